	.target	sm_90a

	.elftype	@"ET_EXEC"


//--------------------- .note.nv.tkinfo           --------------------------
	.section	.note.nv.tkinfo,"",@"SHT_NOTE"
	.sectionflags	@"SHF_NOTE_NV_TKINFO"
	.tkinfo
        /*0018*/ 	.word	0x00000002
        /*0030*/ 	.string	""
        /*0030*/ 	.string	"ptxas"
        /*0030*/ 	.string	"Cuda compilation tools, release 13.0, V13.0.88"
        /*0030*/ 	.string	"Build cuda_13.0.r13.0/compiler.36424714_0"
        /*0030*/ 	.string	"-arch sm_90a -m 64 "



//--------------------- .note.nv.cuinfo           --------------------------
	.section	.note.nv.cuinfo,"",@"SHT_NOTE"
	.sectionflags	@"SHF_NOTE_NV_CUINFO"
        /*0018*/ 	.short	0x0002
        /*001a*/ 	.short	0x005a
        /*001c*/ 	.short	0x0082
	.zero		2


//--------------------- .nv.info                  --------------------------
	.section	.nv.info,"",@"SHT_CUDA_INFO"
	.align	4


	//----- nvinfo : EIATTR_REGCOUNT
	.align		4
        /*0000*/ 	.byte	0x04, 0x2f
        /*0002*/ 	.short	(.L_35 - .L_34)
	.align		4
.L_34:
        /*0004*/ 	.word	index@(_ZN7cutlass13device_kernelIN5flash11enable_sm90INS1_16FlashAttnFwdSm90INS1_25CollectiveMainloopFwdSm90ILi2EN4cute5tupleIJNS5_1CILi1EEES8_S8_EEENS6_IJNS7_ILi128EEENS7_ILi96EEENS7_ILi64EEEEEELi256ENS_6half_tEfNS_4arch4Sm90ELb1ELb0ELb1ELb1ELb0ELb1ELb1ELb1ELb0ELb0ELb0ELb0EEENS1_21CollectiveEpilogueFwdINS6_IJSA_NS7_ILi256EEESB_EEES9_SE_SG_Li256ELb1ELb0ELb0ELb0EEENS1_36VarlenDynamicPersistentTileSchedulerILi128ELi96ELi256ELi32ELb0ELb0ELb1ELb1ELb1ELb1EEEEEEEEEvNT_6ParamsE)
        /*0008*/ 	.word	0x000000a8


	//----- nvinfo : EIATTR_FRAME_SIZE
	.align		4
.L_35:
        /*000c*/ 	.byte	0x04, 0x11
        /*000e*/ 	.short	(.L_37 - .L_36)
	.align		4
.L_36:
        /*0010*/ 	.word	index@(_ZN7cutlass13device_kernelIN5flash11enable_sm90INS1_16FlashAttnFwdSm90INS1_25CollectiveMainloopFwdSm90ILi2EN4cute5tupleIJNS5_1CILi1EEES8_S8_EEENS6_IJNS7_ILi128EEENS7_ILi96EEENS7_ILi64EEEEEELi256ENS_6half_tEfNS_4arch4Sm90ELb1ELb0ELb1ELb1ELb0ELb1ELb1ELb1ELb0ELb0ELb0ELb0EEENS1_21CollectiveEpilogueFwdINS6_IJSA_NS7_ILi256EEESB_EEES9_SE_SG_Li256ELb1ELb0ELb0ELb0EEENS1_36VarlenDynamicPersistentTileSchedulerILi128ELi96ELi256ELi32ELb0ELb0ELb1ELb1ELb1ELb1EEEEEEEEEvNT_6ParamsE)
        /*0014*/ 	.word	0x00000078


	//----- nvinfo : EIATTR_REGCOUNT
	.align		4
.L_37:
        /*0018*/ 	.byte	0x04, 0x2f
        /*001a*/ 	.short	(.L_39 - .L_38)
	.align		4
.L_38:
        /*001c*/ 	.word	index@(_ZN7cutlass13device_kernelIN5flash11enable_sm90INS1_16FlashAttnFwdSm90INS1_25CollectiveMainloopFwdSm90ILi2EN4cute5tupleIJNS5_1CILi1EEES8_S8_EEENS6_IJNS7_ILi128EEENS7_ILi96EEENS7_ILi64EEEEEELi256ENS_6half_tEfNS_4arch4Sm90ELb1ELb0ELb1ELb1ELb0ELb0ELb1ELb1ELb0ELb0ELb0ELb0EEENS1_21CollectiveEpilogueFwdINS6_IJSA_NS7_ILi256EEESB_EEES9_SE_SG_Li256ELb1ELb0ELb0ELb0EEENS1_36VarlenDynamicPersistentTileSchedulerILi128ELi96ELi256ELi32ELb0ELb0ELb1ELb1ELb1ELb1EEEEEEEEEvNT_6ParamsE)
        /*0020*/ 	.word	0x000000a8


	//----- nvinfo : EIATTR_FRAME_SIZE
	.align		4
.L_39:
        /*0024*/ 	.byte	0x04, 0x11
        /*0026*/ 	.short	(.L_41 - .L_40)
	.align		4
.L_40:
        /*0028*/ 	.word	index@(_ZN7cutlass13device_kernelIN5flash11enable_sm90INS1_16FlashAttnFwdSm90INS1_25CollectiveMainloopFwdSm90ILi2EN4cute5tupleIJNS5_1CILi1EEES8_S8_EEENS6_IJNS7_ILi128EEENS7_ILi96EEENS7_ILi64EEEEEELi256ENS_6half_tEfNS_4arch4Sm90ELb1ELb0ELb1ELb1ELb0ELb0ELb1ELb1ELb0ELb0ELb0ELb0EEENS1_21CollectiveEpilogueFwdINS6_IJSA_NS7_ILi256EEESB_EEES9_SE_SG_Li256ELb1ELb0ELb0ELb0EEENS1_36VarlenDynamicPersistentTileSchedulerILi128ELi96ELi256ELi32ELb0ELb0ELb1ELb1ELb1ELb1EEEEEEEEEvNT_6ParamsE)
        /*002c*/ 	.word	0x00000028


	//----- nvinfo : EIATTR_REGCOUNT
	.align		4
.L_41:
        /*0030*/ 	.byte	0x04, 0x2f
        /*0032*/ 	.short	(.L_43 - .L_42)
	.align		4
.L_42:
        /*0034*/ 	.word	index@(_ZN7cutlass13device_kernelIN5flash11enable_sm90INS1_16FlashAttnFwdSm90INS1_25CollectiveMainloopFwdSm90ILi2EN4cute5tupleIJNS5_1CILi1EEES8_S8_EEENS6_IJNS7_ILi128EEENS7_ILi96EEENS7_ILi64EEEEEELi256ENS_6half_tEfNS_4arch4Sm90ELb1ELb0ELb1ELb1ELb0ELb1ELb0ELb1ELb0ELb0ELb0ELb0EEENS1_21CollectiveEpilogueFwdINS6_IJSA_NS7_ILi256EEESB_EEES9_SE_SG_Li256ELb1ELb0ELb0ELb0EEENS1_36VarlenDynamicPersistentTileSchedulerILi128ELi96ELi256ELi32ELb0ELb0ELb1ELb1ELb1ELb1EEEEEEEEEvNT_6ParamsE)
        /*0038*/ 	.word	0x000000a8


	//----- nvinfo : EIATTR_FRAME_SIZE
	.align		4
.L_43:
        /*003c*/ 	.byte	0x04, 0x11
        /*003e*/ 	.short	(.L_45 - .L_44)
	.align		4
.L_44:
        /*0040*/ 	.word	index@(_ZN7cutlass13device_kernelIN5flash11enable_sm90INS1_16FlashAttnFwdSm90INS1_25CollectiveMainloopFwdSm90ILi2EN4cute5tupleIJNS5_1CILi1EEES8_S8_EEENS6_IJNS7_ILi128EEENS7_ILi96EEENS7_ILi64EEEEEELi256ENS_6half_tEfNS_4arch4Sm90ELb1ELb0ELb1ELb1ELb0ELb1ELb0ELb1ELb0ELb0ELb0ELb0EEENS1_21CollectiveEpilogueFwdINS6_IJSA_NS7_ILi256EEESB_EEES9_SE_SG_Li256ELb1ELb0ELb0ELb0EEENS1_36VarlenDynamicPersistentTileSchedulerILi128ELi96ELi256ELi32ELb0ELb0ELb1ELb1ELb1ELb1EEEEEEEEEvNT_6ParamsE)
        /*0044*/ 	.word	0x00000030


	//----- nvinfo : EIATTR_REGCOUNT
	.align		4
.L_45:
        /*0048*/ 	.byte	0x04, 0x2f
        /*004a*/ 	.short	(.L_47 - .L_46)
	.align		4
.L_46:
        /*004c*/ 	.word	index@(_ZN7cutlass13device_kernelIN5flash11enable_sm90INS1_16FlashAttnFwdSm90INS1_25CollectiveMainloopFwdSm90ILi2EN4cute5tupleIJNS5_1CILi1EEES8_S8_EEENS6_IJNS7_ILi128EEENS7_ILi96EEENS7_ILi64EEEEEELi256ENS_6half_tEfNS_4arch4Sm90ELb1ELb0ELb1ELb1ELb0ELb0ELb0ELb1ELb0ELb0ELb0ELb0EEENS1_21CollectiveEpilogueFwdINS6_IJSA_NS7_ILi256EEESB_EEES9_SE_SG_Li256ELb1ELb0ELb0ELb0EEENS1_36VarlenDynamicPersistentTileSchedulerILi128ELi96ELi256ELi32ELb0ELb0ELb1ELb1ELb1ELb1EEEEEEEEEvNT_6ParamsE)
        /*0050*/ 	.word	0x000000a8


	//----- nvinfo : EIATTR_FRAME_SIZE
	.align		4
.L_47:
        /*0054*/ 	.byte	0x04, 0x11
        /*0056*/ 	.short	(.L_49 - .L_48)
	.align		4
.L_48:
        /*0058*/ 	.word	index@(_ZN7cutlass13device_kernelIN5flash11enable_sm90INS1_16FlashAttnFwdSm90INS1_25CollectiveMainloopFwdSm90ILi2EN4cute5tupleIJNS5_1CILi1EEES8_S8_EEENS6_IJNS7_ILi128EEENS7_ILi96EEENS7_ILi64EEEEEELi256ENS_6half_tEfNS_4arch4Sm90ELb1ELb0ELb1ELb1ELb0ELb0ELb0ELb1ELb0ELb0ELb0ELb0EEENS1_21CollectiveEpilogueFwdINS6_IJSA_NS7_ILi256EEESB_EEES9_SE_SG_Li256ELb1ELb0ELb0ELb0EEENS1_36VarlenDynamicPersistentTileSchedulerILi128ELi96ELi256ELi32ELb0ELb0ELb1ELb1ELb1ELb1EEEEEEEEEvNT_6ParamsE)
        /*005c*/ 	.word	0x00000028


	//----- nvinfo : EIATTR_REGCOUNT
	.align		4
.L_49:
        /*0060*/ 	.byte	0x04, 0x2f
        /*0062*/ 	.short	(.L_51 - .L_50)
	.align		4
.L_50:
        /*0064*/ 	.word	index@(_ZN7cutlass13device_kernelIN5flash11enable_sm90INS1_16FlashAttnFwdSm90INS1_25CollectiveMainloopFwdSm90ILi2EN4cute5tupleIJNS5_1CILi1EEES8_S8_EEENS6_IJNS7_ILi128EEENS7_ILi96EEENS7_ILi64EEEEEELi256ENS_6half_tEfNS_4arch4Sm90ELb1ELb0ELb1ELb0ELb0ELb0ELb1ELb1ELb0ELb0ELb0ELb0EEENS1_21CollectiveEpilogueFwdINS6_IJSA_NS7_ILi256EEESB_EEES9_SE_SG_Li256ELb0ELb0ELb0ELb0EEENS1_30DynamicPersistentTileSchedulerILi256ELi32ELb0ELb0ELb1EEEEEEEEEvNT_6ParamsE)
        /*0068*/ 	.word	0x000000a8


	//----- nvinfo : EIATTR_FRAME_SIZE
	.align		4
.L_51:
        /*006c*/ 	.byte	0x04, 0x11
        /*006e*/ 	.short	(.L_53 - .L_52)
	.align		4
.L_52:
        /*0070*/ 	.word	index@(_ZN7cutlass13device_kernelIN5flash11enable_sm90INS1_16FlashAttnFwdSm90INS1_25CollectiveMainloopFwdSm90ILi2EN4cute5tupleIJNS5_1CILi1EEES8_S8_EEENS6_IJNS7_ILi128EEENS7_ILi96EEENS7_ILi64EEEEEELi256ENS_6half_tEfNS_4arch4Sm90ELb1ELb0ELb1ELb0ELb0ELb0ELb1ELb1ELb0ELb0ELb0ELb0EEENS1_21CollectiveEpilogueFwdINS6_IJSA_NS7_ILi256EEESB_EEES9_SE_SG_Li256ELb0ELb0ELb0ELb0EEENS1_30DynamicPersistentTileSchedulerILi256ELi32ELb0ELb0ELb1EEEEEEEEEvNT_6ParamsE)
        /*0074*/ 	.word	0x00000010


	//----- nvinfo : EIATTR_REGCOUNT
	.align		4
.L_53:
        /*0078*/ 	.byte	0x04, 0x2f
        /*007a*/ 	.short	(.L_55 - .L_54)
	.align		4
.L_54:
        /*007c*/ 	.word	index@(_ZN7cutlass13device_kernelIN5flash11enable_sm90INS1_16FlashAttnFwdSm90INS1_25CollectiveMainloopFwdSm90ILi2EN4cute5tupleIJNS5_1CILi1EEES8_S8_EEENS6_IJNS7_ILi128EEENS7_ILi96EEENS7_ILi64EEEEEELi256ENS_6half_tEfNS_4arch4Sm90ELb1ELb0ELb1ELb0ELb0ELb0ELb0ELb1ELb0ELb0ELb0ELb0EEENS1_21CollectiveEpilogueFwdINS6_IJSA_NS7_ILi256EEESB_EEES9_SE_SG_Li256ELb0ELb0ELb0ELb0EEENS1_30DynamicPersistentTileSchedulerILi256ELi32ELb0ELb0ELb1EEEEEEEEEvNT_6ParamsE)
        /*0080*/ 	.word	0x000000a8


	//----- nvinfo : EIATTR_FRAME_SIZE
	.align		4
.L_55:
        /*0084*/ 	.byte	0x04, 0x11
        /*0086*/ 	.short	(.L_57 - .L_56)
	.align		4
.L_56:
        /*0088*/ 	.word	index@(_ZN7cutlass13device_kernelIN5flash11enable_sm90INS1_16FlashAttnFwdSm90INS1_25CollectiveMainloopFwdSm90ILi2EN4cute5tupleIJNS5_1CILi1EEES8_S8_EEENS6_IJNS7_ILi128EEENS7_ILi96EEENS7_ILi64EEEEEELi256ENS_6half_tEfNS_4arch4Sm90ELb1ELb0ELb1ELb0ELb0ELb0ELb0ELb1ELb0ELb0ELb0ELb0EEENS1_21CollectiveEpilogueFwdINS6_IJSA_NS7_ILi256EEESB_EEES9_SE_SG_Li256ELb0ELb0ELb0ELb0EEENS1_30DynamicPersistentTileSchedulerILi256ELi32ELb0ELb0ELb1EEEEEEEEEvNT_6ParamsE)
        /*008c*/ 	.word	0x00000000


	//----- nvinfo : EIATTR_REGCOUNT
	.align		4
.L_57:
        /*0090*/ 	.byte	0x04, 0x2f
        /*0092*/ 	.short	(.L_59 - .L_58)
	.align		4
.L_58:
        /*0094*/ 	.word	index@(_ZN7cutlass13device_kernelIN5flash11enable_sm90INS1_16FlashAttnFwdSm90INS1_25CollectiveMainloopFwdSm90ILi2EN4cute5tupleIJNS5_1CILi1EEES8_S8_EEENS6_IJNS7_ILi128EEENS7_ILi96EEENS7_ILi64EEEEEELi256ENS_6half_tEfNS_4arch4Sm90ELb0ELb1ELb1ELb1ELb0ELb1ELb1ELb1ELb0ELb0ELb0ELb0EEENS1_21CollectiveEpilogueFwdINS6_IJSA_NS7_ILi256EEESB_EEES9_SE_SG_Li256ELb1ELb0ELb0ELb0EEENS1_36VarlenDynamicPersistentTileSchedulerILi128ELi96ELi256ELi32ELb0ELb0ELb1ELb1ELb0ELb1EEEEEEEEEvNT_6ParamsE)
        /*0098*/ 	.word	0x000000a8


	//----- nvinfo : EIATTR_FRAME_SIZE
	.align		4
.L_59:
        /*009c*/ 	.byte	0x04, 0x11
        /*009e*/ 	.short	(.L_61 - .L_60)
	.align		4
.L_60:
        /*00a0*/ 	.word	index@($_ZN7cutlass13device_kernelIN5flash11enable_sm90INS1_16FlashAttnFwdSm90INS1_25CollectiveMainloopFwdSm90ILi2EN4cute5tupleIJNS5_1CILi1EEES8_S8_EEENS6_IJNS7_ILi128EEENS7_ILi96EEENS7_ILi64EEEEEELi256ENS_6half_tEfNS_4arch4Sm90ELb0ELb1ELb1ELb1ELb0ELb1ELb1ELb1ELb0ELb0ELb0ELb0EEENS1_21CollectiveEpilogueFwdINS6_IJSA_NS7_ILi256EEESB_EEES9_SE_SG_Li256ELb1ELb0ELb0ELb0EEENS1_36VarlenDynamicPersistentTileSchedulerILi128ELi96ELi256ELi32ELb0ELb0ELb1ELb1ELb0ELb1EEEEEEEEEvNT_6ParamsE$_ZZN5flash25CollectiveMainloopFwdSm90ILi2EN4cute5tupleIJNS1_1CILi1EEES4_S4_EEENS2_IJNS3_ILi128EEENS3_ILi96EEENS3_ILi64EEEEEELi256EN7cutlass6half_tEfNSA_4arch4Sm90ELb0ELb1ELb1ELb1ELb0ELb1ELb1ELb1ELb0ELb0ELb0ELb0EE3mmaINS_16FlashAttnFwdSm90ISE_NS_21CollectiveEpilogueFwdINS2_IJS6_NS3_ILi256EEES7_EEES5_SB_SD_Li256ELb1ELb0ELb0ELb0EEENS_36VarlenDynamicPersistentTileSchedulerILi128ELi96ELi256ELi32ELb0ELb0ELb1ELb1ELb0ELb1EEEE13SharedStorageENS1_6TensorINS1_11ArrayEngineIfLm128EEENS1_6LayoutINS2_IJNS2_IJNS3_ILi2EEEST_NS3_ILi32EEEEEES4_S4_EEENS2_IJNS2_IJS4_ST_NS3_ILi4EEEEEENS3_ILi0EEESZ_EEEEEEENS_7SoftmaxILi2ELi0EEEEEbRKNSE_6ParamsENSA_25PipelineTmaAsyncNoClusterILi2ENSA_16PipelineTmaAsyncILi2EEEEES1B_RNSA_13PipelineStateILj2EEERT0_RT1_iRiRKNS_16SeqlenInfoQKNewKILb1ELb1EEENS2_IJiiiiEEERT_ENKUliT_T0_T1_E_clIZSF_ISO_S12_S14_EbS17_S1B_S1B_S1E_S1G_S1I_iS1J_S1N_S1O_S1Q_EUlRS1R_iE0_NS3_ILb1EEES1Y_EEDaiS1R_S1S_S1T_)
        /*00a4*/ 	.word	0x000004a0


	//----- nvinfo : EIATTR_FRAME_SIZE
	.align		4
.L_61:
        /*00a8*/ 	.byte	0x04, 0x11
        /*00aa*/ 	.short	(.L_63 - .L_62)
	.align		4
.L_62:
        /*00ac*/ 	.word	index@(_ZN7cutlass13device_kernelIN5flash11enable_sm90INS1_16FlashAttnFwdSm90INS1_25CollectiveMainloopFwdSm90ILi2EN4cute5tupleIJNS5_1CILi1EEES8_S8_EEENS6_IJNS7_ILi128EEENS7_ILi96EEENS7_ILi64EEEEEELi256ENS_6half_tEfNS_4arch4Sm90ELb0ELb1ELb1ELb1ELb0ELb1ELb1ELb1ELb0ELb0ELb0ELb0EEENS1_21CollectiveEpilogueFwdINS6_IJSA_NS7_ILi256EEESB_EEES9_SE_SG_Li256ELb1ELb0ELb0ELb0EEENS1_36VarlenDynamicPersistentTileSchedulerILi128ELi96ELi256ELi32ELb0ELb0ELb1ELb1ELb0ELb1EEEEEEEEEvNT_6ParamsE)
        /*00b0*/ 	.word	0x000004a0


	//----- nvinfo : EIATTR_REGCOUNT
	.align		4
.L_63:
        /*00b4*/ 	.byte	0x04, 0x2f
        /*00b6*/ 	.short	(.L_65 - .L_64)
	.align		4
.L_64:
        /*00b8*/ 	.word	index@(_ZN7cutlass13device_kernelIN5flash11enable_sm90INS1_16FlashAttnFwdSm90INS1_25CollectiveMainloopFwdSm90ILi2EN4cute5tupleIJNS5_1CILi1EEES8_S8_EEENS6_IJNS7_ILi128EEENS7_ILi96EEENS7_ILi64EEEEEELi256ENS_6half_tEfNS_4arch4Sm90ELb0ELb1ELb1ELb1ELb0ELb0ELb1ELb1ELb0ELb0ELb0ELb0EEENS1_21CollectiveEpilogueFwdINS6_IJSA_NS7_ILi256EEESB_EEES9_SE_SG_Li256ELb1ELb0ELb0ELb0EEENS1_36VarlenDynamicPersistentTileSchedulerILi128ELi96ELi256ELi32ELb0ELb0ELb1ELb1ELb0ELb1EEEEEEEEEvNT_6ParamsE)
        /*00bc*/ 	.word	0x000000a8


	//----- nvinfo : EIATTR_FRAME_SIZE
	.align		4
.L_65:
        /*00c0*/ 	.byte	0x04, 0x11
        /*00c2*/ 	.short	(.L_67 - .L_66)
	.align		4
.L_66:
        /*00c4*/ 	.word	index@($_ZN7cutlass13device_kernelIN5flash11enable_sm90INS1_16FlashAttnFwdSm90INS1_25CollectiveMainloopFwdSm90ILi2EN4cute5tupleIJNS5_1CILi1EEES8_S8_EEENS6_IJNS7_ILi128EEENS7_ILi96EEENS7_ILi64EEEEEELi256ENS_6half_tEfNS_4arch4Sm90ELb0ELb1ELb1ELb1ELb0ELb0ELb1ELb1ELb0ELb0ELb0ELb0EEENS1_21CollectiveEpilogueFwdINS6_IJSA_NS7_ILi256EEESB_EEES9_SE_SG_Li256ELb1ELb0ELb0ELb0EEENS1_36VarlenDynamicPersistentTileSchedulerILi128ELi96ELi256ELi32ELb0ELb0ELb1ELb1ELb0ELb1EEEEEEEEEvNT_6ParamsE$_ZZN5flash25CollectiveMainloopFwdSm90ILi2EN4cute5tupleIJNS1_1CILi1EEES4_S4_EEENS2_IJNS3_ILi128EEENS3_ILi96EEENS3_ILi64EEEEEELi256EN7cutlass6half_tEfNSA_4arch4Sm90ELb0ELb1ELb1ELb1ELb0ELb0ELb1ELb1ELb0ELb0ELb0ELb0EE3mmaINS_16FlashAttnFwdSm90ISE_NS_21CollectiveEpilogueFwdINS2_IJS6_NS3_ILi256EEES7_EEES5_SB_SD_Li256ELb1ELb0ELb0ELb0EEENS_36VarlenDynamicPersistentTileSchedulerILi128ELi96ELi256ELi32ELb0ELb0ELb1ELb1ELb0ELb1EEEE13SharedStorageENS1_6TensorINS1_11ArrayEngineIfLm128EEENS1_6LayoutINS2_IJNS2_IJNS3_ILi2EEEST_NS3_ILi32EEEEEES4_S4_EEENS2_IJNS2_IJS4_ST_NS3_ILi4EEEEEENS3_ILi0EEESZ_EEEEEEENS_7SoftmaxILi2ELi0EEEEEbRKNSE_6ParamsENSA_25PipelineTmaAsyncNoClusterILi2ENSA_16PipelineTmaAsyncILi2EEEEES1B_RNSA_13PipelineStateILj2EEERT0_RT1_iRiRKNS_16SeqlenInfoQKNewKILb1ELb0EEENS2_IJiiiiEEERT_ENKUliT_T0_T1_E_clIZSF_ISO_S12_S14_EbS17_S1B_S1B_S1E_S1G_S1I_iS1J_S1N_S1O_S1Q_EUlRS1R_iE1_NS3_ILb0EEENS3_ILb1EEEEEDaiS1R_S1S_S1T_)
        /*00c8*/ 	.word	0x00000490


	//----- nvinfo : EIATTR_FRAME_SIZE
	.align		4
.L_67:
        /*00cc*/ 	.byte	0x04, 0x11
        /*00ce*/ 	.short	(.L_69 - .L_68)
	.align		4
.L_68:
        /*00d0*/ 	.word	index@(_ZN7cutlass13device_kernelIN5flash11enable_sm90INS1_16FlashAttnFwdSm90INS1_25CollectiveMainloopFwdSm90ILi2EN4cute5tupleIJNS5_1CILi1EEES8_S8_EEENS6_IJNS7_ILi128EEENS7_ILi96EEENS7_ILi64EEEEEELi256ENS_6half_tEfNS_4arch4Sm90ELb0ELb1ELb1ELb1ELb0ELb0ELb1ELb1ELb0ELb0ELb0ELb0EEENS1_21CollectiveEpilogueFwdINS6_IJSA_NS7_ILi256EEESB_EEES9_SE_SG_Li256ELb1ELb0ELb0ELb0EEENS1_36VarlenDynamicPersistentTileSchedulerILi128ELi96ELi256ELi32ELb0ELb0ELb1ELb1ELb0ELb1EEEEEEEEEvNT_6ParamsE)
        /*00d4*/ 	.word	0x00000490


	//----- nvinfo : EIATTR_REGCOUNT
	.align		4
.L_69:
        /*00d8*/ 	.byte	0x04, 0x2f
        /*00da*/ 	.short	(.L_71 - .L_70)
	.align		4
.L_70:
        /*00dc*/ 	.word	index@(_ZN7cutlass13device_kernelIN5flash11enable_sm90INS1_16FlashAttnFwdSm90INS1_25CollectiveMainloopFwdSm90ILi2EN4cute5tupleIJNS5_1CILi1EEES8_S8_EEENS6_IJNS7_ILi128EEENS7_ILi96EEENS7_ILi64EEEEEELi256ENS_6half_tEfNS_4arch4Sm90ELb0ELb1ELb1ELb1ELb0ELb1ELb0ELb1ELb0ELb0ELb0ELb0EEENS1_21CollectiveEpilogueFwdINS6_IJSA_NS7_ILi256EEESB_EEES9_SE_SG_Li256ELb1ELb0ELb0ELb0EEENS1_36VarlenDynamicPersistentTileSchedulerILi128ELi96ELi256ELi32ELb0ELb0ELb1ELb1ELb0ELb1EEEEEEEEEvNT_6ParamsE)
        /*00e0*/ 	.word	0x000000a8


	//----- nvinfo : EIATTR_FRAME_SIZE
	.align		4
.L_71:
        /*00e4*/ 	.byte	0x04, 0x11
        /*00e6*/ 	.short	(.L_73 - .L_72)
	.align		4
.L_72:
        /*00e8*/ 	.word	index@(_ZN7cutlass13device_kernelIN5flash11enable_sm90INS1_16FlashAttnFwdSm90INS1_25CollectiveMainloopFwdSm90ILi2EN4cute5tupleIJNS5_1CILi1EEES8_S8_EEENS6_IJNS7_ILi128EEENS7_ILi96EEENS7_ILi64EEEEEELi256ENS_6half_tEfNS_4arch4Sm90ELb0ELb1ELb1ELb1ELb0ELb1ELb0ELb1ELb0ELb0ELb0ELb0EEENS1_21CollectiveEpilogueFwdINS6_IJSA_NS7_ILi256EEESB_EEES9_SE_SG_Li256ELb1ELb0ELb0ELb0EEENS1_36VarlenDynamicPersistentTileSchedulerILi128ELi96ELi256ELi32ELb0ELb0ELb1ELb1ELb0ELb1EEEEEEEEEvNT_6ParamsE)
        /*00ec*/ 	.word	0x00000030


	//----- nvinfo : EIATTR_REGCOUNT
	.align		4
.L_73:
        /*00f0*/ 	.byte	0x04, 0x2f
        /*00f2*/ 	.short	(.L_75 - .L_74)
	.align		4
.L_74:
        /*00f4*/ 	.word	index@(_ZN7cutlass13device_kernelIN5flash11enable_sm90INS1_16FlashAttnFwdSm90INS1_25CollectiveMainloopFwdSm90ILi2EN4cute5tupleIJNS5_1CILi1EEES8_S8_EEENS6_IJNS7_ILi128EEENS7_ILi96EEENS7_ILi64EEEEEELi256ENS_6half_tEfNS_4arch4Sm90ELb0ELb1ELb1ELb1ELb0ELb0ELb0ELb1ELb0ELb0ELb0ELb0EEENS1_21CollectiveEpilogueFwdINS6_IJSA_NS7_ILi256EEESB_EEES9_SE_SG_Li256ELb1ELb0ELb0ELb0EEENS1_36VarlenDynamicPersistentTileSchedulerILi128ELi96ELi256ELi32ELb0ELb0ELb1ELb1ELb0ELb1EEEEEEEEEvNT_6ParamsE)
        /*00f8*/ 	.word	0x000000a8


	//----- nvinfo : EIATTR_FRAME_SIZE
	.align		4
.L_75:
        /*00fc*/ 	.byte	0x04, 0x11
        /*00fe*/ 	.short	(.L_77 - .L_76)
	.align		4
.L_76:
        /*0100*/ 	.word	index@(_ZN7cutlass13device_kernelIN5flash11enable_sm90INS1_16FlashAttnFwdSm90INS1_25CollectiveMainloopFwdSm90ILi2EN4cute5tupleIJNS5_1CILi1EEES8_S8_EEENS6_IJNS7_ILi128EEENS7_ILi96EEENS7_ILi64EEEEEELi256ENS_6half_tEfNS_4arch4Sm90ELb0ELb1ELb1ELb1ELb0ELb0ELb0ELb1ELb0ELb0ELb0ELb0EEENS1_21CollectiveEpilogueFwdINS6_IJSA_NS7_ILi256EEESB_EEES9_SE_SG_Li256ELb1ELb0ELb0ELb0EEENS1_36VarlenDynamicPersistentTileSchedulerILi128ELi96ELi256ELi32ELb0ELb0ELb1ELb1ELb0ELb1EEEEEEEEEvNT_6ParamsE)
        /*0104*/ 	.word	0x00000020


	//----- nvinfo : EIATTR_REGCOUNT
	.align		4
.L_77:
        /*0108*/ 	.byte	0x04, 0x2f
        /*010a*/ 	.short	(.L_79 - .L_78)
	.align		4
.L_78:
        /*010c*/ 	.word	index@(_ZN7cutlass13device_kernelIN5flash11enable_sm90INS1_16FlashAttnFwdSm90INS1_25CollectiveMainloopFwdSm90ILi2EN4cute5tupleIJNS5_1CILi1EEES8_S8_EEENS6_IJNS7_ILi128EEENS7_ILi96EEENS7_ILi64EEEEEELi256ENS_6half_tEfNS_4arch4Sm90ELb0ELb1ELb1ELb0ELb0ELb0ELb1ELb1ELb0ELb0ELb0ELb0EEENS1_21CollectiveEpilogueFwdINS6_IJSA_NS7_ILi256EEESB_EEES9_SE_SG_Li256ELb0ELb0ELb0ELb0EEENS1_30DynamicPersistentTileSchedulerILi256ELi32ELb0ELb0ELb1EEEEEEEEEvNT_6ParamsE)
        /*0110*/ 	.word	0x000000a8


	//----- nvinfo : EIATTR_FRAME_SIZE
	.align		4
.L_79:
        /*0114*/ 	.byte	0x04, 0x11
        /*0116*/ 	.short	(.L_81 - .L_80)
	.align		4
.L_80:
        /*0118*/ 	.word	index@($_ZN7cutlass13device_kernelIN5flash11enable_sm90INS1_16FlashAttnFwdSm90INS1_25CollectiveMainloopFwdSm90ILi2EN4cute5tupleIJNS5_1CILi1EEES8_S8_EEENS6_IJNS7_ILi128EEENS7_ILi96EEENS7_ILi64EEEEEELi256ENS_6half_tEfNS_4arch4Sm90ELb0ELb1ELb1ELb0ELb0ELb0ELb1ELb1ELb0ELb0ELb0ELb0EEENS1_21CollectiveEpilogueFwdINS6_IJSA_NS7_ILi256EEESB_EEES9_SE_SG_Li256ELb0ELb0ELb0ELb0EEENS1_30DynamicPersistentTileSchedulerILi256ELi32ELb0ELb0ELb1EEEEEEEEEvNT_6ParamsE$_ZZN5flash25CollectiveMainloopFwdSm90ILi2EN4cute5tupleIJNS1_1CILi1EEES4_S4_EEENS2_IJNS3_ILi128EEENS3_ILi96EEENS3_ILi64EEEEEELi256EN7cutlass6half_tEfNSA_4arch4Sm90ELb0ELb1ELb1ELb0ELb0ELb0ELb1ELb1ELb0ELb0ELb0ELb0EE3mmaINS_16FlashAttnFwdSm90ISE_NS_21CollectiveEpilogueFwdINS2_IJS6_NS3_ILi256EEES7_EEES5_SB_SD_Li256ELb0ELb0ELb0ELb0EEENS_30DynamicPersistentTileSchedulerILi256ELi32ELb0ELb0ELb1EEEE13SharedStorageENS1_6TensorINS1_11ArrayEngineIfLm128EEENS1_6LayoutINS2_IJNS2_IJNS3_ILi2EEEST_NS3_ILi32EEEEEES4_S4_EEENS2_IJNS2_IJS4_ST_NS3_ILi4EEEEEENS3_ILi0EEESZ_EEEEEEENS_7SoftmaxILi2ELi0EEEEEbRKNSE_6ParamsENSA_25PipelineTmaAsyncNoClusterILi2ENSA_16PipelineTmaAsyncILi2EEEEES1B_RNSA_13PipelineStateILj2EEERT0_RT1_iRiRKNS_16SeqlenInfoQKNewKILb0ELb0EEENS2_IJiiiiEEERT_ENKUliT_T0_T1_E_clIZSF_ISO_S12_S14_EbS17_S1B_S1B_S1E_S1G_S1I_iS1J_S1N_S1O_S1Q_EUlRS1R_iE1_NS3_ILb0EEENS3_ILb1EEEEEDaiS1R_S1S_S1T_)
        /*011c*/ 	.word	0x00000480


	//----- nvinfo : EIATTR_FRAME_SIZE
	.align		4
.L_81:
        /*0120*/ 	.byte	0x04, 0x11
        /*0122*/ 	.short	(.L_83 - .L_82)
	.align		4
.L_82:
        /*0124*/ 	.word	index@(_ZN7cutlass13device_kernelIN5flash11enable_sm90INS1_16FlashAttnFwdSm90INS1_25CollectiveMainloopFwdSm90ILi2EN4cute5tupleIJNS5_1CILi1EEES8_S8_EEENS6_IJNS7_ILi128EEENS7_ILi96EEENS7_ILi64EEEEEELi256ENS_6half_tEfNS_4arch4Sm90ELb0ELb1ELb1ELb0ELb0ELb0ELb1ELb1ELb0ELb0ELb0ELb0EEENS1_21CollectiveEpilogueFwdINS6_IJSA_NS7_ILi256EEESB_EEES9_SE_SG_Li256ELb0ELb0ELb0ELb0EEENS1_30DynamicPersistentTileSchedulerILi256ELi32ELb0ELb0ELb1EEEEEEEEEvNT_6ParamsE)
        /*0128*/ 	.word	0x00000480


	//----- nvinfo : EIATTR_REGCOUNT
	.align		4
.L_83:
        /*012c*/ 	.byte	0x04, 0x2f
        /*012e*/ 	.short	(.L_85 - .L_84)
	.align		4
.L_84:
        /*0130*/ 	.word	index@(_ZN7cutlass13device_kernelIN5flash11enable_sm90INS1_16FlashAttnFwdSm90INS1_25CollectiveMainloopFwdSm90ILi2EN4cute5tupleIJNS5_1CILi1EEES8_S8_EEENS6_IJNS7_ILi128EEENS7_ILi96EEENS7_ILi64EEEEEELi256ENS_6half_tEfNS_4arch4Sm90ELb0ELb1ELb1ELb0ELb0ELb0ELb0ELb1ELb0ELb0ELb0ELb0EEENS1_21CollectiveEpilogueFwdINS6_IJSA_NS7_ILi256EEESB_EEES9_SE_SG_Li256ELb0ELb0ELb0ELb0EEENS1_30DynamicPersistentTileSchedulerILi256ELi32ELb0ELb0ELb1EEEEEEEEEvNT_6ParamsE)
        /*0134*/ 	.word	0x000000a8


	//----- nvinfo : EIATTR_FRAME_SIZE
	.align		4
.L_85:
        /*0138*/ 	.byte	0x04, 0x11
        /*013a*/ 	.short	(.L_87 - .L_86)
	.align		4
.L_86:
        /*013c*/ 	.word	index@(_ZN7cutlass13device_kernelIN5flash11enable_sm90INS1_16FlashAttnFwdSm90INS1_25CollectiveMainloopFwdSm90ILi2EN4cute5tupleIJNS5_1CILi1EEES8_S8_EEENS6_IJNS7_ILi128EEENS7_ILi96EEENS7_ILi64EEEEEELi256ENS_6half_tEfNS_4arch4Sm90ELb0ELb1ELb1ELb0ELb0ELb0ELb0ELb1ELb0ELb0ELb0ELb0EEENS1_21CollectiveEpilogueFwdINS6_IJSA_NS7_ILi256EEESB_EEES9_SE_SG_Li256ELb0ELb0ELb0ELb0EEENS1_30DynamicPersistentTileSchedulerILi256ELi32ELb0ELb0ELb1EEEEEEEEEvNT_6ParamsE)
        /*0140*/ 	.word	0x00000000


	//----- nvinfo : EIATTR_REGCOUNT
	.align		4
.L_87:
        /*0144*/ 	.byte	0x04, 0x2f
        /*0146*/ 	.short	(.L_89 - .L_88)
	.align		4
.L_88:
        /*0148*/ 	.word	index@(_ZN7cutlass13device_kernelIN5flash11enable_sm90INS1_16FlashAttnFwdSm90INS1_25CollectiveMainloopFwdSm90ILi2EN4cute5tupleIJNS5_1CILi1EEES8_S8_EEENS6_IJNS7_ILi128EEENS7_ILi96EEENS7_ILi64EEEEEELi256ENS_6half_tEfNS_4arch4Sm90ELb0ELb0ELb1ELb1ELb0ELb1ELb1ELb1ELb0ELb0ELb0ELb0EEENS1_21CollectiveEpilogueFwdINS6_IJSA_NS7_ILi256EEESB_EEES9_SE_SG_Li256ELb1ELb0ELb0ELb0EEENS1_36VarlenDynamicPersistentTileSchedulerILi128ELi96ELi256ELi32ELb0ELb0ELb1ELb0ELb1ELb1EEEEEEEEEvNT_6ParamsE)
        /*014c*/ 	.word	0x000000a8


	//----- nvinfo : EIATTR_FRAME_SIZE
	.align		4
.L_89:
        /*0150*/ 	.byte	0x04, 0x11
        /*0152*/ 	.short	(.L_91 - .L_90)
	.align		4
.L_90:
        /*0154*/ 	.word	index@(_ZN7cutlass13device_kernelIN5flash11enable_sm90INS1_16FlashAttnFwdSm90INS1_25CollectiveMainloopFwdSm90ILi2EN4cute5tupleIJNS5_1CILi1EEES8_S8_EEENS6_IJNS7_ILi128EEENS7_ILi96EEENS7_ILi64EEEEEELi256ENS_6half_tEfNS_4arch4Sm90ELb0ELb0ELb1ELb1ELb0ELb1ELb1ELb1ELb0ELb0ELb0ELb0EEENS1_21CollectiveEpilogueFwdINS6_IJSA_NS7_ILi256EEESB_EEES9_SE_SG_Li256ELb1ELb0ELb0ELb0EEENS1_36VarlenDynamicPersistentTileSchedulerILi128ELi96ELi256ELi32ELb0ELb0ELb1ELb0ELb1ELb1EEEEEEEEEvNT_6ParamsE)
        /*0158*/ 	.word	0x000000a0


	//----- nvinfo : EIATTR_REGCOUNT
	.align		4
.L_91:
        /*015c*/ 	.byte	0x04, 0x2f
        /*015e*/ 	.short	(.L_93 - .L_92)
	.align		4
.L_92:
        /*0160*/ 	.word	index@(_ZN7cutlass13device_kernelIN5flash11enable_sm90INS1_16FlashAttnFwdSm90INS1_25CollectiveMainloopFwdSm90ILi2EN4cute5tupleIJNS5_1CILi1EEES8_S8_EEENS6_IJNS7_ILi128EEENS7_ILi96EEENS7_ILi64EEEEEELi256ENS_6half_tEfNS_4arch4Sm90ELb0ELb0ELb1ELb1ELb0ELb0ELb1ELb1ELb0ELb0ELb0ELb0EEENS1_21CollectiveEpilogueFwdINS6_IJSA_NS7_ILi256EEESB_EEES9_SE_SG_Li256ELb1ELb0ELb0ELb0EEENS1_36VarlenDynamicPersistentTileSchedulerILi128ELi96ELi256ELi32ELb0ELb0ELb1ELb0ELb1ELb1EEEEEEEEEvNT_6ParamsE)
        /*0164*/ 	.word	0x000000a8


	//----- nvinfo : EIATTR_FRAME_SIZE
	.align		4
.L_93:
        /*0168*/ 	.byte	0x04, 0x11
        /*016a*/ 	.short	(.L_95 - .L_94)
	.align		4
.L_94:
        /*016c*/ 	.word	index@(_ZN7cutlass13device_kernelIN5flash11enable_sm90INS1_16FlashAttnFwdSm90INS1_25CollectiveMainloopFwdSm90ILi2EN4cute5tupleIJNS5_1CILi1EEES8_S8_EEENS6_IJNS7_ILi128EEENS7_ILi96EEENS7_ILi64EEEEEELi256ENS_6half_tEfNS_4arch4Sm90ELb0ELb0ELb1ELb1ELb0ELb0ELb1ELb1ELb0ELb0ELb0ELb0EEENS1_21CollectiveEpilogueFwdINS6_IJSA_NS7_ILi256EEESB_EEES9_SE_SG_Li256ELb1ELb0ELb0ELb0EEENS1_36VarlenDynamicPersistentTileSchedulerILi128ELi96ELi256ELi32ELb0ELb0ELb1ELb0ELb1ELb1EEEEEEEEEvNT_6ParamsE)
        /*0170*/ 	.word	0x00000030


	//----- nvinfo : EIATTR_REGCOUNT
	.align		4
.L_95:
        /*0174*/ 	.byte	0x04, 0x2f
        /*0176*/ 	.short	(.L_97 - .L_96)
	.align		4
.L_96:
        /*0178*/ 	.word	index@(_ZN7cutlass13device_kernelIN5flash11enable_sm90INS1_16FlashAttnFwdSm90INS1_25CollectiveMainloopFwdSm90ILi2EN4cute5tupleIJNS5_1CILi1EEES8_S8_EEENS6_IJNS7_ILi128EEENS7_ILi96EEENS7_ILi64EEEEEELi256ENS_6half_tEfNS_4arch4Sm90ELb0ELb0ELb1ELb1ELb0ELb1ELb0ELb1ELb0ELb0ELb0ELb0EEENS1_21CollectiveEpilogueFwdINS6_IJSA_NS7_ILi256EEESB_EEES9_SE_SG_Li256ELb1ELb0ELb0ELb0EEENS1_36VarlenDynamicPersistentTileSchedulerILi128ELi96ELi256ELi32ELb0ELb0ELb1ELb0ELb1ELb1EEEEEEEEEvNT_6ParamsE)
        /*017c*/ 	.word	0x000000a8


	//----- nvinfo : EIATTR_FRAME_SIZE
	.align		4
.L_97:
        /*0180*/ 	.byte	0x04, 0x11
        /*0182*/ 	.short	(.L_99 - .L_98)
	.align		4
.L_98:
        /*0184*/ 	.word	index@(_ZN7cutlass13device_kernelIN5flash11enable_sm90INS1_16FlashAttnFwdSm90INS1_25CollectiveMainloopFwdSm90ILi2EN4cute5tupleIJNS5_1CILi1EEES8_S8_EEENS6_IJNS7_ILi128EEENS7_ILi96EEENS7_ILi64EEEEEELi256ENS_6half_tEfNS_4arch4Sm90ELb0ELb0ELb1ELb1ELb0ELb1ELb0ELb1ELb0ELb0ELb0ELb0EEENS1_21CollectiveEpilogueFwdINS6_IJSA_NS7_ILi256EEESB_EEES9_SE_SG_Li256ELb1ELb0ELb0ELb0EEENS1_36VarlenDynamicPersistentTileSchedulerILi128ELi96ELi256ELi32ELb0ELb0ELb1ELb0ELb1ELb1EEEEEEEEEvNT_6ParamsE)
        /*0188*/ 	.word	0x00000038


	//----- nvinfo : EIATTR_REGCOUNT
	.align		4
.L_99:
        /*018c*/ 	.byte	0x04, 0x2f
        /*018e*/ 	.short	(.L_101 - .L_100)
	.align		4
.L_100:
        /*0190*/ 	.word	index@(_ZN7cutlass13device_kernelIN5flash11enable_sm90INS1_16FlashAttnFwdSm90INS1_25CollectiveMainloopFwdSm90ILi2EN4cute5tupleIJNS5_1CILi1EEES8_S8_EEENS6_IJNS7_ILi128EEENS7_ILi96EEENS7_ILi64EEEEEELi256ENS_6half_tEfNS_4arch4Sm90ELb0ELb0ELb1ELb1ELb0ELb0ELb0ELb1ELb0ELb0ELb0ELb0EEENS1_21CollectiveEpilogueFwdINS6_IJSA_NS7_ILi256EEESB_EEES9_SE_SG_Li256ELb1ELb0ELb0ELb0EEENS1_36VarlenDynamicPersistentTileSchedulerILi128ELi96ELi256ELi32ELb0ELb0ELb1ELb0ELb1ELb1EEEEEEEEEvNT_6ParamsE)
        /*0194*/ 	.word	0x000000a8


	//----- nvinfo : EIATTR_FRAME_SIZE
	.align		4
.L_101:
        /*0198*/ 	.byte	0x04, 0x11
        /*019a*/ 	.short	(.L_103 - .L_102)
	.align		4
.L_102:
        /*019c*/ 	.word	index@(_ZN7cutlass13device_kernelIN5flash11enable_sm90INS1_16FlashAttnFwdSm90INS1_25CollectiveMainloopFwdSm90ILi2EN4cute5tupleIJNS5_1CILi1EEES8_S8_EEENS6_IJNS7_ILi128EEENS7_ILi96EEENS7_ILi64EEEEEELi256ENS_6half_tEfNS_4arch4Sm90ELb0ELb0ELb1ELb1ELb0ELb0ELb0ELb1ELb0ELb0ELb0ELb0EEENS1_21CollectiveEpilogueFwdINS6_IJSA_NS7_ILi256EEESB_EEES9_SE_SG_Li256ELb1ELb0ELb0ELb0EEENS1_36VarlenDynamicPersistentTileSchedulerILi128ELi96ELi256ELi32ELb0ELb0ELb1ELb0ELb1ELb1EEEEEEEEEvNT_6ParamsE)
        /*01a0*/ 	.word	0x00000030


	//----- nvinfo : EIATTR_REGCOUNT
	.align		4
.L_103:
        /*01a4*/ 	.byte	0x04, 0x2f
        /*01a6*/ 	.short	(.L_105 - .L_104)
	.align		4
.L_104:
        /*01a8*/ 	.word	index@(_ZN7cutlass13device_kernelIN5flash11enable_sm90INS1_16FlashAttnFwdSm90INS1_25CollectiveMainloopFwdSm90ILi2EN4cute5tupleIJNS5_1CILi1EEES8_S8_EEENS6_IJNS7_ILi128EEENS7_ILi96EEENS7_ILi64EEEEEELi256ENS_6half_tEfNS_4arch4Sm90ELb0ELb0ELb1ELb0ELb0ELb0ELb1ELb1ELb0ELb0ELb0ELb0EEENS1_21CollectiveEpilogueFwdINS6_IJSA_NS7_ILi256EEESB_EEES9_SE_SG_Li256ELb0ELb0ELb0ELb0EEENS1_29StaticPersistentTileSchedulerILb0EEEEEEEEEvNT_6ParamsE)
        /*01ac*/ 	.word	0x000000a8


	//----- nvinfo : EIATTR_FRAME_SIZE
	.align		4
.L_105:
        /*01b0*/ 	.byte	0x04, 0x11
        /*01b2*/ 	.short	(.L_107 - .L_106)
	.align		4
.L_106:
        /*01b4*/ 	.word	index@(_ZN7cutlass13device_kernelIN5flash11enable_sm90INS1_16FlashAttnFwdSm90INS1_25CollectiveMainloopFwdSm90ILi2EN4cute5tupleIJNS5_1CILi1EEES8_S8_EEENS6_IJNS7_ILi128EEENS7_ILi96EEENS7_ILi64EEEEEELi256ENS_6half_tEfNS_4arch4Sm90ELb0ELb0ELb1ELb0ELb0ELb0ELb1ELb1ELb0ELb0ELb0ELb0EEENS1_21CollectiveEpilogueFwdINS6_IJSA_NS7_ILi256EEESB_EEES9_SE_SG_Li256ELb0ELb0ELb0ELb0EEENS1_29StaticPersistentTileSchedulerILb0EEEEEEEEEvNT_6ParamsE)
        /*01b8*/ 	.word	0x00000020


	//----- nvinfo : EIATTR_REGCOUNT
	.align		4
.L_107:
        /*01bc*/ 	.byte	0x04, 0x2f
        /*01be*/ 	.short	(.L_109 - .L_108)
	.align		4
.L_108:
        /*01c0*/ 	.word	index@(_ZN7cutlass13device_kernelIN5flash11enable_sm90INS1_16FlashAttnFwdSm90INS1_25CollectiveMainloopFwdSm90ILi2EN4cute5tupleIJNS5_1CILi1EEES8_S8_EEENS6_IJNS7_ILi128EEENS7_ILi96EEENS7_ILi64EEEEEELi256ENS_6half_tEfNS_4arch4Sm90ELb0ELb0ELb1ELb0ELb0ELb0ELb0ELb1ELb0ELb0ELb0ELb0EEENS1_21CollectiveEpilogueFwdINS6_IJSA_NS7_ILi256EEESB_EEES9_SE_SG_Li256ELb0ELb0ELb0ELb0EEENS1_29StaticPersistentTileSchedulerILb0EEEEEEEEEvNT_6ParamsE)
        /*01c4*/ 	.word	0x000000a8


	//----- nvinfo : EIATTR_FRAME_SIZE
	.align		4
.L_109:
        /*01c8*/ 	.byte	0x04, 0x11
        /*01ca*/ 	.short	(.L_111 - .L_110)
	.align		4
.L_110:
        /*01cc*/ 	.word	index@(_ZN7cutlass13device_kernelIN5flash11enable_sm90INS1_16FlashAttnFwdSm90INS1_25CollectiveMainloopFwdSm90ILi2EN4cute5tupleIJNS5_1CILi1EEES8_S8_EEENS6_IJNS7_ILi128EEENS7_ILi96EEENS7_ILi64EEEEEELi256ENS_6half_tEfNS_4arch4Sm90ELb0ELb0ELb1ELb0ELb0ELb0ELb0ELb1ELb0ELb0ELb0ELb0EEENS1_21CollectiveEpilogueFwdINS6_IJSA_NS7_ILi256EEESB_EEES9_SE_SG_Li256ELb0ELb0ELb0ELb0EEENS1_29StaticPersistentTileSchedulerILb0EEEEEEEEEvNT_6ParamsE)
        /*01d0*/ 	.word	0x00000020


	//----- nvinfo : EIATTR_REGCOUNT
	.align		4
.L_111:
        /*01d4*/ 	.byte	0x04, 0x2f
        /*01d6*/ 	.short	(.L_113 - .L_112)
	.align		4
.L_112:
        /*01d8*/ 	.word	index@(_ZN7cutlass13device_kernelIN5flash11enable_sm90INS1_16FlashAttnFwdSm90INS1_25CollectiveMainloopFwdSm90ILi2EN4cute5tupleIJNS5_1CILi1EEES8_S8_EEENS6_IJNS7_ILi64EEESA_SA_EEELi512ENS_6half_tEfNS_4arch4Sm90ELb1ELb0ELb1ELb1ELb0ELb1ELb1ELb0ELb0ELb0ELb0ELb0EEENS1_21CollectiveEpilogueFwdINS6_IJSA_NS7_ILi512EEESA_EEES9_SC_SE_Li256ELb1ELb0ELb0ELb0EEENS1_36VarlenDynamicPersistentTileSchedulerILi64ELi64ELi256ELi32ELb0ELb0ELb1ELb1ELb1ELb1EEEEEEEEEvNT_6ParamsE)
        /*01dc*/ 	.word	0x000000a8


	//----- nvinfo : EIATTR_FRAME_SIZE
	.align		4
.L_113:
        /*01e0*/ 	.byte	0x04, 0x11
        /*01e2*/ 	.short	(.L_115 - .L_114)
	.align		4
.L_114:
        /*01e4*/ 	.word	index@(_ZN7cutlass13device_kernelIN5flash11enable_sm90INS1_16FlashAttnFwdSm90INS1_25CollectiveMainloopFwdSm90ILi2EN4cute5tupleIJNS5_1CILi1EEES8_S8_EEENS6_IJNS7_ILi64EEESA_SA_EEELi512ENS_6half_tEfNS_4arch4Sm90ELb1ELb0ELb1ELb1ELb0ELb1ELb1ELb0ELb0ELb0ELb0ELb0EEENS1_21CollectiveEpilogueFwdINS6_IJSA_NS7_ILi512EEESA_EEES9_SC_SE_Li256ELb1ELb0ELb0ELb0EEENS1_36VarlenDynamicPersistentTileSchedulerILi64ELi64ELi256ELi32ELb0ELb0ELb1ELb1ELb1ELb1EEEEEEEEEvNT_6ParamsE)
        /*01e8*/ 	.word	0x00000038


	//----- nvinfo : EIATTR_REGCOUNT
	.align		4
.L_115:
        /*01ec*/ 	.byte	0x04, 0x2f
        /*01ee*/ 	.short	(.L_117 - .L_116)
	.align		4
.L_116:
        /*01f0*/ 	.word	index@(_ZN7cutlass13device_kernelIN5flash11enable_sm90INS1_16FlashAttnFwdSm90INS1_25CollectiveMainloopFwdSm90ILi2EN4cute5tupleIJNS5_1CILi1EEES8_S8_EEENS6_IJNS7_ILi64EEESA_SA_EEELi512ENS_6half_tEfNS_4arch4Sm90ELb1ELb0ELb1ELb1ELb0ELb0ELb1ELb0ELb0ELb0ELb0ELb0EEENS1_21CollectiveEpilogueFwdINS6_IJSA_NS7_ILi512EEESA_EEES9_SC_SE_Li256ELb1ELb0ELb0ELb0EEENS1_36VarlenDynamicPersistentTileSchedulerILi64ELi64ELi256ELi32ELb0ELb0ELb1ELb1ELb1ELb1EEEEEEEEEvNT_6ParamsE)
        /*01f4*/ 	.word	0x000000a8


	//----- nvinfo : EIATTR_FRAME_SIZE
	.align		4
.L_117:
        /*01f8*/ 	.byte	0x04, 0x11
        /*01fa*/ 	.short	(.L_119 - .L_118)
	.align		4
.L_118:
        /*01fc*/ 	.word	index@(_ZN7cutlass13device_kernelIN5flash11enable_sm90INS1_16FlashAttnFwdSm90INS1_25CollectiveMainloopFwdSm90ILi2EN4cute5tupleIJNS5_1CILi1EEES8_S8_EEENS6_IJNS7_ILi64EEESA_SA_EEELi512ENS_6half_tEfNS_4arch4Sm90ELb1ELb0ELb1ELb1ELb0ELb0ELb1ELb0ELb0ELb0ELb0ELb0EEENS1_21CollectiveEpilogueFwdINS6_IJSA_NS7_ILi512EEESA_EEES9_SC_SE_Li256ELb1ELb0ELb0ELb0EEENS1_36VarlenDynamicPersistentTileSchedulerILi64ELi64ELi256ELi32ELb0ELb0ELb1ELb1ELb1ELb1EEEEEEEEEvNT_6ParamsE)
        /*0200*/ 	.word	0x00000030


	//----- nvinfo : EIATTR_REGCOUNT
	.align		4
.L_119:
        /*0204*/ 	.byte	0x04, 0x2f
        /*0206*/ 	.short	(.L_121 - .L_120)
	.align		4
.L_120:
        /*0208*/ 	.word	index@(_ZN7cutlass13device_kernelIN5flash11enable_sm90INS1_16FlashAttnFwdSm90INS1_25CollectiveMainloopFwdSm90ILi2EN4cute5tupleIJNS5_1CILi1EEES8_S8_EEENS6_IJNS7_ILi64EEESA_SA_EEELi512ENS_6half_tEfNS_4arch4Sm90ELb1ELb0ELb1ELb1ELb0ELb1ELb0ELb0ELb0ELb0ELb0ELb0EEENS1_21CollectiveEpilogueFwdINS6_IJSA_NS7_ILi512EEESA_EEES9_SC_SE_Li256ELb1ELb0ELb0ELb0EEENS1_36VarlenDynamicPersistentTileSchedulerILi64ELi64ELi256ELi32ELb0ELb0ELb1ELb1ELb1ELb1EEEEEEEEEvNT_6ParamsE)
        /*020c*/ 	.word	0x000000a8


	//----- nvinfo : EIATTR_FRAME_SIZE
	.align		4
.L_121:
        /*0210*/ 	.byte	0x04, 0x11
        /*0212*/ 	.short	(.L_123 - .L_122)
	.align		4
.L_122:
        /*0214*/ 	.word	index@(_ZN7cutlass13device_kernelIN5flash11enable_sm90INS1_16FlashAttnFwdSm90INS1_25CollectiveMainloopFwdSm90ILi2EN4cute5tupleIJNS5_1CILi1EEES8_S8_EEENS6_IJNS7_ILi64EEESA_SA_EEELi512ENS_6half_tEfNS_4arch4Sm90ELb1ELb0ELb1ELb1ELb0ELb1ELb0ELb0ELb0ELb0ELb0ELb0EEENS1_21CollectiveEpilogueFwdINS6_IJSA_NS7_ILi512EEESA_EEES9_SC_SE_Li256ELb1ELb0ELb0ELb0EEENS1_36VarlenDynamicPersistentTileSchedulerILi64ELi64ELi256ELi32ELb0ELb0ELb1ELb1ELb1ELb1EEEEEEEEEvNT_6ParamsE)
        /*0218*/ 	.word	0x00000038


	//----- nvinfo : EIATTR_REGCOUNT
	.align		4
.L_123:
        /*021c*/ 	.byte	0x04, 0x2f
        /*021e*/ 	.short	(.L_125 - .L_124)
	.align		4
.L_124:
        /*0220*/ 	.word	index@(_ZN7cutlass13device_kernelIN5flash11enable_sm90INS1_16FlashAttnFwdSm90INS1_25CollectiveMainloopFwdSm90ILi2EN4cute5tupleIJNS5_1CILi1EEES8_S8_EEENS6_IJNS7_ILi64EEESA_SA_EEELi512ENS_6half_tEfNS_4arch4Sm90ELb1ELb0ELb1ELb1ELb0ELb0ELb0ELb0ELb0ELb0ELb0ELb0EEENS1_21CollectiveEpilogueFwdINS6_IJSA_NS7_ILi512EEESA_EEES9_SC_SE_Li256ELb1ELb0ELb0ELb0EEENS1_36VarlenDynamicPersistentTileSchedulerILi64ELi64ELi256ELi32ELb0ELb0ELb1ELb1ELb1ELb1EEEEEEEEEvNT_6ParamsE)
        /*0224*/ 	.word	0x000000a8


	//----- nvinfo : EIATTR_FRAME_SIZE
	.align		4
.L_125:
        /*0228*/ 	.byte	0x04, 0x11
        /*022a*/ 	.short	(.L_127 - .L_126)
	.align		4
.L_126:
        /*022c*/ 	.word	index@(_ZN7cutlass13device_kernelIN5flash11enable_sm90INS1_16FlashAttnFwdSm90INS1_25CollectiveMainloopFwdSm90ILi2EN4cute5tupleIJNS5_1CILi1EEES8_S8_EEENS6_IJNS7_ILi64EEESA_SA_EEELi512ENS_6half_tEfNS_4arch4Sm90ELb1ELb0ELb1ELb1ELb0ELb0ELb0ELb0ELb0ELb0ELb0ELb0EEENS1_21CollectiveEpilogueFwdINS6_IJSA_NS7_ILi512EEESA_EEES9_SC_SE_Li256ELb1ELb0ELb0ELb0EEENS1_36VarlenDynamicPersistentTileSchedulerILi64ELi64ELi256ELi32ELb0ELb0ELb1ELb1ELb1ELb1EEEEEEEEEvNT_6ParamsE)
        /*0230*/ 	.word	0x00000028


	//----- nvinfo : EIATTR_REGCOUNT
	.align		4
.L_127:
        /*0234*/ 	.byte	0x04, 0x2f
        /*0236*/ 	.short	(.L_129 - .L_128)
	.align		4
.L_128:
        /*0238*/ 	.word	index@(_ZN7cutlass13device_kernelIN5flash11enable_sm90INS1_16FlashAttnFwdSm90INS1_25CollectiveMainloopFwdSm90ILi2EN4cute5tupleIJNS5_1CILi1EEES8_S8_EEENS6_IJNS7_ILi64EEESA_SA_EEELi512ENS_6half_tEfNS_4arch4Sm90ELb1ELb0ELb1ELb0ELb0ELb0ELb1ELb0ELb0ELb0ELb0ELb0EEENS1_21CollectiveEpilogueFwdINS6_IJSA_NS7_ILi512EEESA_EEES9_SC_SE_Li256ELb0ELb0ELb0ELb0EEENS1_30DynamicPersistentTileSchedulerILi256ELi32ELb0ELb0ELb1EEEEEEEEEvNT_6ParamsE)
        /*023c*/ 	.word	0x000000a8


	//----- nvinfo : EIATTR_FRAME_SIZE
	.align		4
.L_129:
        /*0240*/ 	.byte	0x04, 0x11
        /*0242*/ 	.short	(.L_131 - .L_130)
	.align		4
.L_130:
        /*0244*/ 	.word	index@(_ZN7cutlass13device_kernelIN5flash11enable_sm90INS1_16FlashAttnFwdSm90INS1_25CollectiveMainloopFwdSm90ILi2EN4cute5tupleIJNS5_1CILi1EEES8_S8_EEENS6_IJNS7_ILi64EEESA_SA_EEELi512ENS_6half_tEfNS_4arch4Sm90ELb1ELb0ELb1ELb0ELb0ELb0ELb1ELb0ELb0ELb0ELb0ELb0EEENS1_21CollectiveEpilogueFwdINS6_IJSA_NS7_ILi512EEESA_EEES9_SC_SE_Li256ELb0ELb0ELb0ELb0EEENS1_30DynamicPersistentTileSchedulerILi256ELi32ELb0ELb0ELb1EEEEEEEEEvNT_6ParamsE)
        /*0248*/ 	.word	0x00000008


	//----- nvinfo : EIATTR_REGCOUNT
	.align		4
.L_131:
        /*024c*/ 	.byte	0x04, 0x2f
        /*024e*/ 	.short	(.L_133 - .L_132)
	.align		4
.L_132:
        /*0250*/ 	.word	index@(_ZN7cutlass13device_kernelIN5flash11enable_sm90INS1_16FlashAttnFwdSm90INS1_25CollectiveMainloopFwdSm90ILi2EN4cute5tupleIJNS5_1CILi1EEES8_S8_EEENS6_IJNS7_ILi64EEESA_SA_EEELi512ENS_6half_tEfNS_4arch4Sm90ELb1ELb0ELb1ELb0ELb0ELb0ELb0ELb0ELb0ELb0ELb0ELb0EEENS1_21CollectiveEpilogueFwdINS6_IJSA_NS7_ILi512EEESA_EEES9_SC_SE_Li256ELb0ELb0ELb0ELb0EEENS1_30DynamicPersistentTileSchedulerILi256ELi32ELb0ELb0ELb1EEEEEEEEEvNT_6ParamsE)
        /*0254*/ 	.word	0x000000a8


	//----- nvinfo : EIATTR_FRAME_SIZE
	.align		4
.L_133:
        /*0258*/ 	.byte	0x04, 0x11
        /*025a*/ 	.short	(.L_135 - .L_134)
	.align		4
.L_134:
        /*025c*/ 	.word	index@(_ZN7cutlass13device_kernelIN5flash11enable_sm90INS1_16FlashAttnFwdSm90INS1_25CollectiveMainloopFwdSm90ILi2EN4cute5tupleIJNS5_1CILi1EEES8_S8_EEENS6_IJNS7_ILi64EEESA_SA_EEELi512ENS_6half_tEfNS_4arch4Sm90ELb1ELb0ELb1ELb0ELb0ELb0ELb0ELb0ELb0ELb0ELb0ELb0EEENS1_21CollectiveEpilogueFwdINS6_IJSA_NS7_ILi512EEESA_EEES9_SC_SE_Li256ELb0ELb0ELb0ELb0EEENS1_30DynamicPersistentTileSchedulerILi256ELi32ELb0ELb0ELb1EEEEEEEEEvNT_6ParamsE)
        /*0260*/ 	.word	0x00000000


	//----- nvinfo : EIATTR_REGCOUNT
	.align		4
.L_135:
        /*0264*/ 	.byte	0x04, 0x2f
        /*0266*/ 	.short	(.L_137 - .L_136)
	.align		4
.L_136:
        /*0268*/ 	.word	index@(_ZN7cutlass13device_kernelIN5flash11enable_sm90INS1_16FlashAttnFwdSm90INS1_25CollectiveMainloopFwdSm90ILi2EN4cute5tupleIJNS5_1CILi1EEES8_S8_EEENS6_IJNS7_ILi64EEESA_SA_EEELi512ENS_6half_tEfNS_4arch4Sm90ELb0ELb1ELb1ELb1ELb0ELb1ELb1ELb0ELb0ELb0ELb0ELb0EEENS1_21CollectiveEpilogueFwdINS6_IJSA_NS7_ILi512EEESA_EEES9_SC_SE_Li256ELb1ELb0ELb0ELb0EEENS1_36VarlenDynamicPersistentTileSchedulerILi64ELi64ELi256ELi32ELb0ELb0ELb1ELb1ELb0ELb1EEEEEEEEEvNT_6ParamsE)
        /*026c*/ 	.word	0x000000a8


	//----- nvinfo : EIATTR_FRAME_SIZE
	.align		4
.L_137:
        /*0270*/ 	.byte	0x04, 0x11
        /*0272*/ 	.short	(.L_139 - .L_138)
	.align		4
.L_138:
        /*0274*/ 	.word	index@(_ZN7cutlass13device_kernelIN5flash11enable_sm90INS1_16FlashAttnFwdSm90INS1_25CollectiveMainloopFwdSm90ILi2EN4cute5tupleIJNS5_1CILi1EEES8_S8_EEENS6_IJNS7_ILi64EEESA_SA_EEELi512ENS_6half_tEfNS_4arch4Sm90ELb0ELb1ELb1ELb1ELb0ELb1ELb1ELb0ELb0ELb0ELb0ELb0EEENS1_21CollectiveEpilogueFwdINS6_IJSA_NS7_ILi512EEESA_EEES9_SC_SE_Li256ELb1ELb0ELb0ELb0EEENS1_36VarlenDynamicPersistentTileSchedulerILi64ELi64ELi256ELi32ELb0ELb0ELb1ELb1ELb0ELb1EEEEEEEEEvNT_6ParamsE)
        /*0278*/ 	.word	0x00000038


	//----- nvinfo : EIATTR_REGCOUNT
	.align		4
.L_139:
        /*027c*/ 	.byte	0x04, 0x2f
        /*027e*/ 	.short	(.L_141 - .L_140)
	.align		4
.L_140:
        /*0280*/ 	.word	index@(_ZN7cutlass13device_kernelIN5flash11enable_sm90INS1_16FlashAttnFwdSm90INS1_25CollectiveMainloopFwdSm90ILi2EN4cute5tupleIJNS5_1CILi1EEES8_S8_EEENS6_IJNS7_ILi64EEESA_SA_EEELi512ENS_6half_tEfNS_4arch4Sm90ELb0ELb1ELb1ELb1ELb0ELb0ELb1ELb0ELb0ELb0ELb0ELb0EEENS1_21CollectiveEpilogueFwdINS6_IJSA_NS7_ILi512EEESA_EEES9_SC_SE_Li256ELb1ELb0ELb0ELb0EEENS1_36VarlenDynamicPersistentTileSchedulerILi64ELi64ELi256ELi32ELb0ELb0ELb1ELb1ELb0ELb1EEEEEEEEEvNT_6ParamsE)
        /*0284*/ 	.word	0x000000a8


	//----- nvinfo : EIATTR_FRAME_SIZE
	.align		4
.L_141:
        /*0288*/ 	.byte	0x04, 0x11
        /*028a*/ 	.short	(.L_143 - .L_142)
	.align		4
.L_142:
        /*028c*/ 	.word	index@(_ZN7cutlass13device_kernelIN5flash11enable_sm90INS1_16FlashAttnFwdSm90INS1_25CollectiveMainloopFwdSm90ILi2EN4cute5tupleIJNS5_1CILi1EEES8_S8_EEENS6_IJNS7_ILi64EEESA_SA_EEELi512ENS_6half_tEfNS_4arch4Sm90ELb0ELb1ELb1ELb1ELb0ELb0ELb1ELb0ELb0ELb0ELb0ELb0EEENS1_21CollectiveEpilogueFwdINS6_IJSA_NS7_ILi512EEESA_EEES9_SC_SE_Li256ELb1ELb0ELb0ELb0EEENS1_36VarlenDynamicPersistentTileSchedulerILi64ELi64ELi256ELi32ELb0ELb0ELb1ELb1ELb0ELb1EEEEEEEEEvNT_6ParamsE)
        /*0290*/ 	.word	0x00000028


	//----- nvinfo : EIATTR_REGCOUNT
	.align		4
.L_143:
        /*0294*/ 	.byte	0x04, 0x2f
        /*0296*/ 	.short	(.L_145 - .L_144)
	.align		4
.L_144:
        /*0298*/ 	.word	index@(_ZN7cutlass13device_kernelIN5flash11enable_sm90INS1_16FlashAttnFwdSm90INS1_25CollectiveMainloopFwdSm90ILi2EN4cute5tupleIJNS5_1CILi1EEES8_S8_EEENS6_IJNS7_ILi64EEESA_SA_EEELi512ENS_6half_tEfNS_4arch4Sm90ELb0ELb1ELb1ELb1ELb0ELb1ELb0ELb0ELb0ELb0ELb0ELb0EEENS1_21CollectiveEpilogueFwdINS6_IJSA_NS7_ILi512EEESA_EEES9_SC_SE_Li256ELb1ELb0ELb0ELb0EEENS1_36VarlenDynamicPersistentTileSchedulerILi64ELi64ELi256ELi32ELb0ELb0ELb1ELb1ELb0ELb1EEEEEEEEEvNT_6ParamsE)
        /*029c*/ 	.word	0x000000a8


	//----- nvinfo : EIATTR_FRAME_SIZE
	.align		4
.L_145:
        /*02a0*/ 	.byte	0x04, 0x11
        /*02a2*/ 	.short	(.L_147 - .L_146)
	.align		4
.L_146:
        /*02a4*/ 	.word	index@(_ZN7cutlass13device_kernelIN5flash11enable_sm90INS1_16FlashAttnFwdSm90INS1_25CollectiveMainloopFwdSm90ILi2EN4cute5tupleIJNS5_1CILi1EEES8_S8_EEENS6_IJNS7_ILi64EEESA_SA_EEELi512ENS_6half_tEfNS_4arch4Sm90ELb0ELb1ELb1ELb1ELb0ELb1ELb0ELb0ELb0ELb0ELb0ELb0EEENS1_21CollectiveEpilogueFwdINS6_IJSA_NS7_ILi512EEESA_EEES9_SC_SE_Li256ELb1ELb0ELb0ELb0EEENS1_36VarlenDynamicPersistentTileSchedulerILi64ELi64ELi256ELi32ELb0ELb0ELb1ELb1ELb0ELb1EEEEEEEEEvNT_6ParamsE)
        /*02a8*/ 	.word	0x00000028


	//----- nvinfo : EIATTR_REGCOUNT
	.align		4
.L_147:
        /*02ac*/ 	.byte	0x04, 0x2f
        /*02ae*/ 	.short	(.L_149 - .L_148)
	.align		4
.L_148:
        /*02b0*/ 	.word	index@(_ZN7cutlass13device_kernelIN5flash11enable_sm90INS1_16FlashAttnFwdSm90INS1_25CollectiveMainloopFwdSm90ILi2EN4cute5tupleIJNS5_1CILi1EEES8_S8_EEENS6_IJNS7_ILi64EEESA_SA_EEELi512ENS_6half_tEfNS_4arch4Sm90ELb0ELb1ELb1ELb1ELb0ELb0ELb0ELb0ELb0ELb0ELb0ELb0EEENS1_21CollectiveEpilogueFwdINS6_IJSA_NS7_ILi512EEESA_EEES9_SC_SE_Li256ELb1ELb0ELb0ELb0EEENS1_36VarlenDynamicPersistentTileSchedulerILi64ELi64ELi256ELi32ELb0ELb0ELb1ELb1ELb0ELb1EEEEEEEEEvNT_6ParamsE)
        /*02b4*/ 	.word	0x000000a8


	//----- nvinfo : EIATTR_FRAME_SIZE
	.align		4
.L_149:
        /*02b8*/ 	.byte	0x04, 0x11
        /*02ba*/ 	.short	(.L_151 - .L_150)
	.align		4
.L_150:
        /*02bc*/ 	.word	index@(_ZN7cutlass13device_kernelIN5flash11enable_sm90INS1_16FlashAttnFwdSm90INS1_25CollectiveMainloopFwdSm90ILi2EN4cute5tupleIJNS5_1CILi1EEES8_S8_EEENS6_IJNS7_ILi64EEESA_SA_EEELi512ENS_6half_tEfNS_4arch4Sm90ELb0ELb1ELb1ELb1ELb0ELb0ELb0ELb0ELb0ELb0ELb0ELb0EEENS1_21CollectiveEpilogueFwdINS6_IJSA_NS7_ILi512EEESA_EEES9_SC_SE_Li256ELb1ELb0ELb0ELb0EEENS1_36VarlenDynamicPersistentTileSchedulerILi64ELi64ELi256ELi32ELb0ELb0ELb1ELb1ELb0ELb1EEEEEEEEEvNT_6ParamsE)
        /*02c0*/ 	.word	0x00000020


	//----- nvinfo : EIATTR_REGCOUNT
	.align		4
.L_151:
        /*02c4*/ 	.byte	0x04, 0x2f
        /*02c6*/ 	.short	(.L_153 - .L_152)
	.align		4
.L_152:
        /*02c8*/ 	.word	index@(_ZN7cutlass13device_kernelIN5flash11enable_sm90INS1_16FlashAttnFwdSm90INS1_25CollectiveMainloopFwdSm90ILi2EN4cute5tupleIJNS5_1CILi1EEES8_S8_EEENS6_IJNS7_ILi64EEESA_SA_EEELi512ENS_6half_tEfNS_4arch4Sm90ELb0ELb1ELb1ELb0ELb0ELb0ELb1ELb0ELb0ELb0ELb0ELb0EEENS1_21CollectiveEpilogueFwdINS6_IJSA_NS7_ILi512EEESA_EEES9_SC_SE_Li256ELb0ELb0ELb0ELb0EEENS1_30DynamicPersistentTileSchedulerILi256ELi32ELb0ELb0ELb1EEEEEEEEEvNT_6ParamsE)
        /*02cc*/ 	.word	0x000000a8


	//----- nvinfo : EIATTR_FRAME_SIZE
	.align		4
.L_153:
        /*02d0*/ 	.byte	0x04, 0x11
        /*02d2*/ 	.short	(.L_155 - .L_154)
	.align		4
.L_154:
        /*02d4*/ 	.word	index@(_ZN7cutlass13device_kernelIN5flash11enable_sm90INS1_16FlashAttnFwdSm90INS1_25CollectiveMainloopFwdSm90ILi2EN4cute5tupleIJNS5_1CILi1EEES8_S8_EEENS6_IJNS7_ILi64EEESA_SA_EEELi512ENS_6half_tEfNS_4arch4Sm90ELb0ELb1ELb1ELb0ELb0ELb0ELb1ELb0ELb0ELb0ELb0ELb0EEENS1_21CollectiveEpilogueFwdINS6_IJSA_NS7_ILi512EEESA_EEES9_SC_SE_Li256ELb0ELb0ELb0ELb0EEENS1_30DynamicPersistentTileSchedulerILi256ELi32ELb0ELb0ELb1EEEEEEEEEvNT_6ParamsE)
        /*02d8*/ 	.word	0x00000008


	//----- nvinfo : EIATTR_REGCOUNT
	.align		4
.L_155:
        /*02dc*/ 	.byte	0x04, 0x2f
        /*02de*/ 	.short	(.L_157 - .L_156)
	.align		4
.L_156:
        /*02e0*/ 	.word	index@(_ZN7cutlass13device_kernelIN5flash11enable_sm90INS1_16FlashAttnFwdSm90INS1_25CollectiveMainloopFwdSm90ILi2EN4cute5tupleIJNS5_1CILi1EEES8_S8_EEENS6_IJNS7_ILi64EEESA_SA_EEELi512ENS_6half_tEfNS_4arch4Sm90ELb0ELb1ELb1ELb0ELb0ELb0ELb0ELb0ELb0ELb0ELb0ELb0EEENS1_21CollectiveEpilogueFwdINS6_IJSA_NS7_ILi512EEESA_EEES9_SC_SE_Li256ELb0ELb0ELb0ELb0EEENS1_30DynamicPersistentTileSchedulerILi256ELi32ELb0ELb0ELb1EEEEEEEEEvNT_6ParamsE)
        /*02e4*/ 	.word	0x000000a8


	//----- nvinfo : EIATTR_FRAME_SIZE
	.align		4
.L_157:
        /*02e8*/ 	.byte	0x04, 0x11
        /*02ea*/ 	.short	(.L_159 - .L_158)
	.align		4
.L_158:
        /*02ec*/ 	.word	index@(_ZN7cutlass13device_kernelIN5flash11enable_sm90INS1_16FlashAttnFwdSm90INS1_25CollectiveMainloopFwdSm90ILi2EN4cute5tupleIJNS5_1CILi1EEES8_S8_EEENS6_IJNS7_ILi64EEESA_SA_EEELi512ENS_6half_tEfNS_4arch4Sm90ELb0ELb1ELb1ELb0ELb0ELb0ELb0ELb0ELb0ELb0ELb0ELb0EEENS1_21CollectiveEpilogueFwdINS6_IJSA_NS7_ILi512EEESA_EEES9_SC_SE_Li256ELb0ELb0ELb0ELb0EEENS1_30DynamicPersistentTileSchedulerILi256ELi32ELb0ELb0ELb1EEEEEEEEEvNT_6ParamsE)
        /*02f0*/ 	.word	0x00000000


	//----- nvinfo : EIATTR_REGCOUNT
	.align		4
.L_159:
        /*02f4*/ 	.byte	0x04, 0x2f
        /*02f6*/ 	.short	(.L_161 - .L_160)
	.align		4
.L_160:
        /*02f8*/ 	.word	index@(_ZN7cutlass13device_kernelIN5flash11enable_sm90INS1_16FlashAttnFwdSm90INS1_25CollectiveMainloopFwdSm90ILi2EN4cute5tupleIJNS5_1CILi1EEES8_S8_EEENS6_IJNS7_ILi64EEESA_SA_EEELi512ENS_6half_tEfNS_4arch4Sm90ELb0ELb0ELb1ELb1ELb0ELb1ELb1ELb0ELb0ELb0ELb0ELb0EEENS1_21CollectiveEpilogueFwdINS6_IJSA_NS7_ILi512EEESA_EEES9_SC_SE_Li256ELb1ELb0ELb0ELb0EEENS1_36VarlenDynamicPersistentTileSchedulerILi64ELi64ELi256ELi32ELb0ELb0ELb1ELb0ELb1ELb1EEEEEEEEEvNT_6ParamsE)
        /*02fc*/ 	.word	0x000000a8


	//----- nvinfo : EIATTR_FRAME_SIZE
	.align		4
.L_161:
        /*0300*/ 	.byte	0x04, 0x11
        /*0302*/ 	.short	(.L_163 - .L_162)
	.align		4
.L_162:
        /*0304*/ 	.word	index@(_ZN7cutlass13device_kernelIN5flash11enable_sm90INS1_16FlashAttnFwdSm90INS1_25CollectiveMainloopFwdSm90ILi2EN4cute5tupleIJNS5_1CILi1EEES8_S8_EEENS6_IJNS7_ILi64EEESA_SA_EEELi512ENS_6half_tEfNS_4arch4Sm90ELb0ELb0ELb1ELb1ELb0ELb1ELb1ELb0ELb0ELb0ELb0ELb0EEENS1_21CollectiveEpilogueFwdINS6_IJSA_NS7_ILi512EEESA_EEES9_SC_SE_Li256ELb1ELb0ELb0ELb0EEENS1_36VarlenDynamicPersistentTileSchedulerILi64ELi64ELi256ELi32ELb0ELb0ELb1ELb0ELb1ELb1EEEEEEEEEvNT_6ParamsE)
        /*0308*/ 	.word	0x00000040


	//----- nvinfo : EIATTR_REGCOUNT
	.align		4
.L_163:
        /*030c*/ 	.byte	0x04, 0x2f
        /*030e*/ 	.short	(.L_165 - .L_164)
	.align		4
.L_164:
        /*0310*/ 	.word	index@(_ZN7cutlass13device_kernelIN5flash11enable_sm90INS1_16FlashAttnFwdSm90INS1_25CollectiveMainloopFwdSm90ILi2EN4cute5tupleIJNS5_1CILi1EEES8_S8_EEENS6_IJNS7_ILi64EEESA_SA_EEELi512ENS_6half_tEfNS_4arch4Sm90ELb0ELb0ELb1ELb1ELb0ELb0ELb1ELb0ELb0ELb0ELb0ELb0EEENS1_21CollectiveEpilogueFwdINS6_IJSA_NS7_ILi512EEESA_EEES9_SC_SE_Li256ELb1ELb0ELb0ELb0EEENS1_36VarlenDynamicPersistentTileSchedulerILi64ELi64ELi256ELi32ELb0ELb0ELb1ELb0ELb1ELb1EEEEEEEEEvNT_6ParamsE)
        /*0314*/ 	.word	0x000000a8


	//----- nvinfo : EIATTR_FRAME_SIZE
	.align		4
.L_165:
        /*0318*/ 	.byte	0x04, 0x11
        /*031a*/ 	.short	(.L_167 - .L_166)
	.align		4
.L_166:
        /*031c*/ 	.word	index@(_ZN7cutlass13device_kernelIN5flash11enable_sm90INS1_16FlashAttnFwdSm90INS1_25CollectiveMainloopFwdSm90ILi2EN4cute5tupleIJNS5_1CILi1EEES8_S8_EEENS6_IJNS7_ILi64EEESA_SA_EEELi512ENS_6half_tEfNS_4arch4Sm90ELb0ELb0ELb1ELb1ELb0ELb0ELb1ELb0ELb0ELb0ELb0ELb0EEENS1_21CollectiveEpilogueFwdINS6_IJSA_NS7_ILi512EEESA_EEES9_SC_SE_Li256ELb1ELb0ELb0ELb0EEENS1_36VarlenDynamicPersistentTileSchedulerILi64ELi64ELi256ELi32ELb0ELb0ELb1ELb0ELb1ELb1EEEEEEEEEvNT_6ParamsE)
        /*0320*/ 	.word	0x00000038


	//----- nvinfo : EIATTR_REGCOUNT
	.align		4
.L_167:
        /*0324*/ 	.byte	0x04, 0x2f
        /*0326*/ 	.short	(.L_169 - .L_168)
	.align		4
.L_168:
        /*0328*/ 	.word	index@(_ZN7cutlass13device_kernelIN5flash11enable_sm90INS1_16FlashAttnFwdSm90INS1_25CollectiveMainloopFwdSm90ILi2EN4cute5tupleIJNS5_1CILi1EEES8_S8_EEENS6_IJNS7_ILi64EEESA_SA_EEELi512ENS_6half_tEfNS_4arch4Sm90ELb0ELb0ELb1ELb1ELb0ELb1ELb0ELb0ELb0ELb0ELb0ELb0EEENS1_21CollectiveEpilogueFwdINS6_IJSA_NS7_ILi512EEESA_EEES9_SC_SE_Li256ELb1ELb0ELb0ELb0EEENS1_36VarlenDynamicPersistentTileSchedulerILi64ELi64ELi256ELi32ELb0ELb0ELb1ELb0ELb1ELb1EEEEEEEEEvNT_6ParamsE)
        /*032c*/ 	.word	0x000000a8


	//----- nvinfo : EIATTR_FRAME_SIZE
	.align		4
.L_169:
        /*0330*/ 	.byte	0x04, 0x11
        /*0332*/ 	.short	(.L_171 - .L_170)
	.align		4
.L_170:
        /*0334*/ 	.word	index@(_ZN7cutlass13device_kernelIN5flash11enable_sm90INS1_16FlashAttnFwdSm90INS1_25CollectiveMainloopFwdSm90ILi2EN4cute5tupleIJNS5_1CILi1EEES8_S8_EEENS6_IJNS7_ILi64EEESA_SA_EEELi512ENS_6half_tEfNS_4arch4Sm90ELb0ELb0ELb1ELb1ELb0ELb1ELb0ELb0ELb0ELb0ELb0ELb0EEENS1_21CollectiveEpilogueFwdINS6_IJSA_NS7_ILi512EEESA_EEES9_SC_SE_Li256ELb1ELb0ELb0ELb0EEENS1_36VarlenDynamicPersistentTileSchedulerILi64ELi64ELi256ELi32ELb0ELb0ELb1ELb0ELb1ELb1EEEEEEEEEvNT_6ParamsE)
        /*0338*/ 	.word	0x00000040


	//----- nvinfo : EIATTR_REGCOUNT
	.align		4
.L_171:
        /*033c*/ 	.byte	0x04, 0x2f
        /*033e*/ 	.short	(.L_173 - .L_172)
	.align		4
.L_172:
        /*0340*/ 	.word	index@(_ZN7cutlass13device_kernelIN5flash11enable_sm90INS1_16FlashAttnFwdSm90INS1_25CollectiveMainloopFwdSm90ILi2EN4cute5tupleIJNS5_1CILi1EEES8_S8_EEENS6_IJNS7_ILi64EEESA_SA_EEELi512ENS_6half_tEfNS_4arch4Sm90ELb0ELb0ELb1ELb1ELb0ELb0ELb0ELb0ELb0ELb0ELb0ELb0EEENS1_21CollectiveEpilogueFwdINS6_IJSA_NS7_ILi512EEESA_EEES9_SC_SE_Li256ELb1ELb0ELb0ELb0EEENS1_36VarlenDynamicPersistentTileSchedulerILi64ELi64ELi256ELi32ELb0ELb0ELb1ELb0ELb1ELb1EEEEEEEEEvNT_6ParamsE)
        /*0344*/ 	.word	0x000000a8


	//----- nvinfo : EIATTR_FRAME_SIZE
	.align		4
.L_173:
        /*0348*/ 	.byte	0x04, 0x11
        /*034a*/ 	.short	(.L_175 - .L_174)
	.align		4
.L_174:
        /*034c*/ 	.word	index@(_ZN7cutlass13device_kernelIN5flash11enable_sm90INS1_16FlashAttnFwdSm90INS1_25CollectiveMainloopFwdSm90ILi2EN4cute5tupleIJNS5_1CILi1EEES8_S8_EEENS6_IJNS7_ILi64EEESA_SA_EEELi512ENS_6half_tEfNS_4arch4Sm90ELb0ELb0ELb1ELb1ELb0ELb0ELb0ELb0ELb0ELb0ELb0ELb0EEENS1_21CollectiveEpilogueFwdINS6_IJSA_NS7_ILi512EEESA_EEES9_SC_SE_Li256ELb1ELb0ELb0ELb0EEENS1_36VarlenDynamicPersistentTileSchedulerILi64ELi64ELi256ELi32ELb0ELb0ELb1ELb0ELb1ELb1EEEEEEEEEvNT_6ParamsE)
        /*0350*/ 	.word	0x00000030


	//----- nvinfo : EIATTR_REGCOUNT
	.align		4
.L_175:
        /*0354*/ 	.byte	0x04, 0x2f
        /*0356*/ 	.short	(.L_177 - .L_176)
	.align		4
.L_176:
        /*0358*/ 	.word	index@(_ZN7cutlass13device_kernelIN5flash11enable_sm90INS1_16FlashAttnFwdSm90INS1_25CollectiveMainloopFwdSm90ILi2EN4cute5tupleIJNS5_1CILi1EEES8_S8_EEENS6_IJNS7_ILi64EEESA_SA_EEELi512ENS_6half_tEfNS_4arch4Sm90ELb0ELb0ELb1ELb0ELb0ELb0ELb1ELb0ELb0ELb0ELb0ELb0EEENS1_21CollectiveEpilogueFwdINS6_IJSA_NS7_ILi512EEESA_EEES9_SC_SE_Li256ELb0ELb0ELb0ELb0EEENS1_29StaticPersistentTileSchedulerILb0EEEEEEEEEvNT_6ParamsE)
        /*035c*/ 	.word	0x000000a8


	//----- nvinfo : EIATTR_FRAME_SIZE
	.align		4
.L_177:
        /*0360*/ 	.byte	0x04, 0x11
        /*0362*/ 	.short	(.L_179 - .L_178)
	.align		4
.L_178:
        /*0364*/ 	.word	index@(_ZN7cutlass13device_kernelIN5flash11enable_sm90INS1_16FlashAttnFwdSm90INS1_25CollectiveMainloopFwdSm90ILi2EN4cute5tupleIJNS5_1CILi1EEES8_S8_EEENS6_IJNS7_ILi64EEESA_SA_EEELi512ENS_6half_tEfNS_4arch4Sm90ELb0ELb0ELb1ELb0ELb0ELb0ELb1ELb0ELb0ELb0ELb0ELb0EEENS1_21CollectiveEpilogueFwdINS6_IJSA_NS7_ILi512EEESA_EEES9_SC_SE_Li256ELb0ELb0ELb0ELb0EEENS1_29StaticPersistentTileSchedulerILb0EEEEEEEEEvNT_6ParamsE)
        /*0368*/ 	.word	0x00000020


	//----- nvinfo : EIATTR_REGCOUNT
	.align		4
.L_179:
        /*036c*/ 	.byte	0x04, 0x2f
        /*036e*/ 	.short	(.L_181 - .L_180)
	.align		4
.L_180:
        /*0370*/ 	.word	index@(_ZN7cutlass13device_kernelIN5flash11enable_sm90INS1_16FlashAttnFwdSm90INS1_25CollectiveMainloopFwdSm90ILi2EN4cute5tupleIJNS5_1CILi1EEES8_S8_EEENS6_IJNS7_ILi64EEESA_SA_EEELi512ENS_6half_tEfNS_4arch4Sm90ELb0ELb0ELb1ELb0ELb0ELb0ELb0ELb0ELb0ELb0ELb0ELb0EEENS1_21CollectiveEpilogueFwdINS6_IJSA_NS7_ILi512EEESA_EEES9_SC_SE_Li256ELb0ELb0ELb0ELb0EEENS1_29StaticPersistentTileSchedulerILb0EEEEEEEEEvNT_6ParamsE)
        /*0374*/ 	.word	0x000000a8


	//----- nvinfo : EIATTR_FRAME_SIZE
	.align		4
.L_181:
        /*0378*/ 	.byte	0x04, 0x11
        /*037a*/ 	.short	(.L_183 - .L_182)
	.align		4
.L_182:
        /*037c*/ 	.word	index@(_ZN7cutlass13device_kernelIN5flash11enable_sm90INS1_16FlashAttnFwdSm90INS1_25CollectiveMainloopFwdSm90ILi2EN4cute5tupleIJNS5_1CILi1EEES8_S8_EEENS6_IJNS7_ILi64EEESA_SA_EEELi512ENS_6half_tEfNS_4arch4Sm90ELb0ELb0ELb1ELb0ELb0ELb0ELb0ELb0ELb0ELb0ELb0ELb0EEENS1_21CollectiveEpilogueFwdINS6_IJSA_NS7_ILi512EEESA_EEES9_SC_SE_Li256ELb0ELb0ELb0ELb0EEENS1_29StaticPersistentTileSchedulerILb0EEEEEEEEEvNT_6ParamsE)
        /*0380*/ 	.word	0x00000020


	//----- nvinfo : EIATTR_REGCOUNT
	.align		4
.L_183:
        /*0384*/ 	.byte	0x04, 0x2f
        /*0386*/ 	.short	(.L_185 - .L_184)
	.align		4
.L_184:
        /*0388*/ 	.word	index@(_ZN7cutlass13device_kernelIN5flash11enable_sm90INS1_16FlashAttnFwdSm90INS1_25CollectiveMainloopFwdSm90ILi2EN4cute5tupleIJNS5_1CILi1EEES8_S8_EEENS6_IJNS7_ILi128EEESA_NS7_ILi192EEEEEELi128ENS_6half_tEfNS_4arch4Sm90ELb1ELb0ELb1ELb1ELb0ELb1ELb0ELb1ELb1ELb0ELb0ELb0EEENS1_21CollectiveEpilogueFwdINS6_IJSA_SA_SA_EEES9_SD_SF_Li256ELb1ELb0ELb0ELb0EEENS1_36VarlenDynamicPersistentTileSchedulerILi128ELi128ELi256ELi32ELb0ELb0ELb1ELb1ELb1ELb1EEEEEEEEEvNT_6ParamsE)
        /*038c*/ 	.word	0x000000a8


	//----- nvinfo : EIATTR_FRAME_SIZE
	.align		4
.L_185:
        /*0390*/ 	.byte	0x04, 0x11
        /*0392*/ 	.short	(.L_187 - .L_186)
	.align		4
.L_186:
        /*0394*/ 	.word	index@(_ZN7cutlass13device_kernelIN5flash11enable_sm90INS1_16FlashAttnFwdSm90INS1_25CollectiveMainloopFwdSm90ILi2EN4cute5tupleIJNS5_1CILi1EEES8_S8_EEENS6_IJNS7_ILi128EEESA_NS7_ILi192EEEEEELi128ENS_6half_tEfNS_4arch4Sm90ELb1ELb0ELb1ELb1ELb0ELb1ELb0ELb1ELb1ELb0ELb0ELb0EEENS1_21CollectiveEpilogueFwdINS6_IJSA_SA_SA_EEES9_SD_SF_Li256ELb1ELb0ELb0ELb0EEENS1_36VarlenDynamicPersistentTileSchedulerILi128ELi128ELi256ELi32ELb0ELb0ELb1ELb1ELb1ELb1EEEEEEEEEvNT_6ParamsE)
        /*0398*/ 	.word	0x00000048


	//----- nvinfo : EIATTR_REGCOUNT
	.align		4
.L_187:
        /*039c*/ 	.byte	0x04, 0x2f
        /*039e*/ 	.short	(.L_189 - .L_188)
	.align		4
.L_188:
        /*03a0*/ 	.word	index@(_ZN7cutlass13device_kernelIN5flash11enable_sm90INS1_16FlashAttnFwdSm90INS1_25CollectiveMainloopFwdSm90ILi2EN4cute5tupleIJNS5_1CILi1EEES8_S8_EEENS6_IJNS7_ILi128EEESA_NS7_ILi192EEEEEELi128ENS_6half_tEfNS_4arch4Sm90ELb1ELb0ELb1ELb1ELb0ELb0ELb0ELb1ELb1ELb0ELb0ELb0EEENS1_21CollectiveEpilogueFwdINS6_IJSA_SA_SA_EEES9_SD_SF_Li256ELb1ELb0ELb0ELb0EEENS1_36VarlenDynamicPersistentTileSchedulerILi128ELi128ELi256ELi32ELb0ELb0ELb1ELb1ELb1ELb1EEEEEEEEEvNT_6ParamsE)
        /*03a4*/ 	.word	0x000000a8


	//----- nvinfo : EIATTR_FRAME_SIZE
	.align		4
.L_189:
        /*03a8*/ 	.byte	0x04, 0x11
        /*03aa*/ 	.short	(.L_191 - .L_190)
	.align		4
.L_190:
        /*03ac*/ 	.word	index@(_ZN7cutlass13device_kernelIN5flash11enable_sm90INS1_16FlashAttnFwdSm90INS1_25CollectiveMainloopFwdSm90ILi2EN4cute5tupleIJNS5_1CILi1EEES8_S8_EEENS6_IJNS7_ILi128EEESA_NS7_ILi192EEEEEELi128ENS_6half_tEfNS_4arch4Sm90ELb1ELb0ELb1ELb1ELb0ELb0ELb0ELb1ELb1ELb0ELb0ELb0EEENS1_21CollectiveEpilogueFwdINS6_IJSA_SA_SA_EEES9_SD_SF_Li256ELb1ELb0ELb0ELb0EEENS1_36VarlenDynamicPersistentTileSchedulerILi128ELi128ELi256ELi32ELb0ELb0ELb1ELb1ELb1ELb1EEEEEEEEEvNT_6ParamsE)
        /*03b0*/ 	.word	0x00000030


	//----- nvinfo : EIATTR_REGCOUNT
	.align		4
.L_191:
        /*03b4*/ 	.byte	0x04, 0x2f
        /*03b6*/ 	.short	(.L_193 - .L_192)
	.align		4
.L_192:
        /*03b8*/ 	.word	index@(_ZN7cutlass13device_kernelIN5flash11enable_sm90INS1_16FlashAttnFwdSm90INS1_25CollectiveMainloopFwdSm90ILi2EN4cute5tupleIJNS5_1CILi1EEES8_S8_EEENS6_IJNS7_ILi128EEESA_NS7_ILi192EEEEEELi128ENS_6half_tEfNS_4arch4Sm90ELb1ELb0ELb1ELb0ELb0ELb0ELb0ELb1ELb1ELb0ELb0ELb0EEENS1_21CollectiveEpilogueFwdINS6_IJSA_SA_SA_EEES9_SD_SF_Li256ELb0ELb0ELb0ELb0EEENS1_30DynamicPersistentTileSchedulerILi256ELi32ELb0ELb0ELb1EEEEEEEEEvNT_6ParamsE)
        /*03bc*/ 	.word	0x000000a8


	//----- nvinfo : EIATTR_FRAME_SIZE
	.align		4
.L_193:
        /*03c0*/ 	.byte	0x04, 0x11
        /*03c2*/ 	.short	(.L_195 - .L_194)
	.align		4
.L_194:
        /*03c4*/ 	.word	index@(_ZN7cutlass13device_kernelIN5flash11enable_sm90INS1_16FlashAttnFwdSm90INS1_25CollectiveMainloopFwdSm90ILi2EN4cute5tupleIJNS5_1CILi1EEES8_S8_EEENS6_IJNS7_ILi128EEESA_NS7_ILi192EEEEEELi128ENS_6half_tEfNS_4arch4Sm90ELb1ELb0ELb1ELb0ELb0ELb0ELb0ELb1ELb1ELb0ELb0ELb0EEENS1_21CollectiveEpilogueFwdINS6_IJSA_SA_SA_EEES9_SD_SF_Li256ELb0ELb0ELb0ELb0EEENS1_30DynamicPersistentTileSchedulerILi256ELi32ELb0ELb0ELb1EEEEEEEEEvNT_6ParamsE)
        /*03c8*/ 	.word	0x00000008


	//----- nvinfo : EIATTR_REGCOUNT
	.align		4
.L_195:
        /*03cc*/ 	.byte	0x04, 0x2f
        /*03ce*/ 	.short	(.L_197 - .L_196)
	.align		4
.L_196:
        /*03d0*/ 	.word	index@(_ZN7cutlass13device_kernelIN5flash11enable_sm90INS1_16FlashAttnFwdSm90INS1_25CollectiveMainloopFwdSm90ILi2EN4cute5tupleIJNS5_1CILi1EEES8_S8_EEENS6_IJNS7_ILi128EEENS7_ILi96EEENS7_ILi192EEEEEELi128ENS_6half_tEfNS_4arch4Sm90ELb0ELb1ELb1ELb1ELb0ELb1ELb0ELb1ELb1ELb0ELb0ELb0EEENS1_21CollectiveEpilogueFwdINS6_IJSA_SA_SB_EEES9_SE_SG_Li256ELb1ELb0ELb0ELb0EEENS1_36VarlenDynamicPersistentTileSchedulerILi128ELi96ELi256ELi32ELb0ELb0ELb1ELb1ELb0ELb1EEEEEEEEEvNT_6ParamsE)
        /*03d4*/ 	.word	0x000000a8


	//----- nvinfo : EIATTR_FRAME_SIZE
	.align		4
.L_197:
        /*03d8*/ 	.byte	0x04, 0x11
        /*03da*/ 	.short	(.L_199 - .L_198)
	.align		4
.L_198:
        /*03dc*/ 	.word	index@(_ZN7cutlass13device_kernelIN5flash11enable_sm90INS1_16FlashAttnFwdSm90INS1_25CollectiveMainloopFwdSm90ILi2EN4cute5tupleIJNS5_1CILi1EEES8_S8_EEENS6_IJNS7_ILi128EEENS7_ILi96EEENS7_ILi192EEEEEELi128ENS_6half_tEfNS_4arch4Sm90ELb0ELb1ELb1ELb1ELb0ELb1ELb0ELb1ELb1ELb0ELb0ELb0EEENS1_21CollectiveEpilogueFwdINS6_IJSA_SA_SB_EEES9_SE_SG_Li256ELb1ELb0ELb0ELb0EEENS1_36VarlenDynamicPersistentTileSchedulerILi128ELi96ELi256ELi32ELb0ELb0ELb1ELb1ELb0ELb1EEEEEEEEEvNT_6ParamsE)
        /*03e0*/ 	.word	0x00000048


	//----- nvinfo : EIATTR_REGCOUNT
	.align		4
.L_199:
        /*03e4*/ 	.byte	0x04, 0x2f
        /*03e6*/ 	.short	(.L_201 - .L_200)
	.align		4
.L_200:
        /*03e8*/ 	.word	index@(_ZN7cutlass13device_kernelIN5flash11enable_sm90INS1_16FlashAttnFwdSm90INS1_25CollectiveMainloopFwdSm90ILi2EN4cute5tupleIJNS5_1CILi1EEES8_S8_EEENS6_IJNS7_ILi128EEENS7_ILi96EEENS7_ILi192EEEEEELi128ENS_6half_tEfNS_4arch4Sm90ELb0ELb1ELb1ELb1ELb0ELb0ELb0ELb1ELb1ELb0ELb0ELb0EEENS1_21CollectiveEpilogueFwdINS6_IJSA_SA_SB_EEES9_SE_SG_Li256ELb1ELb0ELb0ELb0EEENS1_36VarlenDynamicPersistentTileSchedulerILi128ELi96ELi256ELi32ELb0ELb0ELb1ELb1ELb0ELb1EEEEEEEEEvNT_6ParamsE)
        /*03ec*/ 	.word	0x000000a8


	//----- nvinfo : EIATTR_FRAME_SIZE
	.align		4
.L_201:
        /*03f0*/ 	.byte	0x04, 0x11
        /*03f2*/ 	.short	(.L_203 - .L_202)
	.align		4
.L_202:
        /*03f4*/ 	.word	index@(_ZN7cutlass13device_kernelIN5flash11enable_sm90INS1_16FlashAttnFwdSm90INS1_25CollectiveMainloopFwdSm90ILi2EN4cute5tupleIJNS5_1CILi1EEES8_S8_EEENS6_IJNS7_ILi128EEENS7_ILi96EEENS7_ILi192EEEEEELi128ENS_6half_tEfNS_4arch4Sm90ELb0ELb1ELb1ELb1ELb0ELb0ELb0ELb1ELb1ELb0ELb0ELb0EEENS1_21CollectiveEpilogueFwdINS6_IJSA_SA_SB_EEES9_SE_SG_Li256ELb1ELb0ELb0ELb0EEENS1_36VarlenDynamicPersistentTileSchedulerILi128ELi96ELi256ELi32ELb0ELb0ELb1ELb1ELb0ELb1EEEEEEEEEvNT_6ParamsE)
        /*03f8*/ 	.word	0x00000028


	//----- nvinfo : EIATTR_REGCOUNT
	.align		4
.L_203:
        /*03fc*/ 	.byte	0x04, 0x2f
        /*03fe*/ 	.short	(.L_205 - .L_204)
	.align		4
.L_204:
        /*0400*/ 	.word	index@(_ZN7cutlass13device_kernelIN5flash11enable_sm90INS1_16FlashAttnFwdSm90INS1_25CollectiveMainloopFwdSm90ILi2EN4cute5tupleIJNS5_1CILi1EEES8_S8_EEENS6_IJNS7_ILi128EEENS7_ILi96EEENS7_ILi192EEEEEELi128ENS_6half_tEfNS_4arch4Sm90ELb0ELb1ELb1ELb0ELb0ELb0ELb0ELb1ELb1ELb0ELb0ELb0EEENS1_21CollectiveEpilogueFwdINS6_IJSA_SA_SB_EEES9_SE_SG_Li256ELb0ELb0ELb0ELb0EEENS1_30DynamicPersistentTileSchedulerILi256ELi32ELb0ELb0ELb1EEEEEEEEEvNT_6ParamsE)
        /*0404*/ 	.word	0x000000a8


	//----- nvinfo : EIATTR_FRAME_SIZE
	.align		4
.L_205:
        /*0408*/ 	.byte	0x04, 0x11
        /*040a*/ 	.short	(.L_207 - .L_206)
	.align		4
.L_206:
        /*040c*/ 	.word	index@(_ZN7cutlass13device_kernelIN5flash11enable_sm90INS1_16FlashAttnFwdSm90INS1_25CollectiveMainloopFwdSm90ILi2EN4cute5tupleIJNS5_1CILi1EEES8_S8_EEENS6_IJNS7_ILi128EEENS7_ILi96EEENS7_ILi192EEEEEELi128ENS_6half_tEfNS_4arch4Sm90ELb0ELb1ELb1ELb0ELb0ELb0ELb0ELb1ELb1ELb0ELb0ELb0EEENS1_21CollectiveEpilogueFwdINS6_IJSA_SA_SB_EEES9_SE_SG_Li256ELb0ELb0ELb0ELb0EEENS1_30DynamicPersistentTileSchedulerILi256ELi32ELb0ELb0ELb1EEEEEEEEEvNT_6ParamsE)
        /*0410*/ 	.word	0x00000008


	//----- nvinfo : EIATTR_REGCOUNT
	.align		4
.L_207:
        /*0414*/ 	.byte	0x04, 0x2f
        /*0416*/ 	.short	(.L_209 - .L_208)
	.align		4
.L_208:
        /*0418*/ 	.word	index@(_ZN7cutlass13device_kernelIN5flash11enable_sm90INS1_16FlashAttnFwdSm90INS1_25CollectiveMainloopFwdSm90ILi2EN4cute5tupleIJNS5_1CILi1EEES8_S8_EEENS6_IJNS7_ILi128EEESA_NS7_ILi192EEEEEELi128ENS_6half_tEfNS_4arch4Sm90ELb0ELb0ELb1ELb1ELb0ELb1ELb0ELb1ELb1ELb0ELb0ELb0EEENS1_21CollectiveEpilogueFwdINS6_IJSA_SA_SA_EEES9_SD_SF_Li256ELb1ELb0ELb0ELb0EEENS1_36VarlenDynamicPersistentTileSchedulerILi128ELi128ELi256ELi32ELb0ELb0ELb1ELb0ELb1ELb1EEEEEEEEEvNT_6ParamsE)
        /*041c*/ 	.word	0x000000a8


	//----- nvinfo : EIATTR_FRAME_SIZE
	.align		4
.L_209:
        /*0420*/ 	.byte	0x04, 0x11
        /*0422*/ 	.short	(.L_211 - .L_210)
	.align		4
.L_210:
        /*0424*/ 	.word	index@(_ZN7cutlass13device_kernelIN5flash11enable_sm90INS1_16FlashAttnFwdSm90INS1_25CollectiveMainloopFwdSm90ILi2EN4cute5tupleIJNS5_1CILi1EEES8_S8_EEENS6_IJNS7_ILi128EEESA_NS7_ILi192EEEEEELi128ENS_6half_tEfNS_4arch4Sm90ELb0ELb0ELb1ELb1ELb0ELb1ELb0ELb1ELb1ELb0ELb0ELb0EEENS1_21CollectiveEpilogueFwdINS6_IJSA_SA_SA_EEES9_SD_SF_Li256ELb1ELb0ELb0ELb0EEENS1_36VarlenDynamicPersistentTileSchedulerILi128ELi128ELi256ELi32ELb0ELb0ELb1ELb0ELb1ELb1EEEEEEEEEvNT_6ParamsE)
        /*0428*/ 	.word	0x00000048


	//----- nvinfo : EIATTR_REGCOUNT
	.align		4
.L_211:
        /*042c*/ 	.byte	0x04, 0x2f
        /*042e*/ 	.short	(.L_213 - .L_212)
	.align		4
.L_212:
        /*0430*/ 	.word	index@(_ZN7cutlass13device_kernelIN5flash11enable_sm90INS1_16FlashAttnFwdSm90INS1_25CollectiveMainloopFwdSm90ILi2EN4cute5tupleIJNS5_1CILi1EEES8_S8_EEENS6_IJNS7_ILi128EEESA_NS7_ILi192EEEEEELi128ENS_6half_tEfNS_4arch4Sm90ELb0ELb0ELb1ELb1ELb0ELb0ELb0ELb1ELb1ELb0ELb0ELb0EEENS1_21CollectiveEpilogueFwdINS6_IJSA_SA_SA_EEES9_SD_SF_Li256ELb1ELb0ELb0ELb0EEENS1_36VarlenDynamicPersistentTileSchedulerILi128ELi128ELi256ELi32ELb0ELb0ELb1ELb0ELb1ELb1EEEEEEEEEvNT_6ParamsE)
        /*0434*/ 	.word	0x000000a8


	//----- nvinfo : EIATTR_FRAME_SIZE
	.align		4
.L_213:
        /*0438*/ 	.byte	0x04, 0x11
        /*043a*/ 	.short	(.L_215 - .L_214)
	.align		4
.L_214:
        /*043c*/ 	.word	index@(_ZN7cutlass13device_kernelIN5flash11enable_sm90INS1_16FlashAttnFwdSm90INS1_25CollectiveMainloopFwdSm90ILi2EN4cute5tupleIJNS5_1CILi1EEES8_S8_EEENS6_IJNS7_ILi128EEESA_NS7_ILi192EEEEEELi128ENS_6half_tEfNS_4arch4Sm90ELb0ELb0ELb1ELb1ELb0ELb0ELb0ELb1ELb1ELb0ELb0ELb0EEENS1_21CollectiveEpilogueFwdINS6_IJSA_SA_SA_EEES9_SD_SF_Li256ELb1ELb0ELb0ELb0EEENS1_36VarlenDynamicPersistentTileSchedulerILi128ELi128ELi256ELi32ELb0ELb0ELb1ELb0ELb1ELb1EEEEEEEEEvNT_6ParamsE)
        /*0440*/ 	.word	0x00000038


	//----- nvinfo : EIATTR_REGCOUNT
	.align		4
.L_215:
        /*0444*/ 	.byte	0x04, 0x2f
        /*0446*/ 	.short	(.L_217 - .L_216)
	.align		4
.L_216:
        /*0448*/ 	.word	index@(_ZN7cutlass13device_kernelIN5flash11enable_sm90INS1_16FlashAttnFwdSm90INS1_25CollectiveMainloopFwdSm90ILi2EN4cute5tupleIJNS5_1CILi2EEENS7_ILi1EEES9_EEENS6_IJNS7_ILi128EEESB_NS7_ILi192EEEEEELi128ENS_6half_tEfNS_4arch4Sm90ELb0ELb0ELb1ELb0ELb0ELb0ELb0ELb1ELb1ELb0ELb0ELb0EEENS1_21CollectiveEpilogueFwdINS6_IJSB_SB_SB_EEESA_SE_SG_Li256ELb0ELb0ELb0ELb0EEENS1_29StaticPersistentTileSchedulerILb0EEEEEEEEEvNT_6ParamsE)
        /*044c*/ 	.word	0x000000a8


	//----- nvinfo : EIATTR_FRAME_SIZE
	.align		4
.L_217:
        /*0450*/ 	.byte	0x04, 0x11
        /*0452*/ 	.short	(.L_219 - .L_218)
	.align		4
.L_218:
        /*0454*/ 	.word	index@(_ZN7cutlass13device_kernelIN5flash11enable_sm90INS1_16FlashAttnFwdSm90INS1_25CollectiveMainloopFwdSm90ILi2EN4cute5tupleIJNS5_1CILi2EEENS7_ILi1EEES9_EEENS6_IJNS7_ILi128EEESB_NS7_ILi192EEEEEELi128ENS_6half_tEfNS_4arch4Sm90ELb0ELb0ELb1ELb0ELb0ELb0ELb0ELb1ELb1ELb0ELb0ELb0EEENS1_21CollectiveEpilogueFwdINS6_IJSB_SB_SB_EEESA_SE_SG_Li256ELb0ELb0ELb0ELb0EEENS1_29StaticPersistentTileSchedulerILb0EEEEEEEEEvNT_6ParamsE)
        /*0458*/ 	.word	0x00000028


	//----- nvinfo : EIATTR_REGCOUNT
	.align		4
.L_219:
        /*045c*/ 	.byte	0x04, 0x2f
        /*045e*/ 	.short	(.L_221 - .L_220)
	.align		4
.L_220:
        /*0460*/ 	.word	index@(_ZN7cutlass13device_kernelIN5flash11enable_sm90INS1_16FlashAttnFwdSm90INS1_25CollectiveMainloopFwdSm90ILi2EN4cute5tupleIJNS5_1CILi1EEES8_S8_EEENS6_IJNS7_ILi128EEESA_NS7_ILi192EEEEEELi128ENS_6half_tEfNS_4arch4Sm90ELb0ELb0ELb1ELb0ELb0ELb0ELb0ELb1ELb1ELb0ELb0ELb0EEENS1_21CollectiveEpilogueFwdINS6_IJSA_SA_SA_EEES9_SD_SF_Li256ELb0ELb0ELb0ELb0EEENS1_29StaticPersistentTileSchedulerILb0EEEEEEEEEvNT_6ParamsE)
        /*0464*/ 	.word	0x000000a8


	//----- nvinfo : EIATTR_FRAME_SIZE
	.align		4
.L_221:
        /*0468*/ 	.byte	0x04, 0x11
        /*046a*/ 	.short	(.L_223 - .L_222)
	.align		4
.L_222:
        /*046c*/ 	.word	index@(_ZN7cutlass13device_kernelIN5flash11enable_sm90INS1_16FlashAttnFwdSm90INS1_25CollectiveMainloopFwdSm90ILi2EN4cute5tupleIJNS5_1CILi1EEES8_S8_EEENS6_IJNS7_ILi128EEESA_NS7_ILi192EEEEEELi128ENS_6half_tEfNS_4arch4Sm90ELb0ELb0ELb1ELb0ELb0ELb0ELb0ELb1ELb1ELb0ELb0ELb0EEENS1_21CollectiveEpilogueFwdINS6_IJSA_SA_SA_EEES9_SD_SF_Li256ELb0ELb0ELb0ELb0EEENS1_29StaticPersistentTileSchedulerILb0EEEEEEEEEvNT_6ParamsE)
        /*0470*/ 	.word	0x00000020


	//----- nvinfo : EIATTR_MIN_STACK_SIZE
	.align		4
.L_223:
        /*0474*/ 	.byte	0x04, 0x12
        /*0476*/ 	.short	(.L_225 - .L_224)
	.align		4
.L_224:
        /*0478*/ 	.word	index@(_ZN7cutlass13device_kernelIN5flash11enable_sm90INS1_16FlashAttnFwdSm90INS1_25CollectiveMainloopFwdSm90ILi2EN4cute5tupleIJNS5_1CILi1EEES8_S8_EEENS6_IJNS7_ILi128EEESA_NS7_ILi192EEEEEELi128ENS_6half_tEfNS_4arch4Sm90ELb0ELb0ELb1ELb0ELb0ELb0ELb0ELb1ELb1ELb0ELb0ELb0EEENS1_21CollectiveEpilogueFwdINS6_IJSA_SA_SA_EEES9_SD_SF_Li256ELb0ELb0ELb0ELb0EEENS1_29StaticPersistentTileSchedulerILb0EEEEEEEEEvNT_6ParamsE)
        /*047c*/ 	.word	0x00000020


	//----- nvinfo : EIATTR_MIN_STACK_SIZE
	.align		4
.L_225:
        /*0480*/ 	.byte	0x04, 0x12
        /*0482*/ 	.short	(.L_227 - .L_226)
	.align		4
.L_226:
        /*0484*/ 	.word	index@(_ZN7cutlass13device_kernelIN5flash11enable_sm90INS1_16FlashAttnFwdSm90INS1_25CollectiveMainloopFwdSm90ILi2EN4cute5tupleIJNS5_1CILi2EEENS7_ILi1EEES9_EEENS6_IJNS7_ILi128EEESB_NS7_ILi192EEEEEELi128ENS_6half_tEfNS_4arch4Sm90ELb0ELb0ELb1ELb0ELb0ELb0ELb0ELb1ELb1ELb0ELb0ELb0EEENS1_21CollectiveEpilogueFwdINS6_IJSB_SB_SB_EEESA_SE_SG_Li256ELb0ELb0ELb0ELb0EEENS1_29StaticPersistentTileSchedulerILb0EEEEEEEEEvNT_6ParamsE)
        /*0488*/ 	.word	0x00000028


	//----- nvinfo : EIATTR_MIN_STACK_SIZE
	.align		4
.L_227:
        /*048c*/ 	.byte	0x04, 0x12
        /*048e*/ 	.short	(.L_229 - .L_228)
	.align		4
.L_228:
        /*0490*/ 	.word	index@(_ZN7cutlass13device_kernelIN5flash11enable_sm90INS1_16FlashAttnFwdSm90INS1_25CollectiveMainloopFwdSm90ILi2EN4cute5tupleIJNS5_1CILi1EEES8_S8_EEENS6_IJNS7_ILi128EEESA_NS7_ILi192EEEEEELi128ENS_6half_tEfNS_4arch4Sm90ELb0ELb0ELb1ELb1ELb0ELb0ELb0ELb1ELb1ELb0ELb0ELb0EEENS1_21CollectiveEpilogueFwdINS6_IJSA_SA_SA_EEES9_SD_SF_Li256ELb1ELb0ELb0ELb0EEENS1_36VarlenDynamicPersistentTileSchedulerILi128ELi128ELi256ELi32ELb0ELb0ELb1ELb0ELb1ELb1EEEEEEEEEvNT_6ParamsE)
        /*0494*/ 	.word	0x00000038


	//----- nvinfo : EIATTR_MIN_STACK_SIZE
	.align		4
.L_229:
        /*0498*/ 	.byte	0x04, 0x12
        /*049a*/ 	.short	(.L_231 - .L_230)
	.align		4
.L_230:
        /*049c*/ 	.word	index@(_ZN7cutlass13device_kernelIN5flash11enable_sm90INS1_16FlashAttnFwdSm90INS1_25CollectiveMainloopFwdSm90ILi2EN4cute5tupleIJNS5_1CILi1EEES8_S8_EEENS6_IJNS7_ILi128EEESA_NS7_ILi192EEEEEELi128ENS_6half_tEfNS_4arch4Sm90ELb0ELb0ELb1ELb1ELb0ELb1ELb0ELb1ELb1ELb0ELb0ELb0EEENS1_21CollectiveEpilogueFwdINS6_IJSA_SA_SA_EEES9_SD_SF_Li256ELb1ELb0ELb0ELb0EEENS1_36VarlenDynamicPersistentTileSchedulerILi128ELi128ELi256ELi32ELb0ELb0ELb1ELb0ELb1ELb1EEEEEEEEEvNT_6ParamsE)
        /*04a0*/ 	.word	0x00000048


	//----- nvinfo : EIATTR_MIN_STACK_SIZE
	.align		4
.L_231:
        /*04a4*/ 	.byte	0x04, 0x12
        /*04a6*/ 	.short	(.L_233 - .L_232)
	.align		4
.L_232:
        /*04a8*/ 	.word	index@(_ZN7cutlass13device_kernelIN5flash11enable_sm90INS1_16FlashAttnFwdSm90INS1_25CollectiveMainloopFwdSm90ILi2EN4cute5tupleIJNS5_1CILi1EEES8_S8_EEENS6_IJNS7_ILi128EEENS7_ILi96EEENS7_ILi192EEEEEELi128ENS_6half_tEfNS_4arch4Sm90ELb0ELb1ELb1ELb0ELb0ELb0ELb0ELb1ELb1ELb0ELb0ELb0EEENS1_21CollectiveEpilogueFwdINS6_IJSA_SA_SB_EEES9_SE_SG_Li256ELb0ELb0ELb0ELb0EEENS1_30DynamicPersistentTileSchedulerILi256ELi32ELb0ELb0ELb1EEEEEEEEEvNT_6ParamsE)
        /*04ac*/ 	.word	0x00000008


	//----- nvinfo : EIATTR_MIN_STACK_SIZE
	.align		4
.L_233:
        /*04b0*/ 	.byte	0x04, 0x12
        /*04b2*/ 	.short	(.L_235 - .L_234)
	.align		4
.L_234:
        /*04b4*/ 	.word	index@(_ZN7cutlass13device_kernelIN5flash11enable_sm90INS1_16FlashAttnFwdSm90INS1_25CollectiveMainloopFwdSm90ILi2EN4cute5tupleIJNS5_1CILi1EEES8_S8_EEENS6_IJNS7_ILi128EEENS7_ILi96EEENS7_ILi192EEEEEELi128ENS_6half_tEfNS_4arch4Sm90ELb0ELb1ELb1ELb1ELb0ELb0ELb0ELb1ELb1ELb0ELb0ELb0EEENS1_21CollectiveEpilogueFwdINS6_IJSA_SA_SB_EEES9_SE_SG_Li256ELb1ELb0ELb0ELb0EEENS1_36VarlenDynamicPersistentTileSchedulerILi128ELi96ELi256ELi32ELb0ELb0ELb1ELb1ELb0ELb1EEEEEEEEEvNT_6ParamsE)
        /*04b8*/ 	.word	0x00000028


	//----- nvinfo : EIATTR_MIN_STACK_SIZE
	.align		4
.L_235:
        /*04bc*/ 	.byte	0x04, 0x12
        /*04be*/ 	.short	(.L_237 - .L_236)
	.align		4
.L_236:
        /*04c0*/ 	.word	index@(_ZN7cutlass13device_kernelIN5flash11enable_sm90INS1_16FlashAttnFwdSm90INS1_25CollectiveMainloopFwdSm90ILi2EN4cute5tupleIJNS5_1CILi1EEES8_S8_EEENS6_IJNS7_ILi128EEENS7_ILi96EEENS7_ILi192EEEEEELi128ENS_6half_tEfNS_4arch4Sm90ELb0ELb1ELb1ELb1ELb0ELb1ELb0ELb1ELb1ELb0ELb0ELb0EEENS1_21CollectiveEpilogueFwdINS6_IJSA_SA_SB_EEES9_SE_SG_Li256ELb1ELb0ELb0ELb0EEENS1_36VarlenDynamicPersistentTileSchedulerILi128ELi96ELi256ELi32ELb0ELb0ELb1ELb1ELb0ELb1EEEEEEEEEvNT_6ParamsE)
        /*04c4*/ 	.word	0x00000048


	//----- nvinfo : EIATTR_MIN_STACK_SIZE
	.align		4
.L_237:
        /*04c8*/ 	.byte	0x04, 0x12
        /*04ca*/ 	.short	(.L_239 - .L_238)
	.align		4
.L_238:
        /*04cc*/ 	.word	index@(_ZN7cutlass13device_kernelIN5flash11enable_sm90INS1_16FlashAttnFwdSm90INS1_25CollectiveMainloopFwdSm90ILi2EN4cute5tupleIJNS5_1CILi1EEES8_S8_EEENS6_IJNS7_ILi128EEESA_NS7_ILi192EEEEEELi128ENS_6half_tEfNS_4arch4Sm90ELb1ELb0ELb1ELb0ELb0ELb0ELb0ELb1ELb1ELb0ELb0ELb0EEENS1_21CollectiveEpilogueFwdINS6_IJSA_SA_SA_EEES9_SD_SF_Li256ELb0ELb0ELb0ELb0EEENS1_30DynamicPersistentTileSchedulerILi256ELi32ELb0ELb0ELb1EEEEEEEEEvNT_6ParamsE)
        /*04d0*/ 	.word	0x00000008


	//----- nvinfo : EIATTR_MIN_STACK_SIZE
	.align		4
.L_239:
        /*04d4*/ 	.byte	0x04, 0x12
        /*04d6*/ 	.short	(.L_241 - .L_240)
	.align		4
.L_240:
        /*04d8*/ 	.word	index@(_ZN7cutlass13device_kernelIN5flash11enable_sm90INS1_16FlashAttnFwdSm90INS1_25CollectiveMainloopFwdSm90ILi2EN4cute5tupleIJNS5_1CILi1EEES8_S8_EEENS6_IJNS7_ILi128EEESA_NS7_ILi192EEEEEELi128ENS_6half_tEfNS_4arch4Sm90ELb1ELb0ELb1ELb1ELb0ELb0ELb0ELb1ELb1ELb0ELb0ELb0EEENS1_21CollectiveEpilogueFwdINS6_IJSA_SA_SA_EEES9_SD_SF_Li256ELb1ELb0ELb0ELb0EEENS1_36VarlenDynamicPersistentTileSchedulerILi128ELi128ELi256ELi32ELb0ELb0ELb1ELb1ELb1ELb1EEEEEEEEEvNT_6ParamsE)
        /*04dc*/ 	.word	0x00000030


	//----- nvinfo : EIATTR_MIN_STACK_SIZE
	.align		4
.L_241:
        /*04e0*/ 	.byte	0x04, 0x12
        /*04e2*/ 	.short	(.L_243 - .L_242)
	.align		4
.L_242:
        /*04e4*/ 	.word	index@(_ZN7cutlass13device_kernelIN5flash11enable_sm90INS1_16FlashAttnFwdSm90INS1_25CollectiveMainloopFwdSm90ILi2EN4cute5tupleIJNS5_1CILi1EEES8_S8_EEENS6_IJNS7_ILi128EEESA_NS7_ILi192EEEEEELi128ENS_6half_tEfNS_4arch4Sm90ELb1ELb0ELb1ELb1ELb0ELb1ELb0ELb1ELb1ELb0ELb0ELb0EEENS1_21CollectiveEpilogueFwdINS6_IJSA_SA_SA_EEES9_SD_SF_Li256ELb1ELb0ELb0ELb0EEENS1_36VarlenDynamicPersistentTileSchedulerILi128ELi128ELi256ELi32ELb0ELb0ELb1ELb1ELb1ELb1EEEEEEEEEvNT_6ParamsE)
        /*04e8*/ 	.word	0x00000048


	//----- nvinfo : EIATTR_MIN_STACK_SIZE
	.align		4
.L_243:
        /*04ec*/ 	.byte	0x04, 0x12
        /*04ee*/ 	.short	(.L_245 - .L_244)
	.align		4
.L_244:
        /*04f0*/ 	.word	index@(_ZN7cutlass13device_kernelIN5flash11enable_sm90INS1_16FlashAttnFwdSm90INS1_25CollectiveMainloopFwdSm90ILi2EN4cute5tupleIJNS5_1CILi1EEES8_S8_EEENS6_IJNS7_ILi64EEESA_SA_EEELi512ENS_6half_tEfNS_4arch4Sm90ELb0ELb0ELb1ELb0ELb0ELb0ELb0ELb0ELb0ELb0ELb0ELb0EEENS1_21CollectiveEpilogueFwdINS6_IJSA_NS7_ILi512EEESA_EEES9_SC_SE_Li256ELb0ELb0ELb0ELb0EEENS1_29StaticPersistentTileSchedulerILb0EEEEEEEEEvNT_6ParamsE)
        /*04f4*/ 	.word	0x00000020


	//----- nvinfo : EIATTR_MIN_STACK_SIZE
	.align		4
.L_245:
        /*04f8*/ 	.byte	0x04, 0x12
        /*04fa*/ 	.short	(.L_247 - .L_246)
	.align		4
.L_246:
        /*04fc*/ 	.word	index@(_ZN7cutlass13device_kernelIN5flash11enable_sm90INS1_16FlashAttnFwdSm90INS1_25CollectiveMainloopFwdSm90ILi2EN4cute5tupleIJNS5_1CILi1EEES8_S8_EEENS6_IJNS7_ILi64EEESA_SA_EEELi512ENS_6half_tEfNS_4arch4Sm90ELb0ELb0ELb1ELb0ELb0ELb0ELb1ELb0ELb0ELb0ELb0ELb0EEENS1_21CollectiveEpilogueFwdINS6_IJSA_NS7_ILi512EEESA_EEES9_SC_SE_Li256ELb0ELb0ELb0ELb0EEENS1_29StaticPersistentTileSchedulerILb0EEEEEEEEEvNT_6ParamsE)
        /*0500*/ 	.word	0x00000020


	//----- nvinfo : EIATTR_MIN_STACK_SIZE
	.align		4
.L_247:
        /*0504*/ 	.byte	0x04, 0x12
        /*0506*/ 	.short	(.L_249 - .L_248)
	.align		4
.L_248:
        /*0508*/ 	.word	index@(_ZN7cutlass13device_kernelIN5flash11enable_sm90INS1_16FlashAttnFwdSm90INS1_25CollectiveMainloopFwdSm90ILi2EN4cute5tupleIJNS5_1CILi1EEES8_S8_EEENS6_IJNS7_ILi64EEESA_SA_EEELi512ENS_6half_tEfNS_4arch4Sm90ELb0ELb0ELb1ELb1ELb0ELb0ELb0ELb0ELb0ELb0ELb0ELb0EEENS1_21CollectiveEpilogueFwdINS6_IJSA_NS7_ILi512EEESA_EEES9_SC_SE_Li256ELb1ELb0ELb0ELb0EEENS1_36VarlenDynamicPersistentTileSchedulerILi64ELi64ELi256ELi32ELb0ELb0ELb1ELb0ELb1ELb1EEEEEEEEEvNT_6ParamsE)
        /*050c*/ 	.word	0x00000030


	//----- nvinfo : EIATTR_MIN_STACK_SIZE
	.align		4
.L_249:
        /*0510*/ 	.byte	0x04, 0x12
        /*0512*/ 	.short	(.L_251 - .L_250)
	.align		4
.L_250:
        /*0514*/ 	.word	index@(_ZN7cutlass13device_kernelIN5flash11enable_sm90INS1_16FlashAttnFwdSm90INS1_25CollectiveMainloopFwdSm90ILi2EN4cute5tupleIJNS5_1CILi1EEES8_S8_EEENS6_IJNS7_ILi64EEESA_SA_EEELi512ENS_6half_tEfNS_4arch4Sm90ELb0ELb0ELb1ELb1ELb0ELb1ELb0ELb0ELb0ELb0ELb0ELb0EEENS1_21CollectiveEpilogueFwdINS6_IJSA_NS7_ILi512EEESA_EEES9_SC_SE_Li256ELb1ELb0ELb0ELb0EEENS1_36VarlenDynamicPersistentTileSchedulerILi64ELi64ELi256ELi32ELb0ELb0ELb1ELb0ELb1ELb1EEEEEEEEEvNT_6ParamsE)
        /*0518*/ 	.word	0x00000040


	//----- nvinfo : EIATTR_MIN_STACK_SIZE
	.align		4
.L_251:
        /*051c*/ 	.byte	0x04, 0x12
        /*051e*/ 	.short	(.L_253 - .L_252)
	.align		4
.L_252:
        /*0520*/ 	.word	index@(_ZN7cutlass13device_kernelIN5flash11enable_sm90INS1_16FlashAttnFwdSm90INS1_25CollectiveMainloopFwdSm90ILi2EN4cute5tupleIJNS5_1CILi1EEES8_S8_EEENS6_IJNS7_ILi64EEESA_SA_EEELi512ENS_6half_tEfNS_4arch4Sm90ELb0ELb0ELb1ELb1ELb0ELb0ELb1ELb0ELb0ELb0ELb0ELb0EEENS1_21CollectiveEpilogueFwdINS6_IJSA_NS7_ILi512EEESA_EEES9_SC_SE_Li256ELb1ELb0ELb0ELb0EEENS1_36VarlenDynamicPersistentTileSchedulerILi64ELi64ELi256ELi32ELb0ELb0ELb1ELb0ELb1ELb1EEEEEEEEEvNT_6ParamsE)
        /*0524*/ 	.word	0x00000038


	//----- nvinfo : EIATTR_MIN_STACK_SIZE
	.align		4
.L_253:
        /*0528*/ 	.byte	0x04, 0x12
        /*052a*/ 	.short	(.L_255 - .L_254)
	.align		4
.L_254:
        /*052c*/ 	.word	index@(_ZN7cutlass13device_kernelIN5flash11enable_sm90INS1_16FlashAttnFwdSm90INS1_25CollectiveMainloopFwdSm90ILi2EN4cute5tupleIJNS5_1CILi1EEES8_S8_EEENS6_IJNS7_ILi64EEESA_SA_EEELi512ENS_6half_tEfNS_4arch4Sm90ELb0ELb0ELb1ELb1ELb0ELb1ELb1ELb0ELb0ELb0ELb0ELb0EEENS1_21CollectiveEpilogueFwdINS6_IJSA_NS7_ILi512EEESA_EEES9_SC_SE_Li256ELb1ELb0ELb0ELb0EEENS1_36VarlenDynamicPersistentTileSchedulerILi64ELi64ELi256ELi32ELb0ELb0ELb1ELb0ELb1ELb1EEEEEEEEEvNT_6ParamsE)
        /*0530*/ 	.word	0x00000040


	//----- nvinfo : EIATTR_MIN_STACK_SIZE
	.align		4
.L_255:
        /*0534*/ 	.byte	0x04, 0x12
        /*0536*/ 	.short	(.L_257 - .L_256)
	.align		4
.L_256:
        /*0538*/ 	.word	index@(_ZN7cutlass13device_kernelIN5flash11enable_sm90INS1_16FlashAttnFwdSm90INS1_25CollectiveMainloopFwdSm90ILi2EN4cute5tupleIJNS5_1CILi1EEES8_S8_EEENS6_IJNS7_ILi64EEESA_SA_EEELi512ENS_6half_tEfNS_4arch4Sm90ELb0ELb1ELb1ELb0ELb0ELb0ELb0ELb0ELb0ELb0ELb0ELb0EEENS1_21CollectiveEpilogueFwdINS6_IJSA_NS7_ILi512EEESA_EEES9_SC_SE_Li256ELb0ELb0ELb0ELb0EEENS1_30DynamicPersistentTileSchedulerILi256ELi32ELb0ELb0ELb1EEEEEEEEEvNT_6ParamsE)
        /*053c*/ 	.word	0x00000000


	//----- nvinfo : EIATTR_MIN_STACK_SIZE
	.align		4
.L_257:
        /*0540*/ 	.byte	0x04, 0x12
        /*0542*/ 	.short	(.L_259 - .L_258)
	.align		4
.L_258:
        /*0544*/ 	.word	index@(_ZN7cutlass13device_kernelIN5flash11enable_sm90INS1_16FlashAttnFwdSm90INS1_25CollectiveMainloopFwdSm90ILi2EN4cute5tupleIJNS5_1CILi1EEES8_S8_EEENS6_IJNS7_ILi64EEESA_SA_EEELi512ENS_6half_tEfNS_4arch4Sm90ELb0ELb1ELb1ELb0ELb0ELb0ELb1ELb0ELb0ELb0ELb0ELb0EEENS1_21CollectiveEpilogueFwdINS6_IJSA_NS7_ILi512EEESA_EEES9_SC_SE_Li256ELb0ELb0ELb0ELb0EEENS1_30DynamicPersistentTileSchedulerILi256ELi32ELb0ELb0ELb1EEEEEEEEEvNT_6ParamsE)
        /*0548*/ 	.word	0x00000008


	//----- nvinfo : EIATTR_MIN_STACK_SIZE
	.align		4
.L_259:
        /*054c*/ 	.byte	0x04, 0x12
        /*054e*/ 	.short	(.L_261 - .L_260)
	.align		4
.L_260:
        /*0550*/ 	.word	index@(_ZN7cutlass13device_kernelIN5flash11enable_sm90INS1_16FlashAttnFwdSm90INS1_25CollectiveMainloopFwdSm90ILi2EN4cute5tupleIJNS5_1CILi1EEES8_S8_EEENS6_IJNS7_ILi64EEESA_SA_EEELi512ENS_6half_tEfNS_4arch4Sm90ELb0ELb1ELb1ELb1ELb0ELb0ELb0ELb0ELb0ELb0ELb0ELb0EEENS1_21CollectiveEpilogueFwdINS6_IJSA_NS7_ILi512EEESA_EEES9_SC_SE_Li256ELb1ELb0ELb0ELb0EEENS1_36VarlenDynamicPersistentTileSchedulerILi64ELi64ELi256ELi32ELb0ELb0ELb1ELb1ELb0ELb1EEEEEEEEEvNT_6ParamsE)
        /*0554*/ 	.word	0x00000020


	//----- nvinfo : EIATTR_MIN_STACK_SIZE
	.align		4
.L_261:
        /*0558*/ 	.byte	0x04, 0x12
        /*055a*/ 	.short	(.L_263 - .L_262)
	.align		4
.L_262:
        /*055c*/ 	.word	index@(_ZN7cutlass13device_kernelIN5flash11enable_sm90INS1_16FlashAttnFwdSm90INS1_25CollectiveMainloopFwdSm90ILi2EN4cute5tupleIJNS5_1CILi1EEES8_S8_EEENS6_IJNS7_ILi64EEESA_SA_EEELi512ENS_6half_tEfNS_4arch4Sm90ELb0ELb1ELb1ELb1ELb0ELb1ELb0ELb0ELb0ELb0ELb0ELb0EEENS1_21CollectiveEpilogueFwdINS6_IJSA_NS7_ILi512EEESA_EEES9_SC_SE_Li256ELb1ELb0ELb0ELb0EEENS1_36VarlenDynamicPersistentTileSchedulerILi64ELi64ELi256ELi32ELb0ELb0ELb1ELb1ELb0ELb1EEEEEEEEEvNT_6ParamsE)
        /*0560*/ 	.word	0x00000028


	//----- nvinfo : EIATTR_MIN_STACK_SIZE
	.align		4
.L_263:
        /*0564*/ 	.byte	0x04, 0x12
        /*0566*/ 	.short	(.L_265 - .L_264)
	.align		4
.L_264:
        /*0568*/ 	.word	index@(_ZN7cutlass13device_kernelIN5flash11enable_sm90INS1_16FlashAttnFwdSm90INS1_25CollectiveMainloopFwdSm90ILi2EN4cute5tupleIJNS5_1CILi1EEES8_S8_EEENS6_IJNS7_ILi64EEESA_SA_EEELi512ENS_6half_tEfNS_4arch4Sm90ELb0ELb1ELb1ELb1ELb0ELb0ELb1ELb0ELb0ELb0ELb0ELb0EEENS1_21CollectiveEpilogueFwdINS6_IJSA_NS7_ILi512EEESA_EEES9_SC_SE_Li256ELb1ELb0ELb0ELb0EEENS1_36VarlenDynamicPersistentTileSchedulerILi64ELi64ELi256ELi32ELb0ELb0ELb1ELb1ELb0ELb1EEEEEEEEEvNT_6ParamsE)
        /*056c*/ 	.word	0x00000028


	//----- nvinfo : EIATTR_MIN_STACK_SIZE
	.align		4
.L_265:
        /*0570*/ 	.byte	0x04, 0x12
        /*0572*/ 	.short	(.L_267 - .L_266)
	.align		4
.L_266:
        /*0574*/ 	.word	index@(_ZN7cutlass13device_kernelIN5flash11enable_sm90INS1_16FlashAttnFwdSm90INS1_25CollectiveMainloopFwdSm90ILi2EN4cute5tupleIJNS5_1CILi1EEES8_S8_EEENS6_IJNS7_ILi64EEESA_SA_EEELi512ENS_6half_tEfNS_4arch4Sm90ELb0ELb1ELb1ELb1ELb0ELb1ELb1ELb0ELb0ELb0ELb0ELb0EEENS1_21CollectiveEpilogueFwdINS6_IJSA_NS7_ILi512EEESA_EEES9_SC_SE_Li256ELb1ELb0ELb0ELb0EEENS1_36VarlenDynamicPersistentTileSchedulerILi64ELi64ELi256ELi32ELb0ELb0ELb1ELb1ELb0ELb1EEEEEEEEEvNT_6ParamsE)
        /*0578*/ 	.word	0x00000038


	//----- nvinfo : EIATTR_MIN_STACK_SIZE
	.align		4
.L_267:
        /*057c*/ 	.byte	0x04, 0x12
        /*057e*/ 	.short	(.L_269 - .L_268)
	.align		4
.L_268:
        /*0580*/ 	.word	index@(_ZN7cutlass13device_kernelIN5flash11enable_sm90INS1_16FlashAttnFwdSm90INS1_25CollectiveMainloopFwdSm90ILi2EN4cute5tupleIJNS5_1CILi1EEES8_S8_EEENS6_IJNS7_ILi64EEESA_SA_EEELi512ENS_6half_tEfNS_4arch4Sm90ELb1ELb0ELb1ELb0ELb0ELb0ELb0ELb0ELb0ELb0ELb0ELb0EEENS1_21CollectiveEpilogueFwdINS6_IJSA_NS7_ILi512EEESA_EEES9_SC_SE_Li256ELb0ELb0ELb0ELb0EEENS1_30DynamicPersistentTileSchedulerILi256ELi32ELb0ELb0ELb1EEEEEEEEEvNT_6ParamsE)
        /*0584*/ 	.word	0x00000000


	//----- nvinfo : EIATTR_MIN_STACK_SIZE
	.align		4
.L_269:
        /*0588*/ 	.byte	0x04, 0x12
        /*058a*/ 	.short	(.L_271 - .L_270)
	.align		4
.L_270:
        /*058c*/ 	.word	index@(_ZN7cutlass13device_kernelIN5flash11enable_sm90INS1_16FlashAttnFwdSm90INS1_25CollectiveMainloopFwdSm90ILi2EN4cute5tupleIJNS5_1CILi1EEES8_S8_EEENS6_IJNS7_ILi64EEESA_SA_EEELi512ENS_6half_tEfNS_4arch4Sm90ELb1ELb0ELb1ELb0ELb0ELb0ELb1ELb0ELb0ELb0ELb0ELb0EEENS1_21CollectiveEpilogueFwdINS6_IJSA_NS7_ILi512EEESA_EEES9_SC_SE_Li256ELb0ELb0ELb0ELb0EEENS1_30DynamicPersistentTileSchedulerILi256ELi32ELb0ELb0ELb1EEEEEEEEEvNT_6ParamsE)
        /*0590*/ 	.word	0x00000008


	//----- nvinfo : EIATTR_MIN_STACK_SIZE
	.align		4
.L_271:
        /*0594*/ 	.byte	0x04, 0x12
        /*0596*/ 	.short	(.L_273 - .L_272)
	.align		4
.L_272:
        /*0598*/ 	.word	index@(_ZN7cutlass13device_kernelIN5flash11enable_sm90INS1_16FlashAttnFwdSm90INS1_25CollectiveMainloopFwdSm90ILi2EN4cute5tupleIJNS5_1CILi1EEES8_S8_EEENS6_IJNS7_ILi64EEESA_SA_EEELi512ENS_6half_tEfNS_4arch4Sm90ELb1ELb0ELb1ELb1ELb0ELb0ELb0ELb0ELb0ELb0ELb0ELb0EEENS1_21CollectiveEpilogueFwdINS6_IJSA_NS7_ILi512EEESA_EEES9_SC_SE_Li256ELb1ELb0ELb0ELb0EEENS1_36VarlenDynamicPersistentTileSchedulerILi64ELi64ELi256ELi32ELb0ELb0ELb1ELb1ELb1ELb1EEEEEEEEEvNT_6ParamsE)
        /*059c*/ 	.word	0x00000028


	//----- nvinfo : EIATTR_MIN_STACK_SIZE
	.align		4
.L_273:
        /*05a0*/ 	.byte	0x04, 0x12
        /*05a2*/ 	.short	(.L_275 - .L_274)
	.align		4
.L_274:
        /*05a4*/ 	.word	index@(_ZN7cutlass13device_kernelIN5flash11enable_sm90INS1_16FlashAttnFwdSm90INS1_25CollectiveMainloopFwdSm90ILi2EN4cute5tupleIJNS5_1CILi1EEES8_S8_EEENS6_IJNS7_ILi64EEESA_SA_EEELi512ENS_6half_tEfNS_4arch4Sm90ELb1ELb0ELb1ELb1ELb0ELb1ELb0ELb0ELb0ELb0ELb0ELb0EEENS1_21CollectiveEpilogueFwdINS6_IJSA_NS7_ILi512EEESA_EEES9_SC_SE_Li256ELb1ELb0ELb0ELb0EEENS1_36VarlenDynamicPersistentTileSchedulerILi64ELi64ELi256ELi32ELb0ELb0ELb1ELb1ELb1ELb1EEEEEEEEEvNT_6ParamsE)
        /*05a8*/ 	.word	0x00000038


	//----- nvinfo : EIATTR_MIN_STACK_SIZE
	.align		4
.L_275:
        /*05ac*/ 	.byte	0x04, 0x12
        /*05ae*/ 	.short	(.L_277 - .L_276)
	.align		4
.L_276:
        /*05b0*/ 	.word	index@(_ZN7cutlass13device_kernelIN5flash11enable_sm90INS1_16FlashAttnFwdSm90INS1_25CollectiveMainloopFwdSm90ILi2EN4cute5tupleIJNS5_1CILi1EEES8_S8_EEENS6_IJNS7_ILi64EEESA_SA_EEELi512ENS_6half_tEfNS_4arch4Sm90ELb1ELb0ELb1ELb1ELb0ELb0ELb1ELb0ELb0ELb0ELb0ELb0EEENS1_21CollectiveEpilogueFwdINS6_IJSA_NS7_ILi512EEESA_EEES9_SC_SE_Li256ELb1ELb0ELb0ELb0EEENS1_36VarlenDynamicPersistentTileSchedulerILi64ELi64ELi256ELi32ELb0ELb0ELb1ELb1ELb1ELb1EEEEEEEEEvNT_6ParamsE)
        /*05b4*/ 	.word	0x00000030


	//----- nvinfo : EIATTR_MIN_STACK_SIZE
	.align		4
.L_277:
        /*05b8*/ 	.byte	0x04, 0x12
        /*05ba*/ 	.short	(.L_279 - .L_278)
	.align		4
.L_278:
        /*05bc*/ 	.word	index@(_ZN7cutlass13device_kernelIN5flash11enable_sm90INS1_16FlashAttnFwdSm90INS1_25CollectiveMainloopFwdSm90ILi2EN4cute5tupleIJNS5_1CILi1EEES8_S8_EEENS6_IJNS7_ILi64EEESA_SA_EEELi512ENS_6half_tEfNS_4arch4Sm90ELb1ELb0ELb1ELb1ELb0ELb1ELb1ELb0ELb0ELb0ELb0ELb0EEENS1_21CollectiveEpilogueFwdINS6_IJSA_NS7_ILi512EEESA_EEES9_SC_SE_Li256ELb1ELb0ELb0ELb0EEENS1_36VarlenDynamicPersistentTileSchedulerILi64ELi64ELi256ELi32ELb0ELb0ELb1ELb1ELb1ELb1EEEEEEEEEvNT_6ParamsE)
        /*05c0*/ 	.word	0x00000038


	//----- nvinfo : EIATTR_MIN_STACK_SIZE
	.align		4
.L_279:
        /*05c4*/ 	.byte	0x04, 0x12
        /*05c6*/ 	.short	(.L_281 - .L_280)
	.align		4
.L_280:
        /*05c8*/ 	.word	index@(_ZN7cutlass13device_kernelIN5flash11enable_sm90INS1_16FlashAttnFwdSm90INS1_25CollectiveMainloopFwdSm90ILi2EN4cute5tupleIJNS5_1CILi1EEES8_S8_EEENS6_IJNS7_ILi128EEENS7_ILi96EEENS7_ILi64EEEEEELi256ENS_6half_tEfNS_4arch4Sm90ELb0ELb0ELb1ELb0ELb0ELb0ELb0ELb1ELb0ELb0ELb0ELb0EEENS1_21CollectiveEpilogueFwdINS6_IJSA_NS7_ILi256EEESB_EEES9_SE_SG_Li256ELb0ELb0ELb0ELb0EEENS1_29StaticPersistentTileSchedulerILb0EEEEEEEEEvNT_6ParamsE)
        /*05cc*/ 	.word	0x00000020


	//----- nvinfo : EIATTR_MIN_STACK_SIZE
	.align		4
.L_281:
        /*05d0*/ 	.byte	0x04, 0x12
        /*05d2*/ 	.short	(.L_283 - .L_282)
	.align		4
.L_282:
        /*05d4*/ 	.word	index@(_ZN7cutlass13device_kernelIN5flash11enable_sm90INS1_16FlashAttnFwdSm90INS1_25CollectiveMainloopFwdSm90ILi2EN4cute5tupleIJNS5_1CILi1EEES8_S8_EEENS6_IJNS7_ILi128EEENS7_ILi96EEENS7_ILi64EEEEEELi256ENS_6half_tEfNS_4arch4Sm90ELb0ELb0ELb1ELb0ELb0ELb0ELb1ELb1ELb0ELb0ELb0ELb0EEENS1_21CollectiveEpilogueFwdINS6_IJSA_NS7_ILi256EEESB_EEES9_SE_SG_Li256ELb0ELb0ELb0ELb0EEENS1_29StaticPersistentTileSchedulerILb0EEEEEEEEEvNT_6ParamsE)
        /*05d8*/ 	.word	0x00000020


	//----- nvinfo : EIATTR_MIN_STACK_SIZE
	.align		4
.L_283:
        /*05dc*/ 	.byte	0x04, 0x12
        /*05de*/ 	.short	(.L_285 - .L_284)
	.align		4
.L_284:
        /*05e0*/ 	.word	index@(_ZN7cutlass13device_kernelIN5flash11enable_sm90INS1_16FlashAttnFwdSm90INS1_25CollectiveMainloopFwdSm90ILi2EN4cute5tupleIJNS5_1CILi1EEES8_S8_EEENS6_IJNS7_ILi128EEENS7_ILi96EEENS7_ILi64EEEEEELi256ENS_6half_tEfNS_4arch4Sm90ELb0ELb0ELb1ELb1ELb0ELb0ELb0ELb1ELb0ELb0ELb0ELb0EEENS1_21CollectiveEpilogueFwdINS6_IJSA_NS7_ILi256EEESB_EEES9_SE_SG_Li256ELb1ELb0ELb0ELb0EEENS1_36VarlenDynamicPersistentTileSchedulerILi128ELi96ELi256ELi32ELb0ELb0ELb1ELb0ELb1ELb1EEEEEEEEEvNT_6ParamsE)
        /*05e4*/ 	.word	0x00000030


	//----- nvinfo : EIATTR_MIN_STACK_SIZE
	.align		4
.L_285:
        /*05e8*/ 	.byte	0x04, 0x12
        /*05ea*/ 	.short	(.L_287 - .L_286)
	.align		4
.L_286:
        /*05ec*/ 	.word	index@(_ZN7cutlass13device_kernelIN5flash11enable_sm90INS1_16FlashAttnFwdSm90INS1_25CollectiveMainloopFwdSm90ILi2EN4cute5tupleIJNS5_1CILi1EEES8_S8_EEENS6_IJNS7_ILi128EEENS7_ILi96EEENS7_ILi64EEEEEELi256ENS_6half_tEfNS_4arch4Sm90ELb0ELb0ELb1ELb1ELb0ELb1ELb0ELb1ELb0ELb0ELb0ELb0EEENS1_21CollectiveEpilogueFwdINS6_IJSA_NS7_ILi256EEESB_EEES9_SE_SG_Li256ELb1ELb0ELb0ELb0EEENS1_36VarlenDynamicPersistentTileSchedulerILi128ELi96ELi256ELi32ELb0ELb0ELb1ELb0ELb1ELb1EEEEEEEEEvNT_6ParamsE)
        /*05f0*/ 	.word	0x00000038


	//----- nvinfo : EIATTR_MIN_STACK_SIZE
	.align		4
.L_287:
        /*05f4*/ 	.byte	0x04, 0x12
        /*05f6*/ 	.short	(.L_289 - .L_288)
	.align		4
.L_288:
        /*05f8*/ 	.word	index@(_ZN7cutlass13device_kernelIN5flash11enable_sm90INS1_16FlashAttnFwdSm90INS1_25CollectiveMainloopFwdSm90ILi2EN4cute5tupleIJNS5_1CILi1EEES8_S8_EEENS6_IJNS7_ILi128EEENS7_ILi96EEENS7_ILi64EEEEEELi256ENS_6half_tEfNS_4arch4Sm90ELb0ELb0ELb1ELb1ELb0ELb0ELb1ELb1ELb0ELb0ELb0ELb0EEENS1_21CollectiveEpilogueFwdINS6_IJSA_NS7_ILi256EEESB_EEES9_SE_SG_Li256ELb1ELb0ELb0ELb0EEENS1_36VarlenDynamicPersistentTileSchedulerILi128ELi96ELi256ELi32ELb0ELb0ELb1ELb0ELb1ELb1EEEEEEEEEvNT_6ParamsE)
        /*05fc*/ 	.word	0x00000030


	//----- nvinfo : EIATTR_MIN_STACK_SIZE
	.align		4
.L_289:
        /*0600*/ 	.byte	0x04, 0x12
        /*0602*/ 	.short	(.L_291 - .L_290)
	.align		4
.L_290:
        /*0604*/ 	.word	index@(_ZN7cutlass13device_kernelIN5flash11enable_sm90INS1_16FlashAttnFwdSm90INS1_25CollectiveMainloopFwdSm90ILi2EN4cute5tupleIJNS5_1CILi1EEES8_S8_EEENS6_IJNS7_ILi128EEENS7_ILi96EEENS7_ILi64EEEEEELi256ENS_6half_tEfNS_4arch4Sm90ELb0ELb0ELb1ELb1ELb0ELb1ELb1ELb1ELb0ELb0ELb0ELb0EEENS1_21CollectiveEpilogueFwdINS6_IJSA_NS7_ILi256EEESB_EEES9_SE_SG_Li256ELb1ELb0ELb0ELb0EEENS1_36VarlenDynamicPersistentTileSchedulerILi128ELi96ELi256ELi32ELb0ELb0ELb1ELb0ELb1ELb1EEEEEEEEEvNT_6ParamsE)
        /*0608*/ 	.word	0x000000a0


	//----- nvinfo : EIATTR_MIN_STACK_SIZE
	.align		4
.L_291:
        /*060c*/ 	.byte	0x04, 0x12
        /*060e*/ 	.short	(.L_293 - .L_292)
	.align		4
.L_292:
        /*0610*/ 	.word	index@(_ZN7cutlass13device_kernelIN5flash11enable_sm90INS1_16FlashAttnFwdSm90INS1_25CollectiveMainloopFwdSm90ILi2EN4cute5tupleIJNS5_1CILi1EEES8_S8_EEENS6_IJNS7_ILi128EEENS7_ILi96EEENS7_ILi64EEEEEELi256ENS_6half_tEfNS_4arch4Sm90ELb0ELb1ELb1ELb0ELb0ELb0ELb0ELb1ELb0ELb0ELb0ELb0EEENS1_21CollectiveEpilogueFwdINS6_IJSA_NS7_ILi256EEESB_EEES9_SE_SG_Li256ELb0ELb0ELb0ELb0EEENS1_30DynamicPersistentTileSchedulerILi256ELi32ELb0ELb0ELb1EEEEEEEEEvNT_6ParamsE)
        /*0614*/ 	.word	0x00000000


	//----- nvinfo : EIATTR_MIN_STACK_SIZE
	.align		4
.L_293:
        /*0618*/ 	.byte	0x04, 0x12
        /*061a*/ 	.short	(.L_295 - .L_294)
	.align		4
.L_294:
        /*061c*/ 	.word	index@(_ZN7cutlass13device_kernelIN5flash11enable_sm90INS1_16FlashAttnFwdSm90INS1_25CollectiveMainloopFwdSm90ILi2EN4cute5tupleIJNS5_1CILi1EEES8_S8_EEENS6_IJNS7_ILi128EEENS7_ILi96EEENS7_ILi64EEEEEELi256ENS_6half_tEfNS_4arch4Sm90ELb0ELb1ELb1ELb0ELb0ELb0ELb1ELb1ELb0ELb0ELb0ELb0EEENS1_21CollectiveEpilogueFwdINS6_IJSA_NS7_ILi256EEESB_EEES9_SE_SG_Li256ELb0ELb0ELb0ELb0EEENS1_30DynamicPersistentTileSchedulerILi256ELi32ELb0ELb0ELb1EEEEEEEEEvNT_6ParamsE)
        /*0620*/ 	.word	0x00000480


	//----- nvinfo : EIATTR_MIN_STACK_SIZE
	.align		4
.L_295:
        /*0624*/ 	.byte	0x04, 0x12
        /*0626*/ 	.short	(.L_297 - .L_296)
	.align		4
.L_296:
        /*0628*/ 	.word	index@(_ZN7cutlass13device_kernelIN5flash11enable_sm90INS1_16FlashAttnFwdSm90INS1_25CollectiveMainloopFwdSm90ILi2EN4cute5tupleIJNS5_1CILi1EEES8_S8_EEENS6_IJNS7_ILi128EEENS7_ILi96EEENS7_ILi64EEEEEELi256ENS_6half_tEfNS_4arch4Sm90ELb0ELb1ELb1ELb1ELb0ELb0ELb0ELb1ELb0ELb0ELb0ELb0EEENS1_21CollectiveEpilogueFwdINS6_IJSA_NS7_ILi256EEESB_EEES9_SE_SG_Li256ELb1ELb0ELb0ELb0EEENS1_36VarlenDynamicPersistentTileSchedulerILi128ELi96ELi256ELi32ELb0ELb0ELb1ELb1ELb0ELb1EEEEEEEEEvNT_6ParamsE)
        /*062c*/ 	.word	0x00000020


	//----- nvinfo : EIATTR_MIN_STACK_SIZE
	.align		4
.L_297:
        /*0630*/ 	.byte	0x04, 0x12
        /*0632*/ 	.short	(.L_299 - .L_298)
	.align		4
.L_298:
        /*0634*/ 	.word	index@(_ZN7cutlass13device_kernelIN5flash11enable_sm90INS1_16FlashAttnFwdSm90INS1_25CollectiveMainloopFwdSm90ILi2EN4cute5tupleIJNS5_1CILi1EEES8_S8_EEENS6_IJNS7_ILi128EEENS7_ILi96EEENS7_ILi64EEEEEELi256ENS_6half_tEfNS_4arch4Sm90ELb0ELb1ELb1ELb1ELb0ELb1ELb0ELb1ELb0ELb0ELb0ELb0EEENS1_21CollectiveEpilogueFwdINS6_IJSA_NS7_ILi256EEESB_EEES9_SE_SG_Li256ELb1ELb0ELb0ELb0EEENS1_36VarlenDynamicPersistentTileSchedulerILi128ELi96ELi256ELi32ELb0ELb0ELb1ELb1ELb0ELb1EEEEEEEEEvNT_6ParamsE)
        /*0638*/ 	.word	0x00000030


	//----- nvinfo : EIATTR_MIN_STACK_SIZE
	.align		4
.L_299:
        /*063c*/ 	.byte	0x04, 0x12
        /*063e*/ 	.short	(.L_301 - .L_300)
	.align		4
.L_300:
        /*0640*/ 	.word	index@(_ZN7cutlass13device_kernelIN5flash11enable_sm90INS1_16FlashAttnFwdSm90INS1_25CollectiveMainloopFwdSm90ILi2EN4cute5tupleIJNS5_1CILi1EEES8_S8_EEENS6_IJNS7_ILi128EEENS7_ILi96EEENS7_ILi64EEEEEELi256ENS_6half_tEfNS_4arch4Sm90ELb0ELb1ELb1ELb1ELb0ELb0ELb1ELb1ELb0ELb0ELb0ELb0EEENS1_21CollectiveEpilogueFwdINS6_IJSA_NS7_ILi256EEESB_EEES9_SE_SG_Li256ELb1ELb0ELb0ELb0EEENS1_36VarlenDynamicPersistentTileSchedulerILi128ELi96ELi256ELi32ELb0ELb0ELb1ELb1ELb0ELb1EEEEEEEEEvNT_6ParamsE)
        /*0644*/ 	.word	0x00000490


	//----- nvinfo : EIATTR_MIN_STACK_SIZE
	.align		4
.L_301:
        /*0648*/ 	.byte	0x04, 0x12
        /*064a*/ 	.short	(.L_303 - .L_302)
	.align		4
.L_302:
        /*064c*/ 	.word	index@(_ZN7cutlass13device_kernelIN5flash11enable_sm90INS1_16FlashAttnFwdSm90INS1_25CollectiveMainloopFwdSm90ILi2EN4cute5tupleIJNS5_1CILi1EEES8_S8_EEENS6_IJNS7_ILi128EEENS7_ILi96EEENS7_ILi64EEEEEELi256ENS_6half_tEfNS_4arch4Sm90ELb0ELb1ELb1ELb1ELb0ELb1ELb1ELb1ELb0ELb0ELb0ELb0EEENS1_21CollectiveEpilogueFwdINS6_IJSA_NS7_ILi256EEESB_EEES9_SE_SG_Li256ELb1ELb0ELb0ELb0EEENS1_36VarlenDynamicPersistentTileSchedulerILi128ELi96ELi256ELi32ELb0ELb0ELb1ELb1ELb0ELb1EEEEEEEEEvNT_6ParamsE)
        /*0650*/ 	.word	0x000004a0


	//----- nvinfo : EIATTR_MIN_STACK_SIZE
	.align		4
.L_303:
        /*0654*/ 	.byte	0x04, 0x12
        /*0656*/ 	.short	(.L_305 - .L_304)
	.align		4
.L_304:
        /*0658*/ 	.word	index@(_ZN7cutlass13device_kernelIN5flash11enable_sm90INS1_16FlashAttnFwdSm90INS1_25CollectiveMainloopFwdSm90ILi2EN4cute5tupleIJNS5_1CILi1EEES8_S8_EEENS6_IJNS7_ILi128EEENS7_ILi96EEENS7_ILi64EEEEEELi256ENS_6half_tEfNS_4arch4Sm90ELb1ELb0ELb1ELb0ELb0ELb0ELb0ELb1ELb0ELb0ELb0ELb0EEENS1_21CollectiveEpilogueFwdINS6_IJSA_NS7_ILi256EEESB_EEES9_SE_SG_Li256ELb0ELb0ELb0ELb0EEENS1_30DynamicPersistentTileSchedulerILi256ELi32ELb0ELb0ELb1EEEEEEEEEvNT_6ParamsE)
        /*065c*/ 	.word	0x00000000


	//----- nvinfo : EIATTR_MIN_STACK_SIZE
	.align		4
.L_305:
        /*0660*/ 	.byte	0x04, 0x12
        /*0662*/ 	.short	(.L_307 - .L_306)
	.align		4
.L_306:
        /*0664*/ 	.word	index@(_ZN7cutlass13device_kernelIN5flash11enable_sm90INS1_16FlashAttnFwdSm90INS1_25CollectiveMainloopFwdSm90ILi2EN4cute5tupleIJNS5_1CILi1EEES8_S8_EEENS6_IJNS7_ILi128EEENS7_ILi96EEENS7_ILi64EEEEEELi256ENS_6half_tEfNS_4arch4Sm90ELb1ELb0ELb1ELb0ELb0ELb0ELb1ELb1ELb0ELb0ELb0ELb0EEENS1_21CollectiveEpilogueFwdINS6_IJSA_NS7_ILi256EEESB_EEES9_SE_SG_Li256ELb0ELb0ELb0ELb0EEENS1_30DynamicPersistentTileSchedulerILi256ELi32ELb0ELb0ELb1EEEEEEEEEvNT_6ParamsE)
        /*0668*/ 	.word	0x00000010


	//----- nvinfo : EIATTR_MIN_STACK_SIZE
	.align		4
.L_307:
        /*066c*/ 	.byte	0x04, 0x12
        /*066e*/ 	.short	(.L_309 - .L_308)
	.align		4
.L_308:
        /*0670*/ 	.word	index@(_ZN7cutlass13device_kernelIN5flash11enable_sm90INS1_16FlashAttnFwdSm90INS1_25CollectiveMainloopFwdSm90ILi2EN4cute5tupleIJNS5_1CILi1EEES8_S8_EEENS6_IJNS7_ILi128EEENS7_ILi96EEENS7_ILi64EEEEEELi256ENS_6half_tEfNS_4arch4Sm90ELb1ELb0ELb1ELb1ELb0ELb0ELb0ELb1ELb0ELb0ELb0ELb0EEENS1_21CollectiveEpilogueFwdINS6_IJSA_NS7_ILi256EEESB_EEES9_SE_SG_Li256ELb1ELb0ELb0ELb0EEENS1_36VarlenDynamicPersistentTileSchedulerILi128ELi96ELi256ELi32ELb0ELb0ELb1ELb1ELb1ELb1EEEEEEEEEvNT_6ParamsE)
        /*0674*/ 	.word	0x00000028


	//----- nvinfo : EIATTR_MIN_STACK_SIZE
	.align		4
.L_309:
        /*0678*/ 	.byte	0x04, 0x12
        /*067a*/ 	.short	(.L_311 - .L_310)
	.align		4
.L_310:
        /*067c*/ 	.word	index@(_ZN7cutlass13device_kernelIN5flash11enable_sm90INS1_16FlashAttnFwdSm90INS1_25CollectiveMainloopFwdSm90ILi2EN4cute5tupleIJNS5_1CILi1EEES8_S8_EEENS6_IJNS7_ILi128EEENS7_ILi96EEENS7_ILi64EEEEEELi256ENS_6half_tEfNS_4arch4Sm90ELb1ELb0ELb1ELb1ELb0ELb1ELb0ELb1ELb0ELb0ELb0ELb0EEENS1_21CollectiveEpilogueFwdINS6_IJSA_NS7_ILi256EEESB_EEES9_SE_SG_Li256ELb1ELb0ELb0ELb0EEENS1_36VarlenDynamicPersistentTileSchedulerILi128ELi96ELi256ELi32ELb0ELb0ELb1ELb1ELb1ELb1EEEEEEEEEvNT_6ParamsE)
        /*0680*/ 	.word	0x00000030


	//----- nvinfo : EIATTR_MIN_STACK_SIZE
	.align		4
.L_311:
        /*0684*/ 	.byte	0x04, 0x12
        /*0686*/ 	.short	(.L_313 - .L_312)
	.align		4
.L_312:
        /*0688*/ 	.word	index@(_ZN7cutlass13device_kernelIN5flash11enable_sm90INS1_16FlashAttnFwdSm90INS1_25CollectiveMainloopFwdSm90ILi2EN4cute5tupleIJNS5_1CILi1EEES8_S8_EEENS6_IJNS7_ILi128EEENS7_ILi96EEENS7_ILi64EEEEEELi256ENS_6half_tEfNS_4arch4Sm90ELb1ELb0ELb1ELb1ELb0ELb0ELb1ELb1ELb0ELb0ELb0ELb0EEENS1_21CollectiveEpilogueFwdINS6_IJSA_NS7_ILi256EEESB_EEES9_SE_SG_Li256ELb1ELb0ELb0ELb0EEENS1_36VarlenDynamicPersistentTileSchedulerILi128ELi96ELi256ELi32ELb0ELb0ELb1ELb1ELb1ELb1EEEEEEEEEvNT_6ParamsE)
        /*068c*/ 	.word	0x00000028


	//----- nvinfo : EIATTR_MIN_STACK_SIZE
	.align		4
.L_313:
        /*0690*/ 	.byte	0x04, 0x12
        /*0692*/ 	.short	(.L_315 - .L_314)
	.align		4
.L_314:
        /*0694*/ 	.word	index@(_ZN7cutlass13device_kernelIN5flash11enable_sm90INS1_16FlashAttnFwdSm90INS1_25CollectiveMainloopFwdSm90ILi2EN4cute5tupleIJNS5_1CILi1EEES8_S8_EEENS6_IJNS7_ILi128EEENS7_ILi96EEENS7_ILi64EEEEEELi256ENS_6half_tEfNS_4arch4Sm90ELb1ELb0ELb1ELb1ELb0ELb1ELb1ELb1ELb0ELb0ELb0ELb0EEENS1_21CollectiveEpilogueFwdINS6_IJSA_NS7_ILi256EEESB_EEES9_SE_SG_Li256ELb1ELb0ELb0ELb0EEENS1_36VarlenDynamicPersistentTileSchedulerILi128ELi96ELi256ELi32ELb0ELb0ELb1ELb1ELb1ELb1EEEEEEEEEvNT_6ParamsE)
        /*0698*/ 	.word	0x00000078
.L_315:


//--------------------- .nv.compat                --------------------------
	.section	.nv.compat,"",@"SHT_CUDA_COMPAT_INFO"
	.align	4
        /*0000*/ 	.byte	0x02, 0x09, 0x01, 0x00, 0x02, 0x02, 0x04, 0x00, 0x02, 0x05, 0x05, 0x00, 0x03, 0x07, 0x01, 0x01
        /*0010*/ 	.byte	0x02, 0x03, 0x01, 0x00, 0x02, 0x06, 0x01, 0x00, 0x04, 0x0b, 0x08, 0x00, 0x00, 0x00, 0x00, 0x00
        /*0020*/ 	.byte	0x00, 0x00, 0x00, 0x00


//--------------------- .nv.info._ZN7cutlass13device_kernelIN5flash11enable_sm90INS1_16FlashAttnFwdSm90INS1_25CollectiveMainloopFwdSm90ILi2EN4cute5tupleIJNS5_1CILi1EEES8_S8_EEENS6_IJNS7_ILi128EEESA_NS7_ILi192EEEEEELi128ENS_6half_tEfNS_4arch4Sm90ELb0ELb0ELb1ELb0ELb0ELb0ELb0ELb1ELb1ELb0ELb0ELb0EEENS1_21CollectiveEpilogueFwdINS6_IJSA_SA_SA_EEES9_SD_SF_Li256ELb0ELb0ELb0ELb0EEENS1_29StaticPersistentTileSchedulerILb0EEEEEEEEEvNT_6ParamsE --------------------------
	.section	.nv.info._ZN7cutlass13device_kernelIN5flash11enable_sm90INS1_16FlashAttnFwdSm90INS1_25CollectiveMainloopFwdSm90ILi2EN4cute5tupleIJNS5_1CILi1EEES8_S8_EEENS6_IJNS7_ILi128EEESA_NS7_ILi192EEEEEELi128ENS_6half_tEfNS_4arch4Sm90ELb0ELb0ELb1ELb0ELb0ELb0ELb0ELb1ELb1ELb0ELb0ELb0EEENS1_21CollectiveEpilogueFwdINS6_IJSA_SA_SA_EEES9_SD_SF_Li256ELb0ELb0ELb0ELb0EEENS1_29StaticPersistentTileSchedulerILb0EEEEEEEEEvNT_6ParamsE,"",@"SHT_CUDA_INFO"
	.sectionflags	@""
	.align	4


	//----- nvinfo : EIATTR_CUDA_API_VERSION
	.align		4
        /*0000*/ 	.byte	0x04, 0x37
        /*0002*/ 	.short	(.L_317 - .L_316)
.L_316:
        /*0004*/ 	.word	0x00000082


	//----- nvinfo : EIATTR_KPARAM_INFO
	.align		4
.L_317:
        /*0008*/ 	.byte	0x04, 0x17
        /*000a*/ 	.short	(.L_319 - .L_318)
.L_318:
        /*000c*/ 	.word	0x00000000
        /*0010*/ 	.short	0x0000
        /*0012*/ 	.short	0x0070
        /*0014*/ 	.byte	0x00, 0xf0, 0x01, 0x2e


	//----- nvinfo : EIATTR_SPARSE_MMA_MASK
	.align		4
.L_319:
        /*0018*/ 	.byte	0x03, 0x50
        /*001a*/ 	.short	0x0000


	//----- nvinfo : EIATTR_MAXREG_COUNT
	.align		4
        /*001c*/ 	.byte	0x03, 0x1b
        /*001e*/ 	.short	0x00a8


	//----- nvinfo : EIATTR_NUM_BARRIERS
	.align		4
        /*0020*/ 	.byte	0x02, 0x4c
        /*0022*/ 	.byte	0x09
	.zero		1


	//----- nvinfo : EIATTR_EXTERNS
	.align		4
        /*0024*/ 	.byte	0x04, 0x0f
        /*0026*/ 	.short	(.L_321 - .L_320)


	//   ....[0]....
	.align		4
.L_320:
        /*0028*/ 	.word	index@(__assertfail)


	//----- nvinfo : EIATTR_ANNOTATIONS
	.align		4
.L_321:
        /*002c*/ 	.byte	0x04, 0x55
        /*002e*/ 	.short	(.L_323 - .L_322)


	//   ....[0]....
.L_322:
        /*0030*/ 	.word	0x00000001
        /*0034*/ 	.byte	0x40, 0x09, 0x00, 0x00, 0x01, 0x00, 0x00, 0x00, 0x00, 0x0a, 0x00, 0x00, 0x01, 0x00, 0x00, 0x00
        /* <DEDUP_REMOVED lines=12> */
        /*0104*/ 	.byte	0x80, 0xaf, 0x00, 0x00, 0x01, 0x00, 0x00, 0x00, 0x20, 0xb1, 0x00, 0x00


	//----- nvinfo : EIATTR_MERCURY_ISA_VERSION
	.align		4
.L_323:
        /*0110*/ 	.byte	0x03, 0x5f
        /*0112*/ 	.short	0x0101


	//----- nvinfo : EIATTR_INT_WARP_WIDE_INSTR_OFFSETS
	.align		4
        /*0114*/ 	.byte	0x04, 0x31
        /*0116*/ 	.short	(.L_325 - .L_324)


	//   ....[0]....
.L_324:
        /*0118*/ 	.word	0x00000180


	//   ....[1]....
        /*011c*/ 	.word	0x000001b0


	//   ....[2]....
        /*0120*/ 	.word	0x00000240


	//   ....[3]....
        /*0124*/ 	.word	0x00008a30


	//   ....[4]....
        /*0128*/ 	.word	0x00008a60


	//   ....[5]....
        /*012c*/ 	.word	0x00008b30


	//   ....[6]....
        /*0130*/ 	.word	0x00008c00


	//----- nvinfo : EIATTR_COOP_GROUP_MASK_REGIDS
	.align		4
.L_325:
        /*0134*/ 	.byte	0x04, 0x29
        /*0136*/ 	.short	(.L_327 - .L_326)


	//   ....[0]....
.L_326:
        /*0138*/ 	.word	0xffffffff


	//   ....[1]....
        /*013c*/ 	.word	0xffffffff


	//   ....[2]....
        /*0140*/ 	.word	0xffffffff


	//   ....[3]....
        /*0144*/ 	.word	0xffffffff


	//   ....[4]....
        /*0148*/ 	.word	0xffffffff


	//   ....[5]....
        /*014c*/ 	.word	0xffffffff


	//   ....[6]....
        /*0150*/ 	.word	0xffffffff


	//   ....[7]....
        /*0154*/ 	.word	0xffffffff


	//   ....[8]....
        /*0158*/ 	.word	0xffffffff


	//   ....[9]....
        /*015c*/ 	.word	0xffffffff


	//   ....[10]....
        /*0160*/ 	.word	0xffffffff


	//   ....[11]....
        /*0164*/ 	.word	0xffffffff


	//   ....[12]....
        /*0168*/ 	.word	0xffffffff


	//   ....[13]....
        /*016c*/ 	.word	0xffffffff


	//   ....[14]....
        /*0170*/ 	.word	0xffffffff


	//   ....[15]....
        /*0174*/ 	.word	0xffffffff


	//   ....[16]....
        /*0178*/ 	.word	0xffffffff


	//   ....[17]....
        /*017c*/ 	.word	0xffffffff


	//   ....[18]....
        /*0180*/ 	.word	0xffffffff


	//   ....[19]....
        /*0184*/ 	.word	0xffffffff


	//   ....[20]....
        /*0188*/ 	.word	0xffffffff


	//   ....[21]....
        /*018c*/ 	.word	0xffffffff


	//   ....[22]....
        /*0190*/ 	.word	0xffffffff


	//   ....[23]....
        /*0194*/ 	.word	0x0500000f


	//   ....[24]....
        /*0198*/ 	.word	0x0500000f


	//----- nvinfo : EIATTR_COOP_GROUP_INSTR_OFFSETS
	.align		4
.L_327:
        /*019c*/ 	.byte	0x04, 0x28
        /*019e*/ 	.short	(.L_329 - .L_328)


	//   ....[0]....
.L_328:
        /*01a0*/ 	.word	0x00000060


	//   ....[1]....
        /*01a4*/ 	.word	0x00000190


	//   ....[2]....
        /*01a8*/ 	.word	0x00000250


	//   ....[3]....
        /*01ac*/ 	.word	0x000003c0


	//   ....[4]....
        /*01b0*/ 	.word	0x00000520


	//   ....[5]....
        /*01b4*/ 	.word	0x00000640


	//   ....[6]....
        /*01b8*/ 	.word	0x000007a0


	//   ....[7]....
        /*01bc*/ 	.word	0x00000d30


	//   ....[8]....
        /*01c0*/ 	.word	0x00002a50


	//   ....[9]....
        /*01c4*/ 	.word	0x00002ab0


	//   ....[10]....
        /*01c8*/ 	.word	0x000030c0


	//   ....[11]....
        /*01cc*/ 	.word	0x00003130


	//   ....[12]....
        /*01d0*/ 	.word	0x00005790


	//   ....[13]....
        /*01d4*/ 	.word	0x000057c0


	//   ....[14]....
        /*01d8*/ 	.word	0x00005aa0


	//   ....[15]....
        /*01dc*/ 	.word	0x00005b40


	//   ....[16]....
        /*01e0*/ 	.word	0x00006e10


	//   ....[17]....
        /*01e4*/ 	.word	0x00006e50


	//   ....[18]....
        /*01e8*/ 	.word	0x00006ff0


	//   ....[19]....
        /*01ec*/ 	.word	0x00007020


	//   ....[20]....
        /*01f0*/ 	.word	0x00007f30


	//   ....[21]....
        /*01f4*/ 	.word	0x000081e0


	//   ....[22]....
        /*01f8*/ 	.word	0x0000b0a0


	//   ....[23]....
        /*01fc*/ 	.word	0x0000b580


	//   ....[24]....
        /*0200*/ 	.word	0x0000ba20


	//----- nvinfo : EIATTR_REG_RECONFIG
	.align		4
.L_329:
        /*0204*/ 	.byte	0x01, 0x54
	.zero		2


	//----- nvinfo : EIATTR_SYSCALL_OFFSETS
	.align		4
        /*0208*/ 	.byte	0x04, 0x46
        /*020a*/ 	.short	(.L_331 - .L_330)


	//   ....[0]....
.L_330:
        /*020c*/ 	.word	0x00001090


	//   ....[1]....
        /*0210*/ 	.word	0x00008640


	//   ....[2]....
        /*0214*/ 	.word	0x00008780


	//   ....[3]....
        /*0218*/ 	.word	0x00008880


	//----- nvinfo : EIATTR_MBARRIER_INSTR_OFFSETS
	.align		4
.L_331:
        /*021c*/ 	.byte	0x04, 0x39
        /*021e*/ 	.short	(.L_333 - .L_332)


	//   ....[0]....
.L_332:
        /*0220*/ 	.word	0x00000270
        /*0224*/ 	.word	0x000000ff
        /*0228*/ 	.word	0x00034800
        /*022c*/ 	.short	0x0100
        /*022e*/ 	.byte	0x06
	.zero		1


	//   ....[1]....
        /*0230*/ 	.word	0x00000280
        /*0234*/ 	.word	0x000000ff
        /*0238*/ 	.word	0x00034820
        /*023c*/ 	.short	0x0100
        /*023e*/ 	.byte	0x06
	.zero		1


	//   ....[2]....
        /*0240*/ 	.word	0x00000370
        /*0244*/ 	.word	0x000000ff
        /*0248*/ 	.word	0x00034830
        /*024c*/ 	.short	0x0100
        /*024e*/ 	.byte	0x08
	.zero		1


	//   ....[3]....
        /*0250*/ 	.word	0x00000380
        /*0254*/ 	.word	0x000000ff
        /*0258*/ 	.word	0x00034840
        /*025c*/ 	.short	0x0100
        /*025e*/ 	.byte	0x08
	.zero		1


	//   ....[4]....
        /*0260*/ 	.word	0x00000390
        /*0264*/ 	.word	0x000000ff
        /*0268*/ 	.word	0x00034838
        /*026c*/ 	.short	0x0100
        /*026e*/ 	.byte	0x08
	.zero		1


	//   ....[5]....
        /*0270*/ 	.word	0x000003a0
        /*0274*/ 	.word	0x000000ff
        /*0278*/ 	.word	0x00034848
        /*027c*/ 	.short	0x0100
        /*027e*/ 	.byte	0x08
	.zero		1


	//   ....[6]....
        /*0280*/ 	.word	0x000004d0
        /*0284*/ 	.word	0x000000ff
        /*0288*/ 	.word	0x00034850
        /*028c*/ 	.short	0x0100
        /*028e*/ 	.byte	0x08
	.zero		1


	//   ....[7]....
        /*0290*/ 	.word	0x000004e0
        /*0294*/ 	.word	0x000000ff
        /*0298*/ 	.word	0x00034860
        /*029c*/ 	.short	0x0100
        /*029e*/ 	.byte	0x08
	.zero		1


	//   ....[8]....
        /*02a0*/ 	.word	0x000004f0
        /*02a4*/ 	.word	0x000000ff
        /*02a8*/ 	.word	0x00034858
        /*02ac*/ 	.short	0x0100
        /*02ae*/ 	.byte	0x08
	.zero		1


	//   ....[9]....
        /*02b0*/ 	.word	0x00000500
        /*02b4*/ 	.word	0x000000ff
        /*02b8*/ 	.word	0x00034868
        /*02bc*/ 	.short	0x0100
        /*02be*/ 	.byte	0x08
	.zero		1


	//   ....[10]....
        /*02c0*/ 	.word	0x000005f0
        /*02c4*/ 	.word	0x000000ff
        /*02c8*/ 	.word	0x00034870
        /*02cc*/ 	.short	0x0100
        /*02ce*/ 	.byte	0x06
	.zero		1


	//   ....[11]....
        /*02d0*/ 	.word	0x00000600
        /*02d4*/ 	.word	0x000000ff
        /*02d8*/ 	.word	0x00034880
        /*02dc*/ 	.short	0x0100
        /*02de*/ 	.byte	0x06
	.zero		1


	//   ....[12]....
        /*02e0*/ 	.word	0x00000610
        /*02e4*/ 	.word	0x000000ff
        /*02e8*/ 	.word	0x00034878
        /*02ec*/ 	.short	0x0100
        /*02ee*/ 	.byte	0x06
	.zero		1


	//   ....[13]....
        /*02f0*/ 	.word	0x00000620
        /*02f4*/ 	.word	0x000000ff
        /*02f8*/ 	.word	0x00034888
        /*02fc*/ 	.short	0x0100
        /*02fe*/ 	.byte	0x06
	.zero		1


	//   ....[14]....
        /*0300*/ 	.word	0x00000750
        /*0304*/ 	.word	0x000000ff
        /*0308*/ 	.word	0x00034890
        /*030c*/ 	.short	0x0100
        /*030e*/ 	.byte	0x08
	.zero		1


	//   ....[15]....
        /*0310*/ 	.word	0x00000760
        /*0314*/ 	.word	0x000000ff
        /*0318*/ 	.word	0x000348a0
        /*031c*/ 	.short	0x0100
        /*031e*/ 	.byte	0x08
	.zero		1


	//   ....[16]....
        /*0320*/ 	.word	0x00000770
        /*0324*/ 	.word	0x000000ff
        /*0328*/ 	.word	0x00034898
        /*032c*/ 	.short	0x0100
        /*032e*/ 	.byte	0x08
	.zero		1


	//   ....[17]....
        /*0330*/ 	.word	0x00000780
        /*0334*/ 	.word	0x000000ff
        /*0338*/ 	.word	0x000348a8
        /*033c*/ 	.short	0x0100
        /*033e*/ 	.byte	0x08
	.zero		1


	//   ....[18]....
        /*0340*/ 	.word	0x000008b0
        /*0344*/ 	.word	0x000000ff
        /*0348*/ 	.word	0x000348b0
        /*034c*/ 	.short	0x0100
        /*034e*/ 	.byte	0x08
	.zero		1


	//   ....[19]....
        /*0350*/ 	.word	0x000008c0
        /*0354*/ 	.word	0x000000ff
        /*0358*/ 	.word	0x000348c0
        /*035c*/ 	.short	0x0100
        /*035e*/ 	.byte	0x08
	.zero		1


	//   ....[20]....
        /*0360*/ 	.word	0x000008d0
        /*0364*/ 	.word	0x000000ff
        /*0368*/ 	.word	0x000348b8
        /*036c*/ 	.short	0x0100
        /*036e*/ 	.byte	0x08
	.zero		1


	//   ....[21]....
        /*0370*/ 	.word	0x000008e0
        /*0374*/ 	.word	0x000000ff
        /*0378*/ 	.word	0x000348c8
        /*037c*/ 	.short	0x0100
        /*037e*/ 	.byte	0x08
	.zero		1


	//   ....[22]....
        /*0380*/ 	.word	0x000010d0
        /*0384*/ 	.word	0x000000ff
        /*0388*/ 	.word	0x00034800
        /*038c*/ 	.short	0x010a
        /*038e*/ 	.byte	0x3c
	.zero		1


	//   ....[23]....
        /*0390*/ 	.word	0x00001150
        /*0394*/ 	.word	0x00000000
        /*0398*/ 	.word	0x00034830
        /*039c*/ 	.short	0x010a
        /*039e*/ 	.byte	0x3f
	.zero		1


	//   ....[24]....
        /*03a0*/ 	.word	0x000011d0
        /*03a4*/ 	.word	0x00000000
        /*03a8*/ 	.word	0x00034830
        /*03ac*/ 	.short	0x010a
        /*03ae*/ 	.byte	0x3f
	.zero		1


	//   ....[25]....
        /*03b0*/ 	.word	0x000020c0
        /*03b4*/ 	.word	0x00000000
        /*03b8*/ 	.word	0x00000000
        /*03bc*/ 	.short	0x0101
        /*03be*/ 	.byte	0x3f
	.zero		1


	//   ....[26]....
        /*03c0*/ 	.word	0x00004040
        /*03c4*/ 	.word	0x000000ff
        /*03c8*/ 	.word	0x00034830
        /*03cc*/ 	.short	0x010a
        /*03ce*/ 	.byte	0x07
	.zero		1


	//   ....[27]....
        /*03d0*/ 	.word	0x00004080
        /*03d4*/ 	.word	0x000000ff
        /*03d8*/ 	.word	0x00034830
        /*03dc*/ 	.short	0x010a
        /*03de*/ 	.byte	0x07
	.zero		1


	//   ....[28]....
        /*03e0*/ 	.word	0x00004980
        /*03e4*/ 	.word	0x000000ff
        /*03e8*/ 	.word	0x00034850
        /*03ec*/ 	.short	0x010a
        /*03ee*/ 	.byte	0x0b
	.zero		1


	//   ....[29]....
        /*03f0*/ 	.word	0x000049c0
        /*03f4*/ 	.word	0x000000ff
        /*03f8*/ 	.word	0x00034850
        /*03fc*/ 	.short	0x010a
        /*03fe*/ 	.byte	0x0b
	.zero		1


	//   ....[30]....
        /*0400*/ 	.word	0x000062f0
        /*0404*/ 	.word	0x00000009
        /*0408*/ 	.word	0x00000000
        /*040c*/ 	.short	0x0101
        /*040e*/ 	.byte	0x3f
	.zero		1


	//   ....[31]....
        /*0410*/ 	.word	0x00006350
        /*0414*/ 	.word	0x00000026
        /*0418*/ 	.word	0x00000000
        /*041c*/ 	.short	0x0101
        /*041e*/ 	.byte	0x3f
	.zero		1


	//   ....[32]....
        /*0420*/ 	.word	0x00006d80
        /*0424*/ 	.word	0x000000ff
        /*0428*/ 	.word	0x00034850
        /*042c*/ 	.short	0x010a
        /*042e*/ 	.byte	0x07
	.zero		1


	//   ....[33]....
        /*0430*/ 	.word	0x00006dc0
        /*0434*/ 	.word	0x000000ff
        /*0438*/ 	.word	0x00034850
        /*043c*/ 	.short	0x010a
        /*043e*/ 	.byte	0x07
	.zero		1


	//   ....[34]....
        /*0440*/ 	.word	0x000077a0
        /*0444*/ 	.word	0x00000009
        /*0448*/ 	.word	0x00000000
        /*044c*/ 	.short	0x0101
        /*044e*/ 	.byte	0x3f
	.zero		1


	//   ....[35]....
        /*0450*/ 	.word	0x000080e0
        /*0454*/ 	.word	0x000000ff
        /*0458*/ 	.word	0x00000000
        /*045c*/ 	.short	0x0101
        /*045e*/ 	.byte	0x06
	.zero		1


	//   ....[36]....
        /*0460*/ 	.word	0x00008f40
        /*0464*/ 	.word	0x00000006
        /*0468*/ 	.word	0x00034840
        /*046c*/ 	.short	0x010a
        /*046e*/ 	.byte	0x3f
	.zero		1


	//   ....[37]....
        /*0470*/ 	.word	0x000094a0
        /*0474*/ 	.word	0x00000009
        /*0478*/ 	.word	0x00034820
        /*047c*/ 	.short	0x010a
        /*047e*/ 	.byte	0x3f
	.zero		1


	//   ....[38]....
        /*0480*/ 	.word	0x00009780
        /*0484*/ 	.word	0x00000002
        /*0488*/ 	.word	0x00034840
        /*048c*/ 	.short	0x010a
        /*048e*/ 	.byte	0x3f
	.zero		1


	//   ....[39]....
        /*0490*/ 	.word	0x00009a40
        /*0494*/ 	.word	0x00000002
        /*0498*/ 	.word	0x00000060
        /*049c*/ 	.short	0x010a
        /*049e*/ 	.byte	0x3f
	.zero		1


	//   ....[40]....
        /*04a0*/ 	.word	0x00009f80
        /*04a4*/ 	.word	0x00000002
        /*04a8*/ 	.word	0x00034840
        /*04ac*/ 	.short	0x010a
        /*04ae*/ 	.byte	0x3f
	.zero		1


	//   ....[41]....
        /*04b0*/ 	.word	0x0000a240
        /*04b4*/ 	.word	0x00000002
        /*04b8*/ 	.word	0x00000060
        /*04bc*/ 	.short	0x010a
        /*04be*/ 	.byte	0x3f
	.zero		1


	//   ....[42]....
        /*04c0*/ 	.word	0x0000a6a0
        /*04c4*/ 	.word	0x00000002
        /*04c8*/ 	.word	0x00034840
        /*04cc*/ 	.short	0x010a
        /*04ce*/ 	.byte	0x3f
	.zero		1


	//   ....[43]....
        /*04d0*/ 	.word	0x0000a980
        /*04d4*/ 	.word	0x00000002
        /*04d8*/ 	.word	0x00000060
        /*04dc*/ 	.short	0x010a
        /*04de*/ 	.byte	0x3f
	.zero		1


	//   ....[44]....
        /*04e0*/ 	.word	0x0000acb0
        /*04e4*/ 	.word	0x00000003
        /*04e8*/ 	.word	0x00034860
        /*04ec*/ 	.short	0x010a
        /*04ee*/ 	.byte	0x3f
	.zero		1


	//   ....[45]....
        /*04f0*/ 	.word	0x0000b020
        /*04f4*/ 	.word	0x00000000
        /*04f8*/ 	.word	0x00034820
        /*04fc*/ 	.short	0x010a
        /*04fe*/ 	.byte	0x3f
	.zero		1


	//   ....[46]....
        /*0500*/ 	.word	0x0000b1c0
        /*0504*/ 	.word	0x00000006
        /*0508*/ 	.word	0x00000000
        /*050c*/ 	.short	0x010a
        /*050e*/ 	.byte	0x3f
	.zero		1


	//   ....[47]....
        /*0510*/ 	.word	0x0000b230
        /*0514*/ 	.word	0x00000003
        /*0518*/ 	.word	0x00000000
        /*051c*/ 	.short	0x010a
        /*051e*/ 	.byte	0x3f
	.zero		1


	//   ....[48]....
        /*0520*/ 	.word	0x0000b290
        /*0524*/ 	.word	0x00000010
        /*0528*/ 	.word	0x00000000
        /*052c*/ 	.short	0x010a
        /*052e*/ 	.byte	0x3f
	.zero		1


	//   ....[49]....
        /*0530*/ 	.word	0x0000b2c0
        /*0534*/ 	.word	0x00000003
        /*0538*/ 	.word	0x00000000
        /*053c*/ 	.short	0x010a
        /*053e*/ 	.byte	0x3f
	.zero		1


	//   ....[50]....
        /*0540*/ 	.word	0x0000b330
        /*0544*/ 	.word	0x00000003
        /*0548*/ 	.word	0x00034800
        /*054c*/ 	.short	0x010a
        /*054e*/ 	.byte	0x3f
	.zero		1


	//   ....[51]....
        /*0550*/ 	.word	0x0000b380
        /*0554*/ 	.word	0x00000000
        /*0558*/ 	.word	0x00034830
        /*055c*/ 	.short	0x010a
        /*055e*/ 	.byte	0x3f
	.zero		1


	//   ....[52]....
        /*0560*/ 	.word	0x0000b3e0
        /*0564*/ 	.word	0x0000000a
        /*0568*/ 	.word	0x00034830
        /*056c*/ 	.short	0x010a
        /*056e*/ 	.byte	0x3f
	.zero		1


	//   ....[53]....
        /*0570*/ 	.word	0x0000b440
        /*0574*/ 	.word	0x00000007
        /*0578*/ 	.word	0x00034850
        /*057c*/ 	.short	0x010a
        /*057e*/ 	.byte	0x3f
	.zero		1


	//   ....[54]....
        /*0580*/ 	.word	0x0000b4a0
        /*0584*/ 	.word	0x00000005
        /*0588*/ 	.word	0x00034850
        /*058c*/ 	.short	0x010a
        /*058e*/ 	.byte	0x3f
	.zero		1


	//   ....[55]....
        /*0590*/ 	.word	0x0000b640
        /*0594*/ 	.word	0x00000006
        /*0598*/ 	.word	0x00034840
        /*059c*/ 	.short	0x010a
        /*059e*/ 	.byte	0x3f
	.zero		1


	//   ....[56]....
        /*05a0*/ 	.word	0x0000b6c0
        /*05a4*/ 	.word	0x00000007
        /*05a8*/ 	.word	0x00034820
        /*05ac*/ 	.short	0x010a
        /*05ae*/ 	.byte	0x3f
	.zero		1


	//   ....[57]....
        /*05b0*/ 	.word	0x0000b710
        /*05b4*/ 	.word	0x00000002
        /*05b8*/ 	.word	0x00034840
        /*05bc*/ 	.short	0x010a
        /*05be*/ 	.byte	0x3f
	.zero		1


	//   ....[58]....
        /*05c0*/ 	.word	0x0000b760
        /*05c4*/ 	.word	0x00000002
        /*05c8*/ 	.word	0x00000060
        /*05cc*/ 	.short	0x010a
        /*05ce*/ 	.byte	0x3f
	.zero		1


	//   ....[59]....
        /*05d0*/ 	.word	0x0000b7b0
        /*05d4*/ 	.word	0x00000002
        /*05d8*/ 	.word	0x00034840
        /*05dc*/ 	.short	0x010a
        /*05de*/ 	.byte	0x3f
	.zero		1


	//   ....[60]....
        /*05e0*/ 	.word	0x0000b800
        /*05e4*/ 	.word	0x00000002
        /*05e8*/ 	.word	0x00000060
        /*05ec*/ 	.short	0x010a
        /*05ee*/ 	.byte	0x3f
	.zero		1


	//   ....[61]....
        /*05f0*/ 	.word	0x0000b850
        /*05f4*/ 	.word	0x00000002
        /*05f8*/ 	.word	0x00034840
        /*05fc*/ 	.short	0x010a
        /*05fe*/ 	.byte	0x3f
	.zero		1


	//   ....[62]....
        /*0600*/ 	.word	0x0000b8a0
        /*0604*/ 	.word	0x00000002
        /*0608*/ 	.word	0x00000060
        /*060c*/ 	.short	0x010a
        /*060e*/ 	.byte	0x3f
	.zero		1


	//   ....[63]....
        /*0610*/ 	.word	0x0000b8f0
        /*0614*/ 	.word	0x00000003
        /*0618*/ 	.word	0x00034860
        /*061c*/ 	.short	0x010a
        /*061e*/ 	.byte	0x3f
	.zero		1


	//   ....[64]....
        /*0620*/ 	.word	0x0000b940
        /*0624*/ 	.word	0x00000000
        /*0628*/ 	.word	0x00034820
        /*062c*/ 	.short	0x010a
        /*062e*/ 	.byte	0x3f
	.zero		1


	//   ....[65]....
        /*0630*/ 	.word	0x0000bae0
        /*0634*/ 	.word	0x00000006
        /*0638*/ 	.word	0x00000000
        /*063c*/ 	.short	0x010a
        /*063e*/ 	.byte	0x3f
	.zero		1


	//   ....[66]....
        /*0640*/ 	.word	0x0000bb30
        /*0644*/ 	.word	0x00000003
        /*0648*/ 	.word	0x00000000
        /*064c*/ 	.short	0x010a
        /*064e*/ 	.byte	0x3f
	.zero		1


	//   ....[67]....
        /*0650*/ 	.word	0x0000bb80
        /*0654*/ 	.word	0x00000010
        /*0658*/ 	.word	0x00000000
        /*065c*/ 	.short	0x010a
        /*065e*/ 	.byte	0x3f
	.zero		1


	//----- nvinfo : EIATTR_NUM_MBARRIERS
	.align		4
.L_333:
        /*0660*/ 	.byte	0x03, 0x38
        /*0662*/ 	.short	0x0016


	//----- nvinfo : EIATTR_EXIT_INSTR_OFFSETS
	.align		4
        /*0664*/ 	.byte	0x04, 0x1c
        /*0666*/ 	.short	(.L_335 - .L_334)


	//   ....[0]....
.L_334:
        /*0668*/ 	.word	0x000009f0


	//   ....[1]....
        /*066c*/ 	.word	0x000081a0


	//   ....[2]....
        /*0670*/ 	.word	0x00008200


	//   ....[3]....
        /*0674*/ 	.word	0x0000b310


	//----- nvinfo : EIATTR_MAX_THREADS
	.align		4
.L_335:
        /*0678*/ 	.byte	0x04, 0x05
        /*067a*/ 	.short	(.L_337 - .L_336)
.L_336:
        /*067c*/ 	.word	0x00000180
        /*0680*/ 	.word	0x00000001
        /*0684*/ 	.word	0x00000001


	//----- nvinfo : EIATTR_CRS_STACK_SIZE
	.align		4
.L_337:
        /*0688*/ 	.byte	0x04, 0x1e
        /*068a*/ 	.short	(.L_339 - .L_338)
.L_338:
        /*068c*/ 	.word	0x00000000


	//----- nvinfo : EIATTR_CBANK_PARAM_SIZE
	.align		4
.L_339:
        /*0690*/ 	.byte	0x03, 0x19
        /*0692*/ 	.short	0x0bf0


	//----- nvinfo : EIATTR_PARAM_CBANK
	.align		4
        /*0694*/ 	.byte	0x04, 0x0a
        /*0696*/ 	.short	(.L_341 - .L_340)
	.align		4
.L_340:
        /*0698*/ 	.word	index@(.nv.constant0._ZN7cutlass13device_kernelIN5flash11enable_sm90INS1_16FlashAttnFwdSm90INS1_25CollectiveMainloopFwdSm90ILi2EN4cute5tupleIJNS5_1CILi1EEES8_S8_EEENS6_IJNS7_ILi128EEESA_NS7_ILi192EEEEEELi128ENS_6half_tEfNS_4arch4Sm90ELb0ELb0ELb1ELb0ELb0ELb0ELb0ELb1ELb1ELb0ELb0ELb0EEENS1_21CollectiveEpilogueFwdINS6_IJSA_SA_SA_EEES9_SD_SF_Li256ELb0ELb0ELb0ELb0EEENS1_29StaticPersistentTileSchedulerILb0EEEEEEEEEvNT_6ParamsE)
        /*069c*/ 	.short	0x0210
        /*069e*/ 	.short	0x0bf0


	//----- nvinfo : EIATTR_SW_WAR
	.align		4
.L_341:
        /*06a0*/ 	.byte	0x04, 0x36
        /*06a2*/ 	.short	(.L_343 - .L_342)
.L_342:
        /*06a4*/ 	.word	0x00000008
.L_343:


//--------------------- .nv.info._ZN7cutlass13device_kernelIN5flash11enable_sm90INS1_16FlashAttnFwdSm90INS1_25CollectiveMainloopFwdSm90ILi2EN4cute5tupleIJNS5_1CILi2EEENS7_ILi1EEES9_EEENS6_IJNS7_ILi128EEESB_NS7_ILi192EEEEEELi128ENS_6half_tEfNS_4arch4Sm90ELb0ELb0ELb1ELb0ELb0ELb0ELb0ELb1ELb1ELb0ELb0ELb0EEENS1_21CollectiveEpilogueFwdINS6_IJSB_SB_SB_EEESA_SE_SG_Li256ELb0ELb0ELb0ELb0EEENS1_29StaticPersistentTileSchedulerILb0EEEEEEEEEvNT_6ParamsE --------------------------
	.section	.nv.info._ZN7cutlass13device_kernelIN5flash11enable_sm90INS1_16FlashAttnFwdSm90INS1_25CollectiveMainloopFwdSm90ILi2EN4cute5tupleIJNS5_1CILi2EEENS7_ILi1EEES9_EEENS6_IJNS7_ILi128EEESB_NS7_ILi192EEEEEELi128ENS_6half_tEfNS_4arch4Sm90ELb0ELb0ELb1ELb0ELb0ELb0ELb0ELb1ELb1ELb0ELb0ELb0EEENS1_21CollectiveEpilogueFwdINS6_IJSB_SB_SB_EEESA_SE_SG_Li256ELb0ELb0ELb0ELb0EEENS1_29StaticPersistentTileSchedulerILb0EEEEEEEEEvNT_6ParamsE,"",@"SHT_CUDA_INFO"
	.sectionflags	@""
	.align	4


	//----- nvinfo : EIATTR_CUDA_API_VERSION
	.align		4
        /*0000*/ 	.byte	0x04, 0x37
        /*0002*/ 	.short	(.L_345 - .L_344)
.L_344:
        /*0004*/ 	.word	0x00000082


	//----- nvinfo : EIATTR_KPARAM_INFO
	.align		4
.L_345:
        /*0008*/ 	.byte	0x04, 0x17
        /*000a*/ 	.short	(.L_347 - .L_346)
.L_346:
        /*000c*/ 	.word	0x00000000
        /*0010*/ 	.short	0x0000
        /*0012*/ 	.short	0x0070
        /*0014*/ 	.byte	0x00, 0xf0, 0x01, 0x2e


	//----- nvinfo : EIATTR_SPARSE_MMA_MASK
	.align		4
.L_347:
        /*0018*/ 	.byte	0x03, 0x50
        /*001a*/ 	.short	0x0000


	//----- nvinfo : EIATTR_MAXREG_COUNT
	.align		4
        /*001c*/ 	.byte	0x03, 0x1b
        /*001e*/ 	.short	0x00a8


	//----- nvinfo : EIATTR_NUM_BARRIERS
	.align		4
        /*0020*/ 	.byte	0x02, 0x4c
        /*0022*/ 	.byte	0x09
	.zero		1


	//----- nvinfo : EIATTR_EXTERNS
	.align		4
        /*0024*/ 	.byte	0x04, 0x0f
        /*0026*/ 	.short	(.L_349 - .L_348)


	//   ....[0]....
	.align		4
.L_348:
        /*0028*/ 	.word	index@(__assertfail)


	//----- nvinfo : EIATTR_ANNOTATIONS
	.align		4
.L_349:
        /*002c*/ 	.byte	0x04, 0x55
        /*002e*/ 	.short	(.L_351 - .L_350)


	//   ....[0]....
.L_350:
        /* <DEDUP_REMOVED lines=19> */
        /*0154*/ 	.byte	0xb0, 0xb5, 0x00, 0x00


	//----- nvinfo : EIATTR_MERCURY_ISA_VERSION
	.align		4
.L_351:
        /*0158*/ 	.byte	0x03, 0x5f
        /*015a*/ 	.short	0x0101


	//----- nvinfo : EIATTR_INT_WARP_WIDE_INSTR_OFFSETS
	.align		4
        /*015c*/ 	.byte	0x04, 0x31
        /*015e*/ 	.short	(.L_353 - .L_352)


	//   ....[0]....
.L_352:
        /*0160*/ 	.word	0x00000190


	//   ....[1]....
        /*0164*/ 	.word	0x000001d0


	//   ....[2]....
        /*0168*/ 	.word	0x00000240


	//   ....[3]....
        /*016c*/ 	.word	0x00008c70


	//   ....[4]....
        /*0170*/ 	.word	0x00008cc0


	//   ....[5]....
        /*0174*/ 	.word	0x00008da0


	//   ....[6]....
        /*0178*/ 	.word	0x00008e80


	//----- nvinfo : EIATTR_COOP_GROUP_MASK_REGIDS
	.align		4
.L_353:
        /*017c*/ 	.byte	0x04, 0x29
        /*017e*/ 	.short	(.L_355 - .L_354)


	//   ....[0]....
.L_354:
        /*0180*/ 	.word	0xffffffff


	//   ....[1]....
        /*0184*/ 	.word	0xffffffff


	//   ....[2]....
        /*0188*/ 	.word	0xffffffff


	//   ....[3]....
        /*018c*/ 	.word	0xffffffff


	//   ....[4]....
        /*0190*/ 	.word	0xffffffff


	//   ....[5]....
        /*0194*/ 	.word	0xffffffff


	//   ....[6]....
        /*0198*/ 	.word	0xffffffff


	//   ....[7]....
        /*019c*/ 	.word	0xffffffff


	//   ....[8]....
        /*01a0*/ 	.word	0xffffffff


	//   ....[9]....
        /*01a4*/ 	.word	0xffffffff


	//   ....[10]....
        /*01a8*/ 	.word	0xffffffff


	//   ....[11]....
        /*01ac*/ 	.word	0xffffffff


	//   ....[12]....
        /*01b0*/ 	.word	0xffffffff


	//   ....[13]....
        /*01b4*/ 	.word	0xffffffff


	//   ....[14]....
        /*01b8*/ 	.word	0xffffffff


	//   ....[15]....
        /*01bc*/ 	.word	0xffffffff


	//   ....[16]....
        /*01c0*/ 	.word	0xffffffff


	//   ....[17]....
        /*01c4*/ 	.word	0xffffffff


	//   ....[18]....
        /*01c8*/ 	.word	0xffffffff


	//   ....[19]....
        /*01cc*/ 	.word	0xffffffff


	//   ....[20]....
        /*01d0*/ 	.word	0xffffffff


	//   ....[21]....
        /*01d4*/ 	.word	0xffffffff


	//   ....[22]....
        /*01d8*/ 	.word	0xffffffff


	//   ....[23]....
        /*01dc*/ 	.word	0xffffffff


	//   ....[24]....
        /*01e0*/ 	.word	0x0500000f


	//   ....[25]....
        /*01e4*/ 	.word	0x0500000f


	//----- nvinfo : EIATTR_COOP_GROUP_INSTR_OFFSETS
	.align		4
.L_355:
        /*01e8*/ 	.byte	0x04, 0x28
        /*01ea*/ 	.short	(.L_357 - .L_356)


	//   ....[0]....
.L_356:
        /*01ec*/ 	.word	0x00000060


	//   ....[1]....
        /*01f0*/ 	.word	0x000001a0


	//   ....[2]....
        /*01f4*/ 	.word	0x000001f0


	//   ....[3]....
        /*01f8*/ 	.word	0x00000430


	//   ....[4]....
        /*01fc*/ 	.word	0x00000660


	//   ....[5]....
        /*0200*/ 	.word	0x00000890


	//   ....[6]....
        /*0204*/ 	.word	0x00000b20


	//   ....[7]....
        /*0208*/ 	.word	0x00000e30


	//   ....[8]....
        /*020c*/ 	.word	0x000012e0


	//   ....[9]....
        /*0210*/ 	.word	0x00002d80


	//   ....[10]....
        /*0214*/ 	.word	0x00002dd0


	//   ....[11]....
        /*0218*/ 	.word	0x00003430


	//   ....[12]....
        /*021c*/ 	.word	0x000034a0


	//   ....[13]....
        /*0220*/ 	.word	0x00005aa0


	//   ....[14]....
        /*0224*/ 	.word	0x00005ae0


	//   ....[15]....
        /*0228*/ 	.word	0x00005b00


	//   ....[16]....
        /*022c*/ 	.word	0x00005b20


	//   ....[17]....
        /*0230*/ 	.word	0x00006fe0


	//   ....[18]....
        /*0234*/ 	.word	0x00007010


	//   ....[19]....
        /*0238*/ 	.word	0x000070d0


	//   ....[20]....
        /*023c*/ 	.word	0x000070e0


	//   ....[21]....
        /*0240*/ 	.word	0x00007f40


	//   ....[22]....
        /*0244*/ 	.word	0x00008390


	//   ....[23]....
        /*0248*/ 	.word	0x0000b530


	//   ....[24]....
        /*024c*/ 	.word	0x0000ba30


	//   ....[25]....
        /*0250*/ 	.word	0x0000bed0


	//----- nvinfo : EIATTR_REG_RECONFIG
	.align		4
.L_357:
        /*0254*/ 	.byte	0x01, 0x54
	.zero		2


	//----- nvinfo : EIATTR_SYSCALL_OFFSETS
	.align		4
        /*0258*/ 	.byte	0x04, 0x46
        /*025a*/ 	.short	(.L_359 - .L_358)


	//   ....[0]....
.L_358:
        /*025c*/ 	.word	0x00001640


	//   ....[1]....
        /*0260*/ 	.word	0x000088a0


	//   ....[2]....
        /*0264*/ 	.word	0x000089e0


	//   ....[3]....
        /*0268*/ 	.word	0x00008ae0


	//----- nvinfo : EIATTR_MBARRIER_INSTR_OFFSETS
	.align		4
.L_359:
        /*026c*/ 	.byte	0x04, 0x39
        /*026e*/ 	.short	(.L_361 - .L_360)


	//   ....[0]....
.L_360:
        /*0270*/ 	.word	0x000002d0
        /*0274*/ 	.word	0x000000ff
        /*0278*/ 	.word	0x00034800
        /*027c*/ 	.short	0x0100
        /*027e*/ 	.byte	0x08
	.zero		1


	//   ....[1]....
        /*0280*/ 	.word	0x000002e0
        /*0284*/ 	.word	0x000000ff
        /*0288*/ 	.word	0x00034820
        /*028c*/ 	.short	0x0100
        /*028e*/ 	.byte	0x08
	.zero		1


	//   ....[2]....
        /*0290*/ 	.word	0x000003d0
        /*0294*/ 	.word	0x000000ff
        /*0298*/ 	.word	0x00034830
        /*029c*/ 	.short	0x0100
        /*029e*/ 	.byte	0x08
	.zero		1


	//   ....[3]....
        /*02a0*/ 	.word	0x000003e0
        /*02a4*/ 	.word	0x000000ff
        /*02a8*/ 	.word	0x00034840
        /*02ac*/ 	.short	0x0100
        /*02ae*/ 	.byte	0x08
	.zero		1


	//   ....[4]....
        /*02b0*/ 	.word	0x000003f0
        /*02b4*/ 	.word	0x000000ff
        /*02b8*/ 	.word	0x00034838
        /*02bc*/ 	.short	0x0100
        /*02be*/ 	.byte	0x08
	.zero		1


	//   ....[5]....
        /*02c0*/ 	.word	0x00000400
        /*02c4*/ 	.word	0x000000ff
        /*02c8*/ 	.word	0x00034848
        /*02cc*/ 	.short	0x0100
        /*02ce*/ 	.byte	0x08
	.zero		1


	//   ....[6]....
        /*02d0*/ 	.word	0x00000610
        /*02d4*/ 	.word	0x000000ff
        /*02d8*/ 	.word	0x00034850
        /*02dc*/ 	.short	0x0100
        /*02de*/ 	.byte	0x08
	.zero		1


	//   ....[7]....
        /*02e0*/ 	.word	0x00000620
        /*02e4*/ 	.word	0x000000ff
        /*02e8*/ 	.word	0x00034860
        /*02ec*/ 	.short	0x0100
        /*02ee*/ 	.byte	0x08
	.zero		1


	//   ....[8]....
        /*02f0*/ 	.word	0x00000630
        /*02f4*/ 	.word	0x000000ff
        /*02f8*/ 	.word	0x00034858
        /*02fc*/ 	.short	0x0100
        /*02fe*/ 	.byte	0x08
	.zero		1


	//   ....[9]....
        /*0300*/ 	.word	0x00000640
        /*0304*/ 	.word	0x000000ff
        /*0308*/ 	.word	0x00034868
        /*030c*/ 	.short	0x0100
        /*030e*/ 	.byte	0x08
	.zero		1


	//   ....[10]....
        /*0310*/ 	.word	0x00000840
        /*0314*/ 	.word	0x000000ff
        /*0318*/ 	.word	0x00034870
        /*031c*/ 	.short	0x0100
        /*031e*/ 	.byte	0x08
	.zero		1


	//   ....[11]....
        /*0320*/ 	.word	0x00000850
        /*0324*/ 	.word	0x000000ff
        /*0328*/ 	.word	0x00034880
        /*032c*/ 	.short	0x0100
        /*032e*/ 	.byte	0x08
	.zero		1


	//   ....[12]....
        /*0330*/ 	.word	0x00000860
        /*0334*/ 	.word	0x000000ff
        /*0338*/ 	.word	0x00034878
        /*033c*/ 	.short	0x0100
        /*033e*/ 	.byte	0x08
	.zero		1


	//   ....[13]....
        /*0340*/ 	.word	0x00000870
        /*0344*/ 	.word	0x000000ff
        /*0348*/ 	.word	0x00034888
        /*034c*/ 	.short	0x0100
        /*034e*/ 	.byte	0x08
	.zero		1


	//   ....[14]....
        /*0350*/ 	.word	0x00000ad0
        /*0354*/ 	.word	0x000000ff
        /*0358*/ 	.word	0x00034890
        /*035c*/ 	.short	0x0100
        /*035e*/ 	.byte	0x08
	.zero		1


	//   ....[15]....
        /*0360*/ 	.word	0x00000ae0
        /*0364*/ 	.word	0x000000ff
        /*0368*/ 	.word	0x000348a0
        /*036c*/ 	.short	0x0100
        /*036e*/ 	.byte	0x08
	.zero		1


	//   ....[16]....
        /*0370*/ 	.word	0x00000af0
        /*0374*/ 	.word	0x000000ff
        /*0378*/ 	.word	0x00034898
        /*037c*/ 	.short	0x0100
        /*037e*/ 	.byte	0x08
	.zero		1


	//   ....[17]....
        /*0380*/ 	.word	0x00000b00
        /*0384*/ 	.word	0x000000ff
        /*0388*/ 	.word	0x000348a8
        /*038c*/ 	.short	0x0100
        /*038e*/ 	.byte	0x08
	.zero		1


	//   ....[18]....
        /*0390*/ 	.word	0x00000d80
        /*0394*/ 	.word	0x000000ff
        /*0398*/ 	.word	0x000348b0
        /*039c*/ 	.short	0x0100
        /*039e*/ 	.byte	0x08
	.zero		1


	//   ....[19]....
        /*03a0*/ 	.word	0x00000d90
        /*03a4*/ 	.word	0x000000ff
        /*03a8*/ 	.word	0x000348c0
        /*03ac*/ 	.short	0x0100
        /*03ae*/ 	.byte	0x08
	.zero		1


	//   ....[20]....
        /*03b0*/ 	.word	0x00000da0
        /*03b4*/ 	.word	0x000000ff
        /*03b8*/ 	.word	0x000348b8
        /*03bc*/ 	.short	0x0100
        /*03be*/ 	.byte	0x08
	.zero		1


	//   ....[21]....
        /*03c0*/ 	.word	0x00000db0
        /*03c4*/ 	.word	0x000000ff
        /*03c8*/ 	.word	0x000348c8
        /*03cc*/ 	.short	0x0100
        /*03ce*/ 	.byte	0x08
	.zero		1


	//   ....[22]....
        /*03d0*/ 	.word	0x00001680
        /*03d4*/ 	.word	0x000000ff
        /*03d8*/ 	.word	0x00034800
        /*03dc*/ 	.short	0x010a
        /*03de*/ 	.byte	0x3c
	.zero		1


	//   ....[23]....
        /*03e0*/ 	.word	0x00001720
        /*03e4*/ 	.word	0x00000000
        /*03e8*/ 	.word	0x00034830
        /*03ec*/ 	.short	0x010a
        /*03ee*/ 	.byte	0x3f
	.zero		1


	//   ....[24]....
        /*03f0*/ 	.word	0x00001760
        /*03f4*/ 	.word	0x00000000
        /*03f8*/ 	.word	0x00034830
        /*03fc*/ 	.short	0x010a
        /*03fe*/ 	.byte	0x3f
	.zero		1


	//   ....[25]....
        /*0400*/ 	.word	0x00003a00
        /*0404*/ 	.word	0x00000003
        /*0408*/ 	.word	0x00000000
        /*040c*/ 	.short	0x0101
        /*040e*/ 	.byte	0x3f
	.zero		1


	//   ....[26]....
        /*0410*/ 	.word	0x00004220
        /*0414*/ 	.word	0x000000ff
        /*0418*/ 	.word	0x00034830
        /*041c*/ 	.short	0x010a
        /*041e*/ 	.byte	0x07
	.zero		1


	//   ....[27]....
        /*0420*/ 	.word	0x00004260
        /*0424*/ 	.word	0x000000ff
        /*0428*/ 	.word	0x00034830
        /*042c*/ 	.short	0x010a
        /*042e*/ 	.byte	0x07
	.zero		1


	//   ....[28]....
        /*0430*/ 	.word	0x00004b60
        /*0434*/ 	.word	0x000000ff
        /*0438*/ 	.word	0x00034850
        /*043c*/ 	.short	0x010a
        /*043e*/ 	.byte	0x0a
	.zero		1


	//   ....[29]....
        /*0440*/ 	.word	0x00004ba0
        /*0444*/ 	.word	0x000000ff
        /*0448*/ 	.word	0x00034850
        /*044c*/ 	.short	0x010a
        /*044e*/ 	.byte	0x0a
	.zero		1


	//   ....[30]....
        /*0450*/ 	.word	0x00006640
        /*0454*/ 	.word	0x00000003
        /*0458*/ 	.word	0x00000000
        /*045c*/ 	.short	0x0101
        /*045e*/ 	.byte	0x3f
	.zero		1


	//   ....[31]....
        /*0460*/ 	.word	0x00006920
        /*0464*/ 	.word	0x0000000c
        /*0468*/ 	.word	0x00000000
        /*046c*/ 	.short	0x0101
        /*046e*/ 	.byte	0x3f
	.zero		1


	//   ....[32]....
        /*0470*/ 	.word	0x00006f50
        /*0474*/ 	.word	0x000000ff
        /*0478*/ 	.word	0x00034850
        /*047c*/ 	.short	0x010a
        /*047e*/ 	.byte	0x05
	.zero		1


	//   ....[33]....
        /*0480*/ 	.word	0x00006f90
        /*0484*/ 	.word	0x000000ff
        /*0488*/ 	.word	0x00034850
        /*048c*/ 	.short	0x010a
        /*048e*/ 	.byte	0x05
	.zero		1


	//   ....[34]....
        /*0490*/ 	.word	0x00007790
        /*0494*/ 	.word	0x00000004
        /*0498*/ 	.word	0x00000000
        /*049c*/ 	.short	0x0101
        /*049e*/ 	.byte	0x3f
	.zero		1


	//   ....[35]....
        /*04a0*/ 	.word	0x00008280
        /*04a4*/ 	.word	0x000000ff
        /*04a8*/ 	.word	0x00000000
        /*04ac*/ 	.short	0x0101
        /*04ae*/ 	.byte	0x07
	.zero		1


	//   ....[36]....
        /*04b0*/ 	.word	0x00008290
        /*04b4*/ 	.word	0x000000ff
        /*04b8*/ 	.word	0x00000000
        /*04bc*/ 	.short	0x0101
        /*04be*/ 	.byte	0x06
	.zero		1


	//   ....[37]....
        /*04c0*/ 	.word	0x00009210
        /*04c4*/ 	.word	0x00000005
        /*04c8*/ 	.word	0x00034840
        /*04cc*/ 	.short	0x010a
        /*04ce*/ 	.byte	0x3f
	.zero		1


	//   ....[38]....
        /*04d0*/ 	.word	0x000097d0
        /*04d4*/ 	.word	0x0000000a
        /*04d8*/ 	.word	0x00034820
        /*04dc*/ 	.short	0x010a
        /*04de*/ 	.byte	0x3f
	.zero		1


	//   ....[39]....
        /*04e0*/ 	.word	0x00009ac0
        /*04e4*/ 	.word	0x00000002
        /*04e8*/ 	.word	0x00034840
        /*04ec*/ 	.short	0x010a
        /*04ee*/ 	.byte	0x3f
	.zero		1


	//   ....[40]....
        /*04f0*/ 	.word	0x00009dc0
        /*04f4*/ 	.word	0x00000002
        /*04f8*/ 	.word	0x00034860
        /*04fc*/ 	.short	0x010a
        /*04fe*/ 	.byte	0x3f
	.zero		1


	//   ....[41]....
        /*0500*/ 	.word	0x0000a2f0
        /*0504*/ 	.word	0x00000002
        /*0508*/ 	.word	0x00034840
        /*050c*/ 	.short	0x010a
        /*050e*/ 	.byte	0x3f
	.zero		1


	//   ....[42]....
        /*0510*/ 	.word	0x0000a5f0
        /*0514*/ 	.word	0x00000002
        /*0518*/ 	.word	0x00034860
        /*051c*/ 	.short	0x010a
        /*051e*/ 	.byte	0x3f
	.zero		1


	//   ....[43]....
        /*0520*/ 	.word	0x0000aa90
        /*0524*/ 	.word	0x00000002
        /*0528*/ 	.word	0x00034840
        /*052c*/ 	.short	0x010a
        /*052e*/ 	.byte	0x3f
	.zero		1


	//   ....[44]....
        /*0530*/ 	.word	0x0000ad90
        /*0534*/ 	.word	0x00000002
        /*0538*/ 	.word	0x00034860
        /*053c*/ 	.short	0x010a
        /*053e*/ 	.byte	0x3f
	.zero		1


	//   ....[45]....
        /*0540*/ 	.word	0x0000b0d0
        /*0544*/ 	.word	0x00000003
        /*0548*/ 	.word	0x00034860
        /*054c*/ 	.short	0x010a
        /*054e*/ 	.byte	0x3f
	.zero		1


	//   ....[46]....
        /*0550*/ 	.word	0x0000b4b0
        /*0554*/ 	.word	0x00000000
        /*0558*/ 	.word	0x00034820
        /*055c*/ 	.short	0x010a
        /*055e*/ 	.byte	0x3f
	.zero		1


	//   ....[47]....
        /*0560*/ 	.word	0x0000b670
        /*0564*/ 	.word	0x00000006
        /*0568*/ 	.word	0x00000000
        /*056c*/ 	.short	0x010a
        /*056e*/ 	.byte	0x3f
	.zero		1


	//   ....[48]....
        /*0570*/ 	.word	0x0000b6e0
        /*0574*/ 	.word	0x00000003
        /*0578*/ 	.word	0x00000000
        /*057c*/ 	.short	0x010a
        /*057e*/ 	.byte	0x3f
	.zero		1


	//   ....[49]....
        /*0580*/ 	.word	0x0000b740
        /*0584*/ 	.word	0x00000010
        /*0588*/ 	.word	0x00000000
        /*058c*/ 	.short	0x010a
        /*058e*/ 	.byte	0x3f
	.zero		1


	//   ....[50]....
        /*0590*/ 	.word	0x0000b770
        /*0594*/ 	.word	0x00000003
        /*0598*/ 	.word	0x00000000
        /*059c*/ 	.short	0x010a
        /*059e*/ 	.byte	0x3f
	.zero		1


	//   ....[51]....
        /*05a0*/ 	.word	0x0000b7e0
        /*05a4*/ 	.word	0x00000003
        /*05a8*/ 	.word	0x00034800
        /*05ac*/ 	.short	0x010a
        /*05ae*/ 	.byte	0x3f
	.zero		1


	//   ....[52]....
        /*05b0*/ 	.word	0x0000b830
        /*05b4*/ 	.word	0x00000000
        /*05b8*/ 	.word	0x00034830
        /*05bc*/ 	.short	0x010a
        /*05be*/ 	.byte	0x3f
	.zero		1


	//   ....[53]....
        /*05c0*/ 	.word	0x0000b890
        /*05c4*/ 	.word	0x00000008
        /*05c8*/ 	.word	0x00034830
        /*05cc*/ 	.short	0x010a
        /*05ce*/ 	.byte	0x3f
	.zero		1


	//   ....[54]....
        /*05d0*/ 	.word	0x0000b8f0
        /*05d4*/ 	.word	0x00000007
        /*05d8*/ 	.word	0x00034850
        /*05dc*/ 	.short	0x010a
        /*05de*/ 	.byte	0x3f
	.zero		1


	//   ....[55]....
        /*05e0*/ 	.word	0x0000b950
        /*05e4*/ 	.word	0x00000005
        /*05e8*/ 	.word	0x00034850
        /*05ec*/ 	.short	0x010a
        /*05ee*/ 	.byte	0x3f
	.zero		1


	//   ....[56]....
        /*05f0*/ 	.word	0x0000baf0
        /*05f4*/ 	.word	0x00000005
        /*05f8*/ 	.word	0x00034840
        /*05fc*/ 	.short	0x010a
        /*05fe*/ 	.byte	0x3f
	.zero		1


	//   ....[57]....
        /*0600*/ 	.word	0x0000bb70
        /*0604*/ 	.word	0x00000007
        /*0608*/ 	.word	0x00034820
        /*060c*/ 	.short	0x010a
        /*060e*/ 	.byte	0x3f
	.zero		1


	//   ....[58]....
        /*0610*/ 	.word	0x0000bbc0
        /*0614*/ 	.word	0x00000002
        /*0618*/ 	.word	0x00034840
        /*061c*/ 	.short	0x010a
        /*061e*/ 	.byte	0x3f
	.zero		1


	//   ....[59]....
        /*0620*/ 	.word	0x0000bc10
        /*0624*/ 	.word	0x00000002
        /*0628*/ 	.word	0x00034860
        /*062c*/ 	.short	0x010a
        /*062e*/ 	.byte	0x3f
	.zero		1


	//   ....[60]....
        /*0630*/ 	.word	0x0000bc60
        /*0634*/ 	.word	0x00000002
        /*0638*/ 	.word	0x00034840
        /*063c*/ 	.short	0x010a
        /*063e*/ 	.byte	0x3f
	.zero		1


	//   ....[61]....
        /*0640*/ 	.word	0x0000bcb0
        /*0644*/ 	.word	0x00000002
        /*0648*/ 	.word	0x00034860
        /*064c*/ 	.short	0x010a
        /*064e*/ 	.byte	0x3f
	.zero		1


	//   ....[62]....
        /*0650*/ 	.word	0x0000bd00
        /*0654*/ 	.word	0x00000002
        /*0658*/ 	.word	0x00034840
        /*065c*/ 	.short	0x010a
        /*065e*/ 	.byte	0x3f
	.zero		1


	//   ....[63]....
        /*0660*/ 	.word	0x0000bd50
        /*0664*/ 	.word	0x00000002
        /*0668*/ 	.word	0x00034860
        /*066c*/ 	.short	0x010a
        /*066e*/ 	.byte	0x3f
	.zero		1


	//   ....[64]....
        /*0670*/ 	.word	0x0000bda0
        /*0674*/ 	.word	0x00000003
        /*0678*/ 	.word	0x00034860
        /*067c*/ 	.short	0x010a
        /*067e*/ 	.byte	0x3f
	.zero		1


	//   ....[65]....
        /*0680*/ 	.word	0x0000bdf0
        /*0684*/ 	.word	0x00000000
        /*0688*/ 	.word	0x00034820
        /*068c*/ 	.short	0x010a
        /*068e*/ 	.byte	0x3f
	.zero		1


	//   ....[66]....
        /*0690*/ 	.word	0x0000bf90
        /*0694*/ 	.word	0x00000006
        /*0698*/ 	.word	0x00000000
        /*069c*/ 	.short	0x010a
        /*069e*/ 	.byte	0x3f
	.zero		1


	//   ....[67]....
        /*06a0*/ 	.word	0x0000bfe0
        /*06a4*/ 	.word	0x00000003
        /*06a8*/ 	.word	0x00000000
        /*06ac*/ 	.short	0x010a
        /*06ae*/ 	.byte	0x3f
	.zero		1


	//   ....[68]....
        /*06b0*/ 	.word	0x0000c030
        /*06b4*/ 	.word	0x00000010
        /*06b8*/ 	.word	0x00000000
        /*06bc*/ 	.short	0x010a
        /*06be*/ 	.byte	0x3f
	.zero		1


	//----- nvinfo : EIATTR_NUM_MBARRIERS
	.align		4
.L_361:
        /*06c0*/ 	.byte	0x03, 0x38
        /*06c2*/ 	.short	0x0016


	//----- nvinfo : EIATTR_EXIT_INSTR_OFFSETS
	.align		4
        /*06c4*/ 	.byte	0x04, 0x1c
        /*06c6*/ 	.short	(.L_363 - .L_362)


	//   ....[0]....
.L_362:
        /*06c8*/ 	.word	0x00000f70


	//   ....[1]....
        /*06cc*/ 	.word	0x00008350


	//   ....[2]....
        /*06d0*/ 	.word	0x000083b0


	//   ....[3]....
        /*06d4*/ 	.word	0x0000b7c0


	//----- nvinfo : EIATTR_MAX_THREADS
	.align		4
.L_363:
        /*06d8*/ 	.byte	0x04, 0x05
        /*06da*/ 	.short	(.L_365 - .L_364)
.L_364:
        /*06dc*/ 	.word	0x00000180
        /*06e0*/ 	.word	0x00000001
        /*06e4*/ 	.word	0x00000001


	//----- nvinfo : EIATTR_CRS_STACK_SIZE
	.align		4
.L_365:
        /*06e8*/ 	.byte	0x04, 0x1e
        /*06ea*/ 	.short	(.L_367 - .L_366)
.L_366:
        /*06ec*/ 	.word	0x00000000


	//----- nvinfo : EIATTR_CBANK_PARAM_SIZE
	.align		4
.L_367:
        /*06f0*/ 	.byte	0x03, 0x19
        /*06f2*/ 	.short	0x0bf0


	//----- nvinfo : EIATTR_PARAM_CBANK
	.align		4
        /*06f4*/ 	.byte	0x04, 0x0a
        /*06f6*/ 	.short	(.L_369 - .L_368)
	.align		4
.L_368:
        /*06f8*/ 	.word	index@(.nv.constant0._ZN7cutlass13device_kernelIN5flash11enable_sm90INS1_16FlashAttnFwdSm90INS1_25CollectiveMainloopFwdSm90ILi2EN4cute5tupleIJNS5_1CILi2EEENS7_ILi1EEES9_EEENS6_IJNS7_ILi128EEESB_NS7_ILi192EEEEEELi128ENS_6half_tEfNS_4arch4Sm90ELb0ELb0ELb1ELb0ELb0ELb0ELb0ELb1ELb1ELb0ELb0ELb0EEENS1_21CollectiveEpilogueFwdINS6_IJSB_SB_SB_EEESA_SE_SG_Li256ELb0ELb0ELb0ELb0EEENS1_29StaticPersistentTileSchedulerILb0EEEEEEEEEvNT_6ParamsE)
        /*06fc*/ 	.short	0x0210
        /*06fe*/ 	.short	0x0bf0


	//----- nvinfo : EIATTR_SW_WAR
	.align		4
.L_369:
        /*0700*/ 	.byte	0x04, 0x36
        /*0702*/ 	.short	(.L_371 - .L_370)
.L_370:
        /*0704*/ 	.word	0x00000008
.L_371:


//--------------------- .nv.info._ZN7cutlass13device_kernelIN5flash11enable_sm90INS1_16FlashAttnFwdSm90INS1_25CollectiveMainloopFwdSm90ILi2EN4cute5tupleIJNS5_1CILi1EEES8_S8_EEENS6_IJNS7_ILi128EEESA_NS7_ILi192EEEEEELi128ENS_6half_tEfNS_4arch4Sm90ELb0ELb0ELb1ELb1ELb0ELb0ELb0ELb1ELb1ELb0ELb0ELb0EEENS1_21CollectiveEpilogueFwdINS6_IJSA_SA_SA_EEES9_SD_SF_Li256ELb1ELb0ELb0ELb0EEENS1_36VarlenDynamicPersistentTileSchedulerILi128ELi128ELi256ELi32ELb0ELb0ELb1ELb0ELb1ELb1EEEEEEEEEvNT_6ParamsE --------------------------
	.section	.nv.info._ZN7cutlass13device_kernelIN5flash11enable_sm90INS1_16FlashAttnFwdSm90INS1_25CollectiveMainloopFwdSm90ILi2EN4cute5tupleIJNS5_1CILi1EEES8_S8_EEENS6_IJNS7_ILi128EEESA_NS7_ILi192EEEEEELi128ENS_6half_tEfNS_4arch4Sm90ELb0ELb0ELb1ELb1ELb0ELb0ELb0ELb1ELb1ELb0ELb0ELb0EEENS1_21CollectiveEpilogueFwdINS6_IJSA_SA_SA_EEES9_SD_SF_Li256ELb1ELb0ELb0ELb0EEENS1_36VarlenDynamicPersistentTileSchedulerILi128ELi128ELi256ELi32ELb0ELb0ELb1ELb0ELb1ELb1EEEEEEEEEvNT_6ParamsE,"",@"SHT_CUDA_INFO"
	.sectionflags	@""
	.align	4


	//----- nvinfo : EIATTR_CUDA_API_VERSION
	.align		4
        /*0000*/ 	.byte	0x04, 0x37
        /*0002*/ 	.short	(.L_373 - .L_372)
.L_372:
        /*0004*/ 	.word	0x00000082


	//----- nvinfo : EIATTR_KPARAM_INFO
	.align		4
.L_373:
        /*0008*/ 	.byte	0x04, 0x17
        /*000a*/ 	.short	(.L_375 - .L_374)
.L_374:
        /*000c*/ 	.word	0x00000000
        /*0010*/ 	.short	0x0000
        /*0012*/ 	.short	0x0070
        /*0014*/ 	.byte	0x00, 0xf0, 0x01, 0x28


	//----- nvinfo : EIATTR_SPARSE_MMA_MASK
	.align		4
.L_375:
        /*0018*/ 	.byte	0x03, 0x50
        /*001a*/ 	.short	0x0000


	//----- nvinfo : EIATTR_MAXREG_COUNT
	.align		4
        /*001c*/ 	.byte	0x03, 0x1b
        /*001e*/ 	.short	0x00a8


	//----- nvinfo : EIATTR_NUM_BARRIERS
	.align		4
        /*0020*/ 	.byte	0x02, 0x4c
        /*0022*/ 	.byte	0x09
	.zero		1


	//----- nvinfo : EIATTR_EXTERNS
	.align		4
        /*0024*/ 	.byte	0x04, 0x0f
        /*0026*/ 	.short	(.L_377 - .L_376)


	//   ....[0]....
	.align		4
.L_376:
        /*0028*/ 	.word	index@(__assertfail)


	//----- nvinfo : EIATTR_ANNOTATIONS
	.align		4
.L_377:
        /*002c*/ 	.byte	0x04, 0x55
        /*002e*/ 	.short	(.L_379 - .L_378)


	//   ....[0]....
.L_378:
        /* <DEDUP_REMOVED lines=39> */


	//----- nvinfo : EIATTR_MERCURY_ISA_VERSION
	.align		4
.L_379:
        /*0290*/ 	.byte	0x03, 0x5f
        /*0292*/ 	.short	0x0101


	//----- nvinfo : EIATTR_UNUSED_LOAD_BYTE_OFFSET
	.align		4
        /*0294*/ 	.byte	0x04, 0x44
        /*0296*/ 	.short	(.L_381 - .L_380)


	//   ....[0]....
.L_380:
        /*0298*/ 	.word	0x00000a40
        /*029c*/ 	.word	0x0000fff0


	//   ....[1]....
        /*02a0*/ 	.word	0x00007d60
        /*02a4*/ 	.word	0x0000fff0


	//----- nvinfo : EIATTR_INT_WARP_WIDE_INSTR_OFFSETS
	.align		4
.L_381:
        /*02a8*/ 	.byte	0x04, 0x31
        /*02aa*/ 	.short	(.L_383 - .L_382)


	//   ....[0]....
.L_382:
        /*02ac*/ 	.word	0x00000160


	//   ....[1]....
        /*02b0*/ 	.word	0x000001a0


	//   ....[2]....
        /*02b4*/ 	.word	0x00000210


	//   ....[3]....
        /*02b8*/ 	.word	0x0000ace0


	//   ....[4]....
        /*02bc*/ 	.word	0x0000ad80


	//   ....[5]....
        /*02c0*/ 	.word	0x0000b210


	//   ....[6]....
        /*02c4*/ 	.word	0x0000b240


	//   ....[7]....
        /*02c8*/ 	.word	0x0000b450


	//   ....[8]....
        /*02cc*/ 	.word	0x0000b540


	//   ....[9]....
        /*02d0*/ 	.word	0x0000d8c0


	//   ....[10]....
        /*02d4*/ 	.word	0x0000d960


	//----- nvinfo : EIATTR_COOP_GROUP_MASK_REGIDS
	.align		4
.L_383:
        /*02d8*/ 	.byte	0x04, 0x29
        /*02da*/ 	.short	(.L_385 - .L_384)


	//   ....[0]....
.L_384:
        /*02dc*/ 	.word	0xffffffff


	//   ....[1]....
        /*02e0*/ 	.word	0xffffffff


	//   ....[2]....
        /*02e4*/ 	.word	0xffffffff


	//   ....[3]....
        /*02e8*/ 	.word	0xffffffff


	//   ....[4]....
        /*02ec*/ 	.word	0xffffffff


	//   ....[5]....
        /*02f0*/ 	.word	0xffffffff


	//   ....[6]....
        /*02f4*/ 	.word	0xffffffff


	//   ....[7]....
        /*02f8*/ 	.word	0xffffffff


	//   ....[8]....
        /*02fc*/ 	.word	0xffffffff


	//   ....[9]....
        /*0300*/ 	.word	0xffffffff


	//   ....[10]....
        /*0304*/ 	.word	0xffffffff


	//   ....[11]....
        /*0308*/ 	.word	0xffffffff


	//   ....[12]....
        /*030c*/ 	.word	0xffffffff


	//   ....[13]....
        /*0310*/ 	.word	0xffffffff


	//   ....[14]....
        /*0314*/ 	.word	0xffffffff


	//   ....[15]....
        /*0318*/ 	.word	0xffffffff


	//   ....[16]....
        /*031c*/ 	.word	0xffffffff


	//   ....[17]....
        /*0320*/ 	.word	0xffffffff


	//   ....[18]....
        /*0324*/ 	.word	0xffffffff


	//   ....[19]....
        /*0328*/ 	.word	0xffffffff


	//   ....[20]....
        /*032c*/ 	.word	0xffffffff


	//   ....[21]....
        /*0330*/ 	.word	0xffffffff


	//   ....[22]....
        /*0334*/ 	.word	0xffffffff


	//   ....[23]....
        /*0338*/ 	.word	0xffffffff


	//   ....[24]....
        /*033c*/ 	.word	0xffffffff


	//   ....[25]....
        /*0340*/ 	.word	0xffffffff


	//   ....[26]....
        /*0344*/ 	.word	0xffffffff


	//   ....[27]....
        /*0348*/ 	.word	0xffffffff


	//   ....[28]....
        /*034c*/ 	.word	0xffffffff


	//   ....[29]....
        /*0350*/ 	.word	0xffffffff


	//   ....[30]....
        /*0354*/ 	.word	0xffffffff


	//   ....[31]....
        /*0358*/ 	.word	0xffffffff


	//   ....[32]....
        /*035c*/ 	.word	0xffffffff


	//   ....[33]....
        /*0360*/ 	.word	0xffffffff


	//   ....[34]....
        /*0364*/ 	.word	0xffffffff


	//   ....[35]....
        /*0368*/ 	.word	0xffffffff


	//   ....[36]....
        /*036c*/ 	.word	0xffffffff


	//   ....[37]....
        /*0370*/ 	.word	0xffffffff


	//   ....[38]....
        /*0374*/ 	.word	0xffffffff


	//   ....[39]....
        /*0378*/ 	.word	0xffffffff


	//   ....[40]....
        /*037c*/ 	.word	0xffffffff


	//   ....[41]....
        /*0380*/ 	.word	0xffffffff


	//   ....[42]....
        /*0384*/ 	.word	0xffffffff


	//   ....[43]....
        /*0388*/ 	.word	0xffffffff


	//   ....[44]....
        /*038c*/ 	.word	0xffffffff


	//   ....[45]....
        /*0390*/ 	.word	0xffffffff


	//   ....[46]....
        /*0394*/ 	.word	0xffffffff


	//   ....[47]....
        /*0398*/ 	.word	0xffffffff


	//   ....[48]....
        /*039c*/ 	.word	0xffffffff


	//   ....[49]....
        /*03a0*/ 	.word	0xffffffff


	//   ....[50]....
        /*03a4*/ 	.word	0xffffffff


	//   ....[51]....
        /*03a8*/ 	.word	0xffffffff


	//   ....[52]....
        /*03ac*/ 	.word	0xffffffff


	//   ....[53]....
        /*03b0*/ 	.word	0xffffffff


	//   ....[54]....
        /*03b4*/ 	.word	0x0500000f


	//   ....[55]....
        /*03b8*/ 	.word	0x0500000f


	//   ....[56]....
        /*03bc*/ 	.word	0x0500000f


	//   ....[57]....
        /*03c0*/ 	.word	0x0500000f


	//   ....[58]....
        /*03c4*/ 	.word	0x0500000f


	//   ....[59]....
        /*03c8*/ 	.word	0x0500000f


	//   ....[60]....
        /*03cc*/ 	.word	0x0500000f


	//   ....[61]....
        /*03d0*/ 	.word	0x0500000f


	//   ....[62]....
        /*03d4*/ 	.word	0x0500000f


	//   ....[63]....
        /*03d8*/ 	.word	0x0500000f


	//   ....[64]....
        /*03dc*/ 	.word	0x0500000f


	//   ....[65]....
        /*03e0*/ 	.word	0x0500000f


	//   ....[66]....
        /*03e4*/ 	.word	0x0500000f


	//   ....[67]....
        /*03e8*/ 	.word	0x0500000f


	//   ....[68]....
        /*03ec*/ 	.word	0x0500000f


	//   ....[69]....
        /*03f0*/ 	.word	0x0500000f


	//   ....[70]....
        /*03f4*/ 	.word	0x0500000f


	//   ....[71]....
        /*03f8*/ 	.word	0x0500000f


	//   ....[72]....
        /*03fc*/ 	.word	0x0500000f


	//----- nvinfo : EIATTR_COOP_GROUP_INSTR_OFFSETS
	.align		4
.L_385:
        /*0400*/ 	.byte	0x04, 0x28
        /*0402*/ 	.short	(.L_387 - .L_386)


	//   ....[0]....
.L_386:
        /*0404*/ 	.word	0x00000060


	//   ....[1]....
        /*0408*/ 	.word	0x00000170


	//   ....[2]....
        /*040c*/ 	.word	0x000001c0


	//   ....[3]....
        /*0410*/ 	.word	0x000003f0


	//   ....[4]....
        /*0414*/ 	.word	0x00000550


	//   ....[5]....
        /*0418*/ 	.word	0x00000670


	//   ....[6]....
        /*041c*/ 	.word	0x000007d0


	//   ....[7]....
        /*0420*/ 	.word	0x000013c0


	//   ....[8]....
        /*0424*/ 	.word	0x00002f70


	//   ....[9]....
        /*0428*/ 	.word	0x00002fb0


	//   ....[10]....
        /*042c*/ 	.word	0x00003640


	//   ....[11]....
        /*0430*/ 	.word	0x000036a0


	//   ....[12]....
        /*0434*/ 	.word	0x00005b40


	//   ....[13]....
        /*0438*/ 	.word	0x00005b70


	//   ....[14]....
        /*043c*/ 	.word	0x00006080


	//   ....[15]....
        /*0440*/ 	.word	0x000060e0


	//   ....[16]....
        /*0444*/ 	.word	0x00007360


	//   ....[17]....
        /*0448*/ 	.word	0x000073b0


	//   ....[18]....
        /*044c*/ 	.word	0x00007490


	//   ....[19]....
        /*0450*/ 	.word	0x000074a0


	//   ....[20]....
        /*0454*/ 	.word	0x00009e00


	//   ....[21]....
        /*0458*/ 	.word	0x00009fa0


	//   ....[22]....
        /*045c*/ 	.word	0x00009fd0


	//   ....[23]....
        /*0460*/ 	.word	0x0000a010


	//   ....[24]....
        /*0464*/ 	.word	0x0000a070


	//   ....[25]....
        /*0468*/ 	.word	0x0000a0d0


	//   ....[26]....
        /*046c*/ 	.word	0x0000a110


	//   ....[27]....
        /*0470*/ 	.word	0x0000a2d0


	//   ....[28]....
        /*0474*/ 	.word	0x0000a330


	//   ....[29]....
        /*0478*/ 	.word	0x0000a370


	//   ....[30]....
        /*047c*/ 	.word	0x0000a3b0


	//   ....[31]....
        /*0480*/ 	.word	0x0000a3e0


	//   ....[32]....
        /*0484*/ 	.word	0x0000a410


	//   ....[33]....
        /*0488*/ 	.word	0x0000a4a0


	//   ....[34]....
        /*048c*/ 	.word	0x0000a4d0


	//   ....[35]....
        /*0490*/ 	.word	0x0000a560


	//   ....[36]....
        /*0494*/ 	.word	0x0000dd80


	//   ....[37]....
        /*0498*/ 	.word	0x0000dd90


	//   ....[38]....
        /*049c*/ 	.word	0x0000deb0


	//   ....[39]....
        /*04a0*/ 	.word	0x0000df10


	//   ....[40]....
        /*04a4*/ 	.word	0x0000df50


	//   ....[41]....
        /*04a8*/ 	.word	0x0000df90


	//   ....[42]....
        /*04ac*/ 	.word	0x0000dfc0


	//   ....[43]....
        /*04b0*/ 	.word	0x0000dff0


	//   ....[44]....
        /*04b4*/ 	.word	0x0000e190


	//   ....[45]....
        /*04b8*/ 	.word	0x0000e1f0


	//   ....[46]....
        /*04bc*/ 	.word	0x0000e230


	//   ....[47]....
        /*04c0*/ 	.word	0x0000e270


	//   ....[48]....
        /*04c4*/ 	.word	0x0000e2a0


	//   ....[49]....
        /*04c8*/ 	.word	0x0000e2d0


	//   ....[50]....
        /*04cc*/ 	.word	0x0000e390


	//   ....[51]....
        /*04d0*/ 	.word	0x0000e3b0


	//   ....[52]....
        /*04d4*/ 	.word	0x0000e420


	//   ....[53]....
        /*04d8*/ 	.word	0x0000e870


	//   ....[54]....
        /*04dc*/ 	.word	0x0000ed70


	//   ....[55]....
        /*04e0*/ 	.word	0x0000f190


	//   ....[56]....
        /*04e4*/ 	.word	0x0000f220


	//   ....[57]....
        /*04e8*/ 	.word	0x0000f2c0


	//   ....[58]....
        /*04ec*/ 	.word	0x0000f370


	//   ....[59]....
        /*04f0*/ 	.word	0x0000f3f0


	//   ....[60]....
        /*04f4*/ 	.word	0x0000f470


	//   ....[61]....
        /*04f8*/ 	.word	0x0000f4f0


	//   ....[62]....
        /*04fc*/ 	.word	0x0000f570


	//   ....[63]....
        /*0500*/ 	.word	0x0000f600


	//   ....[64]....
        /*0504*/ 	.word	0x0000f6b0


	//   ....[65]....
        /*0508*/ 	.word	0x0000f730


	//   ....[66]....
        /*050c*/ 	.word	0x0000f7b0


	//   ....[67]....
        /*0510*/ 	.word	0x0000f830


	//   ....[68]....
        /*0514*/ 	.word	0x0000f8b0


	//   ....[69]....
        /*0518*/ 	.word	0x0000f920


	//   ....[70]....
        /*051c*/ 	.word	0x0000f9c0


	//   ....[71]....
        /*0520*/ 	.word	0x0000fa50


	//   ....[72]....
        /*0524*/ 	.word	0x0000fb70


	//----- nvinfo : EIATTR_REG_RECONFIG
	.align		4
.L_387:
        /*0528*/ 	.byte	0x01, 0x54
	.zero		2


	//----- nvinfo : EIATTR_SYSCALL_OFFSETS
	.align		4
        /*052c*/ 	.byte	0x04, 0x46
        /*052e*/ 	.short	(.L_389 - .L_388)


	//   ....[0]....
.L_388:
        /*0530*/ 	.word	0x000015b0


	//   ....[1]....
        /*0534*/ 	.word	0x0000af10


	//   ....[2]....
        /*0538*/ 	.word	0x0000b050


	//   ....[3]....
        /*053c*/ 	.word	0x0000b150


	//----- nvinfo : EIATTR_MBARRIER_INSTR_OFFSETS
	.align		4
.L_389:
        /*0540*/ 	.byte	0x04, 0x39
        /*0542*/ 	.short	(.L_391 - .L_390)


	//   ....[0]....
.L_390:
        /*0544*/ 	.word	0x000002a0
        /*0548*/ 	.word	0x000000ff
        /*054c*/ 	.word	0x00034800
        /*0550*/ 	.short	0x0100
        /*0552*/ 	.byte	0x08
	.zero		1


	//   ....[1]....
        /*0554*/ 	.word	0x000002b0
        /*0558*/ 	.word	0x000000ff
        /*055c*/ 	.word	0x00034820
        /*0560*/ 	.short	0x0100
        /*0562*/ 	.byte	0x08
	.zero		1


	//   ....[2]....
        /*0564*/ 	.word	0x000003a0
        /*0568*/ 	.word	0x000000ff
        /*056c*/ 	.word	0x00034830
        /*0570*/ 	.short	0x0100
        /*0572*/ 	.byte	0x08
	.zero		1


	//   ....[3]....
        /*0574*/ 	.word	0x000003b0
        /*0578*/ 	.word	0x000000ff
        /*057c*/ 	.word	0x00034840
        /*0580*/ 	.short	0x0100
        /*0582*/ 	.byte	0x08
	.zero		1


	//   ....[4]....
        /*0584*/ 	.word	0x000003c0
        /*0588*/ 	.word	0x000000ff
        /*058c*/ 	.word	0x00034838
        /*0590*/ 	.short	0x0100
        /*0592*/ 	.byte	0x08
	.zero		1


	//   ....[5]....
        /*0594*/ 	.word	0x000003d0
        /*0598*/ 	.word	0x000000ff
        /*059c*/ 	.word	0x00034848
        /*05a0*/ 	.short	0x0100
        /*05a2*/ 	.byte	0x08
	.zero		1


	//   ....[6]....
        /*05a4*/ 	.word	0x00000500
        /*05a8*/ 	.word	0x000000ff
        /*05ac*/ 	.word	0x00034850
        /*05b0*/ 	.short	0x0100
        /*05b2*/ 	.byte	0x08
	.zero		1


	//   ....[7]....
        /*05b4*/ 	.word	0x00000510
        /*05b8*/ 	.word	0x000000ff
        /*05bc*/ 	.word	0x00034860
        /*05c0*/ 	.short	0x0100
        /*05c2*/ 	.byte	0x08
	.zero		1


	//   ....[8]....
        /*05c4*/ 	.word	0x00000520
        /*05c8*/ 	.word	0x000000ff
        /*05cc*/ 	.word	0x00034858
        /*05d0*/ 	.short	0x0100
        /*05d2*/ 	.byte	0x08
	.zero		1


	//   ....[9]....
        /*05d4*/ 	.word	0x00000530
        /*05d8*/ 	.word	0x000000ff
        /*05dc*/ 	.word	0x00034868
        /*05e0*/ 	.short	0x0100
        /*05e2*/ 	.byte	0x08
	.zero		1


	//   ....[10]....
        /*05e4*/ 	.word	0x00000620
        /*05e8*/ 	.word	0x000000ff
        /*05ec*/ 	.word	0x00034870
        /*05f0*/ 	.short	0x0100
        /*05f2*/ 	.byte	0x06
	.zero		1


	//   ....[11]....
        /*05f4*/ 	.word	0x00000630
        /*05f8*/ 	.word	0x000000ff
        /*05fc*/ 	.word	0x00034880
        /*0600*/ 	.short	0x0100
        /*0602*/ 	.byte	0x06
	.zero		1


	//   ....[12]....
        /*0604*/ 	.word	0x00000640
        /*0608*/ 	.word	0x000000ff
        /*060c*/ 	.word	0x00034878
        /*0610*/ 	.short	0x0100
        /*0612*/ 	.byte	0x06
	.zero		1


	//   ....[13]....
        /*0614*/ 	.word	0x00000650
        /*0618*/ 	.word	0x000000ff
        /*061c*/ 	.word	0x00034888
        /*0620*/ 	.short	0x0100
        /*0622*/ 	.byte	0x06
	.zero		1


	//   ....[14]....
        /*0624*/ 	.word	0x00000780
        /*0628*/ 	.word	0x000000ff
        /*062c*/ 	.word	0x00034890
        /*0630*/ 	.short	0x0100
        /*0632*/ 	.byte	0x08
	.zero		1


	//   ....[15]....
        /*0634*/ 	.word	0x00000790
        /*0638*/ 	.word	0x000000ff
        /*063c*/ 	.word	0x000348a0
        /*0640*/ 	.short	0x0100
        /*0642*/ 	.byte	0x08
	.zero		1


	//   ....[16]....
        /*0644*/ 	.word	0x000007a0
        /*0648*/ 	.word	0x000000ff
        /*064c*/ 	.word	0x00034898
        /*0650*/ 	.short	0x0100
        /*0652*/ 	.byte	0x08
	.zero		1


	//   ....[17]....
        /*0654*/ 	.word	0x000007b0
        /*0658*/ 	.word	0x000000ff
        /*065c*/ 	.word	0x000348a8
        /*0660*/ 	.short	0x0100
        /*0662*/ 	.byte	0x08
	.zero		1


	//   ....[18]....
        /*0664*/ 	.word	0x000008e0
        /*0668*/ 	.word	0x000000ff
        /*066c*/ 	.word	0x000348b0
        /*0670*/ 	.short	0x0100
        /*0672*/ 	.byte	0x08
	.zero		1


	//   ....[19]....
        /*0674*/ 	.word	0x000008f0
        /*0678*/ 	.word	0x000000ff
        /*067c*/ 	.word	0x000348c0
        /*0680*/ 	.short	0x0100
        /*0682*/ 	.byte	0x08
	.zero		1


	//   ....[20]....
        /*0684*/ 	.word	0x00000900
        /*0688*/ 	.word	0x000000ff
        /*068c*/ 	.word	0x000348b8
        /*0690*/ 	.short	0x0100
        /*0692*/ 	.byte	0x08
	.zero		1


	//   ....[21]....
        /*0694*/ 	.word	0x00000910
        /*0698*/ 	.word	0x000000ff
        /*069c*/ 	.word	0x000348c8
        /*06a0*/ 	.short	0x0100
        /*06a2*/ 	.byte	0x08
	.zero		1


	//   ....[22]....
        /*06a4*/ 	.word	0x00001680
        /*06a8*/ 	.word	0x00000000
        /*06ac*/ 	.word	0x00034800
        /*06b0*/ 	.short	0x010a
        /*06b2*/ 	.byte	0x3f
	.zero		1


	//   ....[23]....
        /*06b4*/ 	.word	0x000016f0
        /*06b8*/ 	.word	0x00000003
        /*06bc*/ 	.word	0x00034830
        /*06c0*/ 	.short	0x010a
        /*06c2*/ 	.byte	0x3f
	.zero		1


	//   ....[24]....
        /*06c4*/ 	.word	0x00001760
        /*06c8*/ 	.word	0x00000003
        /*06cc*/ 	.word	0x00034830
        /*06d0*/ 	.short	0x010a
        /*06d2*/ 	.byte	0x3f
	.zero		1


	//   ....[25]....
        /*06d4*/ 	.word	0x000025e0
        /*06d8*/ 	.word	0x00000003
        /*06dc*/ 	.word	0x00000000
        /*06e0*/ 	.short	0x0101
        /*06e2*/ 	.byte	0x3f
	.zero		1


	//   ....[26]....
        /*06e4*/ 	.word	0x00004620
        /*06e8*/ 	.word	0x000000ff
        /*06ec*/ 	.word	0x00034830
        /*06f0*/ 	.short	0x010a
        /*06f2*/ 	.byte	0x07
	.zero		1


	//   ....[27]....
        /*06f4*/ 	.word	0x00004660
        /*06f8*/ 	.word	0x000000ff
        /*06fc*/ 	.word	0x00034830
        /*0700*/ 	.short	0x010a
        /*0702*/ 	.byte	0x07
	.zero		1


	//   ....[28]....
        /*0704*/ 	.word	0x00004f30
        /*0708*/ 	.word	0x0000000a
        /*070c*/ 	.word	0x00034850
        /*0710*/ 	.short	0x010a
        /*0712*/ 	.byte	0x3f
	.zero		1


	//   ....[29]....
        /*0714*/ 	.word	0x00004f70
        /*0718*/ 	.word	0x0000000a
        /*071c*/ 	.word	0x00034850
        /*0720*/ 	.short	0x010a
        /*0722*/ 	.byte	0x3f
	.zero		1


	//   ....[30]....
        /*0724*/ 	.word	0x00006860
        /*0728*/ 	.word	0x0000001b
        /*072c*/ 	.word	0x00000000
        /*0730*/ 	.short	0x0101
        /*0732*/ 	.byte	0x3f
	.zero		1


	//   ....[31]....
        /*0734*/ 	.word	0x000068b0
        /*0738*/ 	.word	0x0000001f
        /*073c*/ 	.word	0x00000000
        /*0740*/ 	.short	0x0101
        /*0742*/ 	.byte	0x3f
	.zero		1


	//   ....[32]....
        /*0744*/ 	.word	0x000072c0
        /*0748*/ 	.word	0x00000014
        /*074c*/ 	.word	0x00034850
        /*0750*/ 	.short	0x010a
        /*0752*/ 	.byte	0x3f
	.zero		1


	//   ....[33]....
        /*0754*/ 	.word	0x00007300
        /*0758*/ 	.word	0x00000014
        /*075c*/ 	.word	0x00034850
        /*0760*/ 	.short	0x010a
        /*0762*/ 	.byte	0x3f
	.zero		1


	//   ....[34]....
        /*0764*/ 	.word	0x00007910
        /*0768*/ 	.word	0x00000007
        /*076c*/ 	.word	0x00000000
        /*0770*/ 	.short	0x0101
        /*0772*/ 	.byte	0x3f
	.zero		1


	//   ....[35]....
        /*0774*/ 	.word	0x00008c90
        /*0778*/ 	.word	0x00000000
        /*077c*/ 	.word	0x00000000
        /*0780*/ 	.short	0x0101
        /*0782*/ 	.byte	0x3f
	.zero		1


	//   ....[36]....
        /*0784*/ 	.word	0x0000b8b0
        /*0788*/ 	.word	0x00000008
        /*078c*/ 	.word	0x00034840
        /*0790*/ 	.short	0x010a
        /*0792*/ 	.byte	0x3f
	.zero		1


	//   ....[37]....
        /*0794*/ 	.word	0x0000be70
        /*0798*/ 	.word	0x00000009
        /*079c*/ 	.word	0x00034820
        /*07a0*/ 	.short	0x010a
        /*07a2*/ 	.byte	0x3f
	.zero		1


	//   ....[38]....
        /*07a4*/ 	.word	0x0000c1c0
        /*07a8*/ 	.word	0x00000002
        /*07ac*/ 	.word	0x00034840
        /*07b0*/ 	.short	0x010a
        /*07b2*/ 	.byte	0x3f
	.zero		1


	//   ....[39]....
        /*07b4*/ 	.word	0x0000c4c0
        /*07b8*/ 	.word	0x00000003
        /*07bc*/ 	.word	0x00000060
        /*07c0*/ 	.short	0x010a
        /*07c2*/ 	.byte	0x3f
	.zero		1


	//   ....[40]....
        /*07c4*/ 	.word	0x0000caa0
        /*07c8*/ 	.word	0x00000002
        /*07cc*/ 	.word	0x00034840
        /*07d0*/ 	.short	0x010a
        /*07d2*/ 	.byte	0x3f
	.zero		1


	//   ....[41]....
        /*07d4*/ 	.word	0x0000cda0
        /*07d8*/ 	.word	0x00000002
        /*07dc*/ 	.word	0x00000060
        /*07e0*/ 	.short	0x010a
        /*07e2*/ 	.byte	0x3f
	.zero		1


	//   ....[42]....
        /*07e4*/ 	.word	0x0000d280
        /*07e8*/ 	.word	0x00000002
        /*07ec*/ 	.word	0x00034840
        /*07f0*/ 	.short	0x010a
        /*07f2*/ 	.byte	0x3f
	.zero		1


	//   ....[43]....
        /*07f4*/ 	.word	0x0000d590
        /*07f8*/ 	.word	0x00000002
        /*07fc*/ 	.word	0x00000060
        /*0800*/ 	.short	0x010a
        /*0802*/ 	.byte	0x3f
	.zero		1


	//   ....[44]....
        /*0804*/ 	.word	0x0000da20
        /*0808*/ 	.word	0x00000003
        /*080c*/ 	.word	0x00034860
        /*0810*/ 	.short	0x010a
        /*0812*/ 	.byte	0x3f
	.zero		1


	//   ....[45]....
        /*0814*/ 	.word	0x0000e7f0
        /*0818*/ 	.word	0x00000000
        /*081c*/ 	.word	0x00034820
        /*0820*/ 	.short	0x010a
        /*0822*/ 	.byte	0x3f
	.zero		1


	//   ....[46]....
        /*0824*/ 	.word	0x0000e9d0
        /*0828*/ 	.word	0x00000006
        /*082c*/ 	.word	0x00000000
        /*0830*/ 	.short	0x010a
        /*0832*/ 	.byte	0x3f
	.zero		1


	//   ....[47]....
        /*0834*/ 	.word	0x0000ea40
        /*0838*/ 	.word	0x00000007
        /*083c*/ 	.word	0x00000000
        /*0840*/ 	.short	0x010a
        /*0842*/ 	.byte	0x3f
	.zero		1


	//   ....[48]....
        /*0844*/ 	.word	0x0000eab0
        /*0848*/ 	.word	0x00000004
        /*084c*/ 	.word	0x00000000
        /*0850*/ 	.short	0x010a
        /*0852*/ 	.byte	0x3f
	.zero		1


	//   ....[49]....
        /*0854*/ 	.word	0x0000eae0
        /*0858*/ 	.word	0x00000003
        /*085c*/ 	.word	0x00000000
        /*0860*/ 	.short	0x010a
        /*0862*/ 	.byte	0x3f
	.zero		1


	//   ....[50]....
        /*0864*/ 	.word	0x0000eb40
        /*0868*/ 	.word	0x00000000
        /*086c*/ 	.word	0x00034800
        /*0870*/ 	.short	0x010a
        /*0872*/ 	.byte	0x3f
	.zero		1


	//   ....[51]....
        /*0874*/ 	.word	0x0000eb90
        /*0878*/ 	.word	0x00000003
        /*087c*/ 	.word	0x00034830
        /*0880*/ 	.short	0x010a
        /*0882*/ 	.byte	0x3f
	.zero		1


	//   ....[52]....
        /*0884*/ 	.word	0x0000ebf0
        /*0888*/ 	.word	0x00000009
        /*088c*/ 	.word	0x00034830
        /*0890*/ 	.short	0x010a
        /*0892*/ 	.byte	0x3f
	.zero		1


	//   ....[53]....
        /*0894*/ 	.word	0x0000ec40
        /*0898*/ 	.word	0x0000000a
        /*089c*/ 	.word	0x00034850
        /*08a0*/ 	.short	0x010a
        /*08a2*/ 	.byte	0x3f
	.zero		1


	//   ....[54]....
        /*08a4*/ 	.word	0x0000ec90
        /*08a8*/ 	.word	0x00000014
        /*08ac*/ 	.word	0x00034850
        /*08b0*/ 	.short	0x010a
        /*08b2*/ 	.byte	0x3f
	.zero		1


	//   ....[55]....
        /*08b4*/ 	.word	0x0000ee30
        /*08b8*/ 	.word	0x00000008
        /*08bc*/ 	.word	0x00034840
        /*08c0*/ 	.short	0x010a
        /*08c2*/ 	.byte	0x3f
	.zero		1


	//   ....[56]....
        /*08c4*/ 	.word	0x0000eeb0
        /*08c8*/ 	.word	0x00000008
        /*08cc*/ 	.word	0x00034820
        /*08d0*/ 	.short	0x010a
        /*08d2*/ 	.byte	0x3f
	.zero		1


	//   ....[57]....
        /*08d4*/ 	.word	0x0000ef00
        /*08d8*/ 	.word	0x00000002
        /*08dc*/ 	.word	0x00034840
        /*08e0*/ 	.short	0x010a
        /*08e2*/ 	.byte	0x3f
	.zero		1


	//   ....[58]....
        /*08e4*/ 	.word	0x0000ef50
        /*08e8*/ 	.word	0x00000003
        /*08ec*/ 	.word	0x00000060
        /*08f0*/ 	.short	0x010a
        /*08f2*/ 	.byte	0x3f
	.zero		1


	//   ....[59]....
        /*08f4*/ 	.word	0x0000efa0
        /*08f8*/ 	.word	0x00000002
        /*08fc*/ 	.word	0x00034840
        /*0900*/ 	.short	0x010a
        /*0902*/ 	.byte	0x3f
	.zero		1


	//   ....[60]....
        /*0904*/ 	.word	0x0000eff0
        /*0908*/ 	.word	0x00000002
        /*090c*/ 	.word	0x00000060
        /*0910*/ 	.short	0x010a
        /*0912*/ 	.byte	0x3f
	.zero		1


	//   ....[61]....
        /*0914*/ 	.word	0x0000f040
        /*0918*/ 	.word	0x00000002
        /*091c*/ 	.word	0x00034840
        /*0920*/ 	.short	0x010a
        /*0922*/ 	.byte	0x3f
	.zero		1


	//   ....[62]....
        /*0924*/ 	.word	0x0000f090
        /*0928*/ 	.word	0x00000002
        /*092c*/ 	.word	0x00000060
        /*0930*/ 	.short	0x010a
        /*0932*/ 	.byte	0x3f
	.zero		1


	//   ....[63]....
        /*0934*/ 	.word	0x0000f0e0
        /*0938*/ 	.word	0x00000003
        /*093c*/ 	.word	0x00034860
        /*0940*/ 	.short	0x010a
        /*0942*/ 	.byte	0x3f
	.zero		1


	//   ....[64]....
        /*0944*/ 	.word	0x0000fa90
        /*0948*/ 	.word	0x00000000
        /*094c*/ 	.word	0x00034820
        /*0950*/ 	.short	0x010a
        /*0952*/ 	.byte	0x3f
	.zero		1


	//   ....[65]....
        /*0954*/ 	.word	0x0000fc30
        /*0958*/ 	.word	0x00000006
        /*095c*/ 	.word	0x00000000
        /*0960*/ 	.short	0x010a
        /*0962*/ 	.byte	0x3f
	.zero		1


	//   ....[66]....
        /*0964*/ 	.word	0x0000fc80
        /*0968*/ 	.word	0x00000007
        /*096c*/ 	.word	0x00000000
        /*0970*/ 	.short	0x010a
        /*0972*/ 	.byte	0x3f
	.zero		1


	//   ....[67]....
        /*0974*/ 	.word	0x0000fcd0
        /*0978*/ 	.word	0x00000004
        /*097c*/ 	.word	0x00000000
        /*0980*/ 	.short	0x010a
        /*0982*/ 	.byte	0x3f
	.zero		1


	//----- nvinfo : EIATTR_NUM_MBARRIERS
	.align		4
.L_391:
        /*0984*/ 	.byte	0x03, 0x38
        /*0986*/ 	.short	0x0016


	//----- nvinfo : EIATTR_EXIT_INSTR_OFFSETS
	.align		4
        /*0988*/ 	.byte	0x04, 0x1c
        /*098a*/ 	.short	(.L_393 - .L_392)


	//   ....[0]....
.L_392:
        /*098c*/ 	.word	0x00000a80


	//   ....[1]....
        /*0990*/ 	.word	0x00009dc0


	//   ....[2]....
        /*0994*/ 	.word	0x00009e20


	//   ....[3]....
        /*0998*/ 	.word	0x0000eb30


	//----- nvinfo : EIATTR_MAX_THREADS
	.align		4
.L_393:
        /*099c*/ 	.byte	0x04, 0x05
        /*099e*/ 	.short	(.L_395 - .L_394)
.L_394:
        /*09a0*/ 	.word	0x00000180
        /*09a4*/ 	.word	0x00000001
        /*09a8*/ 	.word	0x00000001


	//----- nvinfo : EIATTR_CRS_STACK_SIZE
	.align		4
.L_395:
        /*09ac*/ 	.byte	0x04, 0x1e
        /*09ae*/ 	.short	(.L_397 - .L_396)
.L_396:
        /*09b0*/ 	.word	0x00000000


	//----- nvinfo : EIATTR_CBANK_PARAM_SIZE
	.align		4
.L_397:
        /*09b4*/ 	.byte	0x03, 0x19
        /*09b6*/ 	.short	0x0a70


	//----- nvinfo : EIATTR_PARAM_CBANK
	.align		4
        /*09b8*/ 	.byte	0x04, 0x0a
        /*09ba*/ 	.short	(.L_399 - .L_398)
	.align		4
.L_398:
        /*09bc*/ 	.word	index@(.nv.constant0._ZN7cutlass13device_kernelIN5flash11enable_sm90INS1_16FlashAttnFwdSm90INS1_25CollectiveMainloopFwdSm90ILi2EN4cute5tupleIJNS5_1CILi1EEES8_S8_EEENS6_IJNS7_ILi128EEESA_NS7_ILi192EEEEEELi128ENS_6half_tEfNS_4arch4Sm90ELb0ELb0ELb1ELb1ELb0ELb0ELb0ELb1ELb1ELb0ELb0ELb0EEENS1_21CollectiveEpilogueFwdINS6_IJSA_SA_SA_EEES9_SD_SF_Li256ELb1ELb0ELb0ELb0EEENS1_36VarlenDynamicPersistentTileSchedulerILi128ELi128ELi256ELi32ELb0ELb0ELb1ELb0ELb1ELb1EEEEEEEEEvNT_6ParamsE)
        /*09c0*/ 	.short	0x0210
        /*09c2*/ 	.short	0x0a70


	//----- nvinfo : EIATTR_SW_WAR
	.align		4
.L_399:
        /*09c4*/ 	.byte	0x04, 0x36
        /*09c6*/ 	.short	(.L_401 - .L_400)
.L_400:
        /*09c8*/ 	.word	0x00000008
.L_401:


//--------------------- .nv.info._ZN7cutlass13device_kernelIN5flash11enable_sm90INS1_16FlashAttnFwdSm90INS1_25CollectiveMainloopFwdSm90ILi2EN4cute5tupleIJNS5_1CILi1EEES8_S8_EEENS6_IJNS7_ILi128EEESA_NS7_ILi192EEEEEELi128ENS_6half_tEfNS_4arch4Sm90ELb0ELb0ELb1ELb1ELb0ELb1ELb0ELb1ELb1ELb0ELb0ELb0EEENS1_21CollectiveEpilogueFwdINS6_IJSA_SA_SA_EEES9_SD_SF_Li256ELb1ELb0ELb0ELb0EEENS1_36VarlenDynamicPersistentTileSchedulerILi128ELi128ELi256ELi32ELb0ELb0ELb1ELb0ELb1ELb1EEEEEEEEEvNT_6ParamsE --------------------------
	.section	.nv.info._ZN7cutlass13device_kernelIN5flash11enable_sm90INS1_16FlashAttnFwdSm90INS1_25CollectiveMainloopFwdSm90ILi2EN4cute5tupleIJNS5_1CILi1EEES8_S8_EEENS6_IJNS7_ILi128EEESA_NS7_ILi192EEEEEELi128ENS_6half_tEfNS_4arch4Sm90ELb0ELb0ELb1ELb1ELb0ELb1ELb0ELb1ELb1ELb0ELb0ELb0EEENS1_21CollectiveEpilogueFwdINS6_IJSA_SA_SA_EEES9_SD_SF_Li256ELb1ELb0ELb0ELb0EEENS1_36VarlenDynamicPersistentTileSchedulerILi128ELi128ELi256ELi32ELb0ELb0ELb1ELb0ELb1ELb1EEEEEEEEEvNT_6ParamsE,"",@"SHT_CUDA_INFO"
	.sectionflags	@""
	.align	4


	//----- nvinfo : EIATTR_CUDA_API_VERSION
	.align		4
        /*0000*/ 	.byte	0x04, 0x37
        /*0002*/ 	.short	(.L_403 - .L_402)
.L_402:
        /*0004*/ 	.word	0x00000082


	//----- nvinfo : EIATTR_KPARAM_INFO
	.align		4
.L_403:
        /*0008*/ 	.byte	0x04, 0x17
        /*000a*/ 	.short	(.L_405 - .L_404)
.L_404:
        /*000c*/ 	.word	0x00000000
        /*0010*/ 	.short	0x0000
        /*0012*/ 	.short	0x0070
        /*0014*/ 	.byte	0x00, 0xf0, 0x01, 0x28


	//----- nvinfo : EIATTR_SPARSE_MMA_MASK
	.align		4
.L_405:
        /*0018*/ 	.byte	0x03, 0x50
        /*001a*/ 	.short	0x0000


	//----- nvinfo : EIATTR_MAXREG_COUNT
	.align		4
        /*001c*/ 	.byte	0x03, 0x1b
        /*001e*/ 	.short	0x00a8


	//----- nvinfo : EIATTR_NUM_BARRIERS
	.align		4
        /*0020*/ 	.byte	0x02, 0x4c
        /*0022*/ 	.byte	0x10
	.zero		1


	//----- nvinfo : EIATTR_EXTERNS
	.align		4
        /*0024*/ 	.byte	0x04, 0x0f
        /*0026*/ 	.short	(.L_407 - .L_406)


	//   ....[0]....
	.align		4
.L_406:
        /*0028*/ 	.word	index@(__assertfail)


	//----- nvinfo : EIATTR_ANNOTATIONS
	.align		4
.L_407:
        /*002c*/ 	.byte	0x04, 0x55
        /*002e*/ 	.short	(.L_409 - .L_408)


	//   ....[0]....
.L_408:
        /* <DEDUP_REMOVED lines=63> */


	//----- nvinfo : EIATTR_MERCURY_ISA_VERSION
	.align		4
.L_409:
        /*0410*/ 	.byte	0x03, 0x5f
        /*0412*/ 	.short	0x0101


	//----- nvinfo : EIATTR_UNUSED_LOAD_BYTE_OFFSET
	.align		4
        /*0414*/ 	.byte	0x04, 0x44
        /*0416*/ 	.short	(.L_411 - .L_410)


	//   ....[0]....
.L_410:
        /*0418*/ 	.word	0x00000ab0
        /*041c*/ 	.word	0x0000fff0


	//   ....[1]....
        /*0420*/ 	.word	0x00016ba0
        /*0424*/ 	.word	0x0000fff0


	//----- nvinfo : EIATTR_INT_WARP_WIDE_INSTR_OFFSETS
	.align		4
.L_411:
        /*0428*/ 	.byte	0x04, 0x31
        /*042a*/ 	.short	(.L_413 - .L_412)


	//   ....[0]....
.L_412:
        /*042c*/ 	.word	0x000001b0


	//   ....[1]....
        /*0430*/ 	.word	0x000001f0


	//   ....[2]....
        /*0434*/ 	.word	0x000002b0


	//   ....[3]....
        /*0438*/ 	.word	0x0001a8c0


	//   ....[4]....
        /*043c*/ 	.word	0x0001a950


	//   ....[5]....
        /*0440*/ 	.word	0x0001add0


	//   ....[6]....
        /*0444*/ 	.word	0x0001ae00


	//   ....[7]....
        /*0448*/ 	.word	0x0001b010


	//   ....[8]....
        /*044c*/ 	.word	0x0001b100


	//   ....[9]....
        /*0450*/ 	.word	0x0001d4e0


	//   ....[10]....
        /*0454*/ 	.word	0x0001d570


	//----- nvinfo : EIATTR_COOP_GROUP_MASK_REGIDS
	.align		4
.L_413:
        /*0458*/ 	.byte	0x04, 0x29
        /*045a*/ 	.short	(.L_415 - .L_414)


	//   ....[0]....
.L_414:
        /*045c*/ 	.word	0xffffffff


	//   ....[1]....
        /*0460*/ 	.word	0xffffffff


	//   ....[2]....
        /*0464*/ 	.word	0xffffffff


	//   ....[3]....
        /*0468*/ 	.word	0xffffffff


	//   ....[4]....
        /*046c*/ 	.word	0xffffffff


	//   ....[5]....
        /*0470*/ 	.word	0xffffffff


	//   ....[6]....
        /*0474*/ 	.word	0xffffffff


	//   ....[7]....
        /*0478*/ 	.word	0xffffffff


	//   ....[8]....
        /*047c*/ 	.word	0xffffffff


	//   ....[9]....
        /*0480*/ 	.word	0xffffffff


	//   ....[10]....
        /*0484*/ 	.word	0xffffffff


	//   ....[11]....
        /*0488*/ 	.word	0xffffffff


	//   ....[12]....
        /*048c*/ 	.word	0xffffffff


	//   ....[13]....
        /*0490*/ 	.word	0xffffffff


	//   ....[14]....
        /*0494*/ 	.word	0xffffffff


	//   ....[15]....
        /*0498*/ 	.word	0xffffffff


	//   ....[16]....
        /*049c*/ 	.word	0xffffffff


	//   ....[17]....
        /*04a0*/ 	.word	0xffffffff


	//   ....[18]....
        /*04a4*/ 	.word	0xffffffff


	//   ....[19]....
        /*04a8*/ 	.word	0xffffffff


	//   ....[20]....
        /*04ac*/ 	.word	0xffffffff


	//   ....[21]....
        /*04b0*/ 	.word	0xffffffff


	//   ....[22]....
        /*04b4*/ 	.word	0xffffffff


	//   ....[23]....
        /*04b8*/ 	.word	0xffffffff


	//   ....[24]....
        /*04bc*/ 	.word	0xffffffff


	//   ....[25]....
        /*04c0*/ 	.word	0xffffffff


	//   ....[26]....
        /*04c4*/ 	.word	0xffffffff


	//   ....[27]....
        /*04c8*/ 	.word	0xffffffff


	//   ....[28]....
        /*04cc*/ 	.word	0xffffffff


	//   ....[29]....
        /*04d0*/ 	.word	0xffffffff


	//   ....[30]....
        /*04d4*/ 	.word	0xffffffff


	//   ....[31]....
        /*04d8*/ 	.word	0xffffffff


	//   ....[32]....
        /*04dc*/ 	.word	0xffffffff


	//   ....[33]....
        /*04e0*/ 	.word	0xffffffff


	//   ....[34]....
        /*04e4*/ 	.word	0xffffffff


	//   ....[35]....
        /*04e8*/ 	.word	0xffffffff


	//   ....[36]....
        /*04ec*/ 	.word	0xffffffff


	//   ....[37]....
        /*04f0*/ 	.word	0xffffffff


	//   ....[38]....
        /*04f4*/ 	.word	0xffffffff


	//   ....[39]....
        /*04f8*/ 	.word	0xffffffff


	//   ....[40]....
        /*04fc*/ 	.word	0xffffffff


	//   ....[41]....
        /*0500*/ 	.word	0xffffffff


	//   ....[42]....
        /*0504*/ 	.word	0xffffffff


	//   ....[43]....
        /*0508*/ 	.word	0xffffffff


	//   ....[44]....
        /*050c*/ 	.word	0xffffffff


	//   ....[45]....
        /*0510*/ 	.word	0xffffffff


	//   ....[46]....
        /*0514*/ 	.word	0xffffffff


	//   ....[47]....
        /*0518*/ 	.word	0xffffffff


	//   ....[48]....
        /*051c*/ 	.word	0xffffffff


	//   ....[49]....
        /*0520*/ 	.word	0xffffffff


	//   ....[50]....
        /*0524*/ 	.word	0xffffffff


	//   ....[51]....
        /*0528*/ 	.word	0xffffffff


	//   ....[52]....
        /*052c*/ 	.word	0xffffffff


	//   ....[53]....
        /*0530*/ 	.word	0xffffffff


	//   ....[54]....
        /*0534*/ 	.word	0x0500000f


	//   ....[55]....
        /*0538*/ 	.word	0x0500000f


	//   ....[56]....
        /*053c*/ 	.word	0x0500000f


	//   ....[57]....
        /*0540*/ 	.word	0x0500000f


	//   ....[58]....
        /*0544*/ 	.word	0x0500000f


	//   ....[59]....
        /*0548*/ 	.word	0x0500000f


	//   ....[60]....
        /*054c*/ 	.word	0x0500000f


	//   ....[61]....
        /*0550*/ 	.word	0x0500000f


	//   ....[62]....
        /*0554*/ 	.word	0x0500000f


	//   ....[63]....
        /*0558*/ 	.word	0x0500000f


	//   ....[64]....
        /*055c*/ 	.word	0x0500000f


	//   ....[65]....
        /*0560*/ 	.word	0x0500000f


	//   ....[66]....
        /*0564*/ 	.word	0x0500000f


	//   ....[67]....
        /*0568*/ 	.word	0x0500000f


	//   ....[68]....
        /*056c*/ 	.word	0x0500000f


	//   ....[69]....
        /*0570*/ 	.word	0x0500000f


	//   ....[70]....
        /*0574*/ 	.word	0x0500000f


	//   ....[71]....
        /*0578*/ 	.word	0x0500000f


	//   ....[72]....
        /*057c*/ 	.word	0x0500000f


	//   ....[73]....
        /*0580*/ 	.word	0x0500000f


	//   ....[74]....
        /*0584*/ 	.word	0x0500000f


	//   ....[75]....
        /*0588*/ 	.word	0x0500000f


	//   ....[76]....
        /*058c*/ 	.word	0x0500000f


	//   ....[77]....
        /*0590*/ 	.word	0x0500000f


	//   ....[78]....
        /*0594*/ 	.word	0x0500000f


	//   ....[79]....
        /*0598*/ 	.word	0x0500000f


	//   ....[80]....
        /*059c*/ 	.word	0x0500000f


	//   ....[81]....
        /*05a0*/ 	.word	0x0500000f


	//----- nvinfo : EIATTR_COOP_GROUP_INSTR_OFFSETS
	.align		4
.L_415:
        /*05a4*/ 	.byte	0x04, 0x28
        /*05a6*/ 	.short	(.L_417 - .L_416)


	//   ....[0]....
.L_416:
        /*05a8*/ 	.word	0x00000060


	//   ....[1]....
        /*05ac*/ 	.word	0x000001c0


	//   ....[2]....
        /*05b0*/ 	.word	0x000002c0


	//   ....[3]....
        /*05b4*/ 	.word	0x00000430


	//   ....[4]....
        /*05b8*/ 	.word	0x00000590


	//   ....[5]....
        /*05bc*/ 	.word	0x000006b0


	//   ....[6]....
        /*05c0*/ 	.word	0x00000810


	//   ....[7]....
        /*05c4*/ 	.word	0x0000a340


	//   ....[8]....
        /*05c8*/ 	.word	0x00011ac0


	//   ....[9]....
        /*05cc*/ 	.word	0x00011ae0


	//   ....[10]....
        /*05d0*/ 	.word	0x00012150


	//   ....[11]....
        /*05d4*/ 	.word	0x000121b0


	//   ....[12]....
        /*05d8*/ 	.word	0x00014890


	//   ....[13]....
        /*05dc*/ 	.word	0x000148f0


	//   ....[14]....
        /*05e0*/ 	.word	0x00014ed0


	//   ....[15]....
        /*05e4*/ 	.word	0x00014f20


	//   ....[16]....
        /*05e8*/ 	.word	0x00016210


	//   ....[17]....
        /*05ec*/ 	.word	0x000165a0


	//   ....[18]....
        /*05f0*/ 	.word	0x000165d0


	//   ....[19]....
        /*05f4*/ 	.word	0x000165e0


	//   ....[20]....
        /*05f8*/ 	.word	0x00018950


	//   ....[21]....
        /*05fc*/ 	.word	0x00018ae0


	//   ....[22]....
        /*0600*/ 	.word	0x00018b10


	//   ....[23]....
        /*0604*/ 	.word	0x00018b50


	//   ....[24]....
        /*0608*/ 	.word	0x00018bb0


	//   ....[25]....
        /*060c*/ 	.word	0x00018c10


	//   ....[26]....
        /*0610*/ 	.word	0x00018c60


	//   ....[27]....
        /*0614*/ 	.word	0x00018e10


	//   ....[28]....
        /*0618*/ 	.word	0x00018e70


	//   ....[29]....
        /*061c*/ 	.word	0x00018eb0


	//   ....[30]....
        /*0620*/ 	.word	0x00018ef0


	//   ....[31]....
        /*0624*/ 	.word	0x00018f20


	//   ....[32]....
        /*0628*/ 	.word	0x00018f50


	//   ....[33]....
        /*062c*/ 	.word	0x00018ff0


	//   ....[34]....
        /*0630*/ 	.word	0x00019020


	//   ....[35]....
        /*0634*/ 	.word	0x000190b0


	//   ....[36]....
        /*0638*/ 	.word	0x0001d9c0


	//   ....[37]....
        /*063c*/ 	.word	0x0001d9d0


	//   ....[38]....
        /*0640*/ 	.word	0x0001dae0


	//   ....[39]....
        /*0644*/ 	.word	0x0001db40


	//   ....[40]....
        /*0648*/ 	.word	0x0001db80


	//   ....[41]....
        /*064c*/ 	.word	0x0001dbc0


	//   ....[42]....
        /*0650*/ 	.word	0x0001dbf0


	//   ....[43]....
        /*0654*/ 	.word	0x0001dc20


	//   ....[44]....
        /*0658*/ 	.word	0x0001ddb0


	//   ....[45]....
        /*065c*/ 	.word	0x0001de10


	//   ....[46]....
        /*0660*/ 	.word	0x0001de50


	//   ....[47]....
        /*0664*/ 	.word	0x0001de90


	//   ....[48]....
        /*0668*/ 	.word	0x0001dec0


	//   ....[49]....
        /*066c*/ 	.word	0x0001def0


	//   ....[50]....
        /*0670*/ 	.word	0x0001dfb0


	//   ....[51]....
        /*0674*/ 	.word	0x0001dfd0


	//   ....[52]....
        /*0678*/ 	.word	0x0001e040


	//   ....[53]....
        /*067c*/ 	.word	0x0001e490


	//   ....[54]....
        /*0680*/ 	.word	0x0001e8d0


	//   ....[55]....
        /*0684*/ 	.word	0x0001e970


	//   ....[56]....
        /*0688*/ 	.word	0x0001ea10


	//   ....[57]....
        /*068c*/ 	.word	0x0001eab0


	//   ....[58]....
        /*0690*/ 	.word	0x0001eba0


	//   ....[59]....
        /*0694*/ 	.word	0x0001ec40


	//   ....[60]....
        /*0698*/ 	.word	0x0001ece0


	//   ....[61]....
        /*069c*/ 	.word	0x0001ed80


	//   ....[62]....
        /*06a0*/ 	.word	0x0001efe0


	//   ....[63]....
        /*06a4*/ 	.word	0x0001f2c0


	//   ....[64]....
        /*06a8*/ 	.word	0x0001f6e0


	//   ....[65]....
        /*06ac*/ 	.word	0x0001f770


	//   ....[66]....
        /*06b0*/ 	.word	0x0001f810


	//   ....[67]....
        /*06b4*/ 	.word	0x0001f8d0


	//   ....[68]....
        /*06b8*/ 	.word	0x0001f950


	//   ....[69]....
        /*06bc*/ 	.word	0x0001f9d0


	//   ....[70]....
        /*06c0*/ 	.word	0x0001fa50


	//   ....[71]....
        /*06c4*/ 	.word	0x0001fad0


	//   ....[72]....
        /*06c8*/ 	.word	0x0001fb60


	//   ....[73]....
        /*06cc*/ 	.word	0x0001fc20


	//   ....[74]....
        /*06d0*/ 	.word	0x0001fca0


	//   ....[75]....
        /*06d4*/ 	.word	0x0001fd20


	//   ....[76]....
        /*06d8*/ 	.word	0x0001fda0


	//   ....[77]....
        /*06dc*/ 	.word	0x0001fe20


	//   ....[78]....
        /*06e0*/ 	.word	0x0001fe90


	//   ....[79]....
        /*06e4*/ 	.word	0x0001ff30


	//   ....[80]....
        /*06e8*/ 	.word	0x0001ffc0


	//   ....[81]....
        /*06ec*/ 	.word	0x000200e0


	//----- nvinfo : EIATTR_REG_RECONFIG
	.align		4
.L_417:
        /*06f0*/ 	.byte	0x01, 0x54
	.zero		2


	//----- nvinfo : EIATTR_SYSCALL_OFFSETS
	.align		4
        /*06f4*/ 	.byte	0x04, 0x46
        /*06f6*/ 	.short	(.L_419 - .L_418)


	//   ....[0]....
.L_418:
        /*06f8*/ 	.word	0x000018d0


	//   ....[1]....
        /*06fc*/ 	.word	0x00001a20


	//   ....[2]....
        /*0700*/ 	.word	0x0000a4d0


	//   ....[3]....
        /*0704*/ 	.word	0x0000a940


	//   ....[4]....
        /*0708*/ 	.word	0x0001aae0


	//   ....[5]....
        /*070c*/ 	.word	0x0001ac20


	//   ....[6]....
        /*0710*/ 	.word	0x0001ad20


	//----- nvinfo : EIATTR_MBARRIER_INSTR_OFFSETS
	.align		4
.L_419:
        /*0714*/ 	.byte	0x04, 0x39
        /*0716*/ 	.short	(.L_421 - .L_420)


	//   ....[0]....
.L_420:
        /*0718*/ 	.word	0x000002e0
        /*071c*/ 	.word	0x000000ff
        /*0720*/ 	.word	0x00034800
        /*0724*/ 	.short	0x0100
        /*0726*/ 	.byte	0x08
	.zero		1


	//   ....[1]....
        /*0728*/ 	.word	0x000002f0
        /*072c*/ 	.word	0x000000ff
        /*0730*/ 	.word	0x00034820
        /*0734*/ 	.short	0x0100
        /*0736*/ 	.byte	0x08
	.zero		1


	//   ....[2]....
        /*0738*/ 	.word	0x000003e0
        /*073c*/ 	.word	0x000000ff
        /*0740*/ 	.word	0x00034830
        /*0744*/ 	.short	0x0100
        /*0746*/ 	.byte	0x08
	.zero		1


	//   ....[3]....
        /*0748*/ 	.word	0x000003f0
        /*074c*/ 	.word	0x000000ff
        /*0750*/ 	.word	0x00034840
        /*0754*/ 	.short	0x0100
        /*0756*/ 	.byte	0x08
	.zero		1


	//   ....[4]....
        /*0758*/ 	.word	0x00000400
        /*075c*/ 	.word	0x000000ff
        /*0760*/ 	.word	0x00034838
        /*0764*/ 	.short	0x0100
        /*0766*/ 	.byte	0x08
	.zero		1


	//   ....[5]....
        /*0768*/ 	.word	0x00000410
        /*076c*/ 	.word	0x000000ff
        /*0770*/ 	.word	0x00034848
        /*0774*/ 	.short	0x0100
        /*0776*/ 	.byte	0x08
	.zero		1


	//   ....[6]....
        /*0778*/ 	.word	0x00000540
        /*077c*/ 	.word	0x000000ff
        /*0780*/ 	.word	0x00034850
        /*0784*/ 	.short	0x0100
        /*0786*/ 	.byte	0x08
	.zero		1


	//   ....[7]....
        /*0788*/ 	.word	0x00000550
        /*078c*/ 	.word	0x000000ff
        /*0790*/ 	.word	0x00034860
        /*0794*/ 	.short	0x0100
        /*0796*/ 	.byte	0x08
	.zero		1


	//   ....[8]....
        /*0798*/ 	.word	0x00000560
        /*079c*/ 	.word	0x000000ff
        /*07a0*/ 	.word	0x00034858
        /*07a4*/ 	.short	0x0100
        /*07a6*/ 	.byte	0x08
	.zero		1


	//   ....[9]....
        /*07a8*/ 	.word	0x00000570
        /*07ac*/ 	.word	0x000000ff
        /*07b0*/ 	.word	0x00034868
        /*07b4*/ 	.short	0x0100
        /*07b6*/ 	.byte	0x08
	.zero		1


	//   ....[10]....
        /*07b8*/ 	.word	0x00000660
        /*07bc*/ 	.word	0x000000ff
        /*07c0*/ 	.word	0x00034870
        /*07c4*/ 	.short	0x0100
        /*07c6*/ 	.byte	0x06
	.zero		1


	//   ....[11]....
        /*07c8*/ 	.word	0x00000670
        /*07cc*/ 	.word	0x000000ff
        /*07d0*/ 	.word	0x00034880
        /*07d4*/ 	.short	0x0100
        /*07d6*/ 	.byte	0x06
	.zero		1


	//   ....[12]....
        /*07d8*/ 	.word	0x00000680
        /*07dc*/ 	.word	0x000000ff
        /*07e0*/ 	.word	0x00034878
        /*07e4*/ 	.short	0x0100
        /*07e6*/ 	.byte	0x06
	.zero		1


	//   ....[13]....
        /*07e8*/ 	.word	0x00000690
        /*07ec*/ 	.word	0x000000ff
        /*07f0*/ 	.word	0x00034888
        /*07f4*/ 	.short	0x0100
        /*07f6*/ 	.byte	0x06
	.zero		1


	//   ....[14]....
        /*07f8*/ 	.word	0x000007c0
        /*07fc*/ 	.word	0x000000ff
        /*0800*/ 	.word	0x00034890
        /*0804*/ 	.short	0x0100
        /*0806*/ 	.byte	0x08
	.zero		1


	//   ....[15]....
        /*0808*/ 	.word	0x000007d0
        /*080c*/ 	.word	0x000000ff
        /*0810*/ 	.word	0x000348a0
        /*0814*/ 	.short	0x0100
        /*0816*/ 	.byte	0x08
	.zero		1


	//   ....[16]....
        /*0818*/ 	.word	0x000007e0
        /*081c*/ 	.word	0x000000ff
        /*0820*/ 	.word	0x00034898
        /*0824*/ 	.short	0x0100
        /*0826*/ 	.byte	0x08
	.zero		1


	//   ....[17]....
        /*0828*/ 	.word	0x000007f0
        /*082c*/ 	.word	0x000000ff
        /*0830*/ 	.word	0x000348a8
        /*0834*/ 	.short	0x0100
        /*0836*/ 	.byte	0x08
	.zero		1


	//   ....[18]....
        /*0838*/ 	.word	0x00000920
        /*083c*/ 	.word	0x000000ff
        /*0840*/ 	.word	0x000348b0
        /*0844*/ 	.short	0x0100
        /*0846*/ 	.byte	0x08
	.zero		1


	//   ....[19]....
        /*0848*/ 	.word	0x00000930
        /*084c*/ 	.word	0x000000ff
        /*0850*/ 	.word	0x000348c0
        /*0854*/ 	.short	0x0100
        /*0856*/ 	.byte	0x08
	.zero		1


	//   ....[20]....
        /*0858*/ 	.word	0x00000940
        /*085c*/ 	.word	0x000000ff
        /*0860*/ 	.word	0x000348b8
        /*0864*/ 	.short	0x0100
        /*0866*/ 	.byte	0x08
	.zero		1


	//   ....[21]....
        /*0868*/ 	.word	0x00000950
        /*086c*/ 	.word	0x000000ff
        /*0870*/ 	.word	0x000348c8
        /*0874*/ 	.short	0x0100
        /*0876*/ 	.byte	0x08
	.zero		1


	//   ....[22]....
        /*0878*/ 	.word	0x00003510
        /*087c*/ 	.word	0x00000003
        /*0880*/ 	.word	0x00034890
        /*0884*/ 	.short	0x010a
        /*0886*/ 	.byte	0x3f
	.zero		1


	//   ....[23]....
        /*0888*/ 	.word	0x00006770
        /*088c*/ 	.word	0x00000003
        /*0890*/ 	.word	0x00034890
        /*0894*/ 	.short	0x010a
        /*0896*/ 	.byte	0x3f
	.zero		1


	//   ....[24]....
        /*0898*/ 	.word	0x00009730
        /*089c*/ 	.word	0x00000003
        /*08a0*/ 	.word	0x00034890
        /*08a4*/ 	.short	0x010a
        /*08a6*/ 	.byte	0x3f
	.zero		1


	//   ....[25]....
        /*08a8*/ 	.word	0x00009b00
        /*08ac*/ 	.word	0x0000002c
        /*08b0*/ 	.word	0x00000000
        /*08b4*/ 	.short	0x0101
        /*08b6*/ 	.byte	0x3f
	.zero		1


	//   ....[26]....
        /*08b8*/ 	.word	0x00009b40
        /*08bc*/ 	.word	0x00000003
        /*08c0*/ 	.word	0x000348b0
        /*08c4*/ 	.short	0x010a
        /*08c6*/ 	.byte	0x3f
	.zero		1


	//   ....[27]....
        /*08c8*/ 	.word	0x00009ff0
        /*08cc*/ 	.word	0x00000003
        /*08d0*/ 	.word	0x00000000
        /*08d4*/ 	.short	0x0101
        /*08d6*/ 	.byte	0x3f
	.zero		1


	//   ....[28]....
        /*08d8*/ 	.word	0x0000a550
        /*08dc*/ 	.word	0x00000002
        /*08e0*/ 	.word	0x00034800
        /*08e4*/ 	.short	0x010a
        /*08e6*/ 	.byte	0x3f
	.zero		1


	//   ....[29]....
        /*08e8*/ 	.word	0x0000a5a0
        /*08ec*/ 	.word	0x00000002
        /*08f0*/ 	.word	0x00034800
        /*08f4*/ 	.short	0x010a
        /*08f6*/ 	.byte	0x3f
	.zero		1


	//   ....[30]....
        /*08f8*/ 	.word	0x0000b190
        /*08fc*/ 	.word	0x00000002
        /*0900*/ 	.word	0x00034800
        /*0904*/ 	.short	0x010a
        /*0906*/ 	.byte	0x3f
	.zero		1


	//   ....[31]....
        /*0908*/ 	.word	0x0000d9d0
        /*090c*/ 	.word	0x00000002
        /*0910*/ 	.word	0x00034800
        /*0914*/ 	.short	0x010a
        /*0916*/ 	.byte	0x3f
	.zero		1


	//   ....[32]....
        /*0918*/ 	.word	0x0000fe70
        /*091c*/ 	.word	0x00000000
        /*0920*/ 	.word	0x00034830
        /*0924*/ 	.short	0x010a
        /*0926*/ 	.byte	0x3f
	.zero		1


	//   ....[33]....
        /*0928*/ 	.word	0x0000fef0
        /*092c*/ 	.word	0x00000000
        /*0930*/ 	.word	0x00034830
        /*0934*/ 	.short	0x010a
        /*0936*/ 	.byte	0x3f
	.zero		1


	//   ....[34]....
        /*0938*/ 	.word	0x00011060
        /*093c*/ 	.word	0x00000000
        /*0940*/ 	.word	0x00000000
        /*0944*/ 	.short	0x0101
        /*0946*/ 	.byte	0x3f
	.zero		1


	//   ....[35]....
        /*0948*/ 	.word	0x00013080
        /*094c*/ 	.word	0x0000000e
        /*0950*/ 	.word	0x00034830
        /*0954*/ 	.short	0x010a
        /*0956*/ 	.byte	0x3f
	.zero		1


	//   ....[36]....
        /*0958*/ 	.word	0x000130f0
        /*095c*/ 	.word	0x0000000e
        /*0960*/ 	.word	0x00034830
        /*0964*/ 	.short	0x010a
        /*0966*/ 	.byte	0x3f
	.zero		1


	//   ....[37]....
        /*0968*/ 	.word	0x00013c70
        /*096c*/ 	.word	0x0000000f
        /*0970*/ 	.word	0x00034850
        /*0974*/ 	.short	0x010a
        /*0976*/ 	.byte	0x3f
	.zero		1


	//   ....[38]....
        /*0978*/ 	.word	0x00013cc0
        /*097c*/ 	.word	0x0000000f
        /*0980*/ 	.word	0x00034850
        /*0984*/ 	.short	0x010a
        /*0986*/ 	.byte	0x3f
	.zero		1


	//   ....[39]....
        /*0988*/ 	.word	0x00015750
        /*098c*/ 	.word	0x0000001a
        /*0990*/ 	.word	0x00000000
        /*0994*/ 	.short	0x0101
        /*0996*/ 	.byte	0x3f
	.zero		1


	//   ....[40]....
        /*0998*/ 	.word	0x000157a0
        /*099c*/ 	.word	0x0000001b
        /*09a0*/ 	.word	0x00000000
        /*09a4*/ 	.short	0x0101
        /*09a6*/ 	.byte	0x3f
	.zero		1


	//   ....[41]....
        /*09a8*/ 	.word	0x000160f0
        /*09ac*/ 	.word	0x0000000c
        /*09b0*/ 	.word	0x00034850
        /*09b4*/ 	.short	0x010a
        /*09b6*/ 	.byte	0x3f
	.zero		1


	//   ....[42]....
        /*09b8*/ 	.word	0x00016190
        /*09bc*/ 	.word	0x0000000c
        /*09c0*/ 	.word	0x00034850
        /*09c4*/ 	.short	0x010a
        /*09c6*/ 	.byte	0x3f
	.zero		1


	//   ....[43]....
        /*09c8*/ 	.word	0x00016740
        /*09cc*/ 	.word	0x0000000c
        /*09d0*/ 	.word	0x00000000
        /*09d4*/ 	.short	0x0101
        /*09d6*/ 	.byte	0x3f
	.zero		1


	//   ....[44]....
        /*09d8*/ 	.word	0x00017990
        /*09dc*/ 	.word	0x00000000
        /*09e0*/ 	.word	0x00000000
        /*09e4*/ 	.short	0x0101
        /*09e6*/ 	.byte	0x3f
	.zero		1


	//   ....[45]....
        /*09e8*/ 	.word	0x00019bd0
        /*09ec*/ 	.word	0x00000009
        /*09f0*/ 	.word	0x00034820
        /*09f4*/ 	.short	0x010a
        /*09f6*/ 	.byte	0x3f
	.zero		1


	//   ....[46]....
        /*09f8*/ 	.word	0x00019c60
        /*09fc*/ 	.word	0x00000005
        /*0a00*/ 	.word	0x000348a0
        /*0a04*/ 	.short	0x010a
        /*0a06*/ 	.byte	0x3f
	.zero		1


	//   ....[47]....
        /*0a08*/ 	.word	0x00019ef0
        /*0a0c*/ 	.word	0x00000005
        /*0a10*/ 	.word	0x000348c0
        /*0a14*/ 	.short	0x010a
        /*0a16*/ 	.byte	0x3f
	.zero		1


	//   ....[48]....
        /*0a18*/ 	.word	0x0001a2b0
        /*0a1c*/ 	.word	0x00000006
        /*0a20*/ 	.word	0x000348a0
        /*0a24*/ 	.short	0x010a
        /*0a26*/ 	.byte	0x3f
	.zero		1


	//   ....[49]....
        /*0a28*/ 	.word	0x0001a520
        /*0a2c*/ 	.word	0x00000006
        /*0a30*/ 	.word	0x000348c0
        /*0a34*/ 	.short	0x010a
        /*0a36*/ 	.byte	0x3f
	.zero		1


	//   ....[50]....
        /*0a38*/ 	.word	0x0001b460
        /*0a3c*/ 	.word	0x00000006
        /*0a40*/ 	.word	0x00034840
        /*0a44*/ 	.short	0x010a
        /*0a46*/ 	.byte	0x3f
	.zero		1


	//   ....[51]....
        /*0a48*/ 	.word	0x0001ba20
        /*0a4c*/ 	.word	0x00000007
        /*0a50*/ 	.word	0x00034820
        /*0a54*/ 	.short	0x010a
        /*0a56*/ 	.byte	0x3f
	.zero		1


	//   ....[52]....
        /*0a58*/ 	.word	0x0001bd70
        /*0a5c*/ 	.word	0x00000007
        /*0a60*/ 	.word	0x00034840
        /*0a64*/ 	.short	0x010a
        /*0a66*/ 	.byte	0x3f
	.zero		1


	//   ....[53]....
        /*0a68*/ 	.word	0x0001c070
        /*0a6c*/ 	.word	0x00000007
        /*0a70*/ 	.word	0x00034860
        /*0a74*/ 	.short	0x010a
        /*0a76*/ 	.byte	0x3f
	.zero		1


	//   ....[54]....
        /*0a78*/ 	.word	0x0001c640
        /*0a7c*/ 	.word	0x00000002
        /*0a80*/ 	.word	0x00034840
        /*0a84*/ 	.short	0x010a
        /*0a86*/ 	.byte	0x3f
	.zero		1


	//   ....[55]....
        /*0a88*/ 	.word	0x0001c940
        /*0a8c*/ 	.word	0x00000002
        /*0a90*/ 	.word	0x00034860
        /*0a94*/ 	.short	0x010a
        /*0a96*/ 	.byte	0x3f
	.zero		1


	//   ....[56]....
        /*0a98*/ 	.word	0x0001ce70
        /*0a9c*/ 	.word	0x00000002
        /*0aa0*/ 	.word	0x00034840
        /*0aa4*/ 	.short	0x010a
        /*0aa6*/ 	.byte	0x3f
	.zero		1


	//   ....[57]....
        /*0aa8*/ 	.word	0x0001d160
        /*0aac*/ 	.word	0x00000002
        /*0ab0*/ 	.word	0x00034860
        /*0ab4*/ 	.short	0x010a
        /*0ab6*/ 	.byte	0x3f
	.zero		1


	//   ....[58]....
        /*0ab8*/ 	.word	0x0001d630
        /*0abc*/ 	.word	0x00000000
        /*0ac0*/ 	.word	0x00034860
        /*0ac4*/ 	.short	0x010a
        /*0ac6*/ 	.byte	0x3f
	.zero		1


	//   ....[59]....
        /*0ac8*/ 	.word	0x0001e410
        /*0acc*/ 	.word	0x00000000
        /*0ad0*/ 	.word	0x00034820
        /*0ad4*/ 	.short	0x010a
        /*0ad6*/ 	.byte	0x3f
	.zero		1


	//   ....[60]....
        /*0ad8*/ 	.word	0x0001e5c0
        /*0adc*/ 	.word	0x00000006
        /*0ae0*/ 	.word	0x00000000
        /*0ae4*/ 	.short	0x010a
        /*0ae6*/ 	.byte	0x3f
	.zero		1


	//   ....[61]....
        /*0ae8*/ 	.word	0x0001e630
        /*0aec*/ 	.word	0x00000007
        /*0af0*/ 	.word	0x00000000
        /*0af4*/ 	.short	0x010a
        /*0af6*/ 	.byte	0x3f
	.zero		1


	//   ....[62]....
        /*0af8*/ 	.word	0x0001e6a0
        /*0afc*/ 	.word	0x00000004
        /*0b00*/ 	.word	0x00000000
        /*0b04*/ 	.short	0x010a
        /*0b06*/ 	.byte	0x3f
	.zero		1


	//   ....[63]....
        /*0b08*/ 	.word	0x0001e6d0
        /*0b0c*/ 	.word	0x00000003
        /*0b10*/ 	.word	0x00000000
        /*0b14*/ 	.short	0x010a
        /*0b16*/ 	.byte	0x3f
	.zero		1


	//   ....[64]....
        /*0b18*/ 	.word	0x0001e730
        /*0b1c*/ 	.word	0x00000003
        /*0b20*/ 	.word	0x00034890
        /*0b24*/ 	.short	0x010a
        /*0b26*/ 	.byte	0x3f
	.zero		1


	//   ....[65]....
        /*0b28*/ 	.word	0x0001e780
        /*0b2c*/ 	.word	0x00000003
        /*0b30*/ 	.word	0x00034890
        /*0b34*/ 	.short	0x010a
        /*0b36*/ 	.byte	0x3f
	.zero		1


	//   ....[66]....
        /*0b38*/ 	.word	0x0001e7d0
        /*0b3c*/ 	.word	0x00000003
        /*0b40*/ 	.word	0x00034890
        /*0b44*/ 	.short	0x010a
        /*0b46*/ 	.byte	0x3f
	.zero		1


	//   ....[67]....
        /*0b48*/ 	.word	0x0001e820
        /*0b4c*/ 	.word	0x00000003
        /*0b50*/ 	.word	0x000348b0
        /*0b54*/ 	.short	0x010a
        /*0b56*/ 	.byte	0x3f
	.zero		1


	//   ....[68]....
        /*0b58*/ 	.word	0x0001eaf0
        /*0b5c*/ 	.word	0x00000002
        /*0b60*/ 	.word	0x00034800
        /*0b64*/ 	.short	0x010a
        /*0b66*/ 	.byte	0x3f
	.zero		1


	//   ....[69]....
        /*0b68*/ 	.word	0x0001edc0
        /*0b6c*/ 	.word	0x00000002
        /*0b70*/ 	.word	0x00034800
        /*0b74*/ 	.short	0x010a
        /*0b76*/ 	.byte	0x3f
	.zero		1


	//   ....[70]....
        /*0b78*/ 	.word	0x0001ee10
        /*0b7c*/ 	.word	0x00000000
        /*0b80*/ 	.word	0x00034830
        /*0b84*/ 	.short	0x010a
        /*0b86*/ 	.byte	0x3f
	.zero		1


	//   ....[71]....
        /*0b88*/ 	.word	0x0001ee60
        /*0b8c*/ 	.word	0x0000000e
        /*0b90*/ 	.word	0x00034830
        /*0b94*/ 	.short	0x010a
        /*0b96*/ 	.byte	0x3f
	.zero		1


	//   ....[72]....
        /*0b98*/ 	.word	0x0001eeb0
        /*0b9c*/ 	.word	0x0000000f
        /*0ba0*/ 	.word	0x00034850
        /*0ba4*/ 	.short	0x010a
        /*0ba6*/ 	.byte	0x3f
	.zero		1


	//   ....[73]....
        /*0ba8*/ 	.word	0x0001ef00
        /*0bac*/ 	.word	0x0000000c
        /*0bb0*/ 	.word	0x00034850
        /*0bb4*/ 	.short	0x010a
        /*0bb6*/ 	.byte	0x3f
	.zero		1


	//   ....[74]....
        /*0bb8*/ 	.word	0x0001f0a0
        /*0bbc*/ 	.word	0x00000009
        /*0bc0*/ 	.word	0x00034820
        /*0bc4*/ 	.short	0x010a
        /*0bc6*/ 	.byte	0x3f
	.zero		1


	//   ....[75]....
        /*0bc8*/ 	.word	0x0001f0f0
        /*0bcc*/ 	.word	0x00000005
        /*0bd0*/ 	.word	0x000348a0
        /*0bd4*/ 	.short	0x010a
        /*0bd6*/ 	.byte	0x3f
	.zero		1


	//   ....[76]....
        /*0bd8*/ 	.word	0x0001f140
        /*0bdc*/ 	.word	0x00000005
        /*0be0*/ 	.word	0x000348c0
        /*0be4*/ 	.short	0x010a
        /*0be6*/ 	.byte	0x3f
	.zero		1


	//   ....[77]....
        /*0be8*/ 	.word	0x0001f190
        /*0bec*/ 	.word	0x00000006
        /*0bf0*/ 	.word	0x000348a0
        /*0bf4*/ 	.short	0x010a
        /*0bf6*/ 	.byte	0x3f
	.zero		1


	//   ....[78]....
        /*0bf8*/ 	.word	0x0001f1e0
        /*0bfc*/ 	.word	0x00000006
        /*0c00*/ 	.word	0x000348c0
        /*0c04*/ 	.short	0x010a
        /*0c06*/ 	.byte	0x3f
	.zero		1


	//   ....[79]....
        /*0c08*/ 	.word	0x0001f380
        /*0c0c*/ 	.word	0x00000006
        /*0c10*/ 	.word	0x00034840
        /*0c14*/ 	.short	0x010a
        /*0c16*/ 	.byte	0x3f
	.zero		1


	//   ....[80]....
        /*0c18*/ 	.word	0x0001f400
        /*0c1c*/ 	.word	0x00000006
        /*0c20*/ 	.word	0x00034820
        /*0c24*/ 	.short	0x010a
        /*0c26*/ 	.byte	0x3f
	.zero		1


	//   ....[81]....
        /*0c28*/ 	.word	0x0001f450
        /*0c2c*/ 	.word	0x00000007
        /*0c30*/ 	.word	0x00034840
        /*0c34*/ 	.short	0x010a
        /*0c36*/ 	.byte	0x3f
	.zero		1


	//   ....[82]....
        /*0c38*/ 	.word	0x0001f4a0
        /*0c3c*/ 	.word	0x00000007
        /*0c40*/ 	.word	0x00034860
        /*0c44*/ 	.short	0x010a
        /*0c46*/ 	.byte	0x3f
	.zero		1


	//   ....[83]....
        /*0c48*/ 	.word	0x0001f4f0
        /*0c4c*/ 	.word	0x00000002
        /*0c50*/ 	.word	0x00034840
        /*0c54*/ 	.short	0x010a
        /*0c56*/ 	.byte	0x3f
	.zero		1


	//   ....[84]....
        /*0c58*/ 	.word	0x0001f540
        /*0c5c*/ 	.word	0x00000002
        /*0c60*/ 	.word	0x00034860
        /*0c64*/ 	.short	0x010a
        /*0c66*/ 	.byte	0x3f
	.zero		1


	//   ....[85]....
        /*0c68*/ 	.word	0x0001f590
        /*0c6c*/ 	.word	0x00000002
        /*0c70*/ 	.word	0x00034840
        /*0c74*/ 	.short	0x010a
        /*0c76*/ 	.byte	0x3f
	.zero		1


	//   ....[86]....
        /*0c78*/ 	.word	0x0001f5e0
        /*0c7c*/ 	.word	0x00000002
        /*0c80*/ 	.word	0x00034860
        /*0c84*/ 	.short	0x010a
        /*0c86*/ 	.byte	0x3f
	.zero		1


	//   ....[87]....
        /*0c88*/ 	.word	0x0001f630
        /*0c8c*/ 	.word	0x00000000
        /*0c90*/ 	.word	0x00034860
        /*0c94*/ 	.short	0x010a
        /*0c96*/ 	.byte	0x3f
	.zero		1


	//   ....[88]....
        /*0c98*/ 	.word	0x00020000
        /*0c9c*/ 	.word	0x00000000
        /*0ca0*/ 	.word	0x00034820
        /*0ca4*/ 	.short	0x010a
        /*0ca6*/ 	.byte	0x3f
	.zero		1


	//   ....[89]....
        /*0ca8*/ 	.word	0x000201a0
        /*0cac*/ 	.word	0x00000006
        /*0cb0*/ 	.word	0x00000000
        /*0cb4*/ 	.short	0x010a
        /*0cb6*/ 	.byte	0x3f
	.zero		1


	//   ....[90]....
        /*0cb8*/ 	.word	0x000201f0
        /*0cbc*/ 	.word	0x00000007
        /*0cc0*/ 	.word	0x00000000
        /*0cc4*/ 	.short	0x010a
        /*0cc6*/ 	.byte	0x3f
	.zero		1


	//   ....[91]....
        /*0cc8*/ 	.word	0x00020240
        /*0ccc*/ 	.word	0x00000004
        /*0cd0*/ 	.word	0x00000000
        /*0cd4*/ 	.short	0x010a
        /*0cd6*/ 	.byte	0x3f
	.zero		1


	//----- nvinfo : EIATTR_NUM_MBARRIERS
	.align		4
.L_421:
        /*0cd8*/ 	.byte	0x03, 0x38
        /*0cda*/ 	.short	0x0016


	//----- nvinfo : EIATTR_EXIT_INSTR_OFFSETS
	.align		4
        /*0cdc*/ 	.byte	0x04, 0x1c
        /*0cde*/ 	.short	(.L_423 - .L_422)


	//   ....[0]....
.L_422:
        /*0ce0*/ 	.word	0x0001e720


	//----- nvinfo : EIATTR_MAX_THREADS
	.align		4
.L_423:
        /*0ce4*/ 	.byte	0x04, 0x05
        /*0ce6*/ 	.short	(.L_425 - .L_424)
.L_424:
        /*0ce8*/ 	.word	0x00000180
        /*0cec*/ 	.word	0x00000001
        /*0cf0*/ 	.word	0x00000001


	//----- nvinfo : EIATTR_CRS_STACK_SIZE
	.align		4
.L_425:
        /*0cf4*/ 	.byte	0x04, 0x1e
        /*0cf6*/ 	.short	(.L_427 - .L_426)
.L_426:
        /*0cf8*/ 	.word	0x00000000


	//----- nvinfo : EIATTR_CBANK_PARAM_SIZE
	.align		4
.L_427:
        /*0cfc*/ 	.byte	0x03, 0x19
        /*0cfe*/ 	.short	0x0a70


	//----- nvinfo : EIATTR_PARAM_CBANK
	.align		4
        /*0d00*/ 	.byte	0x04, 0x0a
        /*0d02*/ 	.short	(.L_429 - .L_428)
	.align		4
.L_428:
        /*0d04*/ 	.word	index@(.nv.constant0._ZN7cutlass13device_kernelIN5flash11enable_sm90INS1_16FlashAttnFwdSm90INS1_25CollectiveMainloopFwdSm90ILi2EN4cute5tupleIJNS5_1CILi1EEES8_S8_EEENS6_IJNS7_ILi128EEESA_NS7_ILi192EEEEEELi128ENS_6half_tEfNS_4arch4Sm90ELb0ELb0ELb1ELb1ELb0ELb1ELb0ELb1ELb1ELb0ELb0ELb0EEENS1_21CollectiveEpilogueFwdINS6_IJSA_SA_SA_EEES9_SD_SF_Li256ELb1ELb0ELb0ELb0EEENS1_36VarlenDynamicPersistentTileSchedulerILi128ELi128ELi256ELi32ELb0ELb0ELb1ELb0ELb1ELb1EEEEEEEEEvNT_6ParamsE)
        /*0d08*/ 	.short	0x0210
        /*0d0a*/ 	.short	0x0a70


	//----- nvinfo : EIATTR_SW_WAR
	.align		4
.L_429:
        /*0d0c*/ 	.byte	0x04, 0x36
        /*0d0e*/ 	.short	(.L_431 - .L_430)
.L_430:
        /*0d10*/ 	.word	0x00000008
.L_431:


//--------------------- .nv.info._ZN7cutlass13device_kernelIN5flash11enable_sm90INS1_16FlashAttnFwdSm90INS1_25CollectiveMainloopFwdSm90ILi2EN4cute5tupleIJNS5_1CILi1EEES8_S8_EEENS6_IJNS7_ILi128EEENS7_ILi96EEENS7_ILi192EEEEEELi128ENS_6half_tEfNS_4arch4Sm90ELb0ELb1ELb1ELb0ELb0ELb0ELb0ELb1ELb1ELb0ELb0ELb0EEENS1_21CollectiveEpilogueFwdINS6_IJSA_SA_SB_EEES9_SE_SG_Li256ELb0ELb0ELb0ELb0EEENS1_30DynamicPersistentTileSchedulerILi256ELi32ELb0ELb0ELb1EEEEEEEEEvNT_6ParamsE --------------------------
	.section	.nv.info._ZN7cutlass13device_kernelIN5flash11enable_sm90INS1_16FlashAttnFwdSm90INS1_25CollectiveMainloopFwdSm90ILi2EN4cute5tupleIJNS5_1CILi1EEES8_S8_EEENS6_IJNS7_ILi128EEENS7_ILi96EEENS7_ILi192EEEEEELi128ENS_6half_tEfNS_4arch4Sm90ELb0ELb1ELb1ELb0ELb0ELb0ELb0ELb1ELb1ELb0ELb0ELb0EEENS1_21CollectiveEpilogueFwdINS6_IJSA_SA_SB_EEES9_SE_SG_Li256ELb0ELb0ELb0ELb0EEENS1_30DynamicPersistentTileSchedulerILi256ELi32ELb0ELb0ELb1EEEEEEEEEvNT_6ParamsE,"",@"SHT_CUDA_INFO"
	.sectionflags	@""
	.align	4


	//----- nvinfo : EIATTR_CUDA_API_VERSION
	.align		4
        /*0000*/ 	.byte	0x04, 0x37
        /*0002*/ 	.short	(.L_433 - .L_432)
.L_432:
        /*0004*/ 	.word	0x00000082


	//----- nvinfo : EIATTR_KPARAM_INFO
	.align		4
.L_433:
        /*0008*/ 	.byte	0x04, 0x17
        /*000a*/ 	.short	(.L_435 - .L_434)
.L_434:
        /*000c*/ 	.word	0x00000000
        /*0010*/ 	.short	0x0000
        /*0012*/ 	.short	0x0070
        /*0014*/ 	.byte	0x00, 0xf0, 0x01, 0x2e


	//----- nvinfo : EIATTR_SPARSE_MMA_MASK
	.align		4
.L_435:
        /*0018*/ 	.byte	0x03, 0x50
        /*001a*/ 	.short	0x0000


	//----- nvinfo : EIATTR_MAXREG_COUNT
	.align		4
        /*001c*/ 	.byte	0x03, 0x1b
        /*001e*/ 	.short	0x00a8


	//----- nvinfo : EIATTR_NUM_BARRIERS
	.align		4
        /*0020*/ 	.byte	0x02, 0x4c
        /*0022*/ 	.byte	0x09
	.zero		1


	//----- nvinfo : EIATTR_EXTERNS
	.align		4
        /*0024*/ 	.byte	0x04, 0x0f
        /*0026*/ 	.short	(.L_437 - .L_436)


	//   ....[0]....
	.align		4
.L_436:
        /*0028*/ 	.word	index@(__assertfail)


	//----- nvinfo : EIATTR_ANNOTATIONS
	.align		4
.L_437:
        /*002c*/ 	.byte	0x04, 0x55
        /*002e*/ 	.short	(.L_439 - .L_438)


	//   ....[0]....
.L_438:
        /*0030*/ 	.word	0x00000001
        /*0034*/ 	.byte	0x80, 0x09, 0x00, 0x00, 0x01, 0x00, 0x00, 0x00, 0x50, 0x0a, 0x00, 0x00, 0x01, 0x00, 0x00, 0x00
        /*0044*/ 	.byte	0x90, 0x26, 0x01, 0x00


	//----- nvinfo : EIATTR_MERCURY_ISA_VERSION
	.align		4
.L_439:
        /*0048*/ 	.byte	0x03, 0x5f
        /*004a*/ 	.short	0x0101


	//----- nvinfo : EIATTR_INT_WARP_WIDE_INSTR_OFFSETS
	.align		4
        /*004c*/ 	.byte	0x04, 0x31
        /*004e*/ 	.short	(.L_441 - .L_440)


	//   ....[0]....
.L_440:
        /*0050*/ 	.word	0x00000190


	//   ....[1]....
        /*0054*/ 	.word	0x000001c0


	//   ....[2]....
        /*0058*/ 	.word	0x000001d0


	//   ....[3]....
        /*005c*/ 	.word	0x0000fd90


	//   ....[4]....
        /*0060*/ 	.word	0x0000fe20


	//   ....[5]....
        /*0064*/ 	.word	0x00010390


	//   ....[6]....
        /*0068*/ 	.word	0x000120a0


	//   ....[7]....
        /*006c*/ 	.word	0x00012130


	//----- nvinfo : EIATTR_COOP_GROUP_MASK_REGIDS
	.align		4
.L_441:
        /*0070*/ 	.byte	0x04, 0x29
        /*0072*/ 	.short	(.L_443 - .L_442)


	//   ....[0]....
.L_442:
        /*0074*/ 	.word	0xffffffff


	//   ....[1]....
        /*0078*/ 	.word	0xffffffff


	//   ....[2]....
        /*007c*/ 	.word	0xffffffff


	//   ....[3]....
        /*0080*/ 	.word	0xffffffff


	//   ....[4]....
        /*0084*/ 	.word	0xffffffff


	//   ....[5]....
        /*0088*/ 	.word	0xffffffff


	//   ....[6]....
        /*008c*/ 	.word	0xffffffff


	//   ....[7]....
        /*0090*/ 	.word	0xffffffff


	//   ....[8]....
        /*0094*/ 	.word	0xffffffff


	//   ....[9]....
        /*0098*/ 	.word	0xffffffff


	//   ....[10]....
        /*009c*/ 	.word	0xffffffff


	//   ....[11]....
        /*00a0*/ 	.word	0xffffffff


	//   ....[12]....
        /*00a4*/ 	.word	0xffffffff


	//   ....[13]....
        /*00a8*/ 	.word	0xffffffff


	//   ....[14]....
        /*00ac*/ 	.word	0xffffffff


	//   ....[15]....
        /*00b0*/ 	.word	0xffffffff


	//   ....[16]....
        /*00b4*/ 	.word	0xffffffff


	//   ....[17]....
        /*00b8*/ 	.word	0xffffffff


	//   ....[18]....
        /*00bc*/ 	.word	0xffffffff


	//   ....[19]....
        /*00c0*/ 	.word	0xffffffff


	//   ....[20]....
        /*00c4*/ 	.word	0xffffffff


	//   ....[21]....
        /*00c8*/ 	.word	0xffffffff


	//   ....[22]....
        /*00cc*/ 	.word	0xffffffff


	//   ....[23]....
        /*00d0*/ 	.word	0xffffffff


	//   ....[24]....
        /*00d4*/ 	.word	0xffffffff


	//   ....[25]....
        /*00d8*/ 	.word	0xffffffff


	//   ....[26]....
        /*00dc*/ 	.word	0xffffffff


	//   ....[27]....
        /*00e0*/ 	.word	0xffffffff


	//   ....[28]....
        /*00e4*/ 	.word	0xffffffff


	//   ....[29]....
        /*00e8*/ 	.word	0xffffffff


	//   ....[30]....
        /*00ec*/ 	.word	0xffffffff


	//   ....[31]....
        /*00f0*/ 	.word	0xffffffff


	//   ....[32]....
        /*00f4*/ 	.word	0x0500000f


	//   ....[33]....
        /*00f8*/ 	.word	0x0500000f


	//----- nvinfo : EIATTR_COOP_GROUP_INSTR_OFFSETS
	.align		4
.L_443:
        /*00fc*/ 	.byte	0x04, 0x28
        /*00fe*/ 	.short	(.L_445 - .L_444)


	//   ....[0]....
.L_444:
        /*0100*/ 	.word	0x00000060


	//   ....[1]....
        /*0104*/ 	.word	0x000001a0


	//   ....[2]....
        /*0108*/ 	.word	0x000001f0


	//   ....[3]....
        /*010c*/ 	.word	0x000003e0


	//   ....[4]....
        /*0110*/ 	.word	0x00000540


	//   ....[5]....
        /*0114*/ 	.word	0x00000660


	//   ....[6]....
        /*0118*/ 	.word	0x000007c0


	//   ....[7]....
        /*011c*/ 	.word	0x000016f0


	//   ....[8]....
        /*0120*/ 	.word	0x000038d0


	//   ....[9]....
        /*0124*/ 	.word	0x00003900


	//   ....[10]....
        /*0128*/ 	.word	0x00003d20


	//   ....[11]....
        /*012c*/ 	.word	0x00003d90


	//   ....[12]....
        /*0130*/ 	.word	0x00006ca0


	//   ....[13]....
        /*0134*/ 	.word	0x00006dc0


	//   ....[14]....
        /*0138*/ 	.word	0x00007340


	//   ....[15]....
        /*013c*/ 	.word	0x000073d0


	//   ....[16]....
        /*0140*/ 	.word	0x00009260


	//   ....[17]....
        /*0144*/ 	.word	0x00009280


	//   ....[18]....
        /*0148*/ 	.word	0x000096b0


	//   ....[19]....
        /*014c*/ 	.word	0x00009720


	//   ....[20]....
        /*0150*/ 	.word	0x0000c460


	//   ....[21]....
        /*0154*/ 	.word	0x0000c580


	//   ....[22]....
        /*0158*/ 	.word	0x0000cb40


	//   ....[23]....
        /*015c*/ 	.word	0x0000cb90


	//   ....[24]....
        /*0160*/ 	.word	0x0000da00


	//   ....[25]....
        /*0164*/ 	.word	0x0000da30


	//   ....[26]....
        /*0168*/ 	.word	0x0000db30


	//   ....[27]....
        /*016c*/ 	.word	0x0000db40


	//   ....[28]....
        /*0170*/ 	.word	0x0000e910


	//   ....[29]....
        /*0174*/ 	.word	0x0000f4e0


	//   ....[30]....
        /*0178*/ 	.word	0x00012460


	//   ....[31]....
        /*017c*/ 	.word	0x00012630


	//   ....[32]....
        /*0180*/ 	.word	0x00012c80


	//   ....[33]....
        /*0184*/ 	.word	0x00013060


	//----- nvinfo : EIATTR_REG_RECONFIG
	.align		4
.L_445:
        /*0188*/ 	.byte	0x01, 0x54
	.zero		2


	//----- nvinfo : EIATTR_SYSCALL_OFFSETS
	.align		4
        /*018c*/ 	.byte	0x04, 0x46
        /*018e*/ 	.short	(.L_447 - .L_446)


	//   ....[0]....
.L_446:
        /*0190*/ 	.word	0x000018a0


	//   ....[1]....
        /*0194*/ 	.word	0x0000ffb0


	//   ....[2]....
        /*0198*/ 	.word	0x000100f0


	//   ....[3]....
        /*019c*/ 	.word	0x000101e0


	//----- nvinfo : EIATTR_MBARRIER_INSTR_OFFSETS
	.align		4
.L_447:
        /*01a0*/ 	.byte	0x04, 0x39
        /*01a2*/ 	.short	(.L_449 - .L_448)


	//   ....[0]....
.L_448:
        /*01a4*/ 	.word	0x00000290
        /*01a8*/ 	.word	0x000000ff
        /*01ac*/ 	.word	0x0002a800
        /*01b0*/ 	.short	0x0100
        /*01b2*/ 	.byte	0x06
	.zero		1


	//   ....[1]....
        /*01b4*/ 	.word	0x000002a0
        /*01b8*/ 	.word	0x000000ff
        /*01bc*/ 	.word	0x0002a820
        /*01c0*/ 	.short	0x0100
        /*01c2*/ 	.byte	0x06
	.zero		1


	//   ....[2]....
        /*01c4*/ 	.word	0x00000390
        /*01c8*/ 	.word	0x000000ff
        /*01cc*/ 	.word	0x0002a830
        /*01d0*/ 	.short	0x0100
        /*01d2*/ 	.byte	0x08
	.zero		1


	//   ....[3]....
        /*01d4*/ 	.word	0x000003a0
        /*01d8*/ 	.word	0x000000ff
        /*01dc*/ 	.word	0x0002a840
        /*01e0*/ 	.short	0x0100
        /*01e2*/ 	.byte	0x08
	.zero		1


	//   ....[4]....
        /*01e4*/ 	.word	0x000003b0
        /*01e8*/ 	.word	0x000000ff
        /*01ec*/ 	.word	0x0002a838
        /*01f0*/ 	.short	0x0100
        /*01f2*/ 	.byte	0x08
	.zero		1


	//   ....[5]....
        /*01f4*/ 	.word	0x000003c0
        /*01f8*/ 	.word	0x000000ff
        /*01fc*/ 	.word	0x0002a848
        /*0200*/ 	.short	0x0100
        /*0202*/ 	.byte	0x08
	.zero		1


	//   ....[6]....
        /*0204*/ 	.word	0x000004f0
        /*0208*/ 	.word	0x000000ff
        /*020c*/ 	.word	0x0002a850
        /*0210*/ 	.short	0x0100
        /*0212*/ 	.byte	0x08
	.zero		1


	//   ....[7]....
        /*0214*/ 	.word	0x00000500
        /*0218*/ 	.word	0x000000ff
        /*021c*/ 	.word	0x0002a860
        /*0220*/ 	.short	0x0100
        /*0222*/ 	.byte	0x08
	.zero		1


	//   ....[8]....
        /*0224*/ 	.word	0x00000510
        /*0228*/ 	.word	0x000000ff
        /*022c*/ 	.word	0x0002a858
        /*0230*/ 	.short	0x0100
        /*0232*/ 	.byte	0x08
	.zero		1


	//   ....[9]....
        /*0234*/ 	.word	0x00000520
        /*0238*/ 	.word	0x000000ff
        /*023c*/ 	.word	0x0002a868
        /*0240*/ 	.short	0x0100
        /*0242*/ 	.byte	0x08
	.zero		1


	//   ....[10]....
        /*0244*/ 	.word	0x00000610
        /*0248*/ 	.word	0x000000ff
        /*024c*/ 	.word	0x0002a870
        /*0250*/ 	.short	0x0100
        /*0252*/ 	.byte	0x06
	.zero		1


	//   ....[11]....
        /*0254*/ 	.word	0x00000620
        /*0258*/ 	.word	0x000000ff
        /*025c*/ 	.word	0x0002a880
        /*0260*/ 	.short	0x0100
        /*0262*/ 	.byte	0x06
	.zero		1


	//   ....[12]....
        /*0264*/ 	.word	0x00000630
        /*0268*/ 	.word	0x000000ff
        /*026c*/ 	.word	0x0002a878
        /*0270*/ 	.short	0x0100
        /*0272*/ 	.byte	0x06
	.zero		1


	//   ....[13]....
        /*0274*/ 	.word	0x00000640
        /*0278*/ 	.word	0x000000ff
        /*027c*/ 	.word	0x0002a888
        /*0280*/ 	.short	0x0100
        /*0282*/ 	.byte	0x06
	.zero		1


	//   ....[14]....
        /*0284*/ 	.word	0x00000770
        /*0288*/ 	.word	0x000000ff
        /*028c*/ 	.word	0x0002a890
        /*0290*/ 	.short	0x0100
        /*0292*/ 	.byte	0x08
	.zero		1


	//   ....[15]....
        /*0294*/ 	.word	0x00000780
        /*0298*/ 	.word	0x000000ff
        /*029c*/ 	.word	0x0002a8a0
        /*02a0*/ 	.short	0x0100
        /*02a2*/ 	.byte	0x08
	.zero		1


	//   ....[16]....
        /*02a4*/ 	.word	0x00000790
        /*02a8*/ 	.word	0x000000ff
        /*02ac*/ 	.word	0x0002a898
        /*02b0*/ 	.short	0x0100
        /*02b2*/ 	.byte	0x08
	.zero		1


	//   ....[17]....
        /*02b4*/ 	.word	0x000007a0
        /*02b8*/ 	.word	0x000000ff
        /*02bc*/ 	.word	0x0002a8a8
        /*02c0*/ 	.short	0x0100
        /*02c2*/ 	.byte	0x08
	.zero		1


	//   ....[18]....
        /*02c4*/ 	.word	0x000008d0
        /*02c8*/ 	.word	0x000000ff
        /*02cc*/ 	.word	0x0002a8b0
        /*02d0*/ 	.short	0x0100
        /*02d2*/ 	.byte	0x08
	.zero		1


	//   ....[19]....
        /*02d4*/ 	.word	0x000008e0
        /*02d8*/ 	.word	0x000000ff
        /*02dc*/ 	.word	0x0002a8c0
        /*02e0*/ 	.short	0x0100
        /*02e2*/ 	.byte	0x08
	.zero		1


	//   ....[20]....
        /*02e4*/ 	.word	0x000008f0
        /*02e8*/ 	.word	0x000000ff
        /*02ec*/ 	.word	0x0002a8b8
        /*02f0*/ 	.short	0x0100
        /*02f2*/ 	.byte	0x08
	.zero		1


	//   ....[21]....
        /*02f4*/ 	.word	0x00000900
        /*02f8*/ 	.word	0x000000ff
        /*02fc*/ 	.word	0x0002a8c8
        /*0300*/ 	.short	0x0100
        /*0302*/ 	.byte	0x08
	.zero		1


	//   ....[22]....
        /*0304*/ 	.word	0x00001910
        /*0308*/ 	.word	0x000000ff
        /*030c*/ 	.word	0x0002a800
        /*0310*/ 	.short	0x010a
        /*0312*/ 	.byte	0x25
	.zero		1


	//   ....[23]....
        /*0314*/ 	.word	0x000019a0
        /*0318*/ 	.word	0x00000003
        /*031c*/ 	.word	0x0002a830
        /*0320*/ 	.short	0x010a
        /*0322*/ 	.byte	0x3f
	.zero		1


	//   ....[24]....
        /*0324*/ 	.word	0x00001a20
        /*0328*/ 	.word	0x00000003
        /*032c*/ 	.word	0x0002a830
        /*0330*/ 	.short	0x010a
        /*0332*/ 	.byte	0x3f
	.zero		1


	//   ....[25]....
        /*0334*/ 	.word	0x000021a0
        /*0338*/ 	.word	0x00000003
        /*033c*/ 	.word	0x00000000
        /*0340*/ 	.short	0x0101
        /*0342*/ 	.byte	0x3f
	.zero		1


	//   ....[26]....
        /*0344*/ 	.word	0x00004b20
        /*0348*/ 	.word	0x000000ff
        /*034c*/ 	.word	0x0002a830
        /*0350*/ 	.short	0x010a
        /*0352*/ 	.byte	0x07
	.zero		1


	//   ....[27]....
        /*0354*/ 	.word	0x00004b60
        /*0358*/ 	.word	0x000000ff
        /*035c*/ 	.word	0x0002a830
        /*0360*/ 	.short	0x010a
        /*0362*/ 	.byte	0x07
	.zero		1


	//   ....[28]....
        /*0364*/ 	.word	0x00005420
        /*0368*/ 	.word	0x000000ff
        /*036c*/ 	.word	0x0002a850
        /*0370*/ 	.short	0x010a
        /*0372*/ 	.byte	0x06
	.zero		1


	//   ....[29]....
        /*0374*/ 	.word	0x00005460
        /*0378*/ 	.word	0x000000ff
        /*037c*/ 	.word	0x0002a850
        /*0380*/ 	.short	0x010a
        /*0382*/ 	.byte	0x06
	.zero		1


	//   ....[30]....
        /*0384*/ 	.word	0x00005d60
        /*0388*/ 	.word	0x0000006a
        /*038c*/ 	.word	0x00000000
        /*0390*/ 	.short	0x0101
        /*0392*/ 	.byte	0x3f
	.zero		1


	//   ....[31]....
        /*0394*/ 	.word	0x00007850
        /*0398*/ 	.word	0x00000062
        /*039c*/ 	.word	0x00000000
        /*03a0*/ 	.short	0x0101
        /*03a2*/ 	.byte	0x3f
	.zero		1


	//   ....[32]....
        /*03a4*/ 	.word	0x00008030
        /*03a8*/ 	.word	0x000000ff
        /*03ac*/ 	.word	0x0002a830
        /*03b0*/ 	.short	0x010a
        /*03b2*/ 	.byte	0x06
	.zero		1


	//   ....[33]....
        /*03b4*/ 	.word	0x00008070
        /*03b8*/ 	.word	0x000000ff
        /*03bc*/ 	.word	0x0002a830
        /*03c0*/ 	.short	0x010a
        /*03c2*/ 	.byte	0x06
	.zero		1


	//   ....[34]....
        /*03c4*/ 	.word	0x00008930
        /*03c8*/ 	.word	0x000000ff
        /*03cc*/ 	.word	0x0002a850
        /*03d0*/ 	.short	0x010a
        /*03d2*/ 	.byte	0x0a
	.zero		1


	//   ....[35]....
        /*03d4*/ 	.word	0x00008970
        /*03d8*/ 	.word	0x000000ff
        /*03dc*/ 	.word	0x0002a850
        /*03e0*/ 	.short	0x010a
        /*03e2*/ 	.byte	0x0a
	.zero		1


	//   ....[36]....
        /*03e4*/ 	.word	0x00009ef0
        /*03e8*/ 	.word	0x00000058
        /*03ec*/ 	.word	0x00000000
        /*03f0*/ 	.short	0x0101
        /*03f2*/ 	.byte	0x3f
	.zero		1


	//   ....[37]....
        /*03f4*/ 	.word	0x00009f90
        /*03f8*/ 	.word	0x00000058
        /*03fc*/ 	.word	0x00000000
        /*0400*/ 	.short	0x0101
        /*0402*/ 	.byte	0x3f
	.zero		1


	//   ....[38]....
        /*0404*/ 	.word	0x0000a2d0
        /*0408*/ 	.word	0x000000ff
        /*040c*/ 	.word	0x0002a830
        /*0410*/ 	.short	0x010a
        /*0412*/ 	.byte	0x06
	.zero		1


	//   ....[39]....
        /*0414*/ 	.word	0x0000a310
        /*0418*/ 	.word	0x000000ff
        /*041c*/ 	.word	0x0002a830
        /*0420*/ 	.short	0x010a
        /*0422*/ 	.byte	0x06
	.zero		1


	//   ....[40]....
        /*0424*/ 	.word	0x0000abd0
        /*0428*/ 	.word	0x000000ff
        /*042c*/ 	.word	0x0002a850
        /*0430*/ 	.short	0x010a
        /*0432*/ 	.byte	0x0a
	.zero		1


	//   ....[41]....
        /*0434*/ 	.word	0x0000ac10
        /*0438*/ 	.word	0x000000ff
        /*043c*/ 	.word	0x0002a850
        /*0440*/ 	.short	0x010a
        /*0442*/ 	.byte	0x0a
	.zero		1


	//   ....[42]....
        /*0444*/ 	.word	0x0000b530
        /*0448*/ 	.word	0x0000006a
        /*044c*/ 	.word	0x00000000
        /*0450*/ 	.short	0x0101
        /*0452*/ 	.byte	0x3f
	.zero		1


	//   ....[43]....
        /*0454*/ 	.word	0x0000cf80
        /*0458*/ 	.word	0x00000062
        /*045c*/ 	.word	0x00000000
        /*0460*/ 	.short	0x0101
        /*0462*/ 	.byte	0x3f
	.zero		1


	//   ....[44]....
        /*0464*/ 	.word	0x0000d970
        /*0468*/ 	.word	0x000000ff
        /*046c*/ 	.word	0x0002a850
        /*0470*/ 	.short	0x010a
        /*0472*/ 	.byte	0x05
	.zero		1


	//   ....[45]....
        /*0474*/ 	.word	0x0000d9b0
        /*0478*/ 	.word	0x000000ff
        /*047c*/ 	.word	0x0002a850
        /*0480*/ 	.short	0x010a
        /*0482*/ 	.byte	0x05
	.zero		1


	//   ....[46]....
        /*0484*/ 	.word	0x0000de60
        /*0488*/ 	.word	0x00000007
        /*048c*/ 	.word	0x00000000
        /*0490*/ 	.short	0x0101
        /*0492*/ 	.byte	0x3f
	.zero		1


	//   ....[47]....
        /*0494*/ 	.word	0x0000ebe0
        /*0498*/ 	.word	0x000000ff
        /*049c*/ 	.word	0x00000000
        /*04a0*/ 	.short	0x0101
        /*04a2*/ 	.byte	0x05
	.zero		1


	//   ....[48]....
        /*04a4*/ 	.word	0x00010660
        /*04a8*/ 	.word	0x00000008
        /*04ac*/ 	.word	0x0002a840
        /*04b0*/ 	.short	0x010a
        /*04b2*/ 	.byte	0x3f
	.zero		1


	//   ....[49]....
        /*04b4*/ 	.word	0x00010af0
        /*04b8*/ 	.word	0x000000ff
        /*04bc*/ 	.word	0x0002a820
        /*04c0*/ 	.short	0x010a
        /*04c2*/ 	.byte	0x26
	.zero		1


	//   ....[50]....
        /*04c4*/ 	.word	0x00010dd0
        /*04c8*/ 	.word	0x00000003
        /*04cc*/ 	.word	0x0002a840
        /*04d0*/ 	.short	0x010a
        /*04d2*/ 	.byte	0x3f
	.zero		1


	//   ....[51]....
        /*04d4*/ 	.word	0x00011040
        /*04d8*/ 	.word	0x00000002
        /*04dc*/ 	.word	0x00000060
        /*04e0*/ 	.short	0x010a
        /*04e2*/ 	.byte	0x3f
	.zero		1


	//   ....[52]....
        /*04e4*/ 	.word	0x00011510
        /*04e8*/ 	.word	0x00000003
        /*04ec*/ 	.word	0x0002a840
        /*04f0*/ 	.short	0x010a
        /*04f2*/ 	.byte	0x3f
	.zero		1


	//   ....[53]....
        /*04f4*/ 	.word	0x00011780
        /*04f8*/ 	.word	0x00000002
        /*04fc*/ 	.word	0x00000060
        /*0500*/ 	.short	0x010a
        /*0502*/ 	.byte	0x3f
	.zero		1


	//   ....[54]....
        /*0504*/ 	.word	0x00011b70
        /*0508*/ 	.word	0x00000002
        /*050c*/ 	.word	0x0002a840
        /*0510*/ 	.short	0x010a
        /*0512*/ 	.byte	0x3f
	.zero		1


	//   ....[55]....
        /*0514*/ 	.word	0x00011e10
        /*0518*/ 	.word	0x00000002
        /*051c*/ 	.word	0x00000060
        /*0520*/ 	.short	0x010a
        /*0522*/ 	.byte	0x3f
	.zero		1


	//   ....[56]....
        /*0524*/ 	.word	0x000121d0
        /*0528*/ 	.word	0x00000003
        /*052c*/ 	.word	0x0002a860
        /*0530*/ 	.short	0x010a
        /*0532*/ 	.byte	0x3f
	.zero		1


	//   ....[57]....
        /*0534*/ 	.word	0x000125e0
        /*0538*/ 	.word	0x00000007
        /*053c*/ 	.word	0x0002a820
        /*0540*/ 	.short	0x010a
        /*0542*/ 	.byte	0x3f
	.zero		1


	//   ....[58]....
        /*0544*/ 	.word	0x00012750
        /*0548*/ 	.word	0x00000005
        /*054c*/ 	.word	0x00000000
        /*0550*/ 	.short	0x010a
        /*0552*/ 	.byte	0x3f
	.zero		1


	//   ....[59]....
        /*0554*/ 	.word	0x000127c0
        /*0558*/ 	.word	0x00000003
        /*055c*/ 	.word	0x00000000
        /*0560*/ 	.short	0x010a
        /*0562*/ 	.byte	0x3f
	.zero		1


	//   ....[60]....
        /*0564*/ 	.word	0x00012820
        /*0568*/ 	.word	0x00000005
        /*056c*/ 	.word	0x00000000
        /*0570*/ 	.short	0x010a
        /*0572*/ 	.byte	0x3f
	.zero		1


	//   ....[61]....
        /*0574*/ 	.word	0x00012850
        /*0578*/ 	.word	0x00000003
        /*057c*/ 	.word	0x00000000
        /*0580*/ 	.short	0x010a
        /*0582*/ 	.byte	0x3f
	.zero		1


	//   ....[62]....
        /*0584*/ 	.word	0x000128c0
        /*0588*/ 	.word	0x00000003
        /*058c*/ 	.word	0x0002a800
        /*0590*/ 	.short	0x010a
        /*0592*/ 	.byte	0x3f
	.zero		1


	//   ....[63]....
        /*0594*/ 	.word	0x00012910
        /*0598*/ 	.word	0x00000003
        /*059c*/ 	.word	0x0002a830
        /*05a0*/ 	.short	0x010a
        /*05a2*/ 	.byte	0x3f
	.zero		1


	//   ....[64]....
        /*05a4*/ 	.word	0x00012970
        /*05a8*/ 	.word	0x00000058
        /*05ac*/ 	.word	0x0002a830
        /*05b0*/ 	.short	0x010a
        /*05b2*/ 	.byte	0x3f
	.zero		1


	//   ....[65]....
        /*05b4*/ 	.word	0x000129d0
        /*05b8*/ 	.word	0x00000015
        /*05bc*/ 	.word	0x0002a850
        /*05c0*/ 	.short	0x010a
        /*05c2*/ 	.byte	0x3f
	.zero		1


	//   ....[66]....
        /*05c4*/ 	.word	0x00012a30
        /*05c8*/ 	.word	0x0000000f
        /*05cc*/ 	.word	0x0002a830
        /*05d0*/ 	.short	0x010a
        /*05d2*/ 	.byte	0x3f
	.zero		1


	//   ....[67]....
        /*05d4*/ 	.word	0x00012a90
        /*05d8*/ 	.word	0x0000000f
        /*05dc*/ 	.word	0x0002a850
        /*05e0*/ 	.short	0x010a
        /*05e2*/ 	.byte	0x3f
	.zero		1


	//   ....[68]....
        /*05e4*/ 	.word	0x00012af0
        /*05e8*/ 	.word	0x0000000f
        /*05ec*/ 	.word	0x0002a830
        /*05f0*/ 	.short	0x010a
        /*05f2*/ 	.byte	0x3f
	.zero		1


	//   ....[69]....
        /*05f4*/ 	.word	0x00012b50
        /*05f8*/ 	.word	0x0000000f
        /*05fc*/ 	.word	0x0002a850
        /*0600*/ 	.short	0x010a
        /*0602*/ 	.byte	0x3f
	.zero		1


	//   ....[70]....
        /*0604*/ 	.word	0x00012bb0
        /*0608*/ 	.word	0x00000003
        /*060c*/ 	.word	0x0002a850
        /*0610*/ 	.short	0x010a
        /*0612*/ 	.byte	0x3f
	.zero		1


	//   ....[71]....
        /*0614*/ 	.word	0x00012d30
        /*0618*/ 	.word	0x00000008
        /*061c*/ 	.word	0x0002a840
        /*0620*/ 	.short	0x010a
        /*0622*/ 	.byte	0x3f
	.zero		1


	//   ....[72]....
        /*0624*/ 	.word	0x00012d90
        /*0628*/ 	.word	0x00000008
        /*062c*/ 	.word	0x0002a820
        /*0630*/ 	.short	0x010a
        /*0632*/ 	.byte	0x3f
	.zero		1


	//   ....[73]....
        /*0634*/ 	.word	0x00012de0
        /*0638*/ 	.word	0x00000003
        /*063c*/ 	.word	0x0002a840
        /*0640*/ 	.short	0x010a
        /*0642*/ 	.byte	0x3f
	.zero		1


	//   ....[74]....
        /*0644*/ 	.word	0x00012e30
        /*0648*/ 	.word	0x00000002
        /*064c*/ 	.word	0x00000060
        /*0650*/ 	.short	0x010a
        /*0652*/ 	.byte	0x3f
	.zero		1


	//   ....[75]....
        /*0654*/ 	.word	0x00012e80
        /*0658*/ 	.word	0x00000003
        /*065c*/ 	.word	0x0002a840
        /*0660*/ 	.short	0x010a
        /*0662*/ 	.byte	0x3f
	.zero		1


	//   ....[76]....
        /*0664*/ 	.word	0x00012ed0
        /*0668*/ 	.word	0x00000002
        /*066c*/ 	.word	0x00000060
        /*0670*/ 	.short	0x010a
        /*0672*/ 	.byte	0x3f
	.zero		1


	//   ....[77]....
        /*0674*/ 	.word	0x00012f20
        /*0678*/ 	.word	0x00000002
        /*067c*/ 	.word	0x0002a840
        /*0680*/ 	.short	0x010a
        /*0682*/ 	.byte	0x3f
	.zero		1


	//   ....[78]....
        /*0684*/ 	.word	0x00012f70
        /*0688*/ 	.word	0x00000002
        /*068c*/ 	.word	0x00000060
        /*0690*/ 	.short	0x010a
        /*0692*/ 	.byte	0x3f
	.zero		1


	//   ....[79]....
        /*0694*/ 	.word	0x00012fc0
        /*0698*/ 	.word	0x00000003
        /*069c*/ 	.word	0x0002a860
        /*06a0*/ 	.short	0x010a
        /*06a2*/ 	.byte	0x3f
	.zero		1


	//   ....[80]....
        /*06a4*/ 	.word	0x000130a0
        /*06a8*/ 	.word	0x00000007
        /*06ac*/ 	.word	0x0002a820
        /*06b0*/ 	.short	0x010a
        /*06b2*/ 	.byte	0x3f
	.zero		1


	//   ....[81]....
        /*06b4*/ 	.word	0x000130f0
        /*06b8*/ 	.word	0x00000005
        /*06bc*/ 	.word	0x00000000
        /*06c0*/ 	.short	0x010a
        /*06c2*/ 	.byte	0x3f
	.zero		1


	//   ....[82]....
        /*06c4*/ 	.word	0x00013140
        /*06c8*/ 	.word	0x00000003
        /*06cc*/ 	.word	0x00000000
        /*06d0*/ 	.short	0x010a
        /*06d2*/ 	.byte	0x3f
	.zero		1


	//   ....[83]....
        /*06d4*/ 	.word	0x00013190
        /*06d8*/ 	.word	0x00000005
        /*06dc*/ 	.word	0x00000000
        /*06e0*/ 	.short	0x010a
        /*06e2*/ 	.byte	0x3f
	.zero		1


	//----- nvinfo : EIATTR_NUM_MBARRIERS
	.align		4
.L_449:
        /*06e4*/ 	.byte	0x03, 0x38
        /*06e6*/ 	.short	0x0016


	//----- nvinfo : EIATTR_EXIT_INSTR_OFFSETS
	.align		4
        /*06e8*/ 	.byte	0x04, 0x1c
        /*06ea*/ 	.short	(.L_451 - .L_450)


	//   ....[0]....
.L_450:
        /*06ec*/ 	.word	0x00000a40


	//   ....[1]....
        /*06f0*/ 	.word	0x0000f4a0


	//   ....[2]....
        /*06f4*/ 	.word	0x0000f500


	//   ....[3]....
        /*06f8*/ 	.word	0x00012650


	//   ....[4]....
        /*06fc*/ 	.word	0x000128a0


	//----- nvinfo : EIATTR_MAX_THREADS
	.align		4
.L_451:
        /*0700*/ 	.byte	0x04, 0x05
        /*0702*/ 	.short	(.L_453 - .L_452)
.L_452:
        /*0704*/ 	.word	0x00000180
        /*0708*/ 	.word	0x00000001
        /*070c*/ 	.word	0x00000001


	//----- nvinfo : EIATTR_CRS_STACK_SIZE
	.align		4
.L_453:
        /*0710*/ 	.byte	0x04, 0x1e
        /*0712*/ 	.short	(.L_455 - .L_454)
.L_454:
        /*0714*/ 	.word	0x00000000


	//----- nvinfo : EIATTR_CBANK_PARAM_SIZE
	.align		4
.L_455:
        /*0718*/ 	.byte	0x03, 0x19
        /*071a*/ 	.short	0x0bf0


	//----- nvinfo : EIATTR_PARAM_CBANK
	.align		4
        /*071c*/ 	.byte	0x04, 0x0a
        /*071e*/ 	.short	(.L_457 - .L_456)
	.align		4
.L_456:
        /*0720*/ 	.word	index@(.nv.constant0._ZN7cutlass13device_kernelIN5flash11enable_sm90INS1_16FlashAttnFwdSm90INS1_25CollectiveMainloopFwdSm90ILi2EN4cute5tupleIJNS5_1CILi1EEES8_S8_EEENS6_IJNS7_ILi128EEENS7_ILi96EEENS7_ILi192EEEEEELi128ENS_6half_tEfNS_4arch4Sm90ELb0ELb1ELb1ELb0ELb0ELb0ELb0ELb1ELb1ELb0ELb0ELb0EEENS1_21CollectiveEpilogueFwdINS6_IJSA_SA_SB_EEES9_SE_SG_Li256ELb0ELb0ELb0ELb0EEENS1_30DynamicPersistentTileSchedulerILi256ELi32ELb0ELb0ELb1EEEEEEEEEvNT_6ParamsE)
        /*0724*/ 	.short	0x0210
        /*0726*/ 	.short	0x0bf0


	//----- nvinfo : EIATTR_SW_WAR
	.align		4
.L_457:
        /*0728*/ 	.byte	0x04, 0x36
        /*072a*/ 	.short	(.L_459 - .L_458)
.L_458:
        /*072c*/ 	.word	0x00000008
.L_459:


//--------------------- .nv.info._ZN7cutlass13device_kernelIN5flash11enable_sm90INS1_16FlashAttnFwdSm90INS1_25CollectiveMainloopFwdSm90ILi2EN4cute5tupleIJNS5_1CILi1EEES8_S8_EEENS6_IJNS7_ILi128EEENS7_ILi96EEENS7_ILi192EEEEEELi128ENS_6half_tEfNS_4arch4Sm90ELb0ELb1ELb1ELb1ELb0ELb0ELb0ELb1ELb1ELb0ELb0ELb0EEENS1_21CollectiveEpilogueFwdINS6_IJSA_SA_SB_EEES9_SE_SG_Li256ELb1ELb0ELb0ELb0EEENS1_36VarlenDynamicPersistentTileSchedulerILi128ELi96ELi256ELi32ELb0ELb0ELb1ELb1ELb0ELb1EEEEEEEEEvNT_6ParamsE --------------------------
	.section	.nv.info._ZN7cutlass13device_kernelIN5flash11enable_sm90INS1_16FlashAttnFwdSm90INS1_25CollectiveMainloopFwdSm90ILi2EN4cute5tupleIJNS5_1CILi1EEES8_S8_EEENS6_IJNS7_ILi128EEENS7_ILi96EEENS7_ILi192EEEEEELi128ENS_6half_tEfNS_4arch4Sm90ELb0ELb1ELb1ELb1ELb0ELb0ELb0ELb1ELb1ELb0ELb0ELb0EEENS1_21CollectiveEpilogueFwdINS6_IJSA_SA_SB_EEES9_SE_SG_Li256ELb1ELb0ELb0ELb0EEENS1_36VarlenDynamicPersistentTileSchedulerILi128ELi96ELi256ELi32ELb0ELb0ELb1ELb1ELb0ELb1EEEEEEEEEvNT_6ParamsE,"",@"SHT_CUDA_INFO"
	.sectionflags	@""
	.align	4


	//----- nvinfo : EIATTR_CUDA_API_VERSION
	.align		4
        /*0000*/ 	.byte	0x04, 0x37
        /*0002*/ 	.short	(.L_461 - .L_460)
.L_460:
        /*0004*/ 	.word	0x00000082


	//----- nvinfo : EIATTR_KPARAM_INFO
	.align		4
.L_461:
        /*0008*/ 	.byte	0x04, 0x17
        /*000a*/ 	.short	(.L_463 - .L_462)
.L_462:
        /*000c*/ 	.word	0x00000000
        /*0010*/ 	.short	0x0000
        /*0012*/ 	.short	0x0070
        /*0014*/ 	.byte	0x00, 0xf0, 0x01, 0x28


	//----- nvinfo : EIATTR_SPARSE_MMA_MASK
	.align		4
.L_463:
        /*0018*/ 	.byte	0x03, 0x50
        /*001a*/ 	.short	0x0000


	//----- nvinfo : EIATTR_MAXREG_COUNT
	.align		4
        /*001c*/ 	.byte	0x03, 0x1b
        /*001e*/ 	.short	0x00a8


	//----- nvinfo : EIATTR_NUM_BARRIERS
	.align		4
        /*0020*/ 	.byte	0x02, 0x4c
        /*0022*/ 	.byte	0x09
	.zero		1


	//----- nvinfo : EIATTR_EXTERNS
	.align		4
        /*0024*/ 	.byte	0x04, 0x0f
        /*0026*/ 	.short	(.L_465 - .L_464)


	//   ....[0]....
	.align		4
.L_464:
        /*0028*/ 	.word	index@(__assertfail)


	//----- nvinfo : EIATTR_ANNOTATIONS
	.align		4
.L_465:
        /*002c*/ 	.byte	0x04, 0x55
        /*002e*/ 	.short	(.L_467 - .L_466)


	//   ....[0]....
.L_466:
        /* <DEDUP_REMOVED lines=34> */


	//----- nvinfo : EIATTR_MERCURY_ISA_VERSION
	.align		4
.L_467:
        /*0240*/ 	.byte	0x03, 0x5f
        /*0242*/ 	.short	0x0101


	//----- nvinfo : EIATTR_UNUSED_LOAD_BYTE_OFFSET
	.align		4
        /*0244*/ 	.byte	0x04, 0x44
        /*0246*/ 	.short	(.L_469 - .L_468)


	//   ....[0]....
.L_468:
        /*0248*/ 	.word	0x00000a10
        /*024c*/ 	.word	0x0000fff0


	//   ....[1]....
        /*0250*/ 	.word	0x0000e270
        /*0254*/ 	.word	0x0000fff0


	//----- nvinfo : EIATTR_INT_WARP_WIDE_INSTR_OFFSETS
	.align		4
.L_469:
        /*0258*/ 	.byte	0x04, 0x31
        /*025a*/ 	.short	(.L_471 - .L_470)


	//   ....[0]....
.L_470:
        /*025c*/ 	.word	0x00000150


	//   ....[1]....
        /*0260*/ 	.word	0x00000190


	//   ....[2]....
        /*0264*/ 	.word	0x00000250


	//   ....[3]....
        /*0268*/ 	.word	0x000115e0


	//   ....[4]....
        /*026c*/ 	.word	0x00011680


	//   ....[5]....
        /*0270*/ 	.word	0x00011b90


	//   ....[6]....
        /*0274*/ 	.word	0x00011c10


	//   ....[7]....
        /*0278*/ 	.word	0x00011d20


	//   ....[8]....
        /*027c*/ 	.word	0x00011e10


	//   ....[9]....
        /*0280*/ 	.word	0x00014170


	//   ....[10]....
        /*0284*/ 	.word	0x00014210


	//----- nvinfo : EIATTR_COOP_GROUP_MASK_REGIDS
	.align		4
.L_471:
        /*0288*/ 	.byte	0x04, 0x29
        /*028a*/ 	.short	(.L_473 - .L_472)


	//   ....[0]....
.L_472:
        /*028c*/ 	.word	0xffffffff


	//   ....[1]....
        /*0290*/ 	.word	0xffffffff


	//   ....[2]....
        /*0294*/ 	.word	0xffffffff


	//   ....[3]....
        /*0298*/ 	.word	0xffffffff


	//   ....[4]....
        /*029c*/ 	.word	0xffffffff


	//   ....[5]....
        /*02a0*/ 	.word	0xffffffff


	//   ....[6]....
        /*02a4*/ 	.word	0xffffffff


	//   ....[7]....
        /*02a8*/ 	.word	0xffffffff


	//   ....[8]....
        /*02ac*/ 	.word	0xffffffff


	//   ....[9]....
        /*02b0*/ 	.word	0xffffffff


	//   ....[10]....
        /*02b4*/ 	.word	0xffffffff


	//   ....[11]....
        /*02b8*/ 	.word	0xffffffff


	//   ....[12]....
        /*02bc*/ 	.word	0xffffffff


	//   ....[13]....
        /*02c0*/ 	.word	0xffffffff


	//   ....[14]....
        /*02c4*/ 	.word	0xffffffff


	//   ....[15]....
        /*02c8*/ 	.word	0xffffffff


	//   ....[16]....
        /*02cc*/ 	.word	0xffffffff


	//   ....[17]....
        /*02d0*/ 	.word	0xffffffff


	//   ....[18]....
        /*02d4*/ 	.word	0xffffffff


	//   ....[19]....
        /*02d8*/ 	.word	0xffffffff


	//   ....[20]....
        /*02dc*/ 	.word	0xffffffff


	//   ....[21]....
        /*02e0*/ 	.word	0xffffffff


	//   ....[22]....
        /*02e4*/ 	.word	0xffffffff


	//   ....[23]....
        /*02e8*/ 	.word	0xffffffff


	//   ....[24]....
        /*02ec*/ 	.word	0xffffffff


	//   ....[25]....
        /*02f0*/ 	.word	0xffffffff


	//   ....[26]....
        /*02f4*/ 	.word	0xffffffff


	//   ....[27]....
        /*02f8*/ 	.word	0xffffffff


	//   ....[28]....
        /*02fc*/ 	.word	0xffffffff


	//   ....[29]....
        /*0300*/ 	.word	0xffffffff


	//   ....[30]....
        /*0304*/ 	.word	0xffffffff


	//   ....[31]....
        /*0308*/ 	.word	0xffffffff


	//   ....[32]....
        /*030c*/ 	.word	0xffffffff


	//   ....[33]....
        /*0310*/ 	.word	0xffffffff


	//   ....[34]....
        /*0314*/ 	.word	0xffffffff


	//   ....[35]....
        /*0318*/ 	.word	0xffffffff


	//   ....[36]....
        /*031c*/ 	.word	0xffffffff


	//   ....[37]....
        /*0320*/ 	.word	0xffffffff


	//   ....[38]....
        /*0324*/ 	.word	0xffffffff


	//   ....[39]....
        /*0328*/ 	.word	0xffffffff


	//   ....[40]....
        /*032c*/ 	.word	0xffffffff


	//   ....[41]....
        /*0330*/ 	.word	0xffffffff


	//   ....[42]....
        /*0334*/ 	.word	0xffffffff


	//   ....[43]....
        /*0338*/ 	.word	0xffffffff


	//   ....[44]....
        /*033c*/ 	.word	0xffffffff


	//   ....[45]....
        /*0340*/ 	.word	0xffffffff


	//   ....[46]....
        /*0344*/ 	.word	0xffffffff


	//   ....[47]....
        /*0348*/ 	.word	0xffffffff


	//   ....[48]....
        /*034c*/ 	.word	0xffffffff


	//   ....[49]....
        /*0350*/ 	.word	0xffffffff


	//   ....[50]....
        /*0354*/ 	.word	0xffffffff


	//   ....[51]....
        /*0358*/ 	.word	0xffffffff


	//   ....[52]....
        /*035c*/ 	.word	0xffffffff


	//   ....[53]....
        /*0360*/ 	.word	0xffffffff


	//   ....[54]....
        /*0364*/ 	.word	0xffffffff


	//   ....[55]....
        /*0368*/ 	.word	0xffffffff


	//   ....[56]....
        /*036c*/ 	.word	0xffffffff


	//   ....[57]....
        /*0370*/ 	.word	0xffffffff


	//   ....[58]....
        /*0374*/ 	.word	0xffffffff


	//   ....[59]....
        /*0378*/ 	.word	0xffffffff


	//   ....[60]....
        /*037c*/ 	.word	0xffffffff


	//   ....[61]....
        /*0380*/ 	.word	0xffffffff


	//   ....[62]....
        /*0384*/ 	.word	0x0500000f


	//   ....[63]....
        /*0388*/ 	.word	0x0500000f


	//   ....[64]....
        /*038c*/ 	.word	0x0500000f


	//   ....[65]....
        /*0390*/ 	.word	0x0500000f


	//   ....[66]....
        /*0394*/ 	.word	0x0500000f


	//   ....[67]....
        /*0398*/ 	.word	0x0500000f


	//   ....[68]....
        /*039c*/ 	.word	0x0500000f


	//   ....[69]....
        /*03a0*/ 	.word	0x0500000f


	//   ....[70]....
        /*03a4*/ 	.word	0x0500000f


	//   ....[71]....
        /*03a8*/ 	.word	0x0500000f


	//   ....[72]....
        /*03ac*/ 	.word	0x0500000f


	//   ....[73]....
        /*03b0*/ 	.word	0x0500000f


	//   ....[74]....
        /*03b4*/ 	.word	0x0500000f


	//   ....[75]....
        /*03b8*/ 	.word	0x0500000f


	//   ....[76]....
        /*03bc*/ 	.word	0x0500000f


	//   ....[77]....
        /*03c0*/ 	.word	0x0500000f


	//   ....[78]....
        /*03c4*/ 	.word	0x0500000f


	//   ....[79]....
        /*03c8*/ 	.word	0x0500000f


	//   ....[80]....
        /*03cc*/ 	.word	0x0500000f


	//----- nvinfo : EIATTR_COOP_GROUP_INSTR_OFFSETS
	.align		4
.L_473:
        /*03d0*/ 	.byte	0x04, 0x28
        /*03d2*/ 	.short	(.L_475 - .L_474)


	//   ....[0]....
.L_474:
        /*03d4*/ 	.word	0x00000060


	//   ....[1]....
        /*03d8*/ 	.word	0x00000160


	//   ....[2]....
        /*03dc*/ 	.word	0x00000260


	//   ....[3]....
        /*03e0*/ 	.word	0x000003d0


	//   ....[4]....
        /*03e4*/ 	.word	0x00000530


	//   ....[5]....
        /*03e8*/ 	.word	0x00000650


	//   ....[6]....
        /*03ec*/ 	.word	0x000007b0


	//   ....[7]....
        /*03f0*/ 	.word	0x000016a0


	//   ....[8]....
        /*03f4*/ 	.word	0x000037f0


	//   ....[9]....
        /*03f8*/ 	.word	0x00003820


	//   ....[10]....
        /*03fc*/ 	.word	0x00003c20


	//   ....[11]....
        /*0400*/ 	.word	0x00003ca0


	//   ....[12]....
        /*0404*/ 	.word	0x00006ba0


	//   ....[13]....
        /*0408*/ 	.word	0x00006cb0


	//   ....[14]....
        /*040c*/ 	.word	0x000072e0


	//   ....[15]....
        /*0410*/ 	.word	0x00007350


	//   ....[16]....
        /*0414*/ 	.word	0x000092e0


	//   ....[17]....
        /*0418*/ 	.word	0x00009310


	//   ....[18]....
        /*041c*/ 	.word	0x00009670


	//   ....[19]....
        /*0420*/ 	.word	0x000096f0


	//   ....[20]....
        /*0424*/ 	.word	0x0000c400


	//   ....[21]....
        /*0428*/ 	.word	0x0000c510


	//   ....[22]....
        /*042c*/ 	.word	0x0000caf0


	//   ....[23]....
        /*0430*/ 	.word	0x0000cb60


	//   ....[24]....
        /*0434*/ 	.word	0x0000d9c0


	//   ....[25]....
        /*0438*/ 	.word	0x0000d9f0


	//   ....[26]....
        /*043c*/ 	.word	0x0000daf0


	//   ....[27]....
        /*0440*/ 	.word	0x0000db00


	//   ....[28]....
        /*0444*/ 	.word	0x000100e0


	//   ....[29]....
        /*0448*/ 	.word	0x00010280


	//   ....[30]....
        /*044c*/ 	.word	0x000102b0


	//   ....[31]....
        /*0450*/ 	.word	0x000102e0


	//   ....[32]....
        /*0454*/ 	.word	0x00010320


	//   ....[33]....
        /*0458*/ 	.word	0x00010370


	//   ....[34]....
        /*045c*/ 	.word	0x000103d0


	//   ....[35]....
        /*0460*/ 	.word	0x000105c0


	//   ....[36]....
        /*0464*/ 	.word	0x00010620


	//   ....[37]....
        /*0468*/ 	.word	0x00010660


	//   ....[38]....
        /*046c*/ 	.word	0x000106a0


	//   ....[39]....
        /*0470*/ 	.word	0x000106d0


	//   ....[40]....
        /*0474*/ 	.word	0x00010700


	//   ....[41]....
        /*0478*/ 	.word	0x000107a0


	//   ....[42]....
        /*047c*/ 	.word	0x00010800


	//   ....[43]....
        /*0480*/ 	.word	0x00010890


	//   ....[44]....
        /*0484*/ 	.word	0x00014620


	//   ....[45]....
        /*0488*/ 	.word	0x00014630


	//   ....[46]....
        /*048c*/ 	.word	0x00014750


	//   ....[47]....
        /*0490*/ 	.word	0x000147b0


	//   ....[48]....
        /*0494*/ 	.word	0x000147f0


	//   ....[49]....
        /*0498*/ 	.word	0x00014830


	//   ....[50]....
        /*049c*/ 	.word	0x00014860


	//   ....[51]....
        /*04a0*/ 	.word	0x00014890


	//   ....[52]....
        /*04a4*/ 	.word	0x00014a30


	//   ....[53]....
        /*04a8*/ 	.word	0x00014a90


	//   ....[54]....
        /*04ac*/ 	.word	0x00014ad0


	//   ....[55]....
        /*04b0*/ 	.word	0x00014b10


	//   ....[56]....
        /*04b4*/ 	.word	0x00014b40


	//   ....[57]....
        /*04b8*/ 	.word	0x00014b70


	//   ....[58]....
        /*04bc*/ 	.word	0x00014c30


	//   ....[59]....
        /*04c0*/ 	.word	0x00014c50


	//   ....[60]....
        /*04c4*/ 	.word	0x00014cc0


	//   ....[61]....
        /*04c8*/ 	.word	0x00015360


	//   ....[62]....
        /*04cc*/ 	.word	0x000159f0


	//   ....[63]....
        /*04d0*/ 	.word	0x00015e10


	//   ....[64]....
        /*04d4*/ 	.word	0x00015ea0


	//   ....[65]....
        /*04d8*/ 	.word	0x00015f40


	//   ....[66]....
        /*04dc*/ 	.word	0x00015ff0


	//   ....[67]....
        /*04e0*/ 	.word	0x00016070


	//   ....[68]....
        /*04e4*/ 	.word	0x000160f0


	//   ....[69]....
        /*04e8*/ 	.word	0x00016170


	//   ....[70]....
        /*04ec*/ 	.word	0x000161f0


	//   ....[71]....
        /*04f0*/ 	.word	0x00016280


	//   ....[72]....
        /*04f4*/ 	.word	0x00016330


	//   ....[73]....
        /*04f8*/ 	.word	0x000163b0


	//   ....[74]....
        /*04fc*/ 	.word	0x00016430


	//   ....[75]....
        /*0500*/ 	.word	0x000164b0


	//   ....[76]....
        /*0504*/ 	.word	0x00016530


	//   ....[77]....
        /*0508*/ 	.word	0x000165a0


	//   ....[78]....
        /*050c*/ 	.word	0x00016640


	//   ....[79]....
        /*0510*/ 	.word	0x000166d0


	//   ....[80]....
        /*0514*/ 	.word	0x00016800


	//----- nvinfo : EIATTR_REG_RECONFIG
	.align		4
.L_475:
        /*0518*/ 	.byte	0x01, 0x54
	.zero		2


	//----- nvinfo : EIATTR_SYSCALL_OFFSETS
	.align		4
        /*051c*/ 	.byte	0x04, 0x46
        /*051e*/ 	.short	(.L_477 - .L_476)


	//   ....[0]....
.L_476:
        /*0520*/ 	.word	0x00001880


	//   ....[1]....
        /*0524*/ 	.word	0x00011810


	//   ....[2]....
        /*0528*/ 	.word	0x00011950


	//   ....[3]....
        /*052c*/ 	.word	0x00011a50


	//----- nvinfo : EIATTR_MBARRIER_INSTR_OFFSETS
	.align		4
.L_477:
        /*0530*/ 	.byte	0x04, 0x39
        /*0532*/ 	.short	(.L_479 - .L_478)


	//   ....[0]....
.L_478:
        /*0534*/ 	.word	0x00000280
        /*0538*/ 	.word	0x000000ff
        /*053c*/ 	.word	0x0002a800
        /*0540*/ 	.short	0x0100
        /*0542*/ 	.byte	0x08
	.zero		1


	//   ....[1]....
        /*0544*/ 	.word	0x00000290
        /*0548*/ 	.word	0x000000ff
        /*054c*/ 	.word	0x0002a820
        /*0550*/ 	.short	0x0100
        /*0552*/ 	.byte	0x08
	.zero		1


	//   ....[2]....
        /*0554*/ 	.word	0x00000380
        /*0558*/ 	.word	0x000000ff
        /*055c*/ 	.word	0x0002a830
        /*0560*/ 	.short	0x0100
        /*0562*/ 	.byte	0x08
	.zero		1


	//   ....[3]....
        /*0564*/ 	.word	0x00000390
        /*0568*/ 	.word	0x000000ff
        /*056c*/ 	.word	0x0002a840
        /*0570*/ 	.short	0x0100
        /*0572*/ 	.byte	0x08
	.zero		1


	//   ....[4]....
        /*0574*/ 	.word	0x000003a0
        /*0578*/ 	.word	0x000000ff
        /*057c*/ 	.word	0x0002a838
        /*0580*/ 	.short	0x0100
        /*0582*/ 	.byte	0x08
	.zero		1


	//   ....[5]....
        /*0584*/ 	.word	0x000003b0
        /*0588*/ 	.word	0x000000ff
        /*058c*/ 	.word	0x0002a848
        /*0590*/ 	.short	0x0100
        /*0592*/ 	.byte	0x08
	.zero		1


	//   ....[6]....
        /*0594*/ 	.word	0x000004e0
        /*0598*/ 	.word	0x000000ff
        /*059c*/ 	.word	0x0002a850
        /*05a0*/ 	.short	0x0100
        /*05a2*/ 	.byte	0x08
	.zero		1


	//   ....[7]....
        /*05a4*/ 	.word	0x000004f0
        /*05a8*/ 	.word	0x000000ff
        /*05ac*/ 	.word	0x0002a860
        /*05b0*/ 	.short	0x0100
        /*05b2*/ 	.byte	0x08
	.zero		1


	//   ....[8]....
        /*05b4*/ 	.word	0x00000500
        /*05b8*/ 	.word	0x000000ff
        /*05bc*/ 	.word	0x0002a858
        /*05c0*/ 	.short	0x0100
        /*05c2*/ 	.byte	0x08
	.zero		1


	//   ....[9]....
        /*05c4*/ 	.word	0x00000510
        /*05c8*/ 	.word	0x000000ff
        /*05cc*/ 	.word	0x0002a868
        /*05d0*/ 	.short	0x0100
        /*05d2*/ 	.byte	0x08
	.zero		1


	//   ....[10]....
        /*05d4*/ 	.word	0x00000600
        /*05d8*/ 	.word	0x000000ff
        /*05dc*/ 	.word	0x0002a870
        /*05e0*/ 	.short	0x0100
        /*05e2*/ 	.byte	0x06
	.zero		1


	//   ....[11]....
        /*05e4*/ 	.word	0x00000610
        /*05e8*/ 	.word	0x000000ff
        /*05ec*/ 	.word	0x0002a880
        /*05f0*/ 	.short	0x0100
        /*05f2*/ 	.byte	0x06
	.zero		1


	//   ....[12]....
        /*05f4*/ 	.word	0x00000620
        /*05f8*/ 	.word	0x000000ff
        /*05fc*/ 	.word	0x0002a878
        /*0600*/ 	.short	0x0100
        /*0602*/ 	.byte	0x06
	.zero		1


	//   ....[13]....
        /*0604*/ 	.word	0x00000630
        /*0608*/ 	.word	0x000000ff
        /*060c*/ 	.word	0x0002a888
        /*0610*/ 	.short	0x0100
        /*0612*/ 	.byte	0x06
	.zero		1


	//   ....[14]....
        /*0614*/ 	.word	0x00000760
        /*0618*/ 	.word	0x000000ff
        /*061c*/ 	.word	0x0002a890
        /*0620*/ 	.short	0x0100
        /*0622*/ 	.byte	0x08
	.zero		1


	//   ....[15]....
        /*0624*/ 	.word	0x00000770
        /*0628*/ 	.word	0x000000ff
        /*062c*/ 	.word	0x0002a8a0
        /*0630*/ 	.short	0x0100
        /*0632*/ 	.byte	0x08
	.zero		1


	//   ....[16]....
        /*0634*/ 	.word	0x00000780
        /*0638*/ 	.word	0x000000ff
        /*063c*/ 	.word	0x0002a898
        /*0640*/ 	.short	0x0100
        /*0642*/ 	.byte	0x08
	.zero		1


	//   ....[17]....
        /*0644*/ 	.word	0x00000790
        /*0648*/ 	.word	0x000000ff
        /*064c*/ 	.word	0x0002a8a8
        /*0650*/ 	.short	0x0100
        /*0652*/ 	.byte	0x08
	.zero		1


	//   ....[18]....
        /*0654*/ 	.word	0x000008c0
        /*0658*/ 	.word	0x000000ff
        /*065c*/ 	.word	0x0002a8b0
        /*0660*/ 	.short	0x0100
        /*0662*/ 	.byte	0x08
	.zero		1


	//   ....[19]....
        /*0664*/ 	.word	0x000008d0
        /*0668*/ 	.word	0x000000ff
        /*066c*/ 	.word	0x0002a8c0
        /*0670*/ 	.short	0x0100
        /*0672*/ 	.byte	0x08
	.zero		1


	//   ....[20]....
        /*0674*/ 	.word	0x000008e0
        /*0678*/ 	.word	0x000000ff
        /*067c*/ 	.word	0x0002a8b8
        /*0680*/ 	.short	0x0100
        /*0682*/ 	.byte	0x08
	.zero		1


	//   ....[21]....
        /*0684*/ 	.word	0x000008f0
        /*0688*/ 	.word	0x000000ff
        /*068c*/ 	.word	0x0002a8c8
        /*0690*/ 	.short	0x0100
        /*0692*/ 	.byte	0x08
	.zero		1


	//   ....[22]....
        /*0694*/ 	.word	0x000018e0
        /*0698*/ 	.word	0x000000ff
        /*069c*/ 	.word	0x0002a800
        /*06a0*/ 	.short	0x010a
        /*06a2*/ 	.byte	0x27
	.zero		1


	//   ....[23]....
        /*06a4*/ 	.word	0x00001960
        /*06a8*/ 	.word	0x00000003
        /*06ac*/ 	.word	0x0002a830
        /*06b0*/ 	.short	0x010a
        /*06b2*/ 	.byte	0x3f
	.zero		1


	//   ....[24]....
        /*06b4*/ 	.word	0x00001a00
        /*06b8*/ 	.word	0x00000003
        /*06bc*/ 	.word	0x0002a830
        /*06c0*/ 	.short	0x010a
        /*06c2*/ 	.byte	0x3f
	.zero		1


	//   ....[25]....
        /*06c4*/ 	.word	0x000023a0
        /*06c8*/ 	.word	0x00000002
        /*06cc*/ 	.word	0x00000000
        /*06d0*/ 	.short	0x0101
        /*06d2*/ 	.byte	0x3f
	.zero		1


	//   ....[26]....
        /*06d4*/ 	.word	0x00004a40
        /*06d8*/ 	.word	0x000000ff
        /*06dc*/ 	.word	0x0002a830
        /*06e0*/ 	.short	0x010a
        /*06e2*/ 	.byte	0x06
	.zero		1


	//   ....[27]....
        /*06e4*/ 	.word	0x00004a80
        /*06e8*/ 	.word	0x000000ff
        /*06ec*/ 	.word	0x0002a830
        /*06f0*/ 	.short	0x010a
        /*06f2*/ 	.byte	0x06
	.zero		1


	//   ....[28]....
        /*06f4*/ 	.word	0x00005340
        /*06f8*/ 	.word	0x000000ff
        /*06fc*/ 	.word	0x0002a850
        /*0700*/ 	.short	0x010a
        /*0702*/ 	.byte	0x0b
	.zero		1


	//   ....[29]....
        /*0704*/ 	.word	0x00005380
        /*0708*/ 	.word	0x000000ff
        /*070c*/ 	.word	0x0002a850
        /*0710*/ 	.short	0x010a
        /*0712*/ 	.byte	0x0b
	.zero		1


	//   ....[30]....
        /*0714*/ 	.word	0x00005cb0
        /*0718*/ 	.word	0x00000067
        /*071c*/ 	.word	0x00000000
        /*0720*/ 	.short	0x0101
        /*0722*/ 	.byte	0x3f
	.zero		1


	//   ....[31]....
        /*0724*/ 	.word	0x000077d0
        /*0728*/ 	.word	0x0000005e
        /*072c*/ 	.word	0x00000000
        /*0730*/ 	.short	0x0101
        /*0732*/ 	.byte	0x3f
	.zero		1


	//   ....[32]....
        /*0734*/ 	.word	0x00007f70
        /*0738*/ 	.word	0x000000ff
        /*073c*/ 	.word	0x0002a830
        /*0740*/ 	.short	0x010a
        /*0742*/ 	.byte	0x06
	.zero		1


	//   ....[33]....
        /*0744*/ 	.word	0x00007fb0
        /*0748*/ 	.word	0x000000ff
        /*074c*/ 	.word	0x0002a830
        /*0750*/ 	.short	0x010a
        /*0752*/ 	.byte	0x06
	.zero		1


	//   ....[34]....
        /*0754*/ 	.word	0x00008870
        /*0758*/ 	.word	0x000000ff
        /*075c*/ 	.word	0x0002a850
        /*0760*/ 	.short	0x010a
        /*0762*/ 	.byte	0x0b
	.zero		1


	//   ....[35]....
        /*0764*/ 	.word	0x000088b0
        /*0768*/ 	.word	0x000000ff
        /*076c*/ 	.word	0x0002a850
        /*0770*/ 	.short	0x010a
        /*0772*/ 	.byte	0x0b
	.zero		1


	//   ....[36]....
        /*0774*/ 	.word	0x00009d90
        /*0778*/ 	.word	0x0000000d
        /*077c*/ 	.word	0x00000000
        /*0780*/ 	.short	0x0101
        /*0782*/ 	.byte	0x3f
	.zero		1


	//   ....[37]....
        /*0784*/ 	.word	0x00009e40
        /*0788*/ 	.word	0x0000000d
        /*078c*/ 	.word	0x00000000
        /*0790*/ 	.short	0x0101
        /*0792*/ 	.byte	0x3f
	.zero		1


	//   ....[38]....
        /*0794*/ 	.word	0x0000a260
        /*0798*/ 	.word	0x000000ff
        /*079c*/ 	.word	0x0002a830
        /*07a0*/ 	.short	0x010a
        /*07a2*/ 	.byte	0x06
	.zero		1


	//   ....[39]....
        /*07a4*/ 	.word	0x0000a2a0
        /*07a8*/ 	.word	0x000000ff
        /*07ac*/ 	.word	0x0002a830
        /*07b0*/ 	.short	0x010a
        /*07b2*/ 	.byte	0x06
	.zero		1


	//   ....[40]....
        /*07b4*/ 	.word	0x0000ab60
        /*07b8*/ 	.word	0x000000ff
        /*07bc*/ 	.word	0x0002a850
        /*07c0*/ 	.short	0x010a
        /*07c2*/ 	.byte	0x0b
	.zero		1


	//   ....[41]....
        /*07c4*/ 	.word	0x0000aba0
        /*07c8*/ 	.word	0x000000ff
        /*07cc*/ 	.word	0x0002a850
        /*07d0*/ 	.short	0x010a
        /*07d2*/ 	.byte	0x0b
	.zero		1


	//   ....[42]....
        /*07d4*/ 	.word	0x0000b500
        /*07d8*/ 	.word	0x00000066
        /*07dc*/ 	.word	0x00000000
        /*07e0*/ 	.short	0x0101
        /*07e2*/ 	.byte	0x3f
	.zero		1


	//   ....[43]....
        /*07e4*/ 	.word	0x0000ce60
        /*07e8*/ 	.word	0x0000005c
        /*07ec*/ 	.word	0x00000000
        /*07f0*/ 	.short	0x0101
        /*07f2*/ 	.byte	0x3f
	.zero		1


	//   ....[44]....
        /*07f4*/ 	.word	0x0000d930
        /*07f8*/ 	.word	0x000000ff
        /*07fc*/ 	.word	0x0002a850
        /*0800*/ 	.short	0x010a
        /*0802*/ 	.byte	0x05
	.zero		1


	//   ....[45]....
        /*0804*/ 	.word	0x0000d970
        /*0808*/ 	.word	0x000000ff
        /*080c*/ 	.word	0x0002a850
        /*0810*/ 	.short	0x010a
        /*0812*/ 	.byte	0x05
	.zero		1


	//   ....[46]....
        /*0814*/ 	.word	0x0000de10
        /*0818*/ 	.word	0x00000004
        /*081c*/ 	.word	0x00000000
        /*0820*/ 	.short	0x0101
        /*0822*/ 	.byte	0x3f
	.zero		1


	//   ....[47]....
        /*0824*/ 	.word	0x0000f060
        /*0828*/ 	.word	0x00000003
        /*082c*/ 	.word	0x00000000
        /*0830*/ 	.short	0x0101
        /*0832*/ 	.byte	0x3f
	.zero		1


	//   ....[48]....
        /*0834*/ 	.word	0x00012160
        /*0838*/ 	.word	0x00000009
        /*083c*/ 	.word	0x0002a840
        /*0840*/ 	.short	0x010a
        /*0842*/ 	.byte	0x3f
	.zero		1


	//   ....[49]....
        /*0844*/ 	.word	0x00012710
        /*0848*/ 	.word	0x0000000a
        /*084c*/ 	.word	0x0002a820
        /*0850*/ 	.short	0x010a
        /*0852*/ 	.byte	0x3f
	.zero		1


	//   ....[50]....
        /*0854*/ 	.word	0x00012a60
        /*0858*/ 	.word	0x00000002
        /*085c*/ 	.word	0x0002a840
        /*0860*/ 	.short	0x010a
        /*0862*/ 	.byte	0x3f
	.zero		1


	//   ....[51]....
        /*0864*/ 	.word	0x00012d60
        /*0868*/ 	.word	0x00000003
        /*086c*/ 	.word	0x00000060
        /*0870*/ 	.short	0x010a
        /*0872*/ 	.byte	0x3f
	.zero		1


	//   ....[52]....
        /*0874*/ 	.word	0x00013360
        /*0878*/ 	.word	0x00000002
        /*087c*/ 	.word	0x0002a840
        /*0880*/ 	.short	0x010a
        /*0882*/ 	.byte	0x3f
	.zero		1


	//   ....[53]....
        /*0884*/ 	.word	0x00013660
        /*0888*/ 	.word	0x00000003
        /*088c*/ 	.word	0x00000060
        /*0890*/ 	.short	0x010a
        /*0892*/ 	.byte	0x3f
	.zero		1


	//   ....[54]....
        /*0894*/ 	.word	0x00013b40
        /*0898*/ 	.word	0x00000002
        /*089c*/ 	.word	0x0002a840
        /*08a0*/ 	.short	0x010a
        /*08a2*/ 	.byte	0x3f
	.zero		1


	//   ....[55]....
        /*08a4*/ 	.word	0x00013e50
        /*08a8*/ 	.word	0x00000002
        /*08ac*/ 	.word	0x00000060
        /*08b0*/ 	.short	0x010a
        /*08b2*/ 	.byte	0x3f
	.zero		1


	//   ....[56]....
        /*08b4*/ 	.word	0x000142d0
        /*08b8*/ 	.word	0x00000003
        /*08bc*/ 	.word	0x0002a860
        /*08c0*/ 	.short	0x010a
        /*08c2*/ 	.byte	0x3f
	.zero		1


	//   ....[57]....
        /*08c4*/ 	.word	0x000152e0
        /*08c8*/ 	.word	0x00000000
        /*08cc*/ 	.word	0x0002a820
        /*08d0*/ 	.short	0x010a
        /*08d2*/ 	.byte	0x3f
	.zero		1


	//   ....[58]....
        /*08d4*/ 	.word	0x000154a0
        /*08d8*/ 	.word	0x00000006
        /*08dc*/ 	.word	0x00000000
        /*08e0*/ 	.short	0x010a
        /*08e2*/ 	.byte	0x3f
	.zero		1


	//   ....[59]....
        /*08e4*/ 	.word	0x00015510
        /*08e8*/ 	.word	0x00000007
        /*08ec*/ 	.word	0x00000000
        /*08f0*/ 	.short	0x010a
        /*08f2*/ 	.byte	0x3f
	.zero		1


	//   ....[60]....
        /*08f4*/ 	.word	0x00015580
        /*08f8*/ 	.word	0x00000004
        /*08fc*/ 	.word	0x00000000
        /*0900*/ 	.short	0x010a
        /*0902*/ 	.byte	0x3f
	.zero		1


	//   ....[61]....
        /*0904*/ 	.word	0x000155b0
        /*0908*/ 	.word	0x00000003
        /*090c*/ 	.word	0x00000000
        /*0910*/ 	.short	0x010a
        /*0912*/ 	.byte	0x3f
	.zero		1


	//   ....[62]....
        /*0914*/ 	.word	0x00015620
        /*0918*/ 	.word	0x00000003
        /*091c*/ 	.word	0x0002a800
        /*0920*/ 	.short	0x010a
        /*0922*/ 	.byte	0x3f
	.zero		1


	//   ....[63]....
        /*0924*/ 	.word	0x00015670
        /*0928*/ 	.word	0x00000003
        /*092c*/ 	.word	0x0002a830
        /*0930*/ 	.short	0x010a
        /*0932*/ 	.byte	0x3f
	.zero		1


	//   ....[64]....
        /*0934*/ 	.word	0x000156d0
        /*0938*/ 	.word	0x0000000e
        /*093c*/ 	.word	0x0002a830
        /*0940*/ 	.short	0x010a
        /*0942*/ 	.byte	0x3f
	.zero		1


	//   ....[65]....
        /*0944*/ 	.word	0x00015730
        /*0948*/ 	.word	0x0000000b
        /*094c*/ 	.word	0x0002a850
        /*0950*/ 	.short	0x010a
        /*0952*/ 	.byte	0x3f
	.zero		1


	//   ....[66]....
        /*0954*/ 	.word	0x00015790
        /*0958*/ 	.word	0x00000009
        /*095c*/ 	.word	0x0002a830
        /*0960*/ 	.short	0x010a
        /*0962*/ 	.byte	0x3f
	.zero		1


	//   ....[67]....
        /*0964*/ 	.word	0x000157f0
        /*0968*/ 	.word	0x00000009
        /*096c*/ 	.word	0x0002a850
        /*0970*/ 	.short	0x010a
        /*0972*/ 	.byte	0x3f
	.zero		1


	//   ....[68]....
        /*0974*/ 	.word	0x00015850
        /*0978*/ 	.word	0x00000009
        /*097c*/ 	.word	0x0002a830
        /*0980*/ 	.short	0x010a
        /*0982*/ 	.byte	0x3f
	.zero		1


	//   ....[69]....
        /*0984*/ 	.word	0x000158b0
        /*0988*/ 	.word	0x00000009
        /*098c*/ 	.word	0x0002a850
        /*0990*/ 	.short	0x010a
        /*0992*/ 	.byte	0x3f
	.zero		1


	//   ....[70]....
        /*0994*/ 	.word	0x00015910
        /*0998*/ 	.word	0x00000003
        /*099c*/ 	.word	0x0002a850
        /*09a0*/ 	.short	0x010a
        /*09a2*/ 	.byte	0x3f
	.zero		1


	//   ....[71]....
        /*09a4*/ 	.word	0x00015ab0
        /*09a8*/ 	.word	0x00000009
        /*09ac*/ 	.word	0x0002a840
        /*09b0*/ 	.short	0x010a
        /*09b2*/ 	.byte	0x3f
	.zero		1


	//   ....[72]....
        /*09b4*/ 	.word	0x00015b30
        /*09b8*/ 	.word	0x00000008
        /*09bc*/ 	.word	0x0002a820
        /*09c0*/ 	.short	0x010a
        /*09c2*/ 	.byte	0x3f
	.zero		1


	//   ....[73]....
        /*09c4*/ 	.word	0x00015b80
        /*09c8*/ 	.word	0x00000002
        /*09cc*/ 	.word	0x0002a840
        /*09d0*/ 	.short	0x010a
        /*09d2*/ 	.byte	0x3f
	.zero		1


	//   ....[74]....
        /*09d4*/ 	.word	0x00015bd0
        /*09d8*/ 	.word	0x00000003
        /*09dc*/ 	.word	0x00000060
        /*09e0*/ 	.short	0x010a
        /*09e2*/ 	.byte	0x3f
	.zero		1


	//   ....[75]....
        /*09e4*/ 	.word	0x00015c20
        /*09e8*/ 	.word	0x00000002
        /*09ec*/ 	.word	0x0002a840
        /*09f0*/ 	.short	0x010a
        /*09f2*/ 	.byte	0x3f
	.zero		1


	//   ....[76]....
        /*09f4*/ 	.word	0x00015c70
        /*09f8*/ 	.word	0x00000003
        /*09fc*/ 	.word	0x00000060
        /*0a00*/ 	.short	0x010a
        /*0a02*/ 	.byte	0x3f
	.zero		1


	//   ....[77]....
        /*0a04*/ 	.word	0x00015cc0
        /*0a08*/ 	.word	0x00000002
        /*0a0c*/ 	.word	0x0002a840
        /*0a10*/ 	.short	0x010a
        /*0a12*/ 	.byte	0x3f
	.zero		1


	//   ....[78]....
        /*0a14*/ 	.word	0x00015d10
        /*0a18*/ 	.word	0x00000002
        /*0a1c*/ 	.word	0x00000060
        /*0a20*/ 	.short	0x010a
        /*0a22*/ 	.byte	0x3f
	.zero		1


	//   ....[79]....
        /*0a24*/ 	.word	0x00015d60
        /*0a28*/ 	.word	0x00000003
        /*0a2c*/ 	.word	0x0002a860
        /*0a30*/ 	.short	0x010a
        /*0a32*/ 	.byte	0x3f
	.zero		1


	//   ....[80]....
        /*0a34*/ 	.word	0x00016720
        /*0a38*/ 	.word	0x00000000
        /*0a3c*/ 	.word	0x0002a820
        /*0a40*/ 	.short	0x010a
        /*0a42*/ 	.byte	0x3f
	.zero		1


	//   ....[81]....
        /*0a44*/ 	.word	0x000168c0
        /*0a48*/ 	.word	0x00000006
        /*0a4c*/ 	.word	0x00000000
        /*0a50*/ 	.short	0x010a
        /*0a52*/ 	.byte	0x3f
	.zero		1


	//   ....[82]....
        /*0a54*/ 	.word	0x00016910
        /*0a58*/ 	.word	0x00000007
        /*0a5c*/ 	.word	0x00000000
        /*0a60*/ 	.short	0x010a
        /*0a62*/ 	.byte	0x3f
	.zero		1


	//   ....[83]....
        /*0a64*/ 	.word	0x00016960
        /*0a68*/ 	.word	0x00000004
        /*0a6c*/ 	.word	0x00000000
        /*0a70*/ 	.short	0x010a
        /*0a72*/ 	.byte	0x3f
	.zero		1


	//----- nvinfo : EIATTR_NUM_MBARRIERS
	.align		4
.L_479:
        /*0a74*/ 	.byte	0x03, 0x38
        /*0a76*/ 	.short	0x0016


	//----- nvinfo : EIATTR_EXIT_INSTR_OFFSETS
	.align		4
        /*0a78*/ 	.byte	0x04, 0x1c
        /*0a7a*/ 	.short	(.L_481 - .L_480)


	//   ....[0]....
.L_480:
        /*0a7c*/ 	.word	0x00000a50


	//   ....[1]....
        /*0a80*/ 	.word	0x000100a0


	//   ....[2]....
        /*0a84*/ 	.word	0x00010100


	//   ....[3]....
        /*0a88*/ 	.word	0x00015600


	//----- nvinfo : EIATTR_MAX_THREADS
	.align		4
.L_481:
        /*0a8c*/ 	.byte	0x04, 0x05
        /*0a8e*/ 	.short	(.L_483 - .L_482)
.L_482:
        /*0a90*/ 	.word	0x00000180
        /*0a94*/ 	.word	0x00000001
        /*0a98*/ 	.word	0x00000001


	//----- nvinfo : EIATTR_CRS_STACK_SIZE
	.align		4
.L_483:
        /*0a9c*/ 	.byte	0x04, 0x1e
        /*0a9e*/ 	.short	(.L_485 - .L_484)
.L_484:
        /*0aa0*/ 	.word	0x00000000


	//----- nvinfo : EIATTR_CBANK_PARAM_SIZE
	.align		4
.L_485:
        /*0aa4*/ 	.byte	0x03, 0x19
        /*0aa6*/ 	.short	0x0a70


	//----- nvinfo : EIATTR_PARAM_CBANK
	.align		4
        /*0aa8*/ 	.byte	0x04, 0x0a
        /*0aaa*/ 	.short	(.L_487 - .L_486)
	.align		4
.L_486:
        /*0aac*/ 	.word	index@(.nv.constant0._ZN7cutlass13device_kernelIN5flash11enable_sm90INS1_16FlashAttnFwdSm90INS1_25CollectiveMainloopFwdSm90ILi2EN4cute5tupleIJNS5_1CILi1EEES8_S8_EEENS6_IJNS7_ILi128EEENS7_ILi96EEENS7_ILi192EEEEEELi128ENS_6half_tEfNS_4arch4Sm90ELb0ELb1ELb1ELb1ELb0ELb0ELb0ELb1ELb1ELb0ELb0ELb0EEENS1_21CollectiveEpilogueFwdINS6_IJSA_SA_SB_EEES9_SE_SG_Li256ELb1ELb0ELb0ELb0EEENS1_36VarlenDynamicPersistentTileSchedulerILi128ELi96ELi256ELi32ELb0ELb0ELb1ELb1ELb0ELb1EEEEEEEEEvNT_6ParamsE)
        /*0ab0*/ 	.short	0x0210
        /*0ab2*/ 	.short	0x0a70


	//----- nvinfo : EIATTR_SW_WAR
	.align		4
.L_487:
        /*0ab4*/ 	.byte	0x04, 0x36
        /*0ab6*/ 	.short	(.L_489 - .L_488)
.L_488:
        /*0ab8*/ 	.word	0x00000008
.L_489:


//--------------------- .nv.info._ZN7cutlass13device_kernelIN5flash11enable_sm90INS1_16FlashAttnFwdSm90INS1_25CollectiveMainloopFwdSm90ILi2EN4cute5tupleIJNS5_1CILi1EEES8_S8_EEENS6_IJNS7_ILi128EEENS7_ILi96EEENS7_ILi192EEEEEELi128ENS_6half_tEfNS_4arch4Sm90ELb0ELb1ELb1ELb1ELb0ELb1ELb0ELb1ELb1ELb0ELb0ELb0EEENS1_21CollectiveEpilogueFwdINS6_IJSA_SA_SB_EEES9_SE_SG_Li256ELb1ELb0ELb0ELb0EEENS1_36VarlenDynamicPersistentTileSchedulerILi128ELi96ELi256ELi32ELb0ELb0ELb1ELb1ELb0ELb1EEEEEEEEEvNT_6ParamsE --------------------------
	.section	.nv.info._ZN7cutlass13device_kernelIN5flash11enable_sm90INS1_16FlashAttnFwdSm90INS1_25CollectiveMainloopFwdSm90ILi2EN4cute5tupleIJNS5_1CILi1EEES8_S8_EEENS6_IJNS7_ILi128EEENS7_ILi96EEENS7_ILi192EEEEEELi128ENS_6half_tEfNS_4arch4Sm90ELb0ELb1ELb1ELb1ELb0ELb1ELb0ELb1ELb1ELb0ELb0ELb0EEENS1_21CollectiveEpilogueFwdINS6_IJSA_SA_SB_EEES9_SE_SG_Li256ELb1ELb0ELb0ELb0EEENS1_36VarlenDynamicPersistentTileSchedulerILi128ELi96ELi256ELi32ELb0ELb0ELb1ELb1ELb0ELb1EEEEEEEEEvNT_6ParamsE,"",@"SHT_CUDA_INFO"
	.sectionflags	@""
	.align	4


	//----- nvinfo : EIATTR_CUDA_API_VERSION
	.align		4
        /*0000*/ 	.byte	0x04, 0x37
        /*0002*/ 	.short	(.L_491 - .L_490)
.L_490:
        /*0004*/ 	.word	0x00000082


	//----- nvinfo : EIATTR_KPARAM_INFO
	.align		4
.L_491:
        /*0008*/ 	.byte	0x04, 0x17
        /*000a*/ 	.short	(.L_493 - .L_492)
.L_492:
        /*000c*/ 	.word	0x00000000
        /*0010*/ 	.short	0x0000
        /*0012*/ 	.short	0x0070
        /*0014*/ 	.byte	0x00, 0xf0, 0x01, 0x28


	//----- nvinfo : EIATTR_SPARSE_MMA_MASK
	.align		4
.L_493:
        /*0018*/ 	.byte	0x03, 0x50
        /*001a*/ 	.short	0x0000


	//----- nvinfo : EIATTR_MAXREG_COUNT
	.align		4
        /*001c*/ 	.byte	0x03, 0x1b
        /*001e*/ 	.short	0x00a8


	//----- nvinfo : EIATTR_NUM_BARRIERS
	.align		4
        /*0020*/ 	.byte	0x02, 0x4c
        /*0022*/ 	.byte	0x10
	.zero		1


	//----- nvinfo : EIATTR_EXTERNS
	.align		4
        /*0024*/ 	.byte	0x04, 0x0f
        /*0026*/ 	.short	(.L_495 - .L_494)


	//   ....[0]....
	.align		4
.L_494:
        /*0028*/ 	.word	index@(__assertfail)


	//----- nvinfo : EIATTR_ANNOTATIONS
	.align		4
.L_495:
        /*002c*/ 	.byte	0x04, 0x55
        /*002e*/ 	.short	(.L_497 - .L_496)


	//   ....[0]....
.L_496:
        /* <DEDUP_REMOVED lines=66> */


	//----- nvinfo : EIATTR_MERCURY_ISA_VERSION
	.align		4
.L_497:
        /*0440*/ 	.byte	0x03, 0x5f
        /*0442*/ 	.short	0x0101


	//----- nvinfo : EIATTR_UNUSED_LOAD_BYTE_OFFSET
	.align		4
        /*0444*/ 	.byte	0x04, 0x44
        /*0446*/ 	.short	(.L_499 - .L_498)


	//   ....[0]....
.L_498:
        /*0448*/ 	.word	0x00000ab0
        /*044c*/ 	.word	0x0000fff0


	//   ....[1]....
        /*0450*/ 	.word	0x0001f5c0
        /*0454*/ 	.word	0x0000fff0


	//----- nvinfo : EIATTR_INT_WARP_WIDE_INSTR_OFFSETS
	.align		4
.L_499:
        /*0458*/ 	.byte	0x04, 0x31
        /*045a*/ 	.short	(.L_501 - .L_500)


	//   ....[0]....
.L_500:
        /*045c*/ 	.word	0x000001c0


	//   ....[1]....
        /*0460*/ 	.word	0x00000200


	//   ....[2]....
        /*0464*/ 	.word	0x00000270


	//   ....[3]....
        /*0468*/ 	.word	0x00023d00


	//   ....[4]....
        /*046c*/ 	.word	0x00023da0


	//   ....[5]....
        /*0470*/ 	.word	0x000242a0


	//   ....[6]....
        /*0474*/ 	.word	0x000242e0


	//   ....[7]....
        /*0478*/ 	.word	0x00024440


	//   ....[8]....
        /*047c*/ 	.word	0x00024530


	//   ....[9]....
        /*0480*/ 	.word	0x00026910


	//   ....[10]....
        /*0484*/ 	.word	0x000269b0


	//----- nvinfo : EIATTR_COOP_GROUP_MASK_REGIDS
	.align		4
.L_501:
        /*0488*/ 	.byte	0x04, 0x29
        /*048a*/ 	.short	(.L_503 - .L_502)


	//   ....[0]....
.L_502:
        /*048c*/ 	.word	0xffffffff


	//   ....[1]....
        /*0490*/ 	.word	0xffffffff


	//   ....[2]....
        /*0494*/ 	.word	0xffffffff


	//   ....[3]....
        /*0498*/ 	.word	0xffffffff


	//   ....[4]....
        /*049c*/ 	.word	0xffffffff


	//   ....[5]....
        /*04a0*/ 	.word	0xffffffff


	//   ....[6]....
        /*04a4*/ 	.word	0xffffffff


	//   ....[7]....
        /*04a8*/ 	.word	0xffffffff


	//   ....[8]....
        /*04ac*/ 	.word	0xffffffff


	//   ....[9]....
        /*04b0*/ 	.word	0xffffffff


	//   ....[10]....
        /*04b4*/ 	.word	0xffffffff


	//   ....[11]....
        /*04b8*/ 	.word	0xffffffff


	//   ....[12]....
        /*04bc*/ 	.word	0xffffffff


	//   ....[13]....
        /*04c0*/ 	.word	0xffffffff


	//   ....[14]....
        /*04c4*/ 	.word	0xffffffff


	//   ....[15]....
        /*04c8*/ 	.word	0xffffffff


	//   ....[16]....
        /*04cc*/ 	.word	0xffffffff


	//   ....[17]....
        /*04d0*/ 	.word	0xffffffff


	//   ....[18]....
        /*04d4*/ 	.word	0xffffffff


	//   ....[19]....
        /*04d8*/ 	.word	0xffffffff


	//   ....[20]....
        /*04dc*/ 	.word	0xffffffff


	//   ....[21]....
        /*04e0*/ 	.word	0xffffffff


	//   ....[22]....
        /*04e4*/ 	.word	0xffffffff


	//   ....[23]....
        /*04e8*/ 	.word	0xffffffff


	//   ....[24]....
        /*04ec*/ 	.word	0xffffffff


	//   ....[25]....
        /*04f0*/ 	.word	0xffffffff


	//   ....[26]....
        /*04f4*/ 	.word	0xffffffff


	//   ....[27]....
        /*04f8*/ 	.word	0xffffffff


	//   ....[28]....
        /*04fc*/ 	.word	0xffffffff


	//   ....[29]....
        /*0500*/ 	.word	0xffffffff


	//   ....[30]....
        /*0504*/ 	.word	0xffffffff


	//   ....[31]....
        /*0508*/ 	.word	0xffffffff


	//   ....[32]....
        /*050c*/ 	.word	0xffffffff


	//   ....[33]....
        /*0510*/ 	.word	0xffffffff


	//   ....[34]....
        /*0514*/ 	.word	0xffffffff


	//   ....[35]....
        /*0518*/ 	.word	0xffffffff


	//   ....[36]....
        /*051c*/ 	.word	0xffffffff


	//   ....[37]....
        /*0520*/ 	.word	0xffffffff


	//   ....[38]....
        /*0524*/ 	.word	0xffffffff


	//   ....[39]....
        /*0528*/ 	.word	0xffffffff


	//   ....[40]....
        /*052c*/ 	.word	0xffffffff


	//   ....[41]....
        /*0530*/ 	.word	0xffffffff


	//   ....[42]....
        /*0534*/ 	.word	0xffffffff


	//   ....[43]....
        /*0538*/ 	.word	0xffffffff


	//   ....[44]....
        /*053c*/ 	.word	0xffffffff


	//   ....[45]....
        /*0540*/ 	.word	0xffffffff


	//   ....[46]....
        /*0544*/ 	.word	0xffffffff


	//   ....[47]....
        /*0548*/ 	.word	0xffffffff


	//   ....[48]....
        /*054c*/ 	.word	0xffffffff


	//   ....[49]....
        /*0550*/ 	.word	0xffffffff


	//   ....[50]....
        /*0554*/ 	.word	0xffffffff


	//   ....[51]....
        /*0558*/ 	.word	0xffffffff


	//   ....[52]....
        /*055c*/ 	.word	0xffffffff


	//   ....[53]....
        /*0560*/ 	.word	0xffffffff


	//   ....[54]....
        /*0564*/ 	.word	0xffffffff


	//   ....[55]....
        /*0568*/ 	.word	0xffffffff


	//   ....[56]....
        /*056c*/ 	.word	0xffffffff


	//   ....[57]....
        /*0570*/ 	.word	0xffffffff


	//   ....[58]....
        /*0574*/ 	.word	0xffffffff


	//   ....[59]....
        /*0578*/ 	.word	0xffffffff


	//   ....[60]....
        /*057c*/ 	.word	0xffffffff


	//   ....[61]....
        /*0580*/ 	.word	0xffffffff


	//   ....[62]....
        /*0584*/ 	.word	0x0500000f


	//   ....[63]....
        /*0588*/ 	.word	0x0500000f


	//   ....[64]....
        /*058c*/ 	.word	0x0500000f


	//   ....[65]....
        /*0590*/ 	.word	0x0500000f


	//   ....[66]....
        /*0594*/ 	.word	0x0500000f


	//   ....[67]....
        /*0598*/ 	.word	0x0500000f


	//   ....[68]....
        /*059c*/ 	.word	0x0500000f


	//   ....[69]....
        /*05a0*/ 	.word	0x0500000f


	//   ....[70]....
        /*05a4*/ 	.word	0x0500000f


	//   ....[71]....
        /*05a8*/ 	.word	0x0500000f


	//   ....[72]....
        /*05ac*/ 	.word	0x0500000f


	//   ....[73]....
        /*05b0*/ 	.word	0x0500000f


	//   ....[74]....
        /*05b4*/ 	.word	0x0500000f


	//   ....[75]....
        /*05b8*/ 	.word	0x0500000f


	//   ....[76]....
        /*05bc*/ 	.word	0x0500000f


	//   ....[77]....
        /*05c0*/ 	.word	0x0500000f


	//   ....[78]....
        /*05c4*/ 	.word	0x0500000f


	//   ....[79]....
        /*05c8*/ 	.word	0x0500000f


	//   ....[80]....
        /*05cc*/ 	.word	0x0500000f


	//   ....[81]....
        /*05d0*/ 	.word	0x0500000f


	//   ....[82]....
        /*05d4*/ 	.word	0x0500000f


	//   ....[83]....
        /*05d8*/ 	.word	0x0500000f


	//   ....[84]....
        /*05dc*/ 	.word	0x0500000f


	//   ....[85]....
        /*05e0*/ 	.word	0x0500000f


	//   ....[86]....
        /*05e4*/ 	.word	0x0500000f


	//   ....[87]....
        /*05e8*/ 	.word	0x0500000f


	//   ....[88]....
        /*05ec*/ 	.word	0x0500000f


	//   ....[89]....
        /*05f0*/ 	.word	0x0500000f


	//   ....[90]....
        /*05f4*/ 	.word	0x0500000f


	//   ....[91]....
        /*05f8*/ 	.word	0x0500000f


	//   ....[92]....
        /*05fc*/ 	.word	0x0500000f


	//   ....[93]....
        /*0600*/ 	.word	0x0500000f


	//   ....[94]....
        /*0604*/ 	.word	0x0500000f


	//   ....[95]....
        /*0608*/ 	.word	0x0500000f


	//   ....[96]....
        /*060c*/ 	.word	0x0500000f


	//   ....[97]....
        /*0610*/ 	.word	0x0500000f


	//----- nvinfo : EIATTR_COOP_GROUP_INSTR_OFFSETS
	.align		4
.L_503:
        /*0614*/ 	.byte	0x04, 0x28
        /*0616*/ 	.short	(.L_505 - .L_504)


	//   ....[0]....
.L_504:
        /*0618*/ 	.word	0x00000060


	//   ....[1]....
        /*061c*/ 	.word	0x000001d0


	//   ....[2]....
        /*0620*/ 	.word	0x00000220


	//   ....[3]....
        /*0624*/ 	.word	0x00000450


	//   ....[4]....
        /*0628*/ 	.word	0x000005b0


	//   ....[5]....
        /*062c*/ 	.word	0x000006d0


	//   ....[6]....
        /*0630*/ 	.word	0x00000830


	//   ....[7]....
        /*0634*/ 	.word	0x0000adb0


	//   ....[8]....
        /*0638*/ 	.word	0x00013cc0


	//   ....[9]....
        /*063c*/ 	.word	0x00013dc0


	//   ....[10]....
        /*0640*/ 	.word	0x000143d0


	//   ....[11]....
        /*0644*/ 	.word	0x00014460


	//   ....[12]....
        /*0648*/ 	.word	0x00017840


	//   ....[13]....
        /*064c*/ 	.word	0x000178f0


	//   ....[14]....
        /*0650*/ 	.word	0x00017e40


	//   ....[15]....
        /*0654*/ 	.word	0x00017ee0


	//   ....[16]....
        /*0658*/ 	.word	0x0001a0e0


	//   ....[17]....
        /*065c*/ 	.word	0x0001a110


	//   ....[18]....
        /*0660*/ 	.word	0x0001a550


	//   ....[19]....
        /*0664*/ 	.word	0x0001a5d0


	//   ....[20]....
        /*0668*/ 	.word	0x0001d7c0


	//   ....[21]....
        /*066c*/ 	.word	0x0001d860


	//   ....[22]....
        /*0670*/ 	.word	0x0001dd90


	//   ....[23]....
        /*0674*/ 	.word	0x0001de20


	//   ....[24]....
        /*0678*/ 	.word	0x0001ecf0


	//   ....[25]....
        /*067c*/ 	.word	0x0001ed40


	//   ....[26]....
        /*0680*/ 	.word	0x0001ee30


	//   ....[27]....
        /*0684*/ 	.word	0x0001f050


	//   ....[28]....
        /*0688*/ 	.word	0x000214a0


	//   ....[29]....
        /*068c*/ 	.word	0x00021630


	//   ....[30]....
        /*0690*/ 	.word	0x00021660


	//   ....[31]....
        /*0694*/ 	.word	0x000216a0


	//   ....[32]....
        /*0698*/ 	.word	0x00021700


	//   ....[33]....
        /*069c*/ 	.word	0x00021760


	//   ....[34]....
        /*06a0*/ 	.word	0x000217b0


	//   ....[35]....
        /*06a4*/ 	.word	0x00021970


	//   ....[36]....
        /*06a8*/ 	.word	0x000219d0


	//   ....[37]....
        /*06ac*/ 	.word	0x00021a10


	//   ....[38]....
        /*06b0*/ 	.word	0x00021a50


	//   ....[39]....
        /*06b4*/ 	.word	0x00021a80


	//   ....[40]....
        /*06b8*/ 	.word	0x00021ab0


	//   ....[41]....
        /*06bc*/ 	.word	0x00021b50


	//   ....[42]....
        /*06c0*/ 	.word	0x00021bb0


	//   ....[43]....
        /*06c4*/ 	.word	0x00021c40


	//   ....[44]....
        /*06c8*/ 	.word	0x00026df0


	//   ....[45]....
        /*06cc*/ 	.word	0x00026e00


	//   ....[46]....
        /*06d0*/ 	.word	0x00026f20


	//   ....[47]....
        /*06d4*/ 	.word	0x00026f80


	//   ....[48]....
        /*06d8*/ 	.word	0x00026fc0


	//   ....[49]....
        /*06dc*/ 	.word	0x00027000


	//   ....[50]....
        /*06e0*/ 	.word	0x00027030


	//   ....[51]....
        /*06e4*/ 	.word	0x00027060


	//   ....[52]....
        /*06e8*/ 	.word	0x00027200


	//   ....[53]....
        /*06ec*/ 	.word	0x00027260


	//   ....[54]....
        /*06f0*/ 	.word	0x000272a0


	//   ....[55]....
        /*06f4*/ 	.word	0x000272e0


	//   ....[56]....
        /*06f8*/ 	.word	0x00027310


	//   ....[57]....
        /*06fc*/ 	.word	0x00027340


	//   ....[58]....
        /*0700*/ 	.word	0x00027400


	//   ....[59]....
        /*0704*/ 	.word	0x00027420


	//   ....[60]....
        /*0708*/ 	.word	0x00027490


	//   ....[61]....
        /*070c*/ 	.word	0x00027b30


	//   ....[62]....
        /*0710*/ 	.word	0x00027f70


	//   ....[63]....
        /*0714*/ 	.word	0x00028010


	//   ....[64]....
        /*0718*/ 	.word	0x000280b0


	//   ....[65]....
        /*071c*/ 	.word	0x00028150


	//   ....[66]....
        /*0720*/ 	.word	0x000281f0


	//   ....[67]....
        /*0724*/ 	.word	0x00028290


	//   ....[68]....
        /*0728*/ 	.word	0x00028330


	//   ....[69]....
        /*072c*/ 	.word	0x000283d0


	//   ....[70]....
        /*0730*/ 	.word	0x000284c0


	//   ....[71]....
        /*0734*/ 	.word	0x00028560


	//   ....[72]....
        /*0738*/ 	.word	0x00028600


	//   ....[73]....
        /*073c*/ 	.word	0x000286a0


	//   ....[74]....
        /*0740*/ 	.word	0x00028740


	//   ....[75]....
        /*0744*/ 	.word	0x000287e0


	//   ....[76]....
        /*0748*/ 	.word	0x00028880


	//   ....[77]....
        /*074c*/ 	.word	0x00028920


	//   ....[78]....
        /*0750*/ 	.word	0x00028cc0


	//   ....[79]....
        /*0754*/ 	.word	0x00028fa0


	//   ....[80]....
        /*0758*/ 	.word	0x000293c0


	//   ....[81]....
        /*075c*/ 	.word	0x00029450


	//   ....[82]....
        /*0760*/ 	.word	0x000294f0


	//   ....[83]....
        /*0764*/ 	.word	0x000295a0


	//   ....[84]....
        /*0768*/ 	.word	0x00029620


	//   ....[85]....
        /*076c*/ 	.word	0x000296a0


	//   ....[86]....
        /*0770*/ 	.word	0x00029720


	//   ....[87]....
        /*0774*/ 	.word	0x000297a0


	//   ....[88]....
        /*0778*/ 	.word	0x00029830


	//   ....[89]....
        /*077c*/ 	.word	0x000298e0


	//   ....[90]....
        /*0780*/ 	.word	0x00029960


	//   ....[91]....
        /*0784*/ 	.word	0x000299e0


	//   ....[92]....
        /*0788*/ 	.word	0x00029a60


	//   ....[93]....
        /*078c*/ 	.word	0x00029ae0


	//   ....[94]....
        /*0790*/ 	.word	0x00029b50


	//   ....[95]....
        /*0794*/ 	.word	0x00029bf0


	//   ....[96]....
        /*0798*/ 	.word	0x00029c80


	//   ....[97]....
        /*079c*/ 	.word	0x00029db0


	//----- nvinfo : EIATTR_REG_RECONFIG
	.align		4
.L_505:
        /*07a0*/ 	.byte	0x01, 0x54
	.zero		2


	//----- nvinfo : EIATTR_SYSCALL_OFFSETS
	.align		4
        /*07a4*/ 	.byte	0x04, 0x46
        /*07a6*/ 	.short	(.L_507 - .L_506)


	//   ....[0]....
.L_506:
        /*07a8*/ 	.word	0x00001c50


	//   ....[1]....
        /*07ac*/ 	.word	0x00001da0


	//   ....[2]....
        /*07b0*/ 	.word	0x0000af50


	//   ....[3]....
        /*07b4*/ 	.word	0x0000b3f0


	//   ....[4]....
        /*07b8*/ 	.word	0x00023f30


	//   ....[5]....
        /*07bc*/ 	.word	0x00024070


	//   ....[6]....
        /*07c0*/ 	.word	0x00024170


	//----- nvinfo : EIATTR_MBARRIER_INSTR_OFFSETS
	.align		4
.L_507:
        /*07c4*/ 	.byte	0x04, 0x39
        /*07c6*/ 	.short	(.L_509 - .L_508)


	//   ....[0]....
.L_508:
        /*07c8*/ 	.word	0x00000300
        /*07cc*/ 	.word	0x000000ff
        /*07d0*/ 	.word	0x0002a800
        /*07d4*/ 	.short	0x0100
        /*07d6*/ 	.byte	0x08
	.zero		1


	//   ....[1]....
        /*07d8*/ 	.word	0x00000310
        /*07dc*/ 	.word	0x000000ff
        /*07e0*/ 	.word	0x0002a820
        /*07e4*/ 	.short	0x0100
        /*07e6*/ 	.byte	0x08
	.zero		1


	//   ....[2]....
        /*07e8*/ 	.word	0x00000400
        /*07ec*/ 	.word	0x000000ff
        /*07f0*/ 	.word	0x0002a830
        /*07f4*/ 	.short	0x0100
        /*07f6*/ 	.byte	0x08
	.zero		1


	//   ....[3]....
        /*07f8*/ 	.word	0x00000410
        /*07fc*/ 	.word	0x000000ff
        /*0800*/ 	.word	0x0002a840
        /*0804*/ 	.short	0x0100
        /*0806*/ 	.byte	0x08
	.zero		1


	//   ....[4]....
        /*0808*/ 	.word	0x00000420
        /*080c*/ 	.word	0x000000ff
        /*0810*/ 	.word	0x0002a838
        /*0814*/ 	.short	0x0100
        /*0816*/ 	.byte	0x08
	.zero		1


	//   ....[5]....
        /*0818*/ 	.word	0x00000430
        /*081c*/ 	.word	0x000000ff
        /*0820*/ 	.word	0x0002a848
        /*0824*/ 	.short	0x0100
        /*0826*/ 	.byte	0x08
	.zero		1


	//   ....[6]....
        /*0828*/ 	.word	0x00000560
        /*082c*/ 	.word	0x000000ff
        /*0830*/ 	.word	0x0002a850
        /*0834*/ 	.short	0x0100
        /*0836*/ 	.byte	0x08
	.zero		1


	//   ....[7]....
        /*0838*/ 	.word	0x00000570
        /*083c*/ 	.word	0x000000ff
        /*0840*/ 	.word	0x0002a860
        /*0844*/ 	.short	0x0100
        /*0846*/ 	.byte	0x08
	.zero		1


	//   ....[8]....
        /*0848*/ 	.word	0x00000580
        /*084c*/ 	.word	0x000000ff
        /*0850*/ 	.word	0x0002a858
        /*0854*/ 	.short	0x0100
        /*0856*/ 	.byte	0x08
	.zero		1


	//   ....[9]....
        /*0858*/ 	.word	0x00000590
        /*085c*/ 	.word	0x000000ff
        /*0860*/ 	.word	0x0002a868
        /*0864*/ 	.short	0x0100
        /*0866*/ 	.byte	0x08
	.zero		1


	//   ....[10]....
        /*0868*/ 	.word	0x00000680
        /*086c*/ 	.word	0x000000ff
        /*0870*/ 	.word	0x0002a870
        /*0874*/ 	.short	0x0100
        /*0876*/ 	.byte	0x06
	.zero		1


	//   ....[11]....
        /*0878*/ 	.word	0x00000690
        /*087c*/ 	.word	0x000000ff
        /*0880*/ 	.word	0x0002a880
        /*0884*/ 	.short	0x0100
        /*0886*/ 	.byte	0x06
	.zero		1


	//   ....[12]....
        /*0888*/ 	.word	0x000006a0
        /*088c*/ 	.word	0x000000ff
        /*0890*/ 	.word	0x0002a878
        /*0894*/ 	.short	0x0100
        /*0896*/ 	.byte	0x06
	.zero		1


	//   ....[13]....
        /*0898*/ 	.word	0x000006b0
        /*089c*/ 	.word	0x000000ff
        /*08a0*/ 	.word	0x0002a888
        /*08a4*/ 	.short	0x0100
        /*08a6*/ 	.byte	0x06
	.zero		1


	//   ....[14]....
        /*08a8*/ 	.word	0x000007e0
        /*08ac*/ 	.word	0x000000ff
        /*08b0*/ 	.word	0x0002a890
        /*08b4*/ 	.short	0x0100
        /*08b6*/ 	.byte	0x08
	.zero		1


	//   ....[15]....
        /*08b8*/ 	.word	0x000007f0
        /*08bc*/ 	.word	0x000000ff
        /*08c0*/ 	.word	0x0002a8a0
        /*08c4*/ 	.short	0x0100
        /*08c6*/ 	.byte	0x08
	.zero		1


	//   ....[16]....
        /*08c8*/ 	.word	0x00000800
        /*08cc*/ 	.word	0x000000ff
        /*08d0*/ 	.word	0x0002a898
        /*08d4*/ 	.short	0x0100
        /*08d6*/ 	.byte	0x08
	.zero		1


	//   ....[17]....
        /*08d8*/ 	.word	0x00000810
        /*08dc*/ 	.word	0x000000ff
        /*08e0*/ 	.word	0x0002a8a8
        /*08e4*/ 	.short	0x0100
        /*08e6*/ 	.byte	0x08
	.zero		1


	//   ....[18]....
        /*08e8*/ 	.word	0x00000940
        /*08ec*/ 	.word	0x000000ff
        /*08f0*/ 	.word	0x0002a8b0
        /*08f4*/ 	.short	0x0100
        /*08f6*/ 	.byte	0x08
	.zero		1


	//   ....[19]....
        /*08f8*/ 	.word	0x00000950
        /*08fc*/ 	.word	0x000000ff
        /*0900*/ 	.word	0x0002a8c0
        /*0904*/ 	.short	0x0100
        /*0906*/ 	.byte	0x08
	.zero		1


	//   ....[20]....
        /*0908*/ 	.word	0x00000960
        /*090c*/ 	.word	0x000000ff
        /*0910*/ 	.word	0x0002a8b8
        /*0914*/ 	.short	0x0100
        /*0916*/ 	.byte	0x08
	.zero		1


	//   ....[21]....
        /*0918*/ 	.word	0x00000970
        /*091c*/ 	.word	0x000000ff
        /*0920*/ 	.word	0x0002a8c8
        /*0924*/ 	.short	0x0100
        /*0926*/ 	.byte	0x08
	.zero		1


	//   ....[22]....
        /*0928*/ 	.word	0x00003a00
        /*092c*/ 	.word	0x00000004
        /*0930*/ 	.word	0x0002a890
        /*0934*/ 	.short	0x010a
        /*0936*/ 	.byte	0x3f
	.zero		1


	//   ....[23]....
        /*0938*/ 	.word	0x00006dc0
        /*093c*/ 	.word	0x00000004
        /*0940*/ 	.word	0x0002a890
        /*0944*/ 	.short	0x010a
        /*0946*/ 	.byte	0x3f
	.zero		1


	//   ....[24]....
        /*0948*/ 	.word	0x00009e20
        /*094c*/ 	.word	0x00000004
        /*0950*/ 	.word	0x0002a890
        /*0954*/ 	.short	0x010a
        /*0956*/ 	.byte	0x3f
	.zero		1


	//   ....[25]....
        /*0958*/ 	.word	0x0000a210
        /*095c*/ 	.word	0x00000020
        /*0960*/ 	.word	0x00000000
        /*0964*/ 	.short	0x0101
        /*0966*/ 	.byte	0x3f
	.zero		1


	//   ....[26]....
        /*0968*/ 	.word	0x0000a250
        /*096c*/ 	.word	0x00000004
        /*0970*/ 	.word	0x0002a8b0
        /*0974*/ 	.short	0x010a
        /*0976*/ 	.byte	0x3f
	.zero		1


	//   ....[27]....
        /*0978*/ 	.word	0x0000a720
        /*097c*/ 	.word	0x00000004
        /*0980*/ 	.word	0x00000000
        /*0984*/ 	.short	0x0101
        /*0986*/ 	.byte	0x3f
	.zero		1


	//   ....[28]....
        /*0988*/ 	.word	0x0000afd0
        /*098c*/ 	.word	0x00000012
        /*0990*/ 	.word	0x0002a800
        /*0994*/ 	.short	0x010a
        /*0996*/ 	.byte	0x3f
	.zero		1


	//   ....[29]....
        /*0998*/ 	.word	0x0000b020
        /*099c*/ 	.word	0x00000012
        /*09a0*/ 	.word	0x0002a800
        /*09a4*/ 	.short	0x010a
        /*09a6*/ 	.byte	0x3f
	.zero		1


	//   ....[30]....
        /*09a8*/ 	.word	0x0000c3d0
        /*09ac*/ 	.word	0x00000012
        /*09b0*/ 	.word	0x0002a800
        /*09b4*/ 	.short	0x010a
        /*09b6*/ 	.byte	0x3f
	.zero		1


	//   ....[31]....
        /*09b8*/ 	.word	0x0000f560
        /*09bc*/ 	.word	0x00000012
        /*09c0*/ 	.word	0x0002a800
        /*09c4*/ 	.short	0x010a
        /*09c6*/ 	.byte	0x3f
	.zero		1


	//   ....[32]....
        /*09c8*/ 	.word	0x00011d70
        /*09cc*/ 	.word	0x00000004
        /*09d0*/ 	.word	0x0002a830
        /*09d4*/ 	.short	0x010a
        /*09d6*/ 	.byte	0x3f
	.zero		1


	//   ....[33]....
        /*09d8*/ 	.word	0x00011de0
        /*09dc*/ 	.word	0x00000004
        /*09e0*/ 	.word	0x0002a830
        /*09e4*/ 	.short	0x010a
        /*09e6*/ 	.byte	0x3f
	.zero		1


	//   ....[34]....
        /*09e8*/ 	.word	0x00012790
        /*09ec*/ 	.word	0x00000004
        /*09f0*/ 	.word	0x00000000
        /*09f4*/ 	.short	0x0101
        /*09f6*/ 	.byte	0x3f
	.zero		1


	//   ....[35]....
        /*09f8*/ 	.word	0x00015210
        /*09fc*/ 	.word	0x000000c0
        /*0a00*/ 	.word	0x0002a830
        /*0a04*/ 	.short	0x010a
        /*0a06*/ 	.byte	0x3f
	.zero		1


	//   ....[36]....
        /*0a08*/ 	.word	0x00015280
        /*0a0c*/ 	.word	0x000000c0
        /*0a10*/ 	.word	0x0002a830
        /*0a14*/ 	.short	0x010a
        /*0a16*/ 	.byte	0x3f
	.zero		1


	//   ....[37]....
        /*0a18*/ 	.word	0x00015e00
        /*0a1c*/ 	.word	0x0000000c
        /*0a20*/ 	.word	0x0002a850
        /*0a24*/ 	.short	0x010a
        /*0a26*/ 	.byte	0x3f
	.zero		1


	//   ....[38]....
        /*0a28*/ 	.word	0x00015ea0
        /*0a2c*/ 	.word	0x0000000c
        /*0a30*/ 	.word	0x0002a850
        /*0a34*/ 	.short	0x010a
        /*0a36*/ 	.byte	0x3f
	.zero		1


	//   ....[39]....
        /*0a38*/ 	.word	0x00016830
        /*0a3c*/ 	.word	0x000000c0
        /*0a40*/ 	.word	0x00000000
        /*0a44*/ 	.short	0x0101
        /*0a46*/ 	.byte	0x3f
	.zero		1


	//   ....[40]....
        /*0a48*/ 	.word	0x00017fa0
        /*0a4c*/ 	.word	0x00000071
        /*0a50*/ 	.word	0x00000000
        /*0a54*/ 	.short	0x0101
        /*0a56*/ 	.byte	0x3f
	.zero		1


	//   ....[41]....
        /*0a58*/ 	.word	0x00018b60
        /*0a5c*/ 	.word	0x0000000a
        /*0a60*/ 	.word	0x0002a830
        /*0a64*/ 	.short	0x010a
        /*0a66*/ 	.byte	0x3f
	.zero		1


	//   ....[42]....
        /*0a68*/ 	.word	0x00018bd0
        /*0a6c*/ 	.word	0x0000000a
        /*0a70*/ 	.word	0x0002a830
        /*0a74*/ 	.short	0x010a
        /*0a76*/ 	.byte	0x3f
	.zero		1


	//   ....[43]....
        /*0a78*/ 	.word	0x00019750
        /*0a7c*/ 	.word	0x00000014
        /*0a80*/ 	.word	0x0002a850
        /*0a84*/ 	.short	0x010a
        /*0a86*/ 	.byte	0x3f
	.zero		1


	//   ....[44]....
        /*0a88*/ 	.word	0x000197a0
        /*0a8c*/ 	.word	0x00000014
        /*0a90*/ 	.word	0x0002a850
        /*0a94*/ 	.short	0x010a
        /*0a96*/ 	.byte	0x3f
	.zero		1


	//   ....[45]....
        /*0a98*/ 	.word	0x0001ab50
        /*0a9c*/ 	.word	0x0000000d
        /*0aa0*/ 	.word	0x00000000
        /*0aa4*/ 	.short	0x0101
        /*0aa6*/ 	.byte	0x3f
	.zero		1


	//   ....[46]....
        /*0aa8*/ 	.word	0x0001ac10
        /*0aac*/ 	.word	0x0000000f
        /*0ab0*/ 	.word	0x00000000
        /*0ab4*/ 	.short	0x0101
        /*0ab6*/ 	.byte	0x3f
	.zero		1


	//   ....[47]....
        /*0ab8*/ 	.word	0x0001b170
        /*0abc*/ 	.word	0x0000000f
        /*0ac0*/ 	.word	0x0002a830
        /*0ac4*/ 	.short	0x010a
        /*0ac6*/ 	.byte	0x3f
	.zero		1


	//   ....[48]....
        /*0ac8*/ 	.word	0x0001b1e0
        /*0acc*/ 	.word	0x0000000f
        /*0ad0*/ 	.word	0x0002a830
        /*0ad4*/ 	.short	0x010a
        /*0ad6*/ 	.byte	0x3f
	.zero		1


	//   ....[49]....
        /*0ad8*/ 	.word	0x0001bd60
        /*0adc*/ 	.word	0x0000000a
        /*0ae0*/ 	.word	0x0002a850
        /*0ae4*/ 	.short	0x010a
        /*0ae6*/ 	.byte	0x3f
	.zero		1


	//   ....[50]....
        /*0ae8*/ 	.word	0x0001be00
        /*0aec*/ 	.word	0x0000000a
        /*0af0*/ 	.word	0x0002a850
        /*0af4*/ 	.short	0x010a
        /*0af6*/ 	.byte	0x3f
	.zero		1


	//   ....[51]....
        /*0af8*/ 	.word	0x0001c730
        /*0afc*/ 	.word	0x00000006
        /*0b00*/ 	.word	0x00000000
        /*0b04*/ 	.short	0x0101
        /*0b06*/ 	.byte	0x3f
	.zero		1


	//   ....[52]....
        /*0b08*/ 	.word	0x0001e280
        /*0b0c*/ 	.word	0x0000006d
        /*0b10*/ 	.word	0x00000000
        /*0b14*/ 	.short	0x0101
        /*0b16*/ 	.byte	0x3f
	.zero		1


	//   ....[53]....
        /*0b18*/ 	.word	0x0001ebe0
        /*0b1c*/ 	.word	0x0000000d
        /*0b20*/ 	.word	0x0002a850
        /*0b24*/ 	.short	0x010a
        /*0b26*/ 	.byte	0x3f
	.zero		1


	//   ....[54]....
        /*0b28*/ 	.word	0x0001ec80
        /*0b2c*/ 	.word	0x0000000d
        /*0b30*/ 	.word	0x0002a850
        /*0b34*/ 	.short	0x010a
        /*0b36*/ 	.byte	0x3f
	.zero		1


	//   ....[55]....
        /*0b38*/ 	.word	0x0001f150
        /*0b3c*/ 	.word	0x0000000c
        /*0b40*/ 	.word	0x00000000
        /*0b44*/ 	.short	0x0101
        /*0b46*/ 	.byte	0x3f
	.zero		1


	//   ....[56]....
        /*0b48*/ 	.word	0x00020400
        /*0b4c*/ 	.word	0x00000000
        /*0b50*/ 	.word	0x00000000
        /*0b54*/ 	.short	0x0101
        /*0b56*/ 	.byte	0x3f
	.zero		1


	//   ....[57]....
        /*0b58*/ 	.word	0x00022d60
        /*0b5c*/ 	.word	0x0000000b
        /*0b60*/ 	.word	0x0002a820
        /*0b64*/ 	.short	0x010a
        /*0b66*/ 	.byte	0x3f
	.zero		1


	//   ....[58]....
        /*0b68*/ 	.word	0x00022df0
        /*0b6c*/ 	.word	0x00000008
        /*0b70*/ 	.word	0x0002a8a0
        /*0b74*/ 	.short	0x010a
        /*0b76*/ 	.byte	0x3f
	.zero		1


	//   ....[59]....
        /*0b78*/ 	.word	0x00023080
        /*0b7c*/ 	.word	0x00000008
        /*0b80*/ 	.word	0x0002a8c0
        /*0b84*/ 	.short	0x010a
        /*0b86*/ 	.byte	0x3f
	.zero		1


	//   ....[60]....
        /*0b88*/ 	.word	0x000233c0
        /*0b8c*/ 	.word	0x00000008
        /*0b90*/ 	.word	0x0002a8a0
        /*0b94*/ 	.short	0x010a
        /*0b96*/ 	.byte	0x3f
	.zero		1


	//   ....[61]....
        /*0b98*/ 	.word	0x00023640
        /*0b9c*/ 	.word	0x00000008
        /*0ba0*/ 	.word	0x0002a8c0
        /*0ba4*/ 	.short	0x010a
        /*0ba6*/ 	.byte	0x3f
	.zero		1


	//   ....[62]....
        /*0ba8*/ 	.word	0x00024870
        /*0bac*/ 	.word	0x00000007
        /*0bb0*/ 	.word	0x0002a840
        /*0bb4*/ 	.short	0x010a
        /*0bb6*/ 	.byte	0x3f
	.zero		1


	//   ....[63]....
        /*0bb8*/ 	.word	0x00024e20
        /*0bbc*/ 	.word	0x0000000a
        /*0bc0*/ 	.word	0x0002a820
        /*0bc4*/ 	.short	0x010a
        /*0bc6*/ 	.byte	0x3f
	.zero		1


	//   ....[64]....
        /*0bc8*/ 	.word	0x00025170
        /*0bcc*/ 	.word	0x00000003
        /*0bd0*/ 	.word	0x0002a840
        /*0bd4*/ 	.short	0x010a
        /*0bd6*/ 	.byte	0x3f
	.zero		1


	//   ....[65]....
        /*0bd8*/ 	.word	0x00025470
        /*0bdc*/ 	.word	0x00000003
        /*0be0*/ 	.word	0x0002a860
        /*0be4*/ 	.short	0x010a
        /*0be6*/ 	.byte	0x3f
	.zero		1


	//   ....[66]....
        /*0be8*/ 	.word	0x00025a60
        /*0bec*/ 	.word	0x00000002
        /*0bf0*/ 	.word	0x0002a840
        /*0bf4*/ 	.short	0x010a
        /*0bf6*/ 	.byte	0x3f
	.zero		1


	//   ....[67]....
        /*0bf8*/ 	.word	0x00025d60
        /*0bfc*/ 	.word	0x00000002
        /*0c00*/ 	.word	0x0002a860
        /*0c04*/ 	.short	0x010a
        /*0c06*/ 	.byte	0x3f
	.zero		1


	//   ....[68]....
        /*0c08*/ 	.word	0x000262a0
        /*0c0c*/ 	.word	0x00000002
        /*0c10*/ 	.word	0x0002a840
        /*0c14*/ 	.short	0x010a
        /*0c16*/ 	.byte	0x3f
	.zero		1


	//   ....[69]....
        /*0c18*/ 	.word	0x00026590
        /*0c1c*/ 	.word	0x00000002
        /*0c20*/ 	.word	0x0002a860
        /*0c24*/ 	.short	0x010a
        /*0c26*/ 	.byte	0x3f
	.zero		1


	//   ....[70]....
        /*0c28*/ 	.word	0x00026a70
        /*0c2c*/ 	.word	0x00000003
        /*0c30*/ 	.word	0x0002a860
        /*0c34*/ 	.short	0x010a
        /*0c36*/ 	.byte	0x3f
	.zero		1


	//   ....[71]....
        /*0c38*/ 	.word	0x00027ab0
        /*0c3c*/ 	.word	0x00000000
        /*0c40*/ 	.word	0x0002a820
        /*0c44*/ 	.short	0x010a
        /*0c46*/ 	.byte	0x3f
	.zero		1


	//   ....[72]....
        /*0c48*/ 	.word	0x00027c60
        /*0c4c*/ 	.word	0x00000006
        /*0c50*/ 	.word	0x00000000
        /*0c54*/ 	.short	0x010a
        /*0c56*/ 	.byte	0x3f
	.zero		1


	//   ....[73]....
        /*0c58*/ 	.word	0x00027cd0
        /*0c5c*/ 	.word	0x00000007
        /*0c60*/ 	.word	0x00000000
        /*0c64*/ 	.short	0x010a
        /*0c66*/ 	.byte	0x3f
	.zero		1


	//   ....[74]....
        /*0c68*/ 	.word	0x00027d40
        /*0c6c*/ 	.word	0x00000004
        /*0c70*/ 	.word	0x00000000
        /*0c74*/ 	.short	0x010a
        /*0c76*/ 	.byte	0x3f
	.zero		1


	//   ....[75]....
        /*0c78*/ 	.word	0x00027d70
        /*0c7c*/ 	.word	0x00000003
        /*0c80*/ 	.word	0x00000000
        /*0c84*/ 	.short	0x010a
        /*0c86*/ 	.byte	0x3f
	.zero		1


	//   ....[76]....
        /*0c88*/ 	.word	0x00027dd0
        /*0c8c*/ 	.word	0x00000004
        /*0c90*/ 	.word	0x0002a890
        /*0c94*/ 	.short	0x010a
        /*0c96*/ 	.byte	0x3f
	.zero		1


	//   ....[77]....
        /*0c98*/ 	.word	0x00027e20
        /*0c9c*/ 	.word	0x00000004
        /*0ca0*/ 	.word	0x0002a890
        /*0ca4*/ 	.short	0x010a
        /*0ca6*/ 	.byte	0x3f
	.zero		1


	//   ....[78]....
        /*0ca8*/ 	.word	0x00027e70
        /*0cac*/ 	.word	0x00000004
        /*0cb0*/ 	.word	0x0002a890
        /*0cb4*/ 	.short	0x010a
        /*0cb6*/ 	.byte	0x3f
	.zero		1


	//   ....[79]....
        /*0cb8*/ 	.word	0x00027ec0
        /*0cbc*/ 	.word	0x00000004
        /*0cc0*/ 	.word	0x0002a8b0
        /*0cc4*/ 	.short	0x010a
        /*0cc6*/ 	.byte	0x3f
	.zero		1


	//   ....[80]....
        /*0cc8*/ 	.word	0x00028410
        /*0ccc*/ 	.word	0x00000012
        /*0cd0*/ 	.word	0x0002a800
        /*0cd4*/ 	.short	0x010a
        /*0cd6*/ 	.byte	0x3f
	.zero		1


	//   ....[81]....
        /*0cd8*/ 	.word	0x00028960
        /*0cdc*/ 	.word	0x00000012
        /*0ce0*/ 	.word	0x0002a800
        /*0ce4*/ 	.short	0x010a
        /*0ce6*/ 	.byte	0x3f
	.zero		1


	//   ....[82]....
        /*0ce8*/ 	.word	0x000289b0
        /*0cec*/ 	.word	0x00000004
        /*0cf0*/ 	.word	0x0002a830
        /*0cf4*/ 	.short	0x010a
        /*0cf6*/ 	.byte	0x3f
	.zero		1


	//   ....[83]....
        /*0cf8*/ 	.word	0x00028a00
        /*0cfc*/ 	.word	0x000000c0
        /*0d00*/ 	.word	0x0002a830
        /*0d04*/ 	.short	0x010a
        /*0d06*/ 	.byte	0x3f
	.zero		1


	//   ....[84]....
        /*0d08*/ 	.word	0x00028a50
        /*0d0c*/ 	.word	0x0000000c
        /*0d10*/ 	.word	0x0002a850
        /*0d14*/ 	.short	0x010a
        /*0d16*/ 	.byte	0x3f
	.zero		1


	//   ....[85]....
        /*0d18*/ 	.word	0x00028aa0
        /*0d1c*/ 	.word	0x0000000a
        /*0d20*/ 	.word	0x0002a830
        /*0d24*/ 	.short	0x010a
        /*0d26*/ 	.byte	0x3f
	.zero		1


	//   ....[86]....
        /*0d28*/ 	.word	0x00028af0
        /*0d2c*/ 	.word	0x00000014
        /*0d30*/ 	.word	0x0002a850
        /*0d34*/ 	.short	0x010a
        /*0d36*/ 	.byte	0x3f
	.zero		1


	//   ....[87]....
        /*0d38*/ 	.word	0x00028b40
        /*0d3c*/ 	.word	0x0000000f
        /*0d40*/ 	.word	0x0002a830
        /*0d44*/ 	.short	0x010a
        /*0d46*/ 	.byte	0x3f
	.zero		1


	//   ....[88]....
        /*0d48*/ 	.word	0x00028b90
        /*0d4c*/ 	.word	0x0000000a
        /*0d50*/ 	.word	0x0002a850
        /*0d54*/ 	.short	0x010a
        /*0d56*/ 	.byte	0x3f
	.zero		1


	//   ....[89]....
        /*0d58*/ 	.word	0x00028be0
        /*0d5c*/ 	.word	0x0000000d
        /*0d60*/ 	.word	0x0002a850
        /*0d64*/ 	.short	0x010a
        /*0d66*/ 	.byte	0x3f
	.zero		1


	//   ....[90]....
        /*0d68*/ 	.word	0x00028d80
        /*0d6c*/ 	.word	0x0000000b
        /*0d70*/ 	.word	0x0002a820
        /*0d74*/ 	.short	0x010a
        /*0d76*/ 	.byte	0x3f
	.zero		1


	//   ....[91]....
        /*0d78*/ 	.word	0x00028dd0
        /*0d7c*/ 	.word	0x00000008
        /*0d80*/ 	.word	0x0002a8a0
        /*0d84*/ 	.short	0x010a
        /*0d86*/ 	.byte	0x3f
	.zero		1


	//   ....[92]....
        /*0d88*/ 	.word	0x00028e20
        /*0d8c*/ 	.word	0x00000008
        /*0d90*/ 	.word	0x0002a8c0
        /*0d94*/ 	.short	0x010a
        /*0d96*/ 	.byte	0x3f
	.zero		1


	//   ....[93]....
        /*0d98*/ 	.word	0x00028e70
        /*0d9c*/ 	.word	0x00000008
        /*0da0*/ 	.word	0x0002a8a0
        /*0da4*/ 	.short	0x010a
        /*0da6*/ 	.byte	0x3f
	.zero		1


	//   ....[94]....
        /*0da8*/ 	.word	0x00028ec0
        /*0dac*/ 	.word	0x00000008
        /*0db0*/ 	.word	0x0002a8c0
        /*0db4*/ 	.short	0x010a
        /*0db6*/ 	.byte	0x3f
	.zero		1


	//   ....[95]....
        /*0db8*/ 	.word	0x00029060
        /*0dbc*/ 	.word	0x00000007
        /*0dc0*/ 	.word	0x0002a840
        /*0dc4*/ 	.short	0x010a
        /*0dc6*/ 	.byte	0x3f
	.zero		1


	//   ....[96]....
        /*0dc8*/ 	.word	0x000290e0
        /*0dcc*/ 	.word	0x00000003
        /*0dd0*/ 	.word	0x0002a820
        /*0dd4*/ 	.short	0x010a
        /*0dd6*/ 	.byte	0x3f
	.zero		1


	//   ....[97]....
        /*0dd8*/ 	.word	0x00029130
        /*0ddc*/ 	.word	0x00000003
        /*0de0*/ 	.word	0x0002a840
        /*0de4*/ 	.short	0x010a
        /*0de6*/ 	.byte	0x3f
	.zero		1


	//   ....[98]....
        /*0de8*/ 	.word	0x00029180
        /*0dec*/ 	.word	0x00000003
        /*0df0*/ 	.word	0x0002a860
        /*0df4*/ 	.short	0x010a
        /*0df6*/ 	.byte	0x3f
	.zero		1


	//   ....[99]....
        /*0df8*/ 	.word	0x000291d0
        /*0dfc*/ 	.word	0x00000002
        /*0e00*/ 	.word	0x0002a840
        /*0e04*/ 	.short	0x010a
        /*0e06*/ 	.byte	0x3f
	.zero		1


	//   ....[100]....
        /*0e08*/ 	.word	0x00029220
        /*0e0c*/ 	.word	0x00000002
        /*0e10*/ 	.word	0x0002a860
        /*0e14*/ 	.short	0x010a
        /*0e16*/ 	.byte	0x3f
	.zero		1


	//   ....[101]....
        /*0e18*/ 	.word	0x00029270
        /*0e1c*/ 	.word	0x00000002
        /*0e20*/ 	.word	0x0002a840
        /*0e24*/ 	.short	0x010a
        /*0e26*/ 	.byte	0x3f
	.zero		1


	//   ....[102]....
        /*0e28*/ 	.word	0x000292c0
        /*0e2c*/ 	.word	0x00000002
        /*0e30*/ 	.word	0x0002a860
        /*0e34*/ 	.short	0x010a
        /*0e36*/ 	.byte	0x3f
	.zero		1


	//   ....[103]....
        /*0e38*/ 	.word	0x00029310
        /*0e3c*/ 	.word	0x00000003
        /*0e40*/ 	.word	0x0002a860
        /*0e44*/ 	.short	0x010a
        /*0e46*/ 	.byte	0x3f
	.zero		1


	//   ....[104]....
        /*0e48*/ 	.word	0x00029cd0
        /*0e4c*/ 	.word	0x00000000
        /*0e50*/ 	.word	0x0002a820
        /*0e54*/ 	.short	0x010a
        /*0e56*/ 	.byte	0x3f
	.zero		1


	//   ....[105]....
        /*0e58*/ 	.word	0x00029e70
        /*0e5c*/ 	.word	0x00000006
        /*0e60*/ 	.word	0x00000000
        /*0e64*/ 	.short	0x010a
        /*0e66*/ 	.byte	0x3f
	.zero		1


	//   ....[106]....
        /*0e68*/ 	.word	0x00029ec0
        /*0e6c*/ 	.word	0x00000007
        /*0e70*/ 	.word	0x00000000
        /*0e74*/ 	.short	0x010a
        /*0e76*/ 	.byte	0x3f
	.zero		1


	//   ....[107]....
        /*0e78*/ 	.word	0x00029f10
        /*0e7c*/ 	.word	0x00000004
        /*0e80*/ 	.word	0x00000000
        /*0e84*/ 	.short	0x010a
        /*0e86*/ 	.byte	0x3f
	.zero		1


	//----- nvinfo : EIATTR_NUM_MBARRIERS
	.align		4
.L_509:
        /*0e88*/ 	.byte	0x03, 0x38
        /*0e8a*/ 	.short	0x0016


	//----- nvinfo : EIATTR_EXIT_INSTR_OFFSETS
	.align		4
        /*0e8c*/ 	.byte	0x04, 0x1c
        /*0e8e*/ 	.short	(.L_511 - .L_510)


	//   ....[0]....
.L_510:
        /*0e90*/ 	.word	0x00027dc0


	//----- nvinfo : EIATTR_MAX_THREADS
	.align		4
.L_511:
        /*0e94*/ 	.byte	0x04, 0x05
        /*0e96*/ 	.short	(.L_513 - .L_512)
.L_512:
        /*0e98*/ 	.word	0x00000180
        /*0e9c*/ 	.word	0x00000001
        /*0ea0*/ 	.word	0x00000001


	//----- nvinfo : EIATTR_CRS_STACK_SIZE
	.align		4
.L_513:
        /*0ea4*/ 	.byte	0x04, 0x1e
        /*0ea6*/ 	.short	(.L_515 - .L_514)
.L_514:
        /*0ea8*/ 	.word	0x00000000


	//----- nvinfo : EIATTR_CBANK_PARAM_SIZE
	.align		4
.L_515:
        /*0eac*/ 	.byte	0x03, 0x19
        /*0eae*/ 	.short	0x0a70


	//----- nvinfo : EIATTR_PARAM_CBANK
	.align		4
        /*0eb0*/ 	.byte	0x04, 0x0a
        /*0eb2*/ 	.short	(.L_517 - .L_516)
	.align		4
.L_516:
        /*0eb4*/ 	.word	index@(.nv.constant0._ZN7cutlass13device_kernelIN5flash11enable_sm90INS1_16FlashAttnFwdSm90INS1_25CollectiveMainloopFwdSm90ILi2EN4cute5tupleIJNS5_1CILi1EEES8_S8_EEENS6_IJNS7_ILi128EEENS7_ILi96EEENS7_ILi192EEEEEELi128ENS_6half_tEfNS_4arch4Sm90ELb0ELb1ELb1ELb1ELb0ELb1ELb0ELb1ELb1ELb0ELb0ELb0EEENS1_21CollectiveEpilogueFwdINS6_IJSA_SA_SB_EEES9_SE_SG_Li256ELb1ELb0ELb0ELb0EEENS1_36VarlenDynamicPersistentTileSchedulerILi128ELi96ELi256ELi32ELb0ELb0ELb1ELb1ELb0ELb1EEEEEEEEEvNT_6ParamsE)
        /*0eb8*/ 	.short	0x0210
        /*0eba*/ 	.short	0x0a70


	//----- nvinfo : EIATTR_SW_WAR
	.align		4
.L_517:
        /*0ebc*/ 	.byte	0x04, 0x36
        /*0ebe*/ 	.short	(.L_519 - .L_518)
.L_518:
        /*0ec0*/ 	.word	0x00000008
.L_519:


//--------------------- .nv.info._ZN7cutlass13device_kernelIN5flash11enable_sm90INS1_16FlashAttnFwdSm90INS1_25CollectiveMainloopFwdSm90ILi2EN4cute5tupleIJNS5_1CILi1EEES8_S8_EEENS6_IJNS7_ILi128EEESA_NS7_ILi192EEEEEELi128ENS_6half_tEfNS_4arch4Sm90ELb1ELb0ELb1ELb0ELb0ELb0ELb0ELb1ELb1ELb0ELb0ELb0EEENS1_21CollectiveEpilogueFwdINS6_IJSA_SA_SA_EEES9_SD_SF_Li256ELb0ELb0ELb0ELb0EEENS1_30DynamicPersistentTileSchedulerILi256ELi32ELb0ELb0ELb1EEEEEEEEEvNT_6ParamsE --------------------------
	.section	.nv.info._ZN7cutlass13device_kernelIN5flash11enable_sm90INS1_16FlashAttnFwdSm90INS1_25CollectiveMainloopFwdSm90ILi2EN4cute5tupleIJNS5_1CILi1EEES8_S8_EEENS6_IJNS7_ILi128EEESA_NS7_ILi192EEEEEELi128ENS_6half_tEfNS_4arch4Sm90ELb1ELb0ELb1ELb0ELb0ELb0ELb0ELb1ELb1ELb0ELb0ELb0EEENS1_21CollectiveEpilogueFwdINS6_IJSA_SA_SA_EEES9_SD_SF_Li256ELb0ELb0ELb0ELb0EEENS1_30DynamicPersistentTileSchedulerILi256ELi32ELb0ELb0ELb1EEEEEEEEEvNT_6ParamsE,"",@"SHT_CUDA_INFO"
	.sectionflags	@""
	.align	4


	//----- nvinfo : EIATTR_CUDA_API_VERSION
	.align		4
        /*0000*/ 	.byte	0x04, 0x37
        /*0002*/ 	.short	(.L_521 - .L_520)
.L_520:
        /*0004*/ 	.word	0x00000082


	//----- nvinfo : EIATTR_KPARAM_INFO
	.align		4
.L_521:
        /*0008*/ 	.byte	0x04, 0x17
        /*000a*/ 	.short	(.L_523 - .L_522)
.L_522:
        /*000c*/ 	.word	0x00000000
        /*0010*/ 	.short	0x0000
        /*0012*/ 	.short	0x0070
        /*0014*/ 	.byte	0x00, 0xf0, 0x01, 0x2e


	//----- nvinfo : EIATTR_SPARSE_MMA_MASK
	.align		4
.L_523:
        /*0018*/ 	.byte	0x03, 0x50
        /*001a*/ 	.short	0x0000


	//----- nvinfo : EIATTR_MAXREG_COUNT
	.align		4
        /*001c*/ 	.byte	0x03, 0x1b
        /*001e*/ 	.short	0x00a8


	//----- nvinfo : EIATTR_NUM_BARRIERS
	.align		4
        /*0020*/ 	.byte	0x02, 0x4c
        /*0022*/ 	.byte	0x09
	.zero		1


	//----- nvinfo : EIATTR_EXTERNS
	.align		4
        /*0024*/ 	.byte	0x04, 0x0f
        /*0026*/ 	.short	(.L_525 - .L_524)


	//   ....[0]....
	.align		4
.L_524:
        /*0028*/ 	.word	index@(__assertfail)


	//----- nvinfo : EIATTR_ANNOTATIONS
	.align		4
.L_525:
        /*002c*/ 	.byte	0x04, 0x55
        /*002e*/ 	.short	(.L_527 - .L_526)


	//   ....[0]....
.L_526:
        /*0030*/ 	.word	0x00000001
        /*0034*/ 	.byte	0x70, 0x09, 0x00, 0x00, 0x01, 0x00, 0x00, 0x00, 0x40, 0x0a, 0x00, 0x00, 0x01, 0x00, 0x00, 0x00
        /*0044*/ 	.byte	0x00, 0xf3, 0x00, 0x00


	//----- nvinfo : EIATTR_MERCURY_ISA_VERSION
	.align		4
.L_527:
        /*0048*/ 	.byte	0x03, 0x5f
        /*004a*/ 	.short	0x0101


	//----- nvinfo : EIATTR_INT_WARP_WIDE_INSTR_OFFSETS
	.align		4
        /*004c*/ 	.byte	0x04, 0x31
        /*004e*/ 	.short	(.L_529 - .L_528)


	//   ....[0]....
.L_528:
        /*0050*/ 	.word	0x00000190


	//   ....[1]....
        /*0054*/ 	.word	0x000001c0


	//   ....[2]....
        /*0058*/ 	.word	0x000001d0


	//   ....[3]....
        /*005c*/ 	.word	0x0000cae0


	//   ....[4]....
        /*0060*/ 	.word	0x0000cb80


	//   ....[5]....
        /*0064*/ 	.word	0x0000d0e0


	//   ....[6]....
        /*0068*/ 	.word	0x0000ed40


	//   ....[7]....
        /*006c*/ 	.word	0x0000ede0


	//----- nvinfo : EIATTR_COOP_GROUP_MASK_REGIDS
	.align		4
.L_529:
        /*0070*/ 	.byte	0x04, 0x29
        /*0072*/ 	.short	(.L_531 - .L_530)


	//   ....[0]....
.L_530:
        /*0074*/ 	.word	0xffffffff


	//   ....[1]....
        /*0078*/ 	.word	0xffffffff


	//   ....[2]....
        /*007c*/ 	.word	0xffffffff


	//   ....[3]....
        /*0080*/ 	.word	0xffffffff


	//   ....[4]....
        /*0084*/ 	.word	0xffffffff


	//   ....[5]....
        /*0088*/ 	.word	0xffffffff


	//   ....[6]....
        /*008c*/ 	.word	0xffffffff


	//   ....[7]....
        /*0090*/ 	.word	0xffffffff


	//   ....[8]....
        /*0094*/ 	.word	0xffffffff


	//   ....[9]....
        /*0098*/ 	.word	0xffffffff


	//   ....[10]....
        /*009c*/ 	.word	0xffffffff


	//   ....[11]....
        /*00a0*/ 	.word	0xffffffff


	//   ....[12]....
        /*00a4*/ 	.word	0xffffffff


	//   ....[13]....
        /*00a8*/ 	.word	0xffffffff


	//   ....[14]....
        /*00ac*/ 	.word	0xffffffff


	//   ....[15]....
        /*00b0*/ 	.word	0xffffffff


	//   ....[16]....
        /*00b4*/ 	.word	0xffffffff


	//   ....[17]....
        /*00b8*/ 	.word	0xffffffff


	//   ....[18]....
        /*00bc*/ 	.word	0xffffffff


	//   ....[19]....
        /*00c0*/ 	.word	0xffffffff


	//   ....[20]....
        /*00c4*/ 	.word	0xffffffff


	//   ....[21]....
        /*00c8*/ 	.word	0xffffffff


	//   ....[22]....
        /*00cc*/ 	.word	0xffffffff


	//   ....[23]....
        /*00d0*/ 	.word	0xffffffff


	//   ....[24]....
        /*00d4*/ 	.word	0xffffffff


	//   ....[25]....
        /*00d8*/ 	.word	0xffffffff


	//   ....[26]....
        /*00dc*/ 	.word	0xffffffff


	//   ....[27]....
        /*00e0*/ 	.word	0xffffffff


	//   ....[28]....
        /*00e4*/ 	.word	0x0500000f


	//   ....[29]....
        /*00e8*/ 	.word	0x0500000f


	//----- nvinfo : EIATTR_COOP_GROUP_INSTR_OFFSETS
	.align		4
.L_531:
        /*00ec*/ 	.byte	0x04, 0x28
        /*00ee*/ 	.short	(.L_533 - .L_532)


	//   ....[0]....
.L_532:
        /*00f0*/ 	.word	0x00000060


	//   ....[1]....
        /*00f4*/ 	.word	0x000001a0


	//   ....[2]....
        /*00f8*/ 	.word	0x000001f0


	//   ....[3]....
        /*00fc*/ 	.word	0x000003e0


	//   ....[4]....
        /*0100*/ 	.word	0x00000540


	//   ....[5]....
        /*0104*/ 	.word	0x00000660


	//   ....[6]....
        /*0108*/ 	.word	0x000007c0


	//   ....[7]....
        /*010c*/ 	.word	0x00001420


	//   ....[8]....
        /*0110*/ 	.word	0x00002e20


	//   ....[9]....
        /*0114*/ 	.word	0x00002e90


	//   ....[10]....
        /*0118*/ 	.word	0x000038d0


	//   ....[11]....
        /*011c*/ 	.word	0x00003940


	//   ....[12]....
        /*0120*/ 	.word	0x000065a0


	//   ....[13]....
        /*0124*/ 	.word	0x000066a0


	//   ....[14]....
        /*0128*/ 	.word	0x00006db0


	//   ....[15]....
        /*012c*/ 	.word	0x00006e00


	//   ....[16]....
        /*0130*/ 	.word	0x000092f0


	//   ....[17]....
        /*0134*/ 	.word	0x00009340


	//   ....[18]....
        /*0138*/ 	.word	0x000095c0


	//   ....[19]....
        /*013c*/ 	.word	0x00009640


	//   ....[20]....
        /*0140*/ 	.word	0x0000a970


	//   ....[21]....
        /*0144*/ 	.word	0x0000a9a0


	//   ....[22]....
        /*0148*/ 	.word	0x0000aaa0


	//   ....[23]....
        /*014c*/ 	.word	0x0000aac0


	//   ....[24]....
        /*0150*/ 	.word	0x0000b900


	//   ....[25]....
        /*0154*/ 	.word	0x0000c570


	//   ....[26]....
        /*0158*/ 	.word	0x0000f0f0


	//   ....[27]....
        /*015c*/ 	.word	0x0000f2a0


	//   ....[28]....
        /*0160*/ 	.word	0x0000f830


	//   ....[29]....
        /*0164*/ 	.word	0x0000fc10


	//----- nvinfo : EIATTR_REG_RECONFIG
	.align		4
.L_533:
        /*0168*/ 	.byte	0x01, 0x54
	.zero		2


	//----- nvinfo : EIATTR_SYSCALL_OFFSETS
	.align		4
        /*016c*/ 	.byte	0x04, 0x46
        /*016e*/ 	.short	(.L_535 - .L_534)


	//   ....[0]....
.L_534:
        /*0170*/ 	.word	0x000015d0


	//   ....[1]....
        /*0174*/ 	.word	0x0000cd10


	//   ....[2]....
        /*0178*/ 	.word	0x0000ce50


	//   ....[3]....
        /*017c*/ 	.word	0x0000cf50


	//----- nvinfo : EIATTR_MBARRIER_INSTR_OFFSETS
	.align		4
.L_535:
        /*0180*/ 	.byte	0x04, 0x39
        /*0182*/ 	.short	(.L_537 - .L_536)


	//   ....[0]....
.L_536:
        /*0184*/ 	.word	0x00000290
        /*0188*/ 	.word	0x000000ff
        /*018c*/ 	.word	0x00034800
        /*0190*/ 	.short	0x0100
        /*0192*/ 	.byte	0x06
	.zero		1


	//   ....[1]....
        /*0194*/ 	.word	0x000002a0
        /*0198*/ 	.word	0x000000ff
        /*019c*/ 	.word	0x00034820
        /*01a0*/ 	.short	0x0100
        /*01a2*/ 	.byte	0x06
	.zero		1


	//   ....[2]....
        /*01a4*/ 	.word	0x00000390
        /*01a8*/ 	.word	0x000000ff
        /*01ac*/ 	.word	0x00034830
        /*01b0*/ 	.short	0x0100
        /*01b2*/ 	.byte	0x08
	.zero		1


	//   ....[3]....
        /*01b4*/ 	.word	0x000003a0
        /*01b8*/ 	.word	0x000000ff
        /*01bc*/ 	.word	0x00034840
        /*01c0*/ 	.short	0x0100
        /*01c2*/ 	.byte	0x08
	.zero		1


	//   ....[4]....
        /*01c4*/ 	.word	0x000003b0
        /*01c8*/ 	.word	0x000000ff
        /*01cc*/ 	.word	0x00034838
        /*01d0*/ 	.short	0x0100
        /*01d2*/ 	.byte	0x08
	.zero		1


	//   ....[5]....
        /*01d4*/ 	.word	0x000003c0
        /*01d8*/ 	.word	0x000000ff
        /*01dc*/ 	.word	0x00034848
        /*01e0*/ 	.short	0x0100
        /*01e2*/ 	.byte	0x08
	.zero		1


	//   ....[6]....
        /*01e4*/ 	.word	0x000004f0
        /*01e8*/ 	.word	0x000000ff
        /*01ec*/ 	.word	0x00034850
        /*01f0*/ 	.short	0x0100
        /*01f2*/ 	.byte	0x08
	.zero		1


	//   ....[7]....
        /*01f4*/ 	.word	0x00000500
        /*01f8*/ 	.word	0x000000ff
        /*01fc*/ 	.word	0x00034860
        /*0200*/ 	.short	0x0100
        /*0202*/ 	.byte	0x08
	.zero		1


	//   ....[8]....
        /*0204*/ 	.word	0x00000510
        /*0208*/ 	.word	0x000000ff
        /*020c*/ 	.word	0x00034858
        /*0210*/ 	.short	0x0100
        /*0212*/ 	.byte	0x08
	.zero		1


	//   ....[9]....
        /*0214*/ 	.word	0x00000520
        /*0218*/ 	.word	0x000000ff
        /*021c*/ 	.word	0x00034868
        /*0220*/ 	.short	0x0100
        /*0222*/ 	.byte	0x08
	.zero		1


	//   ....[10]....
        /*0224*/ 	.word	0x00000610
        /*0228*/ 	.word	0x000000ff
        /*022c*/ 	.word	0x00034870
        /*0230*/ 	.short	0x0100
        /*0232*/ 	.byte	0x06
	.zero		1


	//   ....[11]....
        /*0234*/ 	.word	0x00000620
        /*0238*/ 	.word	0x000000ff
        /*023c*/ 	.word	0x00034880
        /*0240*/ 	.short	0x0100
        /*0242*/ 	.byte	0x06
	.zero		1


	//   ....[12]....
        /*0244*/ 	.word	0x00000630
        /*0248*/ 	.word	0x000000ff
        /*024c*/ 	.word	0x00034878
        /*0250*/ 	.short	0x0100
        /*0252*/ 	.byte	0x06
	.zero		1


	//   ....[13]....
        /*0254*/ 	.word	0x00000640
        /*0258*/ 	.word	0x000000ff
        /*025c*/ 	.word	0x00034888
        /*0260*/ 	.short	0x0100
        /*0262*/ 	.byte	0x06
	.zero		1


	//   ....[14]....
        /*0264*/ 	.word	0x00000770
        /*0268*/ 	.word	0x000000ff
        /*026c*/ 	.word	0x00034890
        /*0270*/ 	.short	0x0100
        /*0272*/ 	.byte	0x08
	.zero		1


	//   ....[15]....
        /*0274*/ 	.word	0x00000780
        /*0278*/ 	.word	0x000000ff
        /*027c*/ 	.word	0x000348a0
        /*0280*/ 	.short	0x0100
        /*0282*/ 	.byte	0x08
	.zero		1


	//   ....[16]....
        /*0284*/ 	.word	0x00000790
        /*0288*/ 	.word	0x000000ff
        /*028c*/ 	.word	0x00034898
        /*0290*/ 	.short	0x0100
        /*0292*/ 	.byte	0x08
	.zero		1


	//   ....[17]....
        /*0294*/ 	.word	0x000007a0
        /*0298*/ 	.word	0x000000ff
        /*029c*/ 	.word	0x000348a8
        /*02a0*/ 	.short	0x0100
        /*02a2*/ 	.byte	0x08
	.zero		1


	//   ....[18]....
        /*02a4*/ 	.word	0x000008d0
        /*02a8*/ 	.word	0x000000ff
        /*02ac*/ 	.word	0x000348b0
        /*02b0*/ 	.short	0x0100
        /*02b2*/ 	.byte	0x08
	.zero		1


	//   ....[19]....
        /*02b4*/ 	.word	0x000008e0
        /*02b8*/ 	.word	0x000000ff
        /*02bc*/ 	.word	0x000348c0
        /*02c0*/ 	.short	0x0100
        /*02c2*/ 	.byte	0x08
	.zero		1


	//   ....[20]....
        /*02c4*/ 	.word	0x000008f0
        /*02c8*/ 	.word	0x000000ff
        /*02cc*/ 	.word	0x000348b8
        /*02d0*/ 	.short	0x0100
        /*02d2*/ 	.byte	0x08
	.zero		1


	//   ....[21]....
        /*02d4*/ 	.word	0x00000900
        /*02d8*/ 	.word	0x000000ff
        /*02dc*/ 	.word	0x000348c8
        /*02e0*/ 	.short	0x0100
        /*02e2*/ 	.byte	0x08
	.zero		1


	//   ....[22]....
        /*02e4*/ 	.word	0x00001670
        /*02e8*/ 	.word	0x000000ff
        /*02ec*/ 	.word	0x00034800
        /*02f0*/ 	.short	0x010a
        /*02f2*/ 	.byte	0x26
	.zero		1


	//   ....[23]....
        /*02f4*/ 	.word	0x000016f0
        /*02f8*/ 	.word	0x00000000
        /*02fc*/ 	.word	0x00034830
        /*0300*/ 	.short	0x010a
        /*0302*/ 	.byte	0x3f
	.zero		1


	//   ....[24]....
        /*0304*/ 	.word	0x00001760
        /*0308*/ 	.word	0x00000000
        /*030c*/ 	.word	0x00034830
        /*0310*/ 	.short	0x010a
        /*0312*/ 	.byte	0x3f
	.zero		1


	//   ....[25]....
        /*0314*/ 	.word	0x00002910
        /*0318*/ 	.word	0x00000000
        /*031c*/ 	.word	0x00000000
        /*0320*/ 	.short	0x0101
        /*0322*/ 	.byte	0x3f
	.zero		1


	//   ....[26]....
        /*0324*/ 	.word	0x000049b0
        /*0328*/ 	.word	0x000000ff
        /*032c*/ 	.word	0x00034830
        /*0330*/ 	.short	0x010a
        /*0332*/ 	.byte	0x25
	.zero		1


	//   ....[27]....
        /*0334*/ 	.word	0x000049f0
        /*0338*/ 	.word	0x000000ff
        /*033c*/ 	.word	0x00034830
        /*0340*/ 	.short	0x010a
        /*0342*/ 	.byte	0x25
	.zero		1


	//   ....[28]....
        /*0344*/ 	.word	0x000052b0
        /*0348*/ 	.word	0x000000ff
        /*034c*/ 	.word	0x00034850
        /*0350*/ 	.short	0x010a
        /*0352*/ 	.byte	0x06
	.zero		1


	//   ....[29]....
        /*0354*/ 	.word	0x000052f0
        /*0358*/ 	.word	0x000000ff
        /*035c*/ 	.word	0x00034850
        /*0360*/ 	.short	0x010a
        /*0362*/ 	.byte	0x06
	.zero		1


	//   ....[30]....
        /*0364*/ 	.word	0x00007580
        /*0368*/ 	.word	0x00000003
        /*036c*/ 	.word	0x00000000
        /*0370*/ 	.short	0x0101
        /*0372*/ 	.byte	0x3f
	.zero		1


	//   ....[31]....
        /*0374*/ 	.word	0x000075b0
        /*0378*/ 	.word	0x00000037
        /*037c*/ 	.word	0x00000000
        /*0380*/ 	.short	0x0101
        /*0382*/ 	.byte	0x3f
	.zero		1


	//   ....[32]....
        /*0384*/ 	.word	0x00007c20
        /*0388*/ 	.word	0x000000ff
        /*038c*/ 	.word	0x00034830
        /*0390*/ 	.short	0x010a
        /*0392*/ 	.byte	0x06
	.zero		1


	//   ....[33]....
        /*0394*/ 	.word	0x00007c60
        /*0398*/ 	.word	0x000000ff
        /*039c*/ 	.word	0x00034830
        /*03a0*/ 	.short	0x010a
        /*03a2*/ 	.byte	0x06
	.zero		1


	//   ....[34]....
        /*03a4*/ 	.word	0x00008520
        /*03a8*/ 	.word	0x000000ff
        /*03ac*/ 	.word	0x00034850
        /*03b0*/ 	.short	0x010a
        /*03b2*/ 	.byte	0x06
	.zero		1


	//   ....[35]....
        /*03b4*/ 	.word	0x00008560
        /*03b8*/ 	.word	0x000000ff
        /*03bc*/ 	.word	0x00034850
        /*03c0*/ 	.short	0x010a
        /*03c2*/ 	.byte	0x06
	.zero		1


	//   ....[36]....
        /*03c4*/ 	.word	0x00009ee0
        /*03c8*/ 	.word	0x00000025
        /*03cc*/ 	.word	0x00000000
        /*03d0*/ 	.short	0x0101
        /*03d2*/ 	.byte	0x3f
	.zero		1


	//   ....[37]....
        /*03d4*/ 	.word	0x00009f30
        /*03d8*/ 	.word	0x0000002e
        /*03dc*/ 	.word	0x00000000
        /*03e0*/ 	.short	0x0101
        /*03e2*/ 	.byte	0x3f
	.zero		1


	//   ....[38]....
        /*03e4*/ 	.word	0x0000a8e0
        /*03e8*/ 	.word	0x000000ff
        /*03ec*/ 	.word	0x00034850
        /*03f0*/ 	.short	0x010a
        /*03f2*/ 	.byte	0x05
	.zero		1


	//   ....[39]....
        /*03f4*/ 	.word	0x0000a920
        /*03f8*/ 	.word	0x000000ff
        /*03fc*/ 	.word	0x00034850
        /*0400*/ 	.short	0x010a
        /*0402*/ 	.byte	0x05
	.zero		1


	//   ....[40]....
        /*0404*/ 	.word	0x0000ae60
        /*0408*/ 	.word	0x00000007
        /*040c*/ 	.word	0x00000000
        /*0410*/ 	.short	0x0101
        /*0412*/ 	.byte	0x3f
	.zero		1


	//   ....[41]....
        /*0414*/ 	.word	0x0000bc10
        /*0418*/ 	.word	0x000000ff
        /*041c*/ 	.word	0x00000000
        /*0420*/ 	.short	0x0101
        /*0422*/ 	.byte	0x05
	.zero		1


	//   ....[42]....
        /*0424*/ 	.word	0x0000d3d0
        /*0428*/ 	.word	0x00000008
        /*042c*/ 	.word	0x00034840
        /*0430*/ 	.short	0x010a
        /*0432*/ 	.byte	0x3f
	.zero		1


	//   ....[43]....
        /*0434*/ 	.word	0x0000d840
        /*0438*/ 	.word	0x000000ff
        /*043c*/ 	.word	0x00034820
        /*0440*/ 	.short	0x010a
        /*0442*/ 	.byte	0x26
	.zero		1


	//   ....[44]....
        /*0444*/ 	.word	0x0000db40
        /*0448*/ 	.word	0x00000003
        /*044c*/ 	.word	0x00034840
        /*0450*/ 	.short	0x010a
        /*0452*/ 	.byte	0x3f
	.zero		1


	//   ....[45]....
        /*0454*/ 	.word	0x0000dd90
        /*0458*/ 	.word	0x00000002
        /*045c*/ 	.word	0x00000060
        /*0460*/ 	.short	0x010a
        /*0462*/ 	.byte	0x3f
	.zero		1


	//   ....[46]....
        /*0464*/ 	.word	0x0000e230
        /*0468*/ 	.word	0x00000003
        /*046c*/ 	.word	0x00034840
        /*0470*/ 	.short	0x010a
        /*0472*/ 	.byte	0x3f
	.zero		1


	//   ....[47]....
        /*0474*/ 	.word	0x0000e480
        /*0478*/ 	.word	0x00000002
        /*047c*/ 	.word	0x00000060
        /*0480*/ 	.short	0x010a
        /*0482*/ 	.byte	0x3f
	.zero		1


	//   ....[48]....
        /*0484*/ 	.word	0x0000e880
        /*0488*/ 	.word	0x00000002
        /*048c*/ 	.word	0x00034840
        /*0490*/ 	.short	0x010a
        /*0492*/ 	.byte	0x3f
	.zero		1


	//   ....[49]....
        /*0494*/ 	.word	0x0000ead0
        /*0498*/ 	.word	0x00000002
        /*049c*/ 	.word	0x00000060
        /*04a0*/ 	.short	0x010a
        /*04a2*/ 	.byte	0x3f
	.zero		1


	//   ....[50]....
        /*04a4*/ 	.word	0x0000ee80
        /*04a8*/ 	.word	0x00000003
        /*04ac*/ 	.word	0x00034860
        /*04b0*/ 	.short	0x010a
        /*04b2*/ 	.byte	0x3f
	.zero		1


	//   ....[51]....
        /*04b4*/ 	.word	0x0000f250
        /*04b8*/ 	.word	0x00000007
        /*04bc*/ 	.word	0x00034820
        /*04c0*/ 	.short	0x010a
        /*04c2*/ 	.byte	0x3f
	.zero		1


	//   ....[52]....
        /*04c4*/ 	.word	0x0000f3c0
        /*04c8*/ 	.word	0x00000005
        /*04cc*/ 	.word	0x00000000
        /*04d0*/ 	.short	0x010a
        /*04d2*/ 	.byte	0x3f
	.zero		1


	//   ....[53]....
        /*04d4*/ 	.word	0x0000f430
        /*04d8*/ 	.word	0x00000003
        /*04dc*/ 	.word	0x00000000
        /*04e0*/ 	.short	0x010a
        /*04e2*/ 	.byte	0x3f
	.zero		1


	//   ....[54]....
        /*04e4*/ 	.word	0x0000f490
        /*04e8*/ 	.word	0x00000005
        /*04ec*/ 	.word	0x00000000
        /*04f0*/ 	.short	0x010a
        /*04f2*/ 	.byte	0x3f
	.zero		1


	//   ....[55]....
        /*04f4*/ 	.word	0x0000f4c0
        /*04f8*/ 	.word	0x00000003
        /*04fc*/ 	.word	0x00000000
        /*0500*/ 	.short	0x010a
        /*0502*/ 	.byte	0x3f
	.zero		1


	//   ....[56]....
        /*0504*/ 	.word	0x0000f530
        /*0508*/ 	.word	0x00000003
        /*050c*/ 	.word	0x00034800
        /*0510*/ 	.short	0x010a
        /*0512*/ 	.byte	0x3f
	.zero		1


	//   ....[57]....
        /*0514*/ 	.word	0x0000f580
        /*0518*/ 	.word	0x00000000
        /*051c*/ 	.word	0x00034830
        /*0520*/ 	.short	0x010a
        /*0522*/ 	.byte	0x3f
	.zero		1


	//   ....[58]....
        /*0524*/ 	.word	0x0000f5e0
        /*0528*/ 	.word	0x0000000c
        /*052c*/ 	.word	0x00034830
        /*0530*/ 	.short	0x010a
        /*0532*/ 	.byte	0x3f
	.zero		1


	//   ....[59]....
        /*0534*/ 	.word	0x0000f640
        /*0538*/ 	.word	0x00000005
        /*053c*/ 	.word	0x00034850
        /*0540*/ 	.short	0x010a
        /*0542*/ 	.byte	0x3f
	.zero		1


	//   ....[60]....
        /*0544*/ 	.word	0x0000f6a0
        /*0548*/ 	.word	0x0000000c
        /*054c*/ 	.word	0x00034830
        /*0550*/ 	.short	0x010a
        /*0552*/ 	.byte	0x3f
	.zero		1


	//   ....[61]....
        /*0554*/ 	.word	0x0000f700
        /*0558*/ 	.word	0x00000005
        /*055c*/ 	.word	0x00034850
        /*0560*/ 	.short	0x010a
        /*0562*/ 	.byte	0x3f
	.zero		1


	//   ....[62]....
        /*0564*/ 	.word	0x0000f760
        /*0568*/ 	.word	0x00000007
        /*056c*/ 	.word	0x00034850
        /*0570*/ 	.short	0x010a
        /*0572*/ 	.byte	0x3f
	.zero		1


	//   ....[63]....
        /*0574*/ 	.word	0x0000f8e0
        /*0578*/ 	.word	0x00000008
        /*057c*/ 	.word	0x00034840
        /*0580*/ 	.short	0x010a
        /*0582*/ 	.byte	0x3f
	.zero		1


	//   ....[64]....
        /*0584*/ 	.word	0x0000f940
        /*0588*/ 	.word	0x00000008
        /*058c*/ 	.word	0x00034820
        /*0590*/ 	.short	0x010a
        /*0592*/ 	.byte	0x3f
	.zero		1


	//   ....[65]....
        /*0594*/ 	.word	0x0000f990
        /*0598*/ 	.word	0x00000003
        /*059c*/ 	.word	0x00034840
        /*05a0*/ 	.short	0x010a
        /*05a2*/ 	.byte	0x3f
	.zero		1


	//   ....[66]....
        /*05a4*/ 	.word	0x0000f9e0
        /*05a8*/ 	.word	0x00000002
        /*05ac*/ 	.word	0x00000060
        /*05b0*/ 	.short	0x010a
        /*05b2*/ 	.byte	0x3f
	.zero		1


	//   ....[67]....
        /*05b4*/ 	.word	0x0000fa30
        /*05b8*/ 	.word	0x00000003
        /*05bc*/ 	.word	0x00034840
        /*05c0*/ 	.short	0x010a
        /*05c2*/ 	.byte	0x3f
	.zero		1


	//   ....[68]....
        /*05c4*/ 	.word	0x0000fa80
        /*05c8*/ 	.word	0x00000002
        /*05cc*/ 	.word	0x00000060
        /*05d0*/ 	.short	0x010a
        /*05d2*/ 	.byte	0x3f
	.zero		1


	//   ....[69]....
        /*05d4*/ 	.word	0x0000fad0
        /*05d8*/ 	.word	0x00000002
        /*05dc*/ 	.word	0x00034840
        /*05e0*/ 	.short	0x010a
        /*05e2*/ 	.byte	0x3f
	.zero		1


	//   ....[70]....
        /*05e4*/ 	.word	0x0000fb20
        /*05e8*/ 	.word	0x00000002
        /*05ec*/ 	.word	0x00000060
        /*05f0*/ 	.short	0x010a
        /*05f2*/ 	.byte	0x3f
	.zero		1


	//   ....[71]....
        /*05f4*/ 	.word	0x0000fb70
        /*05f8*/ 	.word	0x00000003
        /*05fc*/ 	.word	0x00034860
        /*0600*/ 	.short	0x010a
        /*0602*/ 	.byte	0x3f
	.zero		1


	//   ....[72]....
        /*0604*/ 	.word	0x0000fc50
        /*0608*/ 	.word	0x00000007
        /*060c*/ 	.word	0x00034820
        /*0610*/ 	.short	0x010a
        /*0612*/ 	.byte	0x3f
	.zero		1


	//   ....[73]....
        /*0614*/ 	.word	0x0000fca0
        /*0618*/ 	.word	0x00000005
        /*061c*/ 	.word	0x00000000
        /*0620*/ 	.short	0x010a
        /*0622*/ 	.byte	0x3f
	.zero		1


	//   ....[74]....
        /*0624*/ 	.word	0x0000fcf0
        /*0628*/ 	.word	0x00000003
        /*062c*/ 	.word	0x00000000
        /*0630*/ 	.short	0x010a
        /*0632*/ 	.byte	0x3f
	.zero		1


	//   ....[75]....
        /*0634*/ 	.word	0x0000fd40
        /*0638*/ 	.word	0x00000005
        /*063c*/ 	.word	0x00000000
        /*0640*/ 	.short	0x010a
        /*0642*/ 	.byte	0x3f
	.zero		1


	//----- nvinfo : EIATTR_NUM_MBARRIERS
	.align		4
.L_537:
        /*0644*/ 	.byte	0x03, 0x38
        /*0646*/ 	.short	0x0016


	//----- nvinfo : EIATTR_EXIT_INSTR_OFFSETS
	.align		4
        /*0648*/ 	.byte	0x04, 0x1c
        /*064a*/ 	.short	(.L_539 - .L_538)


	//   ....[0]....
.L_538:
        /*064c*/ 	.word	0x00000a30


	//   ....[1]....
        /*0650*/ 	.word	0x0000c530


	//   ....[2]....
        /*0654*/ 	.word	0x0000c590


	//   ....[3]....
        /*0658*/ 	.word	0x0000f2c0


	//   ....[4]....
        /*065c*/ 	.word	0x0000f510


	//----- nvinfo : EIATTR_MAX_THREADS
	.align		4
.L_539:
        /*0660*/ 	.byte	0x04, 0x05
        /*0662*/ 	.short	(.L_541 - .L_540)
.L_540:
        /*0664*/ 	.word	0x00000180
        /*0668*/ 	.word	0x00000001
        /*066c*/ 	.word	0x00000001


	//----- nvinfo : EIATTR_CRS_STACK_SIZE
	.align		4
.L_541:
        /*0670*/ 	.byte	0x04, 0x1e
        /*0672*/ 	.short	(.L_543 - .L_542)
.L_542:
        /*0674*/ 	.word	0x00000000


	//----- nvinfo : EIATTR_CBANK_PARAM_SIZE
	.align		4
.L_543:
        /*0678*/ 	.byte	0x03, 0x19
        /*067a*/ 	.short	0x0bf0


	//----- nvinfo : EIATTR_PARAM_CBANK
	.align		4
        /*067c*/ 	.byte	0x04, 0x0a
        /*067e*/ 	.short	(.L_545 - .L_544)
	.align		4
.L_544:
        /*0680*/ 	.word	index@(.nv.constant0._ZN7cutlass13device_kernelIN5flash11enable_sm90INS1_16FlashAttnFwdSm90INS1_25CollectiveMainloopFwdSm90ILi2EN4cute5tupleIJNS5_1CILi1EEES8_S8_EEENS6_IJNS7_ILi128EEESA_NS7_ILi192EEEEEELi128ENS_6half_tEfNS_4arch4Sm90ELb1ELb0ELb1ELb0ELb0ELb0ELb0ELb1ELb1ELb0ELb0ELb0EEENS1_21CollectiveEpilogueFwdINS6_IJSA_SA_SA_EEES9_SD_SF_Li256ELb0ELb0ELb0ELb0EEENS1_30DynamicPersistentTileSchedulerILi256ELi32ELb0ELb0ELb1EEEEEEEEEvNT_6ParamsE)
        /*0684*/ 	.short	0x0210
        /*0686*/ 	.short	0x0bf0


	//----- nvinfo : EIATTR_SW_WAR
	.align		4
.L_545:
        /*0688*/ 	.byte	0x04, 0x36
        /*068a*/ 	.short	(.L_547 - .L_546)
.L_546:
        /*068c*/ 	.word	0x00000008
.L_547:


//--------------------- .nv.info._ZN7cutlass13device_kernelIN5flash11enable_sm90INS1_16FlashAttnFwdSm90INS1_25CollectiveMainloopFwdSm90ILi2EN4cute5tupleIJNS5_1CILi1EEES8_S8_EEENS6_IJNS7_ILi128EEESA_NS7_ILi192EEEEEELi128ENS_6half_tEfNS_4arch4Sm90ELb1ELb0ELb1ELb1ELb0ELb0ELb0ELb1ELb1ELb0ELb0ELb0EEENS1_21CollectiveEpilogueFwdINS6_IJSA_SA_SA_EEES9_SD_SF_Li256ELb1ELb0ELb0ELb0EEENS1_36VarlenDynamicPersistentTileSchedulerILi128ELi128ELi256ELi32ELb0ELb0ELb1ELb1ELb1ELb1EEEEEEEEEvNT_6ParamsE --------------------------
	.section	.nv.info._ZN7cutlass13device_kernelIN5flash11enable_sm90INS1_16FlashAttnFwdSm90INS1_25CollectiveMainloopFwdSm90ILi2EN4cute5tupleIJNS5_1CILi1EEES8_S8_EEENS6_IJNS7_ILi128EEESA_NS7_ILi192EEEEEELi128ENS_6half_tEfNS_4arch4Sm90ELb1ELb0ELb1ELb1ELb0ELb0ELb0ELb1ELb1ELb0ELb0ELb0EEENS1_21CollectiveEpilogueFwdINS6_IJSA_SA_SA_EEES9_SD_SF_Li256ELb1ELb0ELb0ELb0EEENS1_36VarlenDynamicPersistentTileSchedulerILi128ELi128ELi256ELi32ELb0ELb0ELb1ELb1ELb1ELb1EEEEEEEEEvNT_6ParamsE,"",@"SHT_CUDA_INFO"
	.sectionflags	@""
	.align	4


	//----- nvinfo : EIATTR_CUDA_API_VERSION
	.align		4
        /*0000*/ 	.byte	0x04, 0x37
        /*0002*/ 	.short	(.L_549 - .L_548)
.L_548:
        /*0004*/ 	.word	0x00000082


	//----- nvinfo : EIATTR_KPARAM_INFO
	.align		4
.L_549:
        /*0008*/ 	.byte	0x04, 0x17
        /*000a*/ 	.short	(.L_551 - .L_550)
.L_550:
        /*000c*/ 	.word	0x00000000
        /*0010*/ 	.short	0x0000
        /*0012*/ 	.short	0x0070
        /*0014*/ 	.byte	0x00, 0xf0, 0x01, 0x28


	//----- nvinfo : EIATTR_SPARSE_MMA_MASK
	.align		4
.L_551:
        /*0018*/ 	.byte	0x03, 0x50
        /*001a*/ 	.short	0x0000


	//----- nvinfo : EIATTR_MAXREG_COUNT
	.align		4
        /*001c*/ 	.byte	0x03, 0x1b
        /*001e*/ 	.short	0x00a8


	//----- nvinfo : EIATTR_NUM_BARRIERS
	.align		4
        /*0020*/ 	.byte	0x02, 0x4c
        /*0022*/ 	.byte	0x09
	.zero		1


	//----- nvinfo : EIATTR_EXTERNS
	.align		4
        /*0024*/ 	.byte	0x04, 0x0f
        /*0026*/ 	.short	(.L_553 - .L_552)


	//   ....[0]....
	.align		4
.L_552:
        /*0028*/ 	.word	index@(__assertfail)


	//----- nvinfo : EIATTR_ANNOTATIONS
	.align		4
.L_553:
        /*002c*/ 	.byte	0x04, 0x55
        /*002e*/ 	.short	(.L_555 - .L_554)


	//   ....[0]....
.L_554:
        /* <DEDUP_REMOVED lines=33> */


	//----- nvinfo : EIATTR_MERCURY_ISA_VERSION
	.align		4
.L_555:
        /*0230*/ 	.byte	0x03, 0x5f
        /*0232*/ 	.short	0x0101


	//----- nvinfo : EIATTR_UNUSED_LOAD_BYTE_OFFSET
	.align		4
        /*0234*/ 	.byte	0x04, 0x44
        /*0236*/ 	.short	(.L_557 - .L_556)


	//   ....[0]....
.L_556:
        /*0238*/ 	.word	0x00000a40
        /*023c*/ 	.word	0x0000fff0


	//   ....[1]....
        /*0240*/ 	.word	0x0000b520
        /*0244*/ 	.word	0x0000fff0


	//----- nvinfo : EIATTR_INT_WARP_WIDE_INSTR_OFFSETS
	.align		4
.L_557:
        /*0248*/ 	.byte	0x04, 0x31
        /*024a*/ 	.short	(.L_559 - .L_558)


	//   ....[0]....
.L_558:
        /*024c*/ 	.word	0x00000160


	//   ....[1]....
        /*0250*/ 	.word	0x000001a0


	//   ....[2]....
        /*0254*/ 	.word	0x00000210


	//   ....[3]....
        /*0258*/ 	.word	0x0000e940


	//   ....[4]....
        /*025c*/ 	.word	0x0000e9e0


	//   ....[5]....
        /*0260*/ 	.word	0x0000ee70


	//   ....[6]....
        /*0264*/ 	.word	0x0000eea0


	//   ....[7]....
        /*0268*/ 	.word	0x0000f0b0


	//   ....[8]....
        /*026c*/ 	.word	0x0000f1a0


	//   ....[9]....
        /*0270*/ 	.word	0x000114a0


	//   ....[10]....
        /*0274*/ 	.word	0x00011540


	//----- nvinfo : EIATTR_COOP_GROUP_MASK_REGIDS
	.align		4
.L_559:
        /*0278*/ 	.byte	0x04, 0x29
        /*027a*/ 	.short	(.L_561 - .L_560)


	//   ....[0]....
.L_560:
        /*027c*/ 	.word	0xffffffff


	//   ....[1]....
        /*0280*/ 	.word	0xffffffff


	//   ....[2]....
        /*0284*/ 	.word	0xffffffff


	//   ....[3]....
        /*0288*/ 	.word	0xffffffff


	//   ....[4]....
        /*028c*/ 	.word	0xffffffff


	//   ....[5]....
        /*0290*/ 	.word	0xffffffff


	//   ....[6]....
        /*0294*/ 	.word	0xffffffff


	//   ....[7]....
        /*0298*/ 	.word	0xffffffff


	//   ....[8]....
        /*029c*/ 	.word	0xffffffff


	//   ....[9]....
        /*02a0*/ 	.word	0xffffffff


	//   ....[10]....
        /*02a4*/ 	.word	0xffffffff


	//   ....[11]....
        /*02a8*/ 	.word	0xffffffff


	//   ....[12]....
        /*02ac*/ 	.word	0xffffffff


	//   ....[13]....
        /*02b0*/ 	.word	0xffffffff


	//   ....[14]....
        /*02b4*/ 	.word	0xffffffff


	//   ....[15]....
        /*02b8*/ 	.word	0xffffffff


	//   ....[16]....
        /*02bc*/ 	.word	0xffffffff


	//   ....[17]....
        /*02c0*/ 	.word	0xffffffff


	//   ....[18]....
        /*02c4*/ 	.word	0xffffffff


	//   ....[19]....
        /*02c8*/ 	.word	0xffffffff


	//   ....[20]....
        /*02cc*/ 	.word	0xffffffff


	//   ....[21]....
        /*02d0*/ 	.word	0xffffffff


	//   ....[22]....
        /*02d4*/ 	.word	0xffffffff


	//   ....[23]....
        /*02d8*/ 	.word	0xffffffff


	//   ....[24]....
        /*02dc*/ 	.word	0xffffffff


	//   ....[25]....
        /*02e0*/ 	.word	0xffffffff


	//   ....[26]....
        /*02e4*/ 	.word	0xffffffff


	//   ....[27]....
        /*02e8*/ 	.word	0xffffffff


	//   ....[28]....
        /*02ec*/ 	.word	0xffffffff


	//   ....[29]....
        /*02f0*/ 	.word	0xffffffff


	//   ....[30]....
        /*02f4*/ 	.word	0xffffffff


	//   ....[31]....
        /*02f8*/ 	.word	0xffffffff


	//   ....[32]....
        /*02fc*/ 	.word	0xffffffff


	//   ....[33]....
        /*0300*/ 	.word	0xffffffff


	//   ....[34]....
        /*0304*/ 	.word	0xffffffff


	//   ....[35]....
        /*0308*/ 	.word	0xffffffff


	//   ....[36]....
        /*030c*/ 	.word	0xffffffff


	//   ....[37]....
        /*0310*/ 	.word	0xffffffff


	//   ....[38]....
        /*0314*/ 	.word	0xffffffff


	//   ....[39]....
        /*0318*/ 	.word	0xffffffff


	//   ....[40]....
        /*031c*/ 	.word	0xffffffff


	//   ....[41]....
        /*0320*/ 	.word	0xffffffff


	//   ....[42]....
        /*0324*/ 	.word	0xffffffff


	//   ....[43]....
        /*0328*/ 	.word	0xffffffff


	//   ....[44]....
        /*032c*/ 	.word	0xffffffff


	//   ....[45]....
        /*0330*/ 	.word	0xffffffff


	//   ....[46]....
        /*0334*/ 	.word	0xffffffff


	//   ....[47]....
        /*0338*/ 	.word	0xffffffff


	//   ....[48]....
        /*033c*/ 	.word	0xffffffff


	//   ....[49]....
        /*0340*/ 	.word	0xffffffff


	//   ....[50]....
        /*0344*/ 	.word	0xffffffff


	//   ....[51]....
        /*0348*/ 	.word	0xffffffff


	//   ....[52]....
        /*034c*/ 	.word	0xffffffff


	//   ....[53]....
        /*0350*/ 	.word	0xffffffff


	//   ....[54]....
        /*0354*/ 	.word	0xffffffff


	//   ....[55]....
        /*0358*/ 	.word	0xffffffff


	//   ....[56]....
        /*035c*/ 	.word	0xffffffff


	//   ....[57]....
        /*0360*/ 	.word	0xffffffff


	//   ....[58]....
        /*0364*/ 	.word	0x0500000f


	//   ....[59]....
        /*0368*/ 	.word	0x0500000f


	//   ....[60]....
        /*036c*/ 	.word	0x0500000f


	//   ....[61]....
        /*0370*/ 	.word	0x0500000f


	//   ....[62]....
        /*0374*/ 	.word	0x0500000f


	//   ....[63]....
        /*0378*/ 	.word	0x0500000f


	//   ....[64]....
        /*037c*/ 	.word	0x0500000f


	//   ....[65]....
        /*0380*/ 	.word	0x0500000f


	//   ....[66]....
        /*0384*/ 	.word	0x0500000f


	//   ....[67]....
        /*0388*/ 	.word	0x0500000f


	//   ....[68]....
        /*038c*/ 	.word	0x0500000f


	//   ....[69]....
        /*0390*/ 	.word	0x0500000f


	//   ....[70]....
        /*0394*/ 	.word	0x0500000f


	//   ....[71]....
        /*0398*/ 	.word	0x0500000f


	//   ....[72]....
        /*039c*/ 	.word	0x0500000f


	//   ....[73]....
        /*03a0*/ 	.word	0x0500000f


	//   ....[74]....
        /*03a4*/ 	.word	0x0500000f


	//   ....[75]....
        /*03a8*/ 	.word	0x0500000f


	//   ....[76]....
        /*03ac*/ 	.word	0x0500000f


	//----- nvinfo : EIATTR_COOP_GROUP_INSTR_OFFSETS
	.align		4
.L_561:
        /*03b0*/ 	.byte	0x04, 0x28
        /*03b2*/ 	.short	(.L_563 - .L_562)


	//   ....[0]....
.L_562:
        /*03b4*/ 	.word	0x00000060


	//   ....[1]....
        /*03b8*/ 	.word	0x00000170


	//   ....[2]....
        /*03bc*/ 	.word	0x000001c0


	//   ....[3]....
        /*03c0*/ 	.word	0x000003f0


	//   ....[4]....
        /*03c4*/ 	.word	0x00000550


	//   ....[5]....
        /*03c8*/ 	.word	0x00000670


	//   ....[6]....
        /*03cc*/ 	.word	0x000007d0


	//   ....[7]....
        /*03d0*/ 	.word	0x00001650


	//   ....[8]....
        /*03d4*/ 	.word	0x000030a0


	//   ....[9]....
        /*03d8*/ 	.word	0x00003110


	//   ....[10]....
        /*03dc*/ 	.word	0x00003b10


	//   ....[11]....
        /*03e0*/ 	.word	0x00003b80


	//   ....[12]....
        /*03e4*/ 	.word	0x00006650


	//   ....[13]....
        /*03e8*/ 	.word	0x00006810


	//   ....[14]....
        /*03ec*/ 	.word	0x00006f40


	//   ....[15]....
        /*03f0*/ 	.word	0x00006fa0


	//   ....[16]....
        /*03f4*/ 	.word	0x00009580


	//   ....[17]....
        /*03f8*/ 	.word	0x000095d0


	//   ....[18]....
        /*03fc*/ 	.word	0x00009860


	//   ....[19]....
        /*0400*/ 	.word	0x000098e0


	//   ....[20]....
        /*0404*/ 	.word	0x0000abd0


	//   ....[21]....
        /*0408*/ 	.word	0x0000ac00


	//   ....[22]....
        /*040c*/ 	.word	0x0000ad00


	//   ....[23]....
        /*0410*/ 	.word	0x0000ad30


	//   ....[24]....
        /*0414*/ 	.word	0x0000d6e0


	//   ....[25]....
        /*0418*/ 	.word	0x0000d870


	//   ....[26]....
        /*041c*/ 	.word	0x0000d8a0


	//   ....[27]....
        /*0420*/ 	.word	0x0000d8e0


	//   ....[28]....
        /*0424*/ 	.word	0x0000d950


	//   ....[29]....
        /*0428*/ 	.word	0x0000d9b0


	//   ....[30]....
        /*042c*/ 	.word	0x0000d9f0


	//   ....[31]....
        /*0430*/ 	.word	0x0000dba0


	//   ....[32]....
        /*0434*/ 	.word	0x0000dc00


	//   ....[33]....
        /*0438*/ 	.word	0x0000dc40


	//   ....[34]....
        /*043c*/ 	.word	0x0000dc80


	//   ....[35]....
        /*0440*/ 	.word	0x0000dcb0


	//   ....[36]....
        /*0444*/ 	.word	0x0000dce0


	//   ....[37]....
        /*0448*/ 	.word	0x0000dd80


	//   ....[38]....
        /*044c*/ 	.word	0x0000dde0


	//   ....[39]....
        /*0450*/ 	.word	0x0000de70


	//   ....[40]....
        /*0454*/ 	.word	0x00011950


	//   ....[41]....
        /*0458*/ 	.word	0x00011960


	//   ....[42]....
        /*045c*/ 	.word	0x00011a80


	//   ....[43]....
        /*0460*/ 	.word	0x00011ae0


	//   ....[44]....
        /*0464*/ 	.word	0x00011b20


	//   ....[45]....
        /*0468*/ 	.word	0x00011b60


	//   ....[46]....
        /*046c*/ 	.word	0x00011b90


	//   ....[47]....
        /*0470*/ 	.word	0x00011bc0


	//   ....[48]....
        /*0474*/ 	.word	0x00011d60


	//   ....[49]....
        /*0478*/ 	.word	0x00011dc0


	//   ....[50]....
        /*047c*/ 	.word	0x00011e00


	//   ....[51]....
        /*0480*/ 	.word	0x00011e40


	//   ....[52]....
        /*0484*/ 	.word	0x00011e70


	//   ....[53]....
        /*0488*/ 	.word	0x00011ea0


	//   ....[54]....
        /*048c*/ 	.word	0x00011f60


	//   ....[55]....
        /*0490*/ 	.word	0x00011f80


	//   ....[56]....
        /*0494*/ 	.word	0x00011ff0


	//   ....[57]....
        /*0498*/ 	.word	0x00012690


	//   ....[58]....
        /*049c*/ 	.word	0x00012c80


	//   ....[59]....
        /*04a0*/ 	.word	0x000130a0


	//   ....[60]....
        /*04a4*/ 	.word	0x00013130


	//   ....[61]....
        /*04a8*/ 	.word	0x000131d0


	//   ....[62]....
        /*04ac*/ 	.word	0x00013280


	//   ....[63]....
        /*04b0*/ 	.word	0x00013300


	//   ....[64]....
        /*04b4*/ 	.word	0x00013380


	//   ....[65]....
        /*04b8*/ 	.word	0x00013400


	//   ....[66]....
        /*04bc*/ 	.word	0x00013480


	//   ....[67]....
        /*04c0*/ 	.word	0x00013510


	//   ....[68]....
        /*04c4*/ 	.word	0x000135c0


	//   ....[69]....
        /*04c8*/ 	.word	0x00013640


	//   ....[70]....
        /*04cc*/ 	.word	0x000136c0


	//   ....[71]....
        /*04d0*/ 	.word	0x00013740


	//   ....[72]....
        /*04d4*/ 	.word	0x000137c0


	//   ....[73]....
        /*04d8*/ 	.word	0x00013830


	//   ....[74]....
        /*04dc*/ 	.word	0x000138d0


	//   ....[75]....
        /*04e0*/ 	.word	0x00013960


	//   ....[76]....
        /*04e4*/ 	.word	0x00013a90


	//----- nvinfo : EIATTR_REG_RECONFIG
	.align		4
.L_563:
        /*04e8*/ 	.byte	0x01, 0x54
	.zero		2


	//----- nvinfo : EIATTR_SYSCALL_OFFSETS
	.align		4
        /*04ec*/ 	.byte	0x04, 0x46
        /*04ee*/ 	.short	(.L_565 - .L_564)


	//   ....[0]....
.L_564:
        /*04f0*/ 	.word	0x00001830


	//   ....[1]....
        /*04f4*/ 	.word	0x0000eb70


	//   ....[2]....
        /*04f8*/ 	.word	0x0000ecb0


	//   ....[3]....
        /*04fc*/ 	.word	0x0000edb0


	//----- nvinfo : EIATTR_MBARRIER_INSTR_OFFSETS
	.align		4
.L_565:
        /*0500*/ 	.byte	0x04, 0x39
        /*0502*/ 	.short	(.L_567 - .L_566)


	//   ....[0]....
.L_566:
        /*0504*/ 	.word	0x000002a0
        /*0508*/ 	.word	0x000000ff
        /*050c*/ 	.word	0x00034800
        /*0510*/ 	.short	0x0100
        /*0512*/ 	.byte	0x08
	.zero		1


	//   ....[1]....
        /*0514*/ 	.word	0x000002b0
        /*0518*/ 	.word	0x000000ff
        /*051c*/ 	.word	0x00034820
        /*0520*/ 	.short	0x0100
        /*0522*/ 	.byte	0x08
	.zero		1


	//   ....[2]....
        /*0524*/ 	.word	0x000003a0
        /*0528*/ 	.word	0x000000ff
        /*052c*/ 	.word	0x00034830
        /*0530*/ 	.short	0x0100
        /*0532*/ 	.byte	0x08
	.zero		1


	//   ....[3]....
        /*0534*/ 	.word	0x000003b0
        /*0538*/ 	.word	0x000000ff
        /*053c*/ 	.word	0x00034840
        /*0540*/ 	.short	0x0100
        /*0542*/ 	.byte	0x08
	.zero		1


	//   ....[4]....
        /*0544*/ 	.word	0x000003c0
        /*0548*/ 	.word	0x000000ff
        /*054c*/ 	.word	0x00034838
        /*0550*/ 	.short	0x0100
        /*0552*/ 	.byte	0x08
	.zero		1


	//   ....[5]....
        /*0554*/ 	.word	0x000003d0
        /*0558*/ 	.word	0x000000ff
        /*055c*/ 	.word	0x00034848
        /*0560*/ 	.short	0x0100
        /*0562*/ 	.byte	0x08
	.zero		1


	//   ....[6]....
        /*0564*/ 	.word	0x00000500
        /*0568*/ 	.word	0x000000ff
        /*056c*/ 	.word	0x00034850
        /*0570*/ 	.short	0x0100
        /*0572*/ 	.byte	0x08
	.zero		1


	//   ....[7]....
        /*0574*/ 	.word	0x00000510
        /*0578*/ 	.word	0x000000ff
        /*057c*/ 	.word	0x00034860
        /*0580*/ 	.short	0x0100
        /*0582*/ 	.byte	0x08
	.zero		1


	//   ....[8]....
        /*0584*/ 	.word	0x00000520
        /*0588*/ 	.word	0x000000ff
        /*058c*/ 	.word	0x00034858
        /*0590*/ 	.short	0x0100
        /*0592*/ 	.byte	0x08
	.zero		1


	//   ....[9]....
        /*0594*/ 	.word	0x00000530
        /*0598*/ 	.word	0x000000ff
        /*059c*/ 	.word	0x00034868
        /*05a0*/ 	.short	0x0100
        /*05a2*/ 	.byte	0x08
	.zero		1


	//   ....[10]....
        /*05a4*/ 	.word	0x00000620
        /*05a8*/ 	.word	0x000000ff
        /*05ac*/ 	.word	0x00034870
        /*05b0*/ 	.short	0x0100
        /*05b2*/ 	.byte	0x06
	.zero		1


	//   ....[11]....
        /*05b4*/ 	.word	0x00000630
        /*05b8*/ 	.word	0x000000ff
        /*05bc*/ 	.word	0x00034880
        /*05c0*/ 	.short	0x0100
        /*05c2*/ 	.byte	0x06
	.zero		1


	//   ....[12]....
        /*05c4*/ 	.word	0x00000640
        /*05c8*/ 	.word	0x000000ff
        /*05cc*/ 	.word	0x00034878
        /*05d0*/ 	.short	0x0100
        /*05d2*/ 	.byte	0x06
	.zero		1


	//   ....[13]....
        /*05d4*/ 	.word	0x00000650
        /*05d8*/ 	.word	0x000000ff
        /*05dc*/ 	.word	0x00034888
        /*05e0*/ 	.short	0x0100
        /*05e2*/ 	.byte	0x06
	.zero		1


	//   ....[14]....
        /*05e4*/ 	.word	0x00000780
        /*05e8*/ 	.word	0x000000ff
        /*05ec*/ 	.word	0x00034890
        /*05f0*/ 	.short	0x0100
        /*05f2*/ 	.byte	0x08
	.zero		1


	//   ....[15]....
        /*05f4*/ 	.word	0x00000790
        /*05f8*/ 	.word	0x000000ff
        /*05fc*/ 	.word	0x000348a0
        /*0600*/ 	.short	0x0100
        /*0602*/ 	.byte	0x08
	.zero		1


	//   ....[16]....
        /*0604*/ 	.word	0x000007a0
        /*0608*/ 	.word	0x000000ff
        /*060c*/ 	.word	0x00034898
        /*0610*/ 	.short	0x0100
        /*0612*/ 	.byte	0x08
	.zero		1


	//   ....[17]....
        /*0614*/ 	.word	0x000007b0
        /*0618*/ 	.word	0x000000ff
        /*061c*/ 	.word	0x000348a8
        /*0620*/ 	.short	0x0100
        /*0622*/ 	.byte	0x08
	.zero		1


	//   ....[18]....
        /*0624*/ 	.word	0x000008e0
        /*0628*/ 	.word	0x000000ff
        /*062c*/ 	.word	0x000348b0
        /*0630*/ 	.short	0x0100
        /*0632*/ 	.byte	0x08
	.zero		1


	//   ....[19]....
        /*0634*/ 	.word	0x000008f0
        /*0638*/ 	.word	0x000000ff
        /*063c*/ 	.word	0x000348c0
        /*0640*/ 	.short	0x0100
        /*0642*/ 	.byte	0x08
	.zero		1


	//   ....[20]....
        /*0644*/ 	.word	0x00000900
        /*0648*/ 	.word	0x000000ff
        /*064c*/ 	.word	0x000348b8
        /*0650*/ 	.short	0x0100
        /*0652*/ 	.byte	0x08
	.zero		1


	//   ....[21]....
        /*0654*/ 	.word	0x00000910
        /*0658*/ 	.word	0x000000ff
        /*065c*/ 	.word	0x000348c8
        /*0660*/ 	.short	0x0100
        /*0662*/ 	.byte	0x08
	.zero		1


	//   ....[22]....
        /*0664*/ 	.word	0x000018d0
        /*0668*/ 	.word	0x000000ff
        /*066c*/ 	.word	0x00034800
        /*0670*/ 	.short	0x010a
        /*0672*/ 	.byte	0x26
	.zero		1


	//   ....[23]....
        /*0674*/ 	.word	0x00001950
        /*0678*/ 	.word	0x00000000
        /*067c*/ 	.word	0x00034830
        /*0680*/ 	.short	0x010a
        /*0682*/ 	.byte	0x3f
	.zero		1


	//   ....[24]....
        /*0684*/ 	.word	0x000019c0
        /*0688*/ 	.word	0x00000000
        /*068c*/ 	.word	0x00034830
        /*0690*/ 	.short	0x010a
        /*0692*/ 	.byte	0x3f
	.zero		1


	//   ....[25]....
        /*0694*/ 	.word	0x00002b00
        /*0698*/ 	.word	0x00000000
        /*069c*/ 	.word	0x00000000
        /*06a0*/ 	.short	0x0101
        /*06a2*/ 	.byte	0x3f
	.zero		1


	//   ....[26]....
        /*06a4*/ 	.word	0x00004b90
        /*06a8*/ 	.word	0x000000ff
        /*06ac*/ 	.word	0x00034830
        /*06b0*/ 	.short	0x010a
        /*06b2*/ 	.byte	0x08
	.zero		1


	//   ....[27]....
        /*06b4*/ 	.word	0x00004bd0
        /*06b8*/ 	.word	0x000000ff
        /*06bc*/ 	.word	0x00034830
        /*06c0*/ 	.short	0x010a
        /*06c2*/ 	.byte	0x08
	.zero		1


	//   ....[28]....
        /*06c4*/ 	.word	0x000054f0
        /*06c8*/ 	.word	0x000000ff
        /*06cc*/ 	.word	0x00034850
        /*06d0*/ 	.short	0x010a
        /*06d2*/ 	.byte	0x09
	.zero		1


	//   ....[29]....
        /*06d4*/ 	.word	0x00005530
        /*06d8*/ 	.word	0x000000ff
        /*06dc*/ 	.word	0x00034850
        /*06e0*/ 	.short	0x010a
        /*06e2*/ 	.byte	0x09
	.zero		1


	//   ....[30]....
        /*06e4*/ 	.word	0x000076e0
        /*06e8*/ 	.word	0x00000003
        /*06ec*/ 	.word	0x00000000
        /*06f0*/ 	.short	0x0101
        /*06f2*/ 	.byte	0x3f
	.zero		1


	//   ....[31]....
        /*06f4*/ 	.word	0x00007730
        /*06f8*/ 	.word	0x00000035
        /*06fc*/ 	.word	0x00000000
        /*0700*/ 	.short	0x0101
        /*0702*/ 	.byte	0x3f
	.zero		1


	//   ....[32]....
        /*0704*/ 	.word	0x00007e30
        /*0708*/ 	.word	0x000000ff
        /*070c*/ 	.word	0x00034830
        /*0710*/ 	.short	0x010a
        /*0712*/ 	.byte	0x08
	.zero		1


	//   ....[33]....
        /*0714*/ 	.word	0x00007e70
        /*0718*/ 	.word	0x000000ff
        /*071c*/ 	.word	0x00034830
        /*0720*/ 	.short	0x010a
        /*0722*/ 	.byte	0x08
	.zero		1


	//   ....[34]....
        /*0724*/ 	.word	0x00008790
        /*0728*/ 	.word	0x000000ff
        /*072c*/ 	.word	0x00034850
        /*0730*/ 	.short	0x010a
        /*0732*/ 	.byte	0x08
	.zero		1


	//   ....[35]....
        /*0734*/ 	.word	0x000087d0
        /*0738*/ 	.word	0x000000ff
        /*073c*/ 	.word	0x00034850
        /*0740*/ 	.short	0x010a
        /*0742*/ 	.byte	0x08
	.zero		1


	//   ....[36]....
        /*0744*/ 	.word	0x0000a140
        /*0748*/ 	.word	0x00000023
        /*074c*/ 	.word	0x00000000
        /*0750*/ 	.short	0x0101
        /*0752*/ 	.byte	0x3f
	.zero		1


	//   ....[37]....
        /*0754*/ 	.word	0x0000a190
        /*0758*/ 	.word	0x0000002c
        /*075c*/ 	.word	0x00000000
        /*0760*/ 	.short	0x0101
        /*0762*/ 	.byte	0x3f
	.zero		1


	//   ....[38]....
        /*0764*/ 	.word	0x0000ab40
        /*0768*/ 	.word	0x000000ff
        /*076c*/ 	.word	0x00034850
        /*0770*/ 	.short	0x010a
        /*0772*/ 	.byte	0x05
	.zero		1


	//   ....[39]....
        /*0774*/ 	.word	0x0000ab80
        /*0778*/ 	.word	0x000000ff
        /*077c*/ 	.word	0x00034850
        /*0780*/ 	.short	0x010a
        /*0782*/ 	.byte	0x05
	.zero		1


	//   ....[40]....
        /*0784*/ 	.word	0x0000b0c0
        /*0788*/ 	.word	0x00000008
        /*078c*/ 	.word	0x00000000
        /*0790*/ 	.short	0x0101
        /*0792*/ 	.byte	0x3f
	.zero		1


	//   ....[41]....
        /*0794*/ 	.word	0x0000c490
        /*0798*/ 	.word	0x00000003
        /*079c*/ 	.word	0x00000000
        /*07a0*/ 	.short	0x0101
        /*07a2*/ 	.byte	0x3f
	.zero		1


	//   ....[42]....
        /*07a4*/ 	.word	0x0000f4f0
        /*07a8*/ 	.word	0x00000008
        /*07ac*/ 	.word	0x00034840
        /*07b0*/ 	.short	0x010a
        /*07b2*/ 	.byte	0x3f
	.zero		1


	//   ....[43]....
        /*07b4*/ 	.word	0x0000faa0
        /*07b8*/ 	.word	0x00000009
        /*07bc*/ 	.word	0x00034820
        /*07c0*/ 	.short	0x010a
        /*07c2*/ 	.byte	0x3f
	.zero		1


	//   ....[44]....
        /*07c4*/ 	.word	0x0000fdd0
        /*07c8*/ 	.word	0x00000002
        /*07cc*/ 	.word	0x00034840
        /*07d0*/ 	.short	0x010a
        /*07d2*/ 	.byte	0x3f
	.zero		1


	//   ....[45]....
        /*07d4*/ 	.word	0x000100d0
        /*07d8*/ 	.word	0x00000003
        /*07dc*/ 	.word	0x00000060
        /*07e0*/ 	.short	0x010a
        /*07e2*/ 	.byte	0x3f
	.zero		1


	//   ....[46]....
        /*07e4*/ 	.word	0x000106a0
        /*07e8*/ 	.word	0x00000002
        /*07ec*/ 	.word	0x00034840
        /*07f0*/ 	.short	0x010a
        /*07f2*/ 	.byte	0x3f
	.zero		1


	//   ....[47]....
        /*07f4*/ 	.word	0x000109a0
        /*07f8*/ 	.word	0x00000003
        /*07fc*/ 	.word	0x00000060
        /*0800*/ 	.short	0x010a
        /*0802*/ 	.byte	0x3f
	.zero		1


	//   ....[48]....
        /*0804*/ 	.word	0x00010e70
        /*0808*/ 	.word	0x00000002
        /*080c*/ 	.word	0x00034840
        /*0810*/ 	.short	0x010a
        /*0812*/ 	.byte	0x3f
	.zero		1


	//   ....[49]....
        /*0814*/ 	.word	0x00011180
        /*0818*/ 	.word	0x00000002
        /*081c*/ 	.word	0x00000060
        /*0820*/ 	.short	0x010a
        /*0822*/ 	.byte	0x3f
	.zero		1


	//   ....[50]....
        /*0824*/ 	.word	0x00011600
        /*0828*/ 	.word	0x00000003
        /*082c*/ 	.word	0x00034860
        /*0830*/ 	.short	0x010a
        /*0832*/ 	.byte	0x3f
	.zero		1


	//   ....[51]....
        /*0834*/ 	.word	0x00012610
        /*0838*/ 	.word	0x00000000
        /*083c*/ 	.word	0x00034820
        /*0840*/ 	.short	0x010a
        /*0842*/ 	.byte	0x3f
	.zero		1


	//   ....[52]....
        /*0844*/ 	.word	0x000127f0
        /*0848*/ 	.word	0x00000006
        /*084c*/ 	.word	0x00000000
        /*0850*/ 	.short	0x010a
        /*0852*/ 	.byte	0x3f
	.zero		1


	//   ....[53]....
        /*0854*/ 	.word	0x00012860
        /*0858*/ 	.word	0x00000007
        /*085c*/ 	.word	0x00000000
        /*0860*/ 	.short	0x010a
        /*0862*/ 	.byte	0x3f
	.zero		1


	//   ....[54]....
        /*0864*/ 	.word	0x000128d0
        /*0868*/ 	.word	0x00000004
        /*086c*/ 	.word	0x00000000
        /*0870*/ 	.short	0x010a
        /*0872*/ 	.byte	0x3f
	.zero		1


	//   ....[55]....
        /*0874*/ 	.word	0x00012900
        /*0878*/ 	.word	0x00000003
        /*087c*/ 	.word	0x00000000
        /*0880*/ 	.short	0x010a
        /*0882*/ 	.byte	0x3f
	.zero		1


	//   ....[56]....
        /*0884*/ 	.word	0x00012970
        /*0888*/ 	.word	0x00000003
        /*088c*/ 	.word	0x00034800
        /*0890*/ 	.short	0x010a
        /*0892*/ 	.byte	0x3f
	.zero		1


	//   ....[57]....
        /*0894*/ 	.word	0x000129c0
        /*0898*/ 	.word	0x00000000
        /*089c*/ 	.word	0x00034830
        /*08a0*/ 	.short	0x010a
        /*08a2*/ 	.byte	0x3f
	.zero		1


	//   ....[58]....
        /*08a4*/ 	.word	0x00012a20
        /*08a8*/ 	.word	0x0000000a
        /*08ac*/ 	.word	0x00034830
        /*08b0*/ 	.short	0x010a
        /*08b2*/ 	.byte	0x3f
	.zero		1


	//   ....[59]....
        /*08b4*/ 	.word	0x00012a80
        /*08b8*/ 	.word	0x00000005
        /*08bc*/ 	.word	0x00034850
        /*08c0*/ 	.short	0x010a
        /*08c2*/ 	.byte	0x3f
	.zero		1


	//   ....[60]....
        /*08c4*/ 	.word	0x00012ae0
        /*08c8*/ 	.word	0x0000000a
        /*08cc*/ 	.word	0x00034830
        /*08d0*/ 	.short	0x010a
        /*08d2*/ 	.byte	0x3f
	.zero		1


	//   ....[61]....
        /*08d4*/ 	.word	0x00012b40
        /*08d8*/ 	.word	0x00000005
        /*08dc*/ 	.word	0x00034850
        /*08e0*/ 	.short	0x010a
        /*08e2*/ 	.byte	0x3f
	.zero		1


	//   ....[62]....
        /*08e4*/ 	.word	0x00012ba0
        /*08e8*/ 	.word	0x00000007
        /*08ec*/ 	.word	0x00034850
        /*08f0*/ 	.short	0x010a
        /*08f2*/ 	.byte	0x3f
	.zero		1


	//   ....[63]....
        /*08f4*/ 	.word	0x00012d40
        /*08f8*/ 	.word	0x00000008
        /*08fc*/ 	.word	0x00034840
        /*0900*/ 	.short	0x010a
        /*0902*/ 	.byte	0x3f
	.zero		1


	//   ....[64]....
        /*0904*/ 	.word	0x00012dc0
        /*0908*/ 	.word	0x00000008
        /*090c*/ 	.word	0x00034820
        /*0910*/ 	.short	0x010a
        /*0912*/ 	.byte	0x3f
	.zero		1


	//   ....[65]....
        /*0914*/ 	.word	0x00012e10
        /*0918*/ 	.word	0x00000002
        /*091c*/ 	.word	0x00034840
        /*0920*/ 	.short	0x010a
        /*0922*/ 	.byte	0x3f
	.zero		1


	//   ....[66]....
        /*0924*/ 	.word	0x00012e60
        /*0928*/ 	.word	0x00000003
        /*092c*/ 	.word	0x00000060
        /*0930*/ 	.short	0x010a
        /*0932*/ 	.byte	0x3f
	.zero		1


	//   ....[67]....
        /*0934*/ 	.word	0x00012eb0
        /*0938*/ 	.word	0x00000002
        /*093c*/ 	.word	0x00034840
        /*0940*/ 	.short	0x010a
        /*0942*/ 	.byte	0x3f
	.zero		1


	//   ....[68]....
        /*0944*/ 	.word	0x00012f00
        /*0948*/ 	.word	0x00000003
        /*094c*/ 	.word	0x00000060
        /*0950*/ 	.short	0x010a
        /*0952*/ 	.byte	0x3f
	.zero		1


	//   ....[69]....
        /*0954*/ 	.word	0x00012f50
        /*0958*/ 	.word	0x00000002
        /*095c*/ 	.word	0x00034840
        /*0960*/ 	.short	0x010a
        /*0962*/ 	.byte	0x3f
	.zero		1


	//   ....[70]....
        /*0964*/ 	.word	0x00012fa0
        /*0968*/ 	.word	0x00000002
        /*096c*/ 	.word	0x00000060
        /*0970*/ 	.short	0x010a
        /*0972*/ 	.byte	0x3f
	.zero		1


	//   ....[71]....
        /*0974*/ 	.word	0x00012ff0
        /*0978*/ 	.word	0x00000003
        /*097c*/ 	.word	0x00034860
        /*0980*/ 	.short	0x010a
        /*0982*/ 	.byte	0x3f
	.zero		1


	//   ....[72]....
        /*0984*/ 	.word	0x000139b0
        /*0988*/ 	.word	0x00000000
        /*098c*/ 	.word	0x00034820
        /*0990*/ 	.short	0x010a
        /*0992*/ 	.byte	0x3f
	.zero		1


	//   ....[73]....
        /*0994*/ 	.word	0x00013b50
        /*0998*/ 	.word	0x00000006
        /*099c*/ 	.word	0x00000000
        /*09a0*/ 	.short	0x010a
        /*09a2*/ 	.byte	0x3f
	.zero		1


	//   ....[74]....
        /*09a4*/ 	.word	0x00013ba0
        /*09a8*/ 	.word	0x00000007
        /*09ac*/ 	.word	0x00000000
        /*09b0*/ 	.short	0x010a
        /*09b2*/ 	.byte	0x3f
	.zero		1


	//   ....[75]....
        /*09b4*/ 	.word	0x00013bf0
        /*09b8*/ 	.word	0x00000004
        /*09bc*/ 	.word	0x00000000
        /*09c0*/ 	.short	0x010a
        /*09c2*/ 	.byte	0x3f
	.zero		1


	//----- nvinfo : EIATTR_NUM_MBARRIERS
	.align		4
.L_567:
        /*09c4*/ 	.byte	0x03, 0x38
        /*09c6*/ 	.short	0x0016


	//----- nvinfo : EIATTR_EXIT_INSTR_OFFSETS
	.align		4
        /*09c8*/ 	.byte	0x04, 0x1c
        /*09ca*/ 	.short	(.L_569 - .L_568)


	//   ....[0]....
.L_568:
        /*09cc*/ 	.word	0x00000a80


	//   ....[1]....
        /*09d0*/ 	.word	0x0000d6a0


	//   ....[2]....
        /*09d4*/ 	.word	0x0000d700


	//   ....[3]....
        /*09d8*/ 	.word	0x00012950


	//----- nvinfo : EIATTR_MAX_THREADS
	.align		4
.L_569:
        /*09dc*/ 	.byte	0x04, 0x05
        /*09de*/ 	.short	(.L_571 - .L_570)
.L_570:
        /*09e0*/ 	.word	0x00000180
        /*09e4*/ 	.word	0x00000001
        /*09e8*/ 	.word	0x00000001


	//----- nvinfo : EIATTR_CRS_STACK_SIZE
	.align		4
.L_571:
        /*09ec*/ 	.byte	0x04, 0x1e
        /*09ee*/ 	.short	(.L_573 - .L_572)
.L_572:
        /*09f0*/ 	.word	0x00000000


	//----- nvinfo : EIATTR_CBANK_PARAM_SIZE
	.align		4
.L_573:
        /*09f4*/ 	.byte	0x03, 0x19
        /*09f6*/ 	.short	0x0a70


	//----- nvinfo : EIATTR_PARAM_CBANK
	.align		4
        /*09f8*/ 	.byte	0x04, 0x0a
        /*09fa*/ 	.short	(.L_575 - .L_574)
	.align		4
.L_574:
        /*09fc*/ 	.word	index@(.nv.constant0._ZN7cutlass13device_kernelIN5flash11enable_sm90INS1_16FlashAttnFwdSm90INS1_25CollectiveMainloopFwdSm90ILi2EN4cute5tupleIJNS5_1CILi1EEES8_S8_EEENS6_IJNS7_ILi128EEESA_NS7_ILi192EEEEEELi128ENS_6half_tEfNS_4arch4Sm90ELb1ELb0ELb1ELb1ELb0ELb0ELb0ELb1ELb1ELb0ELb0ELb0EEENS1_21CollectiveEpilogueFwdINS6_IJSA_SA_SA_EEES9_SD_SF_Li256ELb1ELb0ELb0ELb0EEENS1_36VarlenDynamicPersistentTileSchedulerILi128ELi128ELi256ELi32ELb0ELb0ELb1ELb1ELb1ELb1EEEEEEEEEvNT_6ParamsE)
        /*0a00*/ 	.short	0x0210
        /*0a02*/ 	.short	0x0a70


	//----- nvinfo : EIATTR_SW_WAR
	.align		4
.L_575:
        /*0a04*/ 	.byte	0x04, 0x36
        /*0a06*/ 	.short	(.L_577 - .L_576)
.L_576:
        /*0a08*/ 	.word	0x00000008
.L_577:


//--------------------- .nv.info._ZN7cutlass13device_kernelIN5flash11enable_sm90INS1_16FlashAttnFwdSm90INS1_25CollectiveMainloopFwdSm90ILi2EN4cute5tupleIJNS5_1CILi1EEES8_S8_EEENS6_IJNS7_ILi128EEESA_NS7_ILi192EEEEEELi128ENS_6half_tEfNS_4arch4Sm90ELb1ELb0ELb1ELb1ELb0ELb1ELb0ELb1ELb1ELb0ELb0ELb0EEENS1_21CollectiveEpilogueFwdINS6_IJSA_SA_SA_EEES9_SD_SF_Li256ELb1ELb0ELb0ELb0EEENS1_36VarlenDynamicPersistentTileSchedulerILi128ELi128ELi256ELi32ELb0ELb0ELb1ELb1ELb1ELb1EEEEEEEEEvNT_6ParamsE --------------------------
	.section	.nv.info._ZN7cutlass13device_kernelIN5flash11enable_sm90INS1_16FlashAttnFwdSm90INS1_25CollectiveMainloopFwdSm90ILi2EN4cute5tupleIJNS5_1CILi1EEES8_S8_EEENS6_IJNS7_ILi128EEESA_NS7_ILi192EEEEEELi128ENS_6half_tEfNS_4arch4Sm90ELb1ELb0ELb1ELb1ELb0ELb1ELb0ELb1ELb1ELb0ELb0ELb0EEENS1_21CollectiveEpilogueFwdINS6_IJSA_SA_SA_EEES9_SD_SF_Li256ELb1ELb0ELb0ELb0EEENS1_36VarlenDynamicPersistentTileSchedulerILi128ELi128ELi256ELi32ELb0ELb0ELb1ELb1ELb1ELb1EEEEEEEEEvNT_6ParamsE,"",@"SHT_CUDA_INFO"
	.sectionflags	@""
	.align	4


	//----- nvinfo : EIATTR_CUDA_API_VERSION
	.align		4
        /*0000*/ 	.byte	0x04, 0x37
        /*0002*/ 	.short	(.L_579 - .L_578)
.L_578:
        /*0004*/ 	.word	0x00000082


	//----- nvinfo : EIATTR_KPARAM_INFO
	.align		4
.L_579:
        /*0008*/ 	.byte	0x04, 0x17
        /*000a*/ 	.short	(.L_581 - .L_580)
.L_580:
        /*000c*/ 	.word	0x00000000
        /*0010*/ 	.short	0x0000
        /*0012*/ 	.short	0x0070
        /*0014*/ 	.byte	0x00, 0xf0, 0x01, 0x28


	//----- nvinfo : EIATTR_SPARSE_MMA_MASK
	.align		4
.L_581:
        /*0018*/ 	.byte	0x03, 0x50
        /*001a*/ 	.short	0x0000


	//----- nvinfo : EIATTR_MAXREG_COUNT
	.align		4
        /*001c*/ 	.byte	0x03, 0x1b
        /*001e*/ 	.short	0x00a8


	//----- nvinfo : EIATTR_NUM_BARRIERS
	.align		4
        /*0020*/ 	.byte	0x02, 0x4c
        /*0022*/ 	.byte	0x10
	.zero		1


	//----- nvinfo : EIATTR_EXTERNS
	.align		4
        /*0024*/ 	.byte	0x04, 0x0f
        /*0026*/ 	.short	(.L_583 - .L_582)


	//   ....[0]....
	.align		4
.L_582:
        /*0028*/ 	.word	index@(__assertfail)


	//----- nvinfo : EIATTR_ANNOTATIONS
	.align		4
.L_583:
        /*002c*/ 	.byte	0x04, 0x55
        /*002e*/ 	.short	(.L_585 - .L_584)


	//   ....[0]....
.L_584:
        /* <DEDUP_REMOVED lines=62> */


	//----- nvinfo : EIATTR_MERCURY_ISA_VERSION
	.align		4
.L_585:
        /*03f8*/ 	.byte	0x03, 0x5f
        /*03fa*/ 	.short	0x0101


	//----- nvinfo : EIATTR_UNUSED_LOAD_BYTE_OFFSET
	.align		4
        /*03fc*/ 	.byte	0x04, 0x44
        /*03fe*/ 	.short	(.L_587 - .L_586)


	//   ....[0]....
.L_586:
        /*0400*/ 	.word	0x00000ae0
        /*0404*/ 	.word	0x0000fff0


	//   ....[1]....
        /*0408*/ 	.word	0x0001bbd0
        /*040c*/ 	.word	0x0000fff0


	//----- nvinfo : EIATTR_INT_WARP_WIDE_INSTR_OFFSETS
	.align		4
.L_587:
        /*0410*/ 	.byte	0x04, 0x31
        /*0412*/ 	.short	(.L_589 - .L_588)


	//   ....[0]....
.L_588:
        /*0414*/ 	.word	0x000001c0


	//   ....[1]....
        /*0418*/ 	.word	0x00000200


	//   ....[2]....
        /*041c*/ 	.word	0x00000270


	//   ....[3]....
        /*0420*/ 	.word	0x0001fc30


	//   ....[4]....
        /*0424*/ 	.word	0x0001fcc0


	//   ....[5]....
        /*0428*/ 	.word	0x00020140


	//   ....[6]....
        /*042c*/ 	.word	0x00020170


	//   ....[7]....
        /*0430*/ 	.word	0x00020380


	//   ....[8]....
        /*0434*/ 	.word	0x00020470


	//   ....[9]....
        /*0438*/ 	.word	0x000227a0


	//   ....[10]....
        /*043c*/ 	.word	0x00022830


	//----- nvinfo : EIATTR_COOP_GROUP_MASK_REGIDS
	.align		4
.L_589:
        /*0440*/ 	.byte	0x04, 0x29
        /*0442*/ 	.short	(.L_591 - .L_590)


	//   ....[0]....
.L_590:
        /*0444*/ 	.word	0xffffffff


	//   ....[1]....
        /*0448*/ 	.word	0xffffffff


	//   ....[2]....
        /*044c*/ 	.word	0xffffffff


	//   ....[3]....
        /*0450*/ 	.word	0xffffffff


	//   ....[4]....
        /*0454*/ 	.word	0xffffffff


	//   ....[5]....
        /*0458*/ 	.word	0xffffffff


	//   ....[6]....
        /*045c*/ 	.word	0xffffffff


	//   ....[7]....
        /*0460*/ 	.word	0xffffffff


	//   ....[8]....
        /*0464*/ 	.word	0xffffffff


	//   ....[9]....
        /*0468*/ 	.word	0xffffffff


	//   ....[10]....
        /*046c*/ 	.word	0xffffffff


	//   ....[11]....
        /*0470*/ 	.word	0xffffffff


	//   ....[12]....
        /*0474*/ 	.word	0xffffffff


	//   ....[13]....
        /*0478*/ 	.word	0xffffffff


	//   ....[14]....
        /*047c*/ 	.word	0xffffffff


	//   ....[15]....
        /*0480*/ 	.word	0xffffffff


	//   ....[16]....
        /*0484*/ 	.word	0xffffffff


	//   ....[17]....
        /*0488*/ 	.word	0xffffffff


	//   ....[18]....
        /*048c*/ 	.word	0xffffffff


	//   ....[19]....
        /*0490*/ 	.word	0xffffffff


	//   ....[20]....
        /*0494*/ 	.word	0xffffffff


	//   ....[21]....
        /*0498*/ 	.word	0xffffffff


	//   ....[22]....
        /*049c*/ 	.word	0xffffffff


	//   ....[23]....
        /*04a0*/ 	.word	0xffffffff


	//   ....[24]....
        /*04a4*/ 	.word	0xffffffff


	//   ....[25]....
        /*04a8*/ 	.word	0xffffffff


	//   ....[26]....
        /*04ac*/ 	.word	0xffffffff


	//   ....[27]....
        /*04b0*/ 	.word	0xffffffff


	//   ....[28]....
        /*04b4*/ 	.word	0xffffffff


	//   ....[29]....
        /*04b8*/ 	.word	0xffffffff


	//   ....[30]....
        /*04bc*/ 	.word	0xffffffff


	//   ....[31]....
        /*04c0*/ 	.word	0xffffffff


	//   ....[32]....
        /*04c4*/ 	.word	0xffffffff


	//   ....[33]....
        /*04c8*/ 	.word	0xffffffff


	//   ....[34]....
        /*04cc*/ 	.word	0xffffffff


	//   ....[35]....
        /*04d0*/ 	.word	0xffffffff


	//   ....[36]....
        /*04d4*/ 	.word	0xffffffff


	//   ....[37]....
        /*04d8*/ 	.word	0xffffffff


	//   ....[38]....
        /*04dc*/ 	.word	0xffffffff


	//   ....[39]....
        /*04e0*/ 	.word	0xffffffff


	//   ....[40]....
        /*04e4*/ 	.word	0xffffffff


	//   ....[41]....
        /*04e8*/ 	.word	0xffffffff


	//   ....[42]....
        /*04ec*/ 	.word	0xffffffff


	//   ....[43]....
        /*04f0*/ 	.word	0xffffffff


	//   ....[44]....
        /*04f4*/ 	.word	0xffffffff


	//   ....[45]....
        /*04f8*/ 	.word	0xffffffff


	//   ....[46]....
        /*04fc*/ 	.word	0xffffffff


	//   ....[47]....
        /*0500*/ 	.word	0xffffffff


	//   ....[48]....
        /*0504*/ 	.word	0xffffffff


	//   ....[49]....
        /*0508*/ 	.word	0xffffffff


	//   ....[50]....
        /*050c*/ 	.word	0xffffffff


	//   ....[51]....
        /*0510*/ 	.word	0xffffffff


	//   ....[52]....
        /*0514*/ 	.word	0xffffffff


	//   ....[53]....
        /*0518*/ 	.word	0xffffffff


	//   ....[54]....
        /*051c*/ 	.word	0xffffffff


	//   ....[55]....
        /*0520*/ 	.word	0xffffffff


	//   ....[56]....
        /*0524*/ 	.word	0xffffffff


	//   ....[57]....
        /*0528*/ 	.word	0xffffffff


	//   ....[58]....
        /*052c*/ 	.word	0x0500000f


	//   ....[59]....
        /*0530*/ 	.word	0x0500000f


	//   ....[60]....
        /*0534*/ 	.word	0x0500000f


	//   ....[61]....
        /*0538*/ 	.word	0x0500000f


	//   ....[62]....
        /*053c*/ 	.word	0x0500000f


	//   ....[63]....
        /*0540*/ 	.word	0x0500000f


	//   ....[64]....
        /*0544*/ 	.word	0x0500000f


	//   ....[65]....
        /*0548*/ 	.word	0x0500000f


	//   ....[66]....
        /*054c*/ 	.word	0x0500000f


	//   ....[67]....
        /*0550*/ 	.word	0x0500000f


	//   ....[68]....
        /*0554*/ 	.word	0x0500000f


	//   ....[69]....
        /*0558*/ 	.word	0x0500000f


	//   ....[70]....
        /*055c*/ 	.word	0x0500000f


	//   ....[71]....
        /*0560*/ 	.word	0x0500000f


	//   ....[72]....
        /*0564*/ 	.word	0x0500000f


	//   ....[73]....
        /*0568*/ 	.word	0x0500000f


	//   ....[74]....
        /*056c*/ 	.word	0x0500000f


	//   ....[75]....
        /*0570*/ 	.word	0x0500000f


	//   ....[76]....
        /*0574*/ 	.word	0x0500000f


	//   ....[77]....
        /*0578*/ 	.word	0x0500000f


	//   ....[78]....
        /*057c*/ 	.word	0x0500000f


	//   ....[79]....
        /*0580*/ 	.word	0x0500000f


	//   ....[80]....
        /*0584*/ 	.word	0x0500000f


	//   ....[81]....
        /*0588*/ 	.word	0x0500000f


	//   ....[82]....
        /*058c*/ 	.word	0x0500000f


	//   ....[83]....
        /*0590*/ 	.word	0x0500000f


	//   ....[84]....
        /*0594*/ 	.word	0x0500000f


	//   ....[85]....
        /*0598*/ 	.word	0x0500000f


	//   ....[86]....
        /*059c*/ 	.word	0x0500000f


	//   ....[87]....
        /*05a0*/ 	.word	0x0500000f


	//   ....[88]....
        /*05a4*/ 	.word	0x0500000f


	//   ....[89]....
        /*05a8*/ 	.word	0x0500000f


	//   ....[90]....
        /*05ac*/ 	.word	0x0500000f


	//   ....[91]....
        /*05b0*/ 	.word	0x0500000f


	//   ....[92]....
        /*05b4*/ 	.word	0x0500000f


	//   ....[93]....
        /*05b8*/ 	.word	0x0500000f


	//----- nvinfo : EIATTR_COOP_GROUP_INSTR_OFFSETS
	.align		4
.L_591:
        /*05bc*/ 	.byte	0x04, 0x28
        /*05be*/ 	.short	(.L_593 - .L_592)


	//   ....[0]....
.L_592:
        /*05c0*/ 	.word	0x00000060


	//   ....[1]....
        /*05c4*/ 	.word	0x000001d0


	//   ....[2]....
        /*05c8*/ 	.word	0x00000220


	//   ....[3]....
        /*05cc*/ 	.word	0x00000450


	//   ....[4]....
        /*05d0*/ 	.word	0x000005b0


	//   ....[5]....
        /*05d4*/ 	.word	0x000006d0


	//   ....[6]....
        /*05d8*/ 	.word	0x00000830


	//   ....[7]....
        /*05dc*/ 	.word	0x0000a5c0


	//   ....[8]....
        /*05e0*/ 	.word	0x00012f60


	//   ....[9]....
        /*05e4*/ 	.word	0x00012fd0


	//   ....[10]....
        /*05e8*/ 	.word	0x000139e0


	//   ....[11]....
        /*05ec*/ 	.word	0x00013a30


	//   ....[12]....
        /*05f0*/ 	.word	0x000167c0


	//   ....[13]....
        /*05f4*/ 	.word	0x000167e0


	//   ....[14]....
        /*05f8*/ 	.word	0x000172f0


	//   ....[15]....
        /*05fc*/ 	.word	0x00017330


	//   ....[16]....
        /*0600*/ 	.word	0x000197b0


	//   ....[17]....
        /*0604*/ 	.word	0x00019810


	//   ....[18]....
        /*0608*/ 	.word	0x00019f60


	//   ....[19]....
        /*060c*/ 	.word	0x00019fc0


	//   ....[20]....
        /*0610*/ 	.word	0x0001b250


	//   ....[21]....
        /*0614*/ 	.word	0x0001b290


	//   ....[22]....
        /*0618*/ 	.word	0x0001b360


	//   ....[23]....
        /*061c*/ 	.word	0x0001b660


	//   ....[24]....
        /*0620*/ 	.word	0x0001d990


	//   ....[25]....
        /*0624*/ 	.word	0x0001db10


	//   ....[26]....
        /*0628*/ 	.word	0x0001db40


	//   ....[27]....
        /*062c*/ 	.word	0x0001db80


	//   ....[28]....
        /*0630*/ 	.word	0x0001dbe0


	//   ....[29]....
        /*0634*/ 	.word	0x0001dc40


	//   ....[30]....
        /*0638*/ 	.word	0x0001dc90


	//   ....[31]....
        /*063c*/ 	.word	0x0001de40


	//   ....[32]....
        /*0640*/ 	.word	0x0001dea0


	//   ....[33]....
        /*0644*/ 	.word	0x0001dee0


	//   ....[34]....
        /*0648*/ 	.word	0x0001df20


	//   ....[35]....
        /*064c*/ 	.word	0x0001df50


	//   ....[36]....
        /*0650*/ 	.word	0x0001df80


	//   ....[37]....
        /*0654*/ 	.word	0x0001e010


	//   ....[38]....
        /*0658*/ 	.word	0x0001e070


	//   ....[39]....
        /*065c*/ 	.word	0x0001e100


	//   ....[40]....
        /*0660*/ 	.word	0x00022c70


	//   ....[41]....
        /*0664*/ 	.word	0x00022c80


	//   ....[42]....
        /*0668*/ 	.word	0x00022d90


	//   ....[43]....
        /*066c*/ 	.word	0x00022df0


	//   ....[44]....
        /*0670*/ 	.word	0x00022e30


	//   ....[45]....
        /*0674*/ 	.word	0x00022e70


	//   ....[46]....
        /*0678*/ 	.word	0x00022ea0


	//   ....[47]....
        /*067c*/ 	.word	0x00022ed0


	//   ....[48]....
        /*0680*/ 	.word	0x00023060


	//   ....[49]....
        /*0684*/ 	.word	0x000230c0


	//   ....[50]....
        /*0688*/ 	.word	0x00023100


	//   ....[51]....
        /*068c*/ 	.word	0x00023140


	//   ....[52]....
        /*0690*/ 	.word	0x00023170


	//   ....[53]....
        /*0694*/ 	.word	0x000231a0


	//   ....[54]....
        /*0698*/ 	.word	0x00023260


	//   ....[55]....
        /*069c*/ 	.word	0x00023280


	//   ....[56]....
        /*06a0*/ 	.word	0x000232f0


	//   ....[57]....
        /*06a4*/ 	.word	0x00023980


	//   ....[58]....
        /*06a8*/ 	.word	0x00023de0


	//   ....[59]....
        /*06ac*/ 	.word	0x00023e80


	//   ....[60]....
        /*06b0*/ 	.word	0x00023f20


	//   ....[61]....
        /*06b4*/ 	.word	0x00023fc0


	//   ....[62]....
        /*06b8*/ 	.word	0x00024060


	//   ....[63]....
        /*06bc*/ 	.word	0x00024100


	//   ....[64]....
        /*06c0*/ 	.word	0x000241a0


	//   ....[65]....
        /*06c4*/ 	.word	0x00024240


	//   ....[66]....
        /*06c8*/ 	.word	0x00024330


	//   ....[67]....
        /*06cc*/ 	.word	0x000243d0


	//   ....[68]....
        /*06d0*/ 	.word	0x00024470


	//   ....[69]....
        /*06d4*/ 	.word	0x00024510


	//   ....[70]....
        /*06d8*/ 	.word	0x000245b0


	//   ....[71]....
        /*06dc*/ 	.word	0x00024650


	//   ....[72]....
        /*06e0*/ 	.word	0x000246f0


	//   ....[73]....
        /*06e4*/ 	.word	0x00024790


	//   ....[74]....
        /*06e8*/ 	.word	0x00024a90


	//   ....[75]....
        /*06ec*/ 	.word	0x00024d70


	//   ....[76]....
        /*06f0*/ 	.word	0x00025190


	//   ....[77]....
        /*06f4*/ 	.word	0x00025220


	//   ....[78]....
        /*06f8*/ 	.word	0x000252c0


	//   ....[79]....
        /*06fc*/ 	.word	0x00025370


	//   ....[80]....
        /*0700*/ 	.word	0x000253f0


	//   ....[81]....
        /*0704*/ 	.word	0x00025470


	//   ....[82]....
        /*0708*/ 	.word	0x000254f0


	//   ....[83]....
        /*070c*/ 	.word	0x00025570


	//   ....[84]....
        /*0710*/ 	.word	0x00025600


	//   ....[85]....
        /*0714*/ 	.word	0x000256b0


	//   ....[86]....
        /*0718*/ 	.word	0x00025730


	//   ....[87]....
        /*071c*/ 	.word	0x000257b0


	//   ....[88]....
        /*0720*/ 	.word	0x00025830


	//   ....[89]....
        /*0724*/ 	.word	0x000258b0


	//   ....[90]....
        /*0728*/ 	.word	0x00025920


	//   ....[91]....
        /*072c*/ 	.word	0x000259c0


	//   ....[92]....
        /*0730*/ 	.word	0x00025a50


	//   ....[93]....
        /*0734*/ 	.word	0x00025b80


	//----- nvinfo : EIATTR_REG_RECONFIG
	.align		4
.L_593:
        /*0738*/ 	.byte	0x01, 0x54
	.zero		2


	//----- nvinfo : EIATTR_SYSCALL_OFFSETS
	.align		4
        /*073c*/ 	.byte	0x04, 0x46
        /*073e*/ 	.short	(.L_595 - .L_594)


	//   ....[0]....
.L_594:
        /*0740*/ 	.word	0x000019a0


	//   ....[1]....
        /*0744*/ 	.word	0x00001af0


	//   ....[2]....
        /*0748*/ 	.word	0x0000a770


	//   ....[3]....
        /*074c*/ 	.word	0x0000abe0


	//   ....[4]....
        /*0750*/ 	.word	0x0001fe50


	//   ....[5]....
        /*0754*/ 	.word	0x0001ff90


	//   ....[6]....
        /*0758*/ 	.word	0x00020090


	//----- nvinfo : EIATTR_MBARRIER_INSTR_OFFSETS
	.align		4
.L_595:
        /*075c*/ 	.byte	0x04, 0x39
        /*075e*/ 	.short	(.L_597 - .L_596)


	//   ....[0]....
.L_596:
        /*0760*/ 	.word	0x00000300
        /*0764*/ 	.word	0x000000ff
        /*0768*/ 	.word	0x00034800
        /*076c*/ 	.short	0x0100
        /*076e*/ 	.byte	0x08
	.zero		1


	//   ....[1]....
        /*0770*/ 	.word	0x00000310
        /*0774*/ 	.word	0x000000ff
        /*0778*/ 	.word	0x00034820
        /*077c*/ 	.short	0x0100
        /*077e*/ 	.byte	0x08
	.zero		1


	//   ....[2]....
        /*0780*/ 	.word	0x00000400
        /*0784*/ 	.word	0x000000ff
        /*0788*/ 	.word	0x00034830
        /*078c*/ 	.short	0x0100
        /*078e*/ 	.byte	0x08
	.zero		1


	//   ....[3]....
        /*0790*/ 	.word	0x00000410
        /*0794*/ 	.word	0x000000ff
        /*0798*/ 	.word	0x00034840
        /*079c*/ 	.short	0x0100
        /*079e*/ 	.byte	0x08
	.zero		1


	//   ....[4]....
        /*07a0*/ 	.word	0x00000420
        /*07a4*/ 	.word	0x000000ff
        /*07a8*/ 	.word	0x00034838
        /*07ac*/ 	.short	0x0100
        /*07ae*/ 	.byte	0x08
	.zero		1


	//   ....[5]....
        /*07b0*/ 	.word	0x00000430
        /*07b4*/ 	.word	0x000000ff
        /*07b8*/ 	.word	0x00034848
        /*07bc*/ 	.short	0x0100
        /*07be*/ 	.byte	0x08
	.zero		1


	//   ....[6]....
        /*07c0*/ 	.word	0x00000560
        /*07c4*/ 	.word	0x000000ff
        /*07c8*/ 	.word	0x00034850
        /*07cc*/ 	.short	0x0100
        /*07ce*/ 	.byte	0x08
	.zero		1


	//   ....[7]....
        /*07d0*/ 	.word	0x00000570
        /*07d4*/ 	.word	0x000000ff
        /*07d8*/ 	.word	0x00034860
        /*07dc*/ 	.short	0x0100
        /*07de*/ 	.byte	0x08
	.zero		1


	//   ....[8]....
        /*07e0*/ 	.word	0x00000580
        /*07e4*/ 	.word	0x000000ff
        /*07e8*/ 	.word	0x00034858
        /*07ec*/ 	.short	0x0100
        /*07ee*/ 	.byte	0x08
	.zero		1


	//   ....[9]....
        /*07f0*/ 	.word	0x00000590
        /*07f4*/ 	.word	0x000000ff
        /*07f8*/ 	.word	0x00034868
        /*07fc*/ 	.short	0x0100
        /*07fe*/ 	.byte	0x08
	.zero		1


	//   ....[10]....
        /*0800*/ 	.word	0x00000680
        /*0804*/ 	.word	0x000000ff
        /*0808*/ 	.word	0x00034870
        /*080c*/ 	.short	0x0100
        /*080e*/ 	.byte	0x06
	.zero		1


	//   ....[11]....
        /*0810*/ 	.word	0x00000690
        /*0814*/ 	.word	0x000000ff
        /*0818*/ 	.word	0x00034880
        /*081c*/ 	.short	0x0100
        /*081e*/ 	.byte	0x06
	.zero		1


	//   ....[12]....
        /*0820*/ 	.word	0x000006a0
        /*0824*/ 	.word	0x000000ff
        /*0828*/ 	.word	0x00034878
        /*082c*/ 	.short	0x0100
        /*082e*/ 	.byte	0x06
	.zero		1


	//   ....[13]....
        /*0830*/ 	.word	0x000006b0
        /*0834*/ 	.word	0x000000ff
        /*0838*/ 	.word	0x00034888
        /*083c*/ 	.short	0x0100
        /*083e*/ 	.byte	0x06
	.zero		1


	//   ....[14]....
        /*0840*/ 	.word	0x000007e0
        /*0844*/ 	.word	0x000000ff
        /*0848*/ 	.word	0x00034890
        /*084c*/ 	.short	0x0100
        /*084e*/ 	.byte	0x08
	.zero		1


	//   ....[15]....
        /*0850*/ 	.word	0x000007f0
        /*0854*/ 	.word	0x000000ff
        /*0858*/ 	.word	0x000348a0
        /*085c*/ 	.short	0x0100
        /*085e*/ 	.byte	0x08
	.zero		1


	//   ....[16]....
        /*0860*/ 	.word	0x00000800
        /*0864*/ 	.word	0x000000ff
        /*0868*/ 	.word	0x00034898
        /*086c*/ 	.short	0x0100
        /*086e*/ 	.byte	0x08
	.zero		1


	//   ....[17]....
        /*0870*/ 	.word	0x00000810
        /*0874*/ 	.word	0x000000ff
        /*0878*/ 	.word	0x000348a8
        /*087c*/ 	.short	0x0100
        /*087e*/ 	.byte	0x08
	.zero		1


	//   ....[18]....
        /*0880*/ 	.word	0x00000940
        /*0884*/ 	.word	0x000000ff
        /*0888*/ 	.word	0x000348b0
        /*088c*/ 	.short	0x0100
        /*088e*/ 	.byte	0x08
	.zero		1


	//   ....[19]....
        /*0890*/ 	.word	0x00000950
        /*0894*/ 	.word	0x000000ff
        /*0898*/ 	.word	0x000348c0
        /*089c*/ 	.short	0x0100
        /*089e*/ 	.byte	0x08
	.zero		1


	//   ....[20]....
        /*08a0*/ 	.word	0x00000960
        /*08a4*/ 	.word	0x000000ff
        /*08a8*/ 	.word	0x000348b8
        /*08ac*/ 	.short	0x0100
        /*08ae*/ 	.byte	0x08
	.zero		1


	//   ....[21]....
        /*08b0*/ 	.word	0x00000970
        /*08b4*/ 	.word	0x000000ff
        /*08b8*/ 	.word	0x000348c8
        /*08bc*/ 	.short	0x0100
        /*08be*/ 	.byte	0x08
	.zero		1


	//   ....[22]....
        /*08c0*/ 	.word	0x000036c0
        /*08c4*/ 	.word	0x00000003
        /*08c8*/ 	.word	0x00034890
        /*08cc*/ 	.short	0x010a
        /*08ce*/ 	.byte	0x3f
	.zero		1


	//   ....[23]....
        /*08d0*/ 	.word	0x000069b0
        /*08d4*/ 	.word	0x00000003
        /*08d8*/ 	.word	0x00034890
        /*08dc*/ 	.short	0x010a
        /*08de*/ 	.byte	0x3f
	.zero		1


	//   ....[24]....
        /*08e0*/ 	.word	0x000099a0
        /*08e4*/ 	.word	0x00000003
        /*08e8*/ 	.word	0x00034890
        /*08ec*/ 	.short	0x010a
        /*08ee*/ 	.byte	0x3f
	.zero		1


	//   ....[25]....
        /*08f0*/ 	.word	0x00009d70
        /*08f4*/ 	.word	0x00000024
        /*08f8*/ 	.word	0x00000000
        /*08fc*/ 	.short	0x0101
        /*08fe*/ 	.byte	0x3f
	.zero		1


	//   ....[26]....
        /*0900*/ 	.word	0x00009db0
        /*0904*/ 	.word	0x00000003
        /*0908*/ 	.word	0x000348b0
        /*090c*/ 	.short	0x010a
        /*090e*/ 	.byte	0x3f
	.zero		1


	//   ....[27]....
        /*0910*/ 	.word	0x0000a280
        /*0914*/ 	.word	0x00000003
        /*0918*/ 	.word	0x00000000
        /*091c*/ 	.short	0x0101
        /*091e*/ 	.byte	0x3f
	.zero		1


	//   ....[28]....
        /*0920*/ 	.word	0x0000a7f0
        /*0924*/ 	.word	0x00000012
        /*0928*/ 	.word	0x00034800
        /*092c*/ 	.short	0x010a
        /*092e*/ 	.byte	0x3f
	.zero		1


	//   ....[29]....
        /*0930*/ 	.word	0x0000a840
        /*0934*/ 	.word	0x00000012
        /*0938*/ 	.word	0x00034800
        /*093c*/ 	.short	0x010a
        /*093e*/ 	.byte	0x3f
	.zero		1


	//   ....[30]....
        /*0940*/ 	.word	0x0000bbb0
        /*0944*/ 	.word	0x00000012
        /*0948*/ 	.word	0x00034800
        /*094c*/ 	.short	0x010a
        /*094e*/ 	.byte	0x3f
	.zero		1


	//   ....[31]....
        /*0950*/ 	.word	0x0000ed20
        /*0954*/ 	.word	0x00000012
        /*0958*/ 	.word	0x00034800
        /*095c*/ 	.short	0x010a
        /*095e*/ 	.byte	0x3f
	.zero		1


	//   ....[32]....
        /*0960*/ 	.word	0x00011570
        /*0964*/ 	.word	0x00000000
        /*0968*/ 	.word	0x00034830
        /*096c*/ 	.short	0x010a
        /*096e*/ 	.byte	0x3f
	.zero		1


	//   ....[33]....
        /*0970*/ 	.word	0x000115f0
        /*0974*/ 	.word	0x00000000
        /*0978*/ 	.word	0x00034830
        /*097c*/ 	.short	0x010a
        /*097e*/ 	.byte	0x3f
	.zero		1


	//   ....[34]....
        /*0980*/ 	.word	0x000129b0
        /*0984*/ 	.word	0x00000000
        /*0988*/ 	.word	0x00000000
        /*098c*/ 	.short	0x0101
        /*098e*/ 	.byte	0x3f
	.zero		1


	//   ....[35]....
        /*0990*/ 	.word	0x00014a80
        /*0994*/ 	.word	0x0000000e
        /*0998*/ 	.word	0x00034830
        /*099c*/ 	.short	0x010a
        /*099e*/ 	.byte	0x3f
	.zero		1


	//   ....[36]....
        /*09a0*/ 	.word	0x00014af0
        /*09a4*/ 	.word	0x0000000e
        /*09a8*/ 	.word	0x00034830
        /*09ac*/ 	.short	0x010a
        /*09ae*/ 	.byte	0x3f
	.zero		1


	//   ....[37]....
        /*09b0*/ 	.word	0x00015670
        /*09b4*/ 	.word	0x0000000f
        /*09b8*/ 	.word	0x00034850
        /*09bc*/ 	.short	0x010a
        /*09be*/ 	.byte	0x3f
	.zero		1


	//   ....[38]....
        /*09c0*/ 	.word	0x000156c0
        /*09c4*/ 	.word	0x0000000f
        /*09c8*/ 	.word	0x00034850
        /*09cc*/ 	.short	0x010a
        /*09ce*/ 	.byte	0x3f
	.zero		1


	//   ....[39]....
        /*09d0*/ 	.word	0x00017cc0
        /*09d4*/ 	.word	0x0000000e
        /*09d8*/ 	.word	0x00000000
        /*09dc*/ 	.short	0x0101
        /*09de*/ 	.byte	0x3f
	.zero		1


	//   ....[40]....
        /*09e0*/ 	.word	0x00017d10
        /*09e4*/ 	.word	0x0000000f
        /*09e8*/ 	.word	0x00000000
        /*09ec*/ 	.short	0x0101
        /*09ee*/ 	.byte	0x3f
	.zero		1


	//   ....[41]....
        /*09f0*/ 	.word	0x000180a0
        /*09f4*/ 	.word	0x00000008
        /*09f8*/ 	.word	0x00034830
        /*09fc*/ 	.short	0x010a
        /*09fe*/ 	.byte	0x3f
	.zero		1


	//   ....[42]....
        /*0a00*/ 	.word	0x00018110
        /*0a04*/ 	.word	0x00000008
        /*0a08*/ 	.word	0x00034830
        /*0a0c*/ 	.short	0x010a
        /*0a0e*/ 	.byte	0x3f
	.zero		1


	//   ....[43]....
        /*0a10*/ 	.word	0x00018c90
        /*0a14*/ 	.word	0x0000000e
        /*0a18*/ 	.word	0x00034850
        /*0a1c*/ 	.short	0x010a
        /*0a1e*/ 	.byte	0x3f
	.zero		1


	//   ....[44]....
        /*0a20*/ 	.word	0x00018ce0
        /*0a24*/ 	.word	0x0000000e
        /*0a28*/ 	.word	0x00034850
        /*0a2c*/ 	.short	0x010a
        /*0a2e*/ 	.byte	0x3f
	.zero		1


	//   ....[45]....
        /*0a30*/ 	.word	0x0001a600
        /*0a34*/ 	.word	0x00000007
        /*0a38*/ 	.word	0x00000000
        /*0a3c*/ 	.short	0x0101
        /*0a3e*/ 	.byte	0x3f
	.zero		1


	//   ....[46]....
        /*0a40*/ 	.word	0x0001a7e0
        /*0a44*/ 	.word	0x0000000d
        /*0a48*/ 	.word	0x00000000
        /*0a4c*/ 	.short	0x0101
        /*0a4e*/ 	.byte	0x3f
	.zero		1


	//   ....[47]....
        /*0a50*/ 	.word	0x0001b120
        /*0a54*/ 	.word	0x0000000b
        /*0a58*/ 	.word	0x00034850
        /*0a5c*/ 	.short	0x010a
        /*0a5e*/ 	.byte	0x3f
	.zero		1


	//   ....[48]....
        /*0a60*/ 	.word	0x0001b1c0
        /*0a64*/ 	.word	0x0000000b
        /*0a68*/ 	.word	0x00034850
        /*0a6c*/ 	.short	0x010a
        /*0a6e*/ 	.byte	0x3f
	.zero		1


	//   ....[49]....
        /*0a70*/ 	.word	0x0001b750
        /*0a74*/ 	.word	0x0000000a
        /*0a78*/ 	.word	0x00000000
        /*0a7c*/ 	.short	0x0101
        /*0a7e*/ 	.byte	0x3f
	.zero		1


	//   ....[50]....
        /*0a80*/ 	.word	0x0001c9d0
        /*0a84*/ 	.word	0x00000000
        /*0a88*/ 	.word	0x00000000
        /*0a8c*/ 	.short	0x0101
        /*0a8e*/ 	.byte	0x3f
	.zero		1


	//   ....[51]....
        /*0a90*/ 	.word	0x0001ef40
        /*0a94*/ 	.word	0x00000004
        /*0a98*/ 	.word	0x00034820
        /*0a9c*/ 	.short	0x010a
        /*0a9e*/ 	.byte	0x3f
	.zero		1


	//   ....[52]....
        /*0aa0*/ 	.word	0x0001efd0
        /*0aa4*/ 	.word	0x00000006
        /*0aa8*/ 	.word	0x000348a0
        /*0aac*/ 	.short	0x010a
        /*0aae*/ 	.byte	0x3f
	.zero		1


	//   ....[53]....
        /*0ab0*/ 	.word	0x0001f260
        /*0ab4*/ 	.word	0x00000006
        /*0ab8*/ 	.word	0x000348c0
        /*0abc*/ 	.short	0x010a
        /*0abe*/ 	.byte	0x3f
	.zero		1


	//   ....[54]....
        /*0ac0*/ 	.word	0x0001f620
        /*0ac4*/ 	.word	0x00000007
        /*0ac8*/ 	.word	0x000348a0
        /*0acc*/ 	.short	0x010a
        /*0ace*/ 	.byte	0x3f
	.zero		1


	//   ....[55]....
        /*0ad0*/ 	.word	0x0001f890
        /*0ad4*/ 	.word	0x00000007
        /*0ad8*/ 	.word	0x000348c0
        /*0adc*/ 	.short	0x010a
        /*0ade*/ 	.byte	0x3f
	.zero		1


	//   ....[56]....
        /*0ae0*/ 	.word	0x000207a0
        /*0ae4*/ 	.word	0x00000007
        /*0ae8*/ 	.word	0x00034840
        /*0aec*/ 	.short	0x010a
        /*0aee*/ 	.byte	0x3f
	.zero		1


	//   ....[57]....
        /*0af0*/ 	.word	0x00020d50
        /*0af4*/ 	.word	0x0000000a
        /*0af8*/ 	.word	0x00034820
        /*0afc*/ 	.short	0x010a
        /*0afe*/ 	.byte	0x3f
	.zero		1


	//   ....[58]....
        /*0b00*/ 	.word	0x00021070
        /*0b04*/ 	.word	0x00000008
        /*0b08*/ 	.word	0x00034840
        /*0b0c*/ 	.short	0x010a
        /*0b0e*/ 	.byte	0x3f
	.zero		1


	//   ....[59]....
        /*0b10*/ 	.word	0x00021370
        /*0b14*/ 	.word	0x00000008
        /*0b18*/ 	.word	0x00034860
        /*0b1c*/ 	.short	0x010a
        /*0b1e*/ 	.byte	0x3f
	.zero		1


	//   ....[60]....
        /*0b20*/ 	.word	0x00021920
        /*0b24*/ 	.word	0x00000002
        /*0b28*/ 	.word	0x00034840
        /*0b2c*/ 	.short	0x010a
        /*0b2e*/ 	.byte	0x3f
	.zero		1


	//   ....[61]....
        /*0b30*/ 	.word	0x00021c20
        /*0b34*/ 	.word	0x00000002
        /*0b38*/ 	.word	0x00034860
        /*0b3c*/ 	.short	0x010a
        /*0b3e*/ 	.byte	0x3f
	.zero		1


	//   ....[62]....
        /*0b40*/ 	.word	0x00022140
        /*0b44*/ 	.word	0x00000002
        /*0b48*/ 	.word	0x00034840
        /*0b4c*/ 	.short	0x010a
        /*0b4e*/ 	.byte	0x3f
	.zero		1


	//   ....[63]....
        /*0b50*/ 	.word	0x00022430
        /*0b54*/ 	.word	0x00000002
        /*0b58*/ 	.word	0x00034860
        /*0b5c*/ 	.short	0x010a
        /*0b5e*/ 	.byte	0x3f
	.zero		1


	//   ....[64]....
        /*0b60*/ 	.word	0x000228f0
        /*0b64*/ 	.word	0x00000003
        /*0b68*/ 	.word	0x00034860
        /*0b6c*/ 	.short	0x010a
        /*0b6e*/ 	.byte	0x3f
	.zero		1


	//   ....[65]....
        /*0b70*/ 	.word	0x00023900
        /*0b74*/ 	.word	0x00000000
        /*0b78*/ 	.word	0x00034820
        /*0b7c*/ 	.short	0x010a
        /*0b7e*/ 	.byte	0x3f
	.zero		1


	//   ....[66]....
        /*0b80*/ 	.word	0x00023ad0
        /*0b84*/ 	.word	0x00000006
        /*0b88*/ 	.word	0x00000000
        /*0b8c*/ 	.short	0x010a
        /*0b8e*/ 	.byte	0x3f
	.zero		1


	//   ....[67]....
        /*0b90*/ 	.word	0x00023b40
        /*0b94*/ 	.word	0x00000007
        /*0b98*/ 	.word	0x00000000
        /*0b9c*/ 	.short	0x010a
        /*0b9e*/ 	.byte	0x3f
	.zero		1


	//   ....[68]....
        /*0ba0*/ 	.word	0x00023bb0
        /*0ba4*/ 	.word	0x00000004
        /*0ba8*/ 	.word	0x00000000
        /*0bac*/ 	.short	0x010a
        /*0bae*/ 	.byte	0x3f
	.zero		1


	//   ....[69]....
        /*0bb0*/ 	.word	0x00023be0
        /*0bb4*/ 	.word	0x00000003
        /*0bb8*/ 	.word	0x00000000
        /*0bbc*/ 	.short	0x010a
        /*0bbe*/ 	.byte	0x3f
	.zero		1


	//   ....[70]....
        /*0bc0*/ 	.word	0x00023c40
        /*0bc4*/ 	.word	0x00000003
        /*0bc8*/ 	.word	0x00034890
        /*0bcc*/ 	.short	0x010a
        /*0bce*/ 	.byte	0x3f
	.zero		1


	//   ....[71]....
        /*0bd0*/ 	.word	0x00023c90
        /*0bd4*/ 	.word	0x00000003
        /*0bd8*/ 	.word	0x00034890
        /*0bdc*/ 	.short	0x010a
        /*0bde*/ 	.byte	0x3f
	.zero		1


	//   ....[72]....
        /*0be0*/ 	.word	0x00023ce0
        /*0be4*/ 	.word	0x00000003
        /*0be8*/ 	.word	0x00034890
        /*0bec*/ 	.short	0x010a
        /*0bee*/ 	.byte	0x3f
	.zero		1


	//   ....[73]....
        /*0bf0*/ 	.word	0x00023d30
        /*0bf4*/ 	.word	0x00000003
        /*0bf8*/ 	.word	0x000348b0
        /*0bfc*/ 	.short	0x010a
        /*0bfe*/ 	.byte	0x3f
	.zero		1


	//   ....[74]....
        /*0c00*/ 	.word	0x00024280
        /*0c04*/ 	.word	0x00000012
        /*0c08*/ 	.word	0x00034800
        /*0c0c*/ 	.short	0x010a
        /*0c0e*/ 	.byte	0x3f
	.zero		1


	//   ....[75]....
        /*0c10*/ 	.word	0x000247d0
        /*0c14*/ 	.word	0x00000012
        /*0c18*/ 	.word	0x00034800
        /*0c1c*/ 	.short	0x010a
        /*0c1e*/ 	.byte	0x3f
	.zero		1


	//   ....[76]....
        /*0c20*/ 	.word	0x00024820
        /*0c24*/ 	.word	0x00000000
        /*0c28*/ 	.word	0x00034830
        /*0c2c*/ 	.short	0x010a
        /*0c2e*/ 	.byte	0x3f
	.zero		1


	//   ....[77]....
        /*0c30*/ 	.word	0x00024870
        /*0c34*/ 	.word	0x0000000e
        /*0c38*/ 	.word	0x00034830
        /*0c3c*/ 	.short	0x010a
        /*0c3e*/ 	.byte	0x3f
	.zero		1


	//   ....[78]....
        /*0c40*/ 	.word	0x000248c0
        /*0c44*/ 	.word	0x0000000f
        /*0c48*/ 	.word	0x00034850
        /*0c4c*/ 	.short	0x010a
        /*0c4e*/ 	.byte	0x3f
	.zero		1


	//   ....[79]....
        /*0c50*/ 	.word	0x00024910
        /*0c54*/ 	.word	0x00000008
        /*0c58*/ 	.word	0x00034830
        /*0c5c*/ 	.short	0x010a
        /*0c5e*/ 	.byte	0x3f
	.zero		1


	//   ....[80]....
        /*0c60*/ 	.word	0x00024960
        /*0c64*/ 	.word	0x0000000e
        /*0c68*/ 	.word	0x00034850
        /*0c6c*/ 	.short	0x010a
        /*0c6e*/ 	.byte	0x3f
	.zero		1


	//   ....[81]....
        /*0c70*/ 	.word	0x000249b0
        /*0c74*/ 	.word	0x0000000b
        /*0c78*/ 	.word	0x00034850
        /*0c7c*/ 	.short	0x010a
        /*0c7e*/ 	.byte	0x3f
	.zero		1


	//   ....[82]....
        /*0c80*/ 	.word	0x00024b50
        /*0c84*/ 	.word	0x00000004
        /*0c88*/ 	.word	0x00034820
        /*0c8c*/ 	.short	0x010a
        /*0c8e*/ 	.byte	0x3f
	.zero		1


	//   ....[83]....
        /*0c90*/ 	.word	0x00024ba0
        /*0c94*/ 	.word	0x00000006
        /*0c98*/ 	.word	0x000348a0
        /*0c9c*/ 	.short	0x010a
        /*0c9e*/ 	.byte	0x3f
	.zero		1


	//   ....[84]....
        /*0ca0*/ 	.word	0x00024bf0
        /*0ca4*/ 	.word	0x00000006
        /*0ca8*/ 	.word	0x000348c0
        /*0cac*/ 	.short	0x010a
        /*0cae*/ 	.byte	0x3f
	.zero		1


	//   ....[85]....
        /*0cb0*/ 	.word	0x00024c40
        /*0cb4*/ 	.word	0x00000007
        /*0cb8*/ 	.word	0x000348a0
        /*0cbc*/ 	.short	0x010a
        /*0cbe*/ 	.byte	0x3f
	.zero		1


	//   ....[86]....
        /*0cc0*/ 	.word	0x00024c90
        /*0cc4*/ 	.word	0x00000007
        /*0cc8*/ 	.word	0x000348c0
        /*0ccc*/ 	.short	0x010a
        /*0cce*/ 	.byte	0x3f
	.zero		1


	//   ....[87]....
        /*0cd0*/ 	.word	0x00024e30
        /*0cd4*/ 	.word	0x00000007
        /*0cd8*/ 	.word	0x00034840
        /*0cdc*/ 	.short	0x010a
        /*0cde*/ 	.byte	0x3f
	.zero		1


	//   ....[88]....
        /*0ce0*/ 	.word	0x00024eb0
        /*0ce4*/ 	.word	0x00000003
        /*0ce8*/ 	.word	0x00034820
        /*0cec*/ 	.short	0x010a
        /*0cee*/ 	.byte	0x3f
	.zero		1


	//   ....[89]....
        /*0cf0*/ 	.word	0x00024f00
        /*0cf4*/ 	.word	0x00000008
        /*0cf8*/ 	.word	0x00034840
        /*0cfc*/ 	.short	0x010a
        /*0cfe*/ 	.byte	0x3f
	.zero		1


	//   ....[90]....
        /*0d00*/ 	.word	0x00024f50
        /*0d04*/ 	.word	0x00000008
        /*0d08*/ 	.word	0x00034860
        /*0d0c*/ 	.short	0x010a
        /*0d0e*/ 	.byte	0x3f
	.zero		1


	//   ....[91]....
        /*0d10*/ 	.word	0x00024fa0
        /*0d14*/ 	.word	0x00000002
        /*0d18*/ 	.word	0x00034840
        /*0d1c*/ 	.short	0x010a
        /*0d1e*/ 	.byte	0x3f
	.zero		1


	//   ....[92]....
        /*0d20*/ 	.word	0x00024ff0
        /*0d24*/ 	.word	0x00000002
        /*0d28*/ 	.word	0x00034860
        /*0d2c*/ 	.short	0x010a
        /*0d2e*/ 	.byte	0x3f
	.zero		1


	//   ....[93]....
        /*0d30*/ 	.word	0x00025040
        /*0d34*/ 	.word	0x00000002
        /*0d38*/ 	.word	0x00034840
        /*0d3c*/ 	.short	0x010a
        /*0d3e*/ 	.byte	0x3f
	.zero		1


	//   ....[94]....
        /*0d40*/ 	.word	0x00025090
        /*0d44*/ 	.word	0x00000002
        /*0d48*/ 	.word	0x00034860
        /*0d4c*/ 	.short	0x010a
        /*0d4e*/ 	.byte	0x3f
	.zero		1


	//   ....[95]....
        /*0d50*/ 	.word	0x000250e0
        /*0d54*/ 	.word	0x00000003
        /*0d58*/ 	.word	0x00034860
        /*0d5c*/ 	.short	0x010a
        /*0d5e*/ 	.byte	0x3f
	.zero		1


	//   ....[96]....
        /*0d60*/ 	.word	0x00025aa0
        /*0d64*/ 	.word	0x00000000
        /*0d68*/ 	.word	0x00034820
        /*0d6c*/ 	.short	0x010a
        /*0d6e*/ 	.byte	0x3f
	.zero		1


	//   ....[97]....
        /*0d70*/ 	.word	0x00025c40
        /*0d74*/ 	.word	0x00000006
        /*0d78*/ 	.word	0x00000000
        /*0d7c*/ 	.short	0x010a
        /*0d7e*/ 	.byte	0x3f
	.zero		1


	//   ....[98]....
        /*0d80*/ 	.word	0x00025c90
        /*0d84*/ 	.word	0x00000007
        /*0d88*/ 	.word	0x00000000
        /*0d8c*/ 	.short	0x010a
        /*0d8e*/ 	.byte	0x3f
	.zero		1


	//   ....[99]....
        /*0d90*/ 	.word	0x00025ce0
        /*0d94*/ 	.word	0x00000004
        /*0d98*/ 	.word	0x00000000
        /*0d9c*/ 	.short	0x010a
        /*0d9e*/ 	.byte	0x3f
	.zero		1


	//----- nvinfo : EIATTR_NUM_MBARRIERS
	.align		4
.L_597:
        /*0da0*/ 	.byte	0x03, 0x38
        /*0da2*/ 	.short	0x0016


	//----- nvinfo : EIATTR_EXIT_INSTR_OFFSETS
	.align		4
        /*0da4*/ 	.byte	0x04, 0x1c
        /*0da6*/ 	.short	(.L_599 - .L_598)


	//   ....[0]....
.L_598:
        /*0da8*/ 	.word	0x00023c30


	//----- nvinfo : EIATTR_MAX_THREADS
	.align		4
.L_599:
        /*0dac*/ 	.byte	0x04, 0x05
        /*0dae*/ 	.short	(.L_601 - .L_600)
.L_600:
        /*0db0*/ 	.word	0x00000180
        /*0db4*/ 	.word	0x00000001
        /*0db8*/ 	.word	0x00000001


	//----- nvinfo : EIATTR_CRS_STACK_SIZE
	.align		4
.L_601:
        /*0dbc*/ 	.byte	0x04, 0x1e
        /*0dbe*/ 	.short	(.L_603 - .L_602)
.L_602:
        /*0dc0*/ 	.word	0x00000000


	//----- nvinfo : EIATTR_CBANK_PARAM_SIZE
	.align		4
.L_603:
        /*0dc4*/ 	.byte	0x03, 0x19
        /*0dc6*/ 	.short	0x0a70


	//----- nvinfo : EIATTR_PARAM_CBANK
	.align		4
        /*0dc8*/ 	.byte	0x04, 0x0a
        /*0dca*/ 	.short	(.L_605 - .L_604)
	.align		4
.L_604:
        /*0dcc*/ 	.word	index@(.nv.constant0._ZN7cutlass13device_kernelIN5flash11enable_sm90INS1_16FlashAttnFwdSm90INS1_25CollectiveMainloopFwdSm90ILi2EN4cute5tupleIJNS5_1CILi1EEES8_S8_EEENS6_IJNS7_ILi128EEESA_NS7_ILi192EEEEEELi128ENS_6half_tEfNS_4arch4Sm90ELb1ELb0ELb1ELb1ELb0ELb1ELb0ELb1ELb1ELb0ELb0ELb0EEENS1_21CollectiveEpilogueFwdINS6_IJSA_SA_SA_EEES9_SD_SF_Li256ELb1ELb0ELb0ELb0EEENS1_36VarlenDynamicPersistentTileSchedulerILi128ELi128ELi256ELi32ELb0ELb0ELb1ELb1ELb1ELb1EEEEEEEEEvNT_6ParamsE)
        /*0dd0*/ 	.short	0x0210
        /*0dd2*/ 	.short	0x0a70


	//----- nvinfo : EIATTR_SW_WAR
	.align		4
.L_605:
        /*0dd4*/ 	.byte	0x04, 0x36
        /*0dd6*/ 	.short	(.L_607 - .L_606)
.L_606:
        /*0dd8*/ 	.word	0x00000008
.L_607:


//--------------------- .nv.info._ZN7cutlass13device_kernelIN5flash11enable_sm90INS1_16FlashAttnFwdSm90INS1_25CollectiveMainloopFwdSm90ILi2EN4cute5tupleIJNS5_1CILi1EEES8_S8_EEENS6_IJNS7_ILi64EEESA_SA_EEELi512ENS_6half_tEfNS_4arch4Sm90ELb0ELb0ELb1ELb0ELb0ELb0ELb0ELb0ELb0ELb0ELb0ELb0EEENS1_21CollectiveEpilogueFwdINS6_IJSA_NS7_ILi512EEESA_EEES9_SC_SE_Li256ELb0ELb0ELb0ELb0EEENS1_29StaticPersistentTileSchedulerILb0EEEEEEEEEvNT_6ParamsE --------------------------
	.section	.nv.info._ZN7cutlass13device_kernelIN5flash11enable_sm90INS1_16FlashAttnFwdSm90INS1_25CollectiveMainloopFwdSm90ILi2EN4cute5tupleIJNS5_1CILi1EEES8_S8_EEENS6_IJNS7_ILi64EEESA_SA_EEELi512ENS_6half_tEfNS_4arch4Sm90ELb0ELb0ELb1ELb0ELb0ELb0ELb0ELb0ELb0ELb0ELb0ELb0EEENS1_21CollectiveEpilogueFwdINS6_IJSA_NS7_ILi512EEESA_EEES9_SC_SE_Li256ELb0ELb0ELb0ELb0EEENS1_29StaticPersistentTileSchedulerILb0EEEEEEEEEvNT_6ParamsE,"",@"SHT_CUDA_INFO"
	.sectionflags	@""
	.align	4


	//----- nvinfo : EIATTR_CUDA_API_VERSION
	.align		4
        /*0000*/ 	.byte	0x04, 0x37
        /*0002*/ 	.short	(.L_609 - .L_608)
.L_608:
        /*0004*/ 	.word	0x00000082


	//----- nvinfo : EIATTR_KPARAM_INFO
	.align		4
.L_609:
        /*0008*/ 	.byte	0x04, 0x17
        /*000a*/ 	.short	(.L_611 - .L_610)
.L_610:
        /*000c*/ 	.word	0x00000000
        /*0010*/ 	.short	0x0000
        /*0012*/ 	.short	0x0070
        /*0014*/ 	.byte	0x00, 0xf0, 0x01, 0x2e


	//----- nvinfo : EIATTR_SPARSE_MMA_MASK
	.align		4
.L_611:
        /*0018*/ 	.byte	0x03, 0x50
        /*001a*/ 	.short	0x0000


	//----- nvinfo : EIATTR_MAXREG_COUNT
	.align		4
        /*001c*/ 	.byte	0x03, 0x1b
        /*001e*/ 	.short	0x00a8


	//----- nvinfo : EIATTR_NUM_BARRIERS
	.align		4
        /*0020*/ 	.byte	0x02, 0x4c
        /*0022*/ 	.byte	0x10
	.zero		1


	//----- nvinfo : EIATTR_EXTERNS
	.align		4
        /*0024*/ 	.byte	0x04, 0x0f
        /*0026*/ 	.short	(.L_613 - .L_612)


	//   ....[0]....
	.align		4
.L_612:
        /*0028*/ 	.word	index@(__assertfail)


	//----- nvinfo : EIATTR_ANNOTATIONS
	.align		4
.L_613:
        /*002c*/ 	.byte	0x04, 0x55
        /*002e*/ 	.short	(.L_615 - .L_614)


	//   ....[0]....
.L_614:
        /* <DEDUP_REMOVED lines=13> */


	//----- nvinfo : EIATTR_MERCURY_ISA_VERSION
	.align		4
.L_615:
        /*00e8*/ 	.byte	0x03, 0x5f
        /*00ea*/ 	.short	0x0101


	//----- nvinfo : EIATTR_INT_WARP_WIDE_INSTR_OFFSETS
	.align		4
        /*00ec*/ 	.byte	0x04, 0x31
        /*00ee*/ 	.short	(.L_617 - .L_616)


	//   ....[0]....
.L_616:
        /*00f0*/ 	.word	0x00000190


	//   ....[1]....
        /*00f4*/ 	.word	0x000001c0


	//   ....[2]....
        /*00f8*/ 	.word	0x000001d0


	//   ....[3]....
        /*00fc*/ 	.word	0x000085a0


	//   ....[4]....
        /*0100*/ 	.word	0x00008600


	//----- nvinfo : EIATTR_COOP_GROUP_MASK_REGIDS
	.align		4
.L_617:
        /*0104*/ 	.byte	0x04, 0x29
        /*0106*/ 	.short	(.L_619 - .L_618)


	//   ....[0]....
.L_618:
        /*0108*/ 	.word	0xffffffff


	//   ....[1]....
        /*010c*/ 	.word	0xffffffff


	//   ....[2]....
        /*0110*/ 	.word	0xffffffff


	//   ....[3]....
        /*0114*/ 	.word	0xffffffff


	//   ....[4]....
        /*0118*/ 	.word	0xffffffff


	//   ....[5]....
        /*011c*/ 	.word	0xffffffff


	//   ....[6]....
        /*0120*/ 	.word	0xffffffff


	//   ....[7]....
        /*0124*/ 	.word	0xffffffff


	//   ....[8]....
        /*0128*/ 	.word	0xffffffff


	//   ....[9]....
        /*012c*/ 	.word	0xffffffff


	//   ....[10]....
        /*0130*/ 	.word	0xffffffff


	//   ....[11]....
        /*0134*/ 	.word	0xffffffff


	//   ....[12]....
        /*0138*/ 	.word	0xffffffff


	//   ....[13]....
        /*013c*/ 	.word	0xffffffff


	//   ....[14]....
        /*0140*/ 	.word	0xffffffff


	//   ....[15]....
        /*0144*/ 	.word	0xffffffff


	//   ....[16]....
        /*0148*/ 	.word	0xffffffff


	//   ....[17]....
        /*014c*/ 	.word	0xffffffff


	//   ....[18]....
        /*0150*/ 	.word	0xffffffff


	//   ....[19]....
        /*0154*/ 	.word	0xffffffff


	//   ....[20]....
        /*0158*/ 	.word	0xffffffff


	//   ....[21]....
        /*015c*/ 	.word	0xffffffff


	//   ....[22]....
        /*0160*/ 	.word	0xffffffff


	//   ....[23]....
        /*0164*/ 	.word	0xffffffff


	//   ....[24]....
        /*0168*/ 	.word	0xffffffff


	//   ....[25]....
        /*016c*/ 	.word	0xffffffff


	//   ....[26]....
        /*0170*/ 	.word	0xffffffff


	//   ....[27]....
        /*0174*/ 	.word	0x0500000f


	//   ....[28]....
        /*0178*/ 	.word	0x0500000f


	//----- nvinfo : EIATTR_COOP_GROUP_INSTR_OFFSETS
	.align		4
.L_619:
        /*017c*/ 	.byte	0x04, 0x28
        /*017e*/ 	.short	(.L_621 - .L_620)


	//   ....[0]....
.L_620:
        /*0180*/ 	.word	0x00000060


	//   ....[1]....
        /*0184*/ 	.word	0x000001a0


	//   ....[2]....
        /*0188*/ 	.word	0x000001f0


	//   ....[3]....
        /*018c*/ 	.word	0x000003a0


	//   ....[4]....
        /*0190*/ 	.word	0x00000500


	//   ....[5]....
        /*0194*/ 	.word	0x00000620


	//   ....[6]....
        /*0198*/ 	.word	0x00000780


	//   ....[7]....
        /*019c*/ 	.word	0x00001040


	//   ....[8]....
        /*01a0*/ 	.word	0x00002960


	//   ....[9]....
        /*01a4*/ 	.word	0x00003720


	//   ....[10]....
        /*01a8*/ 	.word	0x000037a0


	//   ....[11]....
        /*01ac*/ 	.word	0x00003980


	//   ....[12]....
        /*01b0*/ 	.word	0x00003a50


	//   ....[13]....
        /*01b4*/ 	.word	0x00004350


	//   ....[14]....
        /*01b8*/ 	.word	0x00004ac0


	//   ....[15]....
        /*01bc*/ 	.word	0x00004b40


	//   ....[16]....
        /*01c0*/ 	.word	0x00004e60


	//   ....[17]....
        /*01c4*/ 	.word	0x00005030


	//   ....[18]....
        /*01c8*/ 	.word	0x00006070


	//   ....[19]....
        /*01cc*/ 	.word	0x000060b0


	//   ....[20]....
        /*01d0*/ 	.word	0x000060f0


	//   ....[21]....
        /*01d4*/ 	.word	0x00006170


	//   ....[22]....
        /*01d8*/ 	.word	0x000061a0


	//   ....[23]....
        /*01dc*/ 	.word	0x00006b60


	//   ....[24]....
        /*01e0*/ 	.word	0x00007970


	//   ....[25]....
        /*01e4*/ 	.word	0x00007dd0


	//   ....[26]....
        /*01e8*/ 	.word	0x0000acb0


	//   ....[27]....
        /*01ec*/ 	.word	0x0000b230


	//   ....[28]....
        /*01f0*/ 	.word	0x0000b6d0


	//----- nvinfo : EIATTR_REG_RECONFIG
	.align		4
.L_621:
        /*01f4*/ 	.byte	0x01, 0x54
	.zero		2


	//----- nvinfo : EIATTR_SYSCALL_OFFSETS
	.align		4
        /*01f8*/ 	.byte	0x04, 0x46
        /*01fa*/ 	.short	(.L_623 - .L_622)


	//   ....[0]....
.L_622:
        /*01fc*/ 	.word	0x00002b20


	//   ....[1]....
        /*0200*/ 	.word	0x00008220


	//   ....[2]....
        /*0204*/ 	.word	0x00008360


	//   ....[3]....
        /*0208*/ 	.word	0x00008460


	//----- nvinfo : EIATTR_MBARRIER_INSTR_OFFSETS
	.align		4
.L_623:
        /*020c*/ 	.byte	0x04, 0x39
        /*020e*/ 	.short	(.L_625 - .L_624)


	//   ....[0]....
.L_624:
        /*0210*/ 	.word	0x00000290
        /*0214*/ 	.word	0x000000ff
        /*0218*/ 	.word	0x00028c00
        /*021c*/ 	.short	0x0100
        /*021e*/ 	.byte	0x06
	.zero		1


	//   ....[1]....
        /*0220*/ 	.word	0x000002a0
        /*0224*/ 	.word	0x000000ff
        /*0228*/ 	.word	0x00028c20
        /*022c*/ 	.short	0x0100
        /*022e*/ 	.byte	0x06
	.zero		1


	//   ....[2]....
        /*0230*/ 	.word	0x00000350
        /*0234*/ 	.word	0x000000ff
        /*0238*/ 	.word	0x00028c30
        /*023c*/ 	.short	0x0100
        /*023e*/ 	.byte	0x06
	.zero		1


	//   ....[3]....
        /*0240*/ 	.word	0x00000360
        /*0244*/ 	.word	0x000000ff
        /*0248*/ 	.word	0x00028c40
        /*024c*/ 	.short	0x0100
        /*024e*/ 	.byte	0x06
	.zero		1


	//   ....[4]....
        /*0250*/ 	.word	0x00000370
        /*0254*/ 	.word	0x000000ff
        /*0258*/ 	.word	0x00028c38
        /*025c*/ 	.short	0x0100
        /*025e*/ 	.byte	0x06
	.zero		1


	//   ....[5]....
        /*0260*/ 	.word	0x00000380
        /*0264*/ 	.word	0x000000ff
        /*0268*/ 	.word	0x00028c48
        /*026c*/ 	.short	0x0100
        /*026e*/ 	.byte	0x06
	.zero		1


	//   ....[6]....
        /*0270*/ 	.word	0x000004b0
        /*0274*/ 	.word	0x000000ff
        /*0278*/ 	.word	0x00028c50
        /*027c*/ 	.short	0x0100
        /*027e*/ 	.byte	0x08
	.zero		1


	//   ....[7]....
        /*0280*/ 	.word	0x000004c0
        /*0284*/ 	.word	0x000000ff
        /*0288*/ 	.word	0x00028c60
        /*028c*/ 	.short	0x0100
        /*028e*/ 	.byte	0x08
	.zero		1


	//   ....[8]....
        /*0290*/ 	.word	0x000004d0
        /*0294*/ 	.word	0x000000ff
        /*0298*/ 	.word	0x00028c58
        /*029c*/ 	.short	0x0100
        /*029e*/ 	.byte	0x08
	.zero		1


	//   ....[9]....
        /*02a0*/ 	.word	0x000004e0
        /*02a4*/ 	.word	0x000000ff
        /*02a8*/ 	.word	0x00028c68
        /*02ac*/ 	.short	0x0100
        /*02ae*/ 	.byte	0x08
	.zero		1


	//   ....[10]....
        /*02b0*/ 	.word	0x000005d0
        /*02b4*/ 	.word	0x000000ff
        /*02b8*/ 	.word	0x00028c70
        /*02bc*/ 	.short	0x0100
        /*02be*/ 	.byte	0x06
	.zero		1


	//   ....[11]....
        /*02c0*/ 	.word	0x000005e0
        /*02c4*/ 	.word	0x000000ff
        /*02c8*/ 	.word	0x00028c80
        /*02cc*/ 	.short	0x0100
        /*02ce*/ 	.byte	0x06
	.zero		1


	//   ....[12]....
        /*02d0*/ 	.word	0x000005f0
        /*02d4*/ 	.word	0x000000ff
        /*02d8*/ 	.word	0x00028c78
        /*02dc*/ 	.short	0x0100
        /*02de*/ 	.byte	0x06
	.zero		1


	//   ....[13]....
        /*02e0*/ 	.word	0x00000600
        /*02e4*/ 	.word	0x000000ff
        /*02e8*/ 	.word	0x00028c88
        /*02ec*/ 	.short	0x0100
        /*02ee*/ 	.byte	0x06
	.zero		1


	//   ....[14]....
        /*02f0*/ 	.word	0x00000730
        /*02f4*/ 	.word	0x000000ff
        /*02f8*/ 	.word	0x00028c90
        /*02fc*/ 	.short	0x0100
        /*02fe*/ 	.byte	0x08
	.zero		1


	//   ....[15]....
        /*0300*/ 	.word	0x00000740
        /*0304*/ 	.word	0x000000ff
        /*0308*/ 	.word	0x00028ca0
        /*030c*/ 	.short	0x0100
        /*030e*/ 	.byte	0x08
	.zero		1


	//   ....[16]....
        /*0310*/ 	.word	0x00000750
        /*0314*/ 	.word	0x000000ff
        /*0318*/ 	.word	0x00028c98
        /*031c*/ 	.short	0x0100
        /*031e*/ 	.byte	0x08
	.zero		1


	//   ....[17]....
        /*0320*/ 	.word	0x00000760
        /*0324*/ 	.word	0x000000ff
        /*0328*/ 	.word	0x00028ca8
        /*032c*/ 	.short	0x0100
        /*032e*/ 	.byte	0x08
	.zero		1


	//   ....[18]....
        /*0330*/ 	.word	0x00000890
        /*0334*/ 	.word	0x000000ff
        /*0338*/ 	.word	0x00028cb0
        /*033c*/ 	.short	0x0100
        /*033e*/ 	.byte	0x08
	.zero		1


	//   ....[19]....
        /*0340*/ 	.word	0x000008a0
        /*0344*/ 	.word	0x000000ff
        /*0348*/ 	.word	0x00028cc0
        /*034c*/ 	.short	0x0100
        /*034e*/ 	.byte	0x08
	.zero		1


	//   ....[20]....
        /*0350*/ 	.word	0x000008b0
        /*0354*/ 	.word	0x000000ff
        /*0358*/ 	.word	0x00028cb8
        /*035c*/ 	.short	0x0100
        /*035e*/ 	.byte	0x08
	.zero		1


	//   ....[21]....
        /*0360*/ 	.word	0x000008c0
        /*0364*/ 	.word	0x000000ff
        /*0368*/ 	.word	0x00028cc8
        /*036c*/ 	.short	0x0100
        /*036e*/ 	.byte	0x08
	.zero		1


	//   ....[22]....
        /*0370*/ 	.word	0x00001150
        /*0374*/ 	.word	0x000000ff
        /*0378*/ 	.word	0x00028c50
        /*037c*/ 	.short	0x010a
        /*037e*/ 	.byte	0x10
	.zero		1


	//   ....[23]....
        /*0380*/ 	.word	0x00001430
        /*0384*/ 	.word	0x00000000
        /*0388*/ 	.word	0x00000000
        /*038c*/ 	.short	0x0101
        /*038e*/ 	.byte	0x3f
	.zero		1


	//   ....[24]....
        /*0390*/ 	.word	0x00001dc0
        /*0394*/ 	.word	0x000000ff
        /*0398*/ 	.word	0x00028c50
        /*039c*/ 	.short	0x010a
        /*039e*/ 	.byte	0x06
	.zero		1


	//   ....[25]....
        /*03a0*/ 	.word	0x00001e00
        /*03a4*/ 	.word	0x000000ff
        /*03a8*/ 	.word	0x00028c50
        /*03ac*/ 	.short	0x010a
        /*03ae*/ 	.byte	0x06
	.zero		1


	//   ....[26]....
        /*03b0*/ 	.word	0x00002050
        /*03b4*/ 	.word	0x00000003
        /*03b8*/ 	.word	0x00000000
        /*03bc*/ 	.short	0x0101
        /*03be*/ 	.byte	0x3f
	.zero		1


	//   ....[27]....
        /*03c0*/ 	.word	0x00002ba0
        /*03c4*/ 	.word	0x000000ff
        /*03c8*/ 	.word	0x00028c00
        /*03cc*/ 	.short	0x010a
        /*03ce*/ 	.byte	0x2e
	.zero		1


	//   ....[28]....
        /*03d0*/ 	.word	0x00002c20
        /*03d4*/ 	.word	0x00000007
        /*03d8*/ 	.word	0x00028c30
        /*03dc*/ 	.short	0x010a
        /*03de*/ 	.byte	0x3f
	.zero		1


	//   ....[29]....
        /*03e0*/ 	.word	0x00002c60
        /*03e4*/ 	.word	0x00000007
        /*03e8*/ 	.word	0x00028c30
        /*03ec*/ 	.short	0x010a
        /*03ee*/ 	.byte	0x3f
	.zero		1


	//   ....[30]....
        /*03f0*/ 	.word	0x00003c40
        /*03f4*/ 	.word	0x00000005
        /*03f8*/ 	.word	0x00000000
        /*03fc*/ 	.short	0x0101
        /*03fe*/ 	.byte	0x3f
	.zero		1


	//   ....[31]....
        /*0400*/ 	.word	0x000040c0
        /*0404*/ 	.word	0x00000007
        /*0408*/ 	.word	0x00028c50
        /*040c*/ 	.short	0x010a
        /*040e*/ 	.byte	0x3f
	.zero		1


	//   ....[32]....
        /*0410*/ 	.word	0x00004110
        /*0414*/ 	.word	0x00000007
        /*0418*/ 	.word	0x00028c50
        /*041c*/ 	.short	0x010a
        /*041e*/ 	.byte	0x3f
	.zero		1


	//   ....[33]....
        /*0420*/ 	.word	0x00004370
        /*0424*/ 	.word	0x00000007
        /*0428*/ 	.word	0x00000000
        /*042c*/ 	.short	0x0101
        /*042e*/ 	.byte	0x3f
	.zero		1


	//   ....[34]....
        /*0430*/ 	.word	0x000044c0
        /*0434*/ 	.word	0x000000ff
        /*0438*/ 	.word	0x00028c30
        /*043c*/ 	.short	0x010a
        /*043e*/ 	.byte	0x17
	.zero		1


	//   ....[35]....
        /*0440*/ 	.word	0x00004500
        /*0444*/ 	.word	0x000000ff
        /*0448*/ 	.word	0x00028c30
        /*044c*/ 	.short	0x010a
        /*044e*/ 	.byte	0x17
	.zero		1


	//   ....[36]....
        /*0450*/ 	.word	0x00005440
        /*0454*/ 	.word	0x00000098
        /*0458*/ 	.word	0x00000000
        /*045c*/ 	.short	0x0101
        /*045e*/ 	.byte	0x3f
	.zero		1


	//   ....[37]....
        /*0460*/ 	.word	0x00005de0
        /*0464*/ 	.word	0x000000ff
        /*0468*/ 	.word	0x00028c50
        /*046c*/ 	.short	0x010a
        /*046e*/ 	.byte	0x17
	.zero		1


	//   ....[38]....
        /*0470*/ 	.word	0x00005e20
        /*0474*/ 	.word	0x000000ff
        /*0478*/ 	.word	0x00028c50
        /*047c*/ 	.short	0x010a
        /*047e*/ 	.byte	0x17
	.zero		1


	//   ....[39]....
        /*0480*/ 	.word	0x00006090
        /*0484*/ 	.word	0x000000a8
        /*0488*/ 	.word	0x00000000
        /*048c*/ 	.short	0x0101
        /*048e*/ 	.byte	0x3f
	.zero		1


	//   ....[40]....
        /*0490*/ 	.word	0x00007d40
        /*0494*/ 	.word	0x000000ff
        /*0498*/ 	.word	0x00000000
        /*049c*/ 	.short	0x0101
        /*049e*/ 	.byte	0x06
	.zero		1


	//   ....[41]....
        /*04a0*/ 	.word	0x00008960
        /*04a4*/ 	.word	0x00000005
        /*04a8*/ 	.word	0x00028c40
        /*04ac*/ 	.short	0x010a
        /*04ae*/ 	.byte	0x3f
	.zero		1


	//   ....[42]....
        /*04b0*/ 	.word	0x00008cf0
        /*04b4*/ 	.word	0x0000000a
        /*04b8*/ 	.word	0x00028c20
        /*04bc*/ 	.short	0x010a
        /*04be*/ 	.byte	0x3f
	.zero		1


	//   ....[43]....
        /*04c0*/ 	.word	0x00008db0
        /*04c4*/ 	.word	0x00000008
        /*04c8*/ 	.word	0x00028c60
        /*04cc*/ 	.short	0x010a
        /*04ce*/ 	.byte	0x3f
	.zero		1


	//   ....[44]....
        /*04d0*/ 	.word	0x000094a0
        /*04d4*/ 	.word	0x00000002
        /*04d8*/ 	.word	0x00028c40
        /*04dc*/ 	.short	0x010a
        /*04de*/ 	.byte	0x3f
	.zero		1


	//   ....[45]....
        /*04e0*/ 	.word	0x00009670
        /*04e4*/ 	.word	0x00000002
        /*04e8*/ 	.word	0x00028c60
        /*04ec*/ 	.short	0x010a
        /*04ee*/ 	.byte	0x3f
	.zero		1


	//   ....[46]....
        /*04f0*/ 	.word	0x00009cf0
        /*04f4*/ 	.word	0x00000003
        /*04f8*/ 	.word	0x00028c40
        /*04fc*/ 	.short	0x010a
        /*04fe*/ 	.byte	0x3f
	.zero		1


	//   ....[47]....
        /*0500*/ 	.word	0x00009ec0
        /*0504*/ 	.word	0x00000003
        /*0508*/ 	.word	0x00028c60
        /*050c*/ 	.short	0x010a
        /*050e*/ 	.byte	0x3f
	.zero		1


	//   ....[48]....
        /*0510*/ 	.word	0x0000a4e0
        /*0514*/ 	.word	0x00000003
        /*0518*/ 	.word	0x00028c40
        /*051c*/ 	.short	0x010a
        /*051e*/ 	.byte	0x3f
	.zero		1


	//   ....[49]....
        /*0520*/ 	.word	0x0000a6b0
        /*0524*/ 	.word	0x00000003
        /*0528*/ 	.word	0x00028c60
        /*052c*/ 	.short	0x010a
        /*052e*/ 	.byte	0x3f
	.zero		1


	//   ....[50]....
        /*0530*/ 	.word	0x0000ac30
        /*0534*/ 	.word	0x00000000
        /*0538*/ 	.word	0x00028c20
        /*053c*/ 	.short	0x010a
        /*053e*/ 	.byte	0x3f
	.zero		1


	//   ....[51]....
        /*0540*/ 	.word	0x0000add0
        /*0544*/ 	.word	0x00000006
        /*0548*/ 	.word	0x00000000
        /*054c*/ 	.short	0x010a
        /*054e*/ 	.byte	0x3f
	.zero		1


	//   ....[52]....
        /*0550*/ 	.word	0x0000ae40
        /*0554*/ 	.word	0x00000003
        /*0558*/ 	.word	0x00000000
        /*055c*/ 	.short	0x010a
        /*055e*/ 	.byte	0x3f
	.zero		1


	//   ....[53]....
        /*0560*/ 	.word	0x0000aea0
        /*0564*/ 	.word	0x00000010
        /*0568*/ 	.word	0x00000000
        /*056c*/ 	.short	0x010a
        /*056e*/ 	.byte	0x3f
	.zero		1


	//   ....[54]....
        /*0570*/ 	.word	0x0000aed0
        /*0574*/ 	.word	0x00000003
        /*0578*/ 	.word	0x00000000
        /*057c*/ 	.short	0x010a
        /*057e*/ 	.byte	0x3f
	.zero		1


	//   ....[55]....
        /*0580*/ 	.word	0x0000af40
        /*0584*/ 	.word	0x00000003
        /*0588*/ 	.word	0x00028c50
        /*058c*/ 	.short	0x010a
        /*058e*/ 	.byte	0x3f
	.zero		1


	//   ....[56]....
        /*0590*/ 	.word	0x0000afa0
        /*0594*/ 	.word	0x00000004
        /*0598*/ 	.word	0x00028c50
        /*059c*/ 	.short	0x010a
        /*059e*/ 	.byte	0x3f
	.zero		1


	//   ....[57]....
        /*05a0*/ 	.word	0x0000b000
        /*05a4*/ 	.word	0x00000003
        /*05a8*/ 	.word	0x00028c00
        /*05ac*/ 	.short	0x010a
        /*05ae*/ 	.byte	0x3f
	.zero		1


	//   ....[58]....
        /*05b0*/ 	.word	0x0000b050
        /*05b4*/ 	.word	0x00000007
        /*05b8*/ 	.word	0x00028c30
        /*05bc*/ 	.short	0x010a
        /*05be*/ 	.byte	0x3f
	.zero		1


	//   ....[59]....
        /*05c0*/ 	.word	0x0000b0a0
        /*05c4*/ 	.word	0x00000007
        /*05c8*/ 	.word	0x00028c50
        /*05cc*/ 	.short	0x010a
        /*05ce*/ 	.byte	0x3f
	.zero		1


	//   ....[60]....
        /*05d0*/ 	.word	0x0000b100
        /*05d4*/ 	.word	0x00000004
        /*05d8*/ 	.word	0x00028c30
        /*05dc*/ 	.short	0x010a
        /*05de*/ 	.byte	0x3f
	.zero		1


	//   ....[61]....
        /*05e0*/ 	.word	0x0000b150
        /*05e4*/ 	.word	0x000000a8
        /*05e8*/ 	.word	0x00028c50
        /*05ec*/ 	.short	0x010a
        /*05ee*/ 	.byte	0x3f
	.zero		1


	//   ....[62]....
        /*05f0*/ 	.word	0x0000b2f0
        /*05f4*/ 	.word	0x00000005
        /*05f8*/ 	.word	0x00028c40
        /*05fc*/ 	.short	0x010a
        /*05fe*/ 	.byte	0x3f
	.zero		1


	//   ....[63]....
        /*0600*/ 	.word	0x0000b370
        /*0604*/ 	.word	0x00000008
        /*0608*/ 	.word	0x00028c20
        /*060c*/ 	.short	0x010a
        /*060e*/ 	.byte	0x3f
	.zero		1


	//   ....[64]....
        /*0610*/ 	.word	0x0000b3c0
        /*0614*/ 	.word	0x00000008
        /*0618*/ 	.word	0x00028c60
        /*061c*/ 	.short	0x010a
        /*061e*/ 	.byte	0x3f
	.zero		1


	//   ....[65]....
        /*0620*/ 	.word	0x0000b410
        /*0624*/ 	.word	0x00000002
        /*0628*/ 	.word	0x00028c40
        /*062c*/ 	.short	0x010a
        /*062e*/ 	.byte	0x3f
	.zero		1


	//   ....[66]....
        /*0630*/ 	.word	0x0000b460
        /*0634*/ 	.word	0x00000002
        /*0638*/ 	.word	0x00028c60
        /*063c*/ 	.short	0x010a
        /*063e*/ 	.byte	0x3f
	.zero		1


	//   ....[67]....
        /*0640*/ 	.word	0x0000b4b0
        /*0644*/ 	.word	0x00000003
        /*0648*/ 	.word	0x00028c40
        /*064c*/ 	.short	0x010a
        /*064e*/ 	.byte	0x3f
	.zero		1


	//   ....[68]....
        /*0650*/ 	.word	0x0000b500
        /*0654*/ 	.word	0x00000003
        /*0658*/ 	.word	0x00028c60
        /*065c*/ 	.short	0x010a
        /*065e*/ 	.byte	0x3f
	.zero		1


	//   ....[69]....
        /*0660*/ 	.word	0x0000b550
        /*0664*/ 	.word	0x00000003
        /*0668*/ 	.word	0x00028c40
        /*066c*/ 	.short	0x010a
        /*066e*/ 	.byte	0x3f
	.zero		1


	//   ....[70]....
        /*0670*/ 	.word	0x0000b5a0
        /*0674*/ 	.word	0x00000003
        /*0678*/ 	.word	0x00028c60
        /*067c*/ 	.short	0x010a
        /*067e*/ 	.byte	0x3f
	.zero		1


	//   ....[71]....
        /*0680*/ 	.word	0x0000b5f0
        /*0684*/ 	.word	0x00000000
        /*0688*/ 	.word	0x00028c20
        /*068c*/ 	.short	0x010a
        /*068e*/ 	.byte	0x3f
	.zero		1


	//   ....[72]....
        /*0690*/ 	.word	0x0000b790
        /*0694*/ 	.word	0x00000006
        /*0698*/ 	.word	0x00000000
        /*069c*/ 	.short	0x010a
        /*069e*/ 	.byte	0x3f
	.zero		1


	//   ....[73]....
        /*06a0*/ 	.word	0x0000b7e0
        /*06a4*/ 	.word	0x00000003
        /*06a8*/ 	.word	0x00000000
        /*06ac*/ 	.short	0x010a
        /*06ae*/ 	.byte	0x3f
	.zero		1


	//   ....[74]....
        /*06b0*/ 	.word	0x0000b830
        /*06b4*/ 	.word	0x00000010
        /*06b8*/ 	.word	0x00000000
        /*06bc*/ 	.short	0x010a
        /*06be*/ 	.byte	0x3f
	.zero		1


	//----- nvinfo : EIATTR_NUM_MBARRIERS
	.align		4
.L_625:
        /*06c0*/ 	.byte	0x03, 0x38
        /*06c2*/ 	.short	0x0016


	//----- nvinfo : EIATTR_EXIT_INSTR_OFFSETS
	.align		4
        /*06c4*/ 	.byte	0x04, 0x1c
        /*06c6*/ 	.short	(.L_627 - .L_626)


	//   ....[0]....
.L_626:
        /*06c8*/ 	.word	0x00000a10


	//   ....[1]....
        /*06cc*/ 	.word	0x00007d90


	//   ....[2]....
        /*06d0*/ 	.word	0x00007df0


	//   ....[3]....
        /*06d4*/ 	.word	0x0000af20


	//----- nvinfo : EIATTR_MAX_THREADS
	.align		4
.L_627:
        /*06d8*/ 	.byte	0x04, 0x05
        /*06da*/ 	.short	(.L_629 - .L_628)
.L_628:
        /*06dc*/ 	.word	0x00000180
        /*06e0*/ 	.word	0x00000001
        /*06e4*/ 	.word	0x00000001


	//----- nvinfo : EIATTR_CRS_STACK_SIZE
	.align		4
.L_629:
        /*06e8*/ 	.byte	0x04, 0x1e
        /*06ea*/ 	.short	(.L_631 - .L_630)
.L_630:
        /*06ec*/ 	.word	0x00000000


	//----- nvinfo : EIATTR_CBANK_PARAM_SIZE
	.align		4
.L_631:
        /*06f0*/ 	.byte	0x03, 0x19
        /*06f2*/ 	.short	0x0bf0


	//----- nvinfo : EIATTR_PARAM_CBANK
	.align		4
        /*06f4*/ 	.byte	0x04, 0x0a
        /*06f6*/ 	.short	(.L_633 - .L_632)
	.align		4
.L_632:
        /*06f8*/ 	.word	index@(.nv.constant0._ZN7cutlass13device_kernelIN5flash11enable_sm90INS1_16FlashAttnFwdSm90INS1_25CollectiveMainloopFwdSm90ILi2EN4cute5tupleIJNS5_1CILi1EEES8_S8_EEENS6_IJNS7_ILi64EEESA_SA_EEELi512ENS_6half_tEfNS_4arch4Sm90ELb0ELb0ELb1ELb0ELb0ELb0ELb0ELb0ELb0ELb0ELb0ELb0EEENS1_21CollectiveEpilogueFwdINS6_IJSA_NS7_ILi512EEESA_EEES9_SC_SE_Li256ELb0ELb0ELb0ELb0EEENS1_29StaticPersistentTileSchedulerILb0EEEEEEEEEvNT_6ParamsE)
        /*06fc*/ 	.short	0x0210
        /*06fe*/ 	.short	0x0bf0


	//----- nvinfo : EIATTR_SW_WAR
	.align		4
.L_633:
        /*0700*/ 	.byte	0x04, 0x36
        /*0702*/ 	.short	(.L_635 - .L_634)
.L_634:
        /*0704*/ 	.word	0x00000008
.L_635:


//--------------------- .nv.info._ZN7cutlass13device_kernelIN5flash11enable_sm90INS1_16FlashAttnFwdSm90INS1_25CollectiveMainloopFwdSm90ILi2EN4cute5tupleIJNS5_1CILi1EEES8_S8_EEENS6_IJNS7_ILi64EEESA_SA_EEELi512ENS_6half_tEfNS_4arch4Sm90ELb0ELb0ELb1ELb0ELb0ELb0ELb1ELb0ELb0ELb0ELb0ELb0EEENS1_21CollectiveEpilogueFwdINS6_IJSA_NS7_ILi512EEESA_EEES9_SC_SE_Li256ELb0ELb0ELb0ELb0EEENS1_29StaticPersistentTileSchedulerILb0EEEEEEEEEvNT_6ParamsE --------------------------
	.section	.nv.info._ZN7cutlass13device_kernelIN5flash11enable_sm90INS1_16FlashAttnFwdSm90INS1_25CollectiveMainloopFwdSm90ILi2EN4cute5tupleIJNS5_1CILi1EEES8_S8_EEENS6_IJNS7_ILi64EEESA_SA_EEELi512ENS_6half_tEfNS_4arch4Sm90ELb0ELb0ELb1ELb0ELb0ELb0ELb1ELb0ELb0ELb0ELb0ELb0EEENS1_21CollectiveEpilogueFwdINS6_IJSA_NS7_ILi512EEESA_EEES9_SC_SE_Li256ELb0ELb0ELb0ELb0EEENS1_29StaticPersistentTileSchedulerILb0EEEEEEEEEvNT_6ParamsE,"",@"SHT_CUDA_INFO"
	.sectionflags	@""
	.align	4


	//----- nvinfo : EIATTR_CUDA_API_VERSION
	.align		4
        /*0000*/ 	.byte	0x04, 0x37
        /*0002*/ 	.short	(.L_637 - .L_636)
.L_636:
        /*0004*/ 	.word	0x00000082


	//----- nvinfo : EIATTR_KPARAM_INFO
	.align		4
.L_637:
        /*0008*/ 	.byte	0x04, 0x17
        /*000a*/ 	.short	(.L_639 - .L_638)
.L_638:
        /*000c*/ 	.word	0x00000000
        /*0010*/ 	.short	0x0000
        /*0012*/ 	.short	0x0070
        /*0014*/ 	.byte	0x00, 0xf0, 0x01, 0x32


	//----- nvinfo : EIATTR_SPARSE_MMA_MASK
	.align		4
.L_639:
        /*0018*/ 	.byte	0x03, 0x50
        /*001a*/ 	.short	0x0000


	//----- nvinfo : EIATTR_MAXREG_COUNT
	.align		4
        /*001c*/ 	.byte	0x03, 0x1b
        /*001e*/ 	.short	0x00a8


	//----- nvinfo : EIATTR_NUM_BARRIERS
	.align		4
        /*0020*/ 	.byte	0x02, 0x4c
        /*0022*/ 	.byte	0x10
	.zero		1


	//----- nvinfo : EIATTR_EXTERNS
	.align		4
        /*0024*/ 	.byte	0x04, 0x0f
        /*0026*/ 	.short	(.L_641 - .L_640)


	//   ....[0]....
	.align		4
.L_640:
        /*0028*/ 	.word	index@(__assertfail)


	//----- nvinfo : EIATTR_ANNOTATIONS
	.align		4
.L_641:
        /*002c*/ 	.byte	0x04, 0x55
        /*002e*/ 	.short	(.L_643 - .L_642)


	//   ....[0]....
.L_642:
        /* <DEDUP_REMOVED lines=14> */


	//----- nvinfo : EIATTR_MERCURY_ISA_VERSION
	.align		4
.L_643:
        /*00f8*/ 	.byte	0x03, 0x5f
        /*00fa*/ 	.short	0x0101


	//----- nvinfo : EIATTR_INT_WARP_WIDE_INSTR_OFFSETS
	.align		4
        /*00fc*/ 	.byte	0x04, 0x31
        /*00fe*/ 	.short	(.L_645 - .L_644)


	//   ....[0]....
.L_644:
        /*0100*/ 	.word	0x000001b0


	//   ....[1]....
        /*0104*/ 	.word	0x000001e0


	//   ....[2]....
        /*0108*/ 	.word	0x00000250


	//   ....[3]....
        /*010c*/ 	.word	0x00000290


	//   ....[4]....
        /*0110*/ 	.word	0x0000adc0


	//   ....[5]....
        /*0114*/ 	.word	0x0000ae20


	//----- nvinfo : EIATTR_COOP_GROUP_MASK_REGIDS
	.align		4
.L_645:
        /*0118*/ 	.byte	0x04, 0x29
        /*011a*/ 	.short	(.L_647 - .L_646)


	//   ....[0]....
.L_646:
        /*011c*/ 	.word	0xffffffff


	//   ....[1]....
        /*0120*/ 	.word	0xffffffff


	//   ....[2]....
        /*0124*/ 	.word	0xffffffff


	//   ....[3]....
        /*0128*/ 	.word	0xffffffff


	//   ....[4]....
        /*012c*/ 	.word	0xffffffff


	//   ....[5]....
        /*0130*/ 	.word	0xffffffff


	//   ....[6]....
        /*0134*/ 	.word	0xffffffff


	//   ....[7]....
        /*0138*/ 	.word	0xffffffff


	//   ....[8]....
        /*013c*/ 	.word	0xffffffff


	//   ....[9]....
        /*0140*/ 	.word	0xffffffff


	//   ....[10]....
        /*0144*/ 	.word	0xffffffff


	//   ....[11]....
        /*0148*/ 	.word	0xffffffff


	//   ....[12]....
        /*014c*/ 	.word	0xffffffff


	//   ....[13]....
        /*0150*/ 	.word	0xffffffff


	//   ....[14]....
        /*0154*/ 	.word	0xffffffff


	//   ....[15]....
        /*0158*/ 	.word	0xffffffff


	//   ....[16]....
        /*015c*/ 	.word	0xffffffff


	//   ....[17]....
        /*0160*/ 	.word	0xffffffff


	//   ....[18]....
        /*0164*/ 	.word	0xffffffff


	//   ....[19]....
        /*0168*/ 	.word	0xffffffff


	//   ....[20]....
        /*016c*/ 	.word	0xffffffff


	//   ....[21]....
        /*0170*/ 	.word	0xffffffff


	//   ....[22]....
        /*0174*/ 	.word	0xffffffff


	//   ....[23]....
        /*0178*/ 	.word	0xffffffff


	//   ....[24]....
        /*017c*/ 	.word	0xffffffff


	//   ....[25]....
        /*0180*/ 	.word	0xffffffff


	//   ....[26]....
        /*0184*/ 	.word	0xffffffff


	//   ....[27]....
        /*0188*/ 	.word	0xffffffff


	//   ....[28]....
        /*018c*/ 	.word	0xffffffff


	//   ....[29]....
        /*0190*/ 	.word	0x0500000f


	//   ....[30]....
        /*0194*/ 	.word	0x0500000f


	//----- nvinfo : EIATTR_COOP_GROUP_INSTR_OFFSETS
	.align		4
.L_647:
        /*0198*/ 	.byte	0x04, 0x28
        /*019a*/ 	.short	(.L_649 - .L_648)


	//   ....[0]....
.L_648:
        /*019c*/ 	.word	0x00000060


	//   ....[1]....
        /*01a0*/ 	.word	0x000001c0


	//   ....[2]....
        /*01a4*/ 	.word	0x00000270


	//   ....[3]....
        /*01a8*/ 	.word	0x000003d0


	//   ....[4]....
        /*01ac*/ 	.word	0x00000530


	//   ....[5]....
        /*01b0*/ 	.word	0x00000650


	//   ....[6]....
        /*01b4*/ 	.word	0x000007b0


	//   ....[7]....
        /*01b8*/ 	.word	0x00001010


	//   ....[8]....
        /*01bc*/ 	.word	0x00002790


	//   ....[9]....
        /*01c0*/ 	.word	0x00003750


	//   ....[10]....
        /*01c4*/ 	.word	0x00004ac0


	//   ....[11]....
        /*01c8*/ 	.word	0x00004b60


	//   ....[12]....
        /*01cc*/ 	.word	0x00004d50


	//   ....[13]....
        /*01d0*/ 	.word	0x00004e60


	//   ....[14]....
        /*01d4*/ 	.word	0x00005690


	//   ....[15]....
        /*01d8*/ 	.word	0x000063f0


	//   ....[16]....
        /*01dc*/ 	.word	0x00007380


	//   ....[17]....
        /*01e0*/ 	.word	0x00007400


	//   ....[18]....
        /*01e4*/ 	.word	0x00007700


	//   ....[19]....
        /*01e8*/ 	.word	0x000077e0


	//   ....[20]....
        /*01ec*/ 	.word	0x00008880


	//   ....[21]....
        /*01f0*/ 	.word	0x000088c0


	//   ....[22]....
        /*01f4*/ 	.word	0x00008900


	//   ....[23]....
        /*01f8*/ 	.word	0x00008990


	//   ....[24]....
        /*01fc*/ 	.word	0x000089a0


	//   ....[25]....
        /*0200*/ 	.word	0x00009360


	//   ....[26]....
        /*0204*/ 	.word	0x0000a170


	//   ....[27]....
        /*0208*/ 	.word	0x0000a5d0


	//   ....[28]....
        /*020c*/ 	.word	0x0000d8c0


	//   ....[29]....
        /*0210*/ 	.word	0x0000dd60


	//   ....[30]....
        /*0214*/ 	.word	0x0000e200


	//----- nvinfo : EIATTR_REG_RECONFIG
	.align		4
.L_649:
        /*0218*/ 	.byte	0x01, 0x54
	.zero		2


	//----- nvinfo : EIATTR_SYSCALL_OFFSETS
	.align		4
        /*021c*/ 	.byte	0x04, 0x46
        /*021e*/ 	.short	(.L_651 - .L_650)


	//   ....[0]....
.L_650:
        /*0220*/ 	.word	0x00002980


	//   ....[1]....
        /*0224*/ 	.word	0x0000aa40


	//   ....[2]....
        /*0228*/ 	.word	0x0000ab80


	//   ....[3]....
        /*022c*/ 	.word	0x0000ac80


	//----- nvinfo : EIATTR_MBARRIER_INSTR_OFFSETS
	.align		4
.L_651:
        /*0230*/ 	.byte	0x04, 0x39
        /*0232*/ 	.short	(.L_653 - .L_652)


	//   ....[0]....
.L_652:
        /*0234*/ 	.word	0x000002b0
        /*0238*/ 	.word	0x000000ff
        /*023c*/ 	.word	0x00038800
        /*0240*/ 	.short	0x0100
        /*0242*/ 	.byte	0x06
	.zero		1


	//   ....[1]....
        /*0244*/ 	.word	0x000002c0
        /*0248*/ 	.word	0x000000ff
        /*024c*/ 	.word	0x00038810
        /*0250*/ 	.short	0x0100
        /*0252*/ 	.byte	0x06
	.zero		1


	//   ....[2]....
        /*0254*/ 	.word	0x000002d0
        /*0258*/ 	.word	0x000000ff
        /*025c*/ 	.word	0x00038820
        /*0260*/ 	.short	0x0100
        /*0262*/ 	.byte	0x06
	.zero		1


	//   ....[3]....
        /*0264*/ 	.word	0x00000380
        /*0268*/ 	.word	0x000000ff
        /*026c*/ 	.word	0x00038830
        /*0270*/ 	.short	0x0100
        /*0272*/ 	.byte	0x06
	.zero		1


	//   ....[4]....
        /*0274*/ 	.word	0x00000390
        /*0278*/ 	.word	0x000000ff
        /*027c*/ 	.word	0x00038840
        /*0280*/ 	.short	0x0100
        /*0282*/ 	.byte	0x06
	.zero		1


	//   ....[5]....
        /*0284*/ 	.word	0x000003a0
        /*0288*/ 	.word	0x000000ff
        /*028c*/ 	.word	0x00038838
        /*0290*/ 	.short	0x0100
        /*0292*/ 	.byte	0x06
	.zero		1


	//   ....[6]....
        /*0294*/ 	.word	0x000003b0
        /*0298*/ 	.word	0x000000ff
        /*029c*/ 	.word	0x00038848
        /*02a0*/ 	.short	0x0100
        /*02a2*/ 	.byte	0x06
	.zero		1


	//   ....[7]....
        /*02a4*/ 	.word	0x000004e0
        /*02a8*/ 	.word	0x000000ff
        /*02ac*/ 	.word	0x00038850
        /*02b0*/ 	.short	0x0100
        /*02b2*/ 	.byte	0x08
	.zero		1


	//   ....[8]....
        /*02b4*/ 	.word	0x000004f0
        /*02b8*/ 	.word	0x000000ff
        /*02bc*/ 	.word	0x00038860
        /*02c0*/ 	.short	0x0100
        /*02c2*/ 	.byte	0x08
	.zero		1


	//   ....[9]....
        /*02c4*/ 	.word	0x00000500
        /*02c8*/ 	.word	0x000000ff
        /*02cc*/ 	.word	0x00038858
        /*02d0*/ 	.short	0x0100
        /*02d2*/ 	.byte	0x08
	.zero		1


	//   ....[10]....
        /*02d4*/ 	.word	0x00000510
        /*02d8*/ 	.word	0x000000ff
        /*02dc*/ 	.word	0x00038868
        /*02e0*/ 	.short	0x0100
        /*02e2*/ 	.byte	0x08
	.zero		1


	//   ....[11]....
        /*02e4*/ 	.word	0x00000600
        /*02e8*/ 	.word	0x000000ff
        /*02ec*/ 	.word	0x00038870
        /*02f0*/ 	.short	0x0100
        /*02f2*/ 	.byte	0x06
	.zero		1


	//   ....[12]....
        /*02f4*/ 	.word	0x00000610
        /*02f8*/ 	.word	0x000000ff
        /*02fc*/ 	.word	0x00038880
        /*0300*/ 	.short	0x0100
        /*0302*/ 	.byte	0x06
	.zero		1


	//   ....[13]....
        /*0304*/ 	.word	0x00000620
        /*0308*/ 	.word	0x000000ff
        /*030c*/ 	.word	0x00038878
        /*0310*/ 	.short	0x0100
        /*0312*/ 	.byte	0x06
	.zero		1


	//   ....[14]....
        /*0314*/ 	.word	0x00000630
        /*0318*/ 	.word	0x000000ff
        /*031c*/ 	.word	0x00038888
        /*0320*/ 	.short	0x0100
        /*0322*/ 	.byte	0x06
	.zero		1


	//   ....[15]....
        /*0324*/ 	.word	0x00000760
        /*0328*/ 	.word	0x000000ff
        /*032c*/ 	.word	0x00038890
        /*0330*/ 	.short	0x0100
        /*0332*/ 	.byte	0x08
	.zero		1


	//   ....[16]....
        /*0334*/ 	.word	0x00000770
        /*0338*/ 	.word	0x000000ff
        /*033c*/ 	.word	0x000388a0
        /*0340*/ 	.short	0x0100
        /*0342*/ 	.byte	0x08
	.zero		1


	//   ....[17]....
        /*0344*/ 	.word	0x00000780
        /*0348*/ 	.word	0x000000ff
        /*034c*/ 	.word	0x00038898
        /*0350*/ 	.short	0x0100
        /*0352*/ 	.byte	0x08
	.zero		1


	//   ....[18]....
        /*0354*/ 	.word	0x00000790
        /*0358*/ 	.word	0x000000ff
        /*035c*/ 	.word	0x000388a8
        /*0360*/ 	.short	0x0100
        /*0362*/ 	.byte	0x08
	.zero		1


	//   ....[19]....
        /*0364*/ 	.word	0x000008d0
        /*0368*/ 	.word	0x000000ff
        /*036c*/ 	.word	0x000388b0
        /*0370*/ 	.short	0x0100
        /*0372*/ 	.byte	0x08
	.zero		1


	//   ....[20]....
        /*0374*/ 	.word	0x000008e0
        /*0378*/ 	.word	0x000000ff
        /*037c*/ 	.word	0x000388c0
        /*0380*/ 	.short	0x0100
        /*0382*/ 	.byte	0x08
	.zero		1


	//   ....[21]....
        /*0384*/ 	.word	0x000008f0
        /*0388*/ 	.word	0x000000ff
        /*038c*/ 	.word	0x000388b8
        /*0390*/ 	.short	0x0100
        /*0392*/ 	.byte	0x08
	.zero		1


	//   ....[22]....
        /*0394*/ 	.word	0x00000900
        /*0398*/ 	.word	0x000000ff
        /*039c*/ 	.word	0x000388c8
        /*03a0*/ 	.short	0x0100
        /*03a2*/ 	.byte	0x08
	.zero		1


	//   ....[23]....
        /*03a4*/ 	.word	0x00001390
        /*03a8*/ 	.word	0x00000000
        /*03ac*/ 	.word	0x00000000
        /*03b0*/ 	.short	0x0101
        /*03b2*/ 	.byte	0x3f
	.zero		1


	//   ....[24]....
        /*03b4*/ 	.word	0x00001e80
        /*03b8*/ 	.word	0x00000003
        /*03bc*/ 	.word	0x00000000
        /*03c0*/ 	.short	0x0101
        /*03c2*/ 	.byte	0x3f
	.zero		1


	//   ....[25]....
        /*03c4*/ 	.word	0x000029f0
        /*03c8*/ 	.word	0x000000ff
        /*03cc*/ 	.word	0x00038800
        /*03d0*/ 	.short	0x010a
        /*03d2*/ 	.byte	0x2a
	.zero		1


	//   ....[26]....
        /*03d4*/ 	.word	0x00002a50
        /*03d8*/ 	.word	0x00000008
        /*03dc*/ 	.word	0x00038830
        /*03e0*/ 	.short	0x010a
        /*03e2*/ 	.byte	0x3f
	.zero		1


	//   ....[27]....
        /*03e4*/ 	.word	0x00002a90
        /*03e8*/ 	.word	0x00000008
        /*03ec*/ 	.word	0x00038830
        /*03f0*/ 	.short	0x010a
        /*03f2*/ 	.byte	0x3f
	.zero		1


	//   ....[28]....
        /*03f4*/ 	.word	0x00002d10
        /*03f8*/ 	.word	0x000000ff
        /*03fc*/ 	.word	0x00038810
        /*0400*/ 	.short	0x010a
        /*0402*/ 	.byte	0x2a
	.zero		1


	//   ....[29]....
        /*0404*/ 	.word	0x00002d50
        /*0408*/ 	.word	0x00000008
        /*040c*/ 	.word	0x00038850
        /*0410*/ 	.short	0x010a
        /*0412*/ 	.byte	0x3f
	.zero		1


	//   ....[30]....
        /*0414*/ 	.word	0x00002e30
        /*0418*/ 	.word	0x00000008
        /*041c*/ 	.word	0x00038850
        /*0420*/ 	.short	0x010a
        /*0422*/ 	.byte	0x3f
	.zero		1


	//   ....[31]....
        /*0424*/ 	.word	0x000050a0
        /*0428*/ 	.word	0x00000018
        /*042c*/ 	.word	0x00000000
        /*0430*/ 	.short	0x0101
        /*0432*/ 	.byte	0x3f
	.zero		1


	//   ....[32]....
        /*0434*/ 	.word	0x000056b0
        /*0438*/ 	.word	0x00000008
        /*043c*/ 	.word	0x00000000
        /*0440*/ 	.short	0x0101
        /*0442*/ 	.byte	0x3f
	.zero		1


	//   ....[33]....
        /*0444*/ 	.word	0x00005810
        /*0448*/ 	.word	0x0000000b
        /*044c*/ 	.word	0x00038830
        /*0450*/ 	.short	0x010a
        /*0452*/ 	.byte	0x3f
	.zero		1


	//   ....[34]....
        /*0454*/ 	.word	0x00005860
        /*0458*/ 	.word	0x0000000b
        /*045c*/ 	.word	0x00038830
        /*0460*/ 	.short	0x010a
        /*0462*/ 	.byte	0x3f
	.zero		1


	//   ....[35]....
        /*0464*/ 	.word	0x00005a30
        /*0468*/ 	.word	0x0000000b
        /*046c*/ 	.word	0x00038850
        /*0470*/ 	.short	0x010a
        /*0472*/ 	.byte	0x3f
	.zero		1


	//   ....[36]....
        /*0474*/ 	.word	0x00005a70
        /*0478*/ 	.word	0x0000000b
        /*047c*/ 	.word	0x00038850
        /*0480*/ 	.short	0x010a
        /*0482*/ 	.byte	0x3f
	.zero		1


	//   ....[37]....
        /*0484*/ 	.word	0x00007b40
        /*0488*/ 	.word	0x00000098
        /*048c*/ 	.word	0x00000000
        /*0490*/ 	.short	0x0101
        /*0492*/ 	.byte	0x3f
	.zero		1


	//   ....[38]....
        /*0494*/ 	.word	0x000088a0
        /*0498*/ 	.word	0x0000000b
        /*049c*/ 	.word	0x00000000
        /*04a0*/ 	.short	0x0101
        /*04a2*/ 	.byte	0x3f
	.zero		1


	//   ....[39]....
        /*04a4*/ 	.word	0x0000a540
        /*04a8*/ 	.word	0x000000ff
        /*04ac*/ 	.word	0x00000000
        /*04b0*/ 	.short	0x0101
        /*04b2*/ 	.byte	0x06
	.zero		1


	//   ....[40]....
        /*04b4*/ 	.word	0x0000b180
        /*04b8*/ 	.word	0x0000000a
        /*04bc*/ 	.word	0x00038840
        /*04c0*/ 	.short	0x010a
        /*04c2*/ 	.byte	0x3f
	.zero		1


	//   ....[41]....
        /*04c4*/ 	.word	0x0000b900
        /*04c8*/ 	.word	0x0000000b
        /*04cc*/ 	.word	0x00038820
        /*04d0*/ 	.short	0x010a
        /*04d2*/ 	.byte	0x3f
	.zero		1


	//   ....[42]....
        /*04d4*/ 	.word	0x0000b9d0
        /*04d8*/ 	.word	0x00000005
        /*04dc*/ 	.word	0x00038860
        /*04e0*/ 	.short	0x010a
        /*04e2*/ 	.byte	0x3f
	.zero		1


	//   ....[43]....
        /*04e4*/ 	.word	0x0000c0b0
        /*04e8*/ 	.word	0x00000002
        /*04ec*/ 	.word	0x00038840
        /*04f0*/ 	.short	0x010a
        /*04f2*/ 	.byte	0x3f
	.zero		1


	//   ....[44]....
        /*04f4*/ 	.word	0x0000c280
        /*04f8*/ 	.word	0x00000002
        /*04fc*/ 	.word	0x00038860
        /*0500*/ 	.short	0x010a
        /*0502*/ 	.byte	0x3f
	.zero		1


	//   ....[45]....
        /*0504*/ 	.word	0x0000c900
        /*0508*/ 	.word	0x00000002
        /*050c*/ 	.word	0x00038840
        /*0510*/ 	.short	0x010a
        /*0512*/ 	.byte	0x3f
	.zero		1


	//   ....[46]....
        /*0514*/ 	.word	0x0000cac0
        /*0518*/ 	.word	0x00000002
        /*051c*/ 	.word	0x00038860
        /*0520*/ 	.short	0x010a
        /*0522*/ 	.byte	0x3f
	.zero		1


	//   ....[47]....
        /*0524*/ 	.word	0x0000d0d0
        /*0528*/ 	.word	0x00000002
        /*052c*/ 	.word	0x00038840
        /*0530*/ 	.short	0x010a
        /*0532*/ 	.byte	0x3f
	.zero		1


	//   ....[48]....
        /*0534*/ 	.word	0x0000d2a0
        /*0538*/ 	.word	0x00000002
        /*053c*/ 	.word	0x00038860
        /*0540*/ 	.short	0x010a
        /*0542*/ 	.byte	0x3f
	.zero		1


	//   ....[49]....
        /*0544*/ 	.word	0x0000d840
        /*0548*/ 	.word	0x00000000
        /*054c*/ 	.word	0x00038820
        /*0550*/ 	.short	0x010a
        /*0552*/ 	.byte	0x3f
	.zero		1


	//   ....[50]....
        /*0554*/ 	.word	0x0000d990
        /*0558*/ 	.word	0x00000006
        /*055c*/ 	.word	0x00000000
        /*0560*/ 	.short	0x010a
        /*0562*/ 	.byte	0x3f
	.zero		1


	//   ....[51]....
        /*0564*/ 	.word	0x0000da00
        /*0568*/ 	.word	0x00000007
        /*056c*/ 	.word	0x00000000
        /*0570*/ 	.short	0x010a
        /*0572*/ 	.byte	0x3f
	.zero		1


	//   ....[52]....
        /*0574*/ 	.word	0x0000da40
        /*0578*/ 	.word	0x00000010
        /*057c*/ 	.word	0x00000000
        /*0580*/ 	.short	0x010a
        /*0582*/ 	.byte	0x3f
	.zero		1


	//   ....[53]....
        /*0584*/ 	.word	0x0000da70
        /*0588*/ 	.word	0x00000003
        /*058c*/ 	.word	0x00000000
        /*0590*/ 	.short	0x010a
        /*0592*/ 	.byte	0x3f
	.zero		1


	//   ....[54]....
        /*0594*/ 	.word	0x0000dae0
        /*0598*/ 	.word	0x00000003
        /*059c*/ 	.word	0x00038800
        /*05a0*/ 	.short	0x010a
        /*05a2*/ 	.byte	0x3f
	.zero		1


	//   ....[55]....
        /*05a4*/ 	.word	0x0000db30
        /*05a8*/ 	.word	0x00000008
        /*05ac*/ 	.word	0x00038830
        /*05b0*/ 	.short	0x010a
        /*05b2*/ 	.byte	0x3f
	.zero		1


	//   ....[56]....
        /*05b4*/ 	.word	0x0000db90
        /*05b8*/ 	.word	0x00000003
        /*05bc*/ 	.word	0x00038810
        /*05c0*/ 	.short	0x010a
        /*05c2*/ 	.byte	0x3f
	.zero		1


	//   ....[57]....
        /*05c4*/ 	.word	0x0000dbe0
        /*05c8*/ 	.word	0x00000008
        /*05cc*/ 	.word	0x00038850
        /*05d0*/ 	.short	0x010a
        /*05d2*/ 	.byte	0x3f
	.zero		1


	//   ....[58]....
        /*05d4*/ 	.word	0x0000dc30
        /*05d8*/ 	.word	0x0000000b
        /*05dc*/ 	.word	0x00038830
        /*05e0*/ 	.short	0x010a
        /*05e2*/ 	.byte	0x3f
	.zero		1


	//   ....[59]....
        /*05e4*/ 	.word	0x0000dc80
        /*05e8*/ 	.word	0x0000000b
        /*05ec*/ 	.word	0x00038850
        /*05f0*/ 	.short	0x010a
        /*05f2*/ 	.byte	0x3f
	.zero		1


	//   ....[60]....
        /*05f4*/ 	.word	0x0000de20
        /*05f8*/ 	.word	0x0000000a
        /*05fc*/ 	.word	0x00038840
        /*0600*/ 	.short	0x010a
        /*0602*/ 	.byte	0x3f
	.zero		1


	//   ....[61]....
        /*0604*/ 	.word	0x0000dea0
        /*0608*/ 	.word	0x00000008
        /*060c*/ 	.word	0x00038820
        /*0610*/ 	.short	0x010a
        /*0612*/ 	.byte	0x3f
	.zero		1


	//   ....[62]....
        /*0614*/ 	.word	0x0000def0
        /*0618*/ 	.word	0x00000005
        /*061c*/ 	.word	0x00038860
        /*0620*/ 	.short	0x010a
        /*0622*/ 	.byte	0x3f
	.zero		1


	//   ....[63]....
        /*0624*/ 	.word	0x0000df40
        /*0628*/ 	.word	0x00000002
        /*062c*/ 	.word	0x00038840
        /*0630*/ 	.short	0x010a
        /*0632*/ 	.byte	0x3f
	.zero		1


	//   ....[64]....
        /*0634*/ 	.word	0x0000df90
        /*0638*/ 	.word	0x00000002
        /*063c*/ 	.word	0x00038860
        /*0640*/ 	.short	0x010a
        /*0642*/ 	.byte	0x3f
	.zero		1


	//   ....[65]....
        /*0644*/ 	.word	0x0000dfe0
        /*0648*/ 	.word	0x00000002
        /*064c*/ 	.word	0x00038840
        /*0650*/ 	.short	0x010a
        /*0652*/ 	.byte	0x3f
	.zero		1


	//   ....[66]....
        /*0654*/ 	.word	0x0000e030
        /*0658*/ 	.word	0x00000002
        /*065c*/ 	.word	0x00038860
        /*0660*/ 	.short	0x010a
        /*0662*/ 	.byte	0x3f
	.zero		1


	//   ....[67]....
        /*0664*/ 	.word	0x0000e080
        /*0668*/ 	.word	0x00000002
        /*066c*/ 	.word	0x00038840
        /*0670*/ 	.short	0x010a
        /*0672*/ 	.byte	0x3f
	.zero		1


	//   ....[68]....
        /*0674*/ 	.word	0x0000e0d0
        /*0678*/ 	.word	0x00000002
        /*067c*/ 	.word	0x00038860
        /*0680*/ 	.short	0x010a
        /*0682*/ 	.byte	0x3f
	.zero		1


	//   ....[69]....
        /*0684*/ 	.word	0x0000e120
        /*0688*/ 	.word	0x00000000
        /*068c*/ 	.word	0x00038820
        /*0690*/ 	.short	0x010a
        /*0692*/ 	.byte	0x3f
	.zero		1


	//   ....[70]....
        /*0694*/ 	.word	0x0000e2c0
        /*0698*/ 	.word	0x00000006
        /*069c*/ 	.word	0x00000000
        /*06a0*/ 	.short	0x010a
        /*06a2*/ 	.byte	0x3f
	.zero		1


	//   ....[71]....
        /*06a4*/ 	.word	0x0000e310
        /*06a8*/ 	.word	0x00000007
        /*06ac*/ 	.word	0x00000000
        /*06b0*/ 	.short	0x010a
        /*06b2*/ 	.byte	0x3f
	.zero		1


	//   ....[72]....
        /*06b4*/ 	.word	0x0000e360
        /*06b8*/ 	.word	0x00000010
        /*06bc*/ 	.word	0x00000000
        /*06c0*/ 	.short	0x010a
        /*06c2*/ 	.byte	0x3f
	.zero		1


	//----- nvinfo : EIATTR_NUM_MBARRIERS
	.align		4
.L_653:
        /*06c4*/ 	.byte	0x03, 0x38
        /*06c6*/ 	.short	0x0017


	//----- nvinfo : EIATTR_EXIT_INSTR_OFFSETS
	.align		4
        /*06c8*/ 	.byte	0x04, 0x1c
        /*06ca*/ 	.short	(.L_655 - .L_654)


	//   ....[0]....
.L_654:
        /*06cc*/ 	.word	0x00000a30


	//   ....[1]....
        /*06d0*/ 	.word	0x0000a590


	//   ....[2]....
        /*06d4*/ 	.word	0x0000a5f0


	//   ....[3]....
        /*06d8*/ 	.word	0x0000dac0


	//----- nvinfo : EIATTR_MAX_THREADS
	.align		4
.L_655:
        /*06dc*/ 	.byte	0x04, 0x05
        /*06de*/ 	.short	(.L_657 - .L_656)
.L_656:
        /*06e0*/ 	.word	0x00000180
        /*06e4*/ 	.word	0x00000001
        /*06e8*/ 	.word	0x00000001


	//----- nvinfo : EIATTR_CRS_STACK_SIZE
	.align		4
.L_657:
        /*06ec*/ 	.byte	0x04, 0x1e
        /*06ee*/ 	.short	(.L_659 - .L_658)
.L_658:
        /*06f0*/ 	.word	0x00000000


	//----- nvinfo : EIATTR_CBANK_PARAM_SIZE
	.align		4
.L_659:
        /*06f4*/ 	.byte	0x03, 0x19
        /*06f6*/ 	.short	0x0cf0


	//----- nvinfo : EIATTR_PARAM_CBANK
	.align		4
        /*06f8*/ 	.byte	0x04, 0x0a
        /*06fa*/ 	.short	(.L_661 - .L_660)
	.align		4
.L_660:
        /*06fc*/ 	.word	index@(.nv.constant0._ZN7cutlass13device_kernelIN5flash11enable_sm90INS1_16FlashAttnFwdSm90INS1_25CollectiveMainloopFwdSm90ILi2EN4cute5tupleIJNS5_1CILi1EEES8_S8_EEENS6_IJNS7_ILi64EEESA_SA_EEELi512ENS_6half_tEfNS_4arch4Sm90ELb0ELb0ELb1ELb0ELb0ELb0ELb1ELb0ELb0ELb0ELb0ELb0EEENS1_21CollectiveEpilogueFwdINS6_IJSA_NS7_ILi512EEESA_EEES9_SC_SE_Li256ELb0ELb0ELb0ELb0EEENS1_29StaticPersistentTileSchedulerILb0EEEEEEEEEvNT_6ParamsE)
        /*0700*/ 	.short	0x0210
        /*0702*/ 	.short	0x0cf0


	//----- nvinfo : EIATTR_SW_WAR
	.align		4
.L_661:
        /*0704*/ 	.byte	0x04, 0x36
        /*0706*/ 	.short	(.L_663 - .L_662)
.L_662:
        /*0708*/ 	.word	0x00000008
.L_663:


//--------------------- .nv.info._ZN7cutlass13device_kernelIN5flash11enable_sm90INS1_16FlashAttnFwdSm90INS1_25CollectiveMainloopFwdSm90ILi2EN4cute5tupleIJNS5_1CILi1EEES8_S8_EEENS6_IJNS7_ILi64EEESA_SA_EEELi512ENS_6half_tEfNS_4arch4Sm90ELb0ELb0ELb1ELb1ELb0ELb0ELb0ELb0ELb0ELb0ELb0ELb0EEENS1_21CollectiveEpilogueFwdINS6_IJSA_NS7_ILi512EEESA_EEES9_SC_SE_Li256ELb1ELb0ELb0ELb0EEENS1_36VarlenDynamicPersistentTileSchedulerILi64ELi64ELi256ELi32ELb0ELb0ELb1ELb0ELb1ELb1EEEEEEEEEvNT_6ParamsE --------------------------
	.section	.nv.info._ZN7cutlass13device_kernelIN5flash11enable_sm90INS1_16FlashAttnFwdSm90INS1_25CollectiveMainloopFwdSm90ILi2EN4cute5tupleIJNS5_1CILi1EEES8_S8_EEENS6_IJNS7_ILi64EEESA_SA_EEELi512ENS_6half_tEfNS_4arch4Sm90ELb0ELb0ELb1ELb1ELb0ELb0ELb0ELb0ELb0ELb0ELb0ELb0EEENS1_21CollectiveEpilogueFwdINS6_IJSA_NS7_ILi512EEESA_EEES9_SC_SE_Li256ELb1ELb0ELb0ELb0EEENS1_36VarlenDynamicPersistentTileSchedulerILi64ELi64ELi256ELi32ELb0ELb0ELb1ELb0ELb1ELb1EEEEEEEEEvNT_6ParamsE,"",@"SHT_CUDA_INFO"
	.sectionflags	@""
	.align	4


	//----- nvinfo : EIATTR_CUDA_API_VERSION
	.align		4
        /*0000*/ 	.byte	0x04, 0x37
        /*0002*/ 	.short	(.L_665 - .L_664)
.L_664:
        /*0004*/ 	.word	0x00000082


	//----- nvinfo : EIATTR_KPARAM_INFO
	.align		4
.L_665:
        /*0008*/ 	.byte	0x04, 0x17
        /*000a*/ 	.short	(.L_667 - .L_666)
.L_666:
        /*000c*/ 	.word	0x00000000
        /*0010*/ 	.short	0x0000
        /*0012*/ 	.short	0x0070
        /*0014*/ 	.byte	0x00, 0xf0, 0x01, 0x28


	//----- nvinfo : EIATTR_SPARSE_MMA_MASK
	.align		4
.L_667:
        /*0018*/ 	.byte	0x03, 0x50
        /*001a*/ 	.short	0x0000


	//----- nvinfo : EIATTR_MAXREG_COUNT
	.align		4
        /*001c*/ 	.byte	0x03, 0x1b
        /*001e*/ 	.short	0x00a8


	//----- nvinfo : EIATTR_NUM_BARRIERS
	.align		4
        /*0020*/ 	.byte	0x02, 0x4c
        /*0022*/ 	.byte	0x10
	.zero		1


	//----- nvinfo : EIATTR_EXTERNS
	.align		4
        /*0024*/ 	.byte	0x04, 0x0f
        /*0026*/ 	.short	(.L_669 - .L_668)


	//   ....[0]....
	.align		4
.L_668:
        /*0028*/ 	.word	index@(__assertfail)


	//----- nvinfo : EIATTR_ANNOTATIONS
	.align		4
.L_669:
        /*002c*/ 	.byte	0x04, 0x55
        /*002e*/ 	.short	(.L_671 - .L_670)


	//   ....[0]....
.L_670:
        /* <DEDUP_REMOVED lines=31> */


	//----- nvinfo : EIATTR_MERCURY_ISA_VERSION
	.align		4
.L_671:
        /*0210*/ 	.byte	0x03, 0x5f
        /*0212*/ 	.short	0x0101


	//----- nvinfo : EIATTR_UNUSED_LOAD_BYTE_OFFSET
	.align		4
        /*0214*/ 	.byte	0x04, 0x44
        /*0216*/ 	.short	(.L_673 - .L_672)


	//   ....[0]....
.L_672:
        /*0218*/ 	.word	0x00000a50
        /*021c*/ 	.word	0x0000fff0


	//   ....[1]....
        /*0220*/ 	.word	0x00007250
        /*0224*/ 	.word	0x0000fff0


	//----- nvinfo : EIATTR_INT_WARP_WIDE_INSTR_OFFSETS
	.align		4
.L_673:
        /*0228*/ 	.byte	0x04, 0x31
        /*022a*/ 	.short	(.L_675 - .L_674)


	//   ....[0]....
.L_674:
        /*022c*/ 	.word	0x00000160


	//   ....[1]....
        /*0230*/ 	.word	0x000001a0


	//   ....[2]....
        /*0234*/ 	.word	0x00000210


	//   ....[3]....
        /*0238*/ 	.word	0x0000a980


	//   ....[4]....
        /*023c*/ 	.word	0x0000aa10


	//   ....[5]....
        /*0240*/ 	.word	0x0000ae90


	//   ....[6]....
        /*0244*/ 	.word	0x0000aec0


	//   ....[7]....
        /*0248*/ 	.word	0x0000d7f0


	//   ....[8]....
        /*024c*/ 	.word	0x0000d880


	//----- nvinfo : EIATTR_COOP_GROUP_MASK_REGIDS
	.align		4
.L_675:
        /*0250*/ 	.byte	0x04, 0x29
        /*0252*/ 	.short	(.L_677 - .L_676)


	//   ....[0]....
.L_676:
        /*0254*/ 	.word	0xffffffff


	//   ....[1]....
        /*0258*/ 	.word	0xffffffff


	//   ....[2]....
        /*025c*/ 	.word	0xffffffff


	//   ....[3]....
        /*0260*/ 	.word	0xffffffff


	//   ....[4]....
        /*0264*/ 	.word	0xffffffff


	//   ....[5]....
        /*0268*/ 	.word	0xffffffff


	//   ....[6]....
        /*026c*/ 	.word	0xffffffff


	//   ....[7]....
        /*0270*/ 	.word	0xffffffff


	//   ....[8]....
        /*0274*/ 	.word	0xffffffff


	//   ....[9]....
        /*0278*/ 	.word	0xffffffff


	//   ....[10]....
        /*027c*/ 	.word	0xffffffff


	//   ....[11]....
        /*0280*/ 	.word	0xffffffff


	//   ....[12]....
        /*0284*/ 	.word	0xffffffff


	//   ....[13]....
        /*0288*/ 	.word	0xffffffff


	//   ....[14]....
        /*028c*/ 	.word	0xffffffff


	//   ....[15]....
        /*0290*/ 	.word	0xffffffff


	//   ....[16]....
        /*0294*/ 	.word	0xffffffff


	//   ....[17]....
        /*0298*/ 	.word	0xffffffff


	//   ....[18]....
        /*029c*/ 	.word	0xffffffff


	//   ....[19]....
        /*02a0*/ 	.word	0xffffffff


	//   ....[20]....
        /*02a4*/ 	.word	0xffffffff


	//   ....[21]....
        /*02a8*/ 	.word	0xffffffff


	//   ....[22]....
        /*02ac*/ 	.word	0xffffffff


	//   ....[23]....
        /*02b0*/ 	.word	0xffffffff


	//   ....[24]....
        /*02b4*/ 	.word	0xffffffff


	//   ....[25]....
        /*02b8*/ 	.word	0xffffffff


	//   ....[26]....
        /*02bc*/ 	.word	0xffffffff


	//   ....[27]....
        /*02c0*/ 	.word	0xffffffff


	//   ....[28]....
        /*02c4*/ 	.word	0xffffffff


	//   ....[29]....
        /*02c8*/ 	.word	0xffffffff


	//   ....[30]....
        /*02cc*/ 	.word	0xffffffff


	//   ....[31]....
        /*02d0*/ 	.word	0xffffffff


	//   ....[32]....
        /*02d4*/ 	.word	0xffffffff


	//   ....[33]....
        /*02d8*/ 	.word	0xffffffff


	//   ....[34]....
        /*02dc*/ 	.word	0xffffffff


	//   ....[35]....
        /*02e0*/ 	.word	0xffffffff


	//   ....[36]....
        /*02e4*/ 	.word	0xffffffff


	//   ....[37]....
        /*02e8*/ 	.word	0xffffffff


	//   ....[38]....
        /*02ec*/ 	.word	0xffffffff


	//   ....[39]....
        /*02f0*/ 	.word	0xffffffff


	//   ....[40]....
        /*02f4*/ 	.word	0xffffffff


	//   ....[41]....
        /*02f8*/ 	.word	0xffffffff


	//   ....[42]....
        /*02fc*/ 	.word	0xffffffff


	//   ....[43]....
        /*0300*/ 	.word	0xffffffff


	//   ....[44]....
        /*0304*/ 	.word	0xffffffff


	//   ....[45]....
        /*0308*/ 	.word	0xffffffff


	//   ....[46]....
        /*030c*/ 	.word	0xffffffff


	//   ....[47]....
        /*0310*/ 	.word	0xffffffff


	//   ....[48]....
        /*0314*/ 	.word	0xffffffff


	//   ....[49]....
        /*0318*/ 	.word	0xffffffff


	//   ....[50]....
        /*031c*/ 	.word	0xffffffff


	//   ....[51]....
        /*0320*/ 	.word	0xffffffff


	//   ....[52]....
        /*0324*/ 	.word	0xffffffff


	//   ....[53]....
        /*0328*/ 	.word	0xffffffff


	//   ....[54]....
        /*032c*/ 	.word	0xffffffff


	//   ....[55]....
        /*0330*/ 	.word	0xffffffff


	//   ....[56]....
        /*0334*/ 	.word	0xffffffff


	//   ....[57]....
        /*0338*/ 	.word	0xffffffff


	//   ....[58]....
        /*033c*/ 	.word	0x0500000f


	//   ....[59]....
        /*0340*/ 	.word	0x0500000f


	//   ....[60]....
        /*0344*/ 	.word	0x0500000f


	//   ....[61]....
        /*0348*/ 	.word	0x0500000f


	//   ....[62]....
        /*034c*/ 	.word	0x0500000f


	//   ....[63]....
        /*0350*/ 	.word	0x0500000f


	//   ....[64]....
        /*0354*/ 	.word	0x0500000f


	//   ....[65]....
        /*0358*/ 	.word	0x0500000f


	//   ....[66]....
        /*035c*/ 	.word	0x0500000f


	//   ....[67]....
        /*0360*/ 	.word	0x0500000f


	//   ....[68]....
        /*0364*/ 	.word	0x0500000f


	//   ....[69]....
        /*0368*/ 	.word	0x0500000f


	//   ....[70]....
        /*036c*/ 	.word	0x0500000f


	//   ....[71]....
        /*0370*/ 	.word	0x0500000f


	//   ....[72]....
        /*0374*/ 	.word	0x0500000f


	//   ....[73]....
        /*0378*/ 	.word	0x0500000f


	//   ....[74]....
        /*037c*/ 	.word	0x0500000f


	//   ....[75]....
        /*0380*/ 	.word	0x0500000f


	//   ....[76]....
        /*0384*/ 	.word	0x0500000f


	//----- nvinfo : EIATTR_COOP_GROUP_INSTR_OFFSETS
	.align		4
.L_677:
        /*0388*/ 	.byte	0x04, 0x28
        /*038a*/ 	.short	(.L_679 - .L_678)


	//   ....[0]....
.L_678:
        /*038c*/ 	.word	0x00000060


	//   ....[1]....
        /*0390*/ 	.word	0x00000170


	//   ....[2]....
        /*0394*/ 	.word	0x000001c0


	//   ....[3]....
        /*0398*/ 	.word	0x000003b0


	//   ....[4]....
        /*039c*/ 	.word	0x00000510


	//   ....[5]....
        /*03a0*/ 	.word	0x00000630


	//   ....[6]....
        /*03a4*/ 	.word	0x00000790


	//   ....[7]....
        /*03a8*/ 	.word	0x00001700


	//   ....[8]....
        /*03ac*/ 	.word	0x00003040


	//   ....[9]....
        /*03b0*/ 	.word	0x00003df0


	//   ....[10]....
        /*03b4*/ 	.word	0x00003e70


	//   ....[11]....
        /*03b8*/ 	.word	0x00004050


	//   ....[12]....
        /*03bc*/ 	.word	0x00004120


	//   ....[13]....
        /*03c0*/ 	.word	0x00004a00


	//   ....[14]....
        /*03c4*/ 	.word	0x00005160


	//   ....[15]....
        /*03c8*/ 	.word	0x000051e0


	//   ....[16]....
        /*03cc*/ 	.word	0x000054f0


	//   ....[17]....
        /*03d0*/ 	.word	0x000056b0


	//   ....[18]....
        /*03d4*/ 	.word	0x00006710


	//   ....[19]....
        /*03d8*/ 	.word	0x00006750


	//   ....[20]....
        /*03dc*/ 	.word	0x00006780


	//   ....[21]....
        /*03e0*/ 	.word	0x000067e0


	//   ....[22]....
        /*03e4*/ 	.word	0x00006810


	//   ....[23]....
        /*03e8*/ 	.word	0x00008160


	//   ....[24]....
        /*03ec*/ 	.word	0x00009af0


	//   ....[25]....
        /*03f0*/ 	.word	0x00009c80


	//   ....[26]....
        /*03f4*/ 	.word	0x00009cb0


	//   ....[27]....
        /*03f8*/ 	.word	0x00009cf0


	//   ....[28]....
        /*03fc*/ 	.word	0x00009d50


	//   ....[29]....
        /*0400*/ 	.word	0x00009db0


	//   ....[30]....
        /*0404*/ 	.word	0x00009df0


	//   ....[31]....
        /*0408*/ 	.word	0x00009fa0


	//   ....[32]....
        /*040c*/ 	.word	0x0000a000


	//   ....[33]....
        /*0410*/ 	.word	0x0000a040


	//   ....[34]....
        /*0414*/ 	.word	0x0000a080


	//   ....[35]....
        /*0418*/ 	.word	0x0000a0b0


	//   ....[36]....
        /*041c*/ 	.word	0x0000a0e0


	//   ....[37]....
        /*0420*/ 	.word	0x0000a170


	//   ....[38]....
        /*0424*/ 	.word	0x0000a1a0


	//   ....[39]....
        /*0428*/ 	.word	0x0000a230


	//   ....[40]....
        /*042c*/ 	.word	0x0000d910


	//   ....[41]....
        /*0430*/ 	.word	0x0000d920


	//   ....[42]....
        /*0434*/ 	.word	0x0000da30


	//   ....[43]....
        /*0438*/ 	.word	0x0000da90


	//   ....[44]....
        /*043c*/ 	.word	0x0000dad0


	//   ....[45]....
        /*0440*/ 	.word	0x0000db10


	//   ....[46]....
        /*0444*/ 	.word	0x0000db40


	//   ....[47]....
        /*0448*/ 	.word	0x0000db70


	//   ....[48]....
        /*044c*/ 	.word	0x0000dd00


	//   ....[49]....
        /*0450*/ 	.word	0x0000dd60


	//   ....[50]....
        /*0454*/ 	.word	0x0000dda0


	//   ....[51]....
        /*0458*/ 	.word	0x0000dde0


	//   ....[52]....
        /*045c*/ 	.word	0x0000de10


	//   ....[53]....
        /*0460*/ 	.word	0x0000de40


	//   ....[54]....
        /*0464*/ 	.word	0x0000df00


	//   ....[55]....
        /*0468*/ 	.word	0x0000df20


	//   ....[56]....
        /*046c*/ 	.word	0x0000df90


	//   ....[57]....
        /*0470*/ 	.word	0x0000e3e0


	//   ....[58]....
        /*0474*/ 	.word	0x0000e990


	//   ....[59]....
        /*0478*/ 	.word	0x0000edb0


	//   ....[60]....
        /*047c*/ 	.word	0x0000ee40


	//   ....[61]....
        /*0480*/ 	.word	0x0000eee0


	//   ....[62]....
        /*0484*/ 	.word	0x0000ef90


	//   ....[63]....
        /*0488*/ 	.word	0x0000f010


	//   ....[64]....
        /*048c*/ 	.word	0x0000f090


	//   ....[65]....
        /*0490*/ 	.word	0x0000f110


	//   ....[66]....
        /*0494*/ 	.word	0x0000f190


	//   ....[67]....
        /*0498*/ 	.word	0x0000f220


	//   ....[68]....
        /*049c*/ 	.word	0x0000f2d0


	//   ....[69]....
        /*04a0*/ 	.word	0x0000f350


	//   ....[70]....
        /*04a4*/ 	.word	0x0000f3d0


	//   ....[71]....
        /*04a8*/ 	.word	0x0000f450


	//   ....[72]....
        /*04ac*/ 	.word	0x0000f4d0


	//   ....[73]....
        /*04b0*/ 	.word	0x0000f540


	//   ....[74]....
        /*04b4*/ 	.word	0x0000f5e0


	//   ....[75]....
        /*04b8*/ 	.word	0x0000f670


	//   ....[76]....
        /*04bc*/ 	.word	0x0000f790


	//----- nvinfo : EIATTR_REG_RECONFIG
	.align		4
.L_679:
        /*04c0*/ 	.byte	0x01, 0x54
	.zero		2


	//----- nvinfo : EIATTR_SYSCALL_OFFSETS
	.align		4
        /*04c4*/ 	.byte	0x04, 0x46
        /*04c6*/ 	.short	(.L_681 - .L_680)


	//   ....[0]....
.L_680:
        /*04c8*/ 	.word	0x00003200


	//   ....[1]....
        /*04cc*/ 	.word	0x0000aba0


	//   ....[2]....
        /*04d0*/ 	.word	0x0000ace0


	//   ....[3]....
        /*04d4*/ 	.word	0x0000ade0


	//----- nvinfo : EIATTR_MBARRIER_INSTR_OFFSETS
	.align		4
.L_681:
        /*04d8*/ 	.byte	0x04, 0x39
        /*04da*/ 	.short	(.L_683 - .L_682)


	//   ....[0]....
.L_682:
        /*04dc*/ 	.word	0x000002a0
        /*04e0*/ 	.word	0x000000ff
        /*04e4*/ 	.word	0x00028c00
        /*04e8*/ 	.short	0x0100
        /*04ea*/ 	.byte	0x08
	.zero		1


	//   ....[1]....
        /*04ec*/ 	.word	0x000002b0
        /*04f0*/ 	.word	0x000000ff
        /*04f4*/ 	.word	0x00028c20
        /*04f8*/ 	.short	0x0100
        /*04fa*/ 	.byte	0x08
	.zero		1


	//   ....[2]....
        /*04fc*/ 	.word	0x00000360
        /*0500*/ 	.word	0x000000ff
        /*0504*/ 	.word	0x00028c30
        /*0508*/ 	.short	0x0100
        /*050a*/ 	.byte	0x06
	.zero		1


	//   ....[3]....
        /*050c*/ 	.word	0x00000370
        /*0510*/ 	.word	0x000000ff
        /*0514*/ 	.word	0x00028c40
        /*0518*/ 	.short	0x0100
        /*051a*/ 	.byte	0x06
	.zero		1


	//   ....[4]....
        /*051c*/ 	.word	0x00000380
        /*0520*/ 	.word	0x000000ff
        /*0524*/ 	.word	0x00028c38
        /*0528*/ 	.short	0x0100
        /*052a*/ 	.byte	0x06
	.zero		1


	//   ....[5]....
        /*052c*/ 	.word	0x00000390
        /*0530*/ 	.word	0x000000ff
        /*0534*/ 	.word	0x00028c48
        /*0538*/ 	.short	0x0100
        /*053a*/ 	.byte	0x06
	.zero		1


	//   ....[6]....
        /*053c*/ 	.word	0x000004c0
        /*0540*/ 	.word	0x000000ff
        /*0544*/ 	.word	0x00028c50
        /*0548*/ 	.short	0x0100
        /*054a*/ 	.byte	0x08
	.zero		1


	//   ....[7]....
        /*054c*/ 	.word	0x000004d0
        /*0550*/ 	.word	0x000000ff
        /*0554*/ 	.word	0x00028c60
        /*0558*/ 	.short	0x0100
        /*055a*/ 	.byte	0x08
	.zero		1


	//   ....[8]....
        /*055c*/ 	.word	0x000004e0
        /*0560*/ 	.word	0x000000ff
        /*0564*/ 	.word	0x00028c58
        /*0568*/ 	.short	0x0100
        /*056a*/ 	.byte	0x08
	.zero		1


	//   ....[9]....
        /*056c*/ 	.word	0x000004f0
        /*0570*/ 	.word	0x000000ff
        /*0574*/ 	.word	0x00028c68
        /*0578*/ 	.short	0x0100
        /*057a*/ 	.byte	0x08
	.zero		1


	//   ....[10]....
        /*057c*/ 	.word	0x000005e0
        /*0580*/ 	.word	0x000000ff
        /*0584*/ 	.word	0x00028c70
        /*0588*/ 	.short	0x0100
        /*058a*/ 	.byte	0x06
	.zero		1


	//   ....[11]....
        /*058c*/ 	.word	0x000005f0
        /*0590*/ 	.word	0x000000ff
        /*0594*/ 	.word	0x00028c80
        /*0598*/ 	.short	0x0100
        /*059a*/ 	.byte	0x06
	.zero		1


	//   ....[12]....
        /*059c*/ 	.word	0x00000600
        /*05a0*/ 	.word	0x000000ff
        /*05a4*/ 	.word	0x00028c78
        /*05a8*/ 	.short	0x0100
        /*05aa*/ 	.byte	0x06
	.zero		1


	//   ....[13]....
        /*05ac*/ 	.word	0x00000610
        /*05b0*/ 	.word	0x000000ff
        /*05b4*/ 	.word	0x00028c88
        /*05b8*/ 	.short	0x0100
        /*05ba*/ 	.byte	0x06
	.zero		1


	//   ....[14]....
        /*05bc*/ 	.word	0x00000740
        /*05c0*/ 	.word	0x000000ff
        /*05c4*/ 	.word	0x00028c90
        /*05c8*/ 	.short	0x0100
        /*05ca*/ 	.byte	0x08
	.zero		1


	//   ....[15]....
        /*05cc*/ 	.word	0x00000750
        /*05d0*/ 	.word	0x000000ff
        /*05d4*/ 	.word	0x00028ca0
        /*05d8*/ 	.short	0x0100
        /*05da*/ 	.byte	0x08
	.zero		1


	//   ....[16]....
        /*05dc*/ 	.word	0x00000760
        /*05e0*/ 	.word	0x000000ff
        /*05e4*/ 	.word	0x00028c98
        /*05e8*/ 	.short	0x0100
        /*05ea*/ 	.byte	0x08
	.zero		1


	//   ....[17]....
        /*05ec*/ 	.word	0x00000770
        /*05f0*/ 	.word	0x000000ff
        /*05f4*/ 	.word	0x00028ca8
        /*05f8*/ 	.short	0x0100
        /*05fa*/ 	.byte	0x08
	.zero		1


	//   ....[18]....
        /*05fc*/ 	.word	0x000008a0
        /*0600*/ 	.word	0x000000ff
        /*0604*/ 	.word	0x00028cb0
        /*0608*/ 	.short	0x0100
        /*060a*/ 	.byte	0x08
	.zero		1


	//   ....[19]....
        /*060c*/ 	.word	0x000008b0
        /*0610*/ 	.word	0x000000ff
        /*0614*/ 	.word	0x00028cc0
        /*0618*/ 	.short	0x0100
        /*061a*/ 	.byte	0x08
	.zero		1


	//   ....[20]....
        /*061c*/ 	.word	0x000008c0
        /*0620*/ 	.word	0x000000ff
        /*0624*/ 	.word	0x00028cb8
        /*0628*/ 	.short	0x0100
        /*062a*/ 	.byte	0x08
	.zero		1


	//   ....[21]....
        /*062c*/ 	.word	0x000008d0
        /*0630*/ 	.word	0x000000ff
        /*0634*/ 	.word	0x00028cc8
        /*0638*/ 	.short	0x0100
        /*063a*/ 	.byte	0x08
	.zero		1


	//   ....[22]....
        /*063c*/ 	.word	0x00001810
        /*0640*/ 	.word	0x000000ff
        /*0644*/ 	.word	0x00028c50
        /*0648*/ 	.short	0x010a
        /*064a*/ 	.byte	0x10
	.zero		1


	//   ....[23]....
        /*064c*/ 	.word	0x00001ae0
        /*0650*/ 	.word	0x00000000
        /*0654*/ 	.word	0x00000000
        /*0658*/ 	.short	0x0101
        /*065a*/ 	.byte	0x3f
	.zero		1


	//   ....[24]....
        /*065c*/ 	.word	0x00002460
        /*0660*/ 	.word	0x000000ff
        /*0664*/ 	.word	0x00028c50
        /*0668*/ 	.short	0x010a
        /*066a*/ 	.byte	0x06
	.zero		1


	//   ....[25]....
        /*066c*/ 	.word	0x000024a0
        /*0670*/ 	.word	0x000000ff
        /*0674*/ 	.word	0x00028c50
        /*0678*/ 	.short	0x010a
        /*067a*/ 	.byte	0x06
	.zero		1


	//   ....[26]....
        /*067c*/ 	.word	0x000026f0
        /*0680*/ 	.word	0x00000000
        /*0684*/ 	.word	0x00000000
        /*0688*/ 	.short	0x0101
        /*068a*/ 	.byte	0x3f
	.zero		1


	//   ....[27]....
        /*068c*/ 	.word	0x00003280
        /*0690*/ 	.word	0x000000ff
        /*0694*/ 	.word	0x00028c00
        /*0698*/ 	.short	0x010a
        /*069a*/ 	.byte	0x2a
	.zero		1


	//   ....[28]....
        /*069c*/ 	.word	0x00003300
        /*06a0*/ 	.word	0x00000007
        /*06a4*/ 	.word	0x00028c30
        /*06a8*/ 	.short	0x010a
        /*06aa*/ 	.byte	0x3f
	.zero		1


	//   ....[29]....
        /*06ac*/ 	.word	0x00003340
        /*06b0*/ 	.word	0x00000007
        /*06b4*/ 	.word	0x00028c30
        /*06b8*/ 	.short	0x010a
        /*06ba*/ 	.byte	0x3f
	.zero		1


	//   ....[30]....
        /*06bc*/ 	.word	0x00004310
        /*06c0*/ 	.word	0x00000003
        /*06c4*/ 	.word	0x00000000
        /*06c8*/ 	.short	0x0101
        /*06ca*/ 	.byte	0x3f
	.zero		1


	//   ....[31]....
        /*06cc*/ 	.word	0x00004790
        /*06d0*/ 	.word	0x00000007
        /*06d4*/ 	.word	0x00028c50
        /*06d8*/ 	.short	0x010a
        /*06da*/ 	.byte	0x3f
	.zero		1


	//   ....[32]....
        /*06dc*/ 	.word	0x000047e0
        /*06e0*/ 	.word	0x00000007
        /*06e4*/ 	.word	0x00028c50
        /*06e8*/ 	.short	0x010a
        /*06ea*/ 	.byte	0x3f
	.zero		1


	//   ....[33]....
        /*06ec*/ 	.word	0x00004a20
        /*06f0*/ 	.word	0x00000007
        /*06f4*/ 	.word	0x00000000
        /*06f8*/ 	.short	0x0101
        /*06fa*/ 	.byte	0x3f
	.zero		1


	//   ....[34]....
        /*06fc*/ 	.word	0x00004b60
        /*0700*/ 	.word	0x000000ff
        /*0704*/ 	.word	0x00028c30
        /*0708*/ 	.short	0x010a
        /*070a*/ 	.byte	0x17
	.zero		1


	//   ....[35]....
        /*070c*/ 	.word	0x00004ba0
        /*0710*/ 	.word	0x000000ff
        /*0714*/ 	.word	0x00028c30
        /*0718*/ 	.short	0x010a
        /*071a*/ 	.byte	0x17
	.zero		1


	//   ....[36]....
        /*071c*/ 	.word	0x00005a80
        /*0720*/ 	.word	0x00000098
        /*0724*/ 	.word	0x00000000
        /*0728*/ 	.short	0x0101
        /*072a*/ 	.byte	0x3f
	.zero		1


	//   ....[37]....
        /*072c*/ 	.word	0x00006480
        /*0730*/ 	.word	0x000000ff
        /*0734*/ 	.word	0x00028c50
        /*0738*/ 	.short	0x010a
        /*073a*/ 	.byte	0x17
	.zero		1


	//   ....[38]....
        /*073c*/ 	.word	0x000064c0
        /*0740*/ 	.word	0x000000ff
        /*0744*/ 	.word	0x00028c50
        /*0748*/ 	.short	0x010a
        /*074a*/ 	.byte	0x17
	.zero		1


	//   ....[39]....
        /*074c*/ 	.word	0x00006730
        /*0750*/ 	.word	0x000000a9
        /*0754*/ 	.word	0x00000000
        /*0758*/ 	.short	0x0101
        /*075a*/ 	.byte	0x3f
	.zero		1


	//   ....[40]....
        /*075c*/ 	.word	0x00008bb0
        /*0760*/ 	.word	0x000000ff
        /*0764*/ 	.word	0x00000000
        /*0768*/ 	.short	0x0101
        /*076a*/ 	.byte	0x04
	.zero		1


	//   ....[41]....
        /*076c*/ 	.word	0x0000b340
        /*0770*/ 	.word	0x00000008
        /*0774*/ 	.word	0x00028c40
        /*0778*/ 	.short	0x010a
        /*077a*/ 	.byte	0x3f
	.zero		1


	//   ....[42]....
        /*077c*/ 	.word	0x0000b740
        /*0780*/ 	.word	0x0000000a
        /*0784*/ 	.word	0x00028c20
        /*0788*/ 	.short	0x010a
        /*078a*/ 	.byte	0x3f
	.zero		1


	//   ....[43]....
        /*078c*/ 	.word	0x0000b800
        /*0790*/ 	.word	0x00000008
        /*0794*/ 	.word	0x00028c60
        /*0798*/ 	.short	0x010a
        /*079a*/ 	.byte	0x3f
	.zero		1


	//   ....[44]....
        /*079c*/ 	.word	0x0000bfb0
        /*07a0*/ 	.word	0x00000003
        /*07a4*/ 	.word	0x00028c40
        /*07a8*/ 	.short	0x010a
        /*07aa*/ 	.byte	0x3f
	.zero		1


	//   ....[45]....
        /*07ac*/ 	.word	0x0000c1c0
        /*07b0*/ 	.word	0x00000003
        /*07b4*/ 	.word	0x00028c60
        /*07b8*/ 	.short	0x010a
        /*07ba*/ 	.byte	0x3f
	.zero		1


	//   ....[46]....
        /*07bc*/ 	.word	0x0000c880
        /*07c0*/ 	.word	0x00000002
        /*07c4*/ 	.word	0x00028c40
        /*07c8*/ 	.short	0x010a
        /*07ca*/ 	.byte	0x3f
	.zero		1


	//   ....[47]....
        /*07cc*/ 	.word	0x0000ca80
        /*07d0*/ 	.word	0x00000002
        /*07d4*/ 	.word	0x00028c60
        /*07d8*/ 	.short	0x010a
        /*07da*/ 	.byte	0x3f
	.zero		1


	//   ....[48]....
        /*07dc*/ 	.word	0x0000d0c0
        /*07e0*/ 	.word	0x00000002
        /*07e4*/ 	.word	0x00028c40
        /*07e8*/ 	.short	0x010a
        /*07ea*/ 	.byte	0x3f
	.zero		1


	//   ....[49]....
        /*07ec*/ 	.word	0x0000d2d0
        /*07f0*/ 	.word	0x00000002
        /*07f4*/ 	.word	0x00028c60
        /*07f8*/ 	.short	0x010a
        /*07fa*/ 	.byte	0x3f
	.zero		1


	//   ....[50]....
        /*07fc*/ 	.word	0x0000e360
        /*0800*/ 	.word	0x00000000
        /*0804*/ 	.word	0x00028c20
        /*0808*/ 	.short	0x010a
        /*080a*/ 	.byte	0x3f
	.zero		1


	//   ....[51]....
        /*080c*/ 	.word	0x0000e520
        /*0810*/ 	.word	0x00000006
        /*0814*/ 	.word	0x00000000
        /*0818*/ 	.short	0x010a
        /*081a*/ 	.byte	0x3f
	.zero		1


	//   ....[52]....
        /*081c*/ 	.word	0x0000e590
        /*0820*/ 	.word	0x00000007
        /*0824*/ 	.word	0x00000000
        /*0828*/ 	.short	0x010a
        /*082a*/ 	.byte	0x3f
	.zero		1


	//   ....[53]....
        /*082c*/ 	.word	0x0000e600
        /*0830*/ 	.word	0x00000004
        /*0834*/ 	.word	0x00000000
        /*0838*/ 	.short	0x010a
        /*083a*/ 	.byte	0x3f
	.zero		1


	//   ....[54]....
        /*083c*/ 	.word	0x0000e630
        /*0840*/ 	.word	0x00000003
        /*0844*/ 	.word	0x00000000
        /*0848*/ 	.short	0x010a
        /*084a*/ 	.byte	0x3f
	.zero		1


	//   ....[55]....
        /*084c*/ 	.word	0x0000e6a0
        /*0850*/ 	.word	0x00000003
        /*0854*/ 	.word	0x00028c50
        /*0858*/ 	.short	0x010a
        /*085a*/ 	.byte	0x3f
	.zero		1


	//   ....[56]....
        /*085c*/ 	.word	0x0000e700
        /*0860*/ 	.word	0x00000003
        /*0864*/ 	.word	0x00028c50
        /*0868*/ 	.short	0x010a
        /*086a*/ 	.byte	0x3f
	.zero		1


	//   ....[57]....
        /*086c*/ 	.word	0x0000e760
        /*0870*/ 	.word	0x00000003
        /*0874*/ 	.word	0x00028c00
        /*0878*/ 	.short	0x010a
        /*087a*/ 	.byte	0x3f
	.zero		1


	//   ....[58]....
        /*087c*/ 	.word	0x0000e7b0
        /*0880*/ 	.word	0x00000007
        /*0884*/ 	.word	0x00028c30
        /*0888*/ 	.short	0x010a
        /*088a*/ 	.byte	0x3f
	.zero		1


	//   ....[59]....
        /*088c*/ 	.word	0x0000e800
        /*0890*/ 	.word	0x00000007
        /*0894*/ 	.word	0x00028c50
        /*0898*/ 	.short	0x010a
        /*089a*/ 	.byte	0x3f
	.zero		1


	//   ....[60]....
        /*089c*/ 	.word	0x0000e860
        /*08a0*/ 	.word	0x00000005
        /*08a4*/ 	.word	0x00028c30
        /*08a8*/ 	.short	0x010a
        /*08aa*/ 	.byte	0x3f
	.zero		1


	//   ....[61]....
        /*08ac*/ 	.word	0x0000e8b0
        /*08b0*/ 	.word	0x000000a9
        /*08b4*/ 	.word	0x00028c50
        /*08b8*/ 	.short	0x010a
        /*08ba*/ 	.byte	0x3f
	.zero		1


	//   ....[62]....
        /*08bc*/ 	.word	0x0000ea50
        /*08c0*/ 	.word	0x00000008
        /*08c4*/ 	.word	0x00028c40
        /*08c8*/ 	.short	0x010a
        /*08ca*/ 	.byte	0x3f
	.zero		1


	//   ....[63]....
        /*08cc*/ 	.word	0x0000ead0
        /*08d0*/ 	.word	0x00000008
        /*08d4*/ 	.word	0x00028c20
        /*08d8*/ 	.short	0x010a
        /*08da*/ 	.byte	0x3f
	.zero		1


	//   ....[64]....
        /*08dc*/ 	.word	0x0000eb20
        /*08e0*/ 	.word	0x00000008
        /*08e4*/ 	.word	0x00028c60
        /*08e8*/ 	.short	0x010a
        /*08ea*/ 	.byte	0x3f
	.zero		1


	//   ....[65]....
        /*08ec*/ 	.word	0x0000eb70
        /*08f0*/ 	.word	0x00000003
        /*08f4*/ 	.word	0x00028c40
        /*08f8*/ 	.short	0x010a
        /*08fa*/ 	.byte	0x3f
	.zero		1


	//   ....[66]....
        /*08fc*/ 	.word	0x0000ebc0
        /*0900*/ 	.word	0x00000003
        /*0904*/ 	.word	0x00028c60
        /*0908*/ 	.short	0x010a
        /*090a*/ 	.byte	0x3f
	.zero		1


	//   ....[67]....
        /*090c*/ 	.word	0x0000ec10
        /*0910*/ 	.word	0x00000002
        /*0914*/ 	.word	0x00028c40
        /*0918*/ 	.short	0x010a
        /*091a*/ 	.byte	0x3f
	.zero		1


	//   ....[68]....
        /*091c*/ 	.word	0x0000ec60
        /*0920*/ 	.word	0x00000002
        /*0924*/ 	.word	0x00028c60
        /*0928*/ 	.short	0x010a
        /*092a*/ 	.byte	0x3f
	.zero		1


	//   ....[69]....
        /*092c*/ 	.word	0x0000ecb0
        /*0930*/ 	.word	0x00000002
        /*0934*/ 	.word	0x00028c40
        /*0938*/ 	.short	0x010a
        /*093a*/ 	.byte	0x3f
	.zero		1


	//   ....[70]....
        /*093c*/ 	.word	0x0000ed00
        /*0940*/ 	.word	0x00000002
        /*0944*/ 	.word	0x00028c60
        /*0948*/ 	.short	0x010a
        /*094a*/ 	.byte	0x3f
	.zero		1


	//   ....[71]....
        /*094c*/ 	.word	0x0000f6b0
        /*0950*/ 	.word	0x00000000
        /*0954*/ 	.word	0x00028c20
        /*0958*/ 	.short	0x010a
        /*095a*/ 	.byte	0x3f
	.zero		1


	//   ....[72]....
        /*095c*/ 	.word	0x0000f850
        /*0960*/ 	.word	0x00000006
        /*0964*/ 	.word	0x00000000
        /*0968*/ 	.short	0x010a
        /*096a*/ 	.byte	0x3f
	.zero		1


	//   ....[73]....
        /*096c*/ 	.word	0x0000f8a0
        /*0970*/ 	.word	0x00000007
        /*0974*/ 	.word	0x00000000
        /*0978*/ 	.short	0x010a
        /*097a*/ 	.byte	0x3f
	.zero		1


	//   ....[74]....
        /*097c*/ 	.word	0x0000f8f0
        /*0980*/ 	.word	0x00000004
        /*0984*/ 	.word	0x00000000
        /*0988*/ 	.short	0x010a
        /*098a*/ 	.byte	0x3f
	.zero		1


	//----- nvinfo : EIATTR_NUM_MBARRIERS
	.align		4
.L_683:
        /*098c*/ 	.byte	0x03, 0x38
        /*098e*/ 	.short	0x0016


	//----- nvinfo : EIATTR_EXIT_INSTR_OFFSETS
	.align		4
        /*0990*/ 	.byte	0x04, 0x1c
        /*0992*/ 	.short	(.L_685 - .L_684)


	//   ....[0]....
.L_684:
        /*0994*/ 	.word	0x00000a80


	//   ....[1]....
        /*0998*/ 	.word	0x00009ab0


	//   ....[2]....
        /*099c*/ 	.word	0x00009b10


	//   ....[3]....
        /*09a0*/ 	.word	0x0000e680


	//----- nvinfo : EIATTR_MAX_THREADS
	.align		4
.L_685:
        /*09a4*/ 	.byte	0x04, 0x05
        /*09a6*/ 	.short	(.L_687 - .L_686)
.L_686:
        /*09a8*/ 	.word	0x00000180
        /*09ac*/ 	.word	0x00000001
        /*09b0*/ 	.word	0x00000001


	//----- nvinfo : EIATTR_CRS_STACK_SIZE
	.align		4
.L_687:
        /*09b4*/ 	.byte	0x04, 0x1e
        /*09b6*/ 	.short	(.L_689 - .L_688)
.L_688:
        /*09b8*/ 	.word	0x00000000


	//----- nvinfo : EIATTR_CBANK_PARAM_SIZE
	.align		4
.L_689:
        /*09bc*/ 	.byte	0x03, 0x19
        /*09be*/ 	.short	0x0a70


	//----- nvinfo : EIATTR_PARAM_CBANK
	.align		4
        /*09c0*/ 	.byte	0x04, 0x0a
        /*09c2*/ 	.short	(.L_691 - .L_690)
	.align		4
.L_690:
        /*09c4*/ 	.word	index@(.nv.constant0._ZN7cutlass13device_kernelIN5flash11enable_sm90INS1_16FlashAttnFwdSm90INS1_25CollectiveMainloopFwdSm90ILi2EN4cute5tupleIJNS5_1CILi1EEES8_S8_EEENS6_IJNS7_ILi64EEESA_SA_EEELi512ENS_6half_tEfNS_4arch4Sm90ELb0ELb0ELb1ELb1ELb0ELb0ELb0ELb0ELb0ELb0ELb0ELb0EEENS1_21CollectiveEpilogueFwdINS6_IJSA_NS7_ILi512EEESA_EEES9_SC_SE_Li256ELb1ELb0ELb0ELb0EEENS1_36VarlenDynamicPersistentTileSchedulerILi64ELi64ELi256ELi32ELb0ELb0ELb1ELb0ELb1ELb1EEEEEEEEEvNT_6ParamsE)
        /*09c8*/ 	.short	0x0210
        /*09ca*/ 	.short	0x0a70


	//----- nvinfo : EIATTR_SW_WAR
	.align		4
.L_691:
        /*09cc*/ 	.byte	0x04, 0x36
        /*09ce*/ 	.short	(.L_693 - .L_692)
.L_692:
        /*09d0*/ 	.word	0x00000008
.L_693:


//--------------------- .nv.info._ZN7cutlass13device_kernelIN5flash11enable_sm90INS1_16FlashAttnFwdSm90INS1_25CollectiveMainloopFwdSm90ILi2EN4cute5tupleIJNS5_1CILi1EEES8_S8_EEENS6_IJNS7_ILi64EEESA_SA_EEELi512ENS_6half_tEfNS_4arch4Sm90ELb0ELb0ELb1ELb1ELb0ELb1ELb0ELb0ELb0ELb0ELb0ELb0EEENS1_21CollectiveEpilogueFwdINS6_IJSA_NS7_ILi512EEESA_EEES9_SC_SE_Li256ELb1ELb0ELb0ELb0EEENS1_36VarlenDynamicPersistentTileSchedulerILi64ELi64ELi256ELi32ELb0ELb0ELb1ELb0ELb1ELb1EEEEEEEEEvNT_6ParamsE --------------------------
	.section	.nv.info._ZN7cutlass13device_kernelIN5flash11enable_sm90INS1_16FlashAttnFwdSm90INS1_25CollectiveMainloopFwdSm90ILi2EN4cute5tupleIJNS5_1CILi1EEES8_S8_EEENS6_IJNS7_ILi64EEESA_SA_EEELi512ENS_6half_tEfNS_4arch4Sm90ELb0ELb0ELb1ELb1ELb0ELb1ELb0ELb0ELb0ELb0ELb0ELb0EEENS1_21CollectiveEpilogueFwdINS6_IJSA_NS7_ILi512EEESA_EEES9_SC_SE_Li256ELb1ELb0ELb0ELb0EEENS1_36VarlenDynamicPersistentTileSchedulerILi64ELi64ELi256ELi32ELb0ELb0ELb1ELb0ELb1ELb1EEEEEEEEEvNT_6ParamsE,"",@"SHT_CUDA_INFO"
	.sectionflags	@""
	.align	4


	//----- nvinfo : EIATTR_CUDA_API_VERSION
	.align		4
        /*0000*/ 	.byte	0x04, 0x37
        /*0002*/ 	.short	(.L_695 - .L_694)
.L_694:
        /*0004*/ 	.word	0x00000082


	//----- nvinfo : EIATTR_KPARAM_INFO
	.align		4
.L_695:
        /*0008*/ 	.byte	0x04, 0x17
        /*000a*/ 	.short	(.L_697 - .L_696)
.L_696:
        /*000c*/ 	.word	0x00000000
        /*0010*/ 	.short	0x0000
        /*0012*/ 	.short	0x0070
        /*0014*/ 	.byte	0x00, 0xf0, 0x01, 0x28


	//----- nvinfo : EIATTR_SPARSE_MMA_MASK
	.align		4
.L_697:
        /*0018*/ 	.byte	0x03, 0x50
        /*001a*/ 	.short	0x0000


	//----- nvinfo : EIATTR_MAXREG_COUNT
	.align		4
        /*001c*/ 	.byte	0x03, 0x1b
        /*001e*/ 	.short	0x00a8


	//----- nvinfo : EIATTR_NUM_BARRIERS
	.align		4
        /*0020*/ 	.byte	0x02, 0x4c
        /*0022*/ 	.byte	0x10
	.zero		1


	//----- nvinfo : EIATTR_EXTERNS
	.align		4
        /*0024*/ 	.byte	0x04, 0x0f
        /*0026*/ 	.short	(.L_699 - .L_698)


	//   ....[0]....
	.align		4
.L_698:
        /*0028*/ 	.word	index@(__assertfail)


	//----- nvinfo : EIATTR_ANNOTATIONS
	.align		4
.L_699:
        /*002c*/ 	.byte	0x04, 0x55
        /*002e*/ 	.short	(.L_701 - .L_700)


	//   ....[0]....
.L_700:
        /* <DEDUP_REMOVED lines=44> */


	//----- nvinfo : EIATTR_MERCURY_ISA_VERSION
	.align		4
.L_701:
        /*02d8*/ 	.byte	0x03, 0x5f
        /*02da*/ 	.short	0x0101


	//----- nvinfo : EIATTR_UNUSED_LOAD_BYTE_OFFSET
	.align		4
        /*02dc*/ 	.byte	0x04, 0x44
        /*02de*/ 	.short	(.L_703 - .L_702)


	//   ....[0]....
.L_702:
        /*02e0*/ 	.word	0x00000ae0
        /*02e4*/ 	.word	0x0000fff0


	//   ....[1]....
        /*02e8*/ 	.word	0x0000c7c0
        /*02ec*/ 	.word	0x0000fff0


	//----- nvinfo : EIATTR_INT_WARP_WIDE_INSTR_OFFSETS
	.align		4
.L_703:
        /*02f0*/ 	.byte	0x04, 0x31
        /*02f2*/ 	.short	(.L_705 - .L_704)


	//   ....[0]....
.L_704:
        /*02f4*/ 	.word	0x000001c0


	//   ....[1]....
        /*02f8*/ 	.word	0x00000200


	//   ....[2]....
        /*02fc*/ 	.word	0x000002d0


	//   ....[3]....
        /*0300*/ 	.word	0x00010f40


	//   ....[4]....
        /*0304*/ 	.word	0x00010fd0


	//   ....[5]....
        /*0308*/ 	.word	0x00011450


	//   ....[6]....
        /*030c*/ 	.word	0x00011480


	//   ....[7]....
        /*0310*/ 	.word	0x00013da0


	//   ....[8]....
        /*0314*/ 	.word	0x00013e30


	//----- nvinfo : EIATTR_COOP_GROUP_MASK_REGIDS
	.align		4
.L_705:
        /*0318*/ 	.byte	0x04, 0x29
        /*031a*/ 	.short	(.L_707 - .L_706)


	//   ....[0]....
.L_706:
        /*031c*/ 	.word	0xffffffff


	//   ....[1]....
        /*0320*/ 	.word	0xffffffff


	//   ....[2]....
        /*0324*/ 	.word	0xffffffff


	//   ....[3]....
        /*0328*/ 	.word	0xffffffff


	//   ....[4]....
        /*032c*/ 	.word	0xffffffff


	//   ....[5]....
        /*0330*/ 	.word	0xffffffff


	//   ....[6]....
        /*0334*/ 	.word	0xffffffff


	//   ....[7]....
        /*0338*/ 	.word	0xffffffff


	//   ....[8]....
        /*033c*/ 	.word	0xffffffff


	//   ....[9]....
        /*0340*/ 	.word	0xffffffff


	//   ....[10]....
        /*0344*/ 	.word	0xffffffff


	//   ....[11]....
        /*0348*/ 	.word	0xffffffff


	//   ....[12]....
        /*034c*/ 	.word	0xffffffff


	//   ....[13]....
        /*0350*/ 	.word	0xffffffff


	//   ....[14]....
        /*0354*/ 	.word	0xffffffff


	//   ....[15]....
        /*0358*/ 	.word	0xffffffff


	//   ....[16]....
        /*035c*/ 	.word	0xffffffff


	//   ....[17]....
        /*0360*/ 	.word	0xffffffff


	//   ....[18]....
        /*0364*/ 	.word	0xffffffff


	//   ....[19]....
        /*0368*/ 	.word	0xffffffff


	//   ....[20]....
        /*036c*/ 	.word	0xffffffff


	//   ....[21]....
        /*0370*/ 	.word	0xffffffff


	//   ....[22]....
        /*0374*/ 	.word	0xffffffff


	//   ....[23]....
        /*0378*/ 	.word	0xffffffff


	//   ....[24]....
        /*037c*/ 	.word	0xffffffff


	//   ....[25]....
        /*0380*/ 	.word	0xffffffff


	//   ....[26]....
        /*0384*/ 	.word	0xffffffff


	//   ....[27]....
        /*0388*/ 	.word	0xffffffff


	//   ....[28]....
        /*038c*/ 	.word	0xffffffff


	//   ....[29]....
        /*0390*/ 	.word	0xffffffff


	//   ....[30]....
        /*0394*/ 	.word	0xffffffff


	//   ....[31]....
        /*0398*/ 	.word	0xffffffff


	//   ....[32]....
        /*039c*/ 	.word	0xffffffff


	//   ....[33]....
        /*03a0*/ 	.word	0xffffffff


	//   ....[34]....
        /*03a4*/ 	.word	0xffffffff


	//   ....[35]....
        /*03a8*/ 	.word	0xffffffff


	//   ....[36]....
        /*03ac*/ 	.word	0xffffffff


	//   ....[37]....
        /*03b0*/ 	.word	0xffffffff


	//   ....[38]....
        /*03b4*/ 	.word	0xffffffff


	//   ....[39]....
        /*03b8*/ 	.word	0xffffffff


	//   ....[40]....
        /*03bc*/ 	.word	0xffffffff


	//   ....[41]....
        /*03c0*/ 	.word	0xffffffff


	//   ....[42]....
        /*03c4*/ 	.word	0xffffffff


	//   ....[43]....
        /*03c8*/ 	.word	0xffffffff


	//   ....[44]....
        /*03cc*/ 	.word	0xffffffff


	//   ....[45]....
        /*03d0*/ 	.word	0xffffffff


	//   ....[46]....
        /*03d4*/ 	.word	0xffffffff


	//   ....[47]....
        /*03d8*/ 	.word	0xffffffff


	//   ....[48]....
        /*03dc*/ 	.word	0xffffffff


	//   ....[49]....
        /*03e0*/ 	.word	0xffffffff


	//   ....[50]....
        /*03e4*/ 	.word	0xffffffff


	//   ....[51]....
        /*03e8*/ 	.word	0xffffffff


	//   ....[52]....
        /*03ec*/ 	.word	0xffffffff


	//   ....[53]....
        /*03f0*/ 	.word	0xffffffff


	//   ....[54]....
        /*03f4*/ 	.word	0xffffffff


	//   ....[55]....
        /*03f8*/ 	.word	0xffffffff


	//   ....[56]....
        /*03fc*/ 	.word	0xffffffff


	//   ....[57]....
        /*0400*/ 	.word	0xffffffff


	//   ....[58]....
        /*0404*/ 	.word	0x0500000f


	//   ....[59]....
        /*0408*/ 	.word	0x0500000f


	//   ....[60]....
        /*040c*/ 	.word	0x0500000f


	//   ....[61]....
        /*0410*/ 	.word	0x0500000f


	//   ....[62]....
        /*0414*/ 	.word	0x0500000f


	//   ....[63]....
        /*0418*/ 	.word	0x0500000f


	//   ....[64]....
        /*041c*/ 	.word	0x0500000f


	//   ....[65]....
        /*0420*/ 	.word	0x0500000f


	//   ....[66]....
        /*0424*/ 	.word	0x0500000f


	//   ....[67]....
        /*0428*/ 	.word	0x0500000f


	//   ....[68]....
        /*042c*/ 	.word	0x0500000f


	//   ....[69]....
        /*0430*/ 	.word	0x0500000f


	//   ....[70]....
        /*0434*/ 	.word	0x0500000f


	//   ....[71]....
        /*0438*/ 	.word	0x0500000f


	//   ....[72]....
        /*043c*/ 	.word	0x0500000f


	//   ....[73]....
        /*0440*/ 	.word	0x0500000f


	//   ....[74]....
        /*0444*/ 	.word	0x0500000f


	//   ....[75]....
        /*0448*/ 	.word	0x0500000f


	//   ....[76]....
        /*044c*/ 	.word	0x0500000f


	//   ....[77]....
        /*0450*/ 	.word	0x0500000f


	//   ....[78]....
        /*0454*/ 	.word	0x0500000f


	//   ....[79]....
        /*0458*/ 	.word	0x0500000f


	//   ....[80]....
        /*045c*/ 	.word	0x0500000f


	//   ....[81]....
        /*0460*/ 	.word	0x0500000f


	//   ....[82]....
        /*0464*/ 	.word	0x0500000f


	//   ....[83]....
        /*0468*/ 	.word	0x0500000f


	//   ....[84]....
        /*046c*/ 	.word	0x0500000f


	//   ....[85]....
        /*0470*/ 	.word	0x0500000f


	//----- nvinfo : EIATTR_COOP_GROUP_INSTR_OFFSETS
	.align		4
.L_707:
        /*0474*/ 	.byte	0x04, 0x28
        /*0476*/ 	.short	(.L_709 - .L_708)


	//   ....[0]....
.L_708:
        /*0478*/ 	.word	0x00000060


	//   ....[1]....
        /*047c*/ 	.word	0x000001d0


	//   ....[2]....
        /*0480*/ 	.word	0x00000210


	//   ....[3]....
        /*0484*/ 	.word	0x00000400


	//   ....[4]....
        /*0488*/ 	.word	0x00000560


	//   ....[5]....
        /*048c*/ 	.word	0x00000680


	//   ....[6]....
        /*0490*/ 	.word	0x000007e0


	//   ....[7]....
        /*0494*/ 	.word	0x000045c0


	//   ....[8]....
        /*0498*/ 	.word	0x000060a0


	//   ....[9]....
        /*049c*/ 	.word	0x000090f0


	//   ....[10]....
        /*04a0*/ 	.word	0x00009180


	//   ....[11]....
        /*04a4*/ 	.word	0x000093d0


	//   ....[12]....
        /*04a8*/ 	.word	0x00009470


	//   ....[13]....
        /*04ac*/ 	.word	0x00009e20


	//   ....[14]....
        /*04b0*/ 	.word	0x0000a680


	//   ....[15]....
        /*04b4*/ 	.word	0x0000a6f0


	//   ....[16]....
        /*04b8*/ 	.word	0x0000aa50


	//   ....[17]....
        /*04bc*/ 	.word	0x0000ac20


	//   ....[18]....
        /*04c0*/ 	.word	0x0000bc80


	//   ....[19]....
        /*04c4*/ 	.word	0x0000bcd0


	//   ....[20]....
        /*04c8*/ 	.word	0x0000bd10


	//   ....[21]....
        /*04cc*/ 	.word	0x0000bd70


	//   ....[22]....
        /*04d0*/ 	.word	0x0000bd80


	//   ....[23]....
        /*04d4*/ 	.word	0x0000d760


	//   ....[24]....
        /*04d8*/ 	.word	0x0000eef0


	//   ....[25]....
        /*04dc*/ 	.word	0x0000f080


	//   ....[26]....
        /*04e0*/ 	.word	0x0000f0b0


	//   ....[27]....
        /*04e4*/ 	.word	0x0000f0f0


	//   ....[28]....
        /*04e8*/ 	.word	0x0000f150


	//   ....[29]....
        /*04ec*/ 	.word	0x0000f1b0


	//   ....[30]....
        /*04f0*/ 	.word	0x0000f1f0


	//   ....[31]....
        /*04f4*/ 	.word	0x0000f3a0


	//   ....[32]....
        /*04f8*/ 	.word	0x0000f400


	//   ....[33]....
        /*04fc*/ 	.word	0x0000f440


	//   ....[34]....
        /*0500*/ 	.word	0x0000f480


	//   ....[35]....
        /*0504*/ 	.word	0x0000f4b0


	//   ....[36]....
        /*0508*/ 	.word	0x0000f4e0


	//   ....[37]....
        /*050c*/ 	.word	0x0000f570


	//   ....[38]....
        /*0510*/ 	.word	0x0000f5a0


	//   ....[39]....
        /*0514*/ 	.word	0x0000f630


	//   ....[40]....
        /*0518*/ 	.word	0x00013ec0


	//   ....[41]....
        /*051c*/ 	.word	0x00013ed0


	//   ....[42]....
        /*0520*/ 	.word	0x00013fe0


	//   ....[43]....
        /*0524*/ 	.word	0x00014040


	//   ....[44]....
        /*0528*/ 	.word	0x00014080


	//   ....[45]....
        /*052c*/ 	.word	0x000140c0


	//   ....[46]....
        /*0530*/ 	.word	0x000140f0


	//   ....[47]....
        /*0534*/ 	.word	0x00014120


	//   ....[48]....
        /*0538*/ 	.word	0x000142b0


	//   ....[49]....
        /*053c*/ 	.word	0x00014310


	//   ....[50]....
        /*0540*/ 	.word	0x00014350


	//   ....[51]....
        /*0544*/ 	.word	0x00014390


	//   ....[52]....
        /*0548*/ 	.word	0x000143c0


	//   ....[53]....
        /*054c*/ 	.word	0x000143f0


	//   ....[54]....
        /*0550*/ 	.word	0x000144b0


	//   ....[55]....
        /*0554*/ 	.word	0x000144d0


	//   ....[56]....
        /*0558*/ 	.word	0x00014540


	//   ....[57]....
        /*055c*/ 	.word	0x00014990


	//   ....[58]....
        /*0560*/ 	.word	0x00014e70


	//   ....[59]....
        /*0564*/ 	.word	0x00014f10


	//   ....[60]....
        /*0568*/ 	.word	0x00014fb0


	//   ....[61]....
        /*056c*/ 	.word	0x00015050


	//   ....[62]....
        /*0570*/ 	.word	0x00015140


	//   ....[63]....
        /*0574*/ 	.word	0x000151e0


	//   ....[64]....
        /*0578*/ 	.word	0x00015280


	//   ....[65]....
        /*057c*/ 	.word	0x00015320


	//   ....[66]....
        /*0580*/ 	.word	0x00015580


	//   ....[67]....
        /*0584*/ 	.word	0x00015860


	//   ....[68]....
        /*0588*/ 	.word	0x00015c80


	//   ....[69]....
        /*058c*/ 	.word	0x00015d10


	//   ....[70]....
        /*0590*/ 	.word	0x00015db0


	//   ....[71]....
        /*0594*/ 	.word	0x00015e60


	//   ....[72]....
        /*0598*/ 	.word	0x00015ee0


	//   ....[73]....
        /*059c*/ 	.word	0x00015f60


	//   ....[74]....
        /*05a0*/ 	.word	0x00015fe0


	//   ....[75]....
        /*05a4*/ 	.word	0x00016060


	//   ....[76]....
        /*05a8*/ 	.word	0x000160f0


	//   ....[77]....
        /*05ac*/ 	.word	0x000161a0


	//   ....[78]....
        /*05b0*/ 	.word	0x00016220


	//   ....[79]....
        /*05b4*/ 	.word	0x000162a0


	//   ....[80]....
        /*05b8*/ 	.word	0x00016320


	//   ....[81]....
        /*05bc*/ 	.word	0x000163a0


	//   ....[82]....
        /*05c0*/ 	.word	0x00016410


	//   ....[83]....
        /*05c4*/ 	.word	0x000164b0


	//   ....[84]....
        /*05c8*/ 	.word	0x00016540


	//   ....[85]....
        /*05cc*/ 	.word	0x00016660


	//----- nvinfo : EIATTR_REG_RECONFIG
	.align		4
.L_709:
        /*05d0*/ 	.byte	0x01, 0x54
	.zero		2


	//----- nvinfo : EIATTR_SYSCALL_OFFSETS
	.align		4
        /*05d4*/ 	.byte	0x04, 0x46
        /*05d6*/ 	.short	(.L_711 - .L_710)


	//   ....[0]....
.L_710:
        /*05d8*/ 	.word	0x00001850


	//   ....[1]....
        /*05dc*/ 	.word	0x000019a0


	//   ....[2]....
        /*05e0*/ 	.word	0x00006250


	//   ....[3]....
        /*05e4*/ 	.word	0x00006700


	//   ....[4]....
        /*05e8*/ 	.word	0x00011160


	//   ....[5]....
        /*05ec*/ 	.word	0x000112a0


	//   ....[6]....
        /*05f0*/ 	.word	0x000113a0


	//----- nvinfo : EIATTR_MBARRIER_INSTR_OFFSETS
	.align		4
.L_711:
        /*05f4*/ 	.byte	0x04, 0x39
        /*05f6*/ 	.short	(.L_713 - .L_712)


	//   ....[0]....
.L_712:
        /*05f8*/ 	.word	0x000002f0
        /*05fc*/ 	.word	0x000000ff
        /*0600*/ 	.word	0x00028c00
        /*0604*/ 	.short	0x0100
        /*0606*/ 	.byte	0x08
	.zero		1


	//   ....[1]....
        /*0608*/ 	.word	0x00000300
        /*060c*/ 	.word	0x000000ff
        /*0610*/ 	.word	0x00028c20
        /*0614*/ 	.short	0x0100
        /*0616*/ 	.byte	0x08
	.zero		1


	//   ....[2]....
        /*0618*/ 	.word	0x000003b0
        /*061c*/ 	.word	0x000000ff
        /*0620*/ 	.word	0x00028c30
        /*0624*/ 	.short	0x0100
        /*0626*/ 	.byte	0x06
	.zero		1


	//   ....[3]....
        /*0628*/ 	.word	0x000003c0
        /*062c*/ 	.word	0x000000ff
        /*0630*/ 	.word	0x00028c40
        /*0634*/ 	.short	0x0100
        /*0636*/ 	.byte	0x06
	.zero		1


	//   ....[4]....
        /*0638*/ 	.word	0x000003d0
        /*063c*/ 	.word	0x000000ff
        /*0640*/ 	.word	0x00028c38
        /*0644*/ 	.short	0x0100
        /*0646*/ 	.byte	0x06
	.zero		1


	//   ....[5]....
        /*0648*/ 	.word	0x000003e0
        /*064c*/ 	.word	0x000000ff
        /*0650*/ 	.word	0x00028c48
        /*0654*/ 	.short	0x0100
        /*0656*/ 	.byte	0x06
	.zero		1


	//   ....[6]....
        /*0658*/ 	.word	0x00000510
        /*065c*/ 	.word	0x000000ff
        /*0660*/ 	.word	0x00028c50
        /*0664*/ 	.short	0x0100
        /*0666*/ 	.byte	0x08
	.zero		1


	//   ....[7]....
        /*0668*/ 	.word	0x00000520
        /*066c*/ 	.word	0x000000ff
        /*0670*/ 	.word	0x00028c60
        /*0674*/ 	.short	0x0100
        /*0676*/ 	.byte	0x08
	.zero		1


	//   ....[8]....
        /*0678*/ 	.word	0x00000530
        /*067c*/ 	.word	0x000000ff
        /*0680*/ 	.word	0x00028c58
        /*0684*/ 	.short	0x0100
        /*0686*/ 	.byte	0x08
	.zero		1


	//   ....[9]....
        /*0688*/ 	.word	0x00000540
        /*068c*/ 	.word	0x000000ff
        /*0690*/ 	.word	0x00028c68
        /*0694*/ 	.short	0x0100
        /*0696*/ 	.byte	0x08
	.zero		1


	//   ....[10]....
        /*0698*/ 	.word	0x00000630
        /*069c*/ 	.word	0x000000ff
        /*06a0*/ 	.word	0x00028c70
        /*06a4*/ 	.short	0x0100
        /*06a6*/ 	.byte	0x06
	.zero		1


	//   ....[11]....
        /*06a8*/ 	.word	0x00000640
        /*06ac*/ 	.word	0x000000ff
        /*06b0*/ 	.word	0x00028c80
        /*06b4*/ 	.short	0x0100
        /*06b6*/ 	.byte	0x06
	.zero		1


	//   ....[12]....
        /*06b8*/ 	.word	0x00000650
        /*06bc*/ 	.word	0x000000ff
        /*06c0*/ 	.word	0x00028c78
        /*06c4*/ 	.short	0x0100
        /*06c6*/ 	.byte	0x06
	.zero		1


	//   ....[13]....
        /*06c8*/ 	.word	0x00000660
        /*06cc*/ 	.word	0x000000ff
        /*06d0*/ 	.word	0x00028c88
        /*06d4*/ 	.short	0x0100
        /*06d6*/ 	.byte	0x06
	.zero		1


	//   ....[14]....
        /*06d8*/ 	.word	0x00000790
        /*06dc*/ 	.word	0x000000ff
        /*06e0*/ 	.word	0x00028c90
        /*06e4*/ 	.short	0x0100
        /*06e6*/ 	.byte	0x08
	.zero		1


	//   ....[15]....
        /*06e8*/ 	.word	0x000007a0
        /*06ec*/ 	.word	0x000000ff
        /*06f0*/ 	.word	0x00028ca0
        /*06f4*/ 	.short	0x0100
        /*06f6*/ 	.byte	0x08
	.zero		1


	//   ....[16]....
        /*06f8*/ 	.word	0x000007b0
        /*06fc*/ 	.word	0x000000ff
        /*0700*/ 	.word	0x00028c98
        /*0704*/ 	.short	0x0100
        /*0706*/ 	.byte	0x08
	.zero		1


	//   ....[17]....
        /*0708*/ 	.word	0x000007c0
        /*070c*/ 	.word	0x000000ff
        /*0710*/ 	.word	0x00028ca8
        /*0714*/ 	.short	0x0100
        /*0716*/ 	.byte	0x08
	.zero		1


	//   ....[18]....
        /*0718*/ 	.word	0x000008f0
        /*071c*/ 	.word	0x000000ff
        /*0720*/ 	.word	0x00028cb0
        /*0724*/ 	.short	0x0100
        /*0726*/ 	.byte	0x08
	.zero		1


	//   ....[19]....
        /*0728*/ 	.word	0x00000900
        /*072c*/ 	.word	0x000000ff
        /*0730*/ 	.word	0x00028cc0
        /*0734*/ 	.short	0x0100
        /*0736*/ 	.byte	0x08
	.zero		1


	//   ....[20]....
        /*0738*/ 	.word	0x00000910
        /*073c*/ 	.word	0x000000ff
        /*0740*/ 	.word	0x00028cb8
        /*0744*/ 	.short	0x0100
        /*0746*/ 	.byte	0x08
	.zero		1


	//   ....[21]....
        /*0748*/ 	.word	0x00000920
        /*074c*/ 	.word	0x000000ff
        /*0750*/ 	.word	0x00028cc8
        /*0754*/ 	.short	0x0100
        /*0756*/ 	.byte	0x08
	.zero		1


	//   ....[22]....
        /*0758*/ 	.word	0x000025d0
        /*075c*/ 	.word	0x00000048
        /*0760*/ 	.word	0x00028c90
        /*0764*/ 	.short	0x010a
        /*0766*/ 	.byte	0x3f
	.zero		1


	//   ....[23]....
        /*0768*/ 	.word	0x00002f80
        /*076c*/ 	.word	0x00000048
        /*0770*/ 	.word	0x00028c90
        /*0774*/ 	.short	0x010a
        /*0776*/ 	.byte	0x3f
	.zero		1


	//   ....[24]....
        /*0778*/ 	.word	0x000037f0
        /*077c*/ 	.word	0x00000048
        /*0780*/ 	.word	0x00028c90
        /*0784*/ 	.short	0x010a
        /*0786*/ 	.byte	0x3f
	.zero		1


	//   ....[25]....
        /*0788*/ 	.word	0x000039f0
        /*078c*/ 	.word	0x00000004
        /*0790*/ 	.word	0x00000000
        /*0794*/ 	.short	0x0101
        /*0796*/ 	.byte	0x3f
	.zero		1


	//   ....[26]....
        /*0798*/ 	.word	0x00003a30
        /*079c*/ 	.word	0x00000048
        /*07a0*/ 	.word	0x00028cb0
        /*07a4*/ 	.short	0x010a
        /*07a6*/ 	.byte	0x3f
	.zero		1


	//   ....[27]....
        /*07a8*/ 	.word	0x00004080
        /*07ac*/ 	.word	0x00000048
        /*07b0*/ 	.word	0x00000000
        /*07b4*/ 	.short	0x0101
        /*07b6*/ 	.byte	0x3f
	.zero		1


	//   ....[28]....
        /*07b8*/ 	.word	0x000046d0
        /*07bc*/ 	.word	0x00000008
        /*07c0*/ 	.word	0x00028c50
        /*07c4*/ 	.short	0x010a
        /*07c6*/ 	.byte	0x3f
	.zero		1


	//   ....[29]....
        /*07c8*/ 	.word	0x00004a70
        /*07cc*/ 	.word	0x00000000
        /*07d0*/ 	.word	0x00000000
        /*07d4*/ 	.short	0x0101
        /*07d6*/ 	.byte	0x3f
	.zero		1


	//   ....[30]....
        /*07d8*/ 	.word	0x000053c0
        /*07dc*/ 	.word	0x00000000
        /*07e0*/ 	.word	0x00028c50
        /*07e4*/ 	.short	0x010a
        /*07e6*/ 	.byte	0x3f
	.zero		1


	//   ....[31]....
        /*07e8*/ 	.word	0x00005410
        /*07ec*/ 	.word	0x00000000
        /*07f0*/ 	.word	0x00028c50
        /*07f4*/ 	.short	0x010a
        /*07f6*/ 	.byte	0x3f
	.zero		1


	//   ....[32]....
        /*07f8*/ 	.word	0x00005760
        /*07fc*/ 	.word	0x00000000
        /*0800*/ 	.word	0x00000000
        /*0804*/ 	.short	0x0101
        /*0806*/ 	.byte	0x3f
	.zero		1


	//   ....[33]....
        /*0808*/ 	.word	0x000062e0
        /*080c*/ 	.word	0x00000002
        /*0810*/ 	.word	0x00028c00
        /*0814*/ 	.short	0x010a
        /*0816*/ 	.byte	0x3f
	.zero		1


	//   ....[34]....
        /*0818*/ 	.word	0x00006330
        /*081c*/ 	.word	0x00000002
        /*0820*/ 	.word	0x00028c00
        /*0824*/ 	.short	0x010a
        /*0826*/ 	.byte	0x3f
	.zero		1


	//   ....[35]....
        /*0828*/ 	.word	0x000069b0
        /*082c*/ 	.word	0x00000002
        /*0830*/ 	.word	0x00028c00
        /*0834*/ 	.short	0x010a
        /*0836*/ 	.byte	0x3f
	.zero		1


	//   ....[36]....
        /*0838*/ 	.word	0x00007820
        /*083c*/ 	.word	0x00000002
        /*0840*/ 	.word	0x00028c00
        /*0844*/ 	.short	0x010a
        /*0846*/ 	.byte	0x3f
	.zero		1


	//   ....[37]....
        /*0848*/ 	.word	0x00008590
        /*084c*/ 	.word	0x0000000f
        /*0850*/ 	.word	0x00028c30
        /*0854*/ 	.short	0x010a
        /*0856*/ 	.byte	0x3f
	.zero		1


	//   ....[38]....
        /*0858*/ 	.word	0x00008640
        /*085c*/ 	.word	0x0000000f
        /*0860*/ 	.word	0x00028c30
        /*0864*/ 	.short	0x010a
        /*0866*/ 	.byte	0x3f
	.zero		1


	//   ....[39]....
        /*0868*/ 	.word	0x00009770
        /*086c*/ 	.word	0x0000000c
        /*0870*/ 	.word	0x00000000
        /*0874*/ 	.short	0x0101
        /*0876*/ 	.byte	0x3f
	.zero		1


	//   ....[40]....
        /*0878*/ 	.word	0x00009af0
        /*087c*/ 	.word	0x0000000f
        /*0880*/ 	.word	0x00028c50
        /*0884*/ 	.short	0x010a
        /*0886*/ 	.byte	0x3f
	.zero		1


	//   ....[41]....
        /*0888*/ 	.word	0x00009b90
        /*088c*/ 	.word	0x0000000f
        /*0890*/ 	.word	0x00028c50
        /*0894*/ 	.short	0x010a
        /*0896*/ 	.byte	0x3f
	.zero		1


	//   ....[42]....
        /*0898*/ 	.word	0x00009e40
        /*089c*/ 	.word	0x0000000f
        /*08a0*/ 	.word	0x00000000
        /*08a4*/ 	.short	0x0101
        /*08a6*/ 	.byte	0x3f
	.zero		1


	//   ....[43]....
        /*08a8*/ 	.word	0x00009f50
        /*08ac*/ 	.word	0x0000000f
        /*08b0*/ 	.word	0x00028c30
        /*08b4*/ 	.short	0x010a
        /*08b6*/ 	.byte	0x3f
	.zero		1


	//   ....[44]....
        /*08b8*/ 	.word	0x0000a000
        /*08bc*/ 	.word	0x0000000f
        /*08c0*/ 	.word	0x00028c30
        /*08c4*/ 	.short	0x010a
        /*08c6*/ 	.byte	0x3f
	.zero		1


	//   ....[45]....
        /*08c8*/ 	.word	0x0000af60
        /*08cc*/ 	.word	0x00000098
        /*08d0*/ 	.word	0x00000000
        /*08d4*/ 	.short	0x0101
        /*08d6*/ 	.byte	0x3f
	.zero		1


	//   ....[46]....
        /*08d8*/ 	.word	0x0000b970
        /*08dc*/ 	.word	0x0000000f
        /*08e0*/ 	.word	0x00028c50
        /*08e4*/ 	.short	0x010a
        /*08e6*/ 	.byte	0x3f
	.zero		1


	//   ....[47]....
        /*08e8*/ 	.word	0x0000b9c0
        /*08ec*/ 	.word	0x0000000f
        /*08f0*/ 	.word	0x00028c50
        /*08f4*/ 	.short	0x010a
        /*08f6*/ 	.byte	0x3f
	.zero		1


	//   ....[48]....
        /*08f8*/ 	.word	0x0000bca0
        /*08fc*/ 	.word	0x0000000f
        /*0900*/ 	.word	0x00000000
        /*0904*/ 	.short	0x0101
        /*0906*/ 	.byte	0x3f
	.zero		1


	//   ....[49]....
        /*0908*/ 	.word	0x0000dfe0
        /*090c*/ 	.word	0x00000000
        /*0910*/ 	.word	0x00000000
        /*0914*/ 	.short	0x0101
        /*0916*/ 	.byte	0x3f
	.zero		1


	//   ....[50]....
        /*0918*/ 	.word	0x00010050
        /*091c*/ 	.word	0x00000005
        /*0920*/ 	.word	0x00028c20
        /*0924*/ 	.short	0x010a
        /*0926*/ 	.byte	0x3f
	.zero		1


	//   ....[51]....
        /*0928*/ 	.word	0x000100e0
        /*092c*/ 	.word	0x00000006
        /*0930*/ 	.word	0x00028ca0
        /*0934*/ 	.short	0x010a
        /*0936*/ 	.byte	0x3f
	.zero		1


	//   ....[52]....
        /*0938*/ 	.word	0x000102c0
        /*093c*/ 	.word	0x00000006
        /*0940*/ 	.word	0x00028cc0
        /*0944*/ 	.short	0x010a
        /*0946*/ 	.byte	0x3f
	.zero		1


	//   ....[53]....
        /*0948*/ 	.word	0x00010810
        /*094c*/ 	.word	0x00000007
        /*0950*/ 	.word	0x00028ca0
        /*0954*/ 	.short	0x010a
        /*0956*/ 	.byte	0x3f
	.zero		1


	//   ....[54]....
        /*0958*/ 	.word	0x000109d0
        /*095c*/ 	.word	0x00000007
        /*0960*/ 	.word	0x00028cc0
        /*0964*/ 	.short	0x010a
        /*0966*/ 	.byte	0x3f
	.zero		1


	//   ....[55]....
        /*0968*/ 	.word	0x00011900
        /*096c*/ 	.word	0x00000005
        /*0970*/ 	.word	0x00028c40
        /*0974*/ 	.short	0x010a
        /*0976*/ 	.byte	0x3f
	.zero		1


	//   ....[56]....
        /*0978*/ 	.word	0x00011d00
        /*097c*/ 	.word	0x00000007
        /*0980*/ 	.word	0x00028c20
        /*0984*/ 	.short	0x010a
        /*0986*/ 	.byte	0x3f
	.zero		1


	//   ....[57]....
        /*0988*/ 	.word	0x00011dc0
        /*098c*/ 	.word	0x00000002
        /*0990*/ 	.word	0x00028c60
        /*0994*/ 	.short	0x010a
        /*0996*/ 	.byte	0x3f
	.zero		1


	//   ....[58]....
        /*0998*/ 	.word	0x00012570
        /*099c*/ 	.word	0x00000002
        /*09a0*/ 	.word	0x00028c40
        /*09a4*/ 	.short	0x010a
        /*09a6*/ 	.byte	0x3f
	.zero		1


	//   ....[59]....
        /*09a8*/ 	.word	0x00012780
        /*09ac*/ 	.word	0x00000002
        /*09b0*/ 	.word	0x00028c60
        /*09b4*/ 	.short	0x010a
        /*09b6*/ 	.byte	0x3f
	.zero		1


	//   ....[60]....
        /*09b8*/ 	.word	0x00012e40
        /*09bc*/ 	.word	0x00000002
        /*09c0*/ 	.word	0x00028c40
        /*09c4*/ 	.short	0x010a
        /*09c6*/ 	.byte	0x3f
	.zero		1


	//   ....[61]....
        /*09c8*/ 	.word	0x00013040
        /*09cc*/ 	.word	0x00000002
        /*09d0*/ 	.word	0x00028c60
        /*09d4*/ 	.short	0x010a
        /*09d6*/ 	.byte	0x3f
	.zero		1


	//   ....[62]....
        /*09d8*/ 	.word	0x00013680
        /*09dc*/ 	.word	0x00000002
        /*09e0*/ 	.word	0x00028c40
        /*09e4*/ 	.short	0x010a
        /*09e6*/ 	.byte	0x3f
	.zero		1


	//   ....[63]....
        /*09e8*/ 	.word	0x00013890
        /*09ec*/ 	.word	0x00000002
        /*09f0*/ 	.word	0x00028c60
        /*09f4*/ 	.short	0x010a
        /*09f6*/ 	.byte	0x3f
	.zero		1


	//   ....[64]....
        /*09f8*/ 	.word	0x00014910
        /*09fc*/ 	.word	0x00000000
        /*0a00*/ 	.word	0x00028c20
        /*0a04*/ 	.short	0x010a
        /*0a06*/ 	.byte	0x3f
	.zero		1


	//   ....[65]....
        /*0a08*/ 	.word	0x00014ac0
        /*0a0c*/ 	.word	0x00000006
        /*0a10*/ 	.word	0x00000000
        /*0a14*/ 	.short	0x010a
        /*0a16*/ 	.byte	0x3f
	.zero		1


	//   ....[66]....
        /*0a18*/ 	.word	0x00014b30
        /*0a1c*/ 	.word	0x00000007
        /*0a20*/ 	.word	0x00000000
        /*0a24*/ 	.short	0x010a
        /*0a26*/ 	.byte	0x3f
	.zero		1


	//   ....[67]....
        /*0a28*/ 	.word	0x00014ba0
        /*0a2c*/ 	.word	0x00000004
        /*0a30*/ 	.word	0x00000000
        /*0a34*/ 	.short	0x010a
        /*0a36*/ 	.byte	0x3f
	.zero		1


	//   ....[68]....
        /*0a38*/ 	.word	0x00014bd0
        /*0a3c*/ 	.word	0x00000003
        /*0a40*/ 	.word	0x00000000
        /*0a44*/ 	.short	0x010a
        /*0a46*/ 	.byte	0x3f
	.zero		1


	//   ....[69]....
        /*0a48*/ 	.word	0x00014c30
        /*0a4c*/ 	.word	0x00000048
        /*0a50*/ 	.word	0x00028c90
        /*0a54*/ 	.short	0x010a
        /*0a56*/ 	.byte	0x3f
	.zero		1


	//   ....[70]....
        /*0a58*/ 	.word	0x00014c80
        /*0a5c*/ 	.word	0x00000048
        /*0a60*/ 	.word	0x00028c90
        /*0a64*/ 	.short	0x010a
        /*0a66*/ 	.byte	0x3f
	.zero		1


	//   ....[71]....
        /*0a68*/ 	.word	0x00014cd0
        /*0a6c*/ 	.word	0x00000048
        /*0a70*/ 	.word	0x00028c90
        /*0a74*/ 	.short	0x010a
        /*0a76*/ 	.byte	0x3f
	.zero		1


	//   ....[72]....
        /*0a78*/ 	.word	0x00014d20
        /*0a7c*/ 	.word	0x00000048
        /*0a80*/ 	.word	0x00028cb0
        /*0a84*/ 	.short	0x010a
        /*0a86*/ 	.byte	0x3f
	.zero		1


	//   ....[73]....
        /*0a88*/ 	.word	0x00014d70
        /*0a8c*/ 	.word	0x00000008
        /*0a90*/ 	.word	0x00028c50
        /*0a94*/ 	.short	0x010a
        /*0a96*/ 	.byte	0x3f
	.zero		1


	//   ....[74]....
        /*0a98*/ 	.word	0x00014dc0
        /*0a9c*/ 	.word	0x00000000
        /*0aa0*/ 	.word	0x00028c50
        /*0aa4*/ 	.short	0x010a
        /*0aa6*/ 	.byte	0x3f
	.zero		1


	//   ....[75]....
        /*0aa8*/ 	.word	0x00015090
        /*0aac*/ 	.word	0x00000002
        /*0ab0*/ 	.word	0x00028c00
        /*0ab4*/ 	.short	0x010a
        /*0ab6*/ 	.byte	0x3f
	.zero		1


	//   ....[76]....
        /*0ab8*/ 	.word	0x00015360
        /*0abc*/ 	.word	0x00000002
        /*0ac0*/ 	.word	0x00028c00
        /*0ac4*/ 	.short	0x010a
        /*0ac6*/ 	.byte	0x3f
	.zero		1


	//   ....[77]....
        /*0ac8*/ 	.word	0x000153b0
        /*0acc*/ 	.word	0x0000000f
        /*0ad0*/ 	.word	0x00028c30
        /*0ad4*/ 	.short	0x010a
        /*0ad6*/ 	.byte	0x3f
	.zero		1


	//   ....[78]....
        /*0ad8*/ 	.word	0x00015400
        /*0adc*/ 	.word	0x0000000f
        /*0ae0*/ 	.word	0x00028c50
        /*0ae4*/ 	.short	0x010a
        /*0ae6*/ 	.byte	0x3f
	.zero		1


	//   ....[79]....
        /*0ae8*/ 	.word	0x00015450
        /*0aec*/ 	.word	0x0000000f
        /*0af0*/ 	.word	0x00028c30
        /*0af4*/ 	.short	0x010a
        /*0af6*/ 	.byte	0x3f
	.zero		1


	//   ....[80]....
        /*0af8*/ 	.word	0x000154a0
        /*0afc*/ 	.word	0x0000000f
        /*0b00*/ 	.word	0x00028c50
        /*0b04*/ 	.short	0x010a
        /*0b06*/ 	.byte	0x3f
	.zero		1


	//   ....[81]....
        /*0b08*/ 	.word	0x00015640
        /*0b0c*/ 	.word	0x00000005
        /*0b10*/ 	.word	0x00028c20
        /*0b14*/ 	.short	0x010a
        /*0b16*/ 	.byte	0x3f
	.zero		1


	//   ....[82]....
        /*0b18*/ 	.word	0x00015690
        /*0b1c*/ 	.word	0x00000006
        /*0b20*/ 	.word	0x00028ca0
        /*0b24*/ 	.short	0x010a
        /*0b26*/ 	.byte	0x3f
	.zero		1


	//   ....[83]....
        /*0b28*/ 	.word	0x000156e0
        /*0b2c*/ 	.word	0x00000006
        /*0b30*/ 	.word	0x00028cc0
        /*0b34*/ 	.short	0x010a
        /*0b36*/ 	.byte	0x3f
	.zero		1


	//   ....[84]....
        /*0b38*/ 	.word	0x00015730
        /*0b3c*/ 	.word	0x00000007
        /*0b40*/ 	.word	0x00028ca0
        /*0b44*/ 	.short	0x010a
        /*0b46*/ 	.byte	0x3f
	.zero		1


	//   ....[85]....
        /*0b48*/ 	.word	0x00015780
        /*0b4c*/ 	.word	0x00000007
        /*0b50*/ 	.word	0x00028cc0
        /*0b54*/ 	.short	0x010a
        /*0b56*/ 	.byte	0x3f
	.zero		1


	//   ....[86]....
        /*0b58*/ 	.word	0x00015920
        /*0b5c*/ 	.word	0x00000005
        /*0b60*/ 	.word	0x00028c40
        /*0b64*/ 	.short	0x010a
        /*0b66*/ 	.byte	0x3f
	.zero		1


	//   ....[87]....
        /*0b68*/ 	.word	0x000159a0
        /*0b6c*/ 	.word	0x00000005
        /*0b70*/ 	.word	0x00028c20
        /*0b74*/ 	.short	0x010a
        /*0b76*/ 	.byte	0x3f
	.zero		1


	//   ....[88]....
        /*0b78*/ 	.word	0x000159f0
        /*0b7c*/ 	.word	0x00000002
        /*0b80*/ 	.word	0x00028c60
        /*0b84*/ 	.short	0x010a
        /*0b86*/ 	.byte	0x3f
	.zero		1


	//   ....[89]....
        /*0b88*/ 	.word	0x00015a40
        /*0b8c*/ 	.word	0x00000002
        /*0b90*/ 	.word	0x00028c40
        /*0b94*/ 	.short	0x010a
        /*0b96*/ 	.byte	0x3f
	.zero		1


	//   ....[90]....
        /*0b98*/ 	.word	0x00015a90
        /*0b9c*/ 	.word	0x00000002
        /*0ba0*/ 	.word	0x00028c60
        /*0ba4*/ 	.short	0x010a
        /*0ba6*/ 	.byte	0x3f
	.zero		1


	//   ....[91]....
        /*0ba8*/ 	.word	0x00015ae0
        /*0bac*/ 	.word	0x00000002
        /*0bb0*/ 	.word	0x00028c40
        /*0bb4*/ 	.short	0x010a
        /*0bb6*/ 	.byte	0x3f
	.zero		1


	//   ....[92]....
        /*0bb8*/ 	.word	0x00015b30
        /*0bbc*/ 	.word	0x00000002
        /*0bc0*/ 	.word	0x00028c60
        /*0bc4*/ 	.short	0x010a
        /*0bc6*/ 	.byte	0x3f
	.zero		1


	//   ....[93]....
        /*0bc8*/ 	.word	0x00015b80
        /*0bcc*/ 	.word	0x00000002
        /*0bd0*/ 	.word	0x00028c40
        /*0bd4*/ 	.short	0x010a
        /*0bd6*/ 	.byte	0x3f
	.zero		1


	//   ....[94]....
        /*0bd8*/ 	.word	0x00015bd0
        /*0bdc*/ 	.word	0x00000002
        /*0be0*/ 	.word	0x00028c60
        /*0be4*/ 	.short	0x010a
        /*0be6*/ 	.byte	0x3f
	.zero		1


	//   ....[95]....
        /*0be8*/ 	.word	0x00016580
        /*0bec*/ 	.word	0x00000000
        /*0bf0*/ 	.word	0x00028c20
        /*0bf4*/ 	.short	0x010a
        /*0bf6*/ 	.byte	0x3f
	.zero		1


	//   ....[96]....
        /*0bf8*/ 	.word	0x00016720
        /*0bfc*/ 	.word	0x00000006
        /*0c00*/ 	.word	0x00000000
        /*0c04*/ 	.short	0x010a
        /*0c06*/ 	.byte	0x3f
	.zero		1


	//   ....[97]....
        /*0c08*/ 	.word	0x00016770
        /*0c0c*/ 	.word	0x00000007
        /*0c10*/ 	.word	0x00000000
        /*0c14*/ 	.short	0x010a
        /*0c16*/ 	.byte	0x3f
	.zero		1


	//   ....[98]....
        /*0c18*/ 	.word	0x000167c0
        /*0c1c*/ 	.word	0x00000004
        /*0c20*/ 	.word	0x00000000
        /*0c24*/ 	.short	0x010a
        /*0c26*/ 	.byte	0x3f
	.zero		1


	//----- nvinfo : EIATTR_NUM_MBARRIERS
	.align		4
.L_713:
        /*0c28*/ 	.byte	0x03, 0x38
        /*0c2a*/ 	.short	0x0016


	//----- nvinfo : EIATTR_EXIT_INSTR_OFFSETS
	.align		4
        /*0c2c*/ 	.byte	0x04, 0x1c
        /*0c2e*/ 	.short	(.L_715 - .L_714)


	//   ....[0]....
.L_714:
        /*0c30*/ 	.word	0x00014c20


	//----- nvinfo : EIATTR_MAX_THREADS
	.align		4
.L_715:
        /*0c34*/ 	.byte	0x04, 0x05
        /*0c36*/ 	.short	(.L_717 - .L_716)
.L_716:
        /*0c38*/ 	.word	0x00000180
        /*0c3c*/ 	.word	0x00000001
        /*0c40*/ 	.word	0x00000001


	//----- nvinfo : EIATTR_CRS_STACK_SIZE
	.align		4
.L_717:
        /*0c44*/ 	.byte	0x04, 0x1e
        /*0c46*/ 	.short	(.L_719 - .L_718)
.L_718:
        /*0c48*/ 	.word	0x00000000


	//----- nvinfo : EIATTR_CBANK_PARAM_SIZE
	.align		4
.L_719:
        /*0c4c*/ 	.byte	0x03, 0x19
        /*0c4e*/ 	.short	0x0a70


	//----- nvinfo : EIATTR_PARAM_CBANK
	.align		4
        /*0c50*/ 	.byte	0x04, 0x0a
        /*0c52*/ 	.short	(.L_721 - .L_720)
	.align		4
.L_720:
        /*0c54*/ 	.word	index@(.nv.constant0._ZN7cutlass13device_kernelIN5flash11enable_sm90INS1_16FlashAttnFwdSm90INS1_25CollectiveMainloopFwdSm90ILi2EN4cute5tupleIJNS5_1CILi1EEES8_S8_EEENS6_IJNS7_ILi64EEESA_SA_EEELi512ENS_6half_tEfNS_4arch4Sm90ELb0ELb0ELb1ELb1ELb0ELb1ELb0ELb0ELb0ELb0ELb0ELb0EEENS1_21CollectiveEpilogueFwdINS6_IJSA_NS7_ILi512EEESA_EEES9_SC_SE_Li256ELb1ELb0ELb0ELb0EEENS1_36VarlenDynamicPersistentTileSchedulerILi64ELi64ELi256ELi32ELb0ELb0ELb1ELb0ELb1ELb1EEEEEEEEEvNT_6ParamsE)
        /*0c58*/ 	.short	0x0210
        /*0c5a*/ 	.short	0x0a70


	//----- nvinfo : EIATTR_SW_WAR
	.align		4
.L_721:
        /*0c5c*/ 	.byte	0x04, 0x36
        /*0c5e*/ 	.short	(.L_723 - .L_722)
.L_722:
        /*0c60*/ 	.word	0x00000008
.L_723:


//--------------------- .nv.info._ZN7cutlass13device_kernelIN5flash11enable_sm90INS1_16FlashAttnFwdSm90INS1_25CollectiveMainloopFwdSm90ILi2EN4cute5tupleIJNS5_1CILi1EEES8_S8_EEENS6_IJNS7_ILi64EEESA_SA_EEELi512ENS_6half_tEfNS_4arch4Sm90ELb0ELb0ELb1ELb1ELb0ELb0ELb1ELb0ELb0ELb0ELb0ELb0EEENS1_21CollectiveEpilogueFwdINS6_IJSA_NS7_ILi512EEESA_EEES9_SC_SE_Li256ELb1ELb0ELb0ELb0EEENS1_36VarlenDynamicPersistentTileSchedulerILi64ELi64ELi256ELi32ELb0ELb0ELb1ELb0ELb1ELb1EEEEEEEEEvNT_6ParamsE --------------------------
	.section	.nv.info._ZN7cutlass13device_kernelIN5flash11enable_sm90INS1_16FlashAttnFwdSm90INS1_25CollectiveMainloopFwdSm90ILi2EN4cute5tupleIJNS5_1CILi1EEES8_S8_EEENS6_IJNS7_ILi64EEESA_SA_EEELi512ENS_6half_tEfNS_4arch4Sm90ELb0ELb0ELb1ELb1ELb0ELb0ELb1ELb0ELb0ELb0ELb0ELb0EEENS1_21CollectiveEpilogueFwdINS6_IJSA_NS7_ILi512EEESA_EEES9_SC_SE_Li256ELb1ELb0ELb0ELb0EEENS1_36VarlenDynamicPersistentTileSchedulerILi64ELi64ELi256ELi32ELb0ELb0ELb1ELb0ELb1ELb1EEEEEEEEEvNT_6ParamsE,"",@"SHT_CUDA_INFO"
	.sectionflags	@""
	.align	4


	//----- nvinfo : EIATTR_CUDA_API_VERSION
	.align		4
        /*0000*/ 	.byte	0x04, 0x37
        /*0002*/ 	.short	(.L_725 - .L_724)
.L_724:
        /*0004*/ 	.word	0x00000082


	//----- nvinfo : EIATTR_KPARAM_INFO
	.align		4
.L_725:
        /*0008*/ 	.byte	0x04, 0x17
        /*000a*/ 	.short	(.L_727 - .L_726)
.L_726:
        /*000c*/ 	.word	0x00000000
        /*0010*/ 	.short	0x0000
        /*0012*/ 	.short	0x0070
        /*0014*/ 	.byte	0x00, 0xf0, 0x01, 0x2c


	//----- nvinfo : EIATTR_SPARSE_MMA_MASK
	.align		4
.L_727:
        /*0018*/ 	.byte	0x03, 0x50
        /*001a*/ 	.short	0x0000


	//----- nvinfo : EIATTR_MAXREG_COUNT
	.align		4
        /*001c*/ 	.byte	0x03, 0x1b
        /*001e*/ 	.short	0x00a8


	//----- nvinfo : EIATTR_NUM_BARRIERS
	.align		4
        /*0020*/ 	.byte	0x02, 0x4c
        /*0022*/ 	.byte	0x10
	.zero		1


	//----- nvinfo : EIATTR_EXTERNS
	.align		4
        /*0024*/ 	.byte	0x04, 0x0f
        /*0026*/ 	.short	(.L_729 - .L_728)


	//   ....[0]....
	.align		4
.L_728:
        /*0028*/ 	.word	index@(__assertfail)


	//----- nvinfo : EIATTR_ANNOTATIONS
	.align		4
.L_729:
        /*002c*/ 	.byte	0x04, 0x55
        /*002e*/ 	.short	(.L_731 - .L_730)


	//   ....[0]....
.L_730:
        /* <DEDUP_REMOVED lines=34> */


	//----- nvinfo : EIATTR_MERCURY_ISA_VERSION
	.align		4
.L_731:
        /*0240*/ 	.byte	0x03, 0x5f
        /*0242*/ 	.short	0x0101


	//----- nvinfo : EIATTR_UNUSED_LOAD_BYTE_OFFSET
	.align		4
        /*0244*/ 	.byte	0x04, 0x44
        /*0246*/ 	.short	(.L_733 - .L_732)


	//   ....[0]....
.L_732:
        /*0248*/ 	.word	0x00000a60
        /*024c*/ 	.word	0x0000fff0


	//   ....[1]....
        /*0250*/ 	.word	0x00009360
        /*0254*/ 	.word	0x0000fff0


	//----- nvinfo : EIATTR_INT_WARP_WIDE_INSTR_OFFSETS
	.align		4
.L_733:
        /*0258*/ 	.byte	0x04, 0x31
        /*025a*/ 	.short	(.L_735 - .L_734)


	//   ....[0]....
.L_734:
        /*025c*/ 	.word	0x00000190


	//   ....[1]....
        /*0260*/ 	.word	0x000001d0


	//   ....[2]....
        /*0264*/ 	.word	0x00000240


	//   ....[3]....
        /*0268*/ 	.word	0x000002b0


	//   ....[4]....
        /*026c*/ 	.word	0x0000cc20


	//   ....[5]....
        /*0270*/ 	.word	0x0000cce0


	//   ....[6]....
        /*0274*/ 	.word	0x0000d180


	//   ....[7]....
        /*0278*/ 	.word	0x0000d1b0


	//   ....[8]....
        /*027c*/ 	.word	0x0000fef0


	//   ....[9]....
        /*0280*/ 	.word	0x0000ffb0


	//----- nvinfo : EIATTR_COOP_GROUP_MASK_REGIDS
	.align		4
.L_735:
        /*0284*/ 	.byte	0x04, 0x29
        /*0286*/ 	.short	(.L_737 - .L_736)


	//   ....[0]....
.L_736:
        /*0288*/ 	.word	0xffffffff


	//   ....[1]....
        /*028c*/ 	.word	0xffffffff


	//   ....[2]....
        /*0290*/ 	.word	0xffffffff


	//   ....[3]....
        /*0294*/ 	.word	0xffffffff


	//   ....[4]....
        /*0298*/ 	.word	0xffffffff


	//   ....[5]....
        /*029c*/ 	.word	0xffffffff


	//   ....[6]....
        /*02a0*/ 	.word	0xffffffff


	//   ....[7]....
        /*02a4*/ 	.word	0xffffffff


	//   ....[8]....
        /*02a8*/ 	.word	0xffffffff


	//   ....[9]....
        /*02ac*/ 	.word	0xffffffff


	//   ....[10]....
        /*02b0*/ 	.word	0xffffffff


	//   ....[11]....
        /*02b4*/ 	.word	0xffffffff


	//   ....[12]....
        /*02b8*/ 	.word	0xffffffff


	//   ....[13]....
        /*02bc*/ 	.word	0xffffffff


	//   ....[14]....
        /*02c0*/ 	.word	0xffffffff


	//   ....[15]....
        /*02c4*/ 	.word	0xffffffff


	//   ....[16]....
        /*02c8*/ 	.word	0xffffffff


	//   ....[17]....
        /*02cc*/ 	.word	0xffffffff


	//   ....[18]....
        /*02d0*/ 	.word	0xffffffff


	//   ....[19]....
        /*02d4*/ 	.word	0xffffffff


	//   ....[20]....
        /*02d8*/ 	.word	0xffffffff


	//   ....[21]....
        /*02dc*/ 	.word	0xffffffff


	//   ....[22]....
        /*02e0*/ 	.word	0xffffffff


	//   ....[23]....
        /*02e4*/ 	.word	0xffffffff


	//   ....[24]....
        /*02e8*/ 	.word	0xffffffff


	//   ....[25]....
        /*02ec*/ 	.word	0xffffffff


	//   ....[26]....
        /*02f0*/ 	.word	0xffffffff


	//   ....[27]....
        /*02f4*/ 	.word	0xffffffff


	//   ....[28]....
        /*02f8*/ 	.word	0xffffffff


	//   ....[29]....
        /*02fc*/ 	.word	0xffffffff


	//   ....[30]....
        /*0300*/ 	.word	0xffffffff


	//   ....[31]....
        /*0304*/ 	.word	0xffffffff


	//   ....[32]....
        /*0308*/ 	.word	0xffffffff


	//   ....[33]....
        /*030c*/ 	.word	0xffffffff


	//   ....[34]....
        /*0310*/ 	.word	0xffffffff


	//   ....[35]....
        /*0314*/ 	.word	0xffffffff


	//   ....[36]....
        /*0318*/ 	.word	0xffffffff


	//   ....[37]....
        /*031c*/ 	.word	0xffffffff


	//   ....[38]....
        /*0320*/ 	.word	0xffffffff


	//   ....[39]....
        /*0324*/ 	.word	0xffffffff


	//   ....[40]....
        /*0328*/ 	.word	0xffffffff


	//   ....[41]....
        /*032c*/ 	.word	0xffffffff


	//   ....[42]....
        /*0330*/ 	.word	0xffffffff


	//   ....[43]....
        /*0334*/ 	.word	0xffffffff


	//   ....[44]....
        /*0338*/ 	.word	0xffffffff


	//   ....[45]....
        /*033c*/ 	.word	0xffffffff


	//   ....[46]....
        /*0340*/ 	.word	0xffffffff


	//   ....[47]....
        /*0344*/ 	.word	0xffffffff


	//   ....[48]....
        /*0348*/ 	.word	0xffffffff


	//   ....[49]....
        /*034c*/ 	.word	0xffffffff


	//   ....[50]....
        /*0350*/ 	.word	0xffffffff


	//   ....[51]....
        /*0354*/ 	.word	0xffffffff


	//   ....[52]....
        /*0358*/ 	.word	0xffffffff


	//   ....[53]....
        /*035c*/ 	.word	0xffffffff


	//   ....[54]....
        /*0360*/ 	.word	0xffffffff


	//   ....[55]....
        /*0364*/ 	.word	0xffffffff


	//   ....[56]....
        /*0368*/ 	.word	0xffffffff


	//   ....[57]....
        /*036c*/ 	.word	0xffffffff


	//   ....[58]....
        /*0370*/ 	.word	0xffffffff


	//   ....[59]....
        /*0374*/ 	.word	0xffffffff


	//   ....[60]....
        /*0378*/ 	.word	0x0500000f


	//   ....[61]....
        /*037c*/ 	.word	0x0500000f


	//   ....[62]....
        /*0380*/ 	.word	0x0500000f


	//   ....[63]....
        /*0384*/ 	.word	0x0500000f


	//   ....[64]....
        /*0388*/ 	.word	0x0500000f


	//   ....[65]....
        /*038c*/ 	.word	0x0500000f


	//   ....[66]....
        /*0390*/ 	.word	0x0500000f


	//   ....[67]....
        /*0394*/ 	.word	0x0500000f


	//   ....[68]....
        /*0398*/ 	.word	0x0500000f


	//   ....[69]....
        /*039c*/ 	.word	0x0500000f


	//   ....[70]....
        /*03a0*/ 	.word	0x0500000f


	//   ....[71]....
        /*03a4*/ 	.word	0x0500000f


	//   ....[72]....
        /*03a8*/ 	.word	0x0500000f


	//   ....[73]....
        /*03ac*/ 	.word	0x0500000f


	//   ....[74]....
        /*03b0*/ 	.word	0x0500000f


	//   ....[75]....
        /*03b4*/ 	.word	0x0500000f


	//   ....[76]....
        /*03b8*/ 	.word	0x0500000f


	//   ....[77]....
        /*03bc*/ 	.word	0x0500000f


	//   ....[78]....
        /*03c0*/ 	.word	0x0500000f


	//----- nvinfo : EIATTR_COOP_GROUP_INSTR_OFFSETS
	.align		4
.L_737:
        /*03c4*/ 	.byte	0x04, 0x28
        /*03c6*/ 	.short	(.L_739 - .L_738)


	//   ....[0]....
.L_738:
        /*03c8*/ 	.word	0x00000060


	//   ....[1]....
        /*03cc*/ 	.word	0x000001a0


	//   ....[2]....
        /*03d0*/ 	.word	0x000001e0


	//   ....[3]....
        /*03d4*/ 	.word	0x000003f0


	//   ....[4]....
        /*03d8*/ 	.word	0x00000550


	//   ....[5]....
        /*03dc*/ 	.word	0x00000670


	//   ....[6]....
        /*03e0*/ 	.word	0x000007d0


	//   ....[7]....
        /*03e4*/ 	.word	0x00001720


	//   ....[8]....
        /*03e8*/ 	.word	0x00002e70


	//   ....[9]....
        /*03ec*/ 	.word	0x000036b0


	//   ....[10]....
        /*03f0*/ 	.word	0x00004e00


	//   ....[11]....
        /*03f4*/ 	.word	0x00004ea0


	//   ....[12]....
        /*03f8*/ 	.word	0x000050d0


	//   ....[13]....
        /*03fc*/ 	.word	0x00005180


	//   ....[14]....
        /*0400*/ 	.word	0x00005960


	//   ....[15]....
        /*0404*/ 	.word	0x00005f40


	//   ....[16]....
        /*0408*/ 	.word	0x00007320


	//   ....[17]....
        /*040c*/ 	.word	0x000073b0


	//   ....[18]....
        /*0410*/ 	.word	0x000076c0


	//   ....[19]....
        /*0414*/ 	.word	0x00007820


	//   ....[20]....
        /*0418*/ 	.word	0x00008800


	//   ....[21]....
        /*041c*/ 	.word	0x00008870


	//   ....[22]....
        /*0420*/ 	.word	0x000088a0


	//   ....[23]....
        /*0424*/ 	.word	0x00008900


	//   ....[24]....
        /*0428*/ 	.word	0x00008910


	//   ....[25]....
        /*042c*/ 	.word	0x0000a290


	//   ....[26]....
        /*0430*/ 	.word	0x0000bce0


	//   ....[27]....
        /*0434*/ 	.word	0x0000be80


	//   ....[28]....
        /*0438*/ 	.word	0x0000beb0


	//   ....[29]....
        /*043c*/ 	.word	0x0000bef0


	//   ....[30]....
        /*0440*/ 	.word	0x0000bf50


	//   ....[31]....
        /*0444*/ 	.word	0x0000bfb0


	//   ....[32]....
        /*0448*/ 	.word	0x0000bff0


	//   ....[33]....
        /*044c*/ 	.word	0x0000c1b0


	//   ....[34]....
        /*0450*/ 	.word	0x0000c210


	//   ....[35]....
        /*0454*/ 	.word	0x0000c250


	//   ....[36]....
        /*0458*/ 	.word	0x0000c290


	//   ....[37]....
        /*045c*/ 	.word	0x0000c2c0


	//   ....[38]....
        /*0460*/ 	.word	0x0000c2f0


	//   ....[39]....
        /*0464*/ 	.word	0x0000c380


	//   ....[40]....
        /*0468*/ 	.word	0x0000c3b0


	//   ....[41]....
        /*046c*/ 	.word	0x0000c440


	//   ....[42]....
        /*0470*/ 	.word	0x00010040


	//   ....[43]....
        /*0474*/ 	.word	0x00010050


	//   ....[44]....
        /*0478*/ 	.word	0x00010170


	//   ....[45]....
        /*047c*/ 	.word	0x000101d0


	//   ....[46]....
        /*0480*/ 	.word	0x00010210


	//   ....[47]....
        /*0484*/ 	.word	0x00010250


	//   ....[48]....
        /*0488*/ 	.word	0x00010280


	//   ....[49]....
        /*048c*/ 	.word	0x000102b0


	//   ....[50]....
        /*0490*/ 	.word	0x00010450


	//   ....[51]....
        /*0494*/ 	.word	0x000104b0


	//   ....[52]....
        /*0498*/ 	.word	0x000104f0


	//   ....[53]....
        /*049c*/ 	.word	0x00010530


	//   ....[54]....
        /*04a0*/ 	.word	0x00010560


	//   ....[55]....
        /*04a4*/ 	.word	0x00010590


	//   ....[56]....
        /*04a8*/ 	.word	0x00010650


	//   ....[57]....
        /*04ac*/ 	.word	0x00010670


	//   ....[58]....
        /*04b0*/ 	.word	0x000106e0


	//   ....[59]....
        /*04b4*/ 	.word	0x00010b30


	//   ....[60]....
        /*04b8*/ 	.word	0x00011020


	//   ....[61]....
        /*04bc*/ 	.word	0x00011440


	//   ....[62]....
        /*04c0*/ 	.word	0x000114d0


	//   ....[63]....
        /*04c4*/ 	.word	0x00011570


	//   ....[64]....
        /*04c8*/ 	.word	0x00011620


	//   ....[65]....
        /*04cc*/ 	.word	0x000116a0


	//   ....[66]....
        /*04d0*/ 	.word	0x00011720


	//   ....[67]....
        /*04d4*/ 	.word	0x000117a0


	//   ....[68]....
        /*04d8*/ 	.word	0x00011820


	//   ....[69]....
        /*04dc*/ 	.word	0x000118b0


	//   ....[70]....
        /*04e0*/ 	.word	0x00011960


	//   ....[71]....
        /*04e4*/ 	.word	0x000119e0


	//   ....[72]....
        /*04e8*/ 	.word	0x00011a60


	//   ....[73]....
        /*04ec*/ 	.word	0x00011ae0


	//   ....[74]....
        /*04f0*/ 	.word	0x00011b60


	//   ....[75]....
        /*04f4*/ 	.word	0x00011bd0


	//   ....[76]....
        /*04f8*/ 	.word	0x00011c70


	//   ....[77]....
        /*04fc*/ 	.word	0x00011d00


	//   ....[78]....
        /*0500*/ 	.word	0x00011e20


	//----- nvinfo : EIATTR_REG_RECONFIG
	.align		4
.L_739:
        /*0504*/ 	.byte	0x01, 0x54
	.zero		2


	//----- nvinfo : EIATTR_SYSCALL_OFFSETS
	.align		4
        /*0508*/ 	.byte	0x04, 0x46
        /*050a*/ 	.short	(.L_741 - .L_740)


	//   ....[0]....
.L_740:
        /*050c*/ 	.word	0x00003030


	//   ....[1]....
        /*0510*/ 	.word	0x0000ce70


	//   ....[2]....
        /*0514*/ 	.word	0x0000cfb0


	//   ....[3]....
        /*0518*/ 	.word	0x0000d0b0


	//----- nvinfo : EIATTR_MBARRIER_INSTR_OFFSETS
	.align		4
.L_741:
        /*051c*/ 	.byte	0x04, 0x39
        /*051e*/ 	.short	(.L_743 - .L_742)


	//   ....[0]....
.L_742:
        /*0520*/ 	.word	0x000002d0
        /*0524*/ 	.word	0x000000ff
        /*0528*/ 	.word	0x00038800
        /*052c*/ 	.short	0x0100
        /*052e*/ 	.byte	0x08
	.zero		1


	//   ....[1]....
        /*0530*/ 	.word	0x000002e0
        /*0534*/ 	.word	0x000000ff
        /*0538*/ 	.word	0x00038810
        /*053c*/ 	.short	0x0100
        /*053e*/ 	.byte	0x08
	.zero		1


	//   ....[2]....
        /*0540*/ 	.word	0x000002f0
        /*0544*/ 	.word	0x000000ff
        /*0548*/ 	.word	0x00038820
        /*054c*/ 	.short	0x0100
        /*054e*/ 	.byte	0x08
	.zero		1


	//   ....[3]....
        /*0550*/ 	.word	0x000003a0
        /*0554*/ 	.word	0x000000ff
        /*0558*/ 	.word	0x00038830
        /*055c*/ 	.short	0x0100
        /*055e*/ 	.byte	0x06
	.zero		1


	//   ....[4]....
        /*0560*/ 	.word	0x000003b0
        /*0564*/ 	.word	0x000000ff
        /*0568*/ 	.word	0x00038840
        /*056c*/ 	.short	0x0100
        /*056e*/ 	.byte	0x06
	.zero		1


	//   ....[5]....
        /*0570*/ 	.word	0x000003c0
        /*0574*/ 	.word	0x000000ff
        /*0578*/ 	.word	0x00038838
        /*057c*/ 	.short	0x0100
        /*057e*/ 	.byte	0x06
	.zero		1


	//   ....[6]....
        /*0580*/ 	.word	0x000003d0
        /*0584*/ 	.word	0x000000ff
        /*0588*/ 	.word	0x00038848
        /*058c*/ 	.short	0x0100
        /*058e*/ 	.byte	0x06
	.zero		1


	//   ....[7]....
        /*0590*/ 	.word	0x00000500
        /*0594*/ 	.word	0x000000ff
        /*0598*/ 	.word	0x00038850
        /*059c*/ 	.short	0x0100
        /*059e*/ 	.byte	0x08
	.zero		1


	//   ....[8]....
        /*05a0*/ 	.word	0x00000510
        /*05a4*/ 	.word	0x000000ff
        /*05a8*/ 	.word	0x00038860
        /*05ac*/ 	.short	0x0100
        /*05ae*/ 	.byte	0x08
	.zero		1


	//   ....[9]....
        /*05b0*/ 	.word	0x00000520
        /*05b4*/ 	.word	0x000000ff
        /*05b8*/ 	.word	0x00038858
        /*05bc*/ 	.short	0x0100
        /*05be*/ 	.byte	0x08
	.zero		1


	//   ....[10]....
        /*05c0*/ 	.word	0x00000530
        /*05c4*/ 	.word	0x000000ff
        /*05c8*/ 	.word	0x00038868
        /*05cc*/ 	.short	0x0100
        /*05ce*/ 	.byte	0x08
	.zero		1


	//   ....[11]....
        /*05d0*/ 	.word	0x00000620
        /*05d4*/ 	.word	0x000000ff
        /*05d8*/ 	.word	0x00038870
        /*05dc*/ 	.short	0x0100
        /*05de*/ 	.byte	0x06
	.zero		1


	//   ....[12]....
        /*05e0*/ 	.word	0x00000630
        /*05e4*/ 	.word	0x000000ff
        /*05e8*/ 	.word	0x00038880
        /*05ec*/ 	.short	0x0100
        /*05ee*/ 	.byte	0x06
	.zero		1


	//   ....[13]....
        /*05f0*/ 	.word	0x00000640
        /*05f4*/ 	.word	0x000000ff
        /*05f8*/ 	.word	0x00038878
        /*05fc*/ 	.short	0x0100
        /*05fe*/ 	.byte	0x06
	.zero		1


	//   ....[14]....
        /*0600*/ 	.word	0x00000650
        /*0604*/ 	.word	0x000000ff
        /*0608*/ 	.word	0x00038888
        /*060c*/ 	.short	0x0100
        /*060e*/ 	.byte	0x06
	.zero		1


	//   ....[15]....
        /*0610*/ 	.word	0x00000780
        /*0614*/ 	.word	0x000000ff
        /*0618*/ 	.word	0x00038890
        /*061c*/ 	.short	0x0100
        /*061e*/ 	.byte	0x08
	.zero		1


	//   ....[16]....
        /*0620*/ 	.word	0x00000790
        /*0624*/ 	.word	0x000000ff
        /*0628*/ 	.word	0x000388a0
        /*062c*/ 	.short	0x0100
        /*062e*/ 	.byte	0x08
	.zero		1


	//   ....[17]....
        /*0630*/ 	.word	0x000007a0
        /*0634*/ 	.word	0x000000ff
        /*0638*/ 	.word	0x00038898
        /*063c*/ 	.short	0x0100
        /*063e*/ 	.byte	0x08
	.zero		1


	//   ....[18]....
        /*0640*/ 	.word	0x000007b0
        /*0644*/ 	.word	0x000000ff
        /*0648*/ 	.word	0x000388a8
        /*064c*/ 	.short	0x0100
        /*064e*/ 	.byte	0x08
	.zero		1


	//   ....[19]....
        /*0650*/ 	.word	0x000008e0
        /*0654*/ 	.word	0x000000ff
        /*0658*/ 	.word	0x000388b0
        /*065c*/ 	.short	0x0100
        /*065e*/ 	.byte	0x08
	.zero		1


	//   ....[20]....
        /*0660*/ 	.word	0x000008f0
        /*0664*/ 	.word	0x000000ff
        /*0668*/ 	.word	0x000388c0
        /*066c*/ 	.short	0x0100
        /*066e*/ 	.byte	0x08
	.zero		1


	//   ....[21]....
        /*0670*/ 	.word	0x00000900
        /*0674*/ 	.word	0x000000ff
        /*0678*/ 	.word	0x000388b8
        /*067c*/ 	.short	0x0100
        /*067e*/ 	.byte	0x08
	.zero		1


	//   ....[22]....
        /*0680*/ 	.word	0x00000910
        /*0684*/ 	.word	0x000000ff
        /*0688*/ 	.word	0x000388c8
        /*068c*/ 	.short	0x0100
        /*068e*/ 	.byte	0x08
	.zero		1


	//   ....[23]....
        /*0690*/ 	.word	0x00001a80
        /*0694*/ 	.word	0x00000004
        /*0698*/ 	.word	0x00000000
        /*069c*/ 	.short	0x0101
        /*069e*/ 	.byte	0x3f
	.zero		1


	//   ....[24]....
        /*06a0*/ 	.word	0x00002540
        /*06a4*/ 	.word	0x00000004
        /*06a8*/ 	.word	0x00000000
        /*06ac*/ 	.short	0x0101
        /*06ae*/ 	.byte	0x3f
	.zero		1


	//   ....[25]....
        /*06b0*/ 	.word	0x000030a0
        /*06b4*/ 	.word	0x000000ff
        /*06b8*/ 	.word	0x00038800
        /*06bc*/ 	.short	0x010a
        /*06be*/ 	.byte	0x25
	.zero		1


	//   ....[26]....
        /*06c0*/ 	.word	0x00003120
        /*06c4*/ 	.word	0x00000003
        /*06c8*/ 	.word	0x00038830
        /*06cc*/ 	.short	0x010a
        /*06ce*/ 	.byte	0x3f
	.zero		1


	//   ....[27]....
        /*06d0*/ 	.word	0x00003160
        /*06d4*/ 	.word	0x00000003
        /*06d8*/ 	.word	0x00038830
        /*06dc*/ 	.short	0x010a
        /*06de*/ 	.byte	0x3f
	.zero		1


	//   ....[28]....
        /*06e0*/ 	.word	0x000033e0
        /*06e4*/ 	.word	0x000000ff
        /*06e8*/ 	.word	0x00038810
        /*06ec*/ 	.short	0x010a
        /*06ee*/ 	.byte	0x25
	.zero		1


	//   ....[29]....
        /*06f0*/ 	.word	0x00003420
        /*06f4*/ 	.word	0x00000003
        /*06f8*/ 	.word	0x00038850
        /*06fc*/ 	.short	0x010a
        /*06fe*/ 	.byte	0x3f
	.zero		1


	//   ....[30]....
        /*0700*/ 	.word	0x00003460
        /*0704*/ 	.word	0x00000003
        /*0708*/ 	.word	0x00038850
        /*070c*/ 	.short	0x010a
        /*070e*/ 	.byte	0x3f
	.zero		1


	//   ....[31]....
        /*0710*/ 	.word	0x000053c0
        /*0714*/ 	.word	0x00000018
        /*0718*/ 	.word	0x00000000
        /*071c*/ 	.short	0x0101
        /*071e*/ 	.byte	0x3f
	.zero		1


	//   ....[32]....
        /*0720*/ 	.word	0x00005980
        /*0724*/ 	.word	0x00000003
        /*0728*/ 	.word	0x00000000
        /*072c*/ 	.short	0x0101
        /*072e*/ 	.byte	0x3f
	.zero		1


	//   ....[33]....
        /*0730*/ 	.word	0x00005ac0
        /*0734*/ 	.word	0x000000ff
        /*0738*/ 	.word	0x00038830
        /*073c*/ 	.short	0x010a
        /*073e*/ 	.byte	0x06
	.zero		1


	//   ....[34]....
        /*0740*/ 	.word	0x00005b00
        /*0744*/ 	.word	0x000000ff
        /*0748*/ 	.word	0x00038830
        /*074c*/ 	.short	0x010a
        /*074e*/ 	.byte	0x06
	.zero		1


	//   ....[35]....
        /*0750*/ 	.word	0x00005d50
        /*0754*/ 	.word	0x000000ff
        /*0758*/ 	.word	0x00038850
        /*075c*/ 	.short	0x010a
        /*075e*/ 	.byte	0x06
	.zero		1


	//   ....[36]....
        /*0760*/ 	.word	0x00005d90
        /*0764*/ 	.word	0x000000ff
        /*0768*/ 	.word	0x00038850
        /*076c*/ 	.short	0x010a
        /*076e*/ 	.byte	0x06
	.zero		1


	//   ....[37]....
        /*0770*/ 	.word	0x00007bb0
        /*0774*/ 	.word	0x00000098
        /*0778*/ 	.word	0x00000000
        /*077c*/ 	.short	0x0101
        /*077e*/ 	.byte	0x3f
	.zero		1


	//   ....[38]....
        /*0780*/ 	.word	0x00008820
        /*0784*/ 	.word	0x00000003
        /*0788*/ 	.word	0x00000000
        /*078c*/ 	.short	0x0101
        /*078e*/ 	.byte	0x3f
	.zero		1


	//   ....[39]....
        /*0790*/ 	.word	0x0000ad00
        /*0794*/ 	.word	0x000000ff
        /*0798*/ 	.word	0x00000000
        /*079c*/ 	.short	0x0101
        /*079e*/ 	.byte	0x04
	.zero		1


	//   ....[40]....
        /*07a0*/ 	.word	0x0000d630
        /*07a4*/ 	.word	0x00000008
        /*07a8*/ 	.word	0x00038840
        /*07ac*/ 	.short	0x010a
        /*07ae*/ 	.byte	0x3f
	.zero		1


	//   ....[41]....
        /*07b0*/ 	.word	0x0000de30
        /*07b4*/ 	.word	0x0000000b
        /*07b8*/ 	.word	0x00038820
        /*07bc*/ 	.short	0x010a
        /*07be*/ 	.byte	0x3f
	.zero		1


	//   ....[42]....
        /*07c0*/ 	.word	0x0000df00
        /*07c4*/ 	.word	0x00000006
        /*07c8*/ 	.word	0x00038860
        /*07cc*/ 	.short	0x010a
        /*07ce*/ 	.byte	0x3f
	.zero		1


	//   ....[43]....
        /*07d0*/ 	.word	0x0000e6c0
        /*07d4*/ 	.word	0x00000002
        /*07d8*/ 	.word	0x00038840
        /*07dc*/ 	.short	0x010a
        /*07de*/ 	.byte	0x3f
	.zero		1


	//   ....[44]....
        /*07e0*/ 	.word	0x0000e8d0
        /*07e4*/ 	.word	0x00000002
        /*07e8*/ 	.word	0x00038860
        /*07ec*/ 	.short	0x010a
        /*07ee*/ 	.byte	0x3f
	.zero		1


	//   ....[45]....
        /*07f0*/ 	.word	0x0000ef90
        /*07f4*/ 	.word	0x00000002
        /*07f8*/ 	.word	0x00038840
        /*07fc*/ 	.short	0x010a
        /*07fe*/ 	.byte	0x3f
	.zero		1


	//   ....[46]....
        /*0800*/ 	.word	0x0000f190
        /*0804*/ 	.word	0x00000002
        /*0808*/ 	.word	0x00038860
        /*080c*/ 	.short	0x010a
        /*080e*/ 	.byte	0x3f
	.zero		1


	//   ....[47]....
        /*0810*/ 	.word	0x0000f7c0
        /*0814*/ 	.word	0x00000002
        /*0818*/ 	.word	0x00038840
        /*081c*/ 	.short	0x010a
        /*081e*/ 	.byte	0x3f
	.zero		1


	//   ....[48]....
        /*0820*/ 	.word	0x0000f9d0
        /*0824*/ 	.word	0x00000002
        /*0828*/ 	.word	0x00038860
        /*082c*/ 	.short	0x010a
        /*082e*/ 	.byte	0x3f
	.zero		1


	//   ....[49]....
        /*0830*/ 	.word	0x00010ac0
        /*0834*/ 	.word	0x00000000
        /*0838*/ 	.word	0x00038820
        /*083c*/ 	.short	0x010a
        /*083e*/ 	.byte	0x3f
	.zero		1


	//   ....[50]....
        /*0840*/ 	.word	0x00010c20
        /*0844*/ 	.word	0x00000006
        /*0848*/ 	.word	0x00000000
        /*084c*/ 	.short	0x010a
        /*084e*/ 	.byte	0x3f
	.zero		1


	//   ....[51]....
        /*0850*/ 	.word	0x00010ca0
        /*0854*/ 	.word	0x00000007
        /*0858*/ 	.word	0x00000000
        /*085c*/ 	.short	0x010a
        /*085e*/ 	.byte	0x3f
	.zero		1


	//   ....[52]....
        /*0860*/ 	.word	0x00010ce0
        /*0864*/ 	.word	0x00000004
        /*0868*/ 	.word	0x00000000
        /*086c*/ 	.short	0x010a
        /*086e*/ 	.byte	0x3f
	.zero		1


	//   ....[53]....
        /*0870*/ 	.word	0x00010d10
        /*0874*/ 	.word	0x00000003
        /*0878*/ 	.word	0x00000000
        /*087c*/ 	.short	0x010a
        /*087e*/ 	.byte	0x3f
	.zero		1


	//   ....[54]....
        /*0880*/ 	.word	0x00010d80
        /*0884*/ 	.word	0x00000003
        /*0888*/ 	.word	0x00038800
        /*088c*/ 	.short	0x010a
        /*088e*/ 	.byte	0x3f
	.zero		1


	//   ....[55]....
        /*0890*/ 	.word	0x00010dd0
        /*0894*/ 	.word	0x00000003
        /*0898*/ 	.word	0x00038830
        /*089c*/ 	.short	0x010a
        /*089e*/ 	.byte	0x3f
	.zero		1


	//   ....[56]....
        /*08a0*/ 	.word	0x00010e30
        /*08a4*/ 	.word	0x00000005
        /*08a8*/ 	.word	0x00038810
        /*08ac*/ 	.short	0x010a
        /*08ae*/ 	.byte	0x3f
	.zero		1


	//   ....[57]....
        /*08b0*/ 	.word	0x00010e80
        /*08b4*/ 	.word	0x00000003
        /*08b8*/ 	.word	0x00038850
        /*08bc*/ 	.short	0x010a
        /*08be*/ 	.byte	0x3f
	.zero		1


	//   ....[58]....
        /*08c0*/ 	.word	0x00010ee0
        /*08c4*/ 	.word	0x00000005
        /*08c8*/ 	.word	0x00038830
        /*08cc*/ 	.short	0x010a
        /*08ce*/ 	.byte	0x3f
	.zero		1


	//   ....[59]....
        /*08d0*/ 	.word	0x00010f40
        /*08d4*/ 	.word	0x00000005
        /*08d8*/ 	.word	0x00038850
        /*08dc*/ 	.short	0x010a
        /*08de*/ 	.byte	0x3f
	.zero		1


	//   ....[60]....
        /*08e0*/ 	.word	0x000110e0
        /*08e4*/ 	.word	0x00000008
        /*08e8*/ 	.word	0x00038840
        /*08ec*/ 	.short	0x010a
        /*08ee*/ 	.byte	0x3f
	.zero		1


	//   ....[61]....
        /*08f0*/ 	.word	0x00011160
        /*08f4*/ 	.word	0x00000008
        /*08f8*/ 	.word	0x00038820
        /*08fc*/ 	.short	0x010a
        /*08fe*/ 	.byte	0x3f
	.zero		1


	//   ....[62]....
        /*0900*/ 	.word	0x000111b0
        /*0904*/ 	.word	0x00000006
        /*0908*/ 	.word	0x00038860
        /*090c*/ 	.short	0x010a
        /*090e*/ 	.byte	0x3f
	.zero		1


	//   ....[63]....
        /*0910*/ 	.word	0x00011200
        /*0914*/ 	.word	0x00000002
        /*0918*/ 	.word	0x00038840
        /*091c*/ 	.short	0x010a
        /*091e*/ 	.byte	0x3f
	.zero		1


	//   ....[64]....
        /*0920*/ 	.word	0x00011250
        /*0924*/ 	.word	0x00000002
        /*0928*/ 	.word	0x00038860
        /*092c*/ 	.short	0x010a
        /*092e*/ 	.byte	0x3f
	.zero		1


	//   ....[65]....
        /*0930*/ 	.word	0x000112a0
        /*0934*/ 	.word	0x00000002
        /*0938*/ 	.word	0x00038840
        /*093c*/ 	.short	0x010a
        /*093e*/ 	.byte	0x3f
	.zero		1


	//   ....[66]....
        /*0940*/ 	.word	0x000112f0
        /*0944*/ 	.word	0x00000002
        /*0948*/ 	.word	0x00038860
        /*094c*/ 	.short	0x010a
        /*094e*/ 	.byte	0x3f
	.zero		1


	//   ....[67]....
        /*0950*/ 	.word	0x00011340
        /*0954*/ 	.word	0x00000002
        /*0958*/ 	.word	0x00038840
        /*095c*/ 	.short	0x010a
        /*095e*/ 	.byte	0x3f
	.zero		1


	//   ....[68]....
        /*0960*/ 	.word	0x00011390
        /*0964*/ 	.word	0x00000002
        /*0968*/ 	.word	0x00038860
        /*096c*/ 	.short	0x010a
        /*096e*/ 	.byte	0x3f
	.zero		1


	//   ....[69]....
        /*0970*/ 	.word	0x00011d40
        /*0974*/ 	.word	0x00000000
        /*0978*/ 	.word	0x00038820
        /*097c*/ 	.short	0x010a
        /*097e*/ 	.byte	0x3f
	.zero		1


	//   ....[70]....
        /*0980*/ 	.word	0x00011ee0
        /*0984*/ 	.word	0x00000006
        /*0988*/ 	.word	0x00000000
        /*098c*/ 	.short	0x010a
        /*098e*/ 	.byte	0x3f
	.zero		1


	//   ....[71]....
        /*0990*/ 	.word	0x00011f30
        /*0994*/ 	.word	0x00000007
        /*0998*/ 	.word	0x00000000
        /*099c*/ 	.short	0x010a
        /*099e*/ 	.byte	0x3f
	.zero		1


	//   ....[72]....
        /*09a0*/ 	.word	0x00011f80
        /*09a4*/ 	.word	0x00000004
        /*09a8*/ 	.word	0x00000000
        /*09ac*/ 	.short	0x010a
        /*09ae*/ 	.byte	0x3f
	.zero		1


	//----- nvinfo : EIATTR_NUM_MBARRIERS
	.align		4
.L_743:
        /*09b0*/ 	.byte	0x03, 0x38
        /*09b2*/ 	.short	0x0017


	//----- nvinfo : EIATTR_EXIT_INSTR_OFFSETS
	.align		4
        /*09b4*/ 	.byte	0x04, 0x1c
        /*09b6*/ 	.short	(.L_745 - .L_744)


	//   ....[0]....
.L_744:
        /*09b8*/ 	.word	0x00000a90


	//   ....[1]....
        /*09bc*/ 	.word	0x0000bca0


	//   ....[2]....
        /*09c0*/ 	.word	0x0000bd00


	//   ....[3]....
        /*09c4*/ 	.word	0x00010d60


	//----- nvinfo : EIATTR_MAX_THREADS
	.align		4
.L_745:
        /*09c8*/ 	.byte	0x04, 0x05
        /*09ca*/ 	.short	(.L_747 - .L_746)
.L_746:
        /*09cc*/ 	.word	0x00000180
        /*09d0*/ 	.word	0x00000001
        /*09d4*/ 	.word	0x00000001


	//----- nvinfo : EIATTR_CRS_STACK_SIZE
	.align		4
.L_747:
        /*09d8*/ 	.byte	0x04, 0x1e
        /*09da*/ 	.short	(.L_749 - .L_748)
.L_748:
        /*09dc*/ 	.word	0x00000000


	//----- nvinfo : EIATTR_CBANK_PARAM_SIZE
	.align		4
.L_749:
        /*09e0*/ 	.byte	0x03, 0x19
        /*09e2*/ 	.short	0x0b70


	//----- nvinfo : EIATTR_PARAM_CBANK
	.align		4
        /*09e4*/ 	.byte	0x04, 0x0a
        /*09e6*/ 	.short	(.L_751 - .L_750)
	.align		4
.L_750:
        /*09e8*/ 	.word	index@(.nv.constant0._ZN7cutlass13device_kernelIN5flash11enable_sm90INS1_16FlashAttnFwdSm90INS1_25CollectiveMainloopFwdSm90ILi2EN4cute5tupleIJNS5_1CILi1EEES8_S8_EEENS6_IJNS7_ILi64EEESA_SA_EEELi512ENS_6half_tEfNS_4arch4Sm90ELb0ELb0ELb1ELb1ELb0ELb0ELb1ELb0ELb0ELb0ELb0ELb0EEENS1_21CollectiveEpilogueFwdINS6_IJSA_NS7_ILi512EEESA_EEES9_SC_SE_Li256ELb1ELb0ELb0ELb0EEENS1_36VarlenDynamicPersistentTileSchedulerILi64ELi64ELi256ELi32ELb0ELb0ELb1ELb0ELb1ELb1EEEEEEEEEvNT_6ParamsE)
        /*09ec*/ 	.short	0x0210
        /*09ee*/ 	.short	0x0b70


	//----- nvinfo : EIATTR_SW_WAR
	.align		4
.L_751:
        /*09f0*/ 	.byte	0x04, 0x36
        /*09f2*/ 	.short	(.L_753 - .L_752)
.L_752:
        /*09f4*/ 	.word	0x00000008
.L_753:


//--------------------- .nv.info._ZN7cutlass13device_kernelIN5flash11enable_sm90INS1_16FlashAttnFwdSm90INS1_25CollectiveMainloopFwdSm90ILi2EN4cute5tupleIJNS5_1CILi1EEES8_S8_EEENS6_IJNS7_ILi64EEESA_SA_EEELi512ENS_6half_tEfNS_4arch4Sm90ELb0ELb0ELb1ELb1ELb0ELb1ELb1ELb0ELb0ELb0ELb0ELb0EEENS1_21CollectiveEpilogueFwdINS6_IJSA_NS7_ILi512EEESA_EEES9_SC_SE_Li256ELb1ELb0ELb0ELb0EEENS1_36VarlenDynamicPersistentTileSchedulerILi64ELi64ELi256ELi32ELb0ELb0ELb1ELb0ELb1ELb1EEEEEEEEEvNT_6ParamsE --------------------------
	.section	.nv.info._ZN7cutlass13device_kernelIN5flash11enable_sm90INS1_16FlashAttnFwdSm90INS1_25CollectiveMainloopFwdSm90ILi2EN4cute5tupleIJNS5_1CILi1EEES8_S8_EEENS6_IJNS7_ILi64EEESA_SA_EEELi512ENS_6half_tEfNS_4arch4Sm90ELb0ELb0ELb1ELb1ELb0ELb1ELb1ELb0ELb0ELb0ELb0ELb0EEENS1_21CollectiveEpilogueFwdINS6_IJSA_NS7_ILi512EEESA_EEES9_SC_SE_Li256ELb1ELb0ELb0ELb0EEENS1_36VarlenDynamicPersistentTileSchedulerILi64ELi64ELi256ELi32ELb0ELb0ELb1ELb0ELb1ELb1EEEEEEEEEvNT_6ParamsE,"",@"SHT_CUDA_INFO"
	.sectionflags	@""
	.align	4


	//----- nvinfo : EIATTR_CUDA_API_VERSION
	.align		4
        /*0000*/ 	.byte	0x04, 0x37
        /*0002*/ 	.short	(.L_755 - .L_754)
.L_754:
        /*0004*/ 	.word	0x00000082


	//----- nvinfo : EIATTR_KPARAM_INFO
	.align		4
.L_755:
        /*0008*/ 	.byte	0x04, 0x17
        /*000a*/ 	.short	(.L_757 - .L_756)
.L_756:
        /*000c*/ 	.word	0x00000000
        /*0010*/ 	.short	0x0000
        /*0012*/ 	.short	0x0070
        /*0014*/ 	.byte	0x00, 0xf0, 0x01, 0x2c


	//----- nvinfo : EIATTR_SPARSE_MMA_MASK
	.align		4
.L_757:
        /*0018*/ 	.byte	0x03, 0x50
        /*001a*/ 	.short	0x0000


	//----- nvinfo : EIATTR_MAXREG_COUNT
	.align		4
        /*001c*/ 	.byte	0x03, 0x1b
        /*001e*/ 	.short	0x00a8


	//----- nvinfo : EIATTR_NUM_BARRIERS
	.align		4
        /*0020*/ 	.byte	0x02, 0x4c
        /*0022*/ 	.byte	0x10
	.zero		1


	//----- nvinfo : EIATTR_EXTERNS
	.align		4
        /*0024*/ 	.byte	0x04, 0x0f
        /*0026*/ 	.short	(.L_759 - .L_758)


	//   ....[0]....
	.align		4
.L_758:
        /*0028*/ 	.word	index@(__assertfail)


	//----- nvinfo : EIATTR_ANNOTATIONS
	.align		4
.L_759:
        /*002c*/ 	.byte	0x04, 0x55
        /*002e*/ 	.short	(.L_761 - .L_760)


	//   ....[0]....
.L_760:
        /* <DEDUP_REMOVED lines=45> */


	//----- nvinfo : EIATTR_MERCURY_ISA_VERSION
	.align		4
.L_761:
        /*02f0*/ 	.byte	0x03, 0x5f
        /*02f2*/ 	.short	0x0101


	//----- nvinfo : EIATTR_UNUSED_LOAD_BYTE_OFFSET
	.align		4
        /*02f4*/ 	.byte	0x04, 0x44
        /*02f6*/ 	.short	(.L_763 - .L_762)


	//   ....[0]....
.L_762:
        /*02f8*/ 	.word	0x00000b30
        /*02fc*/ 	.word	0x0000fff0


	//   ....[1]....
        /*0300*/ 	.word	0x0000f880
        /*0304*/ 	.word	0x0000fff0


	//----- nvinfo : EIATTR_INT_WARP_WIDE_INSTR_OFFSETS
	.align		4
.L_763:
        /*0308*/ 	.byte	0x04, 0x31
        /*030a*/ 	.short	(.L_765 - .L_764)


	//   ....[0]....
.L_764:
        /*030c*/ 	.word	0x000001f0


	//   ....[1]....
        /*0310*/ 	.word	0x00000230


	//   ....[2]....
        /*0314*/ 	.word	0x000002a0


	//   ....[3]....
        /*0318*/ 	.word	0x00000310


	//   ....[4]....
        /*031c*/ 	.word	0x00014030


	//   ....[5]....
        /*0320*/ 	.word	0x000140e0


	//   ....[6]....
        /*0324*/ 	.word	0x00014570


	//   ....[7]....
        /*0328*/ 	.word	0x000145a0


	//   ....[8]....
        /*032c*/ 	.word	0x000172f0


	//   ....[9]....
        /*0330*/ 	.word	0x000173a0


	//----- nvinfo : EIATTR_COOP_GROUP_MASK_REGIDS
	.align		4
.L_765:
        /*0334*/ 	.byte	0x04, 0x29
        /*0336*/ 	.short	(.L_767 - .L_766)


	//   ....[0]....
.L_766:
        /*0338*/ 	.word	0xffffffff


	//   ....[1]....
        /*033c*/ 	.word	0xffffffff


	//   ....[2]....
        /*0340*/ 	.word	0xffffffff


	//   ....[3]....
        /*0344*/ 	.word	0xffffffff


	//   ....[4]....
        /*0348*/ 	.word	0xffffffff


	//   ....[5]....
        /*034c*/ 	.word	0xffffffff


	//   ....[6]....
        /*0350*/ 	.word	0xffffffff


	//   ....[7]....
        /*0354*/ 	.word	0xffffffff


	//   ....[8]....
        /*0358*/ 	.word	0xffffffff


	//   ....[9]....
        /*035c*/ 	.word	0xffffffff


	//   ....[10]....
        /*0360*/ 	.word	0xffffffff


	//   ....[11]....
        /*0364*/ 	.word	0xffffffff


	//   ....[12]....
        /*0368*/ 	.word	0xffffffff


	//   ....[13]....
        /*036c*/ 	.word	0xffffffff


	//   ....[14]....
        /*0370*/ 	.word	0xffffffff


	//   ....[15]....
        /*0374*/ 	.word	0xffffffff


	//   ....[16]....
        /*0378*/ 	.word	0xffffffff


	//   ....[17]....
        /*037c*/ 	.word	0xffffffff


	//   ....[18]....
        /*0380*/ 	.word	0xffffffff


	//   ....[19]....
        /*0384*/ 	.word	0xffffffff


	//   ....[20]....
        /*0388*/ 	.word	0xffffffff


	//   ....[21]....
        /*038c*/ 	.word	0xffffffff


	//   ....[22]....
        /*0390*/ 	.word	0xffffffff


	//   ....[23]....
        /*0394*/ 	.word	0xffffffff


	//   ....[24]....
        /*0398*/ 	.word	0xffffffff


	//   ....[25]....
        /*039c*/ 	.word	0xffffffff


	//   ....[26]....
        /*03a0*/ 	.word	0xffffffff


	//   ....[27]....
        /*03a4*/ 	.word	0xffffffff


	//   ....[28]....
        /*03a8*/ 	.word	0xffffffff


	//   ....[29]....
        /*03ac*/ 	.word	0xffffffff


	//   ....[30]....
        /*03b0*/ 	.word	0xffffffff


	//   ....[31]....
        /*03b4*/ 	.word	0xffffffff


	//   ....[32]....
        /*03b8*/ 	.word	0xffffffff


	//   ....[33]....
        /*03bc*/ 	.word	0xffffffff


	//   ....[34]....
        /*03c0*/ 	.word	0xffffffff


	//   ....[35]....
        /*03c4*/ 	.word	0xffffffff


	//   ....[36]....
        /*03c8*/ 	.word	0xffffffff


	//   ....[37]....
        /*03cc*/ 	.word	0xffffffff


	//   ....[38]....
        /*03d0*/ 	.word	0xffffffff


	//   ....[39]....
        /*03d4*/ 	.word	0xffffffff


	//   ....[40]....
        /*03d8*/ 	.word	0xffffffff


	//   ....[41]....
        /*03dc*/ 	.word	0xffffffff


	//   ....[42]....
        /*03e0*/ 	.word	0xffffffff


	//   ....[43]....
        /*03e4*/ 	.word	0xffffffff


	//   ....[44]....
        /*03e8*/ 	.word	0xffffffff


	//   ....[45]....
        /*03ec*/ 	.word	0xffffffff


	//   ....[46]....
        /*03f0*/ 	.word	0xffffffff


	//   ....[47]....
        /*03f4*/ 	.word	0xffffffff


	//   ....[48]....
        /*03f8*/ 	.word	0xffffffff


	//   ....[49]....
        /*03fc*/ 	.word	0xffffffff


	//   ....[50]....
        /*0400*/ 	.word	0xffffffff


	//   ....[51]....
        /*0404*/ 	.word	0xffffffff


	//   ....[52]....
        /*0408*/ 	.word	0xffffffff


	//   ....[53]....
        /*040c*/ 	.word	0xffffffff


	//   ....[54]....
        /*0410*/ 	.word	0xffffffff


	//   ....[55]....
        /*0414*/ 	.word	0xffffffff


	//   ....[56]....
        /*0418*/ 	.word	0xffffffff


	//   ....[57]....
        /*041c*/ 	.word	0xffffffff


	//   ....[58]....
        /*0420*/ 	.word	0xffffffff


	//   ....[59]....
        /*0424*/ 	.word	0xffffffff


	//   ....[60]....
        /*0428*/ 	.word	0x0500000f


	//   ....[61]....
        /*042c*/ 	.word	0x0500000f


	//   ....[62]....
        /*0430*/ 	.word	0x0500000f


	//   ....[63]....
        /*0434*/ 	.word	0x0500000f


	//   ....[64]....
        /*0438*/ 	.word	0x0500000f


	//   ....[65]....
        /*043c*/ 	.word	0x0500000f


	//   ....[66]....
        /*0440*/ 	.word	0x0500000f


	//   ....[67]....
        /*0444*/ 	.word	0x0500000f


	//   ....[68]....
        /*0448*/ 	.word	0x0500000f


	//   ....[69]....
        /*044c*/ 	.word	0x0500000f


	//   ....[70]....
        /*0450*/ 	.word	0x0500000f


	//   ....[71]....
        /*0454*/ 	.word	0x0500000f


	//   ....[72]....
        /*0458*/ 	.word	0x0500000f


	//   ....[73]....
        /*045c*/ 	.word	0x0500000f


	//   ....[74]....
        /*0460*/ 	.word	0x0500000f


	//   ....[75]....
        /*0464*/ 	.word	0x0500000f


	//   ....[76]....
        /*0468*/ 	.word	0x0500000f


	//   ....[77]....
        /*046c*/ 	.word	0x0500000f


	//   ....[78]....
        /*0470*/ 	.word	0x0500000f


	//   ....[79]....
        /*0474*/ 	.word	0x0500000f


	//   ....[80]....
        /*0478*/ 	.word	0x0500000f


	//   ....[81]....
        /*047c*/ 	.word	0x0500000f


	//   ....[82]....
        /*0480*/ 	.word	0x0500000f


	//   ....[83]....
        /*0484*/ 	.word	0x0500000f


	//   ....[84]....
        /*0488*/ 	.word	0x0500000f


	//   ....[85]....
        /*048c*/ 	.word	0x0500000f


	//   ....[86]....
        /*0490*/ 	.word	0x0500000f


	//   ....[87]....
        /*0494*/ 	.word	0x0500000f


	//----- nvinfo : EIATTR_COOP_GROUP_INSTR_OFFSETS
	.align		4
.L_767:
        /*0498*/ 	.byte	0x04, 0x28
        /*049a*/ 	.short	(.L_769 - .L_768)


	//   ....[0]....
.L_768:
        /*049c*/ 	.word	0x00000060


	//   ....[1]....
        /*04a0*/ 	.word	0x00000200


	//   ....[2]....
        /*04a4*/ 	.word	0x00000240


	//   ....[3]....
        /*04a8*/ 	.word	0x00000450


	//   ....[4]....
        /*04ac*/ 	.word	0x000005b0


	//   ....[5]....
        /*04b0*/ 	.word	0x000006d0


	//   ....[6]....
        /*04b4*/ 	.word	0x00000830


	//   ....[7]....
        /*04b8*/ 	.word	0x00004610


	//   ....[8]....
        /*04bc*/ 	.word	0x00005f30


	//   ....[9]....
        /*04c0*/ 	.word	0x00008b20


	//   ....[10]....
        /*04c4*/ 	.word	0x0000a9a0


	//   ....[11]....
        /*04c8*/ 	.word	0x0000aa40


	//   ....[12]....
        /*04cc*/ 	.word	0x0000ac70


	//   ....[13]....
        /*04d0*/ 	.word	0x0000ad00


	//   ....[14]....
        /*04d4*/ 	.word	0x0000b5f0


	//   ....[15]....
        /*04d8*/ 	.word	0x0000c630


	//   ....[16]....
        /*04dc*/ 	.word	0x0000d7f0


	//   ....[17]....
        /*04e0*/ 	.word	0x0000d8c0


	//   ....[18]....
        /*04e4*/ 	.word	0x0000dbc0


	//   ....[19]....
        /*04e8*/ 	.word	0x0000dd80


	//   ....[20]....
        /*04ec*/ 	.word	0x0000ed40


	//   ....[21]....
        /*04f0*/ 	.word	0x0000ed90


	//   ....[22]....
        /*04f4*/ 	.word	0x0000edc0


	//   ....[23]....
        /*04f8*/ 	.word	0x0000ee30


	//   ....[24]....
        /*04fc*/ 	.word	0x0000ee40


	//   ....[25]....
        /*0500*/ 	.word	0x00010820


	//   ....[26]....
        /*0504*/ 	.word	0x00011fa0


	//   ....[27]....
        /*0508*/ 	.word	0x00012130


	//   ....[28]....
        /*050c*/ 	.word	0x00012160


	//   ....[29]....
        /*0510*/ 	.word	0x000121a0


	//   ....[30]....
        /*0514*/ 	.word	0x00012200


	//   ....[31]....
        /*0518*/ 	.word	0x00012260


	//   ....[32]....
        /*051c*/ 	.word	0x000122a0


	//   ....[33]....
        /*0520*/ 	.word	0x00012450


	//   ....[34]....
        /*0524*/ 	.word	0x000124b0


	//   ....[35]....
        /*0528*/ 	.word	0x000124f0


	//   ....[36]....
        /*052c*/ 	.word	0x00012530


	//   ....[37]....
        /*0530*/ 	.word	0x00012560


	//   ....[38]....
        /*0534*/ 	.word	0x00012590


	//   ....[39]....
        /*0538*/ 	.word	0x00012620


	//   ....[40]....
        /*053c*/ 	.word	0x00012650


	//   ....[41]....
        /*0540*/ 	.word	0x000126e0


	//   ....[42]....
        /*0544*/ 	.word	0x00017430


	//   ....[43]....
        /*0548*/ 	.word	0x00017440


	//   ....[44]....
        /*054c*/ 	.word	0x00017550


	//   ....[45]....
        /*0550*/ 	.word	0x000175b0


	//   ....[46]....
        /*0554*/ 	.word	0x000175f0


	//   ....[47]....
        /*0558*/ 	.word	0x00017630


	//   ....[48]....
        /*055c*/ 	.word	0x00017660


	//   ....[49]....
        /*0560*/ 	.word	0x00017690


	//   ....[50]....
        /*0564*/ 	.word	0x00017820


	//   ....[51]....
        /*0568*/ 	.word	0x00017880


	//   ....[52]....
        /*056c*/ 	.word	0x000178c0


	//   ....[53]....
        /*0570*/ 	.word	0x00017900


	//   ....[54]....
        /*0574*/ 	.word	0x00017930


	//   ....[55]....
        /*0578*/ 	.word	0x00017960


	//   ....[56]....
        /*057c*/ 	.word	0x00017a20


	//   ....[57]....
        /*0580*/ 	.word	0x00017a40


	//   ....[58]....
        /*0584*/ 	.word	0x00017ab0


	//   ....[59]....
        /*0588*/ 	.word	0x00017ee0


	//   ....[60]....
        /*058c*/ 	.word	0x00018320


	//   ....[61]....
        /*0590*/ 	.word	0x000183c0


	//   ....[62]....
        /*0594*/ 	.word	0x00018460


	//   ....[63]....
        /*0598*/ 	.word	0x00018500


	//   ....[64]....
        /*059c*/ 	.word	0x000185f0


	//   ....[65]....
        /*05a0*/ 	.word	0x00018690


	//   ....[66]....
        /*05a4*/ 	.word	0x00018730


	//   ....[67]....
        /*05a8*/ 	.word	0x000187d0


	//   ....[68]....
        /*05ac*/ 	.word	0x00018a80


	//   ....[69]....
        /*05b0*/ 	.word	0x00018d60


	//   ....[70]....
        /*05b4*/ 	.word	0x00019180


	//   ....[71]....
        /*05b8*/ 	.word	0x00019210


	//   ....[72]....
        /*05bc*/ 	.word	0x000192b0


	//   ....[73]....
        /*05c0*/ 	.word	0x00019360


	//   ....[74]....
        /*05c4*/ 	.word	0x000193e0


	//   ....[75]....
        /*05c8*/ 	.word	0x00019460


	//   ....[76]....
        /*05cc*/ 	.word	0x000194e0


	//   ....[77]....
        /*05d0*/ 	.word	0x00019560


	//   ....[78]....
        /*05d4*/ 	.word	0x000195f0


	//   ....[79]....
        /*05d8*/ 	.word	0x000196b0


	//   ....[80]....
        /*05dc*/ 	.word	0x00019730


	//   ....[81]....
        /*05e0*/ 	.word	0x000197b0


	//   ....[82]....
        /*05e4*/ 	.word	0x00019830


	//   ....[83]....
        /*05e8*/ 	.word	0x000198b0


	//   ....[84]....
        /*05ec*/ 	.word	0x00019920


	//   ....[85]....
        /*05f0*/ 	.word	0x000199c0


	//   ....[86]....
        /*05f4*/ 	.word	0x00019a50


	//   ....[87]....
        /*05f8*/ 	.word	0x00019b70


	//----- nvinfo : EIATTR_REG_RECONFIG
	.align		4
.L_769:
        /*05fc*/ 	.byte	0x01, 0x54
	.zero		2


	//----- nvinfo : EIATTR_SYSCALL_OFFSETS
	.align		4
        /*0600*/ 	.byte	0x04, 0x46
        /*0602*/ 	.short	(.L_771 - .L_770)


	//   ....[0]....
.L_770:
        /*0604*/ 	.word	0x000018a0


	//   ....[1]....
        /*0608*/ 	.word	0x000019f0


	//   ....[2]....
        /*060c*/ 	.word	0x000060e0


	//   ....[3]....
        /*0610*/ 	.word	0x00006590


	//   ....[4]....
        /*0614*/ 	.word	0x00014270


	//   ....[5]....
        /*0618*/ 	.word	0x000143b0


	//   ....[6]....
        /*061c*/ 	.word	0x000144b0


	//----- nvinfo : EIATTR_MBARRIER_INSTR_OFFSETS
	.align		4
.L_771:
        /*0620*/ 	.byte	0x04, 0x39
        /*0622*/ 	.short	(.L_773 - .L_772)


	//   ....[0]....
.L_772:
        /*0624*/ 	.word	0x00000330
        /*0628*/ 	.word	0x000000ff
        /*062c*/ 	.word	0x00038800
        /*0630*/ 	.short	0x0100
        /*0632*/ 	.byte	0x08
	.zero		1


	//   ....[1]....
        /*0634*/ 	.word	0x00000340
        /*0638*/ 	.word	0x000000ff
        /*063c*/ 	.word	0x00038810
        /*0640*/ 	.short	0x0100
        /*0642*/ 	.byte	0x08
	.zero		1


	//   ....[2]....
        /*0644*/ 	.word	0x00000350
        /*0648*/ 	.word	0x000000ff
        /*064c*/ 	.word	0x00038820
        /*0650*/ 	.short	0x0100
        /*0652*/ 	.byte	0x08
	.zero		1


	//   ....[3]....
        /*0654*/ 	.word	0x00000400
        /*0658*/ 	.word	0x000000ff
        /*065c*/ 	.word	0x00038830
        /*0660*/ 	.short	0x0100
        /*0662*/ 	.byte	0x06
	.zero		1


	//   ....[4]....
        /*0664*/ 	.word	0x00000410
        /*0668*/ 	.word	0x000000ff
        /*066c*/ 	.word	0x00038840
        /*0670*/ 	.short	0x0100
        /*0672*/ 	.byte	0x06
	.zero		1


	//   ....[5]....
        /*0674*/ 	.word	0x00000420
        /*0678*/ 	.word	0x000000ff
        /*067c*/ 	.word	0x00038838
        /*0680*/ 	.short	0x0100
        /*0682*/ 	.byte	0x06
	.zero		1


	//   ....[6]....
        /*0684*/ 	.word	0x00000430
        /*0688*/ 	.word	0x000000ff
        /*068c*/ 	.word	0x00038848
        /*0690*/ 	.short	0x0100
        /*0692*/ 	.byte	0x06
	.zero		1


	//   ....[7]....
        /*0694*/ 	.word	0x00000560
        /*0698*/ 	.word	0x000000ff
        /*069c*/ 	.word	0x00038850
        /*06a0*/ 	.short	0x0100
        /*06a2*/ 	.byte	0x08
	.zero		1


	//   ....[8]....
        /*06a4*/ 	.word	0x00000570
        /*06a8*/ 	.word	0x000000ff
        /*06ac*/ 	.word	0x00038860
        /*06b0*/ 	.short	0x0100
        /*06b2*/ 	.byte	0x08
	.zero		1


	//   ....[9]....
        /*06b4*/ 	.word	0x00000580
        /*06b8*/ 	.word	0x000000ff
        /*06bc*/ 	.word	0x00038858
        /*06c0*/ 	.short	0x0100
        /*06c2*/ 	.byte	0x08
	.zero		1


	//   ....[10]....
        /*06c4*/ 	.word	0x00000590
        /*06c8*/ 	.word	0x000000ff
        /*06cc*/ 	.word	0x00038868
        /*06d0*/ 	.short	0x0100
        /*06d2*/ 	.byte	0x08
	.zero		1


	//   ....[11]....
        /*06d4*/ 	.word	0x00000680
        /*06d8*/ 	.word	0x000000ff
        /*06dc*/ 	.word	0x00038870
        /*06e0*/ 	.short	0x0100
        /*06e2*/ 	.byte	0x06
	.zero		1


	//   ....[12]....
        /*06e4*/ 	.word	0x00000690
        /*06e8*/ 	.word	0x000000ff
        /*06ec*/ 	.word	0x00038880
        /*06f0*/ 	.short	0x0100
        /*06f2*/ 	.byte	0x06
	.zero		1


	//   ....[13]....
        /*06f4*/ 	.word	0x000006a0
        /*06f8*/ 	.word	0x000000ff
        /*06fc*/ 	.word	0x00038878
        /*0700*/ 	.short	0x0100
        /*0702*/ 	.byte	0x06
	.zero		1


	//   ....[14]....
        /*0704*/ 	.word	0x000006b0
        /*0708*/ 	.word	0x000000ff
        /*070c*/ 	.word	0x00038888
        /*0710*/ 	.short	0x0100
        /*0712*/ 	.byte	0x06
	.zero		1


	//   ....[15]....
        /*0714*/ 	.word	0x000007e0
        /*0718*/ 	.word	0x000000ff
        /*071c*/ 	.word	0x00038890
        /*0720*/ 	.short	0x0100
        /*0722*/ 	.byte	0x08
	.zero		1


	//   ....[16]....
        /*0724*/ 	.word	0x000007f0
        /*0728*/ 	.word	0x000000ff
        /*072c*/ 	.word	0x000388a0
        /*0730*/ 	.short	0x0100
        /*0732*/ 	.byte	0x08
	.zero		1


	//   ....[17]....
        /*0734*/ 	.word	0x00000800
        /*0738*/ 	.word	0x000000ff
        /*073c*/ 	.word	0x00038898
        /*0740*/ 	.short	0x0100
        /*0742*/ 	.byte	0x08
	.zero		1


	//   ....[18]....
        /*0744*/ 	.word	0x00000810
        /*0748*/ 	.word	0x000000ff
        /*074c*/ 	.word	0x000388a8
        /*0750*/ 	.short	0x0100
        /*0752*/ 	.byte	0x08
	.zero		1


	//   ....[19]....
        /*0754*/ 	.word	0x00000940
        /*0758*/ 	.word	0x000000ff
        /*075c*/ 	.word	0x000388b0
        /*0760*/ 	.short	0x0100
        /*0762*/ 	.byte	0x08
	.zero		1


	//   ....[20]....
        /*0764*/ 	.word	0x00000950
        /*0768*/ 	.word	0x000000ff
        /*076c*/ 	.word	0x000388c0
        /*0770*/ 	.short	0x0100
        /*0772*/ 	.byte	0x08
	.zero		1


	//   ....[21]....
        /*0774*/ 	.word	0x00000960
        /*0778*/ 	.word	0x000000ff
        /*077c*/ 	.word	0x000388b8
        /*0780*/ 	.short	0x0100
        /*0782*/ 	.byte	0x08
	.zero		1


	//   ....[22]....
        /*0784*/ 	.word	0x00000970
        /*0788*/ 	.word	0x000000ff
        /*078c*/ 	.word	0x000388c8
        /*0790*/ 	.short	0x0100
        /*0792*/ 	.byte	0x08
	.zero		1


	//   ....[23]....
        /*0794*/ 	.word	0x00002620
        /*0798*/ 	.word	0x00000048
        /*079c*/ 	.word	0x00038890
        /*07a0*/ 	.short	0x010a
        /*07a2*/ 	.byte	0x3f
	.zero		1


	//   ....[24]....
        /*07a4*/ 	.word	0x00002fd0
        /*07a8*/ 	.word	0x00000048
        /*07ac*/ 	.word	0x00038890
        /*07b0*/ 	.short	0x010a
        /*07b2*/ 	.byte	0x3f
	.zero		1


	//   ....[25]....
        /*07b4*/ 	.word	0x00003840
        /*07b8*/ 	.word	0x00000048
        /*07bc*/ 	.word	0x00038890
        /*07c0*/ 	.short	0x010a
        /*07c2*/ 	.byte	0x3f
	.zero		1


	//   ....[26]....
        /*07c4*/ 	.word	0x00003a40
        /*07c8*/ 	.word	0x00000004
        /*07cc*/ 	.word	0x00000000
        /*07d0*/ 	.short	0x0101
        /*07d2*/ 	.byte	0x3f
	.zero		1


	//   ....[27]....
        /*07d4*/ 	.word	0x00003a80
        /*07d8*/ 	.word	0x00000048
        /*07dc*/ 	.word	0x000388b0
        /*07e0*/ 	.short	0x010a
        /*07e2*/ 	.byte	0x3f
	.zero		1


	//   ....[28]....
        /*07e4*/ 	.word	0x000040d0
        /*07e8*/ 	.word	0x00000048
        /*07ec*/ 	.word	0x00000000
        /*07f0*/ 	.short	0x0101
        /*07f2*/ 	.byte	0x3f
	.zero		1


	//   ....[29]....
        /*07f4*/ 	.word	0x00004a60
        /*07f8*/ 	.word	0x00000000
        /*07fc*/ 	.word	0x00000000
        /*0800*/ 	.short	0x0101
        /*0802*/ 	.byte	0x3f
	.zero		1


	//   ....[30]....
        /*0804*/ 	.word	0x000055e0
        /*0808*/ 	.word	0x00000000
        /*080c*/ 	.word	0x00000000
        /*0810*/ 	.short	0x0101
        /*0812*/ 	.byte	0x3f
	.zero		1


	//   ....[31]....
        /*0814*/ 	.word	0x00006170
        /*0818*/ 	.word	0x00000002
        /*081c*/ 	.word	0x00038800
        /*0820*/ 	.short	0x010a
        /*0822*/ 	.byte	0x3f
	.zero		1


	//   ....[32]....
        /*0824*/ 	.word	0x000061c0
        /*0828*/ 	.word	0x00000002
        /*082c*/ 	.word	0x00038800
        /*0830*/ 	.short	0x010a
        /*0832*/ 	.byte	0x3f
	.zero		1


	//   ....[33]....
        /*0834*/ 	.word	0x00006840
        /*0838*/ 	.word	0x00000002
        /*083c*/ 	.word	0x00038800
        /*0840*/ 	.short	0x010a
        /*0842*/ 	.byte	0x3f
	.zero		1


	//   ....[34]....
        /*0844*/ 	.word	0x000076b0
        /*0848*/ 	.word	0x00000002
        /*084c*/ 	.word	0x00038800
        /*0850*/ 	.short	0x010a
        /*0852*/ 	.byte	0x3f
	.zero		1


	//   ....[35]....
        /*0854*/ 	.word	0x00008420
        /*0858*/ 	.word	0x00000014
        /*085c*/ 	.word	0x00038830
        /*0860*/ 	.short	0x010a
        /*0862*/ 	.byte	0x3f
	.zero		1


	//   ....[36]....
        /*0864*/ 	.word	0x000084d0
        /*0868*/ 	.word	0x00000014
        /*086c*/ 	.word	0x00038830
        /*0870*/ 	.short	0x010a
        /*0872*/ 	.byte	0x3f
	.zero		1


	//   ....[37]....
        /*0874*/ 	.word	0x000087e0
        /*0878*/ 	.word	0x00000002
        /*087c*/ 	.word	0x00038810
        /*0880*/ 	.short	0x010a
        /*0882*/ 	.byte	0x3f
	.zero		1


	//   ....[38]....
        /*0884*/ 	.word	0x00008830
        /*0888*/ 	.word	0x00000014
        /*088c*/ 	.word	0x00038850
        /*0890*/ 	.short	0x010a
        /*0892*/ 	.byte	0x3f
	.zero		1


	//   ....[39]....
        /*0894*/ 	.word	0x000088f0
        /*0898*/ 	.word	0x00000014
        /*089c*/ 	.word	0x00038850
        /*08a0*/ 	.short	0x010a
        /*08a2*/ 	.byte	0x3f
	.zero		1


	//   ....[40]....
        /*08a4*/ 	.word	0x0000af50
        /*08a8*/ 	.word	0x0000000d
        /*08ac*/ 	.word	0x00000000
        /*08b0*/ 	.short	0x0101
        /*08b2*/ 	.byte	0x3f
	.zero		1


	//   ....[41]....
        /*08b4*/ 	.word	0x0000b610
        /*08b8*/ 	.word	0x00000014
        /*08bc*/ 	.word	0x00000000
        /*08c0*/ 	.short	0x0101
        /*08c2*/ 	.byte	0x3f
	.zero		1


	//   ....[42]....
        /*08c4*/ 	.word	0x0000b730
        /*08c8*/ 	.word	0x0000000c
        /*08cc*/ 	.word	0x00038830
        /*08d0*/ 	.short	0x010a
        /*08d2*/ 	.byte	0x3f
	.zero		1


	//   ....[43]....
        /*08d4*/ 	.word	0x0000b7e0
        /*08d8*/ 	.word	0x0000000c
        /*08dc*/ 	.word	0x00038830
        /*08e0*/ 	.short	0x010a
        /*08e2*/ 	.byte	0x3f
	.zero		1


	//   ....[44]....
        /*08e4*/ 	.word	0x0000ba60
        /*08e8*/ 	.word	0x0000000c
        /*08ec*/ 	.word	0x00038850
        /*08f0*/ 	.short	0x010a
        /*08f2*/ 	.byte	0x3f
	.zero		1


	//   ....[45]....
        /*08f4*/ 	.word	0x0000bab0
        /*08f8*/ 	.word	0x0000000c
        /*08fc*/ 	.word	0x00038850
        /*0900*/ 	.short	0x010a
        /*0902*/ 	.byte	0x3f
	.zero		1


	//   ....[46]....
        /*0904*/ 	.word	0x0000e050
        /*0908*/ 	.word	0x0000009a
        /*090c*/ 	.word	0x00000000
        /*0910*/ 	.short	0x0101
        /*0912*/ 	.byte	0x3f
	.zero		1


	//   ....[47]....
        /*0914*/ 	.word	0x0000ed60
        /*0918*/ 	.word	0x0000000c
        /*091c*/ 	.word	0x00000000
        /*0920*/ 	.short	0x0101
        /*0922*/ 	.byte	0x3f
	.zero		1


	//   ....[48]....
        /*0924*/ 	.word	0x00011090
        /*0928*/ 	.word	0x00000000
        /*092c*/ 	.word	0x00000000
        /*0930*/ 	.short	0x0101
        /*0932*/ 	.byte	0x3f
	.zero		1


	//   ....[49]....
        /*0934*/ 	.word	0x00013110
        /*0938*/ 	.word	0x00000005
        /*093c*/ 	.word	0x00038820
        /*0940*/ 	.short	0x010a
        /*0942*/ 	.byte	0x3f
	.zero		1


	//   ....[50]....
        /*0944*/ 	.word	0x00013190
        /*0948*/ 	.word	0x00000006
        /*094c*/ 	.word	0x000388a0
        /*0950*/ 	.short	0x010a
        /*0952*/ 	.byte	0x3f
	.zero		1


	//   ....[51]....
        /*0954*/ 	.word	0x00013380
        /*0958*/ 	.word	0x00000006
        /*095c*/ 	.word	0x000388c0
        /*0960*/ 	.short	0x010a
        /*0962*/ 	.byte	0x3f
	.zero		1


	//   ....[52]....
        /*0964*/ 	.word	0x000138e0
        /*0968*/ 	.word	0x00000007
        /*096c*/ 	.word	0x000388a0
        /*0970*/ 	.short	0x010a
        /*0972*/ 	.byte	0x3f
	.zero		1


	//   ....[53]....
        /*0974*/ 	.word	0x00013ab0
        /*0978*/ 	.word	0x00000007
        /*097c*/ 	.word	0x000388c0
        /*0980*/ 	.short	0x010a
        /*0982*/ 	.byte	0x3f
	.zero		1


	//   ....[54]....
        /*0984*/ 	.word	0x00014a20
        /*0988*/ 	.word	0x00000009
        /*098c*/ 	.word	0x00038840
        /*0990*/ 	.short	0x010a
        /*0992*/ 	.byte	0x3f
	.zero		1


	//   ....[55]....
        /*0994*/ 	.word	0x00015210
        /*0998*/ 	.word	0x0000000b
        /*099c*/ 	.word	0x00038820
        /*09a0*/ 	.short	0x010a
        /*09a2*/ 	.byte	0x3f
	.zero		1


	//   ....[56]....
        /*09a4*/ 	.word	0x000152e0
        /*09a8*/ 	.word	0x00000005
        /*09ac*/ 	.word	0x00038860
        /*09b0*/ 	.short	0x010a
        /*09b2*/ 	.byte	0x3f
	.zero		1


	//   ....[57]....
        /*09b4*/ 	.word	0x00015aa0
        /*09b8*/ 	.word	0x00000002
        /*09bc*/ 	.word	0x00038840
        /*09c0*/ 	.short	0x010a
        /*09c2*/ 	.byte	0x3f
	.zero		1


	//   ....[58]....
        /*09c4*/ 	.word	0x00015cc0
        /*09c8*/ 	.word	0x00000002
        /*09cc*/ 	.word	0x00038860
        /*09d0*/ 	.short	0x010a
        /*09d2*/ 	.byte	0x3f
	.zero		1


	//   ....[59]....
        /*09d4*/ 	.word	0x00016370
        /*09d8*/ 	.word	0x00000002
        /*09dc*/ 	.word	0x00038840
        /*09e0*/ 	.short	0x010a
        /*09e2*/ 	.byte	0x3f
	.zero		1


	//   ....[60]....
        /*09e4*/ 	.word	0x00016580
        /*09e8*/ 	.word	0x00000002
        /*09ec*/ 	.word	0x00038860
        /*09f0*/ 	.short	0x010a
        /*09f2*/ 	.byte	0x3f
	.zero		1


	//   ....[61]....
        /*09f4*/ 	.word	0x00016bb0
        /*09f8*/ 	.word	0x00000002
        /*09fc*/ 	.word	0x00038840
        /*0a00*/ 	.short	0x010a
        /*0a02*/ 	.byte	0x3f
	.zero		1


	//   ....[62]....
        /*0a04*/ 	.word	0x00016dd0
        /*0a08*/ 	.word	0x00000002
        /*0a0c*/ 	.word	0x00038860
        /*0a10*/ 	.short	0x010a
        /*0a12*/ 	.byte	0x3f
	.zero		1


	//   ....[63]....
        /*0a14*/ 	.word	0x00017e70
        /*0a18*/ 	.word	0x00000000
        /*0a1c*/ 	.word	0x00038820
        /*0a20*/ 	.short	0x010a
        /*0a22*/ 	.byte	0x3f
	.zero		1


	//   ....[64]....
        /*0a24*/ 	.word	0x00018010
        /*0a28*/ 	.word	0x00000006
        /*0a2c*/ 	.word	0x00000000
        /*0a30*/ 	.short	0x010a
        /*0a32*/ 	.byte	0x3f
	.zero		1


	//   ....[65]....
        /*0a34*/ 	.word	0x00018080
        /*0a38*/ 	.word	0x00000007
        /*0a3c*/ 	.word	0x00000000
        /*0a40*/ 	.short	0x010a
        /*0a42*/ 	.byte	0x3f
	.zero		1


	//   ....[66]....
        /*0a44*/ 	.word	0x000180f0
        /*0a48*/ 	.word	0x00000004
        /*0a4c*/ 	.word	0x00000000
        /*0a50*/ 	.short	0x010a
        /*0a52*/ 	.byte	0x3f
	.zero		1


	//   ....[67]....
        /*0a54*/ 	.word	0x00018120
        /*0a58*/ 	.word	0x00000003
        /*0a5c*/ 	.word	0x00000000
        /*0a60*/ 	.short	0x010a
        /*0a62*/ 	.byte	0x3f
	.zero		1


	//   ....[68]....
        /*0a64*/ 	.word	0x00018180
        /*0a68*/ 	.word	0x00000048
        /*0a6c*/ 	.word	0x00038890
        /*0a70*/ 	.short	0x010a
        /*0a72*/ 	.byte	0x3f
	.zero		1


	//   ....[69]....
        /*0a74*/ 	.word	0x000181d0
        /*0a78*/ 	.word	0x00000048
        /*0a7c*/ 	.word	0x00038890
        /*0a80*/ 	.short	0x010a
        /*0a82*/ 	.byte	0x3f
	.zero		1


	//   ....[70]....
        /*0a84*/ 	.word	0x00018220
        /*0a88*/ 	.word	0x00000048
        /*0a8c*/ 	.word	0x00038890
        /*0a90*/ 	.short	0x010a
        /*0a92*/ 	.byte	0x3f
	.zero		1


	//   ....[71]....
        /*0a94*/ 	.word	0x00018270
        /*0a98*/ 	.word	0x00000048
        /*0a9c*/ 	.word	0x000388b0
        /*0aa0*/ 	.short	0x010a
        /*0aa2*/ 	.byte	0x3f
	.zero		1


	//   ....[72]....
        /*0aa4*/ 	.word	0x00018540
        /*0aa8*/ 	.word	0x00000002
        /*0aac*/ 	.word	0x00038800
        /*0ab0*/ 	.short	0x010a
        /*0ab2*/ 	.byte	0x3f
	.zero		1


	//   ....[73]....
        /*0ab4*/ 	.word	0x00018810
        /*0ab8*/ 	.word	0x00000002
        /*0abc*/ 	.word	0x00038800
        /*0ac0*/ 	.short	0x010a
        /*0ac2*/ 	.byte	0x3f
	.zero		1


	//   ....[74]....
        /*0ac4*/ 	.word	0x00018860
        /*0ac8*/ 	.word	0x00000014
        /*0acc*/ 	.word	0x00038830
        /*0ad0*/ 	.short	0x010a
        /*0ad2*/ 	.byte	0x3f
	.zero		1


	//   ....[75]....
        /*0ad4*/ 	.word	0x000188b0
        /*0ad8*/ 	.word	0x00000002
        /*0adc*/ 	.word	0x00038810
        /*0ae0*/ 	.short	0x010a
        /*0ae2*/ 	.byte	0x3f
	.zero		1


	//   ....[76]....
        /*0ae4*/ 	.word	0x00018900
        /*0ae8*/ 	.word	0x00000014
        /*0aec*/ 	.word	0x00038850
        /*0af0*/ 	.short	0x010a
        /*0af2*/ 	.byte	0x3f
	.zero		1


	//   ....[77]....
        /*0af4*/ 	.word	0x00018950
        /*0af8*/ 	.word	0x0000000c
        /*0afc*/ 	.word	0x00038830
        /*0b00*/ 	.short	0x010a
        /*0b02*/ 	.byte	0x3f
	.zero		1


	//   ....[78]....
        /*0b04*/ 	.word	0x000189a0
        /*0b08*/ 	.word	0x0000000c
        /*0b0c*/ 	.word	0x00038850
        /*0b10*/ 	.short	0x010a
        /*0b12*/ 	.byte	0x3f
	.zero		1


	//   ....[79]....
        /*0b14*/ 	.word	0x00018b40
        /*0b18*/ 	.word	0x00000005
        /*0b1c*/ 	.word	0x00038820
        /*0b20*/ 	.short	0x010a
        /*0b22*/ 	.byte	0x3f
	.zero		1


	//   ....[80]....
        /*0b24*/ 	.word	0x00018b90
        /*0b28*/ 	.word	0x00000006
        /*0b2c*/ 	.word	0x000388a0
        /*0b30*/ 	.short	0x010a
        /*0b32*/ 	.byte	0x3f
	.zero		1


	//   ....[81]....
        /*0b34*/ 	.word	0x00018be0
        /*0b38*/ 	.word	0x00000006
        /*0b3c*/ 	.word	0x000388c0
        /*0b40*/ 	.short	0x010a
        /*0b42*/ 	.byte	0x3f
	.zero		1


	//   ....[82]....
        /*0b44*/ 	.word	0x00018c30
        /*0b48*/ 	.word	0x00000007
        /*0b4c*/ 	.word	0x000388a0
        /*0b50*/ 	.short	0x010a
        /*0b52*/ 	.byte	0x3f
	.zero		1


	//   ....[83]....
        /*0b54*/ 	.word	0x00018c80
        /*0b58*/ 	.word	0x00000007
        /*0b5c*/ 	.word	0x000388c0
        /*0b60*/ 	.short	0x010a
        /*0b62*/ 	.byte	0x3f
	.zero		1


	//   ....[84]....
        /*0b64*/ 	.word	0x00018e20
        /*0b68*/ 	.word	0x00000009
        /*0b6c*/ 	.word	0x00038840
        /*0b70*/ 	.short	0x010a
        /*0b72*/ 	.byte	0x3f
	.zero		1


	//   ....[85]....
        /*0b74*/ 	.word	0x00018ea0
        /*0b78*/ 	.word	0x00000009
        /*0b7c*/ 	.word	0x00038820
        /*0b80*/ 	.short	0x010a
        /*0b82*/ 	.byte	0x3f
	.zero		1


	//   ....[86]....
        /*0b84*/ 	.word	0x00018ef0
        /*0b88*/ 	.word	0x00000005
        /*0b8c*/ 	.word	0x00038860
        /*0b90*/ 	.short	0x010a
        /*0b92*/ 	.byte	0x3f
	.zero		1


	//   ....[87]....
        /*0b94*/ 	.word	0x00018f40
        /*0b98*/ 	.word	0x00000002
        /*0b9c*/ 	.word	0x00038840
        /*0ba0*/ 	.short	0x010a
        /*0ba2*/ 	.byte	0x3f
	.zero		1


	//   ....[88]....
        /*0ba4*/ 	.word	0x00018f90
        /*0ba8*/ 	.word	0x00000002
        /*0bac*/ 	.word	0x00038860
        /*0bb0*/ 	.short	0x010a
        /*0bb2*/ 	.byte	0x3f
	.zero		1


	//   ....[89]....
        /*0bb4*/ 	.word	0x00018fe0
        /*0bb8*/ 	.word	0x00000002
        /*0bbc*/ 	.word	0x00038840
        /*0bc0*/ 	.short	0x010a
        /*0bc2*/ 	.byte	0x3f
	.zero		1


	//   ....[90]....
        /*0bc4*/ 	.word	0x00019030
        /*0bc8*/ 	.word	0x00000002
        /*0bcc*/ 	.word	0x00038860
        /*0bd0*/ 	.short	0x010a
        /*0bd2*/ 	.byte	0x3f
	.zero		1


	//   ....[91]....
        /*0bd4*/ 	.word	0x00019080
        /*0bd8*/ 	.word	0x00000002
        /*0bdc*/ 	.word	0x00038840
        /*0be0*/ 	.short	0x010a
        /*0be2*/ 	.byte	0x3f
	.zero		1


	//   ....[92]....
        /*0be4*/ 	.word	0x000190d0
        /*0be8*/ 	.word	0x00000002
        /*0bec*/ 	.word	0x00038860
        /*0bf0*/ 	.short	0x010a
        /*0bf2*/ 	.byte	0x3f
	.zero		1


	//   ....[93]....
        /*0bf4*/ 	.word	0x00019a90
        /*0bf8*/ 	.word	0x00000000
        /*0bfc*/ 	.word	0x00038820
        /*0c00*/ 	.short	0x010a
        /*0c02*/ 	.byte	0x3f
	.zero		1


	//   ....[94]....
        /*0c04*/ 	.word	0x00019c30
        /*0c08*/ 	.word	0x00000006
        /*0c0c*/ 	.word	0x00000000
        /*0c10*/ 	.short	0x010a
        /*0c12*/ 	.byte	0x3f
	.zero		1


	//   ....[95]....
        /*0c14*/ 	.word	0x00019c80
        /*0c18*/ 	.word	0x00000007
        /*0c1c*/ 	.word	0x00000000
        /*0c20*/ 	.short	0x010a
        /*0c22*/ 	.byte	0x3f
	.zero		1


	//   ....[96]....
        /*0c24*/ 	.word	0x00019cd0
        /*0c28*/ 	.word	0x00000004
        /*0c2c*/ 	.word	0x00000000
        /*0c30*/ 	.short	0x010a
        /*0c32*/ 	.byte	0x3f
	.zero		1


	//----- nvinfo : EIATTR_NUM_MBARRIERS
	.align		4
.L_773:
        /*0c34*/ 	.byte	0x03, 0x38
        /*0c36*/ 	.short	0x0017


	//----- nvinfo : EIATTR_EXIT_INSTR_OFFSETS
	.align		4
        /*0c38*/ 	.byte	0x04, 0x1c
        /*0c3a*/ 	.short	(.L_775 - .L_774)


	//   ....[0]....
.L_774:
        /*0c3c*/ 	.word	0x00018170


	//----- nvinfo : EIATTR_MAX_THREADS
	.align		4
.L_775:
        /*0c40*/ 	.byte	0x04, 0x05
        /*0c42*/ 	.short	(.L_777 - .L_776)
.L_776:
        /*0c44*/ 	.word	0x00000180
        /*0c48*/ 	.word	0x00000001
        /*0c4c*/ 	.word	0x00000001


	//----- nvinfo : EIATTR_CRS_STACK_SIZE
	.align		4
.L_777:
        /*0c50*/ 	.byte	0x04, 0x1e
        /*0c52*/ 	.short	(.L_779 - .L_778)
.L_778:
        /*0c54*/ 	.word	0x00000000


	//----- nvinfo : EIATTR_CBANK_PARAM_SIZE
	.align		4
.L_779:
        /*0c58*/ 	.byte	0x03, 0x19
        /*0c5a*/ 	.short	0x0b70


	//----- nvinfo : EIATTR_PARAM_CBANK
	.align		4
        /*0c5c*/ 	.byte	0x04, 0x0a
        /*0c5e*/ 	.short	(.L_781 - .L_780)
	.align		4
.L_780:
        /*0c60*/ 	.word	index@(.nv.constant0._ZN7cutlass13device_kernelIN5flash11enable_sm90INS1_16FlashAttnFwdSm90INS1_25CollectiveMainloopFwdSm90ILi2EN4cute5tupleIJNS5_1CILi1EEES8_S8_EEENS6_IJNS7_ILi64EEESA_SA_EEELi512ENS_6half_tEfNS_4arch4Sm90ELb0ELb0ELb1ELb1ELb0ELb1ELb1ELb0ELb0ELb0ELb0ELb0EEENS1_21CollectiveEpilogueFwdINS6_IJSA_NS7_ILi512EEESA_EEES9_SC_SE_Li256ELb1ELb0ELb0ELb0EEENS1_36VarlenDynamicPersistentTileSchedulerILi64ELi64ELi256ELi32ELb0ELb0ELb1ELb0ELb1ELb1EEEEEEEEEvNT_6ParamsE)
        /*0c64*/ 	.short	0x0210
        /*0c66*/ 	.short	0x0b70


	//----- nvinfo : EIATTR_SW_WAR
	.align		4
.L_781:
        /*0c68*/ 	.byte	0x04, 0x36
        /*0c6a*/ 	.short	(.L_783 - .L_782)
.L_782:
        /*0c6c*/ 	.word	0x00000008
.L_783:


//--------------------- .nv.info._ZN7cutlass13device_kernelIN5flash11enable_sm90INS1_16FlashAttnFwdSm90INS1_25CollectiveMainloopFwdSm90ILi2EN4cute5tupleIJNS5_1CILi1EEES8_S8_EEENS6_IJNS7_ILi64EEESA_SA_EEELi512ENS_6half_tEfNS_4arch4Sm90ELb0ELb1ELb1ELb0ELb0ELb0ELb0ELb0ELb0ELb0ELb0ELb0EEENS1_21CollectiveEpilogueFwdINS6_IJSA_NS7_ILi512EEESA_EEES9_SC_SE_Li256ELb0ELb0ELb0ELb0EEENS1_30DynamicPersistentTileSchedulerILi256ELi32ELb0ELb0ELb1EEEEEEEEEvNT_6ParamsE --------------------------
	.section	.nv.info._ZN7cutlass13device_kernelIN5flash11enable_sm90INS1_16FlashAttnFwdSm90INS1_25CollectiveMainloopFwdSm90ILi2EN4cute5tupleIJNS5_1CILi1EEES8_S8_EEENS6_IJNS7_ILi64EEESA_SA_EEELi512ENS_6half_tEfNS_4arch4Sm90ELb0ELb1ELb1ELb0ELb0ELb0ELb0ELb0ELb0ELb0ELb0ELb0EEENS1_21CollectiveEpilogueFwdINS6_IJSA_NS7_ILi512EEESA_EEES9_SC_SE_Li256ELb0ELb0ELb0ELb0EEENS1_30DynamicPersistentTileSchedulerILi256ELi32ELb0ELb0ELb1EEEEEEEEEvNT_6ParamsE,"",@"SHT_CUDA_INFO"
	.sectionflags	@""
	.align	4


	//----- nvinfo : EIATTR_CUDA_API_VERSION
	.align		4
        /*0000*/ 	.byte	0x04, 0x37
        /*0002*/ 	.short	(.L_785 - .L_784)
.L_784:
        /*0004*/ 	.word	0x00000082


	//----- nvinfo : EIATTR_KPARAM_INFO
	.align		4
.L_785:
        /*0008*/ 	.byte	0x04, 0x17
        /*000a*/ 	.short	(.L_787 - .L_786)
.L_786:
        /*000c*/ 	.word	0x00000000
        /*0010*/ 	.short	0x0000
        /*0012*/ 	.short	0x0070
        /*0014*/ 	.byte	0x00, 0xf0, 0x01, 0x2e


	//----- nvinfo : EIATTR_SPARSE_MMA_MASK
	.align		4
.L_787:
        /*0018*/ 	.byte	0x03, 0x50
        /*001a*/ 	.short	0x0000


	//----- nvinfo : EIATTR_MAXREG_COUNT
	.align		4
        /*001c*/ 	.byte	0x03, 0x1b
        /*001e*/ 	.short	0x00a8


	//----- nvinfo : EIATTR_NUM_BARRIERS
	.align		4
        /*0020*/ 	.byte	0x02, 0x4c
        /*0022*/ 	.byte	0x10
	.zero		1


	//----- nvinfo : EIATTR_EXTERNS
	.align		4
        /*0024*/ 	.byte	0x04, 0x0f
        /*0026*/ 	.short	(.L_789 - .L_788)


	//   ....[0]....
	.align		4
.L_788:
        /*0028*/ 	.word	index@(__assertfail)


	//----- nvinfo : EIATTR_MERCURY_ISA_VERSION
	.align		4
.L_789:
        /*002c*/ 	.byte	0x03, 0x5f
        /*002e*/ 	.short	0x0101


	//----- nvinfo : EIATTR_INT_WARP_WIDE_INSTR_OFFSETS
	.align		4
        /*0030*/ 	.byte	0x04, 0x31
        /*0032*/ 	.short	(.L_791 - .L_790)


	//   ....[0]....
.L_790:
        /*0034*/ 	.word	0x00000180


	//   ....[1]....
        /*0038*/ 	.word	0x000001b0


	//   ....[2]....
        /*003c*/ 	.word	0x000001c0


	//   ....[3]....
        /*0040*/ 	.word	0x0000fa30


	//   ....[4]....
        /*0044*/ 	.word	0x0000fac0


	//   ....[5]....
        /*0048*/ 	.word	0x0000ffb0


	//   ....[6]....
        /*004c*/ 	.word	0x000120d0


	//   ....[7]....
        /*0050*/ 	.word	0x00012160


	//----- nvinfo : EIATTR_COOP_GROUP_MASK_REGIDS
	.align		4
.L_791:
        /*0054*/ 	.byte	0x04, 0x29
        /*0056*/ 	.short	(.L_793 - .L_792)


	//   ....[0]....
.L_792:
        /*0058*/ 	.word	0xffffffff


	//   ....[1]....
        /*005c*/ 	.word	0xffffffff


	//   ....[2]....
        /*0060*/ 	.word	0xffffffff


	//   ....[3]....
        /*0064*/ 	.word	0xffffffff


	//   ....[4]....
        /*0068*/ 	.word	0xffffffff


	//   ....[5]....
        /*006c*/ 	.word	0xffffffff


	//   ....[6]....
        /*0070*/ 	.word	0xffffffff


	//   ....[7]....
        /*0074*/ 	.word	0xffffffff


	//   ....[8]....
        /*0078*/ 	.word	0xffffffff


	//   ....[9]....
        /*007c*/ 	.word	0xffffffff


	//   ....[10]....
        /*0080*/ 	.word	0xffffffff


	//   ....[11]....
        /*0084*/ 	.word	0xffffffff


	//   ....[12]....
        /*0088*/ 	.word	0xffffffff


	//   ....[13]....
        /*008c*/ 	.word	0xffffffff


	//   ....[14]....
        /*0090*/ 	.word	0xffffffff


	//   ....[15]....
        /*0094*/ 	.word	0xffffffff


	//   ....[16]....
        /*0098*/ 	.word	0xffffffff


	//   ....[17]....
        /*009c*/ 	.word	0xffffffff


	//   ....[18]....
        /*00a0*/ 	.word	0xffffffff


	//   ....[19]....
        /*00a4*/ 	.word	0xffffffff


	//   ....[20]....
        /*00a8*/ 	.word	0xffffffff


	//   ....[21]....
        /*00ac*/ 	.word	0xffffffff


	//   ....[22]....
        /*00b0*/ 	.word	0xffffffff


	//   ....[23]....
        /*00b4*/ 	.word	0xffffffff


	//   ....[24]....
        /*00b8*/ 	.word	0xffffffff


	//   ....[25]....
        /*00bc*/ 	.word	0xffffffff


	//   ....[26]....
        /*00c0*/ 	.word	0xffffffff


	//   ....[27]....
        /*00c4*/ 	.word	0xffffffff


	//   ....[28]....
        /*00c8*/ 	.word	0xffffffff


	//   ....[29]....
        /*00cc*/ 	.word	0xffffffff


	//   ....[30]....
        /*00d0*/ 	.word	0xffffffff


	//   ....[31]....
        /*00d4*/ 	.word	0xffffffff


	//   ....[32]....
        /*00d8*/ 	.word	0xffffffff


	//   ....[33]....
        /*00dc*/ 	.word	0xffffffff


	//   ....[34]....
        /*00e0*/ 	.word	0xffffffff


	//   ....[35]....
        /*00e4*/ 	.word	0xffffffff


	//   ....[36]....
        /*00e8*/ 	.word	0xffffffff


	//   ....[37]....
        /*00ec*/ 	.word	0xffffffff


	//   ....[38]....
        /*00f0*/ 	.word	0x0500000f


	//   ....[39]....
        /*00f4*/ 	.word	0x0500000f


	//----- nvinfo : EIATTR_COOP_GROUP_INSTR_OFFSETS
	.align		4
.L_793:
        /*00f8*/ 	.byte	0x04, 0x28
        /*00fa*/ 	.short	(.L_795 - .L_794)


	//   ....[0]....
.L_794:
        /*00fc*/ 	.word	0x00000050


	//   ....[1]....
        /*0100*/ 	.word	0x00000190


	//   ....[2]....
        /*0104*/ 	.word	0x000001e0


	//   ....[3]....
        /*0108*/ 	.word	0x00000390


	//   ....[4]....
        /*010c*/ 	.word	0x000004f0


	//   ....[5]....
        /*0110*/ 	.word	0x00000610


	//   ....[6]....
        /*0114*/ 	.word	0x00000770


	//   ....[7]....
        /*0118*/ 	.word	0x00001a40


	//   ....[8]....
        /*011c*/ 	.word	0x00003a30


	//   ....[9]....
        /*0120*/ 	.word	0x00004f80


	//   ....[10]....
        /*0124*/ 	.word	0x00005090


	//   ....[11]....
        /*0128*/ 	.word	0x000054d0


	//   ....[12]....
        /*012c*/ 	.word	0x00005550


	//   ....[13]....
        /*0130*/ 	.word	0x00005d60


	//   ....[14]....
        /*0134*/ 	.word	0x00006ef0


	//   ....[15]....
        /*0138*/ 	.word	0x00006ff0


	//   ....[16]....
        /*013c*/ 	.word	0x00007370


	//   ....[17]....
        /*0140*/ 	.word	0x00007420


	//   ....[18]....
        /*0144*/ 	.word	0x000085d0


	//   ....[19]....
        /*0148*/ 	.word	0x00008f20


	//   ....[20]....
        /*014c*/ 	.word	0x00008f90


	//   ....[21]....
        /*0150*/ 	.word	0x00009290


	//   ....[22]....
        /*0154*/ 	.word	0x00009450


	//   ....[23]....
        /*0158*/ 	.word	0x0000a4c0


	//   ....[24]....
        /*015c*/ 	.word	0x0000b510


	//   ....[25]....
        /*0160*/ 	.word	0x0000b5e0


	//   ....[26]....
        /*0164*/ 	.word	0x0000b9b0


	//   ....[27]....
        /*0168*/ 	.word	0x0000ba60


	//   ....[28]....
        /*016c*/ 	.word	0x0000cbf0


	//   ....[29]....
        /*0170*/ 	.word	0x0000cc30


	//   ....[30]....
        /*0174*/ 	.word	0x0000cc70


	//   ....[31]....
        /*0178*/ 	.word	0x0000ccf0


	//   ....[32]....
        /*017c*/ 	.word	0x0000cd20


	//   ....[33]....
        /*0180*/ 	.word	0x0000d770


	//   ....[34]....
        /*0184*/ 	.word	0x0000e520


	//   ....[35]....
        /*0188*/ 	.word	0x0000f1a0


	//   ....[36]....
        /*018c*/ 	.word	0x000121e0


	//   ....[37]....
        /*0190*/ 	.word	0x00012390


	//   ....[38]....
        /*0194*/ 	.word	0x00012a40


	//   ....[39]....
        /*0198*/ 	.word	0x00012e20


	//----- nvinfo : EIATTR_REG_RECONFIG
	.align		4
.L_795:
        /*019c*/ 	.byte	0x01, 0x54
	.zero		2


	//----- nvinfo : EIATTR_SYSCALL_OFFSETS
	.align		4
        /*01a0*/ 	.byte	0x04, 0x46
        /*01a2*/ 	.short	(.L_797 - .L_796)


	//   ....[0]....
.L_796:
        /*01a4*/ 	.word	0x00003c00


	//   ....[1]....
        /*01a8*/ 	.word	0x0000fc50


	//   ....[2]....
        /*01ac*/ 	.word	0x0000fd90


	//   ....[3]....
        /*01b0*/ 	.word	0x0000fe90


	//----- nvinfo : EIATTR_MBARRIER_INSTR_OFFSETS
	.align		4
.L_797:
        /*01b4*/ 	.byte	0x04, 0x39
        /*01b6*/ 	.short	(.L_799 - .L_798)


	//   ....[0]....
.L_798:
        /*01b8*/ 	.word	0x00000280
        /*01bc*/ 	.word	0x000000ff
        /*01c0*/ 	.word	0x00028c00
        /*01c4*/ 	.short	0x0100
        /*01c6*/ 	.byte	0x06
	.zero		1


	//   ....[1]....
        /*01c8*/ 	.word	0x00000290
        /*01cc*/ 	.word	0x000000ff
        /*01d0*/ 	.word	0x00028c20
        /*01d4*/ 	.short	0x0100
        /*01d6*/ 	.byte	0x06
	.zero		1


	//   ....[2]....
        /*01d8*/ 	.word	0x00000340
        /*01dc*/ 	.word	0x000000ff
        /*01e0*/ 	.word	0x00028c30
        /*01e4*/ 	.short	0x0100
        /*01e6*/ 	.byte	0x06
	.zero		1


	//   ....[3]....
        /*01e8*/ 	.word	0x00000350
        /*01ec*/ 	.word	0x000000ff
        /*01f0*/ 	.word	0x00028c40
        /*01f4*/ 	.short	0x0100
        /*01f6*/ 	.byte	0x06
	.zero		1


	//   ....[4]....
        /*01f8*/ 	.word	0x00000360
        /*01fc*/ 	.word	0x000000ff
        /*0200*/ 	.word	0x00028c38
        /*0204*/ 	.short	0x0100
        /*0206*/ 	.byte	0x06
	.zero		1


	//   ....[5]....
        /*0208*/ 	.word	0x00000370
        /*020c*/ 	.word	0x000000ff
        /*0210*/ 	.word	0x00028c48
        /*0214*/ 	.short	0x0100
        /*0216*/ 	.byte	0x06
	.zero		1


	//   ....[6]....
        /*0218*/ 	.word	0x000004a0
        /*021c*/ 	.word	0x000000ff
        /*0220*/ 	.word	0x00028c50
        /*0224*/ 	.short	0x0100
        /*0226*/ 	.byte	0x08
	.zero		1


	//   ....[7]....
        /*0228*/ 	.word	0x000004b0
        /*022c*/ 	.word	0x000000ff
        /*0230*/ 	.word	0x00028c60
        /*0234*/ 	.short	0x0100
        /*0236*/ 	.byte	0x08
	.zero		1


	//   ....[8]....
        /*0238*/ 	.word	0x000004c0
        /*023c*/ 	.word	0x000000ff
        /*0240*/ 	.word	0x00028c58
        /*0244*/ 	.short	0x0100
        /*0246*/ 	.byte	0x08
	.zero		1


	//   ....[9]....
        /*0248*/ 	.word	0x000004d0
        /*024c*/ 	.word	0x000000ff
        /*0250*/ 	.word	0x00028c68
        /*0254*/ 	.short	0x0100
        /*0256*/ 	.byte	0x08
	.zero		1


	//   ....[10]....
        /*0258*/ 	.word	0x000005c0
        /*025c*/ 	.word	0x000000ff
        /*0260*/ 	.word	0x00028c70
        /*0264*/ 	.short	0x0100
        /*0266*/ 	.byte	0x06
	.zero		1


	//   ....[11]....
        /*0268*/ 	.word	0x000005d0
        /*026c*/ 	.word	0x000000ff
        /*0270*/ 	.word	0x00028c80
        /*0274*/ 	.short	0x0100
        /*0276*/ 	.byte	0x06
	.zero		1


	//   ....[12]....
        /*0278*/ 	.word	0x000005e0
        /*027c*/ 	.word	0x000000ff
        /*0280*/ 	.word	0x00028c78
        /*0284*/ 	.short	0x0100
        /*0286*/ 	.byte	0x06
	.zero		1


	//   ....[13]....
        /*0288*/ 	.word	0x000005f0
        /*028c*/ 	.word	0x000000ff
        /*0290*/ 	.word	0x00028c88
        /*0294*/ 	.short	0x0100
        /*0296*/ 	.byte	0x06
	.zero		1


	//   ....[14]....
        /*0298*/ 	.word	0x00000720
        /*029c*/ 	.word	0x000000ff
        /*02a0*/ 	.word	0x00028c90
        /*02a4*/ 	.short	0x0100
        /*02a6*/ 	.byte	0x08
	.zero		1


	//   ....[15]....
        /*02a8*/ 	.word	0x00000730
        /*02ac*/ 	.word	0x000000ff
        /*02b0*/ 	.word	0x00028ca0
        /*02b4*/ 	.short	0x0100
        /*02b6*/ 	.byte	0x08
	.zero		1


	//   ....[16]....
        /*02b8*/ 	.word	0x00000740
        /*02bc*/ 	.word	0x000000ff
        /*02c0*/ 	.word	0x00028c98
        /*02c4*/ 	.short	0x0100
        /*02c6*/ 	.byte	0x08
	.zero		1


	//   ....[17]....
        /*02c8*/ 	.word	0x00000750
        /*02cc*/ 	.word	0x000000ff
        /*02d0*/ 	.word	0x00028ca8
        /*02d4*/ 	.short	0x0100
        /*02d6*/ 	.byte	0x08
	.zero		1


	//   ....[18]....
        /*02d8*/ 	.word	0x00000880
        /*02dc*/ 	.word	0x000000ff
        /*02e0*/ 	.word	0x00028cb0
        /*02e4*/ 	.short	0x0100
        /*02e6*/ 	.byte	0x08
	.zero		1


	//   ....[19]....
        /*02e8*/ 	.word	0x00000890
        /*02ec*/ 	.word	0x000000ff
        /*02f0*/ 	.word	0x00028cc0
        /*02f4*/ 	.short	0x0100
        /*02f6*/ 	.byte	0x08
	.zero		1


	//   ....[20]....
        /*02f8*/ 	.word	0x000008a0
        /*02fc*/ 	.word	0x000000ff
        /*0300*/ 	.word	0x00028cb8
        /*0304*/ 	.short	0x0100
        /*0306*/ 	.byte	0x08
	.zero		1


	//   ....[21]....
        /*0308*/ 	.word	0x000008b0
        /*030c*/ 	.word	0x000000ff
        /*0310*/ 	.word	0x00028cc8
        /*0314*/ 	.short	0x0100
        /*0316*/ 	.byte	0x08
	.zero		1


	//   ....[22]....
        /*0318*/ 	.word	0x00001b50
        /*031c*/ 	.word	0x000000ff
        /*0320*/ 	.word	0x00028c50
        /*0324*/ 	.short	0x010a
        /*0326*/ 	.byte	0x15
	.zero		1


	//   ....[23]....
        /*0328*/ 	.word	0x00001e00
        /*032c*/ 	.word	0x00000003
        /*0330*/ 	.word	0x00000000
        /*0334*/ 	.short	0x0101
        /*0336*/ 	.byte	0x3f
	.zero		1


	//   ....[24]....
        /*0338*/ 	.word	0x00002760
        /*033c*/ 	.word	0x000000ff
        /*0340*/ 	.word	0x00028c50
        /*0344*/ 	.short	0x010a
        /*0346*/ 	.byte	0x15
	.zero		1


	//   ....[25]....
        /*0348*/ 	.word	0x000027a0
        /*034c*/ 	.word	0x000000ff
        /*0350*/ 	.word	0x00028c50
        /*0354*/ 	.short	0x010a
        /*0356*/ 	.byte	0x15
	.zero		1


	//   ....[26]....
        /*0358*/ 	.word	0x00002970
        /*035c*/ 	.word	0x00000004
        /*0360*/ 	.word	0x00000000
        /*0364*/ 	.short	0x0101
        /*0366*/ 	.byte	0x3f
	.zero		1


	//   ....[27]....
        /*0368*/ 	.word	0x00003c80
        /*036c*/ 	.word	0x000000ff
        /*0370*/ 	.word	0x00028c00
        /*0374*/ 	.short	0x010a
        /*0376*/ 	.byte	0x30
	.zero		1


	//   ....[28]....
        /*0378*/ 	.word	0x00003d00
        /*037c*/ 	.word	0x00000006
        /*0380*/ 	.word	0x00028c30
        /*0384*/ 	.short	0x010a
        /*0386*/ 	.byte	0x3f
	.zero		1


	//   ....[29]....
        /*0388*/ 	.word	0x00003d40
        /*038c*/ 	.word	0x00000006
        /*0390*/ 	.word	0x00028c30
        /*0394*/ 	.short	0x010a
        /*0396*/ 	.byte	0x3f
	.zero		1


	//   ....[30]....
        /*0398*/ 	.word	0x000042b0
        /*039c*/ 	.word	0x00000003
        /*03a0*/ 	.word	0x00000000
        /*03a4*/ 	.short	0x0101
        /*03a6*/ 	.byte	0x3f
	.zero		1


	//   ....[31]....
        /*03a8*/ 	.word	0x00005b00
        /*03ac*/ 	.word	0x00000006
        /*03b0*/ 	.word	0x00028c50
        /*03b4*/ 	.short	0x010a
        /*03b6*/ 	.byte	0x3f
	.zero		1


	//   ....[32]....
        /*03b8*/ 	.word	0x00005b40
        /*03bc*/ 	.word	0x00000006
        /*03c0*/ 	.word	0x00028c50
        /*03c4*/ 	.short	0x010a
        /*03c6*/ 	.byte	0x3f
	.zero		1


	//   ....[33]....
        /*03c8*/ 	.word	0x00005d80
        /*03cc*/ 	.word	0x00000006
        /*03d0*/ 	.word	0x00000000
        /*03d4*/ 	.short	0x0101
        /*03d6*/ 	.byte	0x3f
	.zero		1


	//   ....[34]....
        /*03d8*/ 	.word	0x00006030
        /*03dc*/ 	.word	0x000000ff
        /*03e0*/ 	.word	0x00028c30
        /*03e4*/ 	.short	0x010a
        /*03e6*/ 	.byte	0x1b
	.zero		1


	//   ....[35]....
        /*03e8*/ 	.word	0x00006070
        /*03ec*/ 	.word	0x000000ff
        /*03f0*/ 	.word	0x00028c30
        /*03f4*/ 	.short	0x010a
        /*03f6*/ 	.byte	0x1b
	.zero		1


	//   ....[36]....
        /*03f8*/ 	.word	0x00006420
        /*03fc*/ 	.word	0x0000000e
        /*0400*/ 	.word	0x00000000
        /*0404*/ 	.short	0x0101
        /*0406*/ 	.byte	0x3f
	.zero		1


	//   ....[37]....
        /*0408*/ 	.word	0x00008320
        /*040c*/ 	.word	0x000000ff
        /*0410*/ 	.word	0x00028c50
        /*0414*/ 	.short	0x010a
        /*0416*/ 	.byte	0x1b
	.zero		1


	//   ....[38]....
        /*0418*/ 	.word	0x00008360
        /*041c*/ 	.word	0x000000ff
        /*0420*/ 	.word	0x00028c50
        /*0424*/ 	.short	0x010a
        /*0426*/ 	.byte	0x1b
	.zero		1


	//   ....[39]....
        /*0428*/ 	.word	0x000085f0
        /*042c*/ 	.word	0x0000000d
        /*0430*/ 	.word	0x00000000
        /*0434*/ 	.short	0x0101
        /*0436*/ 	.byte	0x3f
	.zero		1


	//   ....[40]....
        /*0438*/ 	.word	0x00008950
        /*043c*/ 	.word	0x000000ff
        /*0440*/ 	.word	0x00028c30
        /*0444*/ 	.short	0x010a
        /*0446*/ 	.byte	0x19
	.zero		1


	//   ....[41]....
        /*0448*/ 	.word	0x00008990
        /*044c*/ 	.word	0x000000ff
        /*0450*/ 	.word	0x00028c30
        /*0454*/ 	.short	0x010a
        /*0456*/ 	.byte	0x19
	.zero		1


	//   ....[42]....
        /*0458*/ 	.word	0x00009820
        /*045c*/ 	.word	0x00000098
        /*0460*/ 	.word	0x00000000
        /*0464*/ 	.short	0x0101
        /*0466*/ 	.byte	0x3f
	.zero		1


	//   ....[43]....
        /*0468*/ 	.word	0x0000a230
        /*046c*/ 	.word	0x000000ff
        /*0470*/ 	.word	0x00028c50
        /*0474*/ 	.short	0x010a
        /*0476*/ 	.byte	0x19
	.zero		1


	//   ....[44]....
        /*0478*/ 	.word	0x0000a270
        /*047c*/ 	.word	0x000000ff
        /*0480*/ 	.word	0x00028c50
        /*0484*/ 	.short	0x010a
        /*0486*/ 	.byte	0x19
	.zero		1


	//   ....[45]....
        /*0488*/ 	.word	0x0000a4e0
        /*048c*/ 	.word	0x000000aa
        /*0490*/ 	.word	0x00000000
        /*0494*/ 	.short	0x0101
        /*0496*/ 	.byte	0x3f
	.zero		1


	//   ....[46]....
        /*0498*/ 	.word	0x0000a650
        /*049c*/ 	.word	0x000000ff
        /*04a0*/ 	.word	0x00028c30
        /*04a4*/ 	.short	0x010a
        /*04a6*/ 	.byte	0x1b
	.zero		1


	//   ....[47]....
        /*04a8*/ 	.word	0x0000a690
        /*04ac*/ 	.word	0x000000ff
        /*04b0*/ 	.word	0x00028c30
        /*04b4*/ 	.short	0x010a
        /*04b6*/ 	.byte	0x1b
	.zero		1


	//   ....[48]....
        /*04b8*/ 	.word	0x0000aa30
        /*04bc*/ 	.word	0x000000a4
        /*04c0*/ 	.word	0x00000000
        /*04c4*/ 	.short	0x0101
        /*04c6*/ 	.byte	0x3f
	.zero		1


	//   ....[49]....
        /*04c8*/ 	.word	0x0000c940
        /*04cc*/ 	.word	0x000000ff
        /*04d0*/ 	.word	0x00028c50
        /*04d4*/ 	.short	0x010a
        /*04d6*/ 	.byte	0x1b
	.zero		1


	//   ....[50]....
        /*04d8*/ 	.word	0x0000c980
        /*04dc*/ 	.word	0x000000ff
        /*04e0*/ 	.word	0x00028c50
        /*04e4*/ 	.short	0x010a
        /*04e6*/ 	.byte	0x1b
	.zero		1


	//   ....[51]....
        /*04e8*/ 	.word	0x0000cc10
        /*04ec*/ 	.word	0x0000000f
        /*04f0*/ 	.word	0x00000000
        /*04f4*/ 	.short	0x0101
        /*04f6*/ 	.byte	0x3f
	.zero		1


	//   ....[52]....
        /*04f8*/ 	.word	0x0000e860
        /*04fc*/ 	.word	0x000000ff
        /*0500*/ 	.word	0x00000000
        /*0504*/ 	.short	0x0101
        /*0506*/ 	.byte	0x05
	.zero		1


	//   ....[53]....
        /*0508*/ 	.word	0x00010230
        /*050c*/ 	.word	0x00000008
        /*0510*/ 	.word	0x00028c40
        /*0514*/ 	.short	0x010a
        /*0516*/ 	.byte	0x3f
	.zero		1


	//   ....[54]....
        /*0518*/ 	.word	0x00010530
        /*051c*/ 	.word	0x000000ff
        /*0520*/ 	.word	0x00028c20
        /*0524*/ 	.short	0x010a
        /*0526*/ 	.byte	0x25
	.zero		1


	//   ....[55]....
        /*0528*/ 	.word	0x000105b0
        /*052c*/ 	.word	0x00000008
        /*0530*/ 	.word	0x00028c60
        /*0534*/ 	.short	0x010a
        /*0536*/ 	.byte	0x3f
	.zero		1


	//   ....[56]....
        /*0538*/ 	.word	0x00010c20
        /*053c*/ 	.word	0x00000002
        /*0540*/ 	.word	0x00028c40
        /*0544*/ 	.short	0x010a
        /*0546*/ 	.byte	0x3f
	.zero		1


	//   ....[57]....
        /*0548*/ 	.word	0x00010db0
        /*054c*/ 	.word	0x00000002
        /*0550*/ 	.word	0x00028c60
        /*0554*/ 	.short	0x010a
        /*0556*/ 	.byte	0x3f
	.zero		1


	//   ....[58]....
        /*0558*/ 	.word	0x000113c0
        /*055c*/ 	.word	0x00000003
        /*0560*/ 	.word	0x00028c40
        /*0564*/ 	.short	0x010a
        /*0566*/ 	.byte	0x3f
	.zero		1


	//   ....[59]....
        /*0568*/ 	.word	0x00011550
        /*056c*/ 	.word	0x00000003
        /*0570*/ 	.word	0x00028c60
        /*0574*/ 	.short	0x010a
        /*0576*/ 	.byte	0x3f
	.zero		1


	//   ....[60]....
        /*0578*/ 	.word	0x00011ae0
        /*057c*/ 	.word	0x00000002
        /*0580*/ 	.word	0x00028c40
        /*0584*/ 	.short	0x010a
        /*0586*/ 	.byte	0x3f
	.zero		1


	//   ....[61]....
        /*0588*/ 	.word	0x00011c70
        /*058c*/ 	.word	0x00000002
        /*0590*/ 	.word	0x00028c60
        /*0594*/ 	.short	0x010a
        /*0596*/ 	.byte	0x3f
	.zero		1


	//   ....[62]....
        /*0598*/ 	.word	0x00012340
        /*059c*/ 	.word	0x00000007
        /*05a0*/ 	.word	0x00028c20
        /*05a4*/ 	.short	0x010a
        /*05a6*/ 	.byte	0x3f
	.zero		1


	//   ....[63]....
        /*05a8*/ 	.word	0x00012490
        /*05ac*/ 	.word	0x00000005
        /*05b0*/ 	.word	0x00000000
        /*05b4*/ 	.short	0x010a
        /*05b6*/ 	.byte	0x3f
	.zero		1


	//   ....[64]....
        /*05b8*/ 	.word	0x00012500
        /*05bc*/ 	.word	0x00000003
        /*05c0*/ 	.word	0x00000000
        /*05c4*/ 	.short	0x010a
        /*05c6*/ 	.byte	0x3f
	.zero		1


	//   ....[65]....
        /*05c8*/ 	.word	0x00012560
        /*05cc*/ 	.word	0x00000005
        /*05d0*/ 	.word	0x00000000
        /*05d4*/ 	.short	0x010a
        /*05d6*/ 	.byte	0x3f
	.zero		1


	//   ....[66]....
        /*05d8*/ 	.word	0x00012590
        /*05dc*/ 	.word	0x00000003
        /*05e0*/ 	.word	0x00000000
        /*05e4*/ 	.short	0x010a
        /*05e6*/ 	.byte	0x3f
	.zero		1


	//   ....[67]....
        /*05e8*/ 	.word	0x00012600
        /*05ec*/ 	.word	0x00000006
        /*05f0*/ 	.word	0x00028c50
        /*05f4*/ 	.short	0x010a
        /*05f6*/ 	.byte	0x3f
	.zero		1


	//   ....[68]....
        /*05f8*/ 	.word	0x00012660
        /*05fc*/ 	.word	0x00000005
        /*0600*/ 	.word	0x00028c50
        /*0604*/ 	.short	0x010a
        /*0606*/ 	.byte	0x3f
	.zero		1


	//   ....[69]....
        /*0608*/ 	.word	0x000126c0
        /*060c*/ 	.word	0x00000003
        /*0610*/ 	.word	0x00028c00
        /*0614*/ 	.short	0x010a
        /*0616*/ 	.byte	0x3f
	.zero		1


	//   ....[70]....
        /*0618*/ 	.word	0x00012710
        /*061c*/ 	.word	0x00000006
        /*0620*/ 	.word	0x00028c30
        /*0624*/ 	.short	0x010a
        /*0626*/ 	.byte	0x3f
	.zero		1


	//   ....[71]....
        /*0628*/ 	.word	0x00012760
        /*062c*/ 	.word	0x00000006
        /*0630*/ 	.word	0x00028c50
        /*0634*/ 	.short	0x010a
        /*0636*/ 	.byte	0x3f
	.zero		1


	//   ....[72]....
        /*0638*/ 	.word	0x000127c0
        /*063c*/ 	.word	0x0000000b
        /*0640*/ 	.word	0x00028c30
        /*0644*/ 	.short	0x010a
        /*0646*/ 	.byte	0x3f
	.zero		1


	//   ....[73]....
        /*0648*/ 	.word	0x00012810
        /*064c*/ 	.word	0x0000000d
        /*0650*/ 	.word	0x00028c50
        /*0654*/ 	.short	0x010a
        /*0656*/ 	.byte	0x3f
	.zero		1


	//   ....[74]....
        /*0658*/ 	.word	0x00012870
        /*065c*/ 	.word	0x00000008
        /*0660*/ 	.word	0x00028c30
        /*0664*/ 	.short	0x010a
        /*0666*/ 	.byte	0x3f
	.zero		1


	//   ....[75]....
        /*0668*/ 	.word	0x000128c0
        /*066c*/ 	.word	0x000000aa
        /*0670*/ 	.word	0x00028c50
        /*0674*/ 	.short	0x010a
        /*0676*/ 	.byte	0x3f
	.zero		1


	//   ....[76]....
        /*0678*/ 	.word	0x00012920
        /*067c*/ 	.word	0x00000007
        /*0680*/ 	.word	0x00028c30
        /*0684*/ 	.short	0x010a
        /*0686*/ 	.byte	0x3f
	.zero		1


	//   ....[77]....
        /*0688*/ 	.word	0x00012970
        /*068c*/ 	.word	0x0000000f
        /*0690*/ 	.word	0x00028c50
        /*0694*/ 	.short	0x010a
        /*0696*/ 	.byte	0x3f
	.zero		1


	//   ....[78]....
        /*0698*/ 	.word	0x00012af0
        /*069c*/ 	.word	0x00000008
        /*06a0*/ 	.word	0x00028c40
        /*06a4*/ 	.short	0x010a
        /*06a6*/ 	.byte	0x3f
	.zero		1


	//   ....[79]....
        /*06a8*/ 	.word	0x00012b50
        /*06ac*/ 	.word	0x00000008
        /*06b0*/ 	.word	0x00028c20
        /*06b4*/ 	.short	0x010a
        /*06b6*/ 	.byte	0x3f
	.zero		1


	//   ....[80]....
        /*06b8*/ 	.word	0x00012ba0
        /*06bc*/ 	.word	0x00000008
        /*06c0*/ 	.word	0x00028c60
        /*06c4*/ 	.short	0x010a
        /*06c6*/ 	.byte	0x3f
	.zero		1


	//   ....[81]....
        /*06c8*/ 	.word	0x00012bf0
        /*06cc*/ 	.word	0x00000002
        /*06d0*/ 	.word	0x00028c40
        /*06d4*/ 	.short	0x010a
        /*06d6*/ 	.byte	0x3f
	.zero		1


	//   ....[82]....
        /*06d8*/ 	.word	0x00012c40
        /*06dc*/ 	.word	0x00000002
        /*06e0*/ 	.word	0x00028c60
        /*06e4*/ 	.short	0x010a
        /*06e6*/ 	.byte	0x3f
	.zero		1


	//   ....[83]....
        /*06e8*/ 	.word	0x00012c90
        /*06ec*/ 	.word	0x00000003
        /*06f0*/ 	.word	0x00028c40
        /*06f4*/ 	.short	0x010a
        /*06f6*/ 	.byte	0x3f
	.zero		1


	//   ....[84]....
        /*06f8*/ 	.word	0x00012ce0
        /*06fc*/ 	.word	0x00000003
        /*0700*/ 	.word	0x00028c60
        /*0704*/ 	.short	0x010a
        /*0706*/ 	.byte	0x3f
	.zero		1


	//   ....[85]....
        /*0708*/ 	.word	0x00012d30
        /*070c*/ 	.word	0x00000002
        /*0710*/ 	.word	0x00028c40
        /*0714*/ 	.short	0x010a
        /*0716*/ 	.byte	0x3f
	.zero		1


	//   ....[86]....
        /*0718*/ 	.word	0x00012d80
        /*071c*/ 	.word	0x00000002
        /*0720*/ 	.word	0x00028c60
        /*0724*/ 	.short	0x010a
        /*0726*/ 	.byte	0x3f
	.zero		1


	//   ....[87]....
        /*0728*/ 	.word	0x00012e60
        /*072c*/ 	.word	0x00000007
        /*0730*/ 	.word	0x00028c20
        /*0734*/ 	.short	0x010a
        /*0736*/ 	.byte	0x3f
	.zero		1


	//   ....[88]....
        /*0738*/ 	.word	0x00012eb0
        /*073c*/ 	.word	0x00000005
        /*0740*/ 	.word	0x00000000
        /*0744*/ 	.short	0x010a
        /*0746*/ 	.byte	0x3f
	.zero		1


	//   ....[89]....
        /*0748*/ 	.word	0x00012f00
        /*074c*/ 	.word	0x00000003
        /*0750*/ 	.word	0x00000000
        /*0754*/ 	.short	0x010a
        /*0756*/ 	.byte	0x3f
	.zero		1


	//   ....[90]....
        /*0758*/ 	.word	0x00012f50
        /*075c*/ 	.word	0x00000005
        /*0760*/ 	.word	0x00000000
        /*0764*/ 	.short	0x010a
        /*0766*/ 	.byte	0x3f
	.zero		1


	//----- nvinfo : EIATTR_NUM_MBARRIERS
	.align		4
.L_799:
        /*0768*/ 	.byte	0x03, 0x38
        /*076a*/ 	.short	0x0016


	//----- nvinfo : EIATTR_EXIT_INSTR_OFFSETS
	.align		4
        /*076c*/ 	.byte	0x04, 0x1c
        /*076e*/ 	.short	(.L_801 - .L_800)


	//   ....[0]....
.L_800:
        /*0770*/ 	.word	0x00000a10


	//   ....[1]....
        /*0774*/ 	.word	0x0000f160


	//   ....[2]....
        /*0778*/ 	.word	0x0000f1c0


	//   ....[3]....
        /*077c*/ 	.word	0x000123b0


	//   ....[4]....
        /*0780*/ 	.word	0x000125e0


	//----- nvinfo : EIATTR_MAX_THREADS
	.align		4
.L_801:
        /*0784*/ 	.byte	0x04, 0x05
        /*0786*/ 	.short	(.L_803 - .L_802)
.L_802:
        /*0788*/ 	.word	0x00000180
        /*078c*/ 	.word	0x00000001
        /*0790*/ 	.word	0x00000001


	//----- nvinfo : EIATTR_CRS_STACK_SIZE
	.align		4
.L_803:
        /*0794*/ 	.byte	0x04, 0x1e
        /*0796*/ 	.short	(.L_805 - .L_804)
.L_804:
        /*0798*/ 	.word	0x00000000


	//----- nvinfo : EIATTR_CBANK_PARAM_SIZE
	.align		4
.L_805:
        /*079c*/ 	.byte	0x03, 0x19
        /*079e*/ 	.short	0x0bf0


	//----- nvinfo : EIATTR_PARAM_CBANK
	.align		4
        /*07a0*/ 	.byte	0x04, 0x0a
        /*07a2*/ 	.short	(.L_807 - .L_806)
	.align		4
.L_806:
        /*07a4*/ 	.word	index@(.nv.constant0._ZN7cutlass13device_kernelIN5flash11enable_sm90INS1_16FlashAttnFwdSm90INS1_25CollectiveMainloopFwdSm90ILi2EN4cute5tupleIJNS5_1CILi1EEES8_S8_EEENS6_IJNS7_ILi64EEESA_SA_EEELi512ENS_6half_tEfNS_4arch4Sm90ELb0ELb1ELb1ELb0ELb0ELb0ELb0ELb0ELb0ELb0ELb0ELb0EEENS1_21CollectiveEpilogueFwdINS6_IJSA_NS7_ILi512EEESA_EEES9_SC_SE_Li256ELb0ELb0ELb0ELb0EEENS1_30DynamicPersistentTileSchedulerILi256ELi32ELb0ELb0ELb1EEEEEEEEEvNT_6ParamsE)
        /*07a8*/ 	.short	0x0210
        /*07aa*/ 	.short	0x0bf0


	//----- nvinfo : EIATTR_SW_WAR
	.align		4
.L_807:
        /*07ac*/ 	.byte	0x04, 0x36
        /*07ae*/ 	.short	(.L_809 - .L_808)
.L_808:
        /*07b0*/ 	.word	0x00000008
.L_809:


//--------------------- .nv.info._ZN7cutlass13device_kernelIN5flash11enable_sm90INS1_16FlashAttnFwdSm90INS1_25CollectiveMainloopFwdSm90ILi2EN4cute5tupleIJNS5_1CILi1EEES8_S8_EEENS6_IJNS7_ILi64EEESA_SA_EEELi512ENS_6half_tEfNS_4arch4Sm90ELb0ELb1ELb1ELb0ELb0ELb0ELb1ELb0ELb0ELb0ELb0ELb0EEENS1_21CollectiveEpilogueFwdINS6_IJSA_NS7_ILi512EEESA_EEES9_SC_SE_Li256ELb0ELb0ELb0ELb0EEENS1_30DynamicPersistentTileSchedulerILi256ELi32ELb0ELb0ELb1EEEEEEEEEvNT_6ParamsE --------------------------
	.section	.nv.info._ZN7cutlass13device_kernelIN5flash11enable_sm90INS1_16FlashAttnFwdSm90INS1_25CollectiveMainloopFwdSm90ILi2EN4cute5tupleIJNS5_1CILi1EEES8_S8_EEENS6_IJNS7_ILi64EEESA_SA_EEELi512ENS_6half_tEfNS_4arch4Sm90ELb0ELb1ELb1ELb0ELb0ELb0ELb1ELb0ELb0ELb0ELb0ELb0EEENS1_21CollectiveEpilogueFwdINS6_IJSA_NS7_ILi512EEESA_EEES9_SC_SE_Li256ELb0ELb0ELb0ELb0EEENS1_30DynamicPersistentTileSchedulerILi256ELi32ELb0ELb0ELb1EEEEEEEEEvNT_6ParamsE,"",@"SHT_CUDA_INFO"
	.sectionflags	@""
	.align	4


	//----- nvinfo : EIATTR_CUDA_API_VERSION
	.align		4
        /*0000*/ 	.byte	0x04, 0x37
        /*0002*/ 	.short	(.L_811 - .L_810)
.L_810:
        /*0004*/ 	.word	0x00000082


	//----- nvinfo : EIATTR_KPARAM_INFO
	.align		4
.L_811:
        /*0008*/ 	.byte	0x04, 0x17
        /*000a*/ 	.short	(.L_813 - .L_812)
.L_812:
        /*000c*/ 	.word	0x00000000
        /*0010*/ 	.short	0x0000
        /*0012*/ 	.short	0x0070
        /*0014*/ 	.byte	0x00, 0xf0, 0x01, 0x32


	//----- nvinfo : EIATTR_SPARSE_MMA_MASK
	.align		4
.L_813:
        /*0018*/ 	.byte	0x03, 0x50
        /*001a*/ 	.short	0x0000


	//----- nvinfo : EIATTR_MAXREG_COUNT
	.align		4
        /*001c*/ 	.byte	0x03, 0x1b
        /*001e*/ 	.short	0x00a8


	//----- nvinfo : EIATTR_NUM_BARRIERS
	.align		4
        /*0020*/ 	.byte	0x02, 0x4c
        /*0022*/ 	.byte	0x10
	.zero		1


	//----- nvinfo : EIATTR_EXTERNS
	.align		4
        /*0024*/ 	.byte	0x04, 0x0f
        /*0026*/ 	.short	(.L_815 - .L_814)


	//   ....[0]....
	.align		4
.L_814:
        /*0028*/ 	.word	index@(__assertfail)


	//----- nvinfo : EIATTR_ANNOTATIONS
	.align		4
.L_815:
        /*002c*/ 	.byte	0x04, 0x55
        /*002e*/ 	.short	(.L_817 - .L_816)


	//   ....[0]....
.L_816:
        /*0030*/ 	.word	0x00000001
        /*0034*/ 	.byte	0x90, 0x09, 0x00, 0x00, 0x01, 0x00, 0x00, 0x00, 0xa0, 0x0a, 0x00, 0x00, 0x01, 0x00, 0x00, 0x00
        /*0044*/ 	.byte	0x00, 0x44, 0x01, 0x00, 0x01, 0x00, 0x00, 0x00, 0x90, 0x4b, 0x01, 0x00, 0x01, 0x00, 0x00, 0x00
        /*0054*/ 	.byte	0xa0, 0x75, 0x01, 0x00, 0x01, 0x00, 0x00, 0x00, 0xf0, 0x78, 0x01, 0x00


	//----- nvinfo : EIATTR_MERCURY_ISA_VERSION
	.align		4
.L_817:
        /*0060*/ 	.byte	0x03, 0x5f
        /*0062*/ 	.short	0x0101


	//----- nvinfo : EIATTR_INT_WARP_WIDE_INSTR_OFFSETS
	.align		4
        /*0064*/ 	.byte	0x04, 0x31
        /*0066*/ 	.short	(.L_819 - .L_818)


	//   ....[0]....
.L_818:
        /*0068*/ 	.word	0x000001c0


	//   ....[1]....
        /*006c*/ 	.word	0x000001f0


	//   ....[2]....
        /*0070*/ 	.word	0x00000200


	//   ....[3]....
        /*0074*/ 	.word	0x00000270


	//   ....[4]....
        /*0078*/ 	.word	0x00014ba0


	//   ....[5]....
        /*007c*/ 	.word	0x00014c50


	//   ....[6]....
        /*0080*/ 	.word	0x00015140


	//   ....[7]....
        /*0084*/ 	.word	0x000175b0


	//   ....[8]....
        /*0088*/ 	.word	0x00017660


	//----- nvinfo : EIATTR_COOP_GROUP_MASK_REGIDS
	.align		4
.L_819:
        /*008c*/ 	.byte	0x04, 0x29
        /*008e*/ 	.short	(.L_821 - .L_820)


	//   ....[0]....
.L_820:
        /*0090*/ 	.word	0xffffffff


	//   ....[1]....
        /*0094*/ 	.word	0xffffffff


	//   ....[2]....
        /*0098*/ 	.word	0xffffffff


	//   ....[3]....
        /*009c*/ 	.word	0xffffffff


	//   ....[4]....
        /*00a0*/ 	.word	0xffffffff


	//   ....[5]....
        /*00a4*/ 	.word	0xffffffff


	//   ....[6]....
        /*00a8*/ 	.word	0xffffffff


	//   ....[7]....
        /*00ac*/ 	.word	0xffffffff


	//   ....[8]....
        /*00b0*/ 	.word	0xffffffff


	//   ....[9]....
        /*00b4*/ 	.word	0xffffffff


	//   ....[10]....
        /*00b8*/ 	.word	0xffffffff


	//   ....[11]....
        /*00bc*/ 	.word	0xffffffff


	//   ....[12]....
        /*00c0*/ 	.word	0xffffffff


	//   ....[13]....
        /*00c4*/ 	.word	0xffffffff


	//   ....[14]....
        /*00c8*/ 	.word	0xffffffff


	//   ....[15]....
        /*00cc*/ 	.word	0xffffffff


	//   ....[16]....
        /*00d0*/ 	.word	0xffffffff


	//   ....[17]....
        /*00d4*/ 	.word	0xffffffff


	//   ....[18]....
        /*00d8*/ 	.word	0xffffffff


	//   ....[19]....
        /*00dc*/ 	.word	0xffffffff


	//   ....[20]....
        /*00e0*/ 	.word	0xffffffff


	//   ....[21]....
        /*00e4*/ 	.word	0xffffffff


	//   ....[22]....
        /*00e8*/ 	.word	0xffffffff


	//   ....[23]....
        /*00ec*/ 	.word	0xffffffff


	//   ....[24]....
        /*00f0*/ 	.word	0xffffffff


	//   ....[25]....
        /*00f4*/ 	.word	0xffffffff


	//   ....[26]....
        /*00f8*/ 	.word	0xffffffff


	//   ....[27]....
        /*00fc*/ 	.word	0xffffffff


	//   ....[28]....
        /*0100*/ 	.word	0xffffffff


	//   ....[29]....
        /*0104*/ 	.word	0xffffffff


	//   ....[30]....
        /*0108*/ 	.word	0xffffffff


	//   ....[31]....
        /*010c*/ 	.word	0xffffffff


	//   ....[32]....
        /*0110*/ 	.word	0xffffffff


	//   ....[33]....
        /*0114*/ 	.word	0xffffffff


	//   ....[34]....
        /*0118*/ 	.word	0xffffffff


	//   ....[35]....
        /*011c*/ 	.word	0xffffffff


	//   ....[36]....
        /*0120*/ 	.word	0xffffffff


	//   ....[37]....
        /*0124*/ 	.word	0xffffffff


	//   ....[38]....
        /*0128*/ 	.word	0xffffffff


	//   ....[39]....
        /*012c*/ 	.word	0xffffffff


	//   ....[40]....
        /*0130*/ 	.word	0xffffffff


	//   ....[41]....
        /*0134*/ 	.word	0xffffffff


	//   ....[42]....
        /*0138*/ 	.word	0x0500000f


	//   ....[43]....
        /*013c*/ 	.word	0x0500000f


	//----- nvinfo : EIATTR_COOP_GROUP_INSTR_OFFSETS
	.align		4
.L_821:
        /*0140*/ 	.byte	0x04, 0x28
        /*0142*/ 	.short	(.L_823 - .L_822)


	//   ....[0]....
.L_822:
        /*0144*/ 	.word	0x00000070


	//   ....[1]....
        /*0148*/ 	.word	0x000001d0


	//   ....[2]....
        /*014c*/ 	.word	0x00000220


	//   ....[3]....
        /*0150*/ 	.word	0x000003f0


	//   ....[4]....
        /*0154*/ 	.word	0x00000550


	//   ....[5]....
        /*0158*/ 	.word	0x00000670


	//   ....[6]....
        /*015c*/ 	.word	0x000007d0


	//   ....[7]....
        /*0160*/ 	.word	0x00001ae0


	//   ....[8]....
        /*0164*/ 	.word	0x000039d0


	//   ....[9]....
        /*0168*/ 	.word	0x00004960


	//   ....[10]....
        /*016c*/ 	.word	0x00006720


	//   ....[11]....
        /*0170*/ 	.word	0x00006760


	//   ....[12]....
        /*0174*/ 	.word	0x00006a50


	//   ....[13]....
        /*0178*/ 	.word	0x00006af0


	//   ....[14]....
        /*017c*/ 	.word	0x00007210


	//   ....[15]....
        /*0180*/ 	.word	0x00007f70


	//   ....[16]....
        /*0184*/ 	.word	0x00009830


	//   ....[17]....
        /*0188*/ 	.word	0x00009930


	//   ....[18]....
        /*018c*/ 	.word	0x00009bc0


	//   ....[19]....
        /*0190*/ 	.word	0x00009d00


	//   ....[20]....
        /*0194*/ 	.word	0x0000ae80


	//   ....[21]....
        /*0198*/ 	.word	0x0000bd40


	//   ....[22]....
        /*019c*/ 	.word	0x0000ccf0


	//   ....[23]....
        /*01a0*/ 	.word	0x0000cd60


	//   ....[24]....
        /*01a4*/ 	.word	0x0000d060


	//   ....[25]....
        /*01a8*/ 	.word	0x0000d1b0


	//   ....[26]....
        /*01ac*/ 	.word	0x0000e1e0


	//   ....[27]....
        /*01b0*/ 	.word	0x0000ee30


	//   ....[28]....
        /*01b4*/ 	.word	0x000106f0


	//   ....[29]....
        /*01b8*/ 	.word	0x000107f0


	//   ....[30]....
        /*01bc*/ 	.word	0x00010b10


	//   ....[31]....
        /*01c0*/ 	.word	0x00010c10


	//   ....[32]....
        /*01c4*/ 	.word	0x00011d30


	//   ....[33]....
        /*01c8*/ 	.word	0x00011d90


	//   ....[34]....
        /*01cc*/ 	.word	0x00011dd0


	//   ....[35]....
        /*01d0*/ 	.word	0x00011e30


	//   ....[36]....
        /*01d4*/ 	.word	0x00011e60


	//   ....[37]....
        /*01d8*/ 	.word	0x000128c0


	//   ....[38]....
        /*01dc*/ 	.word	0x00013670


	//   ....[39]....
        /*01e0*/ 	.word	0x000142f0


	//   ....[40]....
        /*01e4*/ 	.word	0x000176e0


	//   ....[41]....
        /*01e8*/ 	.word	0x00017890


	//   ....[42]....
        /*01ec*/ 	.word	0x00017ed0


	//   ....[43]....
        /*01f0*/ 	.word	0x000182b0


	//----- nvinfo : EIATTR_REG_RECONFIG
	.align		4
.L_823:
        /*01f4*/ 	.byte	0x01, 0x54
	.zero		2


	//----- nvinfo : EIATTR_SYSCALL_OFFSETS
	.align		4
        /*01f8*/ 	.byte	0x04, 0x46
        /*01fa*/ 	.short	(.L_825 - .L_824)


	//   ....[0]....
.L_824:
        /*01fc*/ 	.word	0x00003b90


	//   ....[1]....
        /*0200*/ 	.word	0x00014de0


	//   ....[2]....
        /*0204*/ 	.word	0x00014f20


	//   ....[3]....
        /*0208*/ 	.word	0x00015020


	//----- nvinfo : EIATTR_MBARRIER_INSTR_OFFSETS
	.align		4
.L_825:
        /*020c*/ 	.byte	0x04, 0x39
        /*020e*/ 	.short	(.L_827 - .L_826)


	//   ....[0]....
.L_826:
        /*0210*/ 	.word	0x000002d0
        /*0214*/ 	.word	0x000000ff
        /*0218*/ 	.word	0x00038800
        /*021c*/ 	.short	0x0100
        /*021e*/ 	.byte	0x06
	.zero		1


	//   ....[1]....
        /*0220*/ 	.word	0x000002e0
        /*0224*/ 	.word	0x000000ff
        /*0228*/ 	.word	0x00038810
        /*022c*/ 	.short	0x0100
        /*022e*/ 	.byte	0x06
	.zero		1


	//   ....[2]....
        /*0230*/ 	.word	0x000002f0
        /*0234*/ 	.word	0x000000ff
        /*0238*/ 	.word	0x00038820
        /*023c*/ 	.short	0x0100
        /*023e*/ 	.byte	0x06
	.zero		1


	//   ....[3]....
        /*0240*/ 	.word	0x000003a0
        /*0244*/ 	.word	0x000000ff
        /*0248*/ 	.word	0x00038830
        /*024c*/ 	.short	0x0100
        /*024e*/ 	.byte	0x06
	.zero		1


	//   ....[4]....
        /*0250*/ 	.word	0x000003b0
        /*0254*/ 	.word	0x000000ff
        /*0258*/ 	.word	0x00038840
        /*025c*/ 	.short	0x0100
        /*025e*/ 	.byte	0x06
	.zero		1


	//   ....[5]....
        /*0260*/ 	.word	0x000003c0
        /*0264*/ 	.word	0x000000ff
        /*0268*/ 	.word	0x00038838
        /*026c*/ 	.short	0x0100
        /*026e*/ 	.byte	0x06
	.zero		1


	//   ....[6]....
        /*0270*/ 	.word	0x000003d0
        /*0274*/ 	.word	0x000000ff
        /*0278*/ 	.word	0x00038848
        /*027c*/ 	.short	0x0100
        /*027e*/ 	.byte	0x06
	.zero		1


	//   ....[7]....
        /*0280*/ 	.word	0x00000500
        /*0284*/ 	.word	0x000000ff
        /*0288*/ 	.word	0x00038850
        /*028c*/ 	.short	0x0100
        /*028e*/ 	.byte	0x08
	.zero		1


	//   ....[8]....
        /*0290*/ 	.word	0x00000510
        /*0294*/ 	.word	0x000000ff
        /*0298*/ 	.word	0x00038860
        /*029c*/ 	.short	0x0100
        /*029e*/ 	.byte	0x08
	.zero		1


	//   ....[9]....
        /*02a0*/ 	.word	0x00000520
        /*02a4*/ 	.word	0x000000ff
        /*02a8*/ 	.word	0x00038858
        /*02ac*/ 	.short	0x0100
        /*02ae*/ 	.byte	0x08
	.zero		1


	//   ....[10]....
        /*02b0*/ 	.word	0x00000530
        /*02b4*/ 	.word	0x000000ff
        /*02b8*/ 	.word	0x00038868
        /*02bc*/ 	.short	0x0100
        /*02be*/ 	.byte	0x08
	.zero		1


	//   ....[11]....
        /*02c0*/ 	.word	0x00000620
        /*02c4*/ 	.word	0x000000ff
        /*02c8*/ 	.word	0x00038870
        /*02cc*/ 	.short	0x0100
        /*02ce*/ 	.byte	0x06
	.zero		1


	//   ....[12]....
        /*02d0*/ 	.word	0x00000630
        /*02d4*/ 	.word	0x000000ff
        /*02d8*/ 	.word	0x00038880
        /*02dc*/ 	.short	0x0100
        /*02de*/ 	.byte	0x06
	.zero		1


	//   ....[13]....
        /*02e0*/ 	.word	0x00000640
        /*02e4*/ 	.word	0x000000ff
        /*02e8*/ 	.word	0x00038878
        /*02ec*/ 	.short	0x0100
        /*02ee*/ 	.byte	0x06
	.zero		1


	//   ....[14]....
        /*02f0*/ 	.word	0x00000650
        /*02f4*/ 	.word	0x000000ff
        /*02f8*/ 	.word	0x00038888
        /*02fc*/ 	.short	0x0100
        /*02fe*/ 	.byte	0x06
	.zero		1


	//   ....[15]....
        /*0300*/ 	.word	0x00000780
        /*0304*/ 	.word	0x000000ff
        /*0308*/ 	.word	0x00038890
        /*030c*/ 	.short	0x0100
        /*030e*/ 	.byte	0x08
	.zero		1


	//   ....[16]....
        /*0310*/ 	.word	0x00000790
        /*0314*/ 	.word	0x000000ff
        /*0318*/ 	.word	0x000388a0
        /*031c*/ 	.short	0x0100
        /*031e*/ 	.byte	0x08
	.zero		1


	//   ....[17]....
        /*0320*/ 	.word	0x000007a0
        /*0324*/ 	.word	0x000000ff
        /*0328*/ 	.word	0x00038898
        /*032c*/ 	.short	0x0100
        /*032e*/ 	.byte	0x08
	.zero		1


	//   ....[18]....
        /*0330*/ 	.word	0x000007b0
        /*0334*/ 	.word	0x000000ff
        /*0338*/ 	.word	0x000388a8
        /*033c*/ 	.short	0x0100
        /*033e*/ 	.byte	0x08
	.zero		1


	//   ....[19]....
        /*0340*/ 	.word	0x000008e0
        /*0344*/ 	.word	0x000000ff
        /*0348*/ 	.word	0x000388b0
        /*034c*/ 	.short	0x0100
        /*034e*/ 	.byte	0x08
	.zero		1


	//   ....[20]....
        /*0350*/ 	.word	0x000008f0
        /*0354*/ 	.word	0x000000ff
        /*0358*/ 	.word	0x000388c0
        /*035c*/ 	.short	0x0100
        /*035e*/ 	.byte	0x08
	.zero		1


	//   ....[21]....
        /*0360*/ 	.word	0x00000900
        /*0364*/ 	.word	0x000000ff
        /*0368*/ 	.word	0x000388b8
        /*036c*/ 	.short	0x0100
        /*036e*/ 	.byte	0x08
	.zero		1


	//   ....[22]....
        /*0370*/ 	.word	0x00000910
        /*0374*/ 	.word	0x000000ff
        /*0378*/ 	.word	0x000388c8
        /*037c*/ 	.short	0x0100
        /*037e*/ 	.byte	0x08
	.zero		1


	//   ....[23]....
        /*0380*/ 	.word	0x00001e60
        /*0384*/ 	.word	0x00000003
        /*0388*/ 	.word	0x00000000
        /*038c*/ 	.short	0x0101
        /*038e*/ 	.byte	0x3f
	.zero		1


	//   ....[24]....
        /*0390*/ 	.word	0x00002920
        /*0394*/ 	.word	0x00000000
        /*0398*/ 	.word	0x00000000
        /*039c*/ 	.short	0x0101
        /*039e*/ 	.byte	0x3f
	.zero		1


	//   ....[25]....
        /*03a0*/ 	.word	0x00003c10
        /*03a4*/ 	.word	0x000000ff
        /*03a8*/ 	.word	0x00038800
        /*03ac*/ 	.short	0x010a
        /*03ae*/ 	.byte	0x24
	.zero		1


	//   ....[26]....
        /*03b0*/ 	.word	0x00003c70
        /*03b4*/ 	.word	0x00000006
        /*03b8*/ 	.word	0x00038830
        /*03bc*/ 	.short	0x010a
        /*03be*/ 	.byte	0x3f
	.zero		1


	//   ....[27]....
        /*03c0*/ 	.word	0x00003cb0
        /*03c4*/ 	.word	0x00000006
        /*03c8*/ 	.word	0x00038830
        /*03cc*/ 	.short	0x010a
        /*03ce*/ 	.byte	0x3f
	.zero		1


	//   ....[28]....
        /*03d0*/ 	.word	0x00003f30
        /*03d4*/ 	.word	0x000000ff
        /*03d8*/ 	.word	0x00038810
        /*03dc*/ 	.short	0x010a
        /*03de*/ 	.byte	0x24
	.zero		1


	//   ....[29]....
        /*03e0*/ 	.word	0x00003f70
        /*03e4*/ 	.word	0x00000006
        /*03e8*/ 	.word	0x00038850
        /*03ec*/ 	.short	0x010a
        /*03ee*/ 	.byte	0x3f
	.zero		1


	//   ....[30]....
        /*03f0*/ 	.word	0x00004050
        /*03f4*/ 	.word	0x00000006
        /*03f8*/ 	.word	0x00038850
        /*03fc*/ 	.short	0x010a
        /*03fe*/ 	.byte	0x3f
	.zero		1


	//   ....[31]....
        /*0400*/ 	.word	0x000057a0
        /*0404*/ 	.word	0x00000005
        /*0408*/ 	.word	0x00000000
        /*040c*/ 	.short	0x0101
        /*040e*/ 	.byte	0x3f
	.zero		1


	//   ....[32]....
        /*0410*/ 	.word	0x00007230
        /*0414*/ 	.word	0x00000006
        /*0418*/ 	.word	0x00000000
        /*041c*/ 	.short	0x0101
        /*041e*/ 	.byte	0x3f
	.zero		1


	//   ....[33]....
        /*0420*/ 	.word	0x00007450
        /*0424*/ 	.word	0x0000000c
        /*0428*/ 	.word	0x00038830
        /*042c*/ 	.short	0x010a
        /*042e*/ 	.byte	0x3f
	.zero		1


	//   ....[34]....
        /*0430*/ 	.word	0x000074a0
        /*0434*/ 	.word	0x0000000c
        /*0438*/ 	.word	0x00038830
        /*043c*/ 	.short	0x010a
        /*043e*/ 	.byte	0x3f
	.zero		1


	//   ....[35]....
        /*0440*/ 	.word	0x00007620
        /*0444*/ 	.word	0x0000000c
        /*0448*/ 	.word	0x00038850
        /*044c*/ 	.short	0x010a
        /*044e*/ 	.byte	0x3f
	.zero		1


	//   ....[36]....
        /*0450*/ 	.word	0x00007670
        /*0454*/ 	.word	0x0000000c
        /*0458*/ 	.word	0x00038850
        /*045c*/ 	.short	0x010a
        /*045e*/ 	.byte	0x3f
	.zero		1


	//   ....[37]....
        /*0460*/ 	.word	0x00008d30
        /*0464*/ 	.word	0x00000014
        /*0468*/ 	.word	0x00000000
        /*046c*/ 	.short	0x0101
        /*046e*/ 	.byte	0x3f
	.zero		1


	//   ....[38]....
        /*0470*/ 	.word	0x0000aea0
        /*0474*/ 	.word	0x0000000c
        /*0478*/ 	.word	0x00000000
        /*047c*/ 	.short	0x0101
        /*047e*/ 	.byte	0x3f
	.zero		1


	//   ....[39]....
        /*0480*/ 	.word	0x0000b200
        /*0484*/ 	.word	0x00000008
        /*0488*/ 	.word	0x00038830
        /*048c*/ 	.short	0x010a
        /*048e*/ 	.byte	0x3f
	.zero		1


	//   ....[40]....
        /*0490*/ 	.word	0x0000b250
        /*0494*/ 	.word	0x00000008
        /*0498*/ 	.word	0x00038830
        /*049c*/ 	.short	0x010a
        /*049e*/ 	.byte	0x3f
	.zero		1


	//   ....[41]....
        /*04a0*/ 	.word	0x0000b3d0
        /*04a4*/ 	.word	0x00000008
        /*04a8*/ 	.word	0x00038850
        /*04ac*/ 	.short	0x010a
        /*04ae*/ 	.byte	0x3f
	.zero		1


	//   ....[42]....
        /*04b0*/ 	.word	0x0000b410
        /*04b4*/ 	.word	0x00000008
        /*04b8*/ 	.word	0x00038850
        /*04bc*/ 	.short	0x010a
        /*04be*/ 	.byte	0x3f
	.zero		1


	//   ....[43]....
        /*04c0*/ 	.word	0x0000d500
        /*04c4*/ 	.word	0x00000098
        /*04c8*/ 	.word	0x00000000
        /*04cc*/ 	.short	0x0101
        /*04ce*/ 	.byte	0x3f
	.zero		1


	//   ....[44]....
        /*04d0*/ 	.word	0x0000e200
        /*04d4*/ 	.word	0x00000008
        /*04d8*/ 	.word	0x00000000
        /*04dc*/ 	.short	0x0101
        /*04de*/ 	.byte	0x3f
	.zero		1


	//   ....[45]....
        /*04e0*/ 	.word	0x0000e310
        /*04e4*/ 	.word	0x0000000c
        /*04e8*/ 	.word	0x00038830
        /*04ec*/ 	.short	0x010a
        /*04ee*/ 	.byte	0x3f
	.zero		1


	//   ....[46]....
        /*04f0*/ 	.word	0x0000e360
        /*04f4*/ 	.word	0x0000000c
        /*04f8*/ 	.word	0x00038830
        /*04fc*/ 	.short	0x010a
        /*04fe*/ 	.byte	0x3f
	.zero		1


	//   ....[47]....
        /*0500*/ 	.word	0x0000e4e0
        /*0504*/ 	.word	0x0000000c
        /*0508*/ 	.word	0x00038850
        /*050c*/ 	.short	0x010a
        /*050e*/ 	.byte	0x3f
	.zero		1


	//   ....[48]....
        /*0510*/ 	.word	0x0000e530
        /*0514*/ 	.word	0x0000000c
        /*0518*/ 	.word	0x00038850
        /*051c*/ 	.short	0x010a
        /*051e*/ 	.byte	0x3f
	.zero		1


	//   ....[49]....
        /*0520*/ 	.word	0x0000fbf0
        /*0524*/ 	.word	0x0000000a
        /*0528*/ 	.word	0x00000000
        /*052c*/ 	.short	0x0101
        /*052e*/ 	.byte	0x3f
	.zero		1


	//   ....[50]....
        /*0530*/ 	.word	0x00011d50
        /*0534*/ 	.word	0x0000000c
        /*0538*/ 	.word	0x00000000
        /*053c*/ 	.short	0x0101
        /*053e*/ 	.byte	0x3f
	.zero		1


	//   ....[51]....
        /*0540*/ 	.word	0x000139b0
        /*0544*/ 	.word	0x000000ff
        /*0548*/ 	.word	0x00000000
        /*054c*/ 	.short	0x0101
        /*054e*/ 	.byte	0x05
	.zero		1


	//   ....[52]....
        /*0550*/ 	.word	0x000153c0
        /*0554*/ 	.word	0x00000008
        /*0558*/ 	.word	0x00038840
        /*055c*/ 	.short	0x010a
        /*055e*/ 	.byte	0x3f
	.zero		1


	//   ....[53]....
        /*0560*/ 	.word	0x00015a10
        /*0564*/ 	.word	0x000000ff
        /*0568*/ 	.word	0x00038820
        /*056c*/ 	.short	0x010a
        /*056e*/ 	.byte	0x26
	.zero		1


	//   ....[54]....
        /*0570*/ 	.word	0x00015a90
        /*0574*/ 	.word	0x00000005
        /*0578*/ 	.word	0x00038860
        /*057c*/ 	.short	0x010a
        /*057e*/ 	.byte	0x3f
	.zero		1


	//   ....[55]....
        /*0580*/ 	.word	0x00016100
        /*0584*/ 	.word	0x00000002
        /*0588*/ 	.word	0x00038840
        /*058c*/ 	.short	0x010a
        /*058e*/ 	.byte	0x3f
	.zero		1


	//   ....[56]....
        /*0590*/ 	.word	0x00016290
        /*0594*/ 	.word	0x00000002
        /*0598*/ 	.word	0x00038860
        /*059c*/ 	.short	0x010a
        /*059e*/ 	.byte	0x3f
	.zero		1


	//   ....[57]....
        /*05a0*/ 	.word	0x000168a0
        /*05a4*/ 	.word	0x00000003
        /*05a8*/ 	.word	0x00038840
        /*05ac*/ 	.short	0x010a
        /*05ae*/ 	.byte	0x3f
	.zero		1


	//   ....[58]....
        /*05b0*/ 	.word	0x00016a30
        /*05b4*/ 	.word	0x00000003
        /*05b8*/ 	.word	0x00038860
        /*05bc*/ 	.short	0x010a
        /*05be*/ 	.byte	0x3f
	.zero		1


	//   ....[59]....
        /*05c0*/ 	.word	0x00016fc0
        /*05c4*/ 	.word	0x00000002
        /*05c8*/ 	.word	0x00038840
        /*05cc*/ 	.short	0x010a
        /*05ce*/ 	.byte	0x3f
	.zero		1


	//   ....[60]....
        /*05d0*/ 	.word	0x00017150
        /*05d4*/ 	.word	0x00000002
        /*05d8*/ 	.word	0x00038860
        /*05dc*/ 	.short	0x010a
        /*05de*/ 	.byte	0x3f
	.zero		1


	//   ....[61]....
        /*05e0*/ 	.word	0x00017840
        /*05e4*/ 	.word	0x00000007
        /*05e8*/ 	.word	0x00038820
        /*05ec*/ 	.short	0x010a
        /*05ee*/ 	.byte	0x3f
	.zero		1


	//   ....[62]....
        /*05f0*/ 	.word	0x000179b0
        /*05f4*/ 	.word	0x00000005
        /*05f8*/ 	.word	0x00000000
        /*05fc*/ 	.short	0x010a
        /*05fe*/ 	.byte	0x3f
	.zero		1


	//   ....[63]....
        /*0600*/ 	.word	0x00017a20
        /*0604*/ 	.word	0x00000003
        /*0608*/ 	.word	0x00000000
        /*060c*/ 	.short	0x010a
        /*060e*/ 	.byte	0x3f
	.zero		1


	//   ....[64]....
        /*0610*/ 	.word	0x00017a80
        /*0614*/ 	.word	0x00000005
        /*0618*/ 	.word	0x00000000
        /*061c*/ 	.short	0x010a
        /*061e*/ 	.byte	0x3f
	.zero		1


	//   ....[65]....
        /*0620*/ 	.word	0x00017ab0
        /*0624*/ 	.word	0x00000003
        /*0628*/ 	.word	0x00000000
        /*062c*/ 	.short	0x010a
        /*062e*/ 	.byte	0x3f
	.zero		1


	//   ....[66]....
        /*0630*/ 	.word	0x00017b20
        /*0634*/ 	.word	0x00000003
        /*0638*/ 	.word	0x00038800
        /*063c*/ 	.short	0x010a
        /*063e*/ 	.byte	0x3f
	.zero		1


	//   ....[67]....
        /*0640*/ 	.word	0x00017b70
        /*0644*/ 	.word	0x00000006
        /*0648*/ 	.word	0x00038830
        /*064c*/ 	.short	0x010a
        /*064e*/ 	.byte	0x3f
	.zero		1


	//   ....[68]....
        /*0650*/ 	.word	0x00017bd0
        /*0654*/ 	.word	0x00000003
        /*0658*/ 	.word	0x00038810
        /*065c*/ 	.short	0x010a
        /*065e*/ 	.byte	0x3f
	.zero		1


	//   ....[69]....
        /*0660*/ 	.word	0x00017c20
        /*0664*/ 	.word	0x00000006
        /*0668*/ 	.word	0x00038850
        /*066c*/ 	.short	0x010a
        /*066e*/ 	.byte	0x3f
	.zero		1


	//   ....[70]....
        /*0670*/ 	.word	0x00017c70
        /*0674*/ 	.word	0x0000000c
        /*0678*/ 	.word	0x00038830
        /*067c*/ 	.short	0x010a
        /*067e*/ 	.byte	0x3f
	.zero		1


	//   ....[71]....
        /*0680*/ 	.word	0x00017cc0
        /*0684*/ 	.word	0x0000000c
        /*0688*/ 	.word	0x00038850
        /*068c*/ 	.short	0x010a
        /*068e*/ 	.byte	0x3f
	.zero		1


	//   ....[72]....
        /*0690*/ 	.word	0x00017d10
        /*0694*/ 	.word	0x00000008
        /*0698*/ 	.word	0x00038830
        /*069c*/ 	.short	0x010a
        /*069e*/ 	.byte	0x3f
	.zero		1


	//   ....[73]....
        /*06a0*/ 	.word	0x00017d60
        /*06a4*/ 	.word	0x00000008
        /*06a8*/ 	.word	0x00038850
        /*06ac*/ 	.short	0x010a
        /*06ae*/ 	.byte	0x3f
	.zero		1


	//   ....[74]....
        /*06b0*/ 	.word	0x00017db0
        /*06b4*/ 	.word	0x0000000c
        /*06b8*/ 	.word	0x00038830
        /*06bc*/ 	.short	0x010a
        /*06be*/ 	.byte	0x3f
	.zero		1


	//   ....[75]....
        /*06c0*/ 	.word	0x00017e00
        /*06c4*/ 	.word	0x0000000c
        /*06c8*/ 	.word	0x00038850
        /*06cc*/ 	.short	0x010a
        /*06ce*/ 	.byte	0x3f
	.zero		1


	//   ....[76]....
        /*06d0*/ 	.word	0x00017f80
        /*06d4*/ 	.word	0x00000008
        /*06d8*/ 	.word	0x00038840
        /*06dc*/ 	.short	0x010a
        /*06de*/ 	.byte	0x3f
	.zero		1


	//   ....[77]....
        /*06e0*/ 	.word	0x00017fe0
        /*06e4*/ 	.word	0x00000008
        /*06e8*/ 	.word	0x00038820
        /*06ec*/ 	.short	0x010a
        /*06ee*/ 	.byte	0x3f
	.zero		1


	//   ....[78]....
        /*06f0*/ 	.word	0x00018030
        /*06f4*/ 	.word	0x00000005
        /*06f8*/ 	.word	0x00038860
        /*06fc*/ 	.short	0x010a
        /*06fe*/ 	.byte	0x3f
	.zero		1


	//   ....[79]....
        /*0700*/ 	.word	0x00018080
        /*0704*/ 	.word	0x00000002
        /*0708*/ 	.word	0x00038840
        /*070c*/ 	.short	0x010a
        /*070e*/ 	.byte	0x3f
	.zero		1


	//   ....[80]....
        /*0710*/ 	.word	0x000180d0
        /*0714*/ 	.word	0x00000002
        /*0718*/ 	.word	0x00038860
        /*071c*/ 	.short	0x010a
        /*071e*/ 	.byte	0x3f
	.zero		1


	//   ....[81]....
        /*0720*/ 	.word	0x00018120
        /*0724*/ 	.word	0x00000003
        /*0728*/ 	.word	0x00038840
        /*072c*/ 	.short	0x010a
        /*072e*/ 	.byte	0x3f
	.zero		1


	//   ....[82]....
        /*0730*/ 	.word	0x00018170
        /*0734*/ 	.word	0x00000003
        /*0738*/ 	.word	0x00038860
        /*073c*/ 	.short	0x010a
        /*073e*/ 	.byte	0x3f
	.zero		1


	//   ....[83]....
        /*0740*/ 	.word	0x000181c0
        /*0744*/ 	.word	0x00000002
        /*0748*/ 	.word	0x00038840
        /*074c*/ 	.short	0x010a
        /*074e*/ 	.byte	0x3f
	.zero		1


	//   ....[84]....
        /*0750*/ 	.word	0x00018210
        /*0754*/ 	.word	0x00000002
        /*0758*/ 	.word	0x00038860
        /*075c*/ 	.short	0x010a
        /*075e*/ 	.byte	0x3f
	.zero		1


	//   ....[85]....
        /*0760*/ 	.word	0x000182f0
        /*0764*/ 	.word	0x00000007
        /*0768*/ 	.word	0x00038820
        /*076c*/ 	.short	0x010a
        /*076e*/ 	.byte	0x3f
	.zero		1


	//   ....[86]....
        /*0770*/ 	.word	0x00018340
        /*0774*/ 	.word	0x00000005
        /*0778*/ 	.word	0x00000000
        /*077c*/ 	.short	0x010a
        /*077e*/ 	.byte	0x3f
	.zero		1


	//   ....[87]....
        /*0780*/ 	.word	0x00018390
        /*0784*/ 	.word	0x00000003
        /*0788*/ 	.word	0x00000000
        /*078c*/ 	.short	0x010a
        /*078e*/ 	.byte	0x3f
	.zero		1


	//   ....[88]....
        /*0790*/ 	.word	0x000183e0
        /*0794*/ 	.word	0x00000005
        /*0798*/ 	.word	0x00000000
        /*079c*/ 	.short	0x010a
        /*079e*/ 	.byte	0x3f
	.zero		1


	//----- nvinfo : EIATTR_NUM_MBARRIERS
	.align		4
.L_827:
        /*07a0*/ 	.byte	0x03, 0x38
        /*07a2*/ 	.short	0x0017


	//----- nvinfo : EIATTR_EXIT_INSTR_OFFSETS
	.align		4
        /*07a4*/ 	.byte	0x04, 0x1c
        /*07a6*/ 	.short	(.L_829 - .L_828)


	//   ....[0]....
.L_828:
        /*07a8*/ 	.word	0x00000a90


	//   ....[1]....
        /*07ac*/ 	.word	0x000142b0


	//   ....[2]....
        /*07b0*/ 	.word	0x00014310


	//   ....[3]....
        /*07b4*/ 	.word	0x000178b0


	//   ....[4]....
        /*07b8*/ 	.word	0x00017b00


	//----- nvinfo : EIATTR_MAX_THREADS
	.align		4
.L_829:
        /*07bc*/ 	.byte	0x04, 0x05
        /*07be*/ 	.short	(.L_831 - .L_830)
.L_830:
        /*07c0*/ 	.word	0x00000180
        /*07c4*/ 	.word	0x00000001
        /*07c8*/ 	.word	0x00000001


	//----- nvinfo : EIATTR_CRS_STACK_SIZE
	.align		4
.L_831:
        /*07cc*/ 	.byte	0x04, 0x1e
        /*07ce*/ 	.short	(.L_833 - .L_832)
.L_832:
        /*07d0*/ 	.word	0x00000000


	//----- nvinfo : EIATTR_CBANK_PARAM_SIZE
	.align		4
.L_833:
        /*07d4*/ 	.byte	0x03, 0x19
        /*07d6*/ 	.short	0x0cf0


	//----- nvinfo : EIATTR_PARAM_CBANK
	.align		4
        /*07d8*/ 	.byte	0x04, 0x0a
        /*07da*/ 	.short	(.L_835 - .L_834)
	.align		4
.L_834:
        /*07dc*/ 	.word	index@(.nv.constant0._ZN7cutlass13device_kernelIN5flash11enable_sm90INS1_16FlashAttnFwdSm90INS1_25CollectiveMainloopFwdSm90ILi2EN4cute5tupleIJNS5_1CILi1EEES8_S8_EEENS6_IJNS7_ILi64EEESA_SA_EEELi512ENS_6half_tEfNS_4arch4Sm90ELb0ELb1ELb1ELb0ELb0ELb0ELb1ELb0ELb0ELb0ELb0ELb0EEENS1_21CollectiveEpilogueFwdINS6_IJSA_NS7_ILi512EEESA_EEES9_SC_SE_Li256ELb0ELb0ELb0ELb0EEENS1_30DynamicPersistentTileSchedulerILi256ELi32ELb0ELb0ELb1EEEEEEEEEvNT_6ParamsE)
        /*07e0*/ 	.short	0x0210
        /*07e2*/ 	.short	0x0cf0


	//----- nvinfo : EIATTR_SW_WAR
	.align		4
.L_835:
        /*07e4*/ 	.byte	0x04, 0x36
        /*07e6*/ 	.short	(.L_837 - .L_836)
.L_836:
        /*07e8*/ 	.word	0x00000008
.L_837:


//--------------------- .nv.info._ZN7cutlass13device_kernelIN5flash11enable_sm90INS1_16FlashAttnFwdSm90INS1_25CollectiveMainloopFwdSm90ILi2EN4cute5tupleIJNS5_1CILi1EEES8_S8_EEENS6_IJNS7_ILi64EEESA_SA_EEELi512ENS_6half_tEfNS_4arch4Sm90ELb0ELb1ELb1ELb1ELb0ELb0ELb0ELb0ELb0ELb0ELb0ELb0EEENS1_21CollectiveEpilogueFwdINS6_IJSA_NS7_ILi512EEESA_EEES9_SC_SE_Li256ELb1ELb0ELb0ELb0EEENS1_36VarlenDynamicPersistentTileSchedulerILi64ELi64ELi256ELi32ELb0ELb0ELb1ELb1ELb0ELb1EEEEEEEEEvNT_6ParamsE --------------------------
	.section	.nv.info._ZN7cutlass13device_kernelIN5flash11enable_sm90INS1_16FlashAttnFwdSm90INS1_25CollectiveMainloopFwdSm90ILi2EN4cute5tupleIJNS5_1CILi1EEES8_S8_EEENS6_IJNS7_ILi64EEESA_SA_EEELi512ENS_6half_tEfNS_4arch4Sm90ELb0ELb1ELb1ELb1ELb0ELb0ELb0ELb0ELb0ELb0ELb0ELb0EEENS1_21CollectiveEpilogueFwdINS6_IJSA_NS7_ILi512EEESA_EEES9_SC_SE_Li256ELb1ELb0ELb0ELb0EEENS1_36VarlenDynamicPersistentTileSchedulerILi64ELi64ELi256ELi32ELb0ELb0ELb1ELb1ELb0ELb1EEEEEEEEEvNT_6ParamsE,"",@"SHT_CUDA_INFO"
	.sectionflags	@""
	.align	4


	//----- nvinfo : EIATTR_CUDA_API_VERSION
	.align		4
        /*0000*/ 	.byte	0x04, 0x37
        /*0002*/ 	.short	(.L_839 - .L_838)
.L_838:
        /*0004*/ 	.word	0x00000082


	//----- nvinfo : EIATTR_KPARAM_INFO
	.align		4
.L_839:
        /*0008*/ 	.byte	0x04, 0x17
        /*000a*/ 	.short	(.L_841 - .L_840)
.L_840:
        /*000c*/ 	.word	0x00000000
        /*0010*/ 	.short	0x0000
        /*0012*/ 	.short	0x0070
        /*0014*/ 	.byte	0x00, 0xf0, 0x01, 0x28


	//----- nvinfo : EIATTR_SPARSE_MMA_MASK
	.align		4
.L_841:
        /*0018*/ 	.byte	0x03, 0x50
        /*001a*/ 	.short	0x0000


	//----- nvinfo : EIATTR_MAXREG_COUNT
	.align		4
        /*001c*/ 	.byte	0x03, 0x1b
        /*001e*/ 	.short	0x00a8


	//----- nvinfo : EIATTR_NUM_BARRIERS
	.align		4
        /*0020*/ 	.byte	0x02, 0x4c
        /*0022*/ 	.byte	0x10
	.zero		1


	//----- nvinfo : EIATTR_EXTERNS
	.align		4
        /*0024*/ 	.byte	0x04, 0x0f
        /*0026*/ 	.short	(.L_843 - .L_842)


	//   ....[0]....
	.align		4
.L_842:
        /*0028*/ 	.word	index@(__assertfail)


	//----- nvinfo : EIATTR_ANNOTATIONS
	.align		4
.L_843:
        /*002c*/ 	.byte	0x04, 0x55
        /*002e*/ 	.short	(.L_845 - .L_844)


	//   ....[0]....
.L_844:
        /* <DEDUP_REMOVED lines=27> */


	//----- nvinfo : EIATTR_MERCURY_ISA_VERSION
	.align		4
.L_845:
        /*01d0*/ 	.byte	0x03, 0x5f
        /*01d2*/ 	.short	0x0101


	//----- nvinfo : EIATTR_UNUSED_LOAD_BYTE_OFFSET
	.align		4
        /*01d4*/ 	.byte	0x04, 0x44
        /*01d6*/ 	.short	(.L_847 - .L_846)


	//   ....[0]....
.L_846:
        /*01d8*/ 	.word	0x00000a40
        /*01dc*/ 	.word	0x0000fff0


	//   ....[1]....
        /*01e0*/ 	.word	0x0000db20
        /*01e4*/ 	.word	0x0000fff0


	//----- nvinfo : EIATTR_INT_WARP_WIDE_INSTR_OFFSETS
	.align		4
.L_847:
        /*01e8*/ 	.byte	0x04, 0x31
        /*01ea*/ 	.short	(.L_849 - .L_848)


	//   ....[0]....
.L_848:
        /*01ec*/ 	.word	0x00000160


	//   ....[1]....
        /*01f0*/ 	.word	0x000001a0


	//   ....[2]....
        /*01f4*/ 	.word	0x00000210


	//   ....[3]....
        /*01f8*/ 	.word	0x000118e0


	//   ....[4]....
        /*01fc*/ 	.word	0x00011970


	//   ....[5]....
        /*0200*/ 	.word	0x00011e70


	//   ....[6]....
        /*0204*/ 	.word	0x00011ef0


	//   ....[7]....
        /*0208*/ 	.word	0x00014710


	//   ....[8]....
        /*020c*/ 	.word	0x000147a0


	//----- nvinfo : EIATTR_COOP_GROUP_MASK_REGIDS
	.align		4
.L_849:
        /*0210*/ 	.byte	0x04, 0x29
        /*0212*/ 	.short	(.L_851 - .L_850)


	//   ....[0]....
.L_850:
        /*0214*/ 	.word	0xffffffff


	//   ....[1]....
        /*0218*/ 	.word	0xffffffff


	//   ....[2]....
        /*021c*/ 	.word	0xffffffff


	//   ....[3]....
        /*0220*/ 	.word	0xffffffff


	//   ....[4]....
        /*0224*/ 	.word	0xffffffff


	//   ....[5]....
        /*0228*/ 	.word	0xffffffff


	//   ....[6]....
        /*022c*/ 	.word	0xffffffff


	//   ....[7]....
        /*0230*/ 	.word	0xffffffff


	//   ....[8]....
        /*0234*/ 	.word	0xffffffff


	//   ....[9]....
        /*0238*/ 	.word	0xffffffff


	//   ....[10]....
        /*023c*/ 	.word	0xffffffff


	//   ....[11]....
        /*0240*/ 	.word	0xffffffff


	//   ....[12]....
        /*0244*/ 	.word	0xffffffff


	//   ....[13]....
        /*0248*/ 	.word	0xffffffff


	//   ....[14]....
        /*024c*/ 	.word	0xffffffff


	//   ....[15]....
        /*0250*/ 	.word	0xffffffff


	//   ....[16]....
        /*0254*/ 	.word	0xffffffff


	//   ....[17]....
        /*0258*/ 	.word	0xffffffff


	//   ....[18]....
        /*025c*/ 	.word	0xffffffff


	//   ....[19]....
        /*0260*/ 	.word	0xffffffff


	//   ....[20]....
        /*0264*/ 	.word	0xffffffff


	//   ....[21]....
        /*0268*/ 	.word	0xffffffff


	//   ....[22]....
        /*026c*/ 	.word	0xffffffff


	//   ....[23]....
        /*0270*/ 	.word	0xffffffff


	//   ....[24]....
        /*0274*/ 	.word	0xffffffff


	//   ....[25]....
        /*0278*/ 	.word	0xffffffff


	//   ....[26]....
        /*027c*/ 	.word	0xffffffff


	//   ....[27]....
        /*0280*/ 	.word	0xffffffff


	//   ....[28]....
        /*0284*/ 	.word	0xffffffff


	//   ....[29]....
        /*0288*/ 	.word	0xffffffff


	//   ....[30]....
        /*028c*/ 	.word	0xffffffff


	//   ....[31]....
        /*0290*/ 	.word	0xffffffff


	//   ....[32]....
        /*0294*/ 	.word	0xffffffff


	//   ....[33]....
        /*0298*/ 	.word	0xffffffff


	//   ....[34]....
        /*029c*/ 	.word	0xffffffff


	//   ....[35]....
        /*02a0*/ 	.word	0xffffffff


	//   ....[36]....
        /*02a4*/ 	.word	0xffffffff


	//   ....[37]....
        /*02a8*/ 	.word	0xffffffff


	//   ....[38]....
        /*02ac*/ 	.word	0xffffffff


	//   ....[39]....
        /*02b0*/ 	.word	0xffffffff


	//   ....[40]....
        /*02b4*/ 	.word	0xffffffff


	//   ....[41]....
        /*02b8*/ 	.word	0xffffffff


	//   ....[42]....
        /*02bc*/ 	.word	0xffffffff


	//   ....[43]....
        /*02c0*/ 	.word	0xffffffff


	//   ....[44]....
        /*02c4*/ 	.word	0xffffffff


	//   ....[45]....
        /*02c8*/ 	.word	0xffffffff


	//   ....[46]....
        /*02cc*/ 	.word	0xffffffff


	//   ....[47]....
        /*02d0*/ 	.word	0xffffffff


	//   ....[48]....
        /*02d4*/ 	.word	0xffffffff


	//   ....[49]....
        /*02d8*/ 	.word	0xffffffff


	//   ....[50]....
        /*02dc*/ 	.word	0xffffffff


	//   ....[51]....
        /*02e0*/ 	.word	0xffffffff


	//   ....[52]....
        /*02e4*/ 	.word	0xffffffff


	//   ....[53]....
        /*02e8*/ 	.word	0xffffffff


	//   ....[54]....
        /*02ec*/ 	.word	0xffffffff


	//   ....[55]....
        /*02f0*/ 	.word	0xffffffff


	//   ....[56]....
        /*02f4*/ 	.word	0xffffffff


	//   ....[57]....
        /*02f8*/ 	.word	0xffffffff


	//   ....[58]....
        /*02fc*/ 	.word	0xffffffff


	//   ....[59]....
        /*0300*/ 	.word	0xffffffff


	//   ....[60]....
        /*0304*/ 	.word	0xffffffff


	//   ....[61]....
        /*0308*/ 	.word	0xffffffff


	//   ....[62]....
        /*030c*/ 	.word	0xffffffff


	//   ....[63]....
        /*0310*/ 	.word	0xffffffff


	//   ....[64]....
        /*0314*/ 	.word	0xffffffff


	//   ....[65]....
        /*0318*/ 	.word	0xffffffff


	//   ....[66]....
        /*031c*/ 	.word	0xffffffff


	//   ....[67]....
        /*0320*/ 	.word	0xffffffff


	//   ....[68]....
        /*0324*/ 	.word	0x0500000f


	//   ....[69]....
        /*0328*/ 	.word	0x0500000f


	//   ....[70]....
        /*032c*/ 	.word	0x0500000f


	//   ....[71]....
        /*0330*/ 	.word	0x0500000f


	//   ....[72]....
        /*0334*/ 	.word	0x0500000f


	//   ....[73]....
        /*0338*/ 	.word	0x0500000f


	//   ....[74]....
        /*033c*/ 	.word	0x0500000f


	//   ....[75]....
        /*0340*/ 	.word	0x0500000f


	//   ....[76]....
        /*0344*/ 	.word	0x0500000f


	//   ....[77]....
        /*0348*/ 	.word	0x0500000f


	//   ....[78]....
        /*034c*/ 	.word	0x0500000f


	//   ....[79]....
        /*0350*/ 	.word	0x0500000f


	//   ....[80]....
        /*0354*/ 	.word	0x0500000f


	//   ....[81]....
        /*0358*/ 	.word	0x0500000f


	//   ....[82]....
        /*035c*/ 	.word	0x0500000f


	//   ....[83]....
        /*0360*/ 	.word	0x0500000f


	//   ....[84]....
        /*0364*/ 	.word	0x0500000f


	//   ....[85]....
        /*0368*/ 	.word	0x0500000f


	//   ....[86]....
        /*036c*/ 	.word	0x0500000f


	//----- nvinfo : EIATTR_COOP_GROUP_INSTR_OFFSETS
	.align		4
.L_851:
        /*0370*/ 	.byte	0x04, 0x28
        /*0372*/ 	.short	(.L_853 - .L_852)


	//   ....[0]....
.L_852:
        /*0374*/ 	.word	0x00000060


	//   ....[1]....
        /*0378*/ 	.word	0x00000170


	//   ....[2]....
        /*037c*/ 	.word	0x000001c0


	//   ....[3]....
        /*0380*/ 	.word	0x000003b0


	//   ....[4]....
        /*0384*/ 	.word	0x00000510


	//   ....[5]....
        /*0388*/ 	.word	0x00000630


	//   ....[6]....
        /*038c*/ 	.word	0x00000790


	//   ....[7]....
        /*0390*/ 	.word	0x00001bf0


	//   ....[8]....
        /*0394*/ 	.word	0x00003be0


	//   ....[9]....
        /*0398*/ 	.word	0x00005220


	//   ....[10]....
        /*039c*/ 	.word	0x00005280


	//   ....[11]....
        /*03a0*/ 	.word	0x00005900


	//   ....[12]....
        /*03a4*/ 	.word	0x00005950


	//   ....[13]....
        /*03a8*/ 	.word	0x00006150


	//   ....[14]....
        /*03ac*/ 	.word	0x000072c0


	//   ....[15]....
        /*03b0*/ 	.word	0x000073c0


	//   ....[16]....
        /*03b4*/ 	.word	0x00007740


	//   ....[17]....
        /*03b8*/ 	.word	0x000077d0


	//   ....[18]....
        /*03bc*/ 	.word	0x000089a0


	//   ....[19]....
        /*03c0*/ 	.word	0x000092d0


	//   ....[20]....
        /*03c4*/ 	.word	0x00009370


	//   ....[21]....
        /*03c8*/ 	.word	0x00009670


	//   ....[22]....
        /*03cc*/ 	.word	0x00009830


	//   ....[23]....
        /*03d0*/ 	.word	0x0000a880


	//   ....[24]....
        /*03d4*/ 	.word	0x0000b900


	//   ....[25]....
        /*03d8*/ 	.word	0x0000b9e0


	//   ....[26]....
        /*03dc*/ 	.word	0x0000bca0


	//   ....[27]....
        /*03e0*/ 	.word	0x0000be10


	//   ....[28]....
        /*03e4*/ 	.word	0x0000cfe0


	//   ....[29]....
        /*03e8*/ 	.word	0x0000d020


	//   ....[30]....
        /*03ec*/ 	.word	0x0000d050


	//   ....[31]....
        /*03f0*/ 	.word	0x0000d0e0


	//   ....[32]....
        /*03f4*/ 	.word	0x0000d100


	//   ....[33]....
        /*03f8*/ 	.word	0x0000ea60


	//   ....[34]....
        /*03fc*/ 	.word	0x00010490


	//   ....[35]....
        /*0400*/ 	.word	0x00010600


	//   ....[36]....
        /*0404*/ 	.word	0x00010630


	//   ....[37]....
        /*0408*/ 	.word	0x00010670


	//   ....[38]....
        /*040c*/ 	.word	0x000106e0


	//   ....[39]....
        /*0410*/ 	.word	0x00010740


	//   ....[40]....
        /*0414*/ 	.word	0x00010780


	//   ....[41]....
        /*0418*/ 	.word	0x00010920


	//   ....[42]....
        /*041c*/ 	.word	0x00010980


	//   ....[43]....
        /*0420*/ 	.word	0x000109c0


	//   ....[44]....
        /*0424*/ 	.word	0x00010a00


	//   ....[45]....
        /*0428*/ 	.word	0x00010a30


	//   ....[46]....
        /*042c*/ 	.word	0x00010a60


	//   ....[47]....
        /*0430*/ 	.word	0x00010af0


	//   ....[48]....
        /*0434*/ 	.word	0x00010b50


	//   ....[49]....
        /*0438*/ 	.word	0x00010be0


	//   ....[50]....
        /*043c*/ 	.word	0x00014830


	//   ....[51]....
        /*0440*/ 	.word	0x00014840


	//   ....[52]....
        /*0444*/ 	.word	0x00014950


	//   ....[53]....
        /*0448*/ 	.word	0x000149b0


	//   ....[54]....
        /*044c*/ 	.word	0x000149f0


	//   ....[55]....
        /*0450*/ 	.word	0x00014a30


	//   ....[56]....
        /*0454*/ 	.word	0x00014a60


	//   ....[57]....
        /*0458*/ 	.word	0x00014a90


	//   ....[58]....
        /*045c*/ 	.word	0x00014c20


	//   ....[59]....
        /*0460*/ 	.word	0x00014c80


	//   ....[60]....
        /*0464*/ 	.word	0x00014cc0


	//   ....[61]....
        /*0468*/ 	.word	0x00014d00


	//   ....[62]....
        /*046c*/ 	.word	0x00014d30


	//   ....[63]....
        /*0470*/ 	.word	0x00014d60


	//   ....[64]....
        /*0474*/ 	.word	0x00014e20


	//   ....[65]....
        /*0478*/ 	.word	0x00014e40


	//   ....[66]....
        /*047c*/ 	.word	0x00014eb0


	//   ....[67]....
        /*0480*/ 	.word	0x00015540


	//   ....[68]....
        /*0484*/ 	.word	0x00015c50


	//   ....[69]....
        /*0488*/ 	.word	0x00016070


	//   ....[70]....
        /*048c*/ 	.word	0x00016100


	//   ....[71]....
        /*0490*/ 	.word	0x000161a0


	//   ....[72]....
        /*0494*/ 	.word	0x00016250


	//   ....[73]....
        /*0498*/ 	.word	0x000162d0


	//   ....[74]....
        /*049c*/ 	.word	0x00016350


	//   ....[75]....
        /*04a0*/ 	.word	0x000163d0


	//   ....[76]....
        /*04a4*/ 	.word	0x00016450


	//   ....[77]....
        /*04a8*/ 	.word	0x000164e0


	//   ....[78]....
        /*04ac*/ 	.word	0x00016590


	//   ....[79]....
        /*04b0*/ 	.word	0x00016610


	//   ....[80]....
        /*04b4*/ 	.word	0x00016690


	//   ....[81]....
        /*04b8*/ 	.word	0x00016710


	//   ....[82]....
        /*04bc*/ 	.word	0x00016790


	//   ....[83]....
        /*04c0*/ 	.word	0x00016800


	//   ....[84]....
        /*04c4*/ 	.word	0x000168a0


	//   ....[85]....
        /*04c8*/ 	.word	0x00016930


	//   ....[86]....
        /*04cc*/ 	.word	0x00016a60


	//----- nvinfo : EIATTR_REG_RECONFIG
	.align		4
.L_853:
        /*04d0*/ 	.byte	0x01, 0x54
	.zero		2


	//----- nvinfo : EIATTR_SYSCALL_OFFSETS
	.align		4
        /*04d4*/ 	.byte	0x04, 0x46
        /*04d6*/ 	.short	(.L_855 - .L_854)


	//   ....[0]....
.L_854:
        /*04d8*/ 	.word	0x00003db0


	//   ....[1]....
        /*04dc*/ 	.word	0x00011b00


	//   ....[2]....
        /*04e0*/ 	.word	0x00011c40


	//   ....[3]....
        /*04e4*/ 	.word	0x00011d40


	//----- nvinfo : EIATTR_MBARRIER_INSTR_OFFSETS
	.align		4
.L_855:
        /*04e8*/ 	.byte	0x04, 0x39
        /*04ea*/ 	.short	(.L_857 - .L_856)


	//   ....[0]....
.L_856:
        /*04ec*/ 	.word	0x000002a0
        /*04f0*/ 	.word	0x000000ff
        /*04f4*/ 	.word	0x00028c00
        /*04f8*/ 	.short	0x0100
        /*04fa*/ 	.byte	0x08
	.zero		1


	//   ....[1]....
        /*04fc*/ 	.word	0x000002b0
        /*0500*/ 	.word	0x000000ff
        /*0504*/ 	.word	0x00028c20
        /*0508*/ 	.short	0x0100
        /*050a*/ 	.byte	0x08
	.zero		1


	//   ....[2]....
        /*050c*/ 	.word	0x00000360
        /*0510*/ 	.word	0x000000ff
        /*0514*/ 	.word	0x00028c30
        /*0518*/ 	.short	0x0100
        /*051a*/ 	.byte	0x06
	.zero		1


	//   ....[3]....
        /*051c*/ 	.word	0x00000370
        /*0520*/ 	.word	0x000000ff
        /*0524*/ 	.word	0x00028c40
        /*0528*/ 	.short	0x0100
        /*052a*/ 	.byte	0x06
	.zero		1


	//   ....[4]....
        /*052c*/ 	.word	0x00000380
        /*0530*/ 	.word	0x000000ff
        /*0534*/ 	.word	0x00028c38
        /*0538*/ 	.short	0x0100
        /*053a*/ 	.byte	0x06
	.zero		1


	//   ....[5]....
        /*053c*/ 	.word	0x00000390
        /*0540*/ 	.word	0x000000ff
        /*0544*/ 	.word	0x00028c48
        /*0548*/ 	.short	0x0100
        /*054a*/ 	.byte	0x06
	.zero		1


	//   ....[6]....
        /*054c*/ 	.word	0x000004c0
        /*0550*/ 	.word	0x000000ff
        /*0554*/ 	.word	0x00028c50
        /*0558*/ 	.short	0x0100
        /*055a*/ 	.byte	0x08
	.zero		1


	//   ....[7]....
        /*055c*/ 	.word	0x000004d0
        /*0560*/ 	.word	0x000000ff
        /*0564*/ 	.word	0x00028c60
        /*0568*/ 	.short	0x0100
        /*056a*/ 	.byte	0x08
	.zero		1


	//   ....[8]....
        /*056c*/ 	.word	0x000004e0
        /*0570*/ 	.word	0x000000ff
        /*0574*/ 	.word	0x00028c58
        /*0578*/ 	.short	0x0100
        /*057a*/ 	.byte	0x08
	.zero		1


	//   ....[9]....
        /*057c*/ 	.word	0x000004f0
        /*0580*/ 	.word	0x000000ff
        /*0584*/ 	.word	0x00028c68
        /*0588*/ 	.short	0x0100
        /*058a*/ 	.byte	0x08
	.zero		1


	//   ....[10]....
        /*058c*/ 	.word	0x000005e0
        /*0590*/ 	.word	0x000000ff
        /*0594*/ 	.word	0x00028c70
        /*0598*/ 	.short	0x0100
        /*059a*/ 	.byte	0x06
	.zero		1


	//   ....[11]....
        /*059c*/ 	.word	0x000005f0
        /*05a0*/ 	.word	0x000000ff
        /*05a4*/ 	.word	0x00028c80
        /*05a8*/ 	.short	0x0100
        /*05aa*/ 	.byte	0x06
	.zero		1


	//   ....[12]....
        /*05ac*/ 	.word	0x00000600
        /*05b0*/ 	.word	0x000000ff
        /*05b4*/ 	.word	0x00028c78
        /*05b8*/ 	.short	0x0100
        /*05ba*/ 	.byte	0x06
	.zero		1


	//   ....[13]....
        /*05bc*/ 	.word	0x00000610
        /*05c0*/ 	.word	0x000000ff
        /*05c4*/ 	.word	0x00028c88
        /*05c8*/ 	.short	0x0100
        /*05ca*/ 	.byte	0x06
	.zero		1


	//   ....[14]....
        /*05cc*/ 	.word	0x00000740
        /*05d0*/ 	.word	0x000000ff
        /*05d4*/ 	.word	0x00028c90
        /*05d8*/ 	.short	0x0100
        /*05da*/ 	.byte	0x08
	.zero		1


	//   ....[15]....
        /*05dc*/ 	.word	0x00000750
        /*05e0*/ 	.word	0x000000ff
        /*05e4*/ 	.word	0x00028ca0
        /*05e8*/ 	.short	0x0100
        /*05ea*/ 	.byte	0x08
	.zero		1


	//   ....[16]....
        /*05ec*/ 	.word	0x00000760
        /*05f0*/ 	.word	0x000000ff
        /*05f4*/ 	.word	0x00028c98
        /*05f8*/ 	.short	0x0100
        /*05fa*/ 	.byte	0x08
	.zero		1


	//   ....[17]....
        /*05fc*/ 	.word	0x00000770
        /*0600*/ 	.word	0x000000ff
        /*0604*/ 	.word	0x00028ca8
        /*0608*/ 	.short	0x0100
        /*060a*/ 	.byte	0x08
	.zero		1


	//   ....[18]....
        /*060c*/ 	.word	0x000008a0
        /*0610*/ 	.word	0x000000ff
        /*0614*/ 	.word	0x00028cb0
        /*0618*/ 	.short	0x0100
        /*061a*/ 	.byte	0x08
	.zero		1


	//   ....[19]....
        /*061c*/ 	.word	0x000008b0
        /*0620*/ 	.word	0x000000ff
        /*0624*/ 	.word	0x00028cc0
        /*0628*/ 	.short	0x0100
        /*062a*/ 	.byte	0x08
	.zero		1


	//   ....[20]....
        /*062c*/ 	.word	0x000008c0
        /*0630*/ 	.word	0x000000ff
        /*0634*/ 	.word	0x00028cb8
        /*0638*/ 	.short	0x0100
        /*063a*/ 	.byte	0x08
	.zero		1


	//   ....[21]....
        /*063c*/ 	.word	0x000008d0
        /*0640*/ 	.word	0x000000ff
        /*0644*/ 	.word	0x00028cc8
        /*0648*/ 	.short	0x0100
        /*064a*/ 	.byte	0x08
	.zero		1


	//   ....[22]....
        /*064c*/ 	.word	0x00001cf0
        /*0650*/ 	.word	0x000000ff
        /*0654*/ 	.word	0x00028c50
        /*0658*/ 	.short	0x010a
        /*065a*/ 	.byte	0x16
	.zero		1


	//   ....[23]....
        /*065c*/ 	.word	0x00001fc0
        /*0660*/ 	.word	0x00000000
        /*0664*/ 	.word	0x00000000
        /*0668*/ 	.short	0x0101
        /*066a*/ 	.byte	0x3f
	.zero		1


	//   ....[24]....
        /*066c*/ 	.word	0x00002900
        /*0670*/ 	.word	0x000000ff
        /*0674*/ 	.word	0x00028c50
        /*0678*/ 	.short	0x010a
        /*067a*/ 	.byte	0x14
	.zero		1


	//   ....[25]....
        /*067c*/ 	.word	0x00002940
        /*0680*/ 	.word	0x000000ff
        /*0684*/ 	.word	0x00028c50
        /*0688*/ 	.short	0x010a
        /*068a*/ 	.byte	0x14
	.zero		1


	//   ....[26]....
        /*068c*/ 	.word	0x00002b10
        /*0690*/ 	.word	0x00000003
        /*0694*/ 	.word	0x00000000
        /*0698*/ 	.short	0x0101
        /*069a*/ 	.byte	0x3f
	.zero		1


	//   ....[27]....
        /*069c*/ 	.word	0x00003e20
        /*06a0*/ 	.word	0x000000ff
        /*06a4*/ 	.word	0x00028c00
        /*06a8*/ 	.short	0x010a
        /*06aa*/ 	.byte	0x26
	.zero		1


	//   ....[28]....
        /*06ac*/ 	.word	0x00003e90
        /*06b0*/ 	.word	0x00000008
        /*06b4*/ 	.word	0x00028c30
        /*06b8*/ 	.short	0x010a
        /*06ba*/ 	.byte	0x3f
	.zero		1


	//   ....[29]....
        /*06bc*/ 	.word	0x00003ed0
        /*06c0*/ 	.word	0x00000008
        /*06c4*/ 	.word	0x00028c30
        /*06c8*/ 	.short	0x010a
        /*06ca*/ 	.byte	0x3f
	.zero		1


	//   ....[30]....
        /*06cc*/ 	.word	0x00004480
        /*06d0*/ 	.word	0x00000003
        /*06d4*/ 	.word	0x00000000
        /*06d8*/ 	.short	0x0101
        /*06da*/ 	.byte	0x3f
	.zero		1


	//   ....[31]....
        /*06dc*/ 	.word	0x00005eb0
        /*06e0*/ 	.word	0x00000008
        /*06e4*/ 	.word	0x00028c50
        /*06e8*/ 	.short	0x010a
        /*06ea*/ 	.byte	0x3f
	.zero		1


	//   ....[32]....
        /*06ec*/ 	.word	0x00005ef0
        /*06f0*/ 	.word	0x00000008
        /*06f4*/ 	.word	0x00028c50
        /*06f8*/ 	.short	0x010a
        /*06fa*/ 	.byte	0x3f
	.zero		1


	//   ....[33]....
        /*06fc*/ 	.word	0x00006170
        /*0700*/ 	.word	0x00000008
        /*0704*/ 	.word	0x00000000
        /*0708*/ 	.short	0x0101
        /*070a*/ 	.byte	0x3f
	.zero		1


	//   ....[34]....
        /*070c*/ 	.word	0x00006400
        /*0710*/ 	.word	0x000000ff
        /*0714*/ 	.word	0x00028c30
        /*0718*/ 	.short	0x010a
        /*071a*/ 	.byte	0x1b
	.zero		1


	//   ....[35]....
        /*071c*/ 	.word	0x00006440
        /*0720*/ 	.word	0x000000ff
        /*0724*/ 	.word	0x00028c30
        /*0728*/ 	.short	0x010a
        /*072a*/ 	.byte	0x1b
	.zero		1


	//   ....[36]....
        /*072c*/ 	.word	0x00006800
        /*0730*/ 	.word	0x0000000e
        /*0734*/ 	.word	0x00000000
        /*0738*/ 	.short	0x0101
        /*073a*/ 	.byte	0x3f
	.zero		1


	//   ....[37]....
        /*073c*/ 	.word	0x000086f0
        /*0740*/ 	.word	0x000000ff
        /*0744*/ 	.word	0x00028c50
        /*0748*/ 	.short	0x010a
        /*074a*/ 	.byte	0x1b
	.zero		1


	//   ....[38]....
        /*074c*/ 	.word	0x00008730
        /*0750*/ 	.word	0x000000ff
        /*0754*/ 	.word	0x00028c50
        /*0758*/ 	.short	0x010a
        /*075a*/ 	.byte	0x1b
	.zero		1


	//   ....[39]....
        /*075c*/ 	.word	0x000089c0
        /*0760*/ 	.word	0x00000015
        /*0764*/ 	.word	0x00000000
        /*0768*/ 	.short	0x0101
        /*076a*/ 	.byte	0x3f
	.zero		1


	//   ....[40]....
        /*076c*/ 	.word	0x00008d10
        /*0770*/ 	.word	0x000000ff
        /*0774*/ 	.word	0x00028c30
        /*0778*/ 	.short	0x010a
        /*077a*/ 	.byte	0x18
	.zero		1


	//   ....[41]....
        /*077c*/ 	.word	0x00008d50
        /*0780*/ 	.word	0x000000ff
        /*0784*/ 	.word	0x00028c30
        /*0788*/ 	.short	0x010a
        /*078a*/ 	.byte	0x18
	.zero		1


	//   ....[42]....
        /*078c*/ 	.word	0x00009bb0
        /*0790*/ 	.word	0x00000098
        /*0794*/ 	.word	0x00000000
        /*0798*/ 	.short	0x0101
        /*079a*/ 	.byte	0x3f
	.zero		1


	//   ....[43]....
        /*079c*/ 	.word	0x0000a5f0
        /*07a0*/ 	.word	0x000000ff
        /*07a4*/ 	.word	0x00028c50
        /*07a8*/ 	.short	0x010a
        /*07aa*/ 	.byte	0x18
	.zero		1


	//   ....[44]....
        /*07ac*/ 	.word	0x0000a630
        /*07b0*/ 	.word	0x000000ff
        /*07b4*/ 	.word	0x00028c50
        /*07b8*/ 	.short	0x010a
        /*07ba*/ 	.byte	0x18
	.zero		1


	//   ....[45]....
        /*07bc*/ 	.word	0x0000a8a0
        /*07c0*/ 	.word	0x000000aa
        /*07c4*/ 	.word	0x00000000
        /*07c8*/ 	.short	0x0101
        /*07ca*/ 	.byte	0x3f
	.zero		1


	//   ....[46]....
        /*07cc*/ 	.word	0x0000aa30
        /*07d0*/ 	.word	0x000000ff
        /*07d4*/ 	.word	0x00028c30
        /*07d8*/ 	.short	0x010a
        /*07da*/ 	.byte	0x1a
	.zero		1


	//   ....[47]....
        /*07dc*/ 	.word	0x0000aa70
        /*07e0*/ 	.word	0x000000ff
        /*07e4*/ 	.word	0x00028c30
        /*07e8*/ 	.short	0x010a
        /*07ea*/ 	.byte	0x1a
	.zero		1


	//   ....[48]....
        /*07ec*/ 	.word	0x0000ae30
        /*07f0*/ 	.word	0x00000006
        /*07f4*/ 	.word	0x00000000
        /*07f8*/ 	.short	0x0101
        /*07fa*/ 	.byte	0x3f
	.zero		1


	//   ....[49]....
        /*07fc*/ 	.word	0x0000cd30
        /*0800*/ 	.word	0x000000ff
        /*0804*/ 	.word	0x00028c50
        /*0808*/ 	.short	0x010a
        /*080a*/ 	.byte	0x1a
	.zero		1


	//   ....[50]....
        /*080c*/ 	.word	0x0000cd70
        /*0810*/ 	.word	0x000000ff
        /*0814*/ 	.word	0x00028c50
        /*0818*/ 	.short	0x010a
        /*081a*/ 	.byte	0x1a
	.zero		1


	//   ....[51]....
        /*081c*/ 	.word	0x0000d000
        /*0820*/ 	.word	0x0000000f
        /*0824*/ 	.word	0x00000000
        /*0828*/ 	.short	0x0101
        /*082a*/ 	.byte	0x3f
	.zero		1


	//   ....[52]....
        /*082c*/ 	.word	0x0000f4c0
        /*0830*/ 	.word	0x000000ff
        /*0834*/ 	.word	0x00000000
        /*0838*/ 	.short	0x0101
        /*083a*/ 	.byte	0x04
	.zero		1


	//   ....[53]....
        /*083c*/ 	.word	0x00012250
        /*0840*/ 	.word	0x00000009
        /*0844*/ 	.word	0x00028c40
        /*0848*/ 	.short	0x010a
        /*084a*/ 	.byte	0x3f
	.zero		1


	//   ....[54]....
        /*084c*/ 	.word	0x00012640
        /*0850*/ 	.word	0x0000000a
        /*0854*/ 	.word	0x00028c20
        /*0858*/ 	.short	0x010a
        /*085a*/ 	.byte	0x3f
	.zero		1


	//   ....[55]....
        /*085c*/ 	.word	0x00012700
        /*0860*/ 	.word	0x00000006
        /*0864*/ 	.word	0x00028c60
        /*0868*/ 	.short	0x010a
        /*086a*/ 	.byte	0x3f
	.zero		1


	//   ....[56]....
        /*086c*/ 	.word	0x00012ea0
        /*0870*/ 	.word	0x00000002
        /*0874*/ 	.word	0x00028c40
        /*0878*/ 	.short	0x010a
        /*087a*/ 	.byte	0x3f
	.zero		1


	//   ....[57]....
        /*087c*/ 	.word	0x000130b0
        /*0880*/ 	.word	0x00000002
        /*0884*/ 	.word	0x00028c60
        /*0888*/ 	.short	0x010a
        /*088a*/ 	.byte	0x3f
	.zero		1


	//   ....[58]....
        /*088c*/ 	.word	0x00013790
        /*0890*/ 	.word	0x00000002
        /*0894*/ 	.word	0x00028c40
        /*0898*/ 	.short	0x010a
        /*089a*/ 	.byte	0x3f
	.zero		1


	//   ....[59]....
        /*089c*/ 	.word	0x00013990
        /*08a0*/ 	.word	0x00000002
        /*08a4*/ 	.word	0x00028c60
        /*08a8*/ 	.short	0x010a
        /*08aa*/ 	.byte	0x3f
	.zero		1


	//   ....[60]....
        /*08ac*/ 	.word	0x00013fe0
        /*08b0*/ 	.word	0x00000002
        /*08b4*/ 	.word	0x00028c40
        /*08b8*/ 	.short	0x010a
        /*08ba*/ 	.byte	0x3f
	.zero		1


	//   ....[61]....
        /*08bc*/ 	.word	0x000141f0
        /*08c0*/ 	.word	0x00000002
        /*08c4*/ 	.word	0x00028c60
        /*08c8*/ 	.short	0x010a
        /*08ca*/ 	.byte	0x3f
	.zero		1


	//   ....[62]....
        /*08cc*/ 	.word	0x000154c0
        /*08d0*/ 	.word	0x00000000
        /*08d4*/ 	.word	0x00028c20
        /*08d8*/ 	.short	0x010a
        /*08da*/ 	.byte	0x3f
	.zero		1


	//   ....[63]....
        /*08dc*/ 	.word	0x00015680
        /*08e0*/ 	.word	0x00000006
        /*08e4*/ 	.word	0x00000000
        /*08e8*/ 	.short	0x010a
        /*08ea*/ 	.byte	0x3f
	.zero		1


	//   ....[64]....
        /*08ec*/ 	.word	0x000156f0
        /*08f0*/ 	.word	0x00000007
        /*08f4*/ 	.word	0x00000000
        /*08f8*/ 	.short	0x010a
        /*08fa*/ 	.byte	0x3f
	.zero		1


	//   ....[65]....
        /*08fc*/ 	.word	0x00015760
        /*0900*/ 	.word	0x00000004
        /*0904*/ 	.word	0x00000000
        /*0908*/ 	.short	0x010a
        /*090a*/ 	.byte	0x3f
	.zero		1


	//   ....[66]....
        /*090c*/ 	.word	0x00015790
        /*0910*/ 	.word	0x00000003
        /*0914*/ 	.word	0x00000000
        /*0918*/ 	.short	0x010a
        /*091a*/ 	.byte	0x3f
	.zero		1


	//   ....[67]....
        /*091c*/ 	.word	0x00015800
        /*0920*/ 	.word	0x00000003
        /*0924*/ 	.word	0x00028c50
        /*0928*/ 	.short	0x010a
        /*092a*/ 	.byte	0x3f
	.zero		1


	//   ....[68]....
        /*092c*/ 	.word	0x00015860
        /*0930*/ 	.word	0x00000006
        /*0934*/ 	.word	0x00028c50
        /*0938*/ 	.short	0x010a
        /*093a*/ 	.byte	0x3f
	.zero		1


	//   ....[69]....
        /*093c*/ 	.word	0x000158c0
        /*0940*/ 	.word	0x00000003
        /*0944*/ 	.word	0x00028c00
        /*0948*/ 	.short	0x010a
        /*094a*/ 	.byte	0x3f
	.zero		1


	//   ....[70]....
        /*094c*/ 	.word	0x00015910
        /*0950*/ 	.word	0x00000008
        /*0954*/ 	.word	0x00028c30
        /*0958*/ 	.short	0x010a
        /*095a*/ 	.byte	0x3f
	.zero		1


	//   ....[71]....
        /*095c*/ 	.word	0x00015960
        /*0960*/ 	.word	0x00000008
        /*0964*/ 	.word	0x00028c50
        /*0968*/ 	.short	0x010a
        /*096a*/ 	.byte	0x3f
	.zero		1


	//   ....[72]....
        /*096c*/ 	.word	0x000159c0
        /*0970*/ 	.word	0x0000000f
        /*0974*/ 	.word	0x00028c30
        /*0978*/ 	.short	0x010a
        /*097a*/ 	.byte	0x3f
	.zero		1


	//   ....[73]....
        /*097c*/ 	.word	0x00015a10
        /*0980*/ 	.word	0x00000015
        /*0984*/ 	.word	0x00028c50
        /*0988*/ 	.short	0x010a
        /*098a*/ 	.byte	0x3f
	.zero		1


	//   ....[74]....
        /*098c*/ 	.word	0x00015a70
        /*0990*/ 	.word	0x00000006
        /*0994*/ 	.word	0x00028c30
        /*0998*/ 	.short	0x010a
        /*099a*/ 	.byte	0x3f
	.zero		1


	//   ....[75]....
        /*099c*/ 	.word	0x00015ac0
        /*09a0*/ 	.word	0x000000aa
        /*09a4*/ 	.word	0x00028c50
        /*09a8*/ 	.short	0x010a
        /*09aa*/ 	.byte	0x3f
	.zero		1


	//   ....[76]....
        /*09ac*/ 	.word	0x00015b20
        /*09b0*/ 	.word	0x00000007
        /*09b4*/ 	.word	0x00028c30
        /*09b8*/ 	.short	0x010a
        /*09ba*/ 	.byte	0x3f
	.zero		1


	//   ....[77]....
        /*09bc*/ 	.word	0x00015b70
        /*09c0*/ 	.word	0x0000000f
        /*09c4*/ 	.word	0x00028c50
        /*09c8*/ 	.short	0x010a
        /*09ca*/ 	.byte	0x3f
	.zero		1


	//   ....[78]....
        /*09cc*/ 	.word	0x00015d10
        /*09d0*/ 	.word	0x00000009
        /*09d4*/ 	.word	0x00028c40
        /*09d8*/ 	.short	0x010a
        /*09da*/ 	.byte	0x3f
	.zero		1


	//   ....[79]....
        /*09dc*/ 	.word	0x00015d90
        /*09e0*/ 	.word	0x00000009
        /*09e4*/ 	.word	0x00028c20
        /*09e8*/ 	.short	0x010a
        /*09ea*/ 	.byte	0x3f
	.zero		1


	//   ....[80]....
        /*09ec*/ 	.word	0x00015de0
        /*09f0*/ 	.word	0x00000006
        /*09f4*/ 	.word	0x00028c60
        /*09f8*/ 	.short	0x010a
        /*09fa*/ 	.byte	0x3f
	.zero		1


	//   ....[81]....
        /*09fc*/ 	.word	0x00015e30
        /*0a00*/ 	.word	0x00000002
        /*0a04*/ 	.word	0x00028c40
        /*0a08*/ 	.short	0x010a
        /*0a0a*/ 	.byte	0x3f
	.zero		1


	//   ....[82]....
        /*0a0c*/ 	.word	0x00015e80
        /*0a10*/ 	.word	0x00000002
        /*0a14*/ 	.word	0x00028c60
        /*0a18*/ 	.short	0x010a
        /*0a1a*/ 	.byte	0x3f
	.zero		1


	//   ....[83]....
        /*0a1c*/ 	.word	0x00015ed0
        /*0a20*/ 	.word	0x00000002
        /*0a24*/ 	.word	0x00028c40
        /*0a28*/ 	.short	0x010a
        /*0a2a*/ 	.byte	0x3f
	.zero		1


	//   ....[84]....
        /*0a2c*/ 	.word	0x00015f20
        /*0a30*/ 	.word	0x00000002
        /*0a34*/ 	.word	0x00028c60
        /*0a38*/ 	.short	0x010a
        /*0a3a*/ 	.byte	0x3f
	.zero		1


	//   ....[85]....
        /*0a3c*/ 	.word	0x00015f70
        /*0a40*/ 	.word	0x00000002
        /*0a44*/ 	.word	0x00028c40
        /*0a48*/ 	.short	0x010a
        /*0a4a*/ 	.byte	0x3f
	.zero		1


	//   ....[86]....
        /*0a4c*/ 	.word	0x00015fc0
        /*0a50*/ 	.word	0x00000002
        /*0a54*/ 	.word	0x00028c60
        /*0a58*/ 	.short	0x010a
        /*0a5a*/ 	.byte	0x3f
	.zero		1


	//   ....[87]....
        /*0a5c*/ 	.word	0x00016980
        /*0a60*/ 	.word	0x00000000
        /*0a64*/ 	.word	0x00028c20
        /*0a68*/ 	.short	0x010a
        /*0a6a*/ 	.byte	0x3f
	.zero		1


	//   ....[88]....
        /*0a6c*/ 	.word	0x00016b20
        /*0a70*/ 	.word	0x00000006
        /*0a74*/ 	.word	0x00000000
        /*0a78*/ 	.short	0x010a
        /*0a7a*/ 	.byte	0x3f
	.zero		1


	//   ....[89]....
        /*0a7c*/ 	.word	0x00016b70
        /*0a80*/ 	.word	0x00000007
        /*0a84*/ 	.word	0x00000000
        /*0a88*/ 	.short	0x010a
        /*0a8a*/ 	.byte	0x3f
	.zero		1


	//   ....[90]....
        /*0a8c*/ 	.word	0x00016bc0
        /*0a90*/ 	.word	0x00000004
        /*0a94*/ 	.word	0x00000000
        /*0a98*/ 	.short	0x010a
        /*0a9a*/ 	.byte	0x3f
	.zero		1


	//----- nvinfo : EIATTR_NUM_MBARRIERS
	.align		4
.L_857:
        /*0a9c*/ 	.byte	0x03, 0x38
        /*0a9e*/ 	.short	0x0016


	//----- nvinfo : EIATTR_EXIT_INSTR_OFFSETS
	.align		4
        /*0aa0*/ 	.byte	0x04, 0x1c
        /*0aa2*/ 	.short	(.L_859 - .L_858)


	//   ....[0]....
.L_858:
        /*0aa4*/ 	.word	0x00000a70


	//   ....[1]....
        /*0aa8*/ 	.word	0x00010450


	//   ....[2]....
        /*0aac*/ 	.word	0x000104b0


	//   ....[3]....
        /*0ab0*/ 	.word	0x000157e0


	//----- nvinfo : EIATTR_MAX_THREADS
	.align		4
.L_859:
        /*0ab4*/ 	.byte	0x04, 0x05
        /*0ab6*/ 	.short	(.L_861 - .L_860)
.L_860:
        /*0ab8*/ 	.word	0x00000180
        /*0abc*/ 	.word	0x00000001
        /*0ac0*/ 	.word	0x00000001


	//----- nvinfo : EIATTR_CRS_STACK_SIZE
	.align		4
.L_861:
        /*0ac4*/ 	.byte	0x04, 0x1e
        /*0ac6*/ 	.short	(.L_863 - .L_862)
.L_862:
        /*0ac8*/ 	.word	0x00000000


	//----- nvinfo : EIATTR_CBANK_PARAM_SIZE
	.align		4
.L_863:
        /*0acc*/ 	.byte	0x03, 0x19
        /*0ace*/ 	.short	0x0a70


	//----- nvinfo : EIATTR_PARAM_CBANK
	.align		4
        /*0ad0*/ 	.byte	0x04, 0x0a
        /*0ad2*/ 	.short	(.L_865 - .L_864)
	.align		4
.L_864:
        /*0ad4*/ 	.word	index@(.nv.constant0._ZN7cutlass13device_kernelIN5flash11enable_sm90INS1_16FlashAttnFwdSm90INS1_25CollectiveMainloopFwdSm90ILi2EN4cute5tupleIJNS5_1CILi1EEES8_S8_EEENS6_IJNS7_ILi64EEESA_SA_EEELi512ENS_6half_tEfNS_4arch4Sm90ELb0ELb1ELb1ELb1ELb0ELb0ELb0ELb0ELb0ELb0ELb0ELb0EEENS1_21CollectiveEpilogueFwdINS6_IJSA_NS7_ILi512EEESA_EEES9_SC_SE_Li256ELb1ELb0ELb0ELb0EEENS1_36VarlenDynamicPersistentTileSchedulerILi64ELi64ELi256ELi32ELb0ELb0ELb1ELb1ELb0ELb1EEEEEEEEEvNT_6ParamsE)
        /*0ad8*/ 	.short	0x0210
        /*0ada*/ 	.short	0x0a70


	//----- nvinfo : EIATTR_SW_WAR
	.align		4
.L_865:
        /*0adc*/ 	.byte	0x04, 0x36
        /*0ade*/ 	.short	(.L_867 - .L_866)
.L_866:
        /*0ae0*/ 	.word	0x00000008
.L_867:


//--------------------- .nv.info._ZN7cutlass13device_kernelIN5flash11enable_sm90INS1_16FlashAttnFwdSm90INS1_25CollectiveMainloopFwdSm90ILi2EN4cute5tupleIJNS5_1CILi1EEES8_S8_EEENS6_IJNS7_ILi64EEESA_SA_EEELi512ENS_6half_tEfNS_4arch4Sm90ELb0ELb1ELb1ELb1ELb0ELb1ELb0ELb0ELb0ELb0ELb0ELb0EEENS1_21CollectiveEpilogueFwdINS6_IJSA_NS7_ILi512EEESA_EEES9_SC_SE_Li256ELb1ELb0ELb0ELb0EEENS1_36VarlenDynamicPersistentTileSchedulerILi64ELi64ELi256ELi32ELb0ELb0ELb1ELb1ELb0ELb1EEEEEEEEEvNT_6ParamsE --------------------------
	.section	.nv.info._ZN7cutlass13device_kernelIN5flash11enable_sm90INS1_16FlashAttnFwdSm90INS1_25CollectiveMainloopFwdSm90ILi2EN4cute5tupleIJNS5_1CILi1EEES8_S8_EEENS6_IJNS7_ILi64EEESA_SA_EEELi512ENS_6half_tEfNS_4arch4Sm90ELb0ELb1ELb1ELb1ELb0ELb1ELb0ELb0ELb0ELb0ELb0ELb0EEENS1_21CollectiveEpilogueFwdINS6_IJSA_NS7_ILi512EEESA_EEES9_SC_SE_Li256ELb1ELb0ELb0ELb0EEENS1_36VarlenDynamicPersistentTileSchedulerILi64ELi64ELi256ELi32ELb0ELb0ELb1ELb1ELb0ELb1EEEEEEEEEvNT_6ParamsE,"",@"SHT_CUDA_INFO"
	.sectionflags	@""
	.align	4


	//----- nvinfo : EIATTR_CUDA_API_VERSION
	.align		4
        /*0000*/ 	.byte	0x04, 0x37
        /*0002*/ 	.short	(.L_869 - .L_868)
.L_868:
        /*0004*/ 	.word	0x00000082


	//----- nvinfo : EIATTR_KPARAM_INFO
	.align		4
.L_869:
        /*0008*/ 	.byte	0x04, 0x17
        /*000a*/ 	.short	(.L_871 - .L_870)
.L_870:
        /*000c*/ 	.word	0x00000000
        /*0010*/ 	.short	0x0000
        /*0012*/ 	.short	0x0070
        /*0014*/ 	.byte	0x00, 0xf0, 0x01, 0x28


	//----- nvinfo : EIATTR_SPARSE_MMA_MASK
	.align		4
.L_871:
        /*0018*/ 	.byte	0x03, 0x50
        /*001a*/ 	.short	0x0000


	//----- nvinfo : EIATTR_MAXREG_COUNT
	.align		4
        /*001c*/ 	.byte	0x03, 0x1b
        /*001e*/ 	.short	0x00a8


	//----- nvinfo : EIATTR_NUM_BARRIERS
	.align		4
        /*0020*/ 	.byte	0x02, 0x4c
        /*0022*/ 	.byte	0x10
	.zero		1


	//----- nvinfo : EIATTR_EXTERNS
	.align		4
        /*0024*/ 	.byte	0x04, 0x0f
        /*0026*/ 	.short	(.L_873 - .L_872)


	//   ....[0]....
	.align		4
.L_872:
        /*0028*/ 	.word	index@(__assertfail)


	//----- nvinfo : EIATTR_ANNOTATIONS
	.align		4
.L_873:
        /*002c*/ 	.byte	0x04, 0x55
        /*002e*/ 	.short	(.L_875 - .L_874)


	//   ....[0]....
.L_874:
        /* <DEDUP_REMOVED lines=37> */


	//----- nvinfo : EIATTR_MERCURY_ISA_VERSION
	.align		4
.L_875:
        /*0268*/ 	.byte	0x03, 0x5f
        /*026a*/ 	.short	0x0101


	//----- nvinfo : EIATTR_UNUSED_LOAD_BYTE_OFFSET
	.align		4
        /*026c*/ 	.byte	0x04, 0x44
        /*026e*/ 	.short	(.L_877 - .L_876)


	//   ....[0]....
.L_876:
        /*0270*/ 	.word	0x00000ab0
        /*0274*/ 	.word	0x0000fff0


	//   ....[1]....
        /*0278*/ 	.word	0x00013ff0
        /*027c*/ 	.word	0x0000fff0


	//----- nvinfo : EIATTR_INT_WARP_WIDE_INSTR_OFFSETS
	.align		4
.L_877:
        /*0280*/ 	.byte	0x04, 0x31
        /*0282*/ 	.short	(.L_879 - .L_878)


	//   ....[0]....
.L_878:
        /*0284*/ 	.word	0x000001c0


	//   ....[1]....
        /*0288*/ 	.word	0x00000200


	//   ....[2]....
        /*028c*/ 	.word	0x00000270


	//   ....[3]....
        /*0290*/ 	.word	0x00019050


	//   ....[4]....
        /*0294*/ 	.word	0x000190e0


	//   ....[5]....
        /*0298*/ 	.word	0x000195d0


	//   ....[6]....
        /*029c*/ 	.word	0x00019610


	//   ....[7]....
        /*02a0*/ 	.word	0x0001be70


	//   ....[8]....
        /*02a4*/ 	.word	0x0001bf00


	//----- nvinfo : EIATTR_COOP_GROUP_MASK_REGIDS
	.align		4
.L_879:
        /*02a8*/ 	.byte	0x04, 0x29
        /*02aa*/ 	.short	(.L_881 - .L_880)


	//   ....[0]....
.L_880:
        /*02ac*/ 	.word	0xffffffff


	//   ....[1]....
        /*02b0*/ 	.word	0xffffffff


	//   ....[2]....
        /*02b4*/ 	.word	0xffffffff


	//   ....[3]....
        /*02b8*/ 	.word	0xffffffff


	//   ....[4]....
        /*02bc*/ 	.word	0xffffffff


	//   ....[5]....
        /*02c0*/ 	.word	0xffffffff


	//   ....[6]....
        /*02c4*/ 	.word	0xffffffff


	//   ....[7]....
        /*02c8*/ 	.word	0xffffffff


	//   ....[8]....
        /*02cc*/ 	.word	0xffffffff


	//   ....[9]....
        /*02d0*/ 	.word	0xffffffff


	//   ....[10]....
        /*02d4*/ 	.word	0xffffffff


	//   ....[11]....
        /*02d8*/ 	.word	0xffffffff


	//   ....[12]....
        /*02dc*/ 	.word	0xffffffff


	//   ....[13]....
        /*02e0*/ 	.word	0xffffffff


	//   ....[14]....
        /*02e4*/ 	.word	0xffffffff


	//   ....[15]....
        /*02e8*/ 	.word	0xffffffff


	//   ....[16]....
        /*02ec*/ 	.word	0xffffffff


	//   ....[17]....
        /*02f0*/ 	.word	0xffffffff


	//   ....[18]....
        /*02f4*/ 	.word	0xffffffff


	//   ....[19]....
        /*02f8*/ 	.word	0xffffffff


	//   ....[20]....
        /*02fc*/ 	.word	0xffffffff


	//   ....[21]....
        /*0300*/ 	.word	0xffffffff


	//   ....[22]....
        /*0304*/ 	.word	0xffffffff


	//   ....[23]....
        /*0308*/ 	.word	0xffffffff


	//   ....[24]....
        /*030c*/ 	.word	0xffffffff


	//   ....[25]....
        /*0310*/ 	.word	0xffffffff


	//   ....[26]....
        /*0314*/ 	.word	0xffffffff


	//   ....[27]....
        /*0318*/ 	.word	0xffffffff


	//   ....[28]....
        /*031c*/ 	.word	0xffffffff


	//   ....[29]....
        /*0320*/ 	.word	0xffffffff


	//   ....[30]....
        /*0324*/ 	.word	0xffffffff


	//   ....[31]....
        /*0328*/ 	.word	0xffffffff


	//   ....[32]....
        /*032c*/ 	.word	0xffffffff


	//   ....[33]....
        /*0330*/ 	.word	0xffffffff


	//   ....[34]....
        /*0334*/ 	.word	0xffffffff


	//   ....[35]....
        /*0338*/ 	.word	0xffffffff


	//   ....[36]....
        /*033c*/ 	.word	0xffffffff


	//   ....[37]....
        /*0340*/ 	.word	0xffffffff


	//   ....[38]....
        /*0344*/ 	.word	0xffffffff


	//   ....[39]....
        /*0348*/ 	.word	0xffffffff


	//   ....[40]....
        /*034c*/ 	.word	0xffffffff


	//   ....[41]....
        /*0350*/ 	.word	0xffffffff


	//   ....[42]....
        /*0354*/ 	.word	0xffffffff


	//   ....[43]....
        /*0358*/ 	.word	0xffffffff


	//   ....[44]....
        /*035c*/ 	.word	0xffffffff


	//   ....[45]....
        /*0360*/ 	.word	0xffffffff


	//   ....[46]....
        /*0364*/ 	.word	0xffffffff


	//   ....[47]....
        /*0368*/ 	.word	0xffffffff


	//   ....[48]....
        /*036c*/ 	.word	0xffffffff


	//   ....[49]....
        /*0370*/ 	.word	0xffffffff


	//   ....[50]....
        /*0374*/ 	.word	0xffffffff


	//   ....[51]....
        /*0378*/ 	.word	0xffffffff


	//   ....[52]....
        /*037c*/ 	.word	0xffffffff


	//   ....[53]....
        /*0380*/ 	.word	0xffffffff


	//   ....[54]....
        /*0384*/ 	.word	0xffffffff


	//   ....[55]....
        /*0388*/ 	.word	0xffffffff


	//   ....[56]....
        /*038c*/ 	.word	0xffffffff


	//   ....[57]....
        /*0390*/ 	.word	0xffffffff


	//   ....[58]....
        /*0394*/ 	.word	0xffffffff


	//   ....[59]....
        /*0398*/ 	.word	0xffffffff


	//   ....[60]....
        /*039c*/ 	.word	0xffffffff


	//   ....[61]....
        /*03a0*/ 	.word	0xffffffff


	//   ....[62]....
        /*03a4*/ 	.word	0xffffffff


	//   ....[63]....
        /*03a8*/ 	.word	0xffffffff


	//   ....[64]....
        /*03ac*/ 	.word	0xffffffff


	//   ....[65]....
        /*03b0*/ 	.word	0xffffffff


	//   ....[66]....
        /*03b4*/ 	.word	0xffffffff


	//   ....[67]....
        /*03b8*/ 	.word	0xffffffff


	//   ....[68]....
        /*03bc*/ 	.word	0x0500000f


	//   ....[69]....
        /*03c0*/ 	.word	0x0500000f


	//   ....[70]....
        /*03c4*/ 	.word	0x0500000f


	//   ....[71]....
        /*03c8*/ 	.word	0x0500000f


	//   ....[72]....
        /*03cc*/ 	.word	0x0500000f


	//   ....[73]....
        /*03d0*/ 	.word	0x0500000f


	//   ....[74]....
        /*03d4*/ 	.word	0x0500000f


	//   ....[75]....
        /*03d8*/ 	.word	0x0500000f


	//   ....[76]....
        /*03dc*/ 	.word	0x0500000f


	//   ....[77]....
        /*03e0*/ 	.word	0x0500000f


	//   ....[78]....
        /*03e4*/ 	.word	0x0500000f


	//   ....[79]....
        /*03e8*/ 	.word	0x0500000f


	//   ....[80]....
        /*03ec*/ 	.word	0x0500000f


	//   ....[81]....
        /*03f0*/ 	.word	0x0500000f


	//   ....[82]....
        /*03f4*/ 	.word	0x0500000f


	//   ....[83]....
        /*03f8*/ 	.word	0x0500000f


	//   ....[84]....
        /*03fc*/ 	.word	0x0500000f


	//   ....[85]....
        /*0400*/ 	.word	0x0500000f


	//   ....[86]....
        /*0404*/ 	.word	0x0500000f


	//   ....[87]....
        /*0408*/ 	.word	0x0500000f


	//   ....[88]....
        /*040c*/ 	.word	0x0500000f


	//   ....[89]....
        /*0410*/ 	.word	0x0500000f


	//   ....[90]....
        /*0414*/ 	.word	0x0500000f


	//   ....[91]....
        /*0418*/ 	.word	0x0500000f


	//   ....[92]....
        /*041c*/ 	.word	0x0500000f


	//   ....[93]....
        /*0420*/ 	.word	0x0500000f


	//   ....[94]....
        /*0424*/ 	.word	0x0500000f


	//   ....[95]....
        /*0428*/ 	.word	0x0500000f


	//   ....[96]....
        /*042c*/ 	.word	0x0500000f


	//   ....[97]....
        /*0430*/ 	.word	0x0500000f


	//   ....[98]....
        /*0434*/ 	.word	0x0500000f


	//   ....[99]....
        /*0438*/ 	.word	0x0500000f


	//   ....[100]....
        /*043c*/ 	.word	0x0500000f


	//   ....[101]....
        /*0440*/ 	.word	0x0500000f


	//   ....[102]....
        /*0444*/ 	.word	0x0500000f


	//   ....[103]....
        /*0448*/ 	.word	0x0500000f


	//----- nvinfo : EIATTR_COOP_GROUP_INSTR_OFFSETS
	.align		4
.L_881:
        /*044c*/ 	.byte	0x04, 0x28
        /*044e*/ 	.short	(.L_883 - .L_882)


	//   ....[0]....
.L_882:
        /*0450*/ 	.word	0x00000060


	//   ....[1]....
        /*0454*/ 	.word	0x000001d0


	//   ....[2]....
        /*0458*/ 	.word	0x00000220


	//   ....[3]....
        /*045c*/ 	.word	0x00000410


	//   ....[4]....
        /*0460*/ 	.word	0x00000570


	//   ....[5]....
        /*0464*/ 	.word	0x00000690


	//   ....[6]....
        /*0468*/ 	.word	0x000007f0


	//   ....[7]....
        /*046c*/ 	.word	0x00004bf0


	//   ....[8]....
        /*0470*/ 	.word	0x00006db0


	//   ....[9]....
        /*0474*/ 	.word	0x0000b3d0


	//   ....[10]....
        /*0478*/ 	.word	0x0000b430


	//   ....[11]....
        /*047c*/ 	.word	0x0000b6a0


	//   ....[12]....
        /*0480*/ 	.word	0x0000b720


	//   ....[13]....
        /*0484*/ 	.word	0x0000c0f0


	//   ....[14]....
        /*0488*/ 	.word	0x0000d3a0


	//   ....[15]....
        /*048c*/ 	.word	0x0000d480


	//   ....[16]....
        /*0490*/ 	.word	0x0000d860


	//   ....[17]....
        /*0494*/ 	.word	0x0000d8f0


	//   ....[18]....
        /*0498*/ 	.word	0x0000eb00


	//   ....[19]....
        /*049c*/ 	.word	0x0000f5b0


	//   ....[20]....
        /*04a0*/ 	.word	0x0000f620


	//   ....[21]....
        /*04a4*/ 	.word	0x0000f910


	//   ....[22]....
        /*04a8*/ 	.word	0x0000fa00


	//   ....[23]....
        /*04ac*/ 	.word	0x00010bb0


	//   ....[24]....
        /*04b0*/ 	.word	0x00011d50


	//   ....[25]....
        /*04b4*/ 	.word	0x00011e50


	//   ....[26]....
        /*04b8*/ 	.word	0x000121e0


	//   ....[27]....
        /*04bc*/ 	.word	0x00012240


	//   ....[28]....
        /*04c0*/ 	.word	0x000134b0


	//   ....[29]....
        /*04c4*/ 	.word	0x00013500


	//   ....[30]....
        /*04c8*/ 	.word	0x00013530


	//   ....[31]....
        /*04cc*/ 	.word	0x000135d0


	//   ....[32]....
        /*04d0*/ 	.word	0x000135f0


	//   ....[33]....
        /*04d4*/ 	.word	0x00014f80


	//   ....[34]....
        /*04d8*/ 	.word	0x00016710


	//   ....[35]....
        /*04dc*/ 	.word	0x00016880


	//   ....[36]....
        /*04e0*/ 	.word	0x000168b0


	//   ....[37]....
        /*04e4*/ 	.word	0x000168f0


	//   ....[38]....
        /*04e8*/ 	.word	0x00016960


	//   ....[39]....
        /*04ec*/ 	.word	0x000169c0


	//   ....[40]....
        /*04f0*/ 	.word	0x00016a00


	//   ....[41]....
        /*04f4*/ 	.word	0x00016ba0


	//   ....[42]....
        /*04f8*/ 	.word	0x00016c00


	//   ....[43]....
        /*04fc*/ 	.word	0x00016c40


	//   ....[44]....
        /*0500*/ 	.word	0x00016c80


	//   ....[45]....
        /*0504*/ 	.word	0x00016cb0


	//   ....[46]....
        /*0508*/ 	.word	0x00016ce0


	//   ....[47]....
        /*050c*/ 	.word	0x00016d70


	//   ....[48]....
        /*0510*/ 	.word	0x00016dd0


	//   ....[49]....
        /*0514*/ 	.word	0x00016e60


	//   ....[50]....
        /*0518*/ 	.word	0x0001bf90


	//   ....[51]....
        /*051c*/ 	.word	0x0001bfa0


	//   ....[52]....
        /*0520*/ 	.word	0x0001c0b0


	//   ....[53]....
        /*0524*/ 	.word	0x0001c110


	//   ....[54]....
        /*0528*/ 	.word	0x0001c150


	//   ....[55]....
        /*052c*/ 	.word	0x0001c190


	//   ....[56]....
        /*0530*/ 	.word	0x0001c1c0


	//   ....[57]....
        /*0534*/ 	.word	0x0001c1f0


	//   ....[58]....
        /*0538*/ 	.word	0x0001c380


	//   ....[59]....
        /*053c*/ 	.word	0x0001c3e0


	//   ....[60]....
        /*0540*/ 	.word	0x0001c420


	//   ....[61]....
        /*0544*/ 	.word	0x0001c460


	//   ....[62]....
        /*0548*/ 	.word	0x0001c490


	//   ....[63]....
        /*054c*/ 	.word	0x0001c4c0


	//   ....[64]....
        /*0550*/ 	.word	0x0001c580


	//   ....[65]....
        /*0554*/ 	.word	0x0001c5a0


	//   ....[66]....
        /*0558*/ 	.word	0x0001c610


	//   ....[67]....
        /*055c*/ 	.word	0x0001cca0


	//   ....[68]....
        /*0560*/ 	.word	0x0001d180


	//   ....[69]....
        /*0564*/ 	.word	0x0001d220


	//   ....[70]....
        /*0568*/ 	.word	0x0001d2c0


	//   ....[71]....
        /*056c*/ 	.word	0x0001d360


	//   ....[72]....
        /*0570*/ 	.word	0x0001d400


	//   ....[73]....
        /*0574*/ 	.word	0x0001d4a0


	//   ....[74]....
        /*0578*/ 	.word	0x0001d540


	//   ....[75]....
        /*057c*/ 	.word	0x0001d5e0


	//   ....[76]....
        /*0580*/ 	.word	0x0001d6d0


	//   ....[77]....
        /*0584*/ 	.word	0x0001d770


	//   ....[78]....
        /*0588*/ 	.word	0x0001d810


	//   ....[79]....
        /*058c*/ 	.word	0x0001d8b0


	//   ....[80]....
        /*0590*/ 	.word	0x0001d950


	//   ....[81]....
        /*0594*/ 	.word	0x0001d9f0


	//   ....[82]....
        /*0598*/ 	.word	0x0001da90


	//   ....[83]....
        /*059c*/ 	.word	0x0001db30


	//   ....[84]....
        /*05a0*/ 	.word	0x0001ded0


	//   ....[85]....
        /*05a4*/ 	.word	0x0001e1b0


	//   ....[86]....
        /*05a8*/ 	.word	0x0001e5d0


	//   ....[87]....
        /*05ac*/ 	.word	0x0001e660


	//   ....[88]....
        /*05b0*/ 	.word	0x0001e700


	//   ....[89]....
        /*05b4*/ 	.word	0x0001e7b0


	//   ....[90]....
        /*05b8*/ 	.word	0x0001e830


	//   ....[91]....
        /*05bc*/ 	.word	0x0001e8b0


	//   ....[92]....
        /*05c0*/ 	.word	0x0001e930


	//   ....[93]....
        /*05c4*/ 	.word	0x0001e9b0


	//   ....[94]....
        /*05c8*/ 	.word	0x0001ea40


	//   ....[95]....
        /*05cc*/ 	.word	0x0001eaf0


	//   ....[96]....
        /*05d0*/ 	.word	0x0001eb70


	//   ....[97]....
        /*05d4*/ 	.word	0x0001ebf0


	//   ....[98]....
        /*05d8*/ 	.word	0x0001ec70


	//   ....[99]....
        /*05dc*/ 	.word	0x0001ecf0


	//   ....[100]....
        /*05e0*/ 	.word	0x0001ed60


	//   ....[101]....
        /*05e4*/ 	.word	0x0001ee00


	//   ....[102]....
        /*05e8*/ 	.word	0x0001ee90


	//   ....[103]....
        /*05ec*/ 	.word	0x0001efc0


	//----- nvinfo : EIATTR_REG_RECONFIG
	.align		4
.L_883:
        /*05f0*/ 	.byte	0x01, 0x54
	.zero		2


	//----- nvinfo : EIATTR_SYSCALL_OFFSETS
	.align		4
        /*05f4*/ 	.byte	0x04, 0x46
        /*05f6*/ 	.short	(.L_885 - .L_884)


	//   ....[0]....
.L_884:
        /*05f8*/ 	.word	0x00001b30


	//   ....[1]....
        /*05fc*/ 	.word	0x00001c80


	//   ....[2]....
        /*0600*/ 	.word	0x00006f70


	//   ....[3]....
        /*0604*/ 	.word	0x00007410


	//   ....[4]....
        /*0608*/ 	.word	0x00019270


	//   ....[5]....
        /*060c*/ 	.word	0x000193b0


	//   ....[6]....
        /*0610*/ 	.word	0x000194b0


	//----- nvinfo : EIATTR_MBARRIER_INSTR_OFFSETS
	.align		4
.L_885:
        /*0614*/ 	.byte	0x04, 0x39
        /*0616*/ 	.short	(.L_887 - .L_886)


	//   ....[0]....
.L_886:
        /*0618*/ 	.word	0x00000300
        /*061c*/ 	.word	0x000000ff
        /*0620*/ 	.word	0x00028c00
        /*0624*/ 	.short	0x0100
        /*0626*/ 	.byte	0x08
	.zero		1


	//   ....[1]....
        /*0628*/ 	.word	0x00000310
        /*062c*/ 	.word	0x000000ff
        /*0630*/ 	.word	0x00028c20
        /*0634*/ 	.short	0x0100
        /*0636*/ 	.byte	0x08
	.zero		1


	//   ....[2]....
        /*0638*/ 	.word	0x000003c0
        /*063c*/ 	.word	0x000000ff
        /*0640*/ 	.word	0x00028c30
        /*0644*/ 	.short	0x0100
        /*0646*/ 	.byte	0x06
	.zero		1


	//   ....[3]....
        /*0648*/ 	.word	0x000003d0
        /*064c*/ 	.word	0x000000ff
        /*0650*/ 	.word	0x00028c40
        /*0654*/ 	.short	0x0100
        /*0656*/ 	.byte	0x06
	.zero		1


	//   ....[4]....
        /*0658*/ 	.word	0x000003e0
        /*065c*/ 	.word	0x000000ff
        /*0660*/ 	.word	0x00028c38
        /*0664*/ 	.short	0x0100
        /*0666*/ 	.byte	0x06
	.zero		1


	//   ....[5]....
        /*0668*/ 	.word	0x000003f0
        /*066c*/ 	.word	0x000000ff
        /*0670*/ 	.word	0x00028c48
        /*0674*/ 	.short	0x0100
        /*0676*/ 	.byte	0x06
	.zero		1


	//   ....[6]....
        /*0678*/ 	.word	0x00000520
        /*067c*/ 	.word	0x000000ff
        /*0680*/ 	.word	0x00028c50
        /*0684*/ 	.short	0x0100
        /*0686*/ 	.byte	0x08
	.zero		1


	//   ....[7]....
        /*0688*/ 	.word	0x00000530
        /*068c*/ 	.word	0x000000ff
        /*0690*/ 	.word	0x00028c60
        /*0694*/ 	.short	0x0100
        /*0696*/ 	.byte	0x08
	.zero		1


	//   ....[8]....
        /*0698*/ 	.word	0x00000540
        /*069c*/ 	.word	0x000000ff
        /*06a0*/ 	.word	0x00028c58
        /*06a4*/ 	.short	0x0100
        /*06a6*/ 	.byte	0x08
	.zero		1


	//   ....[9]....
        /*06a8*/ 	.word	0x00000550
        /*06ac*/ 	.word	0x000000ff
        /*06b0*/ 	.word	0x00028c68
        /*06b4*/ 	.short	0x0100
        /*06b6*/ 	.byte	0x08
	.zero		1


	//   ....[10]....
        /*06b8*/ 	.word	0x00000640
        /*06bc*/ 	.word	0x000000ff
        /*06c0*/ 	.word	0x00028c70
        /*06c4*/ 	.short	0x0100
        /*06c6*/ 	.byte	0x06
	.zero		1


	//   ....[11]....
        /*06c8*/ 	.word	0x00000650
        /*06cc*/ 	.word	0x000000ff
        /*06d0*/ 	.word	0x00028c80
        /*06d4*/ 	.short	0x0100
        /*06d6*/ 	.byte	0x06
	.zero		1


	//   ....[12]....
        /*06d8*/ 	.word	0x00000660
        /*06dc*/ 	.word	0x000000ff
        /*06e0*/ 	.word	0x00028c78
        /*06e4*/ 	.short	0x0100
        /*06e6*/ 	.byte	0x06
	.zero		1


	//   ....[13]....
        /*06e8*/ 	.word	0x00000670
        /*06ec*/ 	.word	0x000000ff
        /*06f0*/ 	.word	0x00028c88
        /*06f4*/ 	.short	0x0100
        /*06f6*/ 	.byte	0x06
	.zero		1


	//   ....[14]....
        /*06f8*/ 	.word	0x000007a0
        /*06fc*/ 	.word	0x000000ff
        /*0700*/ 	.word	0x00028c90
        /*0704*/ 	.short	0x0100
        /*0706*/ 	.byte	0x08
	.zero		1


	//   ....[15]....
        /*0708*/ 	.word	0x000007b0
        /*070c*/ 	.word	0x000000ff
        /*0710*/ 	.word	0x00028ca0
        /*0714*/ 	.short	0x0100
        /*0716*/ 	.byte	0x08
	.zero		1


	//   ....[16]....
        /*0718*/ 	.word	0x000007c0
        /*071c*/ 	.word	0x000000ff
        /*0720*/ 	.word	0x00028c98
        /*0724*/ 	.short	0x0100
        /*0726*/ 	.byte	0x08
	.zero		1


	//   ....[17]....
        /*0728*/ 	.word	0x000007d0
        /*072c*/ 	.word	0x000000ff
        /*0730*/ 	.word	0x00028ca8
        /*0734*/ 	.short	0x0100
        /*0736*/ 	.byte	0x08
	.zero		1


	//   ....[18]....
        /*0738*/ 	.word	0x00000900
        /*073c*/ 	.word	0x000000ff
        /*0740*/ 	.word	0x00028cb0
        /*0744*/ 	.short	0x0100
        /*0746*/ 	.byte	0x08
	.zero		1


	//   ....[19]....
        /*0748*/ 	.word	0x00000910
        /*074c*/ 	.word	0x000000ff
        /*0750*/ 	.word	0x00028cc0
        /*0754*/ 	.short	0x0100
        /*0756*/ 	.byte	0x08
	.zero		1


	//   ....[20]....
        /*0758*/ 	.word	0x00000920
        /*075c*/ 	.word	0x000000ff
        /*0760*/ 	.word	0x00028cb8
        /*0764*/ 	.short	0x0100
        /*0766*/ 	.byte	0x08
	.zero		1


	//   ....[21]....
        /*0768*/ 	.word	0x00000930
        /*076c*/ 	.word	0x000000ff
        /*0770*/ 	.word	0x00028cc8
        /*0774*/ 	.short	0x0100
        /*0776*/ 	.byte	0x08
	.zero		1


	//   ....[22]....
        /*0778*/ 	.word	0x000028c0
        /*077c*/ 	.word	0x00000046
        /*0780*/ 	.word	0x00028c90
        /*0784*/ 	.short	0x010a
        /*0786*/ 	.byte	0x3f
	.zero		1


	//   ....[23]....
        /*0788*/ 	.word	0x00003280
        /*078c*/ 	.word	0x00000046
        /*0790*/ 	.word	0x00028c90
        /*0794*/ 	.short	0x010a
        /*0796*/ 	.byte	0x3f
	.zero		1


	//   ....[24]....
        /*0798*/ 	.word	0x00003b00
        /*079c*/ 	.word	0x00000046
        /*07a0*/ 	.word	0x00028c90
        /*07a4*/ 	.short	0x010a
        /*07a6*/ 	.byte	0x3f
	.zero		1


	//   ....[25]....
        /*07a8*/ 	.word	0x00003d00
        /*07ac*/ 	.word	0x00000004
        /*07b0*/ 	.word	0x00000000
        /*07b4*/ 	.short	0x0101
        /*07b6*/ 	.byte	0x3f
	.zero		1


	//   ....[26]....
        /*07b8*/ 	.word	0x00003d40
        /*07bc*/ 	.word	0x00000046
        /*07c0*/ 	.word	0x00028cb0
        /*07c4*/ 	.short	0x010a
        /*07c6*/ 	.byte	0x3f
	.zero		1


	//   ....[27]....
        /*07c8*/ 	.word	0x00004390
        /*07cc*/ 	.word	0x00000046
        /*07d0*/ 	.word	0x00000000
        /*07d4*/ 	.short	0x0101
        /*07d6*/ 	.byte	0x3f
	.zero		1


	//   ....[28]....
        /*07d8*/ 	.word	0x00004d10
        /*07dc*/ 	.word	0x00000098
        /*07e0*/ 	.word	0x00028c50
        /*07e4*/ 	.short	0x010a
        /*07e6*/ 	.byte	0x3f
	.zero		1


	//   ....[29]....
        /*07e8*/ 	.word	0x000050d0
        /*07ec*/ 	.word	0x00000000
        /*07f0*/ 	.word	0x00000000
        /*07f4*/ 	.short	0x0101
        /*07f6*/ 	.byte	0x3f
	.zero		1


	//   ....[30]....
        /*07f8*/ 	.word	0x000059f0
        /*07fc*/ 	.word	0x00000000
        /*0800*/ 	.word	0x00028c50
        /*0804*/ 	.short	0x010a
        /*0806*/ 	.byte	0x3f
	.zero		1


	//   ....[31]....
        /*0808*/ 	.word	0x00005a40
        /*080c*/ 	.word	0x00000000
        /*0810*/ 	.word	0x00028c50
        /*0814*/ 	.short	0x010a
        /*0816*/ 	.byte	0x3f
	.zero		1


	//   ....[32]....
        /*0818*/ 	.word	0x00005d00
        /*081c*/ 	.word	0x00000000
        /*0820*/ 	.word	0x00000000
        /*0824*/ 	.short	0x0101
        /*0826*/ 	.byte	0x3f
	.zero		1


	//   ....[33]....
        /*0828*/ 	.word	0x00007000
        /*082c*/ 	.word	0x00000002
        /*0830*/ 	.word	0x00028c00
        /*0834*/ 	.short	0x010a
        /*0836*/ 	.byte	0x3f
	.zero		1


	//   ....[34]....
        /*0838*/ 	.word	0x00007050
        /*083c*/ 	.word	0x00000002
        /*0840*/ 	.word	0x00028c00
        /*0844*/ 	.short	0x010a
        /*0846*/ 	.byte	0x3f
	.zero		1


	//   ....[35]....
        /*0848*/ 	.word	0x00007c80
        /*084c*/ 	.word	0x00000002
        /*0850*/ 	.word	0x00028c00
        /*0854*/ 	.short	0x010a
        /*0856*/ 	.byte	0x3f
	.zero		1


	//   ....[36]....
        /*0858*/ 	.word	0x00008fb0
        /*085c*/ 	.word	0x00000002
        /*0860*/ 	.word	0x00028c00
        /*0864*/ 	.short	0x010a
        /*0866*/ 	.byte	0x3f
	.zero		1


	//   ....[37]....
        /*0868*/ 	.word	0x00009e40
        /*086c*/ 	.word	0x00000009
        /*0870*/ 	.word	0x00028c30
        /*0874*/ 	.short	0x010a
        /*0876*/ 	.byte	0x3f
	.zero		1


	//   ....[38]....
        /*0878*/ 	.word	0x00009ed0
        /*087c*/ 	.word	0x00000009
        /*0880*/ 	.word	0x00028c30
        /*0884*/ 	.short	0x010a
        /*0886*/ 	.byte	0x3f
	.zero		1


	//   ....[39]....
        /*0888*/ 	.word	0x0000a520
        /*088c*/ 	.word	0x00000000
        /*0890*/ 	.word	0x00000000
        /*0894*/ 	.short	0x0101
        /*0896*/ 	.byte	0x3f
	.zero		1


	//   ....[40]....
        /*0898*/ 	.word	0x0000bd70
        /*089c*/ 	.word	0x00000009
        /*08a0*/ 	.word	0x00028c50
        /*08a4*/ 	.short	0x010a
        /*08a6*/ 	.byte	0x3f
	.zero		1


	//   ....[41]....
        /*08a8*/ 	.word	0x0000be20
        /*08ac*/ 	.word	0x00000009
        /*08b0*/ 	.word	0x00028c50
        /*08b4*/ 	.short	0x010a
        /*08b6*/ 	.byte	0x3f
	.zero		1


	//   ....[42]....
        /*08b8*/ 	.word	0x0000c110
        /*08bc*/ 	.word	0x00000009
        /*08c0*/ 	.word	0x00000000
        /*08c4*/ 	.short	0x0101
        /*08c6*/ 	.byte	0x3f
	.zero		1


	//   ....[43]....
        /*08c8*/ 	.word	0x0000c3c0
        /*08cc*/ 	.word	0x000000d8
        /*08d0*/ 	.word	0x00028c30
        /*08d4*/ 	.short	0x010a
        /*08d6*/ 	.byte	0x3f
	.zero		1


	//   ....[44]....
        /*08d8*/ 	.word	0x0000c430
        /*08dc*/ 	.word	0x000000d8
        /*08e0*/ 	.word	0x00028c30
        /*08e4*/ 	.short	0x010a
        /*08e6*/ 	.byte	0x3f
	.zero		1


	//   ....[45]....
        /*08e8*/ 	.word	0x0000c8d0
        /*08ec*/ 	.word	0x00000098
        /*08f0*/ 	.word	0x00000000
        /*08f4*/ 	.short	0x0101
        /*08f6*/ 	.byte	0x3f
	.zero		1


	//   ....[46]....
        /*08f8*/ 	.word	0x0000e7d0
        /*08fc*/ 	.word	0x000000d8
        /*0900*/ 	.word	0x00028c50
        /*0904*/ 	.short	0x010a
        /*0906*/ 	.byte	0x3f
	.zero		1


	//   ....[47]....
        /*0908*/ 	.word	0x0000e820
        /*090c*/ 	.word	0x000000d8
        /*0910*/ 	.word	0x00028c50
        /*0914*/ 	.short	0x010a
        /*0916*/ 	.byte	0x3f
	.zero		1


	//   ....[48]....
        /*0918*/ 	.word	0x0000eb20
        /*091c*/ 	.word	0x000000d8
        /*0920*/ 	.word	0x00000000
        /*0924*/ 	.short	0x0101
        /*0926*/ 	.byte	0x3f
	.zero		1


	//   ....[49]....
        /*0928*/ 	.word	0x0000eeb0
        /*092c*/ 	.word	0x00000009
        /*0930*/ 	.word	0x00028c30
        /*0934*/ 	.short	0x010a
        /*0936*/ 	.byte	0x3f
	.zero		1


	//   ....[50]....
        /*0938*/ 	.word	0x0000ef20
        /*093c*/ 	.word	0x00000009
        /*0940*/ 	.word	0x00028c30
        /*0944*/ 	.short	0x010a
        /*0946*/ 	.byte	0x3f
	.zero		1


	//   ....[51]....
        /*0948*/ 	.word	0x0000fd30
        /*094c*/ 	.word	0x0000009a
        /*0950*/ 	.word	0x00000000
        /*0954*/ 	.short	0x0101
        /*0956*/ 	.byte	0x3f
	.zero		1


	//   ....[52]....
        /*0958*/ 	.word	0x000108a0
        /*095c*/ 	.word	0x00000009
        /*0960*/ 	.word	0x00028c50
        /*0964*/ 	.short	0x010a
        /*0966*/ 	.byte	0x3f
	.zero		1


	//   ....[53]....
        /*0968*/ 	.word	0x000108f0
        /*096c*/ 	.word	0x00000009
        /*0970*/ 	.word	0x00028c50
        /*0974*/ 	.short	0x010a
        /*0976*/ 	.byte	0x3f
	.zero		1


	//   ....[54]....
        /*0978*/ 	.word	0x00010bd0
        /*097c*/ 	.word	0x00000009
        /*0980*/ 	.word	0x00000000
        /*0984*/ 	.short	0x0101
        /*0986*/ 	.byte	0x3f
	.zero		1


	//   ....[55]....
        /*0988*/ 	.word	0x00010d30
        /*098c*/ 	.word	0x000000bf
        /*0990*/ 	.word	0x00028c30
        /*0994*/ 	.short	0x010a
        /*0996*/ 	.byte	0x3f
	.zero		1


	//   ....[56]....
        /*0998*/ 	.word	0x00010da0
        /*099c*/ 	.word	0x000000bf
        /*09a0*/ 	.word	0x00028c30
        /*09a4*/ 	.short	0x010a
        /*09a6*/ 	.byte	0x3f
	.zero		1


	//   ....[57]....
        /*09a8*/ 	.word	0x00011230
        /*09ac*/ 	.word	0x00000014
        /*09b0*/ 	.word	0x00000000
        /*09b4*/ 	.short	0x0101
        /*09b6*/ 	.byte	0x3f
	.zero		1


	//   ....[58]....
        /*09b8*/ 	.word	0x00013180
        /*09bc*/ 	.word	0x000000bf
        /*09c0*/ 	.word	0x00028c50
        /*09c4*/ 	.short	0x010a
        /*09c6*/ 	.byte	0x3f
	.zero		1


	//   ....[59]....
        /*09c8*/ 	.word	0x000131d0
        /*09cc*/ 	.word	0x000000bf
        /*09d0*/ 	.word	0x00028c50
        /*09d4*/ 	.short	0x010a
        /*09d6*/ 	.byte	0x3f
	.zero		1


	//   ....[60]....
        /*09d8*/ 	.word	0x000134d0
        /*09dc*/ 	.word	0x000000bf
        /*09e0*/ 	.word	0x00000000
        /*09e4*/ 	.short	0x0101
        /*09e6*/ 	.byte	0x3f
	.zero		1


	//   ....[61]....
        /*09e8*/ 	.word	0x000157f0
        /*09ec*/ 	.word	0x00000000
        /*09f0*/ 	.word	0x00000000
        /*09f4*/ 	.short	0x0101
        /*09f6*/ 	.byte	0x3f
	.zero		1


	//   ....[62]....
        /*09f8*/ 	.word	0x00017e20
        /*09fc*/ 	.word	0x00000007
        /*0a00*/ 	.word	0x00028c20
        /*0a04*/ 	.short	0x010a
        /*0a06*/ 	.byte	0x3f
	.zero		1


	//   ....[63]....
        /*0a08*/ 	.word	0x00017eb0
        /*0a0c*/ 	.word	0x00000008
        /*0a10*/ 	.word	0x00028ca0
        /*0a14*/ 	.short	0x010a
        /*0a16*/ 	.byte	0x3f
	.zero		1


	//   ....[64]....
        /*0a18*/ 	.word	0x00018090
        /*0a1c*/ 	.word	0x00000008
        /*0a20*/ 	.word	0x00028cc0
        /*0a24*/ 	.short	0x010a
        /*0a26*/ 	.byte	0x3f
	.zero		1


	//   ....[65]....
        /*0a28*/ 	.word	0x000185e0
        /*0a2c*/ 	.word	0x00000009
        /*0a30*/ 	.word	0x00028ca0
        /*0a34*/ 	.short	0x010a
        /*0a36*/ 	.byte	0x3f
	.zero		1


	//   ....[66]....
        /*0a38*/ 	.word	0x000187a0
        /*0a3c*/ 	.word	0x00000009
        /*0a40*/ 	.word	0x00028cc0
        /*0a44*/ 	.short	0x010a
        /*0a46*/ 	.byte	0x3f
	.zero		1


	//   ....[67]....
        /*0a48*/ 	.word	0x000199c0
        /*0a4c*/ 	.word	0x00000005
        /*0a50*/ 	.word	0x00028c40
        /*0a54*/ 	.short	0x010a
        /*0a56*/ 	.byte	0x3f
	.zero		1


	//   ....[68]....
        /*0a58*/ 	.word	0x00019db0
        /*0a5c*/ 	.word	0x00000007
        /*0a60*/ 	.word	0x00028c20
        /*0a64*/ 	.short	0x010a
        /*0a66*/ 	.byte	0x3f
	.zero		1


	//   ....[69]....
        /*0a68*/ 	.word	0x00019e70
        /*0a6c*/ 	.word	0x00000002
        /*0a70*/ 	.word	0x00028c60
        /*0a74*/ 	.short	0x010a
        /*0a76*/ 	.byte	0x3f
	.zero		1


	//   ....[70]....
        /*0a78*/ 	.word	0x0001a600
        /*0a7c*/ 	.word	0x00000002
        /*0a80*/ 	.word	0x00028c40
        /*0a84*/ 	.short	0x010a
        /*0a86*/ 	.byte	0x3f
	.zero		1


	//   ....[71]....
        /*0a88*/ 	.word	0x0001a810
        /*0a8c*/ 	.word	0x00000002
        /*0a90*/ 	.word	0x00028c60
        /*0a94*/ 	.short	0x010a
        /*0a96*/ 	.byte	0x3f
	.zero		1


	//   ....[72]....
        /*0a98*/ 	.word	0x0001aef0
        /*0a9c*/ 	.word	0x00000002
        /*0aa0*/ 	.word	0x00028c40
        /*0aa4*/ 	.short	0x010a
        /*0aa6*/ 	.byte	0x3f
	.zero		1


	//   ....[73]....
        /*0aa8*/ 	.word	0x0001b0f0
        /*0aac*/ 	.word	0x00000002
        /*0ab0*/ 	.word	0x00028c60
        /*0ab4*/ 	.short	0x010a
        /*0ab6*/ 	.byte	0x3f
	.zero		1


	//   ....[74]....
        /*0ab8*/ 	.word	0x0001b740
        /*0abc*/ 	.word	0x00000002
        /*0ac0*/ 	.word	0x00028c40
        /*0ac4*/ 	.short	0x010a
        /*0ac6*/ 	.byte	0x3f
	.zero		1


	//   ....[75]....
        /*0ac8*/ 	.word	0x0001b950
        /*0acc*/ 	.word	0x00000002
        /*0ad0*/ 	.word	0x00028c60
        /*0ad4*/ 	.short	0x010a
        /*0ad6*/ 	.byte	0x3f
	.zero		1


	//   ....[76]....
        /*0ad8*/ 	.word	0x0001cc20
        /*0adc*/ 	.word	0x00000000
        /*0ae0*/ 	.word	0x00028c20
        /*0ae4*/ 	.short	0x010a
        /*0ae6*/ 	.byte	0x3f
	.zero		1


	//   ....[77]....
        /*0ae8*/ 	.word	0x0001cdd0
        /*0aec*/ 	.word	0x00000006
        /*0af0*/ 	.word	0x00000000
        /*0af4*/ 	.short	0x010a
        /*0af6*/ 	.byte	0x3f
	.zero		1


	//   ....[78]....
        /*0af8*/ 	.word	0x0001ce40
        /*0afc*/ 	.word	0x00000007
        /*0b00*/ 	.word	0x00000000
        /*0b04*/ 	.short	0x010a
        /*0b06*/ 	.byte	0x3f
	.zero		1


	//   ....[79]....
        /*0b08*/ 	.word	0x0001ceb0
        /*0b0c*/ 	.word	0x00000004
        /*0b10*/ 	.word	0x00000000
        /*0b14*/ 	.short	0x010a
        /*0b16*/ 	.byte	0x3f
	.zero		1


	//   ....[80]....
        /*0b18*/ 	.word	0x0001cee0
        /*0b1c*/ 	.word	0x00000003
        /*0b20*/ 	.word	0x00000000
        /*0b24*/ 	.short	0x010a
        /*0b26*/ 	.byte	0x3f
	.zero		1


	//   ....[81]....
        /*0b28*/ 	.word	0x0001cf40
        /*0b2c*/ 	.word	0x00000046
        /*0b30*/ 	.word	0x00028c90
        /*0b34*/ 	.short	0x010a
        /*0b36*/ 	.byte	0x3f
	.zero		1


	//   ....[82]....
        /*0b38*/ 	.word	0x0001cf90
        /*0b3c*/ 	.word	0x00000046
        /*0b40*/ 	.word	0x00028c90
        /*0b44*/ 	.short	0x010a
        /*0b46*/ 	.byte	0x3f
	.zero		1


	//   ....[83]....
        /*0b48*/ 	.word	0x0001cfe0
        /*0b4c*/ 	.word	0x00000046
        /*0b50*/ 	.word	0x00028c90
        /*0b54*/ 	.short	0x010a
        /*0b56*/ 	.byte	0x3f
	.zero		1


	//   ....[84]....
        /*0b58*/ 	.word	0x0001d030
        /*0b5c*/ 	.word	0x00000046
        /*0b60*/ 	.word	0x00028cb0
        /*0b64*/ 	.short	0x010a
        /*0b66*/ 	.byte	0x3f
	.zero		1


	//   ....[85]....
        /*0b68*/ 	.word	0x0001d080
        /*0b6c*/ 	.word	0x00000098
        /*0b70*/ 	.word	0x00028c50
        /*0b74*/ 	.short	0x010a
        /*0b76*/ 	.byte	0x3f
	.zero		1


	//   ....[86]....
        /*0b78*/ 	.word	0x0001d0d0
        /*0b7c*/ 	.word	0x00000000
        /*0b80*/ 	.word	0x00028c50
        /*0b84*/ 	.short	0x010a
        /*0b86*/ 	.byte	0x3f
	.zero		1


	//   ....[87]....
        /*0b88*/ 	.word	0x0001d620
        /*0b8c*/ 	.word	0x00000002
        /*0b90*/ 	.word	0x00028c00
        /*0b94*/ 	.short	0x010a
        /*0b96*/ 	.byte	0x3f
	.zero		1


	//   ....[88]....
        /*0b98*/ 	.word	0x0001db70
        /*0b9c*/ 	.word	0x00000002
        /*0ba0*/ 	.word	0x00028c00
        /*0ba4*/ 	.short	0x010a
        /*0ba6*/ 	.byte	0x3f
	.zero		1


	//   ....[89]....
        /*0ba8*/ 	.word	0x0001dbc0
        /*0bac*/ 	.word	0x00000009
        /*0bb0*/ 	.word	0x00028c30
        /*0bb4*/ 	.short	0x010a
        /*0bb6*/ 	.byte	0x3f
	.zero		1


	//   ....[90]....
        /*0bb8*/ 	.word	0x0001dc10
        /*0bbc*/ 	.word	0x00000009
        /*0bc0*/ 	.word	0x00028c50
        /*0bc4*/ 	.short	0x010a
        /*0bc6*/ 	.byte	0x3f
	.zero		1


	//   ....[91]....
        /*0bc8*/ 	.word	0x0001dc60
        /*0bcc*/ 	.word	0x000000d8
        /*0bd0*/ 	.word	0x00028c30
        /*0bd4*/ 	.short	0x010a
        /*0bd6*/ 	.byte	0x3f
	.zero		1


	//   ....[92]....
        /*0bd8*/ 	.word	0x0001dcb0
        /*0bdc*/ 	.word	0x000000d8
        /*0be0*/ 	.word	0x00028c50
        /*0be4*/ 	.short	0x010a
        /*0be6*/ 	.byte	0x3f
	.zero		1


	//   ....[93]....
        /*0be8*/ 	.word	0x0001dd00
        /*0bec*/ 	.word	0x00000009
        /*0bf0*/ 	.word	0x00028c30
        /*0bf4*/ 	.short	0x010a
        /*0bf6*/ 	.byte	0x3f
	.zero		1


	//   ....[94]....
        /*0bf8*/ 	.word	0x0001dd50
        /*0bfc*/ 	.word	0x00000009
        /*0c00*/ 	.word	0x00028c50
        /*0c04*/ 	.short	0x010a
        /*0c06*/ 	.byte	0x3f
	.zero		1


	//   ....[95]....
        /*0c08*/ 	.word	0x0001dda0
        /*0c0c*/ 	.word	0x000000bf
        /*0c10*/ 	.word	0x00028c30
        /*0c14*/ 	.short	0x010a
        /*0c16*/ 	.byte	0x3f
	.zero		1


	//   ....[96]....
        /*0c18*/ 	.word	0x0001ddf0
        /*0c1c*/ 	.word	0x000000bf
        /*0c20*/ 	.word	0x00028c50
        /*0c24*/ 	.short	0x010a
        /*0c26*/ 	.byte	0x3f
	.zero		1


	//   ....[97]....
        /*0c28*/ 	.word	0x0001df90
        /*0c2c*/ 	.word	0x00000007
        /*0c30*/ 	.word	0x00028c20
        /*0c34*/ 	.short	0x010a
        /*0c36*/ 	.byte	0x3f
	.zero		1


	//   ....[98]....
        /*0c38*/ 	.word	0x0001dfe0
        /*0c3c*/ 	.word	0x00000008
        /*0c40*/ 	.word	0x00028ca0
        /*0c44*/ 	.short	0x010a
        /*0c46*/ 	.byte	0x3f
	.zero		1


	//   ....[99]....
        /*0c48*/ 	.word	0x0001e030
        /*0c4c*/ 	.word	0x00000008
        /*0c50*/ 	.word	0x00028cc0
        /*0c54*/ 	.short	0x010a
        /*0c56*/ 	.byte	0x3f
	.zero		1


	//   ....[100]....
        /*0c58*/ 	.word	0x0001e080
        /*0c5c*/ 	.word	0x00000009
        /*0c60*/ 	.word	0x00028ca0
        /*0c64*/ 	.short	0x010a
        /*0c66*/ 	.byte	0x3f
	.zero		1


	//   ....[101]....
        /*0c68*/ 	.word	0x0001e0d0
        /*0c6c*/ 	.word	0x00000009
        /*0c70*/ 	.word	0x00028cc0
        /*0c74*/ 	.short	0x010a
        /*0c76*/ 	.byte	0x3f
	.zero		1


	//   ....[102]....
        /*0c78*/ 	.word	0x0001e270
        /*0c7c*/ 	.word	0x00000005
        /*0c80*/ 	.word	0x00028c40
        /*0c84*/ 	.short	0x010a
        /*0c86*/ 	.byte	0x3f
	.zero		1


	//   ....[103]....
        /*0c88*/ 	.word	0x0001e2f0
        /*0c8c*/ 	.word	0x00000005
        /*0c90*/ 	.word	0x00028c20
        /*0c94*/ 	.short	0x010a
        /*0c96*/ 	.byte	0x3f
	.zero		1


	//   ....[104]....
        /*0c98*/ 	.word	0x0001e340
        /*0c9c*/ 	.word	0x00000002
        /*0ca0*/ 	.word	0x00028c60
        /*0ca4*/ 	.short	0x010a
        /*0ca6*/ 	.byte	0x3f
	.zero		1


	//   ....[105]....
        /*0ca8*/ 	.word	0x0001e390
        /*0cac*/ 	.word	0x00000002
        /*0cb0*/ 	.word	0x00028c40
        /*0cb4*/ 	.short	0x010a
        /*0cb6*/ 	.byte	0x3f
	.zero		1


	//   ....[106]....
        /*0cb8*/ 	.word	0x0001e3e0
        /*0cbc*/ 	.word	0x00000002
        /*0cc0*/ 	.word	0x00028c60
        /*0cc4*/ 	.short	0x010a
        /*0cc6*/ 	.byte	0x3f
	.zero		1


	//   ....[107]....
        /*0cc8*/ 	.word	0x0001e430
        /*0ccc*/ 	.word	0x00000002
        /*0cd0*/ 	.word	0x00028c40
        /*0cd4*/ 	.short	0x010a
        /*0cd6*/ 	.byte	0x3f
	.zero		1


	//   ....[108]....
        /*0cd8*/ 	.word	0x0001e480
        /*0cdc*/ 	.word	0x00000002
        /*0ce0*/ 	.word	0x00028c60
        /*0ce4*/ 	.short	0x010a
        /*0ce6*/ 	.byte	0x3f
	.zero		1


	//   ....[109]....
        /*0ce8*/ 	.word	0x0001e4d0
        /*0cec*/ 	.word	0x00000002
        /*0cf0*/ 	.word	0x00028c40
        /*0cf4*/ 	.short	0x010a
        /*0cf6*/ 	.byte	0x3f
	.zero		1


	//   ....[110]....
        /*0cf8*/ 	.word	0x0001e520
        /*0cfc*/ 	.word	0x00000002
        /*0d00*/ 	.word	0x00028c60
        /*0d04*/ 	.short	0x010a
        /*0d06*/ 	.byte	0x3f
	.zero		1


	//   ....[111]....
        /*0d08*/ 	.word	0x0001eee0
        /*0d0c*/ 	.word	0x00000000
        /*0d10*/ 	.word	0x00028c20
        /*0d14*/ 	.short	0x010a
        /*0d16*/ 	.byte	0x3f
	.zero		1


	//   ....[112]....
        /*0d18*/ 	.word	0x0001f080
        /*0d1c*/ 	.word	0x00000006
        /*0d20*/ 	.word	0x00000000
        /*0d24*/ 	.short	0x010a
        /*0d26*/ 	.byte	0x3f
	.zero		1


	//   ....[113]....
        /*0d28*/ 	.word	0x0001f0d0
        /*0d2c*/ 	.word	0x00000007
        /*0d30*/ 	.word	0x00000000
        /*0d34*/ 	.short	0x010a
        /*0d36*/ 	.byte	0x3f
	.zero		1


	//   ....[114]....
        /*0d38*/ 	.word	0x0001f120
        /*0d3c*/ 	.word	0x00000004
        /*0d40*/ 	.word	0x00000000
        /*0d44*/ 	.short	0x010a
        /*0d46*/ 	.byte	0x3f
	.zero		1


	//----- nvinfo : EIATTR_NUM_MBARRIERS
	.align		4
.L_887:
        /*0d48*/ 	.byte	0x03, 0x38
        /*0d4a*/ 	.short	0x0016


	//----- nvinfo : EIATTR_EXIT_INSTR_OFFSETS
	.align		4
        /*0d4c*/ 	.byte	0x04, 0x1c
        /*0d4e*/ 	.short	(.L_889 - .L_888)


	//   ....[0]....
.L_888:
        /*0d50*/ 	.word	0x0001cf30


	//----- nvinfo : EIATTR_MAX_THREADS
	.align		4
.L_889:
        /*0d54*/ 	.byte	0x04, 0x05
        /*0d56*/ 	.short	(.L_891 - .L_890)
.L_890:
        /*0d58*/ 	.word	0x00000180
        /*0d5c*/ 	.word	0x00000001
        /*0d60*/ 	.word	0x00000001


	//----- nvinfo : EIATTR_CRS_STACK_SIZE
	.align		4
.L_891:
        /*0d64*/ 	.byte	0x04, 0x1e
        /*0d66*/ 	.short	(.L_893 - .L_892)
.L_892:
        /*0d68*/ 	.word	0x00000000


	//----- nvinfo : EIATTR_CBANK_PARAM_SIZE
	.align		4
.L_893:
        /*0d6c*/ 	.byte	0x03, 0x19
        /*0d6e*/ 	.short	0x0a70


	//----- nvinfo : EIATTR_PARAM_CBANK
	.align		4
        /*0d70*/ 	.byte	0x04, 0x0a
        /*0d72*/ 	.short	(.L_895 - .L_894)
	.align		4
.L_894:
        /*0d74*/ 	.word	index@(.nv.constant0._ZN7cutlass13device_kernelIN5flash11enable_sm90INS1_16FlashAttnFwdSm90INS1_25CollectiveMainloopFwdSm90ILi2EN4cute5tupleIJNS5_1CILi1EEES8_S8_EEENS6_IJNS7_ILi64EEESA_SA_EEELi512ENS_6half_tEfNS_4arch4Sm90ELb0ELb1ELb1ELb1ELb0ELb1ELb0ELb0ELb0ELb0ELb0ELb0EEENS1_21CollectiveEpilogueFwdINS6_IJSA_NS7_ILi512EEESA_EEES9_SC_SE_Li256ELb1ELb0ELb0ELb0EEENS1_36VarlenDynamicPersistentTileSchedulerILi64ELi64ELi256ELi32ELb0ELb0ELb1ELb1ELb0ELb1EEEEEEEEEvNT_6ParamsE)
        /*0d78*/ 	.short	0x0210
        /*0d7a*/ 	.short	0x0a70


	//----- nvinfo : EIATTR_SW_WAR
	.align		4
.L_895:
        /*0d7c*/ 	.byte	0x04, 0x36
        /*0d7e*/ 	.short	(.L_897 - .L_896)
.L_896:
        /*0d80*/ 	.word	0x00000008
.L_897:


//--------------------- .nv.info._ZN7cutlass13device_kernelIN5flash11enable_sm90INS1_16FlashAttnFwdSm90INS1_25CollectiveMainloopFwdSm90ILi2EN4cute5tupleIJNS5_1CILi1EEES8_S8_EEENS6_IJNS7_ILi64EEESA_SA_EEELi512ENS_6half_tEfNS_4arch4Sm90ELb0ELb1ELb1ELb1ELb0ELb0ELb1ELb0ELb0ELb0ELb0ELb0EEENS1_21CollectiveEpilogueFwdINS6_IJSA_NS7_ILi512EEESA_EEES9_SC_SE_Li256ELb1ELb0ELb0ELb0EEENS1_36VarlenDynamicPersistentTileSchedulerILi64ELi64ELi256ELi32ELb0ELb0ELb1ELb1ELb0ELb1EEEEEEEEEvNT_6ParamsE --------------------------
	.section	.nv.info._ZN7cutlass13device_kernelIN5flash11enable_sm90INS1_16FlashAttnFwdSm90INS1_25CollectiveMainloopFwdSm90ILi2EN4cute5tupleIJNS5_1CILi1EEES8_S8_EEENS6_IJNS7_ILi64EEESA_SA_EEELi512ENS_6half_tEfNS_4arch4Sm90ELb0ELb1ELb1ELb1ELb0ELb0ELb1ELb0ELb0ELb0ELb0ELb0EEENS1_21CollectiveEpilogueFwdINS6_IJSA_NS7_ILi512EEESA_EEES9_SC_SE_Li256ELb1ELb0ELb0ELb0EEENS1_36VarlenDynamicPersistentTileSchedulerILi64ELi64ELi256ELi32ELb0ELb0ELb1ELb1ELb0ELb1EEEEEEEEEvNT_6ParamsE,"",@"SHT_CUDA_INFO"
	.sectionflags	@""
	.align	4


	//----- nvinfo : EIATTR_CUDA_API_VERSION
	.align		4
        /*0000*/ 	.byte	0x04, 0x37
        /*0002*/ 	.short	(.L_899 - .L_898)
.L_898:
        /*0004*/ 	.word	0x00000082


	//----- nvinfo : EIATTR_KPARAM_INFO
	.align		4
.L_899:
        /*0008*/ 	.byte	0x04, 0x17
        /*000a*/ 	.short	(.L_901 - .L_900)
.L_900:
        /*000c*/ 	.word	0x00000000
        /*0010*/ 	.short	0x0000
        /*0012*/ 	.short	0x0070
        /*0014*/ 	.byte	0x00, 0xf0, 0x01, 0x2c


	//----- nvinfo : EIATTR_SPARSE_MMA_MASK
	.align		4
.L_901:
        /*0018*/ 	.byte	0x03, 0x50
        /*001a*/ 	.short	0x0000


	//----- nvinfo : EIATTR_MAXREG_COUNT
	.align		4
        /*001c*/ 	.byte	0x03, 0x1b
        /*001e*/ 	.short	0x00a8


	//----- nvinfo : EIATTR_NUM_BARRIERS
	.align		4
        /*0020*/ 	.byte	0x02, 0x4c
        /*0022*/ 	.byte	0x10
	.zero		1


	//----- nvinfo : EIATTR_EXTERNS
	.align		4
        /*0024*/ 	.byte	0x04, 0x0f
        /*0026*/ 	.short	(.L_903 - .L_902)


	//   ....[0]....
	.align		4
.L_902:
        /*0028*/ 	.word	index@(__assertfail)


	//----- nvinfo : EIATTR_ANNOTATIONS
	.align		4
.L_903:
        /*002c*/ 	.byte	0x04, 0x55
        /*002e*/ 	.short	(.L_905 - .L_904)


	//   ....[0]....
.L_904:
        /* <DEDUP_REMOVED lines=31> */


	//----- nvinfo : EIATTR_MERCURY_ISA_VERSION
	.align		4
.L_905:
        /*0210*/ 	.byte	0x03, 0x5f
        /*0212*/ 	.short	0x0101


	//----- nvinfo : EIATTR_UNUSED_LOAD_BYTE_OFFSET
	.align		4
        /*0214*/ 	.byte	0x04, 0x44
        /*0216*/ 	.short	(.L_907 - .L_906)


	//   ....[0]....
.L_906:
        /*0218*/ 	.word	0x00000a90
        /*021c*/ 	.word	0x0000fff0


	//   ....[1]....
        /*0220*/ 	.word	0x00011bb0
        /*0224*/ 	.word	0x0000fff0


	//----- nvinfo : EIATTR_INT_WARP_WIDE_INSTR_OFFSETS
	.align		4
.L_907:
        /*0228*/ 	.byte	0x04, 0x31
        /*022a*/ 	.short	(.L_909 - .L_908)


	//   ....[0]....
.L_908:
        /*022c*/ 	.word	0x00000190


	//   ....[1]....
        /*0230*/ 	.word	0x000001d0


	//   ....[2]....
        /*0234*/ 	.word	0x00000240


	//   ....[3]....
        /*0238*/ 	.word	0x000002b0


	//   ....[4]....
        /*023c*/ 	.word	0x00015900


	//   ....[5]....
        /*0240*/ 	.word	0x000159c0


	//   ....[6]....
        /*0244*/ 	.word	0x00015ed0


	//   ....[7]....
        /*0248*/ 	.word	0x00015f50


	//   ....[8]....
        /*024c*/ 	.word	0x00018b80


	//   ....[9]....
        /*0250*/ 	.word	0x00018c40


	//----- nvinfo : EIATTR_COOP_GROUP_MASK_REGIDS
	.align		4
.L_909:
        /*0254*/ 	.byte	0x04, 0x29
        /*0256*/ 	.short	(.L_911 - .L_910)


	//   ....[0]....
.L_910:
        /*0258*/ 	.word	0xffffffff


	//   ....[1]....
        /*025c*/ 	.word	0xffffffff


	//   ....[2]....
        /*0260*/ 	.word	0xffffffff


	//   ....[3]....
        /*0264*/ 	.word	0xffffffff


	//   ....[4]....
        /*0268*/ 	.word	0xffffffff


	//   ....[5]....
        /*026c*/ 	.word	0xffffffff


	//   ....[6]....
        /*0270*/ 	.word	0xffffffff


	//   ....[7]....
        /*0274*/ 	.word	0xffffffff


	//   ....[8]....
        /*0278*/ 	.word	0xffffffff


	//   ....[9]....
        /*027c*/ 	.word	0xffffffff


	//   ....[10]....
        /*0280*/ 	.word	0xffffffff


	//   ....[11]....
        /*0284*/ 	.word	0xffffffff


	//   ....[12]....
        /*0288*/ 	.word	0xffffffff


	//   ....[13]....
        /*028c*/ 	.word	0xffffffff


	//   ....[14]....
        /*0290*/ 	.word	0xffffffff


	//   ....[15]....
        /*0294*/ 	.word	0xffffffff


	//   ....[16]....
        /*0298*/ 	.word	0xffffffff


	//   ....[17]....
        /*029c*/ 	.word	0xffffffff


	//   ....[18]....
        /*02a0*/ 	.word	0xffffffff


	//   ....[19]....
        /*02a4*/ 	.word	0xffffffff


	//   ....[20]....
        /*02a8*/ 	.word	0xffffffff


	//   ....[21]....
        /*02ac*/ 	.word	0xffffffff


	//   ....[22]....
        /*02b0*/ 	.word	0xffffffff


	//   ....[23]....
        /*02b4*/ 	.word	0xffffffff


	//   ....[24]....
        /*02b8*/ 	.word	0xffffffff


	//   ....[25]....
        /*02bc*/ 	.word	0xffffffff


	//   ....[26]....
        /*02c0*/ 	.word	0xffffffff


	//   ....[27]....
        /*02c4*/ 	.word	0xffffffff


	//   ....[28]....
        /*02c8*/ 	.word	0xffffffff


	//   ....[29]....
        /*02cc*/ 	.word	0xffffffff


	//   ....[30]....
        /*02d0*/ 	.word	0xffffffff


	//   ....[31]....
        /*02d4*/ 	.word	0xffffffff


	//   ....[32]....
        /*02d8*/ 	.word	0xffffffff


	//   ....[33]....
        /*02dc*/ 	.word	0xffffffff


	//   ....[34]....
        /*02e0*/ 	.word	0xffffffff


	//   ....[35]....
        /*02e4*/ 	.word	0xffffffff


	//   ....[36]....
        /*02e8*/ 	.word	0xffffffff


	//   ....[37]....
        /*02ec*/ 	.word	0xffffffff


	//   ....[38]....
        /*02f0*/ 	.word	0xffffffff


	//   ....[39]....
        /*02f4*/ 	.word	0xffffffff


	//   ....[40]....
        /*02f8*/ 	.word	0xffffffff


	//   ....[41]....
        /*02fc*/ 	.word	0xffffffff


	//   ....[42]....
        /*0300*/ 	.word	0xffffffff


	//   ....[43]....
        /*0304*/ 	.word	0xffffffff


	//   ....[44]....
        /*0308*/ 	.word	0xffffffff


	//   ....[45]....
        /*030c*/ 	.word	0xffffffff


	//   ....[46]....
        /*0310*/ 	.word	0xffffffff


	//   ....[47]....
        /*0314*/ 	.word	0xffffffff


	//   ....[48]....
        /*0318*/ 	.word	0xffffffff


	//   ....[49]....
        /*031c*/ 	.word	0xffffffff


	//   ....[50]....
        /*0320*/ 	.word	0xffffffff


	//   ....[51]....
        /*0324*/ 	.word	0xffffffff


	//   ....[52]....
        /*0328*/ 	.word	0xffffffff


	//   ....[53]....
        /*032c*/ 	.word	0xffffffff


	//   ....[54]....
        /*0330*/ 	.word	0xffffffff


	//   ....[55]....
        /*0334*/ 	.word	0xffffffff


	//   ....[56]....
        /*0338*/ 	.word	0xffffffff


	//   ....[57]....
        /*033c*/ 	.word	0xffffffff


	//   ....[58]....
        /*0340*/ 	.word	0xffffffff


	//   ....[59]....
        /*0344*/ 	.word	0xffffffff


	//   ....[60]....
        /*0348*/ 	.word	0xffffffff


	//   ....[61]....
        /*034c*/ 	.word	0xffffffff


	//   ....[62]....
        /*0350*/ 	.word	0xffffffff


	//   ....[63]....
        /*0354*/ 	.word	0xffffffff


	//   ....[64]....
        /*0358*/ 	.word	0xffffffff


	//   ....[65]....
        /*035c*/ 	.word	0xffffffff


	//   ....[66]....
        /*0360*/ 	.word	0xffffffff


	//   ....[67]....
        /*0364*/ 	.word	0xffffffff


	//   ....[68]....
        /*0368*/ 	.word	0xffffffff


	//   ....[69]....
        /*036c*/ 	.word	0xffffffff


	//   ....[70]....
        /*0370*/ 	.word	0xffffffff


	//   ....[71]....
        /*0374*/ 	.word	0xffffffff


	//   ....[72]....
        /*0378*/ 	.word	0x0500000f


	//   ....[73]....
        /*037c*/ 	.word	0x0500000f


	//   ....[74]....
        /*0380*/ 	.word	0x0500000f


	//   ....[75]....
        /*0384*/ 	.word	0x0500000f


	//   ....[76]....
        /*0388*/ 	.word	0x0500000f


	//   ....[77]....
        /*038c*/ 	.word	0x0500000f


	//   ....[78]....
        /*0390*/ 	.word	0x0500000f


	//   ....[79]....
        /*0394*/ 	.word	0x0500000f


	//   ....[80]....
        /*0398*/ 	.word	0x0500000f


	//   ....[81]....
        /*039c*/ 	.word	0x0500000f


	//   ....[82]....
        /*03a0*/ 	.word	0x0500000f


	//   ....[83]....
        /*03a4*/ 	.word	0x0500000f


	//   ....[84]....
        /*03a8*/ 	.word	0x0500000f


	//   ....[85]....
        /*03ac*/ 	.word	0x0500000f


	//   ....[86]....
        /*03b0*/ 	.word	0x0500000f


	//   ....[87]....
        /*03b4*/ 	.word	0x0500000f


	//   ....[88]....
        /*03b8*/ 	.word	0x0500000f


	//   ....[89]....
        /*03bc*/ 	.word	0x0500000f


	//   ....[90]....
        /*03c0*/ 	.word	0x0500000f


	//----- nvinfo : EIATTR_COOP_GROUP_INSTR_OFFSETS
	.align		4
.L_911:
        /*03c4*/ 	.byte	0x04, 0x28
        /*03c6*/ 	.short	(.L_913 - .L_912)


	//   ....[0]....
.L_912:
        /*03c8*/ 	.word	0x00000060


	//   ....[1]....
        /*03cc*/ 	.word	0x000001a0


	//   ....[2]....
        /*03d0*/ 	.word	0x000001e0


	//   ....[3]....
        /*03d4*/ 	.word	0x000003f0


	//   ....[4]....
        /*03d8*/ 	.word	0x00000550


	//   ....[5]....
        /*03dc*/ 	.word	0x00000670


	//   ....[6]....
        /*03e0*/ 	.word	0x000007d0


	//   ....[7]....
        /*03e4*/ 	.word	0x00001af0


	//   ....[8]....
        /*03e8*/ 	.word	0x000039b0


	//   ....[9]....
        /*03ec*/ 	.word	0x00004180


	//   ....[10]....
        /*03f0*/ 	.word	0x000061a0


	//   ....[11]....
        /*03f4*/ 	.word	0x00006300


	//   ....[12]....
        /*03f8*/ 	.word	0x000065c0


	//   ....[13]....
        /*03fc*/ 	.word	0x00006660


	//   ....[14]....
        /*0400*/ 	.word	0x00006e60


	//   ....[15]....
        /*0404*/ 	.word	0x000074c0


	//   ....[16]....
        /*0408*/ 	.word	0x000091f0


	//   ....[17]....
        /*040c*/ 	.word	0x000092f0


	//   ....[18]....
        /*0410*/ 	.word	0x000096c0


	//   ....[19]....
        /*0414*/ 	.word	0x00009760


	//   ....[20]....
        /*0418*/ 	.word	0x0000a830


	//   ....[21]....
        /*041c*/ 	.word	0x0000af10


	//   ....[22]....
        /*0420*/ 	.word	0x0000c310


	//   ....[23]....
        /*0424*/ 	.word	0x0000c380


	//   ....[24]....
        /*0428*/ 	.word	0x0000c690


	//   ....[25]....
        /*042c*/ 	.word	0x0000c780


	//   ....[26]....
        /*0430*/ 	.word	0x0000d820


	//   ....[27]....
        /*0434*/ 	.word	0x0000dd70


	//   ....[28]....
        /*0438*/ 	.word	0x0000fa30


	//   ....[29]....
        /*043c*/ 	.word	0x0000fb30


	//   ....[30]....
        /*0440*/ 	.word	0x0000ff10


	//   ....[31]....
        /*0444*/ 	.word	0x0000ffc0


	//   ....[32]....
        /*0448*/ 	.word	0x00011070


	//   ....[33]....
        /*044c*/ 	.word	0x000110b0


	//   ....[34]....
        /*0450*/ 	.word	0x000110e0


	//   ....[35]....
        /*0454*/ 	.word	0x00011160


	//   ....[36]....
        /*0458*/ 	.word	0x00011170


	//   ....[37]....
        /*045c*/ 	.word	0x00012b70


	//   ....[38]....
        /*0460*/ 	.word	0x000143b0


	//   ....[39]....
        /*0464*/ 	.word	0x00014540


	//   ....[40]....
        /*0468*/ 	.word	0x00014570


	//   ....[41]....
        /*046c*/ 	.word	0x000145b0


	//   ....[42]....
        /*0470*/ 	.word	0x00014620


	//   ....[43]....
        /*0474*/ 	.word	0x00014680


	//   ....[44]....
        /*0478*/ 	.word	0x000146c0


	//   ....[45]....
        /*047c*/ 	.word	0x00014870


	//   ....[46]....
        /*0480*/ 	.word	0x000148d0


	//   ....[47]....
        /*0484*/ 	.word	0x00014910


	//   ....[48]....
        /*0488*/ 	.word	0x00014950


	//   ....[49]....
        /*048c*/ 	.word	0x00014980


	//   ....[50]....
        /*0490*/ 	.word	0x000149b0


	//   ....[51]....
        /*0494*/ 	.word	0x00014a50


	//   ....[52]....
        /*0498*/ 	.word	0x00014ab0


	//   ....[53]....
        /*049c*/ 	.word	0x00014b40


	//   ....[54]....
        /*04a0*/ 	.word	0x00018cd0


	//   ....[55]....
        /*04a4*/ 	.word	0x00018ce0


	//   ....[56]....
        /*04a8*/ 	.word	0x00018e00


	//   ....[57]....
        /*04ac*/ 	.word	0x00018e60


	//   ....[58]....
        /*04b0*/ 	.word	0x00018ea0


	//   ....[59]....
        /*04b4*/ 	.word	0x00018ee0


	//   ....[60]....
        /*04b8*/ 	.word	0x00018f10


	//   ....[61]....
        /*04bc*/ 	.word	0x00018f40


	//   ....[62]....
        /*04c0*/ 	.word	0x000190e0


	//   ....[63]....
        /*04c4*/ 	.word	0x00019140


	//   ....[64]....
        /*04c8*/ 	.word	0x00019180


	//   ....[65]....
        /*04cc*/ 	.word	0x000191c0


	//   ....[66]....
        /*04d0*/ 	.word	0x000191f0


	//   ....[67]....
        /*04d4*/ 	.word	0x00019220


	//   ....[68]....
        /*04d8*/ 	.word	0x000192e0


	//   ....[69]....
        /*04dc*/ 	.word	0x00019300


	//   ....[70]....
        /*04e0*/ 	.word	0x00019370


	//   ....[71]....
        /*04e4*/ 	.word	0x00019a10


	//   ....[72]....
        /*04e8*/ 	.word	0x0001a0f0


	//   ....[73]....
        /*04ec*/ 	.word	0x0001a510


	//   ....[74]....
        /*04f0*/ 	.word	0x0001a5a0


	//   ....[75]....
        /*04f4*/ 	.word	0x0001a640


	//   ....[76]....
        /*04f8*/ 	.word	0x0001a6f0


	//   ....[77]....
        /*04fc*/ 	.word	0x0001a770


	//   ....[78]....
        /*0500*/ 	.word	0x0001a7f0


	//   ....[79]....
        /*0504*/ 	.word	0x0001a870


	//   ....[80]....
        /*0508*/ 	.word	0x0001a8f0


	//   ....[81]....
        /*050c*/ 	.word	0x0001a980


	//   ....[82]....
        /*0510*/ 	.word	0x0001aa30


	//   ....[83]....
        /*0514*/ 	.word	0x0001aab0


	//   ....[84]....
        /*0518*/ 	.word	0x0001ab30


	//   ....[85]....
        /*051c*/ 	.word	0x0001abb0


	//   ....[86]....
        /*0520*/ 	.word	0x0001ac30


	//   ....[87]....
        /*0524*/ 	.word	0x0001aca0


	//   ....[88]....
        /*0528*/ 	.word	0x0001ad40


	//   ....[89]....
        /*052c*/ 	.word	0x0001add0


	//   ....[90]....
        /*0530*/ 	.word	0x0001af00


	//----- nvinfo : EIATTR_REG_RECONFIG
	.align		4
.L_913:
        /*0534*/ 	.byte	0x01, 0x54
	.zero		2


	//----- nvinfo : EIATTR_SYSCALL_OFFSETS
	.align		4
        /*0538*/ 	.byte	0x04, 0x46
        /*053a*/ 	.short	(.L_915 - .L_914)


	//   ....[0]....
.L_914:
        /*053c*/ 	.word	0x00003b80


	//   ....[1]....
        /*0540*/ 	.word	0x00015b50


	//   ....[2]....
        /*0544*/ 	.word	0x00015c90


	//   ....[3]....
        /*0548*/ 	.word	0x00015d90


	//----- nvinfo : EIATTR_MBARRIER_INSTR_OFFSETS
	.align		4
.L_915:
        /*054c*/ 	.byte	0x04, 0x39
        /*054e*/ 	.short	(.L_917 - .L_916)


	//   ....[0]....
.L_916:
        /*0550*/ 	.word	0x000002d0
        /*0554*/ 	.word	0x000000ff
        /*0558*/ 	.word	0x00038800
        /*055c*/ 	.short	0x0100
        /*055e*/ 	.byte	0x08
	.zero		1


	//   ....[1]....
        /*0560*/ 	.word	0x000002e0
        /*0564*/ 	.word	0x000000ff
        /*0568*/ 	.word	0x00038810
        /*056c*/ 	.short	0x0100
        /*056e*/ 	.byte	0x08
	.zero		1


	//   ....[2]....
        /*0570*/ 	.word	0x000002f0
        /*0574*/ 	.word	0x000000ff
        /*0578*/ 	.word	0x00038820
        /*057c*/ 	.short	0x0100
        /*057e*/ 	.byte	0x08
	.zero		1


	//   ....[3]....
        /*0580*/ 	.word	0x000003a0
        /*0584*/ 	.word	0x000000ff
        /*0588*/ 	.word	0x00038830
        /*058c*/ 	.short	0x0100
        /*058e*/ 	.byte	0x06
	.zero		1


	//   ....[4]....
        /*0590*/ 	.word	0x000003b0
        /*0594*/ 	.word	0x000000ff
        /*0598*/ 	.word	0x00038840
        /*059c*/ 	.short	0x0100
        /*059e*/ 	.byte	0x06
	.zero		1


	//   ....[5]....
        /*05a0*/ 	.word	0x000003c0
        /*05a4*/ 	.word	0x000000ff
        /*05a8*/ 	.word	0x00038838
        /*05ac*/ 	.short	0x0100
        /*05ae*/ 	.byte	0x06
	.zero		1


	//   ....[6]....
        /*05b0*/ 	.word	0x000003d0
        /*05b4*/ 	.word	0x000000ff
        /*05b8*/ 	.word	0x00038848
        /*05bc*/ 	.short	0x0100
        /*05be*/ 	.byte	0x06
	.zero		1


	//   ....[7]....
        /*05c0*/ 	.word	0x00000500
        /*05c4*/ 	.word	0x000000ff
        /*05c8*/ 	.word	0x00038850
        /*05cc*/ 	.short	0x0100
        /*05ce*/ 	.byte	0x08
	.zero		1


	//   ....[8]....
        /*05d0*/ 	.word	0x00000510
        /*05d4*/ 	.word	0x000000ff
        /*05d8*/ 	.word	0x00038860
        /*05dc*/ 	.short	0x0100
        /*05de*/ 	.byte	0x08
	.zero		1


	//   ....[9]....
        /*05e0*/ 	.word	0x00000520
        /*05e4*/ 	.word	0x000000ff
        /*05e8*/ 	.word	0x00038858
        /*05ec*/ 	.short	0x0100
        /*05ee*/ 	.byte	0x08
	.zero		1


	//   ....[10]....
        /*05f0*/ 	.word	0x00000530
        /*05f4*/ 	.word	0x000000ff
        /*05f8*/ 	.word	0x00038868
        /*05fc*/ 	.short	0x0100
        /*05fe*/ 	.byte	0x08
	.zero		1


	//   ....[11]....
        /*0600*/ 	.word	0x00000620
        /*0604*/ 	.word	0x000000ff
        /*0608*/ 	.word	0x00038870
        /*060c*/ 	.short	0x0100
        /*060e*/ 	.byte	0x06
	.zero		1


	//   ....[12]....
        /*0610*/ 	.word	0x00000630
        /*0614*/ 	.word	0x000000ff
        /*0618*/ 	.word	0x00038880
        /*061c*/ 	.short	0x0100
        /*061e*/ 	.byte	0x06
	.zero		1


	//   ....[13]....
        /*0620*/ 	.word	0x00000640
        /*0624*/ 	.word	0x000000ff
        /*0628*/ 	.word	0x00038878
        /*062c*/ 	.short	0x0100
        /*062e*/ 	.byte	0x06
	.zero		1


	//   ....[14]....
        /*0630*/ 	.word	0x00000650
        /*0634*/ 	.word	0x000000ff
        /*0638*/ 	.word	0x00038888
        /*063c*/ 	.short	0x0100
        /*063e*/ 	.byte	0x06
	.zero		1


	//   ....[15]....
        /*0640*/ 	.word	0x00000780
        /*0644*/ 	.word	0x000000ff
        /*0648*/ 	.word	0x00038890
        /*064c*/ 	.short	0x0100
        /*064e*/ 	.byte	0x08
	.zero		1


	//   ....[16]....
        /*0650*/ 	.word	0x00000790
        /*0654*/ 	.word	0x000000ff
        /*0658*/ 	.word	0x000388a0
        /*065c*/ 	.short	0x0100
        /*065e*/ 	.byte	0x08
	.zero		1


	//   ....[17]....
        /*0660*/ 	.word	0x000007a0
        /*0664*/ 	.word	0x000000ff
        /*0668*/ 	.word	0x00038898
        /*066c*/ 	.short	0x0100
        /*066e*/ 	.byte	0x08
	.zero		1


	//   ....[18]....
        /*0670*/ 	.word	0x000007b0
        /*0674*/ 	.word	0x000000ff
        /*0678*/ 	.word	0x000388a8
        /*067c*/ 	.short	0x0100
        /*067e*/ 	.byte	0x08
	.zero		1


	//   ....[19]....
        /*0680*/ 	.word	0x000008e0
        /*0684*/ 	.word	0x000000ff
        /*0688*/ 	.word	0x000388b0
        /*068c*/ 	.short	0x0100
        /*068e*/ 	.byte	0x08
	.zero		1


	//   ....[20]....
        /*0690*/ 	.word	0x000008f0
        /*0694*/ 	.word	0x000000ff
        /*0698*/ 	.word	0x000388c0
        /*069c*/ 	.short	0x0100
        /*069e*/ 	.byte	0x08
	.zero		1


	//   ....[21]....
        /*06a0*/ 	.word	0x00000900
        /*06a4*/ 	.word	0x000000ff
        /*06a8*/ 	.word	0x000388b8
        /*06ac*/ 	.short	0x0100
        /*06ae*/ 	.byte	0x08
	.zero		1


	//   ....[22]....
        /*06b0*/ 	.word	0x00000910
        /*06b4*/ 	.word	0x000000ff
        /*06b8*/ 	.word	0x000388c8
        /*06bc*/ 	.short	0x0100
        /*06be*/ 	.byte	0x08
	.zero		1


	//   ....[23]....
        /*06c0*/ 	.word	0x00001e60
        /*06c4*/ 	.word	0x00000000
        /*06c8*/ 	.word	0x00000000
        /*06cc*/ 	.short	0x0101
        /*06ce*/ 	.byte	0x3f
	.zero		1


	//   ....[24]....
        /*06d0*/ 	.word	0x00002910
        /*06d4*/ 	.word	0x00000000
        /*06d8*/ 	.word	0x00000000
        /*06dc*/ 	.short	0x0101
        /*06de*/ 	.byte	0x3f
	.zero		1


	//   ....[25]....
        /*06e0*/ 	.word	0x00003be0
        /*06e4*/ 	.word	0x000000ff
        /*06e8*/ 	.word	0x00038800
        /*06ec*/ 	.short	0x010a
        /*06ee*/ 	.byte	0x25
	.zero		1


	//   ....[26]....
        /*06f0*/ 	.word	0x00003c50
        /*06f4*/ 	.word	0x00000004
        /*06f8*/ 	.word	0x00038830
        /*06fc*/ 	.short	0x010a
        /*06fe*/ 	.byte	0x3f
	.zero		1


	//   ....[27]....
        /*0700*/ 	.word	0x00003c90
        /*0704*/ 	.word	0x00000004
        /*0708*/ 	.word	0x00038830
        /*070c*/ 	.short	0x010a
        /*070e*/ 	.byte	0x3f
	.zero		1


	//   ....[28]....
        /*0710*/ 	.word	0x00003f10
        /*0714*/ 	.word	0x000000ff
        /*0718*/ 	.word	0x00038810
        /*071c*/ 	.short	0x010a
        /*071e*/ 	.byte	0x25
	.zero		1


	//   ....[29]....
        /*0720*/ 	.word	0x00003f50
        /*0724*/ 	.word	0x00000004
        /*0728*/ 	.word	0x00038850
        /*072c*/ 	.short	0x010a
        /*072e*/ 	.byte	0x3f
	.zero		1


	//   ....[30]....
        /*0730*/ 	.word	0x00003f90
        /*0734*/ 	.word	0x00000004
        /*0738*/ 	.word	0x00038850
        /*073c*/ 	.short	0x010a
        /*073e*/ 	.byte	0x3f
	.zero		1


	//   ....[31]....
        /*0740*/ 	.word	0x000053e0
        /*0744*/ 	.word	0x00000003
        /*0748*/ 	.word	0x00000000
        /*074c*/ 	.short	0x0101
        /*074e*/ 	.byte	0x3f
	.zero		1


	//   ....[32]....
        /*0750*/ 	.word	0x00006e80
        /*0754*/ 	.word	0x00000004
        /*0758*/ 	.word	0x00000000
        /*075c*/ 	.short	0x0101
        /*075e*/ 	.byte	0x3f
	.zero		1


	//   ....[33]....
        /*0760*/ 	.word	0x00007110
        /*0764*/ 	.word	0x000000ff
        /*0768*/ 	.word	0x00038830
        /*076c*/ 	.short	0x010a
        /*076e*/ 	.byte	0x07
	.zero		1


	//   ....[34]....
        /*0770*/ 	.word	0x00007150
        /*0774*/ 	.word	0x000000ff
        /*0778*/ 	.word	0x00038830
        /*077c*/ 	.short	0x010a
        /*077e*/ 	.byte	0x07
	.zero		1


	//   ....[35]....
        /*0780*/ 	.word	0x00007370
        /*0784*/ 	.word	0x000000ff
        /*0788*/ 	.word	0x00038850
        /*078c*/ 	.short	0x010a
        /*078e*/ 	.byte	0x07
	.zero		1


	//   ....[36]....
        /*0790*/ 	.word	0x000073b0
        /*0794*/ 	.word	0x000000ff
        /*0798*/ 	.word	0x00038850
        /*079c*/ 	.short	0x010a
        /*079e*/ 	.byte	0x07
	.zero		1


	//   ....[37]....
        /*07a0*/ 	.word	0x000086f0
        /*07a4*/ 	.word	0x0000000e
        /*07a8*/ 	.word	0x00000000
        /*07ac*/ 	.short	0x0101
        /*07ae*/ 	.byte	0x3f
	.zero		1


	//   ....[38]....
        /*07b0*/ 	.word	0x0000a850
        /*07b4*/ 	.word	0x0000000a
        /*07b8*/ 	.word	0x00000000
        /*07bc*/ 	.short	0x0101
        /*07be*/ 	.byte	0x3f
	.zero		1


	//   ....[39]....
        /*07c0*/ 	.word	0x0000ab70
        /*07c4*/ 	.word	0x000000ff
        /*07c8*/ 	.word	0x00038830
        /*07cc*/ 	.short	0x010a
        /*07ce*/ 	.byte	0x06
	.zero		1


	//   ....[40]....
        /*07d0*/ 	.word	0x0000abb0
        /*07d4*/ 	.word	0x000000ff
        /*07d8*/ 	.word	0x00038830
        /*07dc*/ 	.short	0x010a
        /*07de*/ 	.byte	0x06
	.zero		1


	//   ....[41]....
        /*07e0*/ 	.word	0x0000add0
        /*07e4*/ 	.word	0x000000ff
        /*07e8*/ 	.word	0x00038850
        /*07ec*/ 	.short	0x010a
        /*07ee*/ 	.byte	0x06
	.zero		1


	//   ....[42]....
        /*07f0*/ 	.word	0x0000ae10
        /*07f4*/ 	.word	0x000000ff
        /*07f8*/ 	.word	0x00038850
        /*07fc*/ 	.short	0x010a
        /*07fe*/ 	.byte	0x06
	.zero		1


	//   ....[43]....
        /*0800*/ 	.word	0x0000cae0
        /*0804*/ 	.word	0x00000098
        /*0808*/ 	.word	0x00000000
        /*080c*/ 	.short	0x0101
        /*080e*/ 	.byte	0x3f
	.zero		1


	//   ....[44]....
        /*0810*/ 	.word	0x0000d840
        /*0814*/ 	.word	0x000000b3
        /*0818*/ 	.word	0x00000000
        /*081c*/ 	.short	0x0101
        /*081e*/ 	.byte	0x3f
	.zero		1


	//   ....[45]....
        /*0820*/ 	.word	0x0000d990
        /*0824*/ 	.word	0x000000ff
        /*0828*/ 	.word	0x00038830
        /*082c*/ 	.short	0x010a
        /*082e*/ 	.byte	0x07
	.zero		1


	//   ....[46]....
        /*0830*/ 	.word	0x0000d9d0
        /*0834*/ 	.word	0x000000ff
        /*0838*/ 	.word	0x00038830
        /*083c*/ 	.short	0x010a
        /*083e*/ 	.byte	0x07
	.zero		1


	//   ....[47]....
        /*0840*/ 	.word	0x0000dbf0
        /*0844*/ 	.word	0x000000ff
        /*0848*/ 	.word	0x00038850
        /*084c*/ 	.short	0x010a
        /*084e*/ 	.byte	0x07
	.zero		1


	//   ....[48]....
        /*0850*/ 	.word	0x0000dc30
        /*0854*/ 	.word	0x000000ff
        /*0858*/ 	.word	0x00038850
        /*085c*/ 	.short	0x010a
        /*085e*/ 	.byte	0x07
	.zero		1


	//   ....[49]....
        /*0860*/ 	.word	0x0000ef50
        /*0864*/ 	.word	0x0000000e
        /*0868*/ 	.word	0x00000000
        /*086c*/ 	.short	0x0101
        /*086e*/ 	.byte	0x3f
	.zero		1


	//   ....[50]....
        /*0870*/ 	.word	0x00011090
        /*0874*/ 	.word	0x00000014
        /*0878*/ 	.word	0x00000000
        /*087c*/ 	.short	0x0101
        /*087e*/ 	.byte	0x3f
	.zero		1


	//   ....[51]....
        /*0880*/ 	.word	0x000133e0
        /*0884*/ 	.word	0x000000ff
        /*0888*/ 	.word	0x00000000
        /*088c*/ 	.short	0x0101
        /*088e*/ 	.byte	0x04
	.zero		1


	//   ....[52]....
        /*0890*/ 	.word	0x000162c0
        /*0894*/ 	.word	0x00000009
        /*0898*/ 	.word	0x00038840
        /*089c*/ 	.short	0x010a
        /*089e*/ 	.byte	0x3f
	.zero		1


	//   ....[53]....
        /*08a0*/ 	.word	0x00016ab0
        /*08a4*/ 	.word	0x0000000b
        /*08a8*/ 	.word	0x00038820
        /*08ac*/ 	.short	0x010a
        /*08ae*/ 	.byte	0x3f
	.zero		1


	//   ....[54]....
        /*08b0*/ 	.word	0x00016b80
        /*08b4*/ 	.word	0x00000006
        /*08b8*/ 	.word	0x00038860
        /*08bc*/ 	.short	0x010a
        /*08be*/ 	.byte	0x3f
	.zero		1


	//   ....[55]....
        /*08c0*/ 	.word	0x00017330
        /*08c4*/ 	.word	0x00000002
        /*08c8*/ 	.word	0x00038840
        /*08cc*/ 	.short	0x010a
        /*08ce*/ 	.byte	0x3f
	.zero		1


	//   ....[56]....
        /*08d0*/ 	.word	0x00017540
        /*08d4*/ 	.word	0x00000002
        /*08d8*/ 	.word	0x00038860
        /*08dc*/ 	.short	0x010a
        /*08de*/ 	.byte	0x3f
	.zero		1


	//   ....[57]....
        /*08e0*/ 	.word	0x00017c10
        /*08e4*/ 	.word	0x00000002
        /*08e8*/ 	.word	0x00038840
        /*08ec*/ 	.short	0x010a
        /*08ee*/ 	.byte	0x3f
	.zero		1


	//   ....[58]....
        /*08f0*/ 	.word	0x00017e10
        /*08f4*/ 	.word	0x00000002
        /*08f8*/ 	.word	0x00038860
        /*08fc*/ 	.short	0x010a
        /*08fe*/ 	.byte	0x3f
	.zero		1


	//   ....[59]....
        /*0900*/ 	.word	0x00018450
        /*0904*/ 	.word	0x00000002
        /*0908*/ 	.word	0x00038840
        /*090c*/ 	.short	0x010a
        /*090e*/ 	.byte	0x3f
	.zero		1


	//   ....[60]....
        /*0910*/ 	.word	0x00018660
        /*0914*/ 	.word	0x00000002
        /*0918*/ 	.word	0x00038860
        /*091c*/ 	.short	0x010a
        /*091e*/ 	.byte	0x3f
	.zero		1


	//   ....[61]....
        /*0920*/ 	.word	0x000199a0
        /*0924*/ 	.word	0x00000000
        /*0928*/ 	.word	0x00038820
        /*092c*/ 	.short	0x010a
        /*092e*/ 	.byte	0x3f
	.zero		1


	//   ....[62]....
        /*0930*/ 	.word	0x00019b50
        /*0934*/ 	.word	0x00000006
        /*0938*/ 	.word	0x00000000
        /*093c*/ 	.short	0x010a
        /*093e*/ 	.byte	0x3f
	.zero		1


	//   ....[63]....
        /*0940*/ 	.word	0x00019bc0
        /*0944*/ 	.word	0x00000007
        /*0948*/ 	.word	0x00000000
        /*094c*/ 	.short	0x010a
        /*094e*/ 	.byte	0x3f
	.zero		1


	//   ....[64]....
        /*0950*/ 	.word	0x00019c30
        /*0954*/ 	.word	0x00000004
        /*0958*/ 	.word	0x00000000
        /*095c*/ 	.short	0x010a
        /*095e*/ 	.byte	0x3f
	.zero		1


	//   ....[65]....
        /*0960*/ 	.word	0x00019c60
        /*0964*/ 	.word	0x00000003
        /*0968*/ 	.word	0x00000000
        /*096c*/ 	.short	0x010a
        /*096e*/ 	.byte	0x3f
	.zero		1


	//   ....[66]....
        /*0970*/ 	.word	0x00019cd0
        /*0974*/ 	.word	0x00000000
        /*0978*/ 	.word	0x00038800
        /*097c*/ 	.short	0x010a
        /*097e*/ 	.byte	0x3f
	.zero		1


	//   ....[67]....
        /*0980*/ 	.word	0x00019d20
        /*0984*/ 	.word	0x00000004
        /*0988*/ 	.word	0x00038830
        /*098c*/ 	.short	0x010a
        /*098e*/ 	.byte	0x3f
	.zero		1


	//   ....[68]....
        /*0990*/ 	.word	0x00019d80
        /*0994*/ 	.word	0x00000006
        /*0998*/ 	.word	0x00038810
        /*099c*/ 	.short	0x010a
        /*099e*/ 	.byte	0x3f
	.zero		1


	//   ....[69]....
        /*09a0*/ 	.word	0x00019dd0
        /*09a4*/ 	.word	0x00000004
        /*09a8*/ 	.word	0x00038850
        /*09ac*/ 	.short	0x010a
        /*09ae*/ 	.byte	0x3f
	.zero		1


	//   ....[70]....
        /*09b0*/ 	.word	0x00019e30
        /*09b4*/ 	.word	0x0000000f
        /*09b8*/ 	.word	0x00038830
        /*09bc*/ 	.short	0x010a
        /*09be*/ 	.byte	0x3f
	.zero		1


	//   ....[71]....
        /*09c0*/ 	.word	0x00019e90
        /*09c4*/ 	.word	0x0000000f
        /*09c8*/ 	.word	0x00038850
        /*09cc*/ 	.short	0x010a
        /*09ce*/ 	.byte	0x3f
	.zero		1


	//   ....[72]....
        /*09d0*/ 	.word	0x00019ef0
        /*09d4*/ 	.word	0x00000008
        /*09d8*/ 	.word	0x00038830
        /*09dc*/ 	.short	0x010a
        /*09de*/ 	.byte	0x3f
	.zero		1


	//   ....[73]....
        /*09e0*/ 	.word	0x00019f50
        /*09e4*/ 	.word	0x00000008
        /*09e8*/ 	.word	0x00038850
        /*09ec*/ 	.short	0x010a
        /*09ee*/ 	.byte	0x3f
	.zero		1


	//   ....[74]....
        /*09f0*/ 	.word	0x00019fb0
        /*09f4*/ 	.word	0x00000008
        /*09f8*/ 	.word	0x00038830
        /*09fc*/ 	.short	0x010a
        /*09fe*/ 	.byte	0x3f
	.zero		1


	//   ....[75]....
        /*0a00*/ 	.word	0x0001a010
        /*0a04*/ 	.word	0x00000008
        /*0a08*/ 	.word	0x00038850
        /*0a0c*/ 	.short	0x010a
        /*0a0e*/ 	.byte	0x3f
	.zero		1


	//   ....[76]....
        /*0a10*/ 	.word	0x0001a1b0
        /*0a14*/ 	.word	0x00000009
        /*0a18*/ 	.word	0x00038840
        /*0a1c*/ 	.short	0x010a
        /*0a1e*/ 	.byte	0x3f
	.zero		1


	//   ....[77]....
        /*0a20*/ 	.word	0x0001a230
        /*0a24*/ 	.word	0x00000009
        /*0a28*/ 	.word	0x00038820
        /*0a2c*/ 	.short	0x010a
        /*0a2e*/ 	.byte	0x3f
	.zero		1


	//   ....[78]....
        /*0a30*/ 	.word	0x0001a280
        /*0a34*/ 	.word	0x00000006
        /*0a38*/ 	.word	0x00038860
        /*0a3c*/ 	.short	0x010a
        /*0a3e*/ 	.byte	0x3f
	.zero		1


	//   ....[79]....
        /*0a40*/ 	.word	0x0001a2d0
        /*0a44*/ 	.word	0x00000002
        /*0a48*/ 	.word	0x00038840
        /*0a4c*/ 	.short	0x010a
        /*0a4e*/ 	.byte	0x3f
	.zero		1


	//   ....[80]....
        /*0a50*/ 	.word	0x0001a320
        /*0a54*/ 	.word	0x00000002
        /*0a58*/ 	.word	0x00038860
        /*0a5c*/ 	.short	0x010a
        /*0a5e*/ 	.byte	0x3f
	.zero		1


	//   ....[81]....
        /*0a60*/ 	.word	0x0001a370
        /*0a64*/ 	.word	0x00000002
        /*0a68*/ 	.word	0x00038840
        /*0a6c*/ 	.short	0x010a
        /*0a6e*/ 	.byte	0x3f
	.zero		1


	//   ....[82]....
        /*0a70*/ 	.word	0x0001a3c0
        /*0a74*/ 	.word	0x00000002
        /*0a78*/ 	.word	0x00038860
        /*0a7c*/ 	.short	0x010a
        /*0a7e*/ 	.byte	0x3f
	.zero		1


	//   ....[83]....
        /*0a80*/ 	.word	0x0001a410
        /*0a84*/ 	.word	0x00000002
        /*0a88*/ 	.word	0x00038840
        /*0a8c*/ 	.short	0x010a
        /*0a8e*/ 	.byte	0x3f
	.zero		1


	//   ....[84]....
        /*0a90*/ 	.word	0x0001a460
        /*0a94*/ 	.word	0x00000002
        /*0a98*/ 	.word	0x00038860
        /*0a9c*/ 	.short	0x010a
        /*0a9e*/ 	.byte	0x3f
	.zero		1


	//   ....[85]....
        /*0aa0*/ 	.word	0x0001ae20
        /*0aa4*/ 	.word	0x00000000
        /*0aa8*/ 	.word	0x00038820
        /*0aac*/ 	.short	0x010a
        /*0aae*/ 	.byte	0x3f
	.zero		1


	//   ....[86]....
        /*0ab0*/ 	.word	0x0001afc0
        /*0ab4*/ 	.word	0x00000006
        /*0ab8*/ 	.word	0x00000000
        /*0abc*/ 	.short	0x010a
        /*0abe*/ 	.byte	0x3f
	.zero		1


	//   ....[87]....
        /*0ac0*/ 	.word	0x0001b010
        /*0ac4*/ 	.word	0x00000007
        /*0ac8*/ 	.word	0x00000000
        /*0acc*/ 	.short	0x010a
        /*0ace*/ 	.byte	0x3f
	.zero		1


	//   ....[88]....
        /*0ad0*/ 	.word	0x0001b060
        /*0ad4*/ 	.word	0x00000004
        /*0ad8*/ 	.word	0x00000000
        /*0adc*/ 	.short	0x010a
        /*0ade*/ 	.byte	0x3f
	.zero		1


	//----- nvinfo : EIATTR_NUM_MBARRIERS
	.align		4
.L_917:
        /*0ae0*/ 	.byte	0x03, 0x38
        /*0ae2*/ 	.short	0x0017


	//----- nvinfo : EIATTR_EXIT_INSTR_OFFSETS
	.align		4
        /*0ae4*/ 	.byte	0x04, 0x1c
        /*0ae6*/ 	.short	(.L_919 - .L_918)


	//   ....[0]....
.L_918:
        /*0ae8*/ 	.word	0x00000ac0


	//   ....[1]....
        /*0aec*/ 	.word	0x00014370


	//   ....[2]....
        /*0af0*/ 	.word	0x000143d0


	//   ....[3]....
        /*0af4*/ 	.word	0x00019cb0


	//----- nvinfo : EIATTR_MAX_THREADS
	.align		4
.L_919:
        /*0af8*/ 	.byte	0x04, 0x05
        /*0afa*/ 	.short	(.L_921 - .L_920)
.L_920:
        /*0afc*/ 	.word	0x00000180
        /*0b00*/ 	.word	0x00000001
        /*0b04*/ 	.word	0x00000001


	//----- nvinfo : EIATTR_CRS_STACK_SIZE
	.align		4
.L_921:
        /*0b08*/ 	.byte	0x04, 0x1e
        /*0b0a*/ 	.short	(.L_923 - .L_922)
.L_922:
        /*0b0c*/ 	.word	0x00000000


	//----- nvinfo : EIATTR_CBANK_PARAM_SIZE
	.align		4
.L_923:
        /*0b10*/ 	.byte	0x03, 0x19
        /*0b12*/ 	.short	0x0b70


	//----- nvinfo : EIATTR_PARAM_CBANK
	.align		4
        /*0b14*/ 	.byte	0x04, 0x0a
        /*0b16*/ 	.short	(.L_925 - .L_924)
	.align		4
.L_924:
        /*0b18*/ 	.word	index@(.nv.constant0._ZN7cutlass13device_kernelIN5flash11enable_sm90INS1_16FlashAttnFwdSm90INS1_25CollectiveMainloopFwdSm90ILi2EN4cute5tupleIJNS5_1CILi1EEES8_S8_EEENS6_IJNS7_ILi64EEESA_SA_EEELi512ENS_6half_tEfNS_4arch4Sm90ELb0ELb1ELb1ELb1ELb0ELb0ELb1ELb0ELb0ELb0ELb0ELb0EEENS1_21CollectiveEpilogueFwdINS6_IJSA_NS7_ILi512EEESA_EEES9_SC_SE_Li256ELb1ELb0ELb0ELb0EEENS1_36VarlenDynamicPersistentTileSchedulerILi64ELi64ELi256ELi32ELb0ELb0ELb1ELb1ELb0ELb1EEEEEEEEEvNT_6ParamsE)
        /*0b1c*/ 	.short	0x0210
        /*0b1e*/ 	.short	0x0b70


	//----- nvinfo : EIATTR_SW_WAR
	.align		4
.L_925:
        /*0b20*/ 	.byte	0x04, 0x36
        /*0b22*/ 	.short	(.L_927 - .L_926)
.L_926:
        /*0b24*/ 	.word	0x00000008
.L_927:


//--------------------- .nv.info._ZN7cutlass13device_kernelIN5flash11enable_sm90INS1_16FlashAttnFwdSm90INS1_25CollectiveMainloopFwdSm90ILi2EN4cute5tupleIJNS5_1CILi1EEES8_S8_EEENS6_IJNS7_ILi64EEESA_SA_EEELi512ENS_6half_tEfNS_4arch4Sm90ELb0ELb1ELb1ELb1ELb0ELb1ELb1ELb0ELb0ELb0ELb0ELb0EEENS1_21CollectiveEpilogueFwdINS6_IJSA_NS7_ILi512EEESA_EEES9_SC_SE_Li256ELb1ELb0ELb0ELb0EEENS1_36VarlenDynamicPersistentTileSchedulerILi64ELi64ELi256ELi32ELb0ELb0ELb1ELb1ELb0ELb1EEEEEEEEEvNT_6ParamsE --------------------------
	.section	.nv.info._ZN7cutlass13device_kernelIN5flash11enable_sm90INS1_16FlashAttnFwdSm90INS1_25CollectiveMainloopFwdSm90ILi2EN4cute5tupleIJNS5_1CILi1EEES8_S8_EEENS6_IJNS7_ILi64EEESA_SA_EEELi512ENS_6half_tEfNS_4arch4Sm90ELb0ELb1ELb1ELb1ELb0ELb1ELb1ELb0ELb0ELb0ELb0ELb0EEENS1_21CollectiveEpilogueFwdINS6_IJSA_NS7_ILi512EEESA_EEES9_SC_SE_Li256ELb1ELb0ELb0ELb0EEENS1_36VarlenDynamicPersistentTileSchedulerILi64ELi64ELi256ELi32ELb0ELb0ELb1ELb1ELb0ELb1EEEEEEEEEvNT_6ParamsE,"",@"SHT_CUDA_INFO"
	.sectionflags	@""
	.align	4


	//----- nvinfo : EIATTR_CUDA_API_VERSION
	.align		4
        /*0000*/ 	.byte	0x04, 0x37
        /*0002*/ 	.short	(.L_929 - .L_928)
.L_928:
        /*0004*/ 	.word	0x00000082


	//----- nvinfo : EIATTR_KPARAM_INFO
	.align		4
.L_929:
        /*0008*/ 	.byte	0x04, 0x17
        /*000a*/ 	.short	(.L_931 - .L_930)
.L_930:
        /*000c*/ 	.word	0x00000000
        /*0010*/ 	.short	0x0000
        /*0012*/ 	.short	0x0070
        /*0014*/ 	.byte	0x00, 0xf0, 0x01, 0x2c


	//----- nvinfo : EIATTR_SPARSE_MMA_MASK
	.align		4
.L_931:
        /*0018*/ 	.byte	0x03, 0x50
        /*001a*/ 	.short	0x0000


	//----- nvinfo : EIATTR_MAXREG_COUNT
	.align		4
        /*001c*/ 	.byte	0x03, 0x1b
        /*001e*/ 	.short	0x00a8


	//----- nvinfo : EIATTR_NUM_BARRIERS
	.align		4
        /*0020*/ 	.byte	0x02, 0x4c
        /*0022*/ 	.byte	0x10
	.zero		1


	//----- nvinfo : EIATTR_EXTERNS
	.align		4
        /*0024*/ 	.byte	0x04, 0x0f
        /*0026*/ 	.short	(.L_933 - .L_932)


	//   ....[0]....
	.align		4
.L_932:
        /*0028*/ 	.word	index@(__assertfail)


	//----- nvinfo : EIATTR_ANNOTATIONS
	.align		4
.L_933:
        /*002c*/ 	.byte	0x04, 0x55
        /*002e*/ 	.short	(.L_935 - .L_934)


	//   ....[0]....
.L_934:
        /* <DEDUP_REMOVED lines=41> */


	//----- nvinfo : EIATTR_MERCURY_ISA_VERSION
	.align		4
.L_935:
        /*02a8*/ 	.byte	0x03, 0x5f
        /*02aa*/ 	.short	0x0101


	//----- nvinfo : EIATTR_UNUSED_LOAD_BYTE_OFFSET
	.align		4
        /*02ac*/ 	.byte	0x04, 0x44
        /*02ae*/ 	.short	(.L_937 - .L_936)


	//   ....[0]....
.L_936:
        /*02b0*/ 	.word	0x00000b50
        /*02b4*/ 	.word	0x0000fff0


	//   ....[1]....
        /*02b8*/ 	.word	0x0001a1b0
        /*02bc*/ 	.word	0x0000fff0


	//----- nvinfo : EIATTR_INT_WARP_WIDE_INSTR_OFFSETS
	.align		4
.L_937:
        /*02c0*/ 	.byte	0x04, 0x31
        /*02c2*/ 	.short	(.L_939 - .L_938)


	//   ....[0]....
.L_938:
        /*02c4*/ 	.word	0x00000200


	//   ....[1]....
        /*02c8*/ 	.word	0x00000240


	//   ....[2]....
        /*02cc*/ 	.word	0x000002a0


	//   ....[3]....
        /*02d0*/ 	.word	0x000002b0


	//   ....[4]....
        /*02d4*/ 	.word	0x0001f2e0


	//   ....[5]....
        /*02d8*/ 	.word	0x0001f390


	//   ....[6]....
        /*02dc*/ 	.word	0x0001f8a0


	//   ....[7]....
        /*02e0*/ 	.word	0x0001f910


	//   ....[8]....
        /*02e4*/ 	.word	0x00022590


	//   ....[9]....
        /*02e8*/ 	.word	0x00022640


	//----- nvinfo : EIATTR_COOP_GROUP_MASK_REGIDS
	.align		4
.L_939:
        /*02ec*/ 	.byte	0x04, 0x29
        /*02ee*/ 	.short	(.L_941 - .L_940)


	//   ....[0]....
.L_940:
        /*02f0*/ 	.word	0xffffffff


	//   ....[1]....
        /*02f4*/ 	.word	0xffffffff


	//   ....[2]....
        /*02f8*/ 	.word	0xffffffff


	//   ....[3]....
        /*02fc*/ 	.word	0xffffffff


	//   ....[4]....
        /*0300*/ 	.word	0xffffffff


	//   ....[5]....
        /*0304*/ 	.word	0xffffffff


	//   ....[6]....
        /*0308*/ 	.word	0xffffffff


	//   ....[7]....
        /*030c*/ 	.word	0xffffffff


	//   ....[8]....
        /*0310*/ 	.word	0xffffffff


	//   ....[9]....
        /*0314*/ 	.word	0xffffffff


	//   ....[10]....
        /*0318*/ 	.word	0xffffffff


	//   ....[11]....
        /*031c*/ 	.word	0xffffffff


	//   ....[12]....
        /*0320*/ 	.word	0xffffffff


	//   ....[13]....
        /*0324*/ 	.word	0xffffffff


	//   ....[14]....
        /*0328*/ 	.word	0xffffffff


	//   ....[15]....
        /*032c*/ 	.word	0xffffffff


	//   ....[16]....
        /*0330*/ 	.word	0xffffffff


	//   ....[17]....
        /*0334*/ 	.word	0xffffffff


	//   ....[18]....
        /*0338*/ 	.word	0xffffffff


	//   ....[19]....
        /*033c*/ 	.word	0xffffffff


	//   ....[20]....
        /*0340*/ 	.word	0xffffffff


	//   ....[21]....
        /*0344*/ 	.word	0xffffffff


	//   ....[22]....
        /*0348*/ 	.word	0xffffffff


	//   ....[23]....
        /*034c*/ 	.word	0xffffffff


	//   ....[24]....
        /*0350*/ 	.word	0xffffffff


	//   ....[25]....
        /*0354*/ 	.word	0xffffffff


	//   ....[26]....
        /*0358*/ 	.word	0xffffffff


	//   ....[27]....
        /*035c*/ 	.word	0xffffffff


	//   ....[28]....
        /*0360*/ 	.word	0xffffffff


	//   ....[29]....
        /*0364*/ 	.word	0xffffffff


	//   ....[30]....
        /*0368*/ 	.word	0xffffffff


	//   ....[31]....
        /*036c*/ 	.word	0xffffffff


	//   ....[32]....
        /*0370*/ 	.word	0xffffffff


	//   ....[33]....
        /*0374*/ 	.word	0xffffffff


	//   ....[34]....
        /*0378*/ 	.word	0xffffffff


	//   ....[35]....
        /*037c*/ 	.word	0xffffffff


	//   ....[36]....
        /*0380*/ 	.word	0xffffffff


	//   ....[37]....
        /*0384*/ 	.word	0xffffffff


	//   ....[38]....
        /*0388*/ 	.word	0xffffffff


	//   ....[39]....
        /*038c*/ 	.word	0xffffffff


	//   ....[40]....
        /*0390*/ 	.word	0xffffffff


	//   ....[41]....
        /*0394*/ 	.word	0xffffffff


	//   ....[42]....
        /*0398*/ 	.word	0xffffffff


	//   ....[43]....
        /*039c*/ 	.word	0xffffffff


	//   ....[44]....
        /*03a0*/ 	.word	0xffffffff


	//   ....[45]....
        /*03a4*/ 	.word	0xffffffff


	//   ....[46]....
        /*03a8*/ 	.word	0xffffffff


	//   ....[47]....
        /*03ac*/ 	.word	0xffffffff


	//   ....[48]....
        /*03b0*/ 	.word	0xffffffff


	//   ....[49]....
        /*03b4*/ 	.word	0xffffffff


	//   ....[50]....
        /*03b8*/ 	.word	0xffffffff


	//   ....[51]....
        /*03bc*/ 	.word	0xffffffff


	//   ....[52]....
        /*03c0*/ 	.word	0xffffffff


	//   ....[53]....
        /*03c4*/ 	.word	0xffffffff


	//   ....[54]....
        /*03c8*/ 	.word	0xffffffff


	//   ....[55]....
        /*03cc*/ 	.word	0xffffffff


	//   ....[56]....
        /*03d0*/ 	.word	0xffffffff


	//   ....[57]....
        /*03d4*/ 	.word	0xffffffff


	//   ....[58]....
        /*03d8*/ 	.word	0xffffffff


	//   ....[59]....
        /*03dc*/ 	.word	0xffffffff


	//   ....[60]....
        /*03e0*/ 	.word	0xffffffff


	//   ....[61]....
        /*03e4*/ 	.word	0xffffffff


	//   ....[62]....
        /*03e8*/ 	.word	0xffffffff


	//   ....[63]....
        /*03ec*/ 	.word	0xffffffff


	//   ....[64]....
        /*03f0*/ 	.word	0xffffffff


	//   ....[65]....
        /*03f4*/ 	.word	0xffffffff


	//   ....[66]....
        /*03f8*/ 	.word	0xffffffff


	//   ....[67]....
        /*03fc*/ 	.word	0xffffffff


	//   ....[68]....
        /*0400*/ 	.word	0xffffffff


	//   ....[69]....
        /*0404*/ 	.word	0xffffffff


	//   ....[70]....
        /*0408*/ 	.word	0xffffffff


	//   ....[71]....
        /*040c*/ 	.word	0xffffffff


	//   ....[72]....
        /*0410*/ 	.word	0x0500000f


	//   ....[73]....
        /*0414*/ 	.word	0x0500000f


	//   ....[74]....
        /*0418*/ 	.word	0x0500000f


	//   ....[75]....
        /*041c*/ 	.word	0x0500000f


	//   ....[76]....
        /*0420*/ 	.word	0x0500000f


	//   ....[77]....
        /*0424*/ 	.word	0x0500000f


	//   ....[78]....
        /*0428*/ 	.word	0x0500000f


	//   ....[79]....
        /*042c*/ 	.word	0x0500000f


	//   ....[80]....
        /*0430*/ 	.word	0x0500000f


	//   ....[81]....
        /*0434*/ 	.word	0x0500000f


	//   ....[82]....
        /*0438*/ 	.word	0x0500000f


	//   ....[83]....
        /*043c*/ 	.word	0x0500000f


	//   ....[84]....
        /*0440*/ 	.word	0x0500000f


	//   ....[85]....
        /*0444*/ 	.word	0x0500000f


	//   ....[86]....
        /*0448*/ 	.word	0x0500000f


	//   ....[87]....
        /*044c*/ 	.word	0x0500000f


	//   ....[88]....
        /*0450*/ 	.word	0x0500000f


	//   ....[89]....
        /*0454*/ 	.word	0x0500000f


	//   ....[90]....
        /*0458*/ 	.word	0x0500000f


	//   ....[91]....
        /*045c*/ 	.word	0x0500000f


	//   ....[92]....
        /*0460*/ 	.word	0x0500000f


	//   ....[93]....
        /*0464*/ 	.word	0x0500000f


	//   ....[94]....
        /*0468*/ 	.word	0x0500000f


	//   ....[95]....
        /*046c*/ 	.word	0x0500000f


	//   ....[96]....
        /*0470*/ 	.word	0x0500000f


	//   ....[97]....
        /*0474*/ 	.word	0x0500000f


	//   ....[98]....
        /*0478*/ 	.word	0x0500000f


	//   ....[99]....
        /*047c*/ 	.word	0x0500000f


	//   ....[100]....
        /*0480*/ 	.word	0x0500000f


	//   ....[101]....
        /*0484*/ 	.word	0x0500000f


	//   ....[102]....
        /*0488*/ 	.word	0x0500000f


	//   ....[103]....
        /*048c*/ 	.word	0x0500000f


	//   ....[104]....
        /*0490*/ 	.word	0x0500000f


	//   ....[105]....
        /*0494*/ 	.word	0x0500000f


	//   ....[106]....
        /*0498*/ 	.word	0x0500000f


	//   ....[107]....
        /*049c*/ 	.word	0x0500000f


	//----- nvinfo : EIATTR_COOP_GROUP_INSTR_OFFSETS
	.align		4
.L_941:
        /*04a0*/ 	.byte	0x04, 0x28
        /*04a2*/ 	.short	(.L_943 - .L_942)


	//   ....[0]....
.L_942:
        /*04a4*/ 	.word	0x00000070


	//   ....[1]....
        /*04a8*/ 	.word	0x000001f0


	//   ....[2]....
        /*04ac*/ 	.word	0x00000230


	//   ....[3]....
        /*04b0*/ 	.word	0x00000480


	//   ....[4]....
        /*04b4*/ 	.word	0x000005e0


	//   ....[5]....
        /*04b8*/ 	.word	0x00000700


	//   ....[6]....
        /*04bc*/ 	.word	0x00000860


	//   ....[7]....
        /*04c0*/ 	.word	0x00004cf0


	//   ....[8]....
        /*04c4*/ 	.word	0x00006d50


	//   ....[9]....
        /*04c8*/ 	.word	0x0000a4e0


	//   ....[10]....
        /*04cc*/ 	.word	0x0000cc20


	//   ....[11]....
        /*04d0*/ 	.word	0x0000cd40


	//   ....[12]....
        /*04d4*/ 	.word	0x0000d040


	//   ....[13]....
        /*04d8*/ 	.word	0x0000d0e0


	//   ....[14]....
        /*04dc*/ 	.word	0x0000d910


	//   ....[15]....
        /*04e0*/ 	.word	0x0000eb00


	//   ....[16]....
        /*04e4*/ 	.word	0x000105c0


	//   ....[17]....
        /*04e8*/ 	.word	0x000106c0


	//   ....[18]....
        /*04ec*/ 	.word	0x00010a80


	//   ....[19]....
        /*04f0*/ 	.word	0x00010b10


	//   ....[20]....
        /*04f4*/ 	.word	0x00011c70


	//   ....[21]....
        /*04f8*/ 	.word	0x00012500


	//   ....[22]....
        /*04fc*/ 	.word	0x00014040


	//   ....[23]....
        /*0500*/ 	.word	0x000140e0


	//   ....[24]....
        /*0504*/ 	.word	0x000143a0


	//   ....[25]....
        /*0508*/ 	.word	0x00014560


	//   ....[26]....
        /*050c*/ 	.word	0x00015560


	//   ....[27]....
        /*0510*/ 	.word	0x00015bd0


	//   ....[28]....
        /*0514*/ 	.word	0x00017fd0


	//   ....[29]....
        /*0518*/ 	.word	0x000180d0


	//   ....[30]....
        /*051c*/ 	.word	0x00018490


	//   ....[31]....
        /*0520*/ 	.word	0x00018550


	//   ....[32]....
        /*0524*/ 	.word	0x00019670


	//   ....[33]....
        /*0528*/ 	.word	0x000196c0


	//   ....[34]....
        /*052c*/ 	.word	0x000196f0


	//   ....[35]....
        /*0530*/ 	.word	0x00019760


	//   ....[36]....
        /*0534*/ 	.word	0x00019770


	//   ....[37]....
        /*0538*/ 	.word	0x0001b140


	//   ....[38]....
        /*053c*/ 	.word	0x0001c8d0


	//   ....[39]....
        /*0540*/ 	.word	0x0001ca50


	//   ....[40]....
        /*0544*/ 	.word	0x0001ca80


	//   ....[41]....
        /*0548*/ 	.word	0x0001cac0


	//   ....[42]....
        /*054c*/ 	.word	0x0001cb20


	//   ....[43]....
        /*0550*/ 	.word	0x0001cb80


	//   ....[44]....
        /*0554*/ 	.word	0x0001cbc0


	//   ....[45]....
        /*0558*/ 	.word	0x0001cd70


	//   ....[46]....
        /*055c*/ 	.word	0x0001cdd0


	//   ....[47]....
        /*0560*/ 	.word	0x0001ce10


	//   ....[48]....
        /*0564*/ 	.word	0x0001ce50


	//   ....[49]....
        /*0568*/ 	.word	0x0001ce80


	//   ....[50]....
        /*056c*/ 	.word	0x0001ceb0


	//   ....[51]....
        /*0570*/ 	.word	0x0001cf50


	//   ....[52]....
        /*0574*/ 	.word	0x0001cfb0


	//   ....[53]....
        /*0578*/ 	.word	0x0001d040


	//   ....[54]....
        /*057c*/ 	.word	0x000226d0


	//   ....[55]....
        /*0580*/ 	.word	0x000226e0


	//   ....[56]....
        /*0584*/ 	.word	0x000227f0


	//   ....[57]....
        /*0588*/ 	.word	0x00022850


	//   ....[58]....
        /*058c*/ 	.word	0x00022890


	//   ....[59]....
        /*0590*/ 	.word	0x000228d0


	//   ....[60]....
        /*0594*/ 	.word	0x00022900


	//   ....[61]....
        /*0598*/ 	.word	0x00022930


	//   ....[62]....
        /*059c*/ 	.word	0x00022ac0


	//   ....[63]....
        /*05a0*/ 	.word	0x00022b20


	//   ....[64]....
        /*05a4*/ 	.word	0x00022b60


	//   ....[65]....
        /*05a8*/ 	.word	0x00022ba0


	//   ....[66]....
        /*05ac*/ 	.word	0x00022bd0


	//   ....[67]....
        /*05b0*/ 	.word	0x00022c00


	//   ....[68]....
        /*05b4*/ 	.word	0x00022cc0


	//   ....[69]....
        /*05b8*/ 	.word	0x00022ce0


	//   ....[70]....
        /*05bc*/ 	.word	0x00022d50


	//   ....[71]....
        /*05c0*/ 	.word	0x000233e0


	//   ....[72]....
        /*05c4*/ 	.word	0x00023840


	//   ....[73]....
        /*05c8*/ 	.word	0x000238e0


	//   ....[74]....
        /*05cc*/ 	.word	0x00023980


	//   ....[75]....
        /*05d0*/ 	.word	0x00023a20


	//   ....[76]....
        /*05d4*/ 	.word	0x00023ac0


	//   ....[77]....
        /*05d8*/ 	.word	0x00023b60


	//   ....[78]....
        /*05dc*/ 	.word	0x00023c00


	//   ....[79]....
        /*05e0*/ 	.word	0x00023ca0


	//   ....[80]....
        /*05e4*/ 	.word	0x00023d90


	//   ....[81]....
        /*05e8*/ 	.word	0x00023e30


	//   ....[82]....
        /*05ec*/ 	.word	0x00023ed0


	//   ....[83]....
        /*05f0*/ 	.word	0x00023f70


	//   ....[84]....
        /*05f4*/ 	.word	0x00024010


	//   ....[85]....
        /*05f8*/ 	.word	0x000240b0


	//   ....[86]....
        /*05fc*/ 	.word	0x00024150


	//   ....[87]....
        /*0600*/ 	.word	0x000241f0


	//   ....[88]....
        /*0604*/ 	.word	0x000245e0


	//   ....[89]....
        /*0608*/ 	.word	0x000248c0


	//   ....[90]....
        /*060c*/ 	.word	0x00024ce0


	//   ....[91]....
        /*0610*/ 	.word	0x00024d70


	//   ....[92]....
        /*0614*/ 	.word	0x00024e10


	//   ....[93]....
        /*0618*/ 	.word	0x00024ec0


	//   ....[94]....
        /*061c*/ 	.word	0x00024f40


	//   ....[95]....
        /*0620*/ 	.word	0x00024fc0


	//   ....[96]....
        /*0624*/ 	.word	0x00025040


	//   ....[97]....
        /*0628*/ 	.word	0x000250c0


	//   ....[98]....
        /*062c*/ 	.word	0x00025150


	//   ....[99]....
        /*0630*/ 	.word	0x00025210


	//   ....[100]....
        /*0634*/ 	.word	0x00025290


	//   ....[101]....
        /*0638*/ 	.word	0x00025310


	//   ....[102]....
        /*063c*/ 	.word	0x00025390


	//   ....[103]....
        /*0640*/ 	.word	0x00025410


	//   ....[104]....
        /*0644*/ 	.word	0x00025480


	//   ....[105]....
        /*0648*/ 	.word	0x00025520


	//   ....[106]....
        /*064c*/ 	.word	0x000255b0


	//   ....[107]....
        /*0650*/ 	.word	0x000256e0


	//----- nvinfo : EIATTR_REG_RECONFIG
	.align		4
.L_943:
        /*0654*/ 	.byte	0x01, 0x54
	.zero		2


	//----- nvinfo : EIATTR_SYSCALL_OFFSETS
	.align		4
        /*0658*/ 	.byte	0x04, 0x46
        /*065a*/ 	.short	(.L_945 - .L_944)


	//   ....[0]....
.L_944:
        /*065c*/ 	.word	0x00001c00


	//   ....[1]....
        /*0660*/ 	.word	0x00001d50


	//   ....[2]....
        /*0664*/ 	.word	0x00006f10


	//   ....[3]....
        /*0668*/ 	.word	0x000073b0


	//   ....[4]....
        /*066c*/ 	.word	0x0001f520


	//   ....[5]....
        /*0670*/ 	.word	0x0001f660


	//   ....[6]....
        /*0674*/ 	.word	0x0001f760


	//----- nvinfo : EIATTR_MBARRIER_INSTR_OFFSETS
	.align		4
.L_945:
        /*0678*/ 	.byte	0x04, 0x39
        /*067a*/ 	.short	(.L_947 - .L_946)


	//   ....[0]....
.L_946:
        /*067c*/ 	.word	0x00000360
        /*0680*/ 	.word	0x000000ff
        /*0684*/ 	.word	0x00038800
        /*0688*/ 	.short	0x0100
        /*068a*/ 	.byte	0x08
	.zero		1


	//   ....[1]....
        /*068c*/ 	.word	0x00000370
        /*0690*/ 	.word	0x000000ff
        /*0694*/ 	.word	0x00038810
        /*0698*/ 	.short	0x0100
        /*069a*/ 	.byte	0x08
	.zero		1


	//   ....[2]....
        /*069c*/ 	.word	0x00000380
        /*06a0*/ 	.word	0x000000ff
        /*06a4*/ 	.word	0x00038820
        /*06a8*/ 	.short	0x0100
        /*06aa*/ 	.byte	0x08
	.zero		1


	//   ....[3]....
        /*06ac*/ 	.word	0x00000430
        /*06b0*/ 	.word	0x000000ff
        /*06b4*/ 	.word	0x00038830
        /*06b8*/ 	.short	0x0100
        /*06ba*/ 	.byte	0x06
	.zero		1


	//   ....[4]....
        /*06bc*/ 	.word	0x00000440
        /*06c0*/ 	.word	0x000000ff
        /*06c4*/ 	.word	0x00038840
        /*06c8*/ 	.short	0x0100
        /*06ca*/ 	.byte	0x06
	.zero		1


	//   ....[5]....
        /*06cc*/ 	.word	0x00000450
        /*06d0*/ 	.word	0x000000ff
        /*06d4*/ 	.word	0x00038838
        /*06d8*/ 	.short	0x0100
        /*06da*/ 	.byte	0x06
	.zero		1


	//   ....[6]....
        /*06dc*/ 	.word	0x00000460
        /*06e0*/ 	.word	0x000000ff
        /*06e4*/ 	.word	0x00038848
        /*06e8*/ 	.short	0x0100
        /*06ea*/ 	.byte	0x06
	.zero		1


	//   ....[7]....
        /*06ec*/ 	.word	0x00000590
        /*06f0*/ 	.word	0x000000ff
        /*06f4*/ 	.word	0x00038850
        /*06f8*/ 	.short	0x0100
        /*06fa*/ 	.byte	0x08
	.zero		1


	//   ....[8]....
        /*06fc*/ 	.word	0x000005a0
        /*0700*/ 	.word	0x000000ff
        /*0704*/ 	.word	0x00038860
        /*0708*/ 	.short	0x0100
        /*070a*/ 	.byte	0x08
	.zero		1


	//   ....[9]....
        /*070c*/ 	.word	0x000005b0
        /*0710*/ 	.word	0x000000ff
        /*0714*/ 	.word	0x00038858
        /*0718*/ 	.short	0x0100
        /*071a*/ 	.byte	0x08
	.zero		1


	//   ....[10]....
        /*071c*/ 	.word	0x000005c0
        /*0720*/ 	.word	0x000000ff
        /*0724*/ 	.word	0x00038868
        /*0728*/ 	.short	0x0100
        /*072a*/ 	.byte	0x08
	.zero		1


	//   ....[11]....
        /*072c*/ 	.word	0x000006b0
        /*0730*/ 	.word	0x000000ff
        /*0734*/ 	.word	0x00038870
        /*0738*/ 	.short	0x0100
        /*073a*/ 	.byte	0x06
	.zero		1


	//   ....[12]....
        /*073c*/ 	.word	0x000006c0
        /*0740*/ 	.word	0x000000ff
        /*0744*/ 	.word	0x00038880
        /*0748*/ 	.short	0x0100
        /*074a*/ 	.byte	0x06
	.zero		1


	//   ....[13]....
        /*074c*/ 	.word	0x000006d0
        /*0750*/ 	.word	0x000000ff
        /*0754*/ 	.word	0x00038878
        /*0758*/ 	.short	0x0100
        /*075a*/ 	.byte	0x06
	.zero		1


	//   ....[14]....
        /*075c*/ 	.word	0x000006e0
        /*0760*/ 	.word	0x000000ff
        /*0764*/ 	.word	0x00038888
        /*0768*/ 	.short	0x0100
        /*076a*/ 	.byte	0x06
	.zero		1


	//   ....[15]....
        /*076c*/ 	.word	0x00000810
        /*0770*/ 	.word	0x000000ff
        /*0774*/ 	.word	0x00038890
        /*0778*/ 	.short	0x0100
        /*077a*/ 	.byte	0x08
	.zero		1


	//   ....[16]....
        /*077c*/ 	.word	0x00000820
        /*0780*/ 	.word	0x000000ff
        /*0784*/ 	.word	0x000388a0
        /*0788*/ 	.short	0x0100
        /*078a*/ 	.byte	0x08
	.zero		1


	//   ....[17]....
        /*078c*/ 	.word	0x00000830
        /*0790*/ 	.word	0x000000ff
        /*0794*/ 	.word	0x00038898
        /*0798*/ 	.short	0x0100
        /*079a*/ 	.byte	0x08
	.zero		1


	//   ....[18]....
        /*079c*/ 	.word	0x00000840
        /*07a0*/ 	.word	0x000000ff
        /*07a4*/ 	.word	0x000388a8
        /*07a8*/ 	.short	0x0100
        /*07aa*/ 	.byte	0x08
	.zero		1


	//   ....[19]....
        /*07ac*/ 	.word	0x00000970
        /*07b0*/ 	.word	0x000000ff
        /*07b4*/ 	.word	0x000388b0
        /*07b8*/ 	.short	0x0100
        /*07ba*/ 	.byte	0x08
	.zero		1


	//   ....[20]....
        /*07bc*/ 	.word	0x00000980
        /*07c0*/ 	.word	0x000000ff
        /*07c4*/ 	.word	0x000388c0
        /*07c8*/ 	.short	0x0100
        /*07ca*/ 	.byte	0x08
	.zero		1


	//   ....[21]....
        /*07cc*/ 	.word	0x00000990
        /*07d0*/ 	.word	0x000000ff
        /*07d4*/ 	.word	0x000388b8
        /*07d8*/ 	.short	0x0100
        /*07da*/ 	.byte	0x08
	.zero		1


	//   ....[22]....
        /*07dc*/ 	.word	0x000009a0
        /*07e0*/ 	.word	0x000000ff
        /*07e4*/ 	.word	0x000388c8
        /*07e8*/ 	.short	0x0100
        /*07ea*/ 	.byte	0x08
	.zero		1


	//   ....[23]....
        /*07ec*/ 	.word	0x000029a0
        /*07f0*/ 	.word	0x00000046
        /*07f4*/ 	.word	0x00038890
        /*07f8*/ 	.short	0x010a
        /*07fa*/ 	.byte	0x3f
	.zero		1


	//   ....[24]....
        /*07fc*/ 	.word	0x00003360
        /*0800*/ 	.word	0x00000046
        /*0804*/ 	.word	0x00038890
        /*0808*/ 	.short	0x010a
        /*080a*/ 	.byte	0x3f
	.zero		1


	//   ....[25]....
        /*080c*/ 	.word	0x00003be0
        /*0810*/ 	.word	0x00000046
        /*0814*/ 	.word	0x00038890
        /*0818*/ 	.short	0x010a
        /*081a*/ 	.byte	0x3f
	.zero		1


	//   ....[26]....
        /*081c*/ 	.word	0x00003de0
        /*0820*/ 	.word	0x00000004
        /*0824*/ 	.word	0x00000000
        /*0828*/ 	.short	0x0101
        /*082a*/ 	.byte	0x3f
	.zero		1


	//   ....[27]....
        /*082c*/ 	.word	0x00003e20
        /*0830*/ 	.word	0x00000046
        /*0834*/ 	.word	0x000388b0
        /*0838*/ 	.short	0x010a
        /*083a*/ 	.byte	0x3f
	.zero		1


	//   ....[28]....
        /*083c*/ 	.word	0x00004480
        /*0840*/ 	.word	0x00000046
        /*0844*/ 	.word	0x00000000
        /*0848*/ 	.short	0x0101
        /*084a*/ 	.byte	0x3f
	.zero		1


	//   ....[29]....
        /*084c*/ 	.word	0x00005140
        /*0850*/ 	.word	0x00000000
        /*0854*/ 	.word	0x00000000
        /*0858*/ 	.short	0x0101
        /*085a*/ 	.byte	0x3f
	.zero		1


	//   ....[30]....
        /*085c*/ 	.word	0x00005cb0
        /*0860*/ 	.word	0x00000000
        /*0864*/ 	.word	0x00000000
        /*0868*/ 	.short	0x0101
        /*086a*/ 	.byte	0x3f
	.zero		1


	//   ....[31]....
        /*086c*/ 	.word	0x00006fa0
        /*0870*/ 	.word	0x00000012
        /*0874*/ 	.word	0x00038800
        /*0878*/ 	.short	0x010a
        /*087a*/ 	.byte	0x3f
	.zero		1


	//   ....[32]....
        /*087c*/ 	.word	0x00006ff0
        /*0880*/ 	.word	0x00000012
        /*0884*/ 	.word	0x00038800
        /*0888*/ 	.short	0x010a
        /*088a*/ 	.byte	0x3f
	.zero		1


	//   ....[33]....
        /*088c*/ 	.word	0x00007c20
        /*0890*/ 	.word	0x00000012
        /*0894*/ 	.word	0x00038800
        /*0898*/ 	.short	0x010a
        /*089a*/ 	.byte	0x3f
	.zero		1


	//   ....[34]....
        /*089c*/ 	.word	0x00008f50
        /*08a0*/ 	.word	0x00000012
        /*08a4*/ 	.word	0x00038800
        /*08a8*/ 	.short	0x010a
        /*08aa*/ 	.byte	0x3f
	.zero		1


	//   ....[35]....
        /*08ac*/ 	.word	0x00009de0
        /*08b0*/ 	.word	0x0000000e
        /*08b4*/ 	.word	0x00038830
        /*08b8*/ 	.short	0x010a
        /*08ba*/ 	.byte	0x3f
	.zero		1


	//   ....[36]....
        /*08bc*/ 	.word	0x00009e90
        /*08c0*/ 	.word	0x0000000e
        /*08c4*/ 	.word	0x00038830
        /*08c8*/ 	.short	0x010a
        /*08ca*/ 	.byte	0x3f
	.zero		1


	//   ....[37]....
        /*08cc*/ 	.word	0x0000a1a0
        /*08d0*/ 	.word	0x00000012
        /*08d4*/ 	.word	0x00038810
        /*08d8*/ 	.short	0x010a
        /*08da*/ 	.byte	0x3f
	.zero		1


	//   ....[38]....
        /*08dc*/ 	.word	0x0000a1f0
        /*08e0*/ 	.word	0x0000000e
        /*08e4*/ 	.word	0x00038850
        /*08e8*/ 	.short	0x010a
        /*08ea*/ 	.byte	0x3f
	.zero		1


	//   ....[39]....
        /*08ec*/ 	.word	0x0000a280
        /*08f0*/ 	.word	0x0000000e
        /*08f4*/ 	.word	0x00038850
        /*08f8*/ 	.short	0x010a
        /*08fa*/ 	.byte	0x3f
	.zero		1


	//   ....[40]....
        /*08fc*/ 	.word	0x0000be40
        /*0900*/ 	.word	0x00000000
        /*0904*/ 	.word	0x00000000
        /*0908*/ 	.short	0x0101
        /*090a*/ 	.byte	0x3f
	.zero		1


	//   ....[41]....
        /*090c*/ 	.word	0x0000d930
        /*0910*/ 	.word	0x0000000e
        /*0914*/ 	.word	0x00000000
        /*0918*/ 	.short	0x0101
        /*091a*/ 	.byte	0x3f
	.zero		1


	//   ....[42]....
        /*091c*/ 	.word	0x0000dcb0
        /*0920*/ 	.word	0x000000c7
        /*0924*/ 	.word	0x00038830
        /*0928*/ 	.short	0x010a
        /*092a*/ 	.byte	0x3f
	.zero		1


	//   ....[43]....
        /*092c*/ 	.word	0x0000dd20
        /*0930*/ 	.word	0x000000c7
        /*0934*/ 	.word	0x00038830
        /*0938*/ 	.short	0x010a
        /*093a*/ 	.byte	0x3f
	.zero		1


	//   ....[44]....
        /*093c*/ 	.word	0x0000df90
        /*0940*/ 	.word	0x000000c7
        /*0944*/ 	.word	0x00038850
        /*0948*/ 	.short	0x010a
        /*094a*/ 	.byte	0x3f
	.zero		1


	//   ....[45]....
        /*094c*/ 	.word	0x0000dfe0
        /*0950*/ 	.word	0x000000c7
        /*0954*/ 	.word	0x00038850
        /*0958*/ 	.short	0x010a
        /*095a*/ 	.byte	0x3f
	.zero		1


	//   ....[46]....
        /*095c*/ 	.word	0x0000fac0
        /*0960*/ 	.word	0x0000009a
        /*0964*/ 	.word	0x00000000
        /*0968*/ 	.short	0x0101
        /*096a*/ 	.byte	0x3f
	.zero		1


	//   ....[47]....
        /*096c*/ 	.word	0x00011c90
        /*0970*/ 	.word	0x000000c7
        /*0974*/ 	.word	0x00000000
        /*0978*/ 	.short	0x0101
        /*097a*/ 	.byte	0x3f
	.zero		1


	//   ....[48]....
        /*097c*/ 	.word	0x00012020
        /*0980*/ 	.word	0x0000000e
        /*0984*/ 	.word	0x00038830
        /*0988*/ 	.short	0x010a
        /*098a*/ 	.byte	0x3f
	.zero		1


	//   ....[49]....
        /*098c*/ 	.word	0x00012090
        /*0990*/ 	.word	0x0000000e
        /*0994*/ 	.word	0x00038830
        /*0998*/ 	.short	0x010a
        /*099a*/ 	.byte	0x3f
	.zero		1


	//   ....[50]....
        /*099c*/ 	.word	0x00012300
        /*09a0*/ 	.word	0x0000000e
        /*09a4*/ 	.word	0x00038850
        /*09a8*/ 	.short	0x010a
        /*09aa*/ 	.byte	0x3f
	.zero		1


	//   ....[51]....
        /*09ac*/ 	.word	0x00012350
        /*09b0*/ 	.word	0x0000000e
        /*09b4*/ 	.word	0x00038850
        /*09b8*/ 	.short	0x010a
        /*09ba*/ 	.byte	0x3f
	.zero		1


	//   ....[52]....
        /*09bc*/ 	.word	0x00014870
        /*09c0*/ 	.word	0x0000009e
        /*09c4*/ 	.word	0x00000000
        /*09c8*/ 	.short	0x0101
        /*09ca*/ 	.byte	0x3f
	.zero		1


	//   ....[53]....
        /*09cc*/ 	.word	0x00015580
        /*09d0*/ 	.word	0x0000000e
        /*09d4*/ 	.word	0x00000000
        /*09d8*/ 	.short	0x0101
        /*09da*/ 	.byte	0x3f
	.zero		1


	//   ....[54]....
        /*09dc*/ 	.word	0x000156e0
        /*09e0*/ 	.word	0x000000bf
        /*09e4*/ 	.word	0x00038830
        /*09e8*/ 	.short	0x010a
        /*09ea*/ 	.byte	0x3f
	.zero		1


	//   ....[55]....
        /*09ec*/ 	.word	0x00015750
        /*09f0*/ 	.word	0x000000bf
        /*09f4*/ 	.word	0x00038830
        /*09f8*/ 	.short	0x010a
        /*09fa*/ 	.byte	0x3f
	.zero		1


	//   ....[56]....
        /*09fc*/ 	.word	0x000159c0
        /*0a00*/ 	.word	0x000000bf
        /*0a04*/ 	.word	0x00038850
        /*0a08*/ 	.short	0x010a
        /*0a0a*/ 	.byte	0x3f
	.zero		1


	//   ....[57]....
        /*0a0c*/ 	.word	0x00015a10
        /*0a10*/ 	.word	0x000000bf
        /*0a14*/ 	.word	0x00038850
        /*0a18*/ 	.short	0x010a
        /*0a1a*/ 	.byte	0x3f
	.zero		1


	//   ....[58]....
        /*0a1c*/ 	.word	0x000174d0
        /*0a20*/ 	.word	0x0000009a
        /*0a24*/ 	.word	0x00000000
        /*0a28*/ 	.short	0x0101
        /*0a2a*/ 	.byte	0x3f
	.zero		1


	//   ....[59]....
        /*0a2c*/ 	.word	0x00019690
        /*0a30*/ 	.word	0x000000bf
        /*0a34*/ 	.word	0x00000000
        /*0a38*/ 	.short	0x0101
        /*0a3a*/ 	.byte	0x3f
	.zero		1


	//   ....[60]....
        /*0a3c*/ 	.word	0x0001b9b0
        /*0a40*/ 	.word	0x00000000
        /*0a44*/ 	.word	0x00000000
        /*0a48*/ 	.short	0x0101
        /*0a4a*/ 	.byte	0x3f
	.zero		1


	//   ....[61]....
        /*0a4c*/ 	.word	0x0001e080
        /*0a50*/ 	.word	0x00000007
        /*0a54*/ 	.word	0x00038820
        /*0a58*/ 	.short	0x010a
        /*0a5a*/ 	.byte	0x3f
	.zero		1


	//   ....[62]....
        /*0a5c*/ 	.word	0x0001e100
        /*0a60*/ 	.word	0x00000008
        /*0a64*/ 	.word	0x000388a0
        /*0a68*/ 	.short	0x010a
        /*0a6a*/ 	.byte	0x3f
	.zero		1


	//   ....[63]....
        /*0a6c*/ 	.word	0x0001e2f0
        /*0a70*/ 	.word	0x00000008
        /*0a74*/ 	.word	0x000388c0
        /*0a78*/ 	.short	0x010a
        /*0a7a*/ 	.byte	0x3f
	.zero		1


	//   ....[64]....
        /*0a7c*/ 	.word	0x0001e850
        /*0a80*/ 	.word	0x00000009
        /*0a84*/ 	.word	0x000388a0
        /*0a88*/ 	.short	0x010a
        /*0a8a*/ 	.byte	0x3f
	.zero		1


	//   ....[65]....
        /*0a8c*/ 	.word	0x0001ea20
        /*0a90*/ 	.word	0x00000009
        /*0a94*/ 	.word	0x000388c0
        /*0a98*/ 	.short	0x010a
        /*0a9a*/ 	.byte	0x3f
	.zero		1


	//   ....[66]....
        /*0a9c*/ 	.word	0x0001fc80
        /*0aa0*/ 	.word	0x00000005
        /*0aa4*/ 	.word	0x00038840
        /*0aa8*/ 	.short	0x010a
        /*0aaa*/ 	.byte	0x3f
	.zero		1


	//   ....[67]....
        /*0aac*/ 	.word	0x00020490
        /*0ab0*/ 	.word	0x00000009
        /*0ab4*/ 	.word	0x00038820
        /*0ab8*/ 	.short	0x010a
        /*0aba*/ 	.byte	0x3f
	.zero		1


	//   ....[68]....
        /*0abc*/ 	.word	0x00020560
        /*0ac0*/ 	.word	0x00000002
        /*0ac4*/ 	.word	0x00038860
        /*0ac8*/ 	.short	0x010a
        /*0aca*/ 	.byte	0x3f
	.zero		1


	//   ....[69]....
        /*0acc*/ 	.word	0x00020d00
        /*0ad0*/ 	.word	0x00000002
        /*0ad4*/ 	.word	0x00038840
        /*0ad8*/ 	.short	0x010a
        /*0ada*/ 	.byte	0x3f
	.zero		1


	//   ....[70]....
        /*0adc*/ 	.word	0x00020f20
        /*0ae0*/ 	.word	0x00000002
        /*0ae4*/ 	.word	0x00038860
        /*0ae8*/ 	.short	0x010a
        /*0aea*/ 	.byte	0x3f
	.zero		1


	//   ....[71]....
        /*0aec*/ 	.word	0x000215f0
        /*0af0*/ 	.word	0x00000002
        /*0af4*/ 	.word	0x00038840
        /*0af8*/ 	.short	0x010a
        /*0afa*/ 	.byte	0x3f
	.zero		1


	//   ....[72]....
        /*0afc*/ 	.word	0x00021800
        /*0b00*/ 	.word	0x00000002
        /*0b04*/ 	.word	0x00038860
        /*0b08*/ 	.short	0x010a
        /*0b0a*/ 	.byte	0x3f
	.zero		1


	//   ....[73]....
        /*0b0c*/ 	.word	0x00021e40
        /*0b10*/ 	.word	0x00000002
        /*0b14*/ 	.word	0x00038840
        /*0b18*/ 	.short	0x010a
        /*0b1a*/ 	.byte	0x3f
	.zero		1


	//   ....[74]....
        /*0b1c*/ 	.word	0x00022060
        /*0b20*/ 	.word	0x00000002
        /*0b24*/ 	.word	0x00038860
        /*0b28*/ 	.short	0x010a
        /*0b2a*/ 	.byte	0x3f
	.zero		1


	//   ....[75]....
        /*0b2c*/ 	.word	0x00023370
        /*0b30*/ 	.word	0x00000000
        /*0b34*/ 	.word	0x00038820
        /*0b38*/ 	.short	0x010a
        /*0b3a*/ 	.byte	0x3f
	.zero		1


	//   ....[76]....
        /*0b3c*/ 	.word	0x00023530
        /*0b40*/ 	.word	0x00000006
        /*0b44*/ 	.word	0x00000000
        /*0b48*/ 	.short	0x010a
        /*0b4a*/ 	.byte	0x3f
	.zero		1


	//   ....[77]....
        /*0b4c*/ 	.word	0x000235a0
        /*0b50*/ 	.word	0x00000007
        /*0b54*/ 	.word	0x00000000
        /*0b58*/ 	.short	0x010a
        /*0b5a*/ 	.byte	0x3f
	.zero		1


	//   ....[78]....
        /*0b5c*/ 	.word	0x00023610
        /*0b60*/ 	.word	0x00000004
        /*0b64*/ 	.word	0x00000000
        /*0b68*/ 	.short	0x010a
        /*0b6a*/ 	.byte	0x3f
	.zero		1


	//   ....[79]....
        /*0b6c*/ 	.word	0x00023640
        /*0b70*/ 	.word	0x00000003
        /*0b74*/ 	.word	0x00000000
        /*0b78*/ 	.short	0x010a
        /*0b7a*/ 	.byte	0x3f
	.zero		1


	//   ....[80]....
        /*0b7c*/ 	.word	0x000236a0
        /*0b80*/ 	.word	0x00000046
        /*0b84*/ 	.word	0x00038890
        /*0b88*/ 	.short	0x010a
        /*0b8a*/ 	.byte	0x3f
	.zero		1


	//   ....[81]....
        /*0b8c*/ 	.word	0x000236f0
        /*0b90*/ 	.word	0x00000046
        /*0b94*/ 	.word	0x00038890
        /*0b98*/ 	.short	0x010a
        /*0b9a*/ 	.byte	0x3f
	.zero		1


	//   ....[82]....
        /*0b9c*/ 	.word	0x00023740
        /*0ba0*/ 	.word	0x00000046
        /*0ba4*/ 	.word	0x00038890
        /*0ba8*/ 	.short	0x010a
        /*0baa*/ 	.byte	0x3f
	.zero		1


	//   ....[83]....
        /*0bac*/ 	.word	0x00023790
        /*0bb0*/ 	.word	0x00000046
        /*0bb4*/ 	.word	0x000388b0
        /*0bb8*/ 	.short	0x010a
        /*0bba*/ 	.byte	0x3f
	.zero		1


	//   ....[84]....
        /*0bbc*/ 	.word	0x00023ce0
        /*0bc0*/ 	.word	0x00000012
        /*0bc4*/ 	.word	0x00038800
        /*0bc8*/ 	.short	0x010a
        /*0bca*/ 	.byte	0x3f
	.zero		1


	//   ....[85]....
        /*0bcc*/ 	.word	0x00024230
        /*0bd0*/ 	.word	0x00000012
        /*0bd4*/ 	.word	0x00038800
        /*0bd8*/ 	.short	0x010a
        /*0bda*/ 	.byte	0x3f
	.zero		1


	//   ....[86]....
        /*0bdc*/ 	.word	0x00024280
        /*0be0*/ 	.word	0x0000000e
        /*0be4*/ 	.word	0x00038830
        /*0be8*/ 	.short	0x010a
        /*0bea*/ 	.byte	0x3f
	.zero		1


	//   ....[87]....
        /*0bec*/ 	.word	0x000242d0
        /*0bf0*/ 	.word	0x00000012
        /*0bf4*/ 	.word	0x00038810
        /*0bf8*/ 	.short	0x010a
        /*0bfa*/ 	.byte	0x3f
	.zero		1


	//   ....[88]....
        /*0bfc*/ 	.word	0x00024320
        /*0c00*/ 	.word	0x0000000e
        /*0c04*/ 	.word	0x00038850
        /*0c08*/ 	.short	0x010a
        /*0c0a*/ 	.byte	0x3f
	.zero		1


	//   ....[89]....
        /*0c0c*/ 	.word	0x00024370
        /*0c10*/ 	.word	0x000000c7
        /*0c14*/ 	.word	0x00038830
        /*0c18*/ 	.short	0x010a
        /*0c1a*/ 	.byte	0x3f
	.zero		1


	//   ....[90]....
        /*0c1c*/ 	.word	0x000243c0
        /*0c20*/ 	.word	0x000000c7
        /*0c24*/ 	.word	0x00038850
        /*0c28*/ 	.short	0x010a
        /*0c2a*/ 	.byte	0x3f
	.zero		1


	//   ....[91]....
        /*0c2c*/ 	.word	0x00024410
        /*0c30*/ 	.word	0x0000000e
        /*0c34*/ 	.word	0x00038830
        /*0c38*/ 	.short	0x010a
        /*0c3a*/ 	.byte	0x3f
	.zero		1


	//   ....[92]....
        /*0c3c*/ 	.word	0x00024460
        /*0c40*/ 	.word	0x0000000e
        /*0c44*/ 	.word	0x00038850
        /*0c48*/ 	.short	0x010a
        /*0c4a*/ 	.byte	0x3f
	.zero		1


	//   ....[93]....
        /*0c4c*/ 	.word	0x000244b0
        /*0c50*/ 	.word	0x000000bf
        /*0c54*/ 	.word	0x00038830
        /*0c58*/ 	.short	0x010a
        /*0c5a*/ 	.byte	0x3f
	.zero		1


	//   ....[94]....
        /*0c5c*/ 	.word	0x00024500
        /*0c60*/ 	.word	0x000000bf
        /*0c64*/ 	.word	0x00038850
        /*0c68*/ 	.short	0x010a
        /*0c6a*/ 	.byte	0x3f
	.zero		1


	//   ....[95]....
        /*0c6c*/ 	.word	0x000246a0
        /*0c70*/ 	.word	0x00000007
        /*0c74*/ 	.word	0x00038820
        /*0c78*/ 	.short	0x010a
        /*0c7a*/ 	.byte	0x3f
	.zero		1


	//   ....[96]....
        /*0c7c*/ 	.word	0x000246f0
        /*0c80*/ 	.word	0x00000008
        /*0c84*/ 	.word	0x000388a0
        /*0c88*/ 	.short	0x010a
        /*0c8a*/ 	.byte	0x3f
	.zero		1


	//   ....[97]....
        /*0c8c*/ 	.word	0x00024740
        /*0c90*/ 	.word	0x00000008
        /*0c94*/ 	.word	0x000388c0
        /*0c98*/ 	.short	0x010a
        /*0c9a*/ 	.byte	0x3f
	.zero		1


	//   ....[98]....
        /*0c9c*/ 	.word	0x00024790
        /*0ca0*/ 	.word	0x00000009
        /*0ca4*/ 	.word	0x000388a0
        /*0ca8*/ 	.short	0x010a
        /*0caa*/ 	.byte	0x3f
	.zero		1


	//   ....[99]....
        /*0cac*/ 	.word	0x000247e0
        /*0cb0*/ 	.word	0x00000009
        /*0cb4*/ 	.word	0x000388c0
        /*0cb8*/ 	.short	0x010a
        /*0cba*/ 	.byte	0x3f
	.zero		1


	//   ....[100]....
        /*0cbc*/ 	.word	0x00024980
        /*0cc0*/ 	.word	0x00000005
        /*0cc4*/ 	.word	0x00038840
        /*0cc8*/ 	.short	0x010a
        /*0cca*/ 	.byte	0x3f
	.zero		1


	//   ....[101]....
        /*0ccc*/ 	.word	0x00024a00
        /*0cd0*/ 	.word	0x00000005
        /*0cd4*/ 	.word	0x00038820
        /*0cd8*/ 	.short	0x010a
        /*0cda*/ 	.byte	0x3f
	.zero		1


	//   ....[102]....
        /*0cdc*/ 	.word	0x00024a50
        /*0ce0*/ 	.word	0x00000002
        /*0ce4*/ 	.word	0x00038860
        /*0ce8*/ 	.short	0x010a
        /*0cea*/ 	.byte	0x3f
	.zero		1


	//   ....[103]....
        /*0cec*/ 	.word	0x00024aa0
        /*0cf0*/ 	.word	0x00000002
        /*0cf4*/ 	.word	0x00038840
        /*0cf8*/ 	.short	0x010a
        /*0cfa*/ 	.byte	0x3f
	.zero		1


	//   ....[104]....
        /*0cfc*/ 	.word	0x00024af0
        /*0d00*/ 	.word	0x00000002
        /*0d04*/ 	.word	0x00038860
        /*0d08*/ 	.short	0x010a
        /*0d0a*/ 	.byte	0x3f
	.zero		1


	//   ....[105]....
        /*0d0c*/ 	.word	0x00024b40
        /*0d10*/ 	.word	0x00000002
        /*0d14*/ 	.word	0x00038840
        /*0d18*/ 	.short	0x010a
        /*0d1a*/ 	.byte	0x3f
	.zero		1


	//   ....[106]....
        /*0d1c*/ 	.word	0x00024b90
        /*0d20*/ 	.word	0x00000002
        /*0d24*/ 	.word	0x00038860
        /*0d28*/ 	.short	0x010a
        /*0d2a*/ 	.byte	0x3f
	.zero		1


	//   ....[107]....
        /*0d2c*/ 	.word	0x00024be0
        /*0d30*/ 	.word	0x00000002
        /*0d34*/ 	.word	0x00038840
        /*0d38*/ 	.short	0x010a
        /*0d3a*/ 	.byte	0x3f
	.zero		1


	//   ....[108]....
        /*0d3c*/ 	.word	0x00024c30
        /*0d40*/ 	.word	0x00000002
        /*0d44*/ 	.word	0x00038860
        /*0d48*/ 	.short	0x010a
        /*0d4a*/ 	.byte	0x3f
	.zero		1


	//   ....[109]....
        /*0d4c*/ 	.word	0x00025600
        /*0d50*/ 	.word	0x00000000
        /*0d54*/ 	.word	0x00038820
        /*0d58*/ 	.short	0x010a
        /*0d5a*/ 	.byte	0x3f
	.zero		1


	//   ....[110]....
        /*0d5c*/ 	.word	0x000257a0
        /*0d60*/ 	.word	0x00000006
        /*0d64*/ 	.word	0x00000000
        /*0d68*/ 	.short	0x010a
        /*0d6a*/ 	.byte	0x3f
	.zero		1


	//   ....[111]....
        /*0d6c*/ 	.word	0x000257f0
        /*0d70*/ 	.word	0x00000007
        /*0d74*/ 	.word	0x00000000
        /*0d78*/ 	.short	0x010a
        /*0d7a*/ 	.byte	0x3f
	.zero		1


	//   ....[112]....
        /*0d7c*/ 	.word	0x00025840
        /*0d80*/ 	.word	0x00000004
        /*0d84*/ 	.word	0x00000000
        /*0d88*/ 	.short	0x010a
        /*0d8a*/ 	.byte	0x3f
	.zero		1


	//----- nvinfo : EIATTR_NUM_MBARRIERS
	.align		4
.L_947:
        /*0d8c*/ 	.byte	0x03, 0x38
        /*0d8e*/ 	.short	0x0017


	//----- nvinfo : EIATTR_EXIT_INSTR_OFFSETS
	.align		4
        /*0d90*/ 	.byte	0x04, 0x1c
        /*0d92*/ 	.short	(.L_949 - .L_948)


	//   ....[0]....
.L_948:
        /*0d94*/ 	.word	0x00023690


	//----- nvinfo : EIATTR_MAX_THREADS
	.align		4
.L_949:
        /*0d98*/ 	.byte	0x04, 0x05
        /*0d9a*/ 	.short	(.L_951 - .L_950)
.L_950:
        /*0d9c*/ 	.word	0x00000180
        /*0da0*/ 	.word	0x00000001
        /*0da4*/ 	.word	0x00000001


	//----- nvinfo : EIATTR_CRS_STACK_SIZE
	.align		4
.L_951:
        /*0da8*/ 	.byte	0x04, 0x1e
        /*0daa*/ 	.short	(.L_953 - .L_952)
.L_952:
        /*0dac*/ 	.word	0x00000000


	//----- nvinfo : EIATTR_CBANK_PARAM_SIZE
	.align		4
.L_953:
        /*0db0*/ 	.byte	0x03, 0x19
        /*0db2*/ 	.short	0x0b70


	//----- nvinfo : EIATTR_PARAM_CBANK
	.align		4
        /*0db4*/ 	.byte	0x04, 0x0a
        /*0db6*/ 	.short	(.L_955 - .L_954)
	.align		4
.L_954:
        /*0db8*/ 	.word	index@(.nv.constant0._ZN7cutlass13device_kernelIN5flash11enable_sm90INS1_16FlashAttnFwdSm90INS1_25CollectiveMainloopFwdSm90ILi2EN4cute5tupleIJNS5_1CILi1EEES8_S8_EEENS6_IJNS7_ILi64EEESA_SA_EEELi512ENS_6half_tEfNS_4arch4Sm90ELb0ELb1ELb1ELb1ELb0ELb1ELb1ELb0ELb0ELb0ELb0ELb0EEENS1_21CollectiveEpilogueFwdINS6_IJSA_NS7_ILi512EEESA_EEES9_SC_SE_Li256ELb1ELb0ELb0ELb0EEENS1_36VarlenDynamicPersistentTileSchedulerILi64ELi64ELi256ELi32ELb0ELb0ELb1ELb1ELb0ELb1EEEEEEEEEvNT_6ParamsE)
        /*0dbc*/ 	.short	0x0210
        /*0dbe*/ 	.short	0x0b70


	//----- nvinfo : EIATTR_SW_WAR
	.align		4
.L_955:
        /*0dc0*/ 	.byte	0x04, 0x36
        /*0dc2*/ 	.short	(.L_957 - .L_956)
.L_956:
        /*0dc4*/ 	.word	0x00000008
.L_957:


//--------------------- .nv.info._ZN7cutlass13device_kernelIN5flash11enable_sm90INS1_16FlashAttnFwdSm90INS1_25CollectiveMainloopFwdSm90ILi2EN4cute5tupleIJNS5_1CILi1EEES8_S8_EEENS6_IJNS7_ILi64EEESA_SA_EEELi512ENS_6half_tEfNS_4arch4Sm90ELb1ELb0ELb1ELb0ELb0ELb0ELb0ELb0ELb0ELb0ELb0ELb0EEENS1_21CollectiveEpilogueFwdINS6_IJSA_NS7_ILi512EEESA_EEES9_SC_SE_Li256ELb0ELb0ELb0ELb0EEENS1_30DynamicPersistentTileSchedulerILi256ELi32ELb0ELb0ELb1EEEEEEEEEvNT_6ParamsE --------------------------
	.section	.nv.info._ZN7cutlass13device_kernelIN5flash11enable_sm90INS1_16FlashAttnFwdSm90INS1_25CollectiveMainloopFwdSm90ILi2EN4cute5tupleIJNS5_1CILi1EEES8_S8_EEENS6_IJNS7_ILi64EEESA_SA_EEELi512ENS_6half_tEfNS_4arch4Sm90ELb1ELb0ELb1ELb0ELb0ELb0ELb0ELb0ELb0ELb0ELb0ELb0EEENS1_21CollectiveEpilogueFwdINS6_IJSA_NS7_ILi512EEESA_EEES9_SC_SE_Li256ELb0ELb0ELb0ELb0EEENS1_30DynamicPersistentTileSchedulerILi256ELi32ELb0ELb0ELb1EEEEEEEEEvNT_6ParamsE,"",@"SHT_CUDA_INFO"
	.sectionflags	@""
	.align	4


	//----- nvinfo : EIATTR_CUDA_API_VERSION
	.align		4
        /*0000*/ 	.byte	0x04, 0x37
        /*0002*/ 	.short	(.L_959 - .L_958)
.L_958:
        /*0004*/ 	.word	0x00000082


	//----- nvinfo : EIATTR_KPARAM_INFO
	.align		4
.L_959:
        /*0008*/ 	.byte	0x04, 0x17
        /*000a*/ 	.short	(.L_961 - .L_960)
.L_960:
        /*000c*/ 	.word	0x00000000
        /*0010*/ 	.short	0x0000
        /*0012*/ 	.short	0x0070
        /*0014*/ 	.byte	0x00, 0xf0, 0x01, 0x2e


	//----- nvinfo : EIATTR_SPARSE_MMA_MASK
	.align		4
.L_961:
        /*0018*/ 	.byte	0x03, 0x50
        /*001a*/ 	.short	0x0000


	//----- nvinfo : EIATTR_MAXREG_COUNT
	.align		4
        /*001c*/ 	.byte	0x03, 0x1b
        /*001e*/ 	.short	0x00a8


	//----- nvinfo : EIATTR_NUM_BARRIERS
	.align		4
        /*0020*/ 	.byte	0x02, 0x4c
        /*0022*/ 	.byte	0x10
	.zero		1


	//----- nvinfo : EIATTR_EXTERNS
	.align		4
        /*0024*/ 	.byte	0x04, 0x0f
        /*0026*/ 	.short	(.L_963 - .L_962)


	//   ....[0]....
	.align		4
.L_962:
        /*0028*/ 	.word	index@(__assertfail)


	//----- nvinfo : EIATTR_MERCURY_ISA_VERSION
	.align		4
.L_963:
        /*002c*/ 	.byte	0x03, 0x5f
        /*002e*/ 	.short	0x0101


	//----- nvinfo : EIATTR_INT_WARP_WIDE_INSTR_OFFSETS
	.align		4
        /*0030*/ 	.byte	0x04, 0x31
        /*0032*/ 	.short	(.L_965 - .L_964)


	//   ....[0]....
.L_964:
        /*0034*/ 	.word	0x00000180


	//   ....[1]....
        /*0038*/ 	.word	0x000001b0


	//   ....[2]....
        /*003c*/ 	.word	0x000001c0


	//   ....[3]....
        /*0040*/ 	.word	0x0000b6c0


	//   ....[4]....
        /*0044*/ 	.word	0x0000b750


	//   ....[5]....
        /*0048*/ 	.word	0x0000bc40


	//   ....[6]....
        /*004c*/ 	.word	0x0000dd30


	//   ....[7]....
        /*0050*/ 	.word	0x0000ddc0


	//----- nvinfo : EIATTR_COOP_GROUP_MASK_REGIDS
	.align		4
.L_965:
        /*0054*/ 	.byte	0x04, 0x29
        /*0056*/ 	.short	(.L_967 - .L_966)


	//   ....[0]....
.L_966:
        /*0058*/ 	.word	0xffffffff


	//   ....[1]....
        /*005c*/ 	.word	0xffffffff


	//   ....[2]....
        /*0060*/ 	.word	0xffffffff


	//   ....[3]....
        /*0064*/ 	.word	0xffffffff


	//   ....[4]....
        /*0068*/ 	.word	0xffffffff


	//   ....[5]....
        /*006c*/ 	.word	0xffffffff


	//   ....[6]....
        /*0070*/ 	.word	0xffffffff


	//   ....[7]....
        /*0074*/ 	.word	0xffffffff


	//   ....[8]....
        /*0078*/ 	.word	0xffffffff


	//   ....[9]....
        /*007c*/ 	.word	0xffffffff


	//   ....[10]....
        /*0080*/ 	.word	0xffffffff


	//   ....[11]....
        /*0084*/ 	.word	0xffffffff


	//   ....[12]....
        /*0088*/ 	.word	0xffffffff


	//   ....[13]....
        /*008c*/ 	.word	0xffffffff


	//   ....[14]....
        /*0090*/ 	.word	0xffffffff


	//   ....[15]....
        /*0094*/ 	.word	0xffffffff


	//   ....[16]....
        /*0098*/ 	.word	0xffffffff


	//   ....[17]....
        /*009c*/ 	.word	0xffffffff


	//   ....[18]....
        /*00a0*/ 	.word	0xffffffff


	//   ....[19]....
        /*00a4*/ 	.word	0xffffffff


	//   ....[20]....
        /*00a8*/ 	.word	0xffffffff


	//   ....[21]....
        /*00ac*/ 	.word	0xffffffff


	//   ....[22]....
        /*00b0*/ 	.word	0xffffffff


	//   ....[23]....
        /*00b4*/ 	.word	0xffffffff


	//   ....[24]....
        /*00b8*/ 	.word	0xffffffff


	//   ....[25]....
        /*00bc*/ 	.word	0xffffffff


	//   ....[26]....
        /*00c0*/ 	.word	0xffffffff


	//   ....[27]....
        /*00c4*/ 	.word	0xffffffff


	//   ....[28]....
        /*00c8*/ 	.word	0xffffffff


	//   ....[29]....
        /*00cc*/ 	.word	0xffffffff


	//   ....[30]....
        /*00d0*/ 	.word	0xffffffff


	//   ....[31]....
        /*00d4*/ 	.word	0xffffffff


	//   ....[32]....
        /*00d8*/ 	.word	0xffffffff


	//   ....[33]....
        /*00dc*/ 	.word	0x0500000f


	//   ....[34]....
        /*00e0*/ 	.word	0x0500000f


	//----- nvinfo : EIATTR_COOP_GROUP_INSTR_OFFSETS
	.align		4
.L_967:
        /*00e4*/ 	.byte	0x04, 0x28
        /*00e6*/ 	.short	(.L_969 - .L_968)


	//   ....[0]....
.L_968:
        /*00e8*/ 	.word	0x00000050


	//   ....[1]....
        /*00ec*/ 	.word	0x00000190


	//   ....[2]....
        /*00f0*/ 	.word	0x000001e0


	//   ....[3]....
        /*00f4*/ 	.word	0x00000390


	//   ....[4]....
        /*00f8*/ 	.word	0x000004f0


	//   ....[5]....
        /*00fc*/ 	.word	0x00000610


	//   ....[6]....
        /*0100*/ 	.word	0x00000770


	//   ....[7]....
        /*0104*/ 	.word	0x00001730


	//   ....[8]....
        /*0108*/ 	.word	0x000030a0


	//   ....[9]....
        /*010c*/ 	.word	0x00003dd0


	//   ....[10]....
        /*0110*/ 	.word	0x00003ea0


	//   ....[11]....
        /*0114*/ 	.word	0x000042e0


	//   ....[12]....
        /*0118*/ 	.word	0x00004350


	//   ....[13]....
        /*011c*/ 	.word	0x00004ca0


	//   ....[14]....
        /*0120*/ 	.word	0x000056f0


	//   ....[15]....
        /*0124*/ 	.word	0x000057d0


	//   ....[16]....
        /*0128*/ 	.word	0x00005be0


	//   ....[17]....
        /*012c*/ 	.word	0x00005ca0


	//   ....[18]....
        /*0130*/ 	.word	0x00006ec0


	//   ....[19]....
        /*0134*/ 	.word	0x000075e0


	//   ....[20]....
        /*0138*/ 	.word	0x00007650


	//   ....[21]....
        /*013c*/ 	.word	0x00007940


	//   ....[22]....
        /*0140*/ 	.word	0x00007b00


	//   ....[23]....
        /*0144*/ 	.word	0x00008ba0


	//   ....[24]....
        /*0148*/ 	.word	0x00008be0


	//   ....[25]....
        /*014c*/ 	.word	0x00008c20


	//   ....[26]....
        /*0150*/ 	.word	0x00008ca0


	//   ....[27]....
        /*0154*/ 	.word	0x00008cc0


	//   ....[28]....
        /*0158*/ 	.word	0x00009720


	//   ....[29]....
        /*015c*/ 	.word	0x0000a4d0


	//   ....[30]....
        /*0160*/ 	.word	0x0000b150


	//   ....[31]....
        /*0164*/ 	.word	0x0000de40


	//   ....[32]....
        /*0168*/ 	.word	0x0000dff0


	//   ....[33]....
        /*016c*/ 	.word	0x0000e5f0


	//   ....[34]....
        /*0170*/ 	.word	0x0000e9d0


	//----- nvinfo : EIATTR_REG_RECONFIG
	.align		4
.L_969:
        /*0174*/ 	.byte	0x01, 0x54
	.zero		2


	//----- nvinfo : EIATTR_SYSCALL_OFFSETS
	.align		4
        /*0178*/ 	.byte	0x04, 0x46
        /*017a*/ 	.short	(.L_971 - .L_970)


	//   ....[0]....
.L_970:
        /*017c*/ 	.word	0x00003270


	//   ....[1]....
        /*0180*/ 	.word	0x0000b8e0


	//   ....[2]....
        /*0184*/ 	.word	0x0000ba20


	//   ....[3]....
        /*0188*/ 	.word	0x0000bb20


	//----- nvinfo : EIATTR_MBARRIER_INSTR_OFFSETS
	.align		4
.L_971:
        /*018c*/ 	.byte	0x04, 0x39
        /*018e*/ 	.short	(.L_973 - .L_972)


	//   ....[0]....
.L_972:
        /*0190*/ 	.word	0x00000280
        /*0194*/ 	.word	0x000000ff
        /*0198*/ 	.word	0x00028c00
        /*019c*/ 	.short	0x0100
        /*019e*/ 	.byte	0x06
	.zero		1


	//   ....[1]....
        /*01a0*/ 	.word	0x00000290
        /*01a4*/ 	.word	0x000000ff
        /*01a8*/ 	.word	0x00028c20
        /*01ac*/ 	.short	0x0100
        /*01ae*/ 	.byte	0x06
	.zero		1


	//   ....[2]....
        /*01b0*/ 	.word	0x00000340
        /*01b4*/ 	.word	0x000000ff
        /*01b8*/ 	.word	0x00028c30
        /*01bc*/ 	.short	0x0100
        /*01be*/ 	.byte	0x06
	.zero		1


	//   ....[3]....
        /*01c0*/ 	.word	0x00000350
        /*01c4*/ 	.word	0x000000ff
        /*01c8*/ 	.word	0x00028c40
        /*01cc*/ 	.short	0x0100
        /*01ce*/ 	.byte	0x06
	.zero		1


	//   ....[4]....
        /*01d0*/ 	.word	0x00000360
        /*01d4*/ 	.word	0x000000ff
        /*01d8*/ 	.word	0x00028c38
        /*01dc*/ 	.short	0x0100
        /*01de*/ 	.byte	0x06
	.zero		1


	//   ....[5]....
        /*01e0*/ 	.word	0x00000370
        /*01e4*/ 	.word	0x000000ff
        /*01e8*/ 	.word	0x00028c48
        /*01ec*/ 	.short	0x0100
        /*01ee*/ 	.byte	0x06
	.zero		1


	//   ....[6]....
        /*01f0*/ 	.word	0x000004a0
        /*01f4*/ 	.word	0x000000ff
        /*01f8*/ 	.word	0x00028c50
        /*01fc*/ 	.short	0x0100
        /*01fe*/ 	.byte	0x08
	.zero		1


	//   ....[7]....
        /*0200*/ 	.word	0x000004b0
        /*0204*/ 	.word	0x000000ff
        /*0208*/ 	.word	0x00028c60
        /*020c*/ 	.short	0x0100
        /*020e*/ 	.byte	0x08
	.zero		1


	//   ....[8]....
        /*0210*/ 	.word	0x000004c0
        /*0214*/ 	.word	0x000000ff
        /*0218*/ 	.word	0x00028c58
        /*021c*/ 	.short	0x0100
        /*021e*/ 	.byte	0x08
	.zero		1


	//   ....[9]....
        /*0220*/ 	.word	0x000004d0
        /*0224*/ 	.word	0x000000ff
        /*0228*/ 	.word	0x00028c68
        /*022c*/ 	.short	0x0100
        /*022e*/ 	.byte	0x08
	.zero		1


	//   ....[10]....
        /*0230*/ 	.word	0x000005c0
        /*0234*/ 	.word	0x000000ff
        /*0238*/ 	.word	0x00028c70
        /*023c*/ 	.short	0x0100
        /*023e*/ 	.byte	0x06
	.zero		1


	//   ....[11]....
        /*0240*/ 	.word	0x000005d0
        /*0244*/ 	.word	0x000000ff
        /*0248*/ 	.word	0x00028c80
        /*024c*/ 	.short	0x0100
        /*024e*/ 	.byte	0x06
	.zero		1


	//   ....[12]....
        /*0250*/ 	.word	0x000005e0
        /*0254*/ 	.word	0x000000ff
        /*0258*/ 	.word	0x00028c78
        /*025c*/ 	.short	0x0100
        /*025e*/ 	.byte	0x06
	.zero		1


	//   ....[13]....
        /*0260*/ 	.word	0x000005f0
        /*0264*/ 	.word	0x000000ff
        /*0268*/ 	.word	0x00028c88
        /*026c*/ 	.short	0x0100
        /*026e*/ 	.byte	0x06
	.zero		1


	//   ....[14]....
        /*0270*/ 	.word	0x00000720
        /*0274*/ 	.word	0x000000ff
        /*0278*/ 	.word	0x00028c90
        /*027c*/ 	.short	0x0100
        /*027e*/ 	.byte	0x08
	.zero		1


	//   ....[15]....
        /*0280*/ 	.word	0x00000730
        /*0284*/ 	.word	0x000000ff
        /*0288*/ 	.word	0x00028ca0
        /*028c*/ 	.short	0x0100
        /*028e*/ 	.byte	0x08
	.zero		1


	//   ....[16]....
        /*0290*/ 	.word	0x00000740
        /*0294*/ 	.word	0x000000ff
        /*0298*/ 	.word	0x00028c98
        /*029c*/ 	.short	0x0100
        /*029e*/ 	.byte	0x08
	.zero		1


	//   ....[17]....
        /*02a0*/ 	.word	0x00000750
        /*02a4*/ 	.word	0x000000ff
        /*02a8*/ 	.word	0x00028ca8
        /*02ac*/ 	.short	0x0100
        /*02ae*/ 	.byte	0x08
	.zero		1


	//   ....[18]....
        /*02b0*/ 	.word	0x00000880
        /*02b4*/ 	.word	0x000000ff
        /*02b8*/ 	.word	0x00028cb0
        /*02bc*/ 	.short	0x0100
        /*02be*/ 	.byte	0x08
	.zero		1


	//   ....[19]....
        /*02c0*/ 	.word	0x00000890
        /*02c4*/ 	.word	0x000000ff
        /*02c8*/ 	.word	0x00028cc0
        /*02cc*/ 	.short	0x0100
        /*02ce*/ 	.byte	0x08
	.zero		1


	//   ....[20]....
        /*02d0*/ 	.word	0x000008a0
        /*02d4*/ 	.word	0x000000ff
        /*02d8*/ 	.word	0x00028cb8
        /*02dc*/ 	.short	0x0100
        /*02de*/ 	.byte	0x08
	.zero		1


	//   ....[21]....
        /*02e0*/ 	.word	0x000008b0
        /*02e4*/ 	.word	0x000000ff
        /*02e8*/ 	.word	0x00028cc8
        /*02ec*/ 	.short	0x0100
        /*02ee*/ 	.byte	0x08
	.zero		1


	//   ....[22]....
        /*02f0*/ 	.word	0x00001840
        /*02f4*/ 	.word	0x000000ff
        /*02f8*/ 	.word	0x00028c50
        /*02fc*/ 	.short	0x010a
        /*02fe*/ 	.byte	0x10
	.zero		1


	//   ....[23]....
        /*0300*/ 	.word	0x00001b20
        /*0304*/ 	.word	0x00000000
        /*0308*/ 	.word	0x00000000
        /*030c*/ 	.short	0x0101
        /*030e*/ 	.byte	0x3f
	.zero		1


	//   ....[24]....
        /*0310*/ 	.word	0x000024b0
        /*0314*/ 	.word	0x000000ff
        /*0318*/ 	.word	0x00028c50
        /*031c*/ 	.short	0x010a
        /*031e*/ 	.byte	0x06
	.zero		1


	//   ....[25]....
        /*0320*/ 	.word	0x000024f0
        /*0324*/ 	.word	0x000000ff
        /*0328*/ 	.word	0x00028c50
        /*032c*/ 	.short	0x010a
        /*032e*/ 	.byte	0x06
	.zero		1


	//   ....[26]....
        /*0330*/ 	.word	0x00002740
        /*0334*/ 	.word	0x00000003
        /*0338*/ 	.word	0x00000000
        /*033c*/ 	.short	0x0101
        /*033e*/ 	.byte	0x3f
	.zero		1


	//   ....[27]....
        /*0340*/ 	.word	0x000032f0
        /*0344*/ 	.word	0x000000ff
        /*0348*/ 	.word	0x00028c00
        /*034c*/ 	.short	0x010a
        /*034e*/ 	.byte	0x30
	.zero		1


	//   ....[28]....
        /*0350*/ 	.word	0x00003370
        /*0354*/ 	.word	0x00000007
        /*0358*/ 	.word	0x00028c30
        /*035c*/ 	.short	0x010a
        /*035e*/ 	.byte	0x3f
	.zero		1


	//   ....[29]....
        /*0360*/ 	.word	0x000033b0
        /*0364*/ 	.word	0x00000007
        /*0368*/ 	.word	0x00028c30
        /*036c*/ 	.short	0x010a
        /*036e*/ 	.byte	0x3f
	.zero		1


	//   ....[30]....
        /*0370*/ 	.word	0x00004530
        /*0374*/ 	.word	0x00000005
        /*0378*/ 	.word	0x00000000
        /*037c*/ 	.short	0x0101
        /*037e*/ 	.byte	0x3f
	.zero		1


	//   ....[31]....
        /*0380*/ 	.word	0x000049a0
        /*0384*/ 	.word	0x00000007
        /*0388*/ 	.word	0x00028c50
        /*038c*/ 	.short	0x010a
        /*038e*/ 	.byte	0x3f
	.zero		1


	//   ....[32]....
        /*0390*/ 	.word	0x000049e0
        /*0394*/ 	.word	0x00000007
        /*0398*/ 	.word	0x00028c50
        /*039c*/ 	.short	0x010a
        /*039e*/ 	.byte	0x3f
	.zero		1


	//   ....[33]....
        /*03a0*/ 	.word	0x00004cc0
        /*03a4*/ 	.word	0x00000007
        /*03a8*/ 	.word	0x00000000
        /*03ac*/ 	.short	0x0101
        /*03ae*/ 	.byte	0x3f
	.zero		1


	//   ....[34]....
        /*03b0*/ 	.word	0x00004e10
        /*03b4*/ 	.word	0x000000ff
        /*03b8*/ 	.word	0x00028c30
        /*03bc*/ 	.short	0x010a
        /*03be*/ 	.byte	0x1e
	.zero		1


	//   ....[35]....
        /*03c0*/ 	.word	0x00004e50
        /*03c4*/ 	.word	0x000000ff
        /*03c8*/ 	.word	0x00028c30
        /*03cc*/ 	.short	0x010a
        /*03ce*/ 	.byte	0x1e
	.zero		1


	//   ....[36]....
        /*03d0*/ 	.word	0x00005fd0
        /*03d4*/ 	.word	0x0000009a
        /*03d8*/ 	.word	0x00000000
        /*03dc*/ 	.short	0x0101
        /*03de*/ 	.byte	0x3f
	.zero		1


	//   ....[37]....
        /*03e0*/ 	.word	0x00006c00
        /*03e4*/ 	.word	0x000000ff
        /*03e8*/ 	.word	0x00028c50
        /*03ec*/ 	.short	0x010a
        /*03ee*/ 	.byte	0x1e
	.zero		1


	//   ....[38]....
        /*03f0*/ 	.word	0x00006c40
        /*03f4*/ 	.word	0x000000ff
        /*03f8*/ 	.word	0x00028c50
        /*03fc*/ 	.short	0x010a
        /*03fe*/ 	.byte	0x1e
	.zero		1


	//   ....[39]....
        /*0400*/ 	.word	0x00006ee0
        /*0404*/ 	.word	0x000000aa
        /*0408*/ 	.word	0x00000000
        /*040c*/ 	.short	0x0101
        /*040e*/ 	.byte	0x3f
	.zero		1


	//   ....[40]....
        /*0410*/ 	.word	0x00007010
        /*0414*/ 	.word	0x000000ff
        /*0418*/ 	.word	0x00028c30
        /*041c*/ 	.short	0x010a
        /*041e*/ 	.byte	0x18
	.zero		1


	//   ....[41]....
        /*0420*/ 	.word	0x00007050
        /*0424*/ 	.word	0x000000ff
        /*0428*/ 	.word	0x00028c30
        /*042c*/ 	.short	0x010a
        /*042e*/ 	.byte	0x18
	.zero		1


	//   ....[42]....
        /*0430*/ 	.word	0x00007e90
        /*0434*/ 	.word	0x00000098
        /*0438*/ 	.word	0x00000000
        /*043c*/ 	.short	0x0101
        /*043e*/ 	.byte	0x3f
	.zero		1


	//   ....[43]....
        /*0440*/ 	.word	0x000088f0
        /*0444*/ 	.word	0x000000ff
        /*0448*/ 	.word	0x00028c50
        /*044c*/ 	.short	0x010a
        /*044e*/ 	.byte	0x18
	.zero		1


	//   ....[44]....
        /*0450*/ 	.word	0x00008930
        /*0454*/ 	.word	0x000000ff
        /*0458*/ 	.word	0x00028c50
        /*045c*/ 	.short	0x010a
        /*045e*/ 	.byte	0x18
	.zero		1


	//   ....[45]....
        /*0460*/ 	.word	0x00008bc0
        /*0464*/ 	.word	0x000000a8
        /*0468*/ 	.word	0x00000000
        /*046c*/ 	.short	0x0101
        /*046e*/ 	.byte	0x3f
	.zero		1


	//   ....[46]....
        /*0470*/ 	.word	0x0000a810
        /*0474*/ 	.word	0x000000ff
        /*0478*/ 	.word	0x00000000
        /*047c*/ 	.short	0x0101
        /*047e*/ 	.byte	0x05
	.zero		1


	//   ....[47]....
        /*0480*/ 	.word	0x0000bee0
        /*0484*/ 	.word	0x00000008
        /*0488*/ 	.word	0x00028c40
        /*048c*/ 	.short	0x010a
        /*048e*/ 	.byte	0x3f
	.zero		1


	//   ....[48]....
        /*0490*/ 	.word	0x0000c1c0
        /*0494*/ 	.word	0x000000ff
        /*0498*/ 	.word	0x00028c20
        /*049c*/ 	.short	0x010a
        /*049e*/ 	.byte	0x25
	.zero		1


	//   ....[49]....
        /*04a0*/ 	.word	0x0000c260
        /*04a4*/ 	.word	0x00000008
        /*04a8*/ 	.word	0x00028c60
        /*04ac*/ 	.short	0x010a
        /*04ae*/ 	.byte	0x3f
	.zero		1


	//   ....[50]....
        /*04b0*/ 	.word	0x0000c8c0
        /*04b4*/ 	.word	0x00000002
        /*04b8*/ 	.word	0x00028c40
        /*04bc*/ 	.short	0x010a
        /*04be*/ 	.byte	0x3f
	.zero		1


	//   ....[51]....
        /*04c0*/ 	.word	0x0000ca30
        /*04c4*/ 	.word	0x00000002
        /*04c8*/ 	.word	0x00028c60
        /*04cc*/ 	.short	0x010a
        /*04ce*/ 	.byte	0x3f
	.zero		1


	//   ....[52]....
        /*04d0*/ 	.word	0x0000d040
        /*04d4*/ 	.word	0x00000003
        /*04d8*/ 	.word	0x00028c40
        /*04dc*/ 	.short	0x010a
        /*04de*/ 	.byte	0x3f
	.zero		1


	//   ....[53]....
        /*04e0*/ 	.word	0x0000d1b0
        /*04e4*/ 	.word	0x00000003
        /*04e8*/ 	.word	0x00028c60
        /*04ec*/ 	.short	0x010a
        /*04ee*/ 	.byte	0x3f
	.zero		1


	//   ....[54]....
        /*04f0*/ 	.word	0x0000d760
        /*04f4*/ 	.word	0x00000002
        /*04f8*/ 	.word	0x00028c40
        /*04fc*/ 	.short	0x010a
        /*04fe*/ 	.byte	0x3f
	.zero		1


	//   ....[55]....
        /*0500*/ 	.word	0x0000d8d0
        /*0504*/ 	.word	0x00000002
        /*0508*/ 	.word	0x00028c60
        /*050c*/ 	.short	0x010a
        /*050e*/ 	.byte	0x3f
	.zero		1


	//   ....[56]....
        /*0510*/ 	.word	0x0000dfa0
        /*0514*/ 	.word	0x00000007
        /*0518*/ 	.word	0x00028c20
        /*051c*/ 	.short	0x010a
        /*051e*/ 	.byte	0x3f
	.zero		1


	//   ....[57]....
        /*0520*/ 	.word	0x0000e0f0
        /*0524*/ 	.word	0x00000005
        /*0528*/ 	.word	0x00000000
        /*052c*/ 	.short	0x010a
        /*052e*/ 	.byte	0x3f
	.zero		1


	//   ....[58]....
        /*0530*/ 	.word	0x0000e160
        /*0534*/ 	.word	0x00000003
        /*0538*/ 	.word	0x00000000
        /*053c*/ 	.short	0x010a
        /*053e*/ 	.byte	0x3f
	.zero		1


	//   ....[59]....
        /*0540*/ 	.word	0x0000e1c0
        /*0544*/ 	.word	0x00000005
        /*0548*/ 	.word	0x00000000
        /*054c*/ 	.short	0x010a
        /*054e*/ 	.byte	0x3f
	.zero		1


	//   ....[60]....
        /*0550*/ 	.word	0x0000e1f0
        /*0554*/ 	.word	0x00000003
        /*0558*/ 	.word	0x00000000
        /*055c*/ 	.short	0x010a
        /*055e*/ 	.byte	0x3f
	.zero		1


	//   ....[61]....
        /*0560*/ 	.word	0x0000e260
        /*0564*/ 	.word	0x00000003
        /*0568*/ 	.word	0x00028c50
        /*056c*/ 	.short	0x010a
        /*056e*/ 	.byte	0x3f
	.zero		1


	//   ....[62]....
        /*0570*/ 	.word	0x0000e2c0
        /*0574*/ 	.word	0x00000004
        /*0578*/ 	.word	0x00028c50
        /*057c*/ 	.short	0x010a
        /*057e*/ 	.byte	0x3f
	.zero		1


	//   ....[63]....
        /*0580*/ 	.word	0x0000e320
        /*0584*/ 	.word	0x00000003
        /*0588*/ 	.word	0x00028c00
        /*058c*/ 	.short	0x010a
        /*058e*/ 	.byte	0x3f
	.zero		1


	//   ....[64]....
        /*0590*/ 	.word	0x0000e370
        /*0594*/ 	.word	0x00000007
        /*0598*/ 	.word	0x00028c30
        /*059c*/ 	.short	0x010a
        /*059e*/ 	.byte	0x3f
	.zero		1


	//   ....[65]....
        /*05a0*/ 	.word	0x0000e3c0
        /*05a4*/ 	.word	0x00000007
        /*05a8*/ 	.word	0x00028c50
        /*05ac*/ 	.short	0x010a
        /*05ae*/ 	.byte	0x3f
	.zero		1


	//   ....[66]....
        /*05b0*/ 	.word	0x0000e420
        /*05b4*/ 	.word	0x00000004
        /*05b8*/ 	.word	0x00028c30
        /*05bc*/ 	.short	0x010a
        /*05be*/ 	.byte	0x3f
	.zero		1


	//   ....[67]....
        /*05c0*/ 	.word	0x0000e470
        /*05c4*/ 	.word	0x000000aa
        /*05c8*/ 	.word	0x00028c50
        /*05cc*/ 	.short	0x010a
        /*05ce*/ 	.byte	0x3f
	.zero		1


	//   ....[68]....
        /*05d0*/ 	.word	0x0000e4d0
        /*05d4*/ 	.word	0x00000004
        /*05d8*/ 	.word	0x00028c30
        /*05dc*/ 	.short	0x010a
        /*05de*/ 	.byte	0x3f
	.zero		1


	//   ....[69]....
        /*05e0*/ 	.word	0x0000e520
        /*05e4*/ 	.word	0x000000a8
        /*05e8*/ 	.word	0x00028c50
        /*05ec*/ 	.short	0x010a
        /*05ee*/ 	.byte	0x3f
	.zero		1


	//   ....[70]....
        /*05f0*/ 	.word	0x0000e6a0
        /*05f4*/ 	.word	0x00000008
        /*05f8*/ 	.word	0x00028c40
        /*05fc*/ 	.short	0x010a
        /*05fe*/ 	.byte	0x3f
	.zero		1


	//   ....[71]....
        /*0600*/ 	.word	0x0000e700
        /*0604*/ 	.word	0x00000008
        /*0608*/ 	.word	0x00028c20
        /*060c*/ 	.short	0x010a
        /*060e*/ 	.byte	0x3f
	.zero		1


	//   ....[72]....
        /*0610*/ 	.word	0x0000e750
        /*0614*/ 	.word	0x00000008
        /*0618*/ 	.word	0x00028c60
        /*061c*/ 	.short	0x010a
        /*061e*/ 	.byte	0x3f
	.zero		1


	//   ....[73]....
        /*0620*/ 	.word	0x0000e7a0
        /*0624*/ 	.word	0x00000002
        /*0628*/ 	.word	0x00028c40
        /*062c*/ 	.short	0x010a
        /*062e*/ 	.byte	0x3f
	.zero		1


	//   ....[74]....
        /*0630*/ 	.word	0x0000e7f0
        /*0634*/ 	.word	0x00000002
        /*0638*/ 	.word	0x00028c60
        /*063c*/ 	.short	0x010a
        /*063e*/ 	.byte	0x3f
	.zero		1


	//   ....[75]....
        /*0640*/ 	.word	0x0000e840
        /*0644*/ 	.word	0x00000003
        /*0648*/ 	.word	0x00028c40
        /*064c*/ 	.short	0x010a
        /*064e*/ 	.byte	0x3f
	.zero		1


	//   ....[76]....
        /*0650*/ 	.word	0x0000e890
        /*0654*/ 	.word	0x00000003
        /*0658*/ 	.word	0x00028c60
        /*065c*/ 	.short	0x010a
        /*065e*/ 	.byte	0x3f
	.zero		1


	//   ....[77]....
        /*0660*/ 	.word	0x0000e8e0
        /*0664*/ 	.word	0x00000002
        /*0668*/ 	.word	0x00028c40
        /*066c*/ 	.short	0x010a
        /*066e*/ 	.byte	0x3f
	.zero		1


	//   ....[78]....
        /*0670*/ 	.word	0x0000e930
        /*0674*/ 	.word	0x00000002
        /*0678*/ 	.word	0x00028c60
        /*067c*/ 	.short	0x010a
        /*067e*/ 	.byte	0x3f
	.zero		1


	//   ....[79]....
        /*0680*/ 	.word	0x0000ea10
        /*0684*/ 	.word	0x00000007
        /*0688*/ 	.word	0x00028c20
        /*068c*/ 	.short	0x010a
        /*068e*/ 	.byte	0x3f
	.zero		1


	//   ....[80]....
        /*0690*/ 	.word	0x0000ea60
        /*0694*/ 	.word	0x00000005
        /*0698*/ 	.word	0x00000000
        /*069c*/ 	.short	0x010a
        /*069e*/ 	.byte	0x3f
	.zero		1


	//   ....[81]....
        /*06a0*/ 	.word	0x0000eab0
        /*06a4*/ 	.word	0x00000003
        /*06a8*/ 	.word	0x00000000
        /*06ac*/ 	.short	0x010a
        /*06ae*/ 	.byte	0x3f
	.zero		1


	//   ....[82]....
        /*06b0*/ 	.word	0x0000eb00
        /*06b4*/ 	.word	0x00000005
        /*06b8*/ 	.word	0x00000000
        /*06bc*/ 	.short	0x010a
        /*06be*/ 	.byte	0x3f
	.zero		1


	//----- nvinfo : EIATTR_NUM_MBARRIERS
	.align		4
.L_973:
        /*06c0*/ 	.byte	0x03, 0x38
        /*06c2*/ 	.short	0x0016


	//----- nvinfo : EIATTR_EXIT_INSTR_OFFSETS
	.align		4
        /*06c4*/ 	.byte	0x04, 0x1c
        /*06c6*/ 	.short	(.L_975 - .L_974)


	//   ....[0]....
.L_974:
        /*06c8*/ 	.word	0x00000a20


	//   ....[1]....
        /*06cc*/ 	.word	0x0000b110


	//   ....[2]....
        /*06d0*/ 	.word	0x0000b170


	//   ....[3]....
        /*06d4*/ 	.word	0x0000e010


	//   ....[4]....
        /*06d8*/ 	.word	0x0000e240


	//----- nvinfo : EIATTR_MAX_THREADS
	.align		4
.L_975:
        /*06dc*/ 	.byte	0x04, 0x05
        /*06de*/ 	.short	(.L_977 - .L_976)
.L_976:
        /*06e0*/ 	.word	0x00000180
        /*06e4*/ 	.word	0x00000001
        /*06e8*/ 	.word	0x00000001


	//----- nvinfo : EIATTR_CRS_STACK_SIZE
	.align		4
.L_977:
        /*06ec*/ 	.byte	0x04, 0x1e
        /*06ee*/ 	.short	(.L_979 - .L_978)
.L_978:
        /*06f0*/ 	.word	0x00000000


	//----- nvinfo : EIATTR_CBANK_PARAM_SIZE
	.align		4
.L_979:
        /*06f4*/ 	.byte	0x03, 0x19
        /*06f6*/ 	.short	0x0bf0


	//----- nvinfo : EIATTR_PARAM_CBANK
	.align		4
        /*06f8*/ 	.byte	0x04, 0x0a
        /*06fa*/ 	.short	(.L_981 - .L_980)
	.align		4
.L_980:
        /*06fc*/ 	.word	index@(.nv.constant0._ZN7cutlass13device_kernelIN5flash11enable_sm90INS1_16FlashAttnFwdSm90INS1_25CollectiveMainloopFwdSm90ILi2EN4cute5tupleIJNS5_1CILi1EEES8_S8_EEENS6_IJNS7_ILi64EEESA_SA_EEELi512ENS_6half_tEfNS_4arch4Sm90ELb1ELb0ELb1ELb0ELb0ELb0ELb0ELb0ELb0ELb0ELb0ELb0EEENS1_21CollectiveEpilogueFwdINS6_IJSA_NS7_ILi512EEESA_EEES9_SC_SE_Li256ELb0ELb0ELb0ELb0EEENS1_30DynamicPersistentTileSchedulerILi256ELi32ELb0ELb0ELb1EEEEEEEEEvNT_6ParamsE)
        /*0700*/ 	.short	0x0210
        /*0702*/ 	.short	0x0bf0


	//----- nvinfo : EIATTR_SW_WAR
	.align		4
.L_981:
        /*0704*/ 	.byte	0x04, 0x36
        /*0706*/ 	.short	(.L_983 - .L_982)
.L_982:
        /*0708*/ 	.word	0x00000008
.L_983:


//--------------------- .nv.info._ZN7cutlass13device_kernelIN5flash11enable_sm90INS1_16FlashAttnFwdSm90INS1_25CollectiveMainloopFwdSm90ILi2EN4cute5tupleIJNS5_1CILi1EEES8_S8_EEENS6_IJNS7_ILi64EEESA_SA_EEELi512ENS_6half_tEfNS_4arch4Sm90ELb1ELb0ELb1ELb0ELb0ELb0ELb1ELb0ELb0ELb0ELb0ELb0EEENS1_21CollectiveEpilogueFwdINS6_IJSA_NS7_ILi512EEESA_EEES9_SC_SE_Li256ELb0ELb0ELb0ELb0EEENS1_30DynamicPersistentTileSchedulerILi256ELi32ELb0ELb0ELb1EEEEEEEEEvNT_6ParamsE --------------------------
	.section	.nv.info._ZN7cutlass13device_kernelIN5flash11enable_sm90INS1_16FlashAttnFwdSm90INS1_25CollectiveMainloopFwdSm90ILi2EN4cute5tupleIJNS5_1CILi1EEES8_S8_EEENS6_IJNS7_ILi64EEESA_SA_EEELi512ENS_6half_tEfNS_4arch4Sm90ELb1ELb0ELb1ELb0ELb0ELb0ELb1ELb0ELb0ELb0ELb0ELb0EEENS1_21CollectiveEpilogueFwdINS6_IJSA_NS7_ILi512EEESA_EEES9_SC_SE_Li256ELb0ELb0ELb0ELb0EEENS1_30DynamicPersistentTileSchedulerILi256ELi32ELb0ELb0ELb1EEEEEEEEEvNT_6ParamsE,"",@"SHT_CUDA_INFO"
	.sectionflags	@""
	.align	4


	//----- nvinfo : EIATTR_CUDA_API_VERSION
	.align		4
        /*0000*/ 	.byte	0x04, 0x37
        /*0002*/ 	.short	(.L_985 - .L_984)
.L_984:
        /*0004*/ 	.word	0x00000082


	//----- nvinfo : EIATTR_KPARAM_INFO
	.align		4
.L_985:
        /*0008*/ 	.byte	0x04, 0x17
        /*000a*/ 	.short	(.L_987 - .L_986)
.L_986:
        /*000c*/ 	.word	0x00000000
        /*0010*/ 	.short	0x0000
        /*0012*/ 	.short	0x0070
        /*0014*/ 	.byte	0x00, 0xf0, 0x01, 0x32


	//----- nvinfo : EIATTR_SPARSE_MMA_MASK
	.align		4
.L_987:
        /*0018*/ 	.byte	0x03, 0x50
        /*001a*/ 	.short	0x0000


	//----- nvinfo : EIATTR_MAXREG_COUNT
	.align		4
        /*001c*/ 	.byte	0x03, 0x1b
        /*001e*/ 	.short	0x00a8


	//----- nvinfo : EIATTR_NUM_BARRIERS
	.align		4
        /*0020*/ 	.byte	0x02, 0x4c
        /*0022*/ 	.byte	0x10
	.zero		1


	//----- nvinfo : EIATTR_EXTERNS
	.align		4
        /*0024*/ 	.byte	0x04, 0x0f
        /*0026*/ 	.short	(.L_989 - .L_988)


	//   ....[0]....
	.align		4
.L_988:
        /*0028*/ 	.word	index@(__assertfail)


	//----- nvinfo : EIATTR_ANNOTATIONS
	.align		4
.L_989:
        /*002c*/ 	.byte	0x04, 0x55
        /*002e*/ 	.short	(.L_991 - .L_990)


	//   ....[0]....
.L_990:
        /*0030*/ 	.word	0x00000001
        /*0034*/ 	.byte	0x90, 0x09, 0x00, 0x00, 0x01, 0x00, 0x00, 0x00, 0xb0, 0x0a, 0x00, 0x00, 0x01, 0x00, 0x00, 0x00
        /*0044*/ 	.byte	0xe0, 0x1f, 0x01, 0x00


	//----- nvinfo : EIATTR_MERCURY_ISA_VERSION
	.align		4
.L_991:
        /*0048*/ 	.byte	0x03, 0x5f
        /*004a*/ 	.short	0x0101


	//----- nvinfo : EIATTR_INT_WARP_WIDE_INSTR_OFFSETS
	.align		4
        /*004c*/ 	.byte	0x04, 0x31
        /*004e*/ 	.short	(.L_993 - .L_992)


	//   ....[0]....
.L_992:
        /*0050*/ 	.word	0x000001c0


	//   ....[1]....
        /*0054*/ 	.word	0x000001f0


	//   ....[2]....
        /*0058*/ 	.word	0x00000200


	//   ....[3]....
        /*005c*/ 	.word	0x00000270


	//   ....[4]....
        /*0060*/ 	.word	0x0000f300


	//   ....[5]....
        /*0064*/ 	.word	0x0000f390


	//   ....[6]....
        /*0068*/ 	.word	0x0000f880


	//   ....[7]....
        /*006c*/ 	.word	0x00011cc0


	//   ....[8]....
        /*0070*/ 	.word	0x00011d50


	//----- nvinfo : EIATTR_COOP_GROUP_MASK_REGIDS
	.align		4
.L_993:
        /*0074*/ 	.byte	0x04, 0x29
        /*0076*/ 	.short	(.L_995 - .L_994)


	//   ....[0]....
.L_994:
        /*0078*/ 	.word	0xffffffff


	//   ....[1]....
        /*007c*/ 	.word	0xffffffff


	//   ....[2]....
        /*0080*/ 	.word	0xffffffff


	//   ....[3]....
        /*0084*/ 	.word	0xffffffff


	//   ....[4]....
        /*0088*/ 	.word	0xffffffff


	//   ....[5]....
        /*008c*/ 	.word	0xffffffff


	//   ....[6]....
        /*0090*/ 	.word	0xffffffff


	//   ....[7]....
        /*0094*/ 	.word	0xffffffff


	//   ....[8]....
        /*0098*/ 	.word	0xffffffff


	//   ....[9]....
        /*009c*/ 	.word	0xffffffff


	//   ....[10]....
        /*00a0*/ 	.word	0xffffffff


	//   ....[11]....
        /*00a4*/ 	.word	0xffffffff


	//   ....[12]....
        /*00a8*/ 	.word	0xffffffff


	//   ....[13]....
        /*00ac*/ 	.word	0xffffffff


	//   ....[14]....
        /*00b0*/ 	.word	0xffffffff


	//   ....[15]....
        /*00b4*/ 	.word	0xffffffff


	//   ....[16]....
        /*00b8*/ 	.word	0xffffffff


	//   ....[17]....
        /*00bc*/ 	.word	0xffffffff


	//   ....[18]....
        /*00c0*/ 	.word	0xffffffff


	//   ....[19]....
        /*00c4*/ 	.word	0xffffffff


	//   ....[20]....
        /*00c8*/ 	.word	0xffffffff


	//   ....[21]....
        /*00cc*/ 	.word	0xffffffff


	//   ....[22]....
        /*00d0*/ 	.word	0xffffffff


	//   ....[23]....
        /*00d4*/ 	.word	0xffffffff


	//   ....[24]....
        /*00d8*/ 	.word	0xffffffff


	//   ....[25]....
        /*00dc*/ 	.word	0xffffffff


	//   ....[26]....
        /*00e0*/ 	.word	0xffffffff


	//   ....[27]....
        /*00e4*/ 	.word	0xffffffff


	//   ....[28]....
        /*00e8*/ 	.word	0xffffffff


	//   ....[29]....
        /*00ec*/ 	.word	0xffffffff


	//   ....[30]....
        /*00f0*/ 	.word	0xffffffff


	//   ....[31]....
        /*00f4*/ 	.word	0xffffffff


	//   ....[32]....
        /*00f8*/ 	.word	0xffffffff


	//   ....[33]....
        /*00fc*/ 	.word	0xffffffff


	//   ....[34]....
        /*0100*/ 	.word	0xffffffff


	//   ....[35]....
        /*0104*/ 	.word	0xffffffff


	//   ....[36]....
        /*0108*/ 	.word	0x0500000f


	//   ....[37]....
        /*010c*/ 	.word	0x0500000f


	//----- nvinfo : EIATTR_COOP_GROUP_INSTR_OFFSETS
	.align		4
.L_995:
        /*0110*/ 	.byte	0x04, 0x28
        /*0112*/ 	.short	(.L_997 - .L_996)


	//   ....[0]....
.L_996:
        /*0114*/ 	.word	0x00000070


	//   ....[1]....
        /*0118*/ 	.word	0x000001d0


	//   ....[2]....
        /*011c*/ 	.word	0x00000220


	//   ....[3]....
        /*0120*/ 	.word	0x000003f0


	//   ....[4]....
        /*0124*/ 	.word	0x00000550


	//   ....[5]....
        /*0128*/ 	.word	0x00000670


	//   ....[6]....
        /*012c*/ 	.word	0x000007d0


	//   ....[7]....
        /*0130*/ 	.word	0x000017e0


	//   ....[8]....
        /*0134*/ 	.word	0x00002f40


	//   ....[9]....
        /*0138*/ 	.word	0x00003f00


	//   ....[10]....
        /*013c*/ 	.word	0x00005290


	//   ....[11]....
        /*0140*/ 	.word	0x00005360


	//   ....[12]....
        /*0144*/ 	.word	0x00005790


	//   ....[13]....
        /*0148*/ 	.word	0x00005830


	//   ....[14]....
        /*014c*/ 	.word	0x00006050


	//   ....[15]....
        /*0150*/ 	.word	0x00006d00


	//   ....[16]....
        /*0154*/ 	.word	0x00007f10


	//   ....[17]....
        /*0158*/ 	.word	0x00007fa0


	//   ....[18]....
        /*015c*/ 	.word	0x000083a0


	//   ....[19]....
        /*0160*/ 	.word	0x000084f0


	//   ....[20]....
        /*0164*/ 	.word	0x00009690


	//   ....[21]....
        /*0168*/ 	.word	0x0000a340


	//   ....[22]....
        /*016c*/ 	.word	0x0000b2e0


	//   ....[23]....
        /*0170*/ 	.word	0x0000b350


	//   ....[24]....
        /*0174*/ 	.word	0x0000b6e0


	//   ....[25]....
        /*0178*/ 	.word	0x0000b8b0


	//   ....[26]....
        /*017c*/ 	.word	0x0000c7e0


	//   ....[27]....
        /*0180*/ 	.word	0x0000c840


	//   ....[28]....
        /*0184*/ 	.word	0x0000c880


	//   ....[29]....
        /*0188*/ 	.word	0x0000c8f0


	//   ....[30]....
        /*018c*/ 	.word	0x0000c910


	//   ....[31]....
        /*0190*/ 	.word	0x0000d370


	//   ....[32]....
        /*0194*/ 	.word	0x0000e120


	//   ....[33]....
        /*0198*/ 	.word	0x0000ed90


	//   ....[34]....
        /*019c*/ 	.word	0x00011dd0


	//   ....[35]....
        /*01a0*/ 	.word	0x00011f80


	//   ....[36]....
        /*01a4*/ 	.word	0x00012520


	//   ....[37]....
        /*01a8*/ 	.word	0x00012900


	//----- nvinfo : EIATTR_REG_RECONFIG
	.align		4
.L_997:
        /*01ac*/ 	.byte	0x01, 0x54
	.zero		2


	//----- nvinfo : EIATTR_SYSCALL_OFFSETS
	.align		4
        /*01b0*/ 	.byte	0x04, 0x46
        /*01b2*/ 	.short	(.L_999 - .L_998)


	//   ....[0]....
.L_998:
        /*01b4*/ 	.word	0x00003100


	//   ....[1]....
        /*01b8*/ 	.word	0x0000f520


	//   ....[2]....
        /*01bc*/ 	.word	0x0000f660


	//   ....[3]....
        /*01c0*/ 	.word	0x0000f760


	//----- nvinfo : EIATTR_MBARRIER_INSTR_OFFSETS
	.align		4
.L_999:
        /*01c4*/ 	.byte	0x04, 0x39
        /*01c6*/ 	.short	(.L_1001 - .L_1000)


	//   ....[0]....
.L_1000:
        /*01c8*/ 	.word	0x000002d0
        /*01cc*/ 	.word	0x000000ff
        /*01d0*/ 	.word	0x00038800
        /*01d4*/ 	.short	0x0100
        /*01d6*/ 	.byte	0x06
	.zero		1


	//   ....[1]....
        /*01d8*/ 	.word	0x000002e0
        /*01dc*/ 	.word	0x000000ff
        /*01e0*/ 	.word	0x00038810
        /*01e4*/ 	.short	0x0100
        /*01e6*/ 	.byte	0x06
	.zero		1


	//   ....[2]....
        /*01e8*/ 	.word	0x000002f0
        /*01ec*/ 	.word	0x000000ff
        /*01f0*/ 	.word	0x00038820
        /*01f4*/ 	.short	0x0100
        /*01f6*/ 	.byte	0x06
	.zero		1


	//   ....[3]....
        /*01f8*/ 	.word	0x000003a0
        /*01fc*/ 	.word	0x000000ff
        /*0200*/ 	.word	0x00038830
        /*0204*/ 	.short	0x0100
        /*0206*/ 	.byte	0x06
	.zero		1


	//   ....[4]....
        /*0208*/ 	.word	0x000003b0
        /*020c*/ 	.word	0x000000ff
        /*0210*/ 	.word	0x00038840
        /*0214*/ 	.short	0x0100
        /*0216*/ 	.byte	0x06
	.zero		1


	//   ....[5]....
        /*0218*/ 	.word	0x000003c0
        /*021c*/ 	.word	0x000000ff
        /*0220*/ 	.word	0x00038838
        /*0224*/ 	.short	0x0100
        /*0226*/ 	.byte	0x06
	.zero		1


	//   ....[6]....
        /*0228*/ 	.word	0x000003d0
        /*022c*/ 	.word	0x000000ff
        /*0230*/ 	.word	0x00038848
        /*0234*/ 	.short	0x0100
        /*0236*/ 	.byte	0x06
	.zero		1


	//   ....[7]....
        /*0238*/ 	.word	0x00000500
        /*023c*/ 	.word	0x000000ff
        /*0240*/ 	.word	0x00038850
        /*0244*/ 	.short	0x0100
        /*0246*/ 	.byte	0x08
	.zero		1


	//   ....[8]....
        /*0248*/ 	.word	0x00000510
        /*024c*/ 	.word	0x000000ff
        /*0250*/ 	.word	0x00038860
        /*0254*/ 	.short	0x0100
        /*0256*/ 	.byte	0x08
	.zero		1


	//   ....[9]....
        /*0258*/ 	.word	0x00000520
        /*025c*/ 	.word	0x000000ff
        /*0260*/ 	.word	0x00038858
        /*0264*/ 	.short	0x0100
        /*0266*/ 	.byte	0x08
	.zero		1


	//   ....[10]....
        /*0268*/ 	.word	0x00000530
        /*026c*/ 	.word	0x000000ff
        /*0270*/ 	.word	0x00038868
        /*0274*/ 	.short	0x0100
        /*0276*/ 	.byte	0x08
	.zero		1


	//   ....[11]....
        /*0278*/ 	.word	0x00000620
        /*027c*/ 	.word	0x000000ff
        /*0280*/ 	.word	0x00038870
        /*0284*/ 	.short	0x0100
        /*0286*/ 	.byte	0x06
	.zero		1


	//   ....[12]....
        /*0288*/ 	.word	0x00000630
        /*028c*/ 	.word	0x000000ff
        /*0290*/ 	.word	0x00038880
        /*0294*/ 	.short	0x0100
        /*0296*/ 	.byte	0x06
	.zero		1


	//   ....[13]....
        /*0298*/ 	.word	0x00000640
        /*029c*/ 	.word	0x000000ff
        /*02a0*/ 	.word	0x00038878
        /*02a4*/ 	.short	0x0100
        /*02a6*/ 	.byte	0x06
	.zero		1


	//   ....[14]....
        /*02a8*/ 	.word	0x00000650
        /*02ac*/ 	.word	0x000000ff
        /*02b0*/ 	.word	0x00038888
        /*02b4*/ 	.short	0x0100
        /*02b6*/ 	.byte	0x06
	.zero		1


	//   ....[15]....
        /*02b8*/ 	.word	0x00000780
        /*02bc*/ 	.word	0x000000ff
        /*02c0*/ 	.word	0x00038890
        /*02c4*/ 	.short	0x0100
        /*02c6*/ 	.byte	0x08
	.zero		1


	//   ....[16]....
        /*02c8*/ 	.word	0x00000790
        /*02cc*/ 	.word	0x000000ff
        /*02d0*/ 	.word	0x000388a0
        /*02d4*/ 	.short	0x0100
        /*02d6*/ 	.byte	0x08
	.zero		1


	//   ....[17]....
        /*02d8*/ 	.word	0x000007a0
        /*02dc*/ 	.word	0x000000ff
        /*02e0*/ 	.word	0x00038898
        /*02e4*/ 	.short	0x0100
        /*02e6*/ 	.byte	0x08
	.zero		1


	//   ....[18]....
        /*02e8*/ 	.word	0x000007b0
        /*02ec*/ 	.word	0x000000ff
        /*02f0*/ 	.word	0x000388a8
        /*02f4*/ 	.short	0x0100
        /*02f6*/ 	.byte	0x08
	.zero		1


	//   ....[19]....
        /*02f8*/ 	.word	0x000008e0
        /*02fc*/ 	.word	0x000000ff
        /*0300*/ 	.word	0x000388b0
        /*0304*/ 	.short	0x0100
        /*0306*/ 	.byte	0x08
	.zero		1


	//   ....[20]....
        /*0308*/ 	.word	0x000008f0
        /*030c*/ 	.word	0x000000ff
        /*0310*/ 	.word	0x000388c0
        /*0314*/ 	.short	0x0100
        /*0316*/ 	.byte	0x08
	.zero		1


	//   ....[21]....
        /*0318*/ 	.word	0x00000900
        /*031c*/ 	.word	0x000000ff
        /*0320*/ 	.word	0x000388b8
        /*0324*/ 	.short	0x0100
        /*0326*/ 	.byte	0x08
	.zero		1


	//   ....[22]....
        /*0328*/ 	.word	0x00000910
        /*032c*/ 	.word	0x000000ff
        /*0330*/ 	.word	0x000388c8
        /*0334*/ 	.short	0x0100
        /*0336*/ 	.byte	0x08
	.zero		1


	//   ....[23]....
        /*0338*/ 	.word	0x00001b50
        /*033c*/ 	.word	0x00000004
        /*0340*/ 	.word	0x00000000
        /*0344*/ 	.short	0x0101
        /*0346*/ 	.byte	0x3f
	.zero		1


	//   ....[24]....
        /*0348*/ 	.word	0x00002620
        /*034c*/ 	.word	0x00000004
        /*0350*/ 	.word	0x00000000
        /*0354*/ 	.short	0x0101
        /*0356*/ 	.byte	0x3f
	.zero		1


	//   ....[25]....
        /*0358*/ 	.word	0x00003180
        /*035c*/ 	.word	0x000000ff
        /*0360*/ 	.word	0x00038800
        /*0364*/ 	.short	0x010a
        /*0366*/ 	.byte	0x25
	.zero		1


	//   ....[26]....
        /*0368*/ 	.word	0x000031e0
        /*036c*/ 	.word	0x00000005
        /*0370*/ 	.word	0x00038830
        /*0374*/ 	.short	0x010a
        /*0376*/ 	.byte	0x3f
	.zero		1


	//   ....[27]....
        /*0378*/ 	.word	0x00003220
        /*037c*/ 	.word	0x00000005
        /*0380*/ 	.word	0x00038830
        /*0384*/ 	.short	0x010a
        /*0386*/ 	.byte	0x3f
	.zero		1


	//   ....[28]....
        /*0388*/ 	.word	0x000034a0
        /*038c*/ 	.word	0x000000ff
        /*0390*/ 	.word	0x00038810
        /*0394*/ 	.short	0x010a
        /*0396*/ 	.byte	0x25
	.zero		1


	//   ....[29]....
        /*0398*/ 	.word	0x000034e0
        /*039c*/ 	.word	0x00000005
        /*03a0*/ 	.word	0x00038850
        /*03a4*/ 	.short	0x010a
        /*03a6*/ 	.byte	0x3f
	.zero		1


	//   ....[30]....
        /*03a8*/ 	.word	0x000035c0
        /*03ac*/ 	.word	0x00000005
        /*03b0*/ 	.word	0x00038850
        /*03b4*/ 	.short	0x010a
        /*03b6*/ 	.byte	0x3f
	.zero		1


	//   ....[31]....
        /*03b8*/ 	.word	0x00005aa0
        /*03bc*/ 	.word	0x00000018
        /*03c0*/ 	.word	0x00000000
        /*03c4*/ 	.short	0x0101
        /*03c6*/ 	.byte	0x3f
	.zero		1


	//   ....[32]....
        /*03c8*/ 	.word	0x00006070
        /*03cc*/ 	.word	0x00000005
        /*03d0*/ 	.word	0x00000000
        /*03d4*/ 	.short	0x0101
        /*03d6*/ 	.byte	0x3f
	.zero		1


	//   ....[33]....
        /*03d8*/ 	.word	0x00006180
        /*03dc*/ 	.word	0x0000000a
        /*03e0*/ 	.word	0x00038830
        /*03e4*/ 	.short	0x010a
        /*03e6*/ 	.byte	0x3f
	.zero		1


	//   ....[34]....
        /*03e8*/ 	.word	0x000061d0
        /*03ec*/ 	.word	0x0000000a
        /*03f0*/ 	.word	0x00038830
        /*03f4*/ 	.short	0x010a
        /*03f6*/ 	.byte	0x3f
	.zero		1


	//   ....[35]....
        /*03f8*/ 	.word	0x00006350
        /*03fc*/ 	.word	0x0000000a
        /*0400*/ 	.word	0x00038850
        /*0404*/ 	.short	0x010a
        /*0406*/ 	.byte	0x3f
	.zero		1


	//   ....[36]....
        /*0408*/ 	.word	0x00006390
        /*040c*/ 	.word	0x0000000a
        /*0410*/ 	.word	0x00038850
        /*0414*/ 	.short	0x010a
        /*0416*/ 	.byte	0x3f
	.zero		1


	//   ....[37]....
        /*0418*/ 	.word	0x000087b0
        /*041c*/ 	.word	0x0000000e
        /*0420*/ 	.word	0x00000000
        /*0424*/ 	.short	0x0101
        /*0426*/ 	.byte	0x3f
	.zero		1


	//   ....[38]....
        /*0428*/ 	.word	0x000096b0
        /*042c*/ 	.word	0x0000000a
        /*0430*/ 	.word	0x00000000
        /*0434*/ 	.short	0x0101
        /*0436*/ 	.byte	0x3f
	.zero		1


	//   ....[39]....
        /*0438*/ 	.word	0x00009800
        /*043c*/ 	.word	0x00000009
        /*0440*/ 	.word	0x00038830
        /*0444*/ 	.short	0x010a
        /*0446*/ 	.byte	0x3f
	.zero		1


	//   ....[40]....
        /*0448*/ 	.word	0x00009850
        /*044c*/ 	.word	0x00000009
        /*0450*/ 	.word	0x00038830
        /*0454*/ 	.short	0x010a
        /*0456*/ 	.byte	0x3f
	.zero		1


	//   ....[41]....
        /*0458*/ 	.word	0x000099d0
        /*045c*/ 	.word	0x00000009
        /*0460*/ 	.word	0x00038850
        /*0464*/ 	.short	0x010a
        /*0466*/ 	.byte	0x3f
	.zero		1


	//   ....[42]....
        /*0468*/ 	.word	0x00009a10
        /*046c*/ 	.word	0x00000009
        /*0470*/ 	.word	0x00038850
        /*0474*/ 	.short	0x010a
        /*0476*/ 	.byte	0x3f
	.zero		1


	//   ....[43]....
        /*0478*/ 	.word	0x0000b620
        /*047c*/ 	.word	0x00000098
        /*0480*/ 	.word	0x00000000
        /*0484*/ 	.short	0x0101
        /*0486*/ 	.byte	0x3f
	.zero		1


	//   ....[44]....
        /*0488*/ 	.word	0x0000c800
        /*048c*/ 	.word	0x00000009
        /*0490*/ 	.word	0x00000000
        /*0494*/ 	.short	0x0101
        /*0496*/ 	.byte	0x3f
	.zero		1


	//   ....[45]....
        /*0498*/ 	.word	0x0000e460
        /*049c*/ 	.word	0x000000ff
        /*04a0*/ 	.word	0x00000000
        /*04a4*/ 	.short	0x0101
        /*04a6*/ 	.byte	0x05
	.zero		1


	//   ....[46]....
        /*04a8*/ 	.word	0x0000fb20
        /*04ac*/ 	.word	0x00000008
        /*04b0*/ 	.word	0x00038840
        /*04b4*/ 	.short	0x010a
        /*04b6*/ 	.byte	0x3f
	.zero		1


	//   ....[47]....
        /*04b8*/ 	.word	0x00010150
        /*04bc*/ 	.word	0x000000ff
        /*04c0*/ 	.word	0x00038820
        /*04c4*/ 	.short	0x010a
        /*04c6*/ 	.byte	0x26
	.zero		1


	//   ....[48]....
        /*04c8*/ 	.word	0x000101f0
        /*04cc*/ 	.word	0x00000005
        /*04d0*/ 	.word	0x00038860
        /*04d4*/ 	.short	0x010a
        /*04d6*/ 	.byte	0x3f
	.zero		1


	//   ....[49]....
        /*04d8*/ 	.word	0x00010850
        /*04dc*/ 	.word	0x00000002
        /*04e0*/ 	.word	0x00038840
        /*04e4*/ 	.short	0x010a
        /*04e6*/ 	.byte	0x3f
	.zero		1


	//   ....[50]....
        /*04e8*/ 	.word	0x000109c0
        /*04ec*/ 	.word	0x00000002
        /*04f0*/ 	.word	0x00038860
        /*04f4*/ 	.short	0x010a
        /*04f6*/ 	.byte	0x3f
	.zero		1


	//   ....[51]....
        /*04f8*/ 	.word	0x00010fd0
        /*04fc*/ 	.word	0x00000003
        /*0500*/ 	.word	0x00038840
        /*0504*/ 	.short	0x010a
        /*0506*/ 	.byte	0x3f
	.zero		1


	//   ....[52]....
        /*0508*/ 	.word	0x00011140
        /*050c*/ 	.word	0x00000003
        /*0510*/ 	.word	0x00038860
        /*0514*/ 	.short	0x010a
        /*0516*/ 	.byte	0x3f
	.zero		1


	//   ....[53]....
        /*0518*/ 	.word	0x000116f0
        /*051c*/ 	.word	0x00000002
        /*0520*/ 	.word	0x00038840
        /*0524*/ 	.short	0x010a
        /*0526*/ 	.byte	0x3f
	.zero		1


	//   ....[54]....
        /*0528*/ 	.word	0x00011860
        /*052c*/ 	.word	0x00000002
        /*0530*/ 	.word	0x00038860
        /*0534*/ 	.short	0x010a
        /*0536*/ 	.byte	0x3f
	.zero		1


	//   ....[55]....
        /*0538*/ 	.word	0x00011f30
        /*053c*/ 	.word	0x00000007
        /*0540*/ 	.word	0x00038820
        /*0544*/ 	.short	0x010a
        /*0546*/ 	.byte	0x3f
	.zero		1


	//   ....[56]....
        /*0548*/ 	.word	0x000120a0
        /*054c*/ 	.word	0x00000005
        /*0550*/ 	.word	0x00000000
        /*0554*/ 	.short	0x010a
        /*0556*/ 	.byte	0x3f
	.zero		1


	//   ....[57]....
        /*0558*/ 	.word	0x00012110
        /*055c*/ 	.word	0x00000003
        /*0560*/ 	.word	0x00000000
        /*0564*/ 	.short	0x010a
        /*0566*/ 	.byte	0x3f
	.zero		1


	//   ....[58]....
        /*0568*/ 	.word	0x00012170
        /*056c*/ 	.word	0x00000005
        /*0570*/ 	.word	0x00000000
        /*0574*/ 	.short	0x010a
        /*0576*/ 	.byte	0x3f
	.zero		1


	//   ....[59]....
        /*0578*/ 	.word	0x000121a0
        /*057c*/ 	.word	0x00000003
        /*0580*/ 	.word	0x00000000
        /*0584*/ 	.short	0x010a
        /*0586*/ 	.byte	0x3f
	.zero		1


	//   ....[60]....
        /*0588*/ 	.word	0x00012210
        /*058c*/ 	.word	0x00000000
        /*0590*/ 	.word	0x00038800
        /*0594*/ 	.short	0x010a
        /*0596*/ 	.byte	0x3f
	.zero		1


	//   ....[61]....
        /*0598*/ 	.word	0x00012260
        /*059c*/ 	.word	0x00000005
        /*05a0*/ 	.word	0x00038830
        /*05a4*/ 	.short	0x010a
        /*05a6*/ 	.byte	0x3f
	.zero		1


	//   ....[62]....
        /*05a8*/ 	.word	0x000122c0
        /*05ac*/ 	.word	0x00000004
        /*05b0*/ 	.word	0x00038810
        /*05b4*/ 	.short	0x010a
        /*05b6*/ 	.byte	0x3f
	.zero		1


	//   ....[63]....
        /*05b8*/ 	.word	0x00012310
        /*05bc*/ 	.word	0x00000005
        /*05c0*/ 	.word	0x00038850
        /*05c4*/ 	.short	0x010a
        /*05c6*/ 	.byte	0x3f
	.zero		1


	//   ....[64]....
        /*05c8*/ 	.word	0x00012360
        /*05cc*/ 	.word	0x0000000a
        /*05d0*/ 	.word	0x00038830
        /*05d4*/ 	.short	0x010a
        /*05d6*/ 	.byte	0x3f
	.zero		1


	//   ....[65]....
        /*05d8*/ 	.word	0x000123b0
        /*05dc*/ 	.word	0x0000000a
        /*05e0*/ 	.word	0x00038850
        /*05e4*/ 	.short	0x010a
        /*05e6*/ 	.byte	0x3f
	.zero		1


	//   ....[66]....
        /*05e8*/ 	.word	0x00012400
        /*05ec*/ 	.word	0x00000009
        /*05f0*/ 	.word	0x00038830
        /*05f4*/ 	.short	0x010a
        /*05f6*/ 	.byte	0x3f
	.zero		1


	//   ....[67]....
        /*05f8*/ 	.word	0x00012450
        /*05fc*/ 	.word	0x00000009
        /*0600*/ 	.word	0x00038850
        /*0604*/ 	.short	0x010a
        /*0606*/ 	.byte	0x3f
	.zero		1


	//   ....[68]....
        /*0608*/ 	.word	0x000125d0
        /*060c*/ 	.word	0x00000008
        /*0610*/ 	.word	0x00038840
        /*0614*/ 	.short	0x010a
        /*0616*/ 	.byte	0x3f
	.zero		1


	//   ....[69]....
        /*0618*/ 	.word	0x00012630
        /*061c*/ 	.word	0x00000008
        /*0620*/ 	.word	0x00038820
        /*0624*/ 	.short	0x010a
        /*0626*/ 	.byte	0x3f
	.zero		1


	//   ....[70]....
        /*0628*/ 	.word	0x00012680
        /*062c*/ 	.word	0x00000005
        /*0630*/ 	.word	0x00038860
        /*0634*/ 	.short	0x010a
        /*0636*/ 	.byte	0x3f
	.zero		1


	//   ....[71]....
        /*0638*/ 	.word	0x000126d0
        /*063c*/ 	.word	0x00000002
        /*0640*/ 	.word	0x00038840
        /*0644*/ 	.short	0x010a
        /*0646*/ 	.byte	0x3f
	.zero		1


	//   ....[72]....
        /*0648*/ 	.word	0x00012720
        /*064c*/ 	.word	0x00000002
        /*0650*/ 	.word	0x00038860
        /*0654*/ 	.short	0x010a
        /*0656*/ 	.byte	0x3f
	.zero		1


	//   ....[73]....
        /*0658*/ 	.word	0x00012770
        /*065c*/ 	.word	0x00000003
        /*0660*/ 	.word	0x00038840
        /*0664*/ 	.short	0x010a
        /*0666*/ 	.byte	0x3f
	.zero		1


	//   ....[74]....
        /*0668*/ 	.word	0x000127c0
        /*066c*/ 	.word	0x00000003
        /*0670*/ 	.word	0x00038860
        /*0674*/ 	.short	0x010a
        /*0676*/ 	.byte	0x3f
	.zero		1


	//   ....[75]....
        /*0678*/ 	.word	0x00012810
        /*067c*/ 	.word	0x00000002
        /*0680*/ 	.word	0x00038840
        /*0684*/ 	.short	0x010a
        /*0686*/ 	.byte	0x3f
	.zero		1


	//   ....[76]....
        /*0688*/ 	.word	0x00012860
        /*068c*/ 	.word	0x00000002
        /*0690*/ 	.word	0x00038860
        /*0694*/ 	.short	0x010a
        /*0696*/ 	.byte	0x3f
	.zero		1


	//   ....[77]....
        /*0698*/ 	.word	0x00012940
        /*069c*/ 	.word	0x00000007
        /*06a0*/ 	.word	0x00038820
        /*06a4*/ 	.short	0x010a
        /*06a6*/ 	.byte	0x3f
	.zero		1


	//   ....[78]....
        /*06a8*/ 	.word	0x00012990
        /*06ac*/ 	.word	0x00000005
        /*06b0*/ 	.word	0x00000000
        /*06b4*/ 	.short	0x010a
        /*06b6*/ 	.byte	0x3f
	.zero		1


	//   ....[79]....
        /*06b8*/ 	.word	0x000129e0
        /*06bc*/ 	.word	0x00000003
        /*06c0*/ 	.word	0x00000000
        /*06c4*/ 	.short	0x010a
        /*06c6*/ 	.byte	0x3f
	.zero		1


	//   ....[80]....
        /*06c8*/ 	.word	0x00012a30
        /*06cc*/ 	.word	0x00000005
        /*06d0*/ 	.word	0x00000000
        /*06d4*/ 	.short	0x010a
        /*06d6*/ 	.byte	0x3f
	.zero		1


	//----- nvinfo : EIATTR_NUM_MBARRIERS
	.align		4
.L_1001:
        /*06d8*/ 	.byte	0x03, 0x38
        /*06da*/ 	.short	0x0017


	//----- nvinfo : EIATTR_EXIT_INSTR_OFFSETS
	.align		4
        /*06dc*/ 	.byte	0x04, 0x1c
        /*06de*/ 	.short	(.L_1003 - .L_1002)


	//   ....[0]....
.L_1002:
        /*06e0*/ 	.word	0x00000aa0


	//   ....[1]....
        /*06e4*/ 	.word	0x0000ed50


	//   ....[2]....
        /*06e8*/ 	.word	0x0000edb0


	//   ....[3]....
        /*06ec*/ 	.word	0x00011fa0


	//   ....[4]....
        /*06f0*/ 	.word	0x000121f0


	//----- nvinfo : EIATTR_MAX_THREADS
	.align		4
.L_1003:
        /*06f4*/ 	.byte	0x04, 0x05
        /*06f6*/ 	.short	(.L_1005 - .L_1004)
.L_1004:
        /*06f8*/ 	.word	0x00000180
        /*06fc*/ 	.word	0x00000001
        /*0700*/ 	.word	0x00000001


	//----- nvinfo : EIATTR_CRS_STACK_SIZE
	.align		4
.L_1005:
        /*0704*/ 	.byte	0x04, 0x1e
        /*0706*/ 	.short	(.L_1007 - .L_1006)
.L_1006:
        /*0708*/ 	.word	0x00000000


	//----- nvinfo : EIATTR_CBANK_PARAM_SIZE
	.align		4
.L_1007:
        /*070c*/ 	.byte	0x03, 0x19
        /*070e*/ 	.short	0x0cf0


	//----- nvinfo : EIATTR_PARAM_CBANK
	.align		4
        /*0710*/ 	.byte	0x04, 0x0a
        /*0712*/ 	.short	(.L_1009 - .L_1008)
	.align		4
.L_1008:
        /*0714*/ 	.word	index@(.nv.constant0._ZN7cutlass13device_kernelIN5flash11enable_sm90INS1_16FlashAttnFwdSm90INS1_25CollectiveMainloopFwdSm90ILi2EN4cute5tupleIJNS5_1CILi1EEES8_S8_EEENS6_IJNS7_ILi64EEESA_SA_EEELi512ENS_6half_tEfNS_4arch4Sm90ELb1ELb0ELb1ELb0ELb0ELb0ELb1ELb0ELb0ELb0ELb0ELb0EEENS1_21CollectiveEpilogueFwdINS6_IJSA_NS7_ILi512EEESA_EEES9_SC_SE_Li256ELb0ELb0ELb0ELb0EEENS1_30DynamicPersistentTileSchedulerILi256ELi32ELb0ELb0ELb1EEEEEEEEEvNT_6ParamsE)
        /*0718*/ 	.short	0x0210
        /*071a*/ 	.short	0x0cf0


	//----- nvinfo : EIATTR_SW_WAR
	.align		4
.L_1009:
        /*071c*/ 	.byte	0x04, 0x36
        /*071e*/ 	.short	(.L_1011 - .L_1010)
.L_1010:
        /*0720*/ 	.word	0x00000008
.L_1011:


//--------------------- .nv.info._ZN7cutlass13device_kernelIN5flash11enable_sm90INS1_16FlashAttnFwdSm90INS1_25CollectiveMainloopFwdSm90ILi2EN4cute5tupleIJNS5_1CILi1EEES8_S8_EEENS6_IJNS7_ILi64EEESA_SA_EEELi512ENS_6half_tEfNS_4arch4Sm90ELb1ELb0ELb1ELb1ELb0ELb0ELb0ELb0ELb0ELb0ELb0ELb0EEENS1_21CollectiveEpilogueFwdINS6_IJSA_NS7_ILi512EEESA_EEES9_SC_SE_Li256ELb1ELb0ELb0ELb0EEENS1_36VarlenDynamicPersistentTileSchedulerILi64ELi64ELi256ELi32ELb0ELb0ELb1ELb1ELb1ELb1EEEEEEEEEvNT_6ParamsE --------------------------
	.section	.nv.info._ZN7cutlass13device_kernelIN5flash11enable_sm90INS1_16FlashAttnFwdSm90INS1_25CollectiveMainloopFwdSm90ILi2EN4cute5tupleIJNS5_1CILi1EEES8_S8_EEENS6_IJNS7_ILi64EEESA_SA_EEELi512ENS_6half_tEfNS_4arch4Sm90ELb1ELb0ELb1ELb1ELb0ELb0ELb0ELb0ELb0ELb0ELb0ELb0EEENS1_21CollectiveEpilogueFwdINS6_IJSA_NS7_ILi512EEESA_EEES9_SC_SE_Li256ELb1ELb0ELb0ELb0EEENS1_36VarlenDynamicPersistentTileSchedulerILi64ELi64ELi256ELi32ELb0ELb0ELb1ELb1ELb1ELb1EEEEEEEEEvNT_6ParamsE,"",@"SHT_CUDA_INFO"
	.sectionflags	@""
	.align	4


	//----- nvinfo : EIATTR_CUDA_API_VERSION
	.align		4
        /*0000*/ 	.byte	0x04, 0x37
        /*0002*/ 	.short	(.L_1013 - .L_1012)
.L_1012:
        /*0004*/ 	.word	0x00000082


	//----- nvinfo : EIATTR_KPARAM_INFO
	.align		4
.L_1013:
        /*0008*/ 	.byte	0x04, 0x17
        /*000a*/ 	.short	(.L_1015 - .L_1014)
.L_1014:
        /*000c*/ 	.word	0x00000000
        /*0010*/ 	.short	0x0000
        /*0012*/ 	.short	0x0070
        /*0014*/ 	.byte	0x00, 0xf0, 0x01, 0x28


	//----- nvinfo : EIATTR_SPARSE_MMA_MASK
	.align		4
.L_1015:
        /*0018*/ 	.byte	0x03, 0x50
        /*001a*/ 	.short	0x0000


	//----- nvinfo : EIATTR_MAXREG_COUNT
	.align		4
        /*001c*/ 	.byte	0x03, 0x1b
        /*001e*/ 	.short	0x00a8


	//----- nvinfo : EIATTR_NUM_BARRIERS
	.align		4
        /*0020*/ 	.byte	0x02, 0x4c
        /*0022*/ 	.byte	0x10
	.zero		1


	//----- nvinfo : EIATTR_EXTERNS
	.align		4
        /*0024*/ 	.byte	0x04, 0x0f
        /*0026*/ 	.short	(.L_1017 - .L_1016)


	//   ....[0]....
	.align		4
.L_1016:
        /*0028*/ 	.word	index@(__assertfail)


	//----- nvinfo : EIATTR_ANNOTATIONS
	.align		4
.L_1017:
        /*002c*/ 	.byte	0x04, 0x55
        /*002e*/ 	.short	(.L_1019 - .L_1018)


	//   ....[0]....
.L_1018:
        /* <DEDUP_REMOVED lines=28> */


	//----- nvinfo : EIATTR_MERCURY_ISA_VERSION
	.align		4
.L_1019:
        /*01e0*/ 	.byte	0x03, 0x5f
        /*01e2*/ 	.short	0x0101


	//----- nvinfo : EIATTR_UNUSED_LOAD_BYTE_OFFSET
	.align		4
        /*01e4*/ 	.byte	0x04, 0x44
        /*01e6*/ 	.short	(.L_1021 - .L_1020)


	//   ....[0]....
.L_1020:
        /*01e8*/ 	.word	0x00000a50
        /*01ec*/ 	.word	0x0000fff0


	//   ....[1]....
        /*01f0*/ 	.word	0x00009730
        /*01f4*/ 	.word	0x0000fff0


	//----- nvinfo : EIATTR_INT_WARP_WIDE_INSTR_OFFSETS
	.align		4
.L_1021:
        /*01f8*/ 	.byte	0x04, 0x31
        /*01fa*/ 	.short	(.L_1023 - .L_1022)


	//   ....[0]....
.L_1022:
        /*01fc*/ 	.word	0x00000160


	//   ....[1]....
        /*0200*/ 	.word	0x000001a0


	//   ....[2]....
        /*0204*/ 	.word	0x00000210


	//   ....[3]....
        /*0208*/ 	.word	0x0000d270


	//   ....[4]....
        /*020c*/ 	.word	0x0000d300


	//   ....[5]....
        /*0210*/ 	.word	0x0000d790


	//   ....[6]....
        /*0214*/ 	.word	0x0000d7c0


	//   ....[7]....
        /*0218*/ 	.word	0x00010060


	//   ....[8]....
        /*021c*/ 	.word	0x000100f0


	//----- nvinfo : EIATTR_COOP_GROUP_MASK_REGIDS
	.align		4
.L_1023:
        /*0220*/ 	.byte	0x04, 0x29
        /*0222*/ 	.short	(.L_1025 - .L_1024)


	//   ....[0]....
.L_1024:
        /*0224*/ 	.word	0xffffffff


	//   ....[1]....
        /*0228*/ 	.word	0xffffffff


	//   ....[2]....
        /*022c*/ 	.word	0xffffffff


	//   ....[3]....
        /*0230*/ 	.word	0xffffffff


	//   ....[4]....
        /*0234*/ 	.word	0xffffffff


	//   ....[5]....
        /*0238*/ 	.word	0xffffffff


	//   ....[6]....
        /*023c*/ 	.word	0xffffffff


	//   ....[7]....
        /*0240*/ 	.word	0xffffffff


	//   ....[8]....
        /*0244*/ 	.word	0xffffffff


	//   ....[9]....
        /*0248*/ 	.word	0xffffffff


	//   ....[10]....
        /*024c*/ 	.word	0xffffffff


	//   ....[11]....
        /*0250*/ 	.word	0xffffffff


	//   ....[12]....
        /*0254*/ 	.word	0xffffffff


	//   ....[13]....
        /*0258*/ 	.word	0xffffffff


	//   ....[14]....
        /*025c*/ 	.word	0xffffffff


	//   ....[15]....
        /*0260*/ 	.word	0xffffffff


	//   ....[16]....
        /*0264*/ 	.word	0xffffffff


	//   ....[17]....
        /*0268*/ 	.word	0xffffffff


	//   ....[18]....
        /*026c*/ 	.word	0xffffffff


	//   ....[19]....
        /*0270*/ 	.word	0xffffffff


	//   ....[20]....
        /*0274*/ 	.word	0xffffffff


	//   ....[21]....
        /*0278*/ 	.word	0xffffffff


	//   ....[22]....
        /*027c*/ 	.word	0xffffffff


	//   ....[23]....
        /*0280*/ 	.word	0xffffffff


	//   ....[24]....
        /*0284*/ 	.word	0xffffffff


	//   ....[25]....
        /*0288*/ 	.word	0xffffffff


	//   ....[26]....
        /*028c*/ 	.word	0xffffffff


	//   ....[27]....
        /*0290*/ 	.word	0xffffffff


	//   ....[28]....
        /*0294*/ 	.word	0xffffffff


	//   ....[29]....
        /*0298*/ 	.word	0xffffffff


	//   ....[30]....
        /*029c*/ 	.word	0xffffffff


	//   ....[31]....
        /*02a0*/ 	.word	0xffffffff


	//   ....[32]....
        /*02a4*/ 	.word	0xffffffff


	//   ....[33]....
        /*02a8*/ 	.word	0xffffffff


	//   ....[34]....
        /*02ac*/ 	.word	0xffffffff


	//   ....[35]....
        /*02b0*/ 	.word	0xffffffff


	//   ....[36]....
        /*02b4*/ 	.word	0xffffffff


	//   ....[37]....
        /*02b8*/ 	.word	0xffffffff


	//   ....[38]....
        /*02bc*/ 	.word	0xffffffff


	//   ....[39]....
        /*02c0*/ 	.word	0xffffffff


	//   ....[40]....
        /*02c4*/ 	.word	0xffffffff


	//   ....[41]....
        /*02c8*/ 	.word	0xffffffff


	//   ....[42]....
        /*02cc*/ 	.word	0xffffffff


	//   ....[43]....
        /*02d0*/ 	.word	0xffffffff


	//   ....[44]....
        /*02d4*/ 	.word	0xffffffff


	//   ....[45]....
        /*02d8*/ 	.word	0xffffffff


	//   ....[46]....
        /*02dc*/ 	.word	0xffffffff


	//   ....[47]....
        /*02e0*/ 	.word	0xffffffff


	//   ....[48]....
        /*02e4*/ 	.word	0xffffffff


	//   ....[49]....
        /*02e8*/ 	.word	0xffffffff


	//   ....[50]....
        /*02ec*/ 	.word	0xffffffff


	//   ....[51]....
        /*02f0*/ 	.word	0xffffffff


	//   ....[52]....
        /*02f4*/ 	.word	0xffffffff


	//   ....[53]....
        /*02f8*/ 	.word	0xffffffff


	//   ....[54]....
        /*02fc*/ 	.word	0xffffffff


	//   ....[55]....
        /*0300*/ 	.word	0xffffffff


	//   ....[56]....
        /*0304*/ 	.word	0xffffffff


	//   ....[57]....
        /*0308*/ 	.word	0xffffffff


	//   ....[58]....
        /*030c*/ 	.word	0xffffffff


	//   ....[59]....
        /*0310*/ 	.word	0xffffffff


	//   ....[60]....
        /*0314*/ 	.word	0xffffffff


	//   ....[61]....
        /*0318*/ 	.word	0xffffffff


	//   ....[62]....
        /*031c*/ 	.word	0xffffffff


	//   ....[63]....
        /*0320*/ 	.word	0x0500000f


	//   ....[64]....
        /*0324*/ 	.word	0x0500000f


	//   ....[65]....
        /*0328*/ 	.word	0x0500000f


	//   ....[66]....
        /*032c*/ 	.word	0x0500000f


	//   ....[67]....
        /*0330*/ 	.word	0x0500000f


	//   ....[68]....
        /*0334*/ 	.word	0x0500000f


	//   ....[69]....
        /*0338*/ 	.word	0x0500000f


	//   ....[70]....
        /*033c*/ 	.word	0x0500000f


	//   ....[71]....
        /*0340*/ 	.word	0x0500000f


	//   ....[72]....
        /*0344*/ 	.word	0x0500000f


	//   ....[73]....
        /*0348*/ 	.word	0x0500000f


	//   ....[74]....
        /*034c*/ 	.word	0x0500000f


	//   ....[75]....
        /*0350*/ 	.word	0x0500000f


	//   ....[76]....
        /*0354*/ 	.word	0x0500000f


	//   ....[77]....
        /*0358*/ 	.word	0x0500000f


	//   ....[78]....
        /*035c*/ 	.word	0x0500000f


	//   ....[79]....
        /*0360*/ 	.word	0x0500000f


	//   ....[80]....
        /*0364*/ 	.word	0x0500000f


	//   ....[81]....
        /*0368*/ 	.word	0x0500000f


	//----- nvinfo : EIATTR_COOP_GROUP_INSTR_OFFSETS
	.align		4
.L_1025:
        /*036c*/ 	.byte	0x04, 0x28
        /*036e*/ 	.short	(.L_1027 - .L_1026)


	//   ....[0]....
.L_1026:
        /*0370*/ 	.word	0x00000060


	//   ....[1]....
        /*0374*/ 	.word	0x00000170


	//   ....[2]....
        /*0378*/ 	.word	0x000001c0


	//   ....[3]....
        /*037c*/ 	.word	0x000003b0


	//   ....[4]....
        /*0380*/ 	.word	0x00000510


	//   ....[5]....
        /*0384*/ 	.word	0x00000630


	//   ....[6]....
        /*0388*/ 	.word	0x00000790


	//   ....[7]....
        /*038c*/ 	.word	0x00001920


	//   ....[8]....
        /*0390*/ 	.word	0x000031b0


	//   ....[9]....
        /*0394*/ 	.word	0x00003ec0


	//   ....[10]....
        /*0398*/ 	.word	0x00003f90


	//   ....[11]....
        /*039c*/ 	.word	0x000043d0


	//   ....[12]....
        /*03a0*/ 	.word	0x00004440


	//   ....[13]....
        /*03a4*/ 	.word	0x00004d90


	//   ....[14]....
        /*03a8*/ 	.word	0x00005700


	//   ....[15]....
        /*03ac*/ 	.word	0x00005760


	//   ....[16]....
        /*03b0*/ 	.word	0x00005c50


	//   ....[17]....
        /*03b4*/ 	.word	0x00005ce0


	//   ....[18]....
        /*03b8*/ 	.word	0x00006f20


	//   ....[19]....
        /*03bc*/ 	.word	0x00007630


	//   ....[20]....
        /*03c0*/ 	.word	0x000076b0


	//   ....[21]....
        /*03c4*/ 	.word	0x000079c0


	//   ....[22]....
        /*03c8*/ 	.word	0x00007b80


	//   ....[23]....
        /*03cc*/ 	.word	0x00008c00


	//   ....[24]....
        /*03d0*/ 	.word	0x00008c40


	//   ....[25]....
        /*03d4*/ 	.word	0x00008c80


	//   ....[26]....
        /*03d8*/ 	.word	0x00008cf0


	//   ....[27]....
        /*03dc*/ 	.word	0x00008d10


	//   ....[28]....
        /*03e0*/ 	.word	0x0000a680


	//   ....[29]....
        /*03e4*/ 	.word	0x0000c0a0


	//   ....[30]....
        /*03e8*/ 	.word	0x0000c220


	//   ....[31]....
        /*03ec*/ 	.word	0x0000c250


	//   ....[32]....
        /*03f0*/ 	.word	0x0000c290


	//   ....[33]....
        /*03f4*/ 	.word	0x0000c300


	//   ....[34]....
        /*03f8*/ 	.word	0x0000c360


	//   ....[35]....
        /*03fc*/ 	.word	0x0000c3a0


	//   ....[36]....
        /*0400*/ 	.word	0x0000c540


	//   ....[37]....
        /*0404*/ 	.word	0x0000c5a0


	//   ....[38]....
        /*0408*/ 	.word	0x0000c5e0


	//   ....[39]....
        /*040c*/ 	.word	0x0000c620


	//   ....[40]....
        /*0410*/ 	.word	0x0000c650


	//   ....[41]....
        /*0414*/ 	.word	0x0000c680


	//   ....[42]....
        /*0418*/ 	.word	0x0000c710


	//   ....[43]....
        /*041c*/ 	.word	0x0000c770


	//   ....[44]....
        /*0420*/ 	.word	0x0000c800


	//   ....[45]....
        /*0424*/ 	.word	0x00010180


	//   ....[46]....
        /*0428*/ 	.word	0x00010190


	//   ....[47]....
        /*042c*/ 	.word	0x000102a0


	//   ....[48]....
        /*0430*/ 	.word	0x00010300


	//   ....[49]....
        /*0434*/ 	.word	0x00010340


	//   ....[50]....
        /*0438*/ 	.word	0x00010380


	//   ....[51]....
        /*043c*/ 	.word	0x000103b0


	//   ....[52]....
        /*0440*/ 	.word	0x000103e0


	//   ....[53]....
        /*0444*/ 	.word	0x00010570


	//   ....[54]....
        /*0448*/ 	.word	0x000105d0


	//   ....[55]....
        /*044c*/ 	.word	0x00010610


	//   ....[56]....
        /*0450*/ 	.word	0x00010650


	//   ....[57]....
        /*0454*/ 	.word	0x00010680


	//   ....[58]....
        /*0458*/ 	.word	0x000106b0


	//   ....[59]....
        /*045c*/ 	.word	0x00010770


	//   ....[60]....
        /*0460*/ 	.word	0x00010790


	//   ....[61]....
        /*0464*/ 	.word	0x00010800


	//   ....[62]....
        /*0468*/ 	.word	0x00010e90


	//   ....[63]....
        /*046c*/ 	.word	0x000114f0


	//   ....[64]....
        /*0470*/ 	.word	0x00011910


	//   ....[65]....
        /*0474*/ 	.word	0x000119a0


	//   ....[66]....
        /*0478*/ 	.word	0x00011a40


	//   ....[67]....
        /*047c*/ 	.word	0x00011af0


	//   ....[68]....
        /*0480*/ 	.word	0x00011b70


	//   ....[69]....
        /*0484*/ 	.word	0x00011bf0


	//   ....[70]....
        /*0488*/ 	.word	0x00011c70


	//   ....[71]....
        /*048c*/ 	.word	0x00011cf0


	//   ....[72]....
        /*0490*/ 	.word	0x00011d80


	//   ....[73]....
        /*0494*/ 	.word	0x00011e30


	//   ....[74]....
        /*0498*/ 	.word	0x00011eb0


	//   ....[75]....
        /*049c*/ 	.word	0x00011f30


	//   ....[76]....
        /*04a0*/ 	.word	0x00011fb0


	//   ....[77]....
        /*04a4*/ 	.word	0x00012030


	//   ....[78]....
        /*04a8*/ 	.word	0x000120a0


	//   ....[79]....
        /*04ac*/ 	.word	0x00012140


	//   ....[80]....
        /*04b0*/ 	.word	0x000121d0


	//   ....[81]....
        /*04b4*/ 	.word	0x00012300


	//----- nvinfo : EIATTR_REG_RECONFIG
	.align		4
.L_1027:
        /*04b8*/ 	.byte	0x01, 0x54
	.zero		2


	//----- nvinfo : EIATTR_SYSCALL_OFFSETS
	.align		4
        /*04bc*/ 	.byte	0x04, 0x46
        /*04be*/ 	.short	(.L_1029 - .L_1028)


	//   ....[0]....
.L_1028:
        /*04c0*/ 	.word	0x00003380


	//   ....[1]....
        /*04c4*/ 	.word	0x0000d490


	//   ....[2]....
        /*04c8*/ 	.word	0x0000d5d0


	//   ....[3]....
        /*04cc*/ 	.word	0x0000d6d0


	//----- nvinfo : EIATTR_MBARRIER_INSTR_OFFSETS
	.align		4
.L_1029:
        /*04d0*/ 	.byte	0x04, 0x39
        /*04d2*/ 	.short	(.L_1031 - .L_1030)


	//   ....[0]....
.L_1030:
        /*04d4*/ 	.word	0x000002a0
        /*04d8*/ 	.word	0x000000ff
        /*04dc*/ 	.word	0x00028c00
        /*04e0*/ 	.short	0x0100
        /*04e2*/ 	.byte	0x08
	.zero		1


	//   ....[1]....
        /*04e4*/ 	.word	0x000002b0
        /*04e8*/ 	.word	0x000000ff
        /*04ec*/ 	.word	0x00028c20
        /*04f0*/ 	.short	0x0100
        /*04f2*/ 	.byte	0x08
	.zero		1


	//   ....[2]....
        /*04f4*/ 	.word	0x00000360
        /*04f8*/ 	.word	0x000000ff
        /*04fc*/ 	.word	0x00028c30
        /*0500*/ 	.short	0x0100
        /*0502*/ 	.byte	0x06
	.zero		1


	//   ....[3]....
        /*0504*/ 	.word	0x00000370
        /*0508*/ 	.word	0x000000ff
        /*050c*/ 	.word	0x00028c40
        /*0510*/ 	.short	0x0100
        /*0512*/ 	.byte	0x06
	.zero		1


	//   ....[4]....
        /*0514*/ 	.word	0x00000380
        /*0518*/ 	.word	0x000000ff
        /*051c*/ 	.word	0x00028c38
        /*0520*/ 	.short	0x0100
        /*0522*/ 	.byte	0x06
	.zero		1


	//   ....[5]....
        /*0524*/ 	.word	0x00000390
        /*0528*/ 	.word	0x000000ff
        /*052c*/ 	.word	0x00028c48
        /*0530*/ 	.short	0x0100
        /*0532*/ 	.byte	0x06
	.zero		1


	//   ....[6]....
        /*0534*/ 	.word	0x000004c0
        /*0538*/ 	.word	0x000000ff
        /*053c*/ 	.word	0x00028c50
        /*0540*/ 	.short	0x0100
        /*0542*/ 	.byte	0x08
	.zero		1


	//   ....[7]....
        /*0544*/ 	.word	0x000004d0
        /*0548*/ 	.word	0x000000ff
        /*054c*/ 	.word	0x00028c60
        /*0550*/ 	.short	0x0100
        /*0552*/ 	.byte	0x08
	.zero		1


	//   ....[8]....
        /*0554*/ 	.word	0x000004e0
        /*0558*/ 	.word	0x000000ff
        /*055c*/ 	.word	0x00028c58
        /*0560*/ 	.short	0x0100
        /*0562*/ 	.byte	0x08
	.zero		1


	//   ....[9]....
        /*0564*/ 	.word	0x000004f0
        /*0568*/ 	.word	0x000000ff
        /*056c*/ 	.word	0x00028c68
        /*0570*/ 	.short	0x0100
        /*0572*/ 	.byte	0x08
	.zero		1


	//   ....[10]....
        /*0574*/ 	.word	0x000005e0
        /*0578*/ 	.word	0x000000ff
        /*057c*/ 	.word	0x00028c70
        /*0580*/ 	.short	0x0100
        /*0582*/ 	.byte	0x06
	.zero		1


	//   ....[11]....
        /*0584*/ 	.word	0x000005f0
        /*0588*/ 	.word	0x000000ff
        /*058c*/ 	.word	0x00028c80
        /*0590*/ 	.short	0x0100
        /*0592*/ 	.byte	0x06
	.zero		1


	//   ....[12]....
        /*0594*/ 	.word	0x00000600
        /*0598*/ 	.word	0x000000ff
        /*059c*/ 	.word	0x00028c78
        /*05a0*/ 	.short	0x0100
        /*05a2*/ 	.byte	0x06
	.zero		1


	//   ....[13]....
        /*05a4*/ 	.word	0x00000610
        /*05a8*/ 	.word	0x000000ff
        /*05ac*/ 	.word	0x00028c88
        /*05b0*/ 	.short	0x0100
        /*05b2*/ 	.byte	0x06
	.zero		1


	//   ....[14]....
        /*05b4*/ 	.word	0x00000740
        /*05b8*/ 	.word	0x000000ff
        /*05bc*/ 	.word	0x00028c90
        /*05c0*/ 	.short	0x0100
        /*05c2*/ 	.byte	0x08
	.zero		1


	//   ....[15]....
        /*05c4*/ 	.word	0x00000750
        /*05c8*/ 	.word	0x000000ff
        /*05cc*/ 	.word	0x00028ca0
        /*05d0*/ 	.short	0x0100
        /*05d2*/ 	.byte	0x08
	.zero		1


	//   ....[16]....
        /*05d4*/ 	.word	0x00000760
        /*05d8*/ 	.word	0x000000ff
        /*05dc*/ 	.word	0x00028c98
        /*05e0*/ 	.short	0x0100
        /*05e2*/ 	.byte	0x08
	.zero		1


	//   ....[17]....
        /*05e4*/ 	.word	0x00000770
        /*05e8*/ 	.word	0x000000ff
        /*05ec*/ 	.word	0x00028ca8
        /*05f0*/ 	.short	0x0100
        /*05f2*/ 	.byte	0x08
	.zero		1


	//   ....[18]....
        /*05f4*/ 	.word	0x000008a0
        /*05f8*/ 	.word	0x000000ff
        /*05fc*/ 	.word	0x00028cb0
        /*0600*/ 	.short	0x0100
        /*0602*/ 	.byte	0x08
	.zero		1


	//   ....[19]....
        /*0604*/ 	.word	0x000008b0
        /*0608*/ 	.word	0x000000ff
        /*060c*/ 	.word	0x00028cc0
        /*0610*/ 	.short	0x0100
        /*0612*/ 	.byte	0x08
	.zero		1


	//   ....[20]....
        /*0614*/ 	.word	0x000008c0
        /*0618*/ 	.word	0x000000ff
        /*061c*/ 	.word	0x00028cb8
        /*0620*/ 	.short	0x0100
        /*0622*/ 	.byte	0x08
	.zero		1


	//   ....[21]....
        /*0624*/ 	.word	0x000008d0
        /*0628*/ 	.word	0x000000ff
        /*062c*/ 	.word	0x00028cc8
        /*0630*/ 	.short	0x0100
        /*0632*/ 	.byte	0x08
	.zero		1


	//   ....[22]....
        /*0634*/ 	.word	0x00001a30
        /*0638*/ 	.word	0x000000ff
        /*063c*/ 	.word	0x00028c50
        /*0640*/ 	.short	0x010a
        /*0642*/ 	.byte	0x15
	.zero		1


	//   ....[23]....
        /*0644*/ 	.word	0x00001d00
        /*0648*/ 	.word	0x00000004
        /*064c*/ 	.word	0x00000000
        /*0650*/ 	.short	0x0101
        /*0652*/ 	.byte	0x3f
	.zero		1


	//   ....[24]....
        /*0654*/ 	.word	0x00002660
        /*0658*/ 	.word	0x000000ff
        /*065c*/ 	.word	0x00028c50
        /*0660*/ 	.short	0x010a
        /*0662*/ 	.byte	0x15
	.zero		1


	//   ....[25]....
        /*0664*/ 	.word	0x000026a0
        /*0668*/ 	.word	0x000000ff
        /*066c*/ 	.word	0x00028c50
        /*0670*/ 	.short	0x010a
        /*0672*/ 	.byte	0x15
	.zero		1


	//   ....[26]....
        /*0674*/ 	.word	0x00002870
        /*0678*/ 	.word	0x00000005
        /*067c*/ 	.word	0x00000000
        /*0680*/ 	.short	0x0101
        /*0682*/ 	.byte	0x3f
	.zero		1


	//   ....[27]....
        /*0684*/ 	.word	0x00003400
        /*0688*/ 	.word	0x000000ff
        /*068c*/ 	.word	0x00028c00
        /*0690*/ 	.short	0x010a
        /*0692*/ 	.byte	0x28
	.zero		1


	//   ....[28]....
        /*0694*/ 	.word	0x00003480
        /*0698*/ 	.word	0x00000007
        /*069c*/ 	.word	0x00028c30
        /*06a0*/ 	.short	0x010a
        /*06a2*/ 	.byte	0x3f
	.zero		1


	//   ....[29]....
        /*06a4*/ 	.word	0x000034c0
        /*06a8*/ 	.word	0x00000007
        /*06ac*/ 	.word	0x00028c30
        /*06b0*/ 	.short	0x010a
        /*06b2*/ 	.byte	0x3f
	.zero		1


	//   ....[30]....
        /*06b4*/ 	.word	0x00004640
        /*06b8*/ 	.word	0x00000003
        /*06bc*/ 	.word	0x00000000
        /*06c0*/ 	.short	0x0101
        /*06c2*/ 	.byte	0x3f
	.zero		1


	//   ....[31]....
        /*06c4*/ 	.word	0x00004a90
        /*06c8*/ 	.word	0x00000007
        /*06cc*/ 	.word	0x00028c50
        /*06d0*/ 	.short	0x010a
        /*06d2*/ 	.byte	0x3f
	.zero		1


	//   ....[32]....
        /*06d4*/ 	.word	0x00004ad0
        /*06d8*/ 	.word	0x00000007
        /*06dc*/ 	.word	0x00028c50
        /*06e0*/ 	.short	0x010a
        /*06e2*/ 	.byte	0x3f
	.zero		1


	//   ....[33]....
        /*06e4*/ 	.word	0x00004db0
        /*06e8*/ 	.word	0x00000007
        /*06ec*/ 	.word	0x00000000
        /*06f0*/ 	.short	0x0101
        /*06f2*/ 	.byte	0x3f
	.zero		1


	//   ....[34]....
        /*06f4*/ 	.word	0x00004ec0
        /*06f8*/ 	.word	0x000000ff
        /*06fc*/ 	.word	0x00028c30
        /*0700*/ 	.short	0x010a
        /*0702*/ 	.byte	0x19
	.zero		1


	//   ....[35]....
        /*0704*/ 	.word	0x00004f00
        /*0708*/ 	.word	0x000000ff
        /*070c*/ 	.word	0x00028c30
        /*0710*/ 	.short	0x010a
        /*0712*/ 	.byte	0x19
	.zero		1


	//   ....[36]....
        /*0714*/ 	.word	0x00005f50
        /*0718*/ 	.word	0x00000098
        /*071c*/ 	.word	0x00000000
        /*0720*/ 	.short	0x0101
        /*0722*/ 	.byte	0x3f
	.zero		1


	//   ....[37]....
        /*0724*/ 	.word	0x00006c60
        /*0728*/ 	.word	0x000000ff
        /*072c*/ 	.word	0x00028c50
        /*0730*/ 	.short	0x010a
        /*0732*/ 	.byte	0x19
	.zero		1


	//   ....[38]....
        /*0734*/ 	.word	0x00006ca0
        /*0738*/ 	.word	0x000000ff
        /*073c*/ 	.word	0x00028c50
        /*0740*/ 	.short	0x010a
        /*0742*/ 	.byte	0x19
	.zero		1


	//   ....[39]....
        /*0744*/ 	.word	0x00006f40
        /*0748*/ 	.word	0x000000a8
        /*074c*/ 	.word	0x00000000
        /*0750*/ 	.short	0x0101
        /*0752*/ 	.byte	0x3f
	.zero		1


	//   ....[40]....
        /*0754*/ 	.word	0x00007070
        /*0758*/ 	.word	0x000000ff
        /*075c*/ 	.word	0x00028c30
        /*0760*/ 	.short	0x010a
        /*0762*/ 	.byte	0x18
	.zero		1


	//   ....[41]....
        /*0764*/ 	.word	0x000070b0
        /*0768*/ 	.word	0x000000ff
        /*076c*/ 	.word	0x00028c30
        /*0770*/ 	.short	0x010a
        /*0772*/ 	.byte	0x18
	.zero		1


	//   ....[42]....
        /*0774*/ 	.word	0x00007ea0
        /*0778*/ 	.word	0x00000098
        /*077c*/ 	.word	0x00000000
        /*0780*/ 	.short	0x0101
        /*0782*/ 	.byte	0x3f
	.zero		1


	//   ....[43]....
        /*0784*/ 	.word	0x00008950
        /*0788*/ 	.word	0x000000ff
        /*078c*/ 	.word	0x00028c50
        /*0790*/ 	.short	0x010a
        /*0792*/ 	.byte	0x18
	.zero		1


	//   ....[44]....
        /*0794*/ 	.word	0x00008990
        /*0798*/ 	.word	0x000000ff
        /*079c*/ 	.word	0x00028c50
        /*07a0*/ 	.short	0x010a
        /*07a2*/ 	.byte	0x18
	.zero		1


	//   ....[45]....
        /*07a4*/ 	.word	0x00008c20
        /*07a8*/ 	.word	0x000000a8
        /*07ac*/ 	.word	0x00000000
        /*07b0*/ 	.short	0x0101
        /*07b2*/ 	.byte	0x3f
	.zero		1


	//   ....[46]....
        /*07b4*/ 	.word	0x0000b0d0
        /*07b8*/ 	.word	0x000000ff
        /*07bc*/ 	.word	0x00000000
        /*07c0*/ 	.short	0x0101
        /*07c2*/ 	.byte	0x04
	.zero		1


	//   ....[47]....
        /*07c4*/ 	.word	0x0000dc00
        /*07c8*/ 	.word	0x00000008
        /*07cc*/ 	.word	0x00028c40
        /*07d0*/ 	.short	0x010a
        /*07d2*/ 	.byte	0x3f
	.zero		1


	//   ....[48]....
        /*07d4*/ 	.word	0x0000dff0
        /*07d8*/ 	.word	0x0000000a
        /*07dc*/ 	.word	0x00028c20
        /*07e0*/ 	.short	0x010a
        /*07e2*/ 	.byte	0x3f
	.zero		1


	//   ....[49]....
        /*07e4*/ 	.word	0x0000e0b0
        /*07e8*/ 	.word	0x0000000b
        /*07ec*/ 	.word	0x00028c60
        /*07f0*/ 	.short	0x010a
        /*07f2*/ 	.byte	0x3f
	.zero		1


	//   ....[50]....
        /*07f4*/ 	.word	0x0000e820
        /*07f8*/ 	.word	0x00000002
        /*07fc*/ 	.word	0x00028c40
        /*0800*/ 	.short	0x010a
        /*0802*/ 	.byte	0x3f
	.zero		1


	//   ....[51]....
        /*0804*/ 	.word	0x0000ea30
        /*0808*/ 	.word	0x00000002
        /*080c*/ 	.word	0x00028c60
        /*0810*/ 	.short	0x010a
        /*0812*/ 	.byte	0x3f
	.zero		1


	//   ....[52]....
        /*0814*/ 	.word	0x0000f0f0
        /*0818*/ 	.word	0x00000002
        /*081c*/ 	.word	0x00028c40
        /*0820*/ 	.short	0x010a
        /*0822*/ 	.byte	0x3f
	.zero		1


	//   ....[53]....
        /*0824*/ 	.word	0x0000f2f0
        /*0828*/ 	.word	0x00000002
        /*082c*/ 	.word	0x00028c60
        /*0830*/ 	.short	0x010a
        /*0832*/ 	.byte	0x3f
	.zero		1


	//   ....[54]....
        /*0834*/ 	.word	0x0000f930
        /*0838*/ 	.word	0x00000002
        /*083c*/ 	.word	0x00028c40
        /*0840*/ 	.short	0x010a
        /*0842*/ 	.byte	0x3f
	.zero		1


	//   ....[55]....
        /*0844*/ 	.word	0x0000fb40
        /*0848*/ 	.word	0x00000002
        /*084c*/ 	.word	0x00028c60
        /*0850*/ 	.short	0x010a
        /*0852*/ 	.byte	0x3f
	.zero		1


	//   ....[56]....
        /*0854*/ 	.word	0x00010e10
        /*0858*/ 	.word	0x00000000
        /*085c*/ 	.word	0x00028c20
        /*0860*/ 	.short	0x010a
        /*0862*/ 	.byte	0x3f
	.zero		1


	//   ....[57]....
        /*0864*/ 	.word	0x00010fd0
        /*0868*/ 	.word	0x00000006
        /*086c*/ 	.word	0x00000000
        /*0870*/ 	.short	0x010a
        /*0872*/ 	.byte	0x3f
	.zero		1


	//   ....[58]....
        /*0874*/ 	.word	0x00011040
        /*0878*/ 	.word	0x00000007
        /*087c*/ 	.word	0x00000000
        /*0880*/ 	.short	0x010a
        /*0882*/ 	.byte	0x3f
	.zero		1


	//   ....[59]....
        /*0884*/ 	.word	0x000110b0
        /*0888*/ 	.word	0x00000004
        /*088c*/ 	.word	0x00000000
        /*0890*/ 	.short	0x010a
        /*0892*/ 	.byte	0x3f
	.zero		1


	//   ....[60]....
        /*0894*/ 	.word	0x000110e0
        /*0898*/ 	.word	0x00000003
        /*089c*/ 	.word	0x00000000
        /*08a0*/ 	.short	0x010a
        /*08a2*/ 	.byte	0x3f
	.zero		1


	//   ....[61]....
        /*08a4*/ 	.word	0x00011150
        /*08a8*/ 	.word	0x00000005
        /*08ac*/ 	.word	0x00028c50
        /*08b0*/ 	.short	0x010a
        /*08b2*/ 	.byte	0x3f
	.zero		1


	//   ....[62]....
        /*08b4*/ 	.word	0x000111b0
        /*08b8*/ 	.word	0x00000006
        /*08bc*/ 	.word	0x00028c50
        /*08c0*/ 	.short	0x010a
        /*08c2*/ 	.byte	0x3f
	.zero		1


	//   ....[63]....
        /*08c4*/ 	.word	0x00011210
        /*08c8*/ 	.word	0x00000003
        /*08cc*/ 	.word	0x00028c00
        /*08d0*/ 	.short	0x010a
        /*08d2*/ 	.byte	0x3f
	.zero		1


	//   ....[64]....
        /*08d4*/ 	.word	0x00011260
        /*08d8*/ 	.word	0x00000007
        /*08dc*/ 	.word	0x00028c30
        /*08e0*/ 	.short	0x010a
        /*08e2*/ 	.byte	0x3f
	.zero		1


	//   ....[65]....
        /*08e4*/ 	.word	0x000112b0
        /*08e8*/ 	.word	0x00000007
        /*08ec*/ 	.word	0x00028c50
        /*08f0*/ 	.short	0x010a
        /*08f2*/ 	.byte	0x3f
	.zero		1


	//   ....[66]....
        /*08f4*/ 	.word	0x00011310
        /*08f8*/ 	.word	0x00000004
        /*08fc*/ 	.word	0x00028c30
        /*0900*/ 	.short	0x010a
        /*0902*/ 	.byte	0x3f
	.zero		1


	//   ....[67]....
        /*0904*/ 	.word	0x00011360
        /*0908*/ 	.word	0x000000a8
        /*090c*/ 	.word	0x00028c50
        /*0910*/ 	.short	0x010a
        /*0912*/ 	.byte	0x3f
	.zero		1


	//   ....[68]....
        /*0914*/ 	.word	0x000113c0
        /*0918*/ 	.word	0x00000004
        /*091c*/ 	.word	0x00028c30
        /*0920*/ 	.short	0x010a
        /*0922*/ 	.byte	0x3f
	.zero		1


	//   ....[69]....
        /*0924*/ 	.word	0x00011410
        /*0928*/ 	.word	0x000000a8
        /*092c*/ 	.word	0x00028c50
        /*0930*/ 	.short	0x010a
        /*0932*/ 	.byte	0x3f
	.zero		1


	//   ....[70]....
        /*0934*/ 	.word	0x000115b0
        /*0938*/ 	.word	0x00000008
        /*093c*/ 	.word	0x00028c40
        /*0940*/ 	.short	0x010a
        /*0942*/ 	.byte	0x3f
	.zero		1


	//   ....[71]....
        /*0944*/ 	.word	0x00011630
        /*0948*/ 	.word	0x00000008
        /*094c*/ 	.word	0x00028c20
        /*0950*/ 	.short	0x010a
        /*0952*/ 	.byte	0x3f
	.zero		1


	//   ....[72]....
        /*0954*/ 	.word	0x00011680
        /*0958*/ 	.word	0x0000000b
        /*095c*/ 	.word	0x00028c60
        /*0960*/ 	.short	0x010a
        /*0962*/ 	.byte	0x3f
	.zero		1


	//   ....[73]....
        /*0964*/ 	.word	0x000116d0
        /*0968*/ 	.word	0x00000002
        /*096c*/ 	.word	0x00028c40
        /*0970*/ 	.short	0x010a
        /*0972*/ 	.byte	0x3f
	.zero		1


	//   ....[74]....
        /*0974*/ 	.word	0x00011720
        /*0978*/ 	.word	0x00000002
        /*097c*/ 	.word	0x00028c60
        /*0980*/ 	.short	0x010a
        /*0982*/ 	.byte	0x3f
	.zero		1


	//   ....[75]....
        /*0984*/ 	.word	0x00011770
        /*0988*/ 	.word	0x00000002
        /*098c*/ 	.word	0x00028c40
        /*0990*/ 	.short	0x010a
        /*0992*/ 	.byte	0x3f
	.zero		1


	//   ....[76]....
        /*0994*/ 	.word	0x000117c0
        /*0998*/ 	.word	0x00000002
        /*099c*/ 	.word	0x00028c60
        /*09a0*/ 	.short	0x010a
        /*09a2*/ 	.byte	0x3f
	.zero		1


	//   ....[77]....
        /*09a4*/ 	.word	0x00011810
        /*09a8*/ 	.word	0x00000002
        /*09ac*/ 	.word	0x00028c40
        /*09b0*/ 	.short	0x010a
        /*09b2*/ 	.byte	0x3f
	.zero		1


	//   ....[78]....
        /*09b4*/ 	.word	0x00011860
        /*09b8*/ 	.word	0x00000002
        /*09bc*/ 	.word	0x00028c60
        /*09c0*/ 	.short	0x010a
        /*09c2*/ 	.byte	0x3f
	.zero		1


	//   ....[79]....
        /*09c4*/ 	.word	0x00012220
        /*09c8*/ 	.word	0x00000000
        /*09cc*/ 	.word	0x00028c20
        /*09d0*/ 	.short	0x010a
        /*09d2*/ 	.byte	0x3f
	.zero		1


	//   ....[80]....
        /*09d4*/ 	.word	0x000123c0
        /*09d8*/ 	.word	0x00000006
        /*09dc*/ 	.word	0x00000000
        /*09e0*/ 	.short	0x010a
        /*09e2*/ 	.byte	0x3f
	.zero		1


	//   ....[81]....
        /*09e4*/ 	.word	0x00012410
        /*09e8*/ 	.word	0x00000007
        /*09ec*/ 	.word	0x00000000
        /*09f0*/ 	.short	0x010a
        /*09f2*/ 	.byte	0x3f
	.zero		1


	//   ....[82]....
        /*09f4*/ 	.word	0x00012460
        /*09f8*/ 	.word	0x00000004
        /*09fc*/ 	.word	0x00000000
        /*0a00*/ 	.short	0x010a
        /*0a02*/ 	.byte	0x3f
	.zero		1


	//----- nvinfo : EIATTR_NUM_MBARRIERS
	.align		4
.L_1031:
        /*0a04*/ 	.byte	0x03, 0x38
        /*0a06*/ 	.short	0x0016


	//----- nvinfo : EIATTR_EXIT_INSTR_OFFSETS
	.align		4
        /*0a08*/ 	.byte	0x04, 0x1c
        /*0a0a*/ 	.short	(.L_1033 - .L_1032)


	//   ....[0]....
.L_1032:
        /*0a0c*/ 	.word	0x00000a80


	//   ....[1]....
        /*0a10*/ 	.word	0x0000c060


	//   ....[2]....
        /*0a14*/ 	.word	0x0000c0c0


	//   ....[3]....
        /*0a18*/ 	.word	0x00011130


	//----- nvinfo : EIATTR_MAX_THREADS
	.align		4
.L_1033:
        /*0a1c*/ 	.byte	0x04, 0x05
        /*0a1e*/ 	.short	(.L_1035 - .L_1034)
.L_1034:
        /*0a20*/ 	.word	0x00000180
        /*0a24*/ 	.word	0x00000001
        /*0a28*/ 	.word	0x00000001


	//----- nvinfo : EIATTR_CRS_STACK_SIZE
	.align		4
.L_1035:
        /*0a2c*/ 	.byte	0x04, 0x1e
        /*0a2e*/ 	.short	(.L_1037 - .L_1036)
.L_1036:
        /*0a30*/ 	.word	0x00000000


	//----- nvinfo : EIATTR_CBANK_PARAM_SIZE
	.align		4
.L_1037:
        /*0a34*/ 	.byte	0x03, 0x19
        /*0a36*/ 	.short	0x0a70


	//----- nvinfo : EIATTR_PARAM_CBANK
	.align		4
        /*0a38*/ 	.byte	0x04, 0x0a
        /*0a3a*/ 	.short	(.L_1039 - .L_1038)
	.align		4
.L_1038:
        /*0a3c*/ 	.word	index@(.nv.constant0._ZN7cutlass13device_kernelIN5flash11enable_sm90INS1_16FlashAttnFwdSm90INS1_25CollectiveMainloopFwdSm90ILi2EN4cute5tupleIJNS5_1CILi1EEES8_S8_EEENS6_IJNS7_ILi64EEESA_SA_EEELi512ENS_6half_tEfNS_4arch4Sm90ELb1ELb0ELb1ELb1ELb0ELb0ELb0ELb0ELb0ELb0ELb0ELb0EEENS1_21CollectiveEpilogueFwdINS6_IJSA_NS7_ILi512EEESA_EEES9_SC_SE_Li256ELb1ELb0ELb0ELb0EEENS1_36VarlenDynamicPersistentTileSchedulerILi64ELi64ELi256ELi32ELb0ELb0ELb1ELb1ELb1ELb1EEEEEEEEEvNT_6ParamsE)
        /*0a40*/ 	.short	0x0210
        /*0a42*/ 	.short	0x0a70


	//----- nvinfo : EIATTR_SW_WAR
	.align		4
.L_1039:
        /*0a44*/ 	.byte	0x04, 0x36
        /*0a46*/ 	.short	(.L_1041 - .L_1040)
.L_1040:
        /*0a48*/ 	.word	0x00000008
.L_1041:


//--------------------- .nv.info._ZN7cutlass13device_kernelIN5flash11enable_sm90INS1_16FlashAttnFwdSm90INS1_25CollectiveMainloopFwdSm90ILi2EN4cute5tupleIJNS5_1CILi1EEES8_S8_EEENS6_IJNS7_ILi64EEESA_SA_EEELi512ENS_6half_tEfNS_4arch4Sm90ELb1ELb0ELb1ELb1ELb0ELb1ELb0ELb0ELb0ELb0ELb0ELb0EEENS1_21CollectiveEpilogueFwdINS6_IJSA_NS7_ILi512EEESA_EEES9_SC_SE_Li256ELb1ELb0ELb0ELb0EEENS1_36VarlenDynamicPersistentTileSchedulerILi64ELi64ELi256ELi32ELb0ELb0ELb1ELb1ELb1ELb1EEEEEEEEEvNT_6ParamsE --------------------------
	.section	.nv.info._ZN7cutlass13device_kernelIN5flash11enable_sm90INS1_16FlashAttnFwdSm90INS1_25CollectiveMainloopFwdSm90ILi2EN4cute5tupleIJNS5_1CILi1EEES8_S8_EEENS6_IJNS7_ILi64EEESA_SA_EEELi512ENS_6half_tEfNS_4arch4Sm90ELb1ELb0ELb1ELb1ELb0ELb1ELb0ELb0ELb0ELb0ELb0ELb0EEENS1_21CollectiveEpilogueFwdINS6_IJSA_NS7_ILi512EEESA_EEES9_SC_SE_Li256ELb1ELb0ELb0ELb0EEENS1_36VarlenDynamicPersistentTileSchedulerILi64ELi64ELi256ELi32ELb0ELb0ELb1ELb1ELb1ELb1EEEEEEEEEvNT_6ParamsE,"",@"SHT_CUDA_INFO"
	.sectionflags	@""
	.align	4


	//----- nvinfo : EIATTR_CUDA_API_VERSION
	.align		4
        /*0000*/ 	.byte	0x04, 0x37
        /*0002*/ 	.short	(.L_1043 - .L_1042)
.L_1042:
        /*0004*/ 	.word	0x00000082


	//----- nvinfo : EIATTR_KPARAM_INFO
	.align		4
.L_1043:
        /*0008*/ 	.byte	0x04, 0x17
        /*000a*/ 	.short	(.L_1045 - .L_1044)
.L_1044:
        /*000c*/ 	.word	0x00000000
        /*0010*/ 	.short	0x0000
        /*0012*/ 	.short	0x0070
        /*0014*/ 	.byte	0x00, 0xf0, 0x01, 0x28


	//----- nvinfo : EIATTR_SPARSE_MMA_MASK
	.align		4
.L_1045:
        /*0018*/ 	.byte	0x03, 0x50
        /*001a*/ 	.short	0x0000


	//----- nvinfo : EIATTR_MAXREG_COUNT
	.align		4
        /*001c*/ 	.byte	0x03, 0x1b
        /*001e*/ 	.short	0x00a8


	//----- nvinfo : EIATTR_NUM_BARRIERS
	.align		4
        /*0020*/ 	.byte	0x02, 0x4c
        /*0022*/ 	.byte	0x10
	.zero		1


	//----- nvinfo : EIATTR_EXTERNS
	.align		4
        /*0024*/ 	.byte	0x04, 0x0f
        /*0026*/ 	.short	(.L_1047 - .L_1046)


	//   ....[0]....
	.align		4
.L_1046:
        /*0028*/ 	.word	index@(__assertfail)


	//----- nvinfo : EIATTR_ANNOTATIONS
	.align		4
.L_1047:
        /*002c*/ 	.byte	0x04, 0x55
        /*002e*/ 	.short	(.L_1049 - .L_1048)


	//   ....[0]....
.L_1048:
        /* <DEDUP_REMOVED lines=41> */


	//----- nvinfo : EIATTR_MERCURY_ISA_VERSION
	.align		4
.L_1049:
        /*02a8*/ 	.byte	0x03, 0x5f
        /*02aa*/ 	.short	0x0101


	//----- nvinfo : EIATTR_UNUSED_LOAD_BYTE_OFFSET
	.align		4
        /*02ac*/ 	.byte	0x04, 0x44
        /*02ae*/ 	.short	(.L_1051 - .L_1050)


	//   ....[0]....
.L_1050:
        /*02b0*/ 	.word	0x00000ae0
        /*02b4*/ 	.word	0x0000fff0


	//   ....[1]....
        /*02b8*/ 	.word	0x0000f7c0
        /*02bc*/ 	.word	0x0000fff0


	//----- nvinfo : EIATTR_INT_WARP_WIDE_INSTR_OFFSETS
	.align		4
.L_1051:
        /*02c0*/ 	.byte	0x04, 0x31
        /*02c2*/ 	.short	(.L_1053 - .L_1052)


	//   ....[0]....
.L_1052:
        /*02c4*/ 	.word	0x000001c0


	//   ....[1]....
        /*02c8*/ 	.word	0x00000200


	//   ....[2]....
        /*02cc*/ 	.word	0x000002d0


	//   ....[3]....
        /*02d0*/ 	.word	0x00014260


	//   ....[4]....
        /*02d4*/ 	.word	0x000142f0


	//   ....[5]....
        /*02d8*/ 	.word	0x00014770


	//   ....[6]....
        /*02dc*/ 	.word	0x000147a0


	//   ....[7]....
        /*02e0*/ 	.word	0x00017030


	//   ....[8]....
        /*02e4*/ 	.word	0x000170c0


	//----- nvinfo : EIATTR_COOP_GROUP_MASK_REGIDS
	.align		4
.L_1053:
        /*02e8*/ 	.byte	0x04, 0x29
        /*02ea*/ 	.short	(.L_1055 - .L_1054)


	//   ....[0]....
.L_1054:
        /*02ec*/ 	.word	0xffffffff


	//   ....[1]....
        /*02f0*/ 	.word	0xffffffff


	//   ....[2]....
        /*02f4*/ 	.word	0xffffffff


	//   ....[3]....
        /*02f8*/ 	.word	0xffffffff


	//   ....[4]....
        /*02fc*/ 	.word	0xffffffff


	//   ....[5]....
        /*0300*/ 	.word	0xffffffff


	//   ....[6]....
        /*0304*/ 	.word	0xffffffff


	//   ....[7]....
        /*0308*/ 	.word	0xffffffff


	//   ....[8]....
        /*030c*/ 	.word	0xffffffff


	//   ....[9]....
        /*0310*/ 	.word	0xffffffff


	//   ....[10]....
        /*0314*/ 	.word	0xffffffff


	//   ....[11]....
        /*0318*/ 	.word	0xffffffff


	//   ....[12]....
        /*031c*/ 	.word	0xffffffff


	//   ....[13]....
        /*0320*/ 	.word	0xffffffff


	//   ....[14]....
        /*0324*/ 	.word	0xffffffff


	//   ....[15]....
        /*0328*/ 	.word	0xffffffff


	//   ....[16]....
        /*032c*/ 	.word	0xffffffff


	//   ....[17]....
        /*0330*/ 	.word	0xffffffff


	//   ....[18]....
        /*0334*/ 	.word	0xffffffff


	//   ....[19]....
        /*0338*/ 	.word	0xffffffff


	//   ....[20]....
        /*033c*/ 	.word	0xffffffff


	//   ....[21]....
        /*0340*/ 	.word	0xffffffff


	//   ....[22]....
        /*0344*/ 	.word	0xffffffff


	//   ....[23]....
        /*0348*/ 	.word	0xffffffff


	//   ....[24]....
        /*034c*/ 	.word	0xffffffff


	//   ....[25]....
        /*0350*/ 	.word	0xffffffff


	//   ....[26]....
        /*0354*/ 	.word	0xffffffff


	//   ....[27]....
        /*0358*/ 	.word	0xffffffff


	//   ....[28]....
        /*035c*/ 	.word	0xffffffff


	//   ....[29]....
        /*0360*/ 	.word	0xffffffff


	//   ....[30]....
        /*0364*/ 	.word	0xffffffff


	//   ....[31]....
        /*0368*/ 	.word	0xffffffff


	//   ....[32]....
        /*036c*/ 	.word	0xffffffff


	//   ....[33]....
        /*0370*/ 	.word	0xffffffff


	//   ....[34]....
        /*0374*/ 	.word	0xffffffff


	//   ....[35]....
        /*0378*/ 	.word	0xffffffff


	//   ....[36]....
        /*037c*/ 	.word	0xffffffff


	//   ....[37]....
        /*0380*/ 	.word	0xffffffff


	//   ....[38]....
        /*0384*/ 	.word	0xffffffff


	//   ....[39]....
        /*0388*/ 	.word	0xffffffff


	//   ....[40]....
        /*038c*/ 	.word	0xffffffff


	//   ....[41]....
        /*0390*/ 	.word	0xffffffff


	//   ....[42]....
        /*0394*/ 	.word	0xffffffff


	//   ....[43]....
        /*0398*/ 	.word	0xffffffff


	//   ....[44]....
        /*039c*/ 	.word	0xffffffff


	//   ....[45]....
        /*03a0*/ 	.word	0xffffffff


	//   ....[46]....
        /*03a4*/ 	.word	0xffffffff


	//   ....[47]....
        /*03a8*/ 	.word	0xffffffff


	//   ....[48]....
        /*03ac*/ 	.word	0xffffffff


	//   ....[49]....
        /*03b0*/ 	.word	0xffffffff


	//   ....[50]....
        /*03b4*/ 	.word	0xffffffff


	//   ....[51]....
        /*03b8*/ 	.word	0xffffffff


	//   ....[52]....
        /*03bc*/ 	.word	0xffffffff


	//   ....[53]....
        /*03c0*/ 	.word	0xffffffff


	//   ....[54]....
        /*03c4*/ 	.word	0xffffffff


	//   ....[55]....
        /*03c8*/ 	.word	0xffffffff


	//   ....[56]....
        /*03cc*/ 	.word	0xffffffff


	//   ....[57]....
        /*03d0*/ 	.word	0xffffffff


	//   ....[58]....
        /*03d4*/ 	.word	0xffffffff


	//   ....[59]....
        /*03d8*/ 	.word	0xffffffff


	//   ....[60]....
        /*03dc*/ 	.word	0xffffffff


	//   ....[61]....
        /*03e0*/ 	.word	0xffffffff


	//   ....[62]....
        /*03e4*/ 	.word	0xffffffff


	//   ....[63]....
        /*03e8*/ 	.word	0x0500000f


	//   ....[64]....
        /*03ec*/ 	.word	0x0500000f


	//   ....[65]....
        /*03f0*/ 	.word	0x0500000f


	//   ....[66]....
        /*03f4*/ 	.word	0x0500000f


	//   ....[67]....
        /*03f8*/ 	.word	0x0500000f


	//   ....[68]....
        /*03fc*/ 	.word	0x0500000f


	//   ....[69]....
        /*0400*/ 	.word	0x0500000f


	//   ....[70]....
        /*0404*/ 	.word	0x0500000f


	//   ....[71]....
        /*0408*/ 	.word	0x0500000f


	//   ....[72]....
        /*040c*/ 	.word	0x0500000f


	//   ....[73]....
        /*0410*/ 	.word	0x0500000f


	//   ....[74]....
        /*0414*/ 	.word	0x0500000f


	//   ....[75]....
        /*0418*/ 	.word	0x0500000f


	//   ....[76]....
        /*041c*/ 	.word	0x0500000f


	//   ....[77]....
        /*0420*/ 	.word	0x0500000f


	//   ....[78]....
        /*0424*/ 	.word	0x0500000f


	//   ....[79]....
        /*0428*/ 	.word	0x0500000f


	//   ....[80]....
        /*042c*/ 	.word	0x0500000f


	//   ....[81]....
        /*0430*/ 	.word	0x0500000f


	//   ....[82]....
        /*0434*/ 	.word	0x0500000f


	//   ....[83]....
        /*0438*/ 	.word	0x0500000f


	//   ....[84]....
        /*043c*/ 	.word	0x0500000f


	//   ....[85]....
        /*0440*/ 	.word	0x0500000f


	//   ....[86]....
        /*0444*/ 	.word	0x0500000f


	//   ....[87]....
        /*0448*/ 	.word	0x0500000f


	//   ....[88]....
        /*044c*/ 	.word	0x0500000f


	//   ....[89]....
        /*0450*/ 	.word	0x0500000f


	//   ....[90]....
        /*0454*/ 	.word	0x0500000f


	//   ....[91]....
        /*0458*/ 	.word	0x0500000f


	//   ....[92]....
        /*045c*/ 	.word	0x0500000f


	//   ....[93]....
        /*0460*/ 	.word	0x0500000f


	//   ....[94]....
        /*0464*/ 	.word	0x0500000f


	//   ....[95]....
        /*0468*/ 	.word	0x0500000f


	//   ....[96]....
        /*046c*/ 	.word	0x0500000f


	//   ....[97]....
        /*0470*/ 	.word	0x0500000f


	//   ....[98]....
        /*0474*/ 	.word	0x0500000f


	//----- nvinfo : EIATTR_COOP_GROUP_INSTR_OFFSETS
	.align		4
.L_1055:
        /*0478*/ 	.byte	0x04, 0x28
        /*047a*/ 	.short	(.L_1057 - .L_1056)


	//   ....[0]....
.L_1056:
        /*047c*/ 	.word	0x00000060


	//   ....[1]....
        /*0480*/ 	.word	0x000001d0


	//   ....[2]....
        /*0484*/ 	.word	0x00000210


	//   ....[3]....
        /*0488*/ 	.word	0x00000400


	//   ....[4]....
        /*048c*/ 	.word	0x00000560


	//   ....[5]....
        /*0490*/ 	.word	0x00000680


	//   ....[6]....
        /*0494*/ 	.word	0x000007e0


	//   ....[7]....
        /*0498*/ 	.word	0x00004630


	//   ....[8]....
        /*049c*/ 	.word	0x00006070


	//   ....[9]....
        /*04a0*/ 	.word	0x00009bd0


	//   ....[10]....
        /*04a4*/ 	.word	0x00009cd0


	//   ....[11]....
        /*04a8*/ 	.word	0x0000a0e0


	//   ....[12]....
        /*04ac*/ 	.word	0x0000a150


	//   ....[13]....
        /*04b0*/ 	.word	0x0000ab60


	//   ....[14]....
        /*04b4*/ 	.word	0x0000b5e0


	//   ....[15]....
        /*04b8*/ 	.word	0x0000b6d0


	//   ....[16]....
        /*04bc*/ 	.word	0x0000bb50


	//   ....[17]....
        /*04c0*/ 	.word	0x0000bbc0


	//   ....[18]....
        /*04c4*/ 	.word	0x0000ce30


	//   ....[19]....
        /*04c8*/ 	.word	0x0000d670


	//   ....[20]....
        /*04cc*/ 	.word	0x0000d6e0


	//   ....[21]....
        /*04d0*/ 	.word	0x0000d9e0


	//   ....[22]....
        /*04d4*/ 	.word	0x0000dba0


	//   ....[23]....
        /*04d8*/ 	.word	0x0000ec80


	//   ....[24]....
        /*04dc*/ 	.word	0x0000ecd0


	//   ....[25]....
        /*04e0*/ 	.word	0x0000ed10


	//   ....[26]....
        /*04e4*/ 	.word	0x0000ed70


	//   ....[27]....
        /*04e8*/ 	.word	0x0000ed80


	//   ....[28]....
        /*04ec*/ 	.word	0x00010760


	//   ....[29]....
        /*04f0*/ 	.word	0x00011ee0


	//   ....[30]....
        /*04f4*/ 	.word	0x00012060


	//   ....[31]....
        /*04f8*/ 	.word	0x00012090


	//   ....[32]....
        /*04fc*/ 	.word	0x000120d0


	//   ....[33]....
        /*0500*/ 	.word	0x00012140


	//   ....[34]....
        /*0504*/ 	.word	0x000121a0


	//   ....[35]....
        /*0508*/ 	.word	0x000121e0


	//   ....[36]....
        /*050c*/ 	.word	0x00012380


	//   ....[37]....
        /*0510*/ 	.word	0x000123e0


	//   ....[38]....
        /*0514*/ 	.word	0x00012420


	//   ....[39]....
        /*0518*/ 	.word	0x00012460


	//   ....[40]....
        /*051c*/ 	.word	0x00012490


	//   ....[41]....
        /*0520*/ 	.word	0x000124c0


	//   ....[42]....
        /*0524*/ 	.word	0x00012550


	//   ....[43]....
        /*0528*/ 	.word	0x000125b0


	//   ....[44]....
        /*052c*/ 	.word	0x00012640


	//   ....[45]....
        /*0530*/ 	.word	0x00017150


	//   ....[46]....
        /*0534*/ 	.word	0x00017160


	//   ....[47]....
        /*0538*/ 	.word	0x00017270


	//   ....[48]....
        /*053c*/ 	.word	0x000172d0


	//   ....[49]....
        /*0540*/ 	.word	0x00017310


	//   ....[50]....
        /*0544*/ 	.word	0x00017350


	//   ....[51]....
        /*0548*/ 	.word	0x00017380


	//   ....[52]....
        /*054c*/ 	.word	0x000173b0


	//   ....[53]....
        /*0550*/ 	.word	0x00017540


	//   ....[54]....
        /*0554*/ 	.word	0x000175a0


	//   ....[55]....
        /*0558*/ 	.word	0x000175e0


	//   ....[56]....
        /*055c*/ 	.word	0x00017620


	//   ....[57]....
        /*0560*/ 	.word	0x00017650


	//   ....[58]....
        /*0564*/ 	.word	0x00017680


	//   ....[59]....
        /*0568*/ 	.word	0x00017740


	//   ....[60]....
        /*056c*/ 	.word	0x00017760


	//   ....[61]....
        /*0570*/ 	.word	0x000177d0


	//   ....[62]....
        /*0574*/ 	.word	0x00017e60


	//   ....[63]....
        /*0578*/ 	.word	0x00018340


	//   ....[64]....
        /*057c*/ 	.word	0x000183e0


	//   ....[65]....
        /*0580*/ 	.word	0x00018480


	//   ....[66]....
        /*0584*/ 	.word	0x00018520


	//   ....[67]....
        /*0588*/ 	.word	0x000185c0


	//   ....[68]....
        /*058c*/ 	.word	0x00018660


	//   ....[69]....
        /*0590*/ 	.word	0x00018700


	//   ....[70]....
        /*0594*/ 	.word	0x000187a0


	//   ....[71]....
        /*0598*/ 	.word	0x00018890


	//   ....[72]....
        /*059c*/ 	.word	0x00018930


	//   ....[73]....
        /*05a0*/ 	.word	0x000189d0


	//   ....[74]....
        /*05a4*/ 	.word	0x00018a70


	//   ....[75]....
        /*05a8*/ 	.word	0x00018b10


	//   ....[76]....
        /*05ac*/ 	.word	0x00018bb0


	//   ....[77]....
        /*05b0*/ 	.word	0x00018c50


	//   ....[78]....
        /*05b4*/ 	.word	0x00018cf0


	//   ....[79]....
        /*05b8*/ 	.word	0x00018ff0


	//   ....[80]....
        /*05bc*/ 	.word	0x000192d0


	//   ....[81]....
        /*05c0*/ 	.word	0x000196f0


	//   ....[82]....
        /*05c4*/ 	.word	0x00019780


	//   ....[83]....
        /*05c8*/ 	.word	0x00019820


	//   ....[84]....
        /*05cc*/ 	.word	0x000198d0


	//   ....[85]....
        /*05d0*/ 	.word	0x00019950


	//   ....[86]....
        /*05d4*/ 	.word	0x000199d0


	//   ....[87]....
        /*05d8*/ 	.word	0x00019a50


	//   ....[88]....
        /*05dc*/ 	.word	0x00019ad0


	//   ....[89]....
        /*05e0*/ 	.word	0x00019b60


	//   ....[90]....
        /*05e4*/ 	.word	0x00019c10


	//   ....[91]....
        /*05e8*/ 	.word	0x00019c90


	//   ....[92]....
        /*05ec*/ 	.word	0x00019d10


	//   ....[93]....
        /*05f0*/ 	.word	0x00019d90


	//   ....[94]....
        /*05f4*/ 	.word	0x00019e10


	//   ....[95]....
        /*05f8*/ 	.word	0x00019e80


	//   ....[96]....
        /*05fc*/ 	.word	0x00019f20


	//   ....[97]....
        /*0600*/ 	.word	0x00019fb0


	//   ....[98]....
        /*0604*/ 	.word	0x0001a0e0


	//----- nvinfo : EIATTR_REG_RECONFIG
	.align		4
.L_1057:
        /*0608*/ 	.byte	0x01, 0x54
	.zero		2


	//----- nvinfo : EIATTR_SYSCALL_OFFSETS
	.align		4
        /*060c*/ 	.byte	0x04, 0x46
        /*060e*/ 	.short	(.L_1059 - .L_1058)


	//   ....[0]....
.L_1058:
        /*0610*/ 	.word	0x000018b0


	//   ....[1]....
        /*0614*/ 	.word	0x00001a00


	//   ....[2]....
        /*0618*/ 	.word	0x00006220


	//   ....[3]....
        /*061c*/ 	.word	0x000066c0


	//   ....[4]....
        /*0620*/ 	.word	0x00014480


	//   ....[5]....
        /*0624*/ 	.word	0x000145c0


	//   ....[6]....
        /*0628*/ 	.word	0x000146c0


	//----- nvinfo : EIATTR_MBARRIER_INSTR_OFFSETS
	.align		4
.L_1059:
        /*062c*/ 	.byte	0x04, 0x39
        /*062e*/ 	.short	(.L_1061 - .L_1060)


	//   ....[0]....
.L_1060:
        /*0630*/ 	.word	0x000002f0
        /*0634*/ 	.word	0x000000ff
        /*0638*/ 	.word	0x00028c00
        /*063c*/ 	.short	0x0100
        /*063e*/ 	.byte	0x08
	.zero		1


	//   ....[1]....
        /*0640*/ 	.word	0x00000300
        /*0644*/ 	.word	0x000000ff
        /*0648*/ 	.word	0x00028c20
        /*064c*/ 	.short	0x0100
        /*064e*/ 	.byte	0x08
	.zero		1


	//   ....[2]....
        /*0650*/ 	.word	0x000003b0
        /*0654*/ 	.word	0x000000ff
        /*0658*/ 	.word	0x00028c30
        /*065c*/ 	.short	0x0100
        /*065e*/ 	.byte	0x06
	.zero		1


	//   ....[3]....
        /*0660*/ 	.word	0x000003c0
        /*0664*/ 	.word	0x000000ff
        /*0668*/ 	.word	0x00028c40
        /*066c*/ 	.short	0x0100
        /*066e*/ 	.byte	0x06
	.zero		1


	//   ....[4]....
        /*0670*/ 	.word	0x000003d0
        /*0674*/ 	.word	0x000000ff
        /*0678*/ 	.word	0x00028c38
        /*067c*/ 	.short	0x0100
        /*067e*/ 	.byte	0x06
	.zero		1


	//   ....[5]....
        /*0680*/ 	.word	0x000003e0
        /*0684*/ 	.word	0x000000ff
        /*0688*/ 	.word	0x00028c48
        /*068c*/ 	.short	0x0100
        /*068e*/ 	.byte	0x06
	.zero		1


	//   ....[6]....
        /*0690*/ 	.word	0x00000510
        /*0694*/ 	.word	0x000000ff
        /*0698*/ 	.word	0x00028c50
        /*069c*/ 	.short	0x0100
        /*069e*/ 	.byte	0x08
	.zero		1


	//   ....[7]....
        /*06a0*/ 	.word	0x00000520
        /*06a4*/ 	.word	0x000000ff
        /*06a8*/ 	.word	0x00028c60
        /*06ac*/ 	.short	0x0100
        /*06ae*/ 	.byte	0x08
	.zero		1


	//   ....[8]....
        /*06b0*/ 	.word	0x00000530
        /*06b4*/ 	.word	0x000000ff
        /*06b8*/ 	.word	0x00028c58
        /*06bc*/ 	.short	0x0100
        /*06be*/ 	.byte	0x08
	.zero		1


	//   ....[9]....
        /*06c0*/ 	.word	0x00000540
        /*06c4*/ 	.word	0x000000ff
        /*06c8*/ 	.word	0x00028c68
        /*06cc*/ 	.short	0x0100
        /*06ce*/ 	.byte	0x08
	.zero		1


	//   ....[10]....
        /*06d0*/ 	.word	0x00000630
        /*06d4*/ 	.word	0x000000ff
        /*06d8*/ 	.word	0x00028c70
        /*06dc*/ 	.short	0x0100
        /*06de*/ 	.byte	0x06
	.zero		1


	//   ....[11]....
        /*06e0*/ 	.word	0x00000640
        /*06e4*/ 	.word	0x000000ff
        /*06e8*/ 	.word	0x00028c80
        /*06ec*/ 	.short	0x0100
        /*06ee*/ 	.byte	0x06
	.zero		1


	//   ....[12]....
        /*06f0*/ 	.word	0x00000650
        /*06f4*/ 	.word	0x000000ff
        /*06f8*/ 	.word	0x00028c78
        /*06fc*/ 	.short	0x0100
        /*06fe*/ 	.byte	0x06
	.zero		1


	//   ....[13]....
        /*0700*/ 	.word	0x00000660
        /*0704*/ 	.word	0x000000ff
        /*0708*/ 	.word	0x00028c88
        /*070c*/ 	.short	0x0100
        /*070e*/ 	.byte	0x06
	.zero		1


	//   ....[14]....
        /*0710*/ 	.word	0x00000790
        /*0714*/ 	.word	0x000000ff
        /*0718*/ 	.word	0x00028c90
        /*071c*/ 	.short	0x0100
        /*071e*/ 	.byte	0x08
	.zero		1


	//   ....[15]....
        /*0720*/ 	.word	0x000007a0
        /*0724*/ 	.word	0x000000ff
        /*0728*/ 	.word	0x00028ca0
        /*072c*/ 	.short	0x0100
        /*072e*/ 	.byte	0x08
	.zero		1


	//   ....[16]....
        /*0730*/ 	.word	0x000007b0
        /*0734*/ 	.word	0x000000ff
        /*0738*/ 	.word	0x00028c98
        /*073c*/ 	.short	0x0100
        /*073e*/ 	.byte	0x08
	.zero		1


	//   ....[17]....
        /*0740*/ 	.word	0x000007c0
        /*0744*/ 	.word	0x000000ff
        /*0748*/ 	.word	0x00028ca8
        /*074c*/ 	.short	0x0100
        /*074e*/ 	.byte	0x08
	.zero		1


	//   ....[18]....
        /*0750*/ 	.word	0x000008f0
        /*0754*/ 	.word	0x000000ff
        /*0758*/ 	.word	0x00028cb0
        /*075c*/ 	.short	0x0100
        /*075e*/ 	.byte	0x08
	.zero		1


	//   ....[19]....
        /*0760*/ 	.word	0x00000900
        /*0764*/ 	.word	0x000000ff
        /*0768*/ 	.word	0x00028cc0
        /*076c*/ 	.short	0x0100
        /*076e*/ 	.byte	0x08
	.zero		1


	//   ....[20]....
        /*0770*/ 	.word	0x00000910
        /*0774*/ 	.word	0x000000ff
        /*0778*/ 	.word	0x00028cb8
        /*077c*/ 	.short	0x0100
        /*077e*/ 	.byte	0x08
	.zero		1


	//   ....[21]....
        /*0780*/ 	.word	0x00000920
        /*0784*/ 	.word	0x000000ff
        /*0788*/ 	.word	0x00028cc8
        /*078c*/ 	.short	0x0100
        /*078e*/ 	.byte	0x08
	.zero		1


	//   ....[22]....
        /*0790*/ 	.word	0x00002630
        /*0794*/ 	.word	0x00000046
        /*0798*/ 	.word	0x00028c90
        /*079c*/ 	.short	0x010a
        /*079e*/ 	.byte	0x3f
	.zero		1


	//   ....[23]....
        /*07a0*/ 	.word	0x00002fe0
        /*07a4*/ 	.word	0x00000046
        /*07a8*/ 	.word	0x00028c90
        /*07ac*/ 	.short	0x010a
        /*07ae*/ 	.byte	0x3f
	.zero		1


	//   ....[24]....
        /*07b0*/ 	.word	0x00003850
        /*07b4*/ 	.word	0x00000046
        /*07b8*/ 	.word	0x00028c90
        /*07bc*/ 	.short	0x010a
        /*07be*/ 	.byte	0x3f
	.zero		1


	//   ....[25]....
        /*07c0*/ 	.word	0x00003a50
        /*07c4*/ 	.word	0x00000004
        /*07c8*/ 	.word	0x00000000
        /*07cc*/ 	.short	0x0101
        /*07ce*/ 	.byte	0x3f
	.zero		1


	//   ....[26]....
        /*07d0*/ 	.word	0x00003a90
        /*07d4*/ 	.word	0x00000046
        /*07d8*/ 	.word	0x00028cb0
        /*07dc*/ 	.short	0x010a
        /*07de*/ 	.byte	0x3f
	.zero		1


	//   ....[27]....
        /*07e0*/ 	.word	0x000040e0
        /*07e4*/ 	.word	0x00000046
        /*07e8*/ 	.word	0x00000000
        /*07ec*/ 	.short	0x0101
        /*07ee*/ 	.byte	0x3f
	.zero		1


	//   ....[28]....
        /*07f0*/ 	.word	0x00004740
        /*07f4*/ 	.word	0x0000000e
        /*07f8*/ 	.word	0x00028c50
        /*07fc*/ 	.short	0x010a
        /*07fe*/ 	.byte	0x3f
	.zero		1


	//   ....[29]....
        /*0800*/ 	.word	0x00004af0
        /*0804*/ 	.word	0x00000000
        /*0808*/ 	.word	0x00000000
        /*080c*/ 	.short	0x0101
        /*080e*/ 	.byte	0x3f
	.zero		1


	//   ....[30]....
        /*0810*/ 	.word	0x00005420
        /*0814*/ 	.word	0x00000000
        /*0818*/ 	.word	0x00028c50
        /*081c*/ 	.short	0x010a
        /*081e*/ 	.byte	0x3f
	.zero		1


	//   ....[31]....
        /*0820*/ 	.word	0x00005470
        /*0824*/ 	.word	0x00000000
        /*0828*/ 	.word	0x00028c50
        /*082c*/ 	.short	0x010a
        /*082e*/ 	.byte	0x3f
	.zero		1


	//   ....[32]....
        /*0830*/ 	.word	0x00005740
        /*0834*/ 	.word	0x00000000
        /*0838*/ 	.word	0x00000000
        /*083c*/ 	.short	0x0101
        /*083e*/ 	.byte	0x3f
	.zero		1


	//   ....[33]....
        /*0840*/ 	.word	0x000062b0
        /*0844*/ 	.word	0x00000002
        /*0848*/ 	.word	0x00028c00
        /*084c*/ 	.short	0x010a
        /*084e*/ 	.byte	0x3f
	.zero		1


	//   ....[34]....
        /*0850*/ 	.word	0x00006300
        /*0854*/ 	.word	0x00000002
        /*0858*/ 	.word	0x00028c00
        /*085c*/ 	.short	0x010a
        /*085e*/ 	.byte	0x3f
	.zero		1


	//   ....[35]....
        /*0860*/ 	.word	0x00006f30
        /*0864*/ 	.word	0x00000002
        /*0868*/ 	.word	0x00028c00
        /*086c*/ 	.short	0x010a
        /*086e*/ 	.byte	0x3f
	.zero		1


	//   ....[36]....
        /*0870*/ 	.word	0x00008260
        /*0874*/ 	.word	0x00000002
        /*0878*/ 	.word	0x00028c00
        /*087c*/ 	.short	0x010a
        /*087e*/ 	.byte	0x3f
	.zero		1


	//   ....[37]....
        /*0880*/ 	.word	0x000090e0
        /*0884*/ 	.word	0x00000015
        /*0888*/ 	.word	0x00028c30
        /*088c*/ 	.short	0x010a
        /*088e*/ 	.byte	0x3f
	.zero		1


	//   ....[38]....
        /*0890*/ 	.word	0x00009190
        /*0894*/ 	.word	0x00000015
        /*0898*/ 	.word	0x00028c30
        /*089c*/ 	.short	0x010a
        /*089e*/ 	.byte	0x3f
	.zero		1


	//   ....[39]....
        /*08a0*/ 	.word	0x0000a340
        /*08a4*/ 	.word	0x00000000
        /*08a8*/ 	.word	0x00000000
        /*08ac*/ 	.short	0x0101
        /*08ae*/ 	.byte	0x3f
	.zero		1


	//   ....[40]....
        /*08b0*/ 	.word	0x0000a7b0
        /*08b4*/ 	.word	0x00000015
        /*08b8*/ 	.word	0x00028c50
        /*08bc*/ 	.short	0x010a
        /*08be*/ 	.byte	0x3f
	.zero		1


	//   ....[41]....
        /*08c0*/ 	.word	0x0000a870
        /*08c4*/ 	.word	0x00000015
        /*08c8*/ 	.word	0x00028c50
        /*08cc*/ 	.short	0x010a
        /*08ce*/ 	.byte	0x3f
	.zero		1


	//   ....[42]....
        /*08d0*/ 	.word	0x0000ab80
        /*08d4*/ 	.word	0x00000015
        /*08d8*/ 	.word	0x00000000
        /*08dc*/ 	.short	0x0101
        /*08de*/ 	.byte	0x3f
	.zero		1


	//   ....[43]....
        /*08e0*/ 	.word	0x0000ac70
        /*08e4*/ 	.word	0x000000d4
        /*08e8*/ 	.word	0x00028c30
        /*08ec*/ 	.short	0x010a
        /*08ee*/ 	.byte	0x3f
	.zero		1


	//   ....[44]....
        /*08f0*/ 	.word	0x0000ace0
        /*08f4*/ 	.word	0x000000d4
        /*08f8*/ 	.word	0x00028c30
        /*08fc*/ 	.short	0x010a
        /*08fe*/ 	.byte	0x3f
	.zero		1


	//   ....[45]....
        /*0900*/ 	.word	0x0000bd90
        /*0904*/ 	.word	0x0000009e
        /*0908*/ 	.word	0x00000000
        /*090c*/ 	.short	0x0101
        /*090e*/ 	.byte	0x3f
	.zero		1


	//   ....[46]....
        /*0910*/ 	.word	0x0000cb00
        /*0914*/ 	.word	0x000000d4
        /*0918*/ 	.word	0x00028c50
        /*091c*/ 	.short	0x010a
        /*091e*/ 	.byte	0x3f
	.zero		1


	//   ....[47]....
        /*0920*/ 	.word	0x0000cb50
        /*0924*/ 	.word	0x000000d4
        /*0928*/ 	.word	0x00028c50
        /*092c*/ 	.short	0x010a
        /*092e*/ 	.byte	0x3f
	.zero		1


	//   ....[48]....
        /*0930*/ 	.word	0x0000ce50
        /*0934*/ 	.word	0x000000d4
        /*0938*/ 	.word	0x00000000
        /*093c*/ 	.short	0x0101
        /*093e*/ 	.byte	0x3f
	.zero		1


	//   ....[49]....
        /*0940*/ 	.word	0x0000cf80
        /*0944*/ 	.word	0x000000b8
        /*0948*/ 	.word	0x00028c30
        /*094c*/ 	.short	0x010a
        /*094e*/ 	.byte	0x3f
	.zero		1


	//   ....[50]....
        /*0950*/ 	.word	0x0000cff0
        /*0954*/ 	.word	0x000000b8
        /*0958*/ 	.word	0x00028c30
        /*095c*/ 	.short	0x010a
        /*095e*/ 	.byte	0x3f
	.zero		1


	//   ....[51]....
        /*0960*/ 	.word	0x0000de80
        /*0964*/ 	.word	0x00000098
        /*0968*/ 	.word	0x00000000
        /*096c*/ 	.short	0x0101
        /*096e*/ 	.byte	0x3f
	.zero		1


	//   ....[52]....
        /*0970*/ 	.word	0x0000e950
        /*0974*/ 	.word	0x000000b8
        /*0978*/ 	.word	0x00028c50
        /*097c*/ 	.short	0x010a
        /*097e*/ 	.byte	0x3f
	.zero		1


	//   ....[53]....
        /*0980*/ 	.word	0x0000e9a0
        /*0984*/ 	.word	0x000000b8
        /*0988*/ 	.word	0x00028c50
        /*098c*/ 	.short	0x010a
        /*098e*/ 	.byte	0x3f
	.zero		1


	//   ....[54]....
        /*0990*/ 	.word	0x0000eca0
        /*0994*/ 	.word	0x000000b8
        /*0998*/ 	.word	0x00000000
        /*099c*/ 	.short	0x0101
        /*099e*/ 	.byte	0x3f
	.zero		1


	//   ....[55]....
        /*09a0*/ 	.word	0x00010fc0
        /*09a4*/ 	.word	0x00000000
        /*09a8*/ 	.word	0x00000000
        /*09ac*/ 	.short	0x0101
        /*09ae*/ 	.byte	0x3f
	.zero		1


	//   ....[56]....
        /*09b0*/ 	.word	0x00013370
        /*09b4*/ 	.word	0x00000009
        /*09b8*/ 	.word	0x00028c20
        /*09bc*/ 	.short	0x010a
        /*09be*/ 	.byte	0x3f
	.zero		1


	//   ....[57]....
        /*09c0*/ 	.word	0x00013400
        /*09c4*/ 	.word	0x00000005
        /*09c8*/ 	.word	0x00028ca0
        /*09cc*/ 	.short	0x010a
        /*09ce*/ 	.byte	0x3f
	.zero		1


	//   ....[58]....
        /*09d0*/ 	.word	0x000135e0
        /*09d4*/ 	.word	0x00000005
        /*09d8*/ 	.word	0x00028cc0
        /*09dc*/ 	.short	0x010a
        /*09de*/ 	.byte	0x3f
	.zero		1


	//   ....[59]....
        /*09e0*/ 	.word	0x00013b30
        /*09e4*/ 	.word	0x00000006
        /*09e8*/ 	.word	0x00028ca0
        /*09ec*/ 	.short	0x010a
        /*09ee*/ 	.byte	0x3f
	.zero		1


	//   ....[60]....
        /*09f0*/ 	.word	0x00013cf0
        /*09f4*/ 	.word	0x00000006
        /*09f8*/ 	.word	0x00028cc0
        /*09fc*/ 	.short	0x010a
        /*09fe*/ 	.byte	0x3f
	.zero		1


	//   ....[61]....
        /*0a00*/ 	.word	0x00014c00
        /*0a04*/ 	.word	0x00000005
        /*0a08*/ 	.word	0x00028c40
        /*0a0c*/ 	.short	0x010a
        /*0a0e*/ 	.byte	0x3f
	.zero		1


	//   ....[62]....
        /*0a10*/ 	.word	0x00014ff0
        /*0a14*/ 	.word	0x00000007
        /*0a18*/ 	.word	0x00028c20
        /*0a1c*/ 	.short	0x010a
        /*0a1e*/ 	.byte	0x3f
	.zero		1


	//   ....[63]....
        /*0a20*/ 	.word	0x000150b0
        /*0a24*/ 	.word	0x00000002
        /*0a28*/ 	.word	0x00028c60
        /*0a2c*/ 	.short	0x010a
        /*0a2e*/ 	.byte	0x3f
	.zero		1


	//   ....[64]....
        /*0a30*/ 	.word	0x00015810
        /*0a34*/ 	.word	0x00000003
        /*0a38*/ 	.word	0x00028c40
        /*0a3c*/ 	.short	0x010a
        /*0a3e*/ 	.byte	0x3f
	.zero		1


	//   ....[65]....
        /*0a40*/ 	.word	0x00015a20
        /*0a44*/ 	.word	0x00000003
        /*0a48*/ 	.word	0x00028c60
        /*0a4c*/ 	.short	0x010a
        /*0a4e*/ 	.byte	0x3f
	.zero		1


	//   ....[66]....
        /*0a50*/ 	.word	0x000160d0
        /*0a54*/ 	.word	0x00000002
        /*0a58*/ 	.word	0x00028c40
        /*0a5c*/ 	.short	0x010a
        /*0a5e*/ 	.byte	0x3f
	.zero		1


	//   ....[67]....
        /*0a60*/ 	.word	0x000162d0
        /*0a64*/ 	.word	0x00000002
        /*0a68*/ 	.word	0x00028c60
        /*0a6c*/ 	.short	0x010a
        /*0a6e*/ 	.byte	0x3f
	.zero		1


	//   ....[68]....
        /*0a70*/ 	.word	0x00016910
        /*0a74*/ 	.word	0x00000002
        /*0a78*/ 	.word	0x00028c40
        /*0a7c*/ 	.short	0x010a
        /*0a7e*/ 	.byte	0x3f
	.zero		1


	//   ....[69]....
        /*0a80*/ 	.word	0x00016b20
        /*0a84*/ 	.word	0x00000002
        /*0a88*/ 	.word	0x00028c60
        /*0a8c*/ 	.short	0x010a
        /*0a8e*/ 	.byte	0x3f
	.zero		1


	//   ....[70]....
        /*0a90*/ 	.word	0x00017de0
        /*0a94*/ 	.word	0x00000000
        /*0a98*/ 	.word	0x00028c20
        /*0a9c*/ 	.short	0x010a
        /*0a9e*/ 	.byte	0x3f
	.zero		1


	//   ....[71]....
        /*0aa0*/ 	.word	0x00017f90
        /*0aa4*/ 	.word	0x00000006
        /*0aa8*/ 	.word	0x00000000
        /*0aac*/ 	.short	0x010a
        /*0aae*/ 	.byte	0x3f
	.zero		1


	//   ....[72]....
        /*0ab0*/ 	.word	0x00018000
        /*0ab4*/ 	.word	0x00000007
        /*0ab8*/ 	.word	0x00000000
        /*0abc*/ 	.short	0x010a
        /*0abe*/ 	.byte	0x3f
	.zero		1


	//   ....[73]....
        /*0ac0*/ 	.word	0x00018070
        /*0ac4*/ 	.word	0x00000004
        /*0ac8*/ 	.word	0x00000000
        /*0acc*/ 	.short	0x010a
        /*0ace*/ 	.byte	0x3f
	.zero		1


	//   ....[74]....
        /*0ad0*/ 	.word	0x000180a0
        /*0ad4*/ 	.word	0x00000003
        /*0ad8*/ 	.word	0x00000000
        /*0adc*/ 	.short	0x010a
        /*0ade*/ 	.byte	0x3f
	.zero		1


	//   ....[75]....
        /*0ae0*/ 	.word	0x00018100
        /*0ae4*/ 	.word	0x00000046
        /*0ae8*/ 	.word	0x00028c90
        /*0aec*/ 	.short	0x010a
        /*0aee*/ 	.byte	0x3f
	.zero		1


	//   ....[76]....
        /*0af0*/ 	.word	0x00018150
        /*0af4*/ 	.word	0x00000046
        /*0af8*/ 	.word	0x00028c90
        /*0afc*/ 	.short	0x010a
        /*0afe*/ 	.byte	0x3f
	.zero		1


	//   ....[77]....
        /*0b00*/ 	.word	0x000181a0
        /*0b04*/ 	.word	0x00000046
        /*0b08*/ 	.word	0x00028c90
        /*0b0c*/ 	.short	0x010a
        /*0b0e*/ 	.byte	0x3f
	.zero		1


	//   ....[78]....
        /*0b10*/ 	.word	0x000181f0
        /*0b14*/ 	.word	0x00000046
        /*0b18*/ 	.word	0x00028cb0
        /*0b1c*/ 	.short	0x010a
        /*0b1e*/ 	.byte	0x3f
	.zero		1


	//   ....[79]....
        /*0b20*/ 	.word	0x00018240
        /*0b24*/ 	.word	0x0000000e
        /*0b28*/ 	.word	0x00028c50
        /*0b2c*/ 	.short	0x010a
        /*0b2e*/ 	.byte	0x3f
	.zero		1


	//   ....[80]....
        /*0b30*/ 	.word	0x00018290
        /*0b34*/ 	.word	0x00000000
        /*0b38*/ 	.word	0x00028c50
        /*0b3c*/ 	.short	0x010a
        /*0b3e*/ 	.byte	0x3f
	.zero		1


	//   ....[81]....
        /*0b40*/ 	.word	0x000187e0
        /*0b44*/ 	.word	0x00000002
        /*0b48*/ 	.word	0x00028c00
        /*0b4c*/ 	.short	0x010a
        /*0b4e*/ 	.byte	0x3f
	.zero		1


	//   ....[82]....
        /*0b50*/ 	.word	0x00018d30
        /*0b54*/ 	.word	0x00000002
        /*0b58*/ 	.word	0x00028c00
        /*0b5c*/ 	.short	0x010a
        /*0b5e*/ 	.byte	0x3f
	.zero		1


	//   ....[83]....
        /*0b60*/ 	.word	0x00018d80
        /*0b64*/ 	.word	0x00000015
        /*0b68*/ 	.word	0x00028c30
        /*0b6c*/ 	.short	0x010a
        /*0b6e*/ 	.byte	0x3f
	.zero		1


	//   ....[84]....
        /*0b70*/ 	.word	0x00018dd0
        /*0b74*/ 	.word	0x00000015
        /*0b78*/ 	.word	0x00028c50
        /*0b7c*/ 	.short	0x010a
        /*0b7e*/ 	.byte	0x3f
	.zero		1


	//   ....[85]....
        /*0b80*/ 	.word	0x00018e20
        /*0b84*/ 	.word	0x000000d4
        /*0b88*/ 	.word	0x00028c30
        /*0b8c*/ 	.short	0x010a
        /*0b8e*/ 	.byte	0x3f
	.zero		1


	//   ....[86]....
        /*0b90*/ 	.word	0x00018e70
        /*0b94*/ 	.word	0x000000d4
        /*0b98*/ 	.word	0x00028c50
        /*0b9c*/ 	.short	0x010a
        /*0b9e*/ 	.byte	0x3f
	.zero		1


	//   ....[87]....
        /*0ba0*/ 	.word	0x00018ec0
        /*0ba4*/ 	.word	0x000000b8
        /*0ba8*/ 	.word	0x00028c30
        /*0bac*/ 	.short	0x010a
        /*0bae*/ 	.byte	0x3f
	.zero		1


	//   ....[88]....
        /*0bb0*/ 	.word	0x00018f10
        /*0bb4*/ 	.word	0x000000b8
        /*0bb8*/ 	.word	0x00028c50
        /*0bbc*/ 	.short	0x010a
        /*0bbe*/ 	.byte	0x3f
	.zero		1


	//   ....[89]....
        /*0bc0*/ 	.word	0x000190b0
        /*0bc4*/ 	.word	0x00000009
        /*0bc8*/ 	.word	0x00028c20
        /*0bcc*/ 	.short	0x010a
        /*0bce*/ 	.byte	0x3f
	.zero		1


	//   ....[90]....
        /*0bd0*/ 	.word	0x00019100
        /*0bd4*/ 	.word	0x00000005
        /*0bd8*/ 	.word	0x00028ca0
        /*0bdc*/ 	.short	0x010a
        /*0bde*/ 	.byte	0x3f
	.zero		1


	//   ....[91]....
        /*0be0*/ 	.word	0x00019150
        /*0be4*/ 	.word	0x00000005
        /*0be8*/ 	.word	0x00028cc0
        /*0bec*/ 	.short	0x010a
        /*0bee*/ 	.byte	0x3f
	.zero		1


	//   ....[92]....
        /*0bf0*/ 	.word	0x000191a0
        /*0bf4*/ 	.word	0x00000006
        /*0bf8*/ 	.word	0x00028ca0
        /*0bfc*/ 	.short	0x010a
        /*0bfe*/ 	.byte	0x3f
	.zero		1


	//   ....[93]....
        /*0c00*/ 	.word	0x000191f0
        /*0c04*/ 	.word	0x00000006
        /*0c08*/ 	.word	0x00028cc0
        /*0c0c*/ 	.short	0x010a
        /*0c0e*/ 	.byte	0x3f
	.zero		1


	//   ....[94]....
        /*0c10*/ 	.word	0x00019390
        /*0c14*/ 	.word	0x00000005
        /*0c18*/ 	.word	0x00028c40
        /*0c1c*/ 	.short	0x010a
        /*0c1e*/ 	.byte	0x3f
	.zero		1


	//   ....[95]....
        /*0c20*/ 	.word	0x00019410
        /*0c24*/ 	.word	0x00000005
        /*0c28*/ 	.word	0x00028c20
        /*0c2c*/ 	.short	0x010a
        /*0c2e*/ 	.byte	0x3f
	.zero		1


	//   ....[96]....
        /*0c30*/ 	.word	0x00019460
        /*0c34*/ 	.word	0x00000002
        /*0c38*/ 	.word	0x00028c60
        /*0c3c*/ 	.short	0x010a
        /*0c3e*/ 	.byte	0x3f
	.zero		1


	//   ....[97]....
        /*0c40*/ 	.word	0x000194b0
        /*0c44*/ 	.word	0x00000003
        /*0c48*/ 	.word	0x00028c40
        /*0c4c*/ 	.short	0x010a
        /*0c4e*/ 	.byte	0x3f
	.zero		1


	//   ....[98]....
        /*0c50*/ 	.word	0x00019500
        /*0c54*/ 	.word	0x00000003
        /*0c58*/ 	.word	0x00028c60
        /*0c5c*/ 	.short	0x010a
        /*0c5e*/ 	.byte	0x3f
	.zero		1


	//   ....[99]....
        /*0c60*/ 	.word	0x00019550
        /*0c64*/ 	.word	0x00000002
        /*0c68*/ 	.word	0x00028c40
        /*0c6c*/ 	.short	0x010a
        /*0c6e*/ 	.byte	0x3f
	.zero		1


	//   ....[100]....
        /*0c70*/ 	.word	0x000195a0
        /*0c74*/ 	.word	0x00000002
        /*0c78*/ 	.word	0x00028c60
        /*0c7c*/ 	.short	0x010a
        /*0c7e*/ 	.byte	0x3f
	.zero		1


	//   ....[101]....
        /*0c80*/ 	.word	0x000195f0
        /*0c84*/ 	.word	0x00000002
        /*0c88*/ 	.word	0x00028c40
        /*0c8c*/ 	.short	0x010a
        /*0c8e*/ 	.byte	0x3f
	.zero		1


	//   ....[102]....
        /*0c90*/ 	.word	0x00019640
        /*0c94*/ 	.word	0x00000002
        /*0c98*/ 	.word	0x00028c60
        /*0c9c*/ 	.short	0x010a
        /*0c9e*/ 	.byte	0x3f
	.zero		1


	//   ....[103]....
        /*0ca0*/ 	.word	0x0001a000
        /*0ca4*/ 	.word	0x00000000
        /*0ca8*/ 	.word	0x00028c20
        /*0cac*/ 	.short	0x010a
        /*0cae*/ 	.byte	0x3f
	.zero		1


	//   ....[104]....
        /*0cb0*/ 	.word	0x0001a1a0
        /*0cb4*/ 	.word	0x00000006
        /*0cb8*/ 	.word	0x00000000
        /*0cbc*/ 	.short	0x010a
        /*0cbe*/ 	.byte	0x3f
	.zero		1


	//   ....[105]....
        /*0cc0*/ 	.word	0x0001a1f0
        /*0cc4*/ 	.word	0x00000007
        /*0cc8*/ 	.word	0x00000000
        /*0ccc*/ 	.short	0x010a
        /*0cce*/ 	.byte	0x3f
	.zero		1


	//   ....[106]....
        /*0cd0*/ 	.word	0x0001a240
        /*0cd4*/ 	.word	0x00000004
        /*0cd8*/ 	.word	0x00000000
        /*0cdc*/ 	.short	0x010a
        /*0cde*/ 	.byte	0x3f
	.zero		1


	//----- nvinfo : EIATTR_NUM_MBARRIERS
	.align		4
.L_1061:
        /*0ce0*/ 	.byte	0x03, 0x38
        /*0ce2*/ 	.short	0x0016


	//----- nvinfo : EIATTR_EXIT_INSTR_OFFSETS
	.align		4
        /*0ce4*/ 	.byte	0x04, 0x1c
        /*0ce6*/ 	.short	(.L_1063 - .L_1062)


	//   ....[0]....
.L_1062:
        /*0ce8*/ 	.word	0x000180f0


	//----- nvinfo : EIATTR_MAX_THREADS
	.align		4
.L_1063:
        /*0cec*/ 	.byte	0x04, 0x05
        /*0cee*/ 	.short	(.L_1065 - .L_1064)
.L_1064:
        /*0cf0*/ 	.word	0x00000180
        /*0cf4*/ 	.word	0x00000001
        /*0cf8*/ 	.word	0x00000001


	//----- nvinfo : EIATTR_CRS_STACK_SIZE
	.align		4
.L_1065:
        /*0cfc*/ 	.byte	0x04, 0x1e
        /*0cfe*/ 	.short	(.L_1067 - .L_1066)
.L_1066:
        /*0d00*/ 	.word	0x00000000


	//----- nvinfo : EIATTR_CBANK_PARAM_SIZE
	.align		4
.L_1067:
        /*0d04*/ 	.byte	0x03, 0x19
        /*0d06*/ 	.short	0x0a70


	//----- nvinfo : EIATTR_PARAM_CBANK
	.align		4
        /*0d08*/ 	.byte	0x04, 0x0a
        /*0d0a*/ 	.short	(.L_1069 - .L_1068)
	.align		4
.L_1068:
        /*0d0c*/ 	.word	index@(.nv.constant0._ZN7cutlass13device_kernelIN5flash11enable_sm90INS1_16FlashAttnFwdSm90INS1_25CollectiveMainloopFwdSm90ILi2EN4cute5tupleIJNS5_1CILi1EEES8_S8_EEENS6_IJNS7_ILi64EEESA_SA_EEELi512ENS_6half_tEfNS_4arch4Sm90ELb1ELb0ELb1ELb1ELb0ELb1ELb0ELb0ELb0ELb0ELb0ELb0EEENS1_21CollectiveEpilogueFwdINS6_IJSA_NS7_ILi512EEESA_EEES9_SC_SE_Li256ELb1ELb0ELb0ELb0EEENS1_36VarlenDynamicPersistentTileSchedulerILi64ELi64ELi256ELi32ELb0ELb0ELb1ELb1ELb1ELb1EEEEEEEEEvNT_6ParamsE)
        /*0d10*/ 	.short	0x0210
        /*0d12*/ 	.short	0x0a70


	//----- nvinfo : EIATTR_SW_WAR
	.align		4
.L_1069:
        /*0d14*/ 	.byte	0x04, 0x36
        /*0d16*/ 	.short	(.L_1071 - .L_1070)
.L_1070:
        /*0d18*/ 	.word	0x00000008
.L_1071:


//--------------------- .nv.info._ZN7cutlass13device_kernelIN5flash11enable_sm90INS1_16FlashAttnFwdSm90INS1_25CollectiveMainloopFwdSm90ILi2EN4cute5tupleIJNS5_1CILi1EEES8_S8_EEENS6_IJNS7_ILi64EEESA_SA_EEELi512ENS_6half_tEfNS_4arch4Sm90ELb1ELb0ELb1ELb1ELb0ELb0ELb1ELb0ELb0ELb0ELb0ELb0EEENS1_21CollectiveEpilogueFwdINS6_IJSA_NS7_ILi512EEESA_EEES9_SC_SE_Li256ELb1ELb0ELb0ELb0EEENS1_36VarlenDynamicPersistentTileSchedulerILi64ELi64ELi256ELi32ELb0ELb0ELb1ELb1ELb1ELb1EEEEEEEEEvNT_6ParamsE --------------------------
	.section	.nv.info._ZN7cutlass13device_kernelIN5flash11enable_sm90INS1_16FlashAttnFwdSm90INS1_25CollectiveMainloopFwdSm90ILi2EN4cute5tupleIJNS5_1CILi1EEES8_S8_EEENS6_IJNS7_ILi64EEESA_SA_EEELi512ENS_6half_tEfNS_4arch4Sm90ELb1ELb0ELb1ELb1ELb0ELb0ELb1ELb0ELb0ELb0ELb0ELb0EEENS1_21CollectiveEpilogueFwdINS6_IJSA_NS7_ILi512EEESA_EEES9_SC_SE_Li256ELb1ELb0ELb0ELb0EEENS1_36VarlenDynamicPersistentTileSchedulerILi64ELi64ELi256ELi32ELb0ELb0ELb1ELb1ELb1ELb1EEEEEEEEEvNT_6ParamsE,"",@"SHT_CUDA_INFO"
	.sectionflags	@""
	.align	4


	//----- nvinfo : EIATTR_CUDA_API_VERSION
	.align		4
        /*0000*/ 	.byte	0x04, 0x37
        /*0002*/ 	.short	(.L_1073 - .L_1072)
.L_1072:
        /*0004*/ 	.word	0x00000082


	//----- nvinfo : EIATTR_KPARAM_INFO
	.align		4
.L_1073:
        /*0008*/ 	.byte	0x04, 0x17
        /*000a*/ 	.short	(.L_1075 - .L_1074)
.L_1074:
        /*000c*/ 	.word	0x00000000
        /*0010*/ 	.short	0x0000
        /*0012*/ 	.short	0x0070
        /*0014*/ 	.byte	0x00, 0xf0, 0x01, 0x2c


	//----- nvinfo : EIATTR_SPARSE_MMA_MASK
	.align		4
.L_1075:
        /*0018*/ 	.byte	0x03, 0x50
        /*001a*/ 	.short	0x0000


	//----- nvinfo : EIATTR_MAXREG_COUNT
	.align		4
        /*001c*/ 	.byte	0x03, 0x1b
        /*001e*/ 	.short	0x00a8


	//----- nvinfo : EIATTR_NUM_BARRIERS
	.align		4
        /*0020*/ 	.byte	0x02, 0x4c
        /*0022*/ 	.byte	0x10
	.zero		1


	//----- nvinfo : EIATTR_EXTERNS
	.align		4
        /*0024*/ 	.byte	0x04, 0x0f
        /*0026*/ 	.short	(.L_1077 - .L_1076)


	//   ....[0]....
	.align		4
.L_1076:
        /*0028*/ 	.word	index@(__assertfail)


	//----- nvinfo : EIATTR_ANNOTATIONS
	.align		4
.L_1077:
        /*002c*/ 	.byte	0x04, 0x55
        /*002e*/ 	.short	(.L_1079 - .L_1078)


	//   ....[0]....
.L_1078:
        /* <DEDUP_REMOVED lines=31> */


	//----- nvinfo : EIATTR_MERCURY_ISA_VERSION
	.align		4
.L_1079:
        /*0210*/ 	.byte	0x03, 0x5f
        /*0212*/ 	.short	0x0101


	//----- nvinfo : EIATTR_UNUSED_LOAD_BYTE_OFFSET
	.align		4
        /*0214*/ 	.byte	0x04, 0x44
        /*0216*/ 	.short	(.L_1081 - .L_1080)


	//   ....[0]....
.L_1080:
        /*0218*/ 	.word	0x00000ac0
        /*021c*/ 	.word	0x0000fff0


	//   ....[1]....
        /*0220*/ 	.word	0x0000d400
        /*0224*/ 	.word	0x0000fff0


	//----- nvinfo : EIATTR_INT_WARP_WIDE_INSTR_OFFSETS
	.align		4
.L_1081:
        /*0228*/ 	.byte	0x04, 0x31
        /*022a*/ 	.short	(.L_1083 - .L_1082)


	//   ....[0]....
.L_1082:
        /*022c*/ 	.word	0x00000190


	//   ....[1]....
        /*0230*/ 	.word	0x000001d0


	//   ....[2]....
        /*0234*/ 	.word	0x00000240


	//   ....[3]....
        /*0238*/ 	.word	0x00000250


	//   ....[4]....
        /*023c*/ 	.word	0x00011020


	//   ....[5]....
        /*0240*/ 	.word	0x000110e0


	//   ....[6]....
        /*0244*/ 	.word	0x00011580


	//   ....[7]....
        /*0248*/ 	.word	0x000115b0


	//   ....[8]....
        /*024c*/ 	.word	0x00014270


	//   ....[9]....
        /*0250*/ 	.word	0x00014330


	//----- nvinfo : EIATTR_COOP_GROUP_MASK_REGIDS
	.align		4
.L_1083:
        /*0254*/ 	.byte	0x04, 0x29
        /*0256*/ 	.short	(.L_1085 - .L_1084)


	//   ....[0]....
.L_1084:
        /*0258*/ 	.word	0xffffffff


	//   ....[1]....
        /*025c*/ 	.word	0xffffffff


	//   ....[2]....
        /*0260*/ 	.word	0xffffffff


	//   ....[3]....
        /*0264*/ 	.word	0xffffffff


	//   ....[4]....
        /*0268*/ 	.word	0xffffffff


	//   ....[5]....
        /*026c*/ 	.word	0xffffffff


	//   ....[6]....
        /*0270*/ 	.word	0xffffffff


	//   ....[7]....
        /*0274*/ 	.word	0xffffffff


	//   ....[8]....
        /*0278*/ 	.word	0xffffffff


	//   ....[9]....
        /*027c*/ 	.word	0xffffffff


	//   ....[10]....
        /*0280*/ 	.word	0xffffffff


	//   ....[11]....
        /*0284*/ 	.word	0xffffffff


	//   ....[12]....
        /*0288*/ 	.word	0xffffffff


	//   ....[13]....
        /*028c*/ 	.word	0xffffffff


	//   ....[14]....
        /*0290*/ 	.word	0xffffffff


	//   ....[15]....
        /*0294*/ 	.word	0xffffffff


	//   ....[16]....
        /*0298*/ 	.word	0xffffffff


	//   ....[17]....
        /*029c*/ 	.word	0xffffffff


	//   ....[18]....
        /*02a0*/ 	.word	0xffffffff


	//   ....[19]....
        /*02a4*/ 	.word	0xffffffff


	//   ....[20]....
        /*02a8*/ 	.word	0xffffffff


	//   ....[21]....
        /*02ac*/ 	.word	0xffffffff


	//   ....[22]....
        /*02b0*/ 	.word	0xffffffff


	//   ....[23]....
        /*02b4*/ 	.word	0xffffffff


	//   ....[24]....
        /*02b8*/ 	.word	0xffffffff


	//   ....[25]....
        /*02bc*/ 	.word	0xffffffff


	//   ....[26]....
        /*02c0*/ 	.word	0xffffffff


	//   ....[27]....
        /*02c4*/ 	.word	0xffffffff


	//   ....[28]....
        /*02c8*/ 	.word	0xffffffff


	//   ....[29]....
        /*02cc*/ 	.word	0xffffffff


	//   ....[30]....
        /*02d0*/ 	.word	0xffffffff


	//   ....[31]....
        /*02d4*/ 	.word	0xffffffff


	//   ....[32]....
        /*02d8*/ 	.word	0xffffffff


	//   ....[33]....
        /*02dc*/ 	.word	0xffffffff


	//   ....[34]....
        /*02e0*/ 	.word	0xffffffff


	//   ....[35]....
        /*02e4*/ 	.word	0xffffffff


	//   ....[36]....
        /*02e8*/ 	.word	0xffffffff


	//   ....[37]....
        /*02ec*/ 	.word	0xffffffff


	//   ....[38]....
        /*02f0*/ 	.word	0xffffffff


	//   ....[39]....
        /*02f4*/ 	.word	0xffffffff


	//   ....[40]....
        /*02f8*/ 	.word	0xffffffff


	//   ....[41]....
        /*02fc*/ 	.word	0xffffffff


	//   ....[42]....
        /*0300*/ 	.word	0xffffffff


	//   ....[43]....
        /*0304*/ 	.word	0xffffffff


	//   ....[44]....
        /*0308*/ 	.word	0xffffffff


	//   ....[45]....
        /*030c*/ 	.word	0xffffffff


	//   ....[46]....
        /*0310*/ 	.word	0xffffffff


	//   ....[47]....
        /*0314*/ 	.word	0xffffffff


	//   ....[48]....
        /*0318*/ 	.word	0xffffffff


	//   ....[49]....
        /*031c*/ 	.word	0xffffffff


	//   ....[50]....
        /*0320*/ 	.word	0xffffffff


	//   ....[51]....
        /*0324*/ 	.word	0xffffffff


	//   ....[52]....
        /*0328*/ 	.word	0xffffffff


	//   ....[53]....
        /*032c*/ 	.word	0xffffffff


	//   ....[54]....
        /*0330*/ 	.word	0xffffffff


	//   ....[55]....
        /*0334*/ 	.word	0xffffffff


	//   ....[56]....
        /*0338*/ 	.word	0xffffffff


	//   ....[57]....
        /*033c*/ 	.word	0xffffffff


	//   ....[58]....
        /*0340*/ 	.word	0xffffffff


	//   ....[59]....
        /*0344*/ 	.word	0xffffffff


	//   ....[60]....
        /*0348*/ 	.word	0xffffffff


	//   ....[61]....
        /*034c*/ 	.word	0xffffffff


	//   ....[62]....
        /*0350*/ 	.word	0xffffffff


	//   ....[63]....
        /*0354*/ 	.word	0xffffffff


	//   ....[64]....
        /*0358*/ 	.word	0xffffffff


	//   ....[65]....
        /*035c*/ 	.word	0xffffffff


	//   ....[66]....
        /*0360*/ 	.word	0x0500000f


	//   ....[67]....
        /*0364*/ 	.word	0x0500000f


	//   ....[68]....
        /*0368*/ 	.word	0x0500000f


	//   ....[69]....
        /*036c*/ 	.word	0x0500000f


	//   ....[70]....
        /*0370*/ 	.word	0x0500000f


	//   ....[71]....
        /*0374*/ 	.word	0x0500000f


	//   ....[72]....
        /*0378*/ 	.word	0x0500000f


	//   ....[73]....
        /*037c*/ 	.word	0x0500000f


	//   ....[74]....
        /*0380*/ 	.word	0x0500000f


	//   ....[75]....
        /*0384*/ 	.word	0x0500000f


	//   ....[76]....
        /*0388*/ 	.word	0x0500000f


	//   ....[77]....
        /*038c*/ 	.word	0x0500000f


	//   ....[78]....
        /*0390*/ 	.word	0x0500000f


	//   ....[79]....
        /*0394*/ 	.word	0x0500000f


	//   ....[80]....
        /*0398*/ 	.word	0x0500000f


	//   ....[81]....
        /*039c*/ 	.word	0x0500000f


	//   ....[82]....
        /*03a0*/ 	.word	0x0500000f


	//   ....[83]....
        /*03a4*/ 	.word	0x0500000f


	//   ....[84]....
        /*03a8*/ 	.word	0x0500000f


	//----- nvinfo : EIATTR_COOP_GROUP_INSTR_OFFSETS
	.align		4
.L_1085:
        /*03ac*/ 	.byte	0x04, 0x28
        /*03ae*/ 	.short	(.L_1087 - .L_1086)


	//   ....[0]....
.L_1086:
        /*03b0*/ 	.word	0x00000070


	//   ....[1]....
        /*03b4*/ 	.word	0x000001a0


	//   ....[2]....
        /*03b8*/ 	.word	0x000001f0


	//   ....[3]....
        /*03bc*/ 	.word	0x00000400


	//   ....[4]....
        /*03c0*/ 	.word	0x00000560


	//   ....[5]....
        /*03c4*/ 	.word	0x00000680


	//   ....[6]....
        /*03c8*/ 	.word	0x000007e0


	//   ....[7]....
        /*03cc*/ 	.word	0x00001970


	//   ....[8]....
        /*03d0*/ 	.word	0x00003110


	//   ....[9]....
        /*03d4*/ 	.word	0x000040d0


	//   ....[10]....
        /*03d8*/ 	.word	0x00005330


	//   ....[11]....
        /*03dc*/ 	.word	0x00005390


	//   ....[12]....
        /*03e0*/ 	.word	0x00005840


	//   ....[13]....
        /*03e4*/ 	.word	0x00005910


	//   ....[14]....
        /*03e8*/ 	.word	0x000061a0


	//   ....[15]....
        /*03ec*/ 	.word	0x00006df0


	//   ....[16]....
        /*03f0*/ 	.word	0x00008000


	//   ....[17]....
        /*03f4*/ 	.word	0x00008070


	//   ....[18]....
        /*03f8*/ 	.word	0x00008460


	//   ....[19]....
        /*03fc*/ 	.word	0x000085b0


	//   ....[20]....
        /*0400*/ 	.word	0x00009770


	//   ....[21]....
        /*0404*/ 	.word	0x0000a410


	//   ....[22]....
        /*0408*/ 	.word	0x0000b3b0


	//   ....[23]....
        /*040c*/ 	.word	0x0000b420


	//   ....[24]....
        /*0410*/ 	.word	0x0000b760


	//   ....[25]....
        /*0414*/ 	.word	0x0000b920


	//   ....[26]....
        /*0418*/ 	.word	0x0000c8b0


	//   ....[27]....
        /*041c*/ 	.word	0x0000c910


	//   ....[28]....
        /*0420*/ 	.word	0x0000c930


	//   ....[29]....
        /*0424*/ 	.word	0x0000c980


	//   ....[30]....
        /*0428*/ 	.word	0x0000c9a0


	//   ....[31]....
        /*042c*/ 	.word	0x0000e310


	//   ....[32]....
        /*0430*/ 	.word	0x0000fd60


	//   ....[33]....
        /*0434*/ 	.word	0x0000fef0


	//   ....[34]....
        /*0438*/ 	.word	0x0000ff20


	//   ....[35]....
        /*043c*/ 	.word	0x0000ff60


	//   ....[36]....
        /*0440*/ 	.word	0x0000ffd0


	//   ....[37]....
        /*0444*/ 	.word	0x00010030


	//   ....[38]....
        /*0448*/ 	.word	0x00010070


	//   ....[39]....
        /*044c*/ 	.word	0x00010220


	//   ....[40]....
        /*0450*/ 	.word	0x00010280


	//   ....[41]....
        /*0454*/ 	.word	0x000102c0


	//   ....[42]....
        /*0458*/ 	.word	0x00010300


	//   ....[43]....
        /*045c*/ 	.word	0x00010330


	//   ....[44]....
        /*0460*/ 	.word	0x00010360


	//   ....[45]....
        /*0464*/ 	.word	0x00010400


	//   ....[46]....
        /*0468*/ 	.word	0x00010460


	//   ....[47]....
        /*046c*/ 	.word	0x000104f0


	//   ....[48]....
        /*0470*/ 	.word	0x000143c0


	//   ....[49]....
        /*0474*/ 	.word	0x000143d0


	//   ....[50]....
        /*0478*/ 	.word	0x000144f0


	//   ....[51]....
        /*047c*/ 	.word	0x00014550


	//   ....[52]....
        /*0480*/ 	.word	0x00014590


	//   ....[53]....
        /*0484*/ 	.word	0x000145d0


	//   ....[54]....
        /*0488*/ 	.word	0x00014600


	//   ....[55]....
        /*048c*/ 	.word	0x00014630


	//   ....[56]....
        /*0490*/ 	.word	0x000147d0


	//   ....[57]....
        /*0494*/ 	.word	0x00014830


	//   ....[58]....
        /*0498*/ 	.word	0x00014870


	//   ....[59]....
        /*049c*/ 	.word	0x000148b0


	//   ....[60]....
        /*04a0*/ 	.word	0x000148e0


	//   ....[61]....
        /*04a4*/ 	.word	0x00014910


	//   ....[62]....
        /*04a8*/ 	.word	0x000149d0


	//   ....[63]....
        /*04ac*/ 	.word	0x000149f0


	//   ....[64]....
        /*04b0*/ 	.word	0x00014a60


	//   ....[65]....
        /*04b4*/ 	.word	0x000150f0


	//   ....[66]....
        /*04b8*/ 	.word	0x000156d0


	//   ....[67]....
        /*04bc*/ 	.word	0x00015af0


	//   ....[68]....
        /*04c0*/ 	.word	0x00015b80


	//   ....[69]....
        /*04c4*/ 	.word	0x00015c20


	//   ....[70]....
        /*04c8*/ 	.word	0x00015cd0


	//   ....[71]....
        /*04cc*/ 	.word	0x00015d50


	//   ....[72]....
        /*04d0*/ 	.word	0x00015dd0


	//   ....[73]....
        /*04d4*/ 	.word	0x00015e50


	//   ....[74]....
        /*04d8*/ 	.word	0x00015ed0


	//   ....[75]....
        /*04dc*/ 	.word	0x00015f60


	//   ....[76]....
        /*04e0*/ 	.word	0x00016010


	//   ....[77]....
        /*04e4*/ 	.word	0x00016090


	//   ....[78]....
        /*04e8*/ 	.word	0x00016110


	//   ....[79]....
        /*04ec*/ 	.word	0x00016190


	//   ....[80]....
        /*04f0*/ 	.word	0x00016210


	//   ....[81]....
        /*04f4*/ 	.word	0x00016280


	//   ....[82]....
        /*04f8*/ 	.word	0x00016320


	//   ....[83]....
        /*04fc*/ 	.word	0x000163b0


	//   ....[84]....
        /*0500*/ 	.word	0x000164e0


	//----- nvinfo : EIATTR_REG_RECONFIG
	.align		4
.L_1087:
        /*0504*/ 	.byte	0x01, 0x54
	.zero		2


	//----- nvinfo : EIATTR_SYSCALL_OFFSETS
	.align		4
        /*0508*/ 	.byte	0x04, 0x46
        /*050a*/ 	.short	(.L_1089 - .L_1088)


	//   ....[0]....
.L_1088:
        /*050c*/ 	.word	0x000032c0


	//   ....[1]....
        /*0510*/ 	.word	0x00011270


	//   ....[2]....
        /*0514*/ 	.word	0x000113b0


	//   ....[3]....
        /*0518*/ 	.word	0x000114b0


	//----- nvinfo : EIATTR_MBARRIER_INSTR_OFFSETS
	.align		4
.L_1089:
        /*051c*/ 	.byte	0x04, 0x39
        /*051e*/ 	.short	(.L_1091 - .L_1090)


	//   ....[0]....
.L_1090:
        /*0520*/ 	.word	0x000002e0
        /*0524*/ 	.word	0x000000ff
        /*0528*/ 	.word	0x00038800
        /*052c*/ 	.short	0x0100
        /*052e*/ 	.byte	0x08
	.zero		1


	//   ....[1]....
        /*0530*/ 	.word	0x000002f0
        /*0534*/ 	.word	0x000000ff
        /*0538*/ 	.word	0x00038810
        /*053c*/ 	.short	0x0100
        /*053e*/ 	.byte	0x08
	.zero		1


	//   ....[2]....
        /*0540*/ 	.word	0x00000300
        /*0544*/ 	.word	0x000000ff
        /*0548*/ 	.word	0x00038820
        /*054c*/ 	.short	0x0100
        /*054e*/ 	.byte	0x08
	.zero		1


	//   ....[3]....
        /*0550*/ 	.word	0x000003b0
        /*0554*/ 	.word	0x000000ff
        /*0558*/ 	.word	0x00038830
        /*055c*/ 	.short	0x0100
        /*055e*/ 	.byte	0x06
	.zero		1


	//   ....[4]....
        /*0560*/ 	.word	0x000003c0
        /*0564*/ 	.word	0x000000ff
        /*0568*/ 	.word	0x00038840
        /*056c*/ 	.short	0x0100
        /*056e*/ 	.byte	0x06
	.zero		1


	//   ....[5]....
        /*0570*/ 	.word	0x000003d0
        /*0574*/ 	.word	0x000000ff
        /*0578*/ 	.word	0x00038838
        /*057c*/ 	.short	0x0100
        /*057e*/ 	.byte	0x06
	.zero		1


	//   ....[6]....
        /*0580*/ 	.word	0x000003e0
        /*0584*/ 	.word	0x000000ff
        /*0588*/ 	.word	0x00038848
        /*058c*/ 	.short	0x0100
        /*058e*/ 	.byte	0x06
	.zero		1


	//   ....[7]....
        /*0590*/ 	.word	0x00000510
        /*0594*/ 	.word	0x000000ff
        /*0598*/ 	.word	0x00038850
        /*059c*/ 	.short	0x0100
        /*059e*/ 	.byte	0x08
	.zero		1


	//   ....[8]....
        /*05a0*/ 	.word	0x00000520
        /*05a4*/ 	.word	0x000000ff
        /*05a8*/ 	.word	0x00038860
        /*05ac*/ 	.short	0x0100
        /*05ae*/ 	.byte	0x08
	.zero		1


	//   ....[9]....
        /*05b0*/ 	.word	0x00000530
        /*05b4*/ 	.word	0x000000ff
        /*05b8*/ 	.word	0x00038858
        /*05bc*/ 	.short	0x0100
        /*05be*/ 	.byte	0x08
	.zero		1


	//   ....[10]....
        /*05c0*/ 	.word	0x00000540
        /*05c4*/ 	.word	0x000000ff
        /*05c8*/ 	.word	0x00038868
        /*05cc*/ 	.short	0x0100
        /*05ce*/ 	.byte	0x08
	.zero		1


	//   ....[11]....
        /*05d0*/ 	.word	0x00000630
        /*05d4*/ 	.word	0x000000ff
        /*05d8*/ 	.word	0x00038870
        /*05dc*/ 	.short	0x0100
        /*05de*/ 	.byte	0x06
	.zero		1


	//   ....[12]....
        /*05e0*/ 	.word	0x00000640
        /*05e4*/ 	.word	0x000000ff
        /*05e8*/ 	.word	0x00038880
        /*05ec*/ 	.short	0x0100
        /*05ee*/ 	.byte	0x06
	.zero		1


	//   ....[13]....
        /*05f0*/ 	.word	0x00000650
        /*05f4*/ 	.word	0x000000ff
        /*05f8*/ 	.word	0x00038878
        /*05fc*/ 	.short	0x0100
        /*05fe*/ 	.byte	0x06
	.zero		1


	//   ....[14]....
        /*0600*/ 	.word	0x00000660
        /*0604*/ 	.word	0x000000ff
        /*0608*/ 	.word	0x00038888
        /*060c*/ 	.short	0x0100
        /*060e*/ 	.byte	0x06
	.zero		1


	//   ....[15]....
        /*0610*/ 	.word	0x00000790
        /*0614*/ 	.word	0x000000ff
        /*0618*/ 	.word	0x00038890
        /*061c*/ 	.short	0x0100
        /*061e*/ 	.byte	0x08
	.zero		1


	//   ....[16]....
        /*0620*/ 	.word	0x000007a0
        /*0624*/ 	.word	0x000000ff
        /*0628*/ 	.word	0x000388a0
        /*062c*/ 	.short	0x0100
        /*062e*/ 	.byte	0x08
	.zero		1


	//   ....[17]....
        /*0630*/ 	.word	0x000007b0
        /*0634*/ 	.word	0x000000ff
        /*0638*/ 	.word	0x00038898
        /*063c*/ 	.short	0x0100
        /*063e*/ 	.byte	0x08
	.zero		1


	//   ....[18]....
        /*0640*/ 	.word	0x000007c0
        /*0644*/ 	.word	0x000000ff
        /*0648*/ 	.word	0x000388a8
        /*064c*/ 	.short	0x0100
        /*064e*/ 	.byte	0x08
	.zero		1


	//   ....[19]....
        /*0650*/ 	.word	0x000008f0
        /*0654*/ 	.word	0x000000ff
        /*0658*/ 	.word	0x000388b0
        /*065c*/ 	.short	0x0100
        /*065e*/ 	.byte	0x08
	.zero		1


	//   ....[20]....
        /*0660*/ 	.word	0x00000900
        /*0664*/ 	.word	0x000000ff
        /*0668*/ 	.word	0x000388c0
        /*066c*/ 	.short	0x0100
        /*066e*/ 	.byte	0x08
	.zero		1


	//   ....[21]....
        /*0670*/ 	.word	0x00000910
        /*0674*/ 	.word	0x000000ff
        /*0678*/ 	.word	0x000388b8
        /*067c*/ 	.short	0x0100
        /*067e*/ 	.byte	0x08
	.zero		1


	//   ....[22]....
        /*0680*/ 	.word	0x00000920
        /*0684*/ 	.word	0x000000ff
        /*0688*/ 	.word	0x000388c8
        /*068c*/ 	.short	0x0100
        /*068e*/ 	.byte	0x08
	.zero		1


	//   ....[23]....
        /*0690*/ 	.word	0x00001d20
        /*0694*/ 	.word	0x00000004
        /*0698*/ 	.word	0x00000000
        /*069c*/ 	.short	0x0101
        /*069e*/ 	.byte	0x3f
	.zero		1


	//   ....[24]....
        /*06a0*/ 	.word	0x000027f0
        /*06a4*/ 	.word	0x00000004
        /*06a8*/ 	.word	0x00000000
        /*06ac*/ 	.short	0x0101
        /*06ae*/ 	.byte	0x3f
	.zero		1


	//   ....[25]....
        /*06b0*/ 	.word	0x00003340
        /*06b4*/ 	.word	0x00000011
        /*06b8*/ 	.word	0x00038800
        /*06bc*/ 	.short	0x010a
        /*06be*/ 	.byte	0x3f
	.zero		1


	//   ....[26]....
        /*06c0*/ 	.word	0x000033a0
        /*06c4*/ 	.word	0x00000005
        /*06c8*/ 	.word	0x00038830
        /*06cc*/ 	.short	0x010a
        /*06ce*/ 	.byte	0x3f
	.zero		1


	//   ....[27]....
        /*06d0*/ 	.word	0x00003410
        /*06d4*/ 	.word	0x00000005
        /*06d8*/ 	.word	0x00038830
        /*06dc*/ 	.short	0x010a
        /*06de*/ 	.byte	0x3f
	.zero		1


	//   ....[28]....
        /*06e0*/ 	.word	0x00003690
        /*06e4*/ 	.word	0x00000011
        /*06e8*/ 	.word	0x00038810
        /*06ec*/ 	.short	0x010a
        /*06ee*/ 	.byte	0x3f
	.zero		1


	//   ....[29]....
        /*06f0*/ 	.word	0x000036d0
        /*06f4*/ 	.word	0x00000005
        /*06f8*/ 	.word	0x00038850
        /*06fc*/ 	.short	0x010a
        /*06fe*/ 	.byte	0x3f
	.zero		1


	//   ....[30]....
        /*0700*/ 	.word	0x000037a0
        /*0704*/ 	.word	0x00000005
        /*0708*/ 	.word	0x00038850
        /*070c*/ 	.short	0x010a
        /*070e*/ 	.byte	0x3f
	.zero		1


	//   ....[31]....
        /*0710*/ 	.word	0x00005bb0
        /*0714*/ 	.word	0x00000018
        /*0718*/ 	.word	0x00000000
        /*071c*/ 	.short	0x0101
        /*071e*/ 	.byte	0x3f
	.zero		1


	//   ....[32]....
        /*0720*/ 	.word	0x000061c0
        /*0724*/ 	.word	0x00000005
        /*0728*/ 	.word	0x00000000
        /*072c*/ 	.short	0x0101
        /*072e*/ 	.byte	0x3f
	.zero		1


	//   ....[33]....
        /*0730*/ 	.word	0x000062e0
        /*0734*/ 	.word	0x0000000a
        /*0738*/ 	.word	0x00038830
        /*073c*/ 	.short	0x010a
        /*073e*/ 	.byte	0x3f
	.zero		1


	//   ....[34]....
        /*0740*/ 	.word	0x00006330
        /*0744*/ 	.word	0x0000000a
        /*0748*/ 	.word	0x00038830
        /*074c*/ 	.short	0x010a
        /*074e*/ 	.byte	0x3f
	.zero		1


	//   ....[35]....
        /*0750*/ 	.word	0x000064b0
        /*0754*/ 	.word	0x0000000a
        /*0758*/ 	.word	0x00038850
        /*075c*/ 	.short	0x010a
        /*075e*/ 	.byte	0x3f
	.zero		1


	//   ....[36]....
        /*0760*/ 	.word	0x000064f0
        /*0764*/ 	.word	0x0000000a
        /*0768*/ 	.word	0x00038850
        /*076c*/ 	.short	0x010a
        /*076e*/ 	.byte	0x3f
	.zero		1


	//   ....[37]....
        /*0770*/ 	.word	0x000088d0
        /*0774*/ 	.word	0x0000000f
        /*0778*/ 	.word	0x00000000
        /*077c*/ 	.short	0x0101
        /*077e*/ 	.byte	0x3f
	.zero		1


	//   ....[38]....
        /*0780*/ 	.word	0x00009790
        /*0784*/ 	.word	0x0000000a
        /*0788*/ 	.word	0x00000000
        /*078c*/ 	.short	0x0101
        /*078e*/ 	.byte	0x3f
	.zero		1


	//   ....[39]....
        /*0790*/ 	.word	0x000098e0
        /*0794*/ 	.word	0x00000009
        /*0798*/ 	.word	0x00038830
        /*079c*/ 	.short	0x010a
        /*079e*/ 	.byte	0x3f
	.zero		1


	//   ....[40]....
        /*07a0*/ 	.word	0x00009930
        /*07a4*/ 	.word	0x00000009
        /*07a8*/ 	.word	0x00038830
        /*07ac*/ 	.short	0x010a
        /*07ae*/ 	.byte	0x3f
	.zero		1


	//   ....[41]....
        /*07b0*/ 	.word	0x00009ab0
        /*07b4*/ 	.word	0x00000009
        /*07b8*/ 	.word	0x00038850
        /*07bc*/ 	.short	0x010a
        /*07be*/ 	.byte	0x3f
	.zero		1


	//   ....[42]....
        /*07c0*/ 	.word	0x00009af0
        /*07c4*/ 	.word	0x00000009
        /*07c8*/ 	.word	0x00038850
        /*07cc*/ 	.short	0x010a
        /*07ce*/ 	.byte	0x3f
	.zero		1


	//   ....[43]....
        /*07d0*/ 	.word	0x0000b6f0
        /*07d4*/ 	.word	0x00000098
        /*07d8*/ 	.word	0x00000000
        /*07dc*/ 	.short	0x0101
        /*07de*/ 	.byte	0x3f
	.zero		1


	//   ....[44]....
        /*07e0*/ 	.word	0x0000c8d0
        /*07e4*/ 	.word	0x00000009
        /*07e8*/ 	.word	0x00000000
        /*07ec*/ 	.short	0x0101
        /*07ee*/ 	.byte	0x3f
	.zero		1


	//   ....[45]....
        /*07f0*/ 	.word	0x0000ed70
        /*07f4*/ 	.word	0x00000000
        /*07f8*/ 	.word	0x00000000
        /*07fc*/ 	.short	0x0101
        /*07fe*/ 	.byte	0x3f
	.zero		1


	//   ....[46]....
        /*0800*/ 	.word	0x00011a00
        /*0804*/ 	.word	0x00000008
        /*0808*/ 	.word	0x00038840
        /*080c*/ 	.short	0x010a
        /*080e*/ 	.byte	0x3f
	.zero		1


	//   ....[47]....
        /*0810*/ 	.word	0x000121f0
        /*0814*/ 	.word	0x0000000b
        /*0818*/ 	.word	0x00038820
        /*081c*/ 	.short	0x010a
        /*081e*/ 	.byte	0x3f
	.zero		1


	//   ....[48]....
        /*0820*/ 	.word	0x000122c0
        /*0824*/ 	.word	0x00000006
        /*0828*/ 	.word	0x00038860
        /*082c*/ 	.short	0x010a
        /*082e*/ 	.byte	0x3f
	.zero		1


	//   ....[49]....
        /*0830*/ 	.word	0x00012a40
        /*0834*/ 	.word	0x00000002
        /*0838*/ 	.word	0x00038840
        /*083c*/ 	.short	0x010a
        /*083e*/ 	.byte	0x3f
	.zero		1


	//   ....[50]....
        /*0840*/ 	.word	0x00012c50
        /*0844*/ 	.word	0x00000002
        /*0848*/ 	.word	0x00038860
        /*084c*/ 	.short	0x010a
        /*084e*/ 	.byte	0x3f
	.zero		1


	//   ....[51]....
        /*0850*/ 	.word	0x00013300
        /*0854*/ 	.word	0x00000002
        /*0858*/ 	.word	0x00038840
        /*085c*/ 	.short	0x010a
        /*085e*/ 	.byte	0x3f
	.zero		1


	//   ....[52]....
        /*0860*/ 	.word	0x00013500
        /*0864*/ 	.word	0x00000002
        /*0868*/ 	.word	0x00038860
        /*086c*/ 	.short	0x010a
        /*086e*/ 	.byte	0x3f
	.zero		1


	//   ....[53]....
        /*0870*/ 	.word	0x00013b40
        /*0874*/ 	.word	0x00000002
        /*0878*/ 	.word	0x00038840
        /*087c*/ 	.short	0x010a
        /*087e*/ 	.byte	0x3f
	.zero		1


	//   ....[54]....
        /*0880*/ 	.word	0x00013d50
        /*0884*/ 	.word	0x00000002
        /*0888*/ 	.word	0x00038860
        /*088c*/ 	.short	0x010a
        /*088e*/ 	.byte	0x3f
	.zero		1


	//   ....[55]....
        /*0890*/ 	.word	0x00015080
        /*0894*/ 	.word	0x00000000
        /*0898*/ 	.word	0x00038820
        /*089c*/ 	.short	0x010a
        /*089e*/ 	.byte	0x3f
	.zero		1


	//   ....[56]....
        /*08a0*/ 	.word	0x00015250
        /*08a4*/ 	.word	0x00000006
        /*08a8*/ 	.word	0x00000000
        /*08ac*/ 	.short	0x010a
        /*08ae*/ 	.byte	0x3f
	.zero		1


	//   ....[57]....
        /*08b0*/ 	.word	0x000152c0
        /*08b4*/ 	.word	0x00000007
        /*08b8*/ 	.word	0x00000000
        /*08bc*/ 	.short	0x010a
        /*08be*/ 	.byte	0x3f
	.zero		1


	//   ....[58]....
        /*08c0*/ 	.word	0x00015330
        /*08c4*/ 	.word	0x00000004
        /*08c8*/ 	.word	0x00000000
        /*08cc*/ 	.short	0x010a
        /*08ce*/ 	.byte	0x3f
	.zero		1


	//   ....[59]....
        /*08d0*/ 	.word	0x00015360
        /*08d4*/ 	.word	0x00000003
        /*08d8*/ 	.word	0x00000000
        /*08dc*/ 	.short	0x010a
        /*08de*/ 	.byte	0x3f
	.zero		1


	//   ....[60]....
        /*08e0*/ 	.word	0x000153c0
        /*08e4*/ 	.word	0x00000011
        /*08e8*/ 	.word	0x00038800
        /*08ec*/ 	.short	0x010a
        /*08ee*/ 	.byte	0x3f
	.zero		1


	//   ....[61]....
        /*08f0*/ 	.word	0x00015410
        /*08f4*/ 	.word	0x00000005
        /*08f8*/ 	.word	0x00038830
        /*08fc*/ 	.short	0x010a
        /*08fe*/ 	.byte	0x3f
	.zero		1


	//   ....[62]....
        /*0900*/ 	.word	0x00015460
        /*0904*/ 	.word	0x00000011
        /*0908*/ 	.word	0x00038810
        /*090c*/ 	.short	0x010a
        /*090e*/ 	.byte	0x3f
	.zero		1


	//   ....[63]....
        /*0910*/ 	.word	0x000154b0
        /*0914*/ 	.word	0x00000005
        /*0918*/ 	.word	0x00038850
        /*091c*/ 	.short	0x010a
        /*091e*/ 	.byte	0x3f
	.zero		1


	//   ....[64]....
        /*0920*/ 	.word	0x00015500
        /*0924*/ 	.word	0x0000000a
        /*0928*/ 	.word	0x00038830
        /*092c*/ 	.short	0x010a
        /*092e*/ 	.byte	0x3f
	.zero		1


	//   ....[65]....
        /*0930*/ 	.word	0x00015550
        /*0934*/ 	.word	0x0000000a
        /*0938*/ 	.word	0x00038850
        /*093c*/ 	.short	0x010a
        /*093e*/ 	.byte	0x3f
	.zero		1


	//   ....[66]....
        /*0940*/ 	.word	0x000155a0
        /*0944*/ 	.word	0x00000009
        /*0948*/ 	.word	0x00038830
        /*094c*/ 	.short	0x010a
        /*094e*/ 	.byte	0x3f
	.zero		1


	//   ....[67]....
        /*0950*/ 	.word	0x000155f0
        /*0954*/ 	.word	0x00000009
        /*0958*/ 	.word	0x00038850
        /*095c*/ 	.short	0x010a
        /*095e*/ 	.byte	0x3f
	.zero		1


	//   ....[68]....
        /*0960*/ 	.word	0x00015790
        /*0964*/ 	.word	0x00000008
        /*0968*/ 	.word	0x00038840
        /*096c*/ 	.short	0x010a
        /*096e*/ 	.byte	0x3f
	.zero		1


	//   ....[69]....
        /*0970*/ 	.word	0x00015810
        /*0974*/ 	.word	0x00000008
        /*0978*/ 	.word	0x00038820
        /*097c*/ 	.short	0x010a
        /*097e*/ 	.byte	0x3f
	.zero		1


	//   ....[70]....
        /*0980*/ 	.word	0x00015860
        /*0984*/ 	.word	0x00000006
        /*0988*/ 	.word	0x00038860
        /*098c*/ 	.short	0x010a
        /*098e*/ 	.byte	0x3f
	.zero		1


	//   ....[71]....
        /*0990*/ 	.word	0x000158b0
        /*0994*/ 	.word	0x00000002
        /*0998*/ 	.word	0x00038840
        /*099c*/ 	.short	0x010a
        /*099e*/ 	.byte	0x3f
	.zero		1


	//   ....[72]....
        /*09a0*/ 	.word	0x00015900
        /*09a4*/ 	.word	0x00000002
        /*09a8*/ 	.word	0x00038860
        /*09ac*/ 	.short	0x010a
        /*09ae*/ 	.byte	0x3f
	.zero		1


	//   ....[73]....
        /*09b0*/ 	.word	0x00015950
        /*09b4*/ 	.word	0x00000002
        /*09b8*/ 	.word	0x00038840
        /*09bc*/ 	.short	0x010a
        /*09be*/ 	.byte	0x3f
	.zero		1


	//   ....[74]....
        /*09c0*/ 	.word	0x000159a0
        /*09c4*/ 	.word	0x00000002
        /*09c8*/ 	.word	0x00038860
        /*09cc*/ 	.short	0x010a
        /*09ce*/ 	.byte	0x3f
	.zero		1


	//   ....[75]....
        /*09d0*/ 	.word	0x000159f0
        /*09d4*/ 	.word	0x00000002
        /*09d8*/ 	.word	0x00038840
        /*09dc*/ 	.short	0x010a
        /*09de*/ 	.byte	0x3f
	.zero		1


	//   ....[76]....
        /*09e0*/ 	.word	0x00015a40
        /*09e4*/ 	.word	0x00000002
        /*09e8*/ 	.word	0x00038860
        /*09ec*/ 	.short	0x010a
        /*09ee*/ 	.byte	0x3f
	.zero		1


	//   ....[77]....
        /*09f0*/ 	.word	0x00016400
        /*09f4*/ 	.word	0x00000000
        /*09f8*/ 	.word	0x00038820
        /*09fc*/ 	.short	0x010a
        /*09fe*/ 	.byte	0x3f
	.zero		1


	//   ....[78]....
        /*0a00*/ 	.word	0x000165a0
        /*0a04*/ 	.word	0x00000006
        /*0a08*/ 	.word	0x00000000
        /*0a0c*/ 	.short	0x010a
        /*0a0e*/ 	.byte	0x3f
	.zero		1


	//   ....[79]....
        /*0a10*/ 	.word	0x000165f0
        /*0a14*/ 	.word	0x00000007
        /*0a18*/ 	.word	0x00000000
        /*0a1c*/ 	.short	0x010a
        /*0a1e*/ 	.byte	0x3f
	.zero		1


	//   ....[80]....
        /*0a20*/ 	.word	0x00016640
        /*0a24*/ 	.word	0x00000004
        /*0a28*/ 	.word	0x00000000
        /*0a2c*/ 	.short	0x010a
        /*0a2e*/ 	.byte	0x3f
	.zero		1


	//----- nvinfo : EIATTR_NUM_MBARRIERS
	.align		4
.L_1091:
        /*0a30*/ 	.byte	0x03, 0x38
        /*0a32*/ 	.short	0x0017


	//----- nvinfo : EIATTR_EXIT_INSTR_OFFSETS
	.align		4
        /*0a34*/ 	.byte	0x04, 0x1c
        /*0a36*/ 	.short	(.L_1093 - .L_1092)


	//   ....[0]....
.L_1092:
        /*0a38*/ 	.word	0x00000af0


	//   ....[1]....
        /*0a3c*/ 	.word	0x0000fd20


	//   ....[2]....
        /*0a40*/ 	.word	0x0000fd80


	//   ....[3]....
        /*0a44*/ 	.word	0x000153b0


	//----- nvinfo : EIATTR_MAX_THREADS
	.align		4
.L_1093:
        /*0a48*/ 	.byte	0x04, 0x05
        /*0a4a*/ 	.short	(.L_1095 - .L_1094)
.L_1094:
        /*0a4c*/ 	.word	0x00000180
        /*0a50*/ 	.word	0x00000001
        /*0a54*/ 	.word	0x00000001


	//----- nvinfo : EIATTR_CRS_STACK_SIZE
	.align		4
.L_1095:
        /*0a58*/ 	.byte	0x04, 0x1e
        /*0a5a*/ 	.short	(.L_1097 - .L_1096)
.L_1096:
        /*0a5c*/ 	.word	0x00000000


	//----- nvinfo : EIATTR_CBANK_PARAM_SIZE
	.align		4
.L_1097:
        /*0a60*/ 	.byte	0x03, 0x19
        /*0a62*/ 	.short	0x0b70


	//----- nvinfo : EIATTR_PARAM_CBANK
	.align		4
        /*0a64*/ 	.byte	0x04, 0x0a
        /*0a66*/ 	.short	(.L_1099 - .L_1098)
	.align		4
.L_1098:
        /*0a68*/ 	.word	index@(.nv.constant0._ZN7cutlass13device_kernelIN5flash11enable_sm90INS1_16FlashAttnFwdSm90INS1_25CollectiveMainloopFwdSm90ILi2EN4cute5tupleIJNS5_1CILi1EEES8_S8_EEENS6_IJNS7_ILi64EEESA_SA_EEELi512ENS_6half_tEfNS_4arch4Sm90ELb1ELb0ELb1ELb1ELb0ELb0ELb1ELb0ELb0ELb0ELb0ELb0EEENS1_21CollectiveEpilogueFwdINS6_IJSA_NS7_ILi512EEESA_EEES9_SC_SE_Li256ELb1ELb0ELb0ELb0EEENS1_36VarlenDynamicPersistentTileSchedulerILi64ELi64ELi256ELi32ELb0ELb0ELb1ELb1ELb1ELb1EEEEEEEEEvNT_6ParamsE)
        /*0a6c*/ 	.short	0x0210
        /*0a6e*/ 	.short	0x0b70


	//----- nvinfo : EIATTR_SW_WAR
	.align		4
.L_1099:
        /*0a70*/ 	.byte	0x04, 0x36
        /*0a72*/ 	.short	(.L_1101 - .L_1100)
.L_1100:
        /*0a74*/ 	.word	0x00000008
.L_1101:


//--------------------- .nv.info._ZN7cutlass13device_kernelIN5flash11enable_sm90INS1_16FlashAttnFwdSm90INS1_25CollectiveMainloopFwdSm90ILi2EN4cute5tupleIJNS5_1CILi1EEES8_S8_EEENS6_IJNS7_ILi64EEESA_SA_EEELi512ENS_6half_tEfNS_4arch4Sm90ELb1ELb0ELb1ELb1ELb0ELb1ELb1ELb0ELb0ELb0ELb0ELb0EEENS1_21CollectiveEpilogueFwdINS6_IJSA_NS7_ILi512EEESA_EEES9_SC_SE_Li256ELb1ELb0ELb0ELb0EEENS1_36VarlenDynamicPersistentTileSchedulerILi64ELi64ELi256ELi32ELb0ELb0ELb1ELb1ELb1ELb1EEEEEEEEEvNT_6ParamsE --------------------------
	.section	.nv.info._ZN7cutlass13device_kernelIN5flash11enable_sm90INS1_16FlashAttnFwdSm90INS1_25CollectiveMainloopFwdSm90ILi2EN4cute5tupleIJNS5_1CILi1EEES8_S8_EEENS6_IJNS7_ILi64EEESA_SA_EEELi512ENS_6half_tEfNS_4arch4Sm90ELb1ELb0ELb1ELb1ELb0ELb1ELb1ELb0ELb0ELb0ELb0ELb0EEENS1_21CollectiveEpilogueFwdINS6_IJSA_NS7_ILi512EEESA_EEES9_SC_SE_Li256ELb1ELb0ELb0ELb0EEENS1_36VarlenDynamicPersistentTileSchedulerILi64ELi64ELi256ELi32ELb0ELb0ELb1ELb1ELb1ELb1EEEEEEEEEvNT_6ParamsE,"",@"SHT_CUDA_INFO"
	.sectionflags	@""
	.align	4


	//----- nvinfo : EIATTR_CUDA_API_VERSION
	.align		4
        /*0000*/ 	.byte	0x04, 0x37
        /*0002*/ 	.short	(.L_1103 - .L_1102)
.L_1102:
        /*0004*/ 	.word	0x00000082


	//----- nvinfo : EIATTR_KPARAM_INFO
	.align		4
.L_1103:
        /*0008*/ 	.byte	0x04, 0x17
        /*000a*/ 	.short	(.L_1105 - .L_1104)
.L_1104:
        /*000c*/ 	.word	0x00000000
        /*0010*/ 	.short	0x0000
        /*0012*/ 	.short	0x0070
        /*0014*/ 	.byte	0x00, 0xf0, 0x01, 0x2c


	//----- nvinfo : EIATTR_SPARSE_MMA_MASK
	.align		4
.L_1105:
        /*0018*/ 	.byte	0x03, 0x50
        /*001a*/ 	.short	0x0000


	//----- nvinfo : EIATTR_MAXREG_COUNT
	.align		4
        /*001c*/ 	.byte	0x03, 0x1b
        /*001e*/ 	.short	0x00a8


	//----- nvinfo : EIATTR_NUM_BARRIERS
	.align		4
        /*0020*/ 	.byte	0x02, 0x4c
        /*0022*/ 	.byte	0x10
	.zero		1


	//----- nvinfo : EIATTR_EXTERNS
	.align		4
        /*0024*/ 	.byte	0x04, 0x0f
        /*0026*/ 	.short	(.L_1107 - .L_1106)


	//   ....[0]....
	.align		4
.L_1106:
        /*0028*/ 	.word	index@(__assertfail)


	//----- nvinfo : EIATTR_ANNOTATIONS
	.align		4
.L_1107:
        /*002c*/ 	.byte	0x04, 0x55
        /*002e*/ 	.short	(.L_1109 - .L_1108)


	//   ....[0]....
.L_1108:
        /* <DEDUP_REMOVED lines=42> */


	//----- nvinfo : EIATTR_MERCURY_ISA_VERSION
	.align		4
.L_1109:
        /*02c0*/ 	.byte	0x03, 0x5f
        /*02c2*/ 	.short	0x0101


	//----- nvinfo : EIATTR_UNUSED_LOAD_BYTE_OFFSET
	.align		4
        /*02c4*/ 	.byte	0x04, 0x44
        /*02c6*/ 	.short	(.L_1111 - .L_1110)


	//   ....[0]....
.L_1110:
        /*02c8*/ 	.word	0x00000b30
        /*02cc*/ 	.word	0x0000fff0


	//   ....[1]....
        /*02d0*/ 	.word	0x00014100
        /*02d4*/ 	.word	0x0000fff0


	//----- nvinfo : EIATTR_INT_WARP_WIDE_INSTR_OFFSETS
	.align		4
.L_1111:
        /*02d8*/ 	.byte	0x04, 0x31
        /*02da*/ 	.short	(.L_1113 - .L_1112)


	//   ....[0]....
.L_1112:
        /*02dc*/ 	.word	0x000001f0


	//   ....[1]....
        /*02e0*/ 	.word	0x00000230


	//   ....[2]....
        /*02e4*/ 	.word	0x000002a0


	//   ....[3]....
        /*02e8*/ 	.word	0x00000310


	//   ....[4]....
        /*02ec*/ 	.word	0x00018be0


	//   ....[5]....
        /*02f0*/ 	.word	0x00018c90


	//   ....[6]....
        /*02f4*/ 	.word	0x00019120


	//   ....[7]....
        /*02f8*/ 	.word	0x00019150


	//   ....[8]....
        /*02fc*/ 	.word	0x0001be20


	//   ....[9]....
        /*0300*/ 	.word	0x0001bed0


	//----- nvinfo : EIATTR_COOP_GROUP_MASK_REGIDS
	.align		4
.L_1113:
        /*0304*/ 	.byte	0x04, 0x29
        /*0306*/ 	.short	(.L_1115 - .L_1114)


	//   ....[0]....
.L_1114:
        /*0308*/ 	.word	0xffffffff


	//   ....[1]....
        /*030c*/ 	.word	0xffffffff


	//   ....[2]....
        /*0310*/ 	.word	0xffffffff


	//   ....[3]....
        /*0314*/ 	.word	0xffffffff


	//   ....[4]....
        /*0318*/ 	.word	0xffffffff


	//   ....[5]....
        /*031c*/ 	.word	0xffffffff


	//   ....[6]....
        /*0320*/ 	.word	0xffffffff


	//   ....[7]....
        /*0324*/ 	.word	0xffffffff


	//   ....[8]....
        /*0328*/ 	.word	0xffffffff


	//   ....[9]....
        /*032c*/ 	.word	0xffffffff


	//   ....[10]....
        /*0330*/ 	.word	0xffffffff


	//   ....[11]....
        /*0334*/ 	.word	0xffffffff


	//   ....[12]....
        /*0338*/ 	.word	0xffffffff


	//   ....[13]....
        /*033c*/ 	.word	0xffffffff


	//   ....[14]....
        /*0340*/ 	.word	0xffffffff


	//   ....[15]....
        /*0344*/ 	.word	0xffffffff


	//   ....[16]....
        /*0348*/ 	.word	0xffffffff


	//   ....[17]....
        /*034c*/ 	.word	0xffffffff


	//   ....[18]....
        /*0350*/ 	.word	0xffffffff


	//   ....[19]....
        /*0354*/ 	.word	0xffffffff


	//   ....[20]....
        /*0358*/ 	.word	0xffffffff


	//   ....[21]....
        /*035c*/ 	.word	0xffffffff


	//   ....[22]....
        /*0360*/ 	.word	0xffffffff


	//   ....[23]....
        /*0364*/ 	.word	0xffffffff


	//   ....[24]....
        /*0368*/ 	.word	0xffffffff


	//   ....[25]....
        /*036c*/ 	.word	0xffffffff


	//   ....[26]....
        /*0370*/ 	.word	0xffffffff


	//   ....[27]....
        /*0374*/ 	.word	0xffffffff


	//   ....[28]....
        /*0378*/ 	.word	0xffffffff


	//   ....[29]....
        /*037c*/ 	.word	0xffffffff


	//   ....[30]....
        /*0380*/ 	.word	0xffffffff


	//   ....[31]....
        /*0384*/ 	.word	0xffffffff


	//   ....[32]....
        /*0388*/ 	.word	0xffffffff


	//   ....[33]....
        /*038c*/ 	.word	0xffffffff


	//   ....[34]....
        /*0390*/ 	.word	0xffffffff


	//   ....[35]....
        /*0394*/ 	.word	0xffffffff


	//   ....[36]....
        /*0398*/ 	.word	0xffffffff


	//   ....[37]....
        /*039c*/ 	.word	0xffffffff


	//   ....[38]....
        /*03a0*/ 	.word	0xffffffff


	//   ....[39]....
        /*03a4*/ 	.word	0xffffffff


	//   ....[40]....
        /*03a8*/ 	.word	0xffffffff


	//   ....[41]....
        /*03ac*/ 	.word	0xffffffff


	//   ....[42]....
        /*03b0*/ 	.word	0xffffffff


	//   ....[43]....
        /*03b4*/ 	.word	0xffffffff


	//   ....[44]....
        /*03b8*/ 	.word	0xffffffff


	//   ....[45]....
        /*03bc*/ 	.word	0xffffffff


	//   ....[46]....
        /*03c0*/ 	.word	0xffffffff


	//   ....[47]....
        /*03c4*/ 	.word	0xffffffff


	//   ....[48]....
        /*03c8*/ 	.word	0xffffffff


	//   ....[49]....
        /*03cc*/ 	.word	0xffffffff


	//   ....[50]....
        /*03d0*/ 	.word	0xffffffff


	//   ....[51]....
        /*03d4*/ 	.word	0xffffffff


	//   ....[52]....
        /*03d8*/ 	.word	0xffffffff


	//   ....[53]....
        /*03dc*/ 	.word	0xffffffff


	//   ....[54]....
        /*03e0*/ 	.word	0xffffffff


	//   ....[55]....
        /*03e4*/ 	.word	0xffffffff


	//   ....[56]....
        /*03e8*/ 	.word	0xffffffff


	//   ....[57]....
        /*03ec*/ 	.word	0xffffffff


	//   ....[58]....
        /*03f0*/ 	.word	0xffffffff


	//   ....[59]....
        /*03f4*/ 	.word	0xffffffff


	//   ....[60]....
        /*03f8*/ 	.word	0xffffffff


	//   ....[61]....
        /*03fc*/ 	.word	0xffffffff


	//   ....[62]....
        /*0400*/ 	.word	0xffffffff


	//   ....[63]....
        /*0404*/ 	.word	0xffffffff


	//   ....[64]....
        /*0408*/ 	.word	0xffffffff


	//   ....[65]....
        /*040c*/ 	.word	0xffffffff


	//   ....[66]....
        /*0410*/ 	.word	0x0500000f


	//   ....[67]....
        /*0414*/ 	.word	0x0500000f


	//   ....[68]....
        /*0418*/ 	.word	0x0500000f


	//   ....[69]....
        /*041c*/ 	.word	0x0500000f


	//   ....[70]....
        /*0420*/ 	.word	0x0500000f


	//   ....[71]....
        /*0424*/ 	.word	0x0500000f


	//   ....[72]....
        /*0428*/ 	.word	0x0500000f


	//   ....[73]....
        /*042c*/ 	.word	0x0500000f


	//   ....[74]....
        /*0430*/ 	.word	0x0500000f


	//   ....[75]....
        /*0434*/ 	.word	0x0500000f


	//   ....[76]....
        /*0438*/ 	.word	0x0500000f


	//   ....[77]....
        /*043c*/ 	.word	0x0500000f


	//   ....[78]....
        /*0440*/ 	.word	0x0500000f


	//   ....[79]....
        /*0444*/ 	.word	0x0500000f


	//   ....[80]....
        /*0448*/ 	.word	0x0500000f


	//   ....[81]....
        /*044c*/ 	.word	0x0500000f


	//   ....[82]....
        /*0450*/ 	.word	0x0500000f


	//   ....[83]....
        /*0454*/ 	.word	0x0500000f


	//   ....[84]....
        /*0458*/ 	.word	0x0500000f


	//   ....[85]....
        /*045c*/ 	.word	0x0500000f


	//   ....[86]....
        /*0460*/ 	.word	0x0500000f


	//   ....[87]....
        /*0464*/ 	.word	0x0500000f


	//   ....[88]....
        /*0468*/ 	.word	0x0500000f


	//   ....[89]....
        /*046c*/ 	.word	0x0500000f


	//   ....[90]....
        /*0470*/ 	.word	0x0500000f


	//   ....[91]....
        /*0474*/ 	.word	0x0500000f


	//   ....[92]....
        /*0478*/ 	.word	0x0500000f


	//   ....[93]....
        /*047c*/ 	.word	0x0500000f


	//   ....[94]....
        /*0480*/ 	.word	0x0500000f


	//   ....[95]....
        /*0484*/ 	.word	0x0500000f


	//   ....[96]....
        /*0488*/ 	.word	0x0500000f


	//   ....[97]....
        /*048c*/ 	.word	0x0500000f


	//   ....[98]....
        /*0490*/ 	.word	0x0500000f


	//   ....[99]....
        /*0494*/ 	.word	0x0500000f


	//   ....[100]....
        /*0498*/ 	.word	0x0500000f


	//   ....[101]....
        /*049c*/ 	.word	0x0500000f


	//----- nvinfo : EIATTR_COOP_GROUP_INSTR_OFFSETS
	.align		4
.L_1115:
        /*04a0*/ 	.byte	0x04, 0x28
        /*04a2*/ 	.short	(.L_1117 - .L_1116)


	//   ....[0]....
.L_1116:
        /*04a4*/ 	.word	0x00000060


	//   ....[1]....
        /*04a8*/ 	.word	0x00000200


	//   ....[2]....
        /*04ac*/ 	.word	0x00000240


	//   ....[3]....
        /*04b0*/ 	.word	0x00000450


	//   ....[4]....
        /*04b4*/ 	.word	0x000005b0


	//   ....[5]....
        /*04b8*/ 	.word	0x000006d0


	//   ....[6]....
        /*04bc*/ 	.word	0x00000830


	//   ....[7]....
        /*04c0*/ 	.word	0x00004670


	//   ....[8]....
        /*04c4*/ 	.word	0x00005f80


	//   ....[9]....
        /*04c8*/ 	.word	0x00009700


	//   ....[10]....
        /*04cc*/ 	.word	0x0000b4c0


	//   ....[11]....
        /*04d0*/ 	.word	0x0000b550


	//   ....[12]....
        /*04d4*/ 	.word	0x0000b980


	//   ....[13]....
        /*04d8*/ 	.word	0x0000ba30


	//   ....[14]....
        /*04dc*/ 	.word	0x0000c360


	//   ....[15]....
        /*04e0*/ 	.word	0x0000d2f0


	//   ....[16]....
        /*04e4*/ 	.word	0x0000e790


	//   ....[17]....
        /*04e8*/ 	.word	0x0000e840


	//   ....[18]....
        /*04ec*/ 	.word	0x0000ecb0


	//   ....[19]....
        /*04f0*/ 	.word	0x0000ed30


	//   ....[20]....
        /*04f4*/ 	.word	0x0000feb0


	//   ....[21]....
        /*04f8*/ 	.word	0x00010e90


	//   ....[22]....
        /*04fc*/ 	.word	0x00012050


	//   ....[23]....
        /*0500*/ 	.word	0x00012110


	//   ....[24]....
        /*0504*/ 	.word	0x00012420


	//   ....[25]....
        /*0508*/ 	.word	0x000125e0


	//   ....[26]....
        /*050c*/ 	.word	0x000135a0


	//   ....[27]....
        /*0510*/ 	.word	0x00013610


	//   ....[28]....
        /*0514*/ 	.word	0x00013650


	//   ....[29]....
        /*0518*/ 	.word	0x000136b0


	//   ....[30]....
        /*051c*/ 	.word	0x000136c0


	//   ....[31]....
        /*0520*/ 	.word	0x000150a0


	//   ....[32]....
        /*0524*/ 	.word	0x00016820


	//   ....[33]....
        /*0528*/ 	.word	0x000169a0


	//   ....[34]....
        /*052c*/ 	.word	0x000169d0


	//   ....[35]....
        /*0530*/ 	.word	0x00016a10


	//   ....[36]....
        /*0534*/ 	.word	0x00016a80


	//   ....[37]....
        /*0538*/ 	.word	0x00016ae0


	//   ....[38]....
        /*053c*/ 	.word	0x00016b20


	//   ....[39]....
        /*0540*/ 	.word	0x00016cc0


	//   ....[40]....
        /*0544*/ 	.word	0x00016d20


	//   ....[41]....
        /*0548*/ 	.word	0x00016d60


	//   ....[42]....
        /*054c*/ 	.word	0x00016da0


	//   ....[43]....
        /*0550*/ 	.word	0x00016dd0


	//   ....[44]....
        /*0554*/ 	.word	0x00016e00


	//   ....[45]....
        /*0558*/ 	.word	0x00016e90


	//   ....[46]....
        /*055c*/ 	.word	0x00016ef0


	//   ....[47]....
        /*0560*/ 	.word	0x00016f80


	//   ....[48]....
        /*0564*/ 	.word	0x0001bf60


	//   ....[49]....
        /*0568*/ 	.word	0x0001bf70


	//   ....[50]....
        /*056c*/ 	.word	0x0001c080


	//   ....[51]....
        /*0570*/ 	.word	0x0001c0e0


	//   ....[52]....
        /*0574*/ 	.word	0x0001c120


	//   ....[53]....
        /*0578*/ 	.word	0x0001c160


	//   ....[54]....
        /*057c*/ 	.word	0x0001c190


	//   ....[55]....
        /*0580*/ 	.word	0x0001c1c0


	//   ....[56]....
        /*0584*/ 	.word	0x0001c350


	//   ....[57]....
        /*0588*/ 	.word	0x0001c3b0


	//   ....[58]....
        /*058c*/ 	.word	0x0001c3f0


	//   ....[59]....
        /*0590*/ 	.word	0x0001c430


	//   ....[60]....
        /*0594*/ 	.word	0x0001c460


	//   ....[61]....
        /*0598*/ 	.word	0x0001c490


	//   ....[62]....
        /*059c*/ 	.word	0x0001c550


	//   ....[63]....
        /*05a0*/ 	.word	0x0001c570


	//   ....[64]....
        /*05a4*/ 	.word	0x0001c5e0


	//   ....[65]....
        /*05a8*/ 	.word	0x0001cc50


	//   ....[66]....
        /*05ac*/ 	.word	0x0001d090


	//   ....[67]....
        /*05b0*/ 	.word	0x0001d130


	//   ....[68]....
        /*05b4*/ 	.word	0x0001d1d0


	//   ....[69]....
        /*05b8*/ 	.word	0x0001d270


	//   ....[70]....
        /*05bc*/ 	.word	0x0001d310


	//   ....[71]....
        /*05c0*/ 	.word	0x0001d3b0


	//   ....[72]....
        /*05c4*/ 	.word	0x0001d450


	//   ....[73]....
        /*05c8*/ 	.word	0x0001d4f0


	//   ....[74]....
        /*05cc*/ 	.word	0x0001d5e0


	//   ....[75]....
        /*05d0*/ 	.word	0x0001d680


	//   ....[76]....
        /*05d4*/ 	.word	0x0001d720


	//   ....[77]....
        /*05d8*/ 	.word	0x0001d7c0


	//   ....[78]....
        /*05dc*/ 	.word	0x0001d860


	//   ....[79]....
        /*05e0*/ 	.word	0x0001d900


	//   ....[80]....
        /*05e4*/ 	.word	0x0001d9a0


	//   ....[81]....
        /*05e8*/ 	.word	0x0001da40


	//   ....[82]....
        /*05ec*/ 	.word	0x0001dd90


	//   ....[83]....
        /*05f0*/ 	.word	0x0001e070


	//   ....[84]....
        /*05f4*/ 	.word	0x0001e490


	//   ....[85]....
        /*05f8*/ 	.word	0x0001e520


	//   ....[86]....
        /*05fc*/ 	.word	0x0001e5c0


	//   ....[87]....
        /*0600*/ 	.word	0x0001e670


	//   ....[88]....
        /*0604*/ 	.word	0x0001e6f0


	//   ....[89]....
        /*0608*/ 	.word	0x0001e770


	//   ....[90]....
        /*060c*/ 	.word	0x0001e7f0


	//   ....[91]....
        /*0610*/ 	.word	0x0001e870


	//   ....[92]....
        /*0614*/ 	.word	0x0001e900


	//   ....[93]....
        /*0618*/ 	.word	0x0001e9b0


	//   ....[94]....
        /*061c*/ 	.word	0x0001ea30


	//   ....[95]....
        /*0620*/ 	.word	0x0001eab0


	//   ....[96]....
        /*0624*/ 	.word	0x0001eb30


	//   ....[97]....
        /*0628*/ 	.word	0x0001ebb0


	//   ....[98]....
        /*062c*/ 	.word	0x0001ec20


	//   ....[99]....
        /*0630*/ 	.word	0x0001ecc0


	//   ....[100]....
        /*0634*/ 	.word	0x0001ed50


	//   ....[101]....
        /*0638*/ 	.word	0x0001ee80


	//----- nvinfo : EIATTR_REG_RECONFIG
	.align		4
.L_1117:
        /*063c*/ 	.byte	0x01, 0x54
	.zero		2


	//----- nvinfo : EIATTR_SYSCALL_OFFSETS
	.align		4
        /*0640*/ 	.byte	0x04, 0x46
        /*0642*/ 	.short	(.L_1119 - .L_1118)


	//   ....[0]....
.L_1118:
        /*0644*/ 	.word	0x00001900


	//   ....[1]....
        /*0648*/ 	.word	0x00001a50


	//   ....[2]....
        /*064c*/ 	.word	0x00006130


	//   ....[3]....
        /*0650*/ 	.word	0x000065d0


	//   ....[4]....
        /*0654*/ 	.word	0x00018e20


	//   ....[5]....
        /*0658*/ 	.word	0x00018f60


	//   ....[6]....
        /*065c*/ 	.word	0x00019060


	//----- nvinfo : EIATTR_MBARRIER_INSTR_OFFSETS
	.align		4
.L_1119:
        /*0660*/ 	.byte	0x04, 0x39
        /*0662*/ 	.short	(.L_1121 - .L_1120)


	//   ....[0]....
.L_1120:
        /*0664*/ 	.word	0x00000330
        /*0668*/ 	.word	0x000000ff
        /*066c*/ 	.word	0x00038800
        /*0670*/ 	.short	0x0100
        /*0672*/ 	.byte	0x08
	.zero		1


	//   ....[1]....
        /*0674*/ 	.word	0x00000340
        /*0678*/ 	.word	0x000000ff
        /*067c*/ 	.word	0x00038810
        /*0680*/ 	.short	0x0100
        /*0682*/ 	.byte	0x08
	.zero		1


	//   ....[2]....
        /*0684*/ 	.word	0x00000350
        /*0688*/ 	.word	0x000000ff
        /*068c*/ 	.word	0x00038820
        /*0690*/ 	.short	0x0100
        /*0692*/ 	.byte	0x08
	.zero		1


	//   ....[3]....
        /*0694*/ 	.word	0x00000400
        /*0698*/ 	.word	0x000000ff
        /*069c*/ 	.word	0x00038830
        /*06a0*/ 	.short	0x0100
        /*06a2*/ 	.byte	0x06
	.zero		1


	//   ....[4]....
        /*06a4*/ 	.word	0x00000410
        /*06a8*/ 	.word	0x000000ff
        /*06ac*/ 	.word	0x00038840
        /*06b0*/ 	.short	0x0100
        /*06b2*/ 	.byte	0x06
	.zero		1


	//   ....[5]....
        /*06b4*/ 	.word	0x00000420
        /*06b8*/ 	.word	0x000000ff
        /*06bc*/ 	.word	0x00038838
        /*06c0*/ 	.short	0x0100
        /*06c2*/ 	.byte	0x06
	.zero		1


	//   ....[6]....
        /*06c4*/ 	.word	0x00000430
        /*06c8*/ 	.word	0x000000ff
        /*06cc*/ 	.word	0x00038848
        /*06d0*/ 	.short	0x0100
        /*06d2*/ 	.byte	0x06
	.zero		1


	//   ....[7]....
        /*06d4*/ 	.word	0x00000560
        /*06d8*/ 	.word	0x000000ff
        /*06dc*/ 	.word	0x00038850
        /*06e0*/ 	.short	0x0100
        /*06e2*/ 	.byte	0x08
	.zero		1


	//   ....[8]....
        /*06e4*/ 	.word	0x00000570
        /*06e8*/ 	.word	0x000000ff
        /*06ec*/ 	.word	0x00038860
        /*06f0*/ 	.short	0x0100
        /*06f2*/ 	.byte	0x08
	.zero		1


	//   ....[9]....
        /*06f4*/ 	.word	0x00000580
        /*06f8*/ 	.word	0x000000ff
        /*06fc*/ 	.word	0x00038858
        /*0700*/ 	.short	0x0100
        /*0702*/ 	.byte	0x08
	.zero		1


	//   ....[10]....
        /*0704*/ 	.word	0x00000590
        /*0708*/ 	.word	0x000000ff
        /*070c*/ 	.word	0x00038868
        /*0710*/ 	.short	0x0100
        /*0712*/ 	.byte	0x08
	.zero		1


	//   ....[11]....
        /*0714*/ 	.word	0x00000680
        /*0718*/ 	.word	0x000000ff
        /*071c*/ 	.word	0x00038870
        /*0720*/ 	.short	0x0100
        /*0722*/ 	.byte	0x06
	.zero		1


	//   ....[12]....
        /*0724*/ 	.word	0x00000690
        /*0728*/ 	.word	0x000000ff
        /*072c*/ 	.word	0x00038880
        /*0730*/ 	.short	0x0100
        /*0732*/ 	.byte	0x06
	.zero		1


	//   ....[13]....
        /*0734*/ 	.word	0x000006a0
        /*0738*/ 	.word	0x000000ff
        /*073c*/ 	.word	0x00038878
        /*0740*/ 	.short	0x0100
        /*0742*/ 	.byte	0x06
	.zero		1


	//   ....[14]....
        /*0744*/ 	.word	0x000006b0
        /*0748*/ 	.word	0x000000ff
        /*074c*/ 	.word	0x00038888
        /*0750*/ 	.short	0x0100
        /*0752*/ 	.byte	0x06
	.zero		1


	//   ....[15]....
        /*0754*/ 	.word	0x000007e0
        /*0758*/ 	.word	0x000000ff
        /*075c*/ 	.word	0x00038890
        /*0760*/ 	.short	0x0100
        /*0762*/ 	.byte	0x08
	.zero		1


	//   ....[16]....
        /*0764*/ 	.word	0x000007f0
        /*0768*/ 	.word	0x000000ff
        /*076c*/ 	.word	0x000388a0
        /*0770*/ 	.short	0x0100
        /*0772*/ 	.byte	0x08
	.zero		1


	//   ....[17]....
        /*0774*/ 	.word	0x00000800
        /*0778*/ 	.word	0x000000ff
        /*077c*/ 	.word	0x00038898
        /*0780*/ 	.short	0x0100
        /*0782*/ 	.byte	0x08
	.zero		1


	//   ....[18]....
        /*0784*/ 	.word	0x00000810
        /*0788*/ 	.word	0x000000ff
        /*078c*/ 	.word	0x000388a8
        /*0790*/ 	.short	0x0100
        /*0792*/ 	.byte	0x08
	.zero		1


	//   ....[19]....
        /*0794*/ 	.word	0x00000940
        /*0798*/ 	.word	0x000000ff
        /*079c*/ 	.word	0x000388b0
        /*07a0*/ 	.short	0x0100
        /*07a2*/ 	.byte	0x08
	.zero		1


	//   ....[20]....
        /*07a4*/ 	.word	0x00000950
        /*07a8*/ 	.word	0x000000ff
        /*07ac*/ 	.word	0x000388c0
        /*07b0*/ 	.short	0x0100
        /*07b2*/ 	.byte	0x08
	.zero		1


	//   ....[21]....
        /*07b4*/ 	.word	0x00000960
        /*07b8*/ 	.word	0x000000ff
        /*07bc*/ 	.word	0x000388b8
        /*07c0*/ 	.short	0x0100
        /*07c2*/ 	.byte	0x08
	.zero		1


	//   ....[22]....
        /*07c4*/ 	.word	0x00000970
        /*07c8*/ 	.word	0x000000ff
        /*07cc*/ 	.word	0x000388c8
        /*07d0*/ 	.short	0x0100
        /*07d2*/ 	.byte	0x08
	.zero		1


	//   ....[23]....
        /*07d4*/ 	.word	0x00002680
        /*07d8*/ 	.word	0x00000046
        /*07dc*/ 	.word	0x00038890
        /*07e0*/ 	.short	0x010a
        /*07e2*/ 	.byte	0x3f
	.zero		1


	//   ....[24]....
        /*07e4*/ 	.word	0x00003030
        /*07e8*/ 	.word	0x00000046
        /*07ec*/ 	.word	0x00038890
        /*07f0*/ 	.short	0x010a
        /*07f2*/ 	.byte	0x3f
	.zero		1


	//   ....[25]....
        /*07f4*/ 	.word	0x000038a0
        /*07f8*/ 	.word	0x00000046
        /*07fc*/ 	.word	0x00038890
        /*0800*/ 	.short	0x010a
        /*0802*/ 	.byte	0x3f
	.zero		1


	//   ....[26]....
        /*0804*/ 	.word	0x00003aa0
        /*0808*/ 	.word	0x00000004
        /*080c*/ 	.word	0x00000000
        /*0810*/ 	.short	0x0101
        /*0812*/ 	.byte	0x3f
	.zero		1


	//   ....[27]....
        /*0814*/ 	.word	0x00003ae0
        /*0818*/ 	.word	0x00000046
        /*081c*/ 	.word	0x000388b0
        /*0820*/ 	.short	0x010a
        /*0822*/ 	.byte	0x3f
	.zero		1


	//   ....[28]....
        /*0824*/ 	.word	0x00004130
        /*0828*/ 	.word	0x00000046
        /*082c*/ 	.word	0x00000000
        /*0830*/ 	.short	0x0101
        /*0832*/ 	.byte	0x3f
	.zero		1


	//   ....[29]....
        /*0834*/ 	.word	0x00004ab0
        /*0838*/ 	.word	0x00000000
        /*083c*/ 	.word	0x00000000
        /*0840*/ 	.short	0x0101
        /*0842*/ 	.byte	0x3f
	.zero		1


	//   ....[30]....
        /*0844*/ 	.word	0x00005630
        /*0848*/ 	.word	0x00000000
        /*084c*/ 	.word	0x00000000
        /*0850*/ 	.short	0x0101
        /*0852*/ 	.byte	0x3f
	.zero		1


	//   ....[31]....
        /*0854*/ 	.word	0x000061c0
        /*0858*/ 	.word	0x00000002
        /*085c*/ 	.word	0x00038800
        /*0860*/ 	.short	0x010a
        /*0862*/ 	.byte	0x3f
	.zero		1


	//   ....[32]....
        /*0864*/ 	.word	0x00006210
        /*0868*/ 	.word	0x00000002
        /*086c*/ 	.word	0x00038800
        /*0870*/ 	.short	0x010a
        /*0872*/ 	.byte	0x3f
	.zero		1


	//   ....[33]....
        /*0874*/ 	.word	0x00006e40
        /*0878*/ 	.word	0x00000002
        /*087c*/ 	.word	0x00038800
        /*0880*/ 	.short	0x010a
        /*0882*/ 	.byte	0x3f
	.zero		1


	//   ....[34]....
        /*0884*/ 	.word	0x00008170
        /*0888*/ 	.word	0x00000002
        /*088c*/ 	.word	0x00038800
        /*0890*/ 	.short	0x010a
        /*0892*/ 	.byte	0x3f
	.zero		1


	//   ....[35]....
        /*0894*/ 	.word	0x00008ff0
        /*0898*/ 	.word	0x0000000f
        /*089c*/ 	.word	0x00038830
        /*08a0*/ 	.short	0x010a
        /*08a2*/ 	.byte	0x3f
	.zero		1


	//   ....[36]....
        /*08a4*/ 	.word	0x000090a0
        /*08a8*/ 	.word	0x0000000f
        /*08ac*/ 	.word	0x00038830
        /*08b0*/ 	.short	0x010a
        /*08b2*/ 	.byte	0x3f
	.zero		1


	//   ....[37]....
        /*08b4*/ 	.word	0x000093b0
        /*08b8*/ 	.word	0x00000002
        /*08bc*/ 	.word	0x00038810
        /*08c0*/ 	.short	0x010a
        /*08c2*/ 	.byte	0x3f
	.zero		1


	//   ....[38]....
        /*08c4*/ 	.word	0x00009400
        /*08c8*/ 	.word	0x0000000f
        /*08cc*/ 	.word	0x00038850
        /*08d0*/ 	.short	0x010a
        /*08d2*/ 	.byte	0x3f
	.zero		1


	//   ....[39]....
        /*08d4*/ 	.word	0x000094c0
        /*08d8*/ 	.word	0x0000000f
        /*08dc*/ 	.word	0x00038850
        /*08e0*/ 	.short	0x010a
        /*08e2*/ 	.byte	0x3f
	.zero		1


	//   ....[40]....
        /*08e4*/ 	.word	0x0000bc90
        /*08e8*/ 	.word	0x00000015
        /*08ec*/ 	.word	0x00000000
        /*08f0*/ 	.short	0x0101
        /*08f2*/ 	.byte	0x3f
	.zero		1


	//   ....[41]....
        /*08f4*/ 	.word	0x0000c380
        /*08f8*/ 	.word	0x0000000f
        /*08fc*/ 	.word	0x00000000
        /*0900*/ 	.short	0x0101
        /*0902*/ 	.byte	0x3f
	.zero		1


	//   ....[42]....
        /*0904*/ 	.word	0x0000c490
        /*0908*/ 	.word	0x00000015
        /*090c*/ 	.word	0x00038830
        /*0910*/ 	.short	0x010a
        /*0912*/ 	.byte	0x3f
	.zero		1


	//   ....[43]....
        /*0914*/ 	.word	0x0000c500
        /*0918*/ 	.word	0x00000015
        /*091c*/ 	.word	0x00038830
        /*0920*/ 	.short	0x010a
        /*0922*/ 	.byte	0x3f
	.zero		1


	//   ....[44]....
        /*0924*/ 	.word	0x0000c770
        /*0928*/ 	.word	0x00000015
        /*092c*/ 	.word	0x00038850
        /*0930*/ 	.short	0x010a
        /*0932*/ 	.byte	0x3f
	.zero		1


	//   ....[45]....
        /*0934*/ 	.word	0x0000c7c0
        /*0938*/ 	.word	0x00000015
        /*093c*/ 	.word	0x00038850
        /*0940*/ 	.short	0x010a
        /*0942*/ 	.byte	0x3f
	.zero		1


	//   ....[46]....
        /*0944*/ 	.word	0x0000ed70
        /*0948*/ 	.word	0x000000a0
        /*094c*/ 	.word	0x00000000
        /*0950*/ 	.short	0x0101
        /*0952*/ 	.byte	0x3f
	.zero		1


	//   ....[47]....
        /*0954*/ 	.word	0x0000fed0
        /*0958*/ 	.word	0x00000015
        /*095c*/ 	.word	0x00000000
        /*0960*/ 	.short	0x0101
        /*0962*/ 	.byte	0x3f
	.zero		1


	//   ....[48]....
        /*0964*/ 	.word	0x00010030
        /*0968*/ 	.word	0x00000015
        /*096c*/ 	.word	0x00038830
        /*0970*/ 	.short	0x010a
        /*0972*/ 	.byte	0x3f
	.zero		1


	//   ....[49]....
        /*0974*/ 	.word	0x000100a0
        /*0978*/ 	.word	0x00000015
        /*097c*/ 	.word	0x00038830
        /*0980*/ 	.short	0x010a
        /*0982*/ 	.byte	0x3f
	.zero		1


	//   ....[50]....
        /*0984*/ 	.word	0x00010310
        /*0988*/ 	.word	0x00000015
        /*098c*/ 	.word	0x00038850
        /*0990*/ 	.short	0x010a
        /*0992*/ 	.byte	0x3f
	.zero		1


	//   ....[51]....
        /*0994*/ 	.word	0x00010360
        /*0998*/ 	.word	0x00000015
        /*099c*/ 	.word	0x00038850
        /*09a0*/ 	.short	0x010a
        /*09a2*/ 	.byte	0x3f
	.zero		1


	//   ....[52]....
        /*09a4*/ 	.word	0x000128c0
        /*09a8*/ 	.word	0x0000009e
        /*09ac*/ 	.word	0x00000000
        /*09b0*/ 	.short	0x0101
        /*09b2*/ 	.byte	0x3f
	.zero		1


	//   ....[53]....
        /*09b4*/ 	.word	0x000135c0
        /*09b8*/ 	.word	0x00000015
        /*09bc*/ 	.word	0x00000000
        /*09c0*/ 	.short	0x0101
        /*09c2*/ 	.byte	0x3f
	.zero		1


	//   ....[54]....
        /*09c4*/ 	.word	0x00015910
        /*09c8*/ 	.word	0x00000000
        /*09cc*/ 	.word	0x00000000
        /*09d0*/ 	.short	0x0101
        /*09d2*/ 	.byte	0x3f
	.zero		1


	//   ....[55]....
        /*09d4*/ 	.word	0x00017cc0
        /*09d8*/ 	.word	0x00000009
        /*09dc*/ 	.word	0x00038820
        /*09e0*/ 	.short	0x010a
        /*09e2*/ 	.byte	0x3f
	.zero		1


	//   ....[56]....
        /*09e4*/ 	.word	0x00017d40
        /*09e8*/ 	.word	0x00000005
        /*09ec*/ 	.word	0x000388a0
        /*09f0*/ 	.short	0x010a
        /*09f2*/ 	.byte	0x3f
	.zero		1


	//   ....[57]....
        /*09f4*/ 	.word	0x00017f30
        /*09f8*/ 	.word	0x00000005
        /*09fc*/ 	.word	0x000388c0
        /*0a00*/ 	.short	0x010a
        /*0a02*/ 	.byte	0x3f
	.zero		1


	//   ....[58]....
        /*0a04*/ 	.word	0x00018490
        /*0a08*/ 	.word	0x00000006
        /*0a0c*/ 	.word	0x000388a0
        /*0a10*/ 	.short	0x010a
        /*0a12*/ 	.byte	0x3f
	.zero		1


	//   ....[59]....
        /*0a14*/ 	.word	0x00018660
        /*0a18*/ 	.word	0x00000006
        /*0a1c*/ 	.word	0x000388c0
        /*0a20*/ 	.short	0x010a
        /*0a22*/ 	.byte	0x3f
	.zero		1


	//   ....[60]....
        /*0a24*/ 	.word	0x000195b0
        /*0a28*/ 	.word	0x00000009
        /*0a2c*/ 	.word	0x00038840
        /*0a30*/ 	.short	0x010a
        /*0a32*/ 	.byte	0x3f
	.zero		1


	//   ....[61]....
        /*0a34*/ 	.word	0x00019d90
        /*0a38*/ 	.word	0x0000000b
        /*0a3c*/ 	.word	0x00038820
        /*0a40*/ 	.short	0x010a
        /*0a42*/ 	.byte	0x3f
	.zero		1


	//   ....[62]....
        /*0a44*/ 	.word	0x00019e60
        /*0a48*/ 	.word	0x00000005
        /*0a4c*/ 	.word	0x00038860
        /*0a50*/ 	.short	0x010a
        /*0a52*/ 	.byte	0x3f
	.zero		1


	//   ....[63]....
        /*0a54*/ 	.word	0x0001a5e0
        /*0a58*/ 	.word	0x00000002
        /*0a5c*/ 	.word	0x00038840
        /*0a60*/ 	.short	0x010a
        /*0a62*/ 	.byte	0x3f
	.zero		1


	//   ....[64]....
        /*0a64*/ 	.word	0x0001a800
        /*0a68*/ 	.word	0x00000002
        /*0a6c*/ 	.word	0x00038860
        /*0a70*/ 	.short	0x010a
        /*0a72*/ 	.byte	0x3f
	.zero		1


	//   ....[65]....
        /*0a74*/ 	.word	0x0001aea0
        /*0a78*/ 	.word	0x00000002
        /*0a7c*/ 	.word	0x00038840
        /*0a80*/ 	.short	0x010a
        /*0a82*/ 	.byte	0x3f
	.zero		1


	//   ....[66]....
        /*0a84*/ 	.word	0x0001b0b0
        /*0a88*/ 	.word	0x00000002
        /*0a8c*/ 	.word	0x00038860
        /*0a90*/ 	.short	0x010a
        /*0a92*/ 	.byte	0x3f
	.zero		1


	//   ....[67]....
        /*0a94*/ 	.word	0x0001b6e0
        /*0a98*/ 	.word	0x00000002
        /*0a9c*/ 	.word	0x00038840
        /*0aa0*/ 	.short	0x010a
        /*0aa2*/ 	.byte	0x3f
	.zero		1


	//   ....[68]....
        /*0aa4*/ 	.word	0x0001b900
        /*0aa8*/ 	.word	0x00000002
        /*0aac*/ 	.word	0x00038860
        /*0ab0*/ 	.short	0x010a
        /*0ab2*/ 	.byte	0x3f
	.zero		1


	//   ....[69]....
        /*0ab4*/ 	.word	0x0001cbe0
        /*0ab8*/ 	.word	0x00000000
        /*0abc*/ 	.word	0x00038820
        /*0ac0*/ 	.short	0x010a
        /*0ac2*/ 	.byte	0x3f
	.zero		1


	//   ....[70]....
        /*0ac4*/ 	.word	0x0001cd80
        /*0ac8*/ 	.word	0x00000006
        /*0acc*/ 	.word	0x00000000
        /*0ad0*/ 	.short	0x010a
        /*0ad2*/ 	.byte	0x3f
	.zero		1


	//   ....[71]....
        /*0ad4*/ 	.word	0x0001cdf0
        /*0ad8*/ 	.word	0x00000007
        /*0adc*/ 	.word	0x00000000
        /*0ae0*/ 	.short	0x010a
        /*0ae2*/ 	.byte	0x3f
	.zero		1


	//   ....[72]....
        /*0ae4*/ 	.word	0x0001ce60
        /*0ae8*/ 	.word	0x00000004
        /*0aec*/ 	.word	0x00000000
        /*0af0*/ 	.short	0x010a
        /*0af2*/ 	.byte	0x3f
	.zero		1


	//   ....[73]....
        /*0af4*/ 	.word	0x0001ce90
        /*0af8*/ 	.word	0x00000003
        /*0afc*/ 	.word	0x00000000
        /*0b00*/ 	.short	0x010a
        /*0b02*/ 	.byte	0x3f
	.zero		1


	//   ....[74]....
        /*0b04*/ 	.word	0x0001cef0
        /*0b08*/ 	.word	0x00000046
        /*0b0c*/ 	.word	0x00038890
        /*0b10*/ 	.short	0x010a
        /*0b12*/ 	.byte	0x3f
	.zero		1


	//   ....[75]....
        /*0b14*/ 	.word	0x0001cf40
        /*0b18*/ 	.word	0x00000046
        /*0b1c*/ 	.word	0x00038890
        /*0b20*/ 	.short	0x010a
        /*0b22*/ 	.byte	0x3f
	.zero		1


	//   ....[76]....
        /*0b24*/ 	.word	0x0001cf90
        /*0b28*/ 	.word	0x00000046
        /*0b2c*/ 	.word	0x00038890
        /*0b30*/ 	.short	0x010a
        /*0b32*/ 	.byte	0x3f
	.zero		1


	//   ....[77]....
        /*0b34*/ 	.word	0x0001cfe0
        /*0b38*/ 	.word	0x00000046
        /*0b3c*/ 	.word	0x000388b0
        /*0b40*/ 	.short	0x010a
        /*0b42*/ 	.byte	0x3f
	.zero		1


	//   ....[78]....
        /*0b44*/ 	.word	0x0001d530
        /*0b48*/ 	.word	0x00000002
        /*0b4c*/ 	.word	0x00038800
        /*0b50*/ 	.short	0x010a
        /*0b52*/ 	.byte	0x3f
	.zero		1


	//   ....[79]....
        /*0b54*/ 	.word	0x0001da80
        /*0b58*/ 	.word	0x00000002
        /*0b5c*/ 	.word	0x00038800
        /*0b60*/ 	.short	0x010a
        /*0b62*/ 	.byte	0x3f
	.zero		1


	//   ....[80]....
        /*0b64*/ 	.word	0x0001dad0
        /*0b68*/ 	.word	0x0000000f
        /*0b6c*/ 	.word	0x00038830
        /*0b70*/ 	.short	0x010a
        /*0b72*/ 	.byte	0x3f
	.zero		1


	//   ....[81]....
        /*0b74*/ 	.word	0x0001db20
        /*0b78*/ 	.word	0x00000002
        /*0b7c*/ 	.word	0x00038810
        /*0b80*/ 	.short	0x010a
        /*0b82*/ 	.byte	0x3f
	.zero		1


	//   ....[82]....
        /*0b84*/ 	.word	0x0001db70
        /*0b88*/ 	.word	0x0000000f
        /*0b8c*/ 	.word	0x00038850
        /*0b90*/ 	.short	0x010a
        /*0b92*/ 	.byte	0x3f
	.zero		1


	//   ....[83]....
        /*0b94*/ 	.word	0x0001dbc0
        /*0b98*/ 	.word	0x00000015
        /*0b9c*/ 	.word	0x00038830
        /*0ba0*/ 	.short	0x010a
        /*0ba2*/ 	.byte	0x3f
	.zero		1


	//   ....[84]....
        /*0ba4*/ 	.word	0x0001dc10
        /*0ba8*/ 	.word	0x00000015
        /*0bac*/ 	.word	0x00038850
        /*0bb0*/ 	.short	0x010a
        /*0bb2*/ 	.byte	0x3f
	.zero		1


	//   ....[85]....
        /*0bb4*/ 	.word	0x0001dc60
        /*0bb8*/ 	.word	0x00000015
        /*0bbc*/ 	.word	0x00038830
        /*0bc0*/ 	.short	0x010a
        /*0bc2*/ 	.byte	0x3f
	.zero		1


	//   ....[86]....
        /*0bc4*/ 	.word	0x0001dcb0
        /*0bc8*/ 	.word	0x00000015
        /*0bcc*/ 	.word	0x00038850
        /*0bd0*/ 	.short	0x010a
        /*0bd2*/ 	.byte	0x3f
	.zero		1


	//   ....[87]....
        /*0bd4*/ 	.word	0x0001de50
        /*0bd8*/ 	.word	0x00000009
        /*0bdc*/ 	.word	0x00038820
        /*0be0*/ 	.short	0x010a
        /*0be2*/ 	.byte	0x3f
	.zero		1


	//   ....[88]....
        /*0be4*/ 	.word	0x0001dea0
        /*0be8*/ 	.word	0x00000005
        /*0bec*/ 	.word	0x000388a0
        /*0bf0*/ 	.short	0x010a
        /*0bf2*/ 	.byte	0x3f
	.zero		1


	//   ....[89]....
        /*0bf4*/ 	.word	0x0001def0
        /*0bf8*/ 	.word	0x00000005
        /*0bfc*/ 	.word	0x000388c0
        /*0c00*/ 	.short	0x010a
        /*0c02*/ 	.byte	0x3f
	.zero		1


	//   ....[90]....
        /*0c04*/ 	.word	0x0001df40
        /*0c08*/ 	.word	0x00000006
        /*0c0c*/ 	.word	0x000388a0
        /*0c10*/ 	.short	0x010a
        /*0c12*/ 	.byte	0x3f
	.zero		1


	//   ....[91]....
        /*0c14*/ 	.word	0x0001df90
        /*0c18*/ 	.word	0x00000006
        /*0c1c*/ 	.word	0x000388c0
        /*0c20*/ 	.short	0x010a
        /*0c22*/ 	.byte	0x3f
	.zero		1


	//   ....[92]....
        /*0c24*/ 	.word	0x0001e130
        /*0c28*/ 	.word	0x00000009
        /*0c2c*/ 	.word	0x00038840
        /*0c30*/ 	.short	0x010a
        /*0c32*/ 	.byte	0x3f
	.zero		1


	//   ....[93]....
        /*0c34*/ 	.word	0x0001e1b0
        /*0c38*/ 	.word	0x00000009
        /*0c3c*/ 	.word	0x00038820
        /*0c40*/ 	.short	0x010a
        /*0c42*/ 	.byte	0x3f
	.zero		1


	//   ....[94]....
        /*0c44*/ 	.word	0x0001e200
        /*0c48*/ 	.word	0x00000005
        /*0c4c*/ 	.word	0x00038860
        /*0c50*/ 	.short	0x010a
        /*0c52*/ 	.byte	0x3f
	.zero		1


	//   ....[95]....
        /*0c54*/ 	.word	0x0001e250
        /*0c58*/ 	.word	0x00000002
        /*0c5c*/ 	.word	0x00038840
        /*0c60*/ 	.short	0x010a
        /*0c62*/ 	.byte	0x3f
	.zero		1


	//   ....[96]....
        /*0c64*/ 	.word	0x0001e2a0
        /*0c68*/ 	.word	0x00000002
        /*0c6c*/ 	.word	0x00038860
        /*0c70*/ 	.short	0x010a
        /*0c72*/ 	.byte	0x3f
	.zero		1


	//   ....[97]....
        /*0c74*/ 	.word	0x0001e2f0
        /*0c78*/ 	.word	0x00000002
        /*0c7c*/ 	.word	0x00038840
        /*0c80*/ 	.short	0x010a
        /*0c82*/ 	.byte	0x3f
	.zero		1


	//   ....[98]....
        /*0c84*/ 	.word	0x0001e340
        /*0c88*/ 	.word	0x00000002
        /*0c8c*/ 	.word	0x00038860
        /*0c90*/ 	.short	0x010a
        /*0c92*/ 	.byte	0x3f
	.zero		1


	//   ....[99]....
        /*0c94*/ 	.word	0x0001e390
        /*0c98*/ 	.word	0x00000002
        /*0c9c*/ 	.word	0x00038840
        /*0ca0*/ 	.short	0x010a
        /*0ca2*/ 	.byte	0x3f
	.zero		1


	//   ....[100]....
        /*0ca4*/ 	.word	0x0001e3e0
        /*0ca8*/ 	.word	0x00000002
        /*0cac*/ 	.word	0x00038860
        /*0cb0*/ 	.short	0x010a
        /*0cb2*/ 	.byte	0x3f
	.zero		1


	//   ....[101]....
        /*0cb4*/ 	.word	0x0001eda0
        /*0cb8*/ 	.word	0x00000000
        /*0cbc*/ 	.word	0x00038820
        /*0cc0*/ 	.short	0x010a
        /*0cc2*/ 	.byte	0x3f
	.zero		1


	//   ....[102]....
        /*0cc4*/ 	.word	0x0001ef40
        /*0cc8*/ 	.word	0x00000006
        /*0ccc*/ 	.word	0x00000000
        /*0cd0*/ 	.short	0x010a
        /*0cd2*/ 	.byte	0x3f
	.zero		1


	//   ....[103]....
        /*0cd4*/ 	.word	0x0001ef90
        /*0cd8*/ 	.word	0x00000007
        /*0cdc*/ 	.word	0x00000000
        /*0ce0*/ 	.short	0x010a
        /*0ce2*/ 	.byte	0x3f
	.zero		1


	//   ....[104]....
        /*0ce4*/ 	.word	0x0001efe0
        /*0ce8*/ 	.word	0x00000004
        /*0cec*/ 	.word	0x00000000
        /*0cf0*/ 	.short	0x010a
        /*0cf2*/ 	.byte	0x3f
	.zero		1


	//----- nvinfo : EIATTR_NUM_MBARRIERS
	.align		4
.L_1121:
        /*0cf4*/ 	.byte	0x03, 0x38
        /*0cf6*/ 	.short	0x0017


	//----- nvinfo : EIATTR_EXIT_INSTR_OFFSETS
	.align		4
        /*0cf8*/ 	.byte	0x04, 0x1c
        /*0cfa*/ 	.short	(.L_1123 - .L_1122)


	//   ....[0]....
.L_1122:
        /*0cfc*/ 	.word	0x0001cee0


	//----- nvinfo : EIATTR_MAX_THREADS
	.align		4
.L_1123:
        /*0d00*/ 	.byte	0x04, 0x05
        /*0d02*/ 	.short	(.L_1125 - .L_1124)
.L_1124:
        /*0d04*/ 	.word	0x00000180
        /*0d08*/ 	.word	0x00000001
        /*0d0c*/ 	.word	0x00000001


	//----- nvinfo : EIATTR_CRS_STACK_SIZE
	.align		4
.L_1125:
        /*0d10*/ 	.byte	0x04, 0x1e
        /*0d12*/ 	.short	(.L_1127 - .L_1126)
.L_1126:
        /*0d14*/ 	.word	0x00000000


	//----- nvinfo : EIATTR_CBANK_PARAM_SIZE
	.align		4
.L_1127:
        /*0d18*/ 	.byte	0x03, 0x19
        /*0d1a*/ 	.short	0x0b70


	//----- nvinfo : EIATTR_PARAM_CBANK
	.align		4
        /*0d1c*/ 	.byte	0x04, 0x0a
        /*0d1e*/ 	.short	(.L_1129 - .L_1128)
	.align		4
.L_1128:
        /*0d20*/ 	.word	index@(.nv.constant0._ZN7cutlass13device_kernelIN5flash11enable_sm90INS1_16FlashAttnFwdSm90INS1_25CollectiveMainloopFwdSm90ILi2EN4cute5tupleIJNS5_1CILi1EEES8_S8_EEENS6_IJNS7_ILi64EEESA_SA_EEELi512ENS_6half_tEfNS_4arch4Sm90ELb1ELb0ELb1ELb1ELb0ELb1ELb1ELb0ELb0ELb0ELb0ELb0EEENS1_21CollectiveEpilogueFwdINS6_IJSA_NS7_ILi512EEESA_EEES9_SC_SE_Li256ELb1ELb0ELb0ELb0EEENS1_36VarlenDynamicPersistentTileSchedulerILi64ELi64ELi256ELi32ELb0ELb0ELb1ELb1ELb1ELb1EEEEEEEEEvNT_6ParamsE)
        /*0d24*/ 	.short	0x0210
        /*0d26*/ 	.short	0x0b70


	//----- nvinfo : EIATTR_SW_WAR
	.align		4
.L_1129:
        /*0d28*/ 	.byte	0x04, 0x36
        /*0d2a*/ 	.short	(.L_1131 - .L_1130)
.L_1130:
        /*0d2c*/ 	.word	0x00000008
.L_1131:


//--------------------- .nv.info._ZN7cutlass13device_kernelIN5flash11enable_sm90INS1_16FlashAttnFwdSm90INS1_25CollectiveMainloopFwdSm90ILi2EN4cute5tupleIJNS5_1CILi1EEES8_S8_EEENS6_IJNS7_ILi128EEENS7_ILi96EEENS7_ILi64EEEEEELi256ENS_6half_tEfNS_4arch4Sm90ELb0ELb0ELb1ELb0ELb0ELb0ELb0ELb1ELb0ELb0ELb0ELb0EEENS1_21CollectiveEpilogueFwdINS6_IJSA_NS7_ILi256EEESB_EEES9_SE_SG_Li256ELb0ELb0ELb0ELb0EEENS1_29StaticPersistentTileSchedulerILb0EEEEEEEEEvNT_6ParamsE --------------------------
	.section	.nv.info._ZN7cutlass13device_kernelIN5flash11enable_sm90INS1_16FlashAttnFwdSm90INS1_25CollectiveMainloopFwdSm90ILi2EN4cute5tupleIJNS5_1CILi1EEES8_S8_EEENS6_IJNS7_ILi128EEENS7_ILi96EEENS7_ILi64EEEEEELi256ENS_6half_tEfNS_4arch4Sm90ELb0ELb0ELb1ELb0ELb0ELb0ELb0ELb1ELb0ELb0ELb0ELb0EEENS1_21CollectiveEpilogueFwdINS6_IJSA_NS7_ILi256EEESB_EEES9_SE_SG_Li256ELb0ELb0ELb0ELb0EEENS1_29StaticPersistentTileSchedulerILb0EEEEEEEEEvNT_6ParamsE,"",@"SHT_CUDA_INFO"
	.sectionflags	@""
	.align	4


	//----- nvinfo : EIATTR_CUDA_API_VERSION
	.align		4
        /*0000*/ 	.byte	0x04, 0x37
        /*0002*/ 	.short	(.L_1133 - .L_1132)
.L_1132:
        /*0004*/ 	.word	0x00000082


	//----- nvinfo : EIATTR_KPARAM_INFO
	.align		4
.L_1133:
        /*0008*/ 	.byte	0x04, 0x17
        /*000a*/ 	.short	(.L_1135 - .L_1134)
.L_1134:
        /*000c*/ 	.word	0x00000000
        /*0010*/ 	.short	0x0000
        /*0012*/ 	.short	0x0070
        /*0014*/ 	.byte	0x00, 0xf0, 0x01, 0x2e


	//----- nvinfo : EIATTR_SPARSE_MMA_MASK
	.align		4
.L_1135:
        /*0018*/ 	.byte	0x03, 0x50
        /*001a*/ 	.short	0x0000


	//----- nvinfo : EIATTR_MAXREG_COUNT
	.align		4
        /*001c*/ 	.byte	0x03, 0x1b
        /*001e*/ 	.short	0x00a8


	//----- nvinfo : EIATTR_NUM_BARRIERS
	.align		4
        /*0020*/ 	.byte	0x02, 0x4c
        /*0022*/ 	.byte	0x10
	.zero		1


	//----- nvinfo : EIATTR_EXTERNS
	.align		4
        /*0024*/ 	.byte	0x04, 0x0f
        /*0026*/ 	.short	(.L_1137 - .L_1136)


	//   ....[0]....
	.align		4
.L_1136:
        /*0028*/ 	.word	index@(__assertfail)


	//----- nvinfo : EIATTR_ANNOTATIONS
	.align		4
.L_1137:
        /*002c*/ 	.byte	0x04, 0x55
        /*002e*/ 	.short	(.L_1139 - .L_1138)


	//   ....[0]....
.L_1138:
        /* <DEDUP_REMOVED lines=13> */


	//----- nvinfo : EIATTR_MERCURY_ISA_VERSION
	.align		4
.L_1139:
        /*00e8*/ 	.byte	0x03, 0x5f
        /*00ea*/ 	.short	0x0101


	//----- nvinfo : EIATTR_INT_WARP_WIDE_INSTR_OFFSETS
	.align		4
        /*00ec*/ 	.byte	0x04, 0x31
        /*00ee*/ 	.short	(.L_1141 - .L_1140)


	//   ....[0]....
.L_1140:
        /*00f0*/ 	.word	0x00000190


	//   ....[1]....
        /*00f4*/ 	.word	0x000001c0


	//   ....[2]....
        /*00f8*/ 	.word	0x000001d0


	//   ....[3]....
        /*00fc*/ 	.word	0x000076a0


	//   ....[4]....
        /*0100*/ 	.word	0x000076d0


	//----- nvinfo : EIATTR_COOP_GROUP_MASK_REGIDS
	.align		4
.L_1141:
        /*0104*/ 	.byte	0x04, 0x29
        /*0106*/ 	.short	(.L_1143 - .L_1142)


	//   ....[0]....
.L_1142:
        /*0108*/ 	.word	0xffffffff


	//   ....[1]....
        /*010c*/ 	.word	0xffffffff


	//   ....[2]....
        /*0110*/ 	.word	0xffffffff


	//   ....[3]....
        /*0114*/ 	.word	0xffffffff


	//   ....[4]....
        /*0118*/ 	.word	0xffffffff


	//   ....[5]....
        /*011c*/ 	.word	0xffffffff


	//   ....[6]....
        /*0120*/ 	.word	0xffffffff


	//   ....[7]....
        /*0124*/ 	.word	0xffffffff


	//   ....[8]....
        /*0128*/ 	.word	0xffffffff


	//   ....[9]....
        /*012c*/ 	.word	0xffffffff


	//   ....[10]....
        /*0130*/ 	.word	0xffffffff


	//   ....[11]....
        /*0134*/ 	.word	0xffffffff


	//   ....[12]....
        /*0138*/ 	.word	0xffffffff


	//   ....[13]....
        /*013c*/ 	.word	0xffffffff


	//   ....[14]....
        /*0140*/ 	.word	0xffffffff


	//   ....[15]....
        /*0144*/ 	.word	0xffffffff


	//   ....[16]....
        /*0148*/ 	.word	0xffffffff


	//   ....[17]....
        /*014c*/ 	.word	0xffffffff


	//   ....[18]....
        /*0150*/ 	.word	0xffffffff


	//   ....[19]....
        /*0154*/ 	.word	0xffffffff


	//   ....[20]....
        /*0158*/ 	.word	0xffffffff


	//   ....[21]....
        /*015c*/ 	.word	0xffffffff


	//   ....[22]....
        /*0160*/ 	.word	0xffffffff


	//   ....[23]....
        /*0164*/ 	.word	0x0500000f


	//   ....[24]....
        /*0168*/ 	.word	0x0500000f


	//----- nvinfo : EIATTR_COOP_GROUP_INSTR_OFFSETS
	.align		4
.L_1143:
        /*016c*/ 	.byte	0x04, 0x28
        /*016e*/ 	.short	(.L_1145 - .L_1144)


	//   ....[0]....
.L_1144:
        /*0170*/ 	.word	0x00000070


	//   ....[1]....
        /*0174*/ 	.word	0x000001a0


	//   ....[2]....
        /*0178*/ 	.word	0x000001f0


	//   ....[3]....
        /*017c*/ 	.word	0x000003e0


	//   ....[4]....
        /*0180*/ 	.word	0x00000540


	//   ....[5]....
        /*0184*/ 	.word	0x00000660


	//   ....[6]....
        /*0188*/ 	.word	0x000007c0


	//   ....[7]....
        /*018c*/ 	.word	0x00000d40


	//   ....[8]....
        /*0190*/ 	.word	0x00001fd0


	//   ....[9]....
        /*0194*/ 	.word	0x00002060


	//   ....[10]....
        /*0198*/ 	.word	0x00002480


	//   ....[11]....
        /*019c*/ 	.word	0x00002500


	//   ....[12]....
        /*01a0*/ 	.word	0x00003a10


	//   ....[13]....
        /*01a4*/ 	.word	0x00003a80


	//   ....[14]....
        /*01a8*/ 	.word	0x00003ef0


	//   ....[15]....
        /*01ac*/ 	.word	0x000040b0


	//   ....[16]....
        /*01b0*/ 	.word	0x00005430


	//   ....[17]....
        /*01b4*/ 	.word	0x00005470


	//   ....[18]....
        /*01b8*/ 	.word	0x00005600


	//   ....[19]....
        /*01bc*/ 	.word	0x00005640


	//   ....[20]....
        /*01c0*/ 	.word	0x00006870


	//   ....[21]....
        /*01c4*/ 	.word	0x00006ea0


	//   ....[22]....
        /*01c8*/ 	.word	0x00009870


	//   ....[23]....
        /*01cc*/ 	.word	0x00009d60


	//   ....[24]....
        /*01d0*/ 	.word	0x0000a200


	//----- nvinfo : EIATTR_REG_RECONFIG
	.align		4
.L_1145:
        /*01d4*/ 	.byte	0x01, 0x54
	.zero		2


	//----- nvinfo : EIATTR_SYSCALL_OFFSETS
	.align		4
        /*01d8*/ 	.byte	0x04, 0x46
        /*01da*/ 	.short	(.L_1147 - .L_1146)


	//   ....[0]....
.L_1146:
        /*01dc*/ 	.word	0x00001070


	//   ....[1]....
        /*01e0*/ 	.word	0x00007300


	//   ....[2]....
        /*01e4*/ 	.word	0x00007440


	//   ....[3]....
        /*01e8*/ 	.word	0x00007540


	//----- nvinfo : EIATTR_MBARRIER_INSTR_OFFSETS
	.align		4
.L_1147:
        /*01ec*/ 	.byte	0x04, 0x39
        /*01ee*/ 	.short	(.L_1149 - .L_1148)


	//   ....[0]....
.L_1148:
        /*01f0*/ 	.word	0x00000290
        /*01f4*/ 	.word	0x000000ff
        /*01f8*/ 	.word	0x00022800
        /*01fc*/ 	.short	0x0100
        /*01fe*/ 	.byte	0x06
	.zero		1


	//   ....[1]....
        /*0200*/ 	.word	0x000002a0
        /*0204*/ 	.word	0x000000ff
        /*0208*/ 	.word	0x00022820
        /*020c*/ 	.short	0x0100
        /*020e*/ 	.byte	0x06
	.zero		1


	//   ....[2]....
        /*0210*/ 	.word	0x00000390
        /*0214*/ 	.word	0x000000ff
        /*0218*/ 	.word	0x00022830
        /*021c*/ 	.short	0x0100
        /*021e*/ 	.byte	0x08
	.zero		1


	//   ....[3]....
        /*0220*/ 	.word	0x000003a0
        /*0224*/ 	.word	0x000000ff
        /*0228*/ 	.word	0x00022840
        /*022c*/ 	.short	0x0100
        /*022e*/ 	.byte	0x08
	.zero		1


	//   ....[4]....
        /*0230*/ 	.word	0x000003b0
        /*0234*/ 	.word	0x000000ff
        /*0238*/ 	.word	0x00022838
        /*023c*/ 	.short	0x0100
        /*023e*/ 	.byte	0x08
	.zero		1


	//   ....[5]....
        /*0240*/ 	.word	0x000003c0
        /*0244*/ 	.word	0x000000ff
        /*0248*/ 	.word	0x00022848
        /*024c*/ 	.short	0x0100
        /*024e*/ 	.byte	0x08
	.zero		1


	//   ....[6]....
        /*0250*/ 	.word	0x000004f0
        /*0254*/ 	.word	0x000000ff
        /*0258*/ 	.word	0x00022850
        /*025c*/ 	.short	0x0100
        /*025e*/ 	.byte	0x08
	.zero		1


	//   ....[7]....
        /*0260*/ 	.word	0x00000500
        /*0264*/ 	.word	0x000000ff
        /*0268*/ 	.word	0x00022860
        /*026c*/ 	.short	0x0100
        /*026e*/ 	.byte	0x08
	.zero		1


	//   ....[8]....
        /*0270*/ 	.word	0x00000510
        /*0274*/ 	.word	0x000000ff
        /*0278*/ 	.word	0x00022858
        /*027c*/ 	.short	0x0100
        /*027e*/ 	.byte	0x08
	.zero		1


	//   ....[9]....
        /*0280*/ 	.word	0x00000520
        /*0284*/ 	.word	0x000000ff
        /*0288*/ 	.word	0x00022868
        /*028c*/ 	.short	0x0100
        /*028e*/ 	.byte	0x08
	.zero		1


	//   ....[10]....
        /*0290*/ 	.word	0x00000610
        /*0294*/ 	.word	0x000000ff
        /*0298*/ 	.word	0x00022870
        /*029c*/ 	.short	0x0100
        /*029e*/ 	.byte	0x06
	.zero		1


	//   ....[11]....
        /*02a0*/ 	.word	0x00000620
        /*02a4*/ 	.word	0x000000ff
        /*02a8*/ 	.word	0x00022880
        /*02ac*/ 	.short	0x0100
        /*02ae*/ 	.byte	0x06
	.zero		1


	//   ....[12]....
        /*02b0*/ 	.word	0x00000630
        /*02b4*/ 	.word	0x000000ff
        /*02b8*/ 	.word	0x00022878
        /*02bc*/ 	.short	0x0100
        /*02be*/ 	.byte	0x06
	.zero		1


	//   ....[13]....
        /*02c0*/ 	.word	0x00000640
        /*02c4*/ 	.word	0x000000ff
        /*02c8*/ 	.word	0x00022888
        /*02cc*/ 	.short	0x0100
        /*02ce*/ 	.byte	0x06
	.zero		1


	//   ....[14]....
        /*02d0*/ 	.word	0x00000770
        /*02d4*/ 	.word	0x000000ff
        /*02d8*/ 	.word	0x00022890
        /*02dc*/ 	.short	0x0100
        /*02de*/ 	.byte	0x08
	.zero		1


	//   ....[15]....
        /*02e0*/ 	.word	0x00000780
        /*02e4*/ 	.word	0x000000ff
        /*02e8*/ 	.word	0x000228a0
        /*02ec*/ 	.short	0x0100
        /*02ee*/ 	.byte	0x08
	.zero		1


	//   ....[16]....
        /*02f0*/ 	.word	0x00000790
        /*02f4*/ 	.word	0x000000ff
        /*02f8*/ 	.word	0x00022898
        /*02fc*/ 	.short	0x0100
        /*02fe*/ 	.byte	0x08
	.zero		1


	//   ....[17]....
        /*0300*/ 	.word	0x000007a0
        /*0304*/ 	.word	0x000000ff
        /*0308*/ 	.word	0x000228a8
        /*030c*/ 	.short	0x0100
        /*030e*/ 	.byte	0x08
	.zero		1


	//   ....[18]....
        /*0310*/ 	.word	0x000008d0
        /*0314*/ 	.word	0x000000ff
        /*0318*/ 	.word	0x000228b0
        /*031c*/ 	.short	0x0100
        /*031e*/ 	.byte	0x08
	.zero		1


	//   ....[19]....
        /*0320*/ 	.word	0x000008e0
        /*0324*/ 	.word	0x000000ff
        /*0328*/ 	.word	0x000228c0
        /*032c*/ 	.short	0x0100
        /*032e*/ 	.byte	0x08
	.zero		1


	//   ....[20]....
        /*0330*/ 	.word	0x000008f0
        /*0334*/ 	.word	0x000000ff
        /*0338*/ 	.word	0x000228b8
        /*033c*/ 	.short	0x0100
        /*033e*/ 	.byte	0x08
	.zero		1


	//   ....[21]....
        /*0340*/ 	.word	0x00000900
        /*0344*/ 	.word	0x000000ff
        /*0348*/ 	.word	0x000228c8
        /*034c*/ 	.short	0x0100
        /*034e*/ 	.byte	0x08
	.zero		1


	//   ....[22]....
        /*0350*/ 	.word	0x000010c0
        /*0354*/ 	.word	0x000000ff
        /*0358*/ 	.word	0x00022800
        /*035c*/ 	.short	0x010a
        /*035e*/ 	.byte	0x2e
	.zero		1


	//   ....[23]....
        /*0360*/ 	.word	0x00001170
        /*0364*/ 	.word	0x000000ff
        /*0368*/ 	.word	0x00022830
        /*036c*/ 	.short	0x010a
        /*036e*/ 	.byte	0x15
	.zero		1


	//   ....[24]....
        /*0370*/ 	.word	0x000011b0
        /*0374*/ 	.word	0x000000ff
        /*0378*/ 	.word	0x00022830
        /*037c*/ 	.short	0x010a
        /*037e*/ 	.byte	0x15
	.zero		1


	//   ....[25]....
        /*0380*/ 	.word	0x00002960
        /*0384*/ 	.word	0x00000000
        /*0388*/ 	.word	0x00000000
        /*038c*/ 	.short	0x0101
        /*038e*/ 	.byte	0x3f
	.zero		1


	//   ....[26]....
        /*0390*/ 	.word	0x00002da0
        /*0394*/ 	.word	0x000000ff
        /*0398*/ 	.word	0x00022850
        /*039c*/ 	.short	0x010a
        /*039e*/ 	.byte	0x15
	.zero		1


	//   ....[27]....
        /*03a0*/ 	.word	0x00002de0
        /*03a4*/ 	.word	0x000000ff
        /*03a8*/ 	.word	0x00022850
        /*03ac*/ 	.short	0x010a
        /*03ae*/ 	.byte	0x15
	.zero		1


	//   ....[28]....
        /*03b0*/ 	.word	0x000030d0
        /*03b4*/ 	.word	0x0000000a
        /*03b8*/ 	.word	0x00000000
        /*03bc*/ 	.short	0x0101
        /*03be*/ 	.byte	0x3f
	.zero		1


	//   ....[29]....
        /*03c0*/ 	.word	0x00003230
        /*03c4*/ 	.word	0x000000ff
        /*03c8*/ 	.word	0x00022830
        /*03cc*/ 	.short	0x010a
        /*03ce*/ 	.byte	0x18
	.zero		1


	//   ....[30]....
        /*03d0*/ 	.word	0x00003280
        /*03d4*/ 	.word	0x000000ff
        /*03d8*/ 	.word	0x00022830
        /*03dc*/ 	.short	0x010a
        /*03de*/ 	.byte	0x18
	.zero		1


	//   ....[31]....
        /*03e0*/ 	.word	0x00004430
        /*03e4*/ 	.word	0x00000098
        /*03e8*/ 	.word	0x00000000
        /*03ec*/ 	.short	0x0101
        /*03ee*/ 	.byte	0x3f
	.zero		1


	//   ....[32]....
        /*03f0*/ 	.word	0x00005100
        /*03f4*/ 	.word	0x000000ff
        /*03f8*/ 	.word	0x00022850
        /*03fc*/ 	.short	0x010a
        /*03fe*/ 	.byte	0x18
	.zero		1


	//   ....[33]....
        /*0400*/ 	.word	0x00005150
        /*0404*/ 	.word	0x000000ff
        /*0408*/ 	.word	0x00022850
        /*040c*/ 	.short	0x010a
        /*040e*/ 	.byte	0x18
	.zero		1


	//   ....[34]....
        /*0410*/ 	.word	0x00005410
        /*0414*/ 	.word	0x000000c7
        /*0418*/ 	.word	0x00000000
        /*041c*/ 	.short	0x0101
        /*041e*/ 	.byte	0x3f
	.zero		1


	//   ....[35]....
        /*0420*/ 	.word	0x00006db0
        /*0424*/ 	.word	0x000000ff
        /*0428*/ 	.word	0x00000000
        /*042c*/ 	.short	0x0101
        /*042e*/ 	.byte	0x06
	.zero		1


	//   ....[36]....
        /*0430*/ 	.word	0x00007a20
        /*0434*/ 	.word	0x00000005
        /*0438*/ 	.word	0x00022840
        /*043c*/ 	.short	0x010a
        /*043e*/ 	.byte	0x3f
	.zero		1


	//   ....[37]....
        /*0440*/ 	.word	0x00007db0
        /*0444*/ 	.word	0x0000000a
        /*0448*/ 	.word	0x00022820
        /*044c*/ 	.short	0x010a
        /*044e*/ 	.byte	0x3f
	.zero		1


	//   ....[38]....
        /*0450*/ 	.word	0x00007e70
        /*0454*/ 	.word	0x00000008
        /*0458*/ 	.word	0x00022860
        /*045c*/ 	.short	0x010a
        /*045e*/ 	.byte	0x3f
	.zero		1


	//   ....[39]....
        /*0460*/ 	.word	0x00008430
        /*0464*/ 	.word	0x00000002
        /*0468*/ 	.word	0x00022840
        /*046c*/ 	.short	0x010a
        /*046e*/ 	.byte	0x3f
	.zero		1


	//   ....[40]....
        /*0470*/ 	.word	0x000085f0
        /*0474*/ 	.word	0x00000002
        /*0478*/ 	.word	0x00022860
        /*047c*/ 	.short	0x010a
        /*047e*/ 	.byte	0x3f
	.zero		1


	//   ....[41]....
        /*0480*/ 	.word	0x00008b40
        /*0484*/ 	.word	0x00000003
        /*0488*/ 	.word	0x00022840
        /*048c*/ 	.short	0x010a
        /*048e*/ 	.byte	0x3f
	.zero		1


	//   ....[42]....
        /*0490*/ 	.word	0x00008d00
        /*0494*/ 	.word	0x00000003
        /*0498*/ 	.word	0x00022860
        /*049c*/ 	.short	0x010a
        /*049e*/ 	.byte	0x3f
	.zero		1


	//   ....[43]....
        /*04a0*/ 	.word	0x000091f0
        /*04a4*/ 	.word	0x00000003
        /*04a8*/ 	.word	0x00022840
        /*04ac*/ 	.short	0x010a
        /*04ae*/ 	.byte	0x3f
	.zero		1


	//   ....[44]....
        /*04b0*/ 	.word	0x000093b0
        /*04b4*/ 	.word	0x00000003
        /*04b8*/ 	.word	0x00022860
        /*04bc*/ 	.short	0x010a
        /*04be*/ 	.byte	0x3f
	.zero		1


	//   ....[45]....
        /*04c0*/ 	.word	0x000097f0
        /*04c4*/ 	.word	0x00000000
        /*04c8*/ 	.word	0x00022820
        /*04cc*/ 	.short	0x010a
        /*04ce*/ 	.byte	0x3f
	.zero		1


	//   ....[46]....
        /*04d0*/ 	.word	0x00009990
        /*04d4*/ 	.word	0x00000006
        /*04d8*/ 	.word	0x00000000
        /*04dc*/ 	.short	0x010a
        /*04de*/ 	.byte	0x3f
	.zero		1


	//   ....[47]....
        /*04e0*/ 	.word	0x00009a00
        /*04e4*/ 	.word	0x00000003
        /*04e8*/ 	.word	0x00000000
        /*04ec*/ 	.short	0x010a
        /*04ee*/ 	.byte	0x3f
	.zero		1


	//   ....[48]....
        /*04f0*/ 	.word	0x00009a60
        /*04f4*/ 	.word	0x00000010
        /*04f8*/ 	.word	0x00000000
        /*04fc*/ 	.short	0x010a
        /*04fe*/ 	.byte	0x3f
	.zero		1


	//   ....[49]....
        /*0500*/ 	.word	0x00009a90
        /*0504*/ 	.word	0x00000003
        /*0508*/ 	.word	0x00000000
        /*050c*/ 	.short	0x010a
        /*050e*/ 	.byte	0x3f
	.zero		1


	//   ....[50]....
        /*0510*/ 	.word	0x00009b00
        /*0514*/ 	.word	0x00000003
        /*0518*/ 	.word	0x00022800
        /*051c*/ 	.short	0x010a
        /*051e*/ 	.byte	0x3f
	.zero		1


	//   ....[51]....
        /*0520*/ 	.word	0x00009b60
        /*0524*/ 	.word	0x00000000
        /*0528*/ 	.word	0x00022830
        /*052c*/ 	.short	0x010a
        /*052e*/ 	.byte	0x3f
	.zero		1


	//   ....[52]....
        /*0530*/ 	.word	0x00009bb0
        /*0534*/ 	.word	0x0000000a
        /*0538*/ 	.word	0x00022850
        /*053c*/ 	.short	0x010a
        /*053e*/ 	.byte	0x3f
	.zero		1


	//   ....[53]....
        /*0540*/ 	.word	0x00009c20
        /*0544*/ 	.word	0x00000004
        /*0548*/ 	.word	0x00022830
        /*054c*/ 	.short	0x010a
        /*054e*/ 	.byte	0x3f
	.zero		1


	//   ....[54]....
        /*0550*/ 	.word	0x00009c80
        /*0554*/ 	.word	0x000000c7
        /*0558*/ 	.word	0x00022850
        /*055c*/ 	.short	0x010a
        /*055e*/ 	.byte	0x3f
	.zero		1


	//   ....[55]....
        /*0560*/ 	.word	0x00009e20
        /*0564*/ 	.word	0x00000005
        /*0568*/ 	.word	0x00022840
        /*056c*/ 	.short	0x010a
        /*056e*/ 	.byte	0x3f
	.zero		1


	//   ....[56]....
        /*0570*/ 	.word	0x00009ea0
        /*0574*/ 	.word	0x00000008
        /*0578*/ 	.word	0x00022820
        /*057c*/ 	.short	0x010a
        /*057e*/ 	.byte	0x3f
	.zero		1


	//   ....[57]....
        /*0580*/ 	.word	0x00009ef0
        /*0584*/ 	.word	0x00000008
        /*0588*/ 	.word	0x00022860
        /*058c*/ 	.short	0x010a
        /*058e*/ 	.byte	0x3f
	.zero		1


	//   ....[58]....
        /*0590*/ 	.word	0x00009f40
        /*0594*/ 	.word	0x00000002
        /*0598*/ 	.word	0x00022840
        /*059c*/ 	.short	0x010a
        /*059e*/ 	.byte	0x3f
	.zero		1


	//   ....[59]....
        /*05a0*/ 	.word	0x00009f90
        /*05a4*/ 	.word	0x00000002
        /*05a8*/ 	.word	0x00022860
        /*05ac*/ 	.short	0x010a
        /*05ae*/ 	.byte	0x3f
	.zero		1


	//   ....[60]....
        /*05b0*/ 	.word	0x00009fe0
        /*05b4*/ 	.word	0x00000003
        /*05b8*/ 	.word	0x00022840
        /*05bc*/ 	.short	0x010a
        /*05be*/ 	.byte	0x3f
	.zero		1


	//   ....[61]....
        /*05c0*/ 	.word	0x0000a030
        /*05c4*/ 	.word	0x00000003
        /*05c8*/ 	.word	0x00022860
        /*05cc*/ 	.short	0x010a
        /*05ce*/ 	.byte	0x3f
	.zero		1


	//   ....[62]....
        /*05d0*/ 	.word	0x0000a080
        /*05d4*/ 	.word	0x00000003
        /*05d8*/ 	.word	0x00022840
        /*05dc*/ 	.short	0x010a
        /*05de*/ 	.byte	0x3f
	.zero		1


	//   ....[63]....
        /*05e0*/ 	.word	0x0000a0d0
        /*05e4*/ 	.word	0x00000003
        /*05e8*/ 	.word	0x00022860
        /*05ec*/ 	.short	0x010a
        /*05ee*/ 	.byte	0x3f
	.zero		1


	//   ....[64]....
        /*05f0*/ 	.word	0x0000a120
        /*05f4*/ 	.word	0x00000000
        /*05f8*/ 	.word	0x00022820
        /*05fc*/ 	.short	0x010a
        /*05fe*/ 	.byte	0x3f
	.zero		1


	//   ....[65]....
        /*0600*/ 	.word	0x0000a2c0
        /*0604*/ 	.word	0x00000006
        /*0608*/ 	.word	0x00000000
        /*060c*/ 	.short	0x010a
        /*060e*/ 	.byte	0x3f
	.zero		1


	//   ....[66]....
        /*0610*/ 	.word	0x0000a310
        /*0614*/ 	.word	0x00000003
        /*0618*/ 	.word	0x00000000
        /*061c*/ 	.short	0x010a
        /*061e*/ 	.byte	0x3f
	.zero		1


	//   ....[67]....
        /*0620*/ 	.word	0x0000a360
        /*0624*/ 	.word	0x00000010
        /*0628*/ 	.word	0x00000000
        /*062c*/ 	.short	0x010a
        /*062e*/ 	.byte	0x3f
	.zero		1


	//----- nvinfo : EIATTR_NUM_MBARRIERS
	.align		4
.L_1149:
        /*0630*/ 	.byte	0x03, 0x38
        /*0632*/ 	.short	0x0016


	//----- nvinfo : EIATTR_EXIT_INSTR_OFFSETS
	.align		4
        /*0634*/ 	.byte	0x04, 0x1c
        /*0636*/ 	.short	(.L_1151 - .L_1150)


	//   ....[0]....
.L_1150:
        /*0638*/ 	.word	0x00000a30


	//   ....[1]....
        /*063c*/ 	.word	0x00006e60


	//   ....[2]....
        /*0640*/ 	.word	0x00006ec0


	//   ....[3]....
        /*0644*/ 	.word	0x00009ae0


	//----- nvinfo : EIATTR_MAX_THREADS
	.align		4
.L_1151:
        /*0648*/ 	.byte	0x04, 0x05
        /*064a*/ 	.short	(.L_1153 - .L_1152)
.L_1152:
        /*064c*/ 	.word	0x00000180
        /*0650*/ 	.word	0x00000001
        /*0654*/ 	.word	0x00000001


	//----- nvinfo : EIATTR_CRS_STACK_SIZE
	.align		4
.L_1153:
        /*0658*/ 	.byte	0x04, 0x1e
        /*065a*/ 	.short	(.L_1155 - .L_1154)
.L_1154:
        /*065c*/ 	.word	0x00000000


	//----- nvinfo : EIATTR_CBANK_PARAM_SIZE
	.align		4
.L_1155:
        /*0660*/ 	.byte	0x03, 0x19
        /*0662*/ 	.short	0x0bf0


	//----- nvinfo : EIATTR_PARAM_CBANK
	.align		4
        /*0664*/ 	.byte	0x04, 0x0a
        /*0666*/ 	.short	(.L_1157 - .L_1156)
	.align		4
.L_1156:
        /*0668*/ 	.word	index@(.nv.constant0._ZN7cutlass13device_kernelIN5flash11enable_sm90INS1_16FlashAttnFwdSm90INS1_25CollectiveMainloopFwdSm90ILi2EN4cute5tupleIJNS5_1CILi1EEES8_S8_EEENS6_IJNS7_ILi128EEENS7_ILi96EEENS7_ILi64EEEEEELi256ENS_6half_tEfNS_4arch4Sm90ELb0ELb0ELb1ELb0ELb0ELb0ELb0ELb1ELb0ELb0ELb0ELb0EEENS1_21CollectiveEpilogueFwdINS6_IJSA_NS7_ILi256EEESB_EEES9_SE_SG_Li256ELb0ELb0ELb0ELb0EEENS1_29StaticPersistentTileSchedulerILb0EEEEEEEEEvNT_6ParamsE)
        /*066c*/ 	.short	0x0210
        /*066e*/ 	.short	0x0bf0


	//----- nvinfo : EIATTR_SW_WAR
	.align		4
.L_1157:
        /*0670*/ 	.byte	0x04, 0x36
        /*0672*/ 	.short	(.L_1159 - .L_1158)
.L_1158:
        /*0674*/ 	.word	0x00000008
.L_1159:


//--------------------- .nv.info._ZN7cutlass13device_kernelIN5flash11enable_sm90INS1_16FlashAttnFwdSm90INS1_25CollectiveMainloopFwdSm90ILi2EN4cute5tupleIJNS5_1CILi1EEES8_S8_EEENS6_IJNS7_ILi128EEENS7_ILi96EEENS7_ILi64EEEEEELi256ENS_6half_tEfNS_4arch4Sm90ELb0ELb0ELb1ELb0ELb0ELb0ELb1ELb1ELb0ELb0ELb0ELb0EEENS1_21CollectiveEpilogueFwdINS6_IJSA_NS7_ILi256EEESB_EEES9_SE_SG_Li256ELb0ELb0ELb0ELb0EEENS1_29StaticPersistentTileSchedulerILb0EEEEEEEEEvNT_6ParamsE --------------------------
	.section	.nv.info._ZN7cutlass13device_kernelIN5flash11enable_sm90INS1_16FlashAttnFwdSm90INS1_25CollectiveMainloopFwdSm90ILi2EN4cute5tupleIJNS5_1CILi1EEES8_S8_EEENS6_IJNS7_ILi128EEENS7_ILi96EEENS7_ILi64EEEEEELi256ENS_6half_tEfNS_4arch4Sm90ELb0ELb0ELb1ELb0ELb0ELb0ELb1ELb1ELb0ELb0ELb0ELb0EEENS1_21CollectiveEpilogueFwdINS6_IJSA_NS7_ILi256EEESB_EEES9_SE_SG_Li256ELb0ELb0ELb0ELb0EEENS1_29StaticPersistentTileSchedulerILb0EEEEEEEEEvNT_6ParamsE,"",@"SHT_CUDA_INFO"
	.sectionflags	@""
	.align	4


	//----- nvinfo : EIATTR_CUDA_API_VERSION
	.align		4
        /*0000*/ 	.byte	0x04, 0x37
        /*0002*/ 	.short	(.L_1161 - .L_1160)
.L_1160:
        /*0004*/ 	.word	0x00000082


	//----- nvinfo : EIATTR_KPARAM_INFO
	.align		4
.L_1161:
        /*0008*/ 	.byte	0x04, 0x17
        /*000a*/ 	.short	(.L_1163 - .L_1162)
.L_1162:
        /*000c*/ 	.word	0x00000000
        /*0010*/ 	.short	0x0000
        /*0012*/ 	.short	0x0070
        /*0014*/ 	.byte	0x00, 0xf0, 0x01, 0x32


	//----- nvinfo : EIATTR_SPARSE_MMA_MASK
	.align		4
.L_1163:
        /*0018*/ 	.byte	0x03, 0x50
        /*001a*/ 	.short	0x0000


	//----- nvinfo : EIATTR_MAXREG_COUNT
	.align		4
        /*001c*/ 	.byte	0x03, 0x1b
        /*001e*/ 	.short	0x00a8


	//----- nvinfo : EIATTR_NUM_BARRIERS
	.align		4
        /*0020*/ 	.byte	0x02, 0x4c
        /*0022*/ 	.byte	0x10
	.zero		1


	//----- nvinfo : EIATTR_EXTERNS
	.align		4
        /*0024*/ 	.byte	0x04, 0x0f
        /*0026*/ 	.short	(.L_1165 - .L_1164)


	//   ....[0]....
	.align		4
.L_1164:
        /*0028*/ 	.word	index@(__assertfail)


	//----- nvinfo : EIATTR_ANNOTATIONS
	.align		4
.L_1165:
        /*002c*/ 	.byte	0x04, 0x55
        /*002e*/ 	.short	(.L_1167 - .L_1166)


	//   ....[0]....
.L_1166:
        /* <DEDUP_REMOVED lines=13> */


	//----- nvinfo : EIATTR_MERCURY_ISA_VERSION
	.align		4
.L_1167:
        /*00e8*/ 	.byte	0x03, 0x5f
        /*00ea*/ 	.short	0x0101


	//----- nvinfo : EIATTR_INT_WARP_WIDE_INSTR_OFFSETS
	.align		4
        /*00ec*/ 	.byte	0x04, 0x31
        /*00ee*/ 	.short	(.L_1169 - .L_1168)


	//   ....[0]....
.L_1168:
        /*00f0*/ 	.word	0x000001c0


	//   ....[1]....
        /*00f4*/ 	.word	0x000001f0


	//   ....[2]....
        /*00f8*/ 	.word	0x00000200


	//   ....[3]....
        /*00fc*/ 	.word	0x00000270


	//   ....[4]....
        /*0100*/ 	.word	0x000084b0


	//   ....[5]....
        /*0104*/ 	.word	0x00008510


	//----- nvinfo : EIATTR_COOP_GROUP_MASK_REGIDS
	.align		4
.L_1169:
        /*0108*/ 	.byte	0x04, 0x29
        /*010a*/ 	.short	(.L_1171 - .L_1170)


	//   ....[0]....
.L_1170:
        /*010c*/ 	.word	0xffffffff


	//   ....[1]....
        /*0110*/ 	.word	0xffffffff


	//   ....[2]....
        /*0114*/ 	.word	0xffffffff


	//   ....[3]....
        /*0118*/ 	.word	0xffffffff


	//   ....[4]....
        /*011c*/ 	.word	0xffffffff


	//   ....[5]....
        /*0120*/ 	.word	0xffffffff


	//   ....[6]....
        /*0124*/ 	.word	0xffffffff


	//   ....[7]....
        /*0128*/ 	.word	0xffffffff


	//   ....[8]....
        /*012c*/ 	.word	0xffffffff


	//   ....[9]....
        /*0130*/ 	.word	0xffffffff


	//   ....[10]....
        /*0134*/ 	.word	0xffffffff


	//   ....[11]....
        /*0138*/ 	.word	0xffffffff


	//   ....[12]....
        /*013c*/ 	.word	0xffffffff


	//   ....[13]....
        /*0140*/ 	.word	0xffffffff


	//   ....[14]....
        /*0144*/ 	.word	0xffffffff


	//   ....[15]....
        /*0148*/ 	.word	0xffffffff


	//   ....[16]....
        /*014c*/ 	.word	0xffffffff


	//   ....[17]....
        /*0150*/ 	.word	0xffffffff


	//   ....[18]....
        /*0154*/ 	.word	0xffffffff


	//   ....[19]....
        /*0158*/ 	.word	0xffffffff


	//   ....[20]....
        /*015c*/ 	.word	0xffffffff


	//   ....[21]....
        /*0160*/ 	.word	0xffffffff


	//   ....[22]....
        /*0164*/ 	.word	0xffffffff


	//   ....[23]....
        /*0168*/ 	.word	0x0500000f


	//   ....[24]....
        /*016c*/ 	.word	0x0500000f


	//----- nvinfo : EIATTR_COOP_GROUP_INSTR_OFFSETS
	.align		4
.L_1171:
        /*0170*/ 	.byte	0x04, 0x28
        /*0172*/ 	.short	(.L_1173 - .L_1172)


	//   ....[0]....
.L_1172:
        /*0174*/ 	.word	0x00000070


	//   ....[1]....
        /*0178*/ 	.word	0x000001d0


	//   ....[2]....
        /*017c*/ 	.word	0x00000220


	//   ....[3]....
        /*0180*/ 	.word	0x00000430


	//   ....[4]....
        /*0184*/ 	.word	0x00000590


	//   ....[5]....
        /*0188*/ 	.word	0x000006b0


	//   ....[6]....
        /*018c*/ 	.word	0x00000810


	//   ....[7]....
        /*0190*/ 	.word	0x00000d90


	//   ....[8]....
        /*0194*/ 	.word	0x00002a40


	//   ....[9]....
        /*0198*/ 	.word	0x00002a90


	//   ....[10]....
        /*019c*/ 	.word	0x00002ab0


	//   ....[11]....
        /*01a0*/ 	.word	0x00002ad0


	//   ....[12]....
        /*01a4*/ 	.word	0x00004c10


	//   ....[13]....
        /*01a8*/ 	.word	0x00004c60


	//   ....[14]....
        /*01ac*/ 	.word	0x00004c80


	//   ....[15]....
        /*01b0*/ 	.word	0x00004ca0


	//   ....[16]....
        /*01b4*/ 	.word	0x00006260


	//   ....[17]....
        /*01b8*/ 	.word	0x000062a0


	//   ....[18]....
        /*01bc*/ 	.word	0x00006430


	//   ....[19]....
        /*01c0*/ 	.word	0x00006470


	//   ....[20]....
        /*01c4*/ 	.word	0x00007630


	//   ....[21]....
        /*01c8*/ 	.word	0x00007cd0


	//   ....[22]....
        /*01cc*/ 	.word	0x0000a8f0


	//   ....[23]....
        /*01d0*/ 	.word	0x0000ae40


	//   ....[24]....
        /*01d4*/ 	.word	0x0000b2e0


	//----- nvinfo : EIATTR_REG_RECONFIG
	.align		4
.L_1173:
        /*01d8*/ 	.byte	0x01, 0x54
	.zero		2


	//----- nvinfo : EIATTR_SYSCALL_OFFSETS
	.align		4
        /*01dc*/ 	.byte	0x04, 0x46
        /*01de*/ 	.short	(.L_1175 - .L_1174)


	//   ....[0]....
.L_1174:
        /*01e0*/ 	.word	0x000010d0


	//   ....[1]....
        /*01e4*/ 	.word	0x00008130


	//   ....[2]....
        /*01e8*/ 	.word	0x00008270


	//   ....[3]....
        /*01ec*/ 	.word	0x00008370


	//----- nvinfo : EIATTR_MBARRIER_INSTR_OFFSETS
	.align		4
.L_1175:
        /*01f0*/ 	.byte	0x04, 0x39
        /*01f2*/ 	.short	(.L_1177 - .L_1176)


	//   ....[0]....
.L_1176:
        /*01f4*/ 	.word	0x000002d0
        /*01f8*/ 	.word	0x000000ff
        /*01fc*/ 	.word	0x00032400
        /*0200*/ 	.short	0x0100
        /*0202*/ 	.byte	0x06
	.zero		1


	//   ....[1]....
        /*0204*/ 	.word	0x000002e0
        /*0208*/ 	.word	0x000000ff
        /*020c*/ 	.word	0x00032410
        /*0210*/ 	.short	0x0100
        /*0212*/ 	.byte	0x06
	.zero		1


	//   ....[2]....
        /*0214*/ 	.word	0x000002f0
        /*0218*/ 	.word	0x000000ff
        /*021c*/ 	.word	0x00032420
        /*0220*/ 	.short	0x0100
        /*0222*/ 	.byte	0x06
	.zero		1


	//   ....[3]....
        /*0224*/ 	.word	0x000003e0
        /*0228*/ 	.word	0x000000ff
        /*022c*/ 	.word	0x00032430
        /*0230*/ 	.short	0x0100
        /*0232*/ 	.byte	0x08
	.zero		1


	//   ....[4]....
        /*0234*/ 	.word	0x000003f0
        /*0238*/ 	.word	0x000000ff
        /*023c*/ 	.word	0x00032440
        /*0240*/ 	.short	0x0100
        /*0242*/ 	.byte	0x08
	.zero		1


	//   ....[5]....
        /*0244*/ 	.word	0x00000400
        /*0248*/ 	.word	0x000000ff
        /*024c*/ 	.word	0x00032438
        /*0250*/ 	.short	0x0100
        /*0252*/ 	.byte	0x08
	.zero		1


	//   ....[6]....
        /*0254*/ 	.word	0x00000410
        /*0258*/ 	.word	0x000000ff
        /*025c*/ 	.word	0x00032448
        /*0260*/ 	.short	0x0100
        /*0262*/ 	.byte	0x08
	.zero		1


	//   ....[7]....
        /*0264*/ 	.word	0x00000540
        /*0268*/ 	.word	0x000000ff
        /*026c*/ 	.word	0x00032450
        /*0270*/ 	.short	0x0100
        /*0272*/ 	.byte	0x08
	.zero		1


	//   ....[8]....
        /*0274*/ 	.word	0x00000550
        /*0278*/ 	.word	0x000000ff
        /*027c*/ 	.word	0x00032460
        /*0280*/ 	.short	0x0100
        /*0282*/ 	.byte	0x08
	.zero		1


	//   ....[9]....
        /*0284*/ 	.word	0x00000560
        /*0288*/ 	.word	0x000000ff
        /*028c*/ 	.word	0x00032458
        /*0290*/ 	.short	0x0100
        /*0292*/ 	.byte	0x08
	.zero		1


	//   ....[10]....
        /*0294*/ 	.word	0x00000570
        /*0298*/ 	.word	0x000000ff
        /*029c*/ 	.word	0x00032468
        /*02a0*/ 	.short	0x0100
        /*02a2*/ 	.byte	0x08
	.zero		1


	//   ....[11]....
        /*02a4*/ 	.word	0x00000660
        /*02a8*/ 	.word	0x000000ff
        /*02ac*/ 	.word	0x00032470
        /*02b0*/ 	.short	0x0100
        /*02b2*/ 	.byte	0x06
	.zero		1


	//   ....[12]....
        /*02b4*/ 	.word	0x00000670
        /*02b8*/ 	.word	0x000000ff
        /*02bc*/ 	.word	0x00032480
        /*02c0*/ 	.short	0x0100
        /*02c2*/ 	.byte	0x06
	.zero		1


	//   ....[13]....
        /*02c4*/ 	.word	0x00000680
        /*02c8*/ 	.word	0x000000ff
        /*02cc*/ 	.word	0x00032478
        /*02d0*/ 	.short	0x0100
        /*02d2*/ 	.byte	0x06
	.zero		1


	//   ....[14]....
        /*02d4*/ 	.word	0x00000690
        /*02d8*/ 	.word	0x000000ff
        /*02dc*/ 	.word	0x00032488
        /*02e0*/ 	.short	0x0100
        /*02e2*/ 	.byte	0x06
	.zero		1


	//   ....[15]....
        /*02e4*/ 	.word	0x000007c0
        /*02e8*/ 	.word	0x000000ff
        /*02ec*/ 	.word	0x00032490
        /*02f0*/ 	.short	0x0100
        /*02f2*/ 	.byte	0x08
	.zero		1


	//   ....[16]....
        /*02f4*/ 	.word	0x000007d0
        /*02f8*/ 	.word	0x000000ff
        /*02fc*/ 	.word	0x000324a0
        /*0300*/ 	.short	0x0100
        /*0302*/ 	.byte	0x08
	.zero		1


	//   ....[17]....
        /*0304*/ 	.word	0x000007e0
        /*0308*/ 	.word	0x000000ff
        /*030c*/ 	.word	0x00032498
        /*0310*/ 	.short	0x0100
        /*0312*/ 	.byte	0x08
	.zero		1


	//   ....[18]....
        /*0314*/ 	.word	0x000007f0
        /*0318*/ 	.word	0x000000ff
        /*031c*/ 	.word	0x000324a8
        /*0320*/ 	.short	0x0100
        /*0322*/ 	.byte	0x08
	.zero		1


	//   ....[19]....
        /*0324*/ 	.word	0x00000920
        /*0328*/ 	.word	0x000000ff
        /*032c*/ 	.word	0x000324b0
        /*0330*/ 	.short	0x0100
        /*0332*/ 	.byte	0x08
	.zero		1


	//   ....[20]....
        /*0334*/ 	.word	0x00000930
        /*0338*/ 	.word	0x000000ff
        /*033c*/ 	.word	0x000324c0
        /*0340*/ 	.short	0x0100
        /*0342*/ 	.byte	0x08
	.zero		1


	//   ....[21]....
        /*0344*/ 	.word	0x00000940
        /*0348*/ 	.word	0x000000ff
        /*034c*/ 	.word	0x000324b8
        /*0350*/ 	.short	0x0100
        /*0352*/ 	.byte	0x08
	.zero		1


	//   ....[22]....
        /*0354*/ 	.word	0x00000950
        /*0358*/ 	.word	0x000000ff
        /*035c*/ 	.word	0x000324c8
        /*0360*/ 	.short	0x0100
        /*0362*/ 	.byte	0x08
	.zero		1


	//   ....[23]....
        /*0364*/ 	.word	0x00001120
        /*0368*/ 	.word	0x000000ff
        /*036c*/ 	.word	0x00032400
        /*0370*/ 	.short	0x010a
        /*0372*/ 	.byte	0x29
	.zero		1


	//   ....[24]....
        /*0374*/ 	.word	0x000011d0
        /*0378*/ 	.word	0x000000ff
        /*037c*/ 	.word	0x00032430
        /*0380*/ 	.short	0x010a
        /*0382*/ 	.byte	0x1a
	.zero		1


	//   ....[25]....
        /*0384*/ 	.word	0x00001210
        /*0388*/ 	.word	0x000000ff
        /*038c*/ 	.word	0x00032430
        /*0390*/ 	.short	0x010a
        /*0392*/ 	.byte	0x1a
	.zero		1


	//   ....[26]....
        /*0394*/ 	.word	0x00001470
        /*0398*/ 	.word	0x000000ff
        /*039c*/ 	.word	0x00032410
        /*03a0*/ 	.short	0x010a
        /*03a2*/ 	.byte	0x29
	.zero		1


	//   ....[27]....
        /*03a4*/ 	.word	0x000014b0
        /*03a8*/ 	.word	0x000000ff
        /*03ac*/ 	.word	0x00032450
        /*03b0*/ 	.short	0x010a
        /*03b2*/ 	.byte	0x1a
	.zero		1


	//   ....[28]....
        /*03b4*/ 	.word	0x000014f0
        /*03b8*/ 	.word	0x000000ff
        /*03bc*/ 	.word	0x00032450
        /*03c0*/ 	.short	0x010a
        /*03c2*/ 	.byte	0x1a
	.zero		1


	//   ....[29]....
        /*03c4*/ 	.word	0x00002d30
        /*03c8*/ 	.word	0x00000018
        /*03cc*/ 	.word	0x00000000
        /*03d0*/ 	.short	0x0101
        /*03d2*/ 	.byte	0x3f
	.zero		1


	//   ....[30]....
        /*03d4*/ 	.word	0x00003850
        /*03d8*/ 	.word	0x0000000c
        /*03dc*/ 	.word	0x00000000
        /*03e0*/ 	.short	0x0101
        /*03e2*/ 	.byte	0x3f
	.zero		1


	//   ....[31]....
        /*03e4*/ 	.word	0x00003990
        /*03e8*/ 	.word	0x000000ff
        /*03ec*/ 	.word	0x00032430
        /*03f0*/ 	.short	0x010a
        /*03f2*/ 	.byte	0x1d
	.zero		1


	//   ....[32]....
        /*03f4*/ 	.word	0x000039d0
        /*03f8*/ 	.word	0x000000ff
        /*03fc*/ 	.word	0x00032430
        /*0400*/ 	.short	0x010a
        /*0402*/ 	.byte	0x1d
	.zero		1


	//   ....[33]....
        /*0404*/ 	.word	0x00003b50
        /*0408*/ 	.word	0x000000ff
        /*040c*/ 	.word	0x00032450
        /*0410*/ 	.short	0x010a
        /*0412*/ 	.byte	0x1d
	.zero		1


	//   ....[34]....
        /*0414*/ 	.word	0x00003b90
        /*0418*/ 	.word	0x000000ff
        /*041c*/ 	.word	0x00032450
        /*0420*/ 	.short	0x010a
        /*0422*/ 	.byte	0x1d
	.zero		1


	//   ....[35]....
        /*0424*/ 	.word	0x00004eb0
        /*0428*/ 	.word	0x00000098
        /*042c*/ 	.word	0x00000000
        /*0430*/ 	.short	0x0101
        /*0432*/ 	.byte	0x3f
	.zero		1


	//   ....[36]....
        /*0434*/ 	.word	0x00006240
        /*0438*/ 	.word	0x000000c4
        /*043c*/ 	.word	0x00000000
        /*0440*/ 	.short	0x0101
        /*0442*/ 	.byte	0x3f
	.zero		1


	//   ....[37]....
        /*0444*/ 	.word	0x00007be0
        /*0448*/ 	.word	0x000000ff
        /*044c*/ 	.word	0x00000000
        /*0450*/ 	.short	0x0101
        /*0452*/ 	.byte	0x06
	.zero		1


	//   ....[38]....
        /*0454*/ 	.word	0x00008870
        /*0458*/ 	.word	0x00000005
        /*045c*/ 	.word	0x00032440
        /*0460*/ 	.short	0x010a
        /*0462*/ 	.byte	0x3f
	.zero		1


	//   ....[39]....
        /*0464*/ 	.word	0x00008e50
        /*0468*/ 	.word	0x0000000a
        /*046c*/ 	.word	0x00032420
        /*0470*/ 	.short	0x010a
        /*0472*/ 	.byte	0x3f
	.zero		1


	//   ....[40]....
        /*0474*/ 	.word	0x00008f10
        /*0478*/ 	.word	0x00000008
        /*047c*/ 	.word	0x00032460
        /*0480*/ 	.short	0x010a
        /*0482*/ 	.byte	0x3f
	.zero		1


	//   ....[41]....
        /*0484*/ 	.word	0x000094c0
        /*0488*/ 	.word	0x00000002
        /*048c*/ 	.word	0x00032440
        /*0490*/ 	.short	0x010a
        /*0492*/ 	.byte	0x3f
	.zero		1


	//   ....[42]....
        /*0494*/ 	.word	0x00009690
        /*0498*/ 	.word	0x00000002
        /*049c*/ 	.word	0x00032460
        /*04a0*/ 	.short	0x010a
        /*04a2*/ 	.byte	0x3f
	.zero		1


	//   ....[43]....
        /*04a4*/ 	.word	0x00009bc0
        /*04a8*/ 	.word	0x00000003
        /*04ac*/ 	.word	0x00032440
        /*04b0*/ 	.short	0x010a
        /*04b2*/ 	.byte	0x3f
	.zero		1


	//   ....[44]....
        /*04b4*/ 	.word	0x00009d90
        /*04b8*/ 	.word	0x00000003
        /*04bc*/ 	.word	0x00032460
        /*04c0*/ 	.short	0x010a
        /*04c2*/ 	.byte	0x3f
	.zero		1


	//   ....[45]....
        /*04c4*/ 	.word	0x0000a260
        /*04c8*/ 	.word	0x00000003
        /*04cc*/ 	.word	0x00032440
        /*04d0*/ 	.short	0x010a
        /*04d2*/ 	.byte	0x3f
	.zero		1


	//   ....[46]....
        /*04d4*/ 	.word	0x0000a430
        /*04d8*/ 	.word	0x00000003
        /*04dc*/ 	.word	0x00032460
        /*04e0*/ 	.short	0x010a
        /*04e2*/ 	.byte	0x3f
	.zero		1


	//   ....[47]....
        /*04e4*/ 	.word	0x0000a870
        /*04e8*/ 	.word	0x00000000
        /*04ec*/ 	.word	0x00032420
        /*04f0*/ 	.short	0x010a
        /*04f2*/ 	.byte	0x3f
	.zero		1


	//   ....[48]....
        /*04f4*/ 	.word	0x0000aa10
        /*04f8*/ 	.word	0x00000006
        /*04fc*/ 	.word	0x00000000
        /*0500*/ 	.short	0x010a
        /*0502*/ 	.byte	0x3f
	.zero		1


	//   ....[49]....
        /*0504*/ 	.word	0x0000aa80
        /*0508*/ 	.word	0x00000003
        /*050c*/ 	.word	0x00000000
        /*0510*/ 	.short	0x010a
        /*0512*/ 	.byte	0x3f
	.zero		1


	//   ....[50]....
        /*0514*/ 	.word	0x0000aae0
        /*0518*/ 	.word	0x00000010
        /*051c*/ 	.word	0x00000000
        /*0520*/ 	.short	0x010a
        /*0522*/ 	.byte	0x3f
	.zero		1


	//   ....[51]....
        /*0524*/ 	.word	0x0000ab10
        /*0528*/ 	.word	0x00000003
        /*052c*/ 	.word	0x00000000
        /*0530*/ 	.short	0x010a
        /*0532*/ 	.byte	0x3f
	.zero		1


	//   ....[52]....
        /*0534*/ 	.word	0x0000ab80
        /*0538*/ 	.word	0x00000003
        /*053c*/ 	.word	0x00032400
        /*0540*/ 	.short	0x010a
        /*0542*/ 	.byte	0x3f
	.zero		1


	//   ....[53]....
        /*0544*/ 	.word	0x0000abe0
        /*0548*/ 	.word	0x00000004
        /*054c*/ 	.word	0x00032430
        /*0550*/ 	.short	0x010a
        /*0552*/ 	.byte	0x3f
	.zero		1


	//   ....[54]....
        /*0554*/ 	.word	0x0000ac40
        /*0558*/ 	.word	0x00000005
        /*055c*/ 	.word	0x00032410
        /*0560*/ 	.short	0x010a
        /*0562*/ 	.byte	0x3f
	.zero		1


	//   ....[55]....
        /*0564*/ 	.word	0x0000aca0
        /*0568*/ 	.word	0x00000000
        /*056c*/ 	.word	0x00032450
        /*0570*/ 	.short	0x010a
        /*0572*/ 	.byte	0x3f
	.zero		1


	//   ....[56]....
        /*0574*/ 	.word	0x0000ad00
        /*0578*/ 	.word	0x00000006
        /*057c*/ 	.word	0x00032430
        /*0580*/ 	.short	0x010a
        /*0582*/ 	.byte	0x3f
	.zero		1


	//   ....[57]....
        /*0584*/ 	.word	0x0000ad60
        /*0588*/ 	.word	0x00000006
        /*058c*/ 	.word	0x00032450
        /*0590*/ 	.short	0x010a
        /*0592*/ 	.byte	0x3f
	.zero		1


	//   ....[58]....
        /*0594*/ 	.word	0x0000af00
        /*0598*/ 	.word	0x00000005
        /*059c*/ 	.word	0x00032440
        /*05a0*/ 	.short	0x010a
        /*05a2*/ 	.byte	0x3f
	.zero		1


	//   ....[59]....
        /*05a4*/ 	.word	0x0000af80
        /*05a8*/ 	.word	0x00000008
        /*05ac*/ 	.word	0x00032420
        /*05b0*/ 	.short	0x010a
        /*05b2*/ 	.byte	0x3f
	.zero		1


	//   ....[60]....
        /*05b4*/ 	.word	0x0000afd0
        /*05b8*/ 	.word	0x00000008
        /*05bc*/ 	.word	0x00032460
        /*05c0*/ 	.short	0x010a
        /*05c2*/ 	.byte	0x3f
	.zero		1


	//   ....[61]....
        /*05c4*/ 	.word	0x0000b020
        /*05c8*/ 	.word	0x00000002
        /*05cc*/ 	.word	0x00032440
        /*05d0*/ 	.short	0x010a
        /*05d2*/ 	.byte	0x3f
	.zero		1


	//   ....[62]....
        /*05d4*/ 	.word	0x0000b070
        /*05d8*/ 	.word	0x00000002
        /*05dc*/ 	.word	0x00032460
        /*05e0*/ 	.short	0x010a
        /*05e2*/ 	.byte	0x3f
	.zero		1


	//   ....[63]....
        /*05e4*/ 	.word	0x0000b0c0
        /*05e8*/ 	.word	0x00000003
        /*05ec*/ 	.word	0x00032440
        /*05f0*/ 	.short	0x010a
        /*05f2*/ 	.byte	0x3f
	.zero		1


	//   ....[64]....
        /*05f4*/ 	.word	0x0000b110
        /*05f8*/ 	.word	0x00000003
        /*05fc*/ 	.word	0x00032460
        /*0600*/ 	.short	0x010a
        /*0602*/ 	.byte	0x3f
	.zero		1


	//   ....[65]....
        /*0604*/ 	.word	0x0000b160
        /*0608*/ 	.word	0x00000003
        /*060c*/ 	.word	0x00032440
        /*0610*/ 	.short	0x010a
        /*0612*/ 	.byte	0x3f
	.zero		1


	//   ....[66]....
        /*0614*/ 	.word	0x0000b1b0
        /*0618*/ 	.word	0x00000003
        /*061c*/ 	.word	0x00032460
        /*0620*/ 	.short	0x010a
        /*0622*/ 	.byte	0x3f
	.zero		1


	//   ....[67]....
        /*0624*/ 	.word	0x0000b200
        /*0628*/ 	.word	0x00000000
        /*062c*/ 	.word	0x00032420
        /*0630*/ 	.short	0x010a
        /*0632*/ 	.byte	0x3f
	.zero		1


	//   ....[68]....
        /*0634*/ 	.word	0x0000b3a0
        /*0638*/ 	.word	0x00000006
        /*063c*/ 	.word	0x00000000
        /*0640*/ 	.short	0x010a
        /*0642*/ 	.byte	0x3f
	.zero		1


	//   ....[69]....
        /*0644*/ 	.word	0x0000b3f0
        /*0648*/ 	.word	0x00000003
        /*064c*/ 	.word	0x00000000
        /*0650*/ 	.short	0x010a
        /*0652*/ 	.byte	0x3f
	.zero		1


	//   ....[70]....
        /*0654*/ 	.word	0x0000b440
        /*0658*/ 	.word	0x00000010
        /*065c*/ 	.word	0x00000000
        /*0660*/ 	.short	0x010a
        /*0662*/ 	.byte	0x3f
	.zero		1


	//----- nvinfo : EIATTR_NUM_MBARRIERS
	.align		4
.L_1177:
        /*0664*/ 	.byte	0x03, 0x38
        /*0666*/ 	.short	0x0017


	//----- nvinfo : EIATTR_EXIT_INSTR_OFFSETS
	.align		4
        /*0668*/ 	.byte	0x04, 0x1c
        /*066a*/ 	.short	(.L_1179 - .L_1178)


	//   ....[0]....
.L_1178:
        /*066c*/ 	.word	0x00000a80


	//   ....[1]....
        /*0670*/ 	.word	0x00007c90


	//   ....[2]....
        /*0674*/ 	.word	0x00007cf0


	//   ....[3]....
        /*0678*/ 	.word	0x0000ab60


	//----- nvinfo : EIATTR_MAX_THREADS
	.align		4
.L_1179:
        /*067c*/ 	.byte	0x04, 0x05
        /*067e*/ 	.short	(.L_1181 - .L_1180)
.L_1180:
        /*0680*/ 	.word	0x00000180
        /*0684*/ 	.word	0x00000001
        /*0688*/ 	.word	0x00000001


	//----- nvinfo : EIATTR_CRS_STACK_SIZE
	.align		4
.L_1181:
        /*068c*/ 	.byte	0x04, 0x1e
        /*068e*/ 	.short	(.L_1183 - .L_1182)
.L_1182:
        /*0690*/ 	.word	0x00000000


	//----- nvinfo : EIATTR_CBANK_PARAM_SIZE
	.align		4
.L_1183:
        /*0694*/ 	.byte	0x03, 0x19
        /*0696*/ 	.short	0x0cf0


	//----- nvinfo : EIATTR_PARAM_CBANK
	.align		4
        /*0698*/ 	.byte	0x04, 0x0a
        /*069a*/ 	.short	(.L_1185 - .L_1184)
	.align		4
.L_1184:
        /*069c*/ 	.word	index@(.nv.constant0._ZN7cutlass13device_kernelIN5flash11enable_sm90INS1_16FlashAttnFwdSm90INS1_25CollectiveMainloopFwdSm90ILi2EN4cute5tupleIJNS5_1CILi1EEES8_S8_EEENS6_IJNS7_ILi128EEENS7_ILi96EEENS7_ILi64EEEEEELi256ENS_6half_tEfNS_4arch4Sm90ELb0ELb0ELb1ELb0ELb0ELb0ELb1ELb1ELb0ELb0ELb0ELb0EEENS1_21CollectiveEpilogueFwdINS6_IJSA_NS7_ILi256EEESB_EEES9_SE_SG_Li256ELb0ELb0ELb0ELb0EEENS1_29StaticPersistentTileSchedulerILb0EEEEEEEEEvNT_6ParamsE)
        /*06a0*/ 	.short	0x0210
        /*06a2*/ 	.short	0x0cf0


	//----- nvinfo : EIATTR_SW_WAR
	.align		4
.L_1185:
        /*06a4*/ 	.byte	0x04, 0x36
        /*06a6*/ 	.short	(.L_1187 - .L_1186)
.L_1186:
        /*06a8*/ 	.word	0x00000008
.L_1187:


//--------------------- .nv.info._ZN7cutlass13device_kernelIN5flash11enable_sm90INS1_16FlashAttnFwdSm90INS1_25CollectiveMainloopFwdSm90ILi2EN4cute5tupleIJNS5_1CILi1EEES8_S8_EEENS6_IJNS7_ILi128EEENS7_ILi96EEENS7_ILi64EEEEEELi256ENS_6half_tEfNS_4arch4Sm90ELb0ELb0ELb1ELb1ELb0ELb0ELb0ELb1ELb0ELb0ELb0ELb0EEENS1_21CollectiveEpilogueFwdINS6_IJSA_NS7_ILi256EEESB_EEES9_SE_SG_Li256ELb1ELb0ELb0ELb0EEENS1_36VarlenDynamicPersistentTileSchedulerILi128ELi96ELi256ELi32ELb0ELb0ELb1ELb0ELb1ELb1EEEEEEEEEvNT_6ParamsE --------------------------
	.section	.nv.info._ZN7cutlass13device_kernelIN5flash11enable_sm90INS1_16FlashAttnFwdSm90INS1_25CollectiveMainloopFwdSm90ILi2EN4cute5tupleIJNS5_1CILi1EEES8_S8_EEENS6_IJNS7_ILi128EEENS7_ILi96EEENS7_ILi64EEEEEELi256ENS_6half_tEfNS_4arch4Sm90ELb0ELb0ELb1ELb1ELb0ELb0ELb0ELb1ELb0ELb0ELb0ELb0EEENS1_21CollectiveEpilogueFwdINS6_IJSA_NS7_ILi256EEESB_EEES9_SE_SG_Li256ELb1ELb0ELb0ELb0EEENS1_36VarlenDynamicPersistentTileSchedulerILi128ELi96ELi256ELi32ELb0ELb0ELb1ELb0ELb1ELb1EEEEEEEEEvNT_6ParamsE,"",@"SHT_CUDA_INFO"
	.sectionflags	@""
	.align	4


	//----- nvinfo : EIATTR_CUDA_API_VERSION
	.align		4
        /*0000*/ 	.byte	0x04, 0x37
        /*0002*/ 	.short	(.L_1189 - .L_1188)
.L_1188:
        /*0004*/ 	.word	0x00000082


	//----- nvinfo : EIATTR_KPARAM_INFO
	.align		4
.L_1189:
        /*0008*/ 	.byte	0x04, 0x17
        /*000a*/ 	.short	(.L_1191 - .L_1190)
.L_1190:
        /*000c*/ 	.word	0x00000000
        /*0010*/ 	.short	0x0000
        /*0012*/ 	.short	0x0070
        /*0014*/ 	.byte	0x00, 0xf0, 0x01, 0x28


	//----- nvinfo : EIATTR_SPARSE_MMA_MASK
	.align		4
.L_1191:
        /*0018*/ 	.byte	0x03, 0x50
        /*001a*/ 	.short	0x0000


	//----- nvinfo : EIATTR_MAXREG_COUNT
	.align		4
        /*001c*/ 	.byte	0x03, 0x1b
        /*001e*/ 	.short	0x00a8


	//----- nvinfo : EIATTR_NUM_BARRIERS
	.align		4
        /*0020*/ 	.byte	0x02, 0x4c
        /*0022*/ 	.byte	0x10
	.zero		1


	//----- nvinfo : EIATTR_EXTERNS
	.align		4
        /*0024*/ 	.byte	0x04, 0x0f
        /*0026*/ 	.short	(.L_1193 - .L_1192)


	//   ....[0]....
	.align		4
.L_1192:
        /*0028*/ 	.word	index@(__assertfail)


	//----- nvinfo : EIATTR_ANNOTATIONS
	.align		4
.L_1193:
        /*002c*/ 	.byte	0x04, 0x55
        /*002e*/ 	.short	(.L_1195 - .L_1194)


	//   ....[0]....
.L_1194:
        /* <DEDUP_REMOVED lines=31> */


	//----- nvinfo : EIATTR_MERCURY_ISA_VERSION
	.align		4
.L_1195:
        /*0210*/ 	.byte	0x03, 0x5f
        /*0212*/ 	.short	0x0101


	//----- nvinfo : EIATTR_UNUSED_LOAD_BYTE_OFFSET
	.align		4
        /*0214*/ 	.byte	0x04, 0x44
        /*0216*/ 	.short	(.L_1197 - .L_1196)


	//   ....[0]....
.L_1196:
        /*0218*/ 	.word	0x00000a50
        /*021c*/ 	.word	0x0000fff0


	//   ....[1]....
        /*0220*/ 	.word	0x00006600
        /*0224*/ 	.word	0x0000fff0


	//----- nvinfo : EIATTR_INT_WARP_WIDE_INSTR_OFFSETS
	.align		4
.L_1197:
        /*0228*/ 	.byte	0x04, 0x31
        /*022a*/ 	.short	(.L_1199 - .L_1198)


	//   ....[0]....
.L_1198:
        /*022c*/ 	.word	0x00000160


	//   ....[1]....
        /*0230*/ 	.word	0x000001a0


	//   ....[2]....
        /*0234*/ 	.word	0x00000210


	//   ....[3]....
        /*0238*/ 	.word	0x00009f20


	//   ....[4]....
        /*023c*/ 	.word	0x00009fb0


	//   ....[5]....
        /*0240*/ 	.word	0x0000a430


	//   ....[6]....
        /*0244*/ 	.word	0x0000a460


	//   ....[7]....
        /*0248*/ 	.word	0x0000c890


	//   ....[8]....
        /*024c*/ 	.word	0x0000c920


	//----- nvinfo : EIATTR_COOP_GROUP_MASK_REGIDS
	.align		4
.L_1199:
        /*0250*/ 	.byte	0x04, 0x29
        /*0252*/ 	.short	(.L_1201 - .L_1200)


	//   ....[0]....
.L_1200:
        /*0254*/ 	.word	0xffffffff


	//   ....[1]....
        /*0258*/ 	.word	0xffffffff


	//   ....[2]....
        /*025c*/ 	.word	0xffffffff


	//   ....[3]....
        /*0260*/ 	.word	0xffffffff


	//   ....[4]....
        /*0264*/ 	.word	0xffffffff


	//   ....[5]....
        /*0268*/ 	.word	0xffffffff


	//   ....[6]....
        /*026c*/ 	.word	0xffffffff


	//   ....[7]....
        /*0270*/ 	.word	0xffffffff


	//   ....[8]....
        /*0274*/ 	.word	0xffffffff


	//   ....[9]....
        /*0278*/ 	.word	0xffffffff


	//   ....[10]....
        /*027c*/ 	.word	0xffffffff


	//   ....[11]....
        /*0280*/ 	.word	0xffffffff


	//   ....[12]....
        /*0284*/ 	.word	0xffffffff


	//   ....[13]....
        /*0288*/ 	.word	0xffffffff


	//   ....[14]....
        /*028c*/ 	.word	0xffffffff


	//   ....[15]....
        /*0290*/ 	.word	0xffffffff


	//   ....[16]....
        /*0294*/ 	.word	0xffffffff


	//   ....[17]....
        /*0298*/ 	.word	0xffffffff


	//   ....[18]....
        /*029c*/ 	.word	0xffffffff


	//   ....[19]....
        /*02a0*/ 	.word	0xffffffff


	//   ....[20]....
        /*02a4*/ 	.word	0xffffffff


	//   ....[21]....
        /*02a8*/ 	.word	0xffffffff


	//   ....[22]....
        /*02ac*/ 	.word	0xffffffff


	//   ....[23]....
        /*02b0*/ 	.word	0xffffffff


	//   ....[24]....
        /*02b4*/ 	.word	0xffffffff


	//   ....[25]....
        /*02b8*/ 	.word	0xffffffff


	//   ....[26]....
        /*02bc*/ 	.word	0xffffffff


	//   ....[27]....
        /*02c0*/ 	.word	0xffffffff


	//   ....[28]....
        /*02c4*/ 	.word	0xffffffff


	//   ....[29]....
        /*02c8*/ 	.word	0xffffffff


	//   ....[30]....
        /*02cc*/ 	.word	0xffffffff


	//   ....[31]....
        /*02d0*/ 	.word	0xffffffff


	//   ....[32]....
        /*02d4*/ 	.word	0xffffffff


	//   ....[33]....
        /*02d8*/ 	.word	0xffffffff


	//   ....[34]....
        /*02dc*/ 	.word	0xffffffff


	//   ....[35]....
        /*02e0*/ 	.word	0xffffffff


	//   ....[36]....
        /*02e4*/ 	.word	0xffffffff


	//   ....[37]....
        /*02e8*/ 	.word	0xffffffff


	//   ....[38]....
        /*02ec*/ 	.word	0xffffffff


	//   ....[39]....
        /*02f0*/ 	.word	0xffffffff


	//   ....[40]....
        /*02f4*/ 	.word	0xffffffff


	//   ....[41]....
        /*02f8*/ 	.word	0xffffffff


	//   ....[42]....
        /*02fc*/ 	.word	0xffffffff


	//   ....[43]....
        /*0300*/ 	.word	0xffffffff


	//   ....[44]....
        /*0304*/ 	.word	0xffffffff


	//   ....[45]....
        /*0308*/ 	.word	0xffffffff


	//   ....[46]....
        /*030c*/ 	.word	0xffffffff


	//   ....[47]....
        /*0310*/ 	.word	0xffffffff


	//   ....[48]....
        /*0314*/ 	.word	0xffffffff


	//   ....[49]....
        /*0318*/ 	.word	0xffffffff


	//   ....[50]....
        /*031c*/ 	.word	0xffffffff


	//   ....[51]....
        /*0320*/ 	.word	0xffffffff


	//   ....[52]....
        /*0324*/ 	.word	0xffffffff


	//   ....[53]....
        /*0328*/ 	.word	0xffffffff


	//   ....[54]....
        /*032c*/ 	.word	0x0500000f


	//   ....[55]....
        /*0330*/ 	.word	0x0500000f


	//   ....[56]....
        /*0334*/ 	.word	0x0500000f


	//   ....[57]....
        /*0338*/ 	.word	0x0500000f


	//   ....[58]....
        /*033c*/ 	.word	0x0500000f


	//   ....[59]....
        /*0340*/ 	.word	0x0500000f


	//   ....[60]....
        /*0344*/ 	.word	0x0500000f


	//   ....[61]....
        /*0348*/ 	.word	0x0500000f


	//   ....[62]....
        /*034c*/ 	.word	0x0500000f


	//   ....[63]....
        /*0350*/ 	.word	0x0500000f


	//   ....[64]....
        /*0354*/ 	.word	0x0500000f


	//   ....[65]....
        /*0358*/ 	.word	0x0500000f


	//   ....[66]....
        /*035c*/ 	.word	0x0500000f


	//   ....[67]....
        /*0360*/ 	.word	0x0500000f


	//   ....[68]....
        /*0364*/ 	.word	0x0500000f


	//   ....[69]....
        /*0368*/ 	.word	0x0500000f


	//   ....[70]....
        /*036c*/ 	.word	0x0500000f


	//   ....[71]....
        /*0370*/ 	.word	0x0500000f


	//   ....[72]....
        /*0374*/ 	.word	0x0500000f


	//----- nvinfo : EIATTR_COOP_GROUP_INSTR_OFFSETS
	.align		4
.L_1201:
        /*0378*/ 	.byte	0x04, 0x28
        /*037a*/ 	.short	(.L_1203 - .L_1202)


	//   ....[0]....
.L_1202:
        /*037c*/ 	.word	0x00000070


	//   ....[1]....
        /*0380*/ 	.word	0x00000170


	//   ....[2]....
        /*0384*/ 	.word	0x000001c0


	//   ....[3]....
        /*0388*/ 	.word	0x000003f0


	//   ....[4]....
        /*038c*/ 	.word	0x00000550


	//   ....[5]....
        /*0390*/ 	.word	0x00000670


	//   ....[6]....
        /*0394*/ 	.word	0x000007d0


	//   ....[7]....
        /*0398*/ 	.word	0x00001560


	//   ....[8]....
        /*039c*/ 	.word	0x00002700


	//   ....[9]....
        /*03a0*/ 	.word	0x00002790


	//   ....[10]....
        /*03a4*/ 	.word	0x00002bd0


	//   ....[11]....
        /*03a8*/ 	.word	0x00002c40


	//   ....[12]....
        /*03ac*/ 	.word	0x00004170


	//   ....[13]....
        /*03b0*/ 	.word	0x000041e0


	//   ....[14]....
        /*03b4*/ 	.word	0x00004650


	//   ....[15]....
        /*03b8*/ 	.word	0x00004810


	//   ....[16]....
        /*03bc*/ 	.word	0x00005b90


	//   ....[17]....
        /*03c0*/ 	.word	0x00005c10


	//   ....[18]....
        /*03c4*/ 	.word	0x00005c60


	//   ....[19]....
        /*03c8*/ 	.word	0x00005c80


	//   ....[20]....
        /*03cc*/ 	.word	0x00009090


	//   ....[21]....
        /*03d0*/ 	.word	0x00009220


	//   ....[22]....
        /*03d4*/ 	.word	0x00009250


	//   ....[23]....
        /*03d8*/ 	.word	0x00009290


	//   ....[24]....
        /*03dc*/ 	.word	0x000092f0


	//   ....[25]....
        /*03e0*/ 	.word	0x00009350


	//   ....[26]....
        /*03e4*/ 	.word	0x00009390


	//   ....[27]....
        /*03e8*/ 	.word	0x00009540


	//   ....[28]....
        /*03ec*/ 	.word	0x000095a0


	//   ....[29]....
        /*03f0*/ 	.word	0x000095e0


	//   ....[30]....
        /*03f4*/ 	.word	0x00009620


	//   ....[31]....
        /*03f8*/ 	.word	0x00009650


	//   ....[32]....
        /*03fc*/ 	.word	0x00009680


	//   ....[33]....
        /*0400*/ 	.word	0x00009710


	//   ....[34]....
        /*0404*/ 	.word	0x00009740


	//   ....[35]....
        /*0408*/ 	.word	0x000097d0


	//   ....[36]....
        /*040c*/ 	.word	0x0000c9b0


	//   ....[37]....
        /*0410*/ 	.word	0x0000c9c0


	//   ....[38]....
        /*0414*/ 	.word	0x0000cad0


	//   ....[39]....
        /*0418*/ 	.word	0x0000cb30


	//   ....[40]....
        /*041c*/ 	.word	0x0000cb70


	//   ....[41]....
        /*0420*/ 	.word	0x0000cbb0


	//   ....[42]....
        /*0424*/ 	.word	0x0000cbe0


	//   ....[43]....
        /*0428*/ 	.word	0x0000cc10


	//   ....[44]....
        /*042c*/ 	.word	0x0000cda0


	//   ....[45]....
        /*0430*/ 	.word	0x0000ce00


	//   ....[46]....
        /*0434*/ 	.word	0x0000ce40


	//   ....[47]....
        /*0438*/ 	.word	0x0000ce80


	//   ....[48]....
        /*043c*/ 	.word	0x0000ceb0


	//   ....[49]....
        /*0440*/ 	.word	0x0000cee0


	//   ....[50]....
        /*0444*/ 	.word	0x0000cfa0


	//   ....[51]....
        /*0448*/ 	.word	0x0000cfc0


	//   ....[52]....
        /*044c*/ 	.word	0x0000d030


	//   ....[53]....
        /*0450*/ 	.word	0x0000d480


	//   ....[54]....
        /*0454*/ 	.word	0x0000d980


	//   ....[55]....
        /*0458*/ 	.word	0x0000dda0


	//   ....[56]....
        /*045c*/ 	.word	0x0000de30


	//   ....[57]....
        /*0460*/ 	.word	0x0000ded0


	//   ....[58]....
        /*0464*/ 	.word	0x0000df80


	//   ....[59]....
        /*0468*/ 	.word	0x0000e000


	//   ....[60]....
        /*046c*/ 	.word	0x0000e080


	//   ....[61]....
        /*0470*/ 	.word	0x0000e100


	//   ....[62]....
        /*0474*/ 	.word	0x0000e180


	//   ....[63]....
        /*0478*/ 	.word	0x0000e210


	//   ....[64]....
        /*047c*/ 	.word	0x0000e2c0


	//   ....[65]....
        /*0480*/ 	.word	0x0000e340


	//   ....[66]....
        /*0484*/ 	.word	0x0000e3c0


	//   ....[67]....
        /*0488*/ 	.word	0x0000e440


	//   ....[68]....
        /*048c*/ 	.word	0x0000e4c0


	//   ....[69]....
        /*0490*/ 	.word	0x0000e530


	//   ....[70]....
        /*0494*/ 	.word	0x0000e5d0


	//   ....[71]....
        /*0498*/ 	.word	0x0000e660


	//   ....[72]....
        /*049c*/ 	.word	0x0000e780


	//----- nvinfo : EIATTR_REG_RECONFIG
	.align		4
.L_1203:
        /*04a0*/ 	.byte	0x01, 0x54
	.zero		2


	//----- nvinfo : EIATTR_SYSCALL_OFFSETS
	.align		4
        /*04a4*/ 	.byte	0x04, 0x46
        /*04a6*/ 	.short	(.L_1205 - .L_1204)


	//   ....[0]....
.L_1204:
        /*04a8*/ 	.word	0x00001740


	//   ....[1]....
        /*04ac*/ 	.word	0x0000a140


	//   ....[2]....
        /*04b0*/ 	.word	0x0000a280


	//   ....[3]....
        /*04b4*/ 	.word	0x0000a380


	//----- nvinfo : EIATTR_MBARRIER_INSTR_OFFSETS
	.align		4
.L_1205:
        /*04b8*/ 	.byte	0x04, 0x39
        /*04ba*/ 	.short	(.L_1207 - .L_1206)


	//   ....[0]....
.L_1206:
        /*04bc*/ 	.word	0x000002a0
        /*04c0*/ 	.word	0x000000ff
        /*04c4*/ 	.word	0x00022800
        /*04c8*/ 	.short	0x0100
        /*04ca*/ 	.byte	0x08
	.zero		1


	//   ....[1]....
        /*04cc*/ 	.word	0x000002b0
        /*04d0*/ 	.word	0x000000ff
        /*04d4*/ 	.word	0x00022820
        /*04d8*/ 	.short	0x0100
        /*04da*/ 	.byte	0x08
	.zero		1


	//   ....[2]....
        /*04dc*/ 	.word	0x000003a0
        /*04e0*/ 	.word	0x000000ff
        /*04e4*/ 	.word	0x00022830
        /*04e8*/ 	.short	0x0100
        /*04ea*/ 	.byte	0x08
	.zero		1


	//   ....[3]....
        /*04ec*/ 	.word	0x000003b0
        /*04f0*/ 	.word	0x000000ff
        /*04f4*/ 	.word	0x00022840
        /*04f8*/ 	.short	0x0100
        /*04fa*/ 	.byte	0x08
	.zero		1


	//   ....[4]....
        /*04fc*/ 	.word	0x000003c0
        /*0500*/ 	.word	0x000000ff
        /*0504*/ 	.word	0x00022838
        /*0508*/ 	.short	0x0100
        /*050a*/ 	.byte	0x08
	.zero		1


	//   ....[5]....
        /*050c*/ 	.word	0x000003d0
        /*0510*/ 	.word	0x000000ff
        /*0514*/ 	.word	0x00022848
        /*0518*/ 	.short	0x0100
        /*051a*/ 	.byte	0x08
	.zero		1


	//   ....[6]....
        /*051c*/ 	.word	0x00000500
        /*0520*/ 	.word	0x000000ff
        /*0524*/ 	.word	0x00022850
        /*0528*/ 	.short	0x0100
        /*052a*/ 	.byte	0x08
	.zero		1


	//   ....[7]....
        /*052c*/ 	.word	0x00000510
        /*0530*/ 	.word	0x000000ff
        /*0534*/ 	.word	0x00022860
        /*0538*/ 	.short	0x0100
        /*053a*/ 	.byte	0x08
	.zero		1


	//   ....[8]....
        /*053c*/ 	.word	0x00000520
        /*0540*/ 	.word	0x000000ff
        /*0544*/ 	.word	0x00022858
        /*0548*/ 	.short	0x0100
        /*054a*/ 	.byte	0x08
	.zero		1


	//   ....[9]....
        /*054c*/ 	.word	0x00000530
        /*0550*/ 	.word	0x000000ff
        /*0554*/ 	.word	0x00022868
        /*0558*/ 	.short	0x0100
        /*055a*/ 	.byte	0x08
	.zero		1


	//   ....[10]....
        /*055c*/ 	.word	0x00000620
        /*0560*/ 	.word	0x000000ff
        /*0564*/ 	.word	0x00022870
        /*0568*/ 	.short	0x0100
        /*056a*/ 	.byte	0x06
	.zero		1


	//   ....[11]....
        /*056c*/ 	.word	0x00000630
        /*0570*/ 	.word	0x000000ff
        /*0574*/ 	.word	0x00022880
        /*0578*/ 	.short	0x0100
        /*057a*/ 	.byte	0x06
	.zero		1


	//   ....[12]....
        /*057c*/ 	.word	0x00000640
        /*0580*/ 	.word	0x000000ff
        /*0584*/ 	.word	0x00022878
        /*0588*/ 	.short	0x0100
        /*058a*/ 	.byte	0x06
	.zero		1


	//   ....[13]....
        /*058c*/ 	.word	0x00000650
        /*0590*/ 	.word	0x000000ff
        /*0594*/ 	.word	0x00022888
        /*0598*/ 	.short	0x0100
        /*059a*/ 	.byte	0x06
	.zero		1


	//   ....[14]....
        /*059c*/ 	.word	0x00000780
        /*05a0*/ 	.word	0x000000ff
        /*05a4*/ 	.word	0x00022890
        /*05a8*/ 	.short	0x0100
        /*05aa*/ 	.byte	0x08
	.zero		1


	//   ....[15]....
        /*05ac*/ 	.word	0x00000790
        /*05b0*/ 	.word	0x000000ff
        /*05b4*/ 	.word	0x000228a0
        /*05b8*/ 	.short	0x0100
        /*05ba*/ 	.byte	0x08
	.zero		1


	//   ....[16]....
        /*05bc*/ 	.word	0x000007a0
        /*05c0*/ 	.word	0x000000ff
        /*05c4*/ 	.word	0x00022898
        /*05c8*/ 	.short	0x0100
        /*05ca*/ 	.byte	0x08
	.zero		1


	//   ....[17]....
        /*05cc*/ 	.word	0x000007b0
        /*05d0*/ 	.word	0x000000ff
        /*05d4*/ 	.word	0x000228a8
        /*05d8*/ 	.short	0x0100
        /*05da*/ 	.byte	0x08
	.zero		1


	//   ....[18]....
        /*05dc*/ 	.word	0x000008e0
        /*05e0*/ 	.word	0x000000ff
        /*05e4*/ 	.word	0x000228b0
        /*05e8*/ 	.short	0x0100
        /*05ea*/ 	.byte	0x08
	.zero		1


	//   ....[19]....
        /*05ec*/ 	.word	0x000008f0
        /*05f0*/ 	.word	0x000000ff
        /*05f4*/ 	.word	0x000228c0
        /*05f8*/ 	.short	0x0100
        /*05fa*/ 	.byte	0x08
	.zero		1


	//   ....[20]....
        /*05fc*/ 	.word	0x00000900
        /*0600*/ 	.word	0x000000ff
        /*0604*/ 	.word	0x000228b8
        /*0608*/ 	.short	0x0100
        /*060a*/ 	.byte	0x08
	.zero		1


	//   ....[21]....
        /*060c*/ 	.word	0x00000910
        /*0610*/ 	.word	0x000000ff
        /*0614*/ 	.word	0x000228c8
        /*0618*/ 	.short	0x0100
        /*061a*/ 	.byte	0x08
	.zero		1


	//   ....[22]....
        /*061c*/ 	.word	0x000017e0
        /*0620*/ 	.word	0x00000006
        /*0624*/ 	.word	0x00022800
        /*0628*/ 	.short	0x010a
        /*062a*/ 	.byte	0x3f
	.zero		1


	//   ....[23]....
        /*062c*/ 	.word	0x000018a0
        /*0630*/ 	.word	0x00000005
        /*0634*/ 	.word	0x00022830
        /*0638*/ 	.short	0x010a
        /*063a*/ 	.byte	0x3f
	.zero		1


	//   ....[24]....
        /*063c*/ 	.word	0x000018e0
        /*0640*/ 	.word	0x00000005
        /*0644*/ 	.word	0x00022830
        /*0648*/ 	.short	0x010a
        /*064a*/ 	.byte	0x3f
	.zero		1


	//   ....[25]....
        /*064c*/ 	.word	0x00003060
        /*0650*/ 	.word	0x00000003
        /*0654*/ 	.word	0x00000000
        /*0658*/ 	.short	0x0101
        /*065a*/ 	.byte	0x3f
	.zero		1


	//   ....[26]....
        /*065c*/ 	.word	0x000034c0
        /*0660*/ 	.word	0x00000005
        /*0664*/ 	.word	0x00022850
        /*0668*/ 	.short	0x010a
        /*066a*/ 	.byte	0x3f
	.zero		1


	//   ....[27]....
        /*066c*/ 	.word	0x00003500
        /*0670*/ 	.word	0x00000005
        /*0674*/ 	.word	0x00022850
        /*0678*/ 	.short	0x010a
        /*067a*/ 	.byte	0x3f
	.zero		1


	//   ....[28]....
        /*067c*/ 	.word	0x00003800
        /*0680*/ 	.word	0x00000005
        /*0684*/ 	.word	0x00000000
        /*0688*/ 	.short	0x0101
        /*068a*/ 	.byte	0x3f
	.zero		1


	//   ....[29]....
        /*068c*/ 	.word	0x00003990
        /*0690*/ 	.word	0x000000ff
        /*0694*/ 	.word	0x00022830
        /*0698*/ 	.short	0x010a
        /*069a*/ 	.byte	0x17
	.zero		1


	//   ....[30]....
        /*069c*/ 	.word	0x000039e0
        /*06a0*/ 	.word	0x000000ff
        /*06a4*/ 	.word	0x00022830
        /*06a8*/ 	.short	0x010a
        /*06aa*/ 	.byte	0x17
	.zero		1


	//   ....[31]....
        /*06ac*/ 	.word	0x00005200
        /*06b0*/ 	.word	0x00000098
        /*06b4*/ 	.word	0x00000000
        /*06b8*/ 	.short	0x0101
        /*06ba*/ 	.byte	0x3f
	.zero		1


	//   ....[32]....
        /*06bc*/ 	.word	0x00005860
        /*06c0*/ 	.word	0x000000ff
        /*06c4*/ 	.word	0x00022850
        /*06c8*/ 	.short	0x010a
        /*06ca*/ 	.byte	0x17
	.zero		1


	//   ....[33]....
        /*06cc*/ 	.word	0x000058b0
        /*06d0*/ 	.word	0x000000ff
        /*06d4*/ 	.word	0x00022850
        /*06d8*/ 	.short	0x010a
        /*06da*/ 	.byte	0x17
	.zero		1


	//   ....[34]....
        /*06dc*/ 	.word	0x00005b70
        /*06e0*/ 	.word	0x000000c7
        /*06e4*/ 	.word	0x00000000
        /*06e8*/ 	.short	0x0101
        /*06ea*/ 	.byte	0x3f
	.zero		1


	//   ....[35]....
        /*06ec*/ 	.word	0x00007cf0
        /*06f0*/ 	.word	0x00000000
        /*06f4*/ 	.word	0x00000000
        /*06f8*/ 	.short	0x0101
        /*06fa*/ 	.byte	0x3f
	.zero		1


	//   ....[36]....
        /*06fc*/ 	.word	0x0000a8e0
        /*0700*/ 	.word	0x00000008
        /*0704*/ 	.word	0x00022840
        /*0708*/ 	.short	0x010a
        /*070a*/ 	.byte	0x3f
	.zero		1


	//   ....[37]....
        /*070c*/ 	.word	0x0000ace0
        /*0710*/ 	.word	0x0000000a
        /*0714*/ 	.word	0x00022820
        /*0718*/ 	.short	0x010a
        /*071a*/ 	.byte	0x3f
	.zero		1


	//   ....[38]....
        /*071c*/ 	.word	0x0000ada0
        /*0720*/ 	.word	0x00000008
        /*0724*/ 	.word	0x00022860
        /*0728*/ 	.short	0x010a
        /*072a*/ 	.byte	0x3f
	.zero		1


	//   ....[39]....
        /*072c*/ 	.word	0x0000b410
        /*0730*/ 	.word	0x00000003
        /*0734*/ 	.word	0x00022840
        /*0738*/ 	.short	0x010a
        /*073a*/ 	.byte	0x3f
	.zero		1


	//   ....[40]....
        /*073c*/ 	.word	0x0000b620
        /*0740*/ 	.word	0x00000003
        /*0744*/ 	.word	0x00022860
        /*0748*/ 	.short	0x010a
        /*074a*/ 	.byte	0x3f
	.zero		1


	//   ....[41]....
        /*074c*/ 	.word	0x0000bba0
        /*0750*/ 	.word	0x00000002
        /*0754*/ 	.word	0x00022840
        /*0758*/ 	.short	0x010a
        /*075a*/ 	.byte	0x3f
	.zero		1


	//   ....[42]....
        /*075c*/ 	.word	0x0000bda0
        /*0760*/ 	.word	0x00000002
        /*0764*/ 	.word	0x00022860
        /*0768*/ 	.short	0x010a
        /*076a*/ 	.byte	0x3f
	.zero		1


	//   ....[43]....
        /*076c*/ 	.word	0x0000c2a0
        /*0770*/ 	.word	0x00000002
        /*0774*/ 	.word	0x00022840
        /*0778*/ 	.short	0x010a
        /*077a*/ 	.byte	0x3f
	.zero		1


	//   ....[44]....
        /*077c*/ 	.word	0x0000c4b0
        /*0780*/ 	.word	0x00000002
        /*0784*/ 	.word	0x00022860
        /*0788*/ 	.short	0x010a
        /*078a*/ 	.byte	0x3f
	.zero		1


	//   ....[45]....
        /*078c*/ 	.word	0x0000d400
        /*0790*/ 	.word	0x00000000
        /*0794*/ 	.word	0x00022820
        /*0798*/ 	.short	0x010a
        /*079a*/ 	.byte	0x3f
	.zero		1


	//   ....[46]....
        /*079c*/ 	.word	0x0000d5c0
        /*07a0*/ 	.word	0x00000006
        /*07a4*/ 	.word	0x00000000
        /*07a8*/ 	.short	0x010a
        /*07aa*/ 	.byte	0x3f
	.zero		1


	//   ....[47]....
        /*07ac*/ 	.word	0x0000d630
        /*07b0*/ 	.word	0x00000007
        /*07b4*/ 	.word	0x00000000
        /*07b8*/ 	.short	0x010a
        /*07ba*/ 	.byte	0x3f
	.zero		1


	//   ....[48]....
        /*07bc*/ 	.word	0x0000d6a0
        /*07c0*/ 	.word	0x00000004
        /*07c4*/ 	.word	0x00000000
        /*07c8*/ 	.short	0x010a
        /*07ca*/ 	.byte	0x3f
	.zero		1


	//   ....[49]....
        /*07cc*/ 	.word	0x0000d6d0
        /*07d0*/ 	.word	0x00000003
        /*07d4*/ 	.word	0x00000000
        /*07d8*/ 	.short	0x010a
        /*07da*/ 	.byte	0x3f
	.zero		1


	//   ....[50]....
        /*07dc*/ 	.word	0x0000d730
        /*07e0*/ 	.word	0x00000006
        /*07e4*/ 	.word	0x00022800
        /*07e8*/ 	.short	0x010a
        /*07ea*/ 	.byte	0x3f
	.zero		1


	//   ....[51]....
        /*07ec*/ 	.word	0x0000d780
        /*07f0*/ 	.word	0x00000005
        /*07f4*/ 	.word	0x00022830
        /*07f8*/ 	.short	0x010a
        /*07fa*/ 	.byte	0x3f
	.zero		1


	//   ....[52]....
        /*07fc*/ 	.word	0x0000d7d0
        /*0800*/ 	.word	0x00000005
        /*0804*/ 	.word	0x00022850
        /*0808*/ 	.short	0x010a
        /*080a*/ 	.byte	0x3f
	.zero		1


	//   ....[53]....
        /*080c*/ 	.word	0x0000d840
        /*0810*/ 	.word	0x00000000
        /*0814*/ 	.word	0x00022830
        /*0818*/ 	.short	0x010a
        /*081a*/ 	.byte	0x3f
	.zero		1


	//   ....[54]....
        /*081c*/ 	.word	0x0000d8a0
        /*0820*/ 	.word	0x000000c7
        /*0824*/ 	.word	0x00022850
        /*0828*/ 	.short	0x010a
        /*082a*/ 	.byte	0x3f
	.zero		1


	//   ....[55]....
        /*082c*/ 	.word	0x0000da40
        /*0830*/ 	.word	0x00000008
        /*0834*/ 	.word	0x00022840
        /*0838*/ 	.short	0x010a
        /*083a*/ 	.byte	0x3f
	.zero		1


	//   ....[56]....
        /*083c*/ 	.word	0x0000dac0
        /*0840*/ 	.word	0x00000008
        /*0844*/ 	.word	0x00022820
        /*0848*/ 	.short	0x010a
        /*084a*/ 	.byte	0x3f
	.zero		1


	//   ....[57]....
        /*084c*/ 	.word	0x0000db10
        /*0850*/ 	.word	0x00000008
        /*0854*/ 	.word	0x00022860
        /*0858*/ 	.short	0x010a
        /*085a*/ 	.byte	0x3f
	.zero		1


	//   ....[58]....
        /*085c*/ 	.word	0x0000db60
        /*0860*/ 	.word	0x00000003
        /*0864*/ 	.word	0x00022840
        /*0868*/ 	.short	0x010a
        /*086a*/ 	.byte	0x3f
	.zero		1


	//   ....[59]....
        /*086c*/ 	.word	0x0000dbb0
        /*0870*/ 	.word	0x00000003
        /*0874*/ 	.word	0x00022860
        /*0878*/ 	.short	0x010a
        /*087a*/ 	.byte	0x3f
	.zero		1


	//   ....[60]....
        /*087c*/ 	.word	0x0000dc00
        /*0880*/ 	.word	0x00000002
        /*0884*/ 	.word	0x00022840
        /*0888*/ 	.short	0x010a
        /*088a*/ 	.byte	0x3f
	.zero		1


	//   ....[61]....
        /*088c*/ 	.word	0x0000dc50
        /*0890*/ 	.word	0x00000002
        /*0894*/ 	.word	0x00022860
        /*0898*/ 	.short	0x010a
        /*089a*/ 	.byte	0x3f
	.zero		1


	//   ....[62]....
        /*089c*/ 	.word	0x0000dca0
        /*08a0*/ 	.word	0x00000002
        /*08a4*/ 	.word	0x00022840
        /*08a8*/ 	.short	0x010a
        /*08aa*/ 	.byte	0x3f
	.zero		1


	//   ....[63]....
        /*08ac*/ 	.word	0x0000dcf0
        /*08b0*/ 	.word	0x00000002
        /*08b4*/ 	.word	0x00022860
        /*08b8*/ 	.short	0x010a
        /*08ba*/ 	.byte	0x3f
	.zero		1


	//   ....[64]....
        /*08bc*/ 	.word	0x0000e6a0
        /*08c0*/ 	.word	0x00000000
        /*08c4*/ 	.word	0x00022820
        /*08c8*/ 	.short	0x010a
        /*08ca*/ 	.byte	0x3f
	.zero		1


	//   ....[65]....
        /*08cc*/ 	.word	0x0000e840
        /*08d0*/ 	.word	0x00000006
        /*08d4*/ 	.word	0x00000000
        /*08d8*/ 	.short	0x010a
        /*08da*/ 	.byte	0x3f
	.zero		1


	//   ....[66]....
        /*08dc*/ 	.word	0x0000e890
        /*08e0*/ 	.word	0x00000007
        /*08e4*/ 	.word	0x00000000
        /*08e8*/ 	.short	0x010a
        /*08ea*/ 	.byte	0x3f
	.zero		1


	//   ....[67]....
        /*08ec*/ 	.word	0x0000e8e0
        /*08f0*/ 	.word	0x00000004
        /*08f4*/ 	.word	0x00000000
        /*08f8*/ 	.short	0x010a
        /*08fa*/ 	.byte	0x3f
	.zero		1


	//----- nvinfo : EIATTR_NUM_MBARRIERS
	.align		4
.L_1207:
        /*08fc*/ 	.byte	0x03, 0x38
        /*08fe*/ 	.short	0x0016


	//----- nvinfo : EIATTR_EXIT_INSTR_OFFSETS
	.align		4
        /*0900*/ 	.byte	0x04, 0x1c
        /*0902*/ 	.short	(.L_1209 - .L_1208)


	//   ....[0]....
.L_1208:
        /*0904*/ 	.word	0x00000a90


	//   ....[1]....
        /*0908*/ 	.word	0x00009050


	//   ....[2]....
        /*090c*/ 	.word	0x000090b0


	//   ....[3]....
        /*0910*/ 	.word	0x0000d720


	//----- nvinfo : EIATTR_MAX_THREADS
	.align		4
.L_1209:
        /*0914*/ 	.byte	0x04, 0x05
        /*0916*/ 	.short	(.L_1211 - .L_1210)
.L_1210:
        /*0918*/ 	.word	0x00000180
        /*091c*/ 	.word	0x00000001
        /*0920*/ 	.word	0x00000001


	//----- nvinfo : EIATTR_CRS_STACK_SIZE
	.align		4
.L_1211:
        /*0924*/ 	.byte	0x04, 0x1e
        /*0926*/ 	.short	(.L_1213 - .L_1212)
.L_1212:
        /*0928*/ 	.word	0x00000000


	//----- nvinfo : EIATTR_CBANK_PARAM_SIZE
	.align		4
.L_1213:
        /*092c*/ 	.byte	0x03, 0x19
        /*092e*/ 	.short	0x0a70


	//----- nvinfo : EIATTR_PARAM_CBANK
	.align		4
        /*0930*/ 	.byte	0x04, 0x0a
        /*0932*/ 	.short	(.L_1215 - .L_1214)
	.align		4
.L_1214:
        /*0934*/ 	.word	index@(.nv.constant0._ZN7cutlass13device_kernelIN5flash11enable_sm90INS1_16FlashAttnFwdSm90INS1_25CollectiveMainloopFwdSm90ILi2EN4cute5tupleIJNS5_1CILi1EEES8_S8_EEENS6_IJNS7_ILi128EEENS7_ILi96EEENS7_ILi64EEEEEELi256ENS_6half_tEfNS_4arch4Sm90ELb0ELb0ELb1ELb1ELb0ELb0ELb0ELb1ELb0ELb0ELb0ELb0EEENS1_21CollectiveEpilogueFwdINS6_IJSA_NS7_ILi256EEESB_EEES9_SE_SG_Li256ELb1ELb0ELb0ELb0EEENS1_36VarlenDynamicPersistentTileSchedulerILi128ELi96ELi256ELi32ELb0ELb0ELb1ELb0ELb1ELb1EEEEEEEEEvNT_6ParamsE)
        /*0938*/ 	.short	0x0210
        /*093a*/ 	.short	0x0a70


	//----- nvinfo : EIATTR_SW_WAR
	.align		4
.L_1215:
        /*093c*/ 	.byte	0x04, 0x36
        /*093e*/ 	.short	(.L_1217 - .L_1216)
.L_1216:
        /*0940*/ 	.word	0x00000008
.L_1217:


//--------------------- .nv.info._ZN7cutlass13device_kernelIN5flash11enable_sm90INS1_16FlashAttnFwdSm90INS1_25CollectiveMainloopFwdSm90ILi2EN4cute5tupleIJNS5_1CILi1EEES8_S8_EEENS6_IJNS7_ILi128EEENS7_ILi96EEENS7_ILi64EEEEEELi256ENS_6half_tEfNS_4arch4Sm90ELb0ELb0ELb1ELb1ELb0ELb1ELb0ELb1ELb0ELb0ELb0ELb0EEENS1_21CollectiveEpilogueFwdINS6_IJSA_NS7_ILi256EEESB_EEES9_SE_SG_Li256ELb1ELb0ELb0ELb0EEENS1_36VarlenDynamicPersistentTileSchedulerILi128ELi96ELi256ELi32ELb0ELb0ELb1ELb0ELb1ELb1EEEEEEEEEvNT_6ParamsE --------------------------
	.section	.nv.info._ZN7cutlass13device_kernelIN5flash11enable_sm90INS1_16FlashAttnFwdSm90INS1_25CollectiveMainloopFwdSm90ILi2EN4cute5tupleIJNS5_1CILi1EEES8_S8_EEENS6_IJNS7_ILi128EEENS7_ILi96EEENS7_ILi64EEEEEELi256ENS_6half_tEfNS_4arch4Sm90ELb0ELb0ELb1ELb1ELb0ELb1ELb0ELb1ELb0ELb0ELb0ELb0EEENS1_21CollectiveEpilogueFwdINS6_IJSA_NS7_ILi256EEESB_EEES9_SE_SG_Li256ELb1ELb0ELb0ELb0EEENS1_36VarlenDynamicPersistentTileSchedulerILi128ELi96ELi256ELi32ELb0ELb0ELb1ELb0ELb1ELb1EEEEEEEEEvNT_6ParamsE,"",@"SHT_CUDA_INFO"
	.sectionflags	@""
	.align	4


	//----- nvinfo : EIATTR_CUDA_API_VERSION
	.align		4
        /*0000*/ 	.byte	0x04, 0x37
        /*0002*/ 	.short	(.L_1219 - .L_1218)
.L_1218:
        /*0004*/ 	.word	0x00000082


	//----- nvinfo : EIATTR_KPARAM_INFO
	.align		4
.L_1219:
        /*0008*/ 	.byte	0x04, 0x17
        /*000a*/ 	.short	(.L_1221 - .L_1220)
.L_1220:
        /*000c*/ 	.word	0x00000000
        /*0010*/ 	.short	0x0000
        /*0012*/ 	.short	0x0070
        /*0014*/ 	.byte	0x00, 0xf0, 0x01, 0x28


	//----- nvinfo : EIATTR_SPARSE_MMA_MASK
	.align		4
.L_1221:
        /*0018*/ 	.byte	0x03, 0x50
        /*001a*/ 	.short	0x0000


	//----- nvinfo : EIATTR_MAXREG_COUNT
	.align		4
        /*001c*/ 	.byte	0x03, 0x1b
        /*001e*/ 	.short	0x00a8


	//----- nvinfo : EIATTR_NUM_BARRIERS
	.align		4
        /*0020*/ 	.byte	0x02, 0x4c
        /*0022*/ 	.byte	0x10
	.zero		1


	//----- nvinfo : EIATTR_EXTERNS
	.align		4
        /*0024*/ 	.byte	0x04, 0x0f
        /*0026*/ 	.short	(.L_1223 - .L_1222)


	//   ....[0]....
	.align		4
.L_1222:
        /*0028*/ 	.word	index@(__assertfail)


	//----- nvinfo : EIATTR_ANNOTATIONS
	.align		4
.L_1223:
        /*002c*/ 	.byte	0x04, 0x55
        /*002e*/ 	.short	(.L_1225 - .L_1224)


	//   ....[0]....
.L_1224:
        /* <DEDUP_REMOVED lines=41> */


	//----- nvinfo : EIATTR_MERCURY_ISA_VERSION
	.align		4
.L_1225:
        /*02b0*/ 	.byte	0x03, 0x5f
        /*02b2*/ 	.short	0x0101


	//----- nvinfo : EIATTR_UNUSED_LOAD_BYTE_OFFSET
	.align		4
        /*02b4*/ 	.byte	0x04, 0x44
        /*02b6*/ 	.short	(.L_1227 - .L_1226)


	//   ....[0]....
.L_1226:
        /*02b8*/ 	.word	0x00000b00
        /*02bc*/ 	.word	0x0000fff0


	//   ....[1]....
        /*02c0*/ 	.word	0x0000d000
        /*02c4*/ 	.word	0x0000fff0


	//----- nvinfo : EIATTR_INT_WARP_WIDE_INSTR_OFFSETS
	.align		4
.L_1227:
        /*02c8*/ 	.byte	0x04, 0x31
        /*02ca*/ 	.short	(.L_1229 - .L_1228)


	//   ....[0]....
.L_1228:
        /*02cc*/ 	.word	0x000001c0


	//   ....[1]....
        /*02d0*/ 	.word	0x00000200


	//   ....[2]....
        /*02d4*/ 	.word	0x00000270


	//   ....[3]....
        /*02d8*/ 	.word	0x00011720


	//   ....[4]....
        /*02dc*/ 	.word	0x000117b0


	//   ....[5]....
        /*02e0*/ 	.word	0x00011c30


	//   ....[6]....
        /*02e4*/ 	.word	0x00011c60


	//   ....[7]....
        /*02e8*/ 	.word	0x00014080


	//   ....[8]....
        /*02ec*/ 	.word	0x00014110


	//----- nvinfo : EIATTR_COOP_GROUP_MASK_REGIDS
	.align		4
.L_1229:
        /*02f0*/ 	.byte	0x04, 0x29
        /*02f2*/ 	.short	(.L_1231 - .L_1230)


	//   ....[0]....
.L_1230:
        /*02f4*/ 	.word	0xffffffff


	//   ....[1]....
        /*02f8*/ 	.word	0xffffffff


	//   ....[2]....
        /*02fc*/ 	.word	0xffffffff


	//   ....[3]....
        /*0300*/ 	.word	0xffffffff


	//   ....[4]....
        /*0304*/ 	.word	0xffffffff


	//   ....[5]....
        /*0308*/ 	.word	0xffffffff


	//   ....[6]....
        /*030c*/ 	.word	0xffffffff


	//   ....[7]....
        /*0310*/ 	.word	0xffffffff


	//   ....[8]....
        /*0314*/ 	.word	0xffffffff


	//   ....[9]....
        /*0318*/ 	.word	0xffffffff


	//   ....[10]....
        /*031c*/ 	.word	0xffffffff


	//   ....[11]....
        /*0320*/ 	.word	0xffffffff


	//   ....[12]....
        /*0324*/ 	.word	0xffffffff


	//   ....[13]....
        /*0328*/ 	.word	0xffffffff


	//   ....[14]....
        /*032c*/ 	.word	0xffffffff


	//   ....[15]....
        /*0330*/ 	.word	0xffffffff


	//   ....[16]....
        /*0334*/ 	.word	0xffffffff


	//   ....[17]....
        /*0338*/ 	.word	0xffffffff


	//   ....[18]....
        /*033c*/ 	.word	0xffffffff


	//   ....[19]....
        /*0340*/ 	.word	0xffffffff


	//   ....[20]....
        /*0344*/ 	.word	0xffffffff


	//   ....[21]....
        /*0348*/ 	.word	0xffffffff


	//   ....[22]....
        /*034c*/ 	.word	0xffffffff


	//   ....[23]....
        /*0350*/ 	.word	0xffffffff


	//   ....[24]....
        /*0354*/ 	.word	0xffffffff


	//   ....[25]....
        /*0358*/ 	.word	0xffffffff


	//   ....[26]....
        /*035c*/ 	.word	0xffffffff


	//   ....[27]....
        /*0360*/ 	.word	0xffffffff


	//   ....[28]....
        /*0364*/ 	.word	0xffffffff


	//   ....[29]....
        /*0368*/ 	.word	0xffffffff


	//   ....[30]....
        /*036c*/ 	.word	0xffffffff


	//   ....[31]....
        /*0370*/ 	.word	0xffffffff


	//   ....[32]....
        /*0374*/ 	.word	0xffffffff


	//   ....[33]....
        /*0378*/ 	.word	0xffffffff


	//   ....[34]....
        /*037c*/ 	.word	0xffffffff


	//   ....[35]....
        /*0380*/ 	.word	0xffffffff


	//   ....[36]....
        /*0384*/ 	.word	0xffffffff


	//   ....[37]....
        /*0388*/ 	.word	0xffffffff


	//   ....[38]....
        /*038c*/ 	.word	0xffffffff


	//   ....[39]....
        /*0390*/ 	.word	0xffffffff


	//   ....[40]....
        /*0394*/ 	.word	0xffffffff


	//   ....[41]....
        /*0398*/ 	.word	0xffffffff


	//   ....[42]....
        /*039c*/ 	.word	0xffffffff


	//   ....[43]....
        /*03a0*/ 	.word	0xffffffff


	//   ....[44]....
        /*03a4*/ 	.word	0xffffffff


	//   ....[45]....
        /*03a8*/ 	.word	0xffffffff


	//   ....[46]....
        /*03ac*/ 	.word	0xffffffff


	//   ....[47]....
        /*03b0*/ 	.word	0xffffffff


	//   ....[48]....
        /*03b4*/ 	.word	0xffffffff


	//   ....[49]....
        /*03b8*/ 	.word	0xffffffff


	//   ....[50]....
        /*03bc*/ 	.word	0xffffffff


	//   ....[51]....
        /*03c0*/ 	.word	0xffffffff


	//   ....[52]....
        /*03c4*/ 	.word	0xffffffff


	//   ....[53]....
        /*03c8*/ 	.word	0xffffffff


	//   ....[54]....
        /*03cc*/ 	.word	0x0500000f


	//   ....[55]....
        /*03d0*/ 	.word	0x0500000f


	//   ....[56]....
        /*03d4*/ 	.word	0x0500000f


	//   ....[57]....
        /*03d8*/ 	.word	0x0500000f


	//   ....[58]....
        /*03dc*/ 	.word	0x0500000f


	//   ....[59]....
        /*03e0*/ 	.word	0x0500000f


	//   ....[60]....
        /*03e4*/ 	.word	0x0500000f


	//   ....[61]....
        /*03e8*/ 	.word	0x0500000f


	//   ....[62]....
        /*03ec*/ 	.word	0x0500000f


	//   ....[63]....
        /*03f0*/ 	.word	0x0500000f


	//   ....[64]....
        /*03f4*/ 	.word	0x0500000f


	//   ....[65]....
        /*03f8*/ 	.word	0x0500000f


	//   ....[66]....
        /*03fc*/ 	.word	0x0500000f


	//   ....[67]....
        /*0400*/ 	.word	0x0500000f


	//   ....[68]....
        /*0404*/ 	.word	0x0500000f


	//   ....[69]....
        /*0408*/ 	.word	0x0500000f


	//   ....[70]....
        /*040c*/ 	.word	0x0500000f


	//   ....[71]....
        /*0410*/ 	.word	0x0500000f


	//   ....[72]....
        /*0414*/ 	.word	0x0500000f


	//   ....[73]....
        /*0418*/ 	.word	0x0500000f


	//   ....[74]....
        /*041c*/ 	.word	0x0500000f


	//   ....[75]....
        /*0420*/ 	.word	0x0500000f


	//   ....[76]....
        /*0424*/ 	.word	0x0500000f


	//   ....[77]....
        /*0428*/ 	.word	0x0500000f


	//   ....[78]....
        /*042c*/ 	.word	0x0500000f


	//   ....[79]....
        /*0430*/ 	.word	0x0500000f


	//   ....[80]....
        /*0434*/ 	.word	0x0500000f


	//   ....[81]....
        /*0438*/ 	.word	0x0500000f


	//   ....[82]....
        /*043c*/ 	.word	0x0500000f


	//----- nvinfo : EIATTR_COOP_GROUP_INSTR_OFFSETS
	.align		4
.L_1231:
        /*0440*/ 	.byte	0x04, 0x28
        /*0442*/ 	.short	(.L_1233 - .L_1232)


	//   ....[0]....
.L_1232:
        /*0444*/ 	.word	0x00000070


	//   ....[1]....
        /*0448*/ 	.word	0x000001d0


	//   ....[2]....
        /*044c*/ 	.word	0x00000220


	//   ....[3]....
        /*0450*/ 	.word	0x00000450


	//   ....[4]....
        /*0454*/ 	.word	0x000005b0


	//   ....[5]....
        /*0458*/ 	.word	0x000006d0


	//   ....[6]....
        /*045c*/ 	.word	0x00000830


	//   ....[7]....
        /*0460*/ 	.word	0x000059d0


	//   ....[8]....
        /*0464*/ 	.word	0x00008e90


	//   ....[9]....
        /*0468*/ 	.word	0x00008f10


	//   ....[10]....
        /*046c*/ 	.word	0x00009300


	//   ....[11]....
        /*0470*/ 	.word	0x00009360


	//   ....[12]....
        /*0474*/ 	.word	0x0000aa60


	//   ....[13]....
        /*0478*/ 	.word	0x0000aac0


	//   ....[14]....
        /*047c*/ 	.word	0x0000af60


	//   ....[15]....
        /*0480*/ 	.word	0x0000b120


	//   ....[16]....
        /*0484*/ 	.word	0x0000c580


	//   ....[17]....
        /*0488*/ 	.word	0x0000c5b0


	//   ....[18]....
        /*048c*/ 	.word	0x0000c630


	//   ....[19]....
        /*0490*/ 	.word	0x0000c660


	//   ....[20]....
        /*0494*/ 	.word	0x0000f940


	//   ....[21]....
        /*0498*/ 	.word	0x0000fad0


	//   ....[22]....
        /*049c*/ 	.word	0x0000fb00


	//   ....[23]....
        /*04a0*/ 	.word	0x0000fb40


	//   ....[24]....
        /*04a4*/ 	.word	0x0000fba0


	//   ....[25]....
        /*04a8*/ 	.word	0x0000fc00


	//   ....[26]....
        /*04ac*/ 	.word	0x0000fc40


	//   ....[27]....
        /*04b0*/ 	.word	0x0000fdf0


	//   ....[28]....
        /*04b4*/ 	.word	0x0000fe50


	//   ....[29]....
        /*04b8*/ 	.word	0x0000fe90


	//   ....[30]....
        /*04bc*/ 	.word	0x0000fed0


	//   ....[31]....
        /*04c0*/ 	.word	0x0000ff00


	//   ....[32]....
        /*04c4*/ 	.word	0x0000ff30


	//   ....[33]....
        /*04c8*/ 	.word	0x0000ffc0


	//   ....[34]....
        /*04cc*/ 	.word	0x0000fff0


	//   ....[35]....
        /*04d0*/ 	.word	0x00010080


	//   ....[36]....
        /*04d4*/ 	.word	0x000141a0


	//   ....[37]....
        /*04d8*/ 	.word	0x000141b0


	//   ....[38]....
        /*04dc*/ 	.word	0x000142c0


	//   ....[39]....
        /*04e0*/ 	.word	0x00014320


	//   ....[40]....
        /*04e4*/ 	.word	0x00014360


	//   ....[41]....
        /*04e8*/ 	.word	0x000143a0


	//   ....[42]....
        /*04ec*/ 	.word	0x000143d0


	//   ....[43]....
        /*04f0*/ 	.word	0x00014400


	//   ....[44]....
        /*04f4*/ 	.word	0x00014590


	//   ....[45]....
        /*04f8*/ 	.word	0x000145f0


	//   ....[46]....
        /*04fc*/ 	.word	0x00014630


	//   ....[47]....
        /*0500*/ 	.word	0x00014670


	//   ....[48]....
        /*0504*/ 	.word	0x000146a0


	//   ....[49]....
        /*0508*/ 	.word	0x000146d0


	//   ....[50]....
        /*050c*/ 	.word	0x00014790


	//   ....[51]....
        /*0510*/ 	.word	0x000147b0


	//   ....[52]....
        /*0514*/ 	.word	0x00014820


	//   ....[53]....
        /*0518*/ 	.word	0x00014c70


	//   ....[54]....
        /*051c*/ 	.word	0x000150b0


	//   ....[55]....
        /*0520*/ 	.word	0x00015150


	//   ....[56]....
        /*0524*/ 	.word	0x000151f0


	//   ....[57]....
        /*0528*/ 	.word	0x00015290


	//   ....[58]....
        /*052c*/ 	.word	0x00015330


	//   ....[59]....
        /*0530*/ 	.word	0x00015420


	//   ....[60]....
        /*0534*/ 	.word	0x000154c0


	//   ....[61]....
        /*0538*/ 	.word	0x00015560


	//   ....[62]....
        /*053c*/ 	.word	0x00015600


	//   ....[63]....
        /*0540*/ 	.word	0x00015860


	//   ....[64]....
        /*0544*/ 	.word	0x00015b40


	//   ....[65]....
        /*0548*/ 	.word	0x00015f60


	//   ....[66]....
        /*054c*/ 	.word	0x00015ff0


	//   ....[67]....
        /*0550*/ 	.word	0x00016090


	//   ....[68]....
        /*0554*/ 	.word	0x00016140


	//   ....[69]....
        /*0558*/ 	.word	0x000161c0


	//   ....[70]....
        /*055c*/ 	.word	0x00016240


	//   ....[71]....
        /*0560*/ 	.word	0x000162c0


	//   ....[72]....
        /*0564*/ 	.word	0x00016340


	//   ....[73]....
        /*0568*/ 	.word	0x000163d0


	//   ....[74]....
        /*056c*/ 	.word	0x00016480


	//   ....[75]....
        /*0570*/ 	.word	0x00016500


	//   ....[76]....
        /*0574*/ 	.word	0x00016580


	//   ....[77]....
        /*0578*/ 	.word	0x00016600


	//   ....[78]....
        /*057c*/ 	.word	0x00016680


	//   ....[79]....
        /*0580*/ 	.word	0x000166f0


	//   ....[80]....
        /*0584*/ 	.word	0x00016790


	//   ....[81]....
        /*0588*/ 	.word	0x00016820


	//   ....[82]....
        /*058c*/ 	.word	0x00016940


	//----- nvinfo : EIATTR_REG_RECONFIG
	.align		4
.L_1233:
        /*0590*/ 	.byte	0x01, 0x54
	.zero		2


	//----- nvinfo : EIATTR_SYSCALL_OFFSETS
	.align		4
        /*0594*/ 	.byte	0x04, 0x46
        /*0596*/ 	.short	(.L_1235 - .L_1234)


	//   ....[0]....
.L_1234:
        /*0598*/ 	.word	0x000016e0


	//   ....[1]....
        /*059c*/ 	.word	0x00001830


	//   ....[2]....
        /*05a0*/ 	.word	0x00005b70


	//   ....[3]....
        /*05a4*/ 	.word	0x00006000


	//   ....[4]....
        /*05a8*/ 	.word	0x00011940


	//   ....[5]....
        /*05ac*/ 	.word	0x00011a80


	//   ....[6]....
        /*05b0*/ 	.word	0x00011b80


	//----- nvinfo : EIATTR_MBARRIER_INSTR_OFFSETS
	.align		4
.L_1235:
        /*05b4*/ 	.byte	0x04, 0x39
        /*05b6*/ 	.short	(.L_1237 - .L_1236)


	//   ....[0]....
.L_1236:
        /*05b8*/ 	.word	0x00000300
        /*05bc*/ 	.word	0x000000ff
        /*05c0*/ 	.word	0x00022800
        /*05c4*/ 	.short	0x0100
        /*05c6*/ 	.byte	0x08
	.zero		1


	//   ....[1]....
        /*05c8*/ 	.word	0x00000310
        /*05cc*/ 	.word	0x000000ff
        /*05d0*/ 	.word	0x00022820
        /*05d4*/ 	.short	0x0100
        /*05d6*/ 	.byte	0x08
	.zero		1


	//   ....[2]....
        /*05d8*/ 	.word	0x00000400
        /*05dc*/ 	.word	0x000000ff
        /*05e0*/ 	.word	0x00022830
        /*05e4*/ 	.short	0x0100
        /*05e6*/ 	.byte	0x08
	.zero		1


	//   ....[3]....
        /*05e8*/ 	.word	0x00000410
        /*05ec*/ 	.word	0x000000ff
        /*05f0*/ 	.word	0x00022840
        /*05f4*/ 	.short	0x0100
        /*05f6*/ 	.byte	0x08
	.zero		1


	//   ....[4]....
        /*05f8*/ 	.word	0x00000420
        /*05fc*/ 	.word	0x000000ff
        /*0600*/ 	.word	0x00022838
        /*0604*/ 	.short	0x0100
        /*0606*/ 	.byte	0x08
	.zero		1


	//   ....[5]....
        /*0608*/ 	.word	0x00000430
        /*060c*/ 	.word	0x000000ff
        /*0610*/ 	.word	0x00022848
        /*0614*/ 	.short	0x0100
        /*0616*/ 	.byte	0x08
	.zero		1


	//   ....[6]....
        /*0618*/ 	.word	0x00000560
        /*061c*/ 	.word	0x000000ff
        /*0620*/ 	.word	0x00022850
        /*0624*/ 	.short	0x0100
        /*0626*/ 	.byte	0x08
	.zero		1


	//   ....[7]....
        /*0628*/ 	.word	0x00000570
        /*062c*/ 	.word	0x000000ff
        /*0630*/ 	.word	0x00022860
        /*0634*/ 	.short	0x0100
        /*0636*/ 	.byte	0x08
	.zero		1


	//   ....[8]....
        /*0638*/ 	.word	0x00000580
        /*063c*/ 	.word	0x000000ff
        /*0640*/ 	.word	0x00022858
        /*0644*/ 	.short	0x0100
        /*0646*/ 	.byte	0x08
	.zero		1


	//   ....[9]....
        /*0648*/ 	.word	0x00000590
        /*064c*/ 	.word	0x000000ff
        /*0650*/ 	.word	0x00022868
        /*0654*/ 	.short	0x0100
        /*0656*/ 	.byte	0x08
	.zero		1


	//   ....[10]....
        /*0658*/ 	.word	0x00000680
        /*065c*/ 	.word	0x000000ff
        /*0660*/ 	.word	0x00022870
        /*0664*/ 	.short	0x0100
        /*0666*/ 	.byte	0x06
	.zero		1


	//   ....[11]....
        /*0668*/ 	.word	0x00000690
        /*066c*/ 	.word	0x000000ff
        /*0670*/ 	.word	0x00022880
        /*0674*/ 	.short	0x0100
        /*0676*/ 	.byte	0x06
	.zero		1


	//   ....[12]....
        /*0678*/ 	.word	0x000006a0
        /*067c*/ 	.word	0x000000ff
        /*0680*/ 	.word	0x00022878
        /*0684*/ 	.short	0x0100
        /*0686*/ 	.byte	0x06
	.zero		1


	//   ....[13]....
        /*0688*/ 	.word	0x000006b0
        /*068c*/ 	.word	0x000000ff
        /*0690*/ 	.word	0x00022888
        /*0694*/ 	.short	0x0100
        /*0696*/ 	.byte	0x06
	.zero		1


	//   ....[14]....
        /*0698*/ 	.word	0x000007e0
        /*069c*/ 	.word	0x000000ff
        /*06a0*/ 	.word	0x00022890
        /*06a4*/ 	.short	0x0100
        /*06a6*/ 	.byte	0x08
	.zero		1


	//   ....[15]....
        /*06a8*/ 	.word	0x000007f0
        /*06ac*/ 	.word	0x000000ff
        /*06b0*/ 	.word	0x000228a0
        /*06b4*/ 	.short	0x0100
        /*06b6*/ 	.byte	0x08
	.zero		1


	//   ....[16]....
        /*06b8*/ 	.word	0x00000800
        /*06bc*/ 	.word	0x000000ff
        /*06c0*/ 	.word	0x00022898
        /*06c4*/ 	.short	0x0100
        /*06c6*/ 	.byte	0x08
	.zero		1


	//   ....[17]....
        /*06c8*/ 	.word	0x00000810
        /*06cc*/ 	.word	0x000000ff
        /*06d0*/ 	.word	0x000228a8
        /*06d4*/ 	.short	0x0100
        /*06d6*/ 	.byte	0x08
	.zero		1


	//   ....[18]....
        /*06d8*/ 	.word	0x00000940
        /*06dc*/ 	.word	0x000000ff
        /*06e0*/ 	.word	0x000228b0
        /*06e4*/ 	.short	0x0100
        /*06e6*/ 	.byte	0x08
	.zero		1


	//   ....[19]....
        /*06e8*/ 	.word	0x00000950
        /*06ec*/ 	.word	0x000000ff
        /*06f0*/ 	.word	0x000228c0
        /*06f4*/ 	.short	0x0100
        /*06f6*/ 	.byte	0x08
	.zero		1


	//   ....[20]....
        /*06f8*/ 	.word	0x00000960
        /*06fc*/ 	.word	0x000000ff
        /*0700*/ 	.word	0x000228b8
        /*0704*/ 	.short	0x0100
        /*0706*/ 	.byte	0x08
	.zero		1


	//   ....[21]....
        /*0708*/ 	.word	0x00000970
        /*070c*/ 	.word	0x000000ff
        /*0710*/ 	.word	0x000228c8
        /*0714*/ 	.short	0x0100
        /*0716*/ 	.byte	0x08
	.zero		1


	//   ....[22]....
        /*0718*/ 	.word	0x00002ab0
        /*071c*/ 	.word	0x0000005a
        /*0720*/ 	.word	0x00022890
        /*0724*/ 	.short	0x010a
        /*0726*/ 	.byte	0x3f
	.zero		1


	//   ....[23]....
        /*0728*/ 	.word	0x00003c30
        /*072c*/ 	.word	0x0000005a
        /*0730*/ 	.word	0x00022890
        /*0734*/ 	.short	0x010a
        /*0736*/ 	.byte	0x3f
	.zero		1


	//   ....[24]....
        /*0738*/ 	.word	0x00004c00
        /*073c*/ 	.word	0x0000005a
        /*0740*/ 	.word	0x00022890
        /*0744*/ 	.short	0x010a
        /*0746*/ 	.byte	0x3f
	.zero		1


	//   ....[25]....
        /*0748*/ 	.word	0x00004e10
        /*074c*/ 	.word	0x00000004
        /*0750*/ 	.word	0x00000000
        /*0754*/ 	.short	0x0101
        /*0756*/ 	.byte	0x3f
	.zero		1


	//   ....[26]....
        /*0758*/ 	.word	0x00004e50
        /*075c*/ 	.word	0x0000005a
        /*0760*/ 	.word	0x000228b0
        /*0764*/ 	.short	0x010a
        /*0766*/ 	.byte	0x3f
	.zero		1


	//   ....[27]....
        /*0768*/ 	.word	0x000054a0
        /*076c*/ 	.word	0x0000005a
        /*0770*/ 	.word	0x00000000
        /*0774*/ 	.short	0x0101
        /*0776*/ 	.byte	0x3f
	.zero		1


	//   ....[28]....
        /*0778*/ 	.word	0x00005c00
        /*077c*/ 	.word	0x00000012
        /*0780*/ 	.word	0x00022800
        /*0784*/ 	.short	0x010a
        /*0786*/ 	.byte	0x3f
	.zero		1


	//   ....[29]....
        /*0788*/ 	.word	0x00005c50
        /*078c*/ 	.word	0x00000012
        /*0790*/ 	.word	0x00022800
        /*0794*/ 	.short	0x010a
        /*0796*/ 	.byte	0x3f
	.zero		1


	//   ....[30]....
        /*0798*/ 	.word	0x000062d0
        /*079c*/ 	.word	0x00000012
        /*07a0*/ 	.word	0x00022800
        /*07a4*/ 	.short	0x010a
        /*07a6*/ 	.byte	0x3f
	.zero		1


	//   ....[31]....
        /*07a8*/ 	.word	0x00007140
        /*07ac*/ 	.word	0x00000012
        /*07b0*/ 	.word	0x00022800
        /*07b4*/ 	.short	0x010a
        /*07b6*/ 	.byte	0x3f
	.zero		1


	//   ....[32]....
        /*07b8*/ 	.word	0x00007f10
        /*07bc*/ 	.word	0x00000003
        /*07c0*/ 	.word	0x00022830
        /*07c4*/ 	.short	0x010a
        /*07c6*/ 	.byte	0x3f
	.zero		1


	//   ....[33]....
        /*07c8*/ 	.word	0x00007fb0
        /*07cc*/ 	.word	0x00000003
        /*07d0*/ 	.word	0x00022830
        /*07d4*/ 	.short	0x010a
        /*07d6*/ 	.byte	0x3f
	.zero		1


	//   ....[34]....
        /*07d8*/ 	.word	0x000097f0
        /*07dc*/ 	.word	0x0000000d
        /*07e0*/ 	.word	0x00000000
        /*07e4*/ 	.short	0x0101
        /*07e6*/ 	.byte	0x3f
	.zero		1


	//   ....[35]....
        /*07e8*/ 	.word	0x00009c40
        /*07ec*/ 	.word	0x00000003
        /*07f0*/ 	.word	0x00022850
        /*07f4*/ 	.short	0x010a
        /*07f6*/ 	.byte	0x3f
	.zero		1


	//   ....[36]....
        /*07f8*/ 	.word	0x00009c90
        /*07fc*/ 	.word	0x00000003
        /*0800*/ 	.word	0x00022850
        /*0804*/ 	.short	0x010a
        /*0806*/ 	.byte	0x3f
	.zero		1


	//   ....[37]....
        /*0808*/ 	.word	0x0000a070
        /*080c*/ 	.word	0x00000003
        /*0810*/ 	.word	0x00000000
        /*0814*/ 	.short	0x0101
        /*0816*/ 	.byte	0x3f
	.zero		1


	//   ....[38]....
        /*0818*/ 	.word	0x0000a180
        /*081c*/ 	.word	0x0000000c
        /*0820*/ 	.word	0x00022830
        /*0824*/ 	.short	0x010a
        /*0826*/ 	.byte	0x3f
	.zero		1


	//   ....[39]....
        /*0828*/ 	.word	0x0000a1e0
        /*082c*/ 	.word	0x0000000c
        /*0830*/ 	.word	0x00022830
        /*0834*/ 	.short	0x010a
        /*0836*/ 	.byte	0x3f
	.zero		1


	//   ....[40]....
        /*0838*/ 	.word	0x0000b4e0
        /*083c*/ 	.word	0x0000009a
        /*0840*/ 	.word	0x00000000
        /*0844*/ 	.short	0x0101
        /*0846*/ 	.byte	0x3f
	.zero		1


	//   ....[41]....
        /*0848*/ 	.word	0x0000c150
        /*084c*/ 	.word	0x0000000c
        /*0850*/ 	.word	0x00022850
        /*0854*/ 	.short	0x010a
        /*0856*/ 	.byte	0x3f
	.zero		1


	//   ....[42]....
        /*0858*/ 	.word	0x0000c1a0
        /*085c*/ 	.word	0x0000000c
        /*0860*/ 	.word	0x00022850
        /*0864*/ 	.short	0x010a
        /*0866*/ 	.byte	0x3f
	.zero		1


	//   ....[43]....
        /*0868*/ 	.word	0x0000c550
        /*086c*/ 	.word	0x0000000c
        /*0870*/ 	.word	0x00000000
        /*0874*/ 	.short	0x0101
        /*0876*/ 	.byte	0x3f
	.zero		1


	//   ....[44]....
        /*0878*/ 	.word	0x0000e680
        /*087c*/ 	.word	0x00000000
        /*0880*/ 	.word	0x00000000
        /*0884*/ 	.short	0x0101
        /*0886*/ 	.byte	0x3f
	.zero		1


	//   ....[45]....
        /*0888*/ 	.word	0x00010ab0
        /*088c*/ 	.word	0x00000005
        /*0890*/ 	.word	0x00022820
        /*0894*/ 	.short	0x010a
        /*0896*/ 	.byte	0x3f
	.zero		1


	//   ....[46]....
        /*0898*/ 	.word	0x00010b40
        /*089c*/ 	.word	0x00000006
        /*08a0*/ 	.word	0x000228a0
        /*08a4*/ 	.short	0x010a
        /*08a6*/ 	.byte	0x3f
	.zero		1


	//   ....[47]....
        /*08a8*/ 	.word	0x00010d20
        /*08ac*/ 	.word	0x00000006
        /*08b0*/ 	.word	0x000228c0
        /*08b4*/ 	.short	0x010a
        /*08b6*/ 	.byte	0x3f
	.zero		1


	//   ....[48]....
        /*08b8*/ 	.word	0x00011130
        /*08bc*/ 	.word	0x00000007
        /*08c0*/ 	.word	0x000228a0
        /*08c4*/ 	.short	0x010a
        /*08c6*/ 	.byte	0x3f
	.zero		1


	//   ....[49]....
        /*08c8*/ 	.word	0x000112f0
        /*08cc*/ 	.word	0x00000007
        /*08d0*/ 	.word	0x000228c0
        /*08d4*/ 	.short	0x010a
        /*08d6*/ 	.byte	0x3f
	.zero		1


	//   ....[50]....
        /*08d8*/ 	.word	0x000120e0
        /*08dc*/ 	.word	0x00000005
        /*08e0*/ 	.word	0x00022840
        /*08e4*/ 	.short	0x010a
        /*08e6*/ 	.byte	0x3f
	.zero		1


	//   ....[51]....
        /*08e8*/ 	.word	0x000124e0
        /*08ec*/ 	.word	0x00000007
        /*08f0*/ 	.word	0x00022820
        /*08f4*/ 	.short	0x010a
        /*08f6*/ 	.byte	0x3f
	.zero		1


	//   ....[52]....
        /*08f8*/ 	.word	0x000125a0
        /*08fc*/ 	.word	0x00000002
        /*0900*/ 	.word	0x00022860
        /*0904*/ 	.short	0x010a
        /*0906*/ 	.byte	0x3f
	.zero		1


	//   ....[53]....
        /*0908*/ 	.word	0x00012c10
        /*090c*/ 	.word	0x00000002
        /*0910*/ 	.word	0x00022840
        /*0914*/ 	.short	0x010a
        /*0916*/ 	.byte	0x3f
	.zero		1


	//   ....[54]....
        /*0918*/ 	.word	0x00012e20
        /*091c*/ 	.word	0x00000002
        /*0920*/ 	.word	0x00022860
        /*0924*/ 	.short	0x010a
        /*0926*/ 	.byte	0x3f
	.zero		1


	//   ....[55]....
        /*0928*/ 	.word	0x000133a0
        /*092c*/ 	.word	0x00000003
        /*0930*/ 	.word	0x00022840
        /*0934*/ 	.short	0x010a
        /*0936*/ 	.byte	0x3f
	.zero		1


	//   ....[56]....
        /*0938*/ 	.word	0x000135a0
        /*093c*/ 	.word	0x00000003
        /*0940*/ 	.word	0x00022860
        /*0944*/ 	.short	0x010a
        /*0946*/ 	.byte	0x3f
	.zero		1


	//   ....[57]....
        /*0948*/ 	.word	0x00013aa0
        /*094c*/ 	.word	0x00000003
        /*0950*/ 	.word	0x00022840
        /*0954*/ 	.short	0x010a
        /*0956*/ 	.byte	0x3f
	.zero		1


	//   ....[58]....
        /*0958*/ 	.word	0x00013cb0
        /*095c*/ 	.word	0x00000003
        /*0960*/ 	.word	0x00022860
        /*0964*/ 	.short	0x010a
        /*0966*/ 	.byte	0x3f
	.zero		1


	//   ....[59]....
        /*0968*/ 	.word	0x00014bf0
        /*096c*/ 	.word	0x00000000
        /*0970*/ 	.word	0x00022820
        /*0974*/ 	.short	0x010a
        /*0976*/ 	.byte	0x3f
	.zero		1


	//   ....[60]....
        /*0978*/ 	.word	0x00014da0
        /*097c*/ 	.word	0x00000006
        /*0980*/ 	.word	0x00000000
        /*0984*/ 	.short	0x010a
        /*0986*/ 	.byte	0x3f
	.zero		1


	//   ....[61]....
        /*0988*/ 	.word	0x00014e10
        /*098c*/ 	.word	0x00000007
        /*0990*/ 	.word	0x00000000
        /*0994*/ 	.short	0x010a
        /*0996*/ 	.byte	0x3f
	.zero		1


	//   ....[62]....
        /*0998*/ 	.word	0x00014e80
        /*099c*/ 	.word	0x00000004
        /*09a0*/ 	.word	0x00000000
        /*09a4*/ 	.short	0x010a
        /*09a6*/ 	.byte	0x3f
	.zero		1


	//   ....[63]....
        /*09a8*/ 	.word	0x00014eb0
        /*09ac*/ 	.word	0x00000003
        /*09b0*/ 	.word	0x00000000
        /*09b4*/ 	.short	0x010a
        /*09b6*/ 	.byte	0x3f
	.zero		1


	//   ....[64]....
        /*09b8*/ 	.word	0x00014f10
        /*09bc*/ 	.word	0x0000005a
        /*09c0*/ 	.word	0x00022890
        /*09c4*/ 	.short	0x010a
        /*09c6*/ 	.byte	0x3f
	.zero		1


	//   ....[65]....
        /*09c8*/ 	.word	0x00014f60
        /*09cc*/ 	.word	0x0000005a
        /*09d0*/ 	.word	0x00022890
        /*09d4*/ 	.short	0x010a
        /*09d6*/ 	.byte	0x3f
	.zero		1


	//   ....[66]....
        /*09d8*/ 	.word	0x00014fb0
        /*09dc*/ 	.word	0x0000005a
        /*09e0*/ 	.word	0x00022890
        /*09e4*/ 	.short	0x010a
        /*09e6*/ 	.byte	0x3f
	.zero		1


	//   ....[67]....
        /*09e8*/ 	.word	0x00015000
        /*09ec*/ 	.word	0x0000005a
        /*09f0*/ 	.word	0x000228b0
        /*09f4*/ 	.short	0x010a
        /*09f6*/ 	.byte	0x3f
	.zero		1


	//   ....[68]....
        /*09f8*/ 	.word	0x00015370
        /*09fc*/ 	.word	0x00000012
        /*0a00*/ 	.word	0x00022800
        /*0a04*/ 	.short	0x010a
        /*0a06*/ 	.byte	0x3f
	.zero		1


	//   ....[69]....
        /*0a08*/ 	.word	0x00015640
        /*0a0c*/ 	.word	0x00000012
        /*0a10*/ 	.word	0x00022800
        /*0a14*/ 	.short	0x010a
        /*0a16*/ 	.byte	0x3f
	.zero		1


	//   ....[70]....
        /*0a18*/ 	.word	0x00015690
        /*0a1c*/ 	.word	0x00000003
        /*0a20*/ 	.word	0x00022830
        /*0a24*/ 	.short	0x010a
        /*0a26*/ 	.byte	0x3f
	.zero		1


	//   ....[71]....
        /*0a28*/ 	.word	0x000156e0
        /*0a2c*/ 	.word	0x00000003
        /*0a30*/ 	.word	0x00022850
        /*0a34*/ 	.short	0x010a
        /*0a36*/ 	.byte	0x3f
	.zero		1


	//   ....[72]....
        /*0a38*/ 	.word	0x00015730
        /*0a3c*/ 	.word	0x0000000c
        /*0a40*/ 	.word	0x00022830
        /*0a44*/ 	.short	0x010a
        /*0a46*/ 	.byte	0x3f
	.zero		1


	//   ....[73]....
        /*0a48*/ 	.word	0x00015780
        /*0a4c*/ 	.word	0x0000000c
        /*0a50*/ 	.word	0x00022850
        /*0a54*/ 	.short	0x010a
        /*0a56*/ 	.byte	0x3f
	.zero		1


	//   ....[74]....
        /*0a58*/ 	.word	0x00015920
        /*0a5c*/ 	.word	0x00000005
        /*0a60*/ 	.word	0x00022820
        /*0a64*/ 	.short	0x010a
        /*0a66*/ 	.byte	0x3f
	.zero		1


	//   ....[75]....
        /*0a68*/ 	.word	0x00015970
        /*0a6c*/ 	.word	0x00000006
        /*0a70*/ 	.word	0x000228a0
        /*0a74*/ 	.short	0x010a
        /*0a76*/ 	.byte	0x3f
	.zero		1


	//   ....[76]....
        /*0a78*/ 	.word	0x000159c0
        /*0a7c*/ 	.word	0x00000006
        /*0a80*/ 	.word	0x000228c0
        /*0a84*/ 	.short	0x010a
        /*0a86*/ 	.byte	0x3f
	.zero		1


	//   ....[77]....
        /*0a88*/ 	.word	0x00015a10
        /*0a8c*/ 	.word	0x00000007
        /*0a90*/ 	.word	0x000228a0
        /*0a94*/ 	.short	0x010a
        /*0a96*/ 	.byte	0x3f
	.zero		1


	//   ....[78]....
        /*0a98*/ 	.word	0x00015a60
        /*0a9c*/ 	.word	0x00000007
        /*0aa0*/ 	.word	0x000228c0
        /*0aa4*/ 	.short	0x010a
        /*0aa6*/ 	.byte	0x3f
	.zero		1


	//   ....[79]....
        /*0aa8*/ 	.word	0x00015c00
        /*0aac*/ 	.word	0x00000005
        /*0ab0*/ 	.word	0x00022840
        /*0ab4*/ 	.short	0x010a
        /*0ab6*/ 	.byte	0x3f
	.zero		1


	//   ....[80]....
        /*0ab8*/ 	.word	0x00015c80
        /*0abc*/ 	.word	0x00000005
        /*0ac0*/ 	.word	0x00022820
        /*0ac4*/ 	.short	0x010a
        /*0ac6*/ 	.byte	0x3f
	.zero		1


	//   ....[81]....
        /*0ac8*/ 	.word	0x00015cd0
        /*0acc*/ 	.word	0x00000002
        /*0ad0*/ 	.word	0x00022860
        /*0ad4*/ 	.short	0x010a
        /*0ad6*/ 	.byte	0x3f
	.zero		1


	//   ....[82]....
        /*0ad8*/ 	.word	0x00015d20
        /*0adc*/ 	.word	0x00000002
        /*0ae0*/ 	.word	0x00022840
        /*0ae4*/ 	.short	0x010a
        /*0ae6*/ 	.byte	0x3f
	.zero		1


	//   ....[83]....
        /*0ae8*/ 	.word	0x00015d70
        /*0aec*/ 	.word	0x00000002
        /*0af0*/ 	.word	0x00022860
        /*0af4*/ 	.short	0x010a
        /*0af6*/ 	.byte	0x3f
	.zero		1


	//   ....[84]....
        /*0af8*/ 	.word	0x00015dc0
        /*0afc*/ 	.word	0x00000003
        /*0b00*/ 	.word	0x00022840
        /*0b04*/ 	.short	0x010a
        /*0b06*/ 	.byte	0x3f
	.zero		1


	//   ....[85]....
        /*0b08*/ 	.word	0x00015e10
        /*0b0c*/ 	.word	0x00000003
        /*0b10*/ 	.word	0x00022860
        /*0b14*/ 	.short	0x010a
        /*0b16*/ 	.byte	0x3f
	.zero		1


	//   ....[86]....
        /*0b18*/ 	.word	0x00015e60
        /*0b1c*/ 	.word	0x00000003
        /*0b20*/ 	.word	0x00022840
        /*0b24*/ 	.short	0x010a
        /*0b26*/ 	.byte	0x3f
	.zero		1


	//   ....[87]....
        /*0b28*/ 	.word	0x00015eb0
        /*0b2c*/ 	.word	0x00000003
        /*0b30*/ 	.word	0x00022860
        /*0b34*/ 	.short	0x010a
        /*0b36*/ 	.byte	0x3f
	.zero		1


	//   ....[88]....
        /*0b38*/ 	.word	0x00016860
        /*0b3c*/ 	.word	0x00000000
        /*0b40*/ 	.word	0x00022820
        /*0b44*/ 	.short	0x010a
        /*0b46*/ 	.byte	0x3f
	.zero		1


	//   ....[89]....
        /*0b48*/ 	.word	0x00016a00
        /*0b4c*/ 	.word	0x00000006
        /*0b50*/ 	.word	0x00000000
        /*0b54*/ 	.short	0x010a
        /*0b56*/ 	.byte	0x3f
	.zero		1


	//   ....[90]....
        /*0b58*/ 	.word	0x00016a50
        /*0b5c*/ 	.word	0x00000007
        /*0b60*/ 	.word	0x00000000
        /*0b64*/ 	.short	0x010a
        /*0b66*/ 	.byte	0x3f
	.zero		1


	//   ....[91]....
        /*0b68*/ 	.word	0x00016aa0
        /*0b6c*/ 	.word	0x00000004
        /*0b70*/ 	.word	0x00000000
        /*0b74*/ 	.short	0x010a
        /*0b76*/ 	.byte	0x3f
	.zero		1


	//----- nvinfo : EIATTR_NUM_MBARRIERS
	.align		4
.L_1237:
        /*0b78*/ 	.byte	0x03, 0x38
        /*0b7a*/ 	.short	0x0016


	//----- nvinfo : EIATTR_EXIT_INSTR_OFFSETS
	.align		4
        /*0b7c*/ 	.byte	0x04, 0x1c
        /*0b7e*/ 	.short	(.L_1239 - .L_1238)


	//   ....[0]....
.L_1238:
        /*0b80*/ 	.word	0x00014f00


	//----- nvinfo : EIATTR_MAX_THREADS
	.align		4
.L_1239:
        /*0b84*/ 	.byte	0x04, 0x05
        /*0b86*/ 	.short	(.L_1241 - .L_1240)
.L_1240:
        /*0b88*/ 	.word	0x00000180
        /*0b8c*/ 	.word	0x00000001
        /*0b90*/ 	.word	0x00000001


	//----- nvinfo : EIATTR_CRS_STACK_SIZE
	.align		4
.L_1241:
        /*0b94*/ 	.byte	0x04, 0x1e
        /*0b96*/ 	.short	(.L_1243 - .L_1242)
.L_1242:
        /*0b98*/ 	.word	0x00000000


	//----- nvinfo : EIATTR_CBANK_PARAM_SIZE
	.align		4
.L_1243:
        /*0b9c*/ 	.byte	0x03, 0x19
        /*0b9e*/ 	.short	0x0a70


	//----- nvinfo : EIATTR_PARAM_CBANK
	.align		4
        /*0ba0*/ 	.byte	0x04, 0x0a
        /*0ba2*/ 	.short	(.L_1245 - .L_1244)
	.align		4
.L_1244:
        /*0ba4*/ 	.word	index@(.nv.constant0._ZN7cutlass13device_kernelIN5flash11enable_sm90INS1_16FlashAttnFwdSm90INS1_25CollectiveMainloopFwdSm90ILi2EN4cute5tupleIJNS5_1CILi1EEES8_S8_EEENS6_IJNS7_ILi128EEENS7_ILi96EEENS7_ILi64EEEEEELi256ENS_6half_tEfNS_4arch4Sm90ELb0ELb0ELb1ELb1ELb0ELb1ELb0ELb1ELb0ELb0ELb0ELb0EEENS1_21CollectiveEpilogueFwdINS6_IJSA_NS7_ILi256EEESB_EEES9_SE_SG_Li256ELb1ELb0ELb0ELb0EEENS1_36VarlenDynamicPersistentTileSchedulerILi128ELi96ELi256ELi32ELb0ELb0ELb1ELb0ELb1ELb1EEEEEEEEEvNT_6ParamsE)
        /*0ba8*/ 	.short	0x0210
        /*0baa*/ 	.short	0x0a70


	//----- nvinfo : EIATTR_SW_WAR
	.align		4
.L_1245:
        /*0bac*/ 	.byte	0x04, 0x36
        /*0bae*/ 	.short	(.L_1247 - .L_1246)
.L_1246:
        /*0bb0*/ 	.word	0x00000008
.L_1247:


//--------------------- .nv.info._ZN7cutlass13device_kernelIN5flash11enable_sm90INS1_16FlashAttnFwdSm90INS1_25CollectiveMainloopFwdSm90ILi2EN4cute5tupleIJNS5_1CILi1EEES8_S8_EEENS6_IJNS7_ILi128EEENS7_ILi96EEENS7_ILi64EEEEEELi256ENS_6half_tEfNS_4arch4Sm90ELb0ELb0ELb1ELb1ELb0ELb0ELb1ELb1ELb0ELb0ELb0ELb0EEENS1_21CollectiveEpilogueFwdINS6_IJSA_NS7_ILi256EEESB_EEES9_SE_SG_Li256ELb1ELb0ELb0ELb0EEENS1_36VarlenDynamicPersistentTileSchedulerILi128ELi96ELi256ELi32ELb0ELb0ELb1ELb0ELb1ELb1EEEEEEEEEvNT_6ParamsE --------------------------
	.section	.nv.info._ZN7cutlass13device_kernelIN5flash11enable_sm90INS1_16FlashAttnFwdSm90INS1_25CollectiveMainloopFwdSm90ILi2EN4cute5tupleIJNS5_1CILi1EEES8_S8_EEENS6_IJNS7_ILi128EEENS7_ILi96EEENS7_ILi64EEEEEELi256ENS_6half_tEfNS_4arch4Sm90ELb0ELb0ELb1ELb1ELb0ELb0ELb1ELb1ELb0ELb0ELb0ELb0EEENS1_21CollectiveEpilogueFwdINS6_IJSA_NS7_ILi256EEESB_EEES9_SE_SG_Li256ELb1ELb0ELb0ELb0EEENS1_36VarlenDynamicPersistentTileSchedulerILi128ELi96ELi256ELi32ELb0ELb0ELb1ELb0ELb1ELb1EEEEEEEEEvNT_6ParamsE,"",@"SHT_CUDA_INFO"
	.sectionflags	@""
	.align	4


	//----- nvinfo : EIATTR_CUDA_API_VERSION
	.align		4
        /*0000*/ 	.byte	0x04, 0x37
        /*0002*/ 	.short	(.L_1249 - .L_1248)
.L_1248:
        /*0004*/ 	.word	0x00000082


	//----- nvinfo : EIATTR_KPARAM_INFO
	.align		4
.L_1249:
        /*0008*/ 	.byte	0x04, 0x17
        /*000a*/ 	.short	(.L_1251 - .L_1250)
.L_1250:
        /*000c*/ 	.word	0x00000000
        /*0010*/ 	.short	0x0000
        /*0012*/ 	.short	0x0070
        /*0014*/ 	.byte	0x00, 0xf0, 0x01, 0x2c


	//----- nvinfo : EIATTR_SPARSE_MMA_MASK
	.align		4
.L_1251:
        /*0018*/ 	.byte	0x03, 0x50
        /*001a*/ 	.short	0x0000


	//----- nvinfo : EIATTR_MAXREG_COUNT
	.align		4
        /*001c*/ 	.byte	0x03, 0x1b
        /*001e*/ 	.short	0x00a8


	//----- nvinfo : EIATTR_NUM_BARRIERS
	.align		4
        /*0020*/ 	.byte	0x02, 0x4c
        /*0022*/ 	.byte	0x10
	.zero		1


	//----- nvinfo : EIATTR_EXTERNS
	.align		4
        /*0024*/ 	.byte	0x04, 0x0f
        /*0026*/ 	.short	(.L_1253 - .L_1252)


	//   ....[0]....
	.align		4
.L_1252:
        /*0028*/ 	.word	index@(__assertfail)


	//----- nvinfo : EIATTR_ANNOTATIONS
	.align		4
.L_1253:
        /*002c*/ 	.byte	0x04, 0x55
        /*002e*/ 	.short	(.L_1255 - .L_1254)


	//   ....[0]....
.L_1254:
        /* <DEDUP_REMOVED lines=30> */


	//----- nvinfo : EIATTR_MERCURY_ISA_VERSION
	.align		4
.L_1255:
        /*0200*/ 	.byte	0x03, 0x5f
        /*0202*/ 	.short	0x0101


	//----- nvinfo : EIATTR_UNUSED_LOAD_BYTE_OFFSET
	.align		4
        /*0204*/ 	.byte	0x04, 0x44
        /*0206*/ 	.short	(.L_1257 - .L_1256)


	//   ....[0]....
.L_1256:
        /*0208*/ 	.word	0x00000ae0
        /*020c*/ 	.word	0x0000fff0


	//   ....[1]....
        /*0210*/ 	.word	0x000076b0
        /*0214*/ 	.word	0x0000fff0


	//----- nvinfo : EIATTR_INT_WARP_WIDE_INSTR_OFFSETS
	.align		4
.L_1257:
        /*0218*/ 	.byte	0x04, 0x31
        /*021a*/ 	.short	(.L_1259 - .L_1258)


	//   ....[0]....
.L_1258:
        /*021c*/ 	.word	0x00000190


	//   ....[1]....
        /*0220*/ 	.word	0x000001d0


	//   ....[2]....
        /*0224*/ 	.word	0x00000240


	//   ....[3]....
        /*0228*/ 	.word	0x00000250


	//   ....[4]....
        /*022c*/ 	.word	0x0000b090


	//   ....[5]....
        /*0230*/ 	.word	0x0000b120


	//   ....[6]....
        /*0234*/ 	.word	0x0000b5b0


	//   ....[7]....
        /*0238*/ 	.word	0x0000b5e0


	//   ....[8]....
        /*023c*/ 	.word	0x0000dc00


	//   ....[9]....
        /*0240*/ 	.word	0x0000dc90


	//----- nvinfo : EIATTR_COOP_GROUP_MASK_REGIDS
	.align		4
.L_1259:
        /*0244*/ 	.byte	0x04, 0x29
        /*0246*/ 	.short	(.L_1261 - .L_1260)


	//   ....[0]....
.L_1260:
        /*0248*/ 	.word	0xffffffff


	//   ....[1]....
        /*024c*/ 	.word	0xffffffff


	//   ....[2]....
        /*0250*/ 	.word	0xffffffff


	//   ....[3]....
        /*0254*/ 	.word	0xffffffff


	//   ....[4]....
        /*0258*/ 	.word	0xffffffff


	//   ....[5]....
        /*025c*/ 	.word	0xffffffff


	//   ....[6]....
        /*0260*/ 	.word	0xffffffff


	//   ....[7]....
        /*0264*/ 	.word	0xffffffff


	//   ....[8]....
        /*0268*/ 	.word	0xffffffff


	//   ....[9]....
        /*026c*/ 	.word	0xffffffff


	//   ....[10]....
        /*0270*/ 	.word	0xffffffff


	//   ....[11]....
        /*0274*/ 	.word	0xffffffff


	//   ....[12]....
        /*0278*/ 	.word	0xffffffff


	//   ....[13]....
        /*027c*/ 	.word	0xffffffff


	//   ....[14]....
        /*0280*/ 	.word	0xffffffff


	//   ....[15]....
        /*0284*/ 	.word	0xffffffff


	//   ....[16]....
        /*0288*/ 	.word	0xffffffff


	//   ....[17]....
        /*028c*/ 	.word	0xffffffff


	//   ....[18]....
        /*0290*/ 	.word	0xffffffff


	//   ....[19]....
        /*0294*/ 	.word	0xffffffff


	//   ....[20]....
        /*0298*/ 	.word	0xffffffff


	//   ....[21]....
        /*029c*/ 	.word	0xffffffff


	//   ....[22]....
        /*02a0*/ 	.word	0xffffffff


	//   ....[23]....
        /*02a4*/ 	.word	0xffffffff


	//   ....[24]....
        /*02a8*/ 	.word	0xffffffff


	//   ....[25]....
        /*02ac*/ 	.word	0xffffffff


	//   ....[26]....
        /*02b0*/ 	.word	0xffffffff


	//   ....[27]....
        /*02b4*/ 	.word	0xffffffff


	//   ....[28]....
        /*02b8*/ 	.word	0xffffffff


	//   ....[29]....
        /*02bc*/ 	.word	0xffffffff


	//   ....[30]....
        /*02c0*/ 	.word	0xffffffff


	//   ....[31]....
        /*02c4*/ 	.word	0xffffffff


	//   ....[32]....
        /*02c8*/ 	.word	0xffffffff


	//   ....[33]....
        /*02cc*/ 	.word	0xffffffff


	//   ....[34]....
        /*02d0*/ 	.word	0xffffffff


	//   ....[35]....
        /*02d4*/ 	.word	0xffffffff


	//   ....[36]....
        /*02d8*/ 	.word	0xffffffff


	//   ....[37]....
        /*02dc*/ 	.word	0xffffffff


	//   ....[38]....
        /*02e0*/ 	.word	0xffffffff


	//   ....[39]....
        /*02e4*/ 	.word	0xffffffff


	//   ....[40]....
        /*02e8*/ 	.word	0xffffffff


	//   ....[41]....
        /*02ec*/ 	.word	0xffffffff


	//   ....[42]....
        /*02f0*/ 	.word	0xffffffff


	//   ....[43]....
        /*02f4*/ 	.word	0xffffffff


	//   ....[44]....
        /*02f8*/ 	.word	0xffffffff


	//   ....[45]....
        /*02fc*/ 	.word	0xffffffff


	//   ....[46]....
        /*0300*/ 	.word	0xffffffff


	//   ....[47]....
        /*0304*/ 	.word	0xffffffff


	//   ....[48]....
        /*0308*/ 	.word	0xffffffff


	//   ....[49]....
        /*030c*/ 	.word	0xffffffff


	//   ....[50]....
        /*0310*/ 	.word	0xffffffff


	//   ....[51]....
        /*0314*/ 	.word	0xffffffff


	//   ....[52]....
        /*0318*/ 	.word	0xffffffff


	//   ....[53]....
        /*031c*/ 	.word	0xffffffff


	//   ....[54]....
        /*0320*/ 	.word	0x0500000f


	//   ....[55]....
        /*0324*/ 	.word	0x0500000f


	//   ....[56]....
        /*0328*/ 	.word	0x0500000f


	//   ....[57]....
        /*032c*/ 	.word	0x0500000f


	//   ....[58]....
        /*0330*/ 	.word	0x0500000f


	//   ....[59]....
        /*0334*/ 	.word	0x0500000f


	//   ....[60]....
        /*0338*/ 	.word	0x0500000f


	//   ....[61]....
        /*033c*/ 	.word	0x0500000f


	//   ....[62]....
        /*0340*/ 	.word	0x0500000f


	//   ....[63]....
        /*0344*/ 	.word	0x0500000f


	//   ....[64]....
        /*0348*/ 	.word	0x0500000f


	//   ....[65]....
        /*034c*/ 	.word	0x0500000f


	//   ....[66]....
        /*0350*/ 	.word	0x0500000f


	//   ....[67]....
        /*0354*/ 	.word	0x0500000f


	//   ....[68]....
        /*0358*/ 	.word	0x0500000f


	//   ....[69]....
        /*035c*/ 	.word	0x0500000f


	//   ....[70]....
        /*0360*/ 	.word	0x0500000f


	//   ....[71]....
        /*0364*/ 	.word	0x0500000f


	//   ....[72]....
        /*0368*/ 	.word	0x0500000f


	//----- nvinfo : EIATTR_COOP_GROUP_INSTR_OFFSETS
	.align		4
.L_1261:
        /*036c*/ 	.byte	0x04, 0x28
        /*036e*/ 	.short	(.L_1263 - .L_1262)


	//   ....[0]....
.L_1262:
        /*0370*/ 	.word	0x00000070


	//   ....[1]....
        /*0374*/ 	.word	0x000001a0


	//   ....[2]....
        /*0378*/ 	.word	0x000001f0


	//   ....[3]....
        /*037c*/ 	.word	0x00000440


	//   ....[4]....
        /*0380*/ 	.word	0x000005a0


	//   ....[5]....
        /*0384*/ 	.word	0x000006c0


	//   ....[6]....
        /*0388*/ 	.word	0x00000820


	//   ....[7]....
        /*038c*/ 	.word	0x000016b0


	//   ....[8]....
        /*0390*/ 	.word	0x000034d0


	//   ....[9]....
        /*0394*/ 	.word	0x00003520


	//   ....[10]....
        /*0398*/ 	.word	0x00003540


	//   ....[11]....
        /*039c*/ 	.word	0x00003560


	//   ....[12]....
        /*03a0*/ 	.word	0x00005590


	//   ....[13]....
        /*03a4*/ 	.word	0x000055e0


	//   ....[14]....
        /*03a8*/ 	.word	0x00005600


	//   ....[15]....
        /*03ac*/ 	.word	0x00005620


	//   ....[16]....
        /*03b0*/ 	.word	0x00006c10


	//   ....[17]....
        /*03b4*/ 	.word	0x00006c50


	//   ....[18]....
        /*03b8*/ 	.word	0x00006d20


	//   ....[19]....
        /*03bc*/ 	.word	0x00006d50


	//   ....[20]....
        /*03c0*/ 	.word	0x0000a200


	//   ....[21]....
        /*03c4*/ 	.word	0x0000a390


	//   ....[22]....
        /*03c8*/ 	.word	0x0000a3c0


	//   ....[23]....
        /*03cc*/ 	.word	0x0000a400


	//   ....[24]....
        /*03d0*/ 	.word	0x0000a460


	//   ....[25]....
        /*03d4*/ 	.word	0x0000a4c0


	//   ....[26]....
        /*03d8*/ 	.word	0x0000a500


	//   ....[27]....
        /*03dc*/ 	.word	0x0000a6b0


	//   ....[28]....
        /*03e0*/ 	.word	0x0000a710


	//   ....[29]....
        /*03e4*/ 	.word	0x0000a750


	//   ....[30]....
        /*03e8*/ 	.word	0x0000a790


	//   ....[31]....
        /*03ec*/ 	.word	0x0000a7c0


	//   ....[32]....
        /*03f0*/ 	.word	0x0000a7f0


	//   ....[33]....
        /*03f4*/ 	.word	0x0000a880


	//   ....[34]....
        /*03f8*/ 	.word	0x0000a8b0


	//   ....[35]....
        /*03fc*/ 	.word	0x0000a940


	//   ....[36]....
        /*0400*/ 	.word	0x0000dd20


	//   ....[37]....
        /*0404*/ 	.word	0x0000dd30


	//   ....[38]....
        /*0408*/ 	.word	0x0000de40


	//   ....[39]....
        /*040c*/ 	.word	0x0000dea0


	//   ....[40]....
        /*0410*/ 	.word	0x0000dee0


	//   ....[41]....
        /*0414*/ 	.word	0x0000df20


	//   ....[42]....
        /*0418*/ 	.word	0x0000df50


	//   ....[43]....
        /*041c*/ 	.word	0x0000df80


	//   ....[44]....
        /*0420*/ 	.word	0x0000e110


	//   ....[45]....
        /*0424*/ 	.word	0x0000e170


	//   ....[46]....
        /*0428*/ 	.word	0x0000e1b0


	//   ....[47]....
        /*042c*/ 	.word	0x0000e1f0


	//   ....[48]....
        /*0430*/ 	.word	0x0000e220


	//   ....[49]....
        /*0434*/ 	.word	0x0000e250


	//   ....[50]....
        /*0438*/ 	.word	0x0000e310


	//   ....[51]....
        /*043c*/ 	.word	0x0000e330


	//   ....[52]....
        /*0440*/ 	.word	0x0000e3a0


	//   ....[53]....
        /*0444*/ 	.word	0x0000e7d0


	//   ....[54]....
        /*0448*/ 	.word	0x0000ed30


	//   ....[55]....
        /*044c*/ 	.word	0x0000f150


	//   ....[56]....
        /*0450*/ 	.word	0x0000f1e0


	//   ....[57]....
        /*0454*/ 	.word	0x0000f280


	//   ....[58]....
        /*0458*/ 	.word	0x0000f330


	//   ....[59]....
        /*045c*/ 	.word	0x0000f3b0


	//   ....[60]....
        /*0460*/ 	.word	0x0000f430


	//   ....[61]....
        /*0464*/ 	.word	0x0000f4b0


	//   ....[62]....
        /*0468*/ 	.word	0x0000f530


	//   ....[63]....
        /*046c*/ 	.word	0x0000f5c0


	//   ....[64]....
        /*0470*/ 	.word	0x0000f670


	//   ....[65]....
        /*0474*/ 	.word	0x0000f6f0


	//   ....[66]....
        /*0478*/ 	.word	0x0000f770


	//   ....[67]....
        /*047c*/ 	.word	0x0000f7f0


	//   ....[68]....
        /*0480*/ 	.word	0x0000f870


	//   ....[69]....
        /*0484*/ 	.word	0x0000f8e0


	//   ....[70]....
        /*0488*/ 	.word	0x0000f980


	//   ....[71]....
        /*048c*/ 	.word	0x0000fa10


	//   ....[72]....
        /*0490*/ 	.word	0x0000fb30


	//----- nvinfo : EIATTR_REG_RECONFIG
	.align		4
.L_1263:
        /*0494*/ 	.byte	0x01, 0x54
	.zero		2


	//----- nvinfo : EIATTR_SYSCALL_OFFSETS
	.align		4
        /*0498*/ 	.byte	0x04, 0x46
        /*049a*/ 	.short	(.L_1265 - .L_1264)


	//   ....[0]....
.L_1264:
        /*049c*/ 	.word	0x00001820


	//   ....[1]....
        /*04a0*/ 	.word	0x0000b2b0


	//   ....[2]....
        /*04a4*/ 	.word	0x0000b3f0


	//   ....[3]....
        /*04a8*/ 	.word	0x0000b4f0


	//----- nvinfo : EIATTR_MBARRIER_INSTR_OFFSETS
	.align		4
.L_1265:
        /*04ac*/ 	.byte	0x04, 0x39
        /*04ae*/ 	.short	(.L_1267 - .L_1266)


	//   ....[0]....
.L_1266:
        /*04b0*/ 	.word	0x000002e0
        /*04b4*/ 	.word	0x000000ff
        /*04b8*/ 	.word	0x00032400
        /*04bc*/ 	.short	0x0100
        /*04be*/ 	.byte	0x08
	.zero		1


	//   ....[1]....
        /*04c0*/ 	.word	0x000002f0
        /*04c4*/ 	.word	0x000000ff
        /*04c8*/ 	.word	0x00032410
        /*04cc*/ 	.short	0x0100
        /*04ce*/ 	.byte	0x08
	.zero		1


	//   ....[2]....
        /*04d0*/ 	.word	0x00000300
        /*04d4*/ 	.word	0x000000ff
        /*04d8*/ 	.word	0x00032420
        /*04dc*/ 	.short	0x0100
        /*04de*/ 	.byte	0x08
	.zero		1


	//   ....[3]....
        /*04e0*/ 	.word	0x000003f0
        /*04e4*/ 	.word	0x000000ff
        /*04e8*/ 	.word	0x00032430
        /*04ec*/ 	.short	0x0100
        /*04ee*/ 	.byte	0x08
	.zero		1


	//   ....[4]....
        /*04f0*/ 	.word	0x00000400
        /*04f4*/ 	.word	0x000000ff
        /*04f8*/ 	.word	0x00032440
        /*04fc*/ 	.short	0x0100
        /*04fe*/ 	.byte	0x08
	.zero		1


	//   ....[5]....
        /*0500*/ 	.word	0x00000410
        /*0504*/ 	.word	0x000000ff
        /*0508*/ 	.word	0x00032438
        /*050c*/ 	.short	0x0100
        /*050e*/ 	.byte	0x08
	.zero		1


	//   ....[6]....
        /*0510*/ 	.word	0x00000420
        /*0514*/ 	.word	0x000000ff
        /*0518*/ 	.word	0x00032448
        /*051c*/ 	.short	0x0100
        /*051e*/ 	.byte	0x08
	.zero		1


	//   ....[7]....
        /*0520*/ 	.word	0x00000550
        /*0524*/ 	.word	0x000000ff
        /*0528*/ 	.word	0x00032450
        /*052c*/ 	.short	0x0100
        /*052e*/ 	.byte	0x08
	.zero		1


	//   ....[8]....
        /*0530*/ 	.word	0x00000560
        /*0534*/ 	.word	0x000000ff
        /*0538*/ 	.word	0x00032460
        /*053c*/ 	.short	0x0100
        /*053e*/ 	.byte	0x08
	.zero		1


	//   ....[9]....
        /*0540*/ 	.word	0x00000570
        /*0544*/ 	.word	0x000000ff
        /*0548*/ 	.word	0x00032458
        /*054c*/ 	.short	0x0100
        /*054e*/ 	.byte	0x08
	.zero		1


	//   ....[10]....
        /*0550*/ 	.word	0x00000580
        /*0554*/ 	.word	0x000000ff
        /*0558*/ 	.word	0x00032468
        /*055c*/ 	.short	0x0100
        /*055e*/ 	.byte	0x08
	.zero		1


	//   ....[11]....
        /*0560*/ 	.word	0x00000670
        /*0564*/ 	.word	0x000000ff
        /*0568*/ 	.word	0x00032470
        /*056c*/ 	.short	0x0100
        /*056e*/ 	.byte	0x06
	.zero		1


	//   ....[12]....
        /*0570*/ 	.word	0x00000680
        /*0574*/ 	.word	0x000000ff
        /*0578*/ 	.word	0x00032480
        /*057c*/ 	.short	0x0100
        /*057e*/ 	.byte	0x06
	.zero		1


	//   ....[13]....
        /*0580*/ 	.word	0x00000690
        /*0584*/ 	.word	0x000000ff
        /*0588*/ 	.word	0x00032478
        /*058c*/ 	.short	0x0100
        /*058e*/ 	.byte	0x06
	.zero		1


	//   ....[14]....
        /*0590*/ 	.word	0x000006a0
        /*0594*/ 	.word	0x000000ff
        /*0598*/ 	.word	0x00032488
        /*059c*/ 	.short	0x0100
        /*059e*/ 	.byte	0x06
	.zero		1


	//   ....[15]....
        /*05a0*/ 	.word	0x000007d0
        /*05a4*/ 	.word	0x000000ff
        /*05a8*/ 	.word	0x00032490
        /*05ac*/ 	.short	0x0100
        /*05ae*/ 	.byte	0x08
	.zero		1


	//   ....[16]....
        /*05b0*/ 	.word	0x000007e0
        /*05b4*/ 	.word	0x000000ff
        /*05b8*/ 	.word	0x000324a0
        /*05bc*/ 	.short	0x0100
        /*05be*/ 	.byte	0x08
	.zero		1


	//   ....[17]....
        /*05c0*/ 	.word	0x000007f0
        /*05c4*/ 	.word	0x000000ff
        /*05c8*/ 	.word	0x00032498
        /*05cc*/ 	.short	0x0100
        /*05ce*/ 	.byte	0x08
	.zero		1


	//   ....[18]....
        /*05d0*/ 	.word	0x00000800
        /*05d4*/ 	.word	0x000000ff
        /*05d8*/ 	.word	0x000324a8
        /*05dc*/ 	.short	0x0100
        /*05de*/ 	.byte	0x08
	.zero		1


	//   ....[19]....
        /*05e0*/ 	.word	0x00000930
        /*05e4*/ 	.word	0x000000ff
        /*05e8*/ 	.word	0x000324b0
        /*05ec*/ 	.short	0x0100
        /*05ee*/ 	.byte	0x08
	.zero		1


	//   ....[20]....
        /*05f0*/ 	.word	0x00000940
        /*05f4*/ 	.word	0x000000ff
        /*05f8*/ 	.word	0x000324c0
        /*05fc*/ 	.short	0x0100
        /*05fe*/ 	.byte	0x08
	.zero		1


	//   ....[21]....
        /*0600*/ 	.word	0x00000950
        /*0604*/ 	.word	0x000000ff
        /*0608*/ 	.word	0x000324b8
        /*060c*/ 	.short	0x0100
        /*060e*/ 	.byte	0x08
	.zero		1


	//   ....[22]....
        /*0610*/ 	.word	0x00000960
        /*0614*/ 	.word	0x000000ff
        /*0618*/ 	.word	0x000324c8
        /*061c*/ 	.short	0x0100
        /*061e*/ 	.byte	0x08
	.zero		1


	//   ....[23]....
        /*0620*/ 	.word	0x000018e0
        /*0624*/ 	.word	0x00000004
        /*0628*/ 	.word	0x00032400
        /*062c*/ 	.short	0x010a
        /*062e*/ 	.byte	0x3f
	.zero		1


	//   ....[24]....
        /*0630*/ 	.word	0x000019c0
        /*0634*/ 	.word	0x00000000
        /*0638*/ 	.word	0x00032430
        /*063c*/ 	.short	0x010a
        /*063e*/ 	.byte	0x3f
	.zero		1


	//   ....[25]....
        /*0640*/ 	.word	0x00001a10
        /*0644*/ 	.word	0x00000000
        /*0648*/ 	.word	0x00032430
        /*064c*/ 	.short	0x010a
        /*064e*/ 	.byte	0x3f
	.zero		1


	//   ....[26]....
        /*0650*/ 	.word	0x00001d80
        /*0654*/ 	.word	0x00000004
        /*0658*/ 	.word	0x00032410
        /*065c*/ 	.short	0x010a
        /*065e*/ 	.byte	0x3f
	.zero		1


	//   ....[27]....
        /*0660*/ 	.word	0x00001dc0
        /*0664*/ 	.word	0x00000000
        /*0668*/ 	.word	0x00032450
        /*066c*/ 	.short	0x010a
        /*066e*/ 	.byte	0x3f
	.zero		1


	//   ....[28]....
        /*0670*/ 	.word	0x00001e00
        /*0674*/ 	.word	0x00000000
        /*0678*/ 	.word	0x00032450
        /*067c*/ 	.short	0x010a
        /*067e*/ 	.byte	0x3f
	.zero		1


	//   ....[29]....
        /*0680*/ 	.word	0x000037c0
        /*0684*/ 	.word	0x00000018
        /*0688*/ 	.word	0x00000000
        /*068c*/ 	.short	0x0101
        /*068e*/ 	.byte	0x3f
	.zero		1


	//   ....[30]....
        /*0690*/ 	.word	0x000042a0
        /*0694*/ 	.word	0x00000000
        /*0698*/ 	.word	0x00000000
        /*069c*/ 	.short	0x0101
        /*069e*/ 	.byte	0x3f
	.zero		1


	//   ....[31]....
        /*06a0*/ 	.word	0x00004400
        /*06a4*/ 	.word	0x000000ff
        /*06a8*/ 	.word	0x00032430
        /*06ac*/ 	.short	0x010a
        /*06ae*/ 	.byte	0x05
	.zero		1


	//   ....[32]....
        /*06b0*/ 	.word	0x00004440
        /*06b4*/ 	.word	0x000000ff
        /*06b8*/ 	.word	0x00032430
        /*06bc*/ 	.short	0x010a
        /*06be*/ 	.byte	0x05
	.zero		1


	//   ....[33]....
        /*06c0*/ 	.word	0x00004650
        /*06c4*/ 	.word	0x000000ff
        /*06c8*/ 	.word	0x00032450
        /*06cc*/ 	.short	0x010a
        /*06ce*/ 	.byte	0x05
	.zero		1


	//   ....[34]....
        /*06d0*/ 	.word	0x00004690
        /*06d4*/ 	.word	0x000000ff
        /*06d8*/ 	.word	0x00032450
        /*06dc*/ 	.short	0x010a
        /*06de*/ 	.byte	0x05
	.zero		1


	//   ....[35]....
        /*06e0*/ 	.word	0x000058a0
        /*06e4*/ 	.word	0x00000098
        /*06e8*/ 	.word	0x00000000
        /*06ec*/ 	.short	0x0101
        /*06ee*/ 	.byte	0x3f
	.zero		1


	//   ....[36]....
        /*06f0*/ 	.word	0x00006bf0
        /*06f4*/ 	.word	0x000000d6
        /*06f8*/ 	.word	0x00000000
        /*06fc*/ 	.short	0x0101
        /*06fe*/ 	.byte	0x3f
	.zero		1


	//   ....[37]....
        /*0700*/ 	.word	0x00008e30
        /*0704*/ 	.word	0x00000097
        /*0708*/ 	.word	0x00000000
        /*070c*/ 	.short	0x0101
        /*070e*/ 	.byte	0x3f
	.zero		1


	//   ....[38]....
        /*0710*/ 	.word	0x0000ba50
        /*0714*/ 	.word	0x00000008
        /*0718*/ 	.word	0x00032440
        /*071c*/ 	.short	0x010a
        /*071e*/ 	.byte	0x3f
	.zero		1


	//   ....[39]....
        /*0720*/ 	.word	0x0000c070
        /*0724*/ 	.word	0x00000008
        /*0728*/ 	.word	0x00032420
        /*072c*/ 	.short	0x010a
        /*072e*/ 	.byte	0x3f
	.zero		1


	//   ....[40]....
        /*0730*/ 	.word	0x0000c140
        /*0734*/ 	.word	0x00000008
        /*0738*/ 	.word	0x00032460
        /*073c*/ 	.short	0x010a
        /*073e*/ 	.byte	0x3f
	.zero		1


	//   ....[41]....
        /*0740*/ 	.word	0x0000c7b0
        /*0744*/ 	.word	0x00000003
        /*0748*/ 	.word	0x00032440
        /*074c*/ 	.short	0x010a
        /*074e*/ 	.byte	0x3f
	.zero		1


	//   ....[42]....
        /*0750*/ 	.word	0x0000c9c0
        /*0754*/ 	.word	0x00000003
        /*0758*/ 	.word	0x00032460
        /*075c*/ 	.short	0x010a
        /*075e*/ 	.byte	0x3f
	.zero		1


	//   ....[43]....
        /*0760*/ 	.word	0x0000cf30
        /*0764*/ 	.word	0x00000002
        /*0768*/ 	.word	0x00032440
        /*076c*/ 	.short	0x010a
        /*076e*/ 	.byte	0x3f
	.zero		1


	//   ....[44]....
        /*0770*/ 	.word	0x0000d130
        /*0774*/ 	.word	0x00000002
        /*0778*/ 	.word	0x00032460
        /*077c*/ 	.short	0x010a
        /*077e*/ 	.byte	0x3f
	.zero		1


	//   ....[45]....
        /*0780*/ 	.word	0x0000d610
        /*0784*/ 	.word	0x00000002
        /*0788*/ 	.word	0x00032440
        /*078c*/ 	.short	0x010a
        /*078e*/ 	.byte	0x3f
	.zero		1


	//   ....[46]....
        /*0790*/ 	.word	0x0000d820
        /*0794*/ 	.word	0x00000002
        /*0798*/ 	.word	0x00032460
        /*079c*/ 	.short	0x010a
        /*079e*/ 	.byte	0x3f
	.zero		1


	//   ....[47]....
        /*07a0*/ 	.word	0x0000e760
        /*07a4*/ 	.word	0x00000000
        /*07a8*/ 	.word	0x00032420
        /*07ac*/ 	.short	0x010a
        /*07ae*/ 	.byte	0x3f
	.zero		1


	//   ....[48]....
        /*07b0*/ 	.word	0x0000e930
        /*07b4*/ 	.word	0x00000006
        /*07b8*/ 	.word	0x00000000
        /*07bc*/ 	.short	0x010a
        /*07be*/ 	.byte	0x3f
	.zero		1


	//   ....[49]....
        /*07c0*/ 	.word	0x0000e9a0
        /*07c4*/ 	.word	0x00000007
        /*07c8*/ 	.word	0x00000000
        /*07cc*/ 	.short	0x010a
        /*07ce*/ 	.byte	0x3f
	.zero		1


	//   ....[50]....
        /*07d0*/ 	.word	0x0000ea10
        /*07d4*/ 	.word	0x00000004
        /*07d8*/ 	.word	0x00000000
        /*07dc*/ 	.short	0x010a
        /*07de*/ 	.byte	0x3f
	.zero		1


	//   ....[51]....
        /*07e0*/ 	.word	0x0000ea40
        /*07e4*/ 	.word	0x00000003
        /*07e8*/ 	.word	0x00000000
        /*07ec*/ 	.short	0x010a
        /*07ee*/ 	.byte	0x3f
	.zero		1


	//   ....[52]....
        /*07f0*/ 	.word	0x0000eaa0
        /*07f4*/ 	.word	0x00000004
        /*07f8*/ 	.word	0x00032400
        /*07fc*/ 	.short	0x010a
        /*07fe*/ 	.byte	0x3f
	.zero		1


	//   ....[53]....
        /*0800*/ 	.word	0x0000eaf0
        /*0804*/ 	.word	0x00000000
        /*0808*/ 	.word	0x00032430
        /*080c*/ 	.short	0x010a
        /*080e*/ 	.byte	0x3f
	.zero		1


	//   ....[54]....
        /*0810*/ 	.word	0x0000eb40
        /*0814*/ 	.word	0x00000004
        /*0818*/ 	.word	0x00032410
        /*081c*/ 	.short	0x010a
        /*081e*/ 	.byte	0x3f
	.zero		1


	//   ....[55]....
        /*0820*/ 	.word	0x0000eb90
        /*0824*/ 	.word	0x00000000
        /*0828*/ 	.word	0x00032450
        /*082c*/ 	.short	0x010a
        /*082e*/ 	.byte	0x3f
	.zero		1


	//   ....[56]....
        /*0830*/ 	.word	0x0000ebf0
        /*0834*/ 	.word	0x00000099
        /*0838*/ 	.word	0x00032430
        /*083c*/ 	.short	0x010a
        /*083e*/ 	.byte	0x3f
	.zero		1


	//   ....[57]....
        /*0840*/ 	.word	0x0000ec50
        /*0844*/ 	.word	0x000000d1
        /*0848*/ 	.word	0x00032450
        /*084c*/ 	.short	0x010a
        /*084e*/ 	.byte	0x3f
	.zero		1


	//   ....[58]....
        /*0850*/ 	.word	0x0000edf0
        /*0854*/ 	.word	0x00000008
        /*0858*/ 	.word	0x00032440
        /*085c*/ 	.short	0x010a
        /*085e*/ 	.byte	0x3f
	.zero		1


	//   ....[59]....
        /*0860*/ 	.word	0x0000ee70
        /*0864*/ 	.word	0x00000008
        /*0868*/ 	.word	0x00032420
        /*086c*/ 	.short	0x010a
        /*086e*/ 	.byte	0x3f
	.zero		1


	//   ....[60]....
        /*0870*/ 	.word	0x0000eec0
        /*0874*/ 	.word	0x00000008
        /*0878*/ 	.word	0x00032460
        /*087c*/ 	.short	0x010a
        /*087e*/ 	.byte	0x3f
	.zero		1


	//   ....[61]....
        /*0880*/ 	.word	0x0000ef10
        /*0884*/ 	.word	0x00000003
        /*0888*/ 	.word	0x00032440
        /*088c*/ 	.short	0x010a
        /*088e*/ 	.byte	0x3f
	.zero		1


	//   ....[62]....
        /*0890*/ 	.word	0x0000ef60
        /*0894*/ 	.word	0x00000003
        /*0898*/ 	.word	0x00032460
        /*089c*/ 	.short	0x010a
        /*089e*/ 	.byte	0x3f
	.zero		1


	//   ....[63]....
        /*08a0*/ 	.word	0x0000efb0
        /*08a4*/ 	.word	0x00000002
        /*08a8*/ 	.word	0x00032440
        /*08ac*/ 	.short	0x010a
        /*08ae*/ 	.byte	0x3f
	.zero		1


	//   ....[64]....
        /*08b0*/ 	.word	0x0000f000
        /*08b4*/ 	.word	0x00000002
        /*08b8*/ 	.word	0x00032460
        /*08bc*/ 	.short	0x010a
        /*08be*/ 	.byte	0x3f
	.zero		1


	//   ....[65]....
        /*08c0*/ 	.word	0x0000f050
        /*08c4*/ 	.word	0x00000002
        /*08c8*/ 	.word	0x00032440
        /*08cc*/ 	.short	0x010a
        /*08ce*/ 	.byte	0x3f
	.zero		1


	//   ....[66]....
        /*08d0*/ 	.word	0x0000f0a0
        /*08d4*/ 	.word	0x00000002
        /*08d8*/ 	.word	0x00032460
        /*08dc*/ 	.short	0x010a
        /*08de*/ 	.byte	0x3f
	.zero		1


	//   ....[67]....
        /*08e0*/ 	.word	0x0000fa50
        /*08e4*/ 	.word	0x00000000
        /*08e8*/ 	.word	0x00032420
        /*08ec*/ 	.short	0x010a
        /*08ee*/ 	.byte	0x3f
	.zero		1


	//   ....[68]....
        /*08f0*/ 	.word	0x0000fbf0
        /*08f4*/ 	.word	0x00000006
        /*08f8*/ 	.word	0x00000000
        /*08fc*/ 	.short	0x010a
        /*08fe*/ 	.byte	0x3f
	.zero		1


	//   ....[69]....
        /*0900*/ 	.word	0x0000fc40
        /*0904*/ 	.word	0x00000007
        /*0908*/ 	.word	0x00000000
        /*090c*/ 	.short	0x010a
        /*090e*/ 	.byte	0x3f
	.zero		1


	//   ....[70]....
        /*0910*/ 	.word	0x0000fc90
        /*0914*/ 	.word	0x00000004
        /*0918*/ 	.word	0x00000000
        /*091c*/ 	.short	0x010a
        /*091e*/ 	.byte	0x3f
	.zero		1


	//----- nvinfo : EIATTR_NUM_MBARRIERS
	.align		4
.L_1267:
        /*0920*/ 	.byte	0x03, 0x38
        /*0922*/ 	.short	0x0017


	//----- nvinfo : EIATTR_EXIT_INSTR_OFFSETS
	.align		4
        /*0924*/ 	.byte	0x04, 0x1c
        /*0926*/ 	.short	(.L_1269 - .L_1268)


	//   ....[0]....
.L_1268:
        /*0928*/ 	.word	0x00000b20


	//   ....[1]....
        /*092c*/ 	.word	0x0000a1c0


	//   ....[2]....
        /*0930*/ 	.word	0x0000a220


	//   ....[3]....
        /*0934*/ 	.word	0x0000ea90


	//----- nvinfo : EIATTR_MAX_THREADS
	.align		4
.L_1269:
        /*0938*/ 	.byte	0x04, 0x05
        /*093a*/ 	.short	(.L_1271 - .L_1270)
.L_1270:
        /*093c*/ 	.word	0x00000180
        /*0940*/ 	.word	0x00000001
        /*0944*/ 	.word	0x00000001


	//----- nvinfo : EIATTR_CRS_STACK_SIZE
	.align		4
.L_1271:
        /*0948*/ 	.byte	0x04, 0x1e
        /*094a*/ 	.short	(.L_1273 - .L_1272)
.L_1272:
        /*094c*/ 	.word	0x00000000


	//----- nvinfo : EIATTR_CBANK_PARAM_SIZE
	.align		4
.L_1273:
        /*0950*/ 	.byte	0x03, 0x19
        /*0952*/ 	.short	0x0b70


	//----- nvinfo : EIATTR_PARAM_CBANK
	.align		4
        /*0954*/ 	.byte	0x04, 0x0a
        /*0956*/ 	.short	(.L_1275 - .L_1274)
	.align		4
.L_1274:
        /*0958*/ 	.word	index@(.nv.constant0._ZN7cutlass13device_kernelIN5flash11enable_sm90INS1_16FlashAttnFwdSm90INS1_25CollectiveMainloopFwdSm90ILi2EN4cute5tupleIJNS5_1CILi1EEES8_S8_EEENS6_IJNS7_ILi128EEENS7_ILi96EEENS7_ILi64EEEEEELi256ENS_6half_tEfNS_4arch4Sm90ELb0ELb0ELb1ELb1ELb0ELb0ELb1ELb1ELb0ELb0ELb0ELb0EEENS1_21CollectiveEpilogueFwdINS6_IJSA_NS7_ILi256EEESB_EEES9_SE_SG_Li256ELb1ELb0ELb0ELb0EEENS1_36VarlenDynamicPersistentTileSchedulerILi128ELi96ELi256ELi32ELb0ELb0ELb1ELb0ELb1ELb1EEEEEEEEEvNT_6ParamsE)
        /*095c*/ 	.short	0x0210
        /*095e*/ 	.short	0x0b70


	//----- nvinfo : EIATTR_SW_WAR
	.align		4
.L_1275:
        /*0960*/ 	.byte	0x04, 0x36
        /*0962*/ 	.short	(.L_1277 - .L_1276)
.L_1276:
        /*0964*/ 	.word	0x00000008
.L_1277:


//--------------------- .nv.info._ZN7cutlass13device_kernelIN5flash11enable_sm90INS1_16FlashAttnFwdSm90INS1_25CollectiveMainloopFwdSm90ILi2EN4cute5tupleIJNS5_1CILi1EEES8_S8_EEENS6_IJNS7_ILi128EEENS7_ILi96EEENS7_ILi64EEEEEELi256ENS_6half_tEfNS_4arch4Sm90ELb0ELb0ELb1ELb1ELb0ELb1ELb1ELb1ELb0ELb0ELb0ELb0EEENS1_21CollectiveEpilogueFwdINS6_IJSA_NS7_ILi256EEESB_EEES9_SE_SG_Li256ELb1ELb0ELb0ELb0EEENS1_36VarlenDynamicPersistentTileSchedulerILi128ELi96ELi256ELi32ELb0ELb0ELb1ELb0ELb1ELb1EEEEEEEEEvNT_6ParamsE --------------------------
	.section	.nv.info._ZN7cutlass13device_kernelIN5flash11enable_sm90INS1_16FlashAttnFwdSm90INS1_25CollectiveMainloopFwdSm90ILi2EN4cute5tupleIJNS5_1CILi1EEES8_S8_EEENS6_IJNS7_ILi128EEENS7_ILi96EEENS7_ILi64EEEEEELi256ENS_6half_tEfNS_4arch4Sm90ELb0ELb0ELb1ELb1ELb0ELb1ELb1ELb1ELb0ELb0ELb0ELb0EEENS1_21CollectiveEpilogueFwdINS6_IJSA_NS7_ILi256EEESB_EEES9_SE_SG_Li256ELb1ELb0ELb0ELb0EEENS1_36VarlenDynamicPersistentTileSchedulerILi128ELi96ELi256ELi32ELb0ELb0ELb1ELb0ELb1ELb1EEEEEEEEEvNT_6ParamsE,"",@"SHT_CUDA_INFO"
	.sectionflags	@""
	.align	4


	//----- nvinfo : EIATTR_CUDA_API_VERSION
	.align		4
        /*0000*/ 	.byte	0x04, 0x37
        /*0002*/ 	.short	(.L_1279 - .L_1278)
.L_1278:
        /*0004*/ 	.word	0x00000082


	//----- nvinfo : EIATTR_KPARAM_INFO
	.align		4
.L_1279:
        /*0008*/ 	.byte	0x04, 0x17
        /*000a*/ 	.short	(.L_1281 - .L_1280)
.L_1280:
        /*000c*/ 	.word	0x00000000
        /*0010*/ 	.short	0x0000
        /*0012*/ 	.short	0x0070
        /*0014*/ 	.byte	0x00, 0xf0, 0x01, 0x2c


	//----- nvinfo : EIATTR_SPARSE_MMA_MASK
	.align		4
.L_1281:
        /*0018*/ 	.byte	0x03, 0x50
        /*001a*/ 	.short	0x0000


	//----- nvinfo : EIATTR_MAXREG_COUNT
	.align		4
        /*001c*/ 	.byte	0x03, 0x1b
        /*001e*/ 	.short	0x00a8


	//----- nvinfo : EIATTR_NUM_BARRIERS
	.align		4
        /*0020*/ 	.byte	0x02, 0x4c
        /*0022*/ 	.byte	0x10
	.zero		1


	//----- nvinfo : EIATTR_EXTERNS
	.align		4
        /*0024*/ 	.byte	0x04, 0x0f
        /*0026*/ 	.short	(.L_1283 - .L_1282)


	//   ....[0]....
	.align		4
.L_1282:
        /*0028*/ 	.word	index@(__assertfail)


	//----- nvinfo : EIATTR_ANNOTATIONS
	.align		4
.L_1283:
        /*002c*/ 	.byte	0x04, 0x55
        /*002e*/ 	.short	(.L_1285 - .L_1284)


	//   ....[0]....
.L_1284:
        /* <DEDUP_REMOVED lines=66> */


	//----- nvinfo : EIATTR_MERCURY_ISA_VERSION
	.align		4
.L_1285:
        /*0438*/ 	.byte	0x03, 0x5f
        /*043a*/ 	.short	0x0101


	//----- nvinfo : EIATTR_UNUSED_LOAD_BYTE_OFFSET
	.align		4
        /*043c*/ 	.byte	0x04, 0x44
        /*043e*/ 	.short	(.L_1287 - .L_1286)


	//   ....[0]....
.L_1286:
        /*0440*/ 	.word	0x00000b70
        /*0444*/ 	.word	0x0000fff0


	//   ....[1]....
        /*0448*/ 	.word	0x0000ea90
        /*044c*/ 	.word	0x0000fff0


	//----- nvinfo : EIATTR_INT_WARP_WIDE_INSTR_OFFSETS
	.align		4
.L_1287:
        /*0450*/ 	.byte	0x04, 0x31
        /*0452*/ 	.short	(.L_1289 - .L_1288)


	//   ....[0]....
.L_1288:
        /*0454*/ 	.word	0x000001f0


	//   ....[1]....
        /*0458*/ 	.word	0x00000230


	//   ....[2]....
        /*045c*/ 	.word	0x000002a0


	//   ....[3]....
        /*0460*/ 	.word	0x000002b0


	//   ....[4]....
        /*0464*/ 	.word	0x00013240


	//   ....[5]....
        /*0468*/ 	.word	0x000132d0


	//   ....[6]....
        /*046c*/ 	.word	0x00013750


	//   ....[7]....
        /*0470*/ 	.word	0x00013780


	//   ....[8]....
        /*0474*/ 	.word	0x00015da0


	//   ....[9]....
        /*0478*/ 	.word	0x00015e30


	//----- nvinfo : EIATTR_COOP_GROUP_MASK_REGIDS
	.align		4
.L_1289:
        /*047c*/ 	.byte	0x04, 0x29
        /*047e*/ 	.short	(.L_1291 - .L_1290)


	//   ....[0]....
.L_1290:
        /*0480*/ 	.word	0xffffffff


	//   ....[1]....
        /*0484*/ 	.word	0xffffffff


	//   ....[2]....
        /*0488*/ 	.word	0xffffffff


	//   ....[3]....
        /*048c*/ 	.word	0xffffffff


	//   ....[4]....
        /*0490*/ 	.word	0xffffffff


	//   ....[5]....
        /*0494*/ 	.word	0xffffffff


	//   ....[6]....
        /*0498*/ 	.word	0xffffffff


	//   ....[7]....
        /*049c*/ 	.word	0xffffffff


	//   ....[8]....
        /*04a0*/ 	.word	0xffffffff


	//   ....[9]....
        /*04a4*/ 	.word	0xffffffff


	//   ....[10]....
        /*04a8*/ 	.word	0xffffffff


	//   ....[11]....
        /*04ac*/ 	.word	0xffffffff


	//   ....[12]....
        /*04b0*/ 	.word	0xffffffff


	//   ....[13]....
        /*04b4*/ 	.word	0xffffffff


	//   ....[14]....
        /*04b8*/ 	.word	0xffffffff


	//   ....[15]....
        /*04bc*/ 	.word	0xffffffff


	//   ....[16]....
        /*04c0*/ 	.word	0xffffffff


	//   ....[17]....
        /*04c4*/ 	.word	0xffffffff


	//   ....[18]....
        /*04c8*/ 	.word	0xffffffff


	//   ....[19]....
        /*04cc*/ 	.word	0xffffffff


	//   ....[20]....
        /*04d0*/ 	.word	0xffffffff


	//   ....[21]....
        /*04d4*/ 	.word	0xffffffff


	//   ....[22]....
        /*04d8*/ 	.word	0xffffffff


	//   ....[23]....
        /*04dc*/ 	.word	0xffffffff


	//   ....[24]....
        /*04e0*/ 	.word	0xffffffff


	//   ....[25]....
        /*04e4*/ 	.word	0xffffffff


	//   ....[26]....
        /*04e8*/ 	.word	0xffffffff


	//   ....[27]....
        /*04ec*/ 	.word	0xffffffff


	//   ....[28]....
        /*04f0*/ 	.word	0xffffffff


	//   ....[29]....
        /*04f4*/ 	.word	0xffffffff


	//   ....[30]....
        /*04f8*/ 	.word	0xffffffff


	//   ....[31]....
        /*04fc*/ 	.word	0xffffffff


	//   ....[32]....
        /*0500*/ 	.word	0xffffffff


	//   ....[33]....
        /*0504*/ 	.word	0xffffffff


	//   ....[34]....
        /*0508*/ 	.word	0xffffffff


	//   ....[35]....
        /*050c*/ 	.word	0xffffffff


	//   ....[36]....
        /*0510*/ 	.word	0xffffffff


	//   ....[37]....
        /*0514*/ 	.word	0xffffffff


	//   ....[38]....
        /*0518*/ 	.word	0xffffffff


	//   ....[39]....
        /*051c*/ 	.word	0xffffffff


	//   ....[40]....
        /*0520*/ 	.word	0xffffffff


	//   ....[41]....
        /*0524*/ 	.word	0xffffffff


	//   ....[42]....
        /*0528*/ 	.word	0xffffffff


	//   ....[43]....
        /*052c*/ 	.word	0xffffffff


	//   ....[44]....
        /*0530*/ 	.word	0xffffffff


	//   ....[45]....
        /*0534*/ 	.word	0xffffffff


	//   ....[46]....
        /*0538*/ 	.word	0xffffffff


	//   ....[47]....
        /*053c*/ 	.word	0xffffffff


	//   ....[48]....
        /*0540*/ 	.word	0xffffffff


	//   ....[49]....
        /*0544*/ 	.word	0xffffffff


	//   ....[50]....
        /*0548*/ 	.word	0xffffffff


	//   ....[51]....
        /*054c*/ 	.word	0xffffffff


	//   ....[52]....
        /*0550*/ 	.word	0xffffffff


	//   ....[53]....
        /*0554*/ 	.word	0xffffffff


	//   ....[54]....
        /*0558*/ 	.word	0x0500000f


	//   ....[55]....
        /*055c*/ 	.word	0x0500000f


	//   ....[56]....
        /*0560*/ 	.word	0x0500000f


	//   ....[57]....
        /*0564*/ 	.word	0x0500000f


	//   ....[58]....
        /*0568*/ 	.word	0x0500000f


	//   ....[59]....
        /*056c*/ 	.word	0x0500000f


	//   ....[60]....
        /*0570*/ 	.word	0x0500000f


	//   ....[61]....
        /*0574*/ 	.word	0x0500000f


	//   ....[62]....
        /*0578*/ 	.word	0x0500000f


	//   ....[63]....
        /*057c*/ 	.word	0x0500000f


	//   ....[64]....
        /*0580*/ 	.word	0x0500000f


	//   ....[65]....
        /*0584*/ 	.word	0x0500000f


	//   ....[66]....
        /*0588*/ 	.word	0x0500000f


	//   ....[67]....
        /*058c*/ 	.word	0x0500000f


	//   ....[68]....
        /*0590*/ 	.word	0x0500000f


	//   ....[69]....
        /*0594*/ 	.word	0x0500000f


	//   ....[70]....
        /*0598*/ 	.word	0x0500000f


	//   ....[71]....
        /*059c*/ 	.word	0x0500000f


	//   ....[72]....
        /*05a0*/ 	.word	0x0500000f


	//   ....[73]....
        /*05a4*/ 	.word	0x0500000f


	//   ....[74]....
        /*05a8*/ 	.word	0x0500000f


	//   ....[75]....
        /*05ac*/ 	.word	0x0500000f


	//   ....[76]....
        /*05b0*/ 	.word	0x0500000f


	//   ....[77]....
        /*05b4*/ 	.word	0x0500000f


	//   ....[78]....
        /*05b8*/ 	.word	0x0500000f


	//   ....[79]....
        /*05bc*/ 	.word	0x0500000f


	//   ....[80]....
        /*05c0*/ 	.word	0x0500000f


	//   ....[81]....
        /*05c4*/ 	.word	0x0500000f


	//   ....[82]....
        /*05c8*/ 	.word	0x0500000f


	//----- nvinfo : EIATTR_COOP_GROUP_INSTR_OFFSETS
	.align		4
.L_1291:
        /*05cc*/ 	.byte	0x04, 0x28
        /*05ce*/ 	.short	(.L_1293 - .L_1292)


	//   ....[0]....
.L_1292:
        /*05d0*/ 	.word	0x00000070


	//   ....[1]....
        /*05d4*/ 	.word	0x00000200


	//   ....[2]....
        /*05d8*/ 	.word	0x00000250


	//   ....[3]....
        /*05dc*/ 	.word	0x000004a0


	//   ....[4]....
        /*05e0*/ 	.word	0x00000600


	//   ....[5]....
        /*05e4*/ 	.word	0x00000720


	//   ....[6]....
        /*05e8*/ 	.word	0x00000880


	//   ....[7]....
        /*05ec*/ 	.word	0x00005ce0


	//   ....[8]....
        /*05f0*/ 	.word	0x0000a280


	//   ....[9]....
        /*05f4*/ 	.word	0x0000a2a0


	//   ....[10]....
        /*05f8*/ 	.word	0x0000a2c0


	//   ....[11]....
        /*05fc*/ 	.word	0x0000a2e0


	//   ....[12]....
        /*0600*/ 	.word	0x0000c7f0


	//   ....[13]....
        /*0604*/ 	.word	0x0000c8c0


	//   ....[14]....
        /*0608*/ 	.word	0x0000c8e0


	//   ....[15]....
        /*060c*/ 	.word	0x0000c920


	//   ....[16]....
        /*0610*/ 	.word	0x0000dff0


	//   ....[17]....
        /*0614*/ 	.word	0x0000e050


	//   ....[18]....
        /*0618*/ 	.word	0x0000e0b0


	//   ....[19]....
        /*061c*/ 	.word	0x0000e0e0


	//   ....[20]....
        /*0620*/ 	.word	0x00011480


	//   ....[21]....
        /*0624*/ 	.word	0x00011610


	//   ....[22]....
        /*0628*/ 	.word	0x00011640


	//   ....[23]....
        /*062c*/ 	.word	0x00011680


	//   ....[24]....
        /*0630*/ 	.word	0x000116e0


	//   ....[25]....
        /*0634*/ 	.word	0x00011740


	//   ....[26]....
        /*0638*/ 	.word	0x00011780


	//   ....[27]....
        /*063c*/ 	.word	0x00011930


	//   ....[28]....
        /*0640*/ 	.word	0x00011990


	//   ....[29]....
        /*0644*/ 	.word	0x000119d0


	//   ....[30]....
        /*0648*/ 	.word	0x00011a10


	//   ....[31]....
        /*064c*/ 	.word	0x00011a40


	//   ....[32]....
        /*0650*/ 	.word	0x00011a70


	//   ....[33]....
        /*0654*/ 	.word	0x00011b00


	//   ....[34]....
        /*0658*/ 	.word	0x00011b30


	//   ....[35]....
        /*065c*/ 	.word	0x00011bc0


	//   ....[36]....
        /*0660*/ 	.word	0x00015ec0


	//   ....[37]....
        /*0664*/ 	.word	0x00015ed0


	//   ....[38]....
        /*0668*/ 	.word	0x00015fe0


	//   ....[39]....
        /*066c*/ 	.word	0x00016040


	//   ....[40]....
        /*0670*/ 	.word	0x00016080


	//   ....[41]....
        /*0674*/ 	.word	0x000160c0


	//   ....[42]....
        /*0678*/ 	.word	0x000160f0


	//   ....[43]....
        /*067c*/ 	.word	0x00016120


	//   ....[44]....
        /*0680*/ 	.word	0x000162b0


	//   ....[45]....
        /*0684*/ 	.word	0x00016310


	//   ....[46]....
        /*0688*/ 	.word	0x00016350


	//   ....[47]....
        /*068c*/ 	.word	0x00016390


	//   ....[48]....
        /*0690*/ 	.word	0x000163c0


	//   ....[49]....
        /*0694*/ 	.word	0x000163f0


	//   ....[50]....
        /*0698*/ 	.word	0x000164b0


	//   ....[51]....
        /*069c*/ 	.word	0x000164d0


	//   ....[52]....
        /*06a0*/ 	.word	0x00016540


	//   ....[53]....
        /*06a4*/ 	.word	0x00016970


	//   ....[54]....
        /*06a8*/ 	.word	0x00016e20


	//   ....[55]....
        /*06ac*/ 	.word	0x00016ec0


	//   ....[56]....
        /*06b0*/ 	.word	0x00016f60


	//   ....[57]....
        /*06b4*/ 	.word	0x00017000


	//   ....[58]....
        /*06b8*/ 	.word	0x000170a0


	//   ....[59]....
        /*06bc*/ 	.word	0x00017190


	//   ....[60]....
        /*06c0*/ 	.word	0x00017230


	//   ....[61]....
        /*06c4*/ 	.word	0x000172d0


	//   ....[62]....
        /*06c8*/ 	.word	0x00017370


	//   ....[63]....
        /*06cc*/ 	.word	0x00017620


	//   ....[64]....
        /*06d0*/ 	.word	0x00017900


	//   ....[65]....
        /*06d4*/ 	.word	0x00017d20


	//   ....[66]....
        /*06d8*/ 	.word	0x00017db0


	//   ....[67]....
        /*06dc*/ 	.word	0x00017e50


	//   ....[68]....
        /*06e0*/ 	.word	0x00017f00


	//   ....[69]....
        /*06e4*/ 	.word	0x00017f80


	//   ....[70]....
        /*06e8*/ 	.word	0x00018000


	//   ....[71]....
        /*06ec*/ 	.word	0x00018080


	//   ....[72]....
        /*06f0*/ 	.word	0x00018100


	//   ....[73]....
        /*06f4*/ 	.word	0x00018190


	//   ....[74]....
        /*06f8*/ 	.word	0x00018240


	//   ....[75]....
        /*06fc*/ 	.word	0x000182c0


	//   ....[76]....
        /*0700*/ 	.word	0x00018340


	//   ....[77]....
        /*0704*/ 	.word	0x000183c0


	//   ....[78]....
        /*0708*/ 	.word	0x00018440


	//   ....[79]....
        /*070c*/ 	.word	0x000184b0


	//   ....[80]....
        /*0710*/ 	.word	0x00018550


	//   ....[81]....
        /*0714*/ 	.word	0x000185e0


	//   ....[82]....
        /*0718*/ 	.word	0x00018700


	//----- nvinfo : EIATTR_REG_RECONFIG
	.align		4
.L_1293:
        /*071c*/ 	.byte	0x01, 0x54
	.zero		2


	//----- nvinfo : EIATTR_SYSCALL_OFFSETS
	.align		4
        /*0720*/ 	.byte	0x04, 0x46
        /*0722*/ 	.short	(.L_1295 - .L_1294)


	//   ....[0]....
.L_1294:
        /*0724*/ 	.word	0x000017f0


	//   ....[1]....
        /*0728*/ 	.word	0x00001940


	//   ....[2]....
        /*072c*/ 	.word	0x00005e50


	//   ....[3]....
        /*0730*/ 	.word	0x00006340


	//   ....[4]....
        /*0734*/ 	.word	0x00013460


	//   ....[5]....
        /*0738*/ 	.word	0x000135a0


	//   ....[6]....
        /*073c*/ 	.word	0x000136a0


	//----- nvinfo : EIATTR_MBARRIER_INSTR_OFFSETS
	.align		4
.L_1295:
        /*0740*/ 	.byte	0x04, 0x39
        /*0742*/ 	.short	(.L_1297 - .L_1296)


	//   ....[0]....
.L_1296:
        /*0744*/ 	.word	0x00000340
        /*0748*/ 	.word	0x000000ff
        /*074c*/ 	.word	0x00032400
        /*0750*/ 	.short	0x0100
        /*0752*/ 	.byte	0x08
	.zero		1


	//   ....[1]....
        /*0754*/ 	.word	0x00000350
        /*0758*/ 	.word	0x000000ff
        /*075c*/ 	.word	0x00032410
        /*0760*/ 	.short	0x0100
        /*0762*/ 	.byte	0x08
	.zero		1


	//   ....[2]....
        /*0764*/ 	.word	0x00000360
        /*0768*/ 	.word	0x000000ff
        /*076c*/ 	.word	0x00032420
        /*0770*/ 	.short	0x0100
        /*0772*/ 	.byte	0x08
	.zero		1


	//   ....[3]....
        /*0774*/ 	.word	0x00000450
        /*0778*/ 	.word	0x000000ff
        /*077c*/ 	.word	0x00032430
        /*0780*/ 	.short	0x0100
        /*0782*/ 	.byte	0x08
	.zero		1


	//   ....[4]....
        /*0784*/ 	.word	0x00000460
        /*0788*/ 	.word	0x000000ff
        /*078c*/ 	.word	0x00032440
        /*0790*/ 	.short	0x0100
        /*0792*/ 	.byte	0x08
	.zero		1


	//   ....[5]....
        /*0794*/ 	.word	0x00000470
        /*0798*/ 	.word	0x000000ff
        /*079c*/ 	.word	0x00032438
        /*07a0*/ 	.short	0x0100
        /*07a2*/ 	.byte	0x08
	.zero		1


	//   ....[6]....
        /*07a4*/ 	.word	0x00000480
        /*07a8*/ 	.word	0x000000ff
        /*07ac*/ 	.word	0x00032448
        /*07b0*/ 	.short	0x0100
        /*07b2*/ 	.byte	0x08
	.zero		1


	//   ....[7]....
        /*07b4*/ 	.word	0x000005b0
        /*07b8*/ 	.word	0x000000ff
        /*07bc*/ 	.word	0x00032450
        /*07c0*/ 	.short	0x0100
        /*07c2*/ 	.byte	0x08
	.zero		1


	//   ....[8]....
        /*07c4*/ 	.word	0x000005c0
        /*07c8*/ 	.word	0x000000ff
        /*07cc*/ 	.word	0x00032460
        /*07d0*/ 	.short	0x0100
        /*07d2*/ 	.byte	0x08
	.zero		1


	//   ....[9]....
        /*07d4*/ 	.word	0x000005d0
        /*07d8*/ 	.word	0x000000ff
        /*07dc*/ 	.word	0x00032458
        /*07e0*/ 	.short	0x0100
        /*07e2*/ 	.byte	0x08
	.zero		1


	//   ....[10]....
        /*07e4*/ 	.word	0x000005e0
        /*07e8*/ 	.word	0x000000ff
        /*07ec*/ 	.word	0x00032468
        /*07f0*/ 	.short	0x0100
        /*07f2*/ 	.byte	0x08
	.zero		1


	//   ....[11]....
        /*07f4*/ 	.word	0x000006d0
        /*07f8*/ 	.word	0x000000ff
        /*07fc*/ 	.word	0x00032470
        /*0800*/ 	.short	0x0100
        /*0802*/ 	.byte	0x06
	.zero		1


	//   ....[12]....
        /*0804*/ 	.word	0x000006e0
        /*0808*/ 	.word	0x000000ff
        /*080c*/ 	.word	0x00032480
        /*0810*/ 	.short	0x0100
        /*0812*/ 	.byte	0x06
	.zero		1


	//   ....[13]....
        /*0814*/ 	.word	0x000006f0
        /*0818*/ 	.word	0x000000ff
        /*081c*/ 	.word	0x00032478
        /*0820*/ 	.short	0x0100
        /*0822*/ 	.byte	0x06
	.zero		1


	//   ....[14]....
        /*0824*/ 	.word	0x00000700
        /*0828*/ 	.word	0x000000ff
        /*082c*/ 	.word	0x00032488
        /*0830*/ 	.short	0x0100
        /*0832*/ 	.byte	0x06
	.zero		1


	//   ....[15]....
        /*0834*/ 	.word	0x00000830
        /*0838*/ 	.word	0x000000ff
        /*083c*/ 	.word	0x00032490
        /*0840*/ 	.short	0x0100
        /*0842*/ 	.byte	0x08
	.zero		1


	//   ....[16]....
        /*0844*/ 	.word	0x00000840
        /*0848*/ 	.word	0x000000ff
        /*084c*/ 	.word	0x000324a0
        /*0850*/ 	.short	0x0100
        /*0852*/ 	.byte	0x08
	.zero		1


	//   ....[17]....
        /*0854*/ 	.word	0x00000850
        /*0858*/ 	.word	0x000000ff
        /*085c*/ 	.word	0x00032498
        /*0860*/ 	.short	0x0100
        /*0862*/ 	.byte	0x08
	.zero		1


	//   ....[18]....
        /*0864*/ 	.word	0x00000860
        /*0868*/ 	.word	0x000000ff
        /*086c*/ 	.word	0x000324a8
        /*0870*/ 	.short	0x0100
        /*0872*/ 	.byte	0x08
	.zero		1


	//   ....[19]....
        /*0874*/ 	.word	0x00000990
        /*0878*/ 	.word	0x000000ff
        /*087c*/ 	.word	0x000324b0
        /*0880*/ 	.short	0x0100
        /*0882*/ 	.byte	0x08
	.zero		1


	//   ....[20]....
        /*0884*/ 	.word	0x000009a0
        /*0888*/ 	.word	0x000000ff
        /*088c*/ 	.word	0x000324c0
        /*0890*/ 	.short	0x0100
        /*0892*/ 	.byte	0x08
	.zero		1


	//   ....[21]....
        /*0894*/ 	.word	0x000009b0
        /*0898*/ 	.word	0x000000ff
        /*089c*/ 	.word	0x000324b8
        /*08a0*/ 	.short	0x0100
        /*08a2*/ 	.byte	0x08
	.zero		1


	//   ....[22]....
        /*08a4*/ 	.word	0x000009c0
        /*08a8*/ 	.word	0x000000ff
        /*08ac*/ 	.word	0x000324c8
        /*08b0*/ 	.short	0x0100
        /*08b2*/ 	.byte	0x08
	.zero		1


	//   ....[23]....
        /*08b4*/ 	.word	0x00002c80
        /*08b8*/ 	.word	0x0000005f
        /*08bc*/ 	.word	0x00032490
        /*08c0*/ 	.short	0x010a
        /*08c2*/ 	.byte	0x3f
	.zero		1


	//   ....[24]....
        /*08c4*/ 	.word	0x00003e20
        /*08c8*/ 	.word	0x0000005f
        /*08cc*/ 	.word	0x00032490
        /*08d0*/ 	.short	0x010a
        /*08d2*/ 	.byte	0x3f
	.zero		1


	//   ....[25]....
        /*08d4*/ 	.word	0x00004e80
        /*08d8*/ 	.word	0x0000005f
        /*08dc*/ 	.word	0x00032490
        /*08e0*/ 	.short	0x010a
        /*08e2*/ 	.byte	0x3f
	.zero		1


	//   ....[26]....
        /*08e4*/ 	.word	0x00005090
        /*08e8*/ 	.word	0x00000028
        /*08ec*/ 	.word	0x00000000
        /*08f0*/ 	.short	0x0101
        /*08f2*/ 	.byte	0x3f
	.zero		1


	//   ....[27]....
        /*08f4*/ 	.word	0x000050d0
        /*08f8*/ 	.word	0x0000005f
        /*08fc*/ 	.word	0x000324b0
        /*0900*/ 	.short	0x010a
        /*0902*/ 	.byte	0x3f
	.zero		1


	//   ....[28]....
        /*0904*/ 	.word	0x00005730
        /*0908*/ 	.word	0x0000005f
        /*090c*/ 	.word	0x00000000
        /*0910*/ 	.short	0x0101
        /*0912*/ 	.byte	0x3f
	.zero		1


	//   ....[29]....
        /*0914*/ 	.word	0x00005ee0
        /*0918*/ 	.word	0x00000012
        /*091c*/ 	.word	0x00032400
        /*0920*/ 	.short	0x010a
        /*0922*/ 	.byte	0x3f
	.zero		1


	//   ....[30]....
        /*0924*/ 	.word	0x00005f30
        /*0928*/ 	.word	0x00000012
        /*092c*/ 	.word	0x00032400
        /*0930*/ 	.short	0x010a
        /*0932*/ 	.byte	0x3f
	.zero		1


	//   ....[31]....
        /*0934*/ 	.word	0x00006620
        /*0938*/ 	.word	0x00000012
        /*093c*/ 	.word	0x00032400
        /*0940*/ 	.short	0x010a
        /*0942*/ 	.byte	0x3f
	.zero		1


	//   ....[32]....
        /*0944*/ 	.word	0x00007490
        /*0948*/ 	.word	0x00000012
        /*094c*/ 	.word	0x00032400
        /*0950*/ 	.short	0x010a
        /*0952*/ 	.byte	0x3f
	.zero		1


	//   ....[33]....
        /*0954*/ 	.word	0x000082b0
        /*0958*/ 	.word	0x00000000
        /*095c*/ 	.word	0x00032430
        /*0960*/ 	.short	0x010a
        /*0962*/ 	.byte	0x3f
	.zero		1


	//   ....[34]....
        /*0964*/ 	.word	0x00008320
        /*0968*/ 	.word	0x00000000
        /*096c*/ 	.word	0x00032430
        /*0970*/ 	.short	0x010a
        /*0972*/ 	.byte	0x3f
	.zero		1


	//   ....[35]....
        /*0974*/ 	.word	0x00008710
        /*0978*/ 	.word	0x00000012
        /*097c*/ 	.word	0x00032410
        /*0980*/ 	.short	0x010a
        /*0982*/ 	.byte	0x3f
	.zero		1


	//   ....[36]....
        /*0984*/ 	.word	0x00008760
        /*0988*/ 	.word	0x00000000
        /*098c*/ 	.word	0x00032450
        /*0990*/ 	.short	0x010a
        /*0992*/ 	.byte	0x3f
	.zero		1


	//   ....[37]....
        /*0994*/ 	.word	0x000087e0
        /*0998*/ 	.word	0x00000000
        /*099c*/ 	.word	0x00032450
        /*09a0*/ 	.short	0x010a
        /*09a2*/ 	.byte	0x3f
	.zero		1


	//   ....[38]....
        /*09a4*/ 	.word	0x0000a440
        /*09a8*/ 	.word	0x00000018
        /*09ac*/ 	.word	0x00000000
        /*09b0*/ 	.short	0x0101
        /*09b2*/ 	.byte	0x3f
	.zero		1


	//   ....[39]....
        /*09b4*/ 	.word	0x0000b120
        /*09b8*/ 	.word	0x00000000
        /*09bc*/ 	.word	0x00000000
        /*09c0*/ 	.short	0x0101
        /*09c2*/ 	.byte	0x3f
	.zero		1


	//   ....[40]....
        /*09c4*/ 	.word	0x0000b230
        /*09c8*/ 	.word	0x00000003
        /*09cc*/ 	.word	0x00032430
        /*09d0*/ 	.short	0x010a
        /*09d2*/ 	.byte	0x3f
	.zero		1


	//   ....[41]....
        /*09d4*/ 	.word	0x0000b290
        /*09d8*/ 	.word	0x00000003
        /*09dc*/ 	.word	0x00032430
        /*09e0*/ 	.short	0x010a
        /*09e2*/ 	.byte	0x3f
	.zero		1


	//   ....[42]....
        /*09e4*/ 	.word	0x0000b540
        /*09e8*/ 	.word	0x00000003
        /*09ec*/ 	.word	0x00032450
        /*09f0*/ 	.short	0x010a
        /*09f2*/ 	.byte	0x3f
	.zero		1


	//   ....[43]....
        /*09f4*/ 	.word	0x0000b590
        /*09f8*/ 	.word	0x00000003
        /*09fc*/ 	.word	0x00032450
        /*0a00*/ 	.short	0x010a
        /*0a02*/ 	.byte	0x3f
	.zero		1


	//   ....[44]....
        /*0a04*/ 	.word	0x0000ca90
        /*0a08*/ 	.word	0x0000000a
        /*0a0c*/ 	.word	0x00000000
        /*0a10*/ 	.short	0x0101
        /*0a12*/ 	.byte	0x3f
	.zero		1


	//   ....[45]....
        /*0a14*/ 	.word	0x0000dfc0
        /*0a18*/ 	.word	0x00000003
        /*0a1c*/ 	.word	0x00000000
        /*0a20*/ 	.short	0x0101
        /*0a22*/ 	.byte	0x3f
	.zero		1


	//   ....[46]....
        /*0a24*/ 	.word	0x00010190
        /*0a28*/ 	.word	0x00000000
        /*0a2c*/ 	.word	0x00000000
        /*0a30*/ 	.short	0x0101
        /*0a32*/ 	.byte	0x3f
	.zero		1


	//   ....[47]....
        /*0a34*/ 	.word	0x000125e0
        /*0a38*/ 	.word	0x00000005
        /*0a3c*/ 	.word	0x00032420
        /*0a40*/ 	.short	0x010a
        /*0a42*/ 	.byte	0x3f
	.zero		1


	//   ....[48]....
        /*0a44*/ 	.word	0x00012660
        /*0a48*/ 	.word	0x00000007
        /*0a4c*/ 	.word	0x000324a0
        /*0a50*/ 	.short	0x010a
        /*0a52*/ 	.byte	0x3f
	.zero		1


	//   ....[49]....
        /*0a54*/ 	.word	0x00012840
        /*0a58*/ 	.word	0x00000007
        /*0a5c*/ 	.word	0x000324c0
        /*0a60*/ 	.short	0x010a
        /*0a62*/ 	.byte	0x3f
	.zero		1


	//   ....[50]....
        /*0a64*/ 	.word	0x00012c50
        /*0a68*/ 	.word	0x00000007
        /*0a6c*/ 	.word	0x000324a0
        /*0a70*/ 	.short	0x010a
        /*0a72*/ 	.byte	0x3f
	.zero		1


	//   ....[51]....
        /*0a74*/ 	.word	0x00012e10
        /*0a78*/ 	.word	0x00000007
        /*0a7c*/ 	.word	0x000324c0
        /*0a80*/ 	.short	0x010a
        /*0a82*/ 	.byte	0x3f
	.zero		1


	//   ....[52]....
        /*0a84*/ 	.word	0x00013c00
        /*0a88*/ 	.word	0x00000005
        /*0a8c*/ 	.word	0x00032440
        /*0a90*/ 	.short	0x010a
        /*0a92*/ 	.byte	0x3f
	.zero		1


	//   ....[53]....
        /*0a94*/ 	.word	0x00014220
        /*0a98*/ 	.word	0x00000005
        /*0a9c*/ 	.word	0x00032420
        /*0aa0*/ 	.short	0x010a
        /*0aa2*/ 	.byte	0x3f
	.zero		1


	//   ....[54]....
        /*0aa4*/ 	.word	0x000142f0
        /*0aa8*/ 	.word	0x00000002
        /*0aac*/ 	.word	0x00032460
        /*0ab0*/ 	.short	0x010a
        /*0ab2*/ 	.byte	0x3f
	.zero		1


	//   ....[55]....
        /*0ab4*/ 	.word	0x00014960
        /*0ab8*/ 	.word	0x00000002
        /*0abc*/ 	.word	0x00032440
        /*0ac0*/ 	.short	0x010a
        /*0ac2*/ 	.byte	0x3f
	.zero		1


	//   ....[56]....
        /*0ac4*/ 	.word	0x00014b70
        /*0ac8*/ 	.word	0x00000002
        /*0acc*/ 	.word	0x00032460
        /*0ad0*/ 	.short	0x010a
        /*0ad2*/ 	.byte	0x3f
	.zero		1


	//   ....[57]....
        /*0ad4*/ 	.word	0x000150d0
        /*0ad8*/ 	.word	0x00000003
        /*0adc*/ 	.word	0x00032440
        /*0ae0*/ 	.short	0x010a
        /*0ae2*/ 	.byte	0x3f
	.zero		1


	//   ....[58]....
        /*0ae4*/ 	.word	0x000152d0
        /*0ae8*/ 	.word	0x00000003
        /*0aec*/ 	.word	0x00032460
        /*0af0*/ 	.short	0x010a
        /*0af2*/ 	.byte	0x3f
	.zero		1


	//   ....[59]....
        /*0af4*/ 	.word	0x000157b0
        /*0af8*/ 	.word	0x00000003
        /*0afc*/ 	.word	0x00032440
        /*0b00*/ 	.short	0x010a
        /*0b02*/ 	.byte	0x3f
	.zero		1


	//   ....[60]....
        /*0b04*/ 	.word	0x000159c0
        /*0b08*/ 	.word	0x00000003
        /*0b0c*/ 	.word	0x00032460
        /*0b10*/ 	.short	0x010a
        /*0b12*/ 	.byte	0x3f
	.zero		1


	//   ....[61]....
        /*0b14*/ 	.word	0x00016900
        /*0b18*/ 	.word	0x00000000
        /*0b1c*/ 	.word	0x00032420
        /*0b20*/ 	.short	0x010a
        /*0b22*/ 	.byte	0x3f
	.zero		1


	//   ....[62]....
        /*0b24*/ 	.word	0x00016ac0
        /*0b28*/ 	.word	0x00000006
        /*0b2c*/ 	.word	0x00000000
        /*0b30*/ 	.short	0x010a
        /*0b32*/ 	.byte	0x3f
	.zero		1


	//   ....[63]....
        /*0b34*/ 	.word	0x00016b30
        /*0b38*/ 	.word	0x00000007
        /*0b3c*/ 	.word	0x00000000
        /*0b40*/ 	.short	0x010a
        /*0b42*/ 	.byte	0x3f
	.zero		1


	//   ....[64]....
        /*0b44*/ 	.word	0x00016ba0
        /*0b48*/ 	.word	0x00000004
        /*0b4c*/ 	.word	0x00000000
        /*0b50*/ 	.short	0x010a
        /*0b52*/ 	.byte	0x3f
	.zero		1


	//   ....[65]....
        /*0b54*/ 	.word	0x00016bd0
        /*0b58*/ 	.word	0x00000003
        /*0b5c*/ 	.word	0x00000000
        /*0b60*/ 	.short	0x010a
        /*0b62*/ 	.byte	0x3f
	.zero		1


	//   ....[66]....
        /*0b64*/ 	.word	0x00016c30
        /*0b68*/ 	.word	0x0000005f
        /*0b6c*/ 	.word	0x00032490
        /*0b70*/ 	.short	0x010a
        /*0b72*/ 	.byte	0x3f
	.zero		1


	//   ....[67]....
        /*0b74*/ 	.word	0x00016c80
        /*0b78*/ 	.word	0x0000005f
        /*0b7c*/ 	.word	0x00032490
        /*0b80*/ 	.short	0x010a
        /*0b82*/ 	.byte	0x3f
	.zero		1


	//   ....[68]....
        /*0b84*/ 	.word	0x00016cd0
        /*0b88*/ 	.word	0x0000005f
        /*0b8c*/ 	.word	0x00032490
        /*0b90*/ 	.short	0x010a
        /*0b92*/ 	.byte	0x3f
	.zero		1


	//   ....[69]....
        /*0b94*/ 	.word	0x00016d20
        /*0b98*/ 	.word	0x0000005f
        /*0b9c*/ 	.word	0x000324b0
        /*0ba0*/ 	.short	0x010a
        /*0ba2*/ 	.byte	0x3f
	.zero		1


	//   ....[70]....
        /*0ba4*/ 	.word	0x000170e0
        /*0ba8*/ 	.word	0x00000012
        /*0bac*/ 	.word	0x00032400
        /*0bb0*/ 	.short	0x010a
        /*0bb2*/ 	.byte	0x3f
	.zero		1


	//   ....[71]....
        /*0bb4*/ 	.word	0x000173b0
        /*0bb8*/ 	.word	0x00000012
        /*0bbc*/ 	.word	0x00032400
        /*0bc0*/ 	.short	0x010a
        /*0bc2*/ 	.byte	0x3f
	.zero		1


	//   ....[72]....
        /*0bc4*/ 	.word	0x00017400
        /*0bc8*/ 	.word	0x00000000
        /*0bcc*/ 	.word	0x00032430
        /*0bd0*/ 	.short	0x010a
        /*0bd2*/ 	.byte	0x3f
	.zero		1


	//   ....[73]....
        /*0bd4*/ 	.word	0x00017450
        /*0bd8*/ 	.word	0x00000012
        /*0bdc*/ 	.word	0x00032410
        /*0be0*/ 	.short	0x010a
        /*0be2*/ 	.byte	0x3f
	.zero		1


	//   ....[74]....
        /*0be4*/ 	.word	0x000174a0
        /*0be8*/ 	.word	0x00000000
        /*0bec*/ 	.word	0x00032450
        /*0bf0*/ 	.short	0x010a
        /*0bf2*/ 	.byte	0x3f
	.zero		1


	//   ....[75]....
        /*0bf4*/ 	.word	0x000174f0
        /*0bf8*/ 	.word	0x00000003
        /*0bfc*/ 	.word	0x00032430
        /*0c00*/ 	.short	0x010a
        /*0c02*/ 	.byte	0x3f
	.zero		1


	//   ....[76]....
        /*0c04*/ 	.word	0x00017540
        /*0c08*/ 	.word	0x00000003
        /*0c0c*/ 	.word	0x00032450
        /*0c10*/ 	.short	0x010a
        /*0c12*/ 	.byte	0x3f
	.zero		1


	//   ....[77]....
        /*0c14*/ 	.word	0x000176e0
        /*0c18*/ 	.word	0x00000005
        /*0c1c*/ 	.word	0x00032420
        /*0c20*/ 	.short	0x010a
        /*0c22*/ 	.byte	0x3f
	.zero		1


	//   ....[78]....
        /*0c24*/ 	.word	0x00017730
        /*0c28*/ 	.word	0x00000007
        /*0c2c*/ 	.word	0x000324a0
        /*0c30*/ 	.short	0x010a
        /*0c32*/ 	.byte	0x3f
	.zero		1


	//   ....[79]....
        /*0c34*/ 	.word	0x00017780
        /*0c38*/ 	.word	0x00000007
        /*0c3c*/ 	.word	0x000324c0
        /*0c40*/ 	.short	0x010a
        /*0c42*/ 	.byte	0x3f
	.zero		1


	//   ....[80]....
        /*0c44*/ 	.word	0x000177d0
        /*0c48*/ 	.word	0x00000007
        /*0c4c*/ 	.word	0x000324a0
        /*0c50*/ 	.short	0x010a
        /*0c52*/ 	.byte	0x3f
	.zero		1


	//   ....[81]....
        /*0c54*/ 	.word	0x00017820
        /*0c58*/ 	.word	0x00000007
        /*0c5c*/ 	.word	0x000324c0
        /*0c60*/ 	.short	0x010a
        /*0c62*/ 	.byte	0x3f
	.zero		1


	//   ....[82]....
        /*0c64*/ 	.word	0x000179c0
        /*0c68*/ 	.word	0x00000005
        /*0c6c*/ 	.word	0x00032440
        /*0c70*/ 	.short	0x010a
        /*0c72*/ 	.byte	0x3f
	.zero		1


	//   ....[83]....
        /*0c74*/ 	.word	0x00017a40
        /*0c78*/ 	.word	0x00000005
        /*0c7c*/ 	.word	0x00032420
        /*0c80*/ 	.short	0x010a
        /*0c82*/ 	.byte	0x3f
	.zero		1


	//   ....[84]....
        /*0c84*/ 	.word	0x00017a90
        /*0c88*/ 	.word	0x00000002
        /*0c8c*/ 	.word	0x00032460
        /*0c90*/ 	.short	0x010a
        /*0c92*/ 	.byte	0x3f
	.zero		1


	//   ....[85]....
        /*0c94*/ 	.word	0x00017ae0
        /*0c98*/ 	.word	0x00000002
        /*0c9c*/ 	.word	0x00032440
        /*0ca0*/ 	.short	0x010a
        /*0ca2*/ 	.byte	0x3f
	.zero		1


	//   ....[86]....
        /*0ca4*/ 	.word	0x00017b30
        /*0ca8*/ 	.word	0x00000002
        /*0cac*/ 	.word	0x00032460
        /*0cb0*/ 	.short	0x010a
        /*0cb2*/ 	.byte	0x3f
	.zero		1


	//   ....[87]....
        /*0cb4*/ 	.word	0x00017b80
        /*0cb8*/ 	.word	0x00000003
        /*0cbc*/ 	.word	0x00032440
        /*0cc0*/ 	.short	0x010a
        /*0cc2*/ 	.byte	0x3f
	.zero		1


	//   ....[88]....
        /*0cc4*/ 	.word	0x00017bd0
        /*0cc8*/ 	.word	0x00000003
        /*0ccc*/ 	.word	0x00032460
        /*0cd0*/ 	.short	0x010a
        /*0cd2*/ 	.byte	0x3f
	.zero		1


	//   ....[89]....
        /*0cd4*/ 	.word	0x00017c20
        /*0cd8*/ 	.word	0x00000003
        /*0cdc*/ 	.word	0x00032440
        /*0ce0*/ 	.short	0x010a
        /*0ce2*/ 	.byte	0x3f
	.zero		1


	//   ....[90]....
        /*0ce4*/ 	.word	0x00017c70
        /*0ce8*/ 	.word	0x00000003
        /*0cec*/ 	.word	0x00032460
        /*0cf0*/ 	.short	0x010a
        /*0cf2*/ 	.byte	0x3f
	.zero		1


	//   ....[91]....
        /*0cf4*/ 	.word	0x00018620
        /*0cf8*/ 	.word	0x00000000
        /*0cfc*/ 	.word	0x00032420
        /*0d00*/ 	.short	0x010a
        /*0d02*/ 	.byte	0x3f
	.zero		1


	//   ....[92]....
        /*0d04*/ 	.word	0x000187c0
        /*0d08*/ 	.word	0x00000006
        /*0d0c*/ 	.word	0x00000000
        /*0d10*/ 	.short	0x010a
        /*0d12*/ 	.byte	0x3f
	.zero		1


	//   ....[93]....
        /*0d14*/ 	.word	0x00018810
        /*0d18*/ 	.word	0x00000007
        /*0d1c*/ 	.word	0x00000000
        /*0d20*/ 	.short	0x010a
        /*0d22*/ 	.byte	0x3f
	.zero		1


	//   ....[94]....
        /*0d24*/ 	.word	0x00018860
        /*0d28*/ 	.word	0x00000004
        /*0d2c*/ 	.word	0x00000000
        /*0d30*/ 	.short	0x010a
        /*0d32*/ 	.byte	0x3f
	.zero		1


	//----- nvinfo : EIATTR_NUM_MBARRIERS
	.align		4
.L_1297:
        /*0d34*/ 	.byte	0x03, 0x38
        /*0d36*/ 	.short	0x0017


	//----- nvinfo : EIATTR_EXIT_INSTR_OFFSETS
	.align		4
        /*0d38*/ 	.byte	0x04, 0x1c
        /*0d3a*/ 	.short	(.L_1299 - .L_1298)


	//   ....[0]....
.L_1298:
        /*0d3c*/ 	.word	0x00016c20


	//----- nvinfo : EIATTR_MAX_THREADS
	.align		4
.L_1299:
        /*0d40*/ 	.byte	0x04, 0x05
        /*0d42*/ 	.short	(.L_1301 - .L_1300)
.L_1300:
        /*0d44*/ 	.word	0x00000180
        /*0d48*/ 	.word	0x00000001
        /*0d4c*/ 	.word	0x00000001


	//----- nvinfo : EIATTR_CRS_STACK_SIZE
	.align		4
.L_1301:
        /*0d50*/ 	.byte	0x04, 0x1e
        /*0d52*/ 	.short	(.L_1303 - .L_1302)
.L_1302:
        /*0d54*/ 	.word	0x00000000


	//----- nvinfo : EIATTR_CBANK_PARAM_SIZE
	.align		4
.L_1303:
        /*0d58*/ 	.byte	0x03, 0x19
        /*0d5a*/ 	.short	0x0b70


	//----- nvinfo : EIATTR_PARAM_CBANK
	.align		4
        /*0d5c*/ 	.byte	0x04, 0x0a
        /*0d5e*/ 	.short	(.L_1305 - .L_1304)
	.align		4
.L_1304:
        /*0d60*/ 	.word	index@(.nv.constant0._ZN7cutlass13device_kernelIN5flash11enable_sm90INS1_16FlashAttnFwdSm90INS1_25CollectiveMainloopFwdSm90ILi2EN4cute5tupleIJNS5_1CILi1EEES8_S8_EEENS6_IJNS7_ILi128EEENS7_ILi96EEENS7_ILi64EEEEEELi256ENS_6half_tEfNS_4arch4Sm90ELb0ELb0ELb1ELb1ELb0ELb1ELb1ELb1ELb0ELb0ELb0ELb0EEENS1_21CollectiveEpilogueFwdINS6_IJSA_NS7_ILi256EEESB_EEES9_SE_SG_Li256ELb1ELb0ELb0ELb0EEENS1_36VarlenDynamicPersistentTileSchedulerILi128ELi96ELi256ELi32ELb0ELb0ELb1ELb0ELb1ELb1EEEEEEEEEvNT_6ParamsE)
        /*0d64*/ 	.short	0x0210
        /*0d66*/ 	.short	0x0b70


	//----- nvinfo : EIATTR_SW_WAR
	.align		4
.L_1305:
        /*0d68*/ 	.byte	0x04, 0x36
        /*0d6a*/ 	.short	(.L_1307 - .L_1306)
.L_1306:
        /*0d6c*/ 	.word	0x00000008
.L_1307:


//--------------------- .nv.info._ZN7cutlass13device_kernelIN5flash11enable_sm90INS1_16FlashAttnFwdSm90INS1_25CollectiveMainloopFwdSm90ILi2EN4cute5tupleIJNS5_1CILi1EEES8_S8_EEENS6_IJNS7_ILi128EEENS7_ILi96EEENS7_ILi64EEEEEELi256ENS_6half_tEfNS_4arch4Sm90ELb0ELb1ELb1ELb0ELb0ELb0ELb0ELb1ELb0ELb0ELb0ELb0EEENS1_21CollectiveEpilogueFwdINS6_IJSA_NS7_ILi256EEESB_EEES9_SE_SG_Li256ELb0ELb0ELb0ELb0EEENS1_30DynamicPersistentTileSchedulerILi256ELi32ELb0ELb0ELb1EEEEEEEEEvNT_6ParamsE --------------------------
	.section	.nv.info._ZN7cutlass13device_kernelIN5flash11enable_sm90INS1_16FlashAttnFwdSm90INS1_25CollectiveMainloopFwdSm90ILi2EN4cute5tupleIJNS5_1CILi1EEES8_S8_EEENS6_IJNS7_ILi128EEENS7_ILi96EEENS7_ILi64EEEEEELi256ENS_6half_tEfNS_4arch4Sm90ELb0ELb1ELb1ELb0ELb0ELb0ELb0ELb1ELb0ELb0ELb0ELb0EEENS1_21CollectiveEpilogueFwdINS6_IJSA_NS7_ILi256EEESB_EEES9_SE_SG_Li256ELb0ELb0ELb0ELb0EEENS1_30DynamicPersistentTileSchedulerILi256ELi32ELb0ELb0ELb1EEEEEEEEEvNT_6ParamsE,"",@"SHT_CUDA_INFO"
	.sectionflags	@""
	.align	4


	//----- nvinfo : EIATTR_CUDA_API_VERSION
	.align		4
        /*0000*/ 	.byte	0x04, 0x37
        /*0002*/ 	.short	(.L_1309 - .L_1308)
.L_1308:
        /*0004*/ 	.word	0x00000082


	//----- nvinfo : EIATTR_KPARAM_INFO
	.align		4
.L_1309:
        /*0008*/ 	.byte	0x04, 0x17
        /*000a*/ 	.short	(.L_1311 - .L_1310)
.L_1310:
        /*000c*/ 	.word	0x00000000
        /*0010*/ 	.short	0x0000
        /*0012*/ 	.short	0x0070
        /*0014*/ 	.byte	0x00, 0xf0, 0x01, 0x2e


	//----- nvinfo : EIATTR_SPARSE_MMA_MASK
	.align		4
.L_1311:
        /*0018*/ 	.byte	0x03, 0x50
        /*001a*/ 	.short	0x0000


	//----- nvinfo : EIATTR_MAXREG_COUNT
	.align		4
        /*001c*/ 	.byte	0x03, 0x1b
        /*001e*/ 	.short	0x00a8


	//----- nvinfo : EIATTR_NUM_BARRIERS
	.align		4
        /*0020*/ 	.byte	0x02, 0x4c
        /*0022*/ 	.byte	0x10
	.zero		1


	//----- nvinfo : EIATTR_EXTERNS
	.align		4
        /*0024*/ 	.byte	0x04, 0x0f
        /*0026*/ 	.short	(.L_1313 - .L_1312)


	//   ....[0]....
	.align		4
.L_1312:
        /*0028*/ 	.word	index@(__assertfail)


	//----- nvinfo : EIATTR_MERCURY_ISA_VERSION
	.align		4
.L_1313:
        /*002c*/ 	.byte	0x03, 0x5f
        /*002e*/ 	.short	0x0101


	//----- nvinfo : EIATTR_INT_WARP_WIDE_INSTR_OFFSETS
	.align		4
        /*0030*/ 	.byte	0x04, 0x31
        /*0032*/ 	.short	(.L_1315 - .L_1314)


	//   ....[0]....
.L_1314:
        /*0034*/ 	.word	0x00000180


	//   ....[1]....
        /*0038*/ 	.word	0x000001b0


	//   ....[2]....
        /*003c*/ 	.word	0x000001c0


	//   ....[3]....
        /*0040*/ 	.word	0x00010760


	//   ....[4]....
        /*0044*/ 	.word	0x000107f0


	//   ....[5]....
        /*0048*/ 	.word	0x00010ce0


	//   ....[6]....
        /*004c*/ 	.word	0x00012900


	//   ....[7]....
        /*0050*/ 	.word	0x00012990


	//----- nvinfo : EIATTR_COOP_GROUP_MASK_REGIDS
	.align		4
.L_1315:
        /*0054*/ 	.byte	0x04, 0x29
        /*0056*/ 	.short	(.L_1317 - .L_1316)


	//   ....[0]....
.L_1316:
        /*0058*/ 	.word	0xffffffff


	//   ....[1]....
        /*005c*/ 	.word	0xffffffff


	//   ....[2]....
        /*0060*/ 	.word	0xffffffff


	//   ....[3]....
        /*0064*/ 	.word	0xffffffff


	//   ....[4]....
        /*0068*/ 	.word	0xffffffff


	//   ....[5]....
        /*006c*/ 	.word	0xffffffff


	//   ....[6]....
        /*0070*/ 	.word	0xffffffff


	//   ....[7]....
        /*0074*/ 	.word	0xffffffff


	//   ....[8]....
        /*0078*/ 	.word	0xffffffff


	//   ....[9]....
        /*007c*/ 	.word	0xffffffff


	//   ....[10]....
        /*0080*/ 	.word	0xffffffff


	//   ....[11]....
        /*0084*/ 	.word	0xffffffff


	//   ....[12]....
        /*0088*/ 	.word	0xffffffff


	//   ....[13]....
        /*008c*/ 	.word	0xffffffff


	//   ....[14]....
        /*0090*/ 	.word	0xffffffff


	//   ....[15]....
        /*0094*/ 	.word	0xffffffff


	//   ....[16]....
        /*0098*/ 	.word	0xffffffff


	//   ....[17]....
        /*009c*/ 	.word	0xffffffff


	//   ....[18]....
        /*00a0*/ 	.word	0xffffffff


	//   ....[19]....
        /*00a4*/ 	.word	0xffffffff


	//   ....[20]....
        /*00a8*/ 	.word	0xffffffff


	//   ....[21]....
        /*00ac*/ 	.word	0xffffffff


	//   ....[22]....
        /*00b0*/ 	.word	0xffffffff


	//   ....[23]....
        /*00b4*/ 	.word	0xffffffff


	//   ....[24]....
        /*00b8*/ 	.word	0xffffffff


	//   ....[25]....
        /*00bc*/ 	.word	0xffffffff


	//   ....[26]....
        /*00c0*/ 	.word	0xffffffff


	//   ....[27]....
        /*00c4*/ 	.word	0xffffffff


	//   ....[28]....
        /*00c8*/ 	.word	0xffffffff


	//   ....[29]....
        /*00cc*/ 	.word	0xffffffff


	//   ....[30]....
        /*00d0*/ 	.word	0xffffffff


	//   ....[31]....
        /*00d4*/ 	.word	0xffffffff


	//   ....[32]....
        /*00d8*/ 	.word	0x0500000f


	//   ....[33]....
        /*00dc*/ 	.word	0x0500000f


	//----- nvinfo : EIATTR_COOP_GROUP_INSTR_OFFSETS
	.align		4
.L_1317:
        /*00e0*/ 	.byte	0x04, 0x28
        /*00e2*/ 	.short	(.L_1319 - .L_1318)


	//   ....[0]....
.L_1318:
        /*00e4*/ 	.word	0x00000060


	//   ....[1]....
        /*00e8*/ 	.word	0x00000190


	//   ....[2]....
        /*00ec*/ 	.word	0x000001e0


	//   ....[3]....
        /*00f0*/ 	.word	0x000003d0


	//   ....[4]....
        /*00f4*/ 	.word	0x00000530


	//   ....[5]....
        /*00f8*/ 	.word	0x00000650


	//   ....[6]....
        /*00fc*/ 	.word	0x000007b0


	//   ....[7]....
        /*0100*/ 	.word	0x00001940


	//   ....[8]....
        /*0104*/ 	.word	0x00003400


	//   ....[9]....
        /*0108*/ 	.word	0x00003510


	//   ....[10]....
        /*010c*/ 	.word	0x00003b10


	//   ....[11]....
        /*0110*/ 	.word	0x00003b90


	//   ....[12]....
        /*0114*/ 	.word	0x00006280


	//   ....[13]....
        /*0118*/ 	.word	0x000063a0


	//   ....[14]....
        /*011c*/ 	.word	0x00006a00


	//   ....[15]....
        /*0120*/ 	.word	0x00006a90


	//   ....[16]....
        /*0124*/ 	.word	0x000089e0


	//   ....[17]....
        /*0128*/ 	.word	0x00008a80


	//   ....[18]....
        /*012c*/ 	.word	0x00008ed0


	//   ....[19]....
        /*0130*/ 	.word	0x00009050


	//   ....[20]....
        /*0134*/ 	.word	0x0000bd50


	//   ....[21]....
        /*0138*/ 	.word	0x0000be70


	//   ....[22]....
        /*013c*/ 	.word	0x0000c510


	//   ....[23]....
        /*0140*/ 	.word	0x0000c5f0


	//   ....[24]....
        /*0144*/ 	.word	0x0000d990


	//   ....[25]....
        /*0148*/ 	.word	0x0000d9d0


	//   ....[26]....
        /*014c*/ 	.word	0x0000da90


	//   ....[27]....
        /*0150*/ 	.word	0x0000dab0


	//   ....[28]....
        /*0154*/ 	.word	0x0000f190


	//   ....[29]....
        /*0158*/ 	.word	0x0000feb0


	//   ....[30]....
        /*015c*/ 	.word	0x00012a10


	//   ....[31]....
        /*0160*/ 	.word	0x00012bc0


	//   ....[32]....
        /*0164*/ 	.word	0x000131c0


	//   ....[33]....
        /*0168*/ 	.word	0x000135a0


	//----- nvinfo : EIATTR_REG_RECONFIG
	.align		4
.L_1319:
        /*016c*/ 	.byte	0x01, 0x54
	.zero		2


	//----- nvinfo : EIATTR_SYSCALL_OFFSETS
	.align		4
        /*0170*/ 	.byte	0x04, 0x46
        /*0172*/ 	.short	(.L_1321 - .L_1320)


	//   ....[0]....
.L_1320:
        /*0174*/ 	.word	0x00001ac0


	//   ....[1]....
        /*0178*/ 	.word	0x00010980


	//   ....[2]....
        /*017c*/ 	.word	0x00010ac0


	//   ....[3]....
        /*0180*/ 	.word	0x00010bc0


	//----- nvinfo : EIATTR_MBARRIER_INSTR_OFFSETS
	.align		4
.L_1321:
        /*0184*/ 	.byte	0x04, 0x39
        /*0186*/ 	.short	(.L_1323 - .L_1322)


	//   ....[0]....
.L_1322:
        /*0188*/ 	.word	0x00000280
        /*018c*/ 	.word	0x000000ff
        /*0190*/ 	.word	0x00022800
        /*0194*/ 	.short	0x0100
        /*0196*/ 	.byte	0x06
	.zero		1


	//   ....[1]....
        /*0198*/ 	.word	0x00000290
        /*019c*/ 	.word	0x000000ff
        /*01a0*/ 	.word	0x00022820
        /*01a4*/ 	.short	0x0100
        /*01a6*/ 	.byte	0x06
	.zero		1


	//   ....[2]....
        /*01a8*/ 	.word	0x00000380
        /*01ac*/ 	.word	0x000000ff
        /*01b0*/ 	.word	0x00022830
        /*01b4*/ 	.short	0x0100
        /*01b6*/ 	.byte	0x08
	.zero		1


	//   ....[3]....
        /*01b8*/ 	.word	0x00000390
        /*01bc*/ 	.word	0x000000ff
        /*01c0*/ 	.word	0x00022840
        /*01c4*/ 	.short	0x0100
        /*01c6*/ 	.byte	0x08
	.zero		1


	//   ....[4]....
        /*01c8*/ 	.word	0x000003a0
        /*01cc*/ 	.word	0x000000ff
        /*01d0*/ 	.word	0x00022838
        /*01d4*/ 	.short	0x0100
        /*01d6*/ 	.byte	0x08
	.zero		1


	//   ....[5]....
        /*01d8*/ 	.word	0x000003b0
        /*01dc*/ 	.word	0x000000ff
        /*01e0*/ 	.word	0x00022848
        /*01e4*/ 	.short	0x0100
        /*01e6*/ 	.byte	0x08
	.zero		1


	//   ....[6]....
        /*01e8*/ 	.word	0x000004e0
        /*01ec*/ 	.word	0x000000ff
        /*01f0*/ 	.word	0x00022850
        /*01f4*/ 	.short	0x0100
        /*01f6*/ 	.byte	0x08
	.zero		1


	//   ....[7]....
        /*01f8*/ 	.word	0x000004f0
        /*01fc*/ 	.word	0x000000ff
        /*0200*/ 	.word	0x00022860
        /*0204*/ 	.short	0x0100
        /*0206*/ 	.byte	0x08
	.zero		1


	//   ....[8]....
        /*0208*/ 	.word	0x00000500
        /*020c*/ 	.word	0x000000ff
        /*0210*/ 	.word	0x00022858
        /*0214*/ 	.short	0x0100
        /*0216*/ 	.byte	0x08
	.zero		1


	//   ....[9]....
        /*0218*/ 	.word	0x00000510
        /*021c*/ 	.word	0x000000ff
        /*0220*/ 	.word	0x00022868
        /*0224*/ 	.short	0x0100
        /*0226*/ 	.byte	0x08
	.zero		1


	//   ....[10]....
        /*0228*/ 	.word	0x00000600
        /*022c*/ 	.word	0x000000ff
        /*0230*/ 	.word	0x00022870
        /*0234*/ 	.short	0x0100
        /*0236*/ 	.byte	0x06
	.zero		1


	//   ....[11]....
        /*0238*/ 	.word	0x00000610
        /*023c*/ 	.word	0x000000ff
        /*0240*/ 	.word	0x00022880
        /*0244*/ 	.short	0x0100
        /*0246*/ 	.byte	0x06
	.zero		1


	//   ....[12]....
        /*0248*/ 	.word	0x00000620
        /*024c*/ 	.word	0x000000ff
        /*0250*/ 	.word	0x00022878
        /*0254*/ 	.short	0x0100
        /*0256*/ 	.byte	0x06
	.zero		1


	//   ....[13]....
        /*0258*/ 	.word	0x00000630
        /*025c*/ 	.word	0x000000ff
        /*0260*/ 	.word	0x00022888
        /*0264*/ 	.short	0x0100
        /*0266*/ 	.byte	0x06
	.zero		1


	//   ....[14]....
        /*0268*/ 	.word	0x00000760
        /*026c*/ 	.word	0x000000ff
        /*0270*/ 	.word	0x00022890
        /*0274*/ 	.short	0x0100
        /*0276*/ 	.byte	0x08
	.zero		1


	//   ....[15]....
        /*0278*/ 	.word	0x00000770
        /*027c*/ 	.word	0x000000ff
        /*0280*/ 	.word	0x000228a0
        /*0284*/ 	.short	0x0100
        /*0286*/ 	.byte	0x08
	.zero		1


	//   ....[16]....
        /*0288*/ 	.word	0x00000780
        /*028c*/ 	.word	0x000000ff
        /*0290*/ 	.word	0x00022898
        /*0294*/ 	.short	0x0100
        /*0296*/ 	.byte	0x08
	.zero		1


	//   ....[17]....
        /*0298*/ 	.word	0x00000790
        /*029c*/ 	.word	0x000000ff
        /*02a0*/ 	.word	0x000228a8
        /*02a4*/ 	.short	0x0100
        /*02a6*/ 	.byte	0x08
	.zero		1


	//   ....[18]....
        /*02a8*/ 	.word	0x000008c0
        /*02ac*/ 	.word	0x000000ff
        /*02b0*/ 	.word	0x000228b0
        /*02b4*/ 	.short	0x0100
        /*02b6*/ 	.byte	0x08
	.zero		1


	//   ....[19]....
        /*02b8*/ 	.word	0x000008d0
        /*02bc*/ 	.word	0x000000ff
        /*02c0*/ 	.word	0x000228c0
        /*02c4*/ 	.short	0x0100
        /*02c6*/ 	.byte	0x08
	.zero		1


	//   ....[20]....
        /*02c8*/ 	.word	0x000008e0
        /*02cc*/ 	.word	0x000000ff
        /*02d0*/ 	.word	0x000228b8
        /*02d4*/ 	.short	0x0100
        /*02d6*/ 	.byte	0x08
	.zero		1


	//   ....[21]....
        /*02d8*/ 	.word	0x000008f0
        /*02dc*/ 	.word	0x000000ff
        /*02e0*/ 	.word	0x000228c8
        /*02e4*/ 	.short	0x0100
        /*02e6*/ 	.byte	0x08
	.zero		1


	//   ....[22]....
        /*02e8*/ 	.word	0x00001b30
        /*02ec*/ 	.word	0x000000ff
        /*02f0*/ 	.word	0x00022800
        /*02f4*/ 	.short	0x010a
        /*02f6*/ 	.byte	0x2e
	.zero		1


	//   ....[23]....
        /*02f8*/ 	.word	0x00001be0
        /*02fc*/ 	.word	0x000000ff
        /*0300*/ 	.word	0x00022830
        /*0304*/ 	.short	0x010a
        /*0306*/ 	.byte	0x15
	.zero		1


	//   ....[24]....
        /*0308*/ 	.word	0x00001c20
        /*030c*/ 	.word	0x000000ff
        /*0310*/ 	.word	0x00022830
        /*0314*/ 	.short	0x010a
        /*0316*/ 	.byte	0x15
	.zero		1


	//   ....[25]....
        /*0318*/ 	.word	0x00002200
        /*031c*/ 	.word	0x00000000
        /*0320*/ 	.word	0x00000000
        /*0324*/ 	.short	0x0101
        /*0326*/ 	.byte	0x3f
	.zero		1


	//   ....[26]....
        /*0328*/ 	.word	0x00004450
        /*032c*/ 	.word	0x000000ff
        /*0330*/ 	.word	0x00022850
        /*0334*/ 	.short	0x010a
        /*0336*/ 	.byte	0x15
	.zero		1


	//   ....[27]....
        /*0338*/ 	.word	0x00004490
        /*033c*/ 	.word	0x000000ff
        /*0340*/ 	.word	0x00022850
        /*0344*/ 	.short	0x010a
        /*0346*/ 	.byte	0x15
	.zero		1


	//   ....[28]....
        /*0348*/ 	.word	0x000047b0
        /*034c*/ 	.word	0x00000007
        /*0350*/ 	.word	0x00000000
        /*0354*/ 	.short	0x0101
        /*0356*/ 	.byte	0x3f
	.zero		1


	//   ....[29]....
        /*0358*/ 	.word	0x00004a70
        /*035c*/ 	.word	0x000000ff
        /*0360*/ 	.word	0x00022830
        /*0364*/ 	.short	0x010a
        /*0366*/ 	.byte	0x1c
	.zero		1


	//   ....[30]....
        /*0368*/ 	.word	0x00004ab0
        /*036c*/ 	.word	0x000000ff
        /*0370*/ 	.word	0x00022830
        /*0374*/ 	.short	0x010a
        /*0376*/ 	.byte	0x1c
	.zero		1


	//   ....[31]....
        /*0378*/ 	.word	0x00004fa0
        /*037c*/ 	.word	0x0000000e
        /*0380*/ 	.word	0x00000000
        /*0384*/ 	.short	0x0101
        /*0386*/ 	.byte	0x3f
	.zero		1


	//   ....[32]....
        /*0388*/ 	.word	0x00007b70
        /*038c*/ 	.word	0x000000ff
        /*0390*/ 	.word	0x00022850
        /*0394*/ 	.short	0x010a
        /*0396*/ 	.byte	0x1c
	.zero		1


	//   ....[33]....
        /*0398*/ 	.word	0x00007bb0
        /*039c*/ 	.word	0x000000ff
        /*03a0*/ 	.word	0x00022850
        /*03a4*/ 	.short	0x010a
        /*03a6*/ 	.byte	0x1c
	.zero		1


	//   ....[34]....
        /*03a8*/ 	.word	0x00007e80
        /*03ac*/ 	.word	0x000000b1
        /*03b0*/ 	.word	0x00000000
        /*03b4*/ 	.short	0x0101
        /*03b6*/ 	.byte	0x3f
	.zero		1


	//   ....[35]....
        /*03b8*/ 	.word	0x00008200
        /*03bc*/ 	.word	0x000000ff
        /*03c0*/ 	.word	0x00022830
        /*03c4*/ 	.short	0x010a
        /*03c6*/ 	.byte	0x1a
	.zero		1


	//   ....[36]....
        /*03c8*/ 	.word	0x00008240
        /*03cc*/ 	.word	0x000000ff
        /*03d0*/ 	.word	0x00022830
        /*03d4*/ 	.short	0x010a
        /*03d6*/ 	.byte	0x1a
	.zero		1


	//   ....[37]....
        /*03d8*/ 	.word	0x000093d0
        /*03dc*/ 	.word	0x00000098
        /*03e0*/ 	.word	0x00000000
        /*03e4*/ 	.short	0x0101
        /*03e6*/ 	.byte	0x3f
	.zero		1


	//   ....[38]....
        /*03e8*/ 	.word	0x0000a0d0
        /*03ec*/ 	.word	0x000000ff
        /*03f0*/ 	.word	0x00022850
        /*03f4*/ 	.short	0x010a
        /*03f6*/ 	.byte	0x1a
	.zero		1


	//   ....[39]....
        /*03f8*/ 	.word	0x0000a110
        /*03fc*/ 	.word	0x000000ff
        /*0400*/ 	.word	0x00022850
        /*0404*/ 	.short	0x010a
        /*0406*/ 	.byte	0x1a
	.zero		1


	//   ....[40]....
        /*0408*/ 	.word	0x0000a3e0
        /*040c*/ 	.word	0x000000d2
        /*0410*/ 	.word	0x00000000
        /*0414*/ 	.short	0x0101
        /*0416*/ 	.byte	0x3f
	.zero		1


	//   ....[41]....
        /*0418*/ 	.word	0x0000a540
        /*041c*/ 	.word	0x000000ff
        /*0420*/ 	.word	0x00022830
        /*0424*/ 	.short	0x010a
        /*0426*/ 	.byte	0x1b
	.zero		1


	//   ....[42]....
        /*0428*/ 	.word	0x0000a580
        /*042c*/ 	.word	0x000000ff
        /*0430*/ 	.word	0x00022830
        /*0434*/ 	.short	0x010a
        /*0436*/ 	.byte	0x1b
	.zero		1


	//   ....[43]....
        /*0438*/ 	.word	0x0000aa70
        /*043c*/ 	.word	0x00000098
        /*0440*/ 	.word	0x00000000
        /*0444*/ 	.short	0x0101
        /*0446*/ 	.byte	0x3f
	.zero		1


	//   ....[44]....
        /*0448*/ 	.word	0x0000d640
        /*044c*/ 	.word	0x000000ff
        /*0450*/ 	.word	0x00022850
        /*0454*/ 	.short	0x010a
        /*0456*/ 	.byte	0x1b
	.zero		1


	//   ....[45]....
        /*0458*/ 	.word	0x0000d680
        /*045c*/ 	.word	0x000000ff
        /*0460*/ 	.word	0x00022850
        /*0464*/ 	.short	0x010a
        /*0466*/ 	.byte	0x1b
	.zero		1


	//   ....[46]....
        /*0468*/ 	.word	0x0000d950
        /*046c*/ 	.word	0x000000b1
        /*0470*/ 	.word	0x00000000
        /*0474*/ 	.short	0x0101
        /*0476*/ 	.byte	0x3f
	.zero		1


	//   ....[47]....
        /*0478*/ 	.word	0x0000f3d0
        /*047c*/ 	.word	0x000000ff
        /*0480*/ 	.word	0x00000000
        /*0484*/ 	.short	0x0101
        /*0486*/ 	.byte	0x05
	.zero		1


	//   ....[48]....
        /*0488*/ 	.word	0x00010f80
        /*048c*/ 	.word	0x00000008
        /*0490*/ 	.word	0x00022840
        /*0494*/ 	.short	0x010a
        /*0496*/ 	.byte	0x3f
	.zero		1


	//   ....[49]....
        /*0498*/ 	.word	0x00011260
        /*049c*/ 	.word	0x000000ff
        /*04a0*/ 	.word	0x00022820
        /*04a4*/ 	.short	0x010a
        /*04a6*/ 	.byte	0x25
	.zero		1


	//   ....[50]....
        /*04a8*/ 	.word	0x00011300
        /*04ac*/ 	.word	0x00000008
        /*04b0*/ 	.word	0x00022860
        /*04b4*/ 	.short	0x010a
        /*04b6*/ 	.byte	0x3f
	.zero		1


	//   ....[51]....
        /*04b8*/ 	.word	0x00011830
        /*04bc*/ 	.word	0x00000002
        /*04c0*/ 	.word	0x00022840
        /*04c4*/ 	.short	0x010a
        /*04c6*/ 	.byte	0x3f
	.zero		1


	//   ....[52]....
        /*04c8*/ 	.word	0x000119a0
        /*04cc*/ 	.word	0x00000002
        /*04d0*/ 	.word	0x00022860
        /*04d4*/ 	.short	0x010a
        /*04d6*/ 	.byte	0x3f
	.zero		1


	//   ....[53]....
        /*04d8*/ 	.word	0x00011e90
        /*04dc*/ 	.word	0x00000003
        /*04e0*/ 	.word	0x00022840
        /*04e4*/ 	.short	0x010a
        /*04e6*/ 	.byte	0x3f
	.zero		1


	//   ....[54]....
        /*04e8*/ 	.word	0x00012000
        /*04ec*/ 	.word	0x00000003
        /*04f0*/ 	.word	0x00022860
        /*04f4*/ 	.short	0x010a
        /*04f6*/ 	.byte	0x3f
	.zero		1


	//   ....[55]....
        /*04f8*/ 	.word	0x00012470
        /*04fc*/ 	.word	0x00000002
        /*0500*/ 	.word	0x00022840
        /*0504*/ 	.short	0x010a
        /*0506*/ 	.byte	0x3f
	.zero		1


	//   ....[56]....
        /*0508*/ 	.word	0x000125e0
        /*050c*/ 	.word	0x00000002
        /*0510*/ 	.word	0x00022860
        /*0514*/ 	.short	0x010a
        /*0516*/ 	.byte	0x3f
	.zero		1


	//   ....[57]....
        /*0518*/ 	.word	0x00012b70
        /*051c*/ 	.word	0x00000007
        /*0520*/ 	.word	0x00022820
        /*0524*/ 	.short	0x010a
        /*0526*/ 	.byte	0x3f
	.zero		1


	//   ....[58]....
        /*0528*/ 	.word	0x00012cc0
        /*052c*/ 	.word	0x00000005
        /*0530*/ 	.word	0x00000000
        /*0534*/ 	.short	0x010a
        /*0536*/ 	.byte	0x3f
	.zero		1


	//   ....[59]....
        /*0538*/ 	.word	0x00012d30
        /*053c*/ 	.word	0x00000003
        /*0540*/ 	.word	0x00000000
        /*0544*/ 	.short	0x010a
        /*0546*/ 	.byte	0x3f
	.zero		1


	//   ....[60]....
        /*0548*/ 	.word	0x00012d90
        /*054c*/ 	.word	0x00000005
        /*0550*/ 	.word	0x00000000
        /*0554*/ 	.short	0x010a
        /*0556*/ 	.byte	0x3f
	.zero		1


	//   ....[61]....
        /*0558*/ 	.word	0x00012dc0
        /*055c*/ 	.word	0x00000003
        /*0560*/ 	.word	0x00000000
        /*0564*/ 	.short	0x010a
        /*0566*/ 	.byte	0x3f
	.zero		1


	//   ....[62]....
        /*0568*/ 	.word	0x00012e30
        /*056c*/ 	.word	0x00000003
        /*0570*/ 	.word	0x00022800
        /*0574*/ 	.short	0x010a
        /*0576*/ 	.byte	0x3f
	.zero		1


	//   ....[63]....
        /*0578*/ 	.word	0x00012e90
        /*057c*/ 	.word	0x00000003
        /*0580*/ 	.word	0x00022830
        /*0584*/ 	.short	0x010a
        /*0586*/ 	.byte	0x3f
	.zero		1


	//   ....[64]....
        /*0588*/ 	.word	0x00012ee0
        /*058c*/ 	.word	0x00000007
        /*0590*/ 	.word	0x00022850
        /*0594*/ 	.short	0x010a
        /*0596*/ 	.byte	0x3f
	.zero		1


	//   ....[65]....
        /*0598*/ 	.word	0x00012f40
        /*059c*/ 	.word	0x0000000b
        /*05a0*/ 	.word	0x00022830
        /*05a4*/ 	.short	0x010a
        /*05a6*/ 	.byte	0x3f
	.zero		1


	//   ....[66]....
        /*05a8*/ 	.word	0x00012f90
        /*05ac*/ 	.word	0x000000b1
        /*05b0*/ 	.word	0x00022850
        /*05b4*/ 	.short	0x010a
        /*05b6*/ 	.byte	0x3f
	.zero		1


	//   ....[67]....
        /*05b8*/ 	.word	0x00012ff0
        /*05bc*/ 	.word	0x00000008
        /*05c0*/ 	.word	0x00022830
        /*05c4*/ 	.short	0x010a
        /*05c6*/ 	.byte	0x3f
	.zero		1


	//   ....[68]....
        /*05c8*/ 	.word	0x00013040
        /*05cc*/ 	.word	0x000000d2
        /*05d0*/ 	.word	0x00022850
        /*05d4*/ 	.short	0x010a
        /*05d6*/ 	.byte	0x3f
	.zero		1


	//   ....[69]....
        /*05d8*/ 	.word	0x000130a0
        /*05dc*/ 	.word	0x00000009
        /*05e0*/ 	.word	0x00022830
        /*05e4*/ 	.short	0x010a
        /*05e6*/ 	.byte	0x3f
	.zero		1


	//   ....[70]....
        /*05e8*/ 	.word	0x000130f0
        /*05ec*/ 	.word	0x000000b1
        /*05f0*/ 	.word	0x00022850
        /*05f4*/ 	.short	0x010a
        /*05f6*/ 	.byte	0x3f
	.zero		1


	//   ....[71]....
        /*05f8*/ 	.word	0x00013270
        /*05fc*/ 	.word	0x00000008
        /*0600*/ 	.word	0x00022840
        /*0604*/ 	.short	0x010a
        /*0606*/ 	.byte	0x3f
	.zero		1


	//   ....[72]....
        /*0608*/ 	.word	0x000132d0
        /*060c*/ 	.word	0x00000008
        /*0610*/ 	.word	0x00022820
        /*0614*/ 	.short	0x010a
        /*0616*/ 	.byte	0x3f
	.zero		1


	//   ....[73]....
        /*0618*/ 	.word	0x00013320
        /*061c*/ 	.word	0x00000008
        /*0620*/ 	.word	0x00022860
        /*0624*/ 	.short	0x010a
        /*0626*/ 	.byte	0x3f
	.zero		1


	//   ....[74]....
        /*0628*/ 	.word	0x00013370
        /*062c*/ 	.word	0x00000002
        /*0630*/ 	.word	0x00022840
        /*0634*/ 	.short	0x010a
        /*0636*/ 	.byte	0x3f
	.zero		1


	//   ....[75]....
        /*0638*/ 	.word	0x000133c0
        /*063c*/ 	.word	0x00000002
        /*0640*/ 	.word	0x00022860
        /*0644*/ 	.short	0x010a
        /*0646*/ 	.byte	0x3f
	.zero		1


	//   ....[76]....
        /*0648*/ 	.word	0x00013410
        /*064c*/ 	.word	0x00000003
        /*0650*/ 	.word	0x00022840
        /*0654*/ 	.short	0x010a
        /*0656*/ 	.byte	0x3f
	.zero		1


	//   ....[77]....
        /*0658*/ 	.word	0x00013460
        /*065c*/ 	.word	0x00000003
        /*0660*/ 	.word	0x00022860
        /*0664*/ 	.short	0x010a
        /*0666*/ 	.byte	0x3f
	.zero		1


	//   ....[78]....
        /*0668*/ 	.word	0x000134b0
        /*066c*/ 	.word	0x00000002
        /*0670*/ 	.word	0x00022840
        /*0674*/ 	.short	0x010a
        /*0676*/ 	.byte	0x3f
	.zero		1


	//   ....[79]....
        /*0678*/ 	.word	0x00013500
        /*067c*/ 	.word	0x00000002
        /*0680*/ 	.word	0x00022860
        /*0684*/ 	.short	0x010a
        /*0686*/ 	.byte	0x3f
	.zero		1


	//   ....[80]....
        /*0688*/ 	.word	0x000135e0
        /*068c*/ 	.word	0x00000007
        /*0690*/ 	.word	0x00022820
        /*0694*/ 	.short	0x010a
        /*0696*/ 	.byte	0x3f
	.zero		1


	//   ....[81]....
        /*0698*/ 	.word	0x00013630
        /*069c*/ 	.word	0x00000005
        /*06a0*/ 	.word	0x00000000
        /*06a4*/ 	.short	0x010a
        /*06a6*/ 	.byte	0x3f
	.zero		1


	//   ....[82]....
        /*06a8*/ 	.word	0x00013680
        /*06ac*/ 	.word	0x00000003
        /*06b0*/ 	.word	0x00000000
        /*06b4*/ 	.short	0x010a
        /*06b6*/ 	.byte	0x3f
	.zero		1


	//   ....[83]....
        /*06b8*/ 	.word	0x000136d0
        /*06bc*/ 	.word	0x00000005
        /*06c0*/ 	.word	0x00000000
        /*06c4*/ 	.short	0x010a
        /*06c6*/ 	.byte	0x3f
	.zero		1


	//----- nvinfo : EIATTR_NUM_MBARRIERS
	.align		4
.L_1323:
        /*06c8*/ 	.byte	0x03, 0x38
        /*06ca*/ 	.short	0x0016


	//----- nvinfo : EIATTR_EXIT_INSTR_OFFSETS
	.align		4
        /*06cc*/ 	.byte	0x04, 0x1c
        /*06ce*/ 	.short	(.L_1325 - .L_1324)


	//   ....[0]....
.L_1324:
        /*06d0*/ 	.word	0x00000a30


	//   ....[1]....
        /*06d4*/ 	.word	0x0000fe70


	//   ....[2]....
        /*06d8*/ 	.word	0x0000fed0


	//   ....[3]....
        /*06dc*/ 	.word	0x00012be0


	//   ....[4]....
        /*06e0*/ 	.word	0x00012e10


	//----- nvinfo : EIATTR_MAX_THREADS
	.align		4
.L_1325:
        /*06e4*/ 	.byte	0x04, 0x05
        /*06e6*/ 	.short	(.L_1327 - .L_1326)
.L_1326:
        /*06e8*/ 	.word	0x00000180
        /*06ec*/ 	.word	0x00000001
        /*06f0*/ 	.word	0x00000001


	//----- nvinfo : EIATTR_CRS_STACK_SIZE
	.align		4
.L_1327:
        /*06f4*/ 	.byte	0x04, 0x1e
        /*06f6*/ 	.short	(.L_1329 - .L_1328)
.L_1328:
        /*06f8*/ 	.word	0x00000000


	//----- nvinfo : EIATTR_CBANK_PARAM_SIZE
	.align		4
.L_1329:
        /*06fc*/ 	.byte	0x03, 0x19
        /*06fe*/ 	.short	0x0bf0


	//----- nvinfo : EIATTR_PARAM_CBANK
	.align		4
        /*0700*/ 	.byte	0x04, 0x0a
        /*0702*/ 	.short	(.L_1331 - .L_1330)
	.align		4
.L_1330:
        /*0704*/ 	.word	index@(.nv.constant0._ZN7cutlass13device_kernelIN5flash11enable_sm90INS1_16FlashAttnFwdSm90INS1_25CollectiveMainloopFwdSm90ILi2EN4cute5tupleIJNS5_1CILi1EEES8_S8_EEENS6_IJNS7_ILi128EEENS7_ILi96EEENS7_ILi64EEEEEELi256ENS_6half_tEfNS_4arch4Sm90ELb0ELb1ELb1ELb0ELb0ELb0ELb0ELb1ELb0ELb0ELb0ELb0EEENS1_21CollectiveEpilogueFwdINS6_IJSA_NS7_ILi256EEESB_EEES9_SE_SG_Li256ELb0ELb0ELb0ELb0EEENS1_30DynamicPersistentTileSchedulerILi256ELi32ELb0ELb0ELb1EEEEEEEEEvNT_6ParamsE)
        /*0708*/ 	.short	0x0210
        /*070a*/ 	.short	0x0bf0


	//----- nvinfo : EIATTR_SW_WAR
	.align		4
.L_1331:
        /*070c*/ 	.byte	0x04, 0x36
        /*070e*/ 	.short	(.L_1333 - .L_1332)
.L_1332:
        /*0710*/ 	.word	0x00000008
.L_1333:


//--------------------- .nv.info._ZN7cutlass13device_kernelIN5flash11enable_sm90INS1_16FlashAttnFwdSm90INS1_25CollectiveMainloopFwdSm90ILi2EN4cute5tupleIJNS5_1CILi1EEES8_S8_EEENS6_IJNS7_ILi128EEENS7_ILi96EEENS7_ILi64EEEEEELi256ENS_6half_tEfNS_4arch4Sm90ELb0ELb1ELb1ELb0ELb0ELb0ELb1ELb1ELb0ELb0ELb0ELb0EEENS1_21CollectiveEpilogueFwdINS6_IJSA_NS7_ILi256EEESB_EEES9_SE_SG_Li256ELb0ELb0ELb0ELb0EEENS1_30DynamicPersistentTileSchedulerILi256ELi32ELb0ELb0ELb1EEEEEEEEEvNT_6ParamsE --------------------------
	.section	.nv.info._ZN7cutlass13device_kernelIN5flash11enable_sm90INS1_16FlashAttnFwdSm90INS1_25CollectiveMainloopFwdSm90ILi2EN4cute5tupleIJNS5_1CILi1EEES8_S8_EEENS6_IJNS7_ILi128EEENS7_ILi96EEENS7_ILi64EEEEEELi256ENS_6half_tEfNS_4arch4Sm90ELb0ELb1ELb1ELb0ELb0ELb0ELb1ELb1ELb0ELb0ELb0ELb0EEENS1_21CollectiveEpilogueFwdINS6_IJSA_NS7_ILi256EEESB_EEES9_SE_SG_Li256ELb0ELb0ELb0ELb0EEENS1_30DynamicPersistentTileSchedulerILi256ELi32ELb0ELb0ELb1EEEEEEEEEvNT_6ParamsE,"",@"SHT_CUDA_INFO"
	.sectionflags	@""
	.align	4


	//----- nvinfo : EIATTR_CUDA_API_VERSION
	.align		4
        /*0000*/ 	.byte	0x04, 0x37
        /*0002*/ 	.short	(.L_1335 - .L_1334)
.L_1334:
        /*0004*/ 	.word	0x00000082


	//----- nvinfo : EIATTR_KPARAM_INFO
	.align		4
.L_1335:
        /*0008*/ 	.byte	0x04, 0x17
        /*000a*/ 	.short	(.L_1337 - .L_1336)
.L_1336:
        /*000c*/ 	.word	0x00000000
        /*0010*/ 	.short	0x0000
        /*0012*/ 	.short	0x0070
        /*0014*/ 	.byte	0x00, 0xf0, 0x01, 0x32


	//----- nvinfo : EIATTR_SPARSE_MMA_MASK
	.align		4
.L_1337:
        /*0018*/ 	.byte	0x03, 0x50
        /*001a*/ 	.short	0x0000


	//----- nvinfo : EIATTR_MAXREG_COUNT
	.align		4
        /*001c*/ 	.byte	0x03, 0x1b
        /*001e*/ 	.short	0x00a8


	//----- nvinfo : EIATTR_NUM_BARRIERS
	.align		4
        /*0020*/ 	.byte	0x02, 0x4c
        /*0022*/ 	.byte	0x10
	.zero		1


	//----- nvinfo : EIATTR_EXTERNS
	.align		4
        /*0024*/ 	.byte	0x04, 0x0f
        /*0026*/ 	.short	(.L_1339 - .L_1338)


	//   ....[0]....
	.align		4
.L_1338:
        /*0028*/ 	.word	index@(__assertfail)


	//----- nvinfo : EIATTR_ANNOTATIONS
	.align		4
.L_1339:
        /*002c*/ 	.byte	0x04, 0x55
        /*002e*/ 	.short	(.L_1341 - .L_1340)


	//   ....[0]....
.L_1340:
        /*0030*/ 	.word	0x00000001
        /*0034*/ 	.byte	0x00, 0x0a, 0x00, 0x00, 0x01, 0x00, 0x00, 0x00, 0x30, 0x0a, 0x00, 0x00, 0x01, 0x00, 0x00, 0x00
        /*0044*/ 	.byte	0x30, 0x16, 0x02, 0x00, 0x01, 0x00, 0x00, 0x00, 0xa0, 0x16, 0x02, 0x00, 0x01, 0x00, 0x00, 0x00
        /*0054*/ 	.byte	0xe0, 0x16, 0x02, 0x00, 0x01, 0x00, 0x00, 0x00, 0x00, 0x17, 0x02, 0x00, 0x01, 0x00, 0x00, 0x00
        /*0064*/ 	.byte	0x30, 0x28, 0x02, 0x00, 0x01, 0x00, 0x00, 0x00, 0x90, 0x28, 0x02, 0x00, 0x01, 0x00, 0x00, 0x00
        /*0074*/ 	.byte	0x80, 0x42, 0x02, 0x00, 0x01, 0x00, 0x00, 0x00, 0xb0, 0x43, 0x02, 0x00, 0x01, 0x00, 0x00, 0x00
        /*0084*/ 	.byte	0x80, 0x44, 0x02, 0x00, 0x01, 0x00, 0x00, 0x00, 0x20, 0x45, 0x02, 0x00, 0x01, 0x00, 0x00, 0x00
        /*0094*/ 	.byte	0xf0, 0x5d, 0x02, 0x00, 0x01, 0x00, 0x00, 0x00, 0x20, 0x5e, 0x02, 0x00


	//----- nvinfo : EIATTR_MERCURY_ISA_VERSION
	.align		4
.L_1341:
        /*00a0*/ 	.byte	0x03, 0x5f
        /*00a2*/ 	.short	0x0101


	//----- nvinfo : EIATTR_INT_WARP_WIDE_INSTR_OFFSETS
	.align		4
        /*00a4*/ 	.byte	0x04, 0x31
        /*00a6*/ 	.short	(.L_1343 - .L_1342)


	//   ....[0]....
.L_1342:
        /*00a8*/ 	.word	0x00000200


	//   ....[1]....
        /*00ac*/ 	.word	0x00000230


	//   ....[2]....
        /*00b0*/ 	.word	0x00000240


	//   ....[3]....
        /*00b4*/ 	.word	0x000002b0


	//   ....[4]....
        /*00b8*/ 	.word	0x00021e90


	//   ....[5]....
        /*00bc*/ 	.word	0x00021f20


	//   ....[6]....
        /*00c0*/ 	.word	0x00022410


	//   ....[7]....
        /*00c4*/ 	.word	0x00024300


	//   ....[8]....
        /*00c8*/ 	.word	0x00024390


	//----- nvinfo : EIATTR_COOP_GROUP_MASK_REGIDS
	.align		4
.L_1343:
        /*00cc*/ 	.byte	0x04, 0x29
        /*00ce*/ 	.short	(.L_1345 - .L_1344)


	//   ....[0]....
.L_1344:
        /*00d0*/ 	.word	0xffffffff


	//   ....[1]....
        /*00d4*/ 	.word	0xffffffff


	//   ....[2]....
        /*00d8*/ 	.word	0xffffffff


	//   ....[3]....
        /*00dc*/ 	.word	0xffffffff


	//   ....[4]....
        /*00e0*/ 	.word	0xffffffff


	//   ....[5]....
        /*00e4*/ 	.word	0xffffffff


	//   ....[6]....
        /*00e8*/ 	.word	0xffffffff


	//   ....[7]....
        /*00ec*/ 	.word	0xffffffff


	//   ....[8]....
        /*00f0*/ 	.word	0xffffffff


	//   ....[9]....
        /*00f4*/ 	.word	0xffffffff


	//   ....[10]....
        /*00f8*/ 	.word	0xffffffff


	//   ....[11]....
        /*00fc*/ 	.word	0xffffffff


	//   ....[12]....
        /*0100*/ 	.word	0xffffffff


	//   ....[13]....
        /*0104*/ 	.word	0xffffffff


	//   ....[14]....
        /*0108*/ 	.word	0xffffffff


	//   ....[15]....
        /*010c*/ 	.word	0xffffffff


	//   ....[16]....
        /*0110*/ 	.word	0xffffffff


	//   ....[17]....
        /*0114*/ 	.word	0xffffffff


	//   ....[18]....
        /*0118*/ 	.word	0xffffffff


	//   ....[19]....
        /*011c*/ 	.word	0xffffffff


	//   ....[20]....
        /*0120*/ 	.word	0xffffffff


	//   ....[21]....
        /*0124*/ 	.word	0xffffffff


	//   ....[22]....
        /*0128*/ 	.word	0xffffffff


	//   ....[23]....
        /*012c*/ 	.word	0xffffffff


	//   ....[24]....
        /*0130*/ 	.word	0xffffffff


	//   ....[25]....
        /*0134*/ 	.word	0xffffffff


	//   ....[26]....
        /*0138*/ 	.word	0xffffffff


	//   ....[27]....
        /*013c*/ 	.word	0xffffffff


	//   ....[28]....
        /*0140*/ 	.word	0x0500000f


	//   ....[29]....
        /*0144*/ 	.word	0x0500000f


	//   ....[30]....
        /*0148*/ 	.word	0xffffffff


	//   ....[31]....
        /*014c*/ 	.word	0xffffffff


	//   ....[32]....
        /*0150*/ 	.word	0xffffffff


	//   ....[33]....
        /*0154*/ 	.word	0xffffffff


	//----- nvinfo : EIATTR_COOP_GROUP_INSTR_OFFSETS
	.align		4
.L_1345:
        /*0158*/ 	.byte	0x04, 0x28
        /*015a*/ 	.short	(.L_1347 - .L_1346)


	//   ....[0]....
.L_1346:
        /*015c*/ 	.word	0x000000b0


	//   ....[1]....
        /*0160*/ 	.word	0x00000210


	//   ....[2]....
        /*0164*/ 	.word	0x00000260


	//   ....[3]....
        /*0168*/ 	.word	0x00000470


	//   ....[4]....
        /*016c*/ 	.word	0x000005d0


	//   ....[5]....
        /*0170*/ 	.word	0x000006f0


	//   ....[6]....
        /*0174*/ 	.word	0x00000850


	//   ....[7]....
        /*0178*/ 	.word	0x00001e10


	//   ....[8]....
        /*017c*/ 	.word	0x00005d80


	//   ....[9]....
        /*0180*/ 	.word	0x00005e10


	//   ....[10]....
        /*0184*/ 	.word	0x00006180


	//   ....[11]....
        /*0188*/ 	.word	0x000061b0


	//   ....[12]....
        /*018c*/ 	.word	0x0000b8a0


	//   ....[13]....
        /*0190*/ 	.word	0x0000b920


	//   ....[14]....
        /*0194*/ 	.word	0x0000bd60


	//   ....[15]....
        /*0198*/ 	.word	0x0000be60


	//   ....[16]....
        /*019c*/ 	.word	0x00016b60


	//   ....[17]....
        /*01a0*/ 	.word	0x00016ba0


	//   ....[18]....
        /*01a4*/ 	.word	0x00016ea0


	//   ....[19]....
        /*01a8*/ 	.word	0x00016f20


	//   ....[20]....
        /*01ac*/ 	.word	0x0001ed00


	//   ....[21]....
        /*01b0*/ 	.word	0x0001ed20


	//   ....[22]....
        /*01b4*/ 	.word	0x0001ed80


	//   ....[23]....
        /*01b8*/ 	.word	0x0001edc0


	//   ....[24]....
        /*01bc*/ 	.word	0x00020930


	//   ....[25]....
        /*01c0*/ 	.word	0x000215f0


	//   ....[26]....
        /*01c4*/ 	.word	0x00024420


	//   ....[27]....
        /*01c8*/ 	.word	0x00024600


	//   ....[28]....
        /*01cc*/ 	.word	0x00024b80


	//   ....[29]....
        /*01d0*/ 	.word	0x00024f50


	//   ....[30]....
        /*01d4*/ 	.word	0x00028dc0


	//   ....[31]....
        /*01d8*/ 	.word	0x00028e20


	//   ....[32]....
        /*01dc*/ 	.word	0x00028e80


	//   ....[33]....
        /*01e0*/ 	.word	0x00028ea0


	//----- nvinfo : EIATTR_REG_RECONFIG
	.align		4
.L_1347:
        /*01e4*/ 	.byte	0x01, 0x54
	.zero		2


	//----- nvinfo : EIATTR_SYSCALL_OFFSETS
	.align		4
        /*01e8*/ 	.byte	0x04, 0x46
        /*01ea*/ 	.short	(.L_1349 - .L_1348)


	//   ....[0]....
.L_1348:
        /*01ec*/ 	.word	0x00002360


	//   ....[1]....
        /*01f0*/ 	.word	0x000220a0


	//   ....[2]....
        /*01f4*/ 	.word	0x000221d0


	//   ....[3]....
        /*01f8*/ 	.word	0x000222d0


	//----- nvinfo : EIATTR_MBARRIER_INSTR_OFFSETS
	.align		4
.L_1349:
        /*01fc*/ 	.byte	0x04, 0x39
        /*01fe*/ 	.short	(.L_1351 - .L_1350)


	//   ....[0]....
.L_1350:
        /*0200*/ 	.word	0x00000310
        /*0204*/ 	.word	0x000000ff
        /*0208*/ 	.word	0x00032400
        /*020c*/ 	.short	0x0100
        /*020e*/ 	.byte	0x06
	.zero		1


	//   ....[1]....
        /*0210*/ 	.word	0x00000320
        /*0214*/ 	.word	0x000000ff
        /*0218*/ 	.word	0x00032410
        /*021c*/ 	.short	0x0100
        /*021e*/ 	.byte	0x06
	.zero		1


	//   ....[2]....
        /*0220*/ 	.word	0x00000330
        /*0224*/ 	.word	0x000000ff
        /*0228*/ 	.word	0x00032420
        /*022c*/ 	.short	0x0100
        /*022e*/ 	.byte	0x06
	.zero		1


	//   ....[3]....
        /*0230*/ 	.word	0x00000420
        /*0234*/ 	.word	0x000000ff
        /*0238*/ 	.word	0x00032430
        /*023c*/ 	.short	0x0100
        /*023e*/ 	.byte	0x08
	.zero		1


	//   ....[4]....
        /*0240*/ 	.word	0x00000430
        /*0244*/ 	.word	0x000000ff
        /*0248*/ 	.word	0x00032440
        /*024c*/ 	.short	0x0100
        /*024e*/ 	.byte	0x08
	.zero		1


	//   ....[5]....
        /*0250*/ 	.word	0x00000440
        /*0254*/ 	.word	0x000000ff
        /*0258*/ 	.word	0x00032438
        /*025c*/ 	.short	0x0100
        /*025e*/ 	.byte	0x08
	.zero		1


	//   ....[6]....
        /*0260*/ 	.word	0x00000450
        /*0264*/ 	.word	0x000000ff
        /*0268*/ 	.word	0x00032448
        /*026c*/ 	.short	0x0100
        /*026e*/ 	.byte	0x08
	.zero		1


	//   ....[7]....
        /*0270*/ 	.word	0x00000580
        /*0274*/ 	.word	0x000000ff
        /*0278*/ 	.word	0x00032450
        /*027c*/ 	.short	0x0100
        /*027e*/ 	.byte	0x08
	.zero		1


	//   ....[8]....
        /*0280*/ 	.word	0x00000590
        /*0284*/ 	.word	0x000000ff
        /*0288*/ 	.word	0x00032460
        /*028c*/ 	.short	0x0100
        /*028e*/ 	.byte	0x08
	.zero		1


	//   ....[9]....
        /*0290*/ 	.word	0x000005a0
        /*0294*/ 	.word	0x000000ff
        /*0298*/ 	.word	0x00032458
        /*029c*/ 	.short	0x0100
        /*029e*/ 	.byte	0x08
	.zero		1


	//   ....[10]....
        /*02a0*/ 	.word	0x000005b0
        /*02a4*/ 	.word	0x000000ff
        /*02a8*/ 	.word	0x00032468
        /*02ac*/ 	.short	0x0100
        /*02ae*/ 	.byte	0x08
	.zero		1


	//   ....[11]....
        /*02b0*/ 	.word	0x000006a0
        /*02b4*/ 	.word	0x000000ff
        /*02b8*/ 	.word	0x00032470
        /*02bc*/ 	.short	0x0100
        /*02be*/ 	.byte	0x06
	.zero		1


	//   ....[12]....
        /*02c0*/ 	.word	0x000006b0
        /*02c4*/ 	.word	0x000000ff
        /*02c8*/ 	.word	0x00032480
        /*02cc*/ 	.short	0x0100
        /*02ce*/ 	.byte	0x06
	.zero		1


	//   ....[13]....
        /*02d0*/ 	.word	0x000006c0
        /*02d4*/ 	.word	0x000000ff
        /*02d8*/ 	.word	0x00032478
        /*02dc*/ 	.short	0x0100
        /*02de*/ 	.byte	0x06
	.zero		1


	//   ....[14]....
        /*02e0*/ 	.word	0x000006d0
        /*02e4*/ 	.word	0x000000ff
        /*02e8*/ 	.word	0x00032488
        /*02ec*/ 	.short	0x0100
        /*02ee*/ 	.byte	0x06
	.zero		1


	//   ....[15]....
        /*02f0*/ 	.word	0x00000800
        /*02f4*/ 	.word	0x000000ff
        /*02f8*/ 	.word	0x00032490
        /*02fc*/ 	.short	0x0100
        /*02fe*/ 	.byte	0x08
	.zero		1


	//   ....[16]....
        /*0300*/ 	.word	0x00000810
        /*0304*/ 	.word	0x000000ff
        /*0308*/ 	.word	0x000324a0
        /*030c*/ 	.short	0x0100
        /*030e*/ 	.byte	0x08
	.zero		1


	//   ....[17]....
        /*0310*/ 	.word	0x00000820
        /*0314*/ 	.word	0x000000ff
        /*0318*/ 	.word	0x00032498
        /*031c*/ 	.short	0x0100
        /*031e*/ 	.byte	0x08
	.zero		1


	//   ....[18]....
        /*0320*/ 	.word	0x00000830
        /*0324*/ 	.word	0x000000ff
        /*0328*/ 	.word	0x000324a8
        /*032c*/ 	.short	0x0100
        /*032e*/ 	.byte	0x08
	.zero		1


	//   ....[19]....
        /*0330*/ 	.word	0x00000960
        /*0334*/ 	.word	0x000000ff
        /*0338*/ 	.word	0x000324b0
        /*033c*/ 	.short	0x0100
        /*033e*/ 	.byte	0x08
	.zero		1


	//   ....[20]....
        /*0340*/ 	.word	0x00000970
        /*0344*/ 	.word	0x000000ff
        /*0348*/ 	.word	0x000324c0
        /*034c*/ 	.short	0x0100
        /*034e*/ 	.byte	0x08
	.zero		1


	//   ....[21]....
        /*0350*/ 	.word	0x00000980
        /*0354*/ 	.word	0x000000ff
        /*0358*/ 	.word	0x000324b8
        /*035c*/ 	.short	0x0100
        /*035e*/ 	.byte	0x08
	.zero		1


	//   ....[22]....
        /*0360*/ 	.word	0x00000990
        /*0364*/ 	.word	0x000000ff
        /*0368*/ 	.word	0x000324c8
        /*036c*/ 	.short	0x0100
        /*036e*/ 	.byte	0x08
	.zero		1


	//   ....[23]....
        /*0370*/ 	.word	0x000025e0
        /*0374*/ 	.word	0x000000ff
        /*0378*/ 	.word	0x00032400
        /*037c*/ 	.short	0x010a
        /*037e*/ 	.byte	0x32
	.zero		1


	//   ....[24]....
        /*0380*/ 	.word	0x00002a40
        /*0384*/ 	.word	0x0000000c
        /*0388*/ 	.word	0x00000000
        /*038c*/ 	.short	0x010a
        /*038e*/ 	.byte	0x3f
	.zero		1


	//   ....[25]....
        /*0390*/ 	.word	0x00002aa0
        /*0394*/ 	.word	0x0000000c
        /*0398*/ 	.word	0x00000000
        /*039c*/ 	.short	0x010a
        /*039e*/ 	.byte	0x3f
	.zero		1


	//   ....[26]....
        /*03a0*/ 	.word	0x00002e50
        /*03a4*/ 	.word	0x000000ff
        /*03a8*/ 	.word	0x00032410
        /*03ac*/ 	.short	0x010a
        /*03ae*/ 	.byte	0x32
	.zero		1


	//   ....[27]....
        /*03b0*/ 	.word	0x00002f50
        /*03b4*/ 	.word	0x00000008
        /*03b8*/ 	.word	0x00000000
        /*03bc*/ 	.short	0x010a
        /*03be*/ 	.byte	0x3f
	.zero		1


	//   ....[28]....
        /*03c0*/ 	.word	0x00002fb0
        /*03c4*/ 	.word	0x00000008
        /*03c8*/ 	.word	0x00000000
        /*03cc*/ 	.short	0x010a
        /*03ce*/ 	.byte	0x3f
	.zero		1


	//   ....[29]....
        /*03d0*/ 	.word	0x00003c90
        /*03d4*/ 	.word	0x00000006
        /*03d8*/ 	.word	0x00000000
        /*03dc*/ 	.short	0x0101
        /*03de*/ 	.byte	0x3f
	.zero		1


	//   ....[30]....
        /*03e0*/ 	.word	0x00009450
        /*03e4*/ 	.word	0x00000015
        /*03e8*/ 	.word	0x00000000
        /*03ec*/ 	.short	0x0101
        /*03ee*/ 	.byte	0x3f
	.zero		1


	//   ....[31]....
        /*03f0*/ 	.word	0x00009af0
        /*03f4*/ 	.word	0x00000003
        /*03f8*/ 	.word	0x00000000
        /*03fc*/ 	.short	0x010a
        /*03fe*/ 	.byte	0x3f
	.zero		1


	//   ....[32]....
        /*0400*/ 	.word	0x00009bf0
        /*0404*/ 	.word	0x00000000
        /*0408*/ 	.word	0x00000000
        /*040c*/ 	.short	0x010a
        /*040e*/ 	.byte	0x3f
	.zero		1


	//   ....[33]....
        /*0410*/ 	.word	0x0000a020
        /*0414*/ 	.word	0x00000003
        /*0418*/ 	.word	0x00000000
        /*041c*/ 	.short	0x010a
        /*041e*/ 	.byte	0x3f
	.zero		1


	//   ....[34]....
        /*0420*/ 	.word	0x0000a0d0
        /*0424*/ 	.word	0x00000004
        /*0428*/ 	.word	0x00000000
        /*042c*/ 	.short	0x010a
        /*042e*/ 	.byte	0x3f
	.zero		1


	//   ....[35]....
        /*0430*/ 	.word	0x0000adc0
        /*0434*/ 	.word	0x00000003
        /*0438*/ 	.word	0x00000000
        /*043c*/ 	.short	0x0101
        /*043e*/ 	.byte	0x3f
	.zero		1


	//   ....[36]....
        /*0440*/ 	.word	0x000136e0
        /*0444*/ 	.word	0x00000000
        /*0448*/ 	.word	0x00000000
        /*044c*/ 	.short	0x0101
        /*044e*/ 	.byte	0x3f
	.zero		1


	//   ....[37]....
        /*0450*/ 	.word	0x000138e0
        /*0454*/ 	.word	0x00000005
        /*0458*/ 	.word	0x00000000
        /*045c*/ 	.short	0x010a
        /*045e*/ 	.byte	0x3f
	.zero		1


	//   ....[38]....
        /*0460*/ 	.word	0x000139e0
        /*0464*/ 	.word	0x00000000
        /*0468*/ 	.word	0x00000000
        /*046c*/ 	.short	0x010a
        /*046e*/ 	.byte	0x3f
	.zero		1


	//   ....[39]....
        /*0470*/ 	.word	0x00013e10
        /*0474*/ 	.word	0x00000005
        /*0478*/ 	.word	0x00000000
        /*047c*/ 	.short	0x010a
        /*047e*/ 	.byte	0x3f
	.zero		1


	//   ....[40]....
        /*0480*/ 	.word	0x00013ec0
        /*0484*/ 	.word	0x00000004
        /*0488*/ 	.word	0x00000000
        /*048c*/ 	.short	0x010a
        /*048e*/ 	.byte	0x3f
	.zero		1


	//   ....[41]....
        /*0490*/ 	.word	0x00014bb0
        /*0494*/ 	.word	0x00000004
        /*0498*/ 	.word	0x00000000
        /*049c*/ 	.short	0x0101
        /*049e*/ 	.byte	0x3f
	.zero		1


	//   ....[42]....
        /*04a0*/ 	.word	0x0001e890
        /*04a4*/ 	.word	0x00000000
        /*04a8*/ 	.word	0x00000000
        /*04ac*/ 	.short	0x0101
        /*04ae*/ 	.byte	0x3f
	.zero		1


	//   ....[43]....
        /*04b0*/ 	.word	0x00020b60
        /*04b4*/ 	.word	0x000000ff
        /*04b8*/ 	.word	0x00000000
        /*04bc*/ 	.short	0x0101
        /*04be*/ 	.byte	0x05
	.zero		1


	//   ....[44]....
        /*04c0*/ 	.word	0x00022690
        /*04c4*/ 	.word	0x0000000a
        /*04c8*/ 	.word	0x00032440
        /*04cc*/ 	.short	0x010a
        /*04ce*/ 	.byte	0x3f
	.zero		1


	//   ....[45]....
        /*04d0*/ 	.word	0x00022bc0
        /*04d4*/ 	.word	0x00000012
        /*04d8*/ 	.word	0x00032420
        /*04dc*/ 	.short	0x010a
        /*04de*/ 	.byte	0x3f
	.zero		1


	//   ....[46]....
        /*04e0*/ 	.word	0x00022c40
        /*04e4*/ 	.word	0x0000000a
        /*04e8*/ 	.word	0x00032460
        /*04ec*/ 	.short	0x010a
        /*04ee*/ 	.byte	0x3f
	.zero		1


	//   ....[47]....
        /*04f0*/ 	.word	0x00023180
        /*04f4*/ 	.word	0x00000002
        /*04f8*/ 	.word	0x00032440
        /*04fc*/ 	.short	0x010a
        /*04fe*/ 	.byte	0x3f
	.zero		1


	//   ....[48]....
        /*0500*/ 	.word	0x00023310
        /*0504*/ 	.word	0x00000002
        /*0508*/ 	.word	0x00032460
        /*050c*/ 	.short	0x010a
        /*050e*/ 	.byte	0x3f
	.zero		1


	//   ....[49]....
        /*0510*/ 	.word	0x00023800
        /*0514*/ 	.word	0x00000003
        /*0518*/ 	.word	0x00032440
        /*051c*/ 	.short	0x010a
        /*051e*/ 	.byte	0x3f
	.zero		1


	//   ....[50]....
        /*0520*/ 	.word	0x00023990
        /*0524*/ 	.word	0x00000003
        /*0528*/ 	.word	0x00032460
        /*052c*/ 	.short	0x010a
        /*052e*/ 	.byte	0x3f
	.zero		1


	//   ....[51]....
        /*0530*/ 	.word	0x00023e20
        /*0534*/ 	.word	0x00000002
        /*0538*/ 	.word	0x00032440
        /*053c*/ 	.short	0x010a
        /*053e*/ 	.byte	0x3f
	.zero		1


	//   ....[52]....
        /*0540*/ 	.word	0x00023fb0
        /*0544*/ 	.word	0x00000002
        /*0548*/ 	.word	0x00032460
        /*054c*/ 	.short	0x010a
        /*054e*/ 	.byte	0x3f
	.zero		1


	//   ....[53]....
        /*0550*/ 	.word	0x000245b0
        /*0554*/ 	.word	0x00000007
        /*0558*/ 	.word	0x00032420
        /*055c*/ 	.short	0x010a
        /*055e*/ 	.byte	0x3f
	.zero		1


	//   ....[54]....
        /*0560*/ 	.word	0x00024700
        /*0564*/ 	.word	0x00000005
        /*0568*/ 	.word	0x00000000
        /*056c*/ 	.short	0x010a
        /*056e*/ 	.byte	0x3f
	.zero		1


	//   ....[55]....
        /*0570*/ 	.word	0x00024770
        /*0574*/ 	.word	0x00000003
        /*0578*/ 	.word	0x00000000
        /*057c*/ 	.short	0x010a
        /*057e*/ 	.byte	0x3f
	.zero		1


	//   ....[56]....
        /*0580*/ 	.word	0x000247d0
        /*0584*/ 	.word	0x00000005
        /*0588*/ 	.word	0x00000000
        /*058c*/ 	.short	0x010a
        /*058e*/ 	.byte	0x3f
	.zero		1


	//   ....[57]....
        /*0590*/ 	.word	0x00024800
        /*0594*/ 	.word	0x00000003
        /*0598*/ 	.word	0x00000000
        /*059c*/ 	.short	0x010a
        /*059e*/ 	.byte	0x3f
	.zero		1


	//   ....[58]....
        /*05a0*/ 	.word	0x00024870
        /*05a4*/ 	.word	0x00000009
        /*05a8*/ 	.word	0x00032400
        /*05ac*/ 	.short	0x010a
        /*05ae*/ 	.byte	0x3f
	.zero		1


	//   ....[59]....
        /*05b0*/ 	.word	0x000248c0
        /*05b4*/ 	.word	0x0000000c
        /*05b8*/ 	.word	0x00000000
        /*05bc*/ 	.short	0x010a
        /*05be*/ 	.byte	0x3f
	.zero		1


	//   ....[60]....
        /*05c0*/ 	.word	0x00024920
        /*05c4*/ 	.word	0x00000009
        /*05c8*/ 	.word	0x00032410
        /*05cc*/ 	.short	0x010a
        /*05ce*/ 	.byte	0x3f
	.zero		1


	//   ....[61]....
        /*05d0*/ 	.word	0x00024970
        /*05d4*/ 	.word	0x00000008
        /*05d8*/ 	.word	0x00000000
        /*05dc*/ 	.short	0x010a
        /*05de*/ 	.byte	0x3f
	.zero		1


	//   ....[62]....
        /*05e0*/ 	.word	0x000249c0
        /*05e4*/ 	.word	0x00000000
        /*05e8*/ 	.word	0x00000000
        /*05ec*/ 	.short	0x010a
        /*05ee*/ 	.byte	0x3f
	.zero		1


	//   ....[63]....
        /*05f0*/ 	.word	0x00024a10
        /*05f4*/ 	.word	0x00000004
        /*05f8*/ 	.word	0x00000000
        /*05fc*/ 	.short	0x010a
        /*05fe*/ 	.byte	0x3f
	.zero		1


	//   ....[64]....
        /*0600*/ 	.word	0x00024a60
        /*0604*/ 	.word	0x00000000
        /*0608*/ 	.word	0x00000000
        /*060c*/ 	.short	0x010a
        /*060e*/ 	.byte	0x3f
	.zero		1


	//   ....[65]....
        /*0610*/ 	.word	0x00024ab0
        /*0614*/ 	.word	0x00000004
        /*0618*/ 	.word	0x00000000
        /*061c*/ 	.short	0x010a
        /*061e*/ 	.byte	0x3f
	.zero		1


	//   ....[66]....
        /*0620*/ 	.word	0x00024c30
        /*0624*/ 	.word	0x0000000a
        /*0628*/ 	.word	0x00032440
        /*062c*/ 	.short	0x010a
        /*062e*/ 	.byte	0x3f
	.zero		1


	//   ....[67]....
        /*0630*/ 	.word	0x00024c80
        /*0634*/ 	.word	0x00000012
        /*0638*/ 	.word	0x00032420
        /*063c*/ 	.short	0x010a
        /*063e*/ 	.byte	0x3f
	.zero		1


	//   ....[68]....
        /*0640*/ 	.word	0x00024cd0
        /*0644*/ 	.word	0x0000000a
        /*0648*/ 	.word	0x00032460
        /*064c*/ 	.short	0x010a
        /*064e*/ 	.byte	0x3f
	.zero		1


	//   ....[69]....
        /*0650*/ 	.word	0x00024d20
        /*0654*/ 	.word	0x00000002
        /*0658*/ 	.word	0x00032440
        /*065c*/ 	.short	0x010a
        /*065e*/ 	.byte	0x3f
	.zero		1


	//   ....[70]....
        /*0660*/ 	.word	0x00024d70
        /*0664*/ 	.word	0x00000002
        /*0668*/ 	.word	0x00032460
        /*066c*/ 	.short	0x010a
        /*066e*/ 	.byte	0x3f
	.zero		1


	//   ....[71]....
        /*0670*/ 	.word	0x00024dc0
        /*0674*/ 	.word	0x00000003
        /*0678*/ 	.word	0x00032440
        /*067c*/ 	.short	0x010a
        /*067e*/ 	.byte	0x3f
	.zero		1


	//   ....[72]....
        /*0680*/ 	.word	0x00024e10
        /*0684*/ 	.word	0x00000003
        /*0688*/ 	.word	0x00032460
        /*068c*/ 	.short	0x010a
        /*068e*/ 	.byte	0x3f
	.zero		1


	//   ....[73]....
        /*0690*/ 	.word	0x00024e60
        /*0694*/ 	.word	0x00000002
        /*0698*/ 	.word	0x00032440
        /*069c*/ 	.short	0x010a
        /*069e*/ 	.byte	0x3f
	.zero		1


	//   ....[74]....
        /*06a0*/ 	.word	0x00024eb0
        /*06a4*/ 	.word	0x00000002
        /*06a8*/ 	.word	0x00032460
        /*06ac*/ 	.short	0x010a
        /*06ae*/ 	.byte	0x3f
	.zero		1


	//   ....[75]....
        /*06b0*/ 	.word	0x00024f90
        /*06b4*/ 	.word	0x00000007
        /*06b8*/ 	.word	0x00032420
        /*06bc*/ 	.short	0x010a
        /*06be*/ 	.byte	0x3f
	.zero		1


	//   ....[76]....
        /*06c0*/ 	.word	0x00024fe0
        /*06c4*/ 	.word	0x00000005
        /*06c8*/ 	.word	0x00000000
        /*06cc*/ 	.short	0x010a
        /*06ce*/ 	.byte	0x3f
	.zero		1


	//   ....[77]....
        /*06d0*/ 	.word	0x00025030
        /*06d4*/ 	.word	0x00000003
        /*06d8*/ 	.word	0x00000000
        /*06dc*/ 	.short	0x010a
        /*06de*/ 	.byte	0x3f
	.zero		1


	//   ....[78]....
        /*06e0*/ 	.word	0x00025080
        /*06e4*/ 	.word	0x00000005
        /*06e8*/ 	.word	0x00000000
        /*06ec*/ 	.short	0x010a
        /*06ee*/ 	.byte	0x3f
	.zero		1


	//   ....[79]....
        /*06f0*/ 	.word	0x00025420
        /*06f4*/ 	.word	0x0000000c
        /*06f8*/ 	.word	0x00000000
        /*06fc*/ 	.short	0x010a
        /*06fe*/ 	.byte	0x3f
	.zero		1


	//   ....[80]....
        /*0700*/ 	.word	0x00025560
        /*0704*/ 	.word	0x00000002
        /*0708*/ 	.word	0x00000000
        /*070c*/ 	.short	0x010a
        /*070e*/ 	.byte	0x3f
	.zero		1


	//   ....[81]....
        /*0710*/ 	.word	0x00025bc0
        /*0714*/ 	.word	0x0000000b
        /*0718*/ 	.word	0x00000000
        /*071c*/ 	.short	0x010a
        /*071e*/ 	.byte	0x3f
	.zero		1


	//   ....[82]....
        /*0720*/ 	.word	0x00025d00
        /*0724*/ 	.word	0x00000008
        /*0728*/ 	.word	0x00000000
        /*072c*/ 	.short	0x010a
        /*072e*/ 	.byte	0x3f
	.zero		1


	//   ....[83]....
        /*0730*/ 	.word	0x00026ee0
        /*0734*/ 	.word	0x00000002
        /*0738*/ 	.word	0x00000000
        /*073c*/ 	.short	0x0101
        /*073e*/ 	.byte	0x3f
	.zero		1


	//   ....[84]....
        /*0740*/ 	.word	0x00040aa0
        /*0744*/ 	.word	0x00000004
        /*0748*/ 	.word	0x00000000
        /*074c*/ 	.short	0x0101
        /*074e*/ 	.byte	0x3f
	.zero		1


	//   ....[85]....
        /*0750*/ 	.word	0x00040ae0
        /*0754*/ 	.word	0x00000002
        /*0758*/ 	.word	0x00000000
        /*075c*/ 	.short	0x010a
        /*075e*/ 	.byte	0x3f
	.zero		1


	//   ....[86]....
        /*0760*/ 	.word	0x00040b30
        /*0764*/ 	.word	0x00000008
        /*0768*/ 	.word	0x00000000
        /*076c*/ 	.short	0x010a
        /*076e*/ 	.byte	0x3f
	.zero		1


	//----- nvinfo : EIATTR_NUM_MBARRIERS
	.align		4
.L_1351:
        /*0770*/ 	.byte	0x03, 0x38
        /*0772*/ 	.short	0x0017


	//----- nvinfo : EIATTR_EXIT_INSTR_OFFSETS
	.align		4
        /*0774*/ 	.byte	0x04, 0x1c
        /*0776*/ 	.short	(.L_1353 - .L_1352)


	//   ....[0]....
.L_1352:
        /*0778*/ 	.word	0x00000b80


	//   ....[1]....
        /*077c*/ 	.word	0x000215b0


	//   ....[2]....
        /*0780*/ 	.word	0x00021610


	//   ....[3]....
        /*0784*/ 	.word	0x00024620


	//   ....[4]....
        /*0788*/ 	.word	0x00024850


	//----- nvinfo : EIATTR_MAX_THREADS
	.align		4
.L_1353:
        /*078c*/ 	.byte	0x04, 0x05
        /*078e*/ 	.short	(.L_1355 - .L_1354)
.L_1354:
        /*0790*/ 	.word	0x00000180
        /*0794*/ 	.word	0x00000001
        /*0798*/ 	.word	0x00000001


	//----- nvinfo : EIATTR_CRS_STACK_SIZE
	.align		4
.L_1355:
        /*079c*/ 	.byte	0x04, 0x1e
        /*079e*/ 	.short	(.L_1357 - .L_1356)
.L_1356:
        /*07a0*/ 	.word	0x00000000


	//----- nvinfo : EIATTR_CBANK_PARAM_SIZE
	.align		4
.L_1357:
        /*07a4*/ 	.byte	0x03, 0x19
        /*07a6*/ 	.short	0x0cf0


	//----- nvinfo : EIATTR_PARAM_CBANK
	.align		4
        /*07a8*/ 	.byte	0x04, 0x0a
        /*07aa*/ 	.short	(.L_1359 - .L_1358)
	.align		4
.L_1358:
        /*07ac*/ 	.word	index@(.nv.constant0._ZN7cutlass13device_kernelIN5flash11enable_sm90INS1_16FlashAttnFwdSm90INS1_25CollectiveMainloopFwdSm90ILi2EN4cute5tupleIJNS5_1CILi1EEES8_S8_EEENS6_IJNS7_ILi128EEENS7_ILi96EEENS7_ILi64EEEEEELi256ENS_6half_tEfNS_4arch4Sm90ELb0ELb1ELb1ELb0ELb0ELb0ELb1ELb1ELb0ELb0ELb0ELb0EEENS1_21CollectiveEpilogueFwdINS6_IJSA_NS7_ILi256EEESB_EEES9_SE_SG_Li256ELb0ELb0ELb0ELb0EEENS1_30DynamicPersistentTileSchedulerILi256ELi32ELb0ELb0ELb1EEEEEEEEEvNT_6ParamsE)
        /*07b0*/ 	.short	0x0210
        /*07b2*/ 	.short	0x0cf0


	//----- nvinfo : EIATTR_SW_WAR
	.align		4
.L_1359:
        /*07b4*/ 	.byte	0x04, 0x36
        /*07b6*/ 	.short	(.L_1361 - .L_1360)
.L_1360:
        /*07b8*/ 	.word	0x00000008
.L_1361:


//--------------------- .nv.info._ZN7cutlass13device_kernelIN5flash11enable_sm90INS1_16FlashAttnFwdSm90INS1_25CollectiveMainloopFwdSm90ILi2EN4cute5tupleIJNS5_1CILi1EEES8_S8_EEENS6_IJNS7_ILi128EEENS7_ILi96EEENS7_ILi64EEEEEELi256ENS_6half_tEfNS_4arch4Sm90ELb0ELb1ELb1ELb1ELb0ELb0ELb0ELb1ELb0ELb0ELb0ELb0EEENS1_21CollectiveEpilogueFwdINS6_IJSA_NS7_ILi256EEESB_EEES9_SE_SG_Li256ELb1ELb0ELb0ELb0EEENS1_36VarlenDynamicPersistentTileSchedulerILi128ELi96ELi256ELi32ELb0ELb0ELb1ELb1ELb0ELb1EEEEEEEEEvNT_6ParamsE --------------------------
	.section	.nv.info._ZN7cutlass13device_kernelIN5flash11enable_sm90INS1_16FlashAttnFwdSm90INS1_25CollectiveMainloopFwdSm90ILi2EN4cute5tupleIJNS5_1CILi1EEES8_S8_EEENS6_IJNS7_ILi128EEENS7_ILi96EEENS7_ILi64EEEEEELi256ENS_6half_tEfNS_4arch4Sm90ELb0ELb1ELb1ELb1ELb0ELb0ELb0ELb1ELb0ELb0ELb0ELb0EEENS1_21CollectiveEpilogueFwdINS6_IJSA_NS7_ILi256EEESB_EEES9_SE_SG_Li256ELb1ELb0ELb0ELb0EEENS1_36VarlenDynamicPersistentTileSchedulerILi128ELi96ELi256ELi32ELb0ELb0ELb1ELb1ELb0ELb1EEEEEEEEEvNT_6ParamsE,"",@"SHT_CUDA_INFO"
	.sectionflags	@""
	.align	4


	//----- nvinfo : EIATTR_CUDA_API_VERSION
	.align		4
        /*0000*/ 	.byte	0x04, 0x37
        /*0002*/ 	.short	(.L_1363 - .L_1362)
.L_1362:
        /*0004*/ 	.word	0x00000082


	//----- nvinfo : EIATTR_KPARAM_INFO
	.align		4
.L_1363:
        /*0008*/ 	.byte	0x04, 0x17
        /*000a*/ 	.short	(.L_1365 - .L_1364)
.L_1364:
        /*000c*/ 	.word	0x00000000
        /*0010*/ 	.short	0x0000
        /*0012*/ 	.short	0x0070
        /*0014*/ 	.byte	0x00, 0xf0, 0x01, 0x28


	//----- nvinfo : EIATTR_SPARSE_MMA_MASK
	.align		4
.L_1365:
        /*0018*/ 	.byte	0x03, 0x50
        /*001a*/ 	.short	0x0000


	//----- nvinfo : EIATTR_MAXREG_COUNT
	.align		4
        /*001c*/ 	.byte	0x03, 0x1b
        /*001e*/ 	.short	0x00a8


	//----- nvinfo : EIATTR_NUM_BARRIERS
	.align		4
        /*0020*/ 	.byte	0x02, 0x4c
        /*0022*/ 	.byte	0x10
	.zero		1


	//----- nvinfo : EIATTR_EXTERNS
	.align		4
        /*0024*/ 	.byte	0x04, 0x0f
        /*0026*/ 	.short	(.L_1367 - .L_1366)


	//   ....[0]....
	.align		4
.L_1366:
        /*0028*/ 	.word	index@(__assertfail)


	//----- nvinfo : EIATTR_ANNOTATIONS
	.align		4
.L_1367:
        /*002c*/ 	.byte	0x04, 0x55
        /*002e*/ 	.short	(.L_1369 - .L_1368)


	//   ....[0]....
.L_1368:
        /* <DEDUP_REMOVED lines=27> */


	//----- nvinfo : EIATTR_MERCURY_ISA_VERSION
	.align		4
.L_1369:
        /*01d0*/ 	.byte	0x03, 0x5f
        /*01d2*/ 	.short	0x0101


	//----- nvinfo : EIATTR_UNUSED_LOAD_BYTE_OFFSET
	.align		4
        /*01d4*/ 	.byte	0x04, 0x44
        /*01d6*/ 	.short	(.L_1371 - .L_1370)


	//   ....[0]....
.L_1370:
        /*01d8*/ 	.word	0x00000a70
        /*01dc*/ 	.word	0x0000fff0


	//   ....[1]....
        /*01e0*/ 	.word	0x0000e6d0
        /*01e4*/ 	.word	0x0000fff0


	//----- nvinfo : EIATTR_INT_WARP_WIDE_INSTR_OFFSETS
	.align		4
.L_1371:
        /*01e8*/ 	.byte	0x04, 0x31
        /*01ea*/ 	.short	(.L_1373 - .L_1372)


	//   ....[0]....
.L_1372:
        /*01ec*/ 	.word	0x00000160


	//   ....[1]....
        /*01f0*/ 	.word	0x000001a0


	//   ....[2]....
        /*01f4*/ 	.word	0x00000210


	//   ....[3]....
        /*01f8*/ 	.word	0x00012600


	//   ....[4]....
        /*01fc*/ 	.word	0x00012690


	//   ....[5]....
        /*0200*/ 	.word	0x00012b90


	//   ....[6]....
        /*0204*/ 	.word	0x00012c10


	//   ....[7]....
        /*0208*/ 	.word	0x00014f30


	//   ....[8]....
        /*020c*/ 	.word	0x00014fc0


	//----- nvinfo : EIATTR_COOP_GROUP_MASK_REGIDS
	.align		4
.L_1373:
        /*0210*/ 	.byte	0x04, 0x29
        /*0212*/ 	.short	(.L_1375 - .L_1374)


	//   ....[0]....
.L_1374:
        /*0214*/ 	.word	0xffffffff


	//   ....[1]....
        /*0218*/ 	.word	0xffffffff


	//   ....[2]....
        /*021c*/ 	.word	0xffffffff


	//   ....[3]....
        /*0220*/ 	.word	0xffffffff


	//   ....[4]....
        /*0224*/ 	.word	0xffffffff


	//   ....[5]....
        /*0228*/ 	.word	0xffffffff


	//   ....[6]....
        /*022c*/ 	.word	0xffffffff


	//   ....[7]....
        /*0230*/ 	.word	0xffffffff


	//   ....[8]....
        /*0234*/ 	.word	0xffffffff


	//   ....[9]....
        /*0238*/ 	.word	0xffffffff


	//   ....[10]....
        /*023c*/ 	.word	0xffffffff


	//   ....[11]....
        /*0240*/ 	.word	0xffffffff


	//   ....[12]....
        /*0244*/ 	.word	0xffffffff


	//   ....[13]....
        /*0248*/ 	.word	0xffffffff


	//   ....[14]....
        /*024c*/ 	.word	0xffffffff


	//   ....[15]....
        /*0250*/ 	.word	0xffffffff


	//   ....[16]....
        /*0254*/ 	.word	0xffffffff


	//   ....[17]....
        /*0258*/ 	.word	0xffffffff


	//   ....[18]....
        /*025c*/ 	.word	0xffffffff


	//   ....[19]....
        /*0260*/ 	.word	0xffffffff


	//   ....[20]....
        /*0264*/ 	.word	0xffffffff


	//   ....[21]....
        /*0268*/ 	.word	0xffffffff


	//   ....[22]....
        /*026c*/ 	.word	0xffffffff


	//   ....[23]....
        /*0270*/ 	.word	0xffffffff


	//   ....[24]....
        /*0274*/ 	.word	0xffffffff


	//   ....[25]....
        /*0278*/ 	.word	0xffffffff


	//   ....[26]....
        /*027c*/ 	.word	0xffffffff


	//   ....[27]....
        /*0280*/ 	.word	0xffffffff


	//   ....[28]....
        /*0284*/ 	.word	0xffffffff


	//   ....[29]....
        /*0288*/ 	.word	0xffffffff


	//   ....[30]....
        /*028c*/ 	.word	0xffffffff


	//   ....[31]....
        /*0290*/ 	.word	0xffffffff


	//   ....[32]....
        /*0294*/ 	.word	0xffffffff


	//   ....[33]....
        /*0298*/ 	.word	0xffffffff


	//   ....[34]....
        /*029c*/ 	.word	0xffffffff


	//   ....[35]....
        /*02a0*/ 	.word	0xffffffff


	//   ....[36]....
        /*02a4*/ 	.word	0xffffffff


	//   ....[37]....
        /*02a8*/ 	.word	0xffffffff


	//   ....[38]....
        /*02ac*/ 	.word	0xffffffff


	//   ....[39]....
        /*02b0*/ 	.word	0xffffffff


	//   ....[40]....
        /*02b4*/ 	.word	0xffffffff


	//   ....[41]....
        /*02b8*/ 	.word	0xffffffff


	//   ....[42]....
        /*02bc*/ 	.word	0xffffffff


	//   ....[43]....
        /*02c0*/ 	.word	0xffffffff


	//   ....[44]....
        /*02c4*/ 	.word	0xffffffff


	//   ....[45]....
        /*02c8*/ 	.word	0xffffffff


	//   ....[46]....
        /*02cc*/ 	.word	0xffffffff


	//   ....[47]....
        /*02d0*/ 	.word	0xffffffff


	//   ....[48]....
        /*02d4*/ 	.word	0xffffffff


	//   ....[49]....
        /*02d8*/ 	.word	0xffffffff


	//   ....[50]....
        /*02dc*/ 	.word	0xffffffff


	//   ....[51]....
        /*02e0*/ 	.word	0xffffffff


	//   ....[52]....
        /*02e4*/ 	.word	0xffffffff


	//   ....[53]....
        /*02e8*/ 	.word	0xffffffff


	//   ....[54]....
        /*02ec*/ 	.word	0xffffffff


	//   ....[55]....
        /*02f0*/ 	.word	0xffffffff


	//   ....[56]....
        /*02f4*/ 	.word	0xffffffff


	//   ....[57]....
        /*02f8*/ 	.word	0xffffffff


	//   ....[58]....
        /*02fc*/ 	.word	0xffffffff


	//   ....[59]....
        /*0300*/ 	.word	0xffffffff


	//   ....[60]....
        /*0304*/ 	.word	0xffffffff


	//   ....[61]....
        /*0308*/ 	.word	0xffffffff


	//   ....[62]....
        /*030c*/ 	.word	0x0500000f


	//   ....[63]....
        /*0310*/ 	.word	0x0500000f


	//   ....[64]....
        /*0314*/ 	.word	0x0500000f


	//   ....[65]....
        /*0318*/ 	.word	0x0500000f


	//   ....[66]....
        /*031c*/ 	.word	0x0500000f


	//   ....[67]....
        /*0320*/ 	.word	0x0500000f


	//   ....[68]....
        /*0324*/ 	.word	0x0500000f


	//   ....[69]....
        /*0328*/ 	.word	0x0500000f


	//   ....[70]....
        /*032c*/ 	.word	0x0500000f


	//   ....[71]....
        /*0330*/ 	.word	0x0500000f


	//   ....[72]....
        /*0334*/ 	.word	0x0500000f


	//   ....[73]....
        /*0338*/ 	.word	0x0500000f


	//   ....[74]....
        /*033c*/ 	.word	0x0500000f


	//   ....[75]....
        /*0340*/ 	.word	0x0500000f


	//   ....[76]....
        /*0344*/ 	.word	0x0500000f


	//   ....[77]....
        /*0348*/ 	.word	0x0500000f


	//   ....[78]....
        /*034c*/ 	.word	0x0500000f


	//   ....[79]....
        /*0350*/ 	.word	0x0500000f


	//   ....[80]....
        /*0354*/ 	.word	0x0500000f


	//----- nvinfo : EIATTR_COOP_GROUP_INSTR_OFFSETS
	.align		4
.L_1375:
        /*0358*/ 	.byte	0x04, 0x28
        /*035a*/ 	.short	(.L_1377 - .L_1376)


	//   ....[0]....
.L_1376:
        /*035c*/ 	.word	0x00000070


	//   ....[1]....
        /*0360*/ 	.word	0x00000170


	//   ....[2]....
        /*0364*/ 	.word	0x000001c0


	//   ....[3]....
        /*0368*/ 	.word	0x000003f0


	//   ....[4]....
        /*036c*/ 	.word	0x00000550


	//   ....[5]....
        /*0370*/ 	.word	0x00000670


	//   ....[6]....
        /*0374*/ 	.word	0x000007d0


	//   ....[7]....
        /*0378*/ 	.word	0x000019e0


	//   ....[8]....
        /*037c*/ 	.word	0x00003610


	//   ....[9]....
        /*0380*/ 	.word	0x00003720


	//   ....[10]....
        /*0384*/ 	.word	0x00003c80


	//   ....[11]....
        /*0388*/ 	.word	0x00003ce0


	//   ....[12]....
        /*038c*/ 	.word	0x00006470


	//   ....[13]....
        /*0390*/ 	.word	0x00006580


	//   ....[14]....
        /*0394*/ 	.word	0x00006bf0


	//   ....[15]....
        /*0398*/ 	.word	0x00006d90


	//   ....[16]....
        /*039c*/ 	.word	0x00008c20


	//   ....[17]....
        /*03a0*/ 	.word	0x00008ca0


	//   ....[18]....
        /*03a4*/ 	.word	0x00009110


	//   ....[19]....
        /*03a8*/ 	.word	0x000092d0


	//   ....[20]....
        /*03ac*/ 	.word	0x0000bff0


	//   ....[21]....
        /*03b0*/ 	.word	0x0000c110


	//   ....[22]....
        /*03b4*/ 	.word	0x0000c8b0


	//   ....[23]....
        /*03b8*/ 	.word	0x0000ca80


	//   ....[24]....
        /*03bc*/ 	.word	0x0000dc50


	//   ....[25]....
        /*03c0*/ 	.word	0x0000dc90


	//   ....[26]....
        /*03c4*/ 	.word	0x0000dd60


	//   ....[27]....
        /*03c8*/ 	.word	0x0000dd70


	//   ....[28]....
        /*03cc*/ 	.word	0x00011190


	//   ....[29]....
        /*03d0*/ 	.word	0x00011310


	//   ....[30]....
        /*03d4*/ 	.word	0x00011340


	//   ....[31]....
        /*03d8*/ 	.word	0x00011380


	//   ....[32]....
        /*03dc*/ 	.word	0x000113f0


	//   ....[33]....
        /*03e0*/ 	.word	0x00011450


	//   ....[34]....
        /*03e4*/ 	.word	0x00011490


	//   ....[35]....
        /*03e8*/ 	.word	0x00011630


	//   ....[36]....
        /*03ec*/ 	.word	0x00011690


	//   ....[37]....
        /*03f0*/ 	.word	0x000116d0


	//   ....[38]....
        /*03f4*/ 	.word	0x00011710


	//   ....[39]....
        /*03f8*/ 	.word	0x00011740


	//   ....[40]....
        /*03fc*/ 	.word	0x00011770


	//   ....[41]....
        /*0400*/ 	.word	0x00011810


	//   ....[42]....
        /*0404*/ 	.word	0x00011870


	//   ....[43]....
        /*0408*/ 	.word	0x00011900


	//   ....[44]....
        /*040c*/ 	.word	0x00015050


	//   ....[45]....
        /*0410*/ 	.word	0x00015060


	//   ....[46]....
        /*0414*/ 	.word	0x00015170


	//   ....[47]....
        /*0418*/ 	.word	0x000151d0


	//   ....[48]....
        /*041c*/ 	.word	0x00015210


	//   ....[49]....
        /*0420*/ 	.word	0x00015250


	//   ....[50]....
        /*0424*/ 	.word	0x00015280


	//   ....[51]....
        /*0428*/ 	.word	0x000152b0


	//   ....[52]....
        /*042c*/ 	.word	0x00015440


	//   ....[53]....
        /*0430*/ 	.word	0x000154a0


	//   ....[54]....
        /*0434*/ 	.word	0x000154e0


	//   ....[55]....
        /*0438*/ 	.word	0x00015520


	//   ....[56]....
        /*043c*/ 	.word	0x00015550


	//   ....[57]....
        /*0440*/ 	.word	0x00015580


	//   ....[58]....
        /*0444*/ 	.word	0x00015640


	//   ....[59]....
        /*0448*/ 	.word	0x00015660


	//   ....[60]....
        /*044c*/ 	.word	0x000156d0


	//   ....[61]....
        /*0450*/ 	.word	0x00015d60


	//   ....[62]....
        /*0454*/ 	.word	0x000163a0


	//   ....[63]....
        /*0458*/ 	.word	0x000167c0


	//   ....[64]....
        /*045c*/ 	.word	0x00016850


	//   ....[65]....
        /*0460*/ 	.word	0x000168f0


	//   ....[66]....
        /*0464*/ 	.word	0x000169a0


	//   ....[67]....
        /*0468*/ 	.word	0x00016a20


	//   ....[68]....
        /*046c*/ 	.word	0x00016aa0


	//   ....[69]....
        /*0470*/ 	.word	0x00016b20


	//   ....[70]....
        /*0474*/ 	.word	0x00016ba0


	//   ....[71]....
        /*0478*/ 	.word	0x00016c30


	//   ....[72]....
        /*047c*/ 	.word	0x00016ce0


	//   ....[73]....
        /*0480*/ 	.word	0x00016d60


	//   ....[74]....
        /*0484*/ 	.word	0x00016de0


	//   ....[75]....
        /*0488*/ 	.word	0x00016e60


	//   ....[76]....
        /*048c*/ 	.word	0x00016ee0


	//   ....[77]....
        /*0490*/ 	.word	0x00016f50


	//   ....[78]....
        /*0494*/ 	.word	0x00016ff0


	//   ....[79]....
        /*0498*/ 	.word	0x00017080


	//   ....[80]....
        /*049c*/ 	.word	0x000171b0


	//----- nvinfo : EIATTR_REG_RECONFIG
	.align		4
.L_1377:
        /*04a0*/ 	.byte	0x01, 0x54
	.zero		2


	//----- nvinfo : EIATTR_SYSCALL_OFFSETS
	.align		4
        /*04a4*/ 	.byte	0x04, 0x46
        /*04a6*/ 	.short	(.L_1379 - .L_1378)


	//   ....[0]....
.L_1378:
        /*04a8*/ 	.word	0x00001bc0


	//   ....[1]....
        /*04ac*/ 	.word	0x00012820


	//   ....[2]....
        /*04b0*/ 	.word	0x00012960


	//   ....[3]....
        /*04b4*/ 	.word	0x00012a60


	//----- nvinfo : EIATTR_MBARRIER_INSTR_OFFSETS
	.align		4
.L_1379:
        /*04b8*/ 	.byte	0x04, 0x39
        /*04ba*/ 	.short	(.L_1381 - .L_1380)


	//   ....[0]....
.L_1380:
        /*04bc*/ 	.word	0x000002a0
        /*04c0*/ 	.word	0x000000ff
        /*04c4*/ 	.word	0x00022800
        /*04c8*/ 	.short	0x0100
        /*04ca*/ 	.byte	0x08
	.zero		1


	//   ....[1]....
        /*04cc*/ 	.word	0x000002b0
        /*04d0*/ 	.word	0x000000ff
        /*04d4*/ 	.word	0x00022820
        /*04d8*/ 	.short	0x0100
        /*04da*/ 	.byte	0x08
	.zero		1


	//   ....[2]....
        /*04dc*/ 	.word	0x000003a0
        /*04e0*/ 	.word	0x000000ff
        /*04e4*/ 	.word	0x00022830
        /*04e8*/ 	.short	0x0100
        /*04ea*/ 	.byte	0x08
	.zero		1


	//   ....[3]....
        /*04ec*/ 	.word	0x000003b0
        /*04f0*/ 	.word	0x000000ff
        /*04f4*/ 	.word	0x00022840
        /*04f8*/ 	.short	0x0100
        /*04fa*/ 	.byte	0x08
	.zero		1


	//   ....[4]....
        /*04fc*/ 	.word	0x000003c0
        /*0500*/ 	.word	0x000000ff
        /*0504*/ 	.word	0x00022838
        /*0508*/ 	.short	0x0100
        /*050a*/ 	.byte	0x08
	.zero		1


	//   ....[5]....
        /*050c*/ 	.word	0x000003d0
        /*0510*/ 	.word	0x000000ff
        /*0514*/ 	.word	0x00022848
        /*0518*/ 	.short	0x0100
        /*051a*/ 	.byte	0x08
	.zero		1


	//   ....[6]....
        /*051c*/ 	.word	0x00000500
        /*0520*/ 	.word	0x000000ff
        /*0524*/ 	.word	0x00022850
        /*0528*/ 	.short	0x0100
        /*052a*/ 	.byte	0x08
	.zero		1


	//   ....[7]....
        /*052c*/ 	.word	0x00000510
        /*0530*/ 	.word	0x000000ff
        /*0534*/ 	.word	0x00022860
        /*0538*/ 	.short	0x0100
        /*053a*/ 	.byte	0x08
	.zero		1


	//   ....[8]....
        /*053c*/ 	.word	0x00000520
        /*0540*/ 	.word	0x000000ff
        /*0544*/ 	.word	0x00022858
        /*0548*/ 	.short	0x0100
        /*054a*/ 	.byte	0x08
	.zero		1


	//   ....[9]....
        /*054c*/ 	.word	0x00000530
        /*0550*/ 	.word	0x000000ff
        /*0554*/ 	.word	0x00022868
        /*0558*/ 	.short	0x0100
        /*055a*/ 	.byte	0x08
	.zero		1


	//   ....[10]....
        /*055c*/ 	.word	0x00000620
        /*0560*/ 	.word	0x000000ff
        /*0564*/ 	.word	0x00022870
        /*0568*/ 	.short	0x0100
        /*056a*/ 	.byte	0x06
	.zero		1


	//   ....[11]....
        /*056c*/ 	.word	0x00000630
        /*0570*/ 	.word	0x000000ff
        /*0574*/ 	.word	0x00022880
        /*0578*/ 	.short	0x0100
        /*057a*/ 	.byte	0x06
	.zero		1


	//   ....[12]....
        /*057c*/ 	.word	0x00000640
        /*0580*/ 	.word	0x000000ff
        /*0584*/ 	.word	0x00022878
        /*0588*/ 	.short	0x0100
        /*058a*/ 	.byte	0x06
	.zero		1


	//   ....[13]....
        /*058c*/ 	.word	0x00000650
        /*0590*/ 	.word	0x000000ff
        /*0594*/ 	.word	0x00022888
        /*0598*/ 	.short	0x0100
        /*059a*/ 	.byte	0x06
	.zero		1


	//   ....[14]....
        /*059c*/ 	.word	0x00000780
        /*05a0*/ 	.word	0x000000ff
        /*05a4*/ 	.word	0x00022890
        /*05a8*/ 	.short	0x0100
        /*05aa*/ 	.byte	0x08
	.zero		1


	//   ....[15]....
        /*05ac*/ 	.word	0x00000790
        /*05b0*/ 	.word	0x000000ff
        /*05b4*/ 	.word	0x000228a0
        /*05b8*/ 	.short	0x0100
        /*05ba*/ 	.byte	0x08
	.zero		1


	//   ....[16]....
        /*05bc*/ 	.word	0x000007a0
        /*05c0*/ 	.word	0x000000ff
        /*05c4*/ 	.word	0x00022898
        /*05c8*/ 	.short	0x0100
        /*05ca*/ 	.byte	0x08
	.zero		1


	//   ....[17]....
        /*05cc*/ 	.word	0x000007b0
        /*05d0*/ 	.word	0x000000ff
        /*05d4*/ 	.word	0x000228a8
        /*05d8*/ 	.short	0x0100
        /*05da*/ 	.byte	0x08
	.zero		1


	//   ....[18]....
        /*05dc*/ 	.word	0x000008e0
        /*05e0*/ 	.word	0x000000ff
        /*05e4*/ 	.word	0x000228b0
        /*05e8*/ 	.short	0x0100
        /*05ea*/ 	.byte	0x08
	.zero		1


	//   ....[19]....
        /*05ec*/ 	.word	0x000008f0
        /*05f0*/ 	.word	0x000000ff
        /*05f4*/ 	.word	0x000228c0
        /*05f8*/ 	.short	0x0100
        /*05fa*/ 	.byte	0x08
	.zero		1


	//   ....[20]....
        /*05fc*/ 	.word	0x00000900
        /*0600*/ 	.word	0x000000ff
        /*0604*/ 	.word	0x000228b8
        /*0608*/ 	.short	0x0100
        /*060a*/ 	.byte	0x08
	.zero		1


	//   ....[21]....
        /*060c*/ 	.word	0x00000910
        /*0610*/ 	.word	0x000000ff
        /*0614*/ 	.word	0x000228c8
        /*0618*/ 	.short	0x0100
        /*061a*/ 	.byte	0x08
	.zero		1


	//   ....[22]....
        /*061c*/ 	.word	0x00001c70
        /*0620*/ 	.word	0x00000009
        /*0624*/ 	.word	0x00022800
        /*0628*/ 	.short	0x010a
        /*062a*/ 	.byte	0x3f
	.zero		1


	//   ....[23]....
        /*062c*/ 	.word	0x00001d40
        /*0630*/ 	.word	0x00000005
        /*0634*/ 	.word	0x00022830
        /*0638*/ 	.short	0x010a
        /*063a*/ 	.byte	0x3f
	.zero		1


	//   ....[24]....
        /*063c*/ 	.word	0x00001d80
        /*0640*/ 	.word	0x00000005
        /*0644*/ 	.word	0x00022830
        /*0648*/ 	.short	0x010a
        /*064a*/ 	.byte	0x3f
	.zero		1


	//   ....[25]....
        /*064c*/ 	.word	0x00002330
        /*0650*/ 	.word	0x00000000
        /*0654*/ 	.word	0x00000000
        /*0658*/ 	.short	0x0101
        /*065a*/ 	.byte	0x3f
	.zero		1


	//   ....[26]....
        /*065c*/ 	.word	0x000045c0
        /*0660*/ 	.word	0x00000005
        /*0664*/ 	.word	0x00022850
        /*0668*/ 	.short	0x010a
        /*066a*/ 	.byte	0x3f
	.zero		1


	//   ....[27]....
        /*066c*/ 	.word	0x00004600
        /*0670*/ 	.word	0x00000005
        /*0674*/ 	.word	0x00022850
        /*0678*/ 	.short	0x010a
        /*067a*/ 	.byte	0x3f
	.zero		1


	//   ....[28]....
        /*067c*/ 	.word	0x00004930
        /*0680*/ 	.word	0x00000005
        /*0684*/ 	.word	0x00000000
        /*0688*/ 	.short	0x0101
        /*068a*/ 	.byte	0x3f
	.zero		1


	//   ....[29]....
        /*068c*/ 	.word	0x00004c40
        /*0690*/ 	.word	0x000000ff
        /*0694*/ 	.word	0x00022830
        /*0698*/ 	.short	0x010a
        /*069a*/ 	.byte	0x1c
	.zero		1


	//   ....[30]....
        /*069c*/ 	.word	0x00004c80
        /*06a0*/ 	.word	0x000000ff
        /*06a4*/ 	.word	0x00022830
        /*06a8*/ 	.short	0x010a
        /*06aa*/ 	.byte	0x1c
	.zero		1


	//   ....[31]....
        /*06ac*/ 	.word	0x00005190
        /*06b0*/ 	.word	0x00000014
        /*06b4*/ 	.word	0x00000000
        /*06b8*/ 	.short	0x0101
        /*06ba*/ 	.byte	0x3f
	.zero		1


	//   ....[32]....
        /*06bc*/ 	.word	0x00007d30
        /*06c0*/ 	.word	0x000000ff
        /*06c4*/ 	.word	0x00022850
        /*06c8*/ 	.short	0x010a
        /*06ca*/ 	.byte	0x1c
	.zero		1


	//   ....[33]....
        /*06cc*/ 	.word	0x00007d70
        /*06d0*/ 	.word	0x000000ff
        /*06d4*/ 	.word	0x00022850
        /*06d8*/ 	.short	0x010a
        /*06da*/ 	.byte	0x1c
	.zero		1


	//   ....[34]....
        /*06dc*/ 	.word	0x00008070
        /*06e0*/ 	.word	0x000000b1
        /*06e4*/ 	.word	0x00000000
        /*06e8*/ 	.short	0x0101
        /*06ea*/ 	.byte	0x3f
	.zero		1


	//   ....[35]....
        /*06ec*/ 	.word	0x00008430
        /*06f0*/ 	.word	0x000000ff
        /*06f4*/ 	.word	0x00022830
        /*06f8*/ 	.short	0x010a
        /*06fa*/ 	.byte	0x19
	.zero		1


	//   ....[36]....
        /*06fc*/ 	.word	0x00008470
        /*0700*/ 	.word	0x000000ff
        /*0704*/ 	.word	0x00022830
        /*0708*/ 	.short	0x010a
        /*070a*/ 	.byte	0x19
	.zero		1


	//   ....[37]....
        /*070c*/ 	.word	0x000095d0
        /*0710*/ 	.word	0x00000099
        /*0714*/ 	.word	0x00000000
        /*0718*/ 	.short	0x0101
        /*071a*/ 	.byte	0x3f
	.zero		1


	//   ....[38]....
        /*071c*/ 	.word	0x0000a300
        /*0720*/ 	.word	0x000000ff
        /*0724*/ 	.word	0x00022850
        /*0728*/ 	.short	0x010a
        /*072a*/ 	.byte	0x19
	.zero		1


	//   ....[39]....
        /*072c*/ 	.word	0x0000a340
        /*0730*/ 	.word	0x000000ff
        /*0734*/ 	.word	0x00022850
        /*0738*/ 	.short	0x010a
        /*073a*/ 	.byte	0x19
	.zero		1


	//   ....[40]....
        /*073c*/ 	.word	0x0000a630
        /*0740*/ 	.word	0x000000d6
        /*0744*/ 	.word	0x00000000
        /*0748*/ 	.short	0x0101
        /*074a*/ 	.byte	0x3f
	.zero		1


	//   ....[41]....
        /*074c*/ 	.word	0x0000a7f0
        /*0750*/ 	.word	0x000000ff
        /*0754*/ 	.word	0x00022830
        /*0758*/ 	.short	0x010a
        /*075a*/ 	.byte	0x1b
	.zero		1


	//   ....[42]....
        /*075c*/ 	.word	0x0000a830
        /*0760*/ 	.word	0x000000ff
        /*0764*/ 	.word	0x00022830
        /*0768*/ 	.short	0x010a
        /*076a*/ 	.byte	0x1b
	.zero		1


	//   ....[43]....
        /*076c*/ 	.word	0x0000ad40
        /*0770*/ 	.word	0x00000006
        /*0774*/ 	.word	0x00000000
        /*0778*/ 	.short	0x0101
        /*077a*/ 	.byte	0x3f
	.zero		1


	//   ....[44]....
        /*077c*/ 	.word	0x0000d8e0
        /*0780*/ 	.word	0x000000ff
        /*0784*/ 	.word	0x00022850
        /*0788*/ 	.short	0x010a
        /*078a*/ 	.byte	0x1b
	.zero		1


	//   ....[45]....
        /*078c*/ 	.word	0x0000d920
        /*0790*/ 	.word	0x000000ff
        /*0794*/ 	.word	0x00022850
        /*0798*/ 	.short	0x010a
        /*079a*/ 	.byte	0x1b
	.zero		1


	//   ....[46]....
        /*079c*/ 	.word	0x0000dc10
        /*07a0*/ 	.word	0x000000b0
        /*07a4*/ 	.word	0x00000000
        /*07a8*/ 	.short	0x0101
        /*07aa*/ 	.byte	0x3f
	.zero		1


	//   ....[47]....
        /*07ac*/ 	.word	0x0000fe00
        /*07b0*/ 	.word	0x00000011
        /*07b4*/ 	.word	0x00000000
        /*07b8*/ 	.short	0x0101
        /*07ba*/ 	.byte	0x3f
	.zero		1


	//   ....[48]....
        /*07bc*/ 	.word	0x00012f70
        /*07c0*/ 	.word	0x00000009
        /*07c4*/ 	.word	0x00022840
        /*07c8*/ 	.short	0x010a
        /*07ca*/ 	.byte	0x3f
	.zero		1


	//   ....[49]....
        /*07cc*/ 	.word	0x00013360
        /*07d0*/ 	.word	0x0000000a
        /*07d4*/ 	.word	0x00022820
        /*07d8*/ 	.short	0x010a
        /*07da*/ 	.byte	0x3f
	.zero		1


	//   ....[50]....
        /*07dc*/ 	.word	0x00013420
        /*07e0*/ 	.word	0x00000006
        /*07e4*/ 	.word	0x00022860
        /*07e8*/ 	.short	0x010a
        /*07ea*/ 	.byte	0x3f
	.zero		1


	//   ....[51]....
        /*07ec*/ 	.word	0x00013a80
        /*07f0*/ 	.word	0x00000002
        /*07f4*/ 	.word	0x00022840
        /*07f8*/ 	.short	0x010a
        /*07fa*/ 	.byte	0x3f
	.zero		1


	//   ....[52]....
        /*07fc*/ 	.word	0x00013c90
        /*0800*/ 	.word	0x00000002
        /*0804*/ 	.word	0x00022860
        /*0808*/ 	.short	0x010a
        /*080a*/ 	.byte	0x3f
	.zero		1


	//   ....[53]....
        /*080c*/ 	.word	0x00014230
        /*0810*/ 	.word	0x00000002
        /*0814*/ 	.word	0x00022840
        /*0818*/ 	.short	0x010a
        /*081a*/ 	.byte	0x3f
	.zero		1


	//   ....[54]....
        /*081c*/ 	.word	0x00014430
        /*0820*/ 	.word	0x00000002
        /*0824*/ 	.word	0x00022860
        /*0828*/ 	.short	0x010a
        /*082a*/ 	.byte	0x3f
	.zero		1


	//   ....[55]....
        /*082c*/ 	.word	0x00014940
        /*0830*/ 	.word	0x00000002
        /*0834*/ 	.word	0x00022840
        /*0838*/ 	.short	0x010a
        /*083a*/ 	.byte	0x3f
	.zero		1


	//   ....[56]....
        /*083c*/ 	.word	0x00014b50
        /*0840*/ 	.word	0x00000002
        /*0844*/ 	.word	0x00022860
        /*0848*/ 	.short	0x010a
        /*084a*/ 	.byte	0x3f
	.zero		1


	//   ....[57]....
        /*084c*/ 	.word	0x00015ce0
        /*0850*/ 	.word	0x00000000
        /*0854*/ 	.word	0x00022820
        /*0858*/ 	.short	0x010a
        /*085a*/ 	.byte	0x3f
	.zero		1


	//   ....[58]....
        /*085c*/ 	.word	0x00015ea0
        /*0860*/ 	.word	0x00000006
        /*0864*/ 	.word	0x00000000
        /*0868*/ 	.short	0x010a
        /*086a*/ 	.byte	0x3f
	.zero		1


	//   ....[59]....
        /*086c*/ 	.word	0x00015f10
        /*0870*/ 	.word	0x00000007
        /*0874*/ 	.word	0x00000000
        /*0878*/ 	.short	0x010a
        /*087a*/ 	.byte	0x3f
	.zero		1


	//   ....[60]....
        /*087c*/ 	.word	0x00015f80
        /*0880*/ 	.word	0x00000004
        /*0884*/ 	.word	0x00000000
        /*0888*/ 	.short	0x010a
        /*088a*/ 	.byte	0x3f
	.zero		1


	//   ....[61]....
        /*088c*/ 	.word	0x00015fb0
        /*0890*/ 	.word	0x00000003
        /*0894*/ 	.word	0x00000000
        /*0898*/ 	.short	0x010a
        /*089a*/ 	.byte	0x3f
	.zero		1


	//   ....[62]....
        /*089c*/ 	.word	0x00016010
        /*08a0*/ 	.word	0x00000009
        /*08a4*/ 	.word	0x00022800
        /*08a8*/ 	.short	0x010a
        /*08aa*/ 	.byte	0x3f
	.zero		1


	//   ....[63]....
        /*08ac*/ 	.word	0x00016060
        /*08b0*/ 	.word	0x00000005
        /*08b4*/ 	.word	0x00022830
        /*08b8*/ 	.short	0x010a
        /*08ba*/ 	.byte	0x3f
	.zero		1


	//   ....[64]....
        /*08bc*/ 	.word	0x000160b0
        /*08c0*/ 	.word	0x00000005
        /*08c4*/ 	.word	0x00022850
        /*08c8*/ 	.short	0x010a
        /*08ca*/ 	.byte	0x3f
	.zero		1


	//   ....[65]....
        /*08cc*/ 	.word	0x00016110
        /*08d0*/ 	.word	0x00000015
        /*08d4*/ 	.word	0x00022830
        /*08d8*/ 	.short	0x010a
        /*08da*/ 	.byte	0x3f
	.zero		1


	//   ....[66]....
        /*08dc*/ 	.word	0x00016160
        /*08e0*/ 	.word	0x000000b1
        /*08e4*/ 	.word	0x00022850
        /*08e8*/ 	.short	0x010a
        /*08ea*/ 	.byte	0x3f
	.zero		1


	//   ....[67]....
        /*08ec*/ 	.word	0x000161c0
        /*08f0*/ 	.word	0x00000006
        /*08f4*/ 	.word	0x00022830
        /*08f8*/ 	.short	0x010a
        /*08fa*/ 	.byte	0x3f
	.zero		1


	//   ....[68]....
        /*08fc*/ 	.word	0x00016210
        /*0900*/ 	.word	0x000000d6
        /*0904*/ 	.word	0x00022850
        /*0908*/ 	.short	0x010a
        /*090a*/ 	.byte	0x3f
	.zero		1


	//   ....[69]....
        /*090c*/ 	.word	0x00016270
        /*0910*/ 	.word	0x00000006
        /*0914*/ 	.word	0x00022830
        /*0918*/ 	.short	0x010a
        /*091a*/ 	.byte	0x3f
	.zero		1


	//   ....[70]....
        /*091c*/ 	.word	0x000162c0
        /*0920*/ 	.word	0x000000b0
        /*0924*/ 	.word	0x00022850
        /*0928*/ 	.short	0x010a
        /*092a*/ 	.byte	0x3f
	.zero		1


	//   ....[71]....
        /*092c*/ 	.word	0x00016460
        /*0930*/ 	.word	0x00000009
        /*0934*/ 	.word	0x00022840
        /*0938*/ 	.short	0x010a
        /*093a*/ 	.byte	0x3f
	.zero		1


	//   ....[72]....
        /*093c*/ 	.word	0x000164e0
        /*0940*/ 	.word	0x00000009
        /*0944*/ 	.word	0x00022820
        /*0948*/ 	.short	0x010a
        /*094a*/ 	.byte	0x3f
	.zero		1


	//   ....[73]....
        /*094c*/ 	.word	0x00016530
        /*0950*/ 	.word	0x00000006
        /*0954*/ 	.word	0x00022860
        /*0958*/ 	.short	0x010a
        /*095a*/ 	.byte	0x3f
	.zero		1


	//   ....[74]....
        /*095c*/ 	.word	0x00016580
        /*0960*/ 	.word	0x00000002
        /*0964*/ 	.word	0x00022840
        /*0968*/ 	.short	0x010a
        /*096a*/ 	.byte	0x3f
	.zero		1


	//   ....[75]....
        /*096c*/ 	.word	0x000165d0
        /*0970*/ 	.word	0x00000002
        /*0974*/ 	.word	0x00022860
        /*0978*/ 	.short	0x010a
        /*097a*/ 	.byte	0x3f
	.zero		1


	//   ....[76]....
        /*097c*/ 	.word	0x00016620
        /*0980*/ 	.word	0x00000002
        /*0984*/ 	.word	0x00022840
        /*0988*/ 	.short	0x010a
        /*098a*/ 	.byte	0x3f
	.zero		1


	//   ....[77]....
        /*098c*/ 	.word	0x00016670
        /*0990*/ 	.word	0x00000002
        /*0994*/ 	.word	0x00022860
        /*0998*/ 	.short	0x010a
        /*099a*/ 	.byte	0x3f
	.zero		1


	//   ....[78]....
        /*099c*/ 	.word	0x000166c0
        /*09a0*/ 	.word	0x00000002
        /*09a4*/ 	.word	0x00022840
        /*09a8*/ 	.short	0x010a
        /*09aa*/ 	.byte	0x3f
	.zero		1


	//   ....[79]....
        /*09ac*/ 	.word	0x00016710
        /*09b0*/ 	.word	0x00000002
        /*09b4*/ 	.word	0x00022860
        /*09b8*/ 	.short	0x010a
        /*09ba*/ 	.byte	0x3f
	.zero		1


	//   ....[80]....
        /*09bc*/ 	.word	0x000170d0
        /*09c0*/ 	.word	0x00000000
        /*09c4*/ 	.word	0x00022820
        /*09c8*/ 	.short	0x010a
        /*09ca*/ 	.byte	0x3f
	.zero		1


	//   ....[81]....
        /*09cc*/ 	.word	0x00017270
        /*09d0*/ 	.word	0x00000006
        /*09d4*/ 	.word	0x00000000
        /*09d8*/ 	.short	0x010a
        /*09da*/ 	.byte	0x3f
	.zero		1


	//   ....[82]....
        /*09dc*/ 	.word	0x000172c0
        /*09e0*/ 	.word	0x00000007
        /*09e4*/ 	.word	0x00000000
        /*09e8*/ 	.short	0x010a
        /*09ea*/ 	.byte	0x3f
	.zero		1


	//   ....[83]....
        /*09ec*/ 	.word	0x00017310
        /*09f0*/ 	.word	0x00000004
        /*09f4*/ 	.word	0x00000000
        /*09f8*/ 	.short	0x010a
        /*09fa*/ 	.byte	0x3f
	.zero		1


	//----- nvinfo : EIATTR_NUM_MBARRIERS
	.align		4
.L_1381:
        /*09fc*/ 	.byte	0x03, 0x38
        /*09fe*/ 	.short	0x0016


	//----- nvinfo : EIATTR_EXIT_INSTR_OFFSETS
	.align		4
        /*0a00*/ 	.byte	0x04, 0x1c
        /*0a02*/ 	.short	(.L_1383 - .L_1382)


	//   ....[0]....
.L_1382:
        /*0a04*/ 	.word	0x00000ab0


	//   ....[1]....
        /*0a08*/ 	.word	0x00011150


	//   ....[2]....
        /*0a0c*/ 	.word	0x000111b0


	//   ....[3]....
        /*0a10*/ 	.word	0x00016000


	//----- nvinfo : EIATTR_MAX_THREADS
	.align		4
.L_1383:
        /*0a14*/ 	.byte	0x04, 0x05
        /*0a16*/ 	.short	(.L_1385 - .L_1384)
.L_1384:
        /*0a18*/ 	.word	0x00000180
        /*0a1c*/ 	.word	0x00000001
        /*0a20*/ 	.word	0x00000001


	//----- nvinfo : EIATTR_CRS_STACK_SIZE
	.align		4
.L_1385:
        /*0a24*/ 	.byte	0x04, 0x1e
        /*0a26*/ 	.short	(.L_1387 - .L_1386)
.L_1386:
        /*0a28*/ 	.word	0x00000000


	//----- nvinfo : EIATTR_CBANK_PARAM_SIZE
	.align		4
.L_1387:
        /*0a2c*/ 	.byte	0x03, 0x19
        /*0a2e*/ 	.short	0x0a70


	//----- nvinfo : EIATTR_PARAM_CBANK
	.align		4
        /*0a30*/ 	.byte	0x04, 0x0a
        /*0a32*/ 	.short	(.L_1389 - .L_1388)
	.align		4
.L_1388:
        /*0a34*/ 	.word	index@(.nv.constant0._ZN7cutlass13device_kernelIN5flash11enable_sm90INS1_16FlashAttnFwdSm90INS1_25CollectiveMainloopFwdSm90ILi2EN4cute5tupleIJNS5_1CILi1EEES8_S8_EEENS6_IJNS7_ILi128EEENS7_ILi96EEENS7_ILi64EEEEEELi256ENS_6half_tEfNS_4arch4Sm90ELb0ELb1ELb1ELb1ELb0ELb0ELb0ELb1ELb0ELb0ELb0ELb0EEENS1_21CollectiveEpilogueFwdINS6_IJSA_NS7_ILi256EEESB_EEES9_SE_SG_Li256ELb1ELb0ELb0ELb0EEENS1_36VarlenDynamicPersistentTileSchedulerILi128ELi96ELi256ELi32ELb0ELb0ELb1ELb1ELb0ELb1EEEEEEEEEvNT_6ParamsE)
        /*0a38*/ 	.short	0x0210
        /*0a3a*/ 	.short	0x0a70


	//----- nvinfo : EIATTR_SW_WAR
	.align		4
.L_1389:
        /*0a3c*/ 	.byte	0x04, 0x36
        /*0a3e*/ 	.short	(.L_1391 - .L_1390)
.L_1390:
        /*0a40*/ 	.word	0x00000008
.L_1391:


//--------------------- .nv.info._ZN7cutlass13device_kernelIN5flash11enable_sm90INS1_16FlashAttnFwdSm90INS1_25CollectiveMainloopFwdSm90ILi2EN4cute5tupleIJNS5_1CILi1EEES8_S8_EEENS6_IJNS7_ILi128EEENS7_ILi96EEENS7_ILi64EEEEEELi256ENS_6half_tEfNS_4arch4Sm90ELb0ELb1ELb1ELb1ELb0ELb1ELb0ELb1ELb0ELb0ELb0ELb0EEENS1_21CollectiveEpilogueFwdINS6_IJSA_NS7_ILi256EEESB_EEES9_SE_SG_Li256ELb1ELb0ELb0ELb0EEENS1_36VarlenDynamicPersistentTileSchedulerILi128ELi96ELi256ELi32ELb0ELb0ELb1ELb1ELb0ELb1EEEEEEEEEvNT_6ParamsE --------------------------
	.section	.nv.info._ZN7cutlass13device_kernelIN5flash11enable_sm90INS1_16FlashAttnFwdSm90INS1_25CollectiveMainloopFwdSm90ILi2EN4cute5tupleIJNS5_1CILi1EEES8_S8_EEENS6_IJNS7_ILi128EEENS7_ILi96EEENS7_ILi64EEEEEELi256ENS_6half_tEfNS_4arch4Sm90ELb0ELb1ELb1ELb1ELb0ELb1ELb0ELb1ELb0ELb0ELb0ELb0EEENS1_21CollectiveEpilogueFwdINS6_IJSA_NS7_ILi256EEESB_EEES9_SE_SG_Li256ELb1ELb0ELb0ELb0EEENS1_36VarlenDynamicPersistentTileSchedulerILi128ELi96ELi256ELi32ELb0ELb0ELb1ELb1ELb0ELb1EEEEEEEEEvNT_6ParamsE,"",@"SHT_CUDA_INFO"
	.sectionflags	@""
	.align	4


	//----- nvinfo : EIATTR_CUDA_API_VERSION
	.align		4
        /*0000*/ 	.byte	0x04, 0x37
        /*0002*/ 	.short	(.L_1393 - .L_1392)
.L_1392:
        /*0004*/ 	.word	0x00000082


	//----- nvinfo : EIATTR_KPARAM_INFO
	.align		4
.L_1393:
        /*0008*/ 	.byte	0x04, 0x17
        /*000a*/ 	.short	(.L_1395 - .L_1394)
.L_1394:
        /*000c*/ 	.word	0x00000000
        /*0010*/ 	.short	0x0000
        /*0012*/ 	.short	0x0070
        /*0014*/ 	.byte	0x00, 0xf0, 0x01, 0x28


	//----- nvinfo : EIATTR_SPARSE_MMA_MASK
	.align		4
.L_1395:
        /*0018*/ 	.byte	0x03, 0x50
        /*001a*/ 	.short	0x0000


	//----- nvinfo : EIATTR_MAXREG_COUNT
	.align		4
        /*001c*/ 	.byte	0x03, 0x1b
        /*001e*/ 	.short	0x00a8


	//----- nvinfo : EIATTR_NUM_BARRIERS
	.align		4
        /*0020*/ 	.byte	0x02, 0x4c
        /*0022*/ 	.byte	0x10
	.zero		1


	//----- nvinfo : EIATTR_EXTERNS
	.align		4
        /*0024*/ 	.byte	0x04, 0x0f
        /*0026*/ 	.short	(.L_1397 - .L_1396)


	//   ....[0]....
	.align		4
.L_1396:
        /*0028*/ 	.word	index@(__assertfail)


	//----- nvinfo : EIATTR_ANNOTATIONS
	.align		4
.L_1397:
        /*002c*/ 	.byte	0x04, 0x55
        /*002e*/ 	.short	(.L_1399 - .L_1398)


	//   ....[0]....
.L_1398:
        /* <DEDUP_REMOVED lines=42> */


	//----- nvinfo : EIATTR_MERCURY_ISA_VERSION
	.align		4
.L_1399:
        /*02b8*/ 	.byte	0x03, 0x5f
        /*02ba*/ 	.short	0x0101


	//----- nvinfo : EIATTR_UNUSED_LOAD_BYTE_OFFSET
	.align		4
        /*02bc*/ 	.byte	0x04, 0x44
        /*02be*/ 	.short	(.L_1401 - .L_1400)


	//   ....[0]....
.L_1400:
        /*02c0*/ 	.word	0x00000b00
        /*02c4*/ 	.word	0x0000fff0


	//   ....[1]....
        /*02c8*/ 	.word	0x00016180
        /*02cc*/ 	.word	0x0000fff0


	//----- nvinfo : EIATTR_INT_WARP_WIDE_INSTR_OFFSETS
	.align		4
.L_1401:
        /*02d0*/ 	.byte	0x04, 0x31
        /*02d2*/ 	.short	(.L_1403 - .L_1402)


	//   ....[0]....
.L_1402:
        /*02d4*/ 	.word	0x000001b0


	//   ....[1]....
        /*02d8*/ 	.word	0x00000250


	//   ....[2]....
        /*02dc*/ 	.word	0x000002c0


	//   ....[3]....
        /*02e0*/ 	.word	0x0001b220


	//   ....[4]....
        /*02e4*/ 	.word	0x0001b2b0


	//   ....[5]....
        /*02e8*/ 	.word	0x0001b7a0


	//   ....[6]....
        /*02ec*/ 	.word	0x0001b7e0


	//   ....[7]....
        /*02f0*/ 	.word	0x0001db40


	//   ....[8]....
        /*02f4*/ 	.word	0x0001dbd0


	//----- nvinfo : EIATTR_COOP_GROUP_MASK_REGIDS
	.align		4
.L_1403:
        /*02f8*/ 	.byte	0x04, 0x29
        /*02fa*/ 	.short	(.L_1405 - .L_1404)


	//   ....[0]....
.L_1404:
        /*02fc*/ 	.word	0xffffffff


	//   ....[1]....
        /*0300*/ 	.word	0xffffffff


	//   ....[2]....
        /*0304*/ 	.word	0xffffffff


	//   ....[3]....
        /*0308*/ 	.word	0xffffffff


	//   ....[4]....
        /*030c*/ 	.word	0xffffffff


	//   ....[5]....
        /*0310*/ 	.word	0xffffffff


	//   ....[6]....
        /*0314*/ 	.word	0xffffffff


	//   ....[7]....
        /*0318*/ 	.word	0xffffffff


	//   ....[8]....
        /*031c*/ 	.word	0xffffffff


	//   ....[9]....
        /*0320*/ 	.word	0xffffffff


	//   ....[10]....
        /*0324*/ 	.word	0xffffffff


	//   ....[11]....
        /*0328*/ 	.word	0xffffffff


	//   ....[12]....
        /*032c*/ 	.word	0xffffffff


	//   ....[13]....
        /*0330*/ 	.word	0xffffffff


	//   ....[14]....
        /*0334*/ 	.word	0xffffffff


	//   ....[15]....
        /*0338*/ 	.word	0xffffffff


	//   ....[16]....
        /*033c*/ 	.word	0xffffffff


	//   ....[17]....
        /*0340*/ 	.word	0xffffffff


	//   ....[18]....
        /*0344*/ 	.word	0xffffffff


	//   ....[19]....
        /*0348*/ 	.word	0xffffffff


	//   ....[20]....
        /*034c*/ 	.word	0xffffffff


	//   ....[21]....
        /*0350*/ 	.word	0xffffffff


	//   ....[22]....
        /*0354*/ 	.word	0xffffffff


	//   ....[23]....
        /*0358*/ 	.word	0xffffffff


	//   ....[24]....
        /*035c*/ 	.word	0xffffffff


	//   ....[25]....
        /*0360*/ 	.word	0xffffffff


	//   ....[26]....
        /*0364*/ 	.word	0xffffffff


	//   ....[27]....
        /*0368*/ 	.word	0xffffffff


	//   ....[28]....
        /*036c*/ 	.word	0xffffffff


	//   ....[29]....
        /*0370*/ 	.word	0xffffffff


	//   ....[30]....
        /*0374*/ 	.word	0xffffffff


	//   ....[31]....
        /*0378*/ 	.word	0xffffffff


	//   ....[32]....
        /*037c*/ 	.word	0xffffffff


	//   ....[33]....
        /*0380*/ 	.word	0xffffffff


	//   ....[34]....
        /*0384*/ 	.word	0xffffffff


	//   ....[35]....
        /*0388*/ 	.word	0xffffffff


	//   ....[36]....
        /*038c*/ 	.word	0xffffffff


	//   ....[37]....
        /*0390*/ 	.word	0xffffffff


	//   ....[38]....
        /*0394*/ 	.word	0xffffffff


	//   ....[39]....
        /*0398*/ 	.word	0xffffffff


	//   ....[40]....
        /*039c*/ 	.word	0xffffffff


	//   ....[41]....
        /*03a0*/ 	.word	0xffffffff


	//   ....[42]....
        /*03a4*/ 	.word	0xffffffff


	//   ....[43]....
        /*03a8*/ 	.word	0xffffffff


	//   ....[44]....
        /*03ac*/ 	.word	0xffffffff


	//   ....[45]....
        /*03b0*/ 	.word	0xffffffff


	//   ....[46]....
        /*03b4*/ 	.word	0xffffffff


	//   ....[47]....
        /*03b8*/ 	.word	0xffffffff


	//   ....[48]....
        /*03bc*/ 	.word	0xffffffff


	//   ....[49]....
        /*03c0*/ 	.word	0xffffffff


	//   ....[50]....
        /*03c4*/ 	.word	0xffffffff


	//   ....[51]....
        /*03c8*/ 	.word	0xffffffff


	//   ....[52]....
        /*03cc*/ 	.word	0xffffffff


	//   ....[53]....
        /*03d0*/ 	.word	0xffffffff


	//   ....[54]....
        /*03d4*/ 	.word	0xffffffff


	//   ....[55]....
        /*03d8*/ 	.word	0xffffffff


	//   ....[56]....
        /*03dc*/ 	.word	0xffffffff


	//   ....[57]....
        /*03e0*/ 	.word	0xffffffff


	//   ....[58]....
        /*03e4*/ 	.word	0xffffffff


	//   ....[59]....
        /*03e8*/ 	.word	0xffffffff


	//   ....[60]....
        /*03ec*/ 	.word	0xffffffff


	//   ....[61]....
        /*03f0*/ 	.word	0xffffffff


	//   ....[62]....
        /*03f4*/ 	.word	0x0500000f


	//   ....[63]....
        /*03f8*/ 	.word	0x0500000f


	//   ....[64]....
        /*03fc*/ 	.word	0x0500000f


	//   ....[65]....
        /*0400*/ 	.word	0x0500000f


	//   ....[66]....
        /*0404*/ 	.word	0x0500000f


	//   ....[67]....
        /*0408*/ 	.word	0x0500000f


	//   ....[68]....
        /*040c*/ 	.word	0x0500000f


	//   ....[69]....
        /*0410*/ 	.word	0x0500000f


	//   ....[70]....
        /*0414*/ 	.word	0x0500000f


	//   ....[71]....
        /*0418*/ 	.word	0x0500000f


	//   ....[72]....
        /*041c*/ 	.word	0x0500000f


	//   ....[73]....
        /*0420*/ 	.word	0x0500000f


	//   ....[74]....
        /*0424*/ 	.word	0x0500000f


	//   ....[75]....
        /*0428*/ 	.word	0x0500000f


	//   ....[76]....
        /*042c*/ 	.word	0x0500000f


	//   ....[77]....
        /*0430*/ 	.word	0x0500000f


	//   ....[78]....
        /*0434*/ 	.word	0x0500000f


	//   ....[79]....
        /*0438*/ 	.word	0x0500000f


	//   ....[80]....
        /*043c*/ 	.word	0x0500000f


	//   ....[81]....
        /*0440*/ 	.word	0x0500000f


	//   ....[82]....
        /*0444*/ 	.word	0x0500000f


	//   ....[83]....
        /*0448*/ 	.word	0x0500000f


	//   ....[84]....
        /*044c*/ 	.word	0x0500000f


	//   ....[85]....
        /*0450*/ 	.word	0x0500000f


	//   ....[86]....
        /*0454*/ 	.word	0x0500000f


	//   ....[87]....
        /*0458*/ 	.word	0x0500000f


	//   ....[88]....
        /*045c*/ 	.word	0x0500000f


	//   ....[89]....
        /*0460*/ 	.word	0x0500000f


	//   ....[90]....
        /*0464*/ 	.word	0x0500000f


	//   ....[91]....
        /*0468*/ 	.word	0x0500000f


	//   ....[92]....
        /*046c*/ 	.word	0x0500000f


	//   ....[93]....
        /*0470*/ 	.word	0x0500000f


	//   ....[94]....
        /*0474*/ 	.word	0x0500000f


	//   ....[95]....
        /*0478*/ 	.word	0x0500000f


	//   ....[96]....
        /*047c*/ 	.word	0x0500000f


	//   ....[97]....
        /*0480*/ 	.word	0x0500000f


	//   ....[98]....
        /*0484*/ 	.word	0x0500000f


	//----- nvinfo : EIATTR_COOP_GROUP_INSTR_OFFSETS
	.align		4
.L_1405:
        /*0488*/ 	.byte	0x04, 0x28
        /*048a*/ 	.short	(.L_1407 - .L_1406)


	//   ....[0]....
.L_1406:
        /*048c*/ 	.word	0x00000060


	//   ....[1]....
        /*0490*/ 	.word	0x000001c0


	//   ....[2]....
        /*0494*/ 	.word	0x00000270


	//   ....[3]....
        /*0498*/ 	.word	0x00000430


	//   ....[4]....
        /*049c*/ 	.word	0x00000590


	//   ....[5]....
        /*04a0*/ 	.word	0x000006b0


	//   ....[6]....
        /*04a4*/ 	.word	0x00000810


	//   ....[7]....
        /*04a8*/ 	.word	0x000060b0


	//   ....[8]....
        /*04ac*/ 	.word	0x0000ab10


	//   ....[9]....
        /*04b0*/ 	.word	0x0000abf0


	//   ....[10]....
        /*04b4*/ 	.word	0x0000b200


	//   ....[11]....
        /*04b8*/ 	.word	0x0000b290


	//   ....[12]....
        /*04bc*/ 	.word	0x0000db20


	//   ....[13]....
        /*04c0*/ 	.word	0x0000dc80


	//   ....[14]....
        /*04c4*/ 	.word	0x0000e600


	//   ....[15]....
        /*04c8*/ 	.word	0x0000e7d0


	//   ....[16]....
        /*04cc*/ 	.word	0x00010490


	//   ....[17]....
        /*04d0*/ 	.word	0x000104f0


	//   ....[18]....
        /*04d4*/ 	.word	0x00010990


	//   ....[19]....
        /*04d8*/ 	.word	0x00010b50


	//   ....[20]....
        /*04dc*/ 	.word	0x000139b0


	//   ....[21]....
        /*04e0*/ 	.word	0x00013ad0


	//   ....[22]....
        /*04e4*/ 	.word	0x000140f0


	//   ....[23]....
        /*04e8*/ 	.word	0x00014140


	//   ....[24]....
        /*04ec*/ 	.word	0x00015700


	//   ....[25]....
        /*04f0*/ 	.word	0x00015770


	//   ....[26]....
        /*04f4*/ 	.word	0x000157c0


	//   ....[27]....
        /*04f8*/ 	.word	0x000157f0


	//   ....[28]....
        /*04fc*/ 	.word	0x00018b40


	//   ....[29]....
        /*0500*/ 	.word	0x00018cb0


	//   ....[30]....
        /*0504*/ 	.word	0x00018ce0


	//   ....[31]....
        /*0508*/ 	.word	0x00018d20


	//   ....[32]....
        /*050c*/ 	.word	0x00018d90


	//   ....[33]....
        /*0510*/ 	.word	0x00018df0


	//   ....[34]....
        /*0514*/ 	.word	0x00018e30


	//   ....[35]....
        /*0518*/ 	.word	0x00018fd0


	//   ....[36]....
        /*051c*/ 	.word	0x00019030


	//   ....[37]....
        /*0520*/ 	.word	0x00019070


	//   ....[38]....
        /*0524*/ 	.word	0x000190b0


	//   ....[39]....
        /*0528*/ 	.word	0x000190e0


	//   ....[40]....
        /*052c*/ 	.word	0x00019110


	//   ....[41]....
        /*0530*/ 	.word	0x000191b0


	//   ....[42]....
        /*0534*/ 	.word	0x00019210


	//   ....[43]....
        /*0538*/ 	.word	0x000192a0


	//   ....[44]....
        /*053c*/ 	.word	0x0001dc60


	//   ....[45]....
        /*0540*/ 	.word	0x0001dc70


	//   ....[46]....
        /*0544*/ 	.word	0x0001dd80


	//   ....[47]....
        /*0548*/ 	.word	0x0001dde0


	//   ....[48]....
        /*054c*/ 	.word	0x0001de20


	//   ....[49]....
        /*0550*/ 	.word	0x0001de60


	//   ....[50]....
        /*0554*/ 	.word	0x0001de90


	//   ....[51]....
        /*0558*/ 	.word	0x0001dec0


	//   ....[52]....
        /*055c*/ 	.word	0x0001e050


	//   ....[53]....
        /*0560*/ 	.word	0x0001e0b0


	//   ....[54]....
        /*0564*/ 	.word	0x0001e0f0


	//   ....[55]....
        /*0568*/ 	.word	0x0001e130


	//   ....[56]....
        /*056c*/ 	.word	0x0001e160


	//   ....[57]....
        /*0570*/ 	.word	0x0001e190


	//   ....[58]....
        /*0574*/ 	.word	0x0001e250


	//   ....[59]....
        /*0578*/ 	.word	0x0001e270


	//   ....[60]....
        /*057c*/ 	.word	0x0001e2e0


	//   ....[61]....
        /*0580*/ 	.word	0x0001e970


	//   ....[62]....
        /*0584*/ 	.word	0x0001ee00


	//   ....[63]....
        /*0588*/ 	.word	0x0001eea0


	//   ....[64]....
        /*058c*/ 	.word	0x0001ef40


	//   ....[65]....
        /*0590*/ 	.word	0x0001efe0


	//   ....[66]....
        /*0594*/ 	.word	0x0001f080


	//   ....[67]....
        /*0598*/ 	.word	0x0001f120


	//   ....[68]....
        /*059c*/ 	.word	0x0001f1c0


	//   ....[69]....
        /*05a0*/ 	.word	0x0001f260


	//   ....[70]....
        /*05a4*/ 	.word	0x0001f300


	//   ....[71]....
        /*05a8*/ 	.word	0x0001f3f0


	//   ....[72]....
        /*05ac*/ 	.word	0x0001f490


	//   ....[73]....
        /*05b0*/ 	.word	0x0001f530


	//   ....[74]....
        /*05b4*/ 	.word	0x0001f5d0


	//   ....[75]....
        /*05b8*/ 	.word	0x0001f670


	//   ....[76]....
        /*05bc*/ 	.word	0x0001f710


	//   ....[77]....
        /*05c0*/ 	.word	0x0001f7b0


	//   ....[78]....
        /*05c4*/ 	.word	0x0001f850


	//   ....[79]....
        /*05c8*/ 	.word	0x0001fbf0


	//   ....[80]....
        /*05cc*/ 	.word	0x0001fed0


	//   ....[81]....
        /*05d0*/ 	.word	0x000202f0


	//   ....[82]....
        /*05d4*/ 	.word	0x00020380


	//   ....[83]....
        /*05d8*/ 	.word	0x00020420


	//   ....[84]....
        /*05dc*/ 	.word	0x000204d0


	//   ....[85]....
        /*05e0*/ 	.word	0x00020550


	//   ....[86]....
        /*05e4*/ 	.word	0x000205d0


	//   ....[87]....
        /*05e8*/ 	.word	0x00020650


	//   ....[88]....
        /*05ec*/ 	.word	0x000206d0


	//   ....[89]....
        /*05f0*/ 	.word	0x00020760


	//   ....[90]....
        /*05f4*/ 	.word	0x00020810


	//   ....[91]....
        /*05f8*/ 	.word	0x00020890


	//   ....[92]....
        /*05fc*/ 	.word	0x00020910


	//   ....[93]....
        /*0600*/ 	.word	0x00020990


	//   ....[94]....
        /*0604*/ 	.word	0x00020a10


	//   ....[95]....
        /*0608*/ 	.word	0x00020a80


	//   ....[96]....
        /*060c*/ 	.word	0x00020b20


	//   ....[97]....
        /*0610*/ 	.word	0x00020bb0


	//   ....[98]....
        /*0614*/ 	.word	0x00020ce0


	//----- nvinfo : EIATTR_REG_RECONFIG
	.align		4
.L_1407:
        /*0618*/ 	.byte	0x01, 0x54
	.zero		2


	//----- nvinfo : EIATTR_SYSCALL_OFFSETS
	.align		4
        /*061c*/ 	.byte	0x04, 0x46
        /*061e*/ 	.short	(.L_1409 - .L_1408)


	//   ....[0]....
.L_1408:
        /*0620*/ 	.word	0x00001a40


	//   ....[1]....
        /*0624*/ 	.word	0x00001b90


	//   ....[2]....
        /*0628*/ 	.word	0x00006250


	//   ....[3]....
        /*062c*/ 	.word	0x000066e0


	//   ....[4]....
        /*0630*/ 	.word	0x0001b440


	//   ....[5]....
        /*0634*/ 	.word	0x0001b580


	//   ....[6]....
        /*0638*/ 	.word	0x0001b680


	//----- nvinfo : EIATTR_MBARRIER_INSTR_OFFSETS
	.align		4
.L_1409:
        /*063c*/ 	.byte	0x04, 0x39
        /*063e*/ 	.short	(.L_1411 - .L_1410)


	//   ....[0]....
.L_1410:
        /*0640*/ 	.word	0x000002e0
        /*0644*/ 	.word	0x000000ff
        /*0648*/ 	.word	0x00022800
        /*064c*/ 	.short	0x0100
        /*064e*/ 	.byte	0x08
	.zero		1


	//   ....[1]....
        /*0650*/ 	.word	0x000002f0
        /*0654*/ 	.word	0x000000ff
        /*0658*/ 	.word	0x00022820
        /*065c*/ 	.short	0x0100
        /*065e*/ 	.byte	0x08
	.zero		1


	//   ....[2]....
        /*0660*/ 	.word	0x000003e0
        /*0664*/ 	.word	0x000000ff
        /*0668*/ 	.word	0x00022830
        /*066c*/ 	.short	0x0100
        /*066e*/ 	.byte	0x08
	.zero		1


	//   ....[3]....
        /*0670*/ 	.word	0x000003f0
        /*0674*/ 	.word	0x000000ff
        /*0678*/ 	.word	0x00022840
        /*067c*/ 	.short	0x0100
        /*067e*/ 	.byte	0x08
	.zero		1


	//   ....[4]....
        /*0680*/ 	.word	0x00000400
        /*0684*/ 	.word	0x000000ff
        /*0688*/ 	.word	0x00022838
        /*068c*/ 	.short	0x0100
        /*068e*/ 	.byte	0x08
	.zero		1


	//   ....[5]....
        /*0690*/ 	.word	0x00000410
        /*0694*/ 	.word	0x000000ff
        /*0698*/ 	.word	0x00022848
        /*069c*/ 	.short	0x0100
        /*069e*/ 	.byte	0x08
	.zero		1


	//   ....[6]....
        /*06a0*/ 	.word	0x00000540
        /*06a4*/ 	.word	0x000000ff
        /*06a8*/ 	.word	0x00022850
        /*06ac*/ 	.short	0x0100
        /*06ae*/ 	.byte	0x08
	.zero		1


	//   ....[7]....
        /*06b0*/ 	.word	0x00000550
        /*06b4*/ 	.word	0x000000ff
        /*06b8*/ 	.word	0x00022860
        /*06bc*/ 	.short	0x0100
        /*06be*/ 	.byte	0x08
	.zero		1


	//   ....[8]....
        /*06c0*/ 	.word	0x00000560
        /*06c4*/ 	.word	0x000000ff
        /*06c8*/ 	.word	0x00022858
        /*06cc*/ 	.short	0x0100
        /*06ce*/ 	.byte	0x08
	.zero		1


	//   ....[9]....
        /*06d0*/ 	.word	0x00000570
        /*06d4*/ 	.word	0x000000ff
        /*06d8*/ 	.word	0x00022868
        /*06dc*/ 	.short	0x0100
        /*06de*/ 	.byte	0x08
	.zero		1


	//   ....[10]....
        /*06e0*/ 	.word	0x00000660
        /*06e4*/ 	.word	0x000000ff
        /*06e8*/ 	.word	0x00022870
        /*06ec*/ 	.short	0x0100
        /*06ee*/ 	.byte	0x06
	.zero		1


	//   ....[11]....
        /*06f0*/ 	.word	0x00000670
        /*06f4*/ 	.word	0x000000ff
        /*06f8*/ 	.word	0x00022880
        /*06fc*/ 	.short	0x0100
        /*06fe*/ 	.byte	0x06
	.zero		1


	//   ....[12]....
        /*0700*/ 	.word	0x00000680
        /*0704*/ 	.word	0x000000ff
        /*0708*/ 	.word	0x00022878
        /*070c*/ 	.short	0x0100
        /*070e*/ 	.byte	0x06
	.zero		1


	//   ....[13]....
        /*0710*/ 	.word	0x00000690
        /*0714*/ 	.word	0x000000ff
        /*0718*/ 	.word	0x00022888
        /*071c*/ 	.short	0x0100
        /*071e*/ 	.byte	0x06
	.zero		1


	//   ....[14]....
        /*0720*/ 	.word	0x000007c0
        /*0724*/ 	.word	0x000000ff
        /*0728*/ 	.word	0x00022890
        /*072c*/ 	.short	0x0100
        /*072e*/ 	.byte	0x08
	.zero		1


	//   ....[15]....
        /*0730*/ 	.word	0x000007d0
        /*0734*/ 	.word	0x000000ff
        /*0738*/ 	.word	0x000228a0
        /*073c*/ 	.short	0x0100
        /*073e*/ 	.byte	0x08
	.zero		1


	//   ....[16]....
        /*0740*/ 	.word	0x000007e0
        /*0744*/ 	.word	0x000000ff
        /*0748*/ 	.word	0x00022898
        /*074c*/ 	.short	0x0100
        /*074e*/ 	.byte	0x08
	.zero		1


	//   ....[17]....
        /*0750*/ 	.word	0x000007f0
        /*0754*/ 	.word	0x000000ff
        /*0758*/ 	.word	0x000228a8
        /*075c*/ 	.short	0x0100
        /*075e*/ 	.byte	0x08
	.zero		1


	//   ....[18]....
        /*0760*/ 	.word	0x00000920
        /*0764*/ 	.word	0x000000ff
        /*0768*/ 	.word	0x000228b0
        /*076c*/ 	.short	0x0100
        /*076e*/ 	.byte	0x08
	.zero		1


	//   ....[19]....
        /*0770*/ 	.word	0x00000930
        /*0774*/ 	.word	0x000000ff
        /*0778*/ 	.word	0x000228c0
        /*077c*/ 	.short	0x0100
        /*077e*/ 	.byte	0x08
	.zero		1


	//   ....[20]....
        /*0780*/ 	.word	0x00000940
        /*0784*/ 	.word	0x000000ff
        /*0788*/ 	.word	0x000228b8
        /*078c*/ 	.short	0x0100
        /*078e*/ 	.byte	0x08
	.zero		1


	//   ....[21]....
        /*0790*/ 	.word	0x00000950
        /*0794*/ 	.word	0x000000ff
        /*0798*/ 	.word	0x000228c8
        /*079c*/ 	.short	0x0100
        /*079e*/ 	.byte	0x08
	.zero		1


	//   ....[22]....
        /*07a0*/ 	.word	0x00002e20
        /*07a4*/ 	.word	0x0000005a
        /*07a8*/ 	.word	0x00022890
        /*07ac*/ 	.short	0x010a
        /*07ae*/ 	.byte	0x3f
	.zero		1


	//   ....[23]....
        /*07b0*/ 	.word	0x00003f90
        /*07b4*/ 	.word	0x0000005a
        /*07b8*/ 	.word	0x00022890
        /*07bc*/ 	.short	0x010a
        /*07be*/ 	.byte	0x3f
	.zero		1


	//   ....[24]....
        /*07c0*/ 	.word	0x00004f60
        /*07c4*/ 	.word	0x0000005a
        /*07c8*/ 	.word	0x00022890
        /*07cc*/ 	.short	0x010a
        /*07ce*/ 	.byte	0x3f
	.zero		1


	//   ....[25]....
        /*07d0*/ 	.word	0x00005170
        /*07d4*/ 	.word	0x00000004
        /*07d8*/ 	.word	0x00000000
        /*07dc*/ 	.short	0x0101
        /*07de*/ 	.byte	0x3f
	.zero		1


	//   ....[26]....
        /*07e0*/ 	.word	0x000051b0
        /*07e4*/ 	.word	0x0000005a
        /*07e8*/ 	.word	0x000228b0
        /*07ec*/ 	.short	0x010a
        /*07ee*/ 	.byte	0x3f
	.zero		1


	//   ....[27]....
        /*07f0*/ 	.word	0x00005800
        /*07f4*/ 	.word	0x0000005a
        /*07f8*/ 	.word	0x00000000
        /*07fc*/ 	.short	0x0101
        /*07fe*/ 	.byte	0x3f
	.zero		1


	//   ....[28]....
        /*0800*/ 	.word	0x000062e0
        /*0804*/ 	.word	0x00000011
        /*0808*/ 	.word	0x00022800
        /*080c*/ 	.short	0x010a
        /*080e*/ 	.byte	0x3f
	.zero		1


	//   ....[29]....
        /*0810*/ 	.word	0x00006330
        /*0814*/ 	.word	0x00000011
        /*0818*/ 	.word	0x00022800
        /*081c*/ 	.short	0x010a
        /*081e*/ 	.byte	0x3f
	.zero		1


	//   ....[30]....
        /*0820*/ 	.word	0x00006f50
        /*0824*/ 	.word	0x00000011
        /*0828*/ 	.word	0x00022800
        /*082c*/ 	.short	0x010a
        /*082e*/ 	.byte	0x3f
	.zero		1


	//   ....[31]....
        /*0830*/ 	.word	0x00008280
        /*0834*/ 	.word	0x00000011
        /*0838*/ 	.word	0x00022800
        /*083c*/ 	.short	0x010a
        /*083e*/ 	.byte	0x3f
	.zero		1


	//   ....[32]....
        /*0840*/ 	.word	0x00009170
        /*0844*/ 	.word	0x00000005
        /*0848*/ 	.word	0x00022830
        /*084c*/ 	.short	0x010a
        /*084e*/ 	.byte	0x3f
	.zero		1


	//   ....[33]....
        /*0850*/ 	.word	0x00009210
        /*0854*/ 	.word	0x00000005
        /*0858*/ 	.word	0x00022830
        /*085c*/ 	.short	0x010a
        /*085e*/ 	.byte	0x3f
	.zero		1


	//   ....[34]....
        /*0860*/ 	.word	0x00009930
        /*0864*/ 	.word	0x00000000
        /*0868*/ 	.word	0x00000000
        /*086c*/ 	.short	0x0101
        /*086e*/ 	.byte	0x3f
	.zero		1


	//   ....[35]....
        /*0870*/ 	.word	0x0000bae0
        /*0874*/ 	.word	0x00000005
        /*0878*/ 	.word	0x00022850
        /*087c*/ 	.short	0x010a
        /*087e*/ 	.byte	0x3f
	.zero		1


	//   ....[36]....
        /*0880*/ 	.word	0x0000bb30
        /*0884*/ 	.word	0x00000005
        /*0888*/ 	.word	0x00022850
        /*088c*/ 	.short	0x010a
        /*088e*/ 	.byte	0x3f
	.zero		1


	//   ....[37]....
        /*0890*/ 	.word	0x0000bf00
        /*0894*/ 	.word	0x00000005
        /*0898*/ 	.word	0x00000000
        /*089c*/ 	.short	0x0101
        /*089e*/ 	.byte	0x3f
	.zero		1


	//   ....[38]....
        /*08a0*/ 	.word	0x0000c210
        /*08a4*/ 	.word	0x000000d2
        /*08a8*/ 	.word	0x00022830
        /*08ac*/ 	.short	0x010a
        /*08ae*/ 	.byte	0x3f
	.zero		1


	//   ....[39]....
        /*08b0*/ 	.word	0x0000c270
        /*08b4*/ 	.word	0x000000d2
        /*08b8*/ 	.word	0x00022830
        /*08bc*/ 	.short	0x010a
        /*08be*/ 	.byte	0x3f
	.zero		1


	//   ....[40]....
        /*08c0*/ 	.word	0x0000c6a0
        /*08c4*/ 	.word	0x000000a6
        /*08c8*/ 	.word	0x00000000
        /*08cc*/ 	.short	0x0101
        /*08ce*/ 	.byte	0x3f
	.zero		1


	//   ....[41]....
        /*08d0*/ 	.word	0x0000f430
        /*08d4*/ 	.word	0x000000d2
        /*08d8*/ 	.word	0x00022850
        /*08dc*/ 	.short	0x010a
        /*08de*/ 	.byte	0x3f
	.zero		1


	//   ....[42]....
        /*08e0*/ 	.word	0x0000f480
        /*08e4*/ 	.word	0x000000d2
        /*08e8*/ 	.word	0x00022850
        /*08ec*/ 	.short	0x010a
        /*08ee*/ 	.byte	0x3f
	.zero		1


	//   ....[43]....
        /*08f0*/ 	.word	0x0000f840
        /*08f4*/ 	.word	0x000000d2
        /*08f8*/ 	.word	0x00000000
        /*08fc*/ 	.short	0x0101
        /*08fe*/ 	.byte	0x3f
	.zero		1


	//   ....[44]....
        /*0900*/ 	.word	0x0000fba0
        /*0904*/ 	.word	0x00000005
        /*0908*/ 	.word	0x00022830
        /*090c*/ 	.short	0x010a
        /*090e*/ 	.byte	0x3f
	.zero		1


	//   ....[45]....
        /*0910*/ 	.word	0x0000fc00
        /*0914*/ 	.word	0x00000005
        /*0918*/ 	.word	0x00022830
        /*091c*/ 	.short	0x010a
        /*091e*/ 	.byte	0x3f
	.zero		1


	//   ....[46]....
        /*0920*/ 	.word	0x000114d0
        /*0924*/ 	.word	0x000000a6
        /*0928*/ 	.word	0x00000000
        /*092c*/ 	.short	0x0101
        /*092e*/ 	.byte	0x3f
	.zero		1


	//   ....[47]....
        /*0930*/ 	.word	0x00011b70
        /*0934*/ 	.word	0x00000005
        /*0938*/ 	.word	0x00022850
        /*093c*/ 	.short	0x010a
        /*093e*/ 	.byte	0x3f
	.zero		1


	//   ....[48]....
        /*0940*/ 	.word	0x00011bc0
        /*0944*/ 	.word	0x00000005
        /*0948*/ 	.word	0x00022850
        /*094c*/ 	.short	0x010a
        /*094e*/ 	.byte	0x3f
	.zero		1


	//   ....[49]....
        /*0950*/ 	.word	0x00011f60
        /*0954*/ 	.word	0x00000005
        /*0958*/ 	.word	0x00000000
        /*095c*/ 	.short	0x0101
        /*095e*/ 	.byte	0x3f
	.zero		1


	//   ....[50]....
        /*0960*/ 	.word	0x00012090
        /*0964*/ 	.word	0x000000d0
        /*0968*/ 	.word	0x00022830
        /*096c*/ 	.short	0x010a
        /*096e*/ 	.byte	0x3f
	.zero		1


	//   ....[51]....
        /*0970*/ 	.word	0x000120f0
        /*0974*/ 	.word	0x000000d0
        /*0978*/ 	.word	0x00022830
        /*097c*/ 	.short	0x010a
        /*097e*/ 	.byte	0x3f
	.zero		1


	//   ....[52]....
        /*0980*/ 	.word	0x000124f0
        /*0984*/ 	.word	0x000000a6
        /*0988*/ 	.word	0x00000000
        /*098c*/ 	.short	0x0101
        /*098e*/ 	.byte	0x3f
	.zero		1


	//   ....[53]....
        /*0990*/ 	.word	0x000152c0
        /*0994*/ 	.word	0x000000d0
        /*0998*/ 	.word	0x00022850
        /*099c*/ 	.short	0x010a
        /*099e*/ 	.byte	0x3f
	.zero		1


	//   ....[54]....
        /*09a0*/ 	.word	0x00015310
        /*09a4*/ 	.word	0x000000d0
        /*09a8*/ 	.word	0x00022850
        /*09ac*/ 	.short	0x010a
        /*09ae*/ 	.byte	0x3f
	.zero		1


	//   ....[55]....
        /*09b0*/ 	.word	0x000156d0
        /*09b4*/ 	.word	0x000000d0
        /*09b8*/ 	.word	0x00000000
        /*09bc*/ 	.short	0x0101
        /*09be*/ 	.byte	0x3f
	.zero		1


	//   ....[56]....
        /*09c0*/ 	.word	0x00017870
        /*09c4*/ 	.word	0x00000000
        /*09c8*/ 	.word	0x00000000
        /*09cc*/ 	.short	0x0101
        /*09ce*/ 	.byte	0x3f
	.zero		1


	//   ....[57]....
        /*09d0*/ 	.word	0x0001a270
        /*09d4*/ 	.word	0x00000007
        /*09d8*/ 	.word	0x00022820
        /*09dc*/ 	.short	0x010a
        /*09de*/ 	.byte	0x3f
	.zero		1


	//   ....[58]....
        /*09e0*/ 	.word	0x0001a300
        /*09e4*/ 	.word	0x00000008
        /*09e8*/ 	.word	0x000228a0
        /*09ec*/ 	.short	0x010a
        /*09ee*/ 	.byte	0x3f
	.zero		1


	//   ....[59]....
        /*09f0*/ 	.word	0x0001a4e0
        /*09f4*/ 	.word	0x00000008
        /*09f8*/ 	.word	0x000228c0
        /*09fc*/ 	.short	0x010a
        /*09fe*/ 	.byte	0x3f
	.zero		1


	//   ....[60]....
        /*0a00*/ 	.word	0x0001a8f0
        /*0a04*/ 	.word	0x00000009
        /*0a08*/ 	.word	0x000228a0
        /*0a0c*/ 	.short	0x010a
        /*0a0e*/ 	.byte	0x3f
	.zero		1


	//   ....[61]....
        /*0a10*/ 	.word	0x0001aab0
        /*0a14*/ 	.word	0x00000009
        /*0a18*/ 	.word	0x000228c0
        /*0a1c*/ 	.short	0x010a
        /*0a1e*/ 	.byte	0x3f
	.zero		1


	//   ....[62]....
        /*0a20*/ 	.word	0x0001bb90
        /*0a24*/ 	.word	0x00000005
        /*0a28*/ 	.word	0x00022840
        /*0a2c*/ 	.short	0x010a
        /*0a2e*/ 	.byte	0x3f
	.zero		1


	//   ....[63]....
        /*0a30*/ 	.word	0x0001bf80
        /*0a34*/ 	.word	0x00000007
        /*0a38*/ 	.word	0x00022820
        /*0a3c*/ 	.short	0x010a
        /*0a3e*/ 	.byte	0x3f
	.zero		1


	//   ....[64]....
        /*0a40*/ 	.word	0x0001c040
        /*0a44*/ 	.word	0x00000002
        /*0a48*/ 	.word	0x00022860
        /*0a4c*/ 	.short	0x010a
        /*0a4e*/ 	.byte	0x3f
	.zero		1


	//   ....[65]....
        /*0a50*/ 	.word	0x0001c690
        /*0a54*/ 	.word	0x00000002
        /*0a58*/ 	.word	0x00022840
        /*0a5c*/ 	.short	0x010a
        /*0a5e*/ 	.byte	0x3f
	.zero		1


	//   ....[66]....
        /*0a60*/ 	.word	0x0001c8a0
        /*0a64*/ 	.word	0x00000002
        /*0a68*/ 	.word	0x00022860
        /*0a6c*/ 	.short	0x010a
        /*0a6e*/ 	.byte	0x3f
	.zero		1


	//   ....[67]....
        /*0a70*/ 	.word	0x0001ce40
        /*0a74*/ 	.word	0x00000002
        /*0a78*/ 	.word	0x00022840
        /*0a7c*/ 	.short	0x010a
        /*0a7e*/ 	.byte	0x3f
	.zero		1


	//   ....[68]....
        /*0a80*/ 	.word	0x0001d040
        /*0a84*/ 	.word	0x00000002
        /*0a88*/ 	.word	0x00022860
        /*0a8c*/ 	.short	0x010a
        /*0a8e*/ 	.byte	0x3f
	.zero		1


	//   ....[69]....
        /*0a90*/ 	.word	0x0001d550
        /*0a94*/ 	.word	0x00000002
        /*0a98*/ 	.word	0x00022840
        /*0a9c*/ 	.short	0x010a
        /*0a9e*/ 	.byte	0x3f
	.zero		1


	//   ....[70]....
        /*0aa0*/ 	.word	0x0001d760
        /*0aa4*/ 	.word	0x00000002
        /*0aa8*/ 	.word	0x00022860
        /*0aac*/ 	.short	0x010a
        /*0aae*/ 	.byte	0x3f
	.zero		1


	//   ....[71]....
        /*0ab0*/ 	.word	0x0001e8f0
        /*0ab4*/ 	.word	0x00000000
        /*0ab8*/ 	.word	0x00022820
        /*0abc*/ 	.short	0x010a
        /*0abe*/ 	.byte	0x3f
	.zero		1


	//   ....[72]....
        /*0ac0*/ 	.word	0x0001eaa0
        /*0ac4*/ 	.word	0x00000006
        /*0ac8*/ 	.word	0x00000000
        /*0acc*/ 	.short	0x010a
        /*0ace*/ 	.byte	0x3f
	.zero		1


	//   ....[73]....
        /*0ad0*/ 	.word	0x0001eb10
        /*0ad4*/ 	.word	0x00000007
        /*0ad8*/ 	.word	0x00000000
        /*0adc*/ 	.short	0x010a
        /*0ade*/ 	.byte	0x3f
	.zero		1


	//   ....[74]....
        /*0ae0*/ 	.word	0x0001eb80
        /*0ae4*/ 	.word	0x00000004
        /*0ae8*/ 	.word	0x00000000
        /*0aec*/ 	.short	0x010a
        /*0aee*/ 	.byte	0x3f
	.zero		1


	//   ....[75]....
        /*0af0*/ 	.word	0x0001ebb0
        /*0af4*/ 	.word	0x00000003
        /*0af8*/ 	.word	0x00000000
        /*0afc*/ 	.short	0x010a
        /*0afe*/ 	.byte	0x3f
	.zero		1


	//   ....[76]....
        /*0b00*/ 	.word	0x0001ec10
        /*0b04*/ 	.word	0x0000005a
        /*0b08*/ 	.word	0x00022890
        /*0b0c*/ 	.short	0x010a
        /*0b0e*/ 	.byte	0x3f
	.zero		1


	//   ....[77]....
        /*0b10*/ 	.word	0x0001ec60
        /*0b14*/ 	.word	0x0000005a
        /*0b18*/ 	.word	0x00022890
        /*0b1c*/ 	.short	0x010a
        /*0b1e*/ 	.byte	0x3f
	.zero		1


	//   ....[78]....
        /*0b20*/ 	.word	0x0001ecb0
        /*0b24*/ 	.word	0x0000005a
        /*0b28*/ 	.word	0x00022890
        /*0b2c*/ 	.short	0x010a
        /*0b2e*/ 	.byte	0x3f
	.zero		1


	//   ....[79]....
        /*0b30*/ 	.word	0x0001ed00
        /*0b34*/ 	.word	0x0000005a
        /*0b38*/ 	.word	0x000228b0
        /*0b3c*/ 	.short	0x010a
        /*0b3e*/ 	.byte	0x3f
	.zero		1


	//   ....[80]....
        /*0b40*/ 	.word	0x0001f340
        /*0b44*/ 	.word	0x00000011
        /*0b48*/ 	.word	0x00022800
        /*0b4c*/ 	.short	0x010a
        /*0b4e*/ 	.byte	0x3f
	.zero		1


	//   ....[81]....
        /*0b50*/ 	.word	0x0001f890
        /*0b54*/ 	.word	0x00000011
        /*0b58*/ 	.word	0x00022800
        /*0b5c*/ 	.short	0x010a
        /*0b5e*/ 	.byte	0x3f
	.zero		1


	//   ....[82]....
        /*0b60*/ 	.word	0x0001f8e0
        /*0b64*/ 	.word	0x00000005
        /*0b68*/ 	.word	0x00022830
        /*0b6c*/ 	.short	0x010a
        /*0b6e*/ 	.byte	0x3f
	.zero		1


	//   ....[83]....
        /*0b70*/ 	.word	0x0001f930
        /*0b74*/ 	.word	0x00000005
        /*0b78*/ 	.word	0x00022850
        /*0b7c*/ 	.short	0x010a
        /*0b7e*/ 	.byte	0x3f
	.zero		1


	//   ....[84]....
        /*0b80*/ 	.word	0x0001f980
        /*0b84*/ 	.word	0x000000d2
        /*0b88*/ 	.word	0x00022830
        /*0b8c*/ 	.short	0x010a
        /*0b8e*/ 	.byte	0x3f
	.zero		1


	//   ....[85]....
        /*0b90*/ 	.word	0x0001f9d0
        /*0b94*/ 	.word	0x000000d2
        /*0b98*/ 	.word	0x00022850
        /*0b9c*/ 	.short	0x010a
        /*0b9e*/ 	.byte	0x3f
	.zero		1


	//   ....[86]....
        /*0ba0*/ 	.word	0x0001fa20
        /*0ba4*/ 	.word	0x00000005
        /*0ba8*/ 	.word	0x00022830
        /*0bac*/ 	.short	0x010a
        /*0bae*/ 	.byte	0x3f
	.zero		1


	//   ....[87]....
        /*0bb0*/ 	.word	0x0001fa70
        /*0bb4*/ 	.word	0x00000005
        /*0bb8*/ 	.word	0x00022850
        /*0bbc*/ 	.short	0x010a
        /*0bbe*/ 	.byte	0x3f
	.zero		1


	//   ....[88]....
        /*0bc0*/ 	.word	0x0001fac0
        /*0bc4*/ 	.word	0x000000d0
        /*0bc8*/ 	.word	0x00022830
        /*0bcc*/ 	.short	0x010a
        /*0bce*/ 	.byte	0x3f
	.zero		1


	//   ....[89]....
        /*0bd0*/ 	.word	0x0001fb10
        /*0bd4*/ 	.word	0x000000d0
        /*0bd8*/ 	.word	0x00022850
        /*0bdc*/ 	.short	0x010a
        /*0bde*/ 	.byte	0x3f
	.zero		1


	//   ....[90]....
        /*0be0*/ 	.word	0x0001fcb0
        /*0be4*/ 	.word	0x00000007
        /*0be8*/ 	.word	0x00022820
        /*0bec*/ 	.short	0x010a
        /*0bee*/ 	.byte	0x3f
	.zero		1


	//   ....[91]....
        /*0bf0*/ 	.word	0x0001fd00
        /*0bf4*/ 	.word	0x00000008
        /*0bf8*/ 	.word	0x000228a0
        /*0bfc*/ 	.short	0x010a
        /*0bfe*/ 	.byte	0x3f
	.zero		1


	//   ....[92]....
        /*0c00*/ 	.word	0x0001fd50
        /*0c04*/ 	.word	0x00000008
        /*0c08*/ 	.word	0x000228c0
        /*0c0c*/ 	.short	0x010a
        /*0c0e*/ 	.byte	0x3f
	.zero		1


	//   ....[93]....
        /*0c10*/ 	.word	0x0001fda0
        /*0c14*/ 	.word	0x00000009
        /*0c18*/ 	.word	0x000228a0
        /*0c1c*/ 	.short	0x010a
        /*0c1e*/ 	.byte	0x3f
	.zero		1


	//   ....[94]....
        /*0c20*/ 	.word	0x0001fdf0
        /*0c24*/ 	.word	0x00000009
        /*0c28*/ 	.word	0x000228c0
        /*0c2c*/ 	.short	0x010a
        /*0c2e*/ 	.byte	0x3f
	.zero		1


	//   ....[95]....
        /*0c30*/ 	.word	0x0001ff90
        /*0c34*/ 	.word	0x00000005
        /*0c38*/ 	.word	0x00022840
        /*0c3c*/ 	.short	0x010a
        /*0c3e*/ 	.byte	0x3f
	.zero		1


	//   ....[96]....
        /*0c40*/ 	.word	0x00020010
        /*0c44*/ 	.word	0x00000005
        /*0c48*/ 	.word	0x00022820
        /*0c4c*/ 	.short	0x010a
        /*0c4e*/ 	.byte	0x3f
	.zero		1


	//   ....[97]....
        /*0c50*/ 	.word	0x00020060
        /*0c54*/ 	.word	0x00000002
        /*0c58*/ 	.word	0x00022860
        /*0c5c*/ 	.short	0x010a
        /*0c5e*/ 	.byte	0x3f
	.zero		1


	//   ....[98]....
        /*0c60*/ 	.word	0x000200b0
        /*0c64*/ 	.word	0x00000002
        /*0c68*/ 	.word	0x00022840
        /*0c6c*/ 	.short	0x010a
        /*0c6e*/ 	.byte	0x3f
	.zero		1


	//   ....[99]....
        /*0c70*/ 	.word	0x00020100
        /*0c74*/ 	.word	0x00000002
        /*0c78*/ 	.word	0x00022860
        /*0c7c*/ 	.short	0x010a
        /*0c7e*/ 	.byte	0x3f
	.zero		1


	//   ....[100]....
        /*0c80*/ 	.word	0x00020150
        /*0c84*/ 	.word	0x00000002
        /*0c88*/ 	.word	0x00022840
        /*0c8c*/ 	.short	0x010a
        /*0c8e*/ 	.byte	0x3f
	.zero		1


	//   ....[101]....
        /*0c90*/ 	.word	0x000201a0
        /*0c94*/ 	.word	0x00000002
        /*0c98*/ 	.word	0x00022860
        /*0c9c*/ 	.short	0x010a
        /*0c9e*/ 	.byte	0x3f
	.zero		1


	//   ....[102]....
        /*0ca0*/ 	.word	0x000201f0
        /*0ca4*/ 	.word	0x00000002
        /*0ca8*/ 	.word	0x00022840
        /*0cac*/ 	.short	0x010a
        /*0cae*/ 	.byte	0x3f
	.zero		1


	//   ....[103]....
        /*0cb0*/ 	.word	0x00020240
        /*0cb4*/ 	.word	0x00000002
        /*0cb8*/ 	.word	0x00022860
        /*0cbc*/ 	.short	0x010a
        /*0cbe*/ 	.byte	0x3f
	.zero		1


	//   ....[104]....
        /*0cc0*/ 	.word	0x00020c00
        /*0cc4*/ 	.word	0x00000000
        /*0cc8*/ 	.word	0x00022820
        /*0ccc*/ 	.short	0x010a
        /*0cce*/ 	.byte	0x3f
	.zero		1


	//   ....[105]....
        /*0cd0*/ 	.word	0x00020da0
        /*0cd4*/ 	.word	0x00000006
        /*0cd8*/ 	.word	0x00000000
        /*0cdc*/ 	.short	0x010a
        /*0cde*/ 	.byte	0x3f
	.zero		1


	//   ....[106]....
        /*0ce0*/ 	.word	0x00020df0
        /*0ce4*/ 	.word	0x00000007
        /*0ce8*/ 	.word	0x00000000
        /*0cec*/ 	.short	0x010a
        /*0cee*/ 	.byte	0x3f
	.zero		1


	//   ....[107]....
        /*0cf0*/ 	.word	0x00020e40
        /*0cf4*/ 	.word	0x00000004
        /*0cf8*/ 	.word	0x00000000
        /*0cfc*/ 	.short	0x010a
        /*0cfe*/ 	.byte	0x3f
	.zero		1


	//----- nvinfo : EIATTR_NUM_MBARRIERS
	.align		4
.L_1411:
        /*0d00*/ 	.byte	0x03, 0x38
        /*0d02*/ 	.short	0x0016


	//----- nvinfo : EIATTR_EXIT_INSTR_OFFSETS
	.align		4
        /*0d04*/ 	.byte	0x04, 0x1c
        /*0d06*/ 	.short	(.L_1413 - .L_1412)


	//   ....[0]....
.L_1412:
        /*0d08*/ 	.word	0x0001ec00


	//----- nvinfo : EIATTR_MAX_THREADS
	.align		4
.L_1413:
        /*0d0c*/ 	.byte	0x04, 0x05
        /*0d0e*/ 	.short	(.L_1415 - .L_1414)
.L_1414:
        /*0d10*/ 	.word	0x00000180
        /*0d14*/ 	.word	0x00000001
        /*0d18*/ 	.word	0x00000001


	//----- nvinfo : EIATTR_CRS_STACK_SIZE
	.align		4
.L_1415:
        /*0d1c*/ 	.byte	0x04, 0x1e
        /*0d1e*/ 	.short	(.L_1417 - .L_1416)
.L_1416:
        /*0d20*/ 	.word	0x00000000


	//----- nvinfo : EIATTR_CBANK_PARAM_SIZE
	.align		4
.L_1417:
        /*0d24*/ 	.byte	0x03, 0x19
        /*0d26*/ 	.short	0x0a70


	//----- nvinfo : EIATTR_PARAM_CBANK
	.align		4
        /*0d28*/ 	.byte	0x04, 0x0a
        /*0d2a*/ 	.short	(.L_1419 - .L_1418)
	.align		4
.L_1418:
        /*0d2c*/ 	.word	index@(.nv.constant0._ZN7cutlass13device_kernelIN5flash11enable_sm90INS1_16FlashAttnFwdSm90INS1_25CollectiveMainloopFwdSm90ILi2EN4cute5tupleIJNS5_1CILi1EEES8_S8_EEENS6_IJNS7_ILi128EEENS7_ILi96EEENS7_ILi64EEEEEELi256ENS_6half_tEfNS_4arch4Sm90ELb0ELb1ELb1ELb1ELb0ELb1ELb0ELb1ELb0ELb0ELb0ELb0EEENS1_21CollectiveEpilogueFwdINS6_IJSA_NS7_ILi256EEESB_EEES9_SE_SG_Li256ELb1ELb0ELb0ELb0EEENS1_36VarlenDynamicPersistentTileSchedulerILi128ELi96ELi256ELi32ELb0ELb0ELb1ELb1ELb0ELb1EEEEEEEEEvNT_6ParamsE)
        /*0d30*/ 	.short	0x0210
        /*0d32*/ 	.short	0x0a70


	//----- nvinfo : EIATTR_SW_WAR
	.align		4
.L_1419:
        /*0d34*/ 	.byte	0x04, 0x36
        /*0d36*/ 	.short	(.L_1421 - .L_1420)
.L_1420:
        /*0d38*/ 	.word	0x00000008
.L_1421:


//--------------------- .nv.info._ZN7cutlass13device_kernelIN5flash11enable_sm90INS1_16FlashAttnFwdSm90INS1_25CollectiveMainloopFwdSm90ILi2EN4cute5tupleIJNS5_1CILi1EEES8_S8_EEENS6_IJNS7_ILi128EEENS7_ILi96EEENS7_ILi64EEEEEELi256ENS_6half_tEfNS_4arch4Sm90ELb0ELb1ELb1ELb1ELb0ELb0ELb1ELb1ELb0ELb0ELb0ELb0EEENS1_21CollectiveEpilogueFwdINS6_IJSA_NS7_ILi256EEESB_EEES9_SE_SG_Li256ELb1ELb0ELb0ELb0EEENS1_36VarlenDynamicPersistentTileSchedulerILi128ELi96ELi256ELi32ELb0ELb0ELb1ELb1ELb0ELb1EEEEEEEEEvNT_6ParamsE --------------------------
	.section	.nv.info._ZN7cutlass13device_kernelIN5flash11enable_sm90INS1_16FlashAttnFwdSm90INS1_25CollectiveMainloopFwdSm90ILi2EN4cute5tupleIJNS5_1CILi1EEES8_S8_EEENS6_IJNS7_ILi128EEENS7_ILi96EEENS7_ILi64EEEEEELi256ENS_6half_tEfNS_4arch4Sm90ELb0ELb1ELb1ELb1ELb0ELb0ELb1ELb1ELb0ELb0ELb0ELb0EEENS1_21CollectiveEpilogueFwdINS6_IJSA_NS7_ILi256EEESB_EEES9_SE_SG_Li256ELb1ELb0ELb0ELb0EEENS1_36VarlenDynamicPersistentTileSchedulerILi128ELi96ELi256ELi32ELb0ELb0ELb1ELb1ELb0ELb1EEEEEEEEEvNT_6ParamsE,"",@"SHT_CUDA_INFO"
	.sectionflags	@""
	.align	4


	//----- nvinfo : EIATTR_CUDA_API_VERSION
	.align		4
        /*0000*/ 	.byte	0x04, 0x37
        /*0002*/ 	.short	(.L_1423 - .L_1422)
.L_1422:
        /*0004*/ 	.word	0x00000082


	//----- nvinfo : EIATTR_KPARAM_INFO
	.align		4
.L_1423:
        /*0008*/ 	.byte	0x04, 0x17
        /*000a*/ 	.short	(.L_1425 - .L_1424)
.L_1424:
        /*000c*/ 	.word	0x00000000
        /*0010*/ 	.short	0x0000
        /*0012*/ 	.short	0x0070
        /*0014*/ 	.byte	0x00, 0xf0, 0x01, 0x2c


	//----- nvinfo : EIATTR_SPARSE_MMA_MASK
	.align		4
.L_1425:
        /*0018*/ 	.byte	0x03, 0x50
        /*001a*/ 	.short	0x0000


	//----- nvinfo : EIATTR_MAXREG_COUNT
	.align		4
        /*001c*/ 	.byte	0x03, 0x1b
        /*001e*/ 	.short	0x00a8


	//----- nvinfo : EIATTR_NUM_BARRIERS
	.align		4
        /*0020*/ 	.byte	0x02, 0x4c
        /*0022*/ 	.byte	0x10
	.zero		1


	//----- nvinfo : EIATTR_EXTERNS
	.align		4
        /*0024*/ 	.byte	0x04, 0x0f
        /*0026*/ 	.short	(.L_1427 - .L_1426)


	//   ....[0]....
	.align		4
.L_1426:
        /*0028*/ 	.word	index@(__assertfail)


	//----- nvinfo : EIATTR_ANNOTATIONS
	.align		4
.L_1427:
        /*002c*/ 	.byte	0x04, 0x55
        /*002e*/ 	.short	(.L_1429 - .L_1428)


	//   ....[0]....
.L_1428:
        /* <DEDUP_REMOVED lines=29> */


	//----- nvinfo : EIATTR_MERCURY_ISA_VERSION
	.align		4
.L_1429:
        /*01e8*/ 	.byte	0x03, 0x5f
        /*01ea*/ 	.short	0x0101


	//----- nvinfo : EIATTR_UNUSED_LOAD_BYTE_OFFSET
	.align		4
        /*01ec*/ 	.byte	0x04, 0x44
        /*01ee*/ 	.short	(.L_1431 - .L_1430)


	//   ....[0]....
.L_1430:
        /*01f0*/ 	.word	0x00000ba0
        /*01f4*/ 	.word	0x0000fff0


	//   ....[1]....
        /*01f8*/ 	.word	0x00020030
        /*01fc*/ 	.word	0x0000fff0


	//----- nvinfo : EIATTR_INT_WARP_WIDE_INSTR_OFFSETS
	.align		4
.L_1431:
        /*0200*/ 	.byte	0x04, 0x31
        /*0202*/ 	.short	(.L_1433 - .L_1432)


	//   ....[0]....
.L_1432:
        /*0204*/ 	.word	0x000001d0


	//   ....[1]....
        /*0208*/ 	.word	0x00000210


	//   ....[2]....
        /*020c*/ 	.word	0x00000280


	//   ....[3]....
        /*0210*/ 	.word	0x00000290


	//   ....[4]....
        /*0214*/ 	.word	0x00023d30


	//   ....[5]....
        /*0218*/ 	.word	0x00023dc0


	//   ....[6]....
        /*021c*/ 	.word	0x000242c0


	//   ....[7]....
        /*0220*/ 	.word	0x00024340


	//   ....[8]....
        /*0224*/ 	.word	0x00026860


	//   ....[9]....
        /*0228*/ 	.word	0x000268f0


	//----- nvinfo : EIATTR_COOP_GROUP_MASK_REGIDS
	.align		4
.L_1433:
        /*022c*/ 	.byte	0x04, 0x29
        /*022e*/ 	.short	(.L_1435 - .L_1434)


	//   ....[0]....
.L_1434:
        /*0230*/ 	.word	0xffffffff


	//   ....[1]....
        /*0234*/ 	.word	0xffffffff


	//   ....[2]....
        /*0238*/ 	.word	0xffffffff


	//   ....[3]....
        /*023c*/ 	.word	0xffffffff


	//   ....[4]....
        /*0240*/ 	.word	0xffffffff


	//   ....[5]....
        /*0244*/ 	.word	0xffffffff


	//   ....[6]....
        /*0248*/ 	.word	0xffffffff


	//   ....[7]....
        /*024c*/ 	.word	0xffffffff


	//   ....[8]....
        /*0250*/ 	.word	0xffffffff


	//   ....[9]....
        /*0254*/ 	.word	0xffffffff


	//   ....[10]....
        /*0258*/ 	.word	0xffffffff


	//   ....[11]....
        /*025c*/ 	.word	0xffffffff


	//   ....[12]....
        /*0260*/ 	.word	0xffffffff


	//   ....[13]....
        /*0264*/ 	.word	0xffffffff


	//   ....[14]....
        /*0268*/ 	.word	0xffffffff


	//   ....[15]....
        /*026c*/ 	.word	0xffffffff


	//   ....[16]....
        /*0270*/ 	.word	0xffffffff


	//   ....[17]....
        /*0274*/ 	.word	0xffffffff


	//   ....[18]....
        /*0278*/ 	.word	0xffffffff


	//   ....[19]....
        /*027c*/ 	.word	0xffffffff


	//   ....[20]....
        /*0280*/ 	.word	0xffffffff


	//   ....[21]....
        /*0284*/ 	.word	0xffffffff


	//   ....[22]....
        /*0288*/ 	.word	0xffffffff


	//   ....[23]....
        /*028c*/ 	.word	0xffffffff


	//   ....[24]....
        /*0290*/ 	.word	0xffffffff


	//   ....[25]....
        /*0294*/ 	.word	0xffffffff


	//   ....[26]....
        /*0298*/ 	.word	0xffffffff


	//   ....[27]....
        /*029c*/ 	.word	0xffffffff


	//   ....[28]....
        /*02a0*/ 	.word	0xffffffff


	//   ....[29]....
        /*02a4*/ 	.word	0xffffffff


	//   ....[30]....
        /*02a8*/ 	.word	0xffffffff


	//   ....[31]....
        /*02ac*/ 	.word	0xffffffff


	//   ....[32]....
        /*02b0*/ 	.word	0xffffffff


	//   ....[33]....
        /*02b4*/ 	.word	0xffffffff


	//   ....[34]....
        /*02b8*/ 	.word	0xffffffff


	//   ....[35]....
        /*02bc*/ 	.word	0xffffffff


	//   ....[36]....
        /*02c0*/ 	.word	0xffffffff


	//   ....[37]....
        /*02c4*/ 	.word	0xffffffff


	//   ....[38]....
        /*02c8*/ 	.word	0xffffffff


	//   ....[39]....
        /*02cc*/ 	.word	0xffffffff


	//   ....[40]....
        /*02d0*/ 	.word	0xffffffff


	//   ....[41]....
        /*02d4*/ 	.word	0xffffffff


	//   ....[42]....
        /*02d8*/ 	.word	0xffffffff


	//   ....[43]....
        /*02dc*/ 	.word	0xffffffff


	//   ....[44]....
        /*02e0*/ 	.word	0xffffffff


	//   ....[45]....
        /*02e4*/ 	.word	0xffffffff


	//   ....[46]....
        /*02e8*/ 	.word	0xffffffff


	//   ....[47]....
        /*02ec*/ 	.word	0xffffffff


	//   ....[48]....
        /*02f0*/ 	.word	0xffffffff


	//   ....[49]....
        /*02f4*/ 	.word	0xffffffff


	//   ....[50]....
        /*02f8*/ 	.word	0xffffffff


	//   ....[51]....
        /*02fc*/ 	.word	0xffffffff


	//   ....[52]....
        /*0300*/ 	.word	0xffffffff


	//   ....[53]....
        /*0304*/ 	.word	0xffffffff


	//   ....[54]....
        /*0308*/ 	.word	0xffffffff


	//   ....[55]....
        /*030c*/ 	.word	0xffffffff


	//   ....[56]....
        /*0310*/ 	.word	0xffffffff


	//   ....[57]....
        /*0314*/ 	.word	0xffffffff


	//   ....[58]....
        /*0318*/ 	.word	0x0500000f


	//   ....[59]....
        /*031c*/ 	.word	0x0500000f


	//   ....[60]....
        /*0320*/ 	.word	0x0500000f


	//   ....[61]....
        /*0324*/ 	.word	0x0500000f


	//   ....[62]....
        /*0328*/ 	.word	0x0500000f


	//   ....[63]....
        /*032c*/ 	.word	0x0500000f


	//   ....[64]....
        /*0330*/ 	.word	0x0500000f


	//   ....[65]....
        /*0334*/ 	.word	0x0500000f


	//   ....[66]....
        /*0338*/ 	.word	0x0500000f


	//   ....[67]....
        /*033c*/ 	.word	0x0500000f


	//   ....[68]....
        /*0340*/ 	.word	0x0500000f


	//   ....[69]....
        /*0344*/ 	.word	0x0500000f


	//   ....[70]....
        /*0348*/ 	.word	0x0500000f


	//   ....[71]....
        /*034c*/ 	.word	0x0500000f


	//   ....[72]....
        /*0350*/ 	.word	0x0500000f


	//   ....[73]....
        /*0354*/ 	.word	0x0500000f


	//   ....[74]....
        /*0358*/ 	.word	0x0500000f


	//   ....[75]....
        /*035c*/ 	.word	0x0500000f


	//   ....[76]....
        /*0360*/ 	.word	0x0500000f


	//   ....[77]....
        /*0364*/ 	.word	0xffffffff


	//   ....[78]....
        /*0368*/ 	.word	0xffffffff


	//   ....[79]....
        /*036c*/ 	.word	0xffffffff


	//   ....[80]....
        /*0370*/ 	.word	0xffffffff


	//----- nvinfo : EIATTR_COOP_GROUP_INSTR_OFFSETS
	.align		4
.L_1435:
        /*0374*/ 	.byte	0x04, 0x28
        /*0376*/ 	.short	(.L_1437 - .L_1436)


	//   ....[0]....
.L_1436:
        /*0378*/ 	.word	0x000000b0


	//   ....[1]....
        /*037c*/ 	.word	0x000001e0


	//   ....[2]....
        /*0380*/ 	.word	0x00000230


	//   ....[3]....
        /*0384*/ 	.word	0x00000480


	//   ....[4]....
        /*0388*/ 	.word	0x000005e0


	//   ....[5]....
        /*038c*/ 	.word	0x00000700


	//   ....[6]....
        /*0390*/ 	.word	0x00000860


	//   ....[7]....
        /*0394*/ 	.word	0x00002240


	//   ....[8]....
        /*0398*/ 	.word	0x00006250


	//   ....[9]....
        /*039c*/ 	.word	0x000062d0


	//   ....[10]....
        /*03a0*/ 	.word	0x000065c0


	//   ....[11]....
        /*03a4*/ 	.word	0x000065e0


	//   ....[12]....
        /*03a8*/ 	.word	0x0000bda0


	//   ....[13]....
        /*03ac*/ 	.word	0x0000be20


	//   ....[14]....
        /*03b0*/ 	.word	0x0000c1c0


	//   ....[15]....
        /*03b4*/ 	.word	0x0000c1e0


	//   ....[16]....
        /*03b8*/ 	.word	0x00017020


	//   ....[17]....
        /*03bc*/ 	.word	0x000170c0


	//   ....[18]....
        /*03c0*/ 	.word	0x000172d0


	//   ....[19]....
        /*03c4*/ 	.word	0x00017350


	//   ....[20]....
        /*03c8*/ 	.word	0x0001f0b0


	//   ....[21]....
        /*03cc*/ 	.word	0x0001f0d0


	//   ....[22]....
        /*03d0*/ 	.word	0x0001f130


	//   ....[23]....
        /*03d4*/ 	.word	0x0001f170


	//   ....[24]....
        /*03d8*/ 	.word	0x000228b0


	//   ....[25]....
        /*03dc*/ 	.word	0x00022a40


	//   ....[26]....
        /*03e0*/ 	.word	0x00022a70


	//   ....[27]....
        /*03e4*/ 	.word	0x00022aa0


	//   ....[28]....
        /*03e8*/ 	.word	0x00022ae0


	//   ....[29]....
        /*03ec*/ 	.word	0x00022b30


	//   ....[30]....
        /*03f0*/ 	.word	0x00022b90


	//   ....[31]....
        /*03f4*/ 	.word	0x00022d70


	//   ....[32]....
        /*03f8*/ 	.word	0x00022dd0


	//   ....[33]....
        /*03fc*/ 	.word	0x00022e10


	//   ....[34]....
        /*0400*/ 	.word	0x00022e50


	//   ....[35]....
        /*0404*/ 	.word	0x00022e80


	//   ....[36]....
        /*0408*/ 	.word	0x00022eb0


	//   ....[37]....
        /*040c*/ 	.word	0x00022f40


	//   ....[38]....
        /*0410*/ 	.word	0x00022fa0


	//   ....[39]....
        /*0414*/ 	.word	0x00023030


	//   ....[40]....
        /*0418*/ 	.word	0x00026980


	//   ....[41]....
        /*041c*/ 	.word	0x00026990


	//   ....[42]....
        /*0420*/ 	.word	0x00026aa0


	//   ....[43]....
        /*0424*/ 	.word	0x00026b00


	//   ....[44]....
        /*0428*/ 	.word	0x00026b40


	//   ....[45]....
        /*042c*/ 	.word	0x00026b80


	//   ....[46]....
        /*0430*/ 	.word	0x00026bb0


	//   ....[47]....
        /*0434*/ 	.word	0x00026be0


	//   ....[48]....
        /*0438*/ 	.word	0x00026d70


	//   ....[49]....
        /*043c*/ 	.word	0x00026dd0


	//   ....[50]....
        /*0440*/ 	.word	0x00026e10


	//   ....[51]....
        /*0444*/ 	.word	0x00026e50


	//   ....[52]....
        /*0448*/ 	.word	0x00026e80


	//   ....[53]....
        /*044c*/ 	.word	0x00026eb0


	//   ....[54]....
        /*0450*/ 	.word	0x00026f70


	//   ....[55]....
        /*0454*/ 	.word	0x00026f90


	//   ....[56]....
        /*0458*/ 	.word	0x00027000


	//   ....[57]....
        /*045c*/ 	.word	0x00027670


	//   ....[58]....
        /*0460*/ 	.word	0x00027c50


	//   ....[59]....
        /*0464*/ 	.word	0x00028070


	//   ....[60]....
        /*0468*/ 	.word	0x00028100


	//   ....[61]....
        /*046c*/ 	.word	0x000281a0


	//   ....[62]....
        /*0470*/ 	.word	0x00028250


	//   ....[63]....
        /*0474*/ 	.word	0x000282d0


	//   ....[64]....
        /*0478*/ 	.word	0x00028350


	//   ....[65]....
        /*047c*/ 	.word	0x000283d0


	//   ....[66]....
        /*0480*/ 	.word	0x00028450


	//   ....[67]....
        /*0484*/ 	.word	0x000284e0


	//   ....[68]....
        /*0488*/ 	.word	0x00028590


	//   ....[69]....
        /*048c*/ 	.word	0x00028610


	//   ....[70]....
        /*0490*/ 	.word	0x00028690


	//   ....[71]....
        /*0494*/ 	.word	0x00028710


	//   ....[72]....
        /*0498*/ 	.word	0x00028790


	//   ....[73]....
        /*049c*/ 	.word	0x00028800


	//   ....[74]....
        /*04a0*/ 	.word	0x000288a0


	//   ....[75]....
        /*04a4*/ 	.word	0x00028930


	//   ....[76]....
        /*04a8*/ 	.word	0x00028a50


	//   ....[77]....
        /*04ac*/ 	.word	0x0002ca20


	//   ....[78]....
        /*04b0*/ 	.word	0x0002ca70


	//   ....[79]....
        /*04b4*/ 	.word	0x0002cad0


	//   ....[80]....
        /*04b8*/ 	.word	0x0002caf0


	//----- nvinfo : EIATTR_REG_RECONFIG
	.align		4
.L_1437:
        /*04bc*/ 	.byte	0x01, 0x54
	.zero		2


	//----- nvinfo : EIATTR_SYSCALL_OFFSETS
	.align		4
        /*04c0*/ 	.byte	0x04, 0x46
        /*04c2*/ 	.short	(.L_1439 - .L_1438)


	//   ....[0]....
.L_1438:
        /*04c4*/ 	.word	0x000027b0


	//   ....[1]....
        /*04c8*/ 	.word	0x00023f50


	//   ....[2]....
        /*04cc*/ 	.word	0x00024090


	//   ....[3]....
        /*04d0*/ 	.word	0x00024190


	//----- nvinfo : EIATTR_MBARRIER_INSTR_OFFSETS
	.align		4
.L_1439:
        /*04d4*/ 	.byte	0x04, 0x39
        /*04d6*/ 	.short	(.L_1441 - .L_1440)


	//   ....[0]....
.L_1440:
        /*04d8*/ 	.word	0x00000320
        /*04dc*/ 	.word	0x000000ff
        /*04e0*/ 	.word	0x00032400
        /*04e4*/ 	.short	0x0100
        /*04e6*/ 	.byte	0x08
	.zero		1


	//   ....[1]....
        /*04e8*/ 	.word	0x00000330
        /*04ec*/ 	.word	0x000000ff
        /*04f0*/ 	.word	0x00032410
        /*04f4*/ 	.short	0x0100
        /*04f6*/ 	.byte	0x08
	.zero		1


	//   ....[2]....
        /*04f8*/ 	.word	0x00000340
        /*04fc*/ 	.word	0x000000ff
        /*0500*/ 	.word	0x00032420
        /*0504*/ 	.short	0x0100
        /*0506*/ 	.byte	0x08
	.zero		1


	//   ....[3]....
        /*0508*/ 	.word	0x00000430
        /*050c*/ 	.word	0x000000ff
        /*0510*/ 	.word	0x00032430
        /*0514*/ 	.short	0x0100
        /*0516*/ 	.byte	0x08
	.zero		1


	//   ....[4]....
        /*0518*/ 	.word	0x00000440
        /*051c*/ 	.word	0x000000ff
        /*0520*/ 	.word	0x00032440
        /*0524*/ 	.short	0x0100
        /*0526*/ 	.byte	0x08
	.zero		1


	//   ....[5]....
        /*0528*/ 	.word	0x00000450
        /*052c*/ 	.word	0x000000ff
        /*0530*/ 	.word	0x00032438
        /*0534*/ 	.short	0x0100
        /*0536*/ 	.byte	0x08
	.zero		1


	//   ....[6]....
        /*0538*/ 	.word	0x00000460
        /*053c*/ 	.word	0x000000ff
        /*0540*/ 	.word	0x00032448
        /*0544*/ 	.short	0x0100
        /*0546*/ 	.byte	0x08
	.zero		1


	//   ....[7]....
        /*0548*/ 	.word	0x00000590
        /*054c*/ 	.word	0x000000ff
        /*0550*/ 	.word	0x00032450
        /*0554*/ 	.short	0x0100
        /*0556*/ 	.byte	0x08
	.zero		1


	//   ....[8]....
        /*0558*/ 	.word	0x000005a0
        /*055c*/ 	.word	0x000000ff
        /*0560*/ 	.word	0x00032460
        /*0564*/ 	.short	0x0100
        /*0566*/ 	.byte	0x08
	.zero		1


	//   ....[9]....
        /*0568*/ 	.word	0x000005b0
        /*056c*/ 	.word	0x000000ff
        /*0570*/ 	.word	0x00032458
        /*0574*/ 	.short	0x0100
        /*0576*/ 	.byte	0x08
	.zero		1


	//   ....[10]....
        /*0578*/ 	.word	0x000005c0
        /*057c*/ 	.word	0x000000ff
        /*0580*/ 	.word	0x00032468
        /*0584*/ 	.short	0x0100
        /*0586*/ 	.byte	0x08
	.zero		1


	//   ....[11]....
        /*0588*/ 	.word	0x000006b0
        /*058c*/ 	.word	0x000000ff
        /*0590*/ 	.word	0x00032470
        /*0594*/ 	.short	0x0100
        /*0596*/ 	.byte	0x06
	.zero		1


	//   ....[12]....
        /*0598*/ 	.word	0x000006c0
        /*059c*/ 	.word	0x000000ff
        /*05a0*/ 	.word	0x00032480
        /*05a4*/ 	.short	0x0100
        /*05a6*/ 	.byte	0x06
	.zero		1


	//   ....[13]....
        /*05a8*/ 	.word	0x000006d0
        /*05ac*/ 	.word	0x000000ff
        /*05b0*/ 	.word	0x00032478
        /*05b4*/ 	.short	0x0100
        /*05b6*/ 	.byte	0x06
	.zero		1


	//   ....[14]....
        /*05b8*/ 	.word	0x000006e0
        /*05bc*/ 	.word	0x000000ff
        /*05c0*/ 	.word	0x00032488
        /*05c4*/ 	.short	0x0100
        /*05c6*/ 	.byte	0x06
	.zero		1


	//   ....[15]....
        /*05c8*/ 	.word	0x00000810
        /*05cc*/ 	.word	0x000000ff
        /*05d0*/ 	.word	0x00032490
        /*05d4*/ 	.short	0x0100
        /*05d6*/ 	.byte	0x08
	.zero		1


	//   ....[16]....
        /*05d8*/ 	.word	0x00000820
        /*05dc*/ 	.word	0x000000ff
        /*05e0*/ 	.word	0x000324a0
        /*05e4*/ 	.short	0x0100
        /*05e6*/ 	.byte	0x08
	.zero		1


	//   ....[17]....
        /*05e8*/ 	.word	0x00000830
        /*05ec*/ 	.word	0x000000ff
        /*05f0*/ 	.word	0x00032498
        /*05f4*/ 	.short	0x0100
        /*05f6*/ 	.byte	0x08
	.zero		1


	//   ....[18]....
        /*05f8*/ 	.word	0x00000840
        /*05fc*/ 	.word	0x000000ff
        /*0600*/ 	.word	0x000324a8
        /*0604*/ 	.short	0x0100
        /*0606*/ 	.byte	0x08
	.zero		1


	//   ....[19]....
        /*0608*/ 	.word	0x00000970
        /*060c*/ 	.word	0x000000ff
        /*0610*/ 	.word	0x000324b0
        /*0614*/ 	.short	0x0100
        /*0616*/ 	.byte	0x08
	.zero		1


	//   ....[20]....
        /*0618*/ 	.word	0x00000980
        /*061c*/ 	.word	0x000000ff
        /*0620*/ 	.word	0x000324c0
        /*0624*/ 	.short	0x0100
        /*0626*/ 	.byte	0x08
	.zero		1


	//   ....[21]....
        /*0628*/ 	.word	0x00000990
        /*062c*/ 	.word	0x000000ff
        /*0630*/ 	.word	0x000324b8
        /*0634*/ 	.short	0x0100
        /*0636*/ 	.byte	0x08
	.zero		1


	//   ....[22]....
        /*0638*/ 	.word	0x000009a0
        /*063c*/ 	.word	0x000000ff
        /*0640*/ 	.word	0x000324c8
        /*0644*/ 	.short	0x0100
        /*0646*/ 	.byte	0x08
	.zero		1


	//   ....[23]....
        /*0648*/ 	.word	0x00002a30
        /*064c*/ 	.word	0x000000ff
        /*0650*/ 	.word	0x00032400
        /*0654*/ 	.short	0x010a
        /*0656*/ 	.byte	0x2c
	.zero		1


	//   ....[24]....
        /*0658*/ 	.word	0x00002e40
        /*065c*/ 	.word	0x00000014
        /*0660*/ 	.word	0x00000000
        /*0664*/ 	.short	0x010a
        /*0666*/ 	.byte	0x3f
	.zero		1


	//   ....[25]....
        /*0668*/ 	.word	0x00002ea0
        /*066c*/ 	.word	0x00000014
        /*0670*/ 	.word	0x00000000
        /*0674*/ 	.short	0x010a
        /*0676*/ 	.byte	0x3f
	.zero		1


	//   ....[26]....
        /*0678*/ 	.word	0x00003250
        /*067c*/ 	.word	0x000000ff
        /*0680*/ 	.word	0x00032410
        /*0684*/ 	.short	0x010a
        /*0686*/ 	.byte	0x2c
	.zero		1


	//   ....[27]....
        /*0688*/ 	.word	0x00003350
        /*068c*/ 	.word	0x00000008
        /*0690*/ 	.word	0x00000000
        /*0694*/ 	.short	0x010a
        /*0696*/ 	.byte	0x3f
	.zero		1


	//   ....[28]....
        /*0698*/ 	.word	0x000033b0
        /*069c*/ 	.word	0x00000008
        /*06a0*/ 	.word	0x00000000
        /*06a4*/ 	.short	0x010a
        /*06a6*/ 	.byte	0x3f
	.zero		1


	//   ....[29]....
        /*06a8*/ 	.word	0x000040a0
        /*06ac*/ 	.word	0x00000007
        /*06b0*/ 	.word	0x00000000
        /*06b4*/ 	.short	0x0101
        /*06b6*/ 	.byte	0x3f
	.zero		1


	//   ....[30]....
        /*06b8*/ 	.word	0x00009840
        /*06bc*/ 	.word	0x0000000d
        /*06c0*/ 	.word	0x00000000
        /*06c4*/ 	.short	0x0101
        /*06c6*/ 	.byte	0x3f
	.zero		1


	//   ....[31]....
        /*06c8*/ 	.word	0x00009ee0
        /*06cc*/ 	.word	0x00000003
        /*06d0*/ 	.word	0x00000000
        /*06d4*/ 	.short	0x010a
        /*06d6*/ 	.byte	0x3f
	.zero		1


	//   ....[32]....
        /*06d8*/ 	.word	0x00009fe0
        /*06dc*/ 	.word	0x00000000
        /*06e0*/ 	.word	0x00000000
        /*06e4*/ 	.short	0x010a
        /*06e6*/ 	.byte	0x3f
	.zero		1


	//   ....[33]....
        /*06e8*/ 	.word	0x0000a410
        /*06ec*/ 	.word	0x00000003
        /*06f0*/ 	.word	0x00000000
        /*06f4*/ 	.short	0x010a
        /*06f6*/ 	.byte	0x3f
	.zero		1


	//   ....[34]....
        /*06f8*/ 	.word	0x0000a4c0
        /*06fc*/ 	.word	0x00000004
        /*0700*/ 	.word	0x00000000
        /*0704*/ 	.short	0x010a
        /*0706*/ 	.byte	0x3f
	.zero		1


	//   ....[35]....
        /*0708*/ 	.word	0x0000b190
        /*070c*/ 	.word	0x00000003
        /*0710*/ 	.word	0x00000000
        /*0714*/ 	.short	0x0101
        /*0716*/ 	.byte	0x3f
	.zero		1


	//   ....[36]....
        /*0718*/ 	.word	0x00013ab0
        /*071c*/ 	.word	0x00000000
        /*0720*/ 	.word	0x00000000
        /*0724*/ 	.short	0x0101
        /*0726*/ 	.byte	0x3f
	.zero		1


	//   ....[37]....
        /*0728*/ 	.word	0x00013cb0
        /*072c*/ 	.word	0x00000005
        /*0730*/ 	.word	0x00000000
        /*0734*/ 	.short	0x010a
        /*0736*/ 	.byte	0x3f
	.zero		1


	//   ....[38]....
        /*0738*/ 	.word	0x00013db0
        /*073c*/ 	.word	0x00000000
        /*0740*/ 	.word	0x00000000
        /*0744*/ 	.short	0x010a
        /*0746*/ 	.byte	0x3f
	.zero		1


	//   ....[39]....
        /*0748*/ 	.word	0x000141e0
        /*074c*/ 	.word	0x00000005
        /*0750*/ 	.word	0x00000000
        /*0754*/ 	.short	0x010a
        /*0756*/ 	.byte	0x3f
	.zero		1


	//   ....[40]....
        /*0758*/ 	.word	0x00014290
        /*075c*/ 	.word	0x00000004
        /*0760*/ 	.word	0x00000000
        /*0764*/ 	.short	0x010a
        /*0766*/ 	.byte	0x3f
	.zero		1


	//   ....[41]....
        /*0768*/ 	.word	0x00014f60
        /*076c*/ 	.word	0x00000004
        /*0770*/ 	.word	0x00000000
        /*0774*/ 	.short	0x0101
        /*0776*/ 	.byte	0x3f
	.zero		1


	//   ....[42]....
        /*0778*/ 	.word	0x0001ec40
        /*077c*/ 	.word	0x00000000
        /*0780*/ 	.word	0x00000000
        /*0784*/ 	.short	0x0101
        /*0786*/ 	.byte	0x3f
	.zero		1


	//   ....[43]....
        /*0788*/ 	.word	0x00021520
        /*078c*/ 	.word	0x000000ff
        /*0790*/ 	.word	0x00000000
        /*0794*/ 	.short	0x0101
        /*0796*/ 	.byte	0x04
	.zero		1


	//   ....[44]....
        /*0798*/ 	.word	0x000246a0
        /*079c*/ 	.word	0x00000009
        /*07a0*/ 	.word	0x00032440
        /*07a4*/ 	.short	0x010a
        /*07a6*/ 	.byte	0x3f
	.zero		1


	//   ....[45]....
        /*07a8*/ 	.word	0x00024cb0
        /*07ac*/ 	.word	0x00000009
        /*07b0*/ 	.word	0x00032420
        /*07b4*/ 	.short	0x010a
        /*07b6*/ 	.byte	0x3f
	.zero		1


	//   ....[46]....
        /*07b8*/ 	.word	0x00024d80
        /*07bc*/ 	.word	0x00000009
        /*07c0*/ 	.word	0x00032460
        /*07c4*/ 	.short	0x010a
        /*07c6*/ 	.byte	0x3f
	.zero		1


	//   ....[47]....
        /*07c8*/ 	.word	0x000253e0
        /*07cc*/ 	.word	0x00000002
        /*07d0*/ 	.word	0x00032440
        /*07d4*/ 	.short	0x010a
        /*07d6*/ 	.byte	0x3f
	.zero		1


	//   ....[48]....
        /*07d8*/ 	.word	0x000255f0
        /*07dc*/ 	.word	0x00000002
        /*07e0*/ 	.word	0x00032460
        /*07e4*/ 	.short	0x010a
        /*07e6*/ 	.byte	0x3f
	.zero		1


	//   ....[49]....
        /*07e8*/ 	.word	0x00025b80
        /*07ec*/ 	.word	0x00000002
        /*07f0*/ 	.word	0x00032440
        /*07f4*/ 	.short	0x010a
        /*07f6*/ 	.byte	0x3f
	.zero		1


	//   ....[50]....
        /*07f8*/ 	.word	0x00025d80
        /*07fc*/ 	.word	0x00000002
        /*0800*/ 	.word	0x00032460
        /*0804*/ 	.short	0x010a
        /*0806*/ 	.byte	0x3f
	.zero		1


	//   ....[51]....
        /*0808*/ 	.word	0x00026270
        /*080c*/ 	.word	0x00000002
        /*0810*/ 	.word	0x00032440
        /*0814*/ 	.short	0x010a
        /*0816*/ 	.byte	0x3f
	.zero		1


	//   ....[52]....
        /*0818*/ 	.word	0x00026480
        /*081c*/ 	.word	0x00000002
        /*0820*/ 	.word	0x00032460
        /*0824*/ 	.short	0x010a
        /*0826*/ 	.byte	0x3f
	.zero		1


	//   ....[53]....
        /*0828*/ 	.word	0x00027600
        /*082c*/ 	.word	0x00000000
        /*0830*/ 	.word	0x00032420
        /*0834*/ 	.short	0x010a
        /*0836*/ 	.byte	0x3f
	.zero		1


	//   ....[54]....
        /*0838*/ 	.word	0x000277b0
        /*083c*/ 	.word	0x00000006
        /*0840*/ 	.word	0x00000000
        /*0844*/ 	.short	0x010a
        /*0846*/ 	.byte	0x3f
	.zero		1


	//   ....[55]....
        /*0848*/ 	.word	0x00027820
        /*084c*/ 	.word	0x00000007
        /*0850*/ 	.word	0x00000000
        /*0854*/ 	.short	0x010a
        /*0856*/ 	.byte	0x3f
	.zero		1


	//   ....[56]....
        /*0858*/ 	.word	0x00027890
        /*085c*/ 	.word	0x00000004
        /*0860*/ 	.word	0x00000000
        /*0864*/ 	.short	0x010a
        /*0866*/ 	.byte	0x3f
	.zero		1


	//   ....[57]....
        /*0868*/ 	.word	0x000278c0
        /*086c*/ 	.word	0x00000003
        /*0870*/ 	.word	0x00000000
        /*0874*/ 	.short	0x010a
        /*0876*/ 	.byte	0x3f
	.zero		1


	//   ....[58]....
        /*0878*/ 	.word	0x00027930
        /*087c*/ 	.word	0x00000007
        /*0880*/ 	.word	0x00032400
        /*0884*/ 	.short	0x010a
        /*0886*/ 	.byte	0x3f
	.zero		1


	//   ....[59]....
        /*0888*/ 	.word	0x00027980
        /*088c*/ 	.word	0x00000014
        /*0890*/ 	.word	0x00000000
        /*0894*/ 	.short	0x010a
        /*0896*/ 	.byte	0x3f
	.zero		1


	//   ....[60]....
        /*0898*/ 	.word	0x000279e0
        /*089c*/ 	.word	0x00000008
        /*08a0*/ 	.word	0x00032410
        /*08a4*/ 	.short	0x010a
        /*08a6*/ 	.byte	0x3f
	.zero		1


	//   ....[61]....
        /*08a8*/ 	.word	0x00027a30
        /*08ac*/ 	.word	0x00000008
        /*08b0*/ 	.word	0x00000000
        /*08b4*/ 	.short	0x010a
        /*08b6*/ 	.byte	0x3f
	.zero		1


	//   ....[62]....
        /*08b8*/ 	.word	0x00027a80
        /*08bc*/ 	.word	0x00000000
        /*08c0*/ 	.word	0x00000000
        /*08c4*/ 	.short	0x010a
        /*08c6*/ 	.byte	0x3f
	.zero		1


	//   ....[63]....
        /*08c8*/ 	.word	0x00027ad0
        /*08cc*/ 	.word	0x00000004
        /*08d0*/ 	.word	0x00000000
        /*08d4*/ 	.short	0x010a
        /*08d6*/ 	.byte	0x3f
	.zero		1


	//   ....[64]....
        /*08d8*/ 	.word	0x00027b20
        /*08dc*/ 	.word	0x00000000
        /*08e0*/ 	.word	0x00000000
        /*08e4*/ 	.short	0x010a
        /*08e6*/ 	.byte	0x3f
	.zero		1


	//   ....[65]....
        /*08e8*/ 	.word	0x00027b70
        /*08ec*/ 	.word	0x00000004
        /*08f0*/ 	.word	0x00000000
        /*08f4*/ 	.short	0x010a
        /*08f6*/ 	.byte	0x3f
	.zero		1


	//   ....[66]....
        /*08f8*/ 	.word	0x00027d10
        /*08fc*/ 	.word	0x00000009
        /*0900*/ 	.word	0x00032440
        /*0904*/ 	.short	0x010a
        /*0906*/ 	.byte	0x3f
	.zero		1


	//   ....[67]....
        /*0908*/ 	.word	0x00027d90
        /*090c*/ 	.word	0x00000009
        /*0910*/ 	.word	0x00032420
        /*0914*/ 	.short	0x010a
        /*0916*/ 	.byte	0x3f
	.zero		1


	//   ....[68]....
        /*0918*/ 	.word	0x00027de0
        /*091c*/ 	.word	0x00000009
        /*0920*/ 	.word	0x00032460
        /*0924*/ 	.short	0x010a
        /*0926*/ 	.byte	0x3f
	.zero		1


	//   ....[69]....
        /*0928*/ 	.word	0x00027e30
        /*092c*/ 	.word	0x00000002
        /*0930*/ 	.word	0x00032440
        /*0934*/ 	.short	0x010a
        /*0936*/ 	.byte	0x3f
	.zero		1


	//   ....[70]....
        /*0938*/ 	.word	0x00027e80
        /*093c*/ 	.word	0x00000002
        /*0940*/ 	.word	0x00032460
        /*0944*/ 	.short	0x010a
        /*0946*/ 	.byte	0x3f
	.zero		1


	//   ....[71]....
        /*0948*/ 	.word	0x00027ed0
        /*094c*/ 	.word	0x00000002
        /*0950*/ 	.word	0x00032440
        /*0954*/ 	.short	0x010a
        /*0956*/ 	.byte	0x3f
	.zero		1


	//   ....[72]....
        /*0958*/ 	.word	0x00027f20
        /*095c*/ 	.word	0x00000002
        /*0960*/ 	.word	0x00032460
        /*0964*/ 	.short	0x010a
        /*0966*/ 	.byte	0x3f
	.zero		1


	//   ....[73]....
        /*0968*/ 	.word	0x00027f70
        /*096c*/ 	.word	0x00000002
        /*0970*/ 	.word	0x00032440
        /*0974*/ 	.short	0x010a
        /*0976*/ 	.byte	0x3f
	.zero		1


	//   ....[74]....
        /*0978*/ 	.word	0x00027fc0
        /*097c*/ 	.word	0x00000002
        /*0980*/ 	.word	0x00032460
        /*0984*/ 	.short	0x010a
        /*0986*/ 	.byte	0x3f
	.zero		1


	//   ....[75]....
        /*0988*/ 	.word	0x00028970
        /*098c*/ 	.word	0x00000000
        /*0990*/ 	.word	0x00032420
        /*0994*/ 	.short	0x010a
        /*0996*/ 	.byte	0x3f
	.zero		1


	//   ....[76]....
        /*0998*/ 	.word	0x00028b10
        /*099c*/ 	.word	0x00000006
        /*09a0*/ 	.word	0x00000000
        /*09a4*/ 	.short	0x010a
        /*09a6*/ 	.byte	0x3f
	.zero		1


	//   ....[77]....
        /*09a8*/ 	.word	0x00028b60
        /*09ac*/ 	.word	0x00000007
        /*09b0*/ 	.word	0x00000000
        /*09b4*/ 	.short	0x010a
        /*09b6*/ 	.byte	0x3f
	.zero		1


	//   ....[78]....
        /*09b8*/ 	.word	0x00028bb0
        /*09bc*/ 	.word	0x00000004
        /*09c0*/ 	.word	0x00000000
        /*09c4*/ 	.short	0x010a
        /*09c6*/ 	.byte	0x3f
	.zero		1


	//   ....[79]....
        /*09c8*/ 	.word	0x00028f50
        /*09cc*/ 	.word	0x0000000c
        /*09d0*/ 	.word	0x00000000
        /*09d4*/ 	.short	0x010a
        /*09d6*/ 	.byte	0x3f
	.zero		1


	//   ....[80]....
        /*09d8*/ 	.word	0x00029090
        /*09dc*/ 	.word	0x00000002
        /*09e0*/ 	.word	0x00000000
        /*09e4*/ 	.short	0x010a
        /*09e6*/ 	.byte	0x3f
	.zero		1


	//   ....[81]....
        /*09e8*/ 	.word	0x000296f0
        /*09ec*/ 	.word	0x0000000b
        /*09f0*/ 	.word	0x00000000
        /*09f4*/ 	.short	0x010a
        /*09f6*/ 	.byte	0x3f
	.zero		1


	//   ....[82]....
        /*09f8*/ 	.word	0x00029830
        /*09fc*/ 	.word	0x00000008
        /*0a00*/ 	.word	0x00000000
        /*0a04*/ 	.short	0x010a
        /*0a06*/ 	.byte	0x3f
	.zero		1


	//   ....[83]....
        /*0a08*/ 	.word	0x0002aab0
        /*0a0c*/ 	.word	0x00000002
        /*0a10*/ 	.word	0x00000000
        /*0a14*/ 	.short	0x0101
        /*0a16*/ 	.byte	0x3f
	.zero		1


	//   ....[84]....
        /*0a18*/ 	.word	0x00044710
        /*0a1c*/ 	.word	0x00000004
        /*0a20*/ 	.word	0x00000000
        /*0a24*/ 	.short	0x0101
        /*0a26*/ 	.byte	0x3f
	.zero		1


	//   ....[85]....
        /*0a28*/ 	.word	0x00044740
        /*0a2c*/ 	.word	0x00000002
        /*0a30*/ 	.word	0x00000000
        /*0a34*/ 	.short	0x010a
        /*0a36*/ 	.byte	0x3f
	.zero		1


	//   ....[86]....
        /*0a38*/ 	.word	0x00044790
        /*0a3c*/ 	.word	0x00000008
        /*0a40*/ 	.word	0x00000000
        /*0a44*/ 	.short	0x010a
        /*0a46*/ 	.byte	0x3f
	.zero		1


	//----- nvinfo : EIATTR_NUM_MBARRIERS
	.align		4
.L_1441:
        /*0a48*/ 	.byte	0x03, 0x38
        /*0a4a*/ 	.short	0x0017


	//----- nvinfo : EIATTR_EXIT_INSTR_OFFSETS
	.align		4
        /*0a4c*/ 	.byte	0x04, 0x1c
        /*0a4e*/ 	.short	(.L_1443 - .L_1442)


	//   ....[0]....
.L_1442:
        /*0a50*/ 	.word	0x00000bd0


	//   ....[1]....
        /*0a54*/ 	.word	0x00022870


	//   ....[2]....
        /*0a58*/ 	.word	0x000228d0


	//   ....[3]....
        /*0a5c*/ 	.word	0x00027910


	//----- nvinfo : EIATTR_MAX_THREADS
	.align		4
.L_1443:
        /*0a60*/ 	.byte	0x04, 0x05
        /*0a62*/ 	.short	(.L_1445 - .L_1444)
.L_1444:
        /*0a64*/ 	.word	0x00000180
        /*0a68*/ 	.word	0x00000001
        /*0a6c*/ 	.word	0x00000001


	//----- nvinfo : EIATTR_CRS_STACK_SIZE
	.align		4
.L_1445:
        /*0a70*/ 	.byte	0x04, 0x1e
        /*0a72*/ 	.short	(.L_1447 - .L_1446)
.L_1446:
        /*0a74*/ 	.word	0x00000000


	//----- nvinfo : EIATTR_CBANK_PARAM_SIZE
	.align		4
.L_1447:
        /*0a78*/ 	.byte	0x03, 0x19
        /*0a7a*/ 	.short	0x0b70


	//----- nvinfo : EIATTR_PARAM_CBANK
	.align		4
        /*0a7c*/ 	.byte	0x04, 0x0a
        /*0a7e*/ 	.short	(.L_1449 - .L_1448)
	.align		4
.L_1448:
        /*0a80*/ 	.word	index@(.nv.constant0._ZN7cutlass13device_kernelIN5flash11enable_sm90INS1_16FlashAttnFwdSm90INS1_25CollectiveMainloopFwdSm90ILi2EN4cute5tupleIJNS5_1CILi1EEES8_S8_EEENS6_IJNS7_ILi128EEENS7_ILi96EEENS7_ILi64EEEEEELi256ENS_6half_tEfNS_4arch4Sm90ELb0ELb1ELb1ELb1ELb0ELb0ELb1ELb1ELb0ELb0ELb0ELb0EEENS1_21CollectiveEpilogueFwdINS6_IJSA_NS7_ILi256EEESB_EEES9_SE_SG_Li256ELb1ELb0ELb0ELb0EEENS1_36VarlenDynamicPersistentTileSchedulerILi128ELi96ELi256ELi32ELb0ELb0ELb1ELb1ELb0ELb1EEEEEEEEEvNT_6ParamsE)
        /*0a84*/ 	.short	0x0210
        /*0a86*/ 	.short	0x0b70


	//----- nvinfo : EIATTR_SW_WAR
	.align		4
.L_1449:
        /*0a88*/ 	.byte	0x04, 0x36
        /*0a8a*/ 	.short	(.L_1451 - .L_1450)
.L_1450:
        /*0a8c*/ 	.word	0x00000008
.L_1451:


//--------------------- .nv.info._ZN7cutlass13device_kernelIN5flash11enable_sm90INS1_16FlashAttnFwdSm90INS1_25CollectiveMainloopFwdSm90ILi2EN4cute5tupleIJNS5_1CILi1EEES8_S8_EEENS6_IJNS7_ILi128EEENS7_ILi96EEENS7_ILi64EEEEEELi256ENS_6half_tEfNS_4arch4Sm90ELb0ELb1ELb1ELb1ELb0ELb1ELb1ELb1ELb0ELb0ELb0ELb0EEENS1_21CollectiveEpilogueFwdINS6_IJSA_NS7_ILi256EEESB_EEES9_SE_SG_Li256ELb1ELb0ELb0ELb0EEENS1_36VarlenDynamicPersistentTileSchedulerILi128ELi96ELi256ELi32ELb0ELb0ELb1ELb1ELb0ELb1EEEEEEEEEvNT_6ParamsE --------------------------
	.section	.nv.info._ZN7cutlass13device_kernelIN5flash11enable_sm90INS1_16FlashAttnFwdSm90INS1_25CollectiveMainloopFwdSm90ILi2EN4cute5tupleIJNS5_1CILi1EEES8_S8_EEENS6_IJNS7_ILi128EEENS7_ILi96EEENS7_ILi64EEEEEELi256ENS_6half_tEfNS_4arch4Sm90ELb0ELb1ELb1ELb1ELb0ELb1ELb1ELb1ELb0ELb0ELb0ELb0EEENS1_21CollectiveEpilogueFwdINS6_IJSA_NS7_ILi256EEESB_EEES9_SE_SG_Li256ELb1ELb0ELb0ELb0EEENS1_36VarlenDynamicPersistentTileSchedulerILi128ELi96ELi256ELi32ELb0ELb0ELb1ELb1ELb0ELb1EEEEEEEEEvNT_6ParamsE,"",@"SHT_CUDA_INFO"
	.sectionflags	@""
	.align	4


	//----- nvinfo : EIATTR_CUDA_API_VERSION
	.align		4
        /*0000*/ 	.byte	0x04, 0x37
        /*0002*/ 	.short	(.L_1453 - .L_1452)
.L_1452:
        /*0004*/ 	.word	0x00000082


	//----- nvinfo : EIATTR_KPARAM_INFO
	.align		4
.L_1453:
        /*0008*/ 	.byte	0x04, 0x17
        /*000a*/ 	.short	(.L_1455 - .L_1454)
.L_1454:
        /*000c*/ 	.word	0x00000000
        /*0010*/ 	.short	0x0000
        /*0012*/ 	.short	0x0070
        /*0014*/ 	.byte	0x00, 0xf0, 0x01, 0x2c


	//----- nvinfo : EIATTR_SPARSE_MMA_MASK
	.align		4
.L_1455:
        /*0018*/ 	.byte	0x03, 0x50
        /*001a*/ 	.short	0x0000


	//----- nvinfo : EIATTR_MAXREG_COUNT
	.align		4
        /*001c*/ 	.byte	0x03, 0x1b
        /*001e*/ 	.short	0x00a8


	//----- nvinfo : EIATTR_NUM_BARRIERS
	.align		4
        /*0020*/ 	.byte	0x02, 0x4c
        /*0022*/ 	.byte	0x10
	.zero		1


	//----- nvinfo : EIATTR_EXTERNS
	.align		4
        /*0024*/ 	.byte	0x04, 0x0f
        /*0026*/ 	.short	(.L_1457 - .L_1456)


	//   ....[0]....
	.align		4
.L_1456:
        /*0028*/ 	.word	index@(__assertfail)


	//----- nvinfo : EIATTR_ANNOTATIONS
	.align		4
.L_1457:
        /*002c*/ 	.byte	0x04, 0x55
        /*002e*/ 	.short	(.L_1459 - .L_1458)


	//   ....[0]....
.L_1458:
        /* <DEDUP_REMOVED lines=37> */


	//----- nvinfo : EIATTR_MERCURY_ISA_VERSION
	.align		4
.L_1459:
        /*0268*/ 	.byte	0x03, 0x5f
        /*026a*/ 	.short	0x0101


	//----- nvinfo : EIATTR_UNUSED_LOAD_BYTE_OFFSET
	.align		4
        /*026c*/ 	.byte	0x04, 0x44
        /*026e*/ 	.short	(.L_1461 - .L_1460)


	//   ....[0]....
.L_1460:
        /*0270*/ 	.word	0x00000c40
        /*0274*/ 	.word	0x0000fff0


	//   ....[1]....
        /*0278*/ 	.word	0x0002b800
        /*027c*/ 	.word	0x0000fff0


	//----- nvinfo : EIATTR_INT_WARP_WIDE_INSTR_OFFSETS
	.align		4
.L_1461:
        /*0280*/ 	.byte	0x04, 0x31
        /*0282*/ 	.short	(.L_1463 - .L_1462)


	//   ....[0]....
.L_1462:
        /*0284*/ 	.word	0x00000240


	//   ....[1]....
        /*0288*/ 	.word	0x00000280


	//   ....[2]....
        /*028c*/ 	.word	0x000002f0


	//   ....[3]....
        /*0290*/ 	.word	0x00000300


	//   ....[4]....
        /*0294*/ 	.word	0x00030a50


	//   ....[5]....
        /*0298*/ 	.word	0x00030ae0


	//   ....[6]....
        /*029c*/ 	.word	0x00030fe0


	//   ....[7]....
        /*02a0*/ 	.word	0x00031050


	//   ....[8]....
        /*02a4*/ 	.word	0x00033560


	//   ....[9]....
        /*02a8*/ 	.word	0x000335f0


	//----- nvinfo : EIATTR_COOP_GROUP_MASK_REGIDS
	.align		4
.L_1463:
        /*02ac*/ 	.byte	0x04, 0x29
        /*02ae*/ 	.short	(.L_1465 - .L_1464)


	//   ....[0]....
.L_1464:
        /*02b0*/ 	.word	0xffffffff


	//   ....[1]....
        /*02b4*/ 	.word	0xffffffff


	//   ....[2]....
        /*02b8*/ 	.word	0xffffffff


	//   ....[3]....
        /*02bc*/ 	.word	0xffffffff


	//   ....[4]....
        /*02c0*/ 	.word	0xffffffff


	//   ....[5]....
        /*02c4*/ 	.word	0xffffffff


	//   ....[6]....
        /*02c8*/ 	.word	0xffffffff


	//   ....[7]....
        /*02cc*/ 	.word	0xffffffff


	//   ....[8]....
        /*02d0*/ 	.word	0xffffffff


	//   ....[9]....
        /*02d4*/ 	.word	0xffffffff


	//   ....[10]....
        /*02d8*/ 	.word	0xffffffff


	//   ....[11]....
        /*02dc*/ 	.word	0xffffffff


	//   ....[12]....
        /*02e0*/ 	.word	0xffffffff


	//   ....[13]....
        /*02e4*/ 	.word	0xffffffff


	//   ....[14]....
        /*02e8*/ 	.word	0xffffffff


	//   ....[15]....
        /*02ec*/ 	.word	0xffffffff


	//   ....[16]....
        /*02f0*/ 	.word	0xffffffff


	//   ....[17]....
        /*02f4*/ 	.word	0xffffffff


	//   ....[18]....
        /*02f8*/ 	.word	0xffffffff


	//   ....[19]....
        /*02fc*/ 	.word	0xffffffff


	//   ....[20]....
        /*0300*/ 	.word	0xffffffff


	//   ....[21]....
        /*0304*/ 	.word	0xffffffff


	//   ....[22]....
        /*0308*/ 	.word	0xffffffff


	//   ....[23]....
        /*030c*/ 	.word	0xffffffff


	//   ....[24]....
        /*0310*/ 	.word	0xffffffff


	//   ....[25]....
        /*0314*/ 	.word	0xffffffff


	//   ....[26]....
        /*0318*/ 	.word	0xffffffff


	//   ....[27]....
        /*031c*/ 	.word	0xffffffff


	//   ....[28]....
        /*0320*/ 	.word	0xffffffff


	//   ....[29]....
        /*0324*/ 	.word	0xffffffff


	//   ....[30]....
        /*0328*/ 	.word	0xffffffff


	//   ....[31]....
        /*032c*/ 	.word	0xffffffff


	//   ....[32]....
        /*0330*/ 	.word	0xffffffff


	//   ....[33]....
        /*0334*/ 	.word	0xffffffff


	//   ....[34]....
        /*0338*/ 	.word	0xffffffff


	//   ....[35]....
        /*033c*/ 	.word	0xffffffff


	//   ....[36]....
        /*0340*/ 	.word	0xffffffff


	//   ....[37]....
        /*0344*/ 	.word	0xffffffff


	//   ....[38]....
        /*0348*/ 	.word	0xffffffff


	//   ....[39]....
        /*034c*/ 	.word	0xffffffff


	//   ....[40]....
        /*0350*/ 	.word	0xffffffff


	//   ....[41]....
        /*0354*/ 	.word	0xffffffff


	//   ....[42]....
        /*0358*/ 	.word	0xffffffff


	//   ....[43]....
        /*035c*/ 	.word	0xffffffff


	//   ....[44]....
        /*0360*/ 	.word	0xffffffff


	//   ....[45]....
        /*0364*/ 	.word	0xffffffff


	//   ....[46]....
        /*0368*/ 	.word	0xffffffff


	//   ....[47]....
        /*036c*/ 	.word	0xffffffff


	//   ....[48]....
        /*0370*/ 	.word	0xffffffff


	//   ....[49]....
        /*0374*/ 	.word	0xffffffff


	//   ....[50]....
        /*0378*/ 	.word	0xffffffff


	//   ....[51]....
        /*037c*/ 	.word	0xffffffff


	//   ....[52]....
        /*0380*/ 	.word	0xffffffff


	//   ....[53]....
        /*0384*/ 	.word	0xffffffff


	//   ....[54]....
        /*0388*/ 	.word	0xffffffff


	//   ....[55]....
        /*038c*/ 	.word	0xffffffff


	//   ....[56]....
        /*0390*/ 	.word	0xffffffff


	//   ....[57]....
        /*0394*/ 	.word	0xffffffff


	//   ....[58]....
        /*0398*/ 	.word	0x0500000f


	//   ....[59]....
        /*039c*/ 	.word	0x0500000f


	//   ....[60]....
        /*03a0*/ 	.word	0x0500000f


	//   ....[61]....
        /*03a4*/ 	.word	0x0500000f


	//   ....[62]....
        /*03a8*/ 	.word	0x0500000f


	//   ....[63]....
        /*03ac*/ 	.word	0x0500000f


	//   ....[64]....
        /*03b0*/ 	.word	0x0500000f


	//   ....[65]....
        /*03b4*/ 	.word	0x0500000f


	//   ....[66]....
        /*03b8*/ 	.word	0x0500000f


	//   ....[67]....
        /*03bc*/ 	.word	0x0500000f


	//   ....[68]....
        /*03c0*/ 	.word	0x0500000f


	//   ....[69]....
        /*03c4*/ 	.word	0x0500000f


	//   ....[70]....
        /*03c8*/ 	.word	0x0500000f


	//   ....[71]....
        /*03cc*/ 	.word	0x0500000f


	//   ....[72]....
        /*03d0*/ 	.word	0x0500000f


	//   ....[73]....
        /*03d4*/ 	.word	0x0500000f


	//   ....[74]....
        /*03d8*/ 	.word	0x0500000f


	//   ....[75]....
        /*03dc*/ 	.word	0x0500000f


	//   ....[76]....
        /*03e0*/ 	.word	0x0500000f


	//   ....[77]....
        /*03e4*/ 	.word	0x0500000f


	//   ....[78]....
        /*03e8*/ 	.word	0x0500000f


	//   ....[79]....
        /*03ec*/ 	.word	0x0500000f


	//   ....[80]....
        /*03f0*/ 	.word	0x0500000f


	//   ....[81]....
        /*03f4*/ 	.word	0x0500000f


	//   ....[82]....
        /*03f8*/ 	.word	0x0500000f


	//   ....[83]....
        /*03fc*/ 	.word	0x0500000f


	//   ....[84]....
        /*0400*/ 	.word	0x0500000f


	//   ....[85]....
        /*0404*/ 	.word	0x0500000f


	//   ....[86]....
        /*0408*/ 	.word	0x0500000f


	//   ....[87]....
        /*040c*/ 	.word	0x0500000f


	//   ....[88]....
        /*0410*/ 	.word	0x0500000f


	//   ....[89]....
        /*0414*/ 	.word	0x0500000f


	//   ....[90]....
        /*0418*/ 	.word	0x0500000f


	//   ....[91]....
        /*041c*/ 	.word	0x0500000f


	//   ....[92]....
        /*0420*/ 	.word	0x0500000f


	//   ....[93]....
        /*0424*/ 	.word	0x0500000f


	//   ....[94]....
        /*0428*/ 	.word	0x0500000f


	//   ....[95]....
        /*042c*/ 	.word	0xffffffff


	//   ....[96]....
        /*0430*/ 	.word	0xffffffff


	//   ....[97]....
        /*0434*/ 	.word	0xffffffff


	//   ....[98]....
        /*0438*/ 	.word	0xffffffff


	//----- nvinfo : EIATTR_COOP_GROUP_INSTR_OFFSETS
	.align		4
.L_1465:
        /*043c*/ 	.byte	0x04, 0x28
        /*043e*/ 	.short	(.L_1467 - .L_1466)


	//   ....[0]....
.L_1466:
        /*0440*/ 	.word	0x000000c0


	//   ....[1]....
        /*0444*/ 	.word	0x00000250


	//   ....[2]....
        /*0448*/ 	.word	0x000002a0


	//   ....[3]....
        /*044c*/ 	.word	0x000004f0


	//   ....[4]....
        /*0450*/ 	.word	0x00000650


	//   ....[5]....
        /*0454*/ 	.word	0x00000770


	//   ....[6]....
        /*0458*/ 	.word	0x000008d0


	//   ....[7]....
        /*045c*/ 	.word	0x00006470


	//   ....[8]....
        /*0460*/ 	.word	0x0000ce60


	//   ....[9]....
        /*0464*/ 	.word	0x0000cf00


	//   ....[10]....
        /*0468*/ 	.word	0x0000d0e0


	//   ....[11]....
        /*046c*/ 	.word	0x0000d100


	//   ....[12]....
        /*0470*/ 	.word	0x000173c0


	//   ....[13]....
        /*0474*/ 	.word	0x00017470


	//   ....[14]....
        /*0478*/ 	.word	0x00017830


	//   ....[15]....
        /*047c*/ 	.word	0x000179a0


	//   ....[16]....
        /*0480*/ 	.word	0x00021fa0


	//   ....[17]....
        /*0484*/ 	.word	0x00022040


	//   ....[18]....
        /*0488*/ 	.word	0x00022210


	//   ....[19]....
        /*048c*/ 	.word	0x00022230


	//   ....[20]....
        /*0490*/ 	.word	0x0002a860


	//   ....[21]....
        /*0494*/ 	.word	0x0002a880


	//   ....[22]....
        /*0498*/ 	.word	0x0002a8e0


	//   ....[23]....
        /*049c*/ 	.word	0x0002a920


	//   ....[24]....
        /*04a0*/ 	.word	0x0002e370


	//   ....[25]....
        /*04a4*/ 	.word	0x0002e500


	//   ....[26]....
        /*04a8*/ 	.word	0x0002e530


	//   ....[27]....
        /*04ac*/ 	.word	0x0002e560


	//   ....[28]....
        /*04b0*/ 	.word	0x0002e5a0


	//   ....[29]....
        /*04b4*/ 	.word	0x0002e5f0


	//   ....[30]....
        /*04b8*/ 	.word	0x0002e650


	//   ....[31]....
        /*04bc*/ 	.word	0x0002e830


	//   ....[32]....
        /*04c0*/ 	.word	0x0002e890


	//   ....[33]....
        /*04c4*/ 	.word	0x0002e8d0


	//   ....[34]....
        /*04c8*/ 	.word	0x0002e910


	//   ....[35]....
        /*04cc*/ 	.word	0x0002e940


	//   ....[36]....
        /*04d0*/ 	.word	0x0002e970


	//   ....[37]....
        /*04d4*/ 	.word	0x0002ea00


	//   ....[38]....
        /*04d8*/ 	.word	0x0002ea60


	//   ....[39]....
        /*04dc*/ 	.word	0x0002eaf0


	//   ....[40]....
        /*04e0*/ 	.word	0x00033680


	//   ....[41]....
        /*04e4*/ 	.word	0x00033690


	//   ....[42]....
        /*04e8*/ 	.word	0x000337a0


	//   ....[43]....
        /*04ec*/ 	.word	0x00033800


	//   ....[44]....
        /*04f0*/ 	.word	0x00033840


	//   ....[45]....
        /*04f4*/ 	.word	0x00033880


	//   ....[46]....
        /*04f8*/ 	.word	0x000338b0


	//   ....[47]....
        /*04fc*/ 	.word	0x000338e0


	//   ....[48]....
        /*0500*/ 	.word	0x00033a70


	//   ....[49]....
        /*0504*/ 	.word	0x00033ad0


	//   ....[50]....
        /*0508*/ 	.word	0x00033b10


	//   ....[51]....
        /*050c*/ 	.word	0x00033b50


	//   ....[52]....
        /*0510*/ 	.word	0x00033b80


	//   ....[53]....
        /*0514*/ 	.word	0x00033bb0


	//   ....[54]....
        /*0518*/ 	.word	0x00033c70


	//   ....[55]....
        /*051c*/ 	.word	0x00033c90


	//   ....[56]....
        /*0520*/ 	.word	0x00033d00


	//   ....[57]....
        /*0524*/ 	.word	0x00034370


	//   ....[58]....
        /*0528*/ 	.word	0x000347b0


	//   ....[59]....
        /*052c*/ 	.word	0x00034850


	//   ....[60]....
        /*0530*/ 	.word	0x000348f0


	//   ....[61]....
        /*0534*/ 	.word	0x00034990


	//   ....[62]....
        /*0538*/ 	.word	0x00034a30


	//   ....[63]....
        /*053c*/ 	.word	0x00034ad0


	//   ....[64]....
        /*0540*/ 	.word	0x00034b70


	//   ....[65]....
        /*0544*/ 	.word	0x00034c10


	//   ....[66]....
        /*0548*/ 	.word	0x00034cb0


	//   ....[67]....
        /*054c*/ 	.word	0x00034da0


	//   ....[68]....
        /*0550*/ 	.word	0x00034e40


	//   ....[69]....
        /*0554*/ 	.word	0x00034ee0


	//   ....[70]....
        /*0558*/ 	.word	0x00034f80


	//   ....[71]....
        /*055c*/ 	.word	0x00035020


	//   ....[72]....
        /*0560*/ 	.word	0x000350c0


	//   ....[73]....
        /*0564*/ 	.word	0x00035160


	//   ....[74]....
        /*0568*/ 	.word	0x00035200


	//   ....[75]....
        /*056c*/ 	.word	0x00035500


	//   ....[76]....
        /*0570*/ 	.word	0x000357e0


	//   ....[77]....
        /*0574*/ 	.word	0x00035c00


	//   ....[78]....
        /*0578*/ 	.word	0x00035c90


	//   ....[79]....
        /*057c*/ 	.word	0x00035d30


	//   ....[80]....
        /*0580*/ 	.word	0x00035de0


	//   ....[81]....
        /*0584*/ 	.word	0x00035e60


	//   ....[82]....
        /*0588*/ 	.word	0x00035ee0


	//   ....[83]....
        /*058c*/ 	.word	0x00035f60


	//   ....[84]....
        /*0590*/ 	.word	0x00035fe0


	//   ....[85]....
        /*0594*/ 	.word	0x00036070


	//   ....[86]....
        /*0598*/ 	.word	0x00036120


	//   ....[87]....
        /*059c*/ 	.word	0x000361a0


	//   ....[88]....
        /*05a0*/ 	.word	0x00036220


	//   ....[89]....
        /*05a4*/ 	.word	0x000362a0


	//   ....[90]....
        /*05a8*/ 	.word	0x00036320


	//   ....[91]....
        /*05ac*/ 	.word	0x00036390


	//   ....[92]....
        /*05b0*/ 	.word	0x00036430


	//   ....[93]....
        /*05b4*/ 	.word	0x000364c0


	//   ....[94]....
        /*05b8*/ 	.word	0x000365f0


	//   ....[95]....
        /*05bc*/ 	.word	0x00039980


	//   ....[96]....
        /*05c0*/ 	.word	0x000399b0


	//   ....[97]....
        /*05c4*/ 	.word	0x000399d0


	//   ....[98]....
        /*05c8*/ 	.word	0x000399e0


	//----- nvinfo : EIATTR_REG_RECONFIG
	.align		4
.L_1467:
        /*05cc*/ 	.byte	0x01, 0x54
	.zero		2


	//----- nvinfo : EIATTR_SYSCALL_OFFSETS
	.align		4
        /*05d0*/ 	.byte	0x04, 0x46
        /*05d2*/ 	.short	(.L_1469 - .L_1468)


	//   ....[0]....
.L_1468:
        /*05d4*/ 	.word	0x00001b70


	//   ....[1]....
        /*05d8*/ 	.word	0x00001cc0


	//   ....[2]....
        /*05dc*/ 	.word	0x00006890


	//   ....[3]....
        /*05e0*/ 	.word	0x00006fe0


	//   ....[4]....
        /*05e4*/ 	.word	0x00030c70


	//   ....[5]....
        /*05e8*/ 	.word	0x00030db0


	//   ....[6]....
        /*05ec*/ 	.word	0x00030eb0


	//----- nvinfo : EIATTR_MBARRIER_INSTR_OFFSETS
	.align		4
.L_1469:
        /*05f0*/ 	.byte	0x04, 0x39
        /*05f2*/ 	.short	(.L_1471 - .L_1470)


	//   ....[0]....
.L_1470:
        /*05f4*/ 	.word	0x00000390
        /*05f8*/ 	.word	0x000000ff
        /*05fc*/ 	.word	0x00032400
        /*0600*/ 	.short	0x0100
        /*0602*/ 	.byte	0x08
	.zero		1


	//   ....[1]....
        /*0604*/ 	.word	0x000003a0
        /*0608*/ 	.word	0x000000ff
        /*060c*/ 	.word	0x00032410
        /*0610*/ 	.short	0x0100
        /*0612*/ 	.byte	0x08
	.zero		1


	//   ....[2]....
        /*0614*/ 	.word	0x000003b0
        /*0618*/ 	.word	0x000000ff
        /*061c*/ 	.word	0x00032420
        /*0620*/ 	.short	0x0100
        /*0622*/ 	.byte	0x08
	.zero		1


	//   ....[3]....
        /*0624*/ 	.word	0x000004a0
        /*0628*/ 	.word	0x000000ff
        /*062c*/ 	.word	0x00032430
        /*0630*/ 	.short	0x0100
        /*0632*/ 	.byte	0x08
	.zero		1


	//   ....[4]....
        /*0634*/ 	.word	0x000004b0
        /*0638*/ 	.word	0x000000ff
        /*063c*/ 	.word	0x00032440
        /*0640*/ 	.short	0x0100
        /*0642*/ 	.byte	0x08
	.zero		1


	//   ....[5]....
        /*0644*/ 	.word	0x000004c0
        /*0648*/ 	.word	0x000000ff
        /*064c*/ 	.word	0x00032438
        /*0650*/ 	.short	0x0100
        /*0652*/ 	.byte	0x08
	.zero		1


	//   ....[6]....
        /*0654*/ 	.word	0x000004d0
        /*0658*/ 	.word	0x000000ff
        /*065c*/ 	.word	0x00032448
        /*0660*/ 	.short	0x0100
        /*0662*/ 	.byte	0x08
	.zero		1


	//   ....[7]....
        /*0664*/ 	.word	0x00000600
        /*0668*/ 	.word	0x000000ff
        /*066c*/ 	.word	0x00032450
        /*0670*/ 	.short	0x0100
        /*0672*/ 	.byte	0x08
	.zero		1


	//   ....[8]....
        /*0674*/ 	.word	0x00000610
        /*0678*/ 	.word	0x000000ff
        /*067c*/ 	.word	0x00032460
        /*0680*/ 	.short	0x0100
        /*0682*/ 	.byte	0x08
	.zero		1


	//   ....[9]....
        /*0684*/ 	.word	0x00000620
        /*0688*/ 	.word	0x000000ff
        /*068c*/ 	.word	0x00032458
        /*0690*/ 	.short	0x0100
        /*0692*/ 	.byte	0x08
	.zero		1


	//   ....[10]....
        /*0694*/ 	.word	0x00000630
        /*0698*/ 	.word	0x000000ff
        /*069c*/ 	.word	0x00032468
        /*06a0*/ 	.short	0x0100
        /*06a2*/ 	.byte	0x08
	.zero		1


	//   ....[11]....
        /*06a4*/ 	.word	0x00000720
        /*06a8*/ 	.word	0x000000ff
        /*06ac*/ 	.word	0x00032470
        /*06b0*/ 	.short	0x0100
        /*06b2*/ 	.byte	0x06
	.zero		1


	//   ....[12]....
        /*06b4*/ 	.word	0x00000730
        /*06b8*/ 	.word	0x000000ff
        /*06bc*/ 	.word	0x00032480
        /*06c0*/ 	.short	0x0100
        /*06c2*/ 	.byte	0x06
	.zero		1


	//   ....[13]....
        /*06c4*/ 	.word	0x00000740
        /*06c8*/ 	.word	0x000000ff
        /*06cc*/ 	.word	0x00032478
        /*06d0*/ 	.short	0x0100
        /*06d2*/ 	.byte	0x06
	.zero		1


	//   ....[14]....
        /*06d4*/ 	.word	0x00000750
        /*06d8*/ 	.word	0x000000ff
        /*06dc*/ 	.word	0x00032488
        /*06e0*/ 	.short	0x0100
        /*06e2*/ 	.byte	0x06
	.zero		1


	//   ....[15]....
        /*06e4*/ 	.word	0x00000880
        /*06e8*/ 	.word	0x000000ff
        /*06ec*/ 	.word	0x00032490
        /*06f0*/ 	.short	0x0100
        /*06f2*/ 	.byte	0x08
	.zero		1


	//   ....[16]....
        /*06f4*/ 	.word	0x00000890
        /*06f8*/ 	.word	0x000000ff
        /*06fc*/ 	.word	0x000324a0
        /*0700*/ 	.short	0x0100
        /*0702*/ 	.byte	0x08
	.zero		1


	//   ....[17]....
        /*0704*/ 	.word	0x000008a0
        /*0708*/ 	.word	0x000000ff
        /*070c*/ 	.word	0x00032498
        /*0710*/ 	.short	0x0100
        /*0712*/ 	.byte	0x08
	.zero		1


	//   ....[18]....
        /*0714*/ 	.word	0x000008b0
        /*0718*/ 	.word	0x000000ff
        /*071c*/ 	.word	0x000324a8
        /*0720*/ 	.short	0x0100
        /*0722*/ 	.byte	0x08
	.zero		1


	//   ....[19]....
        /*0724*/ 	.word	0x000009e0
        /*0728*/ 	.word	0x000000ff
        /*072c*/ 	.word	0x000324b0
        /*0730*/ 	.short	0x0100
        /*0732*/ 	.byte	0x08
	.zero		1


	//   ....[20]....
        /*0734*/ 	.word	0x000009f0
        /*0738*/ 	.word	0x000000ff
        /*073c*/ 	.word	0x000324c0
        /*0740*/ 	.short	0x0100
        /*0742*/ 	.byte	0x08
	.zero		1


	//   ....[21]....
        /*0744*/ 	.word	0x00000a00
        /*0748*/ 	.word	0x000000ff
        /*074c*/ 	.word	0x000324b8
        /*0750*/ 	.short	0x0100
        /*0752*/ 	.byte	0x08
	.zero		1


	//   ....[22]....
        /*0754*/ 	.word	0x00000a10
        /*0758*/ 	.word	0x000000ff
        /*075c*/ 	.word	0x000324c8
        /*0760*/ 	.short	0x0100
        /*0762*/ 	.byte	0x08
	.zero		1


	//   ....[23]....
        /*0764*/ 	.word	0x00002f30
        /*0768*/ 	.word	0x00000056
        /*076c*/ 	.word	0x00032490
        /*0770*/ 	.short	0x010a
        /*0772*/ 	.byte	0x3f
	.zero		1


	//   ....[24]....
        /*0774*/ 	.word	0x000040a0
        /*0778*/ 	.word	0x00000056
        /*077c*/ 	.word	0x00032490
        /*0780*/ 	.short	0x010a
        /*0782*/ 	.byte	0x3f
	.zero		1


	//   ....[25]....
        /*0784*/ 	.word	0x00005060
        /*0788*/ 	.word	0x00000056
        /*078c*/ 	.word	0x00032490
        /*0790*/ 	.short	0x010a
        /*0792*/ 	.byte	0x3f
	.zero		1


	//   ....[26]....
        /*0794*/ 	.word	0x00005270
        /*0798*/ 	.word	0x00000004
        /*079c*/ 	.word	0x00000000
        /*07a0*/ 	.short	0x0101
        /*07a2*/ 	.byte	0x3f
	.zero		1


	//   ....[27]....
        /*07a4*/ 	.word	0x000052b0
        /*07a8*/ 	.word	0x00000056
        /*07ac*/ 	.word	0x000324b0
        /*07b0*/ 	.short	0x010a
        /*07b2*/ 	.byte	0x3f
	.zero		1


	//   ....[28]....
        /*07b4*/ 	.word	0x00005900
        /*07b8*/ 	.word	0x00000056
        /*07bc*/ 	.word	0x00000000
        /*07c0*/ 	.short	0x0101
        /*07c2*/ 	.byte	0x3f
	.zero		1


	//   ....[29]....
        /*07c4*/ 	.word	0x00006be0
        /*07c8*/ 	.word	0x00000091
        /*07cc*/ 	.word	0x00032400
        /*07d0*/ 	.short	0x010a
        /*07d2*/ 	.byte	0x3f
	.zero		1


	//   ....[30]....
        /*07d4*/ 	.word	0x00006c30
        /*07d8*/ 	.word	0x00000091
        /*07dc*/ 	.word	0x00032400
        /*07e0*/ 	.short	0x010a
        /*07e2*/ 	.byte	0x3f
	.zero		1


	//   ....[31]....
        /*07e4*/ 	.word	0x00007820
        /*07e8*/ 	.word	0x00000091
        /*07ec*/ 	.word	0x00032400
        /*07f0*/ 	.short	0x010a
        /*07f2*/ 	.byte	0x3f
	.zero		1


	//   ....[32]....
        /*07f4*/ 	.word	0x00008c00
        /*07f8*/ 	.word	0x00000091
        /*07fc*/ 	.word	0x00032400
        /*0800*/ 	.short	0x010a
        /*0802*/ 	.byte	0x3f
	.zero		1


	//   ....[33]....
        /*0804*/ 	.word	0x0000a1c0
        /*0808*/ 	.word	0x00000005
        /*080c*/ 	.word	0x00000000
        /*0810*/ 	.short	0x010a
        /*0812*/ 	.byte	0x3f
	.zero		1


	//   ....[34]....
        /*0814*/ 	.word	0x0000a2c0
        /*0818*/ 	.word	0x00000002
        /*081c*/ 	.word	0x00000000
        /*0820*/ 	.short	0x010a
        /*0822*/ 	.byte	0x3f
	.zero		1


	//   ....[35]....
        /*0824*/ 	.word	0x0000a6f0
        /*0828*/ 	.word	0x00000005
        /*082c*/ 	.word	0x00000000
        /*0830*/ 	.short	0x010a
        /*0832*/ 	.byte	0x3f
	.zero		1


	//   ....[36]....
        /*0834*/ 	.word	0x0000a7a0
        /*0838*/ 	.word	0x00000004
        /*083c*/ 	.word	0x00000000
        /*0840*/ 	.short	0x010a
        /*0842*/ 	.byte	0x3f
	.zero		1


	//   ....[37]....
        /*0844*/ 	.word	0x0000b4b0
        /*0848*/ 	.word	0x00000004
        /*084c*/ 	.word	0x00000000
        /*0850*/ 	.short	0x0101
        /*0852*/ 	.byte	0x3f
	.zero		1


	//   ....[38]....
        /*0854*/ 	.word	0x000150b0
        /*0858*/ 	.word	0x00000002
        /*085c*/ 	.word	0x00000000
        /*0860*/ 	.short	0x0101
        /*0862*/ 	.byte	0x3f
	.zero		1


	//   ....[39]....
        /*0864*/ 	.word	0x00015500
        /*0868*/ 	.word	0x00000007
        /*086c*/ 	.word	0x00000000
        /*0870*/ 	.short	0x010a
        /*0872*/ 	.byte	0x3f
	.zero		1


	//   ....[40]....
        /*0874*/ 	.word	0x00015600
        /*0878*/ 	.word	0x00000000
        /*087c*/ 	.word	0x00000000
        /*0880*/ 	.short	0x010a
        /*0882*/ 	.byte	0x3f
	.zero		1


	//   ....[41]....
        /*0884*/ 	.word	0x00015a30
        /*0888*/ 	.word	0x00000007
        /*088c*/ 	.word	0x00000000
        /*0890*/ 	.short	0x010a
        /*0892*/ 	.byte	0x3f
	.zero		1


	//   ....[42]....
        /*0894*/ 	.word	0x00015ae0
        /*0898*/ 	.word	0x00000006
        /*089c*/ 	.word	0x00000000
        /*08a0*/ 	.short	0x010a
        /*08a2*/ 	.byte	0x3f
	.zero		1


	//   ....[43]....
        /*08a4*/ 	.word	0x000167f0
        /*08a8*/ 	.word	0x00000006
        /*08ac*/ 	.word	0x00000000
        /*08b0*/ 	.short	0x0101
        /*08b2*/ 	.byte	0x3f
	.zero		1


	//   ....[44]....
        /*08b4*/ 	.word	0x0001f110
        /*08b8*/ 	.word	0x00000000
        /*08bc*/ 	.word	0x00000000
        /*08c0*/ 	.short	0x0101
        /*08c2*/ 	.byte	0x3f
	.zero		1


	//   ....[45]....
        /*08c4*/ 	.word	0x0001f320
        /*08c8*/ 	.word	0x00000005
        /*08cc*/ 	.word	0x00000000
        /*08d0*/ 	.short	0x010a
        /*08d2*/ 	.byte	0x3f
	.zero		1


	//   ....[46]....
        /*08d4*/ 	.word	0x0001f420
        /*08d8*/ 	.word	0x00000006
        /*08dc*/ 	.word	0x00000000
        /*08e0*/ 	.short	0x010a
        /*08e2*/ 	.byte	0x3f
	.zero		1


	//   ....[47]....
        /*08e4*/ 	.word	0x0001f850
        /*08e8*/ 	.word	0x00000005
        /*08ec*/ 	.word	0x00000000
        /*08f0*/ 	.short	0x010a
        /*08f2*/ 	.byte	0x3f
	.zero		1


	//   ....[48]....
        /*08f4*/ 	.word	0x0001f900
        /*08f8*/ 	.word	0x00000006
        /*08fc*/ 	.word	0x00000000
        /*0900*/ 	.short	0x010a
        /*0902*/ 	.byte	0x3f
	.zero		1


	//   ....[49]....
        /*0904*/ 	.word	0x00020600
        /*0908*/ 	.word	0x00000005
        /*090c*/ 	.word	0x00000000
        /*0910*/ 	.short	0x0101
        /*0912*/ 	.byte	0x3f
	.zero		1


	//   ....[50]....
        /*0914*/ 	.word	0x0002a3f0
        /*0918*/ 	.word	0x00000004
        /*091c*/ 	.word	0x00000000
        /*0920*/ 	.short	0x0101
        /*0922*/ 	.byte	0x3f
	.zero		1


	//   ....[51]....
        /*0924*/ 	.word	0x0002d0a0
        /*0928*/ 	.word	0x00000000
        /*092c*/ 	.word	0x00000000
        /*0930*/ 	.short	0x0101
        /*0932*/ 	.byte	0x3f
	.zero		1


	//   ....[52]....
        /*0934*/ 	.word	0x0002fab0
        /*0938*/ 	.word	0x00000007
        /*093c*/ 	.word	0x00032420
        /*0940*/ 	.short	0x010a
        /*0942*/ 	.byte	0x3f
	.zero		1


	//   ....[53]....
        /*0944*/ 	.word	0x0002fb30
        /*0948*/ 	.word	0x00000008
        /*094c*/ 	.word	0x000324a0
        /*0950*/ 	.short	0x010a
        /*0952*/ 	.byte	0x3f
	.zero		1


	//   ....[54]....
        /*0954*/ 	.word	0x0002fd10
        /*0958*/ 	.word	0x00000008
        /*095c*/ 	.word	0x000324c0
        /*0960*/ 	.short	0x010a
        /*0962*/ 	.byte	0x3f
	.zero		1


	//   ....[55]....
        /*0964*/ 	.word	0x00030120
        /*0968*/ 	.word	0x00000009
        /*096c*/ 	.word	0x000324a0
        /*0970*/ 	.short	0x010a
        /*0972*/ 	.byte	0x3f
	.zero		1


	//   ....[56]....
        /*0974*/ 	.word	0x000302e0
        /*0978*/ 	.word	0x00000009
        /*097c*/ 	.word	0x000324c0
        /*0980*/ 	.short	0x010a
        /*0982*/ 	.byte	0x3f
	.zero		1


	//   ....[57]....
        /*0984*/ 	.word	0x000313c0
        /*0988*/ 	.word	0x00000005
        /*098c*/ 	.word	0x00032440
        /*0990*/ 	.short	0x010a
        /*0992*/ 	.byte	0x3f
	.zero		1


	//   ....[58]....
        /*0994*/ 	.word	0x000319d0
        /*0998*/ 	.word	0x00000005
        /*099c*/ 	.word	0x00032420
        /*09a0*/ 	.short	0x010a
        /*09a2*/ 	.byte	0x3f
	.zero		1


	//   ....[59]....
        /*09a4*/ 	.word	0x00031aa0
        /*09a8*/ 	.word	0x00000002
        /*09ac*/ 	.word	0x00032460
        /*09b0*/ 	.short	0x010a
        /*09b2*/ 	.byte	0x3f
	.zero		1


	//   ....[60]....
        /*09b4*/ 	.word	0x000320f0
        /*09b8*/ 	.word	0x00000002
        /*09bc*/ 	.word	0x00032440
        /*09c0*/ 	.short	0x010a
        /*09c2*/ 	.byte	0x3f
	.zero		1


	//   ....[61]....
        /*09c4*/ 	.word	0x00032300
        /*09c8*/ 	.word	0x00000002
        /*09cc*/ 	.word	0x00032460
        /*09d0*/ 	.short	0x010a
        /*09d2*/ 	.byte	0x3f
	.zero		1


	//   ....[62]....
        /*09d4*/ 	.word	0x00032880
        /*09d8*/ 	.word	0x00000002
        /*09dc*/ 	.word	0x00032440
        /*09e0*/ 	.short	0x010a
        /*09e2*/ 	.byte	0x3f
	.zero		1


	//   ....[63]....
        /*09e4*/ 	.word	0x00032a80
        /*09e8*/ 	.word	0x00000002
        /*09ec*/ 	.word	0x00032460
        /*09f0*/ 	.short	0x010a
        /*09f2*/ 	.byte	0x3f
	.zero		1


	//   ....[64]....
        /*09f4*/ 	.word	0x00032f70
        /*09f8*/ 	.word	0x00000002
        /*09fc*/ 	.word	0x00032440
        /*0a00*/ 	.short	0x010a
        /*0a02*/ 	.byte	0x3f
	.zero		1


	//   ....[65]....
        /*0a04*/ 	.word	0x00033180
        /*0a08*/ 	.word	0x00000002
        /*0a0c*/ 	.word	0x00032460
        /*0a10*/ 	.short	0x010a
        /*0a12*/ 	.byte	0x3f
	.zero		1


	//   ....[66]....
        /*0a14*/ 	.word	0x00034300
        /*0a18*/ 	.word	0x00000000
        /*0a1c*/ 	.word	0x00032420
        /*0a20*/ 	.short	0x010a
        /*0a22*/ 	.byte	0x3f
	.zero		1


	//   ....[67]....
        /*0a24*/ 	.word	0x000344a0
        /*0a28*/ 	.word	0x00000006
        /*0a2c*/ 	.word	0x00000000
        /*0a30*/ 	.short	0x010a
        /*0a32*/ 	.byte	0x3f
	.zero		1


	//   ....[68]....
        /*0a34*/ 	.word	0x00034510
        /*0a38*/ 	.word	0x00000007
        /*0a3c*/ 	.word	0x00000000
        /*0a40*/ 	.short	0x010a
        /*0a42*/ 	.byte	0x3f
	.zero		1


	//   ....[69]....
        /*0a44*/ 	.word	0x00034580
        /*0a48*/ 	.word	0x00000004
        /*0a4c*/ 	.word	0x00000000
        /*0a50*/ 	.short	0x010a
        /*0a52*/ 	.byte	0x3f
	.zero		1


	//   ....[70]....
        /*0a54*/ 	.word	0x000345b0
        /*0a58*/ 	.word	0x00000003
        /*0a5c*/ 	.word	0x00000000
        /*0a60*/ 	.short	0x010a
        /*0a62*/ 	.byte	0x3f
	.zero		1


	//   ....[71]....
        /*0a64*/ 	.word	0x00034610
        /*0a68*/ 	.word	0x00000056
        /*0a6c*/ 	.word	0x00032490
        /*0a70*/ 	.short	0x010a
        /*0a72*/ 	.byte	0x3f
	.zero		1


	//   ....[72]....
        /*0a74*/ 	.word	0x00034660
        /*0a78*/ 	.word	0x00000056
        /*0a7c*/ 	.word	0x00032490
        /*0a80*/ 	.short	0x010a
        /*0a82*/ 	.byte	0x3f
	.zero		1


	//   ....[73]....
        /*0a84*/ 	.word	0x000346b0
        /*0a88*/ 	.word	0x00000056
        /*0a8c*/ 	.word	0x00032490
        /*0a90*/ 	.short	0x010a
        /*0a92*/ 	.byte	0x3f
	.zero		1


	//   ....[74]....
        /*0a94*/ 	.word	0x00034700
        /*0a98*/ 	.word	0x00000056
        /*0a9c*/ 	.word	0x000324b0
        /*0aa0*/ 	.short	0x010a
        /*0aa2*/ 	.byte	0x3f
	.zero		1


	//   ....[75]....
        /*0aa4*/ 	.word	0x00034cf0
        /*0aa8*/ 	.word	0x00000091
        /*0aac*/ 	.word	0x00032400
        /*0ab0*/ 	.short	0x010a
        /*0ab2*/ 	.byte	0x3f
	.zero		1


	//   ....[76]....
        /*0ab4*/ 	.word	0x00035240
        /*0ab8*/ 	.word	0x00000091
        /*0abc*/ 	.word	0x00032400
        /*0ac0*/ 	.short	0x010a
        /*0ac2*/ 	.byte	0x3f
	.zero		1


	//   ....[77]....
        /*0ac4*/ 	.word	0x00035290
        /*0ac8*/ 	.word	0x00000002
        /*0acc*/ 	.word	0x00000000
        /*0ad0*/ 	.short	0x010a
        /*0ad2*/ 	.byte	0x3f
	.zero		1


	//   ....[78]....
        /*0ad4*/ 	.word	0x000352e0
        /*0ad8*/ 	.word	0x00000004
        /*0adc*/ 	.word	0x00000000
        /*0ae0*/ 	.short	0x010a
        /*0ae2*/ 	.byte	0x3f
	.zero		1


	//   ....[79]....
        /*0ae4*/ 	.word	0x00035330
        /*0ae8*/ 	.word	0x00000000
        /*0aec*/ 	.word	0x00000000
        /*0af0*/ 	.short	0x010a
        /*0af2*/ 	.byte	0x3f
	.zero		1


	//   ....[80]....
        /*0af4*/ 	.word	0x00035380
        /*0af8*/ 	.word	0x00000006
        /*0afc*/ 	.word	0x00000000
        /*0b00*/ 	.short	0x010a
        /*0b02*/ 	.byte	0x3f
	.zero		1


	//   ....[81]....
        /*0b04*/ 	.word	0x000353d0
        /*0b08*/ 	.word	0x00000006
        /*0b0c*/ 	.word	0x00000000
        /*0b10*/ 	.short	0x010a
        /*0b12*/ 	.byte	0x3f
	.zero		1


	//   ....[82]....
        /*0b14*/ 	.word	0x00035420
        /*0b18*/ 	.word	0x00000006
        /*0b1c*/ 	.word	0x00000000
        /*0b20*/ 	.short	0x010a
        /*0b22*/ 	.byte	0x3f
	.zero		1


	//   ....[83]....
        /*0b24*/ 	.word	0x000355c0
        /*0b28*/ 	.word	0x00000007
        /*0b2c*/ 	.word	0x00032420
        /*0b30*/ 	.short	0x010a
        /*0b32*/ 	.byte	0x3f
	.zero		1


	//   ....[84]....
        /*0b34*/ 	.word	0x00035610
        /*0b38*/ 	.word	0x00000008
        /*0b3c*/ 	.word	0x000324a0
        /*0b40*/ 	.short	0x010a
        /*0b42*/ 	.byte	0x3f
	.zero		1


	//   ....[85]....
        /*0b44*/ 	.word	0x00035660
        /*0b48*/ 	.word	0x00000008
        /*0b4c*/ 	.word	0x000324c0
        /*0b50*/ 	.short	0x010a
        /*0b52*/ 	.byte	0x3f
	.zero		1


	//   ....[86]....
        /*0b54*/ 	.word	0x000356b0
        /*0b58*/ 	.word	0x00000009
        /*0b5c*/ 	.word	0x000324a0
        /*0b60*/ 	.short	0x010a
        /*0b62*/ 	.byte	0x3f
	.zero		1


	//   ....[87]....
        /*0b64*/ 	.word	0x00035700
        /*0b68*/ 	.word	0x00000009
        /*0b6c*/ 	.word	0x000324c0
        /*0b70*/ 	.short	0x010a
        /*0b72*/ 	.byte	0x3f
	.zero		1


	//   ....[88]....
        /*0b74*/ 	.word	0x000358a0
        /*0b78*/ 	.word	0x00000005
        /*0b7c*/ 	.word	0x00032440
        /*0b80*/ 	.short	0x010a
        /*0b82*/ 	.byte	0x3f
	.zero		1


	//   ....[89]....
        /*0b84*/ 	.word	0x00035920
        /*0b88*/ 	.word	0x00000005
        /*0b8c*/ 	.word	0x00032420
        /*0b90*/ 	.short	0x010a
        /*0b92*/ 	.byte	0x3f
	.zero		1


	//   ....[90]....
        /*0b94*/ 	.word	0x00035970
        /*0b98*/ 	.word	0x00000002
        /*0b9c*/ 	.word	0x00032460
        /*0ba0*/ 	.short	0x010a
        /*0ba2*/ 	.byte	0x3f
	.zero		1


	//   ....[91]....
        /*0ba4*/ 	.word	0x000359c0
        /*0ba8*/ 	.word	0x00000002
        /*0bac*/ 	.word	0x00032440
        /*0bb0*/ 	.short	0x010a
        /*0bb2*/ 	.byte	0x3f
	.zero		1


	//   ....[92]....
        /*0bb4*/ 	.word	0x00035a10
        /*0bb8*/ 	.word	0x00000002
        /*0bbc*/ 	.word	0x00032460
        /*0bc0*/ 	.short	0x010a
        /*0bc2*/ 	.byte	0x3f
	.zero		1


	//   ....[93]....
        /*0bc4*/ 	.word	0x00035a60
        /*0bc8*/ 	.word	0x00000002
        /*0bcc*/ 	.word	0x00032440
        /*0bd0*/ 	.short	0x010a
        /*0bd2*/ 	.byte	0x3f
	.zero		1


	//   ....[94]....
        /*0bd4*/ 	.word	0x00035ab0
        /*0bd8*/ 	.word	0x00000002
        /*0bdc*/ 	.word	0x00032460
        /*0be0*/ 	.short	0x010a
        /*0be2*/ 	.byte	0x3f
	.zero		1


	//   ....[95]....
        /*0be4*/ 	.word	0x00035b00
        /*0be8*/ 	.word	0x00000002
        /*0bec*/ 	.word	0x00032440
        /*0bf0*/ 	.short	0x010a
        /*0bf2*/ 	.byte	0x3f
	.zero		1


	//   ....[96]....
        /*0bf4*/ 	.word	0x00035b50
        /*0bf8*/ 	.word	0x00000002
        /*0bfc*/ 	.word	0x00032460
        /*0c00*/ 	.short	0x010a
        /*0c02*/ 	.byte	0x3f
	.zero		1


	//   ....[97]....
        /*0c04*/ 	.word	0x00036510
        /*0c08*/ 	.word	0x00000000
        /*0c0c*/ 	.word	0x00032420
        /*0c10*/ 	.short	0x010a
        /*0c12*/ 	.byte	0x3f
	.zero		1


	//   ....[98]....
        /*0c14*/ 	.word	0x000366b0
        /*0c18*/ 	.word	0x00000006
        /*0c1c*/ 	.word	0x00000000
        /*0c20*/ 	.short	0x010a
        /*0c22*/ 	.byte	0x3f
	.zero		1


	//   ....[99]....
        /*0c24*/ 	.word	0x00036700
        /*0c28*/ 	.word	0x00000007
        /*0c2c*/ 	.word	0x00000000
        /*0c30*/ 	.short	0x010a
        /*0c32*/ 	.byte	0x3f
	.zero		1


	//   ....[100]....
        /*0c34*/ 	.word	0x00036750
        /*0c38*/ 	.word	0x00000004
        /*0c3c*/ 	.word	0x00000000
        /*0c40*/ 	.short	0x010a
        /*0c42*/ 	.byte	0x3f
	.zero		1


	//   ....[101]....
        /*0c44*/ 	.word	0x000368d0
        /*0c48*/ 	.word	0x00000003
        /*0c4c*/ 	.word	0x00000000
        /*0c50*/ 	.short	0x010a
        /*0c52*/ 	.byte	0x3f
	.zero		1


	//   ....[102]....
        /*0c54*/ 	.word	0x000369d0
        /*0c58*/ 	.word	0x00000008
        /*0c5c*/ 	.word	0x00000000
        /*0c60*/ 	.short	0x010a
        /*0c62*/ 	.byte	0x3f
	.zero		1


	//   ....[103]....
        /*0c64*/ 	.word	0x00036df0
        /*0c68*/ 	.word	0x00000004
        /*0c6c*/ 	.word	0x00032410
        /*0c70*/ 	.short	0x010a
        /*0c72*/ 	.byte	0x3f
	.zero		1


	//   ....[104]....
        /*0c74*/ 	.word	0x00036f10
        /*0c78*/ 	.word	0x00000003
        /*0c7c*/ 	.word	0x00000000
        /*0c80*/ 	.short	0x010a
        /*0c82*/ 	.byte	0x3f
	.zero		1


	//   ....[105]....
        /*0c84*/ 	.word	0x00037010
        /*0c88*/ 	.word	0x00000008
        /*0c8c*/ 	.word	0x00000000
        /*0c90*/ 	.short	0x010a
        /*0c92*/ 	.byte	0x3f
	.zero		1


	//   ....[106]....
        /*0c94*/ 	.word	0x00037cb0
        /*0c98*/ 	.word	0x0000000a
        /*0c9c*/ 	.word	0x00000000
        /*0ca0*/ 	.short	0x0101
        /*0ca2*/ 	.byte	0x3f
	.zero		1


	//   ....[107]....
        /*0ca4*/ 	.word	0x00042150
        /*0ca8*/ 	.word	0x00000000
        /*0cac*/ 	.word	0x00000000
        /*0cb0*/ 	.short	0x0101
        /*0cb2*/ 	.byte	0x3f
	.zero		1


	//   ....[108]....
        /*0cb4*/ 	.word	0x00042180
        /*0cb8*/ 	.word	0x00000008
        /*0cbc*/ 	.word	0x00000000
        /*0cc0*/ 	.short	0x010a
        /*0cc2*/ 	.byte	0x3f
	.zero		1


	//   ....[109]....
        /*0cc4*/ 	.word	0x000421d0
        /*0cc8*/ 	.word	0x00000004
        /*0ccc*/ 	.word	0x00032410
        /*0cd0*/ 	.short	0x010a
        /*0cd2*/ 	.byte	0x3f
	.zero		1


	//   ....[110]....
        /*0cd4*/ 	.word	0x00042220
        /*0cd8*/ 	.word	0x00000008
        /*0cdc*/ 	.word	0x00000000
        /*0ce0*/ 	.short	0x010a
        /*0ce2*/ 	.byte	0x3f
	.zero		1


	//----- nvinfo : EIATTR_NUM_MBARRIERS
	.align		4
.L_1471:
        /*0ce4*/ 	.byte	0x03, 0x38
        /*0ce6*/ 	.short	0x0017


	//----- nvinfo : EIATTR_EXIT_INSTR_OFFSETS
	.align		4
        /*0ce8*/ 	.byte	0x04, 0x1c
        /*0cea*/ 	.short	(.L_1473 - .L_1472)


	//   ....[0]....
.L_1472:
        /*0cec*/ 	.word	0x00034600


	//----- nvinfo : EIATTR_MAX_THREADS
	.align		4
.L_1473:
        /*0cf0*/ 	.byte	0x04, 0x05
        /*0cf2*/ 	.short	(.L_1475 - .L_1474)
.L_1474:
        /*0cf4*/ 	.word	0x00000180
        /*0cf8*/ 	.word	0x00000001
        /*0cfc*/ 	.word	0x00000001


	//----- nvinfo : EIATTR_CRS_STACK_SIZE
	.align		4
.L_1475:
        /*0d00*/ 	.byte	0x04, 0x1e
        /*0d02*/ 	.short	(.L_1477 - .L_1476)
.L_1476:
        /*0d04*/ 	.word	0x00000000


	//----- nvinfo : EIATTR_CBANK_PARAM_SIZE
	.align		4
.L_1477:
        /*0d08*/ 	.byte	0x03, 0x19
        /*0d0a*/ 	.short	0x0b70


	//----- nvinfo : EIATTR_PARAM_CBANK
	.align		4
        /*0d0c*/ 	.byte	0x04, 0x0a
        /*0d0e*/ 	.short	(.L_1479 - .L_1478)
	.align		4
.L_1478:
        /*0d10*/ 	.word	index@(.nv.constant0._ZN7cutlass13device_kernelIN5flash11enable_sm90INS1_16FlashAttnFwdSm90INS1_25CollectiveMainloopFwdSm90ILi2EN4cute5tupleIJNS5_1CILi1EEES8_S8_EEENS6_IJNS7_ILi128EEENS7_ILi96EEENS7_ILi64EEEEEELi256ENS_6half_tEfNS_4arch4Sm90ELb0ELb1ELb1ELb1ELb0ELb1ELb1ELb1ELb0ELb0ELb0ELb0EEENS1_21CollectiveEpilogueFwdINS6_IJSA_NS7_ILi256EEESB_EEES9_SE_SG_Li256ELb1ELb0ELb0ELb0EEENS1_36VarlenDynamicPersistentTileSchedulerILi128ELi96ELi256ELi32ELb0ELb0ELb1ELb1ELb0ELb1EEEEEEEEEvNT_6ParamsE)
        /*0d14*/ 	.short	0x0210
        /*0d16*/ 	.short	0x0b70


	//----- nvinfo : EIATTR_SW_WAR
	.align		4
.L_1479:
        /*0d18*/ 	.byte	0x04, 0x36
        /*0d1a*/ 	.short	(.L_1481 - .L_1480)
.L_1480:
        /*0d1c*/ 	.word	0x00000008
.L_1481:


//--------------------- .nv.info._ZN7cutlass13device_kernelIN5flash11enable_sm90INS1_16FlashAttnFwdSm90INS1_25CollectiveMainloopFwdSm90ILi2EN4cute5tupleIJNS5_1CILi1EEES8_S8_EEENS6_IJNS7_ILi128EEENS7_ILi96EEENS7_ILi64EEEEEELi256ENS_6half_tEfNS_4arch4Sm90ELb1ELb0ELb1ELb0ELb0ELb0ELb0ELb1ELb0ELb0ELb0ELb0EEENS1_21CollectiveEpilogueFwdINS6_IJSA_NS7_ILi256EEESB_EEES9_SE_SG_Li256ELb0ELb0ELb0ELb0EEENS1_30DynamicPersistentTileSchedulerILi256ELi32ELb0ELb0ELb1EEEEEEEEEvNT_6ParamsE --------------------------
	.section	.nv.info._ZN7cutlass13device_kernelIN5flash11enable_sm90INS1_16FlashAttnFwdSm90INS1_25CollectiveMainloopFwdSm90ILi2EN4cute5tupleIJNS5_1CILi1EEES8_S8_EEENS6_IJNS7_ILi128EEENS7_ILi96EEENS7_ILi64EEEEEELi256ENS_6half_tEfNS_4arch4Sm90ELb1ELb0ELb1ELb0ELb0ELb0ELb0ELb1ELb0ELb0ELb0ELb0EEENS1_21CollectiveEpilogueFwdINS6_IJSA_NS7_ILi256EEESB_EEES9_SE_SG_Li256ELb0ELb0ELb0ELb0EEENS1_30DynamicPersistentTileSchedulerILi256ELi32ELb0ELb0ELb1EEEEEEEEEvNT_6ParamsE,"",@"SHT_CUDA_INFO"
	.sectionflags	@""
	.align	4


	//----- nvinfo : EIATTR_CUDA_API_VERSION
	.align		4
        /*0000*/ 	.byte	0x04, 0x37
        /*0002*/ 	.short	(.L_1483 - .L_1482)
.L_1482:
        /*0004*/ 	.word	0x00000082


	//----- nvinfo : EIATTR_KPARAM_INFO
	.align		4
.L_1483:
        /*0008*/ 	.byte	0x04, 0x17
        /*000a*/ 	.short	(.L_1485 - .L_1484)
.L_1484:
        /*000c*/ 	.word	0x00000000
        /*0010*/ 	.short	0x0000
        /*0012*/ 	.short	0x0070
        /*0014*/ 	.byte	0x00, 0xf0, 0x01, 0x2e


	//----- nvinfo : EIATTR_SPARSE_MMA_MASK
	.align		4
.L_1485:
        /*0018*/ 	.byte	0x03, 0x50
        /*001a*/ 	.short	0x0000


	//----- nvinfo : EIATTR_MAXREG_COUNT
	.align		4
        /*001c*/ 	.byte	0x03, 0x1b
        /*001e*/ 	.short	0x00a8


	//----- nvinfo : EIATTR_NUM_BARRIERS
	.align		4
        /*0020*/ 	.byte	0x02, 0x4c
        /*0022*/ 	.byte	0x10
	.zero		1


	//----- nvinfo : EIATTR_EXTERNS
	.align		4
        /*0024*/ 	.byte	0x04, 0x0f
        /*0026*/ 	.short	(.L_1487 - .L_1486)


	//   ....[0]....
	.align		4
.L_1486:
        /*0028*/ 	.word	index@(__assertfail)


	//----- nvinfo : EIATTR_MERCURY_ISA_VERSION
	.align		4
.L_1487:
        /*002c*/ 	.byte	0x03, 0x5f
        /*002e*/ 	.short	0x0101


	//----- nvinfo : EIATTR_INT_WARP_WIDE_INSTR_OFFSETS
	.align		4
        /*0030*/ 	.byte	0x04, 0x31
        /*0032*/ 	.short	(.L_1489 - .L_1488)


	//   ....[0]....
.L_1488:
        /*0034*/ 	.word	0x00000180


	//   ....[1]....
        /*0038*/ 	.word	0x000001b0


	//   ....[2]....
        /*003c*/ 	.word	0x000001c0


	//   ....[3]....
        /*0040*/ 	.word	0x0000b170


	//   ....[4]....
        /*0044*/ 	.word	0x0000b200


	//   ....[5]....
        /*0048*/ 	.word	0x0000b6f0


	//   ....[6]....
        /*004c*/ 	.word	0x0000d2e0


	//   ....[7]....
        /*0050*/ 	.word	0x0000d370


	//----- nvinfo : EIATTR_COOP_GROUP_MASK_REGIDS
	.align		4
.L_1489:
        /*0054*/ 	.byte	0x04, 0x29
        /*0056*/ 	.short	(.L_1491 - .L_1490)


	//   ....[0]....
.L_1490:
        /*0058*/ 	.word	0xffffffff


	//   ....[1]....
        /*005c*/ 	.word	0xffffffff


	//   ....[2]....
        /*0060*/ 	.word	0xffffffff


	//   ....[3]....
        /*0064*/ 	.word	0xffffffff


	//   ....[4]....
        /*0068*/ 	.word	0xffffffff


	//   ....[5]....
        /*006c*/ 	.word	0xffffffff


	//   ....[6]....
        /*0070*/ 	.word	0xffffffff


	//   ....[7]....
        /*0074*/ 	.word	0xffffffff


	//   ....[8]....
        /*0078*/ 	.word	0xffffffff


	//   ....[9]....
        /*007c*/ 	.word	0xffffffff


	//   ....[10]....
        /*0080*/ 	.word	0xffffffff


	//   ....[11]....
        /*0084*/ 	.word	0xffffffff


	//   ....[12]....
        /*0088*/ 	.word	0xffffffff


	//   ....[13]....
        /*008c*/ 	.word	0xffffffff


	//   ....[14]....
        /*0090*/ 	.word	0xffffffff


	//   ....[15]....
        /*0094*/ 	.word	0xffffffff


	//   ....[16]....
        /*0098*/ 	.word	0xffffffff


	//   ....[17]....
        /*009c*/ 	.word	0xffffffff


	//   ....[18]....
        /*00a0*/ 	.word	0xffffffff


	//   ....[19]....
        /*00a4*/ 	.word	0xffffffff


	//   ....[20]....
        /*00a8*/ 	.word	0xffffffff


	//   ....[21]....
        /*00ac*/ 	.word	0xffffffff


	//   ....[22]....
        /*00b0*/ 	.word	0xffffffff


	//   ....[23]....
        /*00b4*/ 	.word	0xffffffff


	//   ....[24]....
        /*00b8*/ 	.word	0xffffffff


	//   ....[25]....
        /*00bc*/ 	.word	0xffffffff


	//   ....[26]....
        /*00c0*/ 	.word	0xffffffff


	//   ....[27]....
        /*00c4*/ 	.word	0xffffffff


	//   ....[28]....
        /*00c8*/ 	.word	0x0500000f


	//   ....[29]....
        /*00cc*/ 	.word	0x0500000f


	//----- nvinfo : EIATTR_COOP_GROUP_INSTR_OFFSETS
	.align		4
.L_1491:
        /*00d0*/ 	.byte	0x04, 0x28
        /*00d2*/ 	.short	(.L_1493 - .L_1492)


	//   ....[0]....
.L_1492:
        /*00d4*/ 	.word	0x00000060


	//   ....[1]....
        /*00d8*/ 	.word	0x00000190


	//   ....[2]....
        /*00dc*/ 	.word	0x000001e0


	//   ....[3]....
        /*00e0*/ 	.word	0x000003d0


	//   ....[4]....
        /*00e4*/ 	.word	0x00000530


	//   ....[5]....
        /*00e8*/ 	.word	0x00000650


	//   ....[6]....
        /*00ec*/ 	.word	0x000007b0


	//   ....[7]....
        /*00f0*/ 	.word	0x00001610


	//   ....[8]....
        /*00f4*/ 	.word	0x000025b0


	//   ....[9]....
        /*00f8*/ 	.word	0x00002640


	//   ....[10]....
        /*00fc*/ 	.word	0x00002d40


	//   ....[11]....
        /*0100*/ 	.word	0x00002db0


	//   ....[12]....
        /*0104*/ 	.word	0x00004760


	//   ....[13]....
        /*0108*/ 	.word	0x00004840


	//   ....[14]....
        /*010c*/ 	.word	0x00004f10


	//   ....[15]....
        /*0110*/ 	.word	0x00004f80


	//   ....[16]....
        /*0114*/ 	.word	0x00006d70


	//   ....[17]....
        /*0118*/ 	.word	0x00006e20


	//   ....[18]....
        /*011c*/ 	.word	0x00007240


	//   ....[19]....
        /*0120*/ 	.word	0x00007390


	//   ....[20]....
        /*0124*/ 	.word	0x00008790


	//   ....[21]....
        /*0128*/ 	.word	0x000087d0


	//   ....[22]....
        /*012c*/ 	.word	0x000088a0


	//   ....[23]....
        /*0130*/ 	.word	0x000088c0


	//   ....[24]....
        /*0134*/ 	.word	0x000098a0


	//   ....[25]....
        /*0138*/ 	.word	0x0000abf0


	//   ....[26]....
        /*013c*/ 	.word	0x0000d3f0


	//   ....[27]....
        /*0140*/ 	.word	0x0000d5a0


	//   ....[28]....
        /*0144*/ 	.word	0x0000daf0


	//   ....[29]....
        /*0148*/ 	.word	0x0000ded0


	//----- nvinfo : EIATTR_REG_RECONFIG
	.align		4
.L_1493:
        /*014c*/ 	.byte	0x01, 0x54
	.zero		2


	//----- nvinfo : EIATTR_SYSCALL_OFFSETS
	.align		4
        /*0150*/ 	.byte	0x04, 0x46
        /*0152*/ 	.short	(.L_1495 - .L_1494)


	//   ....[0]....
.L_1494:
        /*0154*/ 	.word	0x000017c0


	//   ....[1]....
        /*0158*/ 	.word	0x0000b390


	//   ....[2]....
        /*015c*/ 	.word	0x0000b4d0


	//   ....[3]....
        /*0160*/ 	.word	0x0000b5d0


	//----- nvinfo : EIATTR_MBARRIER_INSTR_OFFSETS
	.align		4
.L_1495:
        /*0164*/ 	.byte	0x04, 0x39
        /*0166*/ 	.short	(.L_1497 - .L_1496)


	//   ....[0]....
.L_1496:
        /*0168*/ 	.word	0x00000280
        /*016c*/ 	.word	0x000000ff
        /*0170*/ 	.word	0x00022800
        /*0174*/ 	.short	0x0100
        /*0176*/ 	.byte	0x06
	.zero		1


	//   ....[1]....
        /*0178*/ 	.word	0x00000290
        /*017c*/ 	.word	0x000000ff
        /*0180*/ 	.word	0x00022820
        /*0184*/ 	.short	0x0100
        /*0186*/ 	.byte	0x06
	.zero		1


	//   ....[2]....
        /*0188*/ 	.word	0x00000380
        /*018c*/ 	.word	0x000000ff
        /*0190*/ 	.word	0x00022830
        /*0194*/ 	.short	0x0100
        /*0196*/ 	.byte	0x08
	.zero		1


	//   ....[3]....
        /*0198*/ 	.word	0x00000390
        /*019c*/ 	.word	0x000000ff
        /*01a0*/ 	.word	0x00022840
        /*01a4*/ 	.short	0x0100
        /*01a6*/ 	.byte	0x08
	.zero		1


	//   ....[4]....
        /*01a8*/ 	.word	0x000003a0
        /*01ac*/ 	.word	0x000000ff
        /*01b0*/ 	.word	0x00022838
        /*01b4*/ 	.short	0x0100
        /*01b6*/ 	.byte	0x08
	.zero		1


	//   ....[5]....
        /*01b8*/ 	.word	0x000003b0
        /*01bc*/ 	.word	0x000000ff
        /*01c0*/ 	.word	0x00022848
        /*01c4*/ 	.short	0x0100
        /*01c6*/ 	.byte	0x08
	.zero		1


	//   ....[6]....
        /*01c8*/ 	.word	0x000004e0
        /*01cc*/ 	.word	0x000000ff
        /*01d0*/ 	.word	0x00022850
        /*01d4*/ 	.short	0x0100
        /*01d6*/ 	.byte	0x08
	.zero		1


	//   ....[7]....
        /*01d8*/ 	.word	0x000004f0
        /*01dc*/ 	.word	0x000000ff
        /*01e0*/ 	.word	0x00022860
        /*01e4*/ 	.short	0x0100
        /*01e6*/ 	.byte	0x08
	.zero		1


	//   ....[8]....
        /*01e8*/ 	.word	0x00000500
        /*01ec*/ 	.word	0x000000ff
        /*01f0*/ 	.word	0x00022858
        /*01f4*/ 	.short	0x0100
        /*01f6*/ 	.byte	0x08
	.zero		1


	//   ....[9]....
        /*01f8*/ 	.word	0x00000510
        /*01fc*/ 	.word	0x000000ff
        /*0200*/ 	.word	0x00022868
        /*0204*/ 	.short	0x0100
        /*0206*/ 	.byte	0x08
	.zero		1


	//   ....[10]....
        /*0208*/ 	.word	0x00000600
        /*020c*/ 	.word	0x000000ff
        /*0210*/ 	.word	0x00022870
        /*0214*/ 	.short	0x0100
        /*0216*/ 	.byte	0x06
	.zero		1


	//   ....[11]....
        /*0218*/ 	.word	0x00000610
        /*021c*/ 	.word	0x000000ff
        /*0220*/ 	.word	0x00022880
        /*0224*/ 	.short	0x0100
        /*0226*/ 	.byte	0x06
	.zero		1


	//   ....[12]....
        /*0228*/ 	.word	0x00000620
        /*022c*/ 	.word	0x000000ff
        /*0230*/ 	.word	0x00022878
        /*0234*/ 	.short	0x0100
        /*0236*/ 	.byte	0x06
	.zero		1


	//   ....[13]....
        /*0238*/ 	.word	0x00000630
        /*023c*/ 	.word	0x000000ff
        /*0240*/ 	.word	0x00022888
        /*0244*/ 	.short	0x0100
        /*0246*/ 	.byte	0x06
	.zero		1


	//   ....[14]....
        /*0248*/ 	.word	0x00000760
        /*024c*/ 	.word	0x000000ff
        /*0250*/ 	.word	0x00022890
        /*0254*/ 	.short	0x0100
        /*0256*/ 	.byte	0x08
	.zero		1


	//   ....[15]....
        /*0258*/ 	.word	0x00000770
        /*025c*/ 	.word	0x000000ff
        /*0260*/ 	.word	0x000228a0
        /*0264*/ 	.short	0x0100
        /*0266*/ 	.byte	0x08
	.zero		1


	//   ....[16]....
        /*0268*/ 	.word	0x00000780
        /*026c*/ 	.word	0x000000ff
        /*0270*/ 	.word	0x00022898
        /*0274*/ 	.short	0x0100
        /*0276*/ 	.byte	0x08
	.zero		1


	//   ....[17]....
        /*0278*/ 	.word	0x00000790
        /*027c*/ 	.word	0x000000ff
        /*0280*/ 	.word	0x000228a8
        /*0284*/ 	.short	0x0100
        /*0286*/ 	.byte	0x08
	.zero		1


	//   ....[18]....
        /*0288*/ 	.word	0x000008c0
        /*028c*/ 	.word	0x000000ff
        /*0290*/ 	.word	0x000228b0
        /*0294*/ 	.short	0x0100
        /*0296*/ 	.byte	0x08
	.zero		1


	//   ....[19]....
        /*0298*/ 	.word	0x000008d0
        /*029c*/ 	.word	0x000000ff
        /*02a0*/ 	.word	0x000228c0
        /*02a4*/ 	.short	0x0100
        /*02a6*/ 	.byte	0x08
	.zero		1


	//   ....[20]....
        /*02a8*/ 	.word	0x000008e0
        /*02ac*/ 	.word	0x000000ff
        /*02b0*/ 	.word	0x000228b8
        /*02b4*/ 	.short	0x0100
        /*02b6*/ 	.byte	0x08
	.zero		1


	//   ....[21]....
        /*02b8*/ 	.word	0x000008f0
        /*02bc*/ 	.word	0x000000ff
        /*02c0*/ 	.word	0x000228c8
        /*02c4*/ 	.short	0x0100
        /*02c6*/ 	.byte	0x08
	.zero		1


	//   ....[22]....
        /*02c8*/ 	.word	0x00001830
        /*02cc*/ 	.word	0x000000ff
        /*02d0*/ 	.word	0x00022800
        /*02d4*/ 	.short	0x010a
        /*02d6*/ 	.byte	0x31
	.zero		1


	//   ....[23]....
        /*02d8*/ 	.word	0x000018e0
        /*02dc*/ 	.word	0x000000ff
        /*02e0*/ 	.word	0x00022830
        /*02e4*/ 	.short	0x010a
        /*02e6*/ 	.byte	0x15
	.zero		1


	//   ....[24]....
        /*02e8*/ 	.word	0x00001920
        /*02ec*/ 	.word	0x000000ff
        /*02f0*/ 	.word	0x00022830
        /*02f4*/ 	.short	0x010a
        /*02f6*/ 	.byte	0x15
	.zero		1


	//   ....[25]....
        /*02f8*/ 	.word	0x000031d0
        /*02fc*/ 	.word	0x00000000
        /*0300*/ 	.word	0x00000000
        /*0304*/ 	.short	0x0101
        /*0306*/ 	.byte	0x3f
	.zero		1


	//   ....[26]....
        /*0308*/ 	.word	0x000036e0
        /*030c*/ 	.word	0x000000ff
        /*0310*/ 	.word	0x00022850
        /*0314*/ 	.short	0x010a
        /*0316*/ 	.byte	0x15
	.zero		1


	//   ....[27]....
        /*0318*/ 	.word	0x00003720
        /*031c*/ 	.word	0x000000ff
        /*0320*/ 	.word	0x00022850
        /*0324*/ 	.short	0x010a
        /*0326*/ 	.byte	0x15
	.zero		1


	//   ....[28]....
        /*0328*/ 	.word	0x00003a80
        /*032c*/ 	.word	0x00000008
        /*0330*/ 	.word	0x00000000
        /*0334*/ 	.short	0x0101
        /*0336*/ 	.byte	0x3f
	.zero		1


	//   ....[29]....
        /*0338*/ 	.word	0x00003bb0
        /*033c*/ 	.word	0x000000ff
        /*0340*/ 	.word	0x00022830
        /*0344*/ 	.short	0x010a
        /*0346*/ 	.byte	0x1e
	.zero		1


	//   ....[30]....
        /*0348*/ 	.word	0x00003bf0
        /*034c*/ 	.word	0x000000ff
        /*0350*/ 	.word	0x00022830
        /*0354*/ 	.short	0x010a
        /*0356*/ 	.byte	0x1e
	.zero		1


	//   ....[31]....
        /*0358*/ 	.word	0x00005540
        /*035c*/ 	.word	0x00000003
        /*0360*/ 	.word	0x00000000
        /*0364*/ 	.short	0x0101
        /*0366*/ 	.byte	0x3f
	.zero		1


	//   ....[32]....
        /*0368*/ 	.word	0x00006160
        /*036c*/ 	.word	0x000000ff
        /*0370*/ 	.word	0x00022850
        /*0374*/ 	.short	0x010a
        /*0376*/ 	.byte	0x1e
	.zero		1


	//   ....[33]....
        /*0378*/ 	.word	0x000061a0
        /*037c*/ 	.word	0x000000ff
        /*0380*/ 	.word	0x00022850
        /*0384*/ 	.short	0x010a
        /*0386*/ 	.byte	0x1e
	.zero		1


	//   ....[34]....
        /*0388*/ 	.word	0x00006490
        /*038c*/ 	.word	0x000000b9
        /*0390*/ 	.word	0x00000000
        /*0394*/ 	.short	0x0101
        /*0396*/ 	.byte	0x3f
	.zero		1


	//   ....[35]....
        /*0398*/ 	.word	0x000065b0
        /*039c*/ 	.word	0x000000ff
        /*03a0*/ 	.word	0x00022830
        /*03a4*/ 	.short	0x010a
        /*03a6*/ 	.byte	0x17
	.zero		1


	//   ....[36]....
        /*03a8*/ 	.word	0x000065f0
        /*03ac*/ 	.word	0x000000ff
        /*03b0*/ 	.word	0x00022830
        /*03b4*/ 	.short	0x010a
        /*03b6*/ 	.byte	0x17
	.zero		1


	//   ....[37]....
        /*03b8*/ 	.word	0x00007690
        /*03bc*/ 	.word	0x00000098
        /*03c0*/ 	.word	0x00000000
        /*03c4*/ 	.short	0x0101
        /*03c6*/ 	.byte	0x3f
	.zero		1


	//   ....[38]....
        /*03c8*/ 	.word	0x00008450
        /*03cc*/ 	.word	0x000000ff
        /*03d0*/ 	.word	0x00022850
        /*03d4*/ 	.short	0x010a
        /*03d6*/ 	.byte	0x17
	.zero		1


	//   ....[39]....
        /*03d8*/ 	.word	0x00008490
        /*03dc*/ 	.word	0x000000ff
        /*03e0*/ 	.word	0x00022850
        /*03e4*/ 	.short	0x010a
        /*03e6*/ 	.byte	0x17
	.zero		1


	//   ....[40]....
        /*03e8*/ 	.word	0x00008770
        /*03ec*/ 	.word	0x000000c7
        /*03f0*/ 	.word	0x00000000
        /*03f4*/ 	.short	0x0101
        /*03f6*/ 	.byte	0x3f
	.zero		1


	//   ....[41]....
        /*03f8*/ 	.word	0x0000a160
        /*03fc*/ 	.word	0x000000ff
        /*0400*/ 	.word	0x00000000
        /*0404*/ 	.short	0x0101
        /*0406*/ 	.byte	0x05
	.zero		1


	//   ....[42]....
        /*0408*/ 	.word	0x0000b990
        /*040c*/ 	.word	0x00000008
        /*0410*/ 	.word	0x00022840
        /*0414*/ 	.short	0x010a
        /*0416*/ 	.byte	0x3f
	.zero		1


	//   ....[43]....
        /*0418*/ 	.word	0x0000bc70
        /*041c*/ 	.word	0x000000ff
        /*0420*/ 	.word	0x00022820
        /*0424*/ 	.short	0x010a
        /*0426*/ 	.byte	0x25
	.zero		1


	//   ....[44]....
        /*0428*/ 	.word	0x0000bd10
        /*042c*/ 	.word	0x00000008
        /*0430*/ 	.word	0x00022860
        /*0434*/ 	.short	0x010a
        /*0436*/ 	.byte	0x3f
	.zero		1


	//   ....[45]....
        /*0438*/ 	.word	0x0000c230
        /*043c*/ 	.word	0x00000002
        /*0440*/ 	.word	0x00022840
        /*0444*/ 	.short	0x010a
        /*0446*/ 	.byte	0x3f
	.zero		1


	//   ....[46]....
        /*0448*/ 	.word	0x0000c3a0
        /*044c*/ 	.word	0x00000002
        /*0450*/ 	.word	0x00022860
        /*0454*/ 	.short	0x010a
        /*0456*/ 	.byte	0x3f
	.zero		1


	//   ....[47]....
        /*0458*/ 	.word	0x0000c870
        /*045c*/ 	.word	0x00000003
        /*0460*/ 	.word	0x00022840
        /*0464*/ 	.short	0x010a
        /*0466*/ 	.byte	0x3f
	.zero		1


	//   ....[48]....
        /*0468*/ 	.word	0x0000c9e0
        /*046c*/ 	.word	0x00000003
        /*0470*/ 	.word	0x00022860
        /*0474*/ 	.short	0x010a
        /*0476*/ 	.byte	0x3f
	.zero		1


	//   ....[49]....
        /*0478*/ 	.word	0x0000ce50
        /*047c*/ 	.word	0x00000002
        /*0480*/ 	.word	0x00022840
        /*0484*/ 	.short	0x010a
        /*0486*/ 	.byte	0x3f
	.zero		1


	//   ....[50]....
        /*0488*/ 	.word	0x0000cfc0
        /*048c*/ 	.word	0x00000002
        /*0490*/ 	.word	0x00022860
        /*0494*/ 	.short	0x010a
        /*0496*/ 	.byte	0x3f
	.zero		1


	//   ....[51]....
        /*0498*/ 	.word	0x0000d550
        /*049c*/ 	.word	0x00000007
        /*04a0*/ 	.word	0x00022820
        /*04a4*/ 	.short	0x010a
        /*04a6*/ 	.byte	0x3f
	.zero		1


	//   ....[52]....
        /*04a8*/ 	.word	0x0000d6a0
        /*04ac*/ 	.word	0x00000005
        /*04b0*/ 	.word	0x00000000
        /*04b4*/ 	.short	0x010a
        /*04b6*/ 	.byte	0x3f
	.zero		1


	//   ....[53]....
        /*04b8*/ 	.word	0x0000d710
        /*04bc*/ 	.word	0x00000003
        /*04c0*/ 	.word	0x00000000
        /*04c4*/ 	.short	0x010a
        /*04c6*/ 	.byte	0x3f
	.zero		1


	//   ....[54]....
        /*04c8*/ 	.word	0x0000d770
        /*04cc*/ 	.word	0x00000005
        /*04d0*/ 	.word	0x00000000
        /*04d4*/ 	.short	0x010a
        /*04d6*/ 	.byte	0x3f
	.zero		1


	//   ....[55]....
        /*04d8*/ 	.word	0x0000d7a0
        /*04dc*/ 	.word	0x00000003
        /*04e0*/ 	.word	0x00000000
        /*04e4*/ 	.short	0x010a
        /*04e6*/ 	.byte	0x3f
	.zero		1


	//   ....[56]....
        /*04e8*/ 	.word	0x0000d810
        /*04ec*/ 	.word	0x00000003
        /*04f0*/ 	.word	0x00022800
        /*04f4*/ 	.short	0x010a
        /*04f6*/ 	.byte	0x3f
	.zero		1


	//   ....[57]....
        /*04f8*/ 	.word	0x0000d870
        /*04fc*/ 	.word	0x00000000
        /*0500*/ 	.word	0x00022830
        /*0504*/ 	.short	0x010a
        /*0506*/ 	.byte	0x3f
	.zero		1


	//   ....[58]....
        /*0508*/ 	.word	0x0000d8c0
        /*050c*/ 	.word	0x00000008
        /*0510*/ 	.word	0x00022850
        /*0514*/ 	.short	0x010a
        /*0516*/ 	.byte	0x3f
	.zero		1


	//   ....[59]....
        /*0518*/ 	.word	0x0000d920
        /*051c*/ 	.word	0x00000005
        /*0520*/ 	.word	0x00022830
        /*0524*/ 	.short	0x010a
        /*0526*/ 	.byte	0x3f
	.zero		1


	//   ....[60]....
        /*0528*/ 	.word	0x0000d970
        /*052c*/ 	.word	0x000000b9
        /*0530*/ 	.word	0x00022850
        /*0534*/ 	.short	0x010a
        /*0536*/ 	.byte	0x3f
	.zero		1


	//   ....[61]....
        /*0538*/ 	.word	0x0000d9d0
        /*053c*/ 	.word	0x00000005
        /*0540*/ 	.word	0x00022830
        /*0544*/ 	.short	0x010a
        /*0546*/ 	.byte	0x3f
	.zero		1


	//   ....[62]....
        /*0548*/ 	.word	0x0000da20
        /*054c*/ 	.word	0x000000c7
        /*0550*/ 	.word	0x00022850
        /*0554*/ 	.short	0x010a
        /*0556*/ 	.byte	0x3f
	.zero		1


	//   ....[63]....
        /*0558*/ 	.word	0x0000dba0
        /*055c*/ 	.word	0x00000008
        /*0560*/ 	.word	0x00022840
        /*0564*/ 	.short	0x010a
        /*0566*/ 	.byte	0x3f
	.zero		1


	//   ....[64]....
        /*0568*/ 	.word	0x0000dc00
        /*056c*/ 	.word	0x00000008
        /*0570*/ 	.word	0x00022820
        /*0574*/ 	.short	0x010a
        /*0576*/ 	.byte	0x3f
	.zero		1


	//   ....[65]....
        /*0578*/ 	.word	0x0000dc50
        /*057c*/ 	.word	0x00000008
        /*0580*/ 	.word	0x00022860
        /*0584*/ 	.short	0x010a
        /*0586*/ 	.byte	0x3f
	.zero		1


	//   ....[66]....
        /*0588*/ 	.word	0x0000dca0
        /*058c*/ 	.word	0x00000002
        /*0590*/ 	.word	0x00022840
        /*0594*/ 	.short	0x010a
        /*0596*/ 	.byte	0x3f
	.zero		1


	//   ....[67]....
        /*0598*/ 	.word	0x0000dcf0
        /*059c*/ 	.word	0x00000002
        /*05a0*/ 	.word	0x00022860
        /*05a4*/ 	.short	0x010a
        /*05a6*/ 	.byte	0x3f
	.zero		1


	//   ....[68]....
        /*05a8*/ 	.word	0x0000dd40
        /*05ac*/ 	.word	0x00000003
        /*05b0*/ 	.word	0x00022840
        /*05b4*/ 	.short	0x010a
        /*05b6*/ 	.byte	0x3f
	.zero		1


	//   ....[69]....
        /*05b8*/ 	.word	0x0000dd90
        /*05bc*/ 	.word	0x00000003
        /*05c0*/ 	.word	0x00022860
        /*05c4*/ 	.short	0x010a
        /*05c6*/ 	.byte	0x3f
	.zero		1


	//   ....[70]....
        /*05c8*/ 	.word	0x0000dde0
        /*05cc*/ 	.word	0x00000002
        /*05d0*/ 	.word	0x00022840
        /*05d4*/ 	.short	0x010a
        /*05d6*/ 	.byte	0x3f
	.zero		1


	//   ....[71]....
        /*05d8*/ 	.word	0x0000de30
        /*05dc*/ 	.word	0x00000002
        /*05e0*/ 	.word	0x00022860
        /*05e4*/ 	.short	0x010a
        /*05e6*/ 	.byte	0x3f
	.zero		1


	//   ....[72]....
        /*05e8*/ 	.word	0x0000df10
        /*05ec*/ 	.word	0x00000007
        /*05f0*/ 	.word	0x00022820
        /*05f4*/ 	.short	0x010a
        /*05f6*/ 	.byte	0x3f
	.zero		1


	//   ....[73]....
        /*05f8*/ 	.word	0x0000df60
        /*05fc*/ 	.word	0x00000005
        /*0600*/ 	.word	0x00000000
        /*0604*/ 	.short	0x010a
        /*0606*/ 	.byte	0x3f
	.zero		1


	//   ....[74]....
        /*0608*/ 	.word	0x0000dfb0
        /*060c*/ 	.word	0x00000003
        /*0610*/ 	.word	0x00000000
        /*0614*/ 	.short	0x010a
        /*0616*/ 	.byte	0x3f
	.zero		1


	//   ....[75]....
        /*0618*/ 	.word	0x0000e000
        /*061c*/ 	.word	0x00000005
        /*0620*/ 	.word	0x00000000
        /*0624*/ 	.short	0x010a
        /*0626*/ 	.byte	0x3f
	.zero		1


	//----- nvinfo : EIATTR_NUM_MBARRIERS
	.align		4
.L_1497:
        /*0628*/ 	.byte	0x03, 0x38
        /*062a*/ 	.short	0x0016


	//----- nvinfo : EIATTR_EXIT_INSTR_OFFSETS
	.align		4
        /*062c*/ 	.byte	0x04, 0x1c
        /*062e*/ 	.short	(.L_1499 - .L_1498)


	//   ....[0]....
.L_1498:
        /*0630*/ 	.word	0x00000a30


	//   ....[1]....
        /*0634*/ 	.word	0x0000abb0


	//   ....[2]....
        /*0638*/ 	.word	0x0000ac10


	//   ....[3]....
        /*063c*/ 	.word	0x0000d5c0


	//   ....[4]....
        /*0640*/ 	.word	0x0000d7f0


	//----- nvinfo : EIATTR_MAX_THREADS
	.align		4
.L_1499:
        /*0644*/ 	.byte	0x04, 0x05
        /*0646*/ 	.short	(.L_1501 - .L_1500)
.L_1500:
        /*0648*/ 	.word	0x00000180
        /*064c*/ 	.word	0x00000001
        /*0650*/ 	.word	0x00000001


	//----- nvinfo : EIATTR_CRS_STACK_SIZE
	.align		4
.L_1501:
        /*0654*/ 	.byte	0x04, 0x1e
        /*0656*/ 	.short	(.L_1503 - .L_1502)
.L_1502:
        /*0658*/ 	.word	0x00000000


	//----- nvinfo : EIATTR_CBANK_PARAM_SIZE
	.align		4
.L_1503:
        /*065c*/ 	.byte	0x03, 0x19
        /*065e*/ 	.short	0x0bf0


	//----- nvinfo : EIATTR_PARAM_CBANK
	.align		4
        /*0660*/ 	.byte	0x04, 0x0a
        /*0662*/ 	.short	(.L_1505 - .L_1504)
	.align		4
.L_1504:
        /*0664*/ 	.word	index@(.nv.constant0._ZN7cutlass13device_kernelIN5flash11enable_sm90INS1_16FlashAttnFwdSm90INS1_25CollectiveMainloopFwdSm90ILi2EN4cute5tupleIJNS5_1CILi1EEES8_S8_EEENS6_IJNS7_ILi128EEENS7_ILi96EEENS7_ILi64EEEEEELi256ENS_6half_tEfNS_4arch4Sm90ELb1ELb0ELb1ELb0ELb0ELb0ELb0ELb1ELb0ELb0ELb0ELb0EEENS1_21CollectiveEpilogueFwdINS6_IJSA_NS7_ILi256EEESB_EEES9_SE_SG_Li256ELb0ELb0ELb0ELb0EEENS1_30DynamicPersistentTileSchedulerILi256ELi32ELb0ELb0ELb1EEEEEEEEEvNT_6ParamsE)
        /*0668*/ 	.short	0x0210
        /*066a*/ 	.short	0x0bf0


	//----- nvinfo : EIATTR_SW_WAR
	.align		4
.L_1505:
        /*066c*/ 	.byte	0x04, 0x36
        /*066e*/ 	.short	(.L_1507 - .L_1506)
.L_1506:
        /*0670*/ 	.word	0x00000008
.L_1507:


//--------------------- .nv.info._ZN7cutlass13device_kernelIN5flash11enable_sm90INS1_16FlashAttnFwdSm90INS1_25CollectiveMainloopFwdSm90ILi2EN4cute5tupleIJNS5_1CILi1EEES8_S8_EEENS6_IJNS7_ILi128EEENS7_ILi96EEENS7_ILi64EEEEEELi256ENS_6half_tEfNS_4arch4Sm90ELb1ELb0ELb1ELb0ELb0ELb0ELb1ELb1ELb0ELb0ELb0ELb0EEENS1_21CollectiveEpilogueFwdINS6_IJSA_NS7_ILi256EEESB_EEES9_SE_SG_Li256ELb0ELb0ELb0ELb0EEENS1_30DynamicPersistentTileSchedulerILi256ELi32ELb0ELb0ELb1EEEEEEEEEvNT_6ParamsE --------------------------
	.section	.nv.info._ZN7cutlass13device_kernelIN5flash11enable_sm90INS1_16FlashAttnFwdSm90INS1_25CollectiveMainloopFwdSm90ILi2EN4cute5tupleIJNS5_1CILi1EEES8_S8_EEENS6_IJNS7_ILi128EEENS7_ILi96EEENS7_ILi64EEEEEELi256ENS_6half_tEfNS_4arch4Sm90ELb1ELb0ELb1ELb0ELb0ELb0ELb1ELb1ELb0ELb0ELb0ELb0EEENS1_21CollectiveEpilogueFwdINS6_IJSA_NS7_ILi256EEESB_EEES9_SE_SG_Li256ELb0ELb0ELb0ELb0EEENS1_30DynamicPersistentTileSchedulerILi256ELi32ELb0ELb0ELb1EEEEEEEEEvNT_6ParamsE,"",@"SHT_CUDA_INFO"
	.sectionflags	@""
	.align	4


	//----- nvinfo : EIATTR_CUDA_API_VERSION
	.align		4
        /*0000*/ 	.byte	0x04, 0x37
        /*0002*/ 	.short	(.L_1509 - .L_1508)
.L_1508:
        /*0004*/ 	.word	0x00000082


	//----- nvinfo : EIATTR_KPARAM_INFO
	.align		4
.L_1509:
        /*0008*/ 	.byte	0x04, 0x17
        /*000a*/ 	.short	(.L_1511 - .L_1510)
.L_1510:
        /*000c*/ 	.word	0x00000000
        /*0010*/ 	.short	0x0000
        /*0012*/ 	.short	0x0070
        /*0014*/ 	.byte	0x00, 0xf0, 0x01, 0x32


	//----- nvinfo : EIATTR_SPARSE_MMA_MASK
	.align		4
.L_1511:
        /*0018*/ 	.byte	0x03, 0x50
        /*001a*/ 	.short	0x0000


	//----- nvinfo : EIATTR_MAXREG_COUNT
	.align		4
        /*001c*/ 	.byte	0x03, 0x1b
        /*001e*/ 	.short	0x00a8


	//----- nvinfo : EIATTR_NUM_BARRIERS
	.align		4
        /*0020*/ 	.byte	0x02, 0x4c
        /*0022*/ 	.byte	0x10
	.zero		1


	//----- nvinfo : EIATTR_EXTERNS
	.align		4
        /*0024*/ 	.byte	0x04, 0x0f
        /*0026*/ 	.short	(.L_1513 - .L_1512)


	//   ....[0]....
	.align		4
.L_1512:
        /*0028*/ 	.word	index@(__assertfail)


	//----- nvinfo : EIATTR_ANNOTATIONS
	.align		4
.L_1513:
        /*002c*/ 	.byte	0x04, 0x55
        /*002e*/ 	.short	(.L_1515 - .L_1514)


	//   ....[0]....
.L_1514:
        /*0030*/ 	.word	0x00000001
        /*0034*/ 	.byte	0xa0, 0x09, 0x00, 0x00, 0x01, 0x00, 0x00, 0x00, 0xb0, 0x0a, 0x00, 0x00, 0x01, 0x00, 0x00, 0x00
        /*0044*/ 	.byte	0xc0, 0xc3, 0x00, 0x00, 0x01, 0x00, 0x00, 0x00, 0x70, 0xc4, 0x00, 0x00, 0x01, 0x00, 0x00, 0x00
        /*0054*/ 	.byte	0x80, 0xc4, 0x00, 0x00, 0x01, 0x00, 0x00, 0x00, 0x90, 0xc4, 0x00, 0x00, 0x01, 0x00, 0x00, 0x00
        /*0064*/ 	.byte	0xb0, 0xd2, 0x00, 0x00, 0x01, 0x00, 0x00, 0x00, 0x10, 0xd3, 0x00, 0x00, 0x01, 0x00, 0x00, 0x00
        /*0074*/ 	.byte	0xb0, 0xec, 0x00, 0x00, 0x01, 0x00, 0x00, 0x00, 0xe0, 0xed, 0x00, 0x00, 0x01, 0x00, 0x00, 0x00
        /*0084*/ 	.byte	0xb0, 0xee, 0x00, 0x00, 0x01, 0x00, 0x00, 0x00, 0x50, 0xef, 0x00, 0x00, 0x01, 0x00, 0x00, 0x00
        /*0094*/ 	.byte	0x90, 0xf0, 0x00, 0x00


	//----- nvinfo : EIATTR_MERCURY_ISA_VERSION
	.align		4
.L_1515:
        /*0098*/ 	.byte	0x03, 0x5f
        /*009a*/ 	.short	0x0101


	//----- nvinfo : EIATTR_INT_WARP_WIDE_INSTR_OFFSETS
	.align		4
        /*009c*/ 	.byte	0x04, 0x31
        /*009e*/ 	.short	(.L_1517 - .L_1516)


	//   ....[0]....
.L_1516:
        /*00a0*/ 	.word	0x000001b0


	//   ....[1]....
        /*00a4*/ 	.word	0x000001e0


	//   ....[2]....
        /*00a8*/ 	.word	0x00000250


	//   ....[3]....
        /*00ac*/ 	.word	0x00000290


	//   ....[4]....
        /*00b0*/ 	.word	0x0000c910


	//   ....[5]....
        /*00b4*/ 	.word	0x0000c9a0


	//   ....[6]....
        /*00b8*/ 	.word	0x0000ce90


	//   ....[7]....
        /*00bc*/ 	.word	0x0000ed30


	//   ....[8]....
        /*00c0*/ 	.word	0x0000edc0


	//----- nvinfo : EIATTR_COOP_GROUP_MASK_REGIDS
	.align		4
.L_1517:
        /*00c4*/ 	.byte	0x04, 0x29
        /*00c6*/ 	.short	(.L_1519 - .L_1518)


	//   ....[0]....
.L_1518:
        /*00c8*/ 	.word	0xffffffff


	//   ....[1]....
        /*00cc*/ 	.word	0xffffffff


	//   ....[2]....
        /*00d0*/ 	.word	0xffffffff


	//   ....[3]....
        /*00d4*/ 	.word	0xffffffff


	//   ....[4]....
        /*00d8*/ 	.word	0xffffffff


	//   ....[5]....
        /*00dc*/ 	.word	0xffffffff


	//   ....[6]....
        /*00e0*/ 	.word	0xffffffff


	//   ....[7]....
        /*00e4*/ 	.word	0xffffffff


	//   ....[8]....
        /*00e8*/ 	.word	0xffffffff


	//   ....[9]....
        /*00ec*/ 	.word	0xffffffff


	//   ....[10]....
        /*00f0*/ 	.word	0xffffffff


	//   ....[11]....
        /*00f4*/ 	.word	0xffffffff


	//   ....[12]....
        /*00f8*/ 	.word	0xffffffff


	//   ....[13]....
        /*00fc*/ 	.word	0xffffffff


	//   ....[14]....
        /*0100*/ 	.word	0xffffffff


	//   ....[15]....
        /*0104*/ 	.word	0xffffffff


	//   ....[16]....
        /*0108*/ 	.word	0xffffffff


	//   ....[17]....
        /*010c*/ 	.word	0xffffffff


	//   ....[18]....
        /*0110*/ 	.word	0xffffffff


	//   ....[19]....
        /*0114*/ 	.word	0xffffffff


	//   ....[20]....
        /*0118*/ 	.word	0xffffffff


	//   ....[21]....
        /*011c*/ 	.word	0xffffffff


	//   ....[22]....
        /*0120*/ 	.word	0xffffffff


	//   ....[23]....
        /*0124*/ 	.word	0xffffffff


	//   ....[24]....
        /*0128*/ 	.word	0xffffffff


	//   ....[25]....
        /*012c*/ 	.word	0xffffffff


	//   ....[26]....
        /*0130*/ 	.word	0xffffffff


	//   ....[27]....
        /*0134*/ 	.word	0xffffffff


	//   ....[28]....
        /*0138*/ 	.word	0x0500000f


	//   ....[29]....
        /*013c*/ 	.word	0x0500000f


	//----- nvinfo : EIATTR_COOP_GROUP_INSTR_OFFSETS
	.align		4
.L_1519:
        /*0140*/ 	.byte	0x04, 0x28
        /*0142*/ 	.short	(.L_1521 - .L_1520)


	//   ....[0]....
.L_1520:
        /*0144*/ 	.word	0x00000060


	//   ....[1]....
        /*0148*/ 	.word	0x000001c0


	//   ....[2]....
        /*014c*/ 	.word	0x00000270


	//   ....[3]....
        /*0150*/ 	.word	0x00000410


	//   ....[4]....
        /*0154*/ 	.word	0x00000570


	//   ....[5]....
        /*0158*/ 	.word	0x00000690


	//   ....[6]....
        /*015c*/ 	.word	0x000007f0


	//   ....[7]....
        /*0160*/ 	.word	0x000016d0


	//   ....[8]....
        /*0164*/ 	.word	0x00003630


	//   ....[9]....
        /*0168*/ 	.word	0x000036f0


	//   ....[10]....
        /*016c*/ 	.word	0x00003720


	//   ....[11]....
        /*0170*/ 	.word	0x00003780


	//   ....[12]....
        /*0174*/ 	.word	0x00005ec0


	//   ....[13]....
        /*0178*/ 	.word	0x00005ee0


	//   ....[14]....
        /*017c*/ 	.word	0x00005f00


	//   ....[15]....
        /*0180*/ 	.word	0x00005f20


	//   ....[16]....
        /*0184*/ 	.word	0x00008790


	//   ....[17]....
        /*0188*/ 	.word	0x00008830


	//   ....[18]....
        /*018c*/ 	.word	0x000088a0


	//   ....[19]....
        /*0190*/ 	.word	0x00008a00


	//   ....[20]....
        /*0194*/ 	.word	0x00009eb0


	//   ....[21]....
        /*0198*/ 	.word	0x00009f30


	//   ....[22]....
        /*019c*/ 	.word	0x00009f80


	//   ....[23]....
        /*01a0*/ 	.word	0x00009fb0


	//   ....[24]....
        /*01a4*/ 	.word	0x0000b620


	//   ....[25]....
        /*01a8*/ 	.word	0x0000c380


	//   ....[26]....
        /*01ac*/ 	.word	0x0000ee50


	//   ....[27]....
        /*01b0*/ 	.word	0x0000f030


	//   ....[28]....
        /*01b4*/ 	.word	0x0000f610


	//   ....[29]....
        /*01b8*/ 	.word	0x0000f9e0


	//----- nvinfo : EIATTR_REG_RECONFIG
	.align		4
.L_1521:
        /*01bc*/ 	.byte	0x01, 0x54
	.zero		2


	//----- nvinfo : EIATTR_SYSCALL_OFFSETS
	.align		4
        /*01c0*/ 	.byte	0x04, 0x46
        /*01c2*/ 	.short	(.L_1523 - .L_1522)


	//   ....[0]....
.L_1522:
        /*01c4*/ 	.word	0x000018d0


	//   ....[1]....
        /*01c8*/ 	.word	0x0000cb20


	//   ....[2]....
        /*01cc*/ 	.word	0x0000cc50


	//   ....[3]....
        /*01d0*/ 	.word	0x0000cd50


	//----- nvinfo : EIATTR_MBARRIER_INSTR_OFFSETS
	.align		4
.L_1523:
        /*01d4*/ 	.byte	0x04, 0x39
        /*01d6*/ 	.short	(.L_1525 - .L_1524)


	//   ....[0]....
.L_1524:
        /*01d8*/ 	.word	0x000002b0
        /*01dc*/ 	.word	0x000000ff
        /*01e0*/ 	.word	0x00032400
        /*01e4*/ 	.short	0x0100
        /*01e6*/ 	.byte	0x06
	.zero		1


	//   ....[1]....
        /*01e8*/ 	.word	0x000002c0
        /*01ec*/ 	.word	0x000000ff
        /*01f0*/ 	.word	0x00032410
        /*01f4*/ 	.short	0x0100
        /*01f6*/ 	.byte	0x06
	.zero		1


	//   ....[2]....
        /*01f8*/ 	.word	0x000002d0
        /*01fc*/ 	.word	0x000000ff
        /*0200*/ 	.word	0x00032420
        /*0204*/ 	.short	0x0100
        /*0206*/ 	.byte	0x06
	.zero		1


	//   ....[3]....
        /*0208*/ 	.word	0x000003c0
        /*020c*/ 	.word	0x000000ff
        /*0210*/ 	.word	0x00032430
        /*0214*/ 	.short	0x0100
        /*0216*/ 	.byte	0x08
	.zero		1


	//   ....[4]....
        /*0218*/ 	.word	0x000003d0
        /*021c*/ 	.word	0x000000ff
        /*0220*/ 	.word	0x00032440
        /*0224*/ 	.short	0x0100
        /*0226*/ 	.byte	0x08
	.zero		1


	//   ....[5]....
        /*0228*/ 	.word	0x000003e0
        /*022c*/ 	.word	0x000000ff
        /*0230*/ 	.word	0x00032438
        /*0234*/ 	.short	0x0100
        /*0236*/ 	.byte	0x08
	.zero		1


	//   ....[6]....
        /*0238*/ 	.word	0x000003f0
        /*023c*/ 	.word	0x000000ff
        /*0240*/ 	.word	0x00032448
        /*0244*/ 	.short	0x0100
        /*0246*/ 	.byte	0x08
	.zero		1


	//   ....[7]....
        /*0248*/ 	.word	0x00000520
        /*024c*/ 	.word	0x000000ff
        /*0250*/ 	.word	0x00032450
        /*0254*/ 	.short	0x0100
        /*0256*/ 	.byte	0x08
	.zero		1


	//   ....[8]....
        /*0258*/ 	.word	0x00000530
        /*025c*/ 	.word	0x000000ff
        /*0260*/ 	.word	0x00032460
        /*0264*/ 	.short	0x0100
        /*0266*/ 	.byte	0x08
	.zero		1


	//   ....[9]....
        /*0268*/ 	.word	0x00000540
        /*026c*/ 	.word	0x000000ff
        /*0270*/ 	.word	0x00032458
        /*0274*/ 	.short	0x0100
        /*0276*/ 	.byte	0x08
	.zero		1


	//   ....[10]....
        /*0278*/ 	.word	0x00000550
        /*027c*/ 	.word	0x000000ff
        /*0280*/ 	.word	0x00032468
        /*0284*/ 	.short	0x0100
        /*0286*/ 	.byte	0x08
	.zero		1


	//   ....[11]....
        /*0288*/ 	.word	0x00000640
        /*028c*/ 	.word	0x000000ff
        /*0290*/ 	.word	0x00032470
        /*0294*/ 	.short	0x0100
        /*0296*/ 	.byte	0x06
	.zero		1


	//   ....[12]....
        /*0298*/ 	.word	0x00000650
        /*029c*/ 	.word	0x000000ff
        /*02a0*/ 	.word	0x00032480
        /*02a4*/ 	.short	0x0100
        /*02a6*/ 	.byte	0x06
	.zero		1


	//   ....[13]....
        /*02a8*/ 	.word	0x00000660
        /*02ac*/ 	.word	0x000000ff
        /*02b0*/ 	.word	0x00032478
        /*02b4*/ 	.short	0x0100
        /*02b6*/ 	.byte	0x06
	.zero		1


	//   ....[14]....
        /*02b8*/ 	.word	0x00000670
        /*02bc*/ 	.word	0x000000ff
        /*02c0*/ 	.word	0x00032488
        /*02c4*/ 	.short	0x0100
        /*02c6*/ 	.byte	0x06
	.zero		1


	//   ....[15]....
        /*02c8*/ 	.word	0x000007a0
        /*02cc*/ 	.word	0x000000ff
        /*02d0*/ 	.word	0x00032490
        /*02d4*/ 	.short	0x0100
        /*02d6*/ 	.byte	0x08
	.zero		1


	//   ....[16]....
        /*02d8*/ 	.word	0x000007b0
        /*02dc*/ 	.word	0x000000ff
        /*02e0*/ 	.word	0x000324a0
        /*02e4*/ 	.short	0x0100
        /*02e6*/ 	.byte	0x08
	.zero		1


	//   ....[17]....
        /*02e8*/ 	.word	0x000007c0
        /*02ec*/ 	.word	0x000000ff
        /*02f0*/ 	.word	0x00032498
        /*02f4*/ 	.short	0x0100
        /*02f6*/ 	.byte	0x08
	.zero		1


	//   ....[18]....
        /*02f8*/ 	.word	0x000007d0
        /*02fc*/ 	.word	0x000000ff
        /*0300*/ 	.word	0x000324a8
        /*0304*/ 	.short	0x0100
        /*0306*/ 	.byte	0x08
	.zero		1


	//   ....[19]....
        /*0308*/ 	.word	0x00000900
        /*030c*/ 	.word	0x000000ff
        /*0310*/ 	.word	0x000324b0
        /*0314*/ 	.short	0x0100
        /*0316*/ 	.byte	0x08
	.zero		1


	//   ....[20]....
        /*0318*/ 	.word	0x00000910
        /*031c*/ 	.word	0x000000ff
        /*0320*/ 	.word	0x000324c0
        /*0324*/ 	.short	0x0100
        /*0326*/ 	.byte	0x08
	.zero		1


	//   ....[21]....
        /*0328*/ 	.word	0x00000920
        /*032c*/ 	.word	0x000000ff
        /*0330*/ 	.word	0x000324b8
        /*0334*/ 	.short	0x0100
        /*0336*/ 	.byte	0x08
	.zero		1


	//   ....[22]....
        /*0338*/ 	.word	0x00000930
        /*033c*/ 	.word	0x000000ff
        /*0340*/ 	.word	0x000324c8
        /*0344*/ 	.short	0x0100
        /*0346*/ 	.byte	0x08
	.zero		1


	//   ....[23]....
        /*0348*/ 	.word	0x00001930
        /*034c*/ 	.word	0x000000ff
        /*0350*/ 	.word	0x00032400
        /*0354*/ 	.short	0x010a
        /*0356*/ 	.byte	0x27
	.zero		1


	//   ....[24]....
        /*0358*/ 	.word	0x000019f0
        /*035c*/ 	.word	0x000000ff
        /*0360*/ 	.word	0x00032430
        /*0364*/ 	.short	0x010a
        /*0366*/ 	.byte	0x07
	.zero		1


	//   ....[25]....
        /*0368*/ 	.word	0x00001a30
        /*036c*/ 	.word	0x000000ff
        /*0370*/ 	.word	0x00032430
        /*0374*/ 	.short	0x010a
        /*0376*/ 	.byte	0x07
	.zero		1


	//   ....[26]....
        /*0378*/ 	.word	0x00001d20
        /*037c*/ 	.word	0x000000ff
        /*0380*/ 	.word	0x00032410
        /*0384*/ 	.short	0x010a
        /*0386*/ 	.byte	0x27
	.zero		1


	//   ....[27]....
        /*0388*/ 	.word	0x00001d60
        /*038c*/ 	.word	0x000000ff
        /*0390*/ 	.word	0x00032450
        /*0394*/ 	.short	0x010a
        /*0396*/ 	.byte	0x07
	.zero		1


	//   ....[28]....
        /*0398*/ 	.word	0x00001da0
        /*039c*/ 	.word	0x000000ff
        /*03a0*/ 	.word	0x00032450
        /*03a4*/ 	.short	0x010a
        /*03a6*/ 	.byte	0x07
	.zero		1


	//   ....[29]....
        /*03a8*/ 	.word	0x00003a80
        /*03ac*/ 	.word	0x00000018
        /*03b0*/ 	.word	0x00000000
        /*03b4*/ 	.short	0x0101
        /*03b6*/ 	.byte	0x3f
	.zero		1


	//   ....[30]....
        /*03b8*/ 	.word	0x000044f0
        /*03bc*/ 	.word	0x000000a5
        /*03c0*/ 	.word	0x00000000
        /*03c4*/ 	.short	0x0101
        /*03c6*/ 	.byte	0x3f
	.zero		1


	//   ....[31]....
        /*03c8*/ 	.word	0x000045d0
        /*03cc*/ 	.word	0x000000ff
        /*03d0*/ 	.word	0x00032430
        /*03d4*/ 	.short	0x010a
        /*03d6*/ 	.byte	0x04
	.zero		1


	//   ....[32]....
        /*03d8*/ 	.word	0x00004610
        /*03dc*/ 	.word	0x000000ff
        /*03e0*/ 	.word	0x00032430
        /*03e4*/ 	.short	0x010a
        /*03e6*/ 	.byte	0x04
	.zero		1


	//   ....[33]....
        /*03e8*/ 	.word	0x00004820
        /*03ec*/ 	.word	0x000000ff
        /*03f0*/ 	.word	0x00032450
        /*03f4*/ 	.short	0x010a
        /*03f6*/ 	.byte	0x04
	.zero		1


	//   ....[34]....
        /*03f8*/ 	.word	0x00004860
        /*03fc*/ 	.word	0x000000ff
        /*0400*/ 	.word	0x00032450
        /*0404*/ 	.short	0x010a
        /*0406*/ 	.byte	0x04
	.zero		1


	//   ....[35]....
        /*0408*/ 	.word	0x00006180
        /*040c*/ 	.word	0x00000098
        /*0410*/ 	.word	0x00000000
        /*0414*/ 	.short	0x0101
        /*0416*/ 	.byte	0x3f
	.zero		1


	//   ....[36]....
        /*0418*/ 	.word	0x00007550
        /*041c*/ 	.word	0x000000a9
        /*0420*/ 	.word	0x00000000
        /*0424*/ 	.short	0x0101
        /*0426*/ 	.byte	0x3f
	.zero		1


	//   ....[37]....
        /*0428*/ 	.word	0x00007650
        /*042c*/ 	.word	0x000000ff
        /*0430*/ 	.word	0x00032430
        /*0434*/ 	.short	0x010a
        /*0436*/ 	.byte	0x04
	.zero		1


	//   ....[38]....
        /*0438*/ 	.word	0x00007690
        /*043c*/ 	.word	0x000000ff
        /*0440*/ 	.word	0x00032430
        /*0444*/ 	.short	0x010a
        /*0446*/ 	.byte	0x04
	.zero		1


	//   ....[39]....
        /*0448*/ 	.word	0x000078a0
        /*044c*/ 	.word	0x000000ff
        /*0450*/ 	.word	0x00032450
        /*0454*/ 	.short	0x010a
        /*0456*/ 	.byte	0x04
	.zero		1


	//   ....[40]....
        /*0458*/ 	.word	0x000078e0
        /*045c*/ 	.word	0x000000ff
        /*0460*/ 	.word	0x00032450
        /*0464*/ 	.short	0x010a
        /*0466*/ 	.byte	0x04
	.zero		1


	//   ....[41]....
        /*0468*/ 	.word	0x00008c00
        /*046c*/ 	.word	0x00000098
        /*0470*/ 	.word	0x00000000
        /*0474*/ 	.short	0x0101
        /*0476*/ 	.byte	0x3f
	.zero		1


	//   ....[42]....
        /*0478*/ 	.word	0x00009e90
        /*047c*/ 	.word	0x000000d6
        /*0480*/ 	.word	0x00000000
        /*0484*/ 	.short	0x0101
        /*0486*/ 	.byte	0x3f
	.zero		1


	//   ....[43]....
        /*0488*/ 	.word	0x0000b8d0
        /*048c*/ 	.word	0x000000ff
        /*0490*/ 	.word	0x00000000
        /*0494*/ 	.short	0x0101
        /*0496*/ 	.byte	0x05
	.zero		1


	//   ....[44]....
        /*0498*/ 	.word	0x0000d0e0
        /*049c*/ 	.word	0x0000000a
        /*04a0*/ 	.word	0x00032440
        /*04a4*/ 	.short	0x010a
        /*04a6*/ 	.byte	0x3f
	.zero		1


	//   ....[45]....
        /*04a8*/ 	.word	0x0000d640
        /*04ac*/ 	.word	0x00000012
        /*04b0*/ 	.word	0x00032420
        /*04b4*/ 	.short	0x010a
        /*04b6*/ 	.byte	0x3f
	.zero		1


	//   ....[46]....
        /*04b8*/ 	.word	0x0000d6c0
        /*04bc*/ 	.word	0x0000000a
        /*04c0*/ 	.word	0x00032460
        /*04c4*/ 	.short	0x010a
        /*04c6*/ 	.byte	0x3f
	.zero		1


	//   ....[47]....
        /*04c8*/ 	.word	0x0000dbe0
        /*04cc*/ 	.word	0x00000002
        /*04d0*/ 	.word	0x00032440
        /*04d4*/ 	.short	0x010a
        /*04d6*/ 	.byte	0x3f
	.zero		1


	//   ....[48]....
        /*04d8*/ 	.word	0x0000dd70
        /*04dc*/ 	.word	0x00000002
        /*04e0*/ 	.word	0x00032460
        /*04e4*/ 	.short	0x010a
        /*04e6*/ 	.byte	0x3f
	.zero		1


	//   ....[49]....
        /*04e8*/ 	.word	0x0000e240
        /*04ec*/ 	.word	0x00000003
        /*04f0*/ 	.word	0x00032440
        /*04f4*/ 	.short	0x010a
        /*04f6*/ 	.byte	0x3f
	.zero		1


	//   ....[50]....
        /*04f8*/ 	.word	0x0000e3d0
        /*04fc*/ 	.word	0x00000003
        /*0500*/ 	.word	0x00032460
        /*0504*/ 	.short	0x010a
        /*0506*/ 	.byte	0x3f
	.zero		1


	//   ....[51]....
        /*0508*/ 	.word	0x0000e850
        /*050c*/ 	.word	0x00000002
        /*0510*/ 	.word	0x00032440
        /*0514*/ 	.short	0x010a
        /*0516*/ 	.byte	0x3f
	.zero		1


	//   ....[52]....
        /*0518*/ 	.word	0x0000e9e0
        /*051c*/ 	.word	0x00000002
        /*0520*/ 	.word	0x00032460
        /*0524*/ 	.short	0x010a
        /*0526*/ 	.byte	0x3f
	.zero		1


	//   ....[53]....
        /*0528*/ 	.word	0x0000efe0
        /*052c*/ 	.word	0x00000007
        /*0530*/ 	.word	0x00032420
        /*0534*/ 	.short	0x010a
        /*0536*/ 	.byte	0x3f
	.zero		1


	//   ....[54]....
        /*0538*/ 	.word	0x0000f130
        /*053c*/ 	.word	0x00000005
        /*0540*/ 	.word	0x00000000
        /*0544*/ 	.short	0x010a
        /*0546*/ 	.byte	0x3f
	.zero		1


	//   ....[55]....
        /*0548*/ 	.word	0x0000f1a0
        /*054c*/ 	.word	0x00000003
        /*0550*/ 	.word	0x00000000
        /*0554*/ 	.short	0x010a
        /*0556*/ 	.byte	0x3f
	.zero		1


	//   ....[56]....
        /*0558*/ 	.word	0x0000f200
        /*055c*/ 	.word	0x00000005
        /*0560*/ 	.word	0x00000000
        /*0564*/ 	.short	0x010a
        /*0566*/ 	.byte	0x3f
	.zero		1


	//   ....[57]....
        /*0568*/ 	.word	0x0000f230
        /*056c*/ 	.word	0x00000003
        /*0570*/ 	.word	0x00000000
        /*0574*/ 	.short	0x010a
        /*0576*/ 	.byte	0x3f
	.zero		1


	//   ....[58]....
        /*0578*/ 	.word	0x0000f2a0
        /*057c*/ 	.word	0x00000003
        /*0580*/ 	.word	0x00032400
        /*0584*/ 	.short	0x010a
        /*0586*/ 	.byte	0x3f
	.zero		1


	//   ....[59]....
        /*0588*/ 	.word	0x0000f300
        /*058c*/ 	.word	0x00000003
        /*0590*/ 	.word	0x00032430
        /*0594*/ 	.short	0x010a
        /*0596*/ 	.byte	0x3f
	.zero		1


	//   ....[60]....
        /*0598*/ 	.word	0x0000f360
        /*059c*/ 	.word	0x00000003
        /*05a0*/ 	.word	0x00032410
        /*05a4*/ 	.short	0x010a
        /*05a6*/ 	.byte	0x3f
	.zero		1


	//   ....[61]....
        /*05a8*/ 	.word	0x0000f3c0
        /*05ac*/ 	.word	0x00000003
        /*05b0*/ 	.word	0x00032450
        /*05b4*/ 	.short	0x010a
        /*05b6*/ 	.byte	0x3f
	.zero		1


	//   ....[62]....
        /*05b8*/ 	.word	0x0000f420
        /*05bc*/ 	.word	0x00000098
        /*05c0*/ 	.word	0x00032430
        /*05c4*/ 	.short	0x010a
        /*05c6*/ 	.byte	0x3f
	.zero		1


	//   ....[63]....
        /*05c8*/ 	.word	0x0000f480
        /*05cc*/ 	.word	0x000000d2
        /*05d0*/ 	.word	0x00032450
        /*05d4*/ 	.short	0x010a
        /*05d6*/ 	.byte	0x3f
	.zero		1


	//   ....[64]....
        /*05d8*/ 	.word	0x0000f4e0
        /*05dc*/ 	.word	0x00000099
        /*05e0*/ 	.word	0x00032430
        /*05e4*/ 	.short	0x010a
        /*05e6*/ 	.byte	0x3f
	.zero		1


	//   ....[65]....
        /*05e8*/ 	.word	0x0000f540
        /*05ec*/ 	.word	0x000000d1
        /*05f0*/ 	.word	0x00032450
        /*05f4*/ 	.short	0x010a
        /*05f6*/ 	.byte	0x3f
	.zero		1


	//   ....[66]....
        /*05f8*/ 	.word	0x0000f6c0
        /*05fc*/ 	.word	0x0000000a
        /*0600*/ 	.word	0x00032440
        /*0604*/ 	.short	0x010a
        /*0606*/ 	.byte	0x3f
	.zero		1


	//   ....[67]....
        /*0608*/ 	.word	0x0000f710
        /*060c*/ 	.word	0x00000012
        /*0610*/ 	.word	0x00032420
        /*0614*/ 	.short	0x010a
        /*0616*/ 	.byte	0x3f
	.zero		1


	//   ....[68]....
        /*0618*/ 	.word	0x0000f760
        /*061c*/ 	.word	0x0000000a
        /*0620*/ 	.word	0x00032460
        /*0624*/ 	.short	0x010a
        /*0626*/ 	.byte	0x3f
	.zero		1


	//   ....[69]....
        /*0628*/ 	.word	0x0000f7b0
        /*062c*/ 	.word	0x00000002
        /*0630*/ 	.word	0x00032440
        /*0634*/ 	.short	0x010a
        /*0636*/ 	.byte	0x3f
	.zero		1


	//   ....[70]....
        /*0638*/ 	.word	0x0000f800
        /*063c*/ 	.word	0x00000002
        /*0640*/ 	.word	0x00032460
        /*0644*/ 	.short	0x010a
        /*0646*/ 	.byte	0x3f
	.zero		1


	//   ....[71]....
        /*0648*/ 	.word	0x0000f850
        /*064c*/ 	.word	0x00000003
        /*0650*/ 	.word	0x00032440
        /*0654*/ 	.short	0x010a
        /*0656*/ 	.byte	0x3f
	.zero		1


	//   ....[72]....
        /*0658*/ 	.word	0x0000f8a0
        /*065c*/ 	.word	0x00000003
        /*0660*/ 	.word	0x00032460
        /*0664*/ 	.short	0x010a
        /*0666*/ 	.byte	0x3f
	.zero		1


	//   ....[73]....
        /*0668*/ 	.word	0x0000f8f0
        /*066c*/ 	.word	0x00000002
        /*0670*/ 	.word	0x00032440
        /*0674*/ 	.short	0x010a
        /*0676*/ 	.byte	0x3f
	.zero		1


	//   ....[74]....
        /*0678*/ 	.word	0x0000f940
        /*067c*/ 	.word	0x00000002
        /*0680*/ 	.word	0x00032460
        /*0684*/ 	.short	0x010a
        /*0686*/ 	.byte	0x3f
	.zero		1


	//   ....[75]....
        /*0688*/ 	.word	0x0000fa20
        /*068c*/ 	.word	0x00000007
        /*0690*/ 	.word	0x00032420
        /*0694*/ 	.short	0x010a
        /*0696*/ 	.byte	0x3f
	.zero		1


	//   ....[76]....
        /*0698*/ 	.word	0x0000fa70
        /*069c*/ 	.word	0x00000005
        /*06a0*/ 	.word	0x00000000
        /*06a4*/ 	.short	0x010a
        /*06a6*/ 	.byte	0x3f
	.zero		1


	//   ....[77]....
        /*06a8*/ 	.word	0x0000fac0
        /*06ac*/ 	.word	0x00000003
        /*06b0*/ 	.word	0x00000000
        /*06b4*/ 	.short	0x010a
        /*06b6*/ 	.byte	0x3f
	.zero		1


	//   ....[78]....
        /*06b8*/ 	.word	0x0000fb10
        /*06bc*/ 	.word	0x00000005
        /*06c0*/ 	.word	0x00000000
        /*06c4*/ 	.short	0x010a
        /*06c6*/ 	.byte	0x3f
	.zero		1


	//----- nvinfo : EIATTR_NUM_MBARRIERS
	.align		4
.L_1525:
        /*06c8*/ 	.byte	0x03, 0x38
        /*06ca*/ 	.short	0x0017


	//----- nvinfo : EIATTR_EXIT_INSTR_OFFSETS
	.align		4
        /*06cc*/ 	.byte	0x04, 0x1c
        /*06ce*/ 	.short	(.L_1527 - .L_1526)


	//   ....[0]....
.L_1526:
        /*06d0*/ 	.word	0x00000aa0


	//   ....[1]....
        /*06d4*/ 	.word	0x0000c340


	//   ....[2]....
        /*06d8*/ 	.word	0x0000c3a0


	//   ....[3]....
        /*06dc*/ 	.word	0x0000f050


	//   ....[4]....
        /*06e0*/ 	.word	0x0000f280


	//----- nvinfo : EIATTR_MAX_THREADS
	.align		4
.L_1527:
        /*06e4*/ 	.byte	0x04, 0x05
        /*06e6*/ 	.short	(.L_1529 - .L_1528)
.L_1528:
        /*06e8*/ 	.word	0x00000180
        /*06ec*/ 	.word	0x00000001
        /*06f0*/ 	.word	0x00000001


	//----- nvinfo : EIATTR_CRS_STACK_SIZE
	.align		4
.L_1529:
        /*06f4*/ 	.byte	0x04, 0x1e
        /*06f6*/ 	.short	(.L_1531 - .L_1530)
.L_1530:
        /*06f8*/ 	.word	0x00000000


	//----- nvinfo : EIATTR_CBANK_PARAM_SIZE
	.align		4
.L_1531:
        /*06fc*/ 	.byte	0x03, 0x19
        /*06fe*/ 	.short	0x0cf0


	//----- nvinfo : EIATTR_PARAM_CBANK
	.align		4
        /*0700*/ 	.byte	0x04, 0x0a
        /*0702*/ 	.short	(.L_1533 - .L_1532)
	.align		4
.L_1532:
        /*0704*/ 	.word	index@(.nv.constant0._ZN7cutlass13device_kernelIN5flash11enable_sm90INS1_16FlashAttnFwdSm90INS1_25CollectiveMainloopFwdSm90ILi2EN4cute5tupleIJNS5_1CILi1EEES8_S8_EEENS6_IJNS7_ILi128EEENS7_ILi96EEENS7_ILi64EEEEEELi256ENS_6half_tEfNS_4arch4Sm90ELb1ELb0ELb1ELb0ELb0ELb0ELb1ELb1ELb0ELb0ELb0ELb0EEENS1_21CollectiveEpilogueFwdINS6_IJSA_NS7_ILi256EEESB_EEES9_SE_SG_Li256ELb0ELb0ELb0ELb0EEENS1_30DynamicPersistentTileSchedulerILi256ELi32ELb0ELb0ELb1EEEEEEEEEvNT_6ParamsE)
        /*0708*/ 	.short	0x0210
        /*070a*/ 	.short	0x0cf0


	//----- nvinfo : EIATTR_SW_WAR
	.align		4
.L_1533:
        /*070c*/ 	.byte	0x04, 0x36
        /*070e*/ 	.short	(.L_1535 - .L_1534)
.L_1534:
        /*0710*/ 	.word	0x00000008
.L_1535:


//--------------------- .nv.info._ZN7cutlass13device_kernelIN5flash11enable_sm90INS1_16FlashAttnFwdSm90INS1_25CollectiveMainloopFwdSm90ILi2EN4cute5tupleIJNS5_1CILi1EEES8_S8_EEENS6_IJNS7_ILi128EEENS7_ILi96EEENS7_ILi64EEEEEELi256ENS_6half_tEfNS_4arch4Sm90ELb1ELb0ELb1ELb1ELb0ELb0ELb0ELb1ELb0ELb0ELb0ELb0EEENS1_21CollectiveEpilogueFwdINS6_IJSA_NS7_ILi256EEESB_EEES9_SE_SG_Li256ELb1ELb0ELb0ELb0EEENS1_36VarlenDynamicPersistentTileSchedulerILi128ELi96ELi256ELi32ELb0ELb0ELb1ELb1ELb1ELb1EEEEEEEEEvNT_6ParamsE --------------------------
	.section	.nv.info._ZN7cutlass13device_kernelIN5flash11enable_sm90INS1_16FlashAttnFwdSm90INS1_25CollectiveMainloopFwdSm90ILi2EN4cute5tupleIJNS5_1CILi1EEES8_S8_EEENS6_IJNS7_ILi128EEENS7_ILi96EEENS7_ILi64EEEEEELi256ENS_6half_tEfNS_4arch4Sm90ELb1ELb0ELb1ELb1ELb0ELb0ELb0ELb1ELb0ELb0ELb0ELb0EEENS1_21CollectiveEpilogueFwdINS6_IJSA_NS7_ILi256EEESB_EEES9_SE_SG_Li256ELb1ELb0ELb0ELb0EEENS1_36VarlenDynamicPersistentTileSchedulerILi128ELi96ELi256ELi32ELb0ELb0ELb1ELb1ELb1ELb1EEEEEEEEEvNT_6ParamsE,"",@"SHT_CUDA_INFO"
	.sectionflags	@""
	.align	4


	//----- nvinfo : EIATTR_CUDA_API_VERSION
	.align		4
        /*0000*/ 	.byte	0x04, 0x37
        /*0002*/ 	.short	(.L_1537 - .L_1536)
.L_1536:
        /*0004*/ 	.word	0x00000082


	//----- nvinfo : EIATTR_KPARAM_INFO
	.align		4
.L_1537:
        /*0008*/ 	.byte	0x04, 0x17
        /*000a*/ 	.short	(.L_1539 - .L_1538)
.L_1538:
        /*000c*/ 	.word	0x00000000
        /*0010*/ 	.short	0x0000
        /*0012*/ 	.short	0x0070
        /*0014*/ 	.byte	0x00, 0xf0, 0x01, 0x28


	//----- nvinfo : EIATTR_SPARSE_MMA_MASK
	.align		4
.L_1539:
        /*0018*/ 	.byte	0x03, 0x50
        /*001a*/ 	.short	0x0000


	//----- nvinfo : EIATTR_MAXREG_COUNT
	.align		4
        /*001c*/ 	.byte	0x03, 0x1b
        /*001e*/ 	.short	0x00a8


	//----- nvinfo : EIATTR_NUM_BARRIERS
	.align		4
        /*0020*/ 	.byte	0x02, 0x4c
        /*0022*/ 	.byte	0x10
	.zero		1


	//----- nvinfo : EIATTR_EXTERNS
	.align		4
        /*0024*/ 	.byte	0x04, 0x0f
        /*0026*/ 	.short	(.L_1541 - .L_1540)


	//   ....[0]....
	.align		4
.L_1540:
        /*0028*/ 	.word	index@(__assertfail)


	//----- nvinfo : EIATTR_ANNOTATIONS
	.align		4
.L_1541:
        /*002c*/ 	.byte	0x04, 0x55
        /*002e*/ 	.short	(.L_1543 - .L_1542)


	//   ....[0]....
.L_1542:
        /* <DEDUP_REMOVED lines=28> */


	//----- nvinfo : EIATTR_MERCURY_ISA_VERSION
	.align		4
.L_1543:
        /*01e0*/ 	.byte	0x03, 0x5f
        /*01e2*/ 	.short	0x0101


	//----- nvinfo : EIATTR_UNUSED_LOAD_BYTE_OFFSET
	.align		4
        /*01e4*/ 	.byte	0x04, 0x44
        /*01e6*/ 	.short	(.L_1545 - .L_1544)


	//   ....[0]....
.L_1544:
        /*01e8*/ 	.word	0x00000a50
        /*01ec*/ 	.word	0x0000fff0


	//   ....[1]....
        /*01f0*/ 	.word	0x00009410
        /*01f4*/ 	.word	0x0000fff0


	//----- nvinfo : EIATTR_INT_WARP_WIDE_INSTR_OFFSETS
	.align		4
.L_1545:
        /*01f8*/ 	.byte	0x04, 0x31
        /*01fa*/ 	.short	(.L_1547 - .L_1546)


	//   ....[0]....
.L_1546:
        /*01fc*/ 	.word	0x00000160


	//   ....[1]....
        /*0200*/ 	.word	0x000001a0


	//   ....[2]....
        /*0204*/ 	.word	0x00000210


	//   ....[3]....
        /*0208*/ 	.word	0x0000d130


	//   ....[4]....
        /*020c*/ 	.word	0x0000d1c0


	//   ....[5]....
        /*0210*/ 	.word	0x0000d650


	//   ....[6]....
        /*0214*/ 	.word	0x0000d680


	//   ....[7]....
        /*0218*/ 	.word	0x0000fa20


	//   ....[8]....
        /*021c*/ 	.word	0x0000fab0


	//----- nvinfo : EIATTR_COOP_GROUP_MASK_REGIDS
	.align		4
.L_1547:
        /*0220*/ 	.byte	0x04, 0x29
        /*0222*/ 	.short	(.L_1549 - .L_1548)


	//   ....[0]....
.L_1548:
        /*0224*/ 	.word	0xffffffff


	//   ....[1]....
        /*0228*/ 	.word	0xffffffff


	//   ....[2]....
        /*022c*/ 	.word	0xffffffff


	//   ....[3]....
        /*0230*/ 	.word	0xffffffff


	//   ....[4]....
        /*0234*/ 	.word	0xffffffff


	//   ....[5]....
        /*0238*/ 	.word	0xffffffff


	//   ....[6]....
        /*023c*/ 	.word	0xffffffff


	//   ....[7]....
        /*0240*/ 	.word	0xffffffff


	//   ....[8]....
        /*0244*/ 	.word	0xffffffff


	//   ....[9]....
        /*0248*/ 	.word	0xffffffff


	//   ....[10]....
        /*024c*/ 	.word	0xffffffff


	//   ....[11]....
        /*0250*/ 	.word	0xffffffff


	//   ....[12]....
        /*0254*/ 	.word	0xffffffff


	//   ....[13]....
        /*0258*/ 	.word	0xffffffff


	//   ....[14]....
        /*025c*/ 	.word	0xffffffff


	//   ....[15]....
        /*0260*/ 	.word	0xffffffff


	//   ....[16]....
        /*0264*/ 	.word	0xffffffff


	//   ....[17]....
        /*0268*/ 	.word	0xffffffff


	//   ....[18]....
        /*026c*/ 	.word	0xffffffff


	//   ....[19]....
        /*0270*/ 	.word	0xffffffff


	//   ....[20]....
        /*0274*/ 	.word	0xffffffff


	//   ....[21]....
        /*0278*/ 	.word	0xffffffff


	//   ....[22]....
        /*027c*/ 	.word	0xffffffff


	//   ....[23]....
        /*0280*/ 	.word	0xffffffff


	//   ....[24]....
        /*0284*/ 	.word	0xffffffff


	//   ....[25]....
        /*0288*/ 	.word	0xffffffff


	//   ....[26]....
        /*028c*/ 	.word	0xffffffff


	//   ....[27]....
        /*0290*/ 	.word	0xffffffff


	//   ....[28]....
        /*0294*/ 	.word	0xffffffff


	//   ....[29]....
        /*0298*/ 	.word	0xffffffff


	//   ....[30]....
        /*029c*/ 	.word	0xffffffff


	//   ....[31]....
        /*02a0*/ 	.word	0xffffffff


	//   ....[32]....
        /*02a4*/ 	.word	0xffffffff


	//   ....[33]....
        /*02a8*/ 	.word	0xffffffff


	//   ....[34]....
        /*02ac*/ 	.word	0xffffffff


	//   ....[35]....
        /*02b0*/ 	.word	0xffffffff


	//   ....[36]....
        /*02b4*/ 	.word	0xffffffff


	//   ....[37]....
        /*02b8*/ 	.word	0xffffffff


	//   ....[38]....
        /*02bc*/ 	.word	0xffffffff


	//   ....[39]....
        /*02c0*/ 	.word	0xffffffff


	//   ....[40]....
        /*02c4*/ 	.word	0xffffffff


	//   ....[41]....
        /*02c8*/ 	.word	0xffffffff


	//   ....[42]....
        /*02cc*/ 	.word	0xffffffff


	//   ....[43]....
        /*02d0*/ 	.word	0xffffffff


	//   ....[44]....
        /*02d4*/ 	.word	0xffffffff


	//   ....[45]....
        /*02d8*/ 	.word	0xffffffff


	//   ....[46]....
        /*02dc*/ 	.word	0xffffffff


	//   ....[47]....
        /*02e0*/ 	.word	0xffffffff


	//   ....[48]....
        /*02e4*/ 	.word	0xffffffff


	//   ....[49]....
        /*02e8*/ 	.word	0xffffffff


	//   ....[50]....
        /*02ec*/ 	.word	0xffffffff


	//   ....[51]....
        /*02f0*/ 	.word	0xffffffff


	//   ....[52]....
        /*02f4*/ 	.word	0xffffffff


	//   ....[53]....
        /*02f8*/ 	.word	0xffffffff


	//   ....[54]....
        /*02fc*/ 	.word	0xffffffff


	//   ....[55]....
        /*0300*/ 	.word	0xffffffff


	//   ....[56]....
        /*0304*/ 	.word	0xffffffff


	//   ....[57]....
        /*0308*/ 	.word	0xffffffff


	//   ....[58]....
        /*030c*/ 	.word	0x0500000f


	//   ....[59]....
        /*0310*/ 	.word	0x0500000f


	//   ....[60]....
        /*0314*/ 	.word	0x0500000f


	//   ....[61]....
        /*0318*/ 	.word	0x0500000f


	//   ....[62]....
        /*031c*/ 	.word	0x0500000f


	//   ....[63]....
        /*0320*/ 	.word	0x0500000f


	//   ....[64]....
        /*0324*/ 	.word	0x0500000f


	//   ....[65]....
        /*0328*/ 	.word	0x0500000f


	//   ....[66]....
        /*032c*/ 	.word	0x0500000f


	//   ....[67]....
        /*0330*/ 	.word	0x0500000f


	//   ....[68]....
        /*0334*/ 	.word	0x0500000f


	//   ....[69]....
        /*0338*/ 	.word	0x0500000f


	//   ....[70]....
        /*033c*/ 	.word	0x0500000f


	//   ....[71]....
        /*0340*/ 	.word	0x0500000f


	//   ....[72]....
        /*0344*/ 	.word	0x0500000f


	//   ....[73]....
        /*0348*/ 	.word	0x0500000f


	//   ....[74]....
        /*034c*/ 	.word	0x0500000f


	//   ....[75]....
        /*0350*/ 	.word	0x0500000f


	//   ....[76]....
        /*0354*/ 	.word	0x0500000f


	//----- nvinfo : EIATTR_COOP_GROUP_INSTR_OFFSETS
	.align		4
.L_1549:
        /*0358*/ 	.byte	0x04, 0x28
        /*035a*/ 	.short	(.L_1551 - .L_1550)


	//   ....[0]....
.L_1550:
        /*035c*/ 	.word	0x00000070


	//   ....[1]....
        /*0360*/ 	.word	0x00000170


	//   ....[2]....
        /*0364*/ 	.word	0x000001c0


	//   ....[3]....
        /*0368*/ 	.word	0x000003f0


	//   ....[4]....
        /*036c*/ 	.word	0x00000550


	//   ....[5]....
        /*0370*/ 	.word	0x00000670


	//   ....[6]....
        /*0374*/ 	.word	0x000007d0


	//   ....[7]....
        /*0378*/ 	.word	0x00001760


	//   ....[8]....
        /*037c*/ 	.word	0x00002780


	//   ....[9]....
        /*0380*/ 	.word	0x00002810


	//   ....[10]....
        /*0384*/ 	.word	0x00002f00


	//   ....[11]....
        /*0388*/ 	.word	0x00002f70


	//   ....[12]....
        /*038c*/ 	.word	0x00004920


	//   ....[13]....
        /*0390*/ 	.word	0x000049f0


	//   ....[14]....
        /*0394*/ 	.word	0x000050d0


	//   ....[15]....
        /*0398*/ 	.word	0x00005170


	//   ....[16]....
        /*039c*/ 	.word	0x00006f70


	//   ....[17]....
        /*03a0*/ 	.word	0x00006ff0


	//   ....[18]....
        /*03a4*/ 	.word	0x00007430


	//   ....[19]....
        /*03a8*/ 	.word	0x000075f0


	//   ....[20]....
        /*03ac*/ 	.word	0x00008990


	//   ....[21]....
        /*03b0*/ 	.word	0x000089d0


	//   ....[22]....
        /*03b4*/ 	.word	0x00008a90


	//   ....[23]....
        /*03b8*/ 	.word	0x00008aa0


	//   ....[24]....
        /*03bc*/ 	.word	0x0000bf60


	//   ....[25]....
        /*03c0*/ 	.word	0x0000c0e0


	//   ....[26]....
        /*03c4*/ 	.word	0x0000c110


	//   ....[27]....
        /*03c8*/ 	.word	0x0000c150


	//   ....[28]....
        /*03cc*/ 	.word	0x0000c1c0


	//   ....[29]....
        /*03d0*/ 	.word	0x0000c220


	//   ....[30]....
        /*03d4*/ 	.word	0x0000c260


	//   ....[31]....
        /*03d8*/ 	.word	0x0000c400


	//   ....[32]....
        /*03dc*/ 	.word	0x0000c460


	//   ....[33]....
        /*03e0*/ 	.word	0x0000c4a0


	//   ....[34]....
        /*03e4*/ 	.word	0x0000c4e0


	//   ....[35]....
        /*03e8*/ 	.word	0x0000c510


	//   ....[36]....
        /*03ec*/ 	.word	0x0000c540


	//   ....[37]....
        /*03f0*/ 	.word	0x0000c5d0


	//   ....[38]....
        /*03f4*/ 	.word	0x0000c630


	//   ....[39]....
        /*03f8*/ 	.word	0x0000c6c0


	//   ....[40]....
        /*03fc*/ 	.word	0x0000fb40


	//   ....[41]....
        /*0400*/ 	.word	0x0000fb50


	//   ....[42]....
        /*0404*/ 	.word	0x0000fc60


	//   ....[43]....
        /*0408*/ 	.word	0x0000fcc0


	//   ....[44]....
        /*040c*/ 	.word	0x0000fd00


	//   ....[45]....
        /*0410*/ 	.word	0x0000fd40


	//   ....[46]....
        /*0414*/ 	.word	0x0000fd70


	//   ....[47]....
        /*0418*/ 	.word	0x0000fda0


	//   ....[48]....
        /*041c*/ 	.word	0x0000ff30


	//   ....[49]....
        /*0420*/ 	.word	0x0000ff90


	//   ....[50]....
        /*0424*/ 	.word	0x0000ffd0


	//   ....[51]....
        /*0428*/ 	.word	0x00010010


	//   ....[52]....
        /*042c*/ 	.word	0x00010040


	//   ....[53]....
        /*0430*/ 	.word	0x00010070


	//   ....[54]....
        /*0434*/ 	.word	0x00010130


	//   ....[55]....
        /*0438*/ 	.word	0x00010150


	//   ....[56]....
        /*043c*/ 	.word	0x000101c0


	//   ....[57]....
        /*0440*/ 	.word	0x00010850


	//   ....[58]....
        /*0444*/ 	.word	0x00010de0


	//   ....[59]....
        /*0448*/ 	.word	0x00011200


	//   ....[60]....
        /*044c*/ 	.word	0x00011290


	//   ....[61]....
        /*0450*/ 	.word	0x00011330


	//   ....[62]....
        /*0454*/ 	.word	0x000113e0


	//   ....[63]....
        /*0458*/ 	.word	0x00011460


	//   ....[64]....
        /*045c*/ 	.word	0x000114e0


	//   ....[65]....
        /*0460*/ 	.word	0x00011560


	//   ....[66]....
        /*0464*/ 	.word	0x000115e0


	//   ....[67]....
        /*0468*/ 	.word	0x00011670


	//   ....[68]....
        /*046c*/ 	.word	0x00011720


	//   ....[69]....
        /*0470*/ 	.word	0x000117a0


	//   ....[70]....
        /*0474*/ 	.word	0x00011820


	//   ....[71]....
        /*0478*/ 	.word	0x000118a0


	//   ....[72]....
        /*047c*/ 	.word	0x00011920


	//   ....[73]....
        /*0480*/ 	.word	0x00011990


	//   ....[74]....
        /*0484*/ 	.word	0x00011a30


	//   ....[75]....
        /*0488*/ 	.word	0x00011ac0


	//   ....[76]....
        /*048c*/ 	.word	0x00011bf0


	//----- nvinfo : EIATTR_REG_RECONFIG
	.align		4
.L_1551:
        /*0490*/ 	.byte	0x01, 0x54
	.zero		2


	//----- nvinfo : EIATTR_SYSCALL_OFFSETS
	.align		4
        /*0494*/ 	.byte	0x04, 0x46
        /*0496*/ 	.short	(.L_1553 - .L_1552)


	//   ....[0]....
.L_1552:
        /*0498*/ 	.word	0x00001940


	//   ....[1]....
        /*049c*/ 	.word	0x0000d350


	//   ....[2]....
        /*04a0*/ 	.word	0x0000d490


	//   ....[3]....
        /*04a4*/ 	.word	0x0000d590


	//----- nvinfo : EIATTR_MBARRIER_INSTR_OFFSETS
	.align		4
.L_1553:
        /*04a8*/ 	.byte	0x04, 0x39
        /*04aa*/ 	.short	(.L_1555 - .L_1554)


	//   ....[0]....
.L_1554:
        /*04ac*/ 	.word	0x000002a0
        /*04b0*/ 	.word	0x000000ff
        /*04b4*/ 	.word	0x00022800
        /*04b8*/ 	.short	0x0100
        /*04ba*/ 	.byte	0x08
	.zero		1


	//   ....[1]....
        /*04bc*/ 	.word	0x000002b0
        /*04c0*/ 	.word	0x000000ff
        /*04c4*/ 	.word	0x00022820
        /*04c8*/ 	.short	0x0100
        /*04ca*/ 	.byte	0x08
	.zero		1


	//   ....[2]....
        /*04cc*/ 	.word	0x000003a0
        /*04d0*/ 	.word	0x000000ff
        /*04d4*/ 	.word	0x00022830
        /*04d8*/ 	.short	0x0100
        /*04da*/ 	.byte	0x08
	.zero		1


	//   ....[3]....
        /*04dc*/ 	.word	0x000003b0
        /*04e0*/ 	.word	0x000000ff
        /*04e4*/ 	.word	0x00022840
        /*04e8*/ 	.short	0x0100
        /*04ea*/ 	.byte	0x08
	.zero		1


	//   ....[4]....
        /*04ec*/ 	.word	0x000003c0
        /*04f0*/ 	.word	0x000000ff
        /*04f4*/ 	.word	0x00022838
        /*04f8*/ 	.short	0x0100
        /*04fa*/ 	.byte	0x08
	.zero		1


	//   ....[5]....
        /*04fc*/ 	.word	0x000003d0
        /*0500*/ 	.word	0x000000ff
        /*0504*/ 	.word	0x00022848
        /*0508*/ 	.short	0x0100
        /*050a*/ 	.byte	0x08
	.zero		1


	//   ....[6]....
        /*050c*/ 	.word	0x00000500
        /*0510*/ 	.word	0x000000ff
        /*0514*/ 	.word	0x00022850
        /*0518*/ 	.short	0x0100
        /*051a*/ 	.byte	0x08
	.zero		1


	//   ....[7]....
        /*051c*/ 	.word	0x00000510
        /*0520*/ 	.word	0x000000ff
        /*0524*/ 	.word	0x00022860
        /*0528*/ 	.short	0x0100
        /*052a*/ 	.byte	0x08
	.zero		1


	//   ....[8]....
        /*052c*/ 	.word	0x00000520
        /*0530*/ 	.word	0x000000ff
        /*0534*/ 	.word	0x00022858
        /*0538*/ 	.short	0x0100
        /*053a*/ 	.byte	0x08
	.zero		1


	//   ....[9]....
        /*053c*/ 	.word	0x00000530
        /*0540*/ 	.word	0x000000ff
        /*0544*/ 	.word	0x00022868
        /*0548*/ 	.short	0x0100
        /*054a*/ 	.byte	0x08
	.zero		1


	//   ....[10]....
        /*054c*/ 	.word	0x00000620
        /*0550*/ 	.word	0x000000ff
        /*0554*/ 	.word	0x00022870
        /*0558*/ 	.short	0x0100
        /*055a*/ 	.byte	0x06
	.zero		1


	//   ....[11]....
        /*055c*/ 	.word	0x00000630
        /*0560*/ 	.word	0x000000ff
        /*0564*/ 	.word	0x00022880
        /*0568*/ 	.short	0x0100
        /*056a*/ 	.byte	0x06
	.zero		1


	//   ....[12]....
        /*056c*/ 	.word	0x00000640
        /*0570*/ 	.word	0x000000ff
        /*0574*/ 	.word	0x00022878
        /*0578*/ 	.short	0x0100
        /*057a*/ 	.byte	0x06
	.zero		1


	//   ....[13]....
        /*057c*/ 	.word	0x00000650
        /*0580*/ 	.word	0x000000ff
        /*0584*/ 	.word	0x00022888
        /*0588*/ 	.short	0x0100
        /*058a*/ 	.byte	0x06
	.zero		1


	//   ....[14]....
        /*058c*/ 	.word	0x00000780
        /*0590*/ 	.word	0x000000ff
        /*0594*/ 	.word	0x00022890
        /*0598*/ 	.short	0x0100
        /*059a*/ 	.byte	0x08
	.zero		1


	//   ....[15]....
        /*059c*/ 	.word	0x00000790
        /*05a0*/ 	.word	0x000000ff
        /*05a4*/ 	.word	0x000228a0
        /*05a8*/ 	.short	0x0100
        /*05aa*/ 	.byte	0x08
	.zero		1


	//   ....[16]....
        /*05ac*/ 	.word	0x000007a0
        /*05b0*/ 	.word	0x000000ff
        /*05b4*/ 	.word	0x00022898
        /*05b8*/ 	.short	0x0100
        /*05ba*/ 	.byte	0x08
	.zero		1


	//   ....[17]....
        /*05bc*/ 	.word	0x000007b0
        /*05c0*/ 	.word	0x000000ff
        /*05c4*/ 	.word	0x000228a8
        /*05c8*/ 	.short	0x0100
        /*05ca*/ 	.byte	0x08
	.zero		1


	//   ....[18]....
        /*05cc*/ 	.word	0x000008e0
        /*05d0*/ 	.word	0x000000ff
        /*05d4*/ 	.word	0x000228b0
        /*05d8*/ 	.short	0x0100
        /*05da*/ 	.byte	0x08
	.zero		1


	//   ....[19]....
        /*05dc*/ 	.word	0x000008f0
        /*05e0*/ 	.word	0x000000ff
        /*05e4*/ 	.word	0x000228c0
        /*05e8*/ 	.short	0x0100
        /*05ea*/ 	.byte	0x08
	.zero		1


	//   ....[20]....
        /*05ec*/ 	.word	0x00000900
        /*05f0*/ 	.word	0x000000ff
        /*05f4*/ 	.word	0x000228b8
        /*05f8*/ 	.short	0x0100
        /*05fa*/ 	.byte	0x08
	.zero		1


	//   ....[21]....
        /*05fc*/ 	.word	0x00000910
        /*0600*/ 	.word	0x000000ff
        /*0604*/ 	.word	0x000228c8
        /*0608*/ 	.short	0x0100
        /*060a*/ 	.byte	0x08
	.zero		1


	//   ....[22]....
        /*060c*/ 	.word	0x000019e0
        /*0610*/ 	.word	0x00000007
        /*0614*/ 	.word	0x00022800
        /*0618*/ 	.short	0x010a
        /*061a*/ 	.byte	0x3f
	.zero		1


	//   ....[23]....
        /*061c*/ 	.word	0x00001aa0
        /*0620*/ 	.word	0x00000006
        /*0624*/ 	.word	0x00022830
        /*0628*/ 	.short	0x010a
        /*062a*/ 	.byte	0x3f
	.zero		1


	//   ....[24]....
        /*062c*/ 	.word	0x00001ae0
        /*0630*/ 	.word	0x00000006
        /*0634*/ 	.word	0x00022830
        /*0638*/ 	.short	0x010a
        /*063a*/ 	.byte	0x3f
	.zero		1


	//   ....[25]....
        /*063c*/ 	.word	0x00003390
        /*0640*/ 	.word	0x00000000
        /*0644*/ 	.word	0x00000000
        /*0648*/ 	.short	0x0101
        /*064a*/ 	.byte	0x3f
	.zero		1


	//   ....[26]....
        /*064c*/ 	.word	0x000038a0
        /*0650*/ 	.word	0x00000006
        /*0654*/ 	.word	0x00022850
        /*0658*/ 	.short	0x010a
        /*065a*/ 	.byte	0x3f
	.zero		1


	//   ....[27]....
        /*065c*/ 	.word	0x000038e0
        /*0660*/ 	.word	0x00000006
        /*0664*/ 	.word	0x00022850
        /*0668*/ 	.short	0x010a
        /*066a*/ 	.byte	0x3f
	.zero		1


	//   ....[28]....
        /*066c*/ 	.word	0x00003c60
        /*0670*/ 	.word	0x00000006
        /*0674*/ 	.word	0x00000000
        /*0678*/ 	.short	0x0101
        /*067a*/ 	.byte	0x3f
	.zero		1


	//   ....[29]....
        /*067c*/ 	.word	0x00003d90
        /*0680*/ 	.word	0x000000ff
        /*0684*/ 	.word	0x00022830
        /*0688*/ 	.short	0x010a
        /*068a*/ 	.byte	0x1a
	.zero		1


	//   ....[30]....
        /*068c*/ 	.word	0x00003dd0
        /*0690*/ 	.word	0x000000ff
        /*0694*/ 	.word	0x00022830
        /*0698*/ 	.short	0x010a
        /*069a*/ 	.byte	0x1a
	.zero		1


	//   ....[31]....
        /*069c*/ 	.word	0x000056b0
        /*06a0*/ 	.word	0x00000003
        /*06a4*/ 	.word	0x00000000
        /*06a8*/ 	.short	0x0101
        /*06aa*/ 	.byte	0x3f
	.zero		1


	//   ....[32]....
        /*06ac*/ 	.word	0x00006320
        /*06b0*/ 	.word	0x000000ff
        /*06b4*/ 	.word	0x00022850
        /*06b8*/ 	.short	0x010a
        /*06ba*/ 	.byte	0x1a
	.zero		1


	//   ....[33]....
        /*06bc*/ 	.word	0x00006360
        /*06c0*/ 	.word	0x000000ff
        /*06c4*/ 	.word	0x00022850
        /*06c8*/ 	.short	0x010a
        /*06ca*/ 	.byte	0x1a
	.zero		1


	//   ....[34]....
        /*06cc*/ 	.word	0x00006650
        /*06d0*/ 	.word	0x000000b1
        /*06d4*/ 	.word	0x00000000
        /*06d8*/ 	.short	0x0101
        /*06da*/ 	.byte	0x3f
	.zero		1


	//   ....[35]....
        /*06dc*/ 	.word	0x000067a0
        /*06e0*/ 	.word	0x000000ff
        /*06e4*/ 	.word	0x00022830
        /*06e8*/ 	.short	0x010a
        /*06ea*/ 	.byte	0x19
	.zero		1


	//   ....[36]....
        /*06ec*/ 	.word	0x000067e0
        /*06f0*/ 	.word	0x000000ff
        /*06f4*/ 	.word	0x00022830
        /*06f8*/ 	.short	0x010a
        /*06fa*/ 	.byte	0x19
	.zero		1


	//   ....[37]....
        /*06fc*/ 	.word	0x00007900
        /*0700*/ 	.word	0x0000009c
        /*0704*/ 	.word	0x00000000
        /*0708*/ 	.short	0x0101
        /*070a*/ 	.byte	0x3f
	.zero		1


	//   ....[38]....
        /*070c*/ 	.word	0x00008650
        /*0710*/ 	.word	0x000000ff
        /*0714*/ 	.word	0x00022850
        /*0718*/ 	.short	0x010a
        /*071a*/ 	.byte	0x19
	.zero		1


	//   ....[39]....
        /*071c*/ 	.word	0x00008690
        /*0720*/ 	.word	0x000000ff
        /*0724*/ 	.word	0x00022850
        /*0728*/ 	.short	0x010a
        /*072a*/ 	.byte	0x19
	.zero		1


	//   ....[40]....
        /*072c*/ 	.word	0x00008970
        /*0730*/ 	.word	0x000000c5
        /*0734*/ 	.word	0x00000000
        /*0738*/ 	.short	0x0101
        /*073a*/ 	.byte	0x3f
	.zero		1


	//   ....[41]....
        /*073c*/ 	.word	0x0000ab50
        /*0740*/ 	.word	0x00000066
        /*0744*/ 	.word	0x00000000
        /*0748*/ 	.short	0x0101
        /*074a*/ 	.byte	0x3f
	.zero		1


	//   ....[42]....
        /*074c*/ 	.word	0x0000dac0
        /*0750*/ 	.word	0x00000008
        /*0754*/ 	.word	0x00022840
        /*0758*/ 	.short	0x010a
        /*075a*/ 	.byte	0x3f
	.zero		1


	//   ....[43]....
        /*075c*/ 	.word	0x0000deb0
        /*0760*/ 	.word	0x0000000a
        /*0764*/ 	.word	0x00022820
        /*0768*/ 	.short	0x010a
        /*076a*/ 	.byte	0x3f
	.zero		1


	//   ....[44]....
        /*076c*/ 	.word	0x0000df70
        /*0770*/ 	.word	0x0000000b
        /*0774*/ 	.word	0x00022860
        /*0778*/ 	.short	0x010a
        /*077a*/ 	.byte	0x3f
	.zero		1


	//   ....[45]....
        /*077c*/ 	.word	0x0000e5a0
        /*0780*/ 	.word	0x00000002
        /*0784*/ 	.word	0x00022840
        /*0788*/ 	.short	0x010a
        /*078a*/ 	.byte	0x3f
	.zero		1


	//   ....[46]....
        /*078c*/ 	.word	0x0000e7b0
        /*0790*/ 	.word	0x00000002
        /*0794*/ 	.word	0x00022860
        /*0798*/ 	.short	0x010a
        /*079a*/ 	.byte	0x3f
	.zero		1


	//   ....[47]....
        /*079c*/ 	.word	0x0000ed30
        /*07a0*/ 	.word	0x00000002
        /*07a4*/ 	.word	0x00022840
        /*07a8*/ 	.short	0x010a
        /*07aa*/ 	.byte	0x3f
	.zero		1


	//   ....[48]....
        /*07ac*/ 	.word	0x0000ef30
        /*07b0*/ 	.word	0x00000002
        /*07b4*/ 	.word	0x00022860
        /*07b8*/ 	.short	0x010a
        /*07ba*/ 	.byte	0x3f
	.zero		1


	//   ....[49]....
        /*07bc*/ 	.word	0x0000f430
        /*07c0*/ 	.word	0x00000002
        /*07c4*/ 	.word	0x00022840
        /*07c8*/ 	.short	0x010a
        /*07ca*/ 	.byte	0x3f
	.zero		1


	//   ....[50]....
        /*07cc*/ 	.word	0x0000f640
        /*07d0*/ 	.word	0x00000002
        /*07d4*/ 	.word	0x00022860
        /*07d8*/ 	.short	0x010a
        /*07da*/ 	.byte	0x3f
	.zero		1


	//   ....[51]....
        /*07dc*/ 	.word	0x000107d0
        /*07e0*/ 	.word	0x00000000
        /*07e4*/ 	.word	0x00022820
        /*07e8*/ 	.short	0x010a
        /*07ea*/ 	.byte	0x3f
	.zero		1


	//   ....[52]....
        /*07ec*/ 	.word	0x00010990
        /*07f0*/ 	.word	0x00000006
        /*07f4*/ 	.word	0x00000000
        /*07f8*/ 	.short	0x010a
        /*07fa*/ 	.byte	0x3f
	.zero		1


	//   ....[53]....
        /*07fc*/ 	.word	0x00010a00
        /*0800*/ 	.word	0x00000007
        /*0804*/ 	.word	0x00000000
        /*0808*/ 	.short	0x010a
        /*080a*/ 	.byte	0x3f
	.zero		1


	//   ....[54]....
        /*080c*/ 	.word	0x00010a70
        /*0810*/ 	.word	0x00000004
        /*0814*/ 	.word	0x00000000
        /*0818*/ 	.short	0x010a
        /*081a*/ 	.byte	0x3f
	.zero		1


	//   ....[55]....
        /*081c*/ 	.word	0x00010aa0
        /*0820*/ 	.word	0x00000003
        /*0824*/ 	.word	0x00000000
        /*0828*/ 	.short	0x010a
        /*082a*/ 	.byte	0x3f
	.zero		1


	//   ....[56]....
        /*082c*/ 	.word	0x00010b00
        /*0830*/ 	.word	0x00000007
        /*0834*/ 	.word	0x00022800
        /*0838*/ 	.short	0x010a
        /*083a*/ 	.byte	0x3f
	.zero		1


	//   ....[57]....
        /*083c*/ 	.word	0x00010b50
        /*0840*/ 	.word	0x00000006
        /*0844*/ 	.word	0x00022830
        /*0848*/ 	.short	0x010a
        /*084a*/ 	.byte	0x3f
	.zero		1


	//   ....[58]....
        /*084c*/ 	.word	0x00010ba0
        /*0850*/ 	.word	0x00000006
        /*0854*/ 	.word	0x00022850
        /*0858*/ 	.short	0x010a
        /*085a*/ 	.byte	0x3f
	.zero		1


	//   ....[59]....
        /*085c*/ 	.word	0x00010c00
        /*0860*/ 	.word	0x00000005
        /*0864*/ 	.word	0x00022830
        /*0868*/ 	.short	0x010a
        /*086a*/ 	.byte	0x3f
	.zero		1


	//   ....[60]....
        /*086c*/ 	.word	0x00010c50
        /*0870*/ 	.word	0x000000b1
        /*0874*/ 	.word	0x00022850
        /*0878*/ 	.short	0x010a
        /*087a*/ 	.byte	0x3f
	.zero		1


	//   ....[61]....
        /*087c*/ 	.word	0x00010cb0
        /*0880*/ 	.word	0x00000005
        /*0884*/ 	.word	0x00022830
        /*0888*/ 	.short	0x010a
        /*088a*/ 	.byte	0x3f
	.zero		1


	//   ....[62]....
        /*088c*/ 	.word	0x00010d00
        /*0890*/ 	.word	0x000000c5
        /*0894*/ 	.word	0x00022850
        /*0898*/ 	.short	0x010a
        /*089a*/ 	.byte	0x3f
	.zero		1


	//   ....[63]....
        /*089c*/ 	.word	0x00010ea0
        /*08a0*/ 	.word	0x00000008
        /*08a4*/ 	.word	0x00022840
        /*08a8*/ 	.short	0x010a
        /*08aa*/ 	.byte	0x3f
	.zero		1


	//   ....[64]....
        /*08ac*/ 	.word	0x00010f20
        /*08b0*/ 	.word	0x00000008
        /*08b4*/ 	.word	0x00022820
        /*08b8*/ 	.short	0x010a
        /*08ba*/ 	.byte	0x3f
	.zero		1


	//   ....[65]....
        /*08bc*/ 	.word	0x00010f70
        /*08c0*/ 	.word	0x0000000b
        /*08c4*/ 	.word	0x00022860
        /*08c8*/ 	.short	0x010a
        /*08ca*/ 	.byte	0x3f
	.zero		1


	//   ....[66]....
        /*08cc*/ 	.word	0x00010fc0
        /*08d0*/ 	.word	0x00000002
        /*08d4*/ 	.word	0x00022840
        /*08d8*/ 	.short	0x010a
        /*08da*/ 	.byte	0x3f
	.zero		1


	//   ....[67]....
        /*08dc*/ 	.word	0x00011010
        /*08e0*/ 	.word	0x00000002
        /*08e4*/ 	.word	0x00022860
        /*08e8*/ 	.short	0x010a
        /*08ea*/ 	.byte	0x3f
	.zero		1


	//   ....[68]....
        /*08ec*/ 	.word	0x00011060
        /*08f0*/ 	.word	0x00000002
        /*08f4*/ 	.word	0x00022840
        /*08f8*/ 	.short	0x010a
        /*08fa*/ 	.byte	0x3f
	.zero		1


	//   ....[69]....
        /*08fc*/ 	.word	0x000110b0
        /*0900*/ 	.word	0x00000002
        /*0904*/ 	.word	0x00022860
        /*0908*/ 	.short	0x010a
        /*090a*/ 	.byte	0x3f
	.zero		1


	//   ....[70]....
        /*090c*/ 	.word	0x00011100
        /*0910*/ 	.word	0x00000002
        /*0914*/ 	.word	0x00022840
        /*0918*/ 	.short	0x010a
        /*091a*/ 	.byte	0x3f
	.zero		1


	//   ....[71]....
        /*091c*/ 	.word	0x00011150
        /*0920*/ 	.word	0x00000002
        /*0924*/ 	.word	0x00022860
        /*0928*/ 	.short	0x010a
        /*092a*/ 	.byte	0x3f
	.zero		1


	//   ....[72]....
        /*092c*/ 	.word	0x00011b10
        /*0930*/ 	.word	0x00000000
        /*0934*/ 	.word	0x00022820
        /*0938*/ 	.short	0x010a
        /*093a*/ 	.byte	0x3f
	.zero		1


	//   ....[73]....
        /*093c*/ 	.word	0x00011cb0
        /*0940*/ 	.word	0x00000006
        /*0944*/ 	.word	0x00000000
        /*0948*/ 	.short	0x010a
        /*094a*/ 	.byte	0x3f
	.zero		1


	//   ....[74]....
        /*094c*/ 	.word	0x00011d00
        /*0950*/ 	.word	0x00000007
        /*0954*/ 	.word	0x00000000
        /*0958*/ 	.short	0x010a
        /*095a*/ 	.byte	0x3f
	.zero		1


	//   ....[75]....
        /*095c*/ 	.word	0x00011d50
        /*0960*/ 	.word	0x00000004
        /*0964*/ 	.word	0x00000000
        /*0968*/ 	.short	0x010a
        /*096a*/ 	.byte	0x3f
	.zero		1


	//----- nvinfo : EIATTR_NUM_MBARRIERS
	.align		4
.L_1555:
        /*096c*/ 	.byte	0x03, 0x38
        /*096e*/ 	.short	0x0016


	//----- nvinfo : EIATTR_EXIT_INSTR_OFFSETS
	.align		4
        /*0970*/ 	.byte	0x04, 0x1c
        /*0972*/ 	.short	(.L_1557 - .L_1556)


	//   ....[0]....
.L_1556:
        /*0974*/ 	.word	0x00000a90


	//   ....[1]....
        /*0978*/ 	.word	0x0000bf20


	//   ....[2]....
        /*097c*/ 	.word	0x0000bf80


	//   ....[3]....
        /*0980*/ 	.word	0x00010af0


	//----- nvinfo : EIATTR_MAX_THREADS
	.align		4
.L_1557:
        /*0984*/ 	.byte	0x04, 0x05
        /*0986*/ 	.short	(.L_1559 - .L_1558)
.L_1558:
        /*0988*/ 	.word	0x00000180
        /*098c*/ 	.word	0x00000001
        /*0990*/ 	.word	0x00000001


	//----- nvinfo : EIATTR_CRS_STACK_SIZE
	.align		4
.L_1559:
        /*0994*/ 	.byte	0x04, 0x1e
        /*0996*/ 	.short	(.L_1561 - .L_1560)
.L_1560:
        /*0998*/ 	.word	0x00000000


	//----- nvinfo : EIATTR_CBANK_PARAM_SIZE
	.align		4
.L_1561:
        /*099c*/ 	.byte	0x03, 0x19
        /*099e*/ 	.short	0x0a70


	//----- nvinfo : EIATTR_PARAM_CBANK
	.align		4
        /*09a0*/ 	.byte	0x04, 0x0a
        /*09a2*/ 	.short	(.L_1563 - .L_1562)
	.align		4
.L_1562:
        /*09a4*/ 	.word	index@(.nv.constant0._ZN7cutlass13device_kernelIN5flash11enable_sm90INS1_16FlashAttnFwdSm90INS1_25CollectiveMainloopFwdSm90ILi2EN4cute5tupleIJNS5_1CILi1EEES8_S8_EEENS6_IJNS7_ILi128EEENS7_ILi96EEENS7_ILi64EEEEEELi256ENS_6half_tEfNS_4arch4Sm90ELb1ELb0ELb1ELb1ELb0ELb0ELb0ELb1ELb0ELb0ELb0ELb0EEENS1_21CollectiveEpilogueFwdINS6_IJSA_NS7_ILi256EEESB_EEES9_SE_SG_Li256ELb1ELb0ELb0ELb0EEENS1_36VarlenDynamicPersistentTileSchedulerILi128ELi96ELi256ELi32ELb0ELb0ELb1ELb1ELb1ELb1EEEEEEEEEvNT_6ParamsE)
        /*09a8*/ 	.short	0x0210
        /*09aa*/ 	.short	0x0a70


	//----- nvinfo : EIATTR_SW_WAR
	.align		4
.L_1563:
        /*09ac*/ 	.byte	0x04, 0x36
        /*09ae*/ 	.short	(.L_1565 - .L_1564)
.L_1564:
        /*09b0*/ 	.word	0x00000008
.L_1565:


//--------------------- .nv.info._ZN7cutlass13device_kernelIN5flash11enable_sm90INS1_16FlashAttnFwdSm90INS1_25CollectiveMainloopFwdSm90ILi2EN4cute5tupleIJNS5_1CILi1EEES8_S8_EEENS6_IJNS7_ILi128EEENS7_ILi96EEENS7_ILi64EEEEEELi256ENS_6half_tEfNS_4arch4Sm90ELb1ELb0ELb1ELb1ELb0ELb1ELb0ELb1ELb0ELb0ELb0ELb0EEENS1_21CollectiveEpilogueFwdINS6_IJSA_NS7_ILi256EEESB_EEES9_SE_SG_Li256ELb1ELb0ELb0ELb0EEENS1_36VarlenDynamicPersistentTileSchedulerILi128ELi96ELi256ELi32ELb0ELb0ELb1ELb1ELb1ELb1EEEEEEEEEvNT_6ParamsE --------------------------
	.section	.nv.info._ZN7cutlass13device_kernelIN5flash11enable_sm90INS1_16FlashAttnFwdSm90INS1_25CollectiveMainloopFwdSm90ILi2EN4cute5tupleIJNS5_1CILi1EEES8_S8_EEENS6_IJNS7_ILi128EEENS7_ILi96EEENS7_ILi64EEEEEELi256ENS_6half_tEfNS_4arch4Sm90ELb1ELb0ELb1ELb1ELb0ELb1ELb0ELb1ELb0ELb0ELb0ELb0EEENS1_21CollectiveEpilogueFwdINS6_IJSA_NS7_ILi256EEESB_EEES9_SE_SG_Li256ELb1ELb0ELb0ELb0EEENS1_36VarlenDynamicPersistentTileSchedulerILi128ELi96ELi256ELi32ELb0ELb0ELb1ELb1ELb1ELb1EEEEEEEEEvNT_6ParamsE,"",@"SHT_CUDA_INFO"
	.sectionflags	@""
	.align	4


	//----- nvinfo : EIATTR_CUDA_API_VERSION
	.align		4
        /*0000*/ 	.byte	0x04, 0x37
        /*0002*/ 	.short	(.L_1567 - .L_1566)
.L_1566:
        /*0004*/ 	.word	0x00000082


	//----- nvinfo : EIATTR_KPARAM_INFO
	.align		4
.L_1567:
        /*0008*/ 	.byte	0x04, 0x17
        /*000a*/ 	.short	(.L_1569 - .L_1568)
.L_1568:
        /*000c*/ 	.word	0x00000000
        /*0010*/ 	.short	0x0000
        /*0012*/ 	.short	0x0070
        /*0014*/ 	.byte	0x00, 0xf0, 0x01, 0x28


	//----- nvinfo : EIATTR_SPARSE_MMA_MASK
	.align		4
.L_1569:
        /*0018*/ 	.byte	0x03, 0x50
        /*001a*/ 	.short	0x0000


	//----- nvinfo : EIATTR_MAXREG_COUNT
	.align		4
        /*001c*/ 	.byte	0x03, 0x1b
        /*001e*/ 	.short	0x00a8


	//----- nvinfo : EIATTR_NUM_BARRIERS
	.align		4
        /*0020*/ 	.byte	0x02, 0x4c
        /*0022*/ 	.byte	0x10
	.zero		1


	//----- nvinfo : EIATTR_EXTERNS
	.align		4
        /*0024*/ 	.byte	0x04, 0x0f
        /*0026*/ 	.short	(.L_1571 - .L_1570)


	//   ....[0]....
	.align		4
.L_1570:
        /*0028*/ 	.word	index@(__assertfail)


	//----- nvinfo : EIATTR_ANNOTATIONS
	.align		4
.L_1571:
        /*002c*/ 	.byte	0x04, 0x55
        /*002e*/ 	.short	(.L_1573 - .L_1572)


	//   ....[0]....
.L_1572:
        /* <DEDUP_REMOVED lines=39> */


	//----- nvinfo : EIATTR_MERCURY_ISA_VERSION
	.align		4
.L_1573:
        /*0290*/ 	.byte	0x03, 0x5f
        /*0292*/ 	.short	0x0101


	//----- nvinfo : EIATTR_UNUSED_LOAD_BYTE_OFFSET
	.align		4
        /*0294*/ 	.byte	0x04, 0x44
        /*0296*/ 	.short	(.L_1575 - .L_1574)


	//   ....[0]....
.L_1574:
        /*0298*/ 	.word	0x00000b00
        /*029c*/ 	.word	0x0000fff0


	//   ....[1]....
        /*02a0*/ 	.word	0x00010a70
        /*02a4*/ 	.word	0x0000fff0


	//----- nvinfo : EIATTR_INT_WARP_WIDE_INSTR_OFFSETS
	.align		4
.L_1575:
        /*02a8*/ 	.byte	0x04, 0x31
        /*02aa*/ 	.short	(.L_1577 - .L_1576)


	//   ....[0]....
.L_1576:
        /*02ac*/ 	.word	0x000001c0


	//   ....[1]....
        /*02b0*/ 	.word	0x00000200


	//   ....[2]....
        /*02b4*/ 	.word	0x00000270


	//   ....[3]....
        /*02b8*/ 	.word	0x00015500


	//   ....[4]....
        /*02bc*/ 	.word	0x00015590


	//   ....[5]....
        /*02c0*/ 	.word	0x00015a10


	//   ....[6]....
        /*02c4*/ 	.word	0x00015a40


	//   ....[7]....
        /*02c8*/ 	.word	0x00017de0


	//   ....[8]....
        /*02cc*/ 	.word	0x00017e70


	//----- nvinfo : EIATTR_COOP_GROUP_MASK_REGIDS
	.align		4
.L_1577:
        /*02d0*/ 	.byte	0x04, 0x29
        /*02d2*/ 	.short	(.L_1579 - .L_1578)


	//   ....[0]....
.L_1578:
        /*02d4*/ 	.word	0xffffffff


	//   ....[1]....
        /*02d8*/ 	.word	0xffffffff


	//   ....[2]....
        /*02dc*/ 	.word	0xffffffff


	//   ....[3]....
        /*02e0*/ 	.word	0xffffffff


	//   ....[4]....
        /*02e4*/ 	.word	0xffffffff


	//   ....[5]....
        /*02e8*/ 	.word	0xffffffff


	//   ....[6]....
        /*02ec*/ 	.word	0xffffffff


	//   ....[7]....
        /*02f0*/ 	.word	0xffffffff


	//   ....[8]....
        /*02f4*/ 	.word	0xffffffff


	//   ....[9]....
        /*02f8*/ 	.word	0xffffffff


	//   ....[10]....
        /*02fc*/ 	.word	0xffffffff


	//   ....[11]....
        /*0300*/ 	.word	0xffffffff


	//   ....[12]....
        /*0304*/ 	.word	0xffffffff


	//   ....[13]....
        /*0308*/ 	.word	0xffffffff


	//   ....[14]....
        /*030c*/ 	.word	0xffffffff


	//   ....[15]....
        /*0310*/ 	.word	0xffffffff


	//   ....[16]....
        /*0314*/ 	.word	0xffffffff


	//   ....[17]....
        /*0318*/ 	.word	0xffffffff


	//   ....[18]....
        /*031c*/ 	.word	0xffffffff


	//   ....[19]....
        /*0320*/ 	.word	0xffffffff


	//   ....[20]....
        /*0324*/ 	.word	0xffffffff


	//   ....[21]....
        /*0328*/ 	.word	0xffffffff


	//   ....[22]....
        /*032c*/ 	.word	0xffffffff


	//   ....[23]....
        /*0330*/ 	.word	0xffffffff


	//   ....[24]....
        /*0334*/ 	.word	0xffffffff


	//   ....[25]....
        /*0338*/ 	.word	0xffffffff


	//   ....[26]....
        /*033c*/ 	.word	0xffffffff


	//   ....[27]....
        /*0340*/ 	.word	0xffffffff


	//   ....[28]....
        /*0344*/ 	.word	0xffffffff


	//   ....[29]....
        /*0348*/ 	.word	0xffffffff


	//   ....[30]....
        /*034c*/ 	.word	0xffffffff


	//   ....[31]....
        /*0350*/ 	.word	0xffffffff


	//   ....[32]....
        /*0354*/ 	.word	0xffffffff


	//   ....[33]....
        /*0358*/ 	.word	0xffffffff


	//   ....[34]....
        /*035c*/ 	.word	0xffffffff


	//   ....[35]....
        /*0360*/ 	.word	0xffffffff


	//   ....[36]....
        /*0364*/ 	.word	0xffffffff


	//   ....[37]....
        /*0368*/ 	.word	0xffffffff


	//   ....[38]....
        /*036c*/ 	.word	0xffffffff


	//   ....[39]....
        /*0370*/ 	.word	0xffffffff


	//   ....[40]....
        /*0374*/ 	.word	0xffffffff


	//   ....[41]....
        /*0378*/ 	.word	0xffffffff


	//   ....[42]....
        /*037c*/ 	.word	0xffffffff


	//   ....[43]....
        /*0380*/ 	.word	0xffffffff


	//   ....[44]....
        /*0384*/ 	.word	0xffffffff


	//   ....[45]....
        /*0388*/ 	.word	0xffffffff


	//   ....[46]....
        /*038c*/ 	.word	0xffffffff


	//   ....[47]....
        /*0390*/ 	.word	0xffffffff


	//   ....[48]....
        /*0394*/ 	.word	0xffffffff


	//   ....[49]....
        /*0398*/ 	.word	0xffffffff


	//   ....[50]....
        /*039c*/ 	.word	0xffffffff


	//   ....[51]....
        /*03a0*/ 	.word	0xffffffff


	//   ....[52]....
        /*03a4*/ 	.word	0xffffffff


	//   ....[53]....
        /*03a8*/ 	.word	0xffffffff


	//   ....[54]....
        /*03ac*/ 	.word	0xffffffff


	//   ....[55]....
        /*03b0*/ 	.word	0xffffffff


	//   ....[56]....
        /*03b4*/ 	.word	0xffffffff


	//   ....[57]....
        /*03b8*/ 	.word	0xffffffff


	//   ....[58]....
        /*03bc*/ 	.word	0x0500000f


	//   ....[59]....
        /*03c0*/ 	.word	0x0500000f


	//   ....[60]....
        /*03c4*/ 	.word	0x0500000f


	//   ....[61]....
        /*03c8*/ 	.word	0x0500000f


	//   ....[62]....
        /*03cc*/ 	.word	0x0500000f


	//   ....[63]....
        /*03d0*/ 	.word	0x0500000f


	//   ....[64]....
        /*03d4*/ 	.word	0x0500000f


	//   ....[65]....
        /*03d8*/ 	.word	0x0500000f


	//   ....[66]....
        /*03dc*/ 	.word	0x0500000f


	//   ....[67]....
        /*03e0*/ 	.word	0x0500000f


	//   ....[68]....
        /*03e4*/ 	.word	0x0500000f


	//   ....[69]....
        /*03e8*/ 	.word	0x0500000f


	//   ....[70]....
        /*03ec*/ 	.word	0x0500000f


	//   ....[71]....
        /*03f0*/ 	.word	0x0500000f


	//   ....[72]....
        /*03f4*/ 	.word	0x0500000f


	//   ....[73]....
        /*03f8*/ 	.word	0x0500000f


	//   ....[74]....
        /*03fc*/ 	.word	0x0500000f


	//   ....[75]....
        /*0400*/ 	.word	0x0500000f


	//   ....[76]....
        /*0404*/ 	.word	0x0500000f


	//   ....[77]....
        /*0408*/ 	.word	0x0500000f


	//   ....[78]....
        /*040c*/ 	.word	0x0500000f


	//   ....[79]....
        /*0410*/ 	.word	0x0500000f


	//   ....[80]....
        /*0414*/ 	.word	0x0500000f


	//   ....[81]....
        /*0418*/ 	.word	0x0500000f


	//   ....[82]....
        /*041c*/ 	.word	0x0500000f


	//   ....[83]....
        /*0420*/ 	.word	0x0500000f


	//   ....[84]....
        /*0424*/ 	.word	0x0500000f


	//   ....[85]....
        /*0428*/ 	.word	0x0500000f


	//   ....[86]....
        /*042c*/ 	.word	0x0500000f


	//   ....[87]....
        /*0430*/ 	.word	0x0500000f


	//   ....[88]....
        /*0434*/ 	.word	0x0500000f


	//   ....[89]....
        /*0438*/ 	.word	0x0500000f


	//   ....[90]....
        /*043c*/ 	.word	0x0500000f


	//   ....[91]....
        /*0440*/ 	.word	0x0500000f


	//   ....[92]....
        /*0444*/ 	.word	0x0500000f


	//   ....[93]....
        /*0448*/ 	.word	0x0500000f


	//   ....[94]....
        /*044c*/ 	.word	0x0500000f


	//----- nvinfo : EIATTR_COOP_GROUP_INSTR_OFFSETS
	.align		4
.L_1579:
        /*0450*/ 	.byte	0x04, 0x28
        /*0452*/ 	.short	(.L_1581 - .L_1580)


	//   ....[0]....
.L_1580:
        /*0454*/ 	.word	0x00000070


	//   ....[1]....
        /*0458*/ 	.word	0x000001d0


	//   ....[2]....
        /*045c*/ 	.word	0x00000220


	//   ....[3]....
        /*0460*/ 	.word	0x00000450


	//   ....[4]....
        /*0464*/ 	.word	0x000005b0


	//   ....[5]....
        /*0468*/ 	.word	0x000006d0


	//   ....[6]....
        /*046c*/ 	.word	0x00000830


	//   ....[7]....
        /*0470*/ 	.word	0x00005ab0


	//   ....[8]....
        /*0474*/ 	.word	0x00009930


	//   ....[9]....
        /*0478*/ 	.word	0x000099c0


	//   ....[10]....
        /*047c*/ 	.word	0x0000a0c0


	//   ....[11]....
        /*0480*/ 	.word	0x0000a110


	//   ....[12]....
        /*0484*/ 	.word	0x0000bc80


	//   ....[13]....
        /*0488*/ 	.word	0x0000bd50


	//   ....[14]....
        /*048c*/ 	.word	0x0000c510


	//   ....[15]....
        /*0490*/ 	.word	0x0000c560


	//   ....[16]....
        /*0494*/ 	.word	0x0000e4d0


	//   ....[17]....
        /*0498*/ 	.word	0x0000e530


	//   ....[18]....
        /*049c*/ 	.word	0x0000e9c0


	//   ....[19]....
        /*04a0*/ 	.word	0x0000eb80


	//   ....[20]....
        /*04a4*/ 	.word	0x0000fff0


	//   ....[21]....
        /*04a8*/ 	.word	0x00010050


	//   ....[22]....
        /*04ac*/ 	.word	0x000100b0


	//   ....[23]....
        /*04b0*/ 	.word	0x00010100


	//   ....[24]....
        /*04b4*/ 	.word	0x000133f0


	//   ....[25]....
        /*04b8*/ 	.word	0x00013570


	//   ....[26]....
        /*04bc*/ 	.word	0x000135a0


	//   ....[27]....
        /*04c0*/ 	.word	0x000135e0


	//   ....[28]....
        /*04c4*/ 	.word	0x00013650


	//   ....[29]....
        /*04c8*/ 	.word	0x000136b0


	//   ....[30]....
        /*04cc*/ 	.word	0x000136f0


	//   ....[31]....
        /*04d0*/ 	.word	0x00013890


	//   ....[32]....
        /*04d4*/ 	.word	0x000138f0


	//   ....[33]....
        /*04d8*/ 	.word	0x00013930


	//   ....[34]....
        /*04dc*/ 	.word	0x00013970


	//   ....[35]....
        /*04e0*/ 	.word	0x000139a0


	//   ....[36]....
        /*04e4*/ 	.word	0x000139d0


	//   ....[37]....
        /*04e8*/ 	.word	0x00013a60


	//   ....[38]....
        /*04ec*/ 	.word	0x00013ac0


	//   ....[39]....
        /*04f0*/ 	.word	0x00013b50


	//   ....[40]....
        /*04f4*/ 	.word	0x00017f00


	//   ....[41]....
        /*04f8*/ 	.word	0x00017f10


	//   ....[42]....
        /*04fc*/ 	.word	0x00018020


	//   ....[43]....
        /*0500*/ 	.word	0x00018080


	//   ....[44]....
        /*0504*/ 	.word	0x000180c0


	//   ....[45]....
        /*0508*/ 	.word	0x00018100


	//   ....[46]....
        /*050c*/ 	.word	0x00018130


	//   ....[47]....
        /*0510*/ 	.word	0x00018160


	//   ....[48]....
        /*0514*/ 	.word	0x000182f0


	//   ....[49]....
        /*0518*/ 	.word	0x00018350


	//   ....[50]....
        /*051c*/ 	.word	0x00018390


	//   ....[51]....
        /*0520*/ 	.word	0x000183d0


	//   ....[52]....
        /*0524*/ 	.word	0x00018400


	//   ....[53]....
        /*0528*/ 	.word	0x00018430


	//   ....[54]....
        /*052c*/ 	.word	0x000184f0


	//   ....[55]....
        /*0530*/ 	.word	0x00018510


	//   ....[56]....
        /*0534*/ 	.word	0x00018580


	//   ....[57]....
        /*0538*/ 	.word	0x00018c10


	//   ....[58]....
        /*053c*/ 	.word	0x000190a0


	//   ....[59]....
        /*0540*/ 	.word	0x00019140


	//   ....[60]....
        /*0544*/ 	.word	0x000191e0


	//   ....[61]....
        /*0548*/ 	.word	0x00019280


	//   ....[62]....
        /*054c*/ 	.word	0x00019320


	//   ....[63]....
        /*0550*/ 	.word	0x000193c0


	//   ....[64]....
        /*0554*/ 	.word	0x00019460


	//   ....[65]....
        /*0558*/ 	.word	0x00019500


	//   ....[66]....
        /*055c*/ 	.word	0x000195a0


	//   ....[67]....
        /*0560*/ 	.word	0x00019690


	//   ....[68]....
        /*0564*/ 	.word	0x00019730


	//   ....[69]....
        /*0568*/ 	.word	0x000197d0


	//   ....[70]....
        /*056c*/ 	.word	0x00019870


	//   ....[71]....
        /*0570*/ 	.word	0x00019910


	//   ....[72]....
        /*0574*/ 	.word	0x000199b0


	//   ....[73]....
        /*0578*/ 	.word	0x00019a50


	//   ....[74]....
        /*057c*/ 	.word	0x00019af0


	//   ....[75]....
        /*0580*/ 	.word	0x00019df0


	//   ....[76]....
        /*0584*/ 	.word	0x0001a0d0


	//   ....[77]....
        /*0588*/ 	.word	0x0001a4f0


	//   ....[78]....
        /*058c*/ 	.word	0x0001a580


	//   ....[79]....
        /*0590*/ 	.word	0x0001a620


	//   ....[80]....
        /*0594*/ 	.word	0x0001a6d0


	//   ....[81]....
        /*0598*/ 	.word	0x0001a750


	//   ....[82]....
        /*059c*/ 	.word	0x0001a7d0


	//   ....[83]....
        /*05a0*/ 	.word	0x0001a850


	//   ....[84]....
        /*05a4*/ 	.word	0x0001a8d0


	//   ....[85]....
        /*05a8*/ 	.word	0x0001a960


	//   ....[86]....
        /*05ac*/ 	.word	0x0001aa10


	//   ....[87]....
        /*05b0*/ 	.word	0x0001aa90


	//   ....[88]....
        /*05b4*/ 	.word	0x0001ab10


	//   ....[89]....
        /*05b8*/ 	.word	0x0001ab90


	//   ....[90]....
        /*05bc*/ 	.word	0x0001ac10


	//   ....[91]....
        /*05c0*/ 	.word	0x0001ac80


	//   ....[92]....
        /*05c4*/ 	.word	0x0001ad20


	//   ....[93]....
        /*05c8*/ 	.word	0x0001adb0


	//   ....[94]....
        /*05cc*/ 	.word	0x0001aee0


	//----- nvinfo : EIATTR_REG_RECONFIG
	.align		4
.L_1581:
        /*05d0*/ 	.byte	0x01, 0x54
	.zero		2


	//----- nvinfo : EIATTR_SYSCALL_OFFSETS
	.align		4
        /*05d4*/ 	.byte	0x04, 0x46
        /*05d6*/ 	.short	(.L_1583 - .L_1582)


	//   ....[0]....
.L_1582:
        /*05d8*/ 	.word	0x00001750


	//   ....[1]....
        /*05dc*/ 	.word	0x000018a0


	//   ....[2]....
        /*05e0*/ 	.word	0x00005c50


	//   ....[3]....
        /*05e4*/ 	.word	0x000060e0


	//   ....[4]....
        /*05e8*/ 	.word	0x00015720


	//   ....[5]....
        /*05ec*/ 	.word	0x00015860


	//   ....[6]....
        /*05f0*/ 	.word	0x00015960


	//----- nvinfo : EIATTR_MBARRIER_INSTR_OFFSETS
	.align		4
.L_1583:
        /*05f4*/ 	.byte	0x04, 0x39
        /*05f6*/ 	.short	(.L_1585 - .L_1584)


	//   ....[0]....
.L_1584:
        /*05f8*/ 	.word	0x00000300
        /*05fc*/ 	.word	0x000000ff
        /*0600*/ 	.word	0x00022800
        /*0604*/ 	.short	0x0100
        /*0606*/ 	.byte	0x08
	.zero		1


	//   ....[1]....
        /*0608*/ 	.word	0x00000310
        /*060c*/ 	.word	0x000000ff
        /*0610*/ 	.word	0x00022820
        /*0614*/ 	.short	0x0100
        /*0616*/ 	.byte	0x08
	.zero		1


	//   ....[2]....
        /*0618*/ 	.word	0x00000400
        /*061c*/ 	.word	0x000000ff
        /*0620*/ 	.word	0x00022830
        /*0624*/ 	.short	0x0100
        /*0626*/ 	.byte	0x08
	.zero		1


	//   ....[3]....
        /*0628*/ 	.word	0x00000410
        /*062c*/ 	.word	0x000000ff
        /*0630*/ 	.word	0x00022840
        /*0634*/ 	.short	0x0100
        /*0636*/ 	.byte	0x08
	.zero		1


	//   ....[4]....
        /*0638*/ 	.word	0x00000420
        /*063c*/ 	.word	0x000000ff
        /*0640*/ 	.word	0x00022838
        /*0644*/ 	.short	0x0100
        /*0646*/ 	.byte	0x08
	.zero		1


	//   ....[5]....
        /*0648*/ 	.word	0x00000430
        /*064c*/ 	.word	0x000000ff
        /*0650*/ 	.word	0x00022848
        /*0654*/ 	.short	0x0100
        /*0656*/ 	.byte	0x08
	.zero		1


	//   ....[6]....
        /*0658*/ 	.word	0x00000560
        /*065c*/ 	.word	0x000000ff
        /*0660*/ 	.word	0x00022850
        /*0664*/ 	.short	0x0100
        /*0666*/ 	.byte	0x08
	.zero		1


	//   ....[7]....
        /*0668*/ 	.word	0x00000570
        /*066c*/ 	.word	0x000000ff
        /*0670*/ 	.word	0x00022860
        /*0674*/ 	.short	0x0100
        /*0676*/ 	.byte	0x08
	.zero		1


	//   ....[8]....
        /*0678*/ 	.word	0x00000580
        /*067c*/ 	.word	0x000000ff
        /*0680*/ 	.word	0x00022858
        /*0684*/ 	.short	0x0100
        /*0686*/ 	.byte	0x08
	.zero		1


	//   ....[9]....
        /*0688*/ 	.word	0x00000590
        /*068c*/ 	.word	0x000000ff
        /*0690*/ 	.word	0x00022868
        /*0694*/ 	.short	0x0100
        /*0696*/ 	.byte	0x08
	.zero		1


	//   ....[10]....
        /*0698*/ 	.word	0x00000680
        /*069c*/ 	.word	0x000000ff
        /*06a0*/ 	.word	0x00022870
        /*06a4*/ 	.short	0x0100
        /*06a6*/ 	.byte	0x06
	.zero		1


	//   ....[11]....
        /*06a8*/ 	.word	0x00000690
        /*06ac*/ 	.word	0x000000ff
        /*06b0*/ 	.word	0x00022880
        /*06b4*/ 	.short	0x0100
        /*06b6*/ 	.byte	0x06
	.zero		1


	//   ....[12]....
        /*06b8*/ 	.word	0x000006a0
        /*06bc*/ 	.word	0x000000ff
        /*06c0*/ 	.word	0x00022878
        /*06c4*/ 	.short	0x0100
        /*06c6*/ 	.byte	0x06
	.zero		1


	//   ....[13]....
        /*06c8*/ 	.word	0x000006b0
        /*06cc*/ 	.word	0x000000ff
        /*06d0*/ 	.word	0x00022888
        /*06d4*/ 	.short	0x0100
        /*06d6*/ 	.byte	0x06
	.zero		1


	//   ....[14]....
        /*06d8*/ 	.word	0x000007e0
        /*06dc*/ 	.word	0x000000ff
        /*06e0*/ 	.word	0x00022890
        /*06e4*/ 	.short	0x0100
        /*06e6*/ 	.byte	0x08
	.zero		1


	//   ....[15]....
        /*06e8*/ 	.word	0x000007f0
        /*06ec*/ 	.word	0x000000ff
        /*06f0*/ 	.word	0x000228a0
        /*06f4*/ 	.short	0x0100
        /*06f6*/ 	.byte	0x08
	.zero		1


	//   ....[16]....
        /*06f8*/ 	.word	0x00000800
        /*06fc*/ 	.word	0x000000ff
        /*0700*/ 	.word	0x00022898
        /*0704*/ 	.short	0x0100
        /*0706*/ 	.byte	0x08
	.zero		1


	//   ....[17]....
        /*0708*/ 	.word	0x00000810
        /*070c*/ 	.word	0x000000ff
        /*0710*/ 	.word	0x000228a8
        /*0714*/ 	.short	0x0100
        /*0716*/ 	.byte	0x08
	.zero		1


	//   ....[18]....
        /*0718*/ 	.word	0x00000940
        /*071c*/ 	.word	0x000000ff
        /*0720*/ 	.word	0x000228b0
        /*0724*/ 	.short	0x0100
        /*0726*/ 	.byte	0x08
	.zero		1


	//   ....[19]....
        /*0728*/ 	.word	0x00000950
        /*072c*/ 	.word	0x000000ff
        /*0730*/ 	.word	0x000228c0
        /*0734*/ 	.short	0x0100
        /*0736*/ 	.byte	0x08
	.zero		1


	//   ....[20]....
        /*0738*/ 	.word	0x00000960
        /*073c*/ 	.word	0x000000ff
        /*0740*/ 	.word	0x000228b8
        /*0744*/ 	.short	0x0100
        /*0746*/ 	.byte	0x08
	.zero		1


	//   ....[21]....
        /*0748*/ 	.word	0x00000970
        /*074c*/ 	.word	0x000000ff
        /*0750*/ 	.word	0x000228c8
        /*0754*/ 	.short	0x0100
        /*0756*/ 	.byte	0x08
	.zero		1


	//   ....[22]....
        /*0758*/ 	.word	0x00002b30
        /*075c*/ 	.word	0x00000058
        /*0760*/ 	.word	0x00022890
        /*0764*/ 	.short	0x010a
        /*0766*/ 	.byte	0x3f
	.zero		1


	//   ....[23]....
        /*0768*/ 	.word	0x00003cb0
        /*076c*/ 	.word	0x00000058
        /*0770*/ 	.word	0x00022890
        /*0774*/ 	.short	0x010a
        /*0776*/ 	.byte	0x3f
	.zero		1


	//   ....[24]....
        /*0778*/ 	.word	0x00004c90
        /*077c*/ 	.word	0x00000058
        /*0780*/ 	.word	0x00022890
        /*0784*/ 	.short	0x010a
        /*0786*/ 	.byte	0x3f
	.zero		1


	//   ....[25]....
        /*0788*/ 	.word	0x00004ea0
        /*078c*/ 	.word	0x00000004
        /*0790*/ 	.word	0x00000000
        /*0794*/ 	.short	0x0101
        /*0796*/ 	.byte	0x3f
	.zero		1


	//   ....[26]....
        /*0798*/ 	.word	0x00004ee0
        /*079c*/ 	.word	0x00000058
        /*07a0*/ 	.word	0x000228b0
        /*07a4*/ 	.short	0x010a
        /*07a6*/ 	.byte	0x3f
	.zero		1


	//   ....[27]....
        /*07a8*/ 	.word	0x00005530
        /*07ac*/ 	.word	0x00000058
        /*07b0*/ 	.word	0x00000000
        /*07b4*/ 	.short	0x0101
        /*07b6*/ 	.byte	0x3f
	.zero		1


	//   ....[28]....
        /*07b8*/ 	.word	0x00005ce0
        /*07bc*/ 	.word	0x00000012
        /*07c0*/ 	.word	0x00022800
        /*07c4*/ 	.short	0x010a
        /*07c6*/ 	.byte	0x3f
	.zero		1


	//   ....[29]....
        /*07c8*/ 	.word	0x00005d30
        /*07cc*/ 	.word	0x00000012
        /*07d0*/ 	.word	0x00022800
        /*07d4*/ 	.short	0x010a
        /*07d6*/ 	.byte	0x3f
	.zero		1


	//   ....[30]....
        /*07d8*/ 	.word	0x00006950
        /*07dc*/ 	.word	0x00000012
        /*07e0*/ 	.word	0x00022800
        /*07e4*/ 	.short	0x010a
        /*07e6*/ 	.byte	0x3f
	.zero		1


	//   ....[31]....
        /*07e8*/ 	.word	0x00007c80
        /*07ec*/ 	.word	0x00000012
        /*07f0*/ 	.word	0x00022800
        /*07f4*/ 	.short	0x010a
        /*07f6*/ 	.byte	0x3f
	.zero		1


	//   ....[32]....
        /*07f8*/ 	.word	0x00008b70
        /*07fc*/ 	.word	0x0000000d
        /*0800*/ 	.word	0x00022830
        /*0804*/ 	.short	0x010a
        /*0806*/ 	.byte	0x3f
	.zero		1


	//   ....[33]....
        /*0808*/ 	.word	0x00008c10
        /*080c*/ 	.word	0x0000000d
        /*0810*/ 	.word	0x00022830
        /*0814*/ 	.short	0x010a
        /*0816*/ 	.byte	0x3f
	.zero		1


	//   ....[34]....
        /*0818*/ 	.word	0x0000a5d0
        /*081c*/ 	.word	0x00000003
        /*0820*/ 	.word	0x00000000
        /*0824*/ 	.short	0x0101
        /*0826*/ 	.byte	0x3f
	.zero		1


	//   ....[35]....
        /*0828*/ 	.word	0x0000aa80
        /*082c*/ 	.word	0x0000000d
        /*0830*/ 	.word	0x00022850
        /*0834*/ 	.short	0x010a
        /*0836*/ 	.byte	0x3f
	.zero		1


	//   ....[36]....
        /*0838*/ 	.word	0x0000aad0
        /*083c*/ 	.word	0x0000000d
        /*0840*/ 	.word	0x00022850
        /*0844*/ 	.short	0x010a
        /*0846*/ 	.byte	0x3f
	.zero		1


	//   ....[37]....
        /*0848*/ 	.word	0x0000af30
        /*084c*/ 	.word	0x0000000d
        /*0850*/ 	.word	0x00000000
        /*0854*/ 	.short	0x0101
        /*0856*/ 	.byte	0x3f
	.zero		1


	//   ....[38]....
        /*0858*/ 	.word	0x0000b010
        /*085c*/ 	.word	0x0000000e
        /*0860*/ 	.word	0x00022830
        /*0864*/ 	.short	0x010a
        /*0866*/ 	.byte	0x3f
	.zero		1


	//   ....[39]....
        /*0868*/ 	.word	0x0000b070
        /*086c*/ 	.word	0x0000000e
        /*0870*/ 	.word	0x00022830
        /*0874*/ 	.short	0x010a
        /*0876*/ 	.byte	0x3f
	.zero		1


	//   ....[40]....
        /*0878*/ 	.word	0x0000c8d0
        /*087c*/ 	.word	0x000000a2
        /*0880*/ 	.word	0x00000000
        /*0884*/ 	.short	0x0101
        /*0886*/ 	.byte	0x3f
	.zero		1


	//   ....[41]....
        /*0888*/ 	.word	0x0000d6b0
        /*088c*/ 	.word	0x0000000e
        /*0890*/ 	.word	0x00022850
        /*0894*/ 	.short	0x010a
        /*0896*/ 	.byte	0x3f
	.zero		1


	//   ....[42]....
        /*0898*/ 	.word	0x0000d700
        /*089c*/ 	.word	0x0000000e
        /*08a0*/ 	.word	0x00022850
        /*08a4*/ 	.short	0x010a
        /*08a6*/ 	.byte	0x3f
	.zero		1


	//   ....[43]....
        /*08a8*/ 	.word	0x0000dad0
        /*08ac*/ 	.word	0x0000000e
        /*08b0*/ 	.word	0x00000000
        /*08b4*/ 	.short	0x0101
        /*08b6*/ 	.byte	0x3f
	.zero		1


	//   ....[44]....
        /*08b8*/ 	.word	0x0000dbd0
        /*08bc*/ 	.word	0x0000000d
        /*08c0*/ 	.word	0x00022830
        /*08c4*/ 	.short	0x010a
        /*08c6*/ 	.byte	0x3f
	.zero		1


	//   ....[45]....
        /*08c8*/ 	.word	0x0000dc30
        /*08cc*/ 	.word	0x0000000d
        /*08d0*/ 	.word	0x00022830
        /*08d4*/ 	.short	0x010a
        /*08d6*/ 	.byte	0x3f
	.zero		1


	//   ....[46]....
        /*08d8*/ 	.word	0x0000ee60
        /*08dc*/ 	.word	0x0000009a
        /*08e0*/ 	.word	0x00000000
        /*08e4*/ 	.short	0x0101
        /*08e6*/ 	.byte	0x3f
	.zero		1


	//   ....[47]....
        /*08e8*/ 	.word	0x0000fba0
        /*08ec*/ 	.word	0x0000000d
        /*08f0*/ 	.word	0x00022850
        /*08f4*/ 	.short	0x010a
        /*08f6*/ 	.byte	0x3f
	.zero		1


	//   ....[48]....
        /*08f8*/ 	.word	0x0000fbf0
        /*08fc*/ 	.word	0x0000000d
        /*0900*/ 	.word	0x00022850
        /*0904*/ 	.short	0x010a
        /*0906*/ 	.byte	0x3f
	.zero		1


	//   ....[49]....
        /*0908*/ 	.word	0x0000ffc0
        /*090c*/ 	.word	0x0000000d
        /*0910*/ 	.word	0x00000000
        /*0914*/ 	.short	0x0101
        /*0916*/ 	.byte	0x3f
	.zero		1


	//   ....[50]....
        /*0918*/ 	.word	0x00012100
        /*091c*/ 	.word	0x00000000
        /*0920*/ 	.word	0x00000000
        /*0924*/ 	.short	0x0101
        /*0926*/ 	.byte	0x3f
	.zero		1


	//   ....[51]....
        /*0928*/ 	.word	0x00014890
        /*092c*/ 	.word	0x00000009
        /*0930*/ 	.word	0x00022820
        /*0934*/ 	.short	0x010a
        /*0936*/ 	.byte	0x3f
	.zero		1


	//   ....[52]....
        /*0938*/ 	.word	0x00014920
        /*093c*/ 	.word	0x00000005
        /*0940*/ 	.word	0x000228a0
        /*0944*/ 	.short	0x010a
        /*0946*/ 	.byte	0x3f
	.zero		1


	//   ....[53]....
        /*0948*/ 	.word	0x00014b00
        /*094c*/ 	.word	0x00000005
        /*0950*/ 	.word	0x000228c0
        /*0954*/ 	.short	0x010a
        /*0956*/ 	.byte	0x3f
	.zero		1


	//   ....[54]....
        /*0958*/ 	.word	0x00014f10
        /*095c*/ 	.word	0x00000006
        /*0960*/ 	.word	0x000228a0
        /*0964*/ 	.short	0x010a
        /*0966*/ 	.byte	0x3f
	.zero		1


	//   ....[55]....
        /*0968*/ 	.word	0x000150d0
        /*096c*/ 	.word	0x00000006
        /*0970*/ 	.word	0x000228c0
        /*0974*/ 	.short	0x010a
        /*0976*/ 	.byte	0x3f
	.zero		1


	//   ....[56]....
        /*0978*/ 	.word	0x00015ea0
        /*097c*/ 	.word	0x00000005
        /*0980*/ 	.word	0x00022840
        /*0984*/ 	.short	0x010a
        /*0986*/ 	.byte	0x3f
	.zero		1


	//   ....[57]....
        /*0988*/ 	.word	0x00016290
        /*098c*/ 	.word	0x00000007
        /*0990*/ 	.word	0x00022820
        /*0994*/ 	.short	0x010a
        /*0996*/ 	.byte	0x3f
	.zero		1


	//   ....[58]....
        /*0998*/ 	.word	0x00016350
        /*099c*/ 	.word	0x00000002
        /*09a0*/ 	.word	0x00022860
        /*09a4*/ 	.short	0x010a
        /*09a6*/ 	.byte	0x3f
	.zero		1


	//   ....[59]....
        /*09a8*/ 	.word	0x00016970
        /*09ac*/ 	.word	0x00000003
        /*09b0*/ 	.word	0x00022840
        /*09b4*/ 	.short	0x010a
        /*09b6*/ 	.byte	0x3f
	.zero		1


	//   ....[60]....
        /*09b8*/ 	.word	0x00016b80
        /*09bc*/ 	.word	0x00000003
        /*09c0*/ 	.word	0x00022860
        /*09c4*/ 	.short	0x010a
        /*09c6*/ 	.byte	0x3f
	.zero		1


	//   ....[61]....
        /*09c8*/ 	.word	0x000170f0
        /*09cc*/ 	.word	0x00000002
        /*09d0*/ 	.word	0x00022840
        /*09d4*/ 	.short	0x010a
        /*09d6*/ 	.byte	0x3f
	.zero		1


	//   ....[62]....
        /*09d8*/ 	.word	0x000172f0
        /*09dc*/ 	.word	0x00000002
        /*09e0*/ 	.word	0x00022860
        /*09e4*/ 	.short	0x010a
        /*09e6*/ 	.byte	0x3f
	.zero		1


	//   ....[63]....
        /*09e8*/ 	.word	0x000177f0
        /*09ec*/ 	.word	0x00000002
        /*09f0*/ 	.word	0x00022840
        /*09f4*/ 	.short	0x010a
        /*09f6*/ 	.byte	0x3f
	.zero		1


	//   ....[64]....
        /*09f8*/ 	.word	0x00017a00
        /*09fc*/ 	.word	0x00000002
        /*0a00*/ 	.word	0x00022860
        /*0a04*/ 	.short	0x010a
        /*0a06*/ 	.byte	0x3f
	.zero		1


	//   ....[65]....
        /*0a08*/ 	.word	0x00018b90
        /*0a0c*/ 	.word	0x00000000
        /*0a10*/ 	.word	0x00022820
        /*0a14*/ 	.short	0x010a
        /*0a16*/ 	.byte	0x3f
	.zero		1


	//   ....[66]....
        /*0a18*/ 	.word	0x00018d40
        /*0a1c*/ 	.word	0x00000006
        /*0a20*/ 	.word	0x00000000
        /*0a24*/ 	.short	0x010a
        /*0a26*/ 	.byte	0x3f
	.zero		1


	//   ....[67]....
        /*0a28*/ 	.word	0x00018db0
        /*0a2c*/ 	.word	0x00000007
        /*0a30*/ 	.word	0x00000000
        /*0a34*/ 	.short	0x010a
        /*0a36*/ 	.byte	0x3f
	.zero		1


	//   ....[68]....
        /*0a38*/ 	.word	0x00018e20
        /*0a3c*/ 	.word	0x00000004
        /*0a40*/ 	.word	0x00000000
        /*0a44*/ 	.short	0x010a
        /*0a46*/ 	.byte	0x3f
	.zero		1


	//   ....[69]....
        /*0a48*/ 	.word	0x00018e50
        /*0a4c*/ 	.word	0x00000003
        /*0a50*/ 	.word	0x00000000
        /*0a54*/ 	.short	0x010a
        /*0a56*/ 	.byte	0x3f
	.zero		1


	//   ....[70]....
        /*0a58*/ 	.word	0x00018eb0
        /*0a5c*/ 	.word	0x00000058
        /*0a60*/ 	.word	0x00022890
        /*0a64*/ 	.short	0x010a
        /*0a66*/ 	.byte	0x3f
	.zero		1


	//   ....[71]....
        /*0a68*/ 	.word	0x00018f00
        /*0a6c*/ 	.word	0x00000058
        /*0a70*/ 	.word	0x00022890
        /*0a74*/ 	.short	0x010a
        /*0a76*/ 	.byte	0x3f
	.zero		1


	//   ....[72]....
        /*0a78*/ 	.word	0x00018f50
        /*0a7c*/ 	.word	0x00000058
        /*0a80*/ 	.word	0x00022890
        /*0a84*/ 	.short	0x010a
        /*0a86*/ 	.byte	0x3f
	.zero		1


	//   ....[73]....
        /*0a88*/ 	.word	0x00018fa0
        /*0a8c*/ 	.word	0x00000058
        /*0a90*/ 	.word	0x000228b0
        /*0a94*/ 	.short	0x010a
        /*0a96*/ 	.byte	0x3f
	.zero		1


	//   ....[74]....
        /*0a98*/ 	.word	0x000195e0
        /*0a9c*/ 	.word	0x00000012
        /*0aa0*/ 	.word	0x00022800
        /*0aa4*/ 	.short	0x010a
        /*0aa6*/ 	.byte	0x3f
	.zero		1


	//   ....[75]....
        /*0aa8*/ 	.word	0x00019b30
        /*0aac*/ 	.word	0x00000012
        /*0ab0*/ 	.word	0x00022800
        /*0ab4*/ 	.short	0x010a
        /*0ab6*/ 	.byte	0x3f
	.zero		1


	//   ....[76]....
        /*0ab8*/ 	.word	0x00019b80
        /*0abc*/ 	.word	0x0000000d
        /*0ac0*/ 	.word	0x00022830
        /*0ac4*/ 	.short	0x010a
        /*0ac6*/ 	.byte	0x3f
	.zero		1


	//   ....[77]....
        /*0ac8*/ 	.word	0x00019bd0
        /*0acc*/ 	.word	0x0000000d
        /*0ad0*/ 	.word	0x00022850
        /*0ad4*/ 	.short	0x010a
        /*0ad6*/ 	.byte	0x3f
	.zero		1


	//   ....[78]....
        /*0ad8*/ 	.word	0x00019c20
        /*0adc*/ 	.word	0x0000000e
        /*0ae0*/ 	.word	0x00022830
        /*0ae4*/ 	.short	0x010a
        /*0ae6*/ 	.byte	0x3f
	.zero		1


	//   ....[79]....
        /*0ae8*/ 	.word	0x00019c70
        /*0aec*/ 	.word	0x0000000e
        /*0af0*/ 	.word	0x00022850
        /*0af4*/ 	.short	0x010a
        /*0af6*/ 	.byte	0x3f
	.zero		1


	//   ....[80]....
        /*0af8*/ 	.word	0x00019cc0
        /*0afc*/ 	.word	0x0000000d
        /*0b00*/ 	.word	0x00022830
        /*0b04*/ 	.short	0x010a
        /*0b06*/ 	.byte	0x3f
	.zero		1


	//   ....[81]....
        /*0b08*/ 	.word	0x00019d10
        /*0b0c*/ 	.word	0x0000000d
        /*0b10*/ 	.word	0x00022850
        /*0b14*/ 	.short	0x010a
        /*0b16*/ 	.byte	0x3f
	.zero		1


	//   ....[82]....
        /*0b18*/ 	.word	0x00019eb0
        /*0b1c*/ 	.word	0x00000009
        /*0b20*/ 	.word	0x00022820
        /*0b24*/ 	.short	0x010a
        /*0b26*/ 	.byte	0x3f
	.zero		1


	//   ....[83]....
        /*0b28*/ 	.word	0x00019f00
        /*0b2c*/ 	.word	0x00000005
        /*0b30*/ 	.word	0x000228a0
        /*0b34*/ 	.short	0x010a
        /*0b36*/ 	.byte	0x3f
	.zero		1


	//   ....[84]....
        /*0b38*/ 	.word	0x00019f50
        /*0b3c*/ 	.word	0x00000005
        /*0b40*/ 	.word	0x000228c0
        /*0b44*/ 	.short	0x010a
        /*0b46*/ 	.byte	0x3f
	.zero		1


	//   ....[85]....
        /*0b48*/ 	.word	0x00019fa0
        /*0b4c*/ 	.word	0x00000006
        /*0b50*/ 	.word	0x000228a0
        /*0b54*/ 	.short	0x010a
        /*0b56*/ 	.byte	0x3f
	.zero		1


	//   ....[86]....
        /*0b58*/ 	.word	0x00019ff0
        /*0b5c*/ 	.word	0x00000006
        /*0b60*/ 	.word	0x000228c0
        /*0b64*/ 	.short	0x010a
        /*0b66*/ 	.byte	0x3f
	.zero		1


	//   ....[87]....
        /*0b68*/ 	.word	0x0001a190
        /*0b6c*/ 	.word	0x00000005
        /*0b70*/ 	.word	0x00022840
        /*0b74*/ 	.short	0x010a
        /*0b76*/ 	.byte	0x3f
	.zero		1


	//   ....[88]....
        /*0b78*/ 	.word	0x0001a210
        /*0b7c*/ 	.word	0x00000005
        /*0b80*/ 	.word	0x00022820
        /*0b84*/ 	.short	0x010a
        /*0b86*/ 	.byte	0x3f
	.zero		1


	//   ....[89]....
        /*0b88*/ 	.word	0x0001a260
        /*0b8c*/ 	.word	0x00000002
        /*0b90*/ 	.word	0x00022860
        /*0b94*/ 	.short	0x010a
        /*0b96*/ 	.byte	0x3f
	.zero		1


	//   ....[90]....
        /*0b98*/ 	.word	0x0001a2b0
        /*0b9c*/ 	.word	0x00000003
        /*0ba0*/ 	.word	0x00022840
        /*0ba4*/ 	.short	0x010a
        /*0ba6*/ 	.byte	0x3f
	.zero		1


	//   ....[91]....
        /*0ba8*/ 	.word	0x0001a300
        /*0bac*/ 	.word	0x00000003
        /*0bb0*/ 	.word	0x00022860
        /*0bb4*/ 	.short	0x010a
        /*0bb6*/ 	.byte	0x3f
	.zero		1


	//   ....[92]....
        /*0bb8*/ 	.word	0x0001a350
        /*0bbc*/ 	.word	0x00000002
        /*0bc0*/ 	.word	0x00022840
        /*0bc4*/ 	.short	0x010a
        /*0bc6*/ 	.byte	0x3f
	.zero		1


	//   ....[93]....
        /*0bc8*/ 	.word	0x0001a3a0
        /*0bcc*/ 	.word	0x00000002
        /*0bd0*/ 	.word	0x00022860
        /*0bd4*/ 	.short	0x010a
        /*0bd6*/ 	.byte	0x3f
	.zero		1


	//   ....[94]....
        /*0bd8*/ 	.word	0x0001a3f0
        /*0bdc*/ 	.word	0x00000002
        /*0be0*/ 	.word	0x00022840
        /*0be4*/ 	.short	0x010a
        /*0be6*/ 	.byte	0x3f
	.zero		1


	//   ....[95]....
        /*0be8*/ 	.word	0x0001a440
        /*0bec*/ 	.word	0x00000002
        /*0bf0*/ 	.word	0x00022860
        /*0bf4*/ 	.short	0x010a
        /*0bf6*/ 	.byte	0x3f
	.zero		1


	//   ....[96]....
        /*0bf8*/ 	.word	0x0001ae00
        /*0bfc*/ 	.word	0x00000000
        /*0c00*/ 	.word	0x00022820
        /*0c04*/ 	.short	0x010a
        /*0c06*/ 	.byte	0x3f
	.zero		1


	//   ....[97]....
        /*0c08*/ 	.word	0x0001afa0
        /*0c0c*/ 	.word	0x00000006
        /*0c10*/ 	.word	0x00000000
        /*0c14*/ 	.short	0x010a
        /*0c16*/ 	.byte	0x3f
	.zero		1


	//   ....[98]....
        /*0c18*/ 	.word	0x0001aff0
        /*0c1c*/ 	.word	0x00000007
        /*0c20*/ 	.word	0x00000000
        /*0c24*/ 	.short	0x010a
        /*0c26*/ 	.byte	0x3f
	.zero		1


	//   ....[99]....
        /*0c28*/ 	.word	0x0001b040
        /*0c2c*/ 	.word	0x00000004
        /*0c30*/ 	.word	0x00000000
        /*0c34*/ 	.short	0x010a
        /*0c36*/ 	.byte	0x3f
	.zero		1


	//----- nvinfo : EIATTR_NUM_MBARRIERS
	.align		4
.L_1585:
        /*0c38*/ 	.byte	0x03, 0x38
        /*0c3a*/ 	.short	0x0016


	//----- nvinfo : EIATTR_EXIT_INSTR_OFFSETS
	.align		4
        /*0c3c*/ 	.byte	0x04, 0x1c
        /*0c3e*/ 	.short	(.L_1587 - .L_1586)


	//   ....[0]....
.L_1586:
        /*0c40*/ 	.word	0x00018ea0


	//----- nvinfo : EIATTR_MAX_THREADS
	.align		4
.L_1587:
        /*0c44*/ 	.byte	0x04, 0x05
        /*0c46*/ 	.short	(.L_1589 - .L_1588)
.L_1588:
        /*0c48*/ 	.word	0x00000180
        /*0c4c*/ 	.word	0x00000001
        /*0c50*/ 	.word	0x00000001


	//----- nvinfo : EIATTR_CRS_STACK_SIZE
	.align		4
.L_1589:
        /*0c54*/ 	.byte	0x04, 0x1e
        /*0c56*/ 	.short	(.L_1591 - .L_1590)
.L_1590:
        /*0c58*/ 	.word	0x00000000


	//----- nvinfo : EIATTR_CBANK_PARAM_SIZE
	.align		4
.L_1591:
        /*0c5c*/ 	.byte	0x03, 0x19
        /*0c5e*/ 	.short	0x0a70


	//----- nvinfo : EIATTR_PARAM_CBANK
	.align		4
        /*0c60*/ 	.byte	0x04, 0x0a
        /*0c62*/ 	.short	(.L_1593 - .L_1592)
	.align		4
.L_1592:
        /*0c64*/ 	.word	index@(.nv.constant0._ZN7cutlass13device_kernelIN5flash11enable_sm90INS1_16FlashAttnFwdSm90INS1_25CollectiveMainloopFwdSm90ILi2EN4cute5tupleIJNS5_1CILi1EEES8_S8_EEENS6_IJNS7_ILi128EEENS7_ILi96EEENS7_ILi64EEEEEELi256ENS_6half_tEfNS_4arch4Sm90ELb1ELb0ELb1ELb1ELb0ELb1ELb0ELb1ELb0ELb0ELb0ELb0EEENS1_21CollectiveEpilogueFwdINS6_IJSA_NS7_ILi256EEESB_EEES9_SE_SG_Li256ELb1ELb0ELb0ELb0EEENS1_36VarlenDynamicPersistentTileSchedulerILi128ELi96ELi256ELi32ELb0ELb0ELb1ELb1ELb1ELb1EEEEEEEEEvNT_6ParamsE)
        /*0c68*/ 	.short	0x0210
        /*0c6a*/ 	.short	0x0a70


	//----- nvinfo : EIATTR_SW_WAR
	.align		4
.L_1593:
        /*0c6c*/ 	.byte	0x04, 0x36
        /*0c6e*/ 	.short	(.L_1595 - .L_1594)
.L_1594:
        /*0c70*/ 	.word	0x00000008
.L_1595:


//--------------------- .nv.info._ZN7cutlass13device_kernelIN5flash11enable_sm90INS1_16FlashAttnFwdSm90INS1_25CollectiveMainloopFwdSm90ILi2EN4cute5tupleIJNS5_1CILi1EEES8_S8_EEENS6_IJNS7_ILi128EEENS7_ILi96EEENS7_ILi64EEEEEELi256ENS_6half_tEfNS_4arch4Sm90ELb1ELb0ELb1ELb1ELb0ELb0ELb1ELb1ELb0ELb0ELb0ELb0EEENS1_21CollectiveEpilogueFwdINS6_IJSA_NS7_ILi256EEESB_EEES9_SE_SG_Li256ELb1ELb0ELb0ELb0EEENS1_36VarlenDynamicPersistentTileSchedulerILi128ELi96ELi256ELi32ELb0ELb0ELb1ELb1ELb1ELb1EEEEEEEEEvNT_6ParamsE --------------------------
	.section	.nv.info._ZN7cutlass13device_kernelIN5flash11enable_sm90INS1_16FlashAttnFwdSm90INS1_25CollectiveMainloopFwdSm90ILi2EN4cute5tupleIJNS5_1CILi1EEES8_S8_EEENS6_IJNS7_ILi128EEENS7_ILi96EEENS7_ILi64EEEEEELi256ENS_6half_tEfNS_4arch4Sm90ELb1ELb0ELb1ELb1ELb0ELb0ELb1ELb1ELb0ELb0ELb0ELb0EEENS1_21CollectiveEpilogueFwdINS6_IJSA_NS7_ILi256EEESB_EEES9_SE_SG_Li256ELb1ELb0ELb0ELb0EEENS1_36VarlenDynamicPersistentTileSchedulerILi128ELi96ELi256ELi32ELb0ELb0ELb1ELb1ELb1ELb1EEEEEEEEEvNT_6ParamsE,"",@"SHT_CUDA_INFO"
	.sectionflags	@""
	.align	4


	//----- nvinfo : EIATTR_CUDA_API_VERSION
	.align		4
        /*0000*/ 	.byte	0x04, 0x37
        /*0002*/ 	.short	(.L_1597 - .L_1596)
.L_1596:
        /*0004*/ 	.word	0x00000082


	//----- nvinfo : EIATTR_KPARAM_INFO
	.align		4
.L_1597:
        /*0008*/ 	.byte	0x04, 0x17
        /*000a*/ 	.short	(.L_1599 - .L_1598)
.L_1598:
        /*000c*/ 	.word	0x00000000
        /*0010*/ 	.short	0x0000
        /*0012*/ 	.short	0x0070
        /*0014*/ 	.byte	0x00, 0xf0, 0x01, 0x2c


	//----- nvinfo : EIATTR_SPARSE_MMA_MASK
	.align		4
.L_1599:
        /*0018*/ 	.byte	0x03, 0x50
        /*001a*/ 	.short	0x0000


	//----- nvinfo : EIATTR_MAXREG_COUNT
	.align		4
        /*001c*/ 	.byte	0x03, 0x1b
        /*001e*/ 	.short	0x00a8


	//----- nvinfo : EIATTR_NUM_BARRIERS
	.align		4
        /*0020*/ 	.byte	0x02, 0x4c
        /*0022*/ 	.byte	0x10
	.zero		1


	//----- nvinfo : EIATTR_EXTERNS
	.align		4
        /*0024*/ 	.byte	0x04, 0x0f
        /*0026*/ 	.short	(.L_1601 - .L_1600)


	//   ....[0]....
	.align		4
.L_1600:
        /*0028*/ 	.word	index@(__assertfail)


	//----- nvinfo : EIATTR_ANNOTATIONS
	.align		4
.L_1601:
        /*002c*/ 	.byte	0x04, 0x55
        /*002e*/ 	.short	(.L_1603 - .L_1602)


	//   ....[0]....
.L_1602:
        /* <DEDUP_REMOVED lines=27> */


	//----- nvinfo : EIATTR_MERCURY_ISA_VERSION
	.align		4
.L_1603:
        /*01d0*/ 	.byte	0x03, 0x5f
        /*01d2*/ 	.short	0x0101


	//----- nvinfo : EIATTR_UNUSED_LOAD_BYTE_OFFSET
	.align		4
        /*01d4*/ 	.byte	0x04, 0x44
        /*01d6*/ 	.short	(.L_1605 - .L_1604)


	//   ....[0]....
.L_1604:
        /*01d8*/ 	.word	0x00000ad0
        /*01dc*/ 	.word	0x0000fff0


	//   ....[1]....
        /*01e0*/ 	.word	0x0000aa60
        /*01e4*/ 	.word	0x0000fff0


	//----- nvinfo : EIATTR_INT_WARP_WIDE_INSTR_OFFSETS
	.align		4
.L_1605:
        /*01e8*/ 	.byte	0x04, 0x31
        /*01ea*/ 	.short	(.L_1607 - .L_1606)


	//   ....[0]....
.L_1606:
        /*01ec*/ 	.word	0x00000190


	//   ....[1]....
        /*01f0*/ 	.word	0x000001d0


	//   ....[2]....
        /*01f4*/ 	.word	0x00000240


	//   ....[3]....
        /*01f8*/ 	.word	0x00000250


	//   ....[4]....
        /*01fc*/ 	.word	0x0000e880


	//   ....[5]....
        /*0200*/ 	.word	0x0000e920


	//   ....[6]....
        /*0204*/ 	.word	0x0000edc0


	//   ....[7]....
        /*0208*/ 	.word	0x0000edf0


	//   ....[8]....
        /*020c*/ 	.word	0x000113d0


	//   ....[9]....
        /*0210*/ 	.word	0x00011470


	//----- nvinfo : EIATTR_COOP_GROUP_MASK_REGIDS
	.align		4
.L_1607:
        /*0214*/ 	.byte	0x04, 0x29
        /*0216*/ 	.short	(.L_1609 - .L_1608)


	//   ....[0]....
.L_1608:
        /*0218*/ 	.word	0xffffffff


	//   ....[1]....
        /*021c*/ 	.word	0xffffffff


	//   ....[2]....
        /*0220*/ 	.word	0xffffffff


	//   ....[3]....
        /*0224*/ 	.word	0xffffffff


	//   ....[4]....
        /*0228*/ 	.word	0xffffffff


	//   ....[5]....
        /*022c*/ 	.word	0xffffffff


	//   ....[6]....
        /*0230*/ 	.word	0xffffffff


	//   ....[7]....
        /*0234*/ 	.word	0xffffffff


	//   ....[8]....
        /*0238*/ 	.word	0xffffffff


	//   ....[9]....
        /*023c*/ 	.word	0xffffffff


	//   ....[10]....
        /*0240*/ 	.word	0xffffffff


	//   ....[11]....
        /*0244*/ 	.word	0xffffffff


	//   ....[12]....
        /*0248*/ 	.word	0xffffffff


	//   ....[13]....
        /*024c*/ 	.word	0xffffffff


	//   ....[14]....
        /*0250*/ 	.word	0xffffffff


	//   ....[15]....
        /*0254*/ 	.word	0xffffffff


	//   ....[16]....
        /*0258*/ 	.word	0xffffffff


	//   ....[17]....
        /*025c*/ 	.word	0xffffffff


	//   ....[18]....
        /*0260*/ 	.word	0xffffffff


	//   ....[19]....
        /*0264*/ 	.word	0xffffffff


	//   ....[20]....
        /*0268*/ 	.word	0xffffffff


	//   ....[21]....
        /*026c*/ 	.word	0xffffffff


	//   ....[22]....
        /*0270*/ 	.word	0xffffffff


	//   ....[23]....
        /*0274*/ 	.word	0xffffffff


	//   ....[24]....
        /*0278*/ 	.word	0xffffffff


	//   ....[25]....
        /*027c*/ 	.word	0xffffffff


	//   ....[26]....
        /*0280*/ 	.word	0xffffffff


	//   ....[27]....
        /*0284*/ 	.word	0xffffffff


	//   ....[28]....
        /*0288*/ 	.word	0xffffffff


	//   ....[29]....
        /*028c*/ 	.word	0xffffffff


	//   ....[30]....
        /*0290*/ 	.word	0xffffffff


	//   ....[31]....
        /*0294*/ 	.word	0xffffffff


	//   ....[32]....
        /*0298*/ 	.word	0xffffffff


	//   ....[33]....
        /*029c*/ 	.word	0xffffffff


	//   ....[34]....
        /*02a0*/ 	.word	0xffffffff


	//   ....[35]....
        /*02a4*/ 	.word	0xffffffff


	//   ....[36]....
        /*02a8*/ 	.word	0xffffffff


	//   ....[37]....
        /*02ac*/ 	.word	0xffffffff


	//   ....[38]....
        /*02b0*/ 	.word	0xffffffff


	//   ....[39]....
        /*02b4*/ 	.word	0xffffffff


	//   ....[40]....
        /*02b8*/ 	.word	0xffffffff


	//   ....[41]....
        /*02bc*/ 	.word	0xffffffff


	//   ....[42]....
        /*02c0*/ 	.word	0xffffffff


	//   ....[43]....
        /*02c4*/ 	.word	0xffffffff


	//   ....[44]....
        /*02c8*/ 	.word	0xffffffff


	//   ....[45]....
        /*02cc*/ 	.word	0xffffffff


	//   ....[46]....
        /*02d0*/ 	.word	0xffffffff


	//   ....[47]....
        /*02d4*/ 	.word	0xffffffff


	//   ....[48]....
        /*02d8*/ 	.word	0xffffffff


	//   ....[49]....
        /*02dc*/ 	.word	0xffffffff


	//   ....[50]....
        /*02e0*/ 	.word	0xffffffff


	//   ....[51]....
        /*02e4*/ 	.word	0xffffffff


	//   ....[52]....
        /*02e8*/ 	.word	0xffffffff


	//   ....[53]....
        /*02ec*/ 	.word	0xffffffff


	//   ....[54]....
        /*02f0*/ 	.word	0xffffffff


	//   ....[55]....
        /*02f4*/ 	.word	0xffffffff


	//   ....[56]....
        /*02f8*/ 	.word	0xffffffff


	//   ....[57]....
        /*02fc*/ 	.word	0xffffffff


	//   ....[58]....
        /*0300*/ 	.word	0x0500000f


	//   ....[59]....
        /*0304*/ 	.word	0x0500000f


	//   ....[60]....
        /*0308*/ 	.word	0x0500000f


	//   ....[61]....
        /*030c*/ 	.word	0x0500000f


	//   ....[62]....
        /*0310*/ 	.word	0x0500000f


	//   ....[63]....
        /*0314*/ 	.word	0x0500000f


	//   ....[64]....
        /*0318*/ 	.word	0x0500000f


	//   ....[65]....
        /*031c*/ 	.word	0x0500000f


	//   ....[66]....
        /*0320*/ 	.word	0x0500000f


	//   ....[67]....
        /*0324*/ 	.word	0x0500000f


	//   ....[68]....
        /*0328*/ 	.word	0x0500000f


	//   ....[69]....
        /*032c*/ 	.word	0x0500000f


	//   ....[70]....
        /*0330*/ 	.word	0x0500000f


	//   ....[71]....
        /*0334*/ 	.word	0x0500000f


	//   ....[72]....
        /*0338*/ 	.word	0x0500000f


	//   ....[73]....
        /*033c*/ 	.word	0x0500000f


	//   ....[74]....
        /*0340*/ 	.word	0x0500000f


	//   ....[75]....
        /*0344*/ 	.word	0x0500000f


	//   ....[76]....
        /*0348*/ 	.word	0x0500000f


	//----- nvinfo : EIATTR_COOP_GROUP_INSTR_OFFSETS
	.align		4
.L_1609:
        /*034c*/ 	.byte	0x04, 0x28
        /*034e*/ 	.short	(.L_1611 - .L_1610)


	//   ....[0]....
.L_1610:
        /*0350*/ 	.word	0x00000070


	//   ....[1]....
        /*0354*/ 	.word	0x000001a0


	//   ....[2]....
        /*0358*/ 	.word	0x000001f0


	//   ....[3]....
        /*035c*/ 	.word	0x00000440


	//   ....[4]....
        /*0360*/ 	.word	0x000005a0


	//   ....[5]....
        /*0364*/ 	.word	0x000006c0


	//   ....[6]....
        /*0368*/ 	.word	0x00000820


	//   ....[7]....
        /*036c*/ 	.word	0x000017c0


	//   ....[8]....
        /*0370*/ 	.word	0x00003760


	//   ....[9]....
        /*0374*/ 	.word	0x00003820


	//   ....[10]....
        /*0378*/ 	.word	0x00003870


	//   ....[11]....
        /*037c*/ 	.word	0x000038e0


	//   ....[12]....
        /*0380*/ 	.word	0x00005f90


	//   ....[13]....
        /*0384*/ 	.word	0x00006050


	//   ....[14]....
        /*0388*/ 	.word	0x00006060


	//   ....[15]....
        /*038c*/ 	.word	0x000060b0


	//   ....[16]....
        /*0390*/ 	.word	0x00008980


	//   ....[17]....
        /*0394*/ 	.word	0x00008a00


	//   ....[18]....
        /*0398*/ 	.word	0x00008a10


	//   ....[19]....
        /*039c*/ 	.word	0x00008a50


	//   ....[20]....
        /*03a0*/ 	.word	0x0000a000


	//   ....[21]....
        /*03a4*/ 	.word	0x0000a070


	//   ....[22]....
        /*03a8*/ 	.word	0x0000a0c0


	//   ....[23]....
        /*03ac*/ 	.word	0x0000a0f0


	//   ....[24]....
        /*03b0*/ 	.word	0x0000d620


	//   ....[25]....
        /*03b4*/ 	.word	0x0000d7b0


	//   ....[26]....
        /*03b8*/ 	.word	0x0000d7e0


	//   ....[27]....
        /*03bc*/ 	.word	0x0000d820


	//   ....[28]....
        /*03c0*/ 	.word	0x0000d890


	//   ....[29]....
        /*03c4*/ 	.word	0x0000d8f0


	//   ....[30]....
        /*03c8*/ 	.word	0x0000d930


	//   ....[31]....
        /*03cc*/ 	.word	0x0000dae0


	//   ....[32]....
        /*03d0*/ 	.word	0x0000db40


	//   ....[33]....
        /*03d4*/ 	.word	0x0000db80


	//   ....[34]....
        /*03d8*/ 	.word	0x0000dbc0


	//   ....[35]....
        /*03dc*/ 	.word	0x0000dbf0


	//   ....[36]....
        /*03e0*/ 	.word	0x0000dc20


	//   ....[37]....
        /*03e4*/ 	.word	0x0000dcc0


	//   ....[38]....
        /*03e8*/ 	.word	0x0000dd20


	//   ....[39]....
        /*03ec*/ 	.word	0x0000ddb0


	//   ....[40]....
        /*03f0*/ 	.word	0x00011500


	//   ....[41]....
        /*03f4*/ 	.word	0x00011510


	//   ....[42]....
        /*03f8*/ 	.word	0x00011630


	//   ....[43]....
        /*03fc*/ 	.word	0x00011690


	//   ....[44]....
        /*0400*/ 	.word	0x000116d0


	//   ....[45]....
        /*0404*/ 	.word	0x00011710


	//   ....[46]....
        /*0408*/ 	.word	0x00011740


	//   ....[47]....
        /*040c*/ 	.word	0x00011770


	//   ....[48]....
        /*0410*/ 	.word	0x00011910


	//   ....[49]....
        /*0414*/ 	.word	0x00011970


	//   ....[50]....
        /*0418*/ 	.word	0x000119b0


	//   ....[51]....
        /*041c*/ 	.word	0x000119f0


	//   ....[52]....
        /*0420*/ 	.word	0x00011a20


	//   ....[53]....
        /*0424*/ 	.word	0x00011a50


	//   ....[54]....
        /*0428*/ 	.word	0x00011b10


	//   ....[55]....
        /*042c*/ 	.word	0x00011b30


	//   ....[56]....
        /*0430*/ 	.word	0x00011ba0


	//   ....[57]....
        /*0434*/ 	.word	0x00012220


	//   ....[58]....
        /*0438*/ 	.word	0x00012840


	//   ....[59]....
        /*043c*/ 	.word	0x00012c60


	//   ....[60]....
        /*0440*/ 	.word	0x00012cf0


	//   ....[61]....
        /*0444*/ 	.word	0x00012d90


	//   ....[62]....
        /*0448*/ 	.word	0x00012e40


	//   ....[63]....
        /*044c*/ 	.word	0x00012ec0


	//   ....[64]....
        /*0450*/ 	.word	0x00012f40


	//   ....[65]....
        /*0454*/ 	.word	0x00012fc0


	//   ....[66]....
        /*0458*/ 	.word	0x00013040


	//   ....[67]....
        /*045c*/ 	.word	0x000130d0


	//   ....[68]....
        /*0460*/ 	.word	0x00013180


	//   ....[69]....
        /*0464*/ 	.word	0x00013200


	//   ....[70]....
        /*0468*/ 	.word	0x00013280


	//   ....[71]....
        /*046c*/ 	.word	0x00013300


	//   ....[72]....
        /*0470*/ 	.word	0x00013380


	//   ....[73]....
        /*0474*/ 	.word	0x000133f0


	//   ....[74]....
        /*0478*/ 	.word	0x00013490


	//   ....[75]....
        /*047c*/ 	.word	0x00013520


	//   ....[76]....
        /*0480*/ 	.word	0x00013650


	//----- nvinfo : EIATTR_REG_RECONFIG
	.align		4
.L_1611:
        /*0484*/ 	.byte	0x01, 0x54
	.zero		2


	//----- nvinfo : EIATTR_SYSCALL_OFFSETS
	.align		4
        /*0488*/ 	.byte	0x04, 0x46
        /*048a*/ 	.short	(.L_1613 - .L_1612)


	//   ....[0]....
.L_1612:
        /*048c*/ 	.word	0x00001a20


	//   ....[1]....
        /*0490*/ 	.word	0x0000eab0


	//   ....[2]....
        /*0494*/ 	.word	0x0000ebf0


	//   ....[3]....
        /*0498*/ 	.word	0x0000ecf0


	//----- nvinfo : EIATTR_MBARRIER_INSTR_OFFSETS
	.align		4
.L_1613:
        /*049c*/ 	.byte	0x04, 0x39
        /*049e*/ 	.short	(.L_1615 - .L_1614)


	//   ....[0]....
.L_1614:
        /*04a0*/ 	.word	0x000002e0
        /*04a4*/ 	.word	0x000000ff
        /*04a8*/ 	.word	0x00032400
        /*04ac*/ 	.short	0x0100
        /*04ae*/ 	.byte	0x08
	.zero		1


	//   ....[1]....
        /*04b0*/ 	.word	0x000002f0
        /*04b4*/ 	.word	0x000000ff
        /*04b8*/ 	.word	0x00032410
        /*04bc*/ 	.short	0x0100
        /*04be*/ 	.byte	0x08
	.zero		1


	//   ....[2]....
        /*04c0*/ 	.word	0x00000300
        /*04c4*/ 	.word	0x000000ff
        /*04c8*/ 	.word	0x00032420
        /*04cc*/ 	.short	0x0100
        /*04ce*/ 	.byte	0x08
	.zero		1


	//   ....[3]....
        /*04d0*/ 	.word	0x000003f0
        /*04d4*/ 	.word	0x000000ff
        /*04d8*/ 	.word	0x00032430
        /*04dc*/ 	.short	0x0100
        /*04de*/ 	.byte	0x08
	.zero		1


	//   ....[4]....
        /*04e0*/ 	.word	0x00000400
        /*04e4*/ 	.word	0x000000ff
        /*04e8*/ 	.word	0x00032440
        /*04ec*/ 	.short	0x0100
        /*04ee*/ 	.byte	0x08
	.zero		1


	//   ....[5]....
        /*04f0*/ 	.word	0x00000410
        /*04f4*/ 	.word	0x000000ff
        /*04f8*/ 	.word	0x00032438
        /*04fc*/ 	.short	0x0100
        /*04fe*/ 	.byte	0x08
	.zero		1


	//   ....[6]....
        /*0500*/ 	.word	0x00000420
        /*0504*/ 	.word	0x000000ff
        /*0508*/ 	.word	0x00032448
        /*050c*/ 	.short	0x0100
        /*050e*/ 	.byte	0x08
	.zero		1


	//   ....[7]....
        /*0510*/ 	.word	0x00000550
        /*0514*/ 	.word	0x000000ff
        /*0518*/ 	.word	0x00032450
        /*051c*/ 	.short	0x0100
        /*051e*/ 	.byte	0x08
	.zero		1


	//   ....[8]....
        /*0520*/ 	.word	0x00000560
        /*0524*/ 	.word	0x000000ff
        /*0528*/ 	.word	0x00032460
        /*052c*/ 	.short	0x0100
        /*052e*/ 	.byte	0x08
	.zero		1


	//   ....[9]....
        /*0530*/ 	.word	0x00000570
        /*0534*/ 	.word	0x000000ff
        /*0538*/ 	.word	0x00032458
        /*053c*/ 	.short	0x0100
        /*053e*/ 	.byte	0x08
	.zero		1


	//   ....[10]....
        /*0540*/ 	.word	0x00000580
        /*0544*/ 	.word	0x000000ff
        /*0548*/ 	.word	0x00032468
        /*054c*/ 	.short	0x0100
        /*054e*/ 	.byte	0x08
	.zero		1


	//   ....[11]....
        /*0550*/ 	.word	0x00000670
        /*0554*/ 	.word	0x000000ff
        /*0558*/ 	.word	0x00032470
        /*055c*/ 	.short	0x0100
        /*055e*/ 	.byte	0x06
	.zero		1


	//   ....[12]....
        /*0560*/ 	.word	0x00000680
        /*0564*/ 	.word	0x000000ff
        /*0568*/ 	.word	0x00032480
        /*056c*/ 	.short	0x0100
        /*056e*/ 	.byte	0x06
	.zero		1


	//   ....[13]....
        /*0570*/ 	.word	0x00000690
        /*0574*/ 	.word	0x000000ff
        /*0578*/ 	.word	0x00032478
        /*057c*/ 	.short	0x0100
        /*057e*/ 	.byte	0x06
	.zero		1


	//   ....[14]....
        /*0580*/ 	.word	0x000006a0
        /*0584*/ 	.word	0x000000ff
        /*0588*/ 	.word	0x00032488
        /*058c*/ 	.short	0x0100
        /*058e*/ 	.byte	0x06
	.zero		1


	//   ....[15]....
        /*0590*/ 	.word	0x000007d0
        /*0594*/ 	.word	0x000000ff
        /*0598*/ 	.word	0x00032490
        /*059c*/ 	.short	0x0100
        /*059e*/ 	.byte	0x08
	.zero		1


	//   ....[16]....
        /*05a0*/ 	.word	0x000007e0
        /*05a4*/ 	.word	0x000000ff
        /*05a8*/ 	.word	0x000324a0
        /*05ac*/ 	.short	0x0100
        /*05ae*/ 	.byte	0x08
	.zero		1


	//   ....[17]....
        /*05b0*/ 	.word	0x000007f0
        /*05b4*/ 	.word	0x000000ff
        /*05b8*/ 	.word	0x00032498
        /*05bc*/ 	.short	0x0100
        /*05be*/ 	.byte	0x08
	.zero		1


	//   ....[18]....
        /*05c0*/ 	.word	0x00000800
        /*05c4*/ 	.word	0x000000ff
        /*05c8*/ 	.word	0x000324a8
        /*05cc*/ 	.short	0x0100
        /*05ce*/ 	.byte	0x08
	.zero		1


	//   ....[19]....
        /*05d0*/ 	.word	0x00000930
        /*05d4*/ 	.word	0x000000ff
        /*05d8*/ 	.word	0x000324b0
        /*05dc*/ 	.short	0x0100
        /*05de*/ 	.byte	0x08
	.zero		1


	//   ....[20]....
        /*05e0*/ 	.word	0x00000940
        /*05e4*/ 	.word	0x000000ff
        /*05e8*/ 	.word	0x000324c0
        /*05ec*/ 	.short	0x0100
        /*05ee*/ 	.byte	0x08
	.zero		1


	//   ....[21]....
        /*05f0*/ 	.word	0x00000950
        /*05f4*/ 	.word	0x000000ff
        /*05f8*/ 	.word	0x000324b8
        /*05fc*/ 	.short	0x0100
        /*05fe*/ 	.byte	0x08
	.zero		1


	//   ....[22]....
        /*0600*/ 	.word	0x00000960
        /*0604*/ 	.word	0x000000ff
        /*0608*/ 	.word	0x000324c8
        /*060c*/ 	.short	0x0100
        /*060e*/ 	.byte	0x08
	.zero		1


	//   ....[23]....
        /*0610*/ 	.word	0x00001ac0
        /*0614*/ 	.word	0x00000005
        /*0618*/ 	.word	0x00032400
        /*061c*/ 	.short	0x010a
        /*061e*/ 	.byte	0x3f
	.zero		1


	//   ....[24]....
        /*0620*/ 	.word	0x00001ba0
        /*0624*/ 	.word	0x00000000
        /*0628*/ 	.word	0x00032430
        /*062c*/ 	.short	0x010a
        /*062e*/ 	.byte	0x3f
	.zero		1


	//   ....[25]....
        /*0630*/ 	.word	0x00001be0
        /*0634*/ 	.word	0x00000000
        /*0638*/ 	.word	0x00032430
        /*063c*/ 	.short	0x010a
        /*063e*/ 	.byte	0x3f
	.zero		1


	//   ....[26]....
        /*0640*/ 	.word	0x00001ee0
        /*0644*/ 	.word	0x00000005
        /*0648*/ 	.word	0x00032410
        /*064c*/ 	.short	0x010a
        /*064e*/ 	.byte	0x3f
	.zero		1


	//   ....[27]....
        /*0650*/ 	.word	0x00001f20
        /*0654*/ 	.word	0x00000000
        /*0658*/ 	.word	0x00032450
        /*065c*/ 	.short	0x010a
        /*065e*/ 	.byte	0x3f
	.zero		1


	//   ....[28]....
        /*0660*/ 	.word	0x00001f60
        /*0664*/ 	.word	0x00000000
        /*0668*/ 	.word	0x00032450
        /*066c*/ 	.short	0x010a
        /*066e*/ 	.byte	0x3f
	.zero		1


	//   ....[29]....
        /*0670*/ 	.word	0x00003b50
        /*0674*/ 	.word	0x00000018
        /*0678*/ 	.word	0x00000000
        /*067c*/ 	.short	0x0101
        /*067e*/ 	.byte	0x3f
	.zero		1


	//   ....[30]....
        /*0680*/ 	.word	0x00004650
        /*0684*/ 	.word	0x00000000
        /*0688*/ 	.word	0x00000000
        /*068c*/ 	.short	0x0101
        /*068e*/ 	.byte	0x3f
	.zero		1


	//   ....[31]....
        /*0690*/ 	.word	0x00004780
        /*0694*/ 	.word	0x000000ff
        /*0698*/ 	.word	0x00032430
        /*069c*/ 	.short	0x010a
        /*069e*/ 	.byte	0x04
	.zero		1


	//   ....[32]....
        /*06a0*/ 	.word	0x000047c0
        /*06a4*/ 	.word	0x000000ff
        /*06a8*/ 	.word	0x00032430
        /*06ac*/ 	.short	0x010a
        /*06ae*/ 	.byte	0x04
	.zero		1


	//   ....[33]....
        /*06b0*/ 	.word	0x000049d0
        /*06b4*/ 	.word	0x000000ff
        /*06b8*/ 	.word	0x00032450
        /*06bc*/ 	.short	0x010a
        /*06be*/ 	.byte	0x04
	.zero		1


	//   ....[34]....
        /*06c0*/ 	.word	0x00004a10
        /*06c4*/ 	.word	0x000000ff
        /*06c8*/ 	.word	0x00032450
        /*06cc*/ 	.short	0x010a
        /*06ce*/ 	.byte	0x04
	.zero		1


	//   ....[35]....
        /*06d0*/ 	.word	0x00006380
        /*06d4*/ 	.word	0x00000098
        /*06d8*/ 	.word	0x00000000
        /*06dc*/ 	.short	0x0101
        /*06de*/ 	.byte	0x3f
	.zero		1


	//   ....[36]....
        /*06e0*/ 	.word	0x00007690
        /*06e4*/ 	.word	0x000000af
        /*06e8*/ 	.word	0x00000000
        /*06ec*/ 	.short	0x0101
        /*06ee*/ 	.byte	0x3f
	.zero		1


	//   ....[37]....
        /*06f0*/ 	.word	0x000077d0
        /*06f4*/ 	.word	0x000000ff
        /*06f8*/ 	.word	0x00032430
        /*06fc*/ 	.short	0x010a
        /*06fe*/ 	.byte	0x05
	.zero		1


	//   ....[38]....
        /*0700*/ 	.word	0x00007810
        /*0704*/ 	.word	0x000000ff
        /*0708*/ 	.word	0x00032430
        /*070c*/ 	.short	0x010a
        /*070e*/ 	.byte	0x05
	.zero		1


	//   ....[39]....
        /*0710*/ 	.word	0x00007a20
        /*0714*/ 	.word	0x000000ff
        /*0718*/ 	.word	0x00032450
        /*071c*/ 	.short	0x010a
        /*071e*/ 	.byte	0x05
	.zero		1


	//   ....[40]....
        /*0720*/ 	.word	0x00007a60
        /*0724*/ 	.word	0x000000ff
        /*0728*/ 	.word	0x00032450
        /*072c*/ 	.short	0x010a
        /*072e*/ 	.byte	0x05
	.zero		1


	//   ....[41]....
        /*0730*/ 	.word	0x00008cb0
        /*0734*/ 	.word	0x00000098
        /*0738*/ 	.word	0x00000000
        /*073c*/ 	.short	0x0101
        /*073e*/ 	.byte	0x3f
	.zero		1


	//   ....[42]....
        /*0740*/ 	.word	0x00009e50
        /*0744*/ 	.word	0x000000d7
        /*0748*/ 	.word	0x00000000
        /*074c*/ 	.short	0x0101
        /*074e*/ 	.byte	0x3f
	.zero		1


	//   ....[43]....
        /*0750*/ 	.word	0x0000c1c0
        /*0754*/ 	.word	0x00000097
        /*0758*/ 	.word	0x00000000
        /*075c*/ 	.short	0x0101
        /*075e*/ 	.byte	0x3f
	.zero		1


	//   ....[44]....
        /*0760*/ 	.word	0x0000f240
        /*0764*/ 	.word	0x00000008
        /*0768*/ 	.word	0x00032440
        /*076c*/ 	.short	0x010a
        /*076e*/ 	.byte	0x3f
	.zero		1


	//   ....[45]....
        /*0770*/ 	.word	0x0000f850
        /*0774*/ 	.word	0x00000008
        /*0778*/ 	.word	0x00032420
        /*077c*/ 	.short	0x010a
        /*077e*/ 	.byte	0x3f
	.zero		1


	//   ....[46]....
        /*0780*/ 	.word	0x0000f920
        /*0784*/ 	.word	0x0000000b
        /*0788*/ 	.word	0x00032460
        /*078c*/ 	.short	0x010a
        /*078e*/ 	.byte	0x3f
	.zero		1


	//   ....[47]....
        /*0790*/ 	.word	0x0000ff60
        /*0794*/ 	.word	0x00000002
        /*0798*/ 	.word	0x00032440
        /*079c*/ 	.short	0x010a
        /*079e*/ 	.byte	0x3f
	.zero		1


	//   ....[48]....
        /*07a0*/ 	.word	0x00010170
        /*07a4*/ 	.word	0x00000002
        /*07a8*/ 	.word	0x00032460
        /*07ac*/ 	.short	0x010a
        /*07ae*/ 	.byte	0x3f
	.zero		1


	//   ....[49]....
        /*07b0*/ 	.word	0x000106e0
        /*07b4*/ 	.word	0x00000002
        /*07b8*/ 	.word	0x00032440
        /*07bc*/ 	.short	0x010a
        /*07be*/ 	.byte	0x3f
	.zero		1


	//   ....[50]....
        /*07c0*/ 	.word	0x000108e0
        /*07c4*/ 	.word	0x00000002
        /*07c8*/ 	.word	0x00032460
        /*07cc*/ 	.short	0x010a
        /*07ce*/ 	.byte	0x3f
	.zero		1


	//   ....[51]....
        /*07d0*/ 	.word	0x00010de0
        /*07d4*/ 	.word	0x00000002
        /*07d8*/ 	.word	0x00032440
        /*07dc*/ 	.short	0x010a
        /*07de*/ 	.byte	0x3f
	.zero		1


	//   ....[52]....
        /*07e0*/ 	.word	0x00010ff0
        /*07e4*/ 	.word	0x00000002
        /*07e8*/ 	.word	0x00032460
        /*07ec*/ 	.short	0x010a
        /*07ee*/ 	.byte	0x3f
	.zero		1


	//   ....[53]....
        /*07f0*/ 	.word	0x000121b0
        /*07f4*/ 	.word	0x00000000
        /*07f8*/ 	.word	0x00032420
        /*07fc*/ 	.short	0x010a
        /*07fe*/ 	.byte	0x3f
	.zero		1


	//   ....[54]....
        /*0800*/ 	.word	0x00012380
        /*0804*/ 	.word	0x00000006
        /*0808*/ 	.word	0x00000000
        /*080c*/ 	.short	0x010a
        /*080e*/ 	.byte	0x3f
	.zero		1


	//   ....[55]....
        /*0810*/ 	.word	0x000123f0
        /*0814*/ 	.word	0x00000007
        /*0818*/ 	.word	0x00000000
        /*081c*/ 	.short	0x010a
        /*081e*/ 	.byte	0x3f
	.zero		1


	//   ....[56]....
        /*0820*/ 	.word	0x00012460
        /*0824*/ 	.word	0x00000004
        /*0828*/ 	.word	0x00000000
        /*082c*/ 	.short	0x010a
        /*082e*/ 	.byte	0x3f
	.zero		1


	//   ....[57]....
        /*0830*/ 	.word	0x00012490
        /*0834*/ 	.word	0x00000003
        /*0838*/ 	.word	0x00000000
        /*083c*/ 	.short	0x010a
        /*083e*/ 	.byte	0x3f
	.zero		1


	//   ....[58]....
        /*0840*/ 	.word	0x000124f0
        /*0844*/ 	.word	0x00000005
        /*0848*/ 	.word	0x00032400
        /*084c*/ 	.short	0x010a
        /*084e*/ 	.byte	0x3f
	.zero		1


	//   ....[59]....
        /*0850*/ 	.word	0x00012540
        /*0854*/ 	.word	0x00000000
        /*0858*/ 	.word	0x00032430
        /*085c*/ 	.short	0x010a
        /*085e*/ 	.byte	0x3f
	.zero		1


	//   ....[60]....
        /*0860*/ 	.word	0x00012590
        /*0864*/ 	.word	0x00000005
        /*0868*/ 	.word	0x00032410
        /*086c*/ 	.short	0x010a
        /*086e*/ 	.byte	0x3f
	.zero		1


	//   ....[61]....
        /*0870*/ 	.word	0x000125e0
        /*0874*/ 	.word	0x00000000
        /*0878*/ 	.word	0x00032450
        /*087c*/ 	.short	0x010a
        /*087e*/ 	.byte	0x3f
	.zero		1


	//   ....[62]....
        /*0880*/ 	.word	0x00012640
        /*0884*/ 	.word	0x00000014
        /*0888*/ 	.word	0x00032430
        /*088c*/ 	.short	0x010a
        /*088e*/ 	.byte	0x3f
	.zero		1


	//   ....[63]....
        /*0890*/ 	.word	0x000126a0
        /*0894*/ 	.word	0x00000014
        /*0898*/ 	.word	0x00032450
        /*089c*/ 	.short	0x010a
        /*089e*/ 	.byte	0x3f
	.zero		1


	//   ....[64]....
        /*08a0*/ 	.word	0x00012700
        /*08a4*/ 	.word	0x00000014
        /*08a8*/ 	.word	0x00032430
        /*08ac*/ 	.short	0x010a
        /*08ae*/ 	.byte	0x3f
	.zero		1


	//   ....[65]....
        /*08b0*/ 	.word	0x00012760
        /*08b4*/ 	.word	0x00000014
        /*08b8*/ 	.word	0x00032450
        /*08bc*/ 	.short	0x010a
        /*08be*/ 	.byte	0x3f
	.zero		1


	//   ....[66]....
        /*08c0*/ 	.word	0x00012900
        /*08c4*/ 	.word	0x00000008
        /*08c8*/ 	.word	0x00032440
        /*08cc*/ 	.short	0x010a
        /*08ce*/ 	.byte	0x3f
	.zero		1


	//   ....[67]....
        /*08d0*/ 	.word	0x00012980
        /*08d4*/ 	.word	0x00000008
        /*08d8*/ 	.word	0x00032420
        /*08dc*/ 	.short	0x010a
        /*08de*/ 	.byte	0x3f
	.zero		1


	//   ....[68]....
        /*08e0*/ 	.word	0x000129d0
        /*08e4*/ 	.word	0x0000000b
        /*08e8*/ 	.word	0x00032460
        /*08ec*/ 	.short	0x010a
        /*08ee*/ 	.byte	0x3f
	.zero		1


	//   ....[69]....
        /*08f0*/ 	.word	0x00012a20
        /*08f4*/ 	.word	0x00000002
        /*08f8*/ 	.word	0x00032440
        /*08fc*/ 	.short	0x010a
        /*08fe*/ 	.byte	0x3f
	.zero		1


	//   ....[70]....
        /*0900*/ 	.word	0x00012a70
        /*0904*/ 	.word	0x00000002
        /*0908*/ 	.word	0x00032460
        /*090c*/ 	.short	0x010a
        /*090e*/ 	.byte	0x3f
	.zero		1


	//   ....[71]....
        /*0910*/ 	.word	0x00012ac0
        /*0914*/ 	.word	0x00000002
        /*0918*/ 	.word	0x00032440
        /*091c*/ 	.short	0x010a
        /*091e*/ 	.byte	0x3f
	.zero		1


	//   ....[72]....
        /*0920*/ 	.word	0x00012b10
        /*0924*/ 	.word	0x00000002
        /*0928*/ 	.word	0x00032460
        /*092c*/ 	.short	0x010a
        /*092e*/ 	.byte	0x3f
	.zero		1


	//   ....[73]....
        /*0930*/ 	.word	0x00012b60
        /*0934*/ 	.word	0x00000002
        /*0938*/ 	.word	0x00032440
        /*093c*/ 	.short	0x010a
        /*093e*/ 	.byte	0x3f
	.zero		1


	//   ....[74]....
        /*0940*/ 	.word	0x00012bb0
        /*0944*/ 	.word	0x00000002
        /*0948*/ 	.word	0x00032460
        /*094c*/ 	.short	0x010a
        /*094e*/ 	.byte	0x3f
	.zero		1


	//   ....[75]....
        /*0950*/ 	.word	0x00013570
        /*0954*/ 	.word	0x00000000
        /*0958*/ 	.word	0x00032420
        /*095c*/ 	.short	0x010a
        /*095e*/ 	.byte	0x3f
	.zero		1


	//   ....[76]....
        /*0960*/ 	.word	0x00013710
        /*0964*/ 	.word	0x00000006
        /*0968*/ 	.word	0x00000000
        /*096c*/ 	.short	0x010a
        /*096e*/ 	.byte	0x3f
	.zero		1


	//   ....[77]....
        /*0970*/ 	.word	0x00013760
        /*0974*/ 	.word	0x00000007
        /*0978*/ 	.word	0x00000000
        /*097c*/ 	.short	0x010a
        /*097e*/ 	.byte	0x3f
	.zero		1


	//   ....[78]....
        /*0980*/ 	.word	0x000137b0
        /*0984*/ 	.word	0x00000004
        /*0988*/ 	.word	0x00000000
        /*098c*/ 	.short	0x010a
        /*098e*/ 	.byte	0x3f
	.zero		1


	//----- nvinfo : EIATTR_NUM_MBARRIERS
	.align		4
.L_1615:
        /*0990*/ 	.byte	0x03, 0x38
        /*0992*/ 	.short	0x0017


	//----- nvinfo : EIATTR_EXIT_INSTR_OFFSETS
	.align		4
        /*0994*/ 	.byte	0x04, 0x1c
        /*0996*/ 	.short	(.L_1617 - .L_1616)


	//   ....[0]....
.L_1616:
        /*0998*/ 	.word	0x00000b10


	//   ....[1]....
        /*099c*/ 	.word	0x0000d5e0


	//   ....[2]....
        /*09a0*/ 	.word	0x0000d640


	//   ....[3]....
        /*09a4*/ 	.word	0x000124e0


	//----- nvinfo : EIATTR_MAX_THREADS
	.align		4
.L_1617:
        /*09a8*/ 	.byte	0x04, 0x05
        /*09aa*/ 	.short	(.L_1619 - .L_1618)
.L_1618:
        /*09ac*/ 	.word	0x00000180
        /*09b0*/ 	.word	0x00000001
        /*09b4*/ 	.word	0x00000001


	//----- nvinfo : EIATTR_CRS_STACK_SIZE
	.align		4
.L_1619:
        /*09b8*/ 	.byte	0x04, 0x1e
        /*09ba*/ 	.short	(.L_1621 - .L_1620)
.L_1620:
        /*09bc*/ 	.word	0x00000000


	//----- nvinfo : EIATTR_CBANK_PARAM_SIZE
	.align		4
.L_1621:
        /*09c0*/ 	.byte	0x03, 0x19
        /*09c2*/ 	.short	0x0b70


	//----- nvinfo : EIATTR_PARAM_CBANK
	.align		4
        /*09c4*/ 	.byte	0x04, 0x0a
        /*09c6*/ 	.short	(.L_1623 - .L_1622)
	.align		4
.L_1622:
        /*09c8*/ 	.word	index@(.nv.constant0._ZN7cutlass13device_kernelIN5flash11enable_sm90INS1_16FlashAttnFwdSm90INS1_25CollectiveMainloopFwdSm90ILi2EN4cute5tupleIJNS5_1CILi1EEES8_S8_EEENS6_IJNS7_ILi128EEENS7_ILi96EEENS7_ILi64EEEEEELi256ENS_6half_tEfNS_4arch4Sm90ELb1ELb0ELb1ELb1ELb0ELb0ELb1ELb1ELb0ELb0ELb0ELb0EEENS1_21CollectiveEpilogueFwdINS6_IJSA_NS7_ILi256EEESB_EEES9_SE_SG_Li256ELb1ELb0ELb0ELb0EEENS1_36VarlenDynamicPersistentTileSchedulerILi128ELi96ELi256ELi32ELb0ELb0ELb1ELb1ELb1ELb1EEEEEEEEEvNT_6ParamsE)
        /*09cc*/ 	.short	0x0210
        /*09ce*/ 	.short	0x0b70


	//----- nvinfo : EIATTR_SW_WAR
	.align		4
.L_1623:
        /*09d0*/ 	.byte	0x04, 0x36
        /*09d2*/ 	.short	(.L_1625 - .L_1624)
.L_1624:
        /*09d4*/ 	.word	0x00000008
.L_1625:


//--------------------- .nv.info._ZN7cutlass13device_kernelIN5flash11enable_sm90INS1_16FlashAttnFwdSm90INS1_25CollectiveMainloopFwdSm90ILi2EN4cute5tupleIJNS5_1CILi1EEES8_S8_EEENS6_IJNS7_ILi128EEENS7_ILi96EEENS7_ILi64EEEEEELi256ENS_6half_tEfNS_4arch4Sm90ELb1ELb0ELb1ELb1ELb0ELb1ELb1ELb1ELb0ELb0ELb0ELb0EEENS1_21CollectiveEpilogueFwdINS6_IJSA_NS7_ILi256EEESB_EEES9_SE_SG_Li256ELb1ELb0ELb0ELb0EEENS1_36VarlenDynamicPersistentTileSchedulerILi128ELi96ELi256ELi32ELb0ELb0ELb1ELb1ELb1ELb1EEEEEEEEEvNT_6ParamsE --------------------------
	.section	.nv.info._ZN7cutlass13device_kernelIN5flash11enable_sm90INS1_16FlashAttnFwdSm90INS1_25CollectiveMainloopFwdSm90ILi2EN4cute5tupleIJNS5_1CILi1EEES8_S8_EEENS6_IJNS7_ILi128EEENS7_ILi96EEENS7_ILi64EEEEEELi256ENS_6half_tEfNS_4arch4Sm90ELb1ELb0ELb1ELb1ELb0ELb1ELb1ELb1ELb0ELb0ELb0ELb0EEENS1_21CollectiveEpilogueFwdINS6_IJSA_NS7_ILi256EEESB_EEES9_SE_SG_Li256ELb1ELb0ELb0ELb0EEENS1_36VarlenDynamicPersistentTileSchedulerILi128ELi96ELi256ELi32ELb0ELb0ELb1ELb1ELb1ELb1EEEEEEEEEvNT_6ParamsE,"",@"SHT_CUDA_INFO"
	.sectionflags	@""
	.align	4


	//----- nvinfo : EIATTR_CUDA_API_VERSION
	.align		4
        /*0000*/ 	.byte	0x04, 0x37
        /*0002*/ 	.short	(.L_1627 - .L_1626)
.L_1626:
        /*0004*/ 	.word	0x00000082


	//----- nvinfo : EIATTR_KPARAM_INFO
	.align		4
.L_1627:
        /*0008*/ 	.byte	0x04, 0x17
        /*000a*/ 	.short	(.L_1629 - .L_1628)
.L_1628:
        /*000c*/ 	.word	0x00000000
        /*0010*/ 	.short	0x0000
        /*0012*/ 	.short	0x0070
        /*0014*/ 	.byte	0x00, 0xf0, 0x01, 0x2c


	//----- nvinfo : EIATTR_SPARSE_MMA_MASK
	.align		4
.L_1629:
        /*0018*/ 	.byte	0x03, 0x50
        /*001a*/ 	.short	0x0000


	//----- nvinfo : EIATTR_MAXREG_COUNT
	.align		4
        /*001c*/ 	.byte	0x03, 0x1b
        /*001e*/ 	.short	0x00a8


	//----- nvinfo : EIATTR_NUM_BARRIERS
	.align		4
        /*0020*/ 	.byte	0x02, 0x4c
        /*0022*/ 	.byte	0x10
	.zero		1


	//----- nvinfo : EIATTR_EXTERNS
	.align		4
        /*0024*/ 	.byte	0x04, 0x0f
        /*0026*/ 	.short	(.L_1631 - .L_1630)


	//   ....[0]....
	.align		4
.L_1630:
        /*0028*/ 	.word	index@(__assertfail)


	//----- nvinfo : EIATTR_ANNOTATIONS
	.align		4
.L_1631:
        /*002c*/ 	.byte	0x04, 0x55
        /*002e*/ 	.short	(.L_1633 - .L_1632)


	//   ....[0]....
.L_1632:
        /* <DEDUP_REMOVED lines=83> */


	//----- nvinfo : EIATTR_MERCURY_ISA_VERSION
	.align		4
.L_1633:
        /*0550*/ 	.byte	0x03, 0x5f
        /*0552*/ 	.short	0x0101


	//----- nvinfo : EIATTR_UNUSED_LOAD_BYTE_OFFSET
	.align		4
        /*0554*/ 	.byte	0x04, 0x44
        /*0556*/ 	.short	(.L_1635 - .L_1634)


	//   ....[0]....
.L_1634:
        /*0558*/ 	.word	0x00000b40
        /*055c*/ 	.word	0x0000fff0


	//   ....[1]....
        /*0560*/ 	.word	0x00013000
        /*0564*/ 	.word	0x0000fff0


	//----- nvinfo : EIATTR_INT_WARP_WIDE_INSTR_OFFSETS
	.align		4
.L_1635:
        /*0568*/ 	.byte	0x04, 0x31
        /*056a*/ 	.short	(.L_1637 - .L_1636)


	//   ....[0]....
.L_1636:
        /*056c*/ 	.word	0x000001e0


	//   ....[1]....
        /*0570*/ 	.word	0x00000220


	//   ....[2]....
        /*0574*/ 	.word	0x00000290


	//   ....[3]....
        /*0578*/ 	.word	0x00000300


	//   ....[4]....
        /*057c*/ 	.word	0x00017c40


	//   ....[5]....
        /*0580*/ 	.word	0x00017cd0


	//   ....[6]....
        /*0584*/ 	.word	0x00018150


	//   ....[7]....
        /*0588*/ 	.word	0x00018180


	//   ....[8]....
        /*058c*/ 	.word	0x0001a720


	//   ....[9]....
        /*0590*/ 	.word	0x0001a7b0


	//----- nvinfo : EIATTR_COOP_GROUP_MASK_REGIDS
	.align		4
.L_1637:
        /*0594*/ 	.byte	0x04, 0x29
        /*0596*/ 	.short	(.L_1639 - .L_1638)


	//   ....[0]....
.L_1638:
        /*0598*/ 	.word	0xffffffff


	//   ....[1]....
        /*059c*/ 	.word	0xffffffff


	//   ....[2]....
        /*05a0*/ 	.word	0xffffffff


	//   ....[3]....
        /*05a4*/ 	.word	0xffffffff


	//   ....[4]....
        /*05a8*/ 	.word	0xffffffff


	//   ....[5]....
        /*05ac*/ 	.word	0xffffffff


	//   ....[6]....
        /*05b0*/ 	.word	0xffffffff


	//   ....[7]....
        /*05b4*/ 	.word	0xffffffff


	//   ....[8]....
        /*05b8*/ 	.word	0xffffffff


	//   ....[9]....
        /*05bc*/ 	.word	0xffffffff


	//   ....[10]....
        /*05c0*/ 	.word	0xffffffff


	//   ....[11]....
        /*05c4*/ 	.word	0xffffffff


	//   ....[12]....
        /*05c8*/ 	.word	0xffffffff


	//   ....[13]....
        /*05cc*/ 	.word	0xffffffff


	//   ....[14]....
        /*05d0*/ 	.word	0xffffffff


	//   ....[15]....
        /*05d4*/ 	.word	0xffffffff


	//   ....[16]....
        /*05d8*/ 	.word	0xffffffff


	//   ....[17]....
        /*05dc*/ 	.word	0xffffffff


	//   ....[18]....
        /*05e0*/ 	.word	0xffffffff


	//   ....[19]....
        /*05e4*/ 	.word	0xffffffff


	//   ....[20]....
        /*05e8*/ 	.word	0xffffffff


	//   ....[21]....
        /*05ec*/ 	.word	0xffffffff


	//   ....[22]....
        /*05f0*/ 	.word	0xffffffff


	//   ....[23]....
        /*05f4*/ 	.word	0xffffffff


	//   ....[24]....
        /*05f8*/ 	.word	0xffffffff


	//   ....[25]....
        /*05fc*/ 	.word	0xffffffff


	//   ....[26]....
        /*0600*/ 	.word	0xffffffff


	//   ....[27]....
        /*0604*/ 	.word	0xffffffff


	//   ....[28]....
        /*0608*/ 	.word	0xffffffff


	//   ....[29]....
        /*060c*/ 	.word	0xffffffff


	//   ....[30]....
        /*0610*/ 	.word	0xffffffff


	//   ....[31]....
        /*0614*/ 	.word	0xffffffff


	//   ....[32]....
        /*0618*/ 	.word	0xffffffff


	//   ....[33]....
        /*061c*/ 	.word	0xffffffff


	//   ....[34]....
        /*0620*/ 	.word	0xffffffff


	//   ....[35]....
        /*0624*/ 	.word	0xffffffff


	//   ....[36]....
        /*0628*/ 	.word	0xffffffff


	//   ....[37]....
        /*062c*/ 	.word	0xffffffff


	//   ....[38]....
        /*0630*/ 	.word	0xffffffff


	//   ....[39]....
        /*0634*/ 	.word	0xffffffff


	//   ....[40]....
        /*0638*/ 	.word	0xffffffff


	//   ....[41]....
        /*063c*/ 	.word	0xffffffff


	//   ....[42]....
        /*0640*/ 	.word	0xffffffff


	//   ....[43]....
        /*0644*/ 	.word	0xffffffff


	//   ....[44]....
        /*0648*/ 	.word	0xffffffff


	//   ....[45]....
        /*064c*/ 	.word	0xffffffff


	//   ....[46]....
        /*0650*/ 	.word	0xffffffff


	//   ....[47]....
        /*0654*/ 	.word	0xffffffff


	//   ....[48]....
        /*0658*/ 	.word	0xffffffff


	//   ....[49]....
        /*065c*/ 	.word	0xffffffff


	//   ....[50]....
        /*0660*/ 	.word	0xffffffff


	//   ....[51]....
        /*0664*/ 	.word	0xffffffff


	//   ....[52]....
        /*0668*/ 	.word	0xffffffff


	//   ....[53]....
        /*066c*/ 	.word	0xffffffff


	//   ....[54]....
        /*0670*/ 	.word	0xffffffff


	//   ....[55]....
        /*0674*/ 	.word	0xffffffff


	//   ....[56]....
        /*0678*/ 	.word	0xffffffff


	//   ....[57]....
        /*067c*/ 	.word	0xffffffff


	//   ....[58]....
        /*0680*/ 	.word	0x0500000f


	//   ....[59]....
        /*0684*/ 	.word	0x0500000f


	//   ....[60]....
        /*0688*/ 	.word	0x0500000f


	//   ....[61]....
        /*068c*/ 	.word	0x0500000f


	//   ....[62]....
        /*0690*/ 	.word	0x0500000f


	//   ....[63]....
        /*0694*/ 	.word	0x0500000f


	//   ....[64]....
        /*0698*/ 	.word	0x0500000f


	//   ....[65]....
        /*069c*/ 	.word	0x0500000f


	//   ....[66]....
        /*06a0*/ 	.word	0x0500000f


	//   ....[67]....
        /*06a4*/ 	.word	0x0500000f


	//   ....[68]....
        /*06a8*/ 	.word	0x0500000f


	//   ....[69]....
        /*06ac*/ 	.word	0x0500000f


	//   ....[70]....
        /*06b0*/ 	.word	0x0500000f


	//   ....[71]....
        /*06b4*/ 	.word	0x0500000f


	//   ....[72]....
        /*06b8*/ 	.word	0x0500000f


	//   ....[73]....
        /*06bc*/ 	.word	0x0500000f


	//   ....[74]....
        /*06c0*/ 	.word	0x0500000f


	//   ....[75]....
        /*06c4*/ 	.word	0x0500000f


	//   ....[76]....
        /*06c8*/ 	.word	0x0500000f


	//   ....[77]....
        /*06cc*/ 	.word	0x0500000f


	//   ....[78]....
        /*06d0*/ 	.word	0x0500000f


	//   ....[79]....
        /*06d4*/ 	.word	0x0500000f


	//   ....[80]....
        /*06d8*/ 	.word	0x0500000f


	//   ....[81]....
        /*06dc*/ 	.word	0x0500000f


	//   ....[82]....
        /*06e0*/ 	.word	0x0500000f


	//   ....[83]....
        /*06e4*/ 	.word	0x0500000f


	//   ....[84]....
        /*06e8*/ 	.word	0x0500000f


	//   ....[85]....
        /*06ec*/ 	.word	0x0500000f


	//   ....[86]....
        /*06f0*/ 	.word	0x0500000f


	//   ....[87]....
        /*06f4*/ 	.word	0x0500000f


	//   ....[88]....
        /*06f8*/ 	.word	0x0500000f


	//   ....[89]....
        /*06fc*/ 	.word	0x0500000f


	//   ....[90]....
        /*0700*/ 	.word	0x0500000f


	//   ....[91]....
        /*0704*/ 	.word	0x0500000f


	//   ....[92]....
        /*0708*/ 	.word	0x0500000f


	//   ....[93]....
        /*070c*/ 	.word	0x0500000f


	//   ....[94]....
        /*0710*/ 	.word	0x0500000f


	//----- nvinfo : EIATTR_COOP_GROUP_INSTR_OFFSETS
	.align		4
.L_1639:
        /*0714*/ 	.byte	0x04, 0x28
        /*0716*/ 	.short	(.L_1641 - .L_1640)


	//   ....[0]....
.L_1640:
        /*0718*/ 	.word	0x00000060


	//   ....[1]....
        /*071c*/ 	.word	0x000001f0


	//   ....[2]....
        /*0720*/ 	.word	0x000002b0


	//   ....[3]....
        /*0724*/ 	.word	0x00000480


	//   ....[4]....
        /*0728*/ 	.word	0x000005e0


	//   ....[5]....
        /*072c*/ 	.word	0x00000700


	//   ....[6]....
        /*0730*/ 	.word	0x00000860


	//   ....[7]....
        /*0734*/ 	.word	0x00005e70


	//   ....[8]....
        /*0738*/ 	.word	0x0000ab20


	//   ....[9]....
        /*073c*/ 	.word	0x0000ab70


	//   ....[10]....
        /*0740*/ 	.word	0x0000b360


	//   ....[11]....
        /*0744*/ 	.word	0x0000b380


	//   ....[12]....
        /*0748*/ 	.word	0x0000da20


	//   ....[13]....
        /*074c*/ 	.word	0x0000da40


	//   ....[14]....
        /*0750*/ 	.word	0x0000e220


	//   ....[15]....
        /*0754*/ 	.word	0x0000e240


	//   ....[16]....
        /*0758*/ 	.word	0x000109d0


	//   ....[17]....
        /*075c*/ 	.word	0x00010a40


	//   ....[18]....
        /*0760*/ 	.word	0x000110b0


	//   ....[19]....
        /*0764*/ 	.word	0x000110d0


	//   ....[20]....
        /*0768*/ 	.word	0x00012570


	//   ....[21]....
        /*076c*/ 	.word	0x000125d0


	//   ....[22]....
        /*0770*/ 	.word	0x00012620


	//   ....[23]....
        /*0774*/ 	.word	0x00012650


	//   ....[24]....
        /*0778*/ 	.word	0x00015b50


	//   ....[25]....
        /*077c*/ 	.word	0x00015cd0


	//   ....[26]....
        /*0780*/ 	.word	0x00015d00


	//   ....[27]....
        /*0784*/ 	.word	0x00015d40


	//   ....[28]....
        /*0788*/ 	.word	0x00015db0


	//   ....[29]....
        /*078c*/ 	.word	0x00015e10


	//   ....[30]....
        /*0790*/ 	.word	0x00015e50


	//   ....[31]....
        /*0794*/ 	.word	0x00015ff0


	//   ....[32]....
        /*0798*/ 	.word	0x00016050


	//   ....[33]....
        /*079c*/ 	.word	0x00016090


	//   ....[34]....
        /*07a0*/ 	.word	0x000160d0


	//   ....[35]....
        /*07a4*/ 	.word	0x00016100


	//   ....[36]....
        /*07a8*/ 	.word	0x00016130


	//   ....[37]....
        /*07ac*/ 	.word	0x000161c0


	//   ....[38]....
        /*07b0*/ 	.word	0x00016220


	//   ....[39]....
        /*07b4*/ 	.word	0x000162b0


	//   ....[40]....
        /*07b8*/ 	.word	0x0001a840


	//   ....[41]....
        /*07bc*/ 	.word	0x0001a850


	//   ....[42]....
        /*07c0*/ 	.word	0x0001a960


	//   ....[43]....
        /*07c4*/ 	.word	0x0001a9c0


	//   ....[44]....
        /*07c8*/ 	.word	0x0001aa00


	//   ....[45]....
        /*07cc*/ 	.word	0x0001aa40


	//   ....[46]....
        /*07d0*/ 	.word	0x0001aa70


	//   ....[47]....
        /*07d4*/ 	.word	0x0001aaa0


	//   ....[48]....
        /*07d8*/ 	.word	0x0001ac30


	//   ....[49]....
        /*07dc*/ 	.word	0x0001ac90


	//   ....[50]....
        /*07e0*/ 	.word	0x0001acd0


	//   ....[51]....
        /*07e4*/ 	.word	0x0001ad10


	//   ....[52]....
        /*07e8*/ 	.word	0x0001ad40


	//   ....[53]....
        /*07ec*/ 	.word	0x0001ad70


	//   ....[54]....
        /*07f0*/ 	.word	0x0001ae30


	//   ....[55]....
        /*07f4*/ 	.word	0x0001ae50


	//   ....[56]....
        /*07f8*/ 	.word	0x0001aec0


	//   ....[57]....
        /*07fc*/ 	.word	0x0001b530


	//   ....[58]....
        /*0800*/ 	.word	0x0001b9c0


	//   ....[59]....
        /*0804*/ 	.word	0x0001ba60


	//   ....[60]....
        /*0808*/ 	.word	0x0001bb00


	//   ....[61]....
        /*080c*/ 	.word	0x0001bba0


	//   ....[62]....
        /*0810*/ 	.word	0x0001bc40


	//   ....[63]....
        /*0814*/ 	.word	0x0001bce0


	//   ....[64]....
        /*0818*/ 	.word	0x0001bd80


	//   ....[65]....
        /*081c*/ 	.word	0x0001be20


	//   ....[66]....
        /*0820*/ 	.word	0x0001bec0


	//   ....[67]....
        /*0824*/ 	.word	0x0001bfb0


	//   ....[68]....
        /*0828*/ 	.word	0x0001c050


	//   ....[69]....
        /*082c*/ 	.word	0x0001c0f0


	//   ....[70]....
        /*0830*/ 	.word	0x0001c190


	//   ....[71]....
        /*0834*/ 	.word	0x0001c230


	//   ....[72]....
        /*0838*/ 	.word	0x0001c2d0


	//   ....[73]....
        /*083c*/ 	.word	0x0001c370


	//   ....[74]....
        /*0840*/ 	.word	0x0001c410


	//   ....[75]....
        /*0844*/ 	.word	0x0001c760


	//   ....[76]....
        /*0848*/ 	.word	0x0001ca40


	//   ....[77]....
        /*084c*/ 	.word	0x0001ce60


	//   ....[78]....
        /*0850*/ 	.word	0x0001cef0


	//   ....[79]....
        /*0854*/ 	.word	0x0001cf90


	//   ....[80]....
        /*0858*/ 	.word	0x0001d040


	//   ....[81]....
        /*085c*/ 	.word	0x0001d0c0


	//   ....[82]....
        /*0860*/ 	.word	0x0001d140


	//   ....[83]....
        /*0864*/ 	.word	0x0001d1c0


	//   ....[84]....
        /*0868*/ 	.word	0x0001d240


	//   ....[85]....
        /*086c*/ 	.word	0x0001d2d0


	//   ....[86]....
        /*0870*/ 	.word	0x0001d380


	//   ....[87]....
        /*0874*/ 	.word	0x0001d400


	//   ....[88]....
        /*0878*/ 	.word	0x0001d480


	//   ....[89]....
        /*087c*/ 	.word	0x0001d500


	//   ....[90]....
        /*0880*/ 	.word	0x0001d580


	//   ....[91]....
        /*0884*/ 	.word	0x0001d5f0


	//   ....[92]....
        /*0888*/ 	.word	0x0001d690


	//   ....[93]....
        /*088c*/ 	.word	0x0001d720


	//   ....[94]....
        /*0890*/ 	.word	0x0001d850


	//----- nvinfo : EIATTR_REG_RECONFIG
	.align		4
.L_1641:
        /*0894*/ 	.byte	0x01, 0x54
	.zero		2


	//----- nvinfo : EIATTR_SYSCALL_OFFSETS
	.align		4
        /*0898*/ 	.byte	0x04, 0x46
        /*089a*/ 	.short	(.L_1643 - .L_1642)


	//   ....[0]....
.L_1642:
        /*089c*/ 	.word	0x000018d0


	//   ....[1]....
        /*08a0*/ 	.word	0x00001a20


	//   ....[2]....
        /*08a4*/ 	.word	0x00006060


	//   ....[3]....
        /*08a8*/ 	.word	0x00006570


	//   ....[4]....
        /*08ac*/ 	.word	0x00017e60


	//   ....[5]....
        /*08b0*/ 	.word	0x00017fa0


	//   ....[6]....
        /*08b4*/ 	.word	0x000180a0


	//----- nvinfo : EIATTR_MBARRIER_INSTR_OFFSETS
	.align		4
.L_1643:
        /*08b8*/ 	.byte	0x04, 0x39
        /*08ba*/ 	.short	(.L_1645 - .L_1644)


	//   ....[0]....
.L_1644:
        /*08bc*/ 	.word	0x00000320
        /*08c0*/ 	.word	0x000000ff
        /*08c4*/ 	.word	0x00032400
        /*08c8*/ 	.short	0x0100
        /*08ca*/ 	.byte	0x08
	.zero		1


	//   ....[1]....
        /*08cc*/ 	.word	0x00000330
        /*08d0*/ 	.word	0x000000ff
        /*08d4*/ 	.word	0x00032410
        /*08d8*/ 	.short	0x0100
        /*08da*/ 	.byte	0x08
	.zero		1


	//   ....[2]....
        /*08dc*/ 	.word	0x00000340
        /*08e0*/ 	.word	0x000000ff
        /*08e4*/ 	.word	0x00032420
        /*08e8*/ 	.short	0x0100
        /*08ea*/ 	.byte	0x08
	.zero		1


	//   ....[3]....
        /*08ec*/ 	.word	0x00000430
        /*08f0*/ 	.word	0x000000ff
        /*08f4*/ 	.word	0x00032430
        /*08f8*/ 	.short	0x0100
        /*08fa*/ 	.byte	0x08
	.zero		1


	//   ....[4]....
        /*08fc*/ 	.word	0x00000440
        /*0900*/ 	.word	0x000000ff
        /*0904*/ 	.word	0x00032440
        /*0908*/ 	.short	0x0100
        /*090a*/ 	.byte	0x08
	.zero		1


	//   ....[5]....
        /*090c*/ 	.word	0x00000450
        /*0910*/ 	.word	0x000000ff
        /*0914*/ 	.word	0x00032438
        /*0918*/ 	.short	0x0100
        /*091a*/ 	.byte	0x08
	.zero		1


	//   ....[6]....
        /*091c*/ 	.word	0x00000460
        /*0920*/ 	.word	0x000000ff
        /*0924*/ 	.word	0x00032448
        /*0928*/ 	.short	0x0100
        /*092a*/ 	.byte	0x08
	.zero		1


	//   ....[7]....
        /*092c*/ 	.word	0x00000590
        /*0930*/ 	.word	0x000000ff
        /*0934*/ 	.word	0x00032450
        /*0938*/ 	.short	0x0100
        /*093a*/ 	.byte	0x08
	.zero		1


	//   ....[8]....
        /*093c*/ 	.word	0x000005a0
        /*0940*/ 	.word	0x000000ff
        /*0944*/ 	.word	0x00032460
        /*0948*/ 	.short	0x0100
        /*094a*/ 	.byte	0x08
	.zero		1


	//   ....[9]....
        /*094c*/ 	.word	0x000005b0
        /*0950*/ 	.word	0x000000ff
        /*0954*/ 	.word	0x00032458
        /*0958*/ 	.short	0x0100
        /*095a*/ 	.byte	0x08
	.zero		1


	//   ....[10]....
        /*095c*/ 	.word	0x000005c0
        /*0960*/ 	.word	0x000000ff
        /*0964*/ 	.word	0x00032468
        /*0968*/ 	.short	0x0100
        /*096a*/ 	.byte	0x08
	.zero		1


	//   ....[11]....
        /*096c*/ 	.word	0x000006b0
        /*0970*/ 	.word	0x000000ff
        /*0974*/ 	.word	0x00032470
        /*0978*/ 	.short	0x0100
        /*097a*/ 	.byte	0x06
	.zero		1


	//   ....[12]....
        /*097c*/ 	.word	0x000006c0
        /*0980*/ 	.word	0x000000ff
        /*0984*/ 	.word	0x00032480
        /*0988*/ 	.short	0x0100
        /*098a*/ 	.byte	0x06
	.zero		1


	//   ....[13]....
        /*098c*/ 	.word	0x000006d0
        /*0990*/ 	.word	0x000000ff
        /*0994*/ 	.word	0x00032478
        /*0998*/ 	.short	0x0100
        /*099a*/ 	.byte	0x06
	.zero		1


	//   ....[14]....
        /*099c*/ 	.word	0x000006e0
        /*09a0*/ 	.word	0x000000ff
        /*09a4*/ 	.word	0x00032488
        /*09a8*/ 	.short	0x0100
        /*09aa*/ 	.byte	0x06
	.zero		1


	//   ....[15]....
        /*09ac*/ 	.word	0x00000810
        /*09b0*/ 	.word	0x000000ff
        /*09b4*/ 	.word	0x00032490
        /*09b8*/ 	.short	0x0100
        /*09ba*/ 	.byte	0x08
	.zero		1


	//   ....[16]....
        /*09bc*/ 	.word	0x00000820
        /*09c0*/ 	.word	0x000000ff
        /*09c4*/ 	.word	0x000324a0
        /*09c8*/ 	.short	0x0100
        /*09ca*/ 	.byte	0x08
	.zero		1


	//   ....[17]....
        /*09cc*/ 	.word	0x00000830
        /*09d0*/ 	.word	0x000000ff
        /*09d4*/ 	.word	0x00032498
        /*09d8*/ 	.short	0x0100
        /*09da*/ 	.byte	0x08
	.zero		1


	//   ....[18]....
        /*09dc*/ 	.word	0x00000840
        /*09e0*/ 	.word	0x000000ff
        /*09e4*/ 	.word	0x000324a8
        /*09e8*/ 	.short	0x0100
        /*09ea*/ 	.byte	0x08
	.zero		1


	//   ....[19]....
        /*09ec*/ 	.word	0x00000970
        /*09f0*/ 	.word	0x000000ff
        /*09f4*/ 	.word	0x000324b0
        /*09f8*/ 	.short	0x0100
        /*09fa*/ 	.byte	0x08
	.zero		1


	//   ....[20]....
        /*09fc*/ 	.word	0x00000980
        /*0a00*/ 	.word	0x000000ff
        /*0a04*/ 	.word	0x000324c0
        /*0a08*/ 	.short	0x0100
        /*0a0a*/ 	.byte	0x08
	.zero		1


	//   ....[21]....
        /*0a0c*/ 	.word	0x00000990
        /*0a10*/ 	.word	0x000000ff
        /*0a14*/ 	.word	0x000324b8
        /*0a18*/ 	.short	0x0100
        /*0a1a*/ 	.byte	0x08
	.zero		1


	//   ....[22]....
        /*0a1c*/ 	.word	0x000009a0
        /*0a20*/ 	.word	0x000000ff
        /*0a24*/ 	.word	0x000324c8
        /*0a28*/ 	.short	0x0100
        /*0a2a*/ 	.byte	0x08
	.zero		1


	//   ....[23]....
        /*0a2c*/ 	.word	0x00002e30
        /*0a30*/ 	.word	0x0000005a
        /*0a34*/ 	.word	0x00032490
        /*0a38*/ 	.short	0x010a
        /*0a3a*/ 	.byte	0x3f
	.zero		1


	//   ....[24]....
        /*0a3c*/ 	.word	0x00003f90
        /*0a40*/ 	.word	0x0000005a
        /*0a44*/ 	.word	0x00032490
        /*0a48*/ 	.short	0x010a
        /*0a4a*/ 	.byte	0x3f
	.zero		1


	//   ....[25]....
        /*0a4c*/ 	.word	0x00005030
        /*0a50*/ 	.word	0x0000005a
        /*0a54*/ 	.word	0x00032490
        /*0a58*/ 	.short	0x010a
        /*0a5a*/ 	.byte	0x3f
	.zero		1


	//   ....[26]....
        /*0a5c*/ 	.word	0x00005250
        /*0a60*/ 	.word	0x00000004
        /*0a64*/ 	.word	0x00000000
        /*0a68*/ 	.short	0x0101
        /*0a6a*/ 	.byte	0x3f
	.zero		1


	//   ....[27]....
        /*0a6c*/ 	.word	0x00005290
        /*0a70*/ 	.word	0x0000005a
        /*0a74*/ 	.word	0x000324b0
        /*0a78*/ 	.short	0x010a
        /*0a7a*/ 	.byte	0x3f
	.zero		1


	//   ....[28]....
        /*0a7c*/ 	.word	0x000058f0
        /*0a80*/ 	.word	0x0000005a
        /*0a84*/ 	.word	0x00000000
        /*0a88*/ 	.short	0x0101
        /*0a8a*/ 	.byte	0x3f
	.zero		1


	//   ....[29]....
        /*0a8c*/ 	.word	0x00006100
        /*0a90*/ 	.word	0x00000011
        /*0a94*/ 	.word	0x00032400
        /*0a98*/ 	.short	0x010a
        /*0a9a*/ 	.byte	0x3f
	.zero		1


	//   ....[30]....
        /*0a9c*/ 	.word	0x00006150
        /*0aa0*/ 	.word	0x00000011
        /*0aa4*/ 	.word	0x00032400
        /*0aa8*/ 	.short	0x010a
        /*0aaa*/ 	.byte	0x3f
	.zero		1


	//   ....[31]....
        /*0aac*/ 	.word	0x00006e40
        /*0ab0*/ 	.word	0x00000011
        /*0ab4*/ 	.word	0x00032400
        /*0ab8*/ 	.short	0x010a
        /*0aba*/ 	.byte	0x3f
	.zero		1


	//   ....[32]....
        /*0abc*/ 	.word	0x00008240
        /*0ac0*/ 	.word	0x00000011
        /*0ac4*/ 	.word	0x00032400
        /*0ac8*/ 	.short	0x010a
        /*0aca*/ 	.byte	0x3f
	.zero		1


	//   ....[33]....
        /*0acc*/ 	.word	0x00009210
        /*0ad0*/ 	.word	0x000000b3
        /*0ad4*/ 	.word	0x00032430
        /*0ad8*/ 	.short	0x010a
        /*0ada*/ 	.byte	0x3f
	.zero		1


	//   ....[34]....
        /*0adc*/ 	.word	0x000092a0
        /*0ae0*/ 	.word	0x000000b3
        /*0ae4*/ 	.word	0x00032430
        /*0ae8*/ 	.short	0x010a
        /*0aea*/ 	.byte	0x3f
	.zero		1


	//   ....[35]....
        /*0aec*/ 	.word	0x000095b0
        /*0af0*/ 	.word	0x00000011
        /*0af4*/ 	.word	0x00032410
        /*0af8*/ 	.short	0x010a
        /*0afa*/ 	.byte	0x3f
	.zero		1


	//   ....[36]....
        /*0afc*/ 	.word	0x00009600
        /*0b00*/ 	.word	0x000000b3
        /*0b04*/ 	.word	0x00032450
        /*0b08*/ 	.short	0x010a
        /*0b0a*/ 	.byte	0x3f
	.zero		1


	//   ....[37]....
        /*0b0c*/ 	.word	0x00009680
        /*0b10*/ 	.word	0x000000b3
        /*0b14*/ 	.word	0x00032450
        /*0b18*/ 	.short	0x010a
        /*0b1a*/ 	.byte	0x3f
	.zero		1


	//   ....[38]....
        /*0b1c*/ 	.word	0x0000b6b0
        /*0b20*/ 	.word	0x00000018
        /*0b24*/ 	.word	0x00000000
        /*0b28*/ 	.short	0x0101
        /*0b2a*/ 	.byte	0x3f
	.zero		1


	//   ....[39]....
        /*0b2c*/ 	.word	0x0000c190
        /*0b30*/ 	.word	0x000000b3
        /*0b34*/ 	.word	0x00000000
        /*0b38*/ 	.short	0x0101
        /*0b3a*/ 	.byte	0x3f
	.zero		1


	//   ....[40]....
        /*0b3c*/ 	.word	0x0000c270
        /*0b40*/ 	.word	0x000000d3
        /*0b44*/ 	.word	0x00032430
        /*0b48*/ 	.short	0x010a
        /*0b4a*/ 	.byte	0x3f
	.zero		1


	//   ....[41]....
        /*0b4c*/ 	.word	0x0000c2e0
        /*0b50*/ 	.word	0x000000d3
        /*0b54*/ 	.word	0x00032430
        /*0b58*/ 	.short	0x010a
        /*0b5a*/ 	.byte	0x3f
	.zero		1


	//   ....[42]....
        /*0b5c*/ 	.word	0x0000c560
        /*0b60*/ 	.word	0x000000d3
        /*0b64*/ 	.word	0x00032450
        /*0b68*/ 	.short	0x010a
        /*0b6a*/ 	.byte	0x3f
	.zero		1


	//   ....[43]....
        /*0b6c*/ 	.word	0x0000c5b0
        /*0b70*/ 	.word	0x000000d3
        /*0b74*/ 	.word	0x00032450
        /*0b78*/ 	.short	0x010a
        /*0b7a*/ 	.byte	0x3f
	.zero		1


	//   ....[44]....
        /*0b7c*/ 	.word	0x0000ed00
        /*0b80*/ 	.word	0x000000a3
        /*0b84*/ 	.word	0x00000000
        /*0b88*/ 	.short	0x0101
        /*0b8a*/ 	.byte	0x3f
	.zero		1


	//   ....[45]....
        /*0b8c*/ 	.word	0x0000f5b0
        /*0b90*/ 	.word	0x000000d3
        /*0b94*/ 	.word	0x00000000
        /*0b98*/ 	.short	0x0101
        /*0b9a*/ 	.byte	0x3f
	.zero		1


	//   ....[46]....
        /*0b9c*/ 	.word	0x0000f7e0
        /*0ba0*/ 	.word	0x000000d3
        /*0ba4*/ 	.word	0x00032430
        /*0ba8*/ 	.short	0x010a
        /*0baa*/ 	.byte	0x3f
	.zero		1


	//   ....[47]....
        /*0bac*/ 	.word	0x0000f850
        /*0bb0*/ 	.word	0x000000d3
        /*0bb4*/ 	.word	0x00032430
        /*0bb8*/ 	.short	0x010a
        /*0bba*/ 	.byte	0x3f
	.zero		1


	//   ....[48]....
        /*0bbc*/ 	.word	0x0000fad0
        /*0bc0*/ 	.word	0x000000d3
        /*0bc4*/ 	.word	0x00032450
        /*0bc8*/ 	.short	0x010a
        /*0bca*/ 	.byte	0x3f
	.zero		1


	//   ....[49]....
        /*0bcc*/ 	.word	0x0000fb20
        /*0bd0*/ 	.word	0x000000d3
        /*0bd4*/ 	.word	0x00032450
        /*0bd8*/ 	.short	0x010a
        /*0bda*/ 	.byte	0x3f
	.zero		1


	//   ....[50]....
        /*0bdc*/ 	.word	0x00011ae0
        /*0be0*/ 	.word	0x000000b9
        /*0be4*/ 	.word	0x00000000
        /*0be8*/ 	.short	0x0101
        /*0bea*/ 	.byte	0x3f
	.zero		1


	//   ....[51]....
        /*0bec*/ 	.word	0x00012530
        /*0bf0*/ 	.word	0x000000d3
        /*0bf4*/ 	.word	0x00000000
        /*0bf8*/ 	.short	0x0101
        /*0bfa*/ 	.byte	0x3f
	.zero		1


	//   ....[52]....
        /*0bfc*/ 	.word	0x000147e0
        /*0c00*/ 	.word	0x00000000
        /*0c04*/ 	.word	0x00000000
        /*0c08*/ 	.short	0x0101
        /*0c0a*/ 	.byte	0x3f
	.zero		1


	//   ....[53]....
        /*0c0c*/ 	.word	0x00016fe0
        /*0c10*/ 	.word	0x00000009
        /*0c14*/ 	.word	0x00032420
        /*0c18*/ 	.short	0x010a
        /*0c1a*/ 	.byte	0x3f
	.zero		1


	//   ....[54]....
        /*0c1c*/ 	.word	0x00017060
        /*0c20*/ 	.word	0x00000005
        /*0c24*/ 	.word	0x000324a0
        /*0c28*/ 	.short	0x010a
        /*0c2a*/ 	.byte	0x3f
	.zero		1


	//   ....[55]....
        /*0c2c*/ 	.word	0x00017240
        /*0c30*/ 	.word	0x00000005
        /*0c34*/ 	.word	0x000324c0
        /*0c38*/ 	.short	0x010a
        /*0c3a*/ 	.byte	0x3f
	.zero		1


	//   ....[56]....
        /*0c3c*/ 	.word	0x00017650
        /*0c40*/ 	.word	0x00000006
        /*0c44*/ 	.word	0x000324a0
        /*0c48*/ 	.short	0x010a
        /*0c4a*/ 	.byte	0x3f
	.zero		1


	//   ....[57]....
        /*0c4c*/ 	.word	0x00017810
        /*0c50*/ 	.word	0x00000006
        /*0c54*/ 	.word	0x000324c0
        /*0c58*/ 	.short	0x010a
        /*0c5a*/ 	.byte	0x3f
	.zero		1


	//   ....[58]....
        /*0c5c*/ 	.word	0x000185e0
        /*0c60*/ 	.word	0x00000009
        /*0c64*/ 	.word	0x00032440
        /*0c68*/ 	.short	0x010a
        /*0c6a*/ 	.byte	0x3f
	.zero		1


	//   ....[59]....
        /*0c6c*/ 	.word	0x00018c00
        /*0c70*/ 	.word	0x00000009
        /*0c74*/ 	.word	0x00032420
        /*0c78*/ 	.short	0x010a
        /*0c7a*/ 	.byte	0x3f
	.zero		1


	//   ....[60]....
        /*0c7c*/ 	.word	0x00018cd0
        /*0c80*/ 	.word	0x00000005
        /*0c84*/ 	.word	0x00032460
        /*0c88*/ 	.short	0x010a
        /*0c8a*/ 	.byte	0x3f
	.zero		1


	//   ....[61]....
        /*0c8c*/ 	.word	0x00019300
        /*0c90*/ 	.word	0x00000002
        /*0c94*/ 	.word	0x00032440
        /*0c98*/ 	.short	0x010a
        /*0c9a*/ 	.byte	0x3f
	.zero		1


	//   ....[62]....
        /*0c9c*/ 	.word	0x00019510
        /*0ca0*/ 	.word	0x00000002
        /*0ca4*/ 	.word	0x00032460
        /*0ca8*/ 	.short	0x010a
        /*0caa*/ 	.byte	0x3f
	.zero		1


	//   ....[63]....
        /*0cac*/ 	.word	0x00019a60
        /*0cb0*/ 	.word	0x00000002
        /*0cb4*/ 	.word	0x00032440
        /*0cb8*/ 	.short	0x010a
        /*0cba*/ 	.byte	0x3f
	.zero		1


	//   ....[64]....
        /*0cbc*/ 	.word	0x00019c60
        /*0cc0*/ 	.word	0x00000002
        /*0cc4*/ 	.word	0x00032460
        /*0cc8*/ 	.short	0x010a
        /*0cca*/ 	.byte	0x3f
	.zero		1


	//   ....[65]....
        /*0ccc*/ 	.word	0x0001a140
        /*0cd0*/ 	.word	0x00000002
        /*0cd4*/ 	.word	0x00032440
        /*0cd8*/ 	.short	0x010a
        /*0cda*/ 	.byte	0x3f
	.zero		1


	//   ....[66]....
        /*0cdc*/ 	.word	0x0001a350
        /*0ce0*/ 	.word	0x00000002
        /*0ce4*/ 	.word	0x00032460
        /*0ce8*/ 	.short	0x010a
        /*0cea*/ 	.byte	0x3f
	.zero		1


	//   ....[67]....
        /*0cec*/ 	.word	0x0001b4c0
        /*0cf0*/ 	.word	0x00000000
        /*0cf4*/ 	.word	0x00032420
        /*0cf8*/ 	.short	0x010a
        /*0cfa*/ 	.byte	0x3f
	.zero		1


	//   ....[68]....
        /*0cfc*/ 	.word	0x0001b660
        /*0d00*/ 	.word	0x00000006
        /*0d04*/ 	.word	0x00000000
        /*0d08*/ 	.short	0x010a
        /*0d0a*/ 	.byte	0x3f
	.zero		1


	//   ....[69]....
        /*0d0c*/ 	.word	0x0001b6d0
        /*0d10*/ 	.word	0x00000007
        /*0d14*/ 	.word	0x00000000
        /*0d18*/ 	.short	0x010a
        /*0d1a*/ 	.byte	0x3f
	.zero		1


	//   ....[70]....
        /*0d1c*/ 	.word	0x0001b740
        /*0d20*/ 	.word	0x00000004
        /*0d24*/ 	.word	0x00000000
        /*0d28*/ 	.short	0x010a
        /*0d2a*/ 	.byte	0x3f
	.zero		1


	//   ....[71]....
        /*0d2c*/ 	.word	0x0001b770
        /*0d30*/ 	.word	0x00000003
        /*0d34*/ 	.word	0x00000000
        /*0d38*/ 	.short	0x010a
        /*0d3a*/ 	.byte	0x3f
	.zero		1


	//   ....[72]....
        /*0d3c*/ 	.word	0x0001b7d0
        /*0d40*/ 	.word	0x0000005a
        /*0d44*/ 	.word	0x00032490
        /*0d48*/ 	.short	0x010a
        /*0d4a*/ 	.byte	0x3f
	.zero		1


	//   ....[73]....
        /*0d4c*/ 	.word	0x0001b820
        /*0d50*/ 	.word	0x0000005a
        /*0d54*/ 	.word	0x00032490
        /*0d58*/ 	.short	0x010a
        /*0d5a*/ 	.byte	0x3f
	.zero		1


	//   ....[74]....
        /*0d5c*/ 	.word	0x0001b870
        /*0d60*/ 	.word	0x0000005a
        /*0d64*/ 	.word	0x00032490
        /*0d68*/ 	.short	0x010a
        /*0d6a*/ 	.byte	0x3f
	.zero		1


	//   ....[75]....
        /*0d6c*/ 	.word	0x0001b8c0
        /*0d70*/ 	.word	0x0000005a
        /*0d74*/ 	.word	0x000324b0
        /*0d78*/ 	.short	0x010a
        /*0d7a*/ 	.byte	0x3f
	.zero		1


	//   ....[76]....
        /*0d7c*/ 	.word	0x0001bf00
        /*0d80*/ 	.word	0x00000011
        /*0d84*/ 	.word	0x00032400
        /*0d88*/ 	.short	0x010a
        /*0d8a*/ 	.byte	0x3f
	.zero		1


	//   ....[77]....
        /*0d8c*/ 	.word	0x0001c450
        /*0d90*/ 	.word	0x00000011
        /*0d94*/ 	.word	0x00032400
        /*0d98*/ 	.short	0x010a
        /*0d9a*/ 	.byte	0x3f
	.zero		1


	//   ....[78]....
        /*0d9c*/ 	.word	0x0001c4a0
        /*0da0*/ 	.word	0x000000b3
        /*0da4*/ 	.word	0x00032430
        /*0da8*/ 	.short	0x010a
        /*0daa*/ 	.byte	0x3f
	.zero		1


	//   ....[79]....
        /*0dac*/ 	.word	0x0001c4f0
        /*0db0*/ 	.word	0x00000011
        /*0db4*/ 	.word	0x00032410
        /*0db8*/ 	.short	0x010a
        /*0dba*/ 	.byte	0x3f
	.zero		1


	//   ....[80]....
        /*0dbc*/ 	.word	0x0001c540
        /*0dc0*/ 	.word	0x000000b3
        /*0dc4*/ 	.word	0x00032450
        /*0dc8*/ 	.short	0x010a
        /*0dca*/ 	.byte	0x3f
	.zero		1


	//   ....[81]....
        /*0dcc*/ 	.word	0x0001c590
        /*0dd0*/ 	.word	0x000000d3
        /*0dd4*/ 	.word	0x00032430
        /*0dd8*/ 	.short	0x010a
        /*0dda*/ 	.byte	0x3f
	.zero		1


	//   ....[82]....
        /*0ddc*/ 	.word	0x0001c5e0
        /*0de0*/ 	.word	0x000000d3
        /*0de4*/ 	.word	0x00032450
        /*0de8*/ 	.short	0x010a
        /*0dea*/ 	.byte	0x3f
	.zero		1


	//   ....[83]....
        /*0dec*/ 	.word	0x0001c630
        /*0df0*/ 	.word	0x000000d3
        /*0df4*/ 	.word	0x00032430
        /*0df8*/ 	.short	0x010a
        /*0dfa*/ 	.byte	0x3f
	.zero		1


	//   ....[84]....
        /*0dfc*/ 	.word	0x0001c680
        /*0e00*/ 	.word	0x000000d3
        /*0e04*/ 	.word	0x00032450
        /*0e08*/ 	.short	0x010a
        /*0e0a*/ 	.byte	0x3f
	.zero		1


	//   ....[85]....
        /*0e0c*/ 	.word	0x0001c820
        /*0e10*/ 	.word	0x00000009
        /*0e14*/ 	.word	0x00032420
        /*0e18*/ 	.short	0x010a
        /*0e1a*/ 	.byte	0x3f
	.zero		1


	//   ....[86]....
        /*0e1c*/ 	.word	0x0001c870
        /*0e20*/ 	.word	0x00000005
        /*0e24*/ 	.word	0x000324a0
        /*0e28*/ 	.short	0x010a
        /*0e2a*/ 	.byte	0x3f
	.zero		1


	//   ....[87]....
        /*0e2c*/ 	.word	0x0001c8c0
        /*0e30*/ 	.word	0x00000005
        /*0e34*/ 	.word	0x000324c0
        /*0e38*/ 	.short	0x010a
        /*0e3a*/ 	.byte	0x3f
	.zero		1


	//   ....[88]....
        /*0e3c*/ 	.word	0x0001c910
        /*0e40*/ 	.word	0x00000006
        /*0e44*/ 	.word	0x000324a0
        /*0e48*/ 	.short	0x010a
        /*0e4a*/ 	.byte	0x3f
	.zero		1


	//   ....[89]....
        /*0e4c*/ 	.word	0x0001c960
        /*0e50*/ 	.word	0x00000006
        /*0e54*/ 	.word	0x000324c0
        /*0e58*/ 	.short	0x010a
        /*0e5a*/ 	.byte	0x3f
	.zero		1


	//   ....[90]....
        /*0e5c*/ 	.word	0x0001cb00
        /*0e60*/ 	.word	0x00000009
        /*0e64*/ 	.word	0x00032440
        /*0e68*/ 	.short	0x010a
        /*0e6a*/ 	.byte	0x3f
	.zero		1


	//   ....[91]....
        /*0e6c*/ 	.word	0x0001cb80
        /*0e70*/ 	.word	0x00000009
        /*0e74*/ 	.word	0x00032420
        /*0e78*/ 	.short	0x010a
        /*0e7a*/ 	.byte	0x3f
	.zero		1


	//   ....[92]....
        /*0e7c*/ 	.word	0x0001cbd0
        /*0e80*/ 	.word	0x00000005
        /*0e84*/ 	.word	0x00032460
        /*0e88*/ 	.short	0x010a
        /*0e8a*/ 	.byte	0x3f
	.zero		1


	//   ....[93]....
        /*0e8c*/ 	.word	0x0001cc20
        /*0e90*/ 	.word	0x00000002
        /*0e94*/ 	.word	0x00032440
        /*0e98*/ 	.short	0x010a
        /*0e9a*/ 	.byte	0x3f
	.zero		1


	//   ....[94]....
        /*0e9c*/ 	.word	0x0001cc70
        /*0ea0*/ 	.word	0x00000002
        /*0ea4*/ 	.word	0x00032460
        /*0ea8*/ 	.short	0x010a
        /*0eaa*/ 	.byte	0x3f
	.zero		1


	//   ....[95]....
        /*0eac*/ 	.word	0x0001ccc0
        /*0eb0*/ 	.word	0x00000002
        /*0eb4*/ 	.word	0x00032440
        /*0eb8*/ 	.short	0x010a
        /*0eba*/ 	.byte	0x3f
	.zero		1


	//   ....[96]....
        /*0ebc*/ 	.word	0x0001cd10
        /*0ec0*/ 	.word	0x00000002
        /*0ec4*/ 	.word	0x00032460
        /*0ec8*/ 	.short	0x010a
        /*0eca*/ 	.byte	0x3f
	.zero		1


	//   ....[97]....
        /*0ecc*/ 	.word	0x0001cd60
        /*0ed0*/ 	.word	0x00000002
        /*0ed4*/ 	.word	0x00032440
        /*0ed8*/ 	.short	0x010a
        /*0eda*/ 	.byte	0x3f
	.zero		1


	//   ....[98]....
        /*0edc*/ 	.word	0x0001cdb0
        /*0ee0*/ 	.word	0x00000002
        /*0ee4*/ 	.word	0x00032460
        /*0ee8*/ 	.short	0x010a
        /*0eea*/ 	.byte	0x3f
	.zero		1


	//   ....[99]....
        /*0eec*/ 	.word	0x0001d770
        /*0ef0*/ 	.word	0x00000000
        /*0ef4*/ 	.word	0x00032420
        /*0ef8*/ 	.short	0x010a
        /*0efa*/ 	.byte	0x3f
	.zero		1


	//   ....[100]....
        /*0efc*/ 	.word	0x0001d910
        /*0f00*/ 	.word	0x00000006
        /*0f04*/ 	.word	0x00000000
        /*0f08*/ 	.short	0x010a
        /*0f0a*/ 	.byte	0x3f
	.zero		1


	//   ....[101]....
        /*0f0c*/ 	.word	0x0001d960
        /*0f10*/ 	.word	0x00000007
        /*0f14*/ 	.word	0x00000000
        /*0f18*/ 	.short	0x010a
        /*0f1a*/ 	.byte	0x3f
	.zero		1


	//   ....[102]....
        /*0f1c*/ 	.word	0x0001d9b0
        /*0f20*/ 	.word	0x00000004
        /*0f24*/ 	.word	0x00000000
        /*0f28*/ 	.short	0x010a
        /*0f2a*/ 	.byte	0x3f
	.zero		1


	//----- nvinfo : EIATTR_NUM_MBARRIERS
	.align		4
.L_1645:
        /*0f2c*/ 	.byte	0x03, 0x38
        /*0f2e*/ 	.short	0x0017


	//----- nvinfo : EIATTR_EXIT_INSTR_OFFSETS
	.align		4
        /*0f30*/ 	.byte	0x04, 0x1c
        /*0f32*/ 	.short	(.L_1647 - .L_1646)


	//   ....[0]....
.L_1646:
        /*0f34*/ 	.word	0x0001b7c0


	//----- nvinfo : EIATTR_MAX_THREADS
	.align		4
.L_1647:
        /*0f38*/ 	.byte	0x04, 0x05
        /*0f3a*/ 	.short	(.L_1649 - .L_1648)
.L_1648:
        /*0f3c*/ 	.word	0x00000180
        /*0f40*/ 	.word	0x00000001
        /*0f44*/ 	.word	0x00000001


	//----- nvinfo : EIATTR_CRS_STACK_SIZE
	.align		4
.L_1649:
        /*0f48*/ 	.byte	0x04, 0x1e
        /*0f4a*/ 	.short	(.L_1651 - .L_1650)
.L_1650:
        /*0f4c*/ 	.word	0x00000000


	//----- nvinfo : EIATTR_CBANK_PARAM_SIZE
	.align		4
.L_1651:
        /*0f50*/ 	.byte	0x03, 0x19
        /*0f52*/ 	.short	0x0b70


	//----- nvinfo : EIATTR_PARAM_CBANK
	.align		4
        /*0f54*/ 	.byte	0x04, 0x0a
        /*0f56*/ 	.short	(.L_1653 - .L_1652)
	.align		4
.L_1652:
        /*0f58*/ 	.word	index@(.nv.constant0._ZN7cutlass13device_kernelIN5flash11enable_sm90INS1_16FlashAttnFwdSm90INS1_25CollectiveMainloopFwdSm90ILi2EN4cute5tupleIJNS5_1CILi1EEES8_S8_EEENS6_IJNS7_ILi128EEENS7_ILi96EEENS7_ILi64EEEEEELi256ENS_6half_tEfNS_4arch4Sm90ELb1ELb0ELb1ELb1ELb0ELb1ELb1ELb1ELb0ELb0ELb0ELb0EEENS1_21CollectiveEpilogueFwdINS6_IJSA_NS7_ILi256EEESB_EEES9_SE_SG_Li256ELb1ELb0ELb0ELb0EEENS1_36VarlenDynamicPersistentTileSchedulerILi128ELi96ELi256ELi32ELb0ELb0ELb1ELb1ELb1ELb1EEEEEEEEEvNT_6ParamsE)
        /*0f5c*/ 	.short	0x0210
        /*0f5e*/ 	.short	0x0b70


	//----- nvinfo : EIATTR_SW_WAR
	.align		4
.L_1653:
        /*0f60*/ 	.byte	0x04, 0x36
        /*0f62*/ 	.short	(.L_1655 - .L_1654)
.L_1654:
        /*0f64*/ 	.word	0x00000008
.L_1655:


//--------------------- .nv.callgraph             --------------------------
	.section	.nv.callgraph,"",@"SHT_CUDA_CALLGRAPH"
	.align	4
	.sectionentsize	8
	.align		4
        /*0000*/ 	.word	0x00000000
	.align		4
        /*0004*/ 	.word	0xffffffff
	.align		4
        /*0008*/ 	.word	index@(_ZN7cutlass13device_kernelIN5flash11enable_sm90INS1_16FlashAttnFwdSm90INS1_25CollectiveMainloopFwdSm90ILi2EN4cute5tupleIJNS5_1CILi1EEES8_S8_EEENS6_IJNS7_ILi128EEESA_NS7_ILi192EEEEEELi128ENS_6half_tEfNS_4arch4Sm90ELb0ELb0ELb1ELb0ELb0ELb0ELb0ELb1ELb1ELb0ELb0ELb0EEENS1_21CollectiveEpilogueFwdINS6_IJSA_SA_SA_EEES9_SD_SF_Li256ELb0ELb0ELb0ELb0EEENS1_29StaticPersistentTileSchedulerILb0EEEEEEEEEvNT_6ParamsE)
	.align		4
        /*000c*/ 	.word	index@(__assertfail)
	.align		4
        /*0010*/ 	.word	index@(_ZN7cutlass13device_kernelIN5flash11enable_sm90INS1_16FlashAttnFwdSm90INS1_25CollectiveMainloopFwdSm90ILi2EN4cute5tupleIJNS5_1CILi2EEENS7_ILi1EEES9_EEENS6_IJNS7_ILi128EEESB_NS7_ILi192EEEEEELi128ENS_6half_tEfNS_4arch4Sm90ELb0ELb0ELb1ELb0ELb0ELb0ELb0ELb1ELb1ELb0ELb0ELb0EEENS1_21CollectiveEpilogueFwdINS6_IJSB_SB_SB_EEESA_SE_SG_Li256ELb0ELb0ELb0ELb0EEENS1_29StaticPersistentTileSchedulerILb0EEEEEEEEEvNT_6ParamsE)
	.align		4
        /*0014*/ 	.word	index@(__assertfail)
	.align		4
        /*0018*/ 	.word	index@(_ZN7cutlass13device_kernelIN5flash11enable_sm90INS1_16FlashAttnFwdSm90INS1_25CollectiveMainloopFwdSm90ILi2EN4cute5tupleIJNS5_1CILi1EEES8_S8_EEENS6_IJNS7_ILi128EEESA_NS7_ILi192EEEEEELi128ENS_6half_tEfNS_4arch4Sm90ELb0ELb0ELb1ELb1ELb0ELb0ELb0ELb1ELb1ELb0ELb0ELb0EEENS1_21CollectiveEpilogueFwdINS6_IJSA_SA_SA_EEES9_SD_SF_Li256ELb1ELb0ELb0ELb0EEENS1_36VarlenDynamicPersistentTileSchedulerILi128ELi128ELi256ELi32ELb0ELb0ELb1ELb0ELb1ELb1EEEEEEEEEvNT_6ParamsE)
	.align		4
        /*001c*/ 	.word	index@(__assertfail)
	.align		4
        /*0020*/ 	.word	index@(_ZN7cutlass13device_kernelIN5flash11enable_sm90INS1_16FlashAttnFwdSm90INS1_25CollectiveMainloopFwdSm90ILi2EN4cute5tupleIJNS5_1CILi1EEES8_S8_EEENS6_IJNS7_ILi128EEESA_NS7_ILi192EEEEEELi128ENS_6half_tEfNS_4arch4Sm90ELb0ELb0ELb1ELb1ELb0ELb1ELb0ELb1ELb1ELb0ELb0ELb0EEENS1_21CollectiveEpilogueFwdINS6_IJSA_SA_SA_EEES9_SD_SF_Li256ELb1ELb0ELb0ELb0EEENS1_36VarlenDynamicPersistentTileSchedulerILi128ELi128ELi256ELi32ELb0ELb0ELb1ELb0ELb1ELb1EEEEEEEEEvNT_6ParamsE)
	.align		4
        /*0024*/ 	.word	index@(__assertfail)
	.align		4
        /*0028*/ 	.word	index@(_ZN7cutlass13device_kernelIN5flash11enable_sm90INS1_16FlashAttnFwdSm90INS1_25CollectiveMainloopFwdSm90ILi2EN4cute5tupleIJNS5_1CILi1EEES8_S8_EEENS6_IJNS7_ILi128EEENS7_ILi96EEENS7_ILi192EEEEEELi128ENS_6half_tEfNS_4arch4Sm90ELb0ELb1ELb1ELb0ELb0ELb0ELb0ELb1ELb1ELb0ELb0ELb0EEENS1_21CollectiveEpilogueFwdINS6_IJSA_SA_SB_EEES9_SE_SG_Li256ELb0ELb0ELb0ELb0EEENS1_30DynamicPersistentTileSchedulerILi256ELi32ELb0ELb0ELb1EEEEEEEEEvNT_6ParamsE)
	.align		4
        /*002c*/ 	.word	index@(__assertfail)
	.align		4
        /*0030*/ 	.word	index@(_ZN7cutlass13device_kernelIN5flash11enable_sm90INS1_16FlashAttnFwdSm90INS1_25CollectiveMainloopFwdSm90ILi2EN4cute5tupleIJNS5_1CILi1EEES8_S8_EEENS6_IJNS7_ILi128EEENS7_ILi96EEENS7_ILi192EEEEEELi128ENS_6half_tEfNS_4arch4Sm90ELb0ELb1ELb1ELb1ELb0ELb0ELb0ELb1ELb1ELb0ELb0ELb0EEENS1_21CollectiveEpilogueFwdINS6_IJSA_SA_SB_EEES9_SE_SG_Li256ELb1ELb0ELb0ELb0EEENS1_36VarlenDynamicPersistentTileSchedulerILi128ELi96ELi256ELi32ELb0ELb0ELb1ELb1ELb0ELb1EEEEEEEEEvNT_6ParamsE)
	.align		4
        /*0034*/ 	.word	index@(__assertfail)
	.align		4
        /*0038*/ 	.word	index@(_ZN7cutlass13device_kernelIN5flash11enable_sm90INS1_16FlashAttnFwdSm90INS1_25CollectiveMainloopFwdSm90ILi2EN4cute5tupleIJNS5_1CILi1EEES8_S8_EEENS6_IJNS7_ILi128EEENS7_ILi96EEENS7_ILi192EEEEEELi128ENS_6half_tEfNS_4arch4Sm90ELb0ELb1ELb1ELb1ELb0ELb1ELb0ELb1ELb1ELb0ELb0ELb0EEENS1_21CollectiveEpilogueFwdINS6_IJSA_SA_SB_EEES9_SE_SG_Li256ELb1ELb0ELb0ELb0EEENS1_36VarlenDynamicPersistentTileSchedulerILi128ELi96ELi256ELi32ELb0ELb0ELb1ELb1ELb0ELb1EEEEEEEEEvNT_6ParamsE)
	.align		4
        /*003c*/ 	.word	index@(__assertfail)
	.align		4
        /*0040*/ 	.word	index@(_ZN7cutlass13device_kernelIN5flash11enable_sm90INS1_16FlashAttnFwdSm90INS1_25CollectiveMainloopFwdSm90ILi2EN4cute5tupleIJNS5_1CILi1EEES8_S8_EEENS6_IJNS7_ILi128EEESA_NS7_ILi192EEEEEELi128ENS_6half_tEfNS_4arch4Sm90ELb1ELb0ELb1ELb0ELb0ELb0ELb0ELb1ELb1ELb0ELb0ELb0EEENS1_21CollectiveEpilogueFwdINS6_IJSA_SA_SA_EEES9_SD_SF_Li256ELb0ELb0ELb0ELb0EEENS1_30DynamicPersistentTileSchedulerILi256ELi32ELb0ELb0ELb1EEEEEEEEEvNT_6ParamsE)
	.align		4
        /*0044*/ 	.word	index@(__assertfail)
	.align		4
        /*0048*/ 	.word	index@(_ZN7cutlass13device_kernelIN5flash11enable_sm90INS1_16FlashAttnFwdSm90INS1_25CollectiveMainloopFwdSm90ILi2EN4cute5tupleIJNS5_1CILi1EEES8_S8_EEENS6_IJNS7_ILi128EEESA_NS7_ILi192EEEEEELi128ENS_6half_tEfNS_4arch4Sm90ELb1ELb0ELb1ELb1ELb0ELb0ELb0ELb1ELb1ELb0ELb0ELb0EEENS1_21CollectiveEpilogueFwdINS6_IJSA_SA_SA_EEES9_SD_SF_Li256ELb1ELb0ELb0ELb0EEENS1_36VarlenDynamicPersistentTileSchedulerILi128ELi128ELi256ELi32ELb0ELb0ELb1ELb1ELb1ELb1EEEEEEEEEvNT_6ParamsE)
	.align		4
        /*004c*/ 	.word	index@(__assertfail)
	.align		4
        /*0050*/ 	.word	index@(_ZN7cutlass13device_kernelIN5flash11enable_sm90INS1_16FlashAttnFwdSm90INS1_25CollectiveMainloopFwdSm90ILi2EN4cute5tupleIJNS5_1CILi1EEES8_S8_EEENS6_IJNS7_ILi128EEESA_NS7_ILi192EEEEEELi128ENS_6half_tEfNS_4arch4Sm90ELb1ELb0ELb1ELb1ELb0ELb1ELb0ELb1ELb1ELb0ELb0ELb0EEENS1_21CollectiveEpilogueFwdINS6_IJSA_SA_SA_EEES9_SD_SF_Li256ELb1ELb0ELb0ELb0EEENS1_36VarlenDynamicPersistentTileSchedulerILi128ELi128ELi256ELi32ELb0ELb0ELb1ELb1ELb1ELb1EEEEEEEEEvNT_6ParamsE)
	.align		4
        /*0054*/ 	.word	index@(__assertfail)
	.align		4
        /*0058*/ 	.word	index@(_ZN7cutlass13device_kernelIN5flash11enable_sm90INS1_16FlashAttnFwdSm90INS1_25CollectiveMainloopFwdSm90ILi2EN4cute5tupleIJNS5_1CILi1EEES8_S8_EEENS6_IJNS7_ILi64EEESA_SA_EEELi512ENS_6half_tEfNS_4arch4Sm90ELb0ELb0ELb1ELb0ELb0ELb0ELb0ELb0ELb0ELb0ELb0ELb0EEENS1_21CollectiveEpilogueFwdINS6_IJSA_NS7_ILi512EEESA_EEES9_SC_SE_Li256ELb0ELb0ELb0ELb0EEENS1_29StaticPersistentTileSchedulerILb0EEEEEEEEEvNT_6ParamsE)
	.align		4
        /*005c*/ 	.word	index@(__assertfail)
	.align		4
        /*0060*/ 	.word	index@(_ZN7cutlass13device_kernelIN5flash11enable_sm90INS1_16FlashAttnFwdSm90INS1_25CollectiveMainloopFwdSm90ILi2EN4cute5tupleIJNS5_1CILi1EEES8_S8_EEENS6_IJNS7_ILi64EEESA_SA_EEELi512ENS_6half_tEfNS_4arch4Sm90ELb0ELb0ELb1ELb0ELb0ELb0ELb1ELb0ELb0ELb0ELb0ELb0EEENS1_21CollectiveEpilogueFwdINS6_IJSA_NS7_ILi512EEESA_EEES9_SC_SE_Li256ELb0ELb0ELb0ELb0EEENS1_29StaticPersistentTileSchedulerILb0EEEEEEEEEvNT_6ParamsE)
	.align		4
        /*0064*/ 	.word	index@(__assertfail)
	.align		4
        /*0068*/ 	.word	index@(_ZN7cutlass13device_kernelIN5flash11enable_sm90INS1_16FlashAttnFwdSm90INS1_25CollectiveMainloopFwdSm90ILi2EN4cute5tupleIJNS5_1CILi1EEES8_S8_EEENS6_IJNS7_ILi64EEESA_SA_EEELi512ENS_6half_tEfNS_4arch4Sm90ELb0ELb0ELb1ELb1ELb0ELb0ELb0ELb0ELb0ELb0ELb0ELb0EEENS1_21CollectiveEpilogueFwdINS6_IJSA_NS7_ILi512EEESA_EEES9_SC_SE_Li256ELb1ELb0ELb0ELb0EEENS1_36VarlenDynamicPersistentTileSchedulerILi64ELi64ELi256ELi32ELb0ELb0ELb1ELb0ELb1ELb1EEEEEEEEEvNT_6ParamsE)
	.align		4
        /*006c*/ 	.word	index@(__assertfail)
	.align		4
        /*0070*/ 	.word	index@(_ZN7cutlass13device_kernelIN5flash11enable_sm90INS1_16FlashAttnFwdSm90INS1_25CollectiveMainloopFwdSm90ILi2EN4cute5tupleIJNS5_1CILi1EEES8_S8_EEENS6_IJNS7_ILi64EEESA_SA_EEELi512ENS_6half_tEfNS_4arch4Sm90ELb0ELb0ELb1ELb1ELb0ELb1ELb0ELb0ELb0ELb0ELb0ELb0EEENS1_21CollectiveEpilogueFwdINS6_IJSA_NS7_ILi512EEESA_EEES9_SC_SE_Li256ELb1ELb0ELb0ELb0EEENS1_36VarlenDynamicPersistentTileSchedulerILi64ELi64ELi256ELi32ELb0ELb0ELb1ELb0ELb1ELb1EEEEEEEEEvNT_6ParamsE)
	.align		4
        /*0074*/ 	.word	index@(__assertfail)
	.align		4
        /*0078*/ 	.word	index@(_ZN7cutlass13device_kernelIN5flash11enable_sm90INS1_16FlashAttnFwdSm90INS1_25CollectiveMainloopFwdSm90ILi2EN4cute5tupleIJNS5_1CILi1EEES8_S8_EEENS6_IJNS7_ILi64EEESA_SA_EEELi512ENS_6half_tEfNS_4arch4Sm90ELb0ELb0ELb1ELb1ELb0ELb0ELb1ELb0ELb0ELb0ELb0ELb0EEENS1_21CollectiveEpilogueFwdINS6_IJSA_NS7_ILi512EEESA_EEES9_SC_SE_Li256ELb1ELb0ELb0ELb0EEENS1_36VarlenDynamicPersistentTileSchedulerILi64ELi64ELi256ELi32ELb0ELb0ELb1ELb0ELb1ELb1EEEEEEEEEvNT_6ParamsE)
	.align		4
        /*007c*/ 	.word	index@(__assertfail)
	.align		4
        /*0080*/ 	.word	index@(_ZN7cutlass13device_kernelIN5flash11enable_sm90INS1_16FlashAttnFwdSm90INS1_25CollectiveMainloopFwdSm90ILi2EN4cute5tupleIJNS5_1CILi1EEES8_S8_EEENS6_IJNS7_ILi64EEESA_SA_EEELi512ENS_6half_tEfNS_4arch4Sm90ELb0ELb0ELb1ELb1ELb0ELb1ELb1ELb0ELb0ELb0ELb0ELb0EEENS1_21CollectiveEpilogueFwdINS6_IJSA_NS7_ILi512EEESA_EEES9_SC_SE_Li256ELb1ELb0ELb0ELb0EEENS1_36VarlenDynamicPersistentTileSchedulerILi64ELi64ELi256ELi32ELb0ELb0ELb1ELb0ELb1ELb1EEEEEEEEEvNT_6ParamsE)
	.align		4
        /*0084*/ 	.word	index@(__assertfail)
	.align		4
        /*0088*/ 	.word	index@(_ZN7cutlass13device_kernelIN5flash11enable_sm90INS1_16FlashAttnFwdSm90INS1_25CollectiveMainloopFwdSm90ILi2EN4cute5tupleIJNS5_1CILi1EEES8_S8_EEENS6_IJNS7_ILi64EEESA_SA_EEELi512ENS_6half_tEfNS_4arch4Sm90ELb0ELb1ELb1ELb0ELb0ELb0ELb0ELb0ELb0ELb0ELb0ELb0EEENS1_21CollectiveEpilogueFwdINS6_IJSA_NS7_ILi512EEESA_EEES9_SC_SE_Li256ELb0ELb0ELb0ELb0EEENS1_30DynamicPersistentTileSchedulerILi256ELi32ELb0ELb0ELb1EEEEEEEEEvNT_6ParamsE)
	.align		4
        /*008c*/ 	.word	index@(__assertfail)
	.align		4
        /*0090*/ 	.word	index@(_ZN7cutlass13device_kernelIN5flash11enable_sm90INS1_16FlashAttnFwdSm90INS1_25CollectiveMainloopFwdSm90ILi2EN4cute5tupleIJNS5_1CILi1EEES8_S8_EEENS6_IJNS7_ILi64EEESA_SA_EEELi512ENS_6half_tEfNS_4arch4Sm90ELb0ELb1ELb1ELb0ELb0ELb0ELb1ELb0ELb0ELb0ELb0ELb0EEENS1_21CollectiveEpilogueFwdINS6_IJSA_NS7_ILi512EEESA_EEES9_SC_SE_Li256ELb0ELb0ELb0ELb0EEENS1_30DynamicPersistentTileSchedulerILi256ELi32ELb0ELb0ELb1EEEEEEEEEvNT_6ParamsE)
	.align		4
        /*0094*/ 	.word	index@(__assertfail)
	.align		4
        /*0098*/ 	.word	index@(_ZN7cutlass13device_kernelIN5flash11enable_sm90INS1_16FlashAttnFwdSm90INS1_25CollectiveMainloopFwdSm90ILi2EN4cute5tupleIJNS5_1CILi1EEES8_S8_EEENS6_IJNS7_ILi64EEESA_SA_EEELi512ENS_6half_tEfNS_4arch4Sm90ELb0ELb1ELb1ELb1ELb0ELb0ELb0ELb0ELb0ELb0ELb0ELb0EEENS1_21CollectiveEpilogueFwdINS6_IJSA_NS7_ILi512EEESA_EEES9_SC_SE_Li256ELb1ELb0ELb0ELb0EEENS1_36VarlenDynamicPersistentTileSchedulerILi64ELi64ELi256ELi32ELb0ELb0ELb1ELb1ELb0ELb1EEEEEEEEEvNT_6ParamsE)
	.align		4
        /*009c*/ 	.word	index@(__assertfail)
	.align		4
        /*00a0*/ 	.word	index@(_ZN7cutlass13device_kernelIN5flash11enable_sm90INS1_16FlashAttnFwdSm90INS1_25CollectiveMainloopFwdSm90ILi2EN4cute5tupleIJNS5_1CILi1EEES8_S8_EEENS6_IJNS7_ILi64EEESA_SA_EEELi512ENS_6half_tEfNS_4arch4Sm90ELb0ELb1ELb1ELb1ELb0ELb1ELb0ELb0ELb0ELb0ELb0ELb0EEENS1_21CollectiveEpilogueFwdINS6_IJSA_NS7_ILi512EEESA_EEES9_SC_SE_Li256ELb1ELb0ELb0ELb0EEENS1_36VarlenDynamicPersistentTileSchedulerILi64ELi64ELi256ELi32ELb0ELb0ELb1ELb1ELb0ELb1EEEEEEEEEvNT_6ParamsE)
	.align		4
        /*00a4*/ 	.word	index@(__assertfail)
	.align		4
        /*00a8*/ 	.word	index@(_ZN7cutlass13device_kernelIN5flash11enable_sm90INS1_16FlashAttnFwdSm90INS1_25CollectiveMainloopFwdSm90ILi2EN4cute5tupleIJNS5_1CILi1EEES8_S8_EEENS6_IJNS7_ILi64EEESA_SA_EEELi512ENS_6half_tEfNS_4arch4Sm90ELb0ELb1ELb1ELb1ELb0ELb0ELb1ELb0ELb0ELb0ELb0ELb0EEENS1_21CollectiveEpilogueFwdINS6_IJSA_NS7_ILi512EEESA_EEES9_SC_SE_Li256ELb1ELb0ELb0ELb0EEENS1_36VarlenDynamicPersistentTileSchedulerILi64ELi64ELi256ELi32ELb0ELb0ELb1ELb1ELb0ELb1EEEEEEEEEvNT_6ParamsE)
	.align		4
        /*00ac*/ 	.word	index@(__assertfail)
	.align		4
        /*00b0*/ 	.word	index@(_ZN7cutlass13device_kernelIN5flash11enable_sm90INS1_16FlashAttnFwdSm90INS1_25CollectiveMainloopFwdSm90ILi2EN4cute5tupleIJNS5_1CILi1EEES8_S8_EEENS6_IJNS7_ILi64EEESA_SA_EEELi512ENS_6half_tEfNS_4arch4Sm90ELb0ELb1ELb1ELb1ELb0ELb1ELb1ELb0ELb0ELb0ELb0ELb0EEENS1_21CollectiveEpilogueFwdINS6_IJSA_NS7_ILi512EEESA_EEES9_SC_SE_Li256ELb1ELb0ELb0ELb0EEENS1_36VarlenDynamicPersistentTileSchedulerILi64ELi64ELi256ELi32ELb0ELb0ELb1ELb1ELb0ELb1EEEEEEEEEvNT_6ParamsE)
	.align		4
        /*00b4*/ 	.word	index@(__assertfail)
	.align		4
        /*00b8*/ 	.word	index@(_ZN7cutlass13device_kernelIN5flash11enable_sm90INS1_16FlashAttnFwdSm90INS1_25CollectiveMainloopFwdSm90ILi2EN4cute5tupleIJNS5_1CILi1EEES8_S8_EEENS6_IJNS7_ILi64EEESA_SA_EEELi512ENS_6half_tEfNS_4arch4Sm90ELb1ELb0ELb1ELb0ELb0ELb0ELb0ELb0ELb0ELb0ELb0ELb0EEENS1_21CollectiveEpilogueFwdINS6_IJSA_NS7_ILi512EEESA_EEES9_SC_SE_Li256ELb0ELb0ELb0ELb0EEENS1_30DynamicPersistentTileSchedulerILi256ELi32ELb0ELb0ELb1EEEEEEEEEvNT_6ParamsE)
	.align		4
        /*00bc*/ 	.word	index@(__assertfail)
	.align		4
        /*00c0*/ 	.word	index@(_ZN7cutlass13device_kernelIN5flash11enable_sm90INS1_16FlashAttnFwdSm90INS1_25CollectiveMainloopFwdSm90ILi2EN4cute5tupleIJNS5_1CILi1EEES8_S8_EEENS6_IJNS7_ILi64EEESA_SA_EEELi512ENS_6half_tEfNS_4arch4Sm90ELb1ELb0ELb1ELb0ELb0ELb0ELb1ELb0ELb0ELb0ELb0ELb0EEENS1_21CollectiveEpilogueFwdINS6_IJSA_NS7_ILi512EEESA_EEES9_SC_SE_Li256ELb0ELb0ELb0ELb0EEENS1_30DynamicPersistentTileSchedulerILi256ELi32ELb0ELb0ELb1EEEEEEEEEvNT_6ParamsE)
	.align		4
        /*00c4*/ 	.word	index@(__assertfail)
	.align		4
        /*00c8*/ 	.word	index@(_ZN7cutlass13device_kernelIN5flash11enable_sm90INS1_16FlashAttnFwdSm90INS1_25CollectiveMainloopFwdSm90ILi2EN4cute5tupleIJNS5_1CILi1EEES8_S8_EEENS6_IJNS7_ILi64EEESA_SA_EEELi512ENS_6half_tEfNS_4arch4Sm90ELb1ELb0ELb1ELb1ELb0ELb0ELb0ELb0ELb0ELb0ELb0ELb0EEENS1_21CollectiveEpilogueFwdINS6_IJSA_NS7_ILi512EEESA_EEES9_SC_SE_Li256ELb1ELb0ELb0ELb0EEENS1_36VarlenDynamicPersistentTileSchedulerILi64ELi64ELi256ELi32ELb0ELb0ELb1ELb1ELb1ELb1EEEEEEEEEvNT_6ParamsE)
	.align		4
        /*00cc*/ 	.word	index@(__assertfail)
	.align		4
        /*00d0*/ 	.word	index@(_ZN7cutlass13device_kernelIN5flash11enable_sm90INS1_16FlashAttnFwdSm90INS1_25CollectiveMainloopFwdSm90ILi2EN4cute5tupleIJNS5_1CILi1EEES8_S8_EEENS6_IJNS7_ILi64EEESA_SA_EEELi512ENS_6half_tEfNS_4arch4Sm90ELb1ELb0ELb1ELb1ELb0ELb1ELb0ELb0ELb0ELb0ELb0ELb0EEENS1_21CollectiveEpilogueFwdINS6_IJSA_NS7_ILi512EEESA_EEES9_SC_SE_Li256ELb1ELb0ELb0ELb0EEENS1_36VarlenDynamicPersistentTileSchedulerILi64ELi64ELi256ELi32ELb0ELb0ELb1ELb1ELb1ELb1EEEEEEEEEvNT_6ParamsE)
	.align		4
        /*00d4*/ 	.word	index@(__assertfail)
	.align		4
        /*00d8*/ 	.word	index@(_ZN7cutlass13device_kernelIN5flash11enable_sm90INS1_16FlashAttnFwdSm90INS1_25CollectiveMainloopFwdSm90ILi2EN4cute5tupleIJNS5_1CILi1EEES8_S8_EEENS6_IJNS7_ILi64EEESA_SA_EEELi512ENS_6half_tEfNS_4arch4Sm90ELb1ELb0ELb1ELb1ELb0ELb0ELb1ELb0ELb0ELb0ELb0ELb0EEENS1_21CollectiveEpilogueFwdINS6_IJSA_NS7_ILi512EEESA_EEES9_SC_SE_Li256ELb1ELb0ELb0ELb0EEENS1_36VarlenDynamicPersistentTileSchedulerILi64ELi64ELi256ELi32ELb0ELb0ELb1ELb1ELb1ELb1EEEEEEEEEvNT_6ParamsE)
	.align		4
        /*00dc*/ 	.word	index@(__assertfail)
	.align		4
        /*00e0*/ 	.word	index@(_ZN7cutlass13device_kernelIN5flash11enable_sm90INS1_16FlashAttnFwdSm90INS1_25CollectiveMainloopFwdSm90ILi2EN4cute5tupleIJNS5_1CILi1EEES8_S8_EEENS6_IJNS7_ILi64EEESA_SA_EEELi512ENS_6half_tEfNS_4arch4Sm90ELb1ELb0ELb1ELb1ELb0ELb1ELb1ELb0ELb0ELb0ELb0ELb0EEENS1_21CollectiveEpilogueFwdINS6_IJSA_NS7_ILi512EEESA_EEES9_SC_SE_Li256ELb1ELb0ELb0ELb0EEENS1_36VarlenDynamicPersistentTileSchedulerILi64ELi64ELi256ELi32ELb0ELb0ELb1ELb1ELb1ELb1EEEEEEEEEvNT_6ParamsE)
	.align		4
        /*00e4*/ 	.word	index@(__assertfail)
	.align		4
        /*00e8*/ 	.word	index@(_ZN7cutlass13device_kernelIN5flash11enable_sm90INS1_16FlashAttnFwdSm90INS1_25CollectiveMainloopFwdSm90ILi2EN4cute5tupleIJNS5_1CILi1EEES8_S8_EEENS6_IJNS7_ILi128EEENS7_ILi96EEENS7_ILi64EEEEEELi256ENS_6half_tEfNS_4arch4Sm90ELb0ELb0ELb1ELb0ELb0ELb0ELb0ELb1ELb0ELb0ELb0ELb0EEENS1_21CollectiveEpilogueFwdINS6_IJSA_NS7_ILi256EEESB_EEES9_SE_SG_Li256ELb0ELb0ELb0ELb0EEENS1_29StaticPersistentTileSchedulerILb0EEEEEEEEEvNT_6ParamsE)
	.align		4
        /*00ec*/ 	.word	index@(__assertfail)
	.align		4
        /*00f0*/ 	.word	index@(_ZN7cutlass13device_kernelIN5flash11enable_sm90INS1_16FlashAttnFwdSm90INS1_25CollectiveMainloopFwdSm90ILi2EN4cute5tupleIJNS5_1CILi1EEES8_S8_EEENS6_IJNS7_ILi128EEENS7_ILi96EEENS7_ILi64EEEEEELi256ENS_6half_tEfNS_4arch4Sm90ELb0ELb0ELb1ELb0ELb0ELb0ELb1ELb1ELb0ELb0ELb0ELb0EEENS1_21CollectiveEpilogueFwdINS6_IJSA_NS7_ILi256EEESB_EEES9_SE_SG_Li256ELb0ELb0ELb0ELb0EEENS1_29StaticPersistentTileSchedulerILb0EEEEEEEEEvNT_6ParamsE)
	.align		4
        /*00f4*/ 	.word	index@(__assertfail)
	.align		4
        /*00f8*/ 	.word	index@(_ZN7cutlass13device_kernelIN5flash11enable_sm90INS1_16FlashAttnFwdSm90INS1_25CollectiveMainloopFwdSm90ILi2EN4cute5tupleIJNS5_1CILi1EEES8_S8_EEENS6_IJNS7_ILi128EEENS7_ILi96EEENS7_ILi64EEEEEELi256ENS_6half_tEfNS_4arch4Sm90ELb0ELb0ELb1ELb1ELb0ELb0ELb0ELb1ELb0ELb0ELb0ELb0EEENS1_21CollectiveEpilogueFwdINS6_IJSA_NS7_ILi256EEESB_EEES9_SE_SG_Li256ELb1ELb0ELb0ELb0EEENS1_36VarlenDynamicPersistentTileSchedulerILi128ELi96ELi256ELi32ELb0ELb0ELb1ELb0ELb1ELb1EEEEEEEEEvNT_6ParamsE)
	.align		4
        /*00fc*/ 	.word	index@(__assertfail)
	.align		4
        /*0100*/ 	.word	index@(_ZN7cutlass13device_kernelIN5flash11enable_sm90INS1_16FlashAttnFwdSm90INS1_25CollectiveMainloopFwdSm90ILi2EN4cute5tupleIJNS5_1CILi1EEES8_S8_EEENS6_IJNS7_ILi128EEENS7_ILi96EEENS7_ILi64EEEEEELi256ENS_6half_tEfNS_4arch4Sm90ELb0ELb0ELb1ELb1ELb0ELb1ELb0ELb1ELb0ELb0ELb0ELb0EEENS1_21CollectiveEpilogueFwdINS6_IJSA_NS7_ILi256EEESB_EEES9_SE_SG_Li256ELb1ELb0ELb0ELb0EEENS1_36VarlenDynamicPersistentTileSchedulerILi128ELi96ELi256ELi32ELb0ELb0ELb1ELb0ELb1ELb1EEEEEEEEEvNT_6ParamsE)
	.align		4
        /*0104*/ 	.word	index@(__assertfail)
	.align		4
        /*0108*/ 	.word	index@(_ZN7cutlass13device_kernelIN5flash11enable_sm90INS1_16FlashAttnFwdSm90INS1_25CollectiveMainloopFwdSm90ILi2EN4cute5tupleIJNS5_1CILi1EEES8_S8_EEENS6_IJNS7_ILi128EEENS7_ILi96EEENS7_ILi64EEEEEELi256ENS_6half_tEfNS_4arch4Sm90ELb0ELb0ELb1ELb1ELb0ELb0ELb1ELb1ELb0ELb0ELb0ELb0EEENS1_21CollectiveEpilogueFwdINS6_IJSA_NS7_ILi256EEESB_EEES9_SE_SG_Li256ELb1ELb0ELb0ELb0EEENS1_36VarlenDynamicPersistentTileSchedulerILi128ELi96ELi256ELi32ELb0ELb0ELb1ELb0ELb1ELb1EEEEEEEEEvNT_6ParamsE)
	.align		4
        /*010c*/ 	.word	index@(__assertfail)
	.align		4
        /*0110*/ 	.word	index@(_ZN7cutlass13device_kernelIN5flash11enable_sm90INS1_16FlashAttnFwdSm90INS1_25CollectiveMainloopFwdSm90ILi2EN4cute5tupleIJNS5_1CILi1EEES8_S8_EEENS6_IJNS7_ILi128EEENS7_ILi96EEENS7_ILi64EEEEEELi256ENS_6half_tEfNS_4arch4Sm90ELb0ELb0ELb1ELb1ELb0ELb1ELb1ELb1ELb0ELb0ELb0ELb0EEENS1_21CollectiveEpilogueFwdINS6_IJSA_NS7_ILi256EEESB_EEES9_SE_SG_Li256ELb1ELb0ELb0ELb0EEENS1_36VarlenDynamicPersistentTileSchedulerILi128ELi96ELi256ELi32ELb0ELb0ELb1ELb0ELb1ELb1EEEEEEEEEvNT_6ParamsE)
	.align		4
        /*0114*/ 	.word	index@(__assertfail)
	.align		4
        /*0118*/ 	.word	index@(_ZN7cutlass13device_kernelIN5flash11enable_sm90INS1_16FlashAttnFwdSm90INS1_25CollectiveMainloopFwdSm90ILi2EN4cute5tupleIJNS5_1CILi1EEES8_S8_EEENS6_IJNS7_ILi128EEENS7_ILi96EEENS7_ILi64EEEEEELi256ENS_6half_tEfNS_4arch4Sm90ELb0ELb1ELb1ELb0ELb0ELb0ELb0ELb1ELb0ELb0ELb0ELb0EEENS1_21CollectiveEpilogueFwdINS6_IJSA_NS7_ILi256EEESB_EEES9_SE_SG_Li256ELb0ELb0ELb0ELb0EEENS1_30DynamicPersistentTileSchedulerILi256ELi32ELb0ELb0ELb1EEEEEEEEEvNT_6ParamsE)
	.align		4
        /*011c*/ 	.word	index@(__assertfail)
	.align		4
        /*0120*/ 	.word	index@(_ZN7cutlass13device_kernelIN5flash11enable_sm90INS1_16FlashAttnFwdSm90INS1_25CollectiveMainloopFwdSm90ILi2EN4cute5tupleIJNS5_1CILi1EEES8_S8_EEENS6_IJNS7_ILi128EEENS7_ILi96EEENS7_ILi64EEEEEELi256ENS_6half_tEfNS_4arch4Sm90ELb0ELb1ELb1ELb0ELb0ELb0ELb1ELb1ELb0ELb0ELb0ELb0EEENS1_21CollectiveEpilogueFwdINS6_IJSA_NS7_ILi256EEESB_EEES9_SE_SG_Li256ELb0ELb0ELb0ELb0EEENS1_30DynamicPersistentTileSchedulerILi256ELi32ELb0ELb0ELb1EEEEEEEEEvNT_6ParamsE)
	.align		4
        /*0124*/ 	.word	index@(__assertfail)
	.align		4
        /*0128*/ 	.word	index@(_ZN7cutlass13device_kernelIN5flash11enable_sm90INS1_16FlashAttnFwdSm90INS1_25CollectiveMainloopFwdSm90ILi2EN4cute5tupleIJNS5_1CILi1EEES8_S8_EEENS6_IJNS7_ILi128EEENS7_ILi96EEENS7_ILi64EEEEEELi256ENS_6half_tEfNS_4arch4Sm90ELb0ELb1ELb1ELb1ELb0ELb0ELb0ELb1ELb0ELb0ELb0ELb0EEENS1_21CollectiveEpilogueFwdINS6_IJSA_NS7_ILi256EEESB_EEES9_SE_SG_Li256ELb1ELb0ELb0ELb0EEENS1_36VarlenDynamicPersistentTileSchedulerILi128ELi96ELi256ELi32ELb0ELb0ELb1ELb1ELb0ELb1EEEEEEEEEvNT_6ParamsE)
	.align		4
        /*012c*/ 	.word	index@(__assertfail)
	.align		4
        /*0130*/ 	.word	index@(_ZN7cutlass13device_kernelIN5flash11enable_sm90INS1_16FlashAttnFwdSm90INS1_25CollectiveMainloopFwdSm90ILi2EN4cute5tupleIJNS5_1CILi1EEES8_S8_EEENS6_IJNS7_ILi128EEENS7_ILi96EEENS7_ILi64EEEEEELi256ENS_6half_tEfNS_4arch4Sm90ELb0ELb1ELb1ELb1ELb0ELb1ELb0ELb1ELb0ELb0ELb0ELb0EEENS1_21CollectiveEpilogueFwdINS6_IJSA_NS7_ILi256EEESB_EEES9_SE_SG_Li256ELb1ELb0ELb0ELb0EEENS1_36VarlenDynamicPersistentTileSchedulerILi128ELi96ELi256ELi32ELb0ELb0ELb1ELb1ELb0ELb1EEEEEEEEEvNT_6ParamsE)
	.align		4
        /*0134*/ 	.word	index@(__assertfail)
	.align		4
        /*0138*/ 	.word	index@(_ZN7cutlass13device_kernelIN5flash11enable_sm90INS1_16FlashAttnFwdSm90INS1_25CollectiveMainloopFwdSm90ILi2EN4cute5tupleIJNS5_1CILi1EEES8_S8_EEENS6_IJNS7_ILi128EEENS7_ILi96EEENS7_ILi64EEEEEELi256ENS_6half_tEfNS_4arch4Sm90ELb0ELb1ELb1ELb1ELb0ELb0ELb1ELb1ELb0ELb0ELb0ELb0EEENS1_21CollectiveEpilogueFwdINS6_IJSA_NS7_ILi256EEESB_EEES9_SE_SG_Li256ELb1ELb0ELb0ELb0EEENS1_36VarlenDynamicPersistentTileSchedulerILi128ELi96ELi256ELi32ELb0ELb0ELb1ELb1ELb0ELb1EEEEEEEEEvNT_6ParamsE)
	.align		4
        /*013c*/ 	.word	index@(__assertfail)
	.align		4
        /*0140*/ 	.word	index@(_ZN7cutlass13device_kernelIN5flash11enable_sm90INS1_16FlashAttnFwdSm90INS1_25CollectiveMainloopFwdSm90ILi2EN4cute5tupleIJNS5_1CILi1EEES8_S8_EEENS6_IJNS7_ILi128EEENS7_ILi96EEENS7_ILi64EEEEEELi256ENS_6half_tEfNS_4arch4Sm90ELb0ELb1ELb1ELb1ELb0ELb1ELb1ELb1ELb0ELb0ELb0ELb0EEENS1_21CollectiveEpilogueFwdINS6_IJSA_NS7_ILi256EEESB_EEES9_SE_SG_Li256ELb1ELb0ELb0ELb0EEENS1_36VarlenDynamicPersistentTileSchedulerILi128ELi96ELi256ELi32ELb0ELb0ELb1ELb1ELb0ELb1EEEEEEEEEvNT_6ParamsE)
	.align		4
        /*0144*/ 	.word	index@(__assertfail)
	.align		4
        /*0148*/ 	.word	index@(_ZN7cutlass13device_kernelIN5flash11enable_sm90INS1_16FlashAttnFwdSm90INS1_25CollectiveMainloopFwdSm90ILi2EN4cute5tupleIJNS5_1CILi1EEES8_S8_EEENS6_IJNS7_ILi128EEENS7_ILi96EEENS7_ILi64EEEEEELi256ENS_6half_tEfNS_4arch4Sm90ELb1ELb0ELb1ELb0ELb0ELb0ELb0ELb1ELb0ELb0ELb0ELb0EEENS1_21CollectiveEpilogueFwdINS6_IJSA_NS7_ILi256EEESB_EEES9_SE_SG_Li256ELb0ELb0ELb0ELb0EEENS1_30DynamicPersistentTileSchedulerILi256ELi32ELb0ELb0ELb1EEEEEEEEEvNT_6ParamsE)
	.align		4
        /*014c*/ 	.word	index@(__assertfail)
	.align		4
        /*0150*/ 	.word	index@(_ZN7cutlass13device_kernelIN5flash11enable_sm90INS1_16FlashAttnFwdSm90INS1_25CollectiveMainloopFwdSm90ILi2EN4cute5tupleIJNS5_1CILi1EEES8_S8_EEENS6_IJNS7_ILi128EEENS7_ILi96EEENS7_ILi64EEEEEELi256ENS_6half_tEfNS_4arch4Sm90ELb1ELb0ELb1ELb0ELb0ELb0ELb1ELb1ELb0ELb0ELb0ELb0EEENS1_21CollectiveEpilogueFwdINS6_IJSA_NS7_ILi256EEESB_EEES9_SE_SG_Li256ELb0ELb0ELb0ELb0EEENS1_30DynamicPersistentTileSchedulerILi256ELi32ELb0ELb0ELb1EEEEEEEEEvNT_6ParamsE)
	.align		4
        /*0154*/ 	.word	index@(__assertfail)
	.align		4
        /*0158*/ 	.word	index@(_ZN7cutlass13device_kernelIN5flash11enable_sm90INS1_16FlashAttnFwdSm90INS1_25CollectiveMainloopFwdSm90ILi2EN4cute5tupleIJNS5_1CILi1EEES8_S8_EEENS6_IJNS7_ILi128EEENS7_ILi96EEENS7_ILi64EEEEEELi256ENS_6half_tEfNS_4arch4Sm90ELb1ELb0ELb1ELb1ELb0ELb0ELb0ELb1ELb0ELb0ELb0ELb0EEENS1_21CollectiveEpilogueFwdINS6_IJSA_NS7_ILi256EEESB_EEES9_SE_SG_Li256ELb1ELb0ELb0ELb0EEENS1_36VarlenDynamicPersistentTileSchedulerILi128ELi96ELi256ELi32ELb0ELb0ELb1ELb1ELb1ELb1EEEEEEEEEvNT_6ParamsE)
	.align		4
        /*015c*/ 	.word	index@(__assertfail)
	.align		4
        /*0160*/ 	.word	index@(_ZN7cutlass13device_kernelIN5flash11enable_sm90INS1_16FlashAttnFwdSm90INS1_25CollectiveMainloopFwdSm90ILi2EN4cute5tupleIJNS5_1CILi1EEES8_S8_EEENS6_IJNS7_ILi128EEENS7_ILi96EEENS7_ILi64EEEEEELi256ENS_6half_tEfNS_4arch4Sm90ELb1ELb0ELb1ELb1ELb0ELb1ELb0ELb1ELb0ELb0ELb0ELb0EEENS1_21CollectiveEpilogueFwdINS6_IJSA_NS7_ILi256EEESB_EEES9_SE_SG_Li256ELb1ELb0ELb0ELb0EEENS1_36VarlenDynamicPersistentTileSchedulerILi128ELi96ELi256ELi32ELb0ELb0ELb1ELb1ELb1ELb1EEEEEEEEEvNT_6ParamsE)
	.align		4
        /*0164*/ 	.word	index@(__assertfail)
	.align		4
        /*0168*/ 	.word	index@(_ZN7cutlass13device_kernelIN5flash11enable_sm90INS1_16FlashAttnFwdSm90INS1_25CollectiveMainloopFwdSm90ILi2EN4cute5tupleIJNS5_1CILi1EEES8_S8_EEENS6_IJNS7_ILi128EEENS7_ILi96EEENS7_ILi64EEEEEELi256ENS_6half_tEfNS_4arch4Sm90ELb1ELb0ELb1ELb1ELb0ELb0ELb1ELb1ELb0ELb0ELb0ELb0EEENS1_21CollectiveEpilogueFwdINS6_IJSA_NS7_ILi256EEESB_EEES9_SE_SG_Li256ELb1ELb0ELb0ELb0EEENS1_36VarlenDynamicPersistentTileSchedulerILi128ELi96ELi256ELi32ELb0ELb0ELb1ELb1ELb1ELb1EEEEEEEEEvNT_6ParamsE)
	.align		4
        /*016c*/ 	.word	index@(__assertfail)
	.align		4
        /*0170*/ 	.word	index@(_ZN7cutlass13device_kernelIN5flash11enable_sm90INS1_16FlashAttnFwdSm90INS1_25CollectiveMainloopFwdSm90ILi2EN4cute5tupleIJNS5_1CILi1EEES8_S8_EEENS6_IJNS7_ILi128EEENS7_ILi96EEENS7_ILi64EEEEEELi256ENS_6half_tEfNS_4arch4Sm90ELb1ELb0ELb1ELb1ELb0ELb1ELb1ELb1ELb0ELb0ELb0ELb0EEENS1_21CollectiveEpilogueFwdINS6_IJSA_NS7_ILi256EEESB_EEES9_SE_SG_Li256ELb1ELb0ELb0ELb0EEENS1_36VarlenDynamicPersistentTileSchedulerILi128ELi96ELi256ELi32ELb0ELb0ELb1ELb1ELb1ELb1EEEEEEEEEvNT_6ParamsE)
	.align		4
        /*0174*/ 	.word	index@(__assertfail)
	.align		4
        /*0178*/ 	.word	0x00000000
	.align		4
        /*017c*/ 	.word	0xfffffffe
	.align		4
        /*0180*/ 	.word	0x00000000
	.align		4
        /*0184*/ 	.word	0xfffffffd
	.align		4
        /*0188*/ 	.word	0x00000000
	.align		4
        /*018c*/ 	.word	0xfffffffc


//--------------------- .nv.constant4             --------------------------
	.section	.nv.constant4,"a",@progbits
	.align	8
	.align		8
.nv.constant4:
        /*0000*/ 	.dword	__assertfail
	.align		8
        /*0008*/ 	.dword	__unnamed_1
	.align		8
        /*0010*/ 	.dword	__unnamed_2
	.align		8
        /*0018*/ 	.dword	__unnamed_3
	.align		8
        /*0020*/ 	.dword	__unnamed_4
	.align		8
        /*0028*/ 	.dword	__unnamed_5
	.align		8
        /*0030*/ 	.dword	__unnamed_6
	.align		8
        /*0038*/ 	.dword	__unnamed_7
	.align		8
        /*0040*/ 	.dword	__unnamed_8
	.align		8
        /*0048*/ 	.dword	__unnamed_9
	.align		8
        /*0050*/ 	.dword	__unnamed_10
	.align		8
        /*0058*/ 	.dword	__unnamed_11
	.align		8
        /*0060*/ 	.dword	__unnamed_12
	.align		8
        /*0068*/ 	.dword	__unnamed_13
	.align		8
        /*0070*/ 	.dword	__unnamed_14
	.align		8
        /*0078*/ 	.dword	__unnamed_15
	.align		8
        /*0080*/ 	.dword	__unnamed_16
	.align		8
        /*0088*/ 	.dword	__unnamed_17
	.align		8
        /*0090*/ 	.dword	__unnamed_18
	.align		8
        /*0098*/ 	.dword	__unnamed_19
	.align		8
        /*00a0*/ 	.dword	__unnamed_20
	.align		8
        /*00a8*/ 	.dword	__unnamed_21
	.align		8
        /*00b0*/ 	.dword	_ZN75_INTERNAL_502cd67e_39_flash_fwd_hdimdiff_fp16_softcap_sm90_cu_c784774a_39494cuda3std3__45__cpo5beginE
	.align		8
        /*00b8*/ 	.dword	_ZN75_INTERNAL_502cd67e_39_flash_fwd_hdimdiff_fp16_softcap_sm90_cu_c784774a_39494cuda3std3__45__cpo3endE
	.align		8
        /*00c0*/ 	.dword	_ZN75_INTERNAL_502cd67e_39_flash_fwd_hdimdiff_fp16_softcap_sm90_cu_c784774a_39494cuda3std3__45__cpo6cbeginE
	.align		8
        /*00c8*/ 	.dword	_ZN75_INTERNAL_502cd67e_39_flash_fwd_hdimdiff_fp16_softcap_sm90_cu_c784774a_39494cuda3std3__45__cpo4cendE
	.align		8
        /*00d0*/ 	.dword	_ZN75_INTERNAL_502cd67e_39_flash_fwd_hdimdiff_fp16_softcap_sm90_cu_c784774a_39494cuda3std3__477_GLOBAL__N__502cd67e_39_flash_fwd_hdimdiff_fp16_softcap_sm90_cu_c784774a_39496ignoreE
	.align		8
        /*00d8*/ 	.dword	_ZN75_INTERNAL_502cd67e_39_flash_fwd_hdimdiff_fp16_softcap_sm90_cu_c784774a_39494cuda3std3__419piecewise_constructE
	.align		8
        /*00e0*/ 	.dword	_ZN75_INTERNAL_502cd67e_39_flash_fwd_hdimdiff_fp16_softcap_sm90_cu_c784774a_39494cuda3std3__48in_placeE
	.align		8
        /*00e8*/ 	.dword	_ZN75_INTERNAL_502cd67e_39_flash_fwd_hdimdiff_fp16_softcap_sm90_cu_c784774a_39494cuda3std6ranges3__45__cpo4swapE
	.align		8
        /*00f0*/ 	.dword	_ZN75_INTERNAL_502cd67e_39_flash_fwd_hdimdiff_fp16_softcap_sm90_cu_c784774a_39494cuda3std6ranges3__45__cpo9iter_moveE
	.align		8
        /*00f8*/ 	.dword	_ZN75_INTERNAL_502cd67e_39_flash_fwd_hdimdiff_fp16_softcap_sm90_cu_c784774a_39494cute7productE
	.align		8
        /*0100*/ 	.dword	_ZN75_INTERNAL_502cd67e_39_flash_fwd_hdimdiff_fp16_softcap_sm90_cu_c784774a_39494cute1_E
	.align		8
        /*0108*/ 	.dword	$str$23
	.align		8
        /*0110*/ 	.dword	$str$24


//--------------------- .text._ZN7cutlass13device_kernelIN5flash11enable_sm90INS1_16FlashAttnFwdSm90INS1_25CollectiveMainloopFwdSm90ILi2EN4cute5tupleIJNS5_1CILi1EEES8_S8_EEENS6_IJNS7_ILi128EEESA_NS7_ILi192EEEEEELi128ENS_6half_tEfNS_4arch4Sm90ELb0ELb0ELb1ELb0ELb0ELb0ELb0ELb1ELb1ELb0ELb0ELb0EEENS1_21CollectiveEpilogueFwdINS6_IJSA_SA_SA_EEES9_SD_SF_Li256ELb0ELb0ELb0ELb0EEENS1_29StaticPersistentTileSchedulerILb0EEEEEEEEEvNT_6ParamsE --------------------------
	.section	.text._ZN7cutlass13device_kernelIN5flash11enable_sm90INS1_16FlashAttnFwdSm90INS1_25CollectiveMainloopFwdSm90ILi2EN4cute5tupleIJNS5_1CILi1EEES8_S8_EEENS6_IJNS7_ILi128EEESA_NS7_ILi192EEEEEELi128ENS_6half_tEfNS_4arch4Sm90ELb0ELb0ELb1ELb0ELb0ELb0ELb0ELb1ELb1ELb0ELb0ELb0EEENS1_21CollectiveEpilogueFwdINS6_IJSA_SA_SA_EEES9_SD_SF_Li256ELb0ELb0ELb0ELb0EEENS1_29StaticPersistentTileSchedulerILb0EEEEEEEEEvNT_6ParamsE,"ax",@progbits
	.align	128
.text._ZN7cutlass13device_kernelIN5flash11enable_sm90INS1_16FlashAttnFwdSm90INS1_25CollectiveMainloopFwdSm90ILi2EN4cute5tupleIJNS5_1CILi1EEES8_S8_EEENS6_IJNS7_ILi128EEESA_NS7_ILi192EEEEEELi128ENS_6half_tEfNS_4arch4Sm90ELb0ELb0ELb1ELb0ELb0ELb0ELb0ELb1ELb1ELb0ELb0ELb0EEENS1_21CollectiveEpilogueFwdINS6_IJSA_SA_SA_EEES9_SD_SF_Li256ELb0ELb0ELb0ELb0EEENS1_29StaticPersistentTileSchedulerILb0EEEEEEEEEvNT_6ParamsE:
        .type           _ZN7cutlass13device_kernelIN5flash11enable_sm90INS1_16FlashAttnFwdSm90INS1_25CollectiveMainloopFwdSm90ILi2EN4cute5tupleIJNS5_1CILi1EEES8_S8_EEENS6_IJNS7_ILi128EEESA_NS7_ILi192EEEEEELi128ENS_6half_tEfNS_4arch4Sm90ELb0ELb0ELb1ELb0ELb0ELb0ELb0ELb1ELb1ELb0ELb0ELb0EEENS1_21CollectiveEpilogueFwdINS6_IJSA_SA_SA_EEES9_SD_SF_Li256ELb0ELb0ELb0ELb0EEENS1_29StaticPersistentTileSchedulerILb0EEEEEEEEEvNT_6ParamsE,@function
        .size           _ZN7cutlass13device_kernelIN5flash11enable_sm90INS1_16FlashAttnFwdSm90INS1_25CollectiveMainloopFwdSm90ILi2EN4cute5tupleIJNS5_1CILi1EEES8_S8_EEENS6_IJNS7_ILi128EEESA_NS7_ILi192EEEEEELi128ENS_6half_tEfNS_4arch4Sm90ELb0ELb0ELb1ELb0ELb0ELb0ELb0ELb1ELb1ELb0ELb0ELb0EEENS1_21CollectiveEpilogueFwdINS6_IJSA_SA_SA_EEES9_SD_SF_Li256ELb0ELb0ELb0ELb0EEENS1_29StaticPersistentTileSchedulerILb0EEEEEEEEEvNT_6ParamsE,(.L_x_11931 - _ZN7cutlass13device_kernelIN5flash11enable_sm90INS1_16FlashAttnFwdSm90INS1_25CollectiveMainloopFwdSm90ILi2EN4cute5tupleIJNS5_1CILi1EEES8_S8_EEENS6_IJNS7_ILi128EEESA_NS7_ILi192EEEEEELi128ENS_6half_tEfNS_4arch4Sm90ELb0ELb0ELb1ELb0ELb0ELb0ELb0ELb1ELb1ELb0ELb0ELb0EEENS1_21CollectiveEpilogueFwdINS6_IJSA_SA_SA_EEES9_SD_SF_Li256ELb0ELb0ELb0ELb0EEENS1_29StaticPersistentTileSchedulerILb0EEEEEEEEEvNT_6ParamsE)
        .other          _ZN7cutlass13device_kernelIN5flash11enable_sm90INS1_16FlashAttnFwdSm90INS1_25CollectiveMainloopFwdSm90ILi2EN4cute5tupleIJNS5_1CILi1EEES8_S8_EEENS6_IJNS7_ILi128EEESA_NS7_ILi192EEEEEELi128ENS_6half_tEfNS_4arch4Sm90ELb0ELb0ELb1ELb0ELb0ELb0ELb0ELb1ELb1ELb0ELb0ELb0EEENS1_21CollectiveEpilogueFwdINS6_IJSA_SA_SA_EEES9_SD_SF_Li256ELb0ELb0ELb0ELb0EEENS1_29StaticPersistentTileSchedulerILb0EEEEEEEEEvNT_6ParamsE,@"STO_CUDA_ENTRY STV_DEFAULT"
_ZN7cutlass13device_kernelIN5flash11enable_sm90INS1_16FlashAttnFwdSm90INS1_25CollectiveMainloopFwdSm90ILi2EN4cute5tupleIJNS5_1CILi1EEES8_S8_EEENS6_IJNS7_ILi128EEESA_NS7_ILi192EEEEEELi128ENS_6half_tEfNS_4arch4Sm90ELb0ELb0ELb1ELb0ELb0ELb0ELb0ELb1ELb1ELb0ELb0ELb0EEENS1_21CollectiveEpilogueFwdINS6_IJSA_SA_SA_EEES9_SD_SF_Li256ELb0ELb0ELb0ELb0EEENS1_29StaticPersistentTileSchedulerILb0EEEEEEEEEvNT_6ParamsE:
[----:B------:R-:W1:Y:S02]  /*0000*/  LDC R1, c[0x0][0x28] ;  /* 0x00000a00ff017b82 */ /* 0x000e640000000800 */
[----:B-1----:R-:W-:Y:S01]  /*0010*/  VIADD R1, R1, 0xffffffe0 ;  /* 0xffffffe001017836 */ /* 0x002fe20000000000 */
[----:B------:R-:W1:Y:S01]  /*0020*/  S2R R3, SR_TID.X ;  /* 0x0000000000037919 */ /* 0x000e620000002100 */
[----:B------:R-:W-:Y:S01]  /*0030*/  ELECT P0, URZ, PT ;  /* 0x00000000003f782f */ /* 0x000fe20003800000 */
[----:B------:R-:W-:Y:S01]  /*0040*/  BSSY B0, `(.L_x_0) ;  /* 0x0000013000007945 */ /* 0x000fe20003800000 */
[----:B-1----:R-:W-:-:S05]  /*0050*/  SHF.R.U32.HI R0, RZ, 0x5, R3 ;  /* 0x00000005ff007819 */ /* 0x002fca0000011603 */
[----:B------:R-:W1:Y:S02]  /*0060*/  SHFL.IDX PT, R2, R0, RZ, 0x1f ;  /* 0x00001fff00027589 */ /* 0x000e6400000e0000 */
[----:B-1----:R-:W-:-:S13]  /*0070*/  ISETP.EQ.AND P0, PT, R2, RZ, P0 ;  /* 0x000000ff0200720c */ /* 0x002fda0000702270 */
[----:B------:R-:W-:Y:S05]  /*0080*/  @!P0 BRA `(.L_x_1) ;  /* 0x0000000000388947 */ /* 0x000fea0003800000 */
[----:B------:R-:W-:Y:S02]  /*0090*/  ULDC.64 UR4, c[0x0][0x198] ;  /* 0x0000660000047ab9 */ /* 0x000fe40000000a00 */
[----:B------:R-:W-:Y:S02]  /*00a0*/  UIADD3 UR6, UP0, UR4, 0x270, URZ ;  /* 0x0000027004067890 */ /* 0x000fe4000ff1e03f */
[----:B------:R-:W-:Y:S02]  /*00b0*/  UIADD3 UR8, UP1, UR4, 0x370, URZ ;  /* 0x0000037004087890 */ /* 0x000fe4000ff3e03f */
[----:B------:R-:W-:Y:S02]  /*00c0*/  UIADD3 UR10, UP2, UR4, 0x470, URZ ;  /* 0x00000470040a7890 */ /* 0x000fe4000ff5e03f */
[----:B------:R-:W-:Y:S02]  /*00d0*/  UIADD3 UR4, UP3, UR4, 0x9f0, URZ ;  /* 0x000009f004047890 */ /* 0x000fe4000ff7e03f */
[----:B------:R-:W-:-:S02]  /*00e0*/  UIADD3.X UR7, URZ, UR5, URZ, UP0, !UPT ;  /* 0x000000053f077290 */ /* 0x000fc400087fe43f */
[----:B------:R-:W-:Y:S02]  /*00f0*/  UIADD3.X UR9, URZ, UR5, URZ, UP1, !UPT ;  /* 0x000000053f097290 */ /* 0x000fe40008ffe43f */
[----:B------:R-:W-:Y:S02]  /*0100*/  UIADD3.X UR11, URZ, UR5, URZ, UP2, !UPT ;  /* 0x000000053f0b7290 */ /* 0x000fe400097fe43f */
[----:B------:R-:W-:-:S03]  /*0110*/  UIADD3.X UR5, URZ, UR5, URZ, UP3, !UPT ;  /* 0x000000053f057290 */ /* 0x000fc60009ffe43f */
[----:B------:R1:W-:Y:S02]  /*0120*/  UTMACCTL.PF [UR6] ;  /* 0x00000000060079b9 */ /* 0x0003e40008040000 */
[----:B------:R1:W-:Y:S02]  /*0130*/  UTMACCTL.PF [UR8] ;  /* 0x00000000080079b9 */ /* 0x0003e40008040000 */
[----:B------:R1:W-:Y:S02]  /*0140*/  UTMACCTL.PF [UR10] ;  /* 0x000000000a0079b9 */ /* 0x0003e40008040000 */
[----:B------:R1:W-:Y:S02]  /*0150*/  UTMACCTL.PF [UR4] ;  /* 0x00000000040079b9 */ /* 0x0003e40008040000 */
[----:B-1----:R-:W-:Y:S01]  /*0160*/  NOP ;  /* 0x0000000000007918 */ /* 0x002fe20000000000 */
.L_x_1:
[----:B------:R-:W-:Y:S05]  /*0170*/  BSYNC B0 ;  /* 0x0000000000007941 */ /* 0x000fea0003800000 */
.L_x_0:
[----:B------:R-:W-:Y:S01]  /*0180*/  VOTEU.ANY UP0, P0 ;  /* 0x00000000003f7886 */ /* 0x000fe20000000100 */
[----:B------:R-:W1:Y:S01]  /*0190*/  SHFL.IDX PT, R2, R0, RZ, 0x1f ;  /* 0x00001fff00027589 */ /* 0x000e6200000e0000 */
[----:B------:R-:W-:Y:S01]  /*01a0*/  UMOV UR4, 0x1 ;  /* 0x0000000100047882 */ /* 0x000fe20000000000 */
[----:B------:R-:W-:Y:S02]  /*01b0*/  VOTEU.ANY UP1, P0 ;  /* 0x00000000003f7886 */ /* 0x000fe40000020100 */
[----:B------:R-:W2:Y:S01]  /*01c0*/  @UP0 S2UR UR7, SR_CgaCtaId ;  /* 0x00000000000709c3 */ /* 0x000ea20000008800 */
[----:B------:R-:W-:Y:S01]  /*01d0*/  @UP0 UMOV UR6, 0x400 ;  /* 0x0000040000060882 */ /* 0x000fe20000000000 */
[----:B------:R-:W-:-:S04]  /*01e0*/  @UP0 UIADD3 UR4, -UR4, 0x100000, URZ ;  /* 0x0010000004040890 */ /* 0x000fc8000fffe13f */
[----:B------:R-:W-:Y:S02]  /*01f0*/  @UP0 USHF.L.U32 UR5, UR4, 0xb, URZ ;  /* 0x0000000b04050899 */ /* 0x000fe4000800063f */
[----:B------:R-:W-:Y:S01]  /*0200*/  @UP0 USHF.L.U32 UR4, UR4, 0x1, URZ ;  /* 0x0000000104040899 */ /* 0x000fe2000800063f */
[----:B-1----:R-:W-:Y:S02]  /*0210*/  ISETP.NE.AND P1, PT, R2, RZ, PT ;  /* 0x000000ff0200720c */ /* 0x002fe40003f25270 */
[----:B------:R-:W-:Y:S01]  /*0220*/  SHF.R.U32.HI R2, RZ, 0x7, R3 ;  /* 0x00000007ff027819 */ /* 0x000fe20000011603 */
[----:B--2---:R-:W-:Y:S01]  /*0230*/  @UP0 ULEA UR6, UR7, UR6, 0x18 ;  /* 0x0000000607060291 */ /* 0x004fe2000f8ec03f */
[----:B------:R-:W-:-:S04]  /*0240*/  VOTEU.ANY UP0, P0 ;  /* 0x00000000003f7886 */ /* 0x000fc80000000100 */
[----:B------:R-:W1:Y:S04]  /*0250*/  SHFL.IDX PT, R2, R2, RZ, 0x1f ;  /* 0x00001fff02027589 */ /* 0x000e6800000e0000 */
[----:B------:R-:W2:Y:S03]  /*0260*/  FENCE.VIEW.ASYNC.S ;  /* 0x00000000000073c6 */ /* 0x000ea60000000000 */
[----:B--2---:R2:W3:Y:S01]  /*0270*/  @UP0 SYNCS.EXCH.64 URZ, [UR6+0x34800], UR4 ;  /* 0x03480004063f05b2 */ /* 0x0044e20008000100 */
[----:B------:R2:W4:Y:S01]  /*0280*/  @UP1 SYNCS.EXCH.64 URZ, [UR6+0x34820], UR4 ;  /* 0x03482004063f15b2 */ /* 0x0005220008000100 */
[----:B------:R-:W-:Y:S05]  /*0290*/  @P1 BRA `(.L_x_2) ;  /* 0x0000000000481947 */ /* 0x000fea0003800000 */
[----:B--2---:R-:W2:Y:S01]  /*02a0*/  S2UR UR5, SR_CgaCtaId ;  /* 0x00000000000579c3 */ /* 0x004ea20000008800 */
[----:B------:R-:W-:Y:S01]  /*02b0*/  UMOV UR4, 0x400 ;  /* 0x0000040000047882 */ /* 0x000fe20000000000 */
[----:B------:R-:W-:Y:S01]  /*02c0*/  UMOV UR6, 0x1 ;  /* 0x0000000100067882 */ /* 0x000fe20000000000 */
[----:B------:R-:W-:Y:S01]  /*02d0*/  UMOV UR9, 0x2 ;  /* 0x0000000200097882 */ /* 0x000fe20000000000 */
[----:B------:R-:W-:-:S04]  /*02e0*/  UIADD3 UR6, -UR6, 0x100000, URZ ;  /* 0x0010000006067890 */ /* 0x000fc8000fffe13f */
[----:B------:R-:W-:Y:S02]  /*02f0*/  USHF.L.U32 UR7, UR6, 0xb, URZ ;  /* 0x0000000b06077899 */ /* 0x000fe4000800063f */
[----:B------:R-:W-:Y:S01]  /*0300*/  USHF.L.U32 UR6, UR6, 0x1, URZ ;  /* 0x0000000106067899 */ /* 0x000fe2000800063f */
[----:B------:R-:W-:Y:S01]  /*0310*/  ELECT P0, URZ, PT ;  /* 0x00000000003f782f */ /* 0x000fe20003800000 */
[----:B--2---:R-:W-:Y:S02]  /*0320*/  ULEA UR8, UR5, UR4, 0x18 ;  /* 0x0000000405087291 */ /* 0x004fe4000f8ec03f */
[----:B------:R-:W-:-:S04]  /*0330*/  UIADD3 UR4, -UR9, 0x100000, URZ ;  /* 0x0010000009047890 */ /* 0x000fc8000fffe13f */
[----:B------:R-:W-:Y:S02]  /*0340*/  USHF.L.U32 UR5, UR4, 0xb, URZ ;  /* 0x0000000b04057899 */ /* 0x000fe4000800063f */
[----:B------:R-:W-:Y:S01]  /*0350*/  USHF.L.U32 UR4, UR4, 0x1, URZ ;  /* 0x0000000104047899 */ /* 0x000fe2000800063f */
[----:B------:R-:W2:Y:S03]  /*0360*/  FENCE.VIEW.ASYNC.S ;  /* 0x00000000000073c6 */ /* 0x000ea60000000000 */
[----:B--2---:R2:W1:Y:S08]  /*0370*/  SYNCS.EXCH.64 URZ, [UR8+0x34830], UR6 ;  /* 0x03483006083f75b2 */ /* 0x0044700008000100 */
[----:B------:R2:W1:Y:S01]  /*0380*/  SYNCS.EXCH.64 URZ, [UR8+0x34840], UR4 ;  /* 0x03484004083f75b2 */ /* 0x0004620008000100 */
[----:B------:R2:W1:Y:S01]  /*0390*/  SYNCS.EXCH.64 URZ, [UR8+0x34838], UR6 ;  /* 0x03483806083f75b2 */ /* 0x0004620008000100 */
[----:B------:R2:W1:Y:S01]  /*03a0*/  SYNCS.EXCH.64 URZ, [UR8+0x34848], UR4 ;  /* 0x03484804083f75b2 */ /* 0x0004620008000100 */
[----:B------:R-:W-:Y:S01]  /*03b0*/  NOP ;  /* 0x0000000000007918 */ /* 0x000fe20000000000 */
.L_x_2:
[----:B------:R-:W5:Y:S01]  /*03c0*/  SHFL.IDX PT, R4, R0, RZ, 0x1f ;  /* 0x00001fff00047589 */ /* 0x000f6200000e0000 */
[----:B------:R-:W-:Y:S01]  /*03d0*/  NOP ;  /* 0x0000000000007918 */ /* 0x000fe20000000000 */
[----:B-----5:R-:W-:-:S13]  /*03e0*/  ISETP.NE.AND P0, PT, R4, RZ, PT ;  /* 0x000000ff0400720c */ /* 0x020fda0003f05270 */
[----:B------:R-:W-:Y:S05]  /*03f0*/  @P0 BRA `(.L_x_3) ;  /* 0x0000000000480947 */ /* 0x000fea0003800000 */
[----:B--2---:R-:W2:Y:S01]  /*0400*/  S2UR UR5, SR_CgaCtaId ;  /* 0x00000000000579c3 */ /* 0x004ea20000008800 */
[----:B------:R-:W-:Y:S01]  /*0410*/  UMOV UR4, 0x400 ;  /* 0x0000040000047882 */ /* 0x000fe20000000000 */
[----:B------:R-:W-:Y:S01]  /*0420*/  UMOV UR6, 0x1 ;  /* 0x0000000100067882 */ /* 0x000fe20000000000 */
[----:B------:R-:W-:Y:S01]  /*0430*/  UMOV UR7, 0x2 ;  /* 0x0000000200077882 */ /* 0x000fe20000000000 */
[----:B------:R-:W-:Y:S01]  /*0440*/  ELECT P0, URZ, PT ;  /* 0x00000000003f782f */ /* 0x000fe20003800000 */
[----:B--2---:R-:W-:Y:S02]  /*0450*/  ULEA UR8, UR5, UR4, 0x18 ;  /* 0x0000000405087291 */ /* 0x004fe4000f8ec03f */
[----:B------:R-:W-:-:S04]  /*0460*/  UIADD3 UR4, -UR6, 0x100000, URZ ;  /* 0x0010000006047890 */ /* 0x000fc8000fffe13f */
[----:B------:R-:W-:Y:S02]  /*0470*/  USHF.L.U32 UR5, UR4, 0xb, URZ ;  /* 0x0000000b04057899 */ /* 0x000fe4000800063f */
[----:B------:R-:W-:Y:S02]  /*0480*/  USHF.L.U32 UR4, UR4, 0x1, URZ ;  /* 0x0000000104047899 */ /* 0x000fe4000800063f */
        /* <DEDUP_REMOVED lines=9> */
.L_x_3:
[----:B------:R-:W5:Y:S01]  /*0520*/  SHFL.IDX PT, R4, R0, RZ, 0x1f ;  /* 0x00001fff00047589 */ /* 0x000f6200000e0000 */
[----:B------:R-:W-:Y:S01]  /*0530*/  NOP ;  /* 0x0000000000007918 */ /* 0x000fe20000000000 */
[----:B-----5:R-:W-:-:S13]  /*0540*/  ISETP.NE.AND P0, PT, R4, RZ, PT ;  /* 0x000000ff0400720c */ /* 0x020fda0003f05270 */
[----:B------:R-:W-:Y:S05]  /*0550*/  @P0 BRA `(.L_x_4) ;  /* 0x0000000000380947 */ /* 0x000fea0003800000 */
[----:B--2---:R-:W2:Y:S01]  /*0560*/  S2UR UR5, SR_CgaCtaId ;  /* 0x00000000000579c3 */ /* 0x004ea20000008800 */
[----:B------:R-:W-:Y:S01]  /*0570*/  UMOV UR4, 0x400 ;  /* 0x0000040000047882 */ /* 0x000fe20000000000 */
[----:B------:R-:W-:Y:S01]  /*0580*/  UMOV UR7, 0x1 ;  /* 0x0000000100077882 */ /* 0x000fe20000000000 */
[----:B------:R-:W-:Y:S01]  /*0590*/  ELECT P0, URZ, PT ;  /* 0x00000000003f782f */ /* 0x000fe20003800000 */
[----:B--2---:R-:W-:Y:S02]  /*05a0*/  ULEA UR6, UR5, UR4, 0x18 ;  /* 0x0000000405067291 */ /* 0x004fe4000f8ec03f */
[----:B------:R-:W-:-:S04]  /*05b0*/  UIADD3 UR4, -UR7, 0x100000, URZ ;  /* 0x0010000007047890 */ /* 0x000fc8000fffe13f */
[----:B------:R-:W-:Y:S02]  /*05c0*/  USHF.L.U32 UR5, UR4, 0xb, URZ ;  /* 0x0000000b04057899 */ /* 0x000fe4000800063f */
[----:B------:R-:W-:Y:S01]  /*05d0*/  USHF.L.U32 UR4, UR4, 0x1, URZ ;  /* 0x0000000104047899 */ /* 0x000fe2000800063f */
[----:B------:R-:W2:Y:S11]  /*05e0*/  FENCE.VIEW.ASYNC.S ;  /* 0x00000000000073c6 */ /* 0x000eb60000000000 */
[----:B--2---:R2:W1:Y:S01]  /*05f0*/  SYNCS.EXCH.64 URZ, [UR6+0x34870], UR4 ;  /* 0x03487004063f75b2 */ /* 0x0044620008000100 */
[----:B------:R2:W1:Y:S01]  /*0600*/  SYNCS.EXCH.64 URZ, [UR6+0x34880], UR4 ;  /* 0x03488004063f75b2 */ /* 0x0004620008000100 */
[----:B------:R2:W1:Y:S01]  /*0610*/  SYNCS.EXCH.64 URZ, [UR6+0x34878], UR4 ;  /* 0x03487804063f75b2 */ /* 0x0004620008000100 */
[----:B------:R2:W1:Y:S01]  /*0620*/  SYNCS.EXCH.64 URZ, [UR6+0x34888], UR4 ;  /* 0x03488804063f75b2 */ /* 0x0004620008000100 */
[----:B------:R-:W-:Y:S01]  /*0630*/  NOP ;  /* 0x0000000000007918 */ /* 0x000fe20000000000 */
.L_x_4:
        /* <DEDUP_REMOVED lines=22> */
.L_x_5:
        /* <DEDUP_REMOVED lines=22> */
.L_x_6:
[----:B-1----:R-:W-:Y:S01]  /*0900*/  ISETP.NE.AND P0, PT, R2, RZ, PT ;  /* 0x000000ff0200720c */ /* 0x002fe20003f05270 */
[----:B------:R-:W-:Y:S01]  /*0910*/  IMAD.MOV.U32 R2, RZ, RZ, 0x1 ;  /* 0x00000001ff027424 */ /* 0x000fe200078e00ff */
[----:B------:R-:W-:-:S04]  /*0920*/  NOP ;  /* 0x0000000000007918 */ /* 0x000fc80000000000 */
[----:B------:R-:W-:-:S05]  /*0930*/  SEL R2, R2, 0x2, !P0 ;  /* 0x0000000202027807 */ /* 0x000fca0004000000 */
[----:B------:R1:W-:Y:S01]  /*0940*/  STL [R1+0x1c], R2 ;  /* 0x00001c0201007387 */ /* 0x0003e20000100800 */
[----:B---34-:R-:W-:Y:S06]  /*0950*/  BAR.SYNC.DEFER_BLOCKING 0x0 ;  /* 0x0000000000007b1d */ /* 0x018fec0000010000 */
[----:B------:R-:W-:Y:S05]  /*0960*/  @!P0 BRA `(.L_x_7) ;  /* 0x0000007800108947 */ /* 0x000fea0003800000 */
.L_x_8:
[----:B------:R-:W-:-:S08]  /*0970*/  NOP ;  /* 0x0000000000007918 */ /* 0x000fd00000000000 */
[----:B------:R-:W3:Y:S02]  /*0980*/  USETMAXREG.TRY_ALLOC.CTAPOOL UP0, 0xf0 ;  /* 0x000000f0000079c8 */ /* 0x000ee40008000600 */
[----:B---3--:R-:W-:-:S13]  /*0990*/  PLOP3.LUT P0, PT, PT, PT, UP0, 0x80, 0x0 ;  /* 0x000000000000781c */ /* 0x008fda0003f0f008 */
[----:B------:R-:W-:Y:S05]  /*09a0*/  @!P0 BRA `(.L_x_8) ;  /* 0xfffffffc00f08947 */ /* 0x000fea000383ffff */
[----:B--2---:R-:W2:Y:S08]  /*09b0*/  S2UR UR7, SR_CTAID.X ;  /* 0x00000000000779c3 */ /* 0x004eb00000002500 */
[----:B------:R-:W-:Y:S08]  /*09c0*/  BAR.ARV 0x8, 0x120 ;  /* 0x0204800000007b1d */ /* 0x000ff00000002000 */
[----:B------:R-:W2:Y:S02]  /*09d0*/  LDC R0, c[0x0][0xda4] ;  /* 0x00036900ff007b82 */ /* 0x000ea40000000800 */
[----:B--2---:R-:W-:-:S13]  /*09e0*/  ISETP.LE.AND P0, PT, R0, UR7, PT ;  /* 0x0000000700007c0c */ /* 0x004fda000bf03270 */
[----:B------:R-:W-:Y:S05]  /*09f0*/  @P0 EXIT ;  /* 0x000000000000094d */ /* 0x000fea0003800000 */
[----:B------:R-:W2:Y:S01]  /*0a00*/  LDL.LU R8, [R1+0x1c] ;  /* 0x00001c0001087983 */ /* 0x000ea20000300800 */
[----:B------:R-:W-:Y:S01]  /*0a10*/  IADD3 R0, R3, -0x80, RZ ;  /* 0xffffff8003007810 */ /* 0x000fe20007ffe0ff */
[----:B------:R-:W3:Y:S01]  /*0a20*/  S2UR UR4, SR_CgaCtaId ;  /* 0x00000000000479c3 */ /* 0x000ee20000008800 */
[----:B------:R-:W-:Y:S01]  /*0a30*/  UMOV UR60, 0x400 ;  /* 0x00000400003c7882 */ /* 0x000fe20000000000 */
[----:B------:R-:W-:Y:S01]  /*0a40*/  MOV R18, UR7 ;  /* 0x0000000700127c02 */ /* 0x000fe20008000f00 */
[----:B------:R-:W-:Y:S01]  /*0a50*/  IMAD.MOV.U32 R19, RZ, RZ, RZ ;  /* 0x000000ffff137224 */ /* 0x000fe200078e00ff */
[----:B------:R-:W-:Y:S01]  /*0a60*/  SHF.R.S32.HI R3, RZ, 0x1f, R0 ;  /* 0x0000001fff037819 */ /* 0x000fe20000011400 */
[----:B------:R-:W-:Y:S01]  /*0a70*/  UMOV UR39, URZ ;  /* 0x0000003f00277c82 */ /* 0x000fe20008000000 */
[----:B------:R-:W-:Y:S02]  /*0a80*/  UMOV UR38, URZ ;  /* 0x0000003f00267c82 */ /* 0x000fe40008000000 */
[CC--:B------:R-:W-:Y:S01]  /*0a90*/  LEA.HI R5, R3.reuse, R0.reuse, RZ, 0x7 ;  /* 0x0000000003057211 */ /* 0x0c0fe200078f38ff */
[----:B------:R-:W4:Y:S01]  /*0aa0*/  S2UR UR6, SR_SWINHI ;  /* 0x00000000000679c3 */ /* 0x000f220000002f00 */
[----:B------:R-:W-:-:S02]  /*0ab0*/  LEA.HI R4, R3, R0, RZ, 0x4 ;  /* 0x0000000003047211 */ /* 0x000fc400078f20ff */
[----:B------:R-:W-:Y:S02]  /*0ac0*/  LOP3.LUT R7, R5, 0xffffff80, RZ, 0xc0, !PT ;  /* 0xffffff8005077812 */ /* 0x000fe400078ec0ff */
[----:B------:R-:W-:Y:S02]  /*0ad0*/  SHF.R.S32.HI R11, RZ, 0x4, R4 ;  /* 0x00000004ff0b7819 */ /* 0x000fe40000011404 */
[----:B------:R-:W-:Y:S01]  /*0ae0*/  LOP3.LUT R9, R4, 0x3fffff0, RZ, 0xc0, !PT ;  /* 0x03fffff004097812 */ /* 0x000fe200078ec0ff */
[----:B------:R-:W-:Y:S01]  /*0af0*/  IMAD.IADD R22, R0, 0x1, -R7 ;  /* 0x0000000100167824 */ /* 0x000fe200078e0a07 */
[----:B------:R-:W-:Y:S02]  /*0b00*/  LEA.HI R185, R3, R0, RZ, 0x5 ;  /* 0x0000000003b97211 */ /* 0x000fe400078f28ff */
[----:B------:R-:W-:Y:S01]  /*0b10*/  LEA.HI R4, R4, R11, RZ, 0x1 ;  /* 0x0000000b04047211 */ /* 0x000fe200078f08ff */
[----:B------:R-:W-:Y:S01]  /*0b20*/  IMAD.IADD R0, R0, 0x1, -R9 ;  /* 0x0000000100007824 */ /* 0x000fe200078e0a09 */
[----:B------:R-:W-:-:S02]  /*0b30*/  SHF.R.S32.HI R7, RZ, 0x1f, R22 ;  /* 0x0000001fff077819 */ /* 0x000fc40000011416 */
[----:B------:R-:W-:Y:S01]  /*0b40*/  LOP3.LUT R4, R4, 0x1ffffffe, RZ, 0xc0, !PT ;  /* 0x1ffffffe04047812 */ /* 0x000fe200078ec0ff */
[----:B---3--:R-:W-:Y:S01]  /*0b50*/  ULEA UR60, UR4, UR60, 0x18 ;  /* 0x0000003c043c7291 */ /* 0x008fe2000f8ec03f */
[----:B-1----:R-:W-:Y:S02]  /*0b60*/  LEA.HI R2, R7, R22, RZ, 0x2 ;  /* 0x0000001607027211 */ /* 0x002fe400078f10ff */
[----:B------:R-:W-:Y:S02]  /*0b70*/  SHF.R.S32.HI R185, RZ, 0x5, R185 ;  /* 0x00000005ffb97819 */ /* 0x000fe400000114b9 */
[--C-:B------:R-:W-:Y:S02]  /*0b80*/  SHF.R.S32.HI R3, RZ, 0x2, R2.reuse ;  /* 0x00000002ff037819 */ /* 0x100fe40000011402 */
[----:B------:R-:W-:Y:S01]  /*0b90*/  SHF.R.S32.HI R6, RZ, 0x1f, R2 ;  /* 0x0000001fff067819 */ /* 0x000fe20000011402 */
[----:B------:R-:W-:Y:S01]  /*0ba0*/  IMAD R9, R185, 0x10, R0 ;  /* 0x00000010b9097824 */ /* 0x000fe200078e0200 */
[----:B------:R-:W-:Y:S01]  /*0bb0*/  SHF.R.S32.HI R184, RZ, 0x7, R5 ;  /* 0x00000007ffb87819 */ /* 0x000fe20000011405 */
[----:B------:R-:W-:Y:S01]  /*0bc0*/  UMOV UR4, UR60 ;  /* 0x0000003c00047c82 */ /* 0x000fe20008000000 */
[----:B----4-:R-:W-:Y:S01]  /*0bd0*/  UMOV UR5, UR6 ;  /* 0x0000000600057c82 */ /* 0x010fe20008000000 */
[----:B------:R-:W-:Y:S01]  /*0be0*/  LEA.HI R6, R6, R3, RZ, 0x3 ;  /* 0x0000000306067211 */ /* 0x000fe200078f18ff */
[----:B------:R-:W-:Y:S01]  /*0bf0*/  IMAD.U32 R16, RZ, RZ, UR4 ;  /* 0x00000004ff107e24 */ /* 0x000fe2000f8e00ff */
[----:B------:R-:W-:-:S02]  /*0c00*/  IADD3 R4, R11, -R4, RZ ;  /* 0x800000040b047210 */ /* 0x000fc40007ffe0ff */
[----:B------:R-:W-:Y:S02]  /*0c10*/  LOP3.LUT R6, R6, 0xfffffff8, RZ, 0xc0, !PT ;  /* 0xfffffff806067812 */ /* 0x000fe400078ec0ff */
[----:B------:R-:W-:Y:S01]  /*0c20*/  LEA.HI R7, R7, R22, RZ, 0x5 ;  /* 0x0000001607077211 */ /* 0x000fe200078f28ff */
[----:B------:R-:W-:Y:S01]  /*0c30*/  IMAD R4, R9, 0x8, R4 ;  /* 0x0000000809047824 */ /* 0x000fe200078e0204 */
[----:B------:R-:W-:Y:S02]  /*0c40*/  LEA.HI R5, R5, R184, RZ, 0x1 ;  /* 0x000000b805057211 */ /* 0x000fe400078f08ff */
[----:B------:R-:W-:Y:S01]  /*0c50*/  IADD3 R9, R3, -R6, RZ ;  /* 0x8000000603097210 */ /* 0x000fe20007ffe0ff */
[----:B------:R-:W-:Y:S01]  /*0c60*/  IMAD.MOV.U32 R6, RZ, RZ, -0x2 ;  /* 0xfffffffeff067424 */ /* 0x000fe200078e00ff */
[----:B------:R-:W-:Y:S02]  /*0c70*/  LOP3.LUT R3, R2, 0x7ffffffc, RZ, 0xc0, !PT ;  /* 0x7ffffffc02037812 */ /* 0x000fe400078ec0ff */
[----:B------:R-:W-:Y:S01]  /*0c80*/  SHF.R.S32.HI R0, RZ, 0x5, R7 ;  /* 0x00000005ff007819 */ /* 0x000fe20000011407 */
[----:B------:R-:W-:Y:S01]  /*0c90*/  IMAD.SHL.U32 R7, R4, 0x8, RZ ;  /* 0x0000000804077824 */ /* 0x000fe200078e00ff */
[----:B------:R-:W-:Y:S01]  /*0ca0*/  LOP3.LUT R5, R5, 0x3fffffe, RZ, 0xc0, !PT ;  /* 0x03fffffe05057812 */ /* 0x000fe200078ec0ff */
[----:B------:R-:W-:Y:S01]  /*0cb0*/  IMAD.IADD R3, R22, 0x1, -R3 ;  /* 0x0000000116037824 */ /* 0x000fe200078e0a03 */
[----:B------:R-:W-:-:S02]  /*0cc0*/  MOV R17, UR5 ;  /* 0x0000000500117c02 */ /* 0x000fc40008000f00 */
[----:B------:R-:W-:Y:S01]  /*0cd0*/  LEA R0, R0, R9, 0x4 ;  /* 0x0000000900007211 */ /* 0x000fe200078e20ff */
[----:B------:R-:W-:Y:S02]  /*0ce0*/  IMAD.IADD R5, R184, 0x1, -R5 ;  /* 0x00000001b8057824 */ /* 0x000fe400078e0a05 */
[----:B------:R-:W-:Y:S02]  /*0cf0*/  IMAD R187, R3, R6, 0x80 ;  /* 0x0000008003bb7424 */ /* 0x000fe400078e0206 */
[----:B------:R-:W-:-:S04]  /*0d00*/  IMAD.WIDE R16, R7, 0x2, R16 ;  /* 0x0000000207107825 */ /* 0x000fc800078e0210 */
[----:B------:R-:W-:Y:S01]  /*0d10*/  IMAD R186, R5, 0x40, R0 ;  /* 0x0000004005ba7824 */ /* 0x000fe200078e0200 */
[----:B--2---:R-:W-:-:S07]  /*0d20*/  LOP3.LUT R2, R8, 0x1, RZ, 0xfc, !PT ;  /* 0x0000000108027812 */ /* 0x004fce00078efcff */
.L_x_31:
[----:B-1----:R-:W1:Y:S01]  /*0d30*/  SHFL.IDX PT, R0, R184, RZ, 0x1f ;  /* 0x00001fffb8007589 */ /* 0x002e6200000e0000 */
[----:B------:R-:W2:Y:S01]  /*0d40*/  LDC R88, c[0x0][0x2e0] ;  /* 0x0000b800ff587b82 */ /* 0x000ea20000000800 */
[----:B------:R-:W-:Y:S01]  /*0d50*/  ULDC UR4, c[0x0][0xda8] ;  /* 0x00036a0000047ab9 */ /* 0x000fe20000000800 */
[----:B------:R-:W-:Y:S01]  /*0d60*/  R2UR UR13, R18 ;  /* 0x00000000120d72ca */ /* 0x000fe200000e0000 */
[----:B------:R-:W-:Y:S01]  /*0d70*/  ULDC.64 UR8, c[0x0][0x3f8] ;  /* 0x0000fe0000087ab9 */ /* 0x000fe20000000a00 */
[----:B------:R-:W-:Y:S02]  /*0d80*/  UISETP.NE.AND UP1, UPT, UR4, 0x1, UPT ;  /* 0x000000010400788c */ /* 0x000fe4000bf25270 */
[----:B------:R-:W-:Y:S01]  /*0d90*/  UISETP.NE.U32.AND UP0, UPT, UR8, URZ, UPT ;  /* 0x0000003f0800728c */ /* 0x000fe2000bf05070 */
[----:B------:R-:W-:Y:S01]  /*0da0*/  ULDC UR4, c[0x0][0xdb4] ;  /* 0x00036d0000047ab9 */ /* 0x000fe20000000800 */
[----:B------:R-:W-:Y:S02]  /*0db0*/  ULDC UR6, c[0x0][0x404] ;  /* 0x0001010000067ab9 */ /* 0x000fe40000000800 */
[----:B------:R-:W-:-:S02]  /*0dc0*/  UISETP.NE.AND.EX UP0, UPT, UR9, URZ, UPT, UP0 ;  /* 0x0000003f0900728c */ /* 0x000fc4000bf05300 */
[----:B------:R-:W-:Y:S02]  /*0dd0*/  UIADD3 UR9, UR60, 0x10400, URZ ;  /* 0x000104003c097890 */ /* 0x000fe4000fffe03f */
[----:B------:R-:W-:Y:S02]  /*0de0*/  UISETP.NE.AND UP2, UPT, UR4, 0x1, UPT ;  /* 0x000000010400788c */ /* 0x000fe4000bf45270 */
[----:B------:R-:W-:Y:S01]  /*0df0*/  USEL UR6, UR6, 0x1, UP0 ;  /* 0x0000000106067887 */ /* 0x000fe20008000000 */
[----:B------:R-:W-:Y:S01]  /*0e00*/  @UP1 ULDC UR4, c[0x0][0xdac] ;  /* 0x00036b0000041ab9 */ /* 0x000fe20000000800 */
[----:B------:R-:W-:Y:S02]  /*0e10*/  ULOP3.LUT UP3, URZ, UR9, 0x3ff, URZ, 0xc0, !UPT ;  /* 0x000003ff093f7892 */ /* 0x000fe4000f86c03f */
[----:B------:R-:W-:Y:S01]  /*0e20*/  UIMAD.WIDE.U32 UR4, UR13, UR4, URZ ;  /* 0x000000040d0472a5 */ /* 0x000fe2000f8e003f */
[----:B-1----:R-:W-:Y:S01]  /*0e30*/  R2UR UR7, R0 ;  /* 0x00000000000772ca */ /* 0x002fe200000e0000 */
[----:B------:R-:W-:Y:S01]  /*0e40*/  @UP1 ULDC UR12, c[0x0][0xdb0] ;  /* 0x00036c00000c1ab9 */ /* 0x000fe20000000800 */
[----:B------:R-:W-:Y:S01]  /*0e50*/  UMOV UR61, UR13 ;  /* 0x0000000d003d7c82 */ /* 0x000fe20008000000 */
[----:B--2---:R-:W-:Y:S01]  /*0e60*/  IMAD R88, R88, UR6, RZ ;  /* 0x0000000658587c24 */ /* 0x004fe2000f8e02ff */
[----:B------:R-:W-:Y:S01]  /*0e70*/  @UP1 USHF.R.U32.HI UR61, URZ, UR12, UR5 ;  /* 0x0000000c3f3d1299 */ /* 0x000fe20008011605 */
[----:B------:R-:W-:Y:S01]  /*0e80*/  PLOP3.LUT P0, PT, PT, PT, UP3, 0x80, 0x0 ;  /* 0x000000000000781c */ /* 0x000fe20003f0f038 */
[----:B------:R-:W-:Y:S01]  /*0e90*/  @UP2 ULDC.64 UR10, c[0x0][0xdb8] ;  /* 0x00036e00000a2ab9 */ /* 0x000fe20000000a00 */
[----:B------:R-:W-:Y:S01]  /*0ea0*/  VIADD R0, R88, 0x7f ;  /* 0x0000007f58007836 */ /* 0x000fe20000000000 */
[----:B------:R-:W-:-:S03]  /*0eb0*/  UIMAD.WIDE.U32 UR4, UR61, UR10, URZ ;  /* 0x0000000a3d0472a5 */ /* 0x000fc6000f8e003f */
[----:B------:R-:W-:Y:S01]  /*0ec0*/  UMOV UR36, UR61 ;  /* 0x0000003d00247c82 */ /* 0x000fe20008000000 */
[----:B------:R-:W-:Y:S01]  /*0ed0*/  SHF.R.S32.HI R3, RZ, 0x1f, R0 ;  /* 0x0000001fff037819 */ /* 0x000fe20000011400 */
[----:B------:R-:W-:Y:S02]  /*0ee0*/  ULEA.HI UR8, UR7, UR7, URZ, 0x1 ;  /* 0x0000000707087291 */ /* 0x000fe4000f8f083f */
[----:B------:R-:W-:Y:S01]  /*0ef0*/  UMOV UR4, UR13 ;  /* 0x0000000d00047c82 */ /* 0x000fe20008000000 */
[----:B------:R-:W-:Y:S01]  /*0f00*/  LEA.HI R3, R3, R0, RZ, 0x7 ;  /* 0x0000000003037211 */ /* 0x000fe200078f38ff */
[----:B------:R-:W-:Y:S01]  /*0f10*/  ULOP3.LUT UR8, UR8, 0x1e, URZ, 0xc0, !UPT ;  /* 0x0000001e08087892 */ /* 0x000fe2000f8ec03f */
[----:B------:R-:W-:Y:S01]  /*0f20*/  MOV R23, UR4 ;  /* 0x0000000400177c02 */ /* 0x000fe20008000f00 */
[----:B------:R-:W-:Y:S01]  /*0f30*/  @UP2 USHF.R.U32.HI UR36, URZ, UR11, UR5 ;  /* 0x0000000b3f242299 */ /* 0x000fe20008011605 */
[----:B------:R-:W-:Y:S01]  /*0f40*/  SHF.R.S32.HI R188, RZ, 0x7, R3 ;  /* 0x00000007ffbc7819 */ /* 0x000fe20000011403 */
[----:B------:R-:W-:-:S04]  /*0f50*/  UIADD3 UR8, UR7, -UR8, URZ ;  /* 0x8000000807087290 */ /* 0x000fc8000fffe03f */
[----:B------:R-:W-:-:S04]  /*0f60*/  ULEA UR8, UR8, UR9, 0xd ;  /* 0x0000000908087291 */ /* 0x000fc8000f8e683f */
[----:B------:R-:W-:-:S04]  /*0f70*/  USHF.R.U32.HI UR8, URZ, 0x4, UR8 ;  /* 0x000000043f087899 */ /* 0x000fc80008011608 */
[----:B------:R-:W-:Y:S01]  /*0f80*/  ULOP3.LUT UR40, UR8, 0x3fff, URZ, 0xc0, !UPT ;  /* 0x00003fff08287892 */ /* 0x000fe2000f8ec03f */
[----:B------:R-:W-:Y:S11]  /*0f90*/  @!P0 BRA `(.L_x_9) ;  /* 0x0000000000408947 */ /* 0x000ff60003800000 */
[----:B------:R-:W-:Y:S01]  /*0fa0*/  MOV R0, 0x0 ;  /* 0x0000000000007802 */ /* 0x000fe20000000f00 */
[----:B------:R-:W-:Y:S01]  /*0fb0*/  ULDC.64 UR4, c[0x4][0x108] ;  /* 0x0100420000047ab9 */ /* 0x000fe20000000a00 */
[----:B------:R-:W-:Y:S01]  /*0fc0*/  ULDC.64 UR6, c[0x4][0x80] ;  /* 0x0100200000067ab9 */ /* 0x000fe20000000a00 */
[----:B------:R-:W-:Y:S01]  /*0fd0*/  IMAD.U32 R4, RZ, RZ, UR4 ;  /* 0x00000004ff047e24 */ /* 0x000fe2000f8e00ff */
[----:B------:R1:W2:Y:S01]  /*0fe0*/  LDC.64 R14, c[0x4][R0] ;  /* 0x01000000000e7b82 */ /* 0x0002a20000000a00 */
[----:B------:R-:W-:Y:S01]  /*0ff0*/  IMAD.U32 R5, RZ, RZ, UR5 ;  /* 0x00000005ff057e24 */ /* 0x000fe2000f8e00ff */
[----:B------:R-:W-:Y:S01]  /*1000*/  ULDC.64 UR4, c[0x4][0x110] ;  /* 0x0100440000047ab9 */ /* 0x000fe20000000a00 */
[----:B------:R-:W-:Y:S01]  /*1010*/  IMAD.U32 R10, RZ, RZ, UR6 ;  /* 0x00000006ff0a7e24 */ /* 0x000fe2000f8e00ff */
[----:B------:R-:W-:Y:S01]  /*1020*/  MOV R6, UR4 ;  /* 0x0000000400067c02 */ /* 0x000fe20008000f00 */
[----:B------:R-:W-:Y:S01]  /*1030*/  IMAD.U32 R7, RZ, RZ, UR5 ;  /* 0x00000005ff077e24 */ /* 0x000fe2000f8e00ff */
[----:B------:R-:W-:Y:S01]  /*1040*/  MOV R11, UR7 ;  /* 0x00000007000b7c02 */ /* 0x000fe20008000f00 */
[----:B------:R-:W-:Y:S01]  /*1050*/  IMAD.MOV.U32 R8, RZ, RZ, 0x70 ;  /* 0x00000070ff087424 */ /* 0x000fe200078e00ff */
[----:B------:R-:W-:Y:S01]  /*1060*/  MOV R13, RZ ;  /* 0x000000ff000d7202 */ /* 0x000fe20000000f00 */
[----:B-1----:R-:W-:-:S07]  /*1070*/  IMAD.MOV.U32 R12, RZ, RZ, 0x1 ;  /* 0x00000001ff0c7424 */ /* 0x002fce00078e00ff */
[----:B------:R-:W-:-:S07]  /*1080*/  LEPC R20, `(.L_x_9) ;  /* 0x000000001014794e */ /* 0x000fce0000000000 */
[----:B--2---:R-:W-:Y:S05]  /*1090*/  CALL.ABS.NOINC R14 ;  /* 0x000000000e007343 */ /* 0x004fea0003c00000 */
.L_x_9:
[----:B------:R-:W-:Y:S02]  /*10a0*/  LOP3.LUT R0, R19, 0x1, RZ, 0xc0, !PT ;  /* 0x0000000113007812 */ /* 0x000fe400078ec0ff */
[----:B------:R-:W-:Y:S02]  /*10b0*/  ISETP.NE.AND P0, PT, R2, 0x3, PT ;  /* 0x000000030200780c */ /* 0x000fe40003f05270 */
[----:B------:R-:W-:-:S04]  /*10c0*/  SHF.L.U32 R0, R0, 0x1f, RZ ;  /* 0x0000001f00007819 */ /* 0x000fc800000006ff */
[----:B------:R-:W1:Y:S02]  /*10d0*/  SYNCS.PHASECHK.TRANS64.TRYWAIT P1, [UR60+0x34800], R0 ;  /* 0x03480000ff0075a7 */ /* 0x000e64000802017c */
[----:B-1----:R-:W-:Y:S05]  /*10e0*/  @!P1 BRA `(.L_x_10) ;  /* 0x000000a0008c9947 */ /* 0x002fea0003800000 */
.L_x_89:
[----:B------:R-:W-:Y:S05]  /*10f0*/  @!P0 BRA `(.L_x_11) ;  /* 0x0000000000048947 */ /* 0x000fea0003800000 */
[----:B------:R-:W-:Y:S01]  /*1100*/  BPT.TRAP 0x1 ;  /* 0x000000040000795c */ /* 0x000fe20000300000 */
.L_x_11:
[----:B-1----:R-:W-:Y:S02]  /*1110*/  IMAD.U32 R0, RZ, RZ, UR38 ;  /* 0x00000026ff007e24 */ /* 0x002fe4000f8e00ff */
[----:B------:R-:W-:-:S03]  /*1120*/  IMAD.U32 R3, RZ, RZ, UR39 ;  /* 0x00000027ff037e24 */ /* 0x000fc6000f8e00ff */
[----:B------:R-:W-:Y:S02]  /*1130*/  LEA R0, R0, UR60, 0x3 ;  /* 0x0000003c00007c11 */ /* 0x000fe4000f8e18ff */
[----:B------:R-:W-:-:S04]  /*1140*/  SHF.L.U32 R3, R3, 0x1f, RZ ;  /* 0x0000001f03037819 */ /* 0x000fc800000006ff */
[----:B------:R1:W2:Y:S01]  /*1150*/  SYNCS.PHASECHK.TRANS64.TRYWAIT P2, [R0+URZ+0x34830], R3 ;  /* 0x03483003000075a7 */ /* 0x0002a2000804017f */
[----:B------:R-:W-:Y:S05]  /*1160*/  @!P0 BRA `(.L_x_12) ;  /* 0x0000000000048947 */ /* 0x000fea0003800000 */
[----:B------:R-:W-:Y:S01]  /*1170*/  BPT.TRAP 0x1 ;  /* 0x000000040000795c */ /* 0x000fe20000300000 */
.L_x_12:
[----:B------:R-:W3:Y:S01]  /*1180*/  S2R R4, SR_TID.X ;  /* 0x0000000000047919 */ /* 0x000ee20000002100 */
[----:B------:R-:W-:Y:S02]  /*1190*/  MOV R151, RZ ;  /* 0x000000ff00977202 */ /* 0x000fe40000000f00 */
[----:B---3--:R-:W-:-:S04]  /*11a0*/  LOP3.LUT R4, R4, 0x7f, RZ, 0xc0, !PT ;  /* 0x0000007f04047812 */ /* 0x008fc800078ec0ff */
[----:B------:R-:W-:Y:S01]  /*11b0*/  ISETP.NE.AND P1, PT, R4, RZ, PT ;  /* 0x000000ff0400720c */ /* 0x000fe20003f25270 */
[----:B--2---:R-:W-:-:S12]  /*11c0*/  @P2 BRA `(.L_x_13) ;  /* 0x0000000000082947 */ /* 0x004fd80003800000 */
[----:B------:R-:W2:Y:S02]  /*11d0*/  SYNCS.PHASECHK.TRANS64.TRYWAIT P2, [R0+URZ+0x34830], R3 ;  /* 0x03483003000075a7 */ /* 0x000ea4000804017f */
[----:B--2---:R-:W-:Y:S05]  /*11e0*/  @!P2 BRA `(.L_x_14) ;  /* 0x000000a00064a947 */ /* 0x004fea0003800000 */
.L_x_13:
[----:B------:R-:W-:Y:S05]  /*11f0*/  WARPSYNC.ALL ;  /* 0x0000000000007948 */ /* 0x000fea0003800000 */
[----:B------:R-:W-:Y:S01]  /*1200*/  UIADD3 UR4, UR60, 0x1c400, URZ ;  /* 0x0001c4003c047890 */ /* 0x000fe2000fffe03f */
[----:B------:R-:W-:Y:S01]  /*1210*/  WARPGROUP.ARRIVE ;  /* 0x00000000000079c5 */ /* 0x000fe20000000000 */
[----:B------:R-:W-:Y:S01]  /*1220*/  UMOV UR9, 0x40000040 ;  /* 0x4000004000097882 */ /* 0x000fe20000000000 */
[----:B------:R-:W-:Y:S01]  /*1230*/  UMOV UR11, 0x40000040 ;  /* 0x40000040000b7882 */ /* 0x000fe20000000000 */
[----:B------:R-:W-:Y:S01]  /*1240*/  USHF.R.U32.HI UR4, URZ, 0x4, UR4 ;  /* 0x000000043f047899 */ /* 0x000fe20008011604 */
[----:B------:R-:W-:Y:S01]  /*1250*/  IMAD.U32 R5, RZ, RZ, UR9 ;  /* 0x00000009ff057e24 */ /* 0x000fe2000f8e00ff */
[----:B------:R-:W-:Y:S01]  /*1260*/  UMOV UR57, 0x40000040 ;  /* 0x4000004000397882 */ /* 0x000fe20000000000 */
[----:B------:R-:W-:Y:S01]  /*1270*/  UMOV UR59, 0x40000040 ;  /* 0x40000040003b7882 */ /* 0x000fe20000000000 */
[----:B------:R-:W-:Y:S01]  /*1280*/  ULOP3.LUT UR4, UR4, 0x3fff, URZ, 0xc0, !UPT ;  /* 0x00003fff04047892 */ /* 0x000fe2000f8ec03f */
[----:B------:R-:W-:Y:S01]  /*1290*/  IADD3 R7, R187, R88, RZ ;  /* 0x00000058bb077210 */ /* 0x000fe20007ffe0ff */
[----:B------:R-:W-:Y:S01]  /*12a0*/  UMOV UR53, 0x40000040 ;  /* 0x4000004000357882 */ /* 0x000fe20000000000 */
[----:B------:R-:W-:Y:S01]  /*12b0*/  UMOV UR55, 0x40000040 ;  /* 0x4000004000377882 */ /* 0x000fe20000000000 */
[----:B------:R-:W-:Y:S01]  /*12c0*/  ULOP3.LUT UR37, UR4, 0x10000, URZ, 0xfc, !UPT ;  /* 0x0001000004257892 */ /* 0x000fe2000f8efc3f */
[----:B------:R-:W-:Y:S01]  /*12d0*/  P2R R9, PR, RZ, 0x1 ;  /* 0x00000001ff097803 */ /* 0x000fe20000000000 */
[----:B------:R-:W-:Y:S01]  /*12e0*/  ULOP3.LUT UR4, UR40, 0x10000, URZ, 0xfc, !UPT ;  /* 0x0001000028047892 */ /* 0x000fe2000f8efc3f */
[----:B------:R-:W-:Y:S01]  /*12f0*/  IMAD R7, R188, -0x80, R7 ;  /* 0xffffff80bc077824 */ /* 0x000fe200078e0207 */
[----:B------:R-:W-:Y:S01]  /*1300*/  UIMAD UR5, UR38, 0xc00, UR37 ;  /* 0x00000c00260578a4 */ /* 0x000fe2000f8e0225 */
[----:B-12---:R-:W-:Y:S01]  /*1310*/  @!P1 VIADD R0, R0, 0x34840 ;  /* 0x0003484000009836 */ /* 0x006fe20000000000 */
[----:B------:R-:W-:Y:S01]  /*1320*/  UIADD3 UR56, UR4, 0x2, URZ ;  /* 0x0000000204387890 */ /* 0x000fe2000fffe03f */
[--C-:B------:R-:W-:Y:S01]  /*1330*/  IMAD.MOV.U32 R150, RZ, RZ, R151.reuse ;  /* 0x000000ffff967224 */ /* 0x100fe200078e0097 */
[----:B------:R-:W-:Y:S01]  /*1340*/  UIADD3 UR58, UR5, 0x2, URZ ;  /* 0x00000002053a7890 */ /* 0x000fe2000fffe03f */
[C---:B------:R-:W-:Y:S01]  /*1350*/  ISETP.GT.AND P2, PT, R7.reuse, RZ, PT ;  /* 0x000000ff0700720c */ /* 0x040fe20003f44270 */
[----:B------:R-:W-:Y:S01]  /*1360*/  UMOV UR8, UR4 ;  /* 0x0000000400087c82 */ /* 0x000fe20008000000 */
[----:B------:R-:W-:Y:S01]  /*1370*/  UMOV UR10, UR5 ;  /* 0x00000005000a7c82 */ /* 0x000fe20008000000 */
[----:B------:R-:W-:Y:S01]  /*1380*/  UIADD3 UR52, UR4, 0x4, URZ ;  /* 0x0000000404347890 */ /* 0x000fe2000fffe03f */
[----:B------:R-:W-:Y:S01]  /*1390*/  HGMMA.64x128x16.F32 R24, gdesc[UR8], RZ, !UPT, gsb0 ;  /* 0x01e00000081879f0 */ /* 0x000fe2000c0008ff */
[----:B------:R-:W-:Y:S01]  /*13a0*/  UIADD3 UR54, UR5, 0x4, URZ ;  /* 0x0000000405367890 */ /* 0x000fe2000fffe03f */
[----:B------:R-:W-:Y:S01]  /*13b0*/  IMAD.U32 R4, RZ, RZ, UR8 ;  /* 0x00000008ff047e24 */ /* 0x000fe2000f8e00ff */
[----:B------:R-:W-:Y:S01]  /*13c0*/  UIADD3 UR48, UR4, 0x6, URZ ;  /* 0x0000000604307890 */ /* 0x000fe2000fffe03f */
[C---:B------:R-:W-:Y:S01]  /*13d0*/  ISETP.GT.AND P3, PT, R7.reuse, 0x1, PT ;  /* 0x000000010700780c */ /* 0x040fe20003f64270 */
[----:B------:R-:W-:Y:S01]  /*13e0*/  UIADD3 UR50, UR5, 0x6, URZ ;  /* 0x0000000605327890 */ /* 0x000fe2000fffe03f */
[C---:B------:R-:W-:Y:S01]  /*13f0*/  ISETP.GT.AND P6, PT, R7.reuse, 0x8, PT ;  /* 0x000000080700780c */ /* 0x040fe20003fc4270 */
[----:B------:R-:W-:Y:S01]  /*1400*/  UMOV UR49, 0x40000040 ;  /* 0x4000004000317882 */ /* 0x000fe20000000000 */
[----:B------:R-:W-:Y:S01]  /*1410*/  UMOV UR51, 0x40000040 ;  /* 0x4000004000337882 */ /* 0x000fe20000000000 */
[----:B------:R-:W-:Y:S01]  /*1420*/  UIADD3 UR8, UR4, 0x400, URZ ;  /* 0x0000040004087890 */ /* 0x000fe2000fffe03f */
[C---:B------:R-:W-:Y:S01]  /*1430*/  ISETP.GT.AND P5, PT, R7.reuse, 0x9, PT ;  /* 0x000000090700780c */ /* 0x040fe20003fa4270 */
[----:B------:R-:W-:Y:S01]  /*1440*/  UIADD3 UR10, UR5, 0x400, URZ ;  /* 0x00000400050a7890 */ /* 0x000fe2000fffe03f */
[----:B------:R-:W-:Y:S01]  /*1450*/  ISETP.GT.AND P4, PT, R7, 0x10, PT ;  /* 0x000000100700780c */ /* 0x000fe20003f84270 */
[----:B------:R-:W-:Y:S01]  /*1460*/  UMOV UR9, 0x40000040 ;  /* 0x4000004000097882 */ /* 0x000fe20000000000 */
[----:B------:R-:W-:Y:S01]  /*1470*/  UMOV UR11, 0x40000040 ;  /* 0x40000040000b7882 */ /* 0x000fe20000000000 */
[----:B------:R-:W-:Y:S01]  /*1480*/  UIADD3 UR12, UR4, 0x402, URZ ;  /* 0x00000402040c7890 */ /* 0x000fe2000fffe03f */
[----:B------:R-:W-:Y:S01]  /*1490*/  @!P1 PRMT R0, RZ, 0x654, R0 ;  /* 0x00000654ff009816 */ /* 0x000fe20000000000 */
[----:B------:R-:W-:Y:S01]  /*14a0*/  UIADD3 UR14, UR5, 0x402, URZ ;  /* 0x00000402050e7890 */ /* 0x000fe2000fffe03f */
[-C--:B------:R-:W-:Y:S01]  /*14b0*/  MOV R149, R151.reuse ;  /* 0x0000009700957202 */ /* 0x080fe20000000f00 */
[----:B------:R-:W-:Y:S01]  /*14c0*/  UMOV UR13, 0x40000040 ;  /* 0x40000040000d7882 */ /* 0x000fe20000000000 */
[----:B------:R-:W-:Y:S01]  /*14d0*/  UMOV UR15, 0x40000040 ;  /* 0x40000040000f7882 */ /* 0x000fe20000000000 */
[----:B------:R-:W-:Y:S01]  /*14e0*/  UIADD3 UR16, UR4, 0x404, URZ ;  /* 0x0000040404107890 */ /* 0x000fe2000fffe03f */
[--C-:B------:R-:W-:Y:S01]  /*14f0*/  IMAD.MOV.U32 R148, RZ, RZ, R151.reuse ;  /* 0x000000ffff947224 */ /* 0x100fe200078e0097 */
[----:B------:R-:W-:Y:S01]  /*1500*/  UIADD3 UR18, UR5, 0x404, URZ ;  /* 0x0000040405127890 */ /* 0x000fe2000fffe03f */
[--C-:B------:R-:W-:Y:S01]  /*1510*/  IMAD.MOV.U32 R147, RZ, RZ, R151.reuse ;  /* 0x000000ffff937224 */ /* 0x100fe200078e0097 */
[----:B------:R-:W-:Y:S01]  /*1520*/  UMOV UR17, 0x40000040 ;  /* 0x4000004000117882 */ /* 0x000fe20000000000 */
[----:B------:R-:W-:Y:S01]  /*1530*/  UMOV UR19, 0x40000040 ;  /* 0x4000004000137882 */ /* 0x000fe20000000000 */
[----:B------:R-:W-:Y:S01]  /*1540*/  UIADD3 UR20, UR4, 0x406, URZ ;  /* 0x0000040604147890 */ /* 0x000fe2000fffe03f */
[-C--:B------:R-:W-:Y:S01]  /*1550*/  MOV R146, R151.reuse ;  /* 0x0000009700927202 */ /* 0x080fe20000000f00 */
[----:B------:R-:W-:Y:S01]  /*1560*/  UIADD3 UR22, UR5, 0x406, URZ ;  /* 0x0000040605167890 */ /* 0x000fe2000fffe03f */
[--C-:B------:R-:W-:Y:S01]  /*1570*/  IMAD.MOV.U32 R145, RZ, RZ, R151.reuse ;  /* 0x000000ffff917224 */ /* 0x100fe200078e0097 */
[----:B------:R-:W-:Y:S01]  /*1580*/  UMOV UR21, 0x40000040 ;  /* 0x4000004000157882 */ /* 0x000fe20000000000 */
[----:B------:R-:W-:Y:S01]  /*1590*/  UMOV UR23, 0x40000040 ;  /* 0x4000004000177882 */ /* 0x000fe20000000000 */
[----:B------:R-:W-:Y:S01]  /*15a0*/  UIADD3 UR24, UR4, 0x800, URZ ;  /* 0x0000080004187890 */ /* 0x000fe2000fffe03f */
[--C-:B------:R-:W-:Y:S01]  /*15b0*/  IMAD.MOV.U32 R144, RZ, RZ, R151.reuse ;  /* 0x000000ffff907224 */ /* 0x100fe200078e0097 */
        /* <DEDUP_REMOVED lines=22> */
[----:B------:R-:W-:Y:S01]  /*1720*/  ULDC UR4, c[0x0][0x9d8] ;  /* 0x0002760000047ab9 */ /* 0x000fe20000000800 */
[----:B------:R-:W-:Y:S01]  /*1730*/  ULDC UR5, c[0x0][0x988] ;  /* 0x0002620000057ab9 */ /* 0x000fe20000000800 */
[--C-:B------:R-:W-:Y:S01]  /*1740*/  IMAD.MOV.U32 R136, RZ, RZ, R151.reuse ;  /* 0x000000ffff887224 */ /* 0x100fe200078e0097 */
[-C--:B------:R-:W-:Y:S01]  /*1750*/  MOV R134, R151.reuse ;  /* 0x0000009700867202 */ /* 0x080fe20000000f00 */
        /* <DEDUP_REMOVED lines=15> */
[----:B------:R-:W-:Y:S01]  /*1850*/  MOV R89, R151 ;  /* 0x0000009700597202 */ /* 0x000fe20000000f00 */
[----:B------:R-:W-:-:S02]  /*1860*/  IMAD.MOV.U32 R111, RZ, RZ, R151 ;  /* 0x000000ffff6f7224 */ /* 0x000fc400078e0097 */
[--C-:B------:R-:W-:Y:S02]  /*1870*/  IMAD.MOV.U32 R109, RZ, RZ, R151.reuse ;  /* 0x000000ffff6d7224 */ /* 0x100fe400078e0097 */
[--C-:B------:R-:W-:Y:S02]  /*1880*/  IMAD.MOV.U32 R105, RZ, RZ, R151.reuse ;  /* 0x000000ffff697224 */ /* 0x100fe400078e0097 */
[--C-:B------:R-:W-:Y:S02]  /*1890*/  IMAD.MOV.U32 R103, RZ, RZ, R151.reuse ;  /* 0x000000ffff677224 */ /* 0x100fe400078e0097 */
[--C-:B------:R-:W-:Y:S02]  /*18a0*/  IMAD.MOV.U32 R99, RZ, RZ, R151.reuse ;  /* 0x000000ffff637224 */ /* 0x100fe400078e0097 */
[--C-:B------:R-:W-:Y:S02]  /*18b0*/  IMAD.MOV.U32 R97, RZ, RZ, R151.reuse ;  /* 0x000000ffff617224 */ /* 0x100fe400078e0097 */
[----:B------:R-:W-:-:S02]  /*18c0*/  IMAD.MOV.U32 R93, RZ, RZ, R151 ;  /* 0x000000ffff5d7224 */ /* 0x000fc400078e0097 */
[----:B------:R-:W-:Y:S01]  /*18d0*/  IMAD.MOV.U32 R91, RZ, RZ, R151 ;  /* 0x000000ffff5b7224 */ /* 0x000fe200078e0097 */
[----:B------:R-:W-:Y:S02]  /*18e0*/  WARPGROUP.DEPBAR.LE gsb0, 0x0 ;  /* 0x00008000000079c5 */ /* 0x000fe40000010000 */
[----:B------:R-:W-:-:S06]  /*18f0*/  WARPGROUP.ARRIVE ;  /* 0x00000000000079c5 */ /* 0x000fcc0000000000 */
[----:B------:R-:W-:Y:S03]  /*1900*/  HGMMA.64x128x16.F32 R24, gdesc[UR56], R24, gsb0 ;  /* 0x01e00000381879f0 */ /* 0x000fe60008000818 */
[----:B------:R-:W-:Y:S02]  /*1910*/  WARPGROUP.DEPBAR.LE gsb0, 0x0 ;  /* 0x00008000000079c5 */ /* 0x000fe40000010000 */
[----:B------:R-:W-:-:S07]  /*1920*/  WARPGROUP.ARRIVE ;  /* 0x00000000000079c5 */ /* 0x000fce0000000000 */
        /* <DEDUP_REMOVED lines=29> */
[----:B------:R-:W-:Y:S01]  /*1b00*/  FMUL.FTZ R24, R24, UR4 ;  /* 0x0000000418187c20 */ /* 0x000fe20008410000 */
[----:B------:R-:W-:Y:S01]  /*1b10*/  FMUL.FTZ R25, R25, UR4 ;  /* 0x0000000419197c20 */ /* 0x000fe20008410000 */
[----:B------:R-:W-:Y:S01]  /*1b20*/  FMUL.FTZ R28, R28, UR4 ;  /* 0x000000041c1c7c20 */ /* 0x000fe20008410000 */
[----:B------:R-:W-:Y:S01]  /*1b30*/  FMUL.FTZ R29, R29, UR4 ;  /* 0x000000041d1d7c20 */ /* 0x000fe20008410000 */
[----:B------:R-:W-:Y:S01]  /*1b40*/  FMUL.FTZ R32, R32, UR4 ;  /* 0x0000000420207c20 */ /* 0x000fe20008410000 */
[----:B------:R-:W-:Y:S01]  /*1b50*/  FMUL.FTZ R26, R26, UR4 ;  /* 0x000000041a1a7c20 */ /* 0x000fe20008410000 */
[----:B------:R-:W1:Y:S01]  /*1b60*/  MUFU.TANH R24, R24 ;  /* 0x0000001800187308 */ /* 0x000e620000002400 */
[----:B------:R-:W-:Y:S01]  /*1b70*/  FMUL.FTZ R33, R33, UR4 ;  /* 0x0000000421217c20 */ /* 0x000fe20008410000 */
[----:B------:R-:W-:Y:S01]  /*1b80*/  FMUL.FTZ R27, R27, UR4 ;  /* 0x000000041b1b7c20 */ /* 0x000fe20008410000 */
[----:B------:R-:W-:Y:S01]  /*1b90*/  FMUL.FTZ R36, R36, UR4 ;  /* 0x0000000424247c20 */ /* 0x000fe20008410000 */
[----:B------:R-:W-:Y:S01]  /*1ba0*/  FMUL.FTZ R30, R30, UR4 ;  /* 0x000000041e1e7c20 */ /* 0x000fe20008410000 */
[----:B------:R-:W-:Y:S01]  /*1bb0*/  FMUL.FTZ R37, R37, UR4 ;  /* 0x0000000425257c20 */ /* 0x000fe20008410000 */
[----:B------:R-:W-:Y:S01]  /*1bc0*/  FMUL.FTZ R31, R31, UR4 ;  /* 0x000000041f1f7c20 */ /* 0x000fe20008410000 */
[----:B------:R-:W-:Y:S01]  /*1bd0*/  FMUL.FTZ R40, R40, UR4 ;  /* 0x0000000428287c20 */ /* 0x000fe20008410000 */
[----:B------:R-:W2:Y:S01]  /*1be0*/  MUFU.TANH R25, R25 ;  /* 0x0000001900197308 */ /* 0x000ea20000002400 */
[----:B------:R-:W-:Y:S01]  /*1bf0*/  FMUL.FTZ R34, R34, UR4 ;  /* 0x0000000422227c20 */ /* 0x000fe20008410000 */
[----:B------:R-:W-:Y:S01]  /*1c00*/  FMUL.FTZ R35, R35, UR4 ;  /* 0x0000000423237c20 */ /* 0x000fe20008410000 */
[----:B------:R-:W-:Y:S01]  /*1c10*/  FMUL.FTZ R41, R41, UR4 ;  /* 0x0000000429297c20 */ /* 0x000fe20008410000 */
[----:B------:R-:W-:Y:S01]  /*1c20*/  FMUL.FTZ R46, R46, UR4 ;  /* 0x000000042e2e7c20 */ /* 0x000fe20008410000 */
[----:B------:R-:W-:Y:S01]  /*1c30*/  FMUL.FTZ R44, R44, UR4 ;  /* 0x000000042c2c7c20 */ /* 0x000fe20008410000 */
[----:B------:R-:W-:Y:S01]  /*1c40*/  FMUL.FTZ R58, R58, UR4 ;  /* 0x000000043a3a7c20 */ /* 0x000fe20008410000 */
[----:B------:R-:W-:Y:S01]  /*1c50*/  FMUL.FTZ R38, R38, UR4 ;  /* 0x0000000426267c20 */ /* 0x000fe20008410000 */
[----:B------:R-:W3:Y:S01]  /*1c60*/  MUFU.TANH R28, R28 ;  /* 0x0000001c001c7308 */ /* 0x000ee20000002400 */
[----:B-1----:R-:W-:Y:S01]  /*1c70*/  FSEL R12, R24, -INF , P2 ;  /* 0xff800000180c7808 */ /* 0x002fe20001000000 */
[----:B------:R-:W-:Y:S01]  /*1c80*/  FMUL.FTZ R70, R70, UR4 ;  /* 0x0000000446467c20 */ /* 0x000fe20008410000 */
[----:B------:R-:W-:Y:S01]  /*1c90*/  FMUL.FTZ R39, R39, UR4 ;  /* 0x0000000427277c20 */ /* 0x000fe20008410000 */
[----:B------:R-:W-:Y:S01]  /*1ca0*/  FMUL.FTZ R45, R45, UR4 ;  /* 0x000000042d2d7c20 */ /* 0x000fe20008410000 */
[----:B------:R-:W-:Y:S01]  /*1cb0*/  FMUL.FTZ R48, R48, UR4 ;  /* 0x0000000430307c20 */ /* 0x000fe20008410000 */
[----:B------:R-:W-:Y:S01]  /*1cc0*/  FMUL.FTZ R42, R42, UR4 ;  /* 0x000000042a2a7c20 */ /* 0x000fe20008410000 */
[----:B------:R-:W-:Y:S01]  /*1cd0*/  FMUL.FTZ R43, R43, UR4 ;  /* 0x000000042b2b7c20 */ /* 0x000fe20008410000 */
[----:B------:R-:W1:Y:S01]  /*1ce0*/  MUFU.TANH R29, R29 ;  /* 0x0000001d001d7308 */ /* 0x000e620000002400 */
[----:B--2---:R-:W-:Y:S01]  /*1cf0*/  FSEL R25, R25, -INF , P3 ;  /* 0xff80000019197808 */ /* 0x004fe20001800000 */
[----:B------:R-:W-:Y:S01]  /*1d00*/  FMUL.FTZ R49, R49, UR4 ;  /* 0x0000000431317c20 */ /* 0x000fe20008410000 */
[----:B------:R-:W-:Y:S01]  /*1d10*/  FMUL.FTZ R52, R52, UR4 ;  /* 0x0000000434347c20 */ /* 0x000fe20008410000 */
[----:B------:R-:W-:Y:S01]  /*1d20*/  FMUL.FTZ R47, R47, UR4 ;  /* 0x000000042f2f7c20 */ /* 0x000fe20008410000 */
[----:B------:R-:W-:Y:S01]  /*1d30*/  FMNMX.FTZ R11, R12, R25, !PT ;  /* 0x000000190c0b7209 */ /* 0x000fe20007810000 */
[----:B------:R-:W-:Y:S01]  /*1d40*/  FMUL.FTZ R53, R53, UR4 ;  /* 0x0000000435357c20 */ /* 0x000fe20008410000 */
[----:B------:R-:W-:Y:S01]  /*1d50*/  FMUL.FTZ R56, R56, UR4 ;  /* 0x0000000438387c20 */ /* 0x000fe20008410000 */
[----:B------:R-:W2:Y:S01]  /*1d60*/  MUFU.TANH R6, R26 ;  /* 0x0000001a00067308 */ /* 0x000ea20000002400 */
[----:B---3--:R-:W-:Y:S01]  /*1d70*/  FSEL R90, R28, -INF , P6 ;  /* 0xff8000001c5a7808 */ /* 0x008fe20003000000 */
[----:B------:R-:W-:Y:S01]  /*1d80*/  FMUL.FTZ R50, R50, UR4 ;  /* 0x0000000432327c20 */ /* 0x000fe20008410000 */
[----:B------:R-:W-:Y:S01]  /*1d90*/  FMUL.FTZ R51, R51, UR4 ;  /* 0x0000000433337c20 */ /* 0x000fe20008410000 */
[----:B------:R-:W-:Y:S01]  /*1da0*/  FMUL.FTZ R57, R57, UR4 ;  /* 0x0000000439397c20 */ /* 0x000fe20008410000 */
[----:B------:R-:W-:Y:S01]  /*1db0*/  FMNMX.FTZ R11, R90, R11, !PT ;  /* 0x0000000b5a0b7209 */ /* 0x000fe20007810000 */
[----:B------:R-:W-:Y:S01]  /*1dc0*/  FMUL.FTZ R62, R62, UR4 ;  /* 0x000000043e3e7c20 */ /* 0x000fe20008410000 */
[----:B------:R-:W-:Y:S01]  /*1dd0*/  FMUL.FTZ R74, R74, UR4 ;  /* 0x000000044a4a7c20 */ /* 0x000fe20008410000 */
[----:B------:R-:W3:Y:S01]  /*1de0*/  MUFU.TANH R32, R32 ;  /* 0x0000002000207308 */ /* 0x000ee20000002400 */
[----:B-1----:R-:W-:Y:S01]  /*1df0*/  FSEL R92, R29, -INF , P5 ;  /* 0xff8000001d5c7808 */ /* 0x002fe20002800000 */
[----:B------:R-:W-:Y:S01]  /*1e00*/  FMUL.FTZ R60, R60, UR4 ;  /* 0x000000043c3c7c20 */ /* 0x000fe20008410000 */
[----:B------:R-:W-:Y:S01]  /*1e10*/  FMUL.FTZ R54, R54, UR4 ;  /* 0x0000000436367c20 */ /* 0x000fe20008410000 */
[----:B------:R-:W-:Y:S01]  /*1e20*/  FMUL.FTZ R55, R55, UR4 ;  /* 0x0000000437377c20 */ /* 0x000fe20008410000 */
[----:B------:R-:W-:Y:S01]  /*1e30*/  FMNMX.FTZ R11, R92, R11, !PT ;  /* 0x0000000b5c0b7209 */ /* 0x000fe20007810000 */
[----:B------:R-:W-:Y:S01]  /*1e40*/  FMUL.FTZ R61, R61, UR4 ;  /* 0x000000043d3d7c20 */ /* 0x000fe20008410000 */
[----:B------:R-:W-:Y:S01]  /*1e50*/  FMUL.FTZ R64, R64, UR4 ;  /* 0x0000000440407c20 */ /* 0x000fe20008410000 */
[----:B------:R-:W1:Y:S01]  /*1e60*/  MUFU.TANH R3, R27 ;  /* 0x0000001b00037308 */ /* 0x000e620000002400 */
[----:B--2---:R-:W-:Y:S01]  /*1e70*/  FSEL R6, R6, -INF , P2 ;  /* 0xff80000006067808 */ /* 0x004fe20001000000 */
[----:B------:R-:W-:Y:S01]  /*1e80*/  FMUL.FTZ R59, R59, UR4 ;  /* 0x000000043b3b7c20 */ /* 0x000fe20008410000 */
[----:B------:R-:W-:Y:S01]  /*1e90*/  ISETP.GT.AND P2, PT, R7, 0x11, PT ;  /* 0x000000110700780c */ /* 0x000fe20003f44270 */
[----:B------:R-:W-:Y:S01]  /*1ea0*/  FMUL.FTZ R65, R65, UR4 ;  /* 0x0000000441417c20 */ /* 0x000fe20008410000 */
[----:B------:R-:W-:Y:S01]  /*1eb0*/  FMUL.FTZ R68, R68, UR4 ;  /* 0x0000000444447c20 */ /* 0x000fe20008410000 */
        /* <DEDUP_REMOVED lines=13> */
[----:B------:R-:W-:Y:S01]  /*1f90*/  ISETP.GT.AND P3, PT, R7, 0x18, PT ;  /* 0x000000180700780c */ /* 0x000fe20003f64270 */
[----:B------:R-:W-:Y:S01]  /*1fa0*/  FMUL.FTZ R71, R71, UR4 ;  /* 0x0000000447477c20 */ /* 0x000fe20008410000 */
[----:B------:R-:W-:Y:S01]  /*1fb0*/  FMUL.FTZ R77, R77, UR4 ;  /* 0x000000044d4d7c20 */ /* 0x000fe20008410000 */
[----:B------:R-:W-:Y:S01]  /*1fc0*/  FMUL.FTZ R80, R80, UR4 ;  /* 0x0000000450507c20 */ /* 0x000fe20008410000 */
[----:B------:R-:W-:Y:S01]  /*1fd0*/  FMUL.FTZ R75, R75, UR4 ;  /* 0x000000044b4b7c20 */ /* 0x000fe20008410000 */
[----:B------:R-:W-:Y:S01]  /*1fe0*/  MUFU.TANH R36, R36 ;  /* 0x0000002400247308 */ /* 0x000fe20000002400 */
[----:B--2---:R-:W-:Y:S01]  /*1ff0*/  FSEL R96, R33, -INF , P2 ;  /* 0xff80000021607808 */ /* 0x004fe20001000000 */
[----:B------:R-:W-:Y:S01]  /*2000*/  FMUL.FTZ R81, R81, UR4 ;  /* 0x0000000451517c20 */ /* 0x000fe20008410000 */
[----:B------:R-:W-:Y:S01]  /*2010*/  FMUL.FTZ R84, R84, UR4 ;  /* 0x0000000454547c20 */ /* 0x000fe20008410000 */
[----:B------:R-:W-:Y:S01]  /*2020*/  FMUL.FTZ R85, R85, UR4 ;  /* 0x0000000455557c20 */ /* 0x000fe20008410000 */
[----:B------:R-:W-:Y:S01]  /*2030*/  FMNMX.FTZ R11, R96, R11, !PT ;  /* 0x0000000b600b7209 */ /* 0x000fe20007810000 */
[----:B------:R-:W-:Y:S01]  /*2040*/  FMUL.FTZ R79, R79, UR4 ;  /* 0x000000044f4f7c20 */ /* 0x000fe20008410000 */
[----:B------:R-:W-:Y:S01]  /*2050*/  FMUL.FTZ R82, R82, UR4 ;  /* 0x0000000452527c20 */ /* 0x000fe20008410000 */
[----:B------:R-:W1:Y:S01]  /*2060*/  MUFU.TANH R14, R31 ;  /* 0x0000001f000e7308 */ /* 0x000e620000002400 */
[----:B---3--:R-:W-:Y:S01]  /*2070*/  FSEL R8, R8, -INF , P6 ;  /* 0xff80000008087808 */ /* 0x008fe20003000000 */
[----:B------:R-:W-:Y:S01]  /*2080*/  FMUL.FTZ R83, R83, UR4 ;  /* 0x0000000453537c20 */ /* 0x000fe20008410000 */
[----:B------:R-:W-:Y:S01]  /*2090*/  ISETP.GT.AND P6, PT, R7, 0x19, PT ;  /* 0x000000190700780c */ /* 0x000fe20003fc4270 */
[----:B------:R-:W-:Y:S01]  /*20a0*/  FMUL.FTZ R86, R86, UR4 ;  /* 0x0000000456567c20 */ /* 0x000fe20008410000 */
[----:B------:R-:W-:Y:S01]  /*20b0*/  FMUL.FTZ R87, R87, UR4 ;  /* 0x0000000457577c20 */ /* 0x000fe20008410000 */
[----:B------:R2:W-:Y:S02]  /*20c0*/  @!P1 SYNCS.ARRIVE.TRANS64.RED.A1T0 RZ, [R0+URZ], RZ ;  /* 0x000000ff00ff99a7 */ /* 0x0005e4000810043f */
[----:B------:R-:W3:Y:S08]  /*20d0*/  MUFU.TANH R37, R37 ;  /* 0x0000002500257308 */ /* 0x000ef00000002400 */
[----:B------:R-:W4:Y:S01]  /*20e0*/  MUFU.TANH R20, R34 ;  /* 0x0000002200147308 */ /* 0x000f220000002400 */
[----:B-1----:R-:W-:-:S02]  /*20f0*/  FSEL R14, R14, -INF , P5 ;  /* 0xff8000000e0e7808 */ /* 0x002fc40002800000 */
[----:B------:R-:W-:-:S05]  /*2100*/  ISETP.GT.AND P5, PT, R7, 0x20, PT ;  /* 0x000000200700780c */ /* 0x000fca0003fa4270 */
[----:B------:R-:W1:Y:S01]  /*2110*/  MUFU.TANH R40, R40 ;  /* 0x0000002800287308 */ /* 0x000e620000002400 */
[----:B---3--:R-:W-:-:S07]  /*2120*/  FSEL R98, R37, -INF , P6 ;  /* 0xff80000025627808 */ /* 0x008fce0003000000 */
[----:B------:R-:W3:Y:S01]  /*2130*/  MUFU.TANH R35, R35 ;  /* 0x0000002300237308 */ /* 0x000ee20000002400 */
[----:B----4-:R-:W-:Y:S02]  /*2140*/  FSEL R20, R20, -INF , P4 ;  /* 0xff80000014147808 */ /* 0x010fe40002000000 */
[----:B------:R-:W-:-:S05]  /*2150*/  ISETP.GT.AND P4, PT, R7, 0x21, PT ;  /* 0x000000210700780c */ /* 0x000fca0003f84270 */
[----:B------:R-:W4:Y:S01]  /*2160*/  MUFU.TANH R41, R41 ;  /* 0x0000002900297308 */ /* 0x000f220000002400 */
[----:B-1----:R-:W-:-:S07]  /*2170*/  FSEL R100, R40, -INF , P5 ;  /* 0xff80000028647808 */ /* 0x002fce0002800000 */
[----:B------:R-:W1:Y:S01]  /*2180*/  MUFU.TANH R34, R46 ;  /* 0x0000002e00227308 */ /* 0x000e620000002400 */
[----:B---3--:R-:W-:Y:S02]  /*2190*/  FSEL R24, R35, -INF , P2 ;  /* 0xff80000023187808 */ /* 0x008fe40001000000 */
[----:B------:R-:W-:-:S05]  /*21a0*/  ISETP.GT.AND P2, PT, R7, 0x28, PT ;  /* 0x000000280700780c */ /* 0x000fca0003f44270 */
[----:B------:R-:W3:Y:S01]  /*21b0*/  MUFU.TANH R26, R38 ;  /* 0x00000026001a7308 */ /* 0x000ee20000002400 */
[----:B----4-:R-:W-:-:S07]  /*21c0*/  FSEL R102, R41, -INF , P4 ;  /* 0xff80000029667808 */ /* 0x010fce0002000000 */
[----:B------:R-:W-:Y:S01]  /*21d0*/  MUFU.TANH R46, R58 ;  /* 0x0000003a002e7308 */ /* 0x000fe20000002400 */
[----:B-1----:R-:W-:-:S07]  /*21e0*/  FSEL R34, R34, -INF , P2 ;  /* 0xff80000022227808 */ /* 0x002fce0001000000 */
[----:B------:R-:W1:Y:S01]  /*21f0*/  MUFU.TANH R44, R44 ;  /* 0x0000002c002c7308 */ /* 0x000e620000002400 */
[----:B---3--:R-:W-:-:S07]  /*2200*/  FSEL R26, R26, -INF , P3 ;  /* 0xff8000001a1a7808 */ /* 0x008fce0001800000 */
[----:B------:R3:W-:Y:S08]  /*2210*/  MUFU.TANH R58, R70 ;  /* 0x00000046003a7308 */ /* 0x0007f00000002400 */
[----:B------:R-:W4:Y:S01]  /*2220*/  MUFU.TANH R39, R39 ;  /* 0x0000002700277308 */ /* 0x000f220000002400 */
[----:B---3--:R-:W-:Y:S02]  /*2230*/  FSEL R70, R36, -INF , P3 ;  /* 0xff80000024467808 */ /* 0x008fe40001800000 */
[----:B------:R-:W-:-:S02]  /*2240*/  ISETP.GT.AND P3, PT, R7, 0x29, PT ;  /* 0x000000290700780c */ /* 0x000fc40003f64270 */
[----:B------:R-:W-:Y:S02]  /*2250*/  FMNMX.FTZ R11, R70, R11, !PT ;  /* 0x0000000b460b7209 */ /* 0x000fe40007810000 */
[----:B-1----:R-:W-:Y:S01]  /*2260*/  FSEL R104, R44, -INF , P2 ;  /* 0xff8000002c687808 */ /* 0x002fe20001000000 */
[----:B------:R-:W1:Y:S01]  /*2270*/  MUFU.TANH R45, R45 ;  /* 0x0000002d002d7308 */ /* 0x000e620000002400 */
[----:B------:R-:W-:Y:S02]  /*2280*/  FMNMX.FTZ R11, R98, R11, !PT ;  /* 0x0000000b620b7209 */ /* 0x000fe40007810000 */
[----:B------:R-:W-:Y:S02]  /*2290*/  ISETP.GT.AND P2, PT, R7, 0x39, PT ;  /* 0x000000390700780c */ /* 0x000fe40003f44270 */
[----:B------:R-:W-:-:S03]  /*22a0*/  FMNMX.FTZ R11, R100, R11, !PT ;  /* 0x0000000b640b7209 */ /* 0x000fc60007810000 */
[----:B------:R-:W3:Y:S01]  /*22b0*/  MUFU.TANH R30, R42 ;  /* 0x0000002a001e7308 */ /* 0x000ee20000002400 */
[----:B------:R-:W-:Y:S02]  /*22c0*/  FMNMX.FTZ R11, R102, R11, !PT ;  /* 0x0000000b660b7209 */ /* 0x000fe40007810000 */
[----:B----4-:R-:W-:Y:S02]  /*22d0*/  FSEL R28, R39, -INF , P6 ;  /* 0xff800000271c7808 */ /* 0x010fe40003000000 */
[----:B------:R-:W-:Y:S02]  /*22e0*/  ISETP.GT.AND P6, PT, R7, 0x30, PT ;  /* 0x000000300700780c */ /* 0x000fe40003fc4270 */
[----:B------:R-:W-:Y:S01]  /*22f0*/  FMNMX.FTZ R11, R104, R11, !PT ;  /* 0x0000000b680b7209 */ /* 0x000fe20007810000 */
[----:B------:R-:W4:Y:S01]  /*2300*/  MUFU.TANH R48, R48 ;  /* 0x0000003000307308 */ /* 0x000f220000002400 */
[----:B-1----:R-:W-:-:S04]  /*2310*/  FSEL R106, R45, -INF , P3 ;  /* 0xff8000002d6a7808 */ /* 0x002fc80001800000 */
[----:B------:R-:W-:-:S03]  /*2320*/  FMNMX.FTZ R11, R106, R11, !PT ;  /* 0x0000000b6a0b7209 */ /* 0x000fc60007810000 */
[----:B------:R-:W1:Y:S01]  /*2330*/  MUFU.TANH R43, R43 ;  /* 0x0000002b002b7308 */ /* 0x000e620000002400 */
[----:B---3--:R-:W-:Y:S02]  /*2340*/  FSEL R30, R30, -INF , P5 ;  /* 0xff8000001e1e7808 */ /* 0x008fe40002800000 */
[----:B------:R-:W-:-:S05]  /*2350*/  ISETP.GT.AND P5, PT, R7, 0x31, PT ;  /* 0x000000310700780c */ /* 0x000fca0003fa4270 */
[----:B------:R-:W-:Y:S01]  /*2360*/  MUFU.TANH R49, R49 ;  /* 0x0000003100317308 */ /* 0x000fe20000002400 */
[----:B----4-:R-:W-:-:S04]  /*2370*/  FSEL R108, R48, -INF , P6 ;  /* 0xff800000306c7808 */ /* 0x010fc80003000000 */
[----:B------:R-:W-:-:S03]  /*2380*/  FMNMX.FTZ R11, R108, R11, !PT ;  /* 0x0000000b6c0b7209 */ /* 0x000fc60007810000 */
[----:B------:R-:W3:Y:S01]  /*2390*/  MUFU.TANH R52, R52 ;  /* 0x0000003400347308 */ /* 0x000ee20000002400 */
[----:B-1----:R-:W-:Y:S02]  /*23a0*/  FSEL R32, R43, -INF , P4 ;  /* 0xff8000002b207808 */ /* 0x002fe40002000000 */
[----:B------:R-:W-:-:S05]  /*23b0*/  ISETP.GT.AND P4, PT, R7, 0x38, PT ;  /* 0x000000380700780c */ /* 0x000fca0003f84270 */
[----:B------:R-:W1:Y:S08]  /*23c0*/  MUFU.TANH R47, R47 ;  /* 0x0000002f002f7308 */ /* 0x000e700000002400 */
[----:B------:R-:W4:Y:S01]  /*23d0*/  MUFU.TANH R53, R53 ;  /* 0x0000003500357308 */ /* 0x000f220000002400 */
[----:B---3--:R-:W-:-:S07]  /*23e0*/  FSEL R110, R52, -INF , P4 ;  /* 0xff800000346e7808 */ /* 0x008fce0002000000 */
[----:B------:R-:W3:Y:S01]  /*23f0*/  MUFU.TANH R38, R50 ;  /* 0x0000003200267308 */ /* 0x000ee20000002400 */
[----:B-1----:R-:W-:Y:S02]  /*2400*/  FSEL R36, R47, -INF , P3 ;  /* 0xff8000002f247808 */ /* 0x002fe40001800000 */
[----:B------:R-:W-:-:S04]  /*2410*/  ISETP.GT.AND P3, PT, R7, 0x40, PT ;  /* 0x000000400700780c */ /* 0x000fc80003f64270 */
[----:B------:R-:W-:Y:S01]  /*2420*/  FSEL R46, R46, -INF , P3 ;  /* 0xff8000002e2e7808 */ /* 0x000fe20001800000 */
[----:B------:R-:W1:Y:S01]  /*2430*/  MUFU.TANH R56, R56 ;  /* 0x0000003800387308 */ /* 0x000e620000002400 */
[----:B----4-:R-:W-:-:S07]  /*2440*/  FSEL R112, R53, -INF , P2 ;  /* 0xff80000035707808 */ /* 0x010fce0001000000 */
[----:B------:R-:W4:Y:S01]  /*2450*/  MUFU.TANH R51, R51 ;  /* 0x0000003300337308 */ /* 0x000f220000002400 */
[----:B---3--:R-:W-:Y:S02]  /*2460*/  FSEL R38, R38, -INF , P6 ;  /* 0xff80000026267808 */ /* 0x008fe40003000000 */
[----:B------:R-:W-:-:S05]  /*2470*/  ISETP.GT.AND P6, PT, R7, 0x41, PT ;  /* 0x000000410700780c */ /* 0x000fca0003fc4270 */
[----:B------:R-:W-:Y:S01]  /*2480*/  MUFU.TANH R50, R62 ;  /* 0x0000003e00327308 */ /* 0x000fe20000002400 */
[----:B-1----:R-:W-:Y:S02]  /*2490*/  FSEL R114, R56, -INF , P3 ;  /* 0xff80000038727808 */ /* 0x002fe40001800000 */
[----:B------:R-:W-:-:S05]  /*24a0*/  ISETP.GT.AND P3, PT, R7, 0x51, PT ;  /* 0x000000510700780c */ /* 0x000fca0003f64270 */
[----:B------:R-:W1:Y:S01]  /*24b0*/  MUFU.TANH R57, R57 ;  /* 0x0000003900397308 */ /* 0x000e620000002400 */
[----:B----4-:R-:W-:-:S07]  /*24c0*/  FSEL R40, R51, -INF , P5 ;  /* 0xff80000033287808 */ /* 0x010fce0002800000 */
        /* <DEDUP_REMOVED lines=8> */
[----:B------:R-:W-:Y:S02]  /*2550*/  FSEL R50, R50, -INF , P5 ;  /* 0xff80000032327808 */ /* 0x000fe40002800000 */
[----:B------:R-:W-:-:S03]  /*2560*/  FMNMX.FTZ R11, R112, R11, !PT ;  /* 0x0000000b700b7209 */ /* 0x000fc60007810000 */
[----:B------:R-:W3:Y:S01]  /*2570*/  MUFU.TANH R55, R55 ;  /* 0x0000003700377308 */ /* 0x000ee20000002400 */
[----:B------:R-:W-:Y:S02]  /*2580*/  FMNMX.FTZ R11, R114, R11, !PT ;  /* 0x0000000b720b7209 */ /* 0x000fe40007810000 */
[----:B----4-:R-:W-:Y:S02]  /*2590*/  FSEL R42, R42, -INF , P4 ;  /* 0xff8000002a2a7808 */ /* 0x010fe40002000000 */
[C---:B------:R-:W-:Y:S02]  /*25a0*/  ISETP.GT.AND P4, PT, R7.reuse, 0x49, PT ;  /* 0x000000490700780c */ /* 0x040fe40003f84270 */
[----:B------:R-:W-:Y:S01]  /*25b0*/  FMNMX.FTZ R11, R116, R11, !PT ;  /* 0x0000000b740b7209 */ /* 0x000fe20007810000 */
[----:B------:R-:W4:Y:S01]  /*25c0*/  MUFU.TANH R61, R61 ;  /* 0x0000003d003d7308 */ /* 0x000f220000002400 */
[----:B-1----:R-:W-:Y:S02]  /*25d0*/  FSEL R118, R60, -INF , P5 ;  /* 0xff8000003c767808 */ /* 0x002fe40002800000 */
[----:B------:R-:W-:-:S02]  /*25e0*/  ISETP.GT.AND P5, PT, R7, 0x59, PT ;  /* 0x000000590700780c */ /* 0x000fc40003fa4270 */
[----:B------:R-:W-:-:S03]  /*25f0*/  FMNMX.FTZ R11, R118, R11, !PT ;  /* 0x0000000b760b7209 */ /* 0x000fc60007810000 */
[----:B------:R-:W1:Y:S01]  /*2600*/  MUFU.TANH R64, R64 ;  /* 0x0000004000407308 */ /* 0x000e620000002400 */
[----:B---3--:R-:W-:Y:S02]  /*2610*/  FSEL R44, R55, -INF , P2 ;  /* 0xff800000372c7808 */ /* 0x008fe40001000000 */
[----:B------:R-:W-:-:S05]  /*2620*/  ISETP.GT.AND P2, PT, R7, 0x50, PT ;  /* 0x000000500700780c */ /* 0x000fca0003f44270 */
[----:B------:R-:W3:Y:S01]  /*2630*/  MUFU.TANH R59, R59 ;  /* 0x0000003b003b7308 */ /* 0x000ee20000002400 */
[----:B----4-:R-:W-:-:S04]  /*2640*/  FSEL R120, R61, -INF , P4 ;  /* 0xff8000003d787808 */ /* 0x010fc80002000000 */
[----:B------:R-:W-:-:S03]  /*2650*/  FMNMX.FTZ R11, R120, R11, !PT ;  /* 0x0000000b780b7209 */ /* 0x000fc60007810000 */
[----:B------:R-:W-:Y:S01]  /*2660*/  MUFU.TANH R65, R65 ;  /* 0x0000004100417308 */ /* 0x000fe20000002400 */
[----:B-1----:R-:W-:-:S04]  /*2670*/  FSEL R122, R64, -INF , P2 ;  /* 0xff800000407a7808 */ /* 0x002fc80001000000 */
[----:B------:R-:W-:-:S03]  /*2680*/  FMNMX.FTZ R11, R122, R11, !PT ;  /* 0x0000000b7a0b7209 */ /* 0x000fc60007810000 */
[----:B------:R-:W1:Y:S01]  /*2690*/  MUFU.TANH R68, R68 ;  /* 0x0000004400447308 */ /* 0x000e620000002400 */
[----:B---3--:R-:W-:Y:S02]  /*26a0*/  FSEL R48, R59, -INF , P6 ;  /* 0xff8000003b307808 */ /* 0x008fe40003000000 */
[----:B------:R-:W-:-:S04]  /*26b0*/  ISETP.GT.AND P6, PT, R7, 0x58, PT ;  /* 0x000000580700780c */ /* 0x000fc80003fc4270 */
[----:B------:R-:W-:Y:S01]  /*26c0*/  FSEL R58, R58, -INF , P6 ;  /* 0xff8000003a3a7808 */ /* 0x000fe20003000000 */
[----:B------:R-:W3:Y:S08]  /*26d0*/  MUFU.TANH R63, R63 ;  /* 0x0000003f003f7308 */ /* 0x000ef00000002400 */
[----:B------:R-:W4:Y:S01]  /*26e0*/  MUFU.TANH R69, R69 ;  /* 0x0000004500457308 */ /* 0x000f220000002400 */
[----:B-1----:R-:W-:-:S02]  /*26f0*/  FSEL R68, R68, -INF , P6 ;  /* 0xff80000044447808 */ /* 0x002fc40003000000 */
[----:B------:R-:W-:-:S05]  /*2700*/  ISETP.GT.AND P6, PT, R7, 0x69, PT ;  /* 0x000000690700780c */ /* 0x000fca0003fc4270 */
[----:B------:R-:W1:Y:S01]  /*2710*/  MUFU.TANH R67, R67 ;  /* 0x0000004300437308 */ /* 0x000e620000002400 */
[----:B---3--:R-:W-:Y:S02]  /*2720*/  FSEL R52, R63, -INF , P4 ;  /* 0xff8000003f347808 */ /* 0x008fe40002000000 */
[----:B------:R-:W-:-:S04]  /*2730*/  ISETP.GT.AND P4, PT, R7, 0x60, PT ;  /* 0x000000600700780c */ /* 0x000fc80003f84270 */
[----:B------:R-:W-:Y:S01]  /*2740*/  FSEL R62, R62, -INF , P4 ;  /* 0xff8000003e3e7808 */ /* 0x000fe20002000000 */
[----:B------:R-:W3:Y:S01]  /*2750*/  MUFU.TANH R72, R72 ;  /* 0x0000004800487308 */ /* 0x000ee20000002400 */
[----:B----4-:R-:W-:-:S07]  /*2760*/  FSEL R124, R69, -INF , P5 ;  /* 0xff800000457c7808 */ /* 0x010fce0002800000 */
[----:B------:R-:W4:Y:S01]  /*2770*/  MUFU.TANH R54, R66 ;  /* 0x0000004200367308 */ /* 0x000f220000002400 */
[----:B-1----:R-:W-:-:S07]  /*2780*/  FSEL R56, R67, -INF , P3 ;  /* 0xff80000043387808 */ /* 0x002fce0001800000 */
[----:B------:R-:W1:Y:S01]  /*2790*/  MUFU.TANH R73, R73 ;  /* 0x0000004900497308 */ /* 0x000e620000002400 */
[----:B---3--:R-:W-:Y:S02]  /*27a0*/  FSEL R72, R72, -INF , P4 ;  /* 0xff80000048487808 */ /* 0x008fe40002000000 */
[----:B------:R-:W-:-:S05]  /*27b0*/  ISETP.GT.AND P4, PT, R7, 0x71, PT ;  /* 0x000000710700780c */ /* 0x000fca0003f84270 */
[----:B------:R3:W5:Y:S01]  /*27c0*/  MUFU.TANH R66, R78 ;  /* 0x0000004e00427308 */ /* 0x0007620000002400 */
[----:B----4-:R-:W-:Y:S02]  /*27d0*/  FSEL R54, R54, -INF , P2 ;  /* 0xff80000036367808 */ /* 0x010fe40001000000 */
[----:B------:R-:W-:-:S05]  /*27e0*/  ISETP.GT.AND P2, PT, R7, 0x68, PT ;  /* 0x000000680700780c */ /* 0x000fca0003f44270 */
[----:B------:R-:W4:Y:S01]  /*27f0*/  MUFU.TANH R76, R76 ;  /* 0x0000004c004c7308 */ /* 0x000f220000002400 */
[----:B---3--:R-:W-:Y:S02]  /*2800*/  FSEL R78, R65, -INF , P3 ;  /* 0xff800000414e7808 */ /* 0x008fe40001800000 */
[----:B------:R-:W-:Y:S02]  /*2810*/  ISETP.GT.AND P3, PT, R7, 0x61, PT ;  /* 0x000000610700780c */ /* 0x000fe40003f64270 */
[----:B------:R-:W-:Y:S02]  /*2820*/  FMNMX.FTZ R11, R78, R11, !PT ;  /* 0x0000000b4e0b7209 */ /* 0x000fe40007810000 */
[----:B-1----:R-:W-:Y:S01]  /*2830*/  FSEL R126, R73, -INF , P3 ;  /* 0xff800000497e7808 */ /* 0x002fe20001800000 */
[----:B------:R-:W1:Y:S01]  /*2840*/  MUFU.TANH R71, R71 ;  /* 0x0000004700477308 */ /* 0x000e620000002400 */
[----:B------:R-:W-:Y:S02]  /*2850*/  FMNMX.FTZ R11, R68, R11, !PT ;  /* 0x0000000b440b7209 */ /* 0x000fe40007810000 */
[----:B-----5:R-:W-:-:S02]  /*2860*/  FSEL R66, R66, -INF , P2 ;  /* 0xff80000042427808 */ /* 0x020fc40001000000 */
[----:B------:R-:W-:-:S03]  /*2870*/  FMNMX.FTZ R11, R124, R11, !PT ;  /* 0x0000000b7c0b7209 */ /* 0x000fc60007810000 */
[----:B------:R-:W3:Y:S01]  /*2880*/  MUFU.TANH R77, R77 ;  /* 0x0000004d004d7308 */ /* 0x000ee20000002400 */
[----:B------:R-:W-:Y:S02]  /*2890*/  FMNMX.FTZ R11, R72, R11, !PT ;  /* 0x0000000b480b7209 */ /* 0x000fe40007810000 */
[----:B----4-:R-:W-:Y:S02]  /*28a0*/  FSEL R76, R76, -INF , P2 ;  /* 0xff8000004c4c7808 */ /* 0x010fe40001000000 */
[----:B------:R-:W-:Y:S02]  /*28b0*/  FMNMX.FTZ R11, R126, R11, !PT ;  /* 0x0000000b7e0b7209 */ /* 0x000fe40007810000 */
[----:B------:R-:W-:Y:S01]  /*28c0*/  ISETP.GT.AND P2, PT, R7, 0x79, PT ;  /* 0x000000790700780c */ /* 0x000fe20003f44270 */
[----:B------:R-:W4:Y:S01]  /*28d0*/  MUFU.TANH R80, R80 ;  /* 0x0000005000507308 */ /* 0x000f220000002400 */
[----:B-1----:R-:W-:Y:S02]  /*28e0*/  FSEL R60, R71, -INF , P5 ;  /* 0xff800000473c7808 */ /* 0x002fe40002800000 */
[----:B------:R-:W-:-:S02]  /*28f0*/  ISETP.GT.AND P5, PT, R7, 0x70, PT ;  /* 0x000000700700780c */ /* 0x000fc40003fa4270 */
[----:B------:R-:W-:-:S03]  /*2900*/  FMNMX.FTZ R11, R76, R11, !PT ;  /* 0x0000000b4c0b7209 */ /* 0x000fc60007810000 */
[----:B------:R-:W1:Y:S01]  /*2910*/  MUFU.TANH R75, R75 ;  /* 0x0000004b004b7308 */ /* 0x000e620000002400 */
[----:B---3--:R-:W-:-:S04]  /*2920*/  FSEL R128, R77, -INF , P6 ;  /* 0xff8000004d807808 */ /* 0x008fc80003000000 */
[----:B------:R-:W-:-:S03]  /*2930*/  FMNMX.FTZ R11, R128, R11, !PT ;  /* 0x0000000b800b7209 */ /* 0x000fc60007810000 */
[----:B------:R-:W3:Y:S01]  /*2940*/  MUFU.TANH R81, R81 ;  /* 0x0000005100517308 */ /* 0x000ee20000002400 */
[----:B----4-:R-:W-:-:S04]  /*2950*/  FSEL R80, R80, -INF , P5 ;  /* 0xff80000050507808 */ /* 0x010fc80002800000 */
[----:B------:R-:W-:-:S03]  /*2960*/  FMNMX.FTZ R11, R80, R11, !PT ;  /* 0x0000000b500b7209 */ /* 0x000fc60007810000 */
[----:B------:R-:W4:Y:S01]  /*2970*/  MUFU.TANH R84, R84 ;  /* 0x0000005400547308 */ /* 0x000f220000002400 */
[----:B-1----:R-:W-:Y:S02]  /*2980*/  FSEL R64, R75, -INF , P3 ;  /* 0xff8000004b407808 */ /* 0x002fe40001800000 */
[----:B------:R-:W-:Y:S01]  /*2990*/  ISETP.GT.AND P3, PT, R7, 0x78, PT ;  /* 0x000000780700780c */ /* 0x000fe20003f64270 */
[----:B------:R-:W-:-:S04]  /*29a0*/  IMAD.U32 R7, RZ, RZ, UR5 ;  /* 0x00000005ff077e24 */ /* 0x000fc8000f8e00ff */
[----:B------:R-:W1:Y:S01]  /*29b0*/  MUFU.TANH R85, R85 ;  /* 0x0000005500557308 */ /* 0x000e620000002400 */
[----:B---3--:R-:W-:-:S04]  /*29c0*/  FSEL R130, R81, -INF , P4 ;  /* 0xff80000051827808 */ /* 0x008fc80002000000 */
[----:B------:R-:W-:-:S03]  /*29d0*/  FMNMX.FTZ R11, R130, R11, !PT ;  /* 0x0000000b820b7209 */ /* 0x000fc60007810000 */
[----:B------:R-:W-:Y:S01]  /*29e0*/  MUFU.TANH R79, R79 ;  /* 0x0000004f004f7308 */ /* 0x000fe20000002400 */
[----:B----4-:R-:W-:-:S04]  /*29f0*/  FSEL R84, R84, -INF , P3 ;  /* 0xff80000054547808 */ /* 0x010fc80001800000 */
[----:B------:R-:W-:-:S03]  /*2a00*/  FMNMX.FTZ R11, R84, R11, !PT ;  /* 0x0000000b540b7209 */ /* 0x000fc60007810000 */
[----:B------:R-:W3:Y:S01]  /*2a10*/  MUFU.TANH R82, R82 ;  /* 0x0000005200527308 */ /* 0x000ee20000002400 */
[----:B-1----:R-:W-:-:S04]  /*2a20*/  FSEL R132, R85, -INF , P2 ;  /* 0xff80000055847808 */ /* 0x002fc80001000000 */
[----:B------:R-:W-:-:S03]  /*2a30*/  FMNMX.FTZ R11, R132, R11, !PT ;  /* 0x0000000b840b7209 */ /* 0x000fc60007810000 */
[----:B------:R-:W-:Y:S02]  /*2a40*/  MUFU.TANH R83, R83 ;  /* 0x0000005300537308 */ /* 0x000fe40000002400 */
[----:B------:R-:W1:Y:S06]  /*2a50*/  SHFL.BFLY PT, R10, R11, 0x2, 0x1f ;  /* 0x0c401f000b0a7f89 */ /* 0x000e6c00000e0000 */
[----:B------:R-:W4:Y:S01]  /*2a60*/  MUFU.TANH R86, R86 ;  /* 0x0000005600567308 */ /* 0x000f220000002400 */
[----:B---3--:R-:W-:-:S07]  /*2a70*/  FSEL R82, R82, -INF , P5 ;  /* 0xff80000052527808 */ /* 0x008fce0002800000 */
[----:B------:R-:W3:Y:S01]  /*2a80*/  MUFU.TANH R87, R87 ;  /* 0x0000005700577308 */ /* 0x000ee20000002400 */
[----:B----4-:R-:W-:Y:S02]  /*2a90*/  FSEL R86, R86, -INF , P3 ;  /* 0xff80000056567808 */ /* 0x010fe40001800000 */
[----:B-1----:R-:W-:-:S05]  /*2aa0*/  FMNMX.FTZ R13, R11, R10, !PT ;  /* 0x0000000a0b0d7209 */ /* 0x002fca0007810000 */
[----:B------:R-:W1:Y:S02]  /*2ab0*/  SHFL.BFLY PT, R10, R13, 0x1, 0x1f ;  /* 0x0c201f000d0a7f89 */ /* 0x000e6400000e0000 */
[----:B-1----:R-:W-:Y:S02]  /*2ac0*/  FMNMX.FTZ R10, R13, R10, !PT ;  /* 0x0000000a0d0a7209 */ /* 0x002fe40007810000 */
[----:B------:R-:W-:Y:S02]  /*2ad0*/  FMNMX.FTZ R13, R6, R3, !PT ;  /* 0x00000003060d7209 */ /* 0x000fe40007810000 */
[C---:B------:R-:W-:Y:S01]  /*2ae0*/  FSETP.NEU.FTZ.AND P0, PT, R10.reuse, -INF , PT ;  /* 0xff8000000a00780b */ /* 0x040fe20003f1d000 */
[----:B------:R-:W-:Y:S01]  /*2af0*/  FMUL.FTZ R15, R10, R7 ;  /* 0x000000070a0f7220 */ /* 0x000fe20000410000 */
[----:B------:R-:W-:-:S04]  /*2b00*/  FMNMX.FTZ R13, R8, R13, !PT ;  /* 0x0000000d080d7209 */ /* 0x000fc80007810000 */
[----:B------:R-:W-:Y:S02]  /*2b10*/  FMNMX.FTZ R13, R14, R13, !PT ;  /* 0x0000000d0e0d7209 */ /* 0x000fe40007810000 */
[----:B------:R-:W-:Y:S02]  /*2b20*/  FSEL R37, R15, RZ, P0 ;  /* 0x000000ff0f257208 */ /* 0x000fe40000000000 */
[----:B------:R-:W-:Y:S02]  /*2b30*/  FMNMX.FTZ R13, R20, R13, !PT ;  /* 0x0000000d140d7209 */ /* 0x000fe40007810000 */
[----:B------:R-:W-:Y:S01]  /*2b40*/  ISETP.NE.AND P0, PT, R9, RZ, PT ;  /* 0x000000ff0900720c */ /* 0x000fe20003f05270 */
[--C-:B------:R-:W-:Y:S01]  /*2b50*/  FFMA.FTZ R9, R25, R7, -R37.reuse ;  /* 0x0000000719097223 */ /* 0x100fe20000010825 */
[----:B------:R-:W-:Y:S01]  /*2b60*/  FMNMX.FTZ R15, R24, R13, !PT ;  /* 0x0000000d180f7209 */ /* 0x000fe20007810000 */
[-CC-:B------:R-:W-:Y:S01]  /*2b70*/  FFMA.FTZ R178, R70, R7.reuse, -R37.reuse ;  /* 0x0000000746b27223 */ /* 0x180fe20000010825 */
[----:B------:R-:W-:Y:S01]  /*2b80*/  FSEL R70, R79, -INF , P6 ;  /* 0xff8000004f467808 */ /* 0x000fe20003000000 */
[--C-:B------:R-:W-:Y:S01]  /*2b90*/  FFMA.FTZ R74, R74, R7, -R37.reuse ;  /* 0x000000074a4a7223 */ /* 0x100fe20000010825 */
[----:B------:R-:W-:Y:S01]  /*2ba0*/  FMNMX.FTZ R15, R26, R15, !PT ;  /* 0x0000000f1a0f7209 */ /* 0x000fe20007810000 */
[-CC-:B------:R-:W-:Y:S01]  /*2bb0*/  FFMA.FTZ R182, R90, R7.reuse, -R37.reuse ;  /* 0x000000075ab67223 */ /* 0x180fe20000010825 */
[----:B---3--:R-:W-:Y:S01]  /*2bc0*/  FSEL R90, R87, -INF , P2 ;  /* 0xff800000575a7808 */ /* 0x008fe20001000000 */
[--C-:B------:R-:W-:Y:S01]  /*2bd0*/  FFMA.FTZ R180, R12, R7, -R37.reuse ;  /* 0x000000070cb47223 */ /* 0x100fe20000010825 */
[----:B------:R-:W-:Y:S01]  /*2be0*/  FMNMX.FTZ R15, R28, R15, !PT ;  /* 0x0000000f1c0f7209 */ /* 0x000fe20007810000 */
[----:B------:R-:W-:Y:S01]  /*2bf0*/  MUFU.EX2 R9, R9 ;  /* 0x0000000900097308 */ /* 0x000fe20000000800 */
[-CC-:B------:R-:W-:Y:S01]  /*2c00*/  FFMA.FTZ R11, R92, R7.reuse, -R37.reuse ;  /* 0x000000075c0b7223 */ /* 0x180fe20000010825 */
[--C-:B------:R-:W-:Y:S01]  /*2c10*/  FFMA.FTZ R176, R94, R7, -R37.reuse ;  /* 0x000000075eb07223 */ /* 0x100fe20000010825 */
[----:B------:R-:W-:Y:S01]  /*2c20*/  FMNMX.FTZ R15, R30, R15, !PT ;  /* 0x0000000f1e0f7209 */ /* 0x000fe20007810000 */
[-CC-:B------:R-:W-:Y:S01]  /*2c30*/  FFMA.FTZ R96, R96, R7.reuse, -R37.reuse ;  /* 0x0000000760607223 */ /* 0x180fe20000010825 */
[-CC-:B------:R-:W-:Y:S01]  /*2c40*/  FFMA.FTZ R98, R98, R7.reuse, -R37.reuse ;  /* 0x0000000762627223 */ /* 0x180fe20000010825 */
[--C-:B------:R-:W-:Y:S01]  /*2c50*/  FFMA.FTZ R172, R100, R7, -R37.reuse ;  /* 0x0000000764ac7223 */ /* 0x100fe20000010825 */
[----:B------:R-:W-:Y:S01]  /*2c60*/  FMNMX.FTZ R21, R32, R15, !PT ;  /* 0x0000000f20157209 */ /* 0x000fe20007810000 */
[----:B------:R-:W1:Y:S01]  /*2c70*/  MUFU.EX2 R180, R180 ;  /* 0x000000b400b47308 */ /* 0x000e620000000800 */
[-CC-:B------:R-:W-:Y:S01]  /*2c80*/  FFMA.FTZ R102, R102, R7.reuse, -R37.reuse ;  /* 0x0000000766667223 */ /* 0x180fe20000010825 */
[--C-:B------:R-:W-:Y:S01]  /*2c90*/  FFMA.FTZ R174, R104, R7, -R37.reuse ;  /* 0x0000000768ae7223 */ /* 0x100fe20000010825 */
[----:B------:R-:W-:Y:S01]  /*2ca0*/  FMNMX.FTZ R21, R34, R21, !PT ;  /* 0x0000001522157209 */ /* 0x000fe20007810000 */
[-CC-:B------:R-:W-:Y:S01]  /*2cb0*/  FFMA.FTZ R106, R106, R7.reuse, -R37.reuse ;  /* 0x000000076a6a7223 */ /* 0x180fe20000010825 */
[-CC-:B------:R-:W-:Y:S01]  /*2cc0*/  FFMA.FTZ R168, R108, R7.reuse, -R37.reuse ;  /* 0x000000076ca87223 */ /* 0x180fe20000010825 */
[--C-:B------:R-:W-:Y:S01]  /*2cd0*/  FFMA.FTZ R170, R110, R7, -R37.reuse ;  /* 0x000000076eaa7223 */ /* 0x100fe20000010825 */
[----:B------:R-:W-:Y:S01]  /*2ce0*/  FMNMX.FTZ R21, R36, R21, !PT ;  /* 0x0000001524157209 */ /* 0x000fe20007810000 */
[----:B------:R-:W3:Y:S01]  /*2cf0*/  MUFU.EX2 R182, R182 ;  /* 0x000000b600b67308 */ /* 0x000ee20000000800 */
[-CC-:B------:R-:W-:Y:S01]  /*2d00*/  FFMA.FTZ R112, R112, R7.reuse, -R37.reuse ;  /* 0x0000000770707223 */ /* 0x180fe20000010825 */
[--C-:B------:R-:W-:Y:S01]  /*2d10*/  FFMA.FTZ R152, R114, R7, -R37.reuse ;  /* 0x0000000772987223 */ /* 0x100fe20000010825 */
[----:B------:R-:W-:Y:S01]  /*2d20*/  FMNMX.FTZ R21, R38, R21, !PT ;  /* 0x0000001526157209 */ /* 0x000fe20007810000 */
[-CC-:B------:R-:W-:Y:S01]  /*2d30*/  FFMA.FTZ R116, R116, R7.reuse, -R37.reuse ;  /* 0x0000000774747223 */ /* 0x180fe20000010825 */
[-CC-:B------:R-:W-:Y:S01]  /*2d40*/  FFMA.FTZ R154, R118, R7.reuse, -R37.reuse ;  /* 0x00000007769a7223 */ /* 0x180fe20000010825 */
[--C-:B------:R-:W-:Y:S01]  /*2d50*/  FFMA.FTZ R120, R120, R7, -R37.reuse ;  /* 0x0000000778787223 */ /* 0x100fe20000010825 */
[----:B------:R-:W-:Y:S01]  /*2d60*/  FMNMX.FTZ R25, R40, R21, !PT ;  /* 0x0000001528197209 */ /* 0x000fe20007810000 */
[----:B------:R-:W4:Y:S01]  /*2d70*/  MUFU.EX2 R11, R11 ;  /* 0x0000000b000b7308 */ /* 0x000f220000000800 */
[-CC-:B------:R-:W-:Y:S01]  /*2d80*/  FFMA.FTZ R122, R122, R7.reuse, -R37.reuse ;  /* 0x000000077a7a7223 */ /* 0x180fe20000010825 */
[--C-:B------:R-:W-:Y:S01]  /*2d90*/  FFMA.FTZ R78, R78, R7, -R37.reuse ;  /* 0x000000074e4e7223 */ /* 0x100fe20000010825 */
[----:B------:R-:W-:Y:S01]  /*2da0*/  FMNMX.FTZ R25, R42, R25, !PT ;  /* 0x000000192a197209 */ /* 0x000fe20007810000 */
[-CC-:B------:R-:W-:Y:S01]  /*2db0*/  FFMA.FTZ R68, R68, R7.reuse, -R37.reuse ;  /* 0x0000000744447223 */ /* 0x180fe20000010825 */
[-CC-:B------:R-:W-:Y:S01]  /*2dc0*/  FFMA.FTZ R124, R124, R7.reuse, -R37.reuse ;  /* 0x000000077c7c7223 */ /* 0x180fe20000010825 */
[--C-:B------:R-:W-:Y:S01]  /*2dd0*/  FFMA.FTZ R72, R72, R7, -R37.reuse ;  /* 0x0000000748487223 */ /* 0x100fe20000010825 */
[----:B------:R-:W-:Y:S01]  /*2de0*/  FMNMX.FTZ R25, R44, R25, !PT ;  /* 0x000000192c197209 */ /* 0x000fe20007810000 */
[----:B------:R-:W5:Y:S01]  /*2df0*/  MUFU.EX2 R176, R176 ;  /* 0x000000b000b07308 */ /* 0x000f620000000800 */
[-CC-:B------:R-:W-:Y:S01]  /*2e00*/  FFMA.FTZ R126, R126, R7.reuse, -R37.reuse ;  /* 0x000000077e7e7223 */ /* 0x180fe20000010825 */
[--C-:B------:R-:W-:Y:S01]  /*2e10*/  FFMA.FTZ R76, R76, R7, -R37.reuse ;  /* 0x000000074c4c7223 */ /* 0x100fe20000010825 */
[----:B------:R-:W-:Y:S01]  /*2e20*/  FMNMX.FTZ R25, R46, R25, !PT ;  /* 0x000000192e197209 */ /* 0x000fe20007810000 */
[-CC-:B------:R-:W-:Y:S01]  /*2e30*/  FFMA.FTZ R128, R128, R7.reuse, -R37.reuse ;  /* 0x0000000780807223 */ /* 0x180fe20000010825 */
[-CC-:B------:R-:W-:Y:S01]  /*2e40*/  FFMA.FTZ R80, R80, R7.reuse, -R37.reuse ;  /* 0x0000000750507223 */ /* 0x180fe20000010825 */
[--C-:B------:R-:W-:Y:S01]  /*2e50*/  FFMA.FTZ R130, R130, R7, -R37.reuse ;  /* 0x0000000782827223 */ /* 0x100fe20000010825 */
[----:B------:R-:W-:Y:S01]  /*2e60*/  FMNMX.FTZ R27, R48, R25, !PT ;  /* 0x00000019301b7209 */ /* 0x000fe20007810000 */
[----:B------:R2:W5:Y:S01]  /*2e70*/  MUFU.EX2 R13, R96 ;  /* 0x00000060000d7308 */ /* 0x0005620000000800 */
[-CC-:B------:R-:W-:Y:S01]  /*2e80*/  FFMA.FTZ R84, R84, R7.reuse, -R37.reuse ;  /* 0x0000000754547223 */ /* 0x180fe20000010825 */
[----:B------:R-:W-:Y:S01]  /*2e90*/  FFMA.FTZ R37, R132, R7, -R37 ;  /* 0x0000000784257223 */ /* 0x000fe20000010825 */
[----:B------:R-:W-:Y:S01]  /*2ea0*/  FMNMX.FTZ R27, R50, R27, !PT ;  /* 0x0000001b321b7209 */ /* 0x000fe20007810000 */
[--C-:B------:R-:W-:Y:S01]  /*2eb0*/  IMAD.MOV.U32 R132, RZ, RZ, R151.reuse ;  /* 0x000000ffff847224 */ /* 0x100fe200078e0097 */
[----:B------:R-:W-:Y:S01]  /*2ec0*/  MOV R110, R151 ;  /* 0x00000097006e7202 */ /* 0x000fe20000000f00 */
[--C-:B------:R-:W-:Y:S01]  /*2ed0*/  IMAD.MOV.U32 R118, RZ, RZ, R151.reuse ;  /* 0x000000ffff767224 */ /* 0x100fe200078e0097 */
[----:B------:R-:W-:Y:S01]  /*2ee0*/  FMNMX.FTZ R27, R52, R27, !PT ;  /* 0x0000001b341b7209 */ /* 0x000fe20007810000 */
[----:B------:R-:W5:Y:S01]  /*2ef0*/  MUFU.EX2 R178, R178 ;  /* 0x000000b200b27308 */ /* 0x000f620000000800 */
[--C-:B------:R-:W-:Y:S01]  /*2f00*/  IMAD.MOV.U32 R114, RZ, RZ, R151.reuse ;  /* 0x000000ffff727224 */ /* 0x100fe200078e0097 */
[----:B------:R-:W-:Y:S01]  /*2f10*/  MOV R104, R151 ;  /* 0x0000009700687202 */ /* 0x000fe20000000f00 */
[--C-:B------:R-:W-:Y:S01]  /*2f20*/  IMAD.MOV.U32 R108, RZ, RZ, R151.reuse ;  /* 0x000000ffff6c7224 */ /* 0x100fe200078e0097 */
[----:B------:R-:W-:Y:S01]  /*2f30*/  FMNMX.FTZ R27, R54, R27, !PT ;  /* 0x0000001b361b7209 */ /* 0x000fe20007810000 */
[--C-:B------:R-:W-:Y:S01]  /*2f40*/  IMAD.MOV.U32 R100, RZ, RZ, R151.reuse ;  /* 0x000000ffff647224 */ /* 0x100fe200078e0097 */
[----:B------:R-:W-:Y:S01]  /*2f50*/  MOV R92, R151 ;  /* 0x00000097005c7202 */ /* 0x000fe20000000f00 */
[--C-:B--2---:R-:W-:Y:S01]  /*2f60*/  IMAD.MOV.U32 R96, RZ, RZ, R151.reuse ;  /* 0x000000ffff607224 */ /* 0x104fe200078e0097 */
[----:B------:R-:W-:Y:S01]  /*2f70*/  FMNMX.FTZ R29, R56, R27, !PT ;  /* 0x0000001b381d7209 */ /* 0x000fe20007810000 */
[----:B------:R2:W-:Y:S01]  /*2f80*/  MUFU.EX2 R15, R98 ;  /* 0x00000062000f7308 */ /* 0x0005e20000000800 */
[----:B------:R-:W-:-:S02]  /*2f90*/  IMAD.MOV.U32 R94, RZ, RZ, R151 ;  /* 0x000000ffff5e7224 */ /* 0x000fc400078e0097 */
[----:B------:R-:W-:-:S04]  /*2fa0*/  FMNMX.FTZ R29, R58, R29, !PT ;  /* 0x0000001d3a1d7209 */ /* 0x000fc80007810000 */
[----:B------:R-:W-:Y:S01]  /*2fb0*/  FMNMX.FTZ R29, R60, R29, !PT ;  /* 0x0000001d3c1d7209 */ /* 0x000fe20007810000 */
[----:B------:R1:W-:Y:S01]  /*2fc0*/  MUFU.EX2 R27, R74 ;  /* 0x0000004a001b7308 */ /* 0x0003e20000000800 */
[----:B--2---:R-:W-:Y:S02]  /*2fd0*/  MOV R98, R151 ;  /* 0x0000009700627202 */ /* 0x004fe40000000f00 */
[----:B------:R-:W-:-:S04]  /*2fe0*/  FMNMX.FTZ R29, R62, R29, !PT ;  /* 0x0000001d3e1d7209 */ /* 0x000fc80007810000 */
[----:B------:R-:W-:Y:S01]  /*2ff0*/  FMNMX.FTZ R31, R64, R29, !PT ;  /* 0x0000001d401f7209 */ /* 0x000fe20007810000 */
[----:B------:R-:W-:Y:S01]  /*3000*/  MUFU.EX2 R172, R172 ;  /* 0x000000ac00ac7308 */ /* 0x000fe20000000800 */
[----:B-1----:R-:W-:Y:S02]  /*3010*/  FSEL R74, R83, -INF , P4 ;  /* 0xff800000534a7808 */ /* 0x002fe40002000000 */
[----:B------:R-:W-:-:S04]  /*3020*/  FMNMX.FTZ R31, R66, R31, !PT ;  /* 0x0000001f421f7209 */ /* 0x000fc80007810000 */
[----:B------:R-:W-:Y:S01]  /*3030*/  FMNMX.FTZ R31, R70, R31, !PT ;  /* 0x0000001f461f7209 */ /* 0x000fe20007810000 */
[----:B------:R1:W-:Y:S03]  /*3040*/  MUFU.EX2 R21, R102 ;  /* 0x0000006600157308 */ /* 0x0003e60000000800 */
[----:B------:R-:W-:-:S04]  /*3050*/  FMNMX.FTZ R31, R82, R31, !PT ;  /* 0x0000001f521f7209 */ /* 0x000fc80007810000 */
[----:B------:R-:W-:Y:S01]  /*3060*/  FMNMX.FTZ R33, R74, R31, !PT ;  /* 0x0000001f4a217209 */ /* 0x000fe20007810000 */
[----:B------:R-:W-:Y:S01]  /*3070*/  MUFU.EX2 R174, R174 ;  /* 0x000000ae00ae7308 */ /* 0x000fe20000000800 */
[----:B-1----:R-:W-:Y:S02]  /*3080*/  IMAD.MOV.U32 R102, RZ, RZ, R151 ;  /* 0x000000ffff667224 */ /* 0x002fe400078e0097 */
[----:B------:R-:W-:-:S04]  /*3090*/  FMNMX.FTZ R33, R86, R33, !PT ;  /* 0x0000002156217209 */ /* 0x000fc80007810000 */
[----:B------:R-:W-:Y:S01]  /*30a0*/  FMNMX.FTZ R33, R90, R33, !PT ;  /* 0x000000215a217209 */ /* 0x000fe20007810000 */
[----:B------:R1:W-:Y:S04]  /*30b0*/  MUFU.EX2 R25, R106 ;  /* 0x0000006a00197308 */ /* 0x0003e80000000800 */
[----:B------:R-:W2:Y:S04]  /*30c0*/  SHFL.BFLY PT, R12, R33, 0x2, 0x1f ;  /* 0x0c401f00210c7f89 */ /* 0x000ea800000e0000 */
[----:B------:R-:W-:Y:S01]  /*30d0*/  MUFU.EX2 R168, R168 ;  /* 0x000000a800a87308 */ /* 0x000fe20000000800 */
[----:B-1----:R-:W-:-:S07]  /*30e0*/  IMAD.MOV.U32 R106, RZ, RZ, R151 ;  /* 0x000000ffff6a7224 */ /* 0x002fce00078e0097 */
[----:B------:R-:W-:Y:S08]  /*30f0*/  MUFU.EX2 R170, R170 ;  /* 0x000000aa00aa7308 */ /* 0x000ff00000000800 */
[----:B------:R1:W-:Y:S01]  /*3100*/  MUFU.EX2 R29, R112 ;  /* 0x00000070001d7308 */ /* 0x0003e20000000800 */
[----:B--2---:R-:W-:-:S07]  /*3110*/  FMNMX.FTZ R35, R33, R12, !PT ;  /* 0x0000000c21237209 */ /* 0x004fce0007810000 */
[----:B------:R-:W-:Y:S01]  /*3120*/  MUFU.EX2 R152, R152 ;  /* 0x0000009800987308 */ /* 0x000fe20000000800 */
[----:B------:R-:W2:Y:S01]  /*3130*/  SHFL.BFLY PT, R12, R35, 0x1, 0x1f ;  /* 0x0c201f00230c7f89 */ /* 0x000ea200000e0000 */
[----:B-1----:R-:W-:-:S06]  /*3140*/  IMAD.MOV.U32 R112, RZ, RZ, R151 ;  /* 0x000000ffff707224 */ /* 0x002fcc00078e0097 */
[----:B------:R1:W-:Y:S08]  /*3150*/  MUFU.EX2 R31, R116 ;  /* 0x00000074001f7308 */ /* 0x0003f00000000800 */
[----:B------:R-:W-:Y:S01]  /*3160*/  MUFU.EX2 R154, R154 ;  /* 0x0000009a009a7308 */ /* 0x000fe20000000800 */
[----:B-1----:R-:W-:-:S07]  /*3170*/  MOV R116, R151 ;  /* 0x0000009700747202 */ /* 0x002fce0000000f00 */
[----:B------:R1:W-:Y:S01]  /*3180*/  MUFU.EX2 R39, R120 ;  /* 0x0000007800277308 */ /* 0x0003e20000000800 */
[----:B--2---:R-:W-:-:S04]  /*3190*/  FMNMX.FTZ R12, R35, R12, !PT ;  /* 0x0000000c230c7209 */ /* 0x004fc80007810000 */
[C---:B------:R-:W-:Y:S01]  /*31a0*/  FSETP.NEU.FTZ.AND P2, PT, R12.reuse, -INF , PT ;  /* 0xff8000000c00780b */ /* 0x040fe20003f5d000 */
[-C--:B------:R-:W-:Y:S02]  /*31b0*/  FMUL.FTZ R47, R12, R7.reuse ;  /* 0x000000070c2f7220 */ /* 0x080fe40000410000 */
[----:B------:R-:W-:Y:S01]  /*31c0*/  MUFU.EX2 R122, R122 ;  /* 0x0000007a007a7308 */ /* 0x000fe20000000800 */
[--C-:B-1----:R-:W-:Y:S02]  /*31d0*/  IMAD.MOV.U32 R120, RZ, RZ, R151.reuse ;  /* 0x000000ffff787224 */ /* 0x102fe400078e0097 */
[----:B------:R-:W-:Y:S02]  /*31e0*/  FSEL R47, R47, RZ, P2 ;  /* 0x000000ff2f2f7208 */ /* 0x000fe40001000000 */
[----:B------:R-:W-:Y:S01]  /*31f0*/  ISETP.GE.AND P2, PT, R88, 0x81, PT ;  /* 0x000000815800780c */ /* 0x000fe20003f46270 */
[----:B------:R-:W-:Y:S02]  /*3200*/  IMAD.MOV.U32 R88, RZ, RZ, R151 ;  /* 0x000000ffff587224 */ /* 0x000fe400078e0097 */
[-CC-:B------:R-:W-:Y:S01]  /*3210*/  FFMA.FTZ R3, R3, R7.reuse, -R47.reuse ;  /* 0x0000000703037223 */ /* 0x180fe2000001082f */
[-CC-:B------:R-:W-:Y:S01]  /*3220*/  FFMA.FTZ R6, R6, R7.reuse, -R47.reuse ;  /* 0x0000000706067223 */ /* 0x180fe2000001082f */
[-CC-:B------:R-:W-:Y:S01]  /*3230*/  FFMA.FTZ R14, R14, R7.reuse, -R47.reuse ;  /* 0x000000070e0e7223 */ /* 0x180fe2000001082f */
[-CC-:B------:R-:W-:Y:S01]  /*3240*/  FFMA.FTZ R8, R8, R7.reuse, -R47.reuse ;  /* 0x0000000708087223 */ /* 0x180fe2000001082f */
[----:B------:R1:W-:Y:S01]  /*3250*/  MUFU.EX2 R181, R3 ;  /* 0x0000000300b57308 */ /* 0x0003e20000000800 */
[-CC-:B------:R-:W-:Y:S01]  /*3260*/  FFMA.FTZ R20, R20, R7.reuse, -R47.reuse ;  /* 0x0000000714147223 */ /* 0x180fe2000001082f */
[-CC-:B------:R-:W-:Y:S01]  /*3270*/  FFMA.FTZ R24, R24, R7.reuse, -R47.reuse ;  /* 0x0000000718187223 */ /* 0x180fe2000001082f */
[-CC-:B------:R-:W-:Y:S01]  /*3280*/  FFMA.FTZ R26, R26, R7.reuse, -R47.reuse ;  /* 0x000000071a1a7223 */ /* 0x180fe2000001082f */
[-CC-:B------:R-:W-:Y:S01]  /*3290*/  FFMA.FTZ R28, R28, R7.reuse, -R47.reuse ;  /* 0x000000071c1c7223 */ /* 0x180fe2000001082f */
[-CC-:B------:R-:W-:Y:S01]  /*32a0*/  FFMA.FTZ R30, R30, R7.reuse, -R47.reuse ;  /* 0x000000071e1e7223 */ /* 0x180fe2000001082f */
[-CC-:B------:R-:W-:Y:S01]  /*32b0*/  FFMA.FTZ R32, R32, R7.reuse, -R47.reuse ;  /* 0x0000000720207223 */ /* 0x180fe2000001082f */
[-C--:B------:R-:W-:Y:S01]  /*32c0*/  FFMA.FTZ R34, R34, R7.reuse, -R47 ;  /* 0x0000000722227223 */ /* 0x080fe2000001082f */
[----:B------:R3:W-:Y:S01]  /*32d0*/  MUFU.EX2 R183, R14 ;  /* 0x0000000e00b77308 */ /* 0x0007e20000000800 */
[----:B-1----:R-:W-:Y:S01]  /*32e0*/  FADD.FTZ R3, R180, R9 ;  /* 0x00000009b4037221 */ /* 0x002fe20000010000 */
[-CC-:B------:R-:W-:Y:S01]  /*32f0*/  FFMA.FTZ R36, R36, R7.reuse, -R47.reuse ;  /* 0x0000000724247223 */ /* 0x180fe2000001082f */
[-CC-:B------:R-:W-:Y:S01]  /*3300*/  FFMA.FTZ R38, R38, R7.reuse, -R47.reuse ;  /* 0x0000000726267223 */ /* 0x180fe2000001082f */
[-CC-:B------:R-:W-:Y:S01]  /*3310*/  FFMA.FTZ R40, R40, R7.reuse, -R47.reuse ;  /* 0x0000000728287223 */ /* 0x180fe2000001082f */
[-CC-:B------:R-:W-:Y:S01]  /*3320*/  FFMA.FTZ R42, R42, R7.reuse, -R47.reuse ;  /* 0x000000072a2a7223 */ /* 0x180fe2000001082f */
[-CC-:B------:R-:W-:Y:S01]  /*3330*/  FFMA.FTZ R44, R44, R7.reuse, -R47.reuse ;  /* 0x000000072c2c7223 */ /* 0x180fe2000001082f */
[-C--:B------:R-:W-:Y:S01]  /*3340*/  FFMA.FTZ R46, R46, R7.reuse, -R47 ;  /* 0x000000072e2e7223 */ /* 0x080fe2000001082f */
[----:B------:R-:W1:Y:S01]  /*3350*/  MUFU.EX2 R6, R6 ;  /* 0x0000000600067308 */ /* 0x000e620000000800 */
[----:B---3--:R-:W-:Y:S01]  /*3360*/  FADD.FTZ R14, R182, R3 ;  /* 0x00000003b60e7221 */ /* 0x008fe20000010000 */
[-CC-:B------:R-:W-:Y:S01]  /*3370*/  FFMA.FTZ R48, R48, R7.reuse, -R47.reuse ;  /* 0x0000000730307223 */ /* 0x180fe2000001082f */
[-CC-:B------:R-:W-:Y:S01]  /*3380*/  FFMA.FTZ R50, R50, R7.reuse, -R47.reuse ;  /* 0x0000000732327223 */ /* 0x180fe2000001082f */
[-CC-:B------:R-:W-:Y:S01]  /*3390*/  FFMA.FTZ R52, R52, R7.reuse, -R47.reuse ;  /* 0x0000000734347223 */ /* 0x180fe2000001082f */
[----:B----4-:R-:W-:Y:S01]  /*33a0*/  FADD.FTZ R3, R11, R14 ;  /* 0x0000000e0b037221 */ /* 0x010fe20000010000 */
[-CC-:B------:R-:W-:Y:S01]  /*33b0*/  FFMA.FTZ R54, R54, R7.reuse, -R47.reuse ;  /* 0x0000000736367223 */ /* 0x180fe2000001082f */
[-C--:B------:R-:W-:Y:S01]  /*33c0*/  FFMA.FTZ R56, R56, R7.reuse, -R47 ;  /* 0x0000000738387223 */ /* 0x080fe2000001082f */
[----:B------:R-:W2:Y:S01]  /*33d0*/  MUFU.EX2 R8, R8 ;  /* 0x0000000800087308 */ /* 0x000ea20000000800 */
[----:B-----5:R-:W-:Y:S01]  /*33e0*/  FADD.FTZ R14, R176, R3 ;  /* 0x00000003b00e7221 */ /* 0x020fe20000010000 */
[-CC-:B------:R-:W-:Y:S01]  /*33f0*/  FFMA.FTZ R58, R58, R7.reuse, -R47.reuse ;  /* 0x000000073a3a7223 */ /* 0x180fe2000001082f */
[----:B------:R-:W-:Y:S01]  /*3400*/  F2FP.F16.F32.PACK_AB R180, R9, R180 ;  /* 0x000000b409b4723e */ /* 0x000fe200000000ff */
[-CC-:B------:R-:W-:Y:S01]  /*3410*/  FFMA.FTZ R60, R60, R7.reuse, -R47.reuse ;  /* 0x000000073c3c7223 */ /* 0x180fe2000001082f */
[----:B------:R-:W-:Y:S01]  /*3420*/  FADD.FTZ R3, R13, R14 ;  /* 0x0000000e0d037221 */ /* 0x000fe20000010000 */
[-CC-:B------:R-:W-:Y:S01]  /*3430*/  FFMA.FTZ R62, R62, R7.reuse, -R47.reuse ;  /* 0x000000073e3e7223 */ /* 0x180fe2000001082f */
[-C--:B------:R-:W-:Y:S01]  /*3440*/  FFMA.FTZ R64, R64, R7.reuse, -R47 ;  /* 0x0000000740407223 */ /* 0x080fe2000001082f */
[----:B------:R-:W3:Y:S01]  /*3450*/  MUFU.EX2 R20, R20 ;  /* 0x0000001400147308 */ /* 0x000ee20000000800 */
[----:B------:R-:W-:Y:S01]  /*3460*/  FADD.FTZ R14, R178, R3 ;  /* 0x00000003b20e7221 */ /* 0x000fe20000010000 */
[----:B-1----:R-:W-:Y:S01]  /*3470*/  FADD.FTZ R3, R6, R181 ;  /* 0x000000b506037221 */ /* 0x002fe20000010000 */
[-CC-:B------:R-:W-:Y:S01]  /*3480*/  FFMA.FTZ R66, R66, R7.reuse, -R47.reuse ;  /* 0x0000000742427223 */ /* 0x180fe2000001082f */
[-CC-:B------:R-:W-:Y:S01]  /*3490*/  FFMA.FTZ R70, R70, R7.reuse, -R47.reuse ;  /* 0x0000000746467223 */ /* 0x180fe2000001082f */
[----:B------:R-:W-:Y:S01]  /*34a0*/  FADD.FTZ R49, R15, R14 ;  /* 0x0000000e0f317221 */ /* 0x000fe20000010000 */
[-CC-:B------:R-:W-:Y:S01]  /*34b0*/  FFMA.FTZ R82, R82, R7.reuse, -R47.reuse ;  /* 0x0000000752527223 */ /* 0x180fe2000001082f */
[-C--:B------:R-:W-:Y:S01]  /*34c0*/  FFMA.FTZ R74, R74, R7.reuse, -R47 ;  /* 0x000000074a4a7223 */ /* 0x080fe2000001082f */
[----:B------:R1:W4:Y:S01]  /*34d0*/  MUFU.EX2 R177, R24 ;  /* 0x0000001800b17308 */ /* 0x0003220000000800 */
[----:B--2---:R-:W-:Y:S01]  /*34e0*/  FADD.FTZ R14, R8, R3 ;  /* 0x00000003080e7221 */ /* 0x004fe20000010000 */
[-CC-:B------:R-:W-:Y:S01]  /*34f0*/  FFMA.FTZ R86, R86, R7.reuse, -R47.reuse ;  /* 0x0000000756567223 */ /* 0x180fe2000001082f */
[----:B------:R-:W-:Y:S01]  /*3500*/  FFMA.FTZ R47, R90, R7, -R47 ;  /* 0x000000075a2f7223 */ /* 0x000fe2000001082f */
[----:B------:R-:W-:Y:S01]  /*3510*/  F2FP.F16.F32.PACK_AB R181, R181, R6 ;  /* 0x00000006b5b5723e */ /* 0x000fe200000000ff */
[C---:B------:R-:W-:Y:S01]  /*3520*/  FADD.FTZ R3, R183.reuse, R14 ;  /* 0x0000000eb7037221 */ /* 0x040fe20000010000 */
[----:B------:R-:W-:Y:S01]  /*3530*/  F2FP.F16.F32.PACK_AB R183, R183, R8 ;  /* 0x00000008b7b7723e */ /* 0x000fe200000000ff */
[----:B------:R-:W-:Y:S01]  /*3540*/  IMAD.MOV.U32 R8, RZ, RZ, 0x3f800000 ;  /* 0x3f800000ff087424 */ /* 0x000fe200078e00ff */
[----:B------:R-:W2:Y:S01]  /*3550*/  MUFU.EX2 R26, R26 ;  /* 0x0000001a001a7308 */ /* 0x000ea20000000800 */
[----:B-1----:R-:W-:Y:S01]  /*3560*/  FADD.FTZ R24, R172, R49 ;  /* 0x00000031ac187221 */ /* 0x002fe20000010000 */
[----:B---3--:R-:W-:Y:S01]  /*3570*/  FADD.FTZ R14, R20, R3 ;  /* 0x00000003140e7221 */ /* 0x008fe20000010000 */
[----:B------:R-:W-:Y:S01]  /*3580*/  F2FP.F16.F32.PACK_AB R182, R11, R182 ;  /* 0x000000b60bb6723e */ /* 0x000fe200000000ff */
[----:B------:R-:W-:-:S02]  /*3590*/  IMAD.MOV.U32 R90, RZ, RZ, R151 ;  /* 0x000000ffff5a7224 */ /* 0x000fc400078e0097 */
[----:B------:R-:W-:Y:S01]  /*35a0*/  FADD.FTZ R49, R21, R24 ;  /* 0x0000001815317221 */ /* 0x000fe20000010000 */
[----:B------:R-:W-:Y:S01]  /*35b0*/  F2FP.F16.F32.PACK_AB R176, R13, R176 ;  /* 0x000000b00db0723e */ /* 0x000fe200000000ff */
[----:B------:R-:W1:Y:S02]  /*35c0*/  MUFU.EX2 R179, R28 ;  /* 0x0000001c00b37308 */ /* 0x000e640000000800 */
[----:B------:R-:W-:Y:S01]  /*35d0*/  FADD.FTZ R24, R174, R49 ;  /* 0x00000031ae187221 */ /* 0x000fe20000010000 */
[----:B----4-:R-:W-:Y:S01]  /*35e0*/  FADD.FTZ R3, R177, R14 ;  /* 0x0000000eb1037221 */ /* 0x010fe20000010000 */
[----:B------:R-:W-:Y:S02]  /*35f0*/  F2FP.F16.F32.PACK_AB R178, R15, R178 ;  /* 0x000000b20fb2723e */ /* 0x000fe400000000ff */
[----:B------:R-:W-:Y:S01]  /*3600*/  FADD.FTZ R49, R25, R24 ;  /* 0x0000001819317221 */ /* 0x000fe20000010000 */
[----:B------:R-:W-:Y:S01]  /*3610*/  F2FP.F16.F32.PACK_AB R172, R21, R172 ;  /* 0x000000ac15ac723e */ /* 0x000fe200000000ff */
[----:B------:R-:W3:Y:S01]  /*3620*/  MUFU.EX2 R30, R30 ;  /* 0x0000001e001e7308 */ /* 0x000ee20000000800 */
[----:B--2---:R-:W-:Y:S01]  /*3630*/  FADD.FTZ R14, R26, R3 ;  /* 0x000000031a0e7221 */ /* 0x004fe20000010000 */
[----:B------:R-:W-:Y:S01]  /*3640*/  FADD.FTZ R24, R168, R49 ;  /* 0x00000031a8187221 */ /* 0x000fe20000010000 */
[----:B------:R-:W-:-:S02]  /*3650*/  F2FP.F16.F32.PACK_AB R174, R25, R174 ;  /* 0x000000ae19ae723e */ /* 0x000fc400000000ff */
[C---:B------:R-:W-:Y:S01]  /*3660*/  F2FP.F16.F32.PACK_AB R168, R27.reuse, R168 ;  /* 0x000000a81ba8723e */ /* 0x040fe200000000ff */
[----:B------:R-:W-:Y:S01]  /*3670*/  FADD.FTZ R49, R27, R24 ;  /* 0x000000181b317221 */ /* 0x000fe20000010000 */
[----:B------:R-:W-:Y:S01]  /*3680*/  F2FP.F16.F32.PACK_AB R177, R177, R20 ;  /* 0x00000014b1b1723e */ /* 0x000fe200000000ff */
[----:B------:R-:W2:Y:S01]  /*3690*/  MUFU.EX2 R173, R32 ;  /* 0x0000002000ad7308 */ /* 0x000ea20000000800 */
[----:B-1----:R-:W-:Y:S01]  /*36a0*/  FADD.FTZ R3, R179, R14 ;  /* 0x0000000eb3037221 */ /* 0x002fe20000010000 */
[----:B------:R-:W-:Y:S01]  /*36b0*/  FADD.FTZ R24, R170, R49 ;  /* 0x00000031aa187221 */ /* 0x000fe20000010000 */
[----:B------:R-:W-:Y:S02]  /*36c0*/  F2FP.F16.F32.PACK_AB R170, R29, R170 ;  /* 0x000000aa1daa723e */ /* 0x000fe400000000ff */
[----:B------:R-:W-:Y:S01]  /*36d0*/  F2FP.F16.F32.PACK_AB R179, R179, R26 ;  /* 0x0000001ab3b3723e */ /* 0x000fe200000000ff */
[----:B------:R-:W-:Y:S01]  /*36e0*/  FADD.FTZ R49, R29, R24 ;  /* 0x000000181d317221 */ /* 0x000fe20000010000 */
[----:B------:R-:W-:Y:S01]  /*36f0*/  MOV R6, 0x3f800000 ;  /* 0x3f80000000067802 */ /* 0x000fe20000000f00 */
[----:B------:R-:W1:Y:S01]  /*3700*/  MUFU.EX2 R34, R34 ;  /* 0x0000002200227308 */ /* 0x000e620000000800 */
[----:B---3--:R-:W-:-:S07]  /*3710*/  FADD.FTZ R14, R30, R3 ;  /* 0x000000031e0e7221 */ /* 0x008fce0000010000 */
[----:B------:R-:W3:Y:S01]  /*3720*/  MUFU.EX2 R175, R36 ;  /* 0x0000002400af7308 */ /* 0x000ee20000000800 */
[----:B--2---:R-:W-:Y:S01]  /*3730*/  FADD.FTZ R3, R173, R14 ;  /* 0x0000000ead037221 */ /* 0x004fe20000010000 */
[----:B------:R-:W-:Y:S01]  /*3740*/  FADD.FTZ R14, R152, R49 ;  /* 0x00000031980e7221 */ /* 0x000fe20000010000 */
[----:B------:R-:W-:Y:S02]  /*3750*/  F2FP.F16.F32.PACK_AB R152, R31, R152 ;  /* 0x000000981f98723e */ /* 0x000fe400000000ff */
[----:B------:R-:W-:Y:S01]  /*3760*/  F2FP.F16.F32.PACK_AB R173, R173, R30 ;  /* 0x0000001eadad723e */ /* 0x000fe200000000ff */
[----:B------:R-:W-:Y:S02]  /*3770*/  FADD.FTZ R49, R31, R14 ;  /* 0x0000000e1f317221 */ /* 0x000fe40000010000 */
[----:B------:R-:W2:Y:S01]  /*3780*/  MUFU.EX2 R38, R38 ;  /* 0x0000002600267308 */ /* 0x000ea20000000800 */
[----:B-1----:R-:W-:Y:S01]  /*3790*/  FADD.FTZ R0, R34, R3 ;  /* 0x0000000322007221 */ /* 0x002fe20000010000 */
[----:B------:R-:W-:Y:S01]  /*37a0*/  FADD.FTZ R14, R154, R49 ;  /* 0x000000319a0e7221 */ /* 0x000fe20000010000 */
[----:B------:R-:W-:-:S03]  /*37b0*/  F2FP.F16.F32.PACK_AB R154, R39, R154 ;  /* 0x0000009a279a723e */ /* 0x000fc600000000ff */
[----:B------:R-:W-:Y:S02]  /*37c0*/  FADD.FTZ R49, R39, R14 ;  /* 0x0000000e27317221 */ /* 0x000fe40000010000 */
[----:B------:R-:W1:Y:S01]  /*37d0*/  MUFU.EX2 R169, R40 ;  /* 0x0000002800a97308 */ /* 0x000e620000000800 */
[C---:B---3--:R-:W-:Y:S01]  /*37e0*/  FADD.FTZ R3, R175.reuse, R0 ;  /* 0x00000000af037221 */ /* 0x048fe20000010000 */
[----:B------:R-:W-:Y:S01]  /*37f0*/  FADD.FTZ R14, R122, R49 ;  /* 0x000000317a0e7221 */ /* 0x000fe20000010000 */
[----:B------:R-:W-:-:S05]  /*3800*/  F2FP.F16.F32.PACK_AB R175, R175, R34 ;  /* 0x00000022afaf723e */ /* 0x000fca00000000ff */
[----:B------:R-:W3:Y:S01]  /*3810*/  MUFU.EX2 R42, R42 ;  /* 0x0000002a002a7308 */ /* 0x000ee20000000800 */
[----:B--2---:R-:W-:-:S07]  /*3820*/  FADD.FTZ R0, R38, R3 ;  /* 0x0000000326007221 */ /* 0x004fce0000010000 */
[----:B------:R-:W2:Y:S01]  /*3830*/  MUFU.EX2 R171, R44 ;  /* 0x0000002c00ab7308 */ /* 0x000ea20000000800 */
[C---:B-1----:R-:W-:Y:S01]  /*3840*/  FADD.FTZ R3, R169.reuse, R0 ;  /* 0x00000000a9037221 */ /* 0x042fe20000010000 */
[----:B------:R-:W-:-:S06]  /*3850*/  F2FP.F16.F32.PACK_AB R169, R169, R38 ;  /* 0x00000026a9a9723e */ /* 0x000fcc00000000ff */
[----:B------:R-:W1:Y:S01]  /*3860*/  MUFU.EX2 R41, R78 ;  /* 0x0000004e00297308 */ /* 0x000e620000000800 */
[----:B---3--:R-:W-:-:S07]  /*3870*/  FADD.FTZ R0, R42, R3 ;  /* 0x000000032a007221 */ /* 0x008fce0000010000 */
[----:B------:R-:W3:Y:S01]  /*3880*/  MUFU.EX2 R46, R46 ;  /* 0x0000002e002e7308 */ /* 0x000ee20000000800 */
[C---:B--2---:R-:W-:Y:S01]  /*3890*/  FADD.FTZ R3, R171.reuse, R0 ;  /* 0x00000000ab037221 */ /* 0x044fe20000010000 */
[----:B------:R-:W-:-:S06]  /*38a0*/  F2FP.F16.F32.PACK_AB R171, R171, R42 ;  /* 0x0000002aabab723e */ /* 0x000fcc00000000ff */
[----:B------:R-:W2:Y:S01]  /*38b0*/  MUFU.EX2 R68, R68 ;  /* 0x0000004400447308 */ /* 0x000ea20000000800 */
[C---:B-1----:R-:W-:Y:S01]  /*38c0*/  FADD.FTZ R49, R41.reuse, R14 ;  /* 0x0000000e29317221 */ /* 0x042fe20000010000 */
[----:B------:R-:W-:Y:S02]  /*38d0*/  F2FP.F16.F32.PACK_AB R156, R41, R122 ;  /* 0x0000007a299c723e */ /* 0x000fe400000000ff */
[----:B------:R-:W-:-:S04]  /*38e0*/  MOV R122, R151 ;  /* 0x00000097007a7202 */ /* 0x000fc80000000f00 */
[----:B------:R-:W1:Y:S01]  /*38f0*/  MUFU.EX2 R153, R48 ;  /* 0x0000003000997308 */ /* 0x000e620000000800 */
[----:B---3--:R-:W-:-:S07]  /*3900*/  FADD.FTZ R0, R46, R3 ;  /* 0x000000032e007221 */ /* 0x008fce0000010000 */
[----:B------:R3:W4:Y:S01]  /*3910*/  MUFU.EX2 R43, R124 ;  /* 0x0000007c002b7308 */ /* 0x0007220000000800 */
[----:B--2---:R-:W-:-:S07]  /*3920*/  FADD.FTZ R14, R68, R49 ;  /* 0x00000031440e7221 */ /* 0x004fce0000010000 */
[----:B------:R-:W2:Y:S01]  /*3930*/  MUFU.EX2 R50, R50 ;  /* 0x0000003200327308 */ /* 0x000ea20000000800 */
[C---:B-1----:R-:W-:Y:S01]  /*3940*/  FADD.FTZ R3, R153.reuse, R0 ;  /* 0x0000000099037221 */ /* 0x042fe20000010000 */
[----:B------:R-:W-:Y:S01]  /*3950*/  F2FP.F16.F32.PACK_AB R153, R153, R46 ;  /* 0x0000002e9999723e */ /* 0x000fe200000000ff */
[----:B---3--:R-:W-:-:S05]  /*3960*/  IMAD.MOV.U32 R124, RZ, RZ, R151 ;  /* 0x000000ffff7c7224 */ /* 0x008fca00078e0097 */
[----:B------:R-:W1:Y:S01]  /*3970*/  MUFU.EX2 R72, R72 ;  /* 0x0000004800487308 */ /* 0x000e620000000800 */
[C---:B----4-:R-:W-:Y:S01]  /*3980*/  FADD.FTZ R9, R43.reuse, R14 ;  /* 0x0000000e2b097221 */ /* 0x050fe20000010000 */
[----:B------:R-:W-:-:S06]  /*3990*/  F2FP.F16.F32.PACK_AB R158, R43, R68 ;  /* 0x000000442b9e723e */ /* 0x000fcc00000000ff */
[----:B------:R-:W3:Y:S01]  /*39a0*/  MUFU.EX2 R155, R52 ;  /* 0x00000034009b7308 */ /* 0x000ee20000000800 */
[----:B--2---:R-:W-:-:S07]  /*39b0*/  FADD.FTZ R0, R50, R3 ;  /* 0x0000000332007221 */ /* 0x004fce0000010000 */
[----:B------:R2:W4:Y:S01]  /*39c0*/  MUFU.EX2 R33, R126 ;  /* 0x0000007e00217308 */ /* 0x0005220000000800 */
[----:B-1----:R-:W-:-:S07]  /*39d0*/  FADD.FTZ R14, R72, R9 ;  /* 0x00000009480e7221 */ /* 0x002fce0000010000 */
[----:B------:R-:W1:Y:S01]  /*39e0*/  MUFU.EX2 R54, R54 ;  /* 0x0000003600367308 */ /* 0x000e620000000800 */
[C---:B---3--:R-:W-:Y:S01]  /*39f0*/  FADD.FTZ R3, R155.reuse, R0 ;  /* 0x000000009b037221 */ /* 0x048fe20000010000 */
[----:B------:R-:W-:Y:S01]  /*3a00*/  F2FP.F16.F32.PACK_AB R155, R155, R50 ;  /* 0x000000329b9b723e */ /* 0x000fe200000000ff */
[----:B--2---:R-:W-:-:S05]  /*3a10*/  IMAD.MOV.U32 R126, RZ, RZ, R151 ;  /* 0x000000ffff7e7224 */ /* 0x004fca00078e0097 */
[----:B------:R-:W2:Y:S01]  /*3a20*/  MUFU.EX2 R76, R76 ;  /* 0x0000004c004c7308 */ /* 0x000ea20000000800 */
[C---:B----4-:R-:W-:Y:S01]  /*3a30*/  FADD.FTZ R9, R33.reuse, R14 ;  /* 0x0000000e21097221 */ /* 0x050fe20000010000 */
[----:B------:R-:W-:-:S06]  /*3a40*/  F2FP.F16.F32.PACK_AB R160, R33, R72 ;  /* 0x0000004821a0723e */ /* 0x000fcc00000000ff */
[----:B------:R-:W3:Y:S01]  /*3a50*/  MUFU.EX2 R157, R56 ;  /* 0x00000038009d7308 */ /* 0x000ee20000000800 */
[----:B-1----:R-:W-:-:S07]  /*3a60*/  FADD.FTZ R0, R54, R3 ;  /* 0x0000000336007221 */ /* 0x002fce0000010000 */
[----:B------:R1:W4:Y:S01]  /*3a70*/  MUFU.EX2 R45, R128 ;  /* 0x00000080002d7308 */ /* 0x0003220000000800 */
[----:B--2---:R-:W-:-:S07]  /*3a80*/  FADD.FTZ R14, R76, R9 ;  /* 0x000000094c0e7221 */ /* 0x004fce0000010000 */
[----:B------:R-:W2:Y:S01]  /*3a90*/  MUFU.EX2 R58, R58 ;  /* 0x0000003a003a7308 */ /* 0x000ea20000000800 */
[C---:B---3--:R-:W-:Y:S01]  /*3aa0*/  FADD.FTZ R3, R157.reuse, R0 ;  /* 0x000000009d037221 */ /* 0x048fe20000010000 */
[----:B------:R-:W-:Y:S02]  /*3ab0*/  F2FP.F16.F32.PACK_AB R157, R157, R54 ;  /* 0x000000369d9d723e */ /* 0x000fe400000000ff */
[----:B-1----:R-:W-:-:S04]  /*3ac0*/  MOV R128, R151 ;  /* 0x0000009700807202 */ /* 0x002fc80000000f00 */
        /* <DEDUP_REMOVED lines=16> */
[----:B------:R-:W1:Y:S01]  /*3bd0*/  MUFU.EX2 R66, R66 ;  /* 0x0000004200427308 */ /* 0x000e620000000800 */
[----:B--2---:R-:W-:-:S07]  /*3be0*/  FADD.FTZ R14, R84, R9 ;  /* 0x00000009540e7221 */ /* 0x004fce0000010000 */
[----:B------:R-:W2:Y:S01]  /*3bf0*/  MUFU.EX2 R163, R70 ;  /* 0x0000004600a37308 */ /* 0x000ea20000000800 */
[C---:B---3--:R-:W-:Y:S01]  /*3c00*/  FADD.FTZ R9, R161.reuse, R0 ;  /* 0x00000000a1097221 */ /* 0x048fe20000010000 */
[----:B------:R-:W-:-:S06]  /*3c10*/  F2FP.F16.F32.PACK_AB R161, R161, R62 ;  /* 0x0000003ea1a1723e */ /* 0x000fcc00000000ff */
[----:B------:R-:W3:Y:S01]  /*3c20*/  MUFU.EX2 R82, R82 ;  /* 0x0000005200527308 */ /* 0x000ee20000000800 */
[----:B-1----:R-:W-:-:S07]  /*3c30*/  FADD.FTZ R0, R66, R9 ;  /* 0x0000000942007221 */ /* 0x002fce0000010000 */
[----:B------:R-:W1:Y:S01]  /*3c40*/  MUFU.EX2 R165, R74 ;  /* 0x0000004a00a57308 */ /* 0x000e620000000800 */
[C---:B--2---:R-:W-:Y:S01]  /*3c50*/  FADD.FTZ R9, R163.reuse, R0 ;  /* 0x00000000a3097221 */ /* 0x044fe20000010000 */
[----:B------:R-:W-:-:S06]  /*3c60*/  F2FP.F16.F32.PACK_AB R163, R163, R66 ;  /* 0x00000042a3a3723e */ /* 0x000fcc00000000ff */
[----:B------:R-:W2:Y:S01]  /*3c70*/  MUFU.EX2 R86, R86 ;  /* 0x0000005600567308 */ /* 0x000ea20000000800 */
[----:B---3--:R-:W-:-:S07]  /*3c80*/  FADD.FTZ R0, R82, R9 ;  /* 0x0000000952007221 */ /* 0x008fce0000010000 */
[----:B------:R-:W3:Y:S01]  /*3c90*/  MUFU.EX2 R37, R37 ;  /* 0x0000002500257308 */ /* 0x000ee20000000800 */
[C---:B-1----:R-:W-:Y:S01]  /*3ca0*/  FADD.FTZ R9, R165.reuse, R0 ;  /* 0x00000000a5097221 */ /* 0x042fe20000010000 */
[----:B------:R-:W-:-:S06]  /*3cb0*/  F2FP.F16.F32.PACK_AB R165, R165, R82 ;  /* 0x00000052a5a5723e */ /* 0x000fcc00000000ff */
[----:B------:R-:W1:Y:S01]  /*3cc0*/  MUFU.EX2 R47, R47 ;  /* 0x0000002f002f7308 */ /* 0x000e620000000800 */
[----:B--2---:R-:W-:Y:S01]  /*3cd0*/  FADD.FTZ R0, R86, R9 ;  /* 0x0000000956007221 */ /* 0x004fe20000010000 */
[C---:B---3--:R-:W-:Y:S01]  /*3ce0*/  FADD.FTZ R3, R37.reuse, R14 ;  /* 0x0000000e25037221 */ /* 0x048fe20000010000 */
[----:B------:R-:W-:Y:S02]  /*3cf0*/  F2FP.F16.F32.PACK_AB R166, R37, R84 ;  /* 0x0000005425a6723e */ /* 0x000fe400000000ff */
[C---:B-1----:R-:W-:Y:S01]  /*3d00*/  FADD.FTZ R0, R47.reuse, R0 ;  /* 0x000000002f007221 */ /* 0x042fe20000010000 */
[----:B------:R-:W-:Y:S01]  /*3d10*/  F2FP.F16.F32.PACK_AB R167, R47, R86 ;  /* 0x000000562fa7723e */ /* 0x000fe200000000ff */
[----:B------:R-:W-:Y:S06]  /*3d20*/  @!P2 BRA `(.L_x_15) ;  /* 0x0000002800fca947 */ /* 0x000fec0003800000 */
[----:B------:R-:W-:Y:S01]  /*3d30*/  VIADD R188, R188, 0xfffffffe ;  /* 0xfffffffebcbc7836 */ /* 0x000fe20000000000 */
[----:B------:R-:W-:Y:S01]  /*3d40*/  MOV R9, R12 ;  /* 0x0000000c00097202 */ /* 0x000fe20000000f00 */
[----:B------:R-:W-:Y:S01]  /*3d50*/  IMAD.MOV.U32 R11, RZ, RZ, R10 ;  /* 0x000000ffff0b7224 */ /* 0x000fe200078e000a */
[----:B------:R-:W-:Y:S01]  /*3d60*/  CS2R R150, SRZ ;  /* 0x0000000000967805 */ /* 0x000fe2000001ff00 */
[----:B------:R-:W-:Y:S01]  /*3d70*/  IMAD.MOV.U32 R6, RZ, RZ, 0x3f800000 ;  /* 0x3f800000ff067424 */ /* 0x000fe200078e00ff */
[----:B------:R-:W-:Y:S02]  /*3d80*/  CS2R R146, SRZ ;  /* 0x0000000000927805 */ /* 0x000fe4000001ff00 */
[----:B------:R-:W-:Y:S02]  /*3d90*/  CS2R R142, SRZ ;  /* 0x00000000008e7805 */ /* 0x000fe4000001ff00 */
[----:B------:R-:W-:Y:S02]  /*3da0*/  CS2R R138, SRZ ;  /* 0x00000000008a7805 */ /* 0x000fe4000001ff00 */
[----:B------:R-:W-:-:S02]  /*3db0*/  CS2R R134, SRZ ;  /* 0x0000000000867805 */ /* 0x000fc4000001ff00 */
[----:B------:R-:W-:Y:S02]  /*3dc0*/  CS2R R130, SRZ ;  /* 0x0000000000827805 */ /* 0x000fe4000001ff00 */
[----:B------:R-:W-:Y:S02]  /*3dd0*/  CS2R R126, SRZ ;  /* 0x00000000007e7805 */ /* 0x000fe4000001ff00 */
        /* <DEDUP_REMOVED lines=24> */
[----:B------:R-:W-:Y:S01]  /*3f60*/  CS2R R88, SRZ ;  /* 0x0000000000587805 */ /* 0x000fe2000001ff00 */
[----:B------:R-:W-:Y:S01]  /*3f70*/  UMOV UR4, UR39 ;  /* 0x0000002700047c82 */ /* 0x000fe20008000000 */
[----:B------:R-:W-:Y:S01]  /*3f80*/  UMOV UR5, UR38 ;  /* 0x0000002600057c82 */ /* 0x000fe20008000000 */
[----:B------:R-:W-:-:S05]  /*3f90*/  ULDC UR6, c[0x0][0x9d8] ;  /* 0x0002760000067ab9 */ /* 0x000fca0000000800 */
.L_x_24:
[----:B------:R-:W-:-:S04]  /*3fa0*/  UIADD3 UR7, UR5, 0x1, URZ ;  /* 0x0000000105077890 */ /* 0x000fc8000fffe03f */
[----:B------:R-:W-:-:S04]  /*3fb0*/  UISETP.NE.AND UP0, UPT, UR7, 0x2, UPT ;  /* 0x000000020700788c */ /* 0x000fc8000bf05270 */
[----:B------:R-:W-:Y:S02]  /*3fc0*/  USEL UR39, URZ, 0x1, UP0 ;  /* 0x000000013f277887 */ /* 0x000fe40008000000 */
[----:B------:R-:W-:Y:S02]  /*3fd0*/  USEL UR38, UR7, URZ, UP0 ;  /* 0x0000003f07267287 */ /* 0x000fe40008000000 */
[----:B------:R-:W-:Y:S01]  /*3fe0*/  ULOP3.LUT UR39, UR4, UR39, URZ, 0x3c, !UPT ;  /* 0x0000002704277292 */ /* 0x000fe2000f8e3c3f */
[----:B------:R-:W-:Y:S11]  /*3ff0*/  @!P0 BRA `(.L_x_16) ;  /* 0x0000000000048947 */ /* 0x000ff60003800000 */
[----:B------:R-:W-:Y:S01]  /*4000*/  BPT.TRAP 0x1 ;  /* 0x000000040000795c */ /* 0x000fe20000300000 */
.L_x_16:
[----:B------:R-:W-:Y:S01]  /*4010*/  ULEA UR7, UR38, UR60, 0x3 ;  /* 0x0000003c26077291 */ /* 0x000fe2000f8e183f */
[----:B------:R-:W-:-:S04]  /*4020*/  MOV R7, UR39 ;  /* 0x0000002700077c02 */ /* 0x000fc80008000f00 */
[----:B------:R-:W-:-:S04]  /*4030*/  SHF.L.U32 R7, R7, 0x1f, RZ ;  /* 0x0000001f07077819 */ /* 0x000fc800000006ff */
[----:B------:R1:W2:Y:S01]  /*4040*/  SYNCS.PHASECHK.TRANS64.TRYWAIT P2, [UR7+0x34830], R7 ;  /* 0x03483007ff0075a7 */ /* 0x0002a20008040147 */
[----:B------:R-:W-:Y:S05]  /*4050*/  @!P0 BRA `(.L_x_17) ;  /* 0x0000000000048947 */ /* 0x000fea0003800000 */
[----:B------:R-:W-:Y:S01]  /*4060*/  BPT.TRAP 0x1 ;  /* 0x000000040000795c */ /* 0x000fe20000300000 */
.L_x_17:
[----:B--2---:R-:W-:Y:S05]  /*4070*/  @P2 BRA `(.L_x_18) ;  /* 0x0000000000082947 */ /* 0x004fea0003800000 */
[----:B------:R-:W2:Y:S02]  /*4080*/  SYNCS.PHASECHK.TRANS64.TRYWAIT P2, [UR7+0x34830], R7 ;  /* 0x03483007ff0075a7 */ /* 0x000ea40008040147 */
[----:B--2---:R-:W-:Y:S05]  /*4090*/  @!P2 BRA `(.L_x_19) ;  /* 0x0000007000cca947 */ /* 0x004fea0003800000 */
.L_x_18:
[----:B------:R-:W-:Y:S01]  /*40a0*/  R2UR UR40, R4 ;  /* 0x00000000042872ca */ /* 0x000fe200000e0000 */
[----:B------:R-:W-:Y:S01]  /*40b0*/  UIMAD UR10, UR38, 0xc00, UR37 ;  /* 0x00000c00260a78a4 */ /* 0x000fe2000f8e0225 */
[----:B------:R-:W-:Y:S01]  /*40c0*/  R2UR UR41, R5 ;  /* 0x00000000052972ca */ /* 0x000fe200000e0000 */
[----:B------:R-:W-:Y:S01]  /*40d0*/  WARPGROUP.ARRIVE ;  /* 0x00000000000079c5 */ /* 0x000fe20000000000 */
[----:B------:R-:W-:Y:S01]  /*40e0*/  UMOV UR43, 0x40000040 ;  /* 0x40000040002b7882 */ /* 0x000fe20000000000 */
[----:B------:R-:W-:Y:S01]  /*40f0*/  UIADD3 UR14, UR10, 0x402, URZ ;  /* 0x000004020a0e7890 */ /* 0x000fe2000fffe03f */
[-C--:B------:R-:W-:Y:S01]  /*4100*/  FMUL.FTZ R88, R88, R8.reuse ;  /* 0x0000000858587220 */ /* 0x080fe20000410000 */
[----:B------:R-:W-:Y:S01]  /*4110*/  UMOV UR15, 0x40000040 ;  /* 0x40000040000f7882 */ /* 0x000fe20000000000 */
[----:B------:R-:W-:Y:S01]  /*4120*/  UMOV UR42, UR10 ;  /* 0x0000000a002a7c82 */ /* 0x000fe20008000000 */
[----:B------:R-:W-:Y:S01]  /*4130*/  UIADD3 UR18, UR10, 0x404, URZ ;  /* 0x000004040a127890 */ /* 0x000fe2000fffe03f */
[-C--:B------:R-:W-:Y:S01]  /*4140*/  FMUL.FTZ R89, R89, R8.reuse ;  /* 0x0000000859597220 */ /* 0x080fe20000410000 */
[----:B------:R-:W-:Y:S01]  /*4150*/  UMOV UR19, 0x40000040 ;  /* 0x4000004000137882 */ /* 0x000fe20000000000 */
[----:B------:R-:W-:Y:S01]  /*4160*/  UIADD3 UR22, UR10, 0x406, URZ ;  /* 0x000004060a167890 */ /* 0x000fe2000fffe03f */
[-C--:B------:R-:W-:Y:S01]  /*4170*/  FMUL.FTZ R92, R92, R8.reuse ;  /* 0x000000085c5c7220 */ /* 0x080fe20000410000 */
[----:B------:R-:W-:Y:S01]  /*4180*/  UMOV UR23, 0x40000040 ;  /* 0x4000004000177882 */ /* 0x000fe20000000000 */
[----:B------:R-:W-:Y:S01]  /*4190*/  HGMMA.64x128x16.F32 R24, gdesc[UR40], RZ, !UPT, gsb0 ;  /* 0x01e00000281879f0 */ /* 0x000fe2000c0008ff */
[----:B------:R-:W-:Y:S01]  /*41a0*/  UIADD3 UR42, UR10, 0x2, URZ ;  /* 0x000000020a2a7890 */ /* 0x000fe2000fffe03f */
[-C--:B------:R-:W-:Y:S01]  /*41b0*/  FMUL.FTZ R93, R93, R8.reuse ;  /* 0x000000085d5d7220 */ /* 0x080fe20000410000 */
[----:B------:R-:W-:Y:S01]  /*41c0*/  UMOV UR40, UR56 ;  /* 0x0000003800287c82 */ /* 0x000fe20008000000 */
[----:B------:R-:W-:Y:S01]  /*41d0*/  UMOV UR41, UR57 ;  /* 0x0000003900297c82 */ /* 0x000fe20008000000 */
[----:B------:R-:W-:Y:S01]  /*41e0*/  UMOV UR43, 0x40000040 ;  /* 0x40000040002b7882 */ /* 0x000fe20000000000 */
[----:B------:R-:W-:Y:S01]  /*41f0*/  UIADD3 UR26, UR10, 0x800, URZ ;  /* 0x000008000a1a7890 */ /* 0x000fe2000fffe03f */
[-C--:B------:R-:W-:Y:S01]  /*4200*/  FMUL.FTZ R96, R96, R8.reuse ;  /* 0x0000000860607220 */ /* 0x080fe20000410000 */
[----:B------:R-:W-:Y:S01]  /*4210*/  UMOV UR27, 0x40000040 ;  /* 0x40000040001b7882 */ /* 0x000fe20000000000 */
[----:B------:R-:W-:Y:S01]  /*4220*/  UIADD3 UR30, UR10, 0x802, URZ ;  /* 0x000008020a1e7890 */ /* 0x000fe2000fffe03f */
[-C--:B------:R-:W-:Y:S01]  /*4230*/  FMUL.FTZ R97, R97, R8.reuse ;  /* 0x0000000861617220 */ /* 0x080fe20000410000 */
[----:B------:R-:W-:Y:S01]  /*4240*/  UMOV UR31, 0x40000040 ;  /* 0x40000040001f7882 */ /* 0x000fe20000000000 */
[----:B------:R-:W-:Y:S01]  /*4250*/  UIADD3 UR34, UR10, 0x804, URZ ;  /* 0x000008040a227890 */ /* 0x000fe2000fffe03f */
[-C--:B------:R-:W-:Y:S01]  /*4260*/  FMUL.FTZ R100, R100, R8.reuse ;  /* 0x0000000864647220 */ /* 0x080fe20000410000 */
[----:B------:R-:W-:Y:S01]  /*4270*/  UMOV UR35, 0x40000040 ;  /* 0x4000004000237882 */ /* 0x000fe20000000000 */
[-C--:B------:R-:W-:Y:S01]  /*4280*/  FMUL.FTZ R101, R101, R8.reuse ;  /* 0x0000000865657220 */ /* 0x080fe20000410000 */
        /* <DEDUP_REMOVED lines=23> */
[----:B------:R-:W-:Y:S01]  /*4400*/  FMUL.FTZ R149, R149, R8 ;  /* 0x0000000895957220 */ /* 0x000fe20000410000 */
        /* <DEDUP_REMOVED lines=32> */
[----:B------:R-:W-:-:S02]  /*4610*/  WARPGROUP.DEPBAR.LE gsb0, 0x0 ;  /* 0x00008000000079c5 */ /* 0x000fc40000010000 */
[----:B------:R-:W-:-:S06]  /*4620*/  WARPGROUP.ARRIVE ;  /* 0x00000000000079c5 */ /* 0x000fcc0000000000 */
[----:B------:R-:W-:Y:S01]  /*4630*/  HGMMA.64x128x16.F32 R24, gdesc[UR40], R24, gsb0 ;  /* 0x01e00000281879f0 */ /* 0x000fe20008000818 */
[----:B------:R-:W-:Y:S01]  /*4640*/  UIADD3 UR42, UR10, 0x4, URZ ;  /* 0x000000040a2a7890 */ /* 0x000fe2000fffe03f */
[----:B------:R-:W-:Y:S01]  /*4650*/  UMOV UR40, UR52 ;  /* 0x0000003400287c82 */ /* 0x000fe20008000000 */
[----:B------:R-:W-:Y:S01]  /*4660*/  UMOV UR41, UR53 ;  /* 0x0000003500297c82 */ /* 0x000fe20008000000 */
[----:B------:R-:W-:Y:S01]  /*4670*/  UMOV UR43, 0x40000040 ;  /* 0x40000040002b7882 */ /* 0x000fe20000000000 */
[----:B------:R-:W-:Y:S02]  /*4680*/  WARPGROUP.DEPBAR.LE gsb0, 0x0 ;  /* 0x00008000000079c5 */ /* 0x000fe40000010000 */
        /* <DEDUP_REMOVED lines=42> */
[----:B------:R-:W-:Y:S05]  /*4930*/  @!P0 BRA `(.L_x_20) ;  /* 0x0000000000048947 */ /* 0x000fea0003800000 */
[----:B------:R-:W-:Y:S01]  /*4940*/  BPT.TRAP 0x1 ;  /* 0x000000040000795c */ /* 0x000fe20000300000 */
.L_x_20:
[----:B------:R-:W-:Y:S01]  /*4950*/  ULEA UR11, UR5, UR60, 0x3 ;  /* 0x0000003c050b7291 */ /* 0x000fe2000f8e183f */
[----:B------:R-:W-:-:S05]  /*4960*/  IMAD.U32 R6, RZ, RZ, UR4 ;  /* 0x00000004ff067e24 */ /* 0x000fca000f8e00ff */
[----:B------:R-:W-:-:S04]  /*4970*/  SHF.L.U32 R6, R6, 0x1f, RZ ;  /* 0x0000001f06067819 */ /* 0x000fc800000006ff */
[----:B------:R3:W4:Y:S01]  /*4980*/  SYNCS.PHASECHK.TRANS64.TRYWAIT P2, [UR11+0x34850], R6 ;  /* 0x03485006ff0075a7 */ /* 0x000722000804014b */
[----:B------:R-:W-:Y:S05]  /*4990*/  @!P0 BRA `(.L_x_21) ;  /* 0x0000000000048947 */ /* 0x000fea0003800000 */
[----:B------:R-:W-:Y:S01]  /*49a0*/  BPT.TRAP 0x1 ;  /* 0x000000040000795c */ /* 0x000fe20000300000 */
.L_x_21:
[----:B----4-:R-:W-:Y:S05]  /*49b0*/  @P2 BRA `(.L_x_22) ;  /* 0x0000000000082947 */ /* 0x010fea0003800000 */
[----:B------:R-:W4:Y:S02]  /*49c0*/  SYNCS.PHASECHK.TRANS64.TRYWAIT P2, [UR11+0x34850], R6 ;  /* 0x03485006ff0075a7 */ /* 0x000f24000804014b */
[----:B----4-:R-:W-:Y:S05]  /*49d0*/  @!P2 BRA `(.L_x_23) ;  /* 0x000000680094a947 */ /* 0x010fea0003800000 */
.L_x_22:
[----:B------:R-:W-:Y:S01]  /*49e0*/  UIADD3 UR4, UR60, 0x400, URZ ;  /* 0x000004003c047890 */ /* 0x000fe2000fffe03f */
[----:B------:R-:W-:Y:S01]  /*49f0*/  WARPGROUP.ARRIVE ;  /* 0x00000000000079c5 */ /* 0x000fe20000000000 */
[----:B------:R-:W-:Y:S01]  /*4a00*/  UMOV UR15, 0x40000040 ;  /* 0x40000040000f7882 */ /* 0x000fe20000000000 */
[----:B-1-3--:R-:W-:Y:S01]  /*4a10*/  FMUL.FTZ R6, R24, UR6 ;  /* 0x0000000618067c20 */ /* 0x00afe20008410000 */
[----:B------:R-:W-:Y:S01]  /*4a20*/  USHF.R.U32.HI UR4, URZ, 0x4, UR4 ;  /* 0x000000043f047899 */ /* 0x000fe20008011604 */
[----:B------:R-:W-:Y:S01]  /*4a30*/  FMUL.FTZ R12, R25, UR6 ;  /* 0x00000006190c7c20 */ /* 0x000fe20008410000 */
[----:B------:R-:W-:Y:S01]  /*4a40*/  FMUL.FTZ R24, R28, UR6 ;  /* 0x000000061c187c20 */ /* 0x000fe20008410000 */
[----:B------:R-:W-:Y:S01]  /*4a50*/  FMUL.FTZ R190, R33, UR6 ;  /* 0x0000000621be7c20 */ /* 0x000fe20008410000 */
[----:B------:R-:W-:Y:S01]  /*4a60*/  ULOP3.LUT UR4, UR4, 0x3fff, URZ, 0xc0, !UPT ;  /* 0x00003fff04047892 */ /* 0x000fe2000f8ec03f */
[----:B------:R-:W2:Y:S01]  /*4a70*/  MUFU.TANH R6, R6 ;  /* 0x0000000600067308 */ /* 0x000ea20000002400 */
[----:B------:R-:W-:Y:S01]  /*4a80*/  FMUL.FTZ R192, R36, UR6 ;  /* 0x0000000624c07c20 */ /* 0x000fe20008410000 */
[----:B------:R-:W-:Y:S01]  /*4a90*/  FMUL.FTZ R194, R37, UR6 ;  /* 0x0000000625c27c20 */ /* 0x000fe20008410000 */
[----:B------:R-:W-:Y:S01]  /*4aa0*/  ULOP3.LUT UR4, UR4, 0x4000000, URZ, 0xfc, !UPT ;  /* 0x0400000004047892 */ /* 0x000fe2000f8efc3f */
[----:B------:R-:W-:Y:S01]  /*4ab0*/  FMUL.FTZ R196, R40, UR6 ;  /* 0x0000000628c47c20 */ /* 0x000fe20008410000 */
[----:B------:R-:W-:Y:S01]  /*4ac0*/  FMUL.FTZ R198, R41, UR6 ;  /* 0x0000000629c67c20 */ /* 0x000fe20008410000 */
[----:B------:R-:W-:Y:S01]  /*4ad0*/  FMUL.FTZ R200, R44, UR6 ;  /* 0x000000062cc87c20 */ /* 0x000fe20008410000 */
[----:B------:R-:W-:Y:S01]  /*4ae0*/  ULEA UR4, UR5, UR4, 0xb ;  /* 0x0000000405047291 */ /* 0x000fe2000f8e583f */
[----:B------:R-:W1:Y:S01]  /*4af0*/  MUFU.TANH R12, R12 ;  /* 0x0000000c000c7308 */ /* 0x000e620000002400 */
[----:B------:R-:W-:Y:S01]  /*4b00*/  FMUL.FTZ R202, R45, UR6 ;  /* 0x000000062dca7c20 */ /* 0x000fe20008410000 */
[----:B------:R-:W-:Y:S01]  /*4b10*/  FMUL.FTZ R204, R52, UR6 ;  /* 0x0000000634cc7c20 */ /* 0x000fe20008410000 */
[----:B------:R-:W-:Y:S01]  /*4b20*/  UIADD3 UR10, UR4, 0x80, URZ ;  /* 0x00000080040a7890 */ /* 0x000fe2000fffe03f */
[----:B------:R-:W-:Y:S01]  /*4b30*/  FMUL.FTZ R206, R53, UR6 ;  /* 0x0000000635ce7c20 */ /* 0x000fe20008410000 */
[----:B------:R-:W-:Y:S01]  /*4b40*/  FMUL.FTZ R208, R56, UR6 ;  /* 0x0000000638d07c20 */ /* 0x000fe20008410000 */
[----:B------:R-:W-:Y:S01]  /*4b50*/  UMOV UR14, UR4 ;  /* 0x00000004000e7c82 */ /* 0x000fe20008000000 */
[----:B------:R-:W-:Y:S01]  /*4b60*/  FMUL.FTZ R14, R26, UR6 ;  /* 0x000000061a0e7c20 */ /* 0x000fe20008410000 */
[----:B------:R-:W-:Y:S01]  /*4b70*/  HGMMA.64x128x16.F32 R88, R180, gdesc[UR12].tnspB, R88, gsb0 ;  /* 0x41e0000cb4587df0 */ /* 0x000fe20008000858 */
[----:B------:R-:W-:Y:S01]  /*4b80*/  UMOV UR15, 0x40000040 ;  /* 0x40000040000f7882 */ /* 0x000fe20000000000 */
[----:B------:R-:W-:Y:S01]  /*4b90*/  UMOV UR14, UR10 ;  /* 0x0000000a000e7c82 */ /* 0x000fe20008000000 */
[----:B------:R-:W-:Y:S01]  /*4ba0*/  UIADD3 UR10, UR4, 0x100, URZ ;  /* 0x00000100040a7890 */ /* 0x000fe2000fffe03f */
[----:B------:R-:W3:Y:S01]  /*4bb0*/  MUFU.TANH R24, R24 ;  /* 0x0000001800187308 */ /* 0x000ee20000002400 */
[----:B--2---:R-:W-:Y:S01]  /*4bc0*/  FMNMX.FTZ R7, R6, R11, !PT ;  /* 0x0000000b06077209 */ /* 0x004fe20007810000 */
[----:B------:R-:W-:Y:S01]  /*4bd0*/  FMUL.FTZ R210, R57, UR6 ;  /* 0x0000000639d27c20 */ /* 0x000fe20008410000 */
[----:B------:R-:W-:Y:S01]  /*4be0*/  FMUL.FTZ R20, R27, UR6 ;  /* 0x000000061b147c20 */ /* 0x000fe20008410000 */
[----:B------:R-:W-:Y:S01]  /*4bf0*/  FMUL.FTZ R212, R60, UR6 ;  /* 0x000000063cd47c20 */ /* 0x000fe20008410000 */
[----:B-1----:R-:W-:Y:S01]  /*4c00*/  FMNMX.FTZ R7, R12, R7, !PT ;  /* 0x000000070c077209 */ /* 0x002fe20007810000 */
[----:B------:R-:W-:Y:S01]  /*4c10*/  FMUL.FTZ R26, R30, UR6 ;  /* 0x000000061e1a7c20 */ /* 0x000fe20008410000 */
[----:B------:R-:W-:Y:S01]  /*4c20*/  FMUL.FTZ R214, R61, UR6 ;  /* 0x000000063dd67c20 */ /* 0x000fe20008410000 */
[----:B------:R-:W-:Y:S01]  /*4c30*/  MUFU.TANH R190, R190 ;  /* 0x000000be00be7308 */ /* 0x000fe20000002400 */
[----:B------:R-:W-:Y:S01]  /*4c40*/  FMUL.FTZ R28, R31, UR6 ;  /* 0x000000061f1c7c20 */ /* 0x000fe20008410000 */
[----:B------:R-:W-:Y:S01]  /*4c50*/  FMUL.FTZ R216, R64, UR6 ;  /* 0x0000000640d87c20 */ /* 0x000fe20008410000 */
[----:B------:R-:W-:Y:S01]  /*4c60*/  FMUL.FTZ R30, R34, UR6 ;  /* 0x00000006221e7c20 */ /* 0x000fe20008410000 */
[----:B------:R-:W-:Y:S01]  /*4c70*/  FMUL.FTZ R34, R38, UR6 ;  /* 0x0000000626227c20 */ /* 0x000fe20008410000 */
[----:B------:R-:W-:Y:S01]  /*4c80*/  FMUL.FTZ R218, R69, UR6 ;  /* 0x0000000645da7c20 */ /* 0x000fe20008410000 */
[----:B------:R-:W-:Y:S01]  /*4c90*/  FMUL.FTZ R36, R39, UR6 ;  /* 0x0000000627247c20 */ /* 0x000fe20008410000 */
[----:B------:R-:W-:Y:S01]  /*4ca0*/  FMUL.FTZ R72, R72, UR6 ;  /* 0x0000000648487c20 */ /* 0x000fe20008410000 */
[----:B------:R-:W-:Y:S01]  /*4cb0*/  MUFU.TANH R192, R192 ;  /* 0x000000c000c07308 */ /* 0x000fe20000002400 */
[----:B---3--:R-:W-:Y:S01]  /*4cc0*/  FMNMX.FTZ R7, R24, R7, !PT ;  /* 0x0000000718077209 */ /* 0x008fe20007810000 */
[----:B------:R-:W-:Y:S01]  /*4cd0*/  FMUL.FTZ R38, R42, UR6 ;  /* 0x000000062a267c20 */ /* 0x000fe20008410000 */
[----:B------:R-:W-:Y:S01]  /*4ce0*/  FMUL.FTZ R220, R73, UR6 ;  /* 0x0000000649dc7c20 */ /* 0x000fe20008410000 */
[----:B------:R-:W-:Y:S01]  /*4cf0*/  FMUL.FTZ R40, R43, UR6 ;  /* 0x000000062b287c20 */ /* 0x000fe20008410000 */
[----:B------:R-:W-:Y:S01]  /*4d00*/  FMUL.FTZ R76, R76, UR6 ;  /* 0x000000064c4c7c20 */ /* 0x000fe20008410000 */
        /* <DEDUP_REMOVED lines=27> */
[C---:B------:R-:W-:Y:S01]  /*4ec0*/  ISETP.GT.AND P2, PT, R188.reuse, RZ, PT ;  /* 0x000000ffbc00720c */ /* 0x040fe20003f44270 */
[----:B------:R-:W-:Y:S01]  /*4ed0*/  UMOV UR5, UR38 ;  /* 0x0000002600057c82 */ /* 0x000fe20008000000 */
[----:B------:R-:W-:-:S05]  /*4ee0*/  IADD3 R188, R188, -0x1, RZ ;  /* 0xffffffffbcbc7810 */ /* 0x000fca0007ffe0ff */
[----:B------:R-:W-:Y:S08]  /*4ef0*/  MUFU.TANH R202, R202 ;  /* 0x000000ca00ca7308 */ /* 0x000ff00000002400 */
[----:B------:R-:W-:Y:S08]  /*4f00*/  MUFU.TANH R204, R204 ;  /* 0x000000cc00cc7308 */ /* 0x000ff00000002400 */
[----:B------:R-:W-:Y:S08]  /*4f10*/  MUFU.TANH R206, R206 ;  /* 0x000000ce00ce7308 */ /* 0x000ff00000002400 */
[----:B------:R-:W-:Y:S08]  /*4f20*/  MUFU.TANH R208, R208 ;  /* 0x000000d000d07308 */ /* 0x000ff00000002400 */
[----:B------:R-:W1:Y:S08]  /*4f30*/  MUFU.TANH R14, R14 ;  /* 0x0000000e000e7308 */ /* 0x000e700000002400 */
[----:B------:R-:W-:Y:S08]  /*4f40*/  MUFU.TANH R210, R210 ;  /* 0x000000d200d27308 */ /* 0x000ff00000002400 */
[----:B------:R-:W2:Y:S01]  /*4f50*/  MUFU.TANH R20, R20 ;  /* 0x0000001400147308 */ /* 0x000ea20000002400 */
[----:B-1----:R-:W-:-:S07]  /*4f60*/  FMNMX.FTZ R21, R14, R9, !PT ;  /* 0x000000090e157209 */ /* 0x002fce0007810000 */
[----:B------:R-:W-:Y:S08]  /*4f70*/  MUFU.TANH R212, R212 ;  /* 0x000000d400d47308 */ /* 0x000ff00000002400 */
[----:B------:R-:W1:Y:S01]  /*4f80*/  MUFU.TANH R26, R26 ;  /* 0x0000001a001a7308 */ /* 0x000e620000002400 */
[----:B--2---:R-:W-:-:S07]  /*4f90*/  FMNMX.FTZ R21, R20, R21, !PT ;  /* 0x0000001514157209 */ /* 0x004fce0007810000 */
[----:B------:R-:W-:Y:S08]  /*4fa0*/  MUFU.TANH R214, R214 ;  /* 0x000000d600d67308 */ /* 0x000ff00000002400 */
[----:B------:R-:W2:Y:S01]  /*4fb0*/  MUFU.TANH R28, R28 ;  /* 0x0000001c001c7308 */ /* 0x000ea20000002400 */
[----:B-1----:R-:W-:Y:S01]  /*4fc0*/  FMNMX.FTZ R21, R26, R21, !PT ;  /* 0x000000151a157209 */ /* 0x002fe20007810000 */
[----:B------:R-:W-:-:S02]  /*4fd0*/  WARPGROUP.DEPBAR.LE gsb0, 0x0 ;  /* 0x00008000000079c5 */ /* 0x000fc40000010000 */
[----:B------:R-:W-:Y:S01]  /*4fe0*/  WARPGROUP.ARRIVE ;  /* 0x00000000000079c5 */ /* 0x000fe20000000000 */
[----:B------:R-:W-:Y:S01]  /*4ff0*/  FMUL.FTZ R180, R29, UR6 ;  /* 0x000000061db47c20 */ /* 0x000fe20008410000 */
[----:B------:R-:W-:Y:S01]  /*5000*/  FMUL.FTZ R182, R32, UR6 ;  /* 0x0000000620b67c20 */ /* 0x000fe20008410000 */
[----:B------:R-:W-:Y:S01]  /*5010*/  FMUL.FTZ R32, R35, UR6 ;  /* 0x0000000623207c20 */ /* 0x000fe20008410000 */
[----:B------:R-:W-:Y:S02]  /*5020*/  MUFU.TANH R216, R216 ;  /* 0x000000d800d87308 */ /* 0x000fe40000002400 */
[----:B------:R-:W-:Y:S01]  /*5030*/  HGMMA.64x128x16.F32 R88, R176, gdesc[UR12].tnspB, R88, gsb0 ;  /* 0x41e0000cb0587df0 */ /* 0x000fe20008000858 */
[----:B------:R-:W-:Y:S01]  /*5040*/  UMOV UR14, UR10 ;  /* 0x0000000a000e7c82 */ /* 0x000fe20008000000 */
[----:B------:R-:W-:Y:S01]  /*5050*/  UMOV UR15, 0x40000040 ;  /* 0x40000040000f7882 */ /* 0x000fe20000000000 */
[----:B------:R-:W-:-:S03]  /*5060*/  UIADD3 UR10, UR4, 0x180, URZ ;  /* 0x00000180040a7890 */ /* 0x000fc6000fffe03f */
[----:B------:R-:W1:Y:S01]  /*5070*/  MUFU.TANH R180, R180 ;  /* 0x000000b400b47308 */ /* 0x000e620000002400 */
[----:B--2---:R-:W-:-:S07]  /*5080*/  FMNMX.FTZ R21, R28, R21, !PT ;  /* 0x000000151c157209 */ /* 0x004fce0007810000 */
[----:B------:R-:W2:Y:S08]  /*5090*/  MUFU.TANH R182, R182 ;  /* 0x000000b600b67308 */ /* 0x000eb00000002400 */
[----:B------:R-:W3:Y:S01]  /*50a0*/  MUFU.TANH R30, R30 ;  /* 0x0000001e001e7308 */ /* 0x000ee20000002400 */
[----:B-1----:R-:W-:-:S07]  /*50b0*/  FMNMX.FTZ R7, R180, R7, !PT ;  /* 0x00000007b4077209 */ /* 0x002fce0007810000 */
[----:B------:R-:W1:Y:S01]  /*50c0*/  MUFU.TANH R32, R32 ;  /* 0x0000002000207308 */ /* 0x000e620000002400 */
[----:B--2---:R-:W-:-:S04]  /*50d0*/  FMNMX.FTZ R7, R182, R7, !PT ;  /* 0x00000007b6077209 */ /* 0x004fc80007810000 */
[----:B------:R-:W-:-:S03]  /*50e0*/  FMNMX.FTZ R7, R190, R7, !PT ;  /* 0x00000007be077209 */ /* 0x000fc60007810000 */
[----:B------:R-:W2:Y:S01]  /*50f0*/  MUFU.TANH R34, R34 ;  /* 0x0000002200227308 */ /* 0x000ea20000002400 */
[----:B------:R-:W-:Y:S02]  /*5100*/  FMNMX.FTZ R7, R192, R7, !PT ;  /* 0x00000007c0077209 */ /* 0x000fe40007810000 */
[----:B---3--:R-:W-:Y:S02]  /*5110*/  FMNMX.FTZ R25, R30, R21, !PT ;  /* 0x000000151e197209 */ /* 0x008fe40007810000 */
[----:B------:R-:W-:-:S03]  /*5120*/  FMNMX.FTZ R7, R194, R7, !PT ;  /* 0x00000007c2077209 */ /* 0x000fc60007810000 */
[----:B------:R-:W-:Y:S01]  /*5130*/  MUFU.TANH R218, R218 ;  /* 0x000000da00da7308 */ /* 0x000fe20000002400 */
[----:B------:R-:W-:Y:S02]  /*5140*/  FMNMX.FTZ R7, R196, R7, !PT ;  /* 0x00000007c4077209 */ /* 0x000fe40007810000 */
[----:B-1----:R-:W-:Y:S02]  /*5150*/  FMNMX.FTZ R25, R32, R25, !PT ;  /* 0x0000001920197209 */ /* 0x002fe40007810000 */
[----:B------:R-:W-:-:S03]  /*5160*/  FMNMX.FTZ R7, R198, R7, !PT ;  /* 0x00000007c6077209 */ /* 0x000fc60007810000 */
[----:B------:R-:W1:Y:S01]  /*5170*/  MUFU.TANH R36, R36 ;  /* 0x0000002400247308 */ /* 0x000e620000002400 */
[----:B------:R-:W-:Y:S02]  /*5180*/  FMNMX.FTZ R7, R200, R7, !PT ;  /* 0x00000007c8077209 */ /* 0x000fe40007810000 */
[----:B--2---:R-:W-:Y:S02]  /*5190*/  FMNMX.FTZ R25, R34, R25, !PT ;  /* 0x0000001922197209 */ /* 0x004fe40007810000 */
[----:B------:R-:W-:-:S03]  /*51a0*/  FMNMX.FTZ R7, R202, R7, !PT ;  /* 0x00000007ca077209 */ /* 0x000fc60007810000 */
        /* <DEDUP_REMOVED lines=24> */
[----:B------:R-:W-:Y:S01]  /*5330*/  UIADD3 UR10, UR4, 0x200, URZ ;  /* 0x00000200040a7890 */ /* 0x000fe2000fffe03f */
[----:B--2---:R-:W-:-:S02]  /*5340*/  FMNMX.FTZ R31, R46, R27, !PT ;  /* 0x0000001b2e1f7209 */ /* 0x004fc40007810000 */
[----:B------:R-:W1:Y:S08]  /*5350*/  MUFU.TANH R176, R176 ;  /* 0x000000b000b07308 */ /* 0x000e700000002400 */
[----:B------:R-:W2:Y:S08]  /*5360*/  MUFU.TANH R178, R178 ;  /* 0x000000b200b27308 */ /* 0x000eb00000002400 */
[----:B------:R-:W3:Y:S01]  /*5370*/  MUFU.TANH R48, R48 ;  /* 0x0000003000307308 */ /* 0x000ee20000002400 */
[----:B-1----:R-:W-:-:S07]  /*5380*/  FMNMX.FTZ R7, R176, R7, !PT ;  /* 0x00000007b0077209 */ /* 0x002fce0007810000 */
[----:B------:R-:W-:Y:S01]  /*5390*/  MUFU.TANH R228, R228 ;  /* 0x000000e400e47308 */ /* 0x000fe20000002400 */
[----:B--2---:R-:W-:-:S04]  /*53a0*/  FMNMX.FTZ R7, R178, R7, !PT ;  /* 0x00000007b2077209 */ /* 0x004fc80007810000 */
[----:B------:R-:W-:-:S03]  /*53b0*/  FMNMX.FTZ R7, R204, R7, !PT ;  /* 0x00000007cc077209 */ /* 0x000fc60007810000 */
[----:B------:R-:W1:Y:S01]  /*53c0*/  MUFU.TANH R50, R50 ;  /* 0x0000003200327308 */ /* 0x000e620000002400 */
[----:B------:R-:W-:Y:S02]  /*53d0*/  FMNMX.FTZ R7, R206, R7, !PT ;  /* 0x00000007ce077209 */ /* 0x000fe40007810000 */
[----:B---3--:R-:W-:Y:S02]  /*53e0*/  FMNMX.FTZ R31, R48, R31, !PT ;  /* 0x0000001f301f7209 */ /* 0x008fe40007810000 */
[----:B------:R-:W-:-:S03]  /*53f0*/  FMNMX.FTZ R7, R208, R7, !PT ;  /* 0x00000007d0077209 */ /* 0x000fc60007810000 */
[----:B------:R-:W-:Y:S01]  /*5400*/  MUFU.TANH R226, R226 ;  /* 0x000000e200e27308 */ /* 0x000fe20000002400 */
[----:B------:R-:W-:-:S04]  /*5410*/  FMNMX.FTZ R7, R210, R7, !PT ;  /* 0x00000007d2077209 */ /* 0x000fc80007810000 */
[----:B------:R-:W-:-:S03]  /*5420*/  FMNMX.FTZ R7, R212, R7, !PT ;  /* 0x00000007d4077209 */ /* 0x000fc60007810000 */
[----:B------:R-:W2:Y:S01]  /*5430*/  MUFU.TANH R52, R52 ;  /* 0x0000003400347308 */ /* 0x000ea20000002400 */
[----:B------:R-:W-:Y:S02]  /*5440*/  FMNMX.FTZ R7, R214, R7, !PT ;  /* 0x00000007d6077209 */ /* 0x000fe40007810000 */
[----:B-1----:R-:W-:Y:S02]  /*5450*/  FMNMX.FTZ R31, R50, R31, !PT ;  /* 0x0000001f321f7209 */ /* 0x002fe40007810000 */
[----:B------:R-:W-:-:S03]  /*5460*/  FMNMX.FTZ R7, R216, R7, !PT ;  /* 0x00000007d8077209 */ /* 0x000fc60007810000 */
[----:B------:R-:W1:Y:S08]  /*5470*/  MUFU.TANH R54, R54 ;  /* 0x0000003600367308 */ /* 0x000e700000002400 */
[----:B------:R-:W3:Y:S01]  /*5480*/  MUFU.TANH R56, R56 ;  /* 0x0000003800387308 */ /* 0x000ee20000002400 */
[----:B--2---:R-:W-:-:S07]  /*5490*/  FMNMX.FTZ R31, R52, R31, !PT ;  /* 0x0000001f341f7209 */ /* 0x004fce0007810000 */
[----:B------:R-:W2:Y:S01]  /*54a0*/  MUFU.TANH R58, R58 ;  /* 0x0000003a003a7308 */ /* 0x000ea20000002400 */
[----:B-1----:R-:W-:-:S07]  /*54b0*/  FMNMX.FTZ R33, R54, R31, !PT ;  /* 0x0000001f36217209 */ /* 0x002fce0007810000 */
[----:B------:R-:W1:Y:S01]  /*54c0*/  MUFU.TANH R60, R60 ;  /* 0x0000003c003c7308 */ /* 0x000e620000002400 */
[----:B---3--:R-:W-:-:S07]  /*54d0*/  FMNMX.FTZ R33, R56, R33, !PT ;  /* 0x0000002138217209 */ /* 0x008fce0007810000 */
[----:B------:R-:W3:Y:S01]  /*54e0*/  MUFU.TANH R62, R62 ;  /* 0x0000003e003e7308 */ /* 0x000ee20000002400 */
[----:B--2---:R-:W-:-:S07]  /*54f0*/  FMNMX.FTZ R33, R58, R33, !PT ;  /* 0x000000213a217209 */ /* 0x004fce0007810000 */
[----:B------:R-:W2:Y:S01]  /*5500*/  MUFU.TANH R64, R64 ;  /* 0x0000004000407308 */ /* 0x000ea20000002400 */
[----:B-1----:R-:W-:-:S07]  /*5510*/  FMNMX.FTZ R33, R60, R33, !PT ;  /* 0x000000213c217209 */ /* 0x002fce0007810000 */
[----:B------:R-:W1:Y:S01]  /*5520*/  MUFU.TANH R66, R66 ;  /* 0x0000004200427308 */ /* 0x000e620000002400 */
[----:B---3--:R-:W-:-:S07]  /*5530*/  FMNMX.FTZ R35, R62, R33, !PT ;  /* 0x000000213e237209 */ /* 0x008fce0007810000 */
[----:B------:R-:W-:Y:S01]  /*5540*/  MUFU.TANH R70, R70 ;  /* 0x0000004600467308 */ /* 0x000fe20000002400 */
[----:B--2---:R-:W-:-:S07]  /*5550*/  FMNMX.FTZ R35, R64, R35, !PT ;  /* 0x0000002340237209 */ /* 0x004fce0007810000 */
[----:B------:R-:W-:Y:S01]  /*5560*/  MUFU.TANH R74, R74 ;  /* 0x0000004a004a7308 */ /* 0x000fe20000002400 */
[----:B-1----:R-:W-:-:S07]  /*5570*/  FMNMX.FTZ R35, R66, R35, !PT ;  /* 0x0000002342237209 */ /* 0x002fce0007810000 */
[----:B------:R-:W-:Y:S01]  /*5580*/  MUFU.TANH R78, R78 ;  /* 0x0000004e004e7308 */ /* 0x000fe20000002400 */
[----:B------:R-:W-:Y:S02]  /*5590*/  WARPGROUP.DEPBAR.LE gsb0, 0x0 ;  /* 0x00008000000079c5 */ /* 0x000fe40000010000 */
[----:B------:R-:W-:Y:S01]  /*55a0*/  WARPGROUP.ARRIVE ;  /* 0x00000000000079c5 */ /* 0x000fe20000000000 */
[----:B------:R-:W-:Y:S01]  /*55b0*/  FMUL.FTZ R172, R65, UR6 ;  /* 0x0000000641ac7c20 */ /* 0x000fe20008410000 */
[----:B------:R-:W-:Y:S01]  /*55c0*/  FMUL.FTZ R174, R68, UR6 ;  /* 0x0000000644ae7c20 */ /* 0x000fe20008410000 */
[----:B------:R-:W-:Y:S02]  /*55d0*/  FMUL.FTZ R68, R71, UR6 ;  /* 0x0000000647447c20 */ /* 0x000fe40008410000 */
[----:B------:R-:W-:Y:S01]  /*55e0*/  MUFU.TANH R84, R84 ;  /* 0x0000005400547308 */ /* 0x000fe20000002400 */
[----:B------:R-:W-:Y:S01]  /*55f0*/  HGMMA.64x128x16.F32 R88, R168, gdesc[UR12].tnspB, R88, gsb0 ;  /* 0x41e0000ca8587df0 */ /* 0x000fe20008000858 */
[----:B------:R-:W-:Y:S01]  /*5600*/  UMOV UR14, UR10 ;  /* 0x0000000a000e7c82 */ /* 0x000fe20008000000 */
[----:B------:R-:W-:Y:S01]  /*5610*/  UMOV UR15, 0x40000040 ;  /* 0x40000040000f7882 */ /* 0x000fe20000000000 */
[----:B------:R-:W-:-:S04]  /*5620*/  UIADD3 UR10, UR4, 0x280, URZ ;  /* 0x00000280040a7890 */ /* 0x000fc8000fffe03f */
[----:B------:R-:W1:Y:S08]  /*5630*/  MUFU.TANH R172, R172 ;  /* 0x000000ac00ac7308 */ /* 0x000e700000002400 */
[----:B------:R-:W2:Y:S08]  /*5640*/  MUFU.TANH R174, R174 ;  /* 0x000000ae00ae7308 */ /* 0x000eb00000002400 */
[----:B------:R-:W3:Y:S01]  /*5650*/  MUFU.TANH R68, R68 ;  /* 0x0000004400447308 */ /* 0x000ee20000002400 */
[----:B-1----:R-:W-:-:S07]  /*5660*/  FMNMX.FTZ R7, R172, R7, !PT ;  /* 0x00000007ac077209 */ /* 0x002fce0007810000 */
[----:B------:R-:W1:Y:S01]  /*5670*/  MUFU.TANH R82, R82 ;  /* 0x0000005200527308 */ /* 0x000e620000002400 */
[----:B--2---:R-:W-:-:S04]  /*5680*/  FMNMX.FTZ R7, R174, R7, !PT ;  /* 0x00000007ae077209 */ /* 0x004fc80007810000 */
[----:B------:R-:W-:-:S03]  /*5690*/  FMNMX.FTZ R7, R218, R7, !PT ;  /* 0x00000007da077209 */ /* 0x000fc60007810000 */
[----:B------:R-:W-:Y:S01]  /*56a0*/  MUFU.TANH R86, R86 ;  /* 0x0000005600567308 */ /* 0x000fe20000002400 */
[----:B------:R-:W-:Y:S02]  /*56b0*/  FMNMX.FTZ R7, R72, R7, !PT ;  /* 0x0000000748077209 */ /* 0x000fe40007810000 */
[----:B---3--:R-:W-:Y:S02]  /*56c0*/  FMNMX.FTZ R35, R68, R35, !PT ;  /* 0x0000002344237209 */ /* 0x008fe40007810000 */
[----:B------:R-:W-:Y:S02]  /*56d0*/  FMNMX.FTZ R7, R220, R7, !PT ;  /* 0x00000007dc077209 */ /* 0x000fe40007810000 */
[----:B------:R-:W-:Y:S02]  /*56e0*/  FMNMX.FTZ R37, R70, R35, !PT ;  /* 0x0000002346257209 */ /* 0x000fe40007810000 */
[----:B------:R-:W-:Y:S02]  /*56f0*/  FMNMX.FTZ R7, R76, R7, !PT ;  /* 0x000000074c077209 */ /* 0x000fe40007810000 */
[----:B------:R-:W-:-:S02]  /*5700*/  FMNMX.FTZ R37, R74, R37, !PT ;  /* 0x000000254a257209 */ /* 0x000fc40007810000 */
[----:B------:R-:W-:Y:S02]  /*5710*/  FMNMX.FTZ R7, R222, R7, !PT ;  /* 0x00000007de077209 */ /* 0x000fe40007810000 */
[----:B------:R-:W-:Y:S02]  /*5720*/  FMNMX.FTZ R37, R78, R37, !PT ;  /* 0x000000254e257209 */ /* 0x000fe40007810000 */
[----:B------:R-:W-:Y:S02]  /*5730*/  FMNMX.FTZ R7, R80, R7, !PT ;  /* 0x0000000750077209 */ /* 0x000fe40007810000 */
[----:B------:R-:W-:Y:S02]  /*5740*/  FMNMX.FTZ R37, R84, R37, !PT ;  /* 0x0000002554257209 */ /* 0x000fe40007810000 */
[----:B------:R-:W-:Y:S02]  /*5750*/  FMNMX.FTZ R7, R224, R7, !PT ;  /* 0x00000007e0077209 */ /* 0x000fe40007810000 */
[----:B-1----:R-:W-:-:S02]  /*5760*/  FMNMX.FTZ R39, R82, R37, !PT ;  /* 0x0000002552277209 */ /* 0x002fc40007810000 */
[----:B------:R-:W-:-:S04]  /*5770*/  FMNMX.FTZ R7, R228, R7, !PT ;  /* 0x00000007e4077209 */ /* 0x000fc80007810000 */
[----:B------:R-:W-:-:S05]  /*5780*/  FMNMX.FTZ R7, R226, R7, !PT ;  /* 0x00000007e2077209 */ /* 0x000fca0007810000 */
[----:B------:R-:W1:Y:S02]  /*5790*/  SHFL.BFLY PT, R8, R7, 0x2, 0x1f ;  /* 0x0c401f0007087f89 */ /* 0x000e6400000e0000 */
[----:B-1----:R-:W-:Y:S02]  /*57a0*/  FMNMX.FTZ R8, R7, R8, !PT ;  /* 0x0000000807087209 */ /* 0x002fe40007810000 */
[----:B------:R-:W1:Y:S03]  /*57b0*/  LDC R7, c[0x0][0x988] ;  /* 0x00026200ff077b82 */ /* 0x000e660000000800 */
[----:B------:R-:W2:Y:S02]  /*57c0*/  SHFL.BFLY PT, R13, R8, 0x1, 0x1f ;  /* 0x0c201f00080d7f89 */ /* 0x000ea400000e0000 */
[----:B--2---:R-:W-:-:S05]  /*57d0*/  FMNMX.FTZ R10, R8, R13, !PT ;  /* 0x0000000d080a7209 */ /* 0x004fca0007810000 */
[C---:B-1----:R-:W-:Y:S01]  /*57e0*/  FMUL.FTZ R29, R10.reuse, R7 ;  /* 0x000000070a1d7220 */ /* 0x042fe20000410000 */
[----:B------:R-:W-:-:S03]  /*57f0*/  FADD.FTZ R8, -R10, R11 ;  /* 0x0000000b0a087221 */ /* 0x000fc60000010100 */
[-CC-:B------:R-:W-:Y:S01]  /*5800*/  FFMA.FTZ R11, R6, R7.reuse, -R29.reuse ;  /* 0x00000007060b7223 */ /* 0x180fe2000001081d */
[-CC-:B------:R-:W-:Y:S01]  /*5810*/  FFMA.FTZ R230, R12, R7.reuse, -R29.reuse ;  /* 0x000000070ce67223 */ /* 0x180fe2000001081d */
[-CC-:B------:R-:W-:Y:S01]  /*5820*/  FFMA.FTZ R192, R192, R7.reuse, -R29.reuse ;  /* 0x00000007c0c07223 */ /* 0x180fe2000001081d */
[-CC-:B------:R-:W-:Y:S01]  /*5830*/  FFMA.FTZ R196, R196, R7.reuse, -R29.reuse ;  /* 0x00000007c4c47223 */ /* 0x180fe2000001081d */
[-CC-:B------:R-:W-:Y:S01]  /*5840*/  FFMA.FTZ R200, R200, R7.reuse, -R29.reuse ;  /* 0x00000007c8c87223 */ /* 0x180fe2000001081d */
[-CC-:B------:R-:W-:Y:S01]  /*5850*/  FFMA.FTZ R13, R24, R7.reuse, -R29.reuse ;  /* 0x00000007180d7223 */ /* 0x180fe2000001081d */
[----:B------:R1:W-:Y:S01]  /*5860*/  MUFU.EX2 R21, R192 ;  /* 0x000000c000157308 */ /* 0x0003e20000000800 */
[-CC-:B------:R-:W-:Y:S01]  /*5870*/  FFMA.FTZ R43, R72, R7.reuse, -R29.reuse ;  /* 0x00000007482b7223 */ /* 0x180fe2000001081d */
[----:B------:R-:W-:Y:S02]  /*5880*/  WARPGROUP.DEPBAR.LE gsb0, 0x0 ;  /* 0x00008000000079c5 */ /* 0x000fe40000010000 */
[----:B------:R-:W-:Y:S01]  /*5890*/  WARPGROUP.ARRIVE ;  /* 0x00000000000079c5 */ /* 0x000fe20000000000 */
[----:B------:R-:W-:Y:S01]  /*58a0*/  FMUL.FTZ R168, R83, UR6 ;  /* 0x0000000653a87c20 */ /* 0x000fe20008410000 */
[----:B------:R-:W-:Y:S01]  /*58b0*/  FMUL.FTZ R170, R87, UR6 ;  /* 0x0000000657aa7c20 */ /* 0x000fe20008410000 */
[-CC-:B------:R-:W-:Y:S01]  /*58c0*/  FFMA.FTZ R47, R80, R7.reuse, -R29.reuse ;  /* 0x00000007502f7223 */ /* 0x180fe2000001081d */
[----:B------:R2:W-:Y:S01]  /*58d0*/  MUFU.EX2 R25, R196 ;  /* 0x000000c400197308 */ /* 0x0005e20000000800 */
[-CC-:B-1----:R-:W-:Y:S01]  /*58e0*/  FFMA.FTZ R192, R202, R7.reuse, -R29.reuse ;  /* 0x00000007cac07223 */ /* 0x182fe2000001081d */
[----:B------:R-:W-:Y:S01]  /*58f0*/  HGMMA.64x128x16.F32 R88, R152, gdesc[UR12].tnspB, R88, gsb0 ;  /* 0x41e0000c98587df0 */ /* 0x000fe20008000858 */
[----:B------:R-:W-:Y:S01]  /*5900*/  UMOV UR14, UR10 ;  /* 0x0000000a000e7c82 */ /* 0x000fe20008000000 */
[----:B------:R-:W-:Y:S01]  /*5910*/  UMOV UR15, 0x40000040 ;  /* 0x40000040000f7882 */ /* 0x000fe20000000000 */
[----:B------:R-:W-:Y:S01]  /*5920*/  UIADD3 UR10, UR4, 0x300, URZ ;  /* 0x00000300040a7890 */ /* 0x000fe2000fffe03f */
[-CC-:B------:R-:W-:Y:S01]  /*5930*/  FFMA.FTZ R24, R180, R7.reuse, -R29.reuse ;  /* 0x00000007b4187223 */ /* 0x180fe2000001081d */
[-CC-:B------:R-:W-:Y:S01]  /*5940*/  FFMA.FTZ R15, R182, R7.reuse, -R29.reuse ;  /* 0x00000007b60f7223 */ /* 0x180fe2000001081d */
[----:B------:R-:W1:Y:S01]  /*5950*/  MUFU.TANH R168, R168 ;  /* 0x000000a800a87308 */ /* 0x000e620000002400 */
[-CC-:B------:R-:W-:Y:S01]  /*5960*/  FFMA.FTZ R176, R176, R7.reuse, -R29.reuse ;  /* 0x00000007b0b07223 */ /* 0x180fe2000001081d */
[-CC-:B------:R-:W-:Y:S01]  /*5970*/  FFMA.FTZ R204, R204, R7.reuse, -R29.reuse ;  /* 0x00000007cccc7223 */ /* 0x180fe2000001081d */
[-CC-:B--2---:R-:W-:Y:S01]  /*5980*/  FFMA.FTZ R196, R206, R7.reuse, -R29.reuse ;  /* 0x00000007cec47223 */ /* 0x184fe2000001081d */
[-CC-:B------:R-:W-:Y:S01]  /*5990*/  FFMA.FTZ R208, R208, R7.reuse, -R29.reuse ;  /* 0x00000007d0d07223 */ /* 0x180fe2000001081d */
[-CC-:B------:R-:W-:Y:S01]  /*59a0*/  FFMA.FTZ R212, R212, R7.reuse, -R29.reuse ;  /* 0x00000007d4d47223 */ /* 0x180fe2000001081d */
[-CC-:B------:R-:W-:Y:S01]  /*59b0*/  FFMA.FTZ R41, R174, R7.reuse, -R29.reuse ;  /* 0x00000007ae297223 */ /* 0x180fe2000001081d */
[-CC-:B------:R-:W-:Y:S01]  /*59c0*/  FFMA.FTZ R72, R220, R7.reuse, -R29.reuse ;  /* 0x00000007dc487223 */ /* 0x180fe2000001081d */
[----:B------:R-:W2:Y:S01]  /*59d0*/  MUFU.TANH R170, R170 ;  /* 0x000000aa00aa7308 */ /* 0x000ea20000002400 */
[-CC-:B------:R-:W-:Y:S01]  /*59e0*/  FFMA.FTZ R80, R224, R7.reuse, -R29.reuse ;  /* 0x00000007e0507223 */ /* 0x180fe2000001081d */
[-CC-:B------:R-:W-:Y:S01]  /*59f0*/  FFMA.FTZ R49, R228, R7.reuse, -R29.reuse ;  /* 0x00000007e4317223 */ /* 0x180fe2000001081d */
[-C--:B------:R-:W-:Y:S01]  /*5a00*/  FFMA.FTZ R202, R226, R7.reuse, -R29 ;  /* 0x00000007e2ca7223 */ /* 0x080fe2000001081d */
[----:B------:R-:W-:Y:S01]  /*5a10*/  UIADD3 UR4, UR4, 0x380, URZ ;  /* 0x0000038004047890 */ /* 0x000fe2000fffe03f */
[----:B------:R-:W-:-:S03]  /*5a20*/  FMUL.FTZ R8, R8, R7 ;  /* 0x0000000708087220 */ /* 0x000fc60000410000 */
[----:B------:R3:W-:Y:S01]  /*5a30*/  MUFU.EX2 R27, R200 ;  /* 0x000000c8001b7308 */ /* 0x0007e20000000800 */
[----:B-1----:R-:W-:-:S04]  /*5a40*/  FMNMX.FTZ R39, R168, R39, !PT ;  /* 0x00000027a8277209 */ /* 0x002fc80007810000 */
[----:B------:R-:W-:-:S03]  /*5a50*/  FMNMX.FTZ R39, R86, R39, !PT ;  /* 0x0000002756277209 */ /* 0x000fc60007810000 */
[----:B------:R-:W-:Y:S01]  /*5a60*/  MUFU.EX2 R8, R8 ;  /* 0x0000000800087308 */ /* 0x000fe20000000800 */
[----:B--2---:R-:W-:Y:S01]  /*5a70*/  FMNMX.FTZ R6, R170, R39, !PT ;  /* 0x00000027aa067209 */ /* 0x004fe20007810000 */
[-CC-:B------:R-:W-:Y:S01]  /*5a80*/  FFMA.FTZ R39, R216, R7.reuse, -R29.reuse ;  /* 0x00000007d8277223 */ /* 0x180fe2000001081d */
[----:B---3--:R-:W-:-:S03]  /*5a90*/  FFMA.FTZ R200, R218, R7, -R29 ;  /* 0x00000007dac87223 */ /* 0x008fc6000001081d */
[----:B------:R-:W1:Y:S02]  /*5aa0*/  SHFL.BFLY PT, R45, R6, 0x2, 0x1f ;  /* 0x0c401f00062d7f89 */ /* 0x000e6400000e0000 */
[----:B------:R-:W2:Y:S08]  /*5ab0*/  MUFU.EX2 R11, R11 ;  /* 0x0000000b000b7308 */ /* 0x000eb00000000800 */
[----:B------:R-:W3:Y:S08]  /*5ac0*/  MUFU.EX2 R230, R230 ;  /* 0x000000e600e67308 */ /* 0x000ef00000000800 */
[----:B------:R-:W-:Y:S01]  /*5ad0*/  MUFU.EX2 R13, R13 ;  /* 0x0000000d000d7308 */ /* 0x000fe20000000800 */
[----:B--2---:R-:W-:Y:S01]  /*5ae0*/  FFMA.FTZ R3, R8, R3, R11 ;  /* 0x0000000308037223 */ /* 0x004fe2000001000b */
[----:B-1----:R-:W-:Y:S01]  /*5af0*/  FMNMX.FTZ R51, R6, R45, !PT ;  /* 0x0000002d06337209 */ /* 0x002fe20007810000 */
[-CC-:B------:R-:W-:Y:S01]  /*5b00*/  FFMA.FTZ R45, R76, R7.reuse, -R29.reuse ;  /* 0x000000074c2d7223 */ /* 0x180fe2000001081d */
[----:B------:R-:W-:-:S04]  /*5b10*/  FFMA.FTZ R76, R222, R7, -R29 ;  /* 0x00000007de4c7223 */ /* 0x000fc8000001081d */
[----:B------:R-:W1:Y:S01]  /*5b20*/  MUFU.EX2 R24, R24 ;  /* 0x0000001800187308 */ /* 0x000e620000000800 */
[----:B---3--:R-:W-:Y:S01]  /*5b30*/  F2FP.F16.F32.PACK_AB R180, R230, R11 ;  /* 0x0000000be6b4723e */ /* 0x008fe200000000ff */
[----:B------:R-:W2:Y:S01]  /*5b40*/  SHFL.BFLY PT, R12, R51, 0x1, 0x1f ;  /* 0x0c201f00330c7f89 */ /* 0x000ea200000e0000 */
[----:B------:R-:W-:-:S05]  /*5b50*/  IMAD.MOV.U32 R11, RZ, RZ, R10 ;  /* 0x000000ffff0b7224 */ /* 0x000fca00078e000a */
[----:B------:R-:W-:Y:S08]  /*5b60*/  MUFU.EX2 R15, R15 ;  /* 0x0000000f000f7308 */ /* 0x000ff00000000800 */
[----:B------:R-:W3:Y:S01]  /*5b70*/  MUFU.EX2 R192, R192 ;  /* 0x000000c000c07308 */ /* 0x000ee20000000800 */
[----:B-1----:R-:W-:-:S07]  /*5b80*/  F2FP.F16.F32.PACK_AB R182, R24, R13 ;  /* 0x0000000d18b6723e */ /* 0x002fce00000000ff */
[----:B------:R-:W-:Y:S01]  /*5b90*/  MUFU.EX2 R31, R176 ;  /* 0x000000b0001f7308 */ /* 0x000fe20000000800 */
[----:B--2---:R-:W-:-:S05]  /*5ba0*/  FMNMX.FTZ R12, R51, R12, !PT ;  /* 0x0000000c330c7209 */ /* 0x004fca0007810000 */
[----:B------:R-:W-:Y:S01]  /*5bb0*/  FADD.FTZ R6, -R12, R9 ;  /* 0x000000090c067221 */ /* 0x000fe20000010100 */
[----:B------:R-:W-:Y:S01]  /*5bc0*/  IMAD.U32 R9, RZ, RZ, UR7 ;  /* 0x00000007ff097e24 */ /* 0x000fe2000f8e00ff */
[----:B------:R-:W-:Y:S01]  /*5bd0*/  MUFU.EX2 R33, R204 ;  /* 0x000000cc00217308 */ /* 0x000fe20000000800 */
[----:B---3--:R-:W-:Y:S01]  /*5be0*/  F2FP.F16.F32.PACK_AB R174, R192, R27 ;  /* 0x0000001bc0ae723e */ /* 0x008fe200000000ff */
[----:B------:R-:W-:Y:S02]  /*5bf0*/  FMUL.FTZ R6, R6, R7 ;  /* 0x0000000706067220 */ /* 0x000fe40000410000 */
[----:B------:R-:W-:-:S04]  /*5c00*/  @!P1 IADD3 R9, R9, 0x34840, RZ ;  /* 0x0003484009099810 */ /* 0x000fc80007ffe0ff */
[----:B------:R-:W-:Y:S01]  /*5c10*/  MUFU.EX2 R6, R6 ;  /* 0x0000000600067308 */ /* 0x000fe20000000800 */
[----:B------:R-:W-:-:S07]  /*5c20*/  @!P1 PRMT R9, RZ, 0x654, R9 ;  /* 0x00000654ff099816 */ /* 0x000fce0000000009 */
[----:B------:R-:W-:Y:S08]  /*5c30*/  MUFU.EX2 R196, R196 ;  /* 0x000000c400c47308 */ /* 0x000ff00000000800 */
[----:B------:R-:W-:Y:S08]  /*5c40*/  MUFU.EX2 R35, R208 ;  /* 0x000000d000237308 */ /* 0x000ff00000000800 */
[----:B------:R-:W-:Y:S08]  /*5c50*/  MUFU.EX2 R37, R212 ;  /* 0x000000d400257308 */ /* 0x000ff00000000800 */
[----:B------:R-:W-:Y:S01]  /*5c60*/  MUFU.EX2 R39, R39 ;  /* 0x0000002700277308 */ /* 0x000fe20000000800 */
[----:B------:R-:W-:-:S02]  /*5c70*/  WARPGROUP.DEPBAR.LE gsb0, 0x0 ;  /* 0x00008000000079c5 */ /* 0x000fc40000010000 */
[----:B------:R-:W-:Y:S01]  /*5c80*/  WARPGROUP.ARRIVE ;  /* 0x00000000000079c5 */ /* 0x000fe20000000000 */
[-CC-:B------:R-:W-:Y:S01]  /*5c90*/  FFMA.FTZ R152, R190, R7.reuse, -R29.reuse ;  /* 0x00000007be987223 */ /* 0x180fe2000001081d */
[-CC-:B------:R-:W-:Y:S01]  /*5ca0*/  FFMA.FTZ R154, R194, R7.reuse, -R29.reuse ;  /* 0x00000007c29a7223 */ /* 0x180fe2000001081d */
[-CC-:B------:R-:W-:Y:S01]  /*5cb0*/  FFMA.FTZ R190, R198, R7.reuse, -R29.reuse ;  /* 0x00000007c6be7223 */ /* 0x180fe2000001081d */
[-CC-:B------:R-:W-:Y:S01]  /*5cc0*/  FFMA.FTZ R194, R178, R7.reuse, -R29.reuse ;  /* 0x00000007b2c27223 */ /* 0x180fe2000001081d */
[----:B------:R-:W-:Y:S01]  /*5cd0*/  FFMA.FTZ R198, R172, R7, -R29 ;  /* 0x00000007acc67223 */ /* 0x000fe2000001081d */
[----:B------:R-:W-:Y:S01]  /*5ce0*/  HGMMA.64x128x16.F32 R88, R156, gdesc[UR12].tnspB, R88, gsb0 ;  /* 0x41e0000c9c587df0 */ /* 0x000fe20008000858 */
[----:B------:R-:W-:Y:S01]  /*5cf0*/  UMOV UR14, UR10 ;  /* 0x0000000a000e7c82 */ /* 0x000fe20008000000 */
[----:B------:R-:W-:Y:S01]  /*5d00*/  UMOV UR15, 0x40000040 ;  /* 0x40000040000f7882 */ /* 0x000fe20000000000 */
[----:B------:R-:W-:Y:S01]  /*5d10*/  UMOV UR10, UR4 ;  /* 0x00000004000a7c82 */ /* 0x000fe20008000000 */
[----:B------:R-:W1:Y:S01]  /*5d20*/  MUFU.EX2 R152, R152 ;  /* 0x0000009800987308 */ /* 0x000e620000000800 */
[----:B------:R-:W-:-:S07]  /*5d30*/  UMOV UR4, UR39 ;  /* 0x0000002700047c82 */ /* 0x000fce0008000000 */
[----:B------:R-:W2:Y:S08]  /*5d40*/  MUFU.EX2 R154, R154 ;  /* 0x0000009a009a7308 */ /* 0x000eb00000000800 */
[----:B------:R-:W3:Y:S01]  /*5d50*/  MUFU.EX2 R190, R190 ;  /* 0x000000be00be7308 */ /* 0x000ee20000000800 */
[----:B-1----:R-:W-:-:S07]  /*5d60*/  F2FP.F16.F32.PACK_AB R176, R152, R15 ;  /* 0x0000000f98b0723e */ /* 0x002fce00000000ff */
[----:B------:R-:W-:Y:S01]  /*5d70*/  MUFU.EX2 R194, R194 ;  /* 0x000000c200c27308 */ /* 0x000fe20000000800 */
[----:B--2---:R-:W-:-:S07]  /*5d80*/  F2FP.F16.F32.PACK_AB R178, R154, R21 ;  /* 0x000000159ab2723e */ /* 0x004fce00000000ff */
[----:B------:R-:W-:Y:S01]  /*5d90*/  MUFU.EX2 R198, R198 ;  /* 0x000000c600c67308 */ /* 0x000fe20000000800 */
[----:B---3--:R-:W-:-:S07]  /*5da0*/  F2FP.F16.F32.PACK_AB R172, R190, R25 ;  /* 0x00000019beac723e */ /* 0x008fce00000000ff */
[----:B------:R-:W-:Y:S08]  /*5db0*/  MUFU.EX2 R41, R41 ;  /* 0x0000002900297308 */ /* 0x000ff00000000800 */
[----:B------:R-:W-:Y:S08]  /*5dc0*/  MUFU.EX2 R200, R200 ;  /* 0x000000c800c87308 */ /* 0x000ff00000000800 */
[----:B------:R-:W-:Y:S08]  /*5dd0*/  MUFU.EX2 R43, R43 ;  /* 0x0000002b002b7308 */ /* 0x000ff00000000800 */
[----:B------:R-:W-:Y:S08]  /*5de0*/  MUFU.EX2 R72, R72 ;  /* 0x0000004800487308 */ /* 0x000ff00000000800 */
[----:B------:R-:W-:Y:S08]  /*5df0*/  MUFU.EX2 R45, R45 ;  /* 0x0000002d002d7308 */ /* 0x000ff00000000800 */
[----:B------:R-:W-:Y:S08]  /*5e00*/  MUFU.EX2 R76, R76 ;  /* 0x0000004c004c7308 */ /* 0x000ff00000000800 */
[----:B------:R-:W-:Y:S08]  /*5e10*/  MUFU.EX2 R47, R47 ;  /* 0x0000002f002f7308 */ /* 0x000ff00000000800 */
[----:B------:R-:W1:Y:S08]  /*5e20*/  MUFU.EX2 R80, R80 ;  /* 0x0000005000507308 */ /* 0x000e700000000800 */
[----:B------:R-:W-:Y:S08]  /*5e30*/  MUFU.EX2 R49, R49 ;  /* 0x0000003100317308 */ /* 0x000ff00000000800 */
[----:B------:R-:W2:Y:S01]  /*5e40*/  MUFU.EX2 R202, R202 ;  /* 0x000000ca00ca7308 */ /* 0x000ea20000000800 */
[----:B------:R-:W-:-:S02]  /*5e50*/  WARPGROUP.DEPBAR.LE gsb0, 0x0 ;  /* 0x00008000000079c5 */ /* 0x000fc40000010000 */
[----:B------:R-:W-:Y:S01]  /*5e60*/  WARPGROUP.ARRIVE ;  /* 0x00000000000079c5 */ /* 0x000fe20000000000 */
[-CC-:B------:R-:W-:Y:S01]  /*5e70*/  FFMA.FTZ R156, R210, R7.reuse, -R29.reuse ;  /* 0x00000007d29c7223 */ /* 0x180fe2000001081d */
[-C--:B------:R-:W-:Y:S01]  /*5e80*/  FFMA.FTZ R158, R214, R7.reuse, -R29 ;  /* 0x00000007d69e7223 */ /* 0x080fe2000001081d */
[----:B------:R-:W-:-:S03]  /*5e90*/  FMUL.FTZ R29, R12, R7 ;  /* 0x000000070c1d7220 */ /* 0x000fc60000410000 */
[----:B------:R-:W-:Y:S01]  /*5ea0*/  HGMMA.64x128x16.F32 R88, R160, gdesc[UR12].tnspB, R88, gsb0 ;  /* 0x41e0000ca0587df0 */ /* 0x000fe20008000858 */
[-CC-:B------:R-:W-:Y:S01]  /*5eb0*/  FFMA.FTZ R177, R30, R7.reuse, -R29.reuse ;  /* 0x000000071eb17223 */ /* 0x180fe2000001081d */
[-CC-:B------:R-:W-:Y:S01]  /*5ec0*/  FFMA.FTZ R30, R36, R7.reuse, -R29.reuse ;  /* 0x00000007241e7223 */ /* 0x180fe2000001081d */
[----:B------:R-:W-:Y:S01]  /*5ed0*/  IMAD.U32 R36, RZ, RZ, UR11 ;  /* 0x0000000bff247e24 */ /* 0x000fe2000f8e00ff */
[----:B------:R-:W-:Y:S01]  /*5ee0*/  UMOV UR11, 0x40000040 ;  /* 0x40000040000b7882 */ /* 0x000fe20000000000 */
[-CC-:B------:R-:W-:Y:S01]  /*5ef0*/  FFMA.FTZ R181, R14, R7.reuse, -R29.reuse ;  /* 0x000000070eb57223 */ /* 0x180fe2000001081d */
[-CC-:B------:R-:W-:Y:S01]  /*5f00*/  FFMA.FTZ R183, R26, R7.reuse, -R29.reuse ;  /* 0x000000071ab77223 */ /* 0x180fe2000001081d */
[-CC-:B------:R-:W-:Y:S01]  /*5f10*/  FFMA.FTZ R28, R28, R7.reuse, -R29.reuse ;  /* 0x000000071c1c7223 */ /* 0x180fe2000001081d */
[----:B------:R-:W-:Y:S01]  /*5f20*/  @!P1 VIADD R36, R36, 0x34860 ;  /* 0x0003486024249836 */ /* 0x000fe20000000000 */
[----:B------:R-:W-:Y:S01]  /*5f30*/  MUFU.EX2 R177, R177 ;  /* 0x000000b100b17308 */ /* 0x000fe20000000800 */
[-CC-:B------:R-:W-:Y:S01]  /*5f40*/  FFMA.FTZ R179, R34, R7.reuse, -R29.reuse ;  /* 0x0000000722b37223 */ /* 0x180fe2000001081d */
[-CC-:B------:R-:W-:Y:S01]  /*5f50*/  FFMA.FTZ R173, R38, R7.reuse, -R29.reuse ;  /* 0x0000000726ad7223 */ /* 0x180fe2000001081d */
[-CC-:B------:R-:W-:Y:S01]  /*5f60*/  FFMA.FTZ R175, R42, R7.reuse, -R29.reuse ;  /* 0x000000072aaf7223 */ /* 0x180fe2000001081d */
[----:B------:R-:W-:Y:S01]  /*5f70*/  @!P1 PRMT R38, RZ, 0x654, R36 ;  /* 0x00000654ff269816 */ /* 0x000fe20000000024 */
[-CC-:B------:R-:W-:Y:S01]  /*5f80*/  FFMA.FTZ R26, R44, R7.reuse, -R29.reuse ;  /* 0x000000072c1a7223 */ /* 0x180fe2000001081d */
[-CC-:B------:R-:W-:Y:S01]  /*5f90*/  FFMA.FTZ R169, R46, R7.reuse, -R29.reuse ;  /* 0x000000072ea97223 */ /* 0x180fe2000001081d */
[-CC-:B------:R-:W-:Y:S01]  /*5fa0*/  FFMA.FTZ R14, R48, R7.reuse, -R29.reuse ;  /* 0x00000007300e7223 */ /* 0x180fe2000001081d */
[----:B------:R-:W3:Y:S01]  /*5fb0*/  MUFU.EX2 R181, R181 ;  /* 0x000000b500b57308 */ /* 0x000ee20000000800 */
[-CC-:B------:R-:W-:Y:S01]  /*5fc0*/  FFMA.FTZ R171, R50, R7.reuse, -R29.reuse ;  /* 0x0000000732ab7223 */ /* 0x180fe2000001081d */
[-CC-:B------:R-:W-:Y:S01]  /*5fd0*/  FFMA.FTZ R153, R54, R7.reuse, -R29.reuse ;  /* 0x0000000736997223 */ /* 0x180fe2000001081d */
[-CC-:B------:R-:W-:Y:S01]  /*5fe0*/  FFMA.FTZ R34, R56, R7.reuse, -R29.reuse ;  /* 0x0000000738227223 */ /* 0x180fe2000001081d */
[-CC-:B------:R-:W-:Y:S01]  /*5ff0*/  FFMA.FTZ R155, R58, R7.reuse, -R29.reuse ;  /* 0x000000073a9b7223 */ /* 0x180fe2000001081d */
[-CC-:B------:R-:W-:Y:S01]  /*6000*/  FFMA.FTZ R60, R60, R7.reuse, -R29.reuse ;  /* 0x000000073c3c7223 */ /* 0x180fe2000001081d */
[-CC-:B------:R-:W-:Y:S01]  /*6010*/  FFMA.FTZ R62, R62, R7.reuse, -R29.reuse ;  /* 0x000000073e3e7223 */ /* 0x180fe2000001081d */
[-CC-:B------:R-:W-:Y:S01]  /*6020*/  FFMA.FTZ R64, R64, R7.reuse, -R29.reuse ;  /* 0x0000000740407223 */ /* 0x180fe2000001081d */
[----:B------:R-:W-:Y:S01]  /*6030*/  MUFU.EX2 R183, R183 ;  /* 0x000000b700b77308 */ /* 0x000fe20000000800 */
        /* <DEDUP_REMOVED lines=8> */
[----:B------:R-:W-:-:S07]  /*60c0*/  FFMA.FTZ R86, R86, R7, -R29 ;  /* 0x0000000756567223 */ /* 0x000fce000001081d */
[----:B------:R-:W-:Y:S08]  /*60d0*/  MUFU.EX2 R179, R179 ;  /* 0x000000b300b37308 */ /* 0x000ff00000000800 */
        /* <DEDUP_REMOVED lines=17> */
[----:B------:R-:W-:Y:S01]  /*61f0*/  FFMA.FTZ R20, R52, R7, -R29 ;  /* 0x0000000734147223 */ /* 0x000fe2000001081d */
[----:B------:R-:W-:Y:S01]  /*6200*/  MUFU.EX2 R60, R60 ;  /* 0x0000003c003c7308 */ /* 0x000fe20000000800 */
[----:B------:R-:W-:Y:S07]  /*6210*/  HGMMA.64x128x16.F32 R88, R164, gdesc[UR8].tnspB, R88, gsb0 ;  /* 0x41e00008a4587df0 */ /* 0x000fee0008000858 */
[----:B------:R-:W4:Y:S08]  /*6220*/  MUFU.EX2 R160, R160 ;  /* 0x000000a000a07308 */ /* 0x000f300000000800 */
[----:B------:R-:W5:Y:S08]  /*6230*/  MUFU.EX2 R162, R162 ;  /* 0x000000a200a27308 */ /* 0x000f700000000800 */
        /* <DEDUP_REMOVED lines=9> */
[----:B------:R-:W5:Y:S01]  /*62d0*/  MUFU.EX2 R84, R84 ;  /* 0x0000005400547308 */ /* 0x000f620000000800 */
[----:B------:R-:W-:-:S02]  /*62e0*/  WARPGROUP.DEPBAR.LE gsb0, 0x0 ;  /* 0x00008000000079c5 */ /* 0x000fc40000010000 */
[----:B------:R3:W-:Y:S05]  /*62f0*/  @!P1 SYNCS.ARRIVE.TRANS64.RED.A1T0 RZ, [R9+URZ], RZ ;  /* 0x000000ff09ff99a7 */ /* 0x0007ea000810043f */
[----:B------:R-:W5:Y:S01]  /*6300*/  MUFU.EX2 R165, R82 ;  /* 0x0000005200a57308 */ /* 0x000f620000000800 */
[----:B-1----:R-:W-:Y:S02]  /*6310*/  F2FP.F16.F32.PACK_AB R164, R80, R47 ;  /* 0x0000002f50a4723e */ /* 0x002fe400000000ff */
[----:B--2---:R-:W-:Y:S01]  /*6320*/  F2FP.F16.F32.PACK_AB R166, R202, R49 ;  /* 0x00000031caa6723e */ /* 0x004fe200000000ff */
[----:B---3--:R-:W-:Y:S01]  /*6330*/  FFMA.FTZ R9, R6, R0, R181 ;  /* 0x0000000006097223 */ /* 0x008fe200000100b5 */
[----:B------:R-:W-:Y:S01]  /*6340*/  FADD.FTZ R0, R230, R3 ;  /* 0x00000003e6007221 */ /* 0x000fe20000010000 */
[----:B------:R1:W-:Y:S02]  /*6350*/  @!P1 SYNCS.ARRIVE.TRANS64.RED.A1T0 RZ, [R38+URZ], RZ ;  /* 0x000000ff26ff99a7 */ /* 0x0003e4000810043f */
[----:B------:R-:W-:Y:S01]  /*6360*/  MUFU.EX2 R167, R86 ;  /* 0x0000005600a77308 */ /* 0x000fe20000000800 */
[C---:B----4-:R-:W-:Y:S01]  /*6370*/  FADD.FTZ R36, R160.reuse, R9 ;  /* 0x00000009a0247221 */ /* 0x050fe20000010000 */
[----:B------:R-:W-:Y:S01]  /*6380*/  FADD.FTZ R3, R13, R0 ;  /* 0x000000000d037221 */ /* 0x000fe20000010000 */
[----:B------:R-:W-:-:S02]  /*6390*/  F2FP.F16.F32.PACK_AB R181, R160, R181 ;  /* 0x000000b5a0b5723e */ /* 0x000fc400000000ff */
[----:B------:R-:W-:Y:S01]  /*63a0*/  FADD.FTZ R9, R183, R36 ;  /* 0x00000024b7097221 */ /* 0x000fe20000010000 */
[----:B------:R-:W-:Y:S01]  /*63b0*/  FADD.FTZ R0, R24, R3 ;  /* 0x0000000318007221 */ /* 0x000fe20000010000 */
[C---:B------:R-:W-:Y:S02]  /*63c0*/  F2FP.F16.F32.PACK_AB R183, R28.reuse, R183 ;  /* 0x000000b71cb7723e */ /* 0x040fe400000000ff */
[----:B------:R-:W-:Y:S01]  /*63d0*/  FADD.FTZ R36, R28, R9 ;  /* 0x000000091c247221 */ /* 0x000fe20000010000 */
[----:B------:R-:W-:Y:S01]  /*63e0*/  FADD.FTZ R3, R15, R0 ;  /* 0x000000000f037221 */ /* 0x000fe20000010000 */
[----:B------:R-:W-:Y:S02]  /*63f0*/  F2FP.F16.F32.PACK_AB R160, R72, R43 ;  /* 0x0000002b48a0723e */ /* 0x000fe400000000ff */
[----:B------:R-:W-:Y:S01]  /*6400*/  FADD.FTZ R9, R177, R36 ;  /* 0x00000024b1097221 */ /* 0x000fe20000010000 */
[----:B------:R-:W-:Y:S01]  /*6410*/  FADD.FTZ R0, R152, R3 ;  /* 0x0000000398007221 */ /* 0x000fe20000010000 */
[----:B-----5:R-:W-:-:S02]  /*6420*/  F2FP.F16.F32.PACK_AB R177, R162, R177 ;  /* 0x000000b1a2b1723e */ /* 0x020fc400000000ff */
[----:B------:R-:W-:Y:S01]  /*6430*/  FADD.FTZ R36, R162, R9 ;  /* 0x00000009a2247221 */ /* 0x000fe20000010000 */
[----:B------:R-:W-:Y:S01]  /*6440*/  FADD.FTZ R3, R21, R0 ;  /* 0x0000000015037221 */ /* 0x000fe20000010000 */
[----:B------:R-:W-:Y:S02]  /*6450*/  F2FP.F16.F32.PACK_AB R152, R156, R35 ;  /* 0x000000239c98723e */ /* 0x000fe400000000ff */
[----:B------:R-:W-:Y:S01]  /*6460*/  FADD.FTZ R9, R179, R36 ;  /* 0x00000024b3097221 */ /* 0x000fe20000010000 */
[----:B------:R-:W-:Y:S01]  /*6470*/  FADD.FTZ R0, R154, R3 ;  /* 0x000000039a007221 */ /* 0x000fe20000010000 */
[----:B------:R-:W-:Y:S02]  /*6480*/  F2FP.F16.F32.PACK_AB R154, R158, R37 ;  /* 0x000000259e9a723e */ /* 0x000fe400000000ff */
[----:B------:R-:W-:Y:S01]  /*6490*/  FADD.FTZ R36, R30, R9 ;  /* 0x000000091e247221 */ /* 0x000fe20000010000 */
[----:B------:R-:W-:Y:S01]  /*64a0*/  FADD.FTZ R3, R25, R0 ;  /* 0x0000000019037221 */ /* 0x000fe20000010000 */
[-CC-:B------:R-:W-:Y:S01]  /*64b0*/  FFMA.FTZ R0, R168, R7.reuse, -R29.reuse ;  /* 0x00000007a8007223 */ /* 0x180fe2000001081d */
[----:B------:R-:W-:Y:S01]  /*64c0*/  FFMA.FTZ R29, R170, R7, -R29 ;  /* 0x00000007aa1d7223 */ /* 0x000fe2000001081d */
[----:B------:R-:W-:Y:S01]  /*64d0*/  FADD.FTZ R9, R173, R36 ;  /* 0x00000024ad097221 */ /* 0x000fe20000010000 */
[----:B------:R-:W-:Y:S01]  /*64e0*/  FADD.FTZ R36, R190, R3 ;  /* 0x00000003be247221 */ /* 0x000fe20000010000 */
[----:B------:R-:W-:-:S02]  /*64f0*/  F2FP.F16.F32.PACK_AB R179, R30, R179 ;  /* 0x000000b31eb3723e */ /* 0x000fc400000000ff */
[C---:B-1----:R-:W-:Y:S01]  /*6500*/  FADD.FTZ R38, R32.reuse, R9 ;  /* 0x0000000920267221 */ /* 0x042fe20000010000 */
[----:B------:R-:W-:Y:S01]  /*6510*/  FADD.FTZ R3, R27, R36 ;  /* 0x000000241b037221 */ /* 0x000fe20000010000 */
[----:B------:R-:W-:Y:S01]  /*6520*/  MUFU.EX2 R29, R29 ;  /* 0x0000001d001d7308 */ /* 0x000fe20000000800 */
[----:B------:R-:W-:Y:S01]  /*6530*/  F2FP.F16.F32.PACK_AB R173, R32, R173 ;  /* 0x000000ad20ad723e */ /* 0x000fe200000000ff */
[----:B------:R-:W-:Y:S01]  /*6540*/  FADD.FTZ R9, R175, R38 ;  /* 0x00000026af097221 */ /* 0x000fe20000010000 */
[----:B------:R-:W-:Y:S01]  /*6550*/  FADD.FTZ R36, R192, R3 ;  /* 0x00000003c0247221 */ /* 0x000fe20000010000 */
[C---:B------:R-:W-:Y:S02]  /*6560*/  F2FP.F16.F32.PACK_AB R175, R26.reuse, R175 ;  /* 0x000000af1aaf723e */ /* 0x040fe400000000ff */
[----:B------:R-:W-:Y:S01]  /*6570*/  FADD.FTZ R38, R26, R9 ;  /* 0x000000091a267221 */ /* 0x000fe20000010000 */
[----:B------:R-:W-:Y:S01]  /*6580*/  FADD.FTZ R3, R31, R36 ;  /* 0x000000241f037221 */ /* 0x000fe20000010000 */
[----:B------:R-:W-:-:S02]  /*6590*/  F2FP.F16.F32.PACK_AB R168, R194, R31 ;  /* 0x0000001fc2a8723e */ /* 0x000fc400000000ff */
[----:B------:R-:W-:Y:S01]  /*65a0*/  FADD.FTZ R9, R169, R38 ;  /* 0x00000026a9097221 */ /* 0x000fe20000010000 */
[----:B------:R-:W-:Y:S01]  /*65b0*/  FADD.FTZ R24, R194, R3 ;  /* 0x00000003c2187221 */ /* 0x000fe20000010000 */
[C---:B------:R-:W-:Y:S02]  /*65c0*/  F2FP.F16.F32.PACK_AB R169, R14.reuse, R169 ;  /* 0x000000a90ea9723e */ /* 0x040fe400000000ff */
        /* <DEDUP_REMOVED lines=8> */
[----:B------:R-:W-:Y:S02]  /*6650*/  F2FP.F16.F32.PACK_AB R162, R76, R45 ;  /* 0x0000002d4ca2723e */ /* 0x000fe400000000ff */
[----:B------:R-:W-:Y:S01]  /*6660*/  FADD.FTZ R9, R153, R28 ;  /* 0x0000001c99097221 */ /* 0x000fe20000010000 */
[----:B------:R-:W-:Y:S01]  /*6670*/  FADD.FTZ R24, R156, R3 ;  /* 0x000000039c187221 */ /* 0x000fe20000010000 */
[C---:B------:R-:W-:Y:S02]  /*6680*/  F2FP.F16.F32.PACK_AB R153, R34.reuse, R153 ;  /* 0x000000992299723e */ /* 0x040fe400000000ff */
[----:B------:R-:W-:Y:S01]  /*6690*/  FADD.FTZ R28, R34, R9 ;  /* 0x00000009221c7221 */ /* 0x000fe20000010000 */
[----:B------:R-:W-:Y:S01]  /*66a0*/  FADD.FTZ R3, R37, R24 ;  /* 0x0000001825037221 */ /* 0x000fe20000010000 */
[----:B------:R1:W2:Y:S01]  /*66b0*/  MUFU.EX2 R9, R0 ;  /* 0x0000000000097308 */ /* 0x0002a20000000800 */
[----:B------:R-:W-:Y:S01]  /*66c0*/  F2FP.F16.F32.PACK_AB R156, R198, R39 ;  /* 0x00000027c69c723e */ /* 0x000fe200000000ff */
        /* <DEDUP_REMOVED lines=10> */
[----:B------:R-:W-:-:S03]  /*6770*/  FADD.FTZ R3, R41, R14 ;  /* 0x0000000e29037221 */ /* 0x000fc60000010000 */
        /* <DEDUP_REMOVED lines=11> */
[----:B-1----:R-:W-:Y:S01]  /*6830*/  FADD.FTZ R0, R76, R3 ;  /* 0x000000034c007221 */ /* 0x002fe20000010000 */
[C---:B------:R-:W-:Y:S02]  /*6840*/  F2FP.F16.F32.PACK_AB R163, R84.reuse, R163 ;  /* 0x000000a354a3723e */ /* 0x040fe400000000ff */
[----:B------:R-:W-:Y:S01]  /*6850*/  FADD.FTZ R28, R84, R28 ;  /* 0x0000001c541c7221 */ /* 0x000fe20000010000 */
[----:B------:R-:W-:-:S03]  /*6860*/  FADD.FTZ R3, R47, R0 ;  /* 0x000000002f037221 */ /* 0x000fc60000010000 */
[----:B------:R-:W-:Y:S01]  /*6870*/  FADD.FTZ R28, R165, R28 ;  /* 0x0000001ca51c7221 */ /* 0x000fe20000010000 */
[----:B------:R-:W-:Y:S01]  /*6880*/  FADD.FTZ R0, R80, R3 ;  /* 0x0000000350007221 */ /* 0x000fe20000010000 */
[C---:B--2---:R-:W-:Y:S02]  /*6890*/  F2FP.F16.F32.PACK_AB R165, R9.reuse, R165 ;  /* 0x000000a509a5723e */ /* 0x044fe400000000ff */
[----:B------:R-:W-:Y:S01]  /*68a0*/  FADD.FTZ R28, R9, R28 ;  /* 0x0000001c091c7221 */ /* 0x000fe20000010000 */
[----:B------:R-:W-:Y:S01]  /*68b0*/  FADD.FTZ R3, R49, R0 ;  /* 0x0000000031037221 */ /* 0x000fe20000010000 */
[----:B------:R-:W-:Y:S02]  /*68c0*/  IMAD.MOV.U32 R9, RZ, RZ, R12 ;  /* 0x000000ffff097224 */ /* 0x000fe400078e000c */
[----:B------:R-:W-:Y:S01]  /*68d0*/  FADD.FTZ R28, R167, R28 ;  /* 0x0000001ca71c7221 */ /* 0x000fe20000010000 */
[----:B------:R-:W-:Y:S01]  /*68e0*/  FADD.FTZ R3, R202, R3 ;  /* 0x00000003ca037221 */ /* 0x000fe20000010000 */
[----:B------:R-:W-:-:S02]  /*68f0*/  F2FP.F16.F32.PACK_AB R167, R29, R167 ;  /* 0x000000a71da7723e */ /* 0x000fc400000000ff */
[----:B------:R-:W-:Y:S01]  /*6900*/  FADD.FTZ R0, R29, R28 ;  /* 0x0000001c1d007221 */ /* 0x000fe20000010000 */
[----:B------:R-:W-:Y:S06]  /*6910*/  @P2 BRA `(.L_x_24) ;  /* 0xffffffd400a02947 */ /* 0x000fec000383ffff */
.L_x_15:
[----:B------:R-:W-:Y:S06]  /*6920*/  BAR.ARV 0x8, 0x120 ;  /* 0x0204800000007b1d */ /* 0x000fec0000002000 */
        /* <DEDUP_REMOVED lines=64> */
[----:B------:R-:W-:Y:S06]  /*6d30*/  @!P0 BRA `(.L_x_25) ;  /* 0x0000000000048947 */ /* 0x000fec0003800000 */
[----:B------:R-:W-:Y:S01]  /*6d40*/  BPT.TRAP 0x1 ;  /* 0x000000040000795c */ /* 0x000fe20000300000 */
.L_x_25:
[----:B------:R-:W-:Y:S01]  /*6d50*/  ULEA UR7, UR38, UR60, 0x3 ;  /* 0x0000003c26077291 */ /* 0x000fe2000f8e183f */
[----:B------:R-:W-:-:S04]  /*6d60*/  MOV R4, UR39 ;  /* 0x0000002700047c02 */ /* 0x000fc80008000f00 */
[----:B------:R-:W-:-:S04]  /*6d70*/  SHF.L.U32 R4, R4, 0x1f, RZ ;  /* 0x0000001f04047819 */ /* 0x000fc800000006ff */
[----:B------:R1:W2:Y:S01]  /*6d80*/  SYNCS.PHASECHK.TRANS64.TRYWAIT P2, [UR7+0x34850], R4 ;  /* 0x03485004ff0075a7 */ /* 0x0002a20008040147 */
[----:B------:R-:W-:Y:S05]  /*6d90*/  @!P0 BRA `(.L_x_26) ;  /* 0x0000000000048947 */ /* 0x000fea0003800000 */
[----:B------:R-:W-:Y:S01]  /*6da0*/  BPT.TRAP 0x1 ;  /* 0x000000040000795c */ /* 0x000fe20000300000 */
.L_x_26:
[----:B--2---:R-:W-:Y:S05]  /*6db0*/  @P2 BRA `(.L_x_27) ;  /* 0x0000000000082947 */ /* 0x004fea0003800000 */
[----:B------:R-:W2:Y:S02]  /*6dc0*/  SYNCS.PHASECHK.TRANS64.TRYWAIT P0, [UR7+0x34850], R4 ;  /* 0x03485004ff0075a7 */ /* 0x000ea40008000147 */
[----:B--2---:R-:W-:Y:S05]  /*6dd0*/  @!P0 BRA `(.L_x_28) ;  /* 0x0000004400ac8947 */ /* 0x004fea0003800000 */
.L_x_27:
[----:B------:R-:W-:Y:S01]  /*6de0*/  UIADD3 UR4, UR60, 0x400, URZ ;  /* 0x000004003c047890 */ /* 0x000fe2000fffe03f */
[----:B------:R-:W-:Y:S01]  /*6df0*/  WARPGROUP.ARRIVE ;  /* 0x00000000000079c5 */ /* 0x000fe20000000000 */
[----:B------:R-:W-:Y:S01]  /*6e00*/  UMOV UR11, 0x40000040 ;  /* 0x40000040000b7882 */ /* 0x000fe20000000000 */
[----:B------:R-:W3:Y:S01]  /*6e10*/  SHFL.BFLY PT, R9, R0, 0x2, 0x1f ;  /* 0x0c401f0000097f89 */ /* 0x000ee200000e0000 */
[----:B------:R-:W-:Y:S01]  /*6e20*/  USHF.R.U32.HI UR4, URZ, 0x4, UR4 ;  /* 0x000000043f047899 */ /* 0x000fe20008011604 */
[C---:B------:R-:W-:Y:S01]  /*6e30*/  IADD3 R93, P4, R16.reuse, 0x20, RZ ;  /* 0x00000020105d7810 */ /* 0x040fe20007f9e0ff */
[----:B------:R-:W-:Y:S01]  /*6e40*/  UIADD3 UR35, -UR36, URZ, URZ ;  /* 0x0000003f24237290 */ /* 0x000fe2000fffe13f */
[----:B-12---:R-:W1:Y:S01]  /*6e50*/  SHFL.BFLY PT, R4, R3, 0x2, 0x1f ;  /* 0x0c401f0003047f89 */ /* 0x006e6200000e0000 */
[----:B------:R-:W-:Y:S01]  /*6e60*/  ULOP3.LUT UR4, UR4, 0x3fff, URZ, 0xc0, !UPT ;  /* 0x00003fff04047892 */ /* 0x000fe2000f8ec03f */
[----:B------:R-:W-:Y:S01]  /*6e70*/  LOP3.LUT R92, R93, 0x380, RZ, 0xc0, !PT ;  /* 0x000003805d5c7812 */ /* 0x000fe200078ec0ff */
[----:B------:R-:W-:Y:S01]  /*6e80*/  UIADD3 UR34, -UR61, URZ, URZ ;  /* 0x0000003f3d227290 */ /* 0x000fe2000fffe13f */
[----:B------:R-:W-:Y:S01]  /*6e90*/  IADD3 R91, P5, R16, 0x40, RZ ;  /* 0x00000040105b7810 */ /* 0x000fe20007fbe0ff */
[----:B------:R-:W-:Y:S01]  /*6ea0*/  ULOP3.LUT UR4, UR4, 0x4000000, URZ, 0xfc, !UPT ;  /* 0x0400000004047892 */ /* 0x000fe2000f8efc3f */
[----:B------:R-:W-:Y:S01]  /*6eb0*/  SHF.R.U64 R92, R92, 0x3, RZ ;  /* 0x000000035c5c7819 */ /* 0x000fe200000012ff */
[----:B------:R-:W-:Y:S01]  /*6ec0*/  ULDC UR5, c[0x0][0xda8] ;  /* 0x00036a0000057ab9 */ /* 0x000fe20000000800 */
[----:B------:R-:W-:Y:S01]  /*6ed0*/  IADD3 R89, P6, R16, 0x60, RZ ;  /* 0x0000006010597810 */ /* 0x000fe20007fde0ff */
[----:B------:R-:W-:Y:S01]  /*6ee0*/  ULEA UR4, UR38, UR4, 0xb ;  /* 0x0000000426047291 */ /* 0x000fe2000f8e583f */
[----:B------:R-:W-:Y:S01]  /*6ef0*/  LOP3.LUT R92, R92, R93, RZ, 0x3c, !PT ;  /* 0x0000005d5c5c7212 */ /* 0x000fe200078e3cff */
[----:B------:R-:W-:Y:S01]  /*6f00*/  IMAD.X R93, RZ, RZ, R17, P4 ;  /* 0x000000ffff5d7224 */ /* 0x000fe200020e0611 */
[----:B------:R-:W-:Y:S01]  /*6f10*/  LOP3.LUT R90, R91, 0x380, RZ, 0xc0, !PT ;  /* 0x000003805b5a7812 */ /* 0x000fe200078ec0ff */
[----:B------:R-:W-:Y:S01]  /*6f20*/  UIADD3 UR6, UR4, 0x80, URZ ;  /* 0x0000008004067890 */ /* 0x000fe2000fffe03f */
[----:B------:R-:W-:Y:S01]  /*6f30*/  LOP3.LUT R88, R89, 0x380, RZ, 0xc0, !PT ;  /* 0x0000038059587812 */ /* 0x000fe200078ec0ff */
[----:B------:R-:W-:Y:S01]  /*6f40*/  ULDC.64 UR8, c[0x0][0xb70] ;  /* 0x0002dc0000087ab9 */ /* 0x000fe20000000a00 */
[----:B------:R-:W-:Y:S01]  /*6f50*/  UMOV UR10, UR4 ;  /* 0x00000004000a7c82 */ /* 0x000fe20008000000 */
[C---:B------:R-:W-:Y:S01]  /*6f60*/  IADD3 R11, P4, R16.reuse, 0x4060, RZ ;  /* 0x00004060100b7810 */ /* 0x040fe20007f9e0ff */
[----:B------:R-:W-:Y:S01]  /*6f70*/  HGMMA.64x128x16.F32 R24, R180, gdesc[UR8].tnspB, R24, gsb0 ;  /* 0x41e00008b4187df0 */ /* 0x000fe20008000818 */
[----:B------:R-:W-:Y:S01]  /*6f80*/  UMOV UR11, 0x40000040 ;  /* 0x40000040000b7882 */ /* 0x000fe20000000000 */
[----:B------:R-:W-:Y:S01]  /*6f90*/  UMOV UR10, UR6 ;  /* 0x00000006000a7c82 */ /* 0x000fe20008000000 */
[----:B------:R-:W-:Y:S01]  /*6fa0*/  UIADD3 UR6, UR4, 0x100, URZ ;  /* 0x0000010004067890 */ /* 0x000fe2000fffe03f */
[----:B---3--:R-:W-:Y:S01]  /*6fb0*/  FADD.FTZ R0, R9, R0 ;  /* 0x0000000009007221 */ /* 0x008fe20000010000 */
[----:B------:R-:W-:Y:S01]  /*6fc0*/  IADD3 R9, P3, R16, 0x4040, RZ ;  /* 0x0000404010097810 */ /* 0x000fe20007f7e0ff */
[----:B-1----:R-:W-:Y:S01]  /*6fd0*/  FADD.FTZ R5, R4, R3 ;  /* 0x0000000304057221 */ /* 0x002fe20000010000 */
[----:B------:R-:W-:-:S02]  /*6fe0*/  SHF.R.U64 R90, R90, 0x3, RZ ;  /* 0x000000035a5a7819 */ /* 0x000fc400000012ff */
[----:B------:R-:W1:Y:S01]  /*6ff0*/  SHFL.BFLY PT, R3, R0, 0x1, 0x1f ;  /* 0x0c201f0000037f89 */ /* 0x000e6200000e0000 */
[----:B------:R-:W-:Y:S02]  /*7000*/  LOP3.LUT R8, R9, 0x380, RZ, 0xc0, !PT ;  /* 0x0000038009087812 */ /* 0x000fe400078ec0ff */
[----:B------:R-:W-:Y:S01]  /*7010*/  SHF.R.U64 R88, R88, 0x3, RZ ;  /* 0x0000000358587819 */ /* 0x000fe200000012ff */
[----:B------:R-:W2:Y:S01]  /*7020*/  SHFL.BFLY PT, R6, R5, 0x1, 0x1f ;  /* 0x0c201f0005067f89 */ /* 0x000ea200000e0000 */
[----:B------:R-:W-:Y:S02]  /*7030*/  SHF.R.U64 R8, R8, 0x3, RZ ;  /* 0x0000000308087819 */ /* 0x000fe400000012ff */
[----:B------:R-:W-:Y:S02]  /*7040*/  LOP3.LUT R4, R11, 0x380, RZ, 0xc0, !PT ;  /* 0x000003800b047812 */ /* 0x000fe400078ec0ff */
[----:B------:R-:W-:Y:S01]  /*7050*/  LOP3.LUT R8, R8, R9, RZ, 0x3c, !PT ;  /* 0x0000000908087212 */ /* 0x000fe200078e3cff */
[----:B------:R-:W-:Y:S01]  /*7060*/  IMAD.X R9, RZ, RZ, R17, P3 ;  /* 0x000000ffff097224 */ /* 0x000fe200018e0611 */
[----:B------:R-:W-:-:S02]  /*7070*/  LOP3.LUT R90, R90, R91, RZ, 0x3c, !PT ;  /* 0x0000005b5a5a7212 */ /* 0x000fc400078e3cff */
[----:B------:R-:W-:Y:S01]  /*7080*/  LOP3.LUT R88, R88, R89, RZ, 0x3c, !PT ;  /* 0x0000005958587212 */ /* 0x000fe200078e3cff */
[----:B------:R-:W-:Y:S01]  /*7090*/  IMAD.X R89, RZ, RZ, R17, P6 ;  /* 0x000000ffff597224 */ /* 0x000fe200030e0611 */
[----:B------:R-:W-:Y:S02]  /*70a0*/  SHF.R.U64 R4, R4, 0x3, RZ ;  /* 0x0000000304047819 */ /* 0x000fe400000012ff */
[----:B------:R-:W-:Y:S02]  /*70b0*/  IADD3.X R91, RZ, R17, RZ, P5, !PT ;  /* 0x00000011ff5b7210 */ /* 0x000fe40002ffe4ff */
[----:B------:R-:W-:Y:S01]  /*70c0*/  R2UR UR12, R23 ;  /* 0x00000000170c72ca */ /* 0x000fe200000e0000 */
[----:B------:R-:W-:Y:S01]  /*70d0*/  IMAD.MOV.U32 R23, RZ, RZ, -0x800000 ;  /* 0xff800000ff177424 */ /* 0x000fe200078e00ff */
[----:B------:R-:W-:Y:S02]  /*70e0*/  MOV R93, R92 ;  /* 0x0000005c005d7202 */ /* 0x000fe40000000f00 */
[----:B------:R-:W-:Y:S01]  /*70f0*/  IADD3 R21, P0, R16, 0x4000, RZ ;  /* 0x0000400010157810 */ /* 0x000fe20007f1e0ff */
[----:B-1----:R-:W-:Y:S01]  /*7100*/  FADD.FTZ R13, R0, R3 ;  /* 0x00000003000d7221 */ /* 0x002fe20000010000 */
[----:B------:R-:W-:-:S02]  /*7110*/  LOP3.LUT R4, R4, R11, RZ, 0x3c, !PT ;  /* 0x0000000b04047212 */ /* 0x000fc400078e3cff */
[----:B------:R-:W-:Y:S01]  /*7120*/  MOV R92, R90 ;  /* 0x0000005a005c7202 */ /* 0x000fe20000000f00 */
[----:B--2---:R-:W-:Y:S01]  /*7130*/  FADD.FTZ R11, R5, R6 ;  /* 0x00000006050b7221 */ /* 0x004fe20000010000 */
[----:B------:R-:W-:Y:S02]  /*7140*/  FSETP.NE.FTZ.AND P3, PT, R13, RZ, PT ;  /* 0x000000ff0d00720b */ /* 0x000fe40003f75000 */
[----:B------:R-:W-:Y:S01]  /*7150*/  MOV R91, R88 ;  /* 0x00000058005b7202 */ /* 0x000fe20000000f00 */
[----:B------:R-:W-:Y:S01]  /*7160*/  UIMAD UR34, UR5, UR34, UR12 ;  /* 0x00000022052272a4 */ /* 0x000fe2000f8e020c */
[----:B------:R-:W-:Y:S01]  /*7170*/  MOV R88, R8 ;  /* 0x0000000800587202 */ /* 0x000fe20000000f00 */
[----:B------:R-:W-:Y:S01]  /*7180*/  IMAD.U32 R9, RZ, RZ, UR7 ;  /* 0x00000007ff097e24 */ /* 0x000fe2000f8e00ff */
[----:B------:R-:W-:Y:S01]  /*7190*/  LOP3.LUT R20, R21, 0x380, RZ, 0xc0, !PT ;  /* 0x0000038015147812 */ /* 0x000fe200078ec0ff */
[----:B------:R-:W-:Y:S01]  /*71a0*/  USHF.L.U32 UR34, UR34, 0x7, URZ ;  /* 0x0000000722227899 */ /* 0x000fe2000800063f */
[----:B------:R-:W-:Y:S01]  /*71b0*/  IADD3 R15, P2, R16, 0x4020, RZ ;  /* 0x00004020100f7810 */ /* 0x000fe20007f5e0ff */
[----:B------:R-:W-:Y:S01]  /*71c0*/  @!P1 VIADD R9, R9, 0x34860 ;  /* 0x0003486009099836 */ /* 0x000fe20000000000 */
[----:B------:R-:W-:Y:S01]  /*71d0*/  FSETP.NE.FTZ.AND P5, PT, R11, RZ, PT ;  /* 0x000000ff0b00720b */ /* 0x000fe20003fb5000 */
[----:B------:R-:W-:Y:S01]  /*71e0*/  ULDC UR7, c[0x0][0xa88] ;  /* 0x0002a20000077ab9 */ /* 0x000fe20000000800 */
[----:B------:R-:W-:Y:S01]  /*71f0*/  SHF.R.U64 R20, R20, 0x3, RZ ;  /* 0x0000000314147819 */ /* 0x000fe200000012ff */
[----:B------:R-:W-:Y:S01]  /*7200*/  @P3 MUFU.LG2 R8, R13 ;  /* 0x0000000d00083308 */ /* 0x000fe20000000c00 */
[----:B------:R-:W-:Y:S01]  /*7210*/  LOP3.LUT R14, R15, 0x380, RZ, 0xc0, !PT ;  /* 0x000003800f0e7812 */ /* 0x000fe200078ec0ff */
[----:B------:R-:W-:Y:S01]  /*7220*/  ULDC.64 UR12, c[0x0][0x208] ;  /* 0x00008200000c7ab9 */ /* 0x000fe20000000a00 */
[----:B------:R-:W-:Y:S01]  /*7230*/  LOP3.LUT R20, R20, R21, RZ, 0x3c, !PT ;  /* 0x0000001514147212 */ /* 0x000fe200078e3cff */
[----:B------:R-:W-:Y:S01]  /*7240*/  IMAD.X R21, RZ, RZ, R17, P0 ;  /* 0x000000ffff157224 */ /* 0x000fe200000e0611 */
[----:B------:R-:W-:-:S02]  /*7250*/  SHF.R.U64 R14, R14, 0x3, RZ ;  /* 0x000000030e0e7819 */ /* 0x000fc400000012ff */
[----:B------:R-:W-:Y:S02]  /*7260*/  IADD3.X R5, RZ, R17, RZ, P4, !PT ;  /* 0x00000011ff057210 */ /* 0x000fe400027fe4ff */
[----:B------:R-:W-:Y:S01]  /*7270*/  LOP3.LUT R14, R14, R15, RZ, 0x3c, !PT ;  /* 0x0000000f0e0e7212 */ /* 0x000fe200078e3cff */
[----:B------:R-:W-:Y:S01]  /*7280*/  IMAD.X R15, RZ, RZ, R17, P2 ;  /* 0x000000ffff0f7224 */ /* 0x000fe200010e0611 */
[----:B------:R-:W-:Y:S01]  /*7290*/  MOV R90, R20 ;  /* 0x00000014005a7202 */ /* 0x000fe20000000f00 */
[----:B------:R-:W-:Y:S01]  /*72a0*/  @P3 FMUL.FTZ R20, R7, 0.69314718246459960938 ;  /* 0x3f31721807143820 */ /* 0x000fe20000410000 */
[----:B------:R-:W-:Y:S01]  /*72b0*/  MOV R6, RZ ;  /* 0x000000ff00067202 */ /* 0x000fe20000000f00 */
[----:B------:R-:W1:Y:S01]  /*72c0*/  @P5 MUFU.LG2 R0, R11 ;  /* 0x0000000b00005308 */ /* 0x000e620000000c00 */
[----:B------:R-:W-:Y:S01]  /*72d0*/  MOV R89, R14 ;  /* 0x0000000e00597202 */ /* 0x000fe20000000f00 */
[----:B------:R-:W-:Y:S01]  /*72e0*/  IMAD.MOV.U32 R14, RZ, RZ, RZ ;  /* 0x000000ffff0e7224 */ /* 0x000fe200078e00ff */
[----:B------:R-:W-:-:S02]  /*72f0*/  LOP3.LUT R95, R16, 0x380, RZ, 0xc0, !PT ;  /* 0x00000380105f7812 */ /* 0x000fc400078ec0ff */
[----:B------:R-:W-:Y:S02]  /*7300*/  @!P1 PRMT R9, RZ, 0x654, R9 ;  /* 0x00000654ff099816 */ /* 0x000fe40000000009 */
[----:B------:R-:W-:Y:S01]  /*7310*/  SHF.R.U64 R95, R95, 0x3, RZ ;  /* 0x000000035f5f7819 */ /* 0x000fe200000012ff */
[----:B------:R2:W3:Y:S01]  /*7320*/  @P5 MUFU.RCP R6, R11 ;  /* 0x0000000b00065308 */ /* 0x0004e20000001000 */
[----:B------:R-:W-:Y:S02]  /*7330*/  MOV R3, 0xff800000 ;  /* 0xff80000000037802 */ /* 0x000fe40000000f00 */
[----:B------:R-:W-:Y:S01]  /*7340*/  LOP3.LUT R94, R95, R16, RZ, 0x3c, !PT ;  /* 0x000000105f5e7212 */ /* 0x000fe200078e3cff */
[----:B------:R-:W-:Y:S01]  /*7350*/  IMAD.MOV.U32 R95, RZ, RZ, R17 ;  /* 0x000000ffff5f7224 */ /* 0x000fe200078e0011 */
[----:B------:R-:W-:-:S03]  /*7360*/  LOP3.LUT P0, RZ, R22, 0x3, RZ, 0xc0, !PT ;  /* 0x0000000316ff7812 */ /* 0x000fc6000780c0ff */
[----:B------:R4:W5:Y:S01]  /*7370*/  @P3 MUFU.RCP R14, R13 ;  /* 0x0000000d000e3308 */ /* 0x0009620000001000 */
[----:B------:R-:W-:Y:S01]  /*7380*/  MOV R94, R94 ;  /* 0x0000005e005e7202 */ /* 0x000fe20000000f00 */
[----:B-1----:R-:W-:Y:S01]  /*7390*/  @P5 FMUL.FTZ R0, R0, 0.69314718246459960938 ;  /* 0x3f31721800005820 */ /* 0x002fe20000410000 */
[----:B------:R-:W-:-:S04]  /*73a0*/  IADD3 R95, R186, UR34, RZ ;  /* 0x00000022ba5f7c10 */ /* 0x000fc8000fffe0ff */
[----:B--2---:R-:W-:-:S04]  /*73b0*/  IADD3 R11, R95, 0x8, RZ ;  /* 0x000000085f0b7810 */ /* 0x004fc80007ffe0ff */
[----:B------:R-:W-:Y:S02]  /*73c0*/  ISETP.GE.OR P2, PT, R11, UR7, P0 ;  /* 0x000000070b007c0c */ /* 0x000fe40008746670 */
[----:B------:R-:W-:Y:S01]  /*73d0*/  ISETP.GE.OR P0, PT, R95, UR7, P0 ;  /* 0x000000075f007c0c */ /* 0x000fe20008706670 */
[----:B------:R-:W-:Y:S02]  /*73e0*/  WARPGROUP.DEPBAR.LE gsb0, 0x0 ;  /* 0x00008000000079c5 */ /* 0x000fe40000010000 */
[----:B------:R-:W-:-:S06]  /*73f0*/  WARPGROUP.ARRIVE ;  /* 0x00000000000079c5 */ /* 0x000fcc0000000000 */
[----:B------:R-:W-:Y:S01]  /*7400*/  HGMMA.64x128x16.F32 R24, R176, gdesc[UR8].tnspB, R24, gsb0 ;  /* 0x41e00008b0187df0 */ /* 0x000fe20008000818 */
[----:B------:R-:W-:Y:S01]  /*7410*/  UMOV UR10, UR6 ;  /* 0x00000006000a7c82 */ /* 0x000fe20008000000 */
[----:B------:R-:W-:Y:S01]  /*7420*/  UMOV UR11, 0x40000040 ;  /* 0x40000040000b7882 */ /* 0x000fe20000000000 */
[----:B------:R-:W-:Y:S01]  /*7430*/  UIADD3 UR6, UR4, 0x180, URZ ;  /* 0x0000018004067890 */ /* 0x000fe2000fffe03f */
        /* <DEDUP_REMOVED lines=17> */
[----:B------:R-:W-:Y:S02]  /*7550*/  UIADD3 UR6, UR4, 0x300, URZ ;  /* 0x0000030004067890 */ /* 0x000fe4000fffe03f */
[----:B------:R-:W-:Y:S01]  /*7560*/  UIADD3 UR4, UR4, 0x380, URZ ;  /* 0x0000038004047890 */ /* 0x000fe2000fffe03f */
[----:B------:R-:W-:Y:S02]  /*7570*/  WARPGROUP.DEPBAR.LE gsb0, 0x0 ;  /* 0x00008000000079c5 */ /* 0x000fe40000010000 */
[----:B------:R-:W-:-:S06]  /*7580*/  WARPGROUP.ARRIVE ;  /* 0x00000000000079c5 */ /* 0x000fcc0000000000 */
[----:B------:R-:W-:Y:S01]  /*7590*/  HGMMA.64x128x16.F32 R24, R156, gdesc[UR8].tnspB, R24, gsb0 ;  /* 0x41e000089c187df0 */ /* 0x000fe20008000818 */
[----:B------:R-:W-:Y:S01]  /*75a0*/  UMOV UR10, UR6 ;  /* 0x00000006000a7c82 */ /* 0x000fe20008000000 */
[----:B------:R-:W-:Y:S01]  /*75b0*/  UMOV UR11, 0x40000040 ;  /* 0x40000040000b7882 */ /* 0x000fe20000000000 */
[----:B------:R-:W-:Y:S02]  /*75c0*/  WARPGROUP.DEPBAR.LE gsb0, 0x0 ;  /* 0x00008000000079c5 */ /* 0x000fe40000010000 */
[----:B------:R-:W-:-:S07]  /*75d0*/  WARPGROUP.ARRIVE ;  /* 0x00000000000079c5 */ /* 0x000fce0000000000 */
[----:B------:R-:W-:Y:S01]  /*75e0*/  HGMMA.64x128x16.F32 R24, R160, gdesc[UR8].tnspB, R24, gsb0 ;  /* 0x41e00008a0187df0 */ /* 0x000fe20008000818 */
[----:B------:R-:W-:Y:S01]  /*75f0*/  UMOV UR10, UR4 ;  /* 0x00000004000a7c82 */ /* 0x000fe20008000000 */
[----:B------:R-:W-:Y:S01]  /*7600*/  UMOV UR11, 0x40000040 ;  /* 0x40000040000b7882 */ /* 0x000fe20000000000 */
[----:B------:R-:W-:Y:S02]  /*7610*/  ULDC UR4, c[0x0][0xdb4] ;  /* 0x00036d0000047ab9 */ /* 0x000fe40000000800 */
[----:B------:R-:W-:-:S04]  /*7620*/  UIMAD UR35, UR4, UR35, UR61 ;  /* 0x00000023042372a4 */ /* 0x000fc8000f8e023d */
[----:B------:R-:W-:-:S04]  /*7630*/  USHF.R.S32.HI UR4, URZ, 0x1f, UR35 ;  /* 0x0000001f3f047899 */ /* 0x000fc80008011423 */
[----:B------:R-:W-:Y:S02]  /*7640*/  UIMAD UR6, UR4, UR8, URZ ;  /* 0x00000008040672a4 */ /* 0x000fe4000f8e023f */
[----:B------:R-:W-:Y:S02]  /*7650*/  UIMAD.WIDE.U32 UR4, UR35, UR8, URZ ;  /* 0x00000008230472a5 */ /* 0x000fe4000f8e003f */
[----:B------:R-:W-:Y:S01]  /*7660*/  UIMAD UR6, UR35, UR9, UR6 ;  /* 0x00000009230672a4 */ /* 0x000fe2000f8e0206 */
[----:B------:R-:W-:Y:S02]  /*7670*/  WARPGROUP.DEPBAR.LE gsb0, 0x0 ;  /* 0x00008000000079c5 */ /* 0x000fe40000010000 */
[----:B------:R-:W-:-:S06]  /*7680*/  WARPGROUP.ARRIVE ;  /* 0x00000000000079c5 */ /* 0x000fcc0000000000 */
[----:B------:R-:W-:Y:S01]  /*7690*/  HGMMA.64x128x16.F32 R24, R164, gdesc[UR8].tnspB, R24, gsb0 ;  /* 0x41e00008a4187df0 */ /* 0x000fe20008000818 */
[----:B------:R-:W-:Y:S02]  /*76a0*/  R2UR UR10, R18 ;  /* 0x00000000120a72ca */ /* 0x000fe400000e0000 */
[----:B------:R-:W-:Y:S01]  /*76b0*/  MOV R18, R4 ;  /* 0x0000000400127202 */ /* 0x000fe20000000f00 */
[----:B------:R-:W-:Y:S02]  /*76c0*/  IMAD.U32 R5, RZ, RZ, UR5 ;  /* 0x00000005ff057e24 */ /* 0x000fe4000f8e00ff */
[----:B------:R-:W-:Y:S01]  /*76d0*/  @P5 FMUL.FTZ R5, R7, 0.69314718246459960938 ;  /* 0x3f31721807055820 */ /* 0x000fe20000410000 */
[----:B------:R-:W-:Y:S01]  /*76e0*/  @P3 FMUL.FTZ R7, R8, 0.69314718246459960938 ;  /* 0x3f31721808073820 */ /* 0x000fe20000410000 */
[----:B------:R-:W-:Y:S01]  /*76f0*/  IMAD.U32 R4, RZ, RZ, UR4 ;  /* 0x00000004ff047e24 */ /* 0x000fe2000f8e00ff */
[----:B------:R-:W-:Y:S01]  /*7700*/  UIADD3 UR4, UR5, UR6, URZ ;  /* 0x0000000605047290 */ /* 0x000fe2000fffe03f */
[----:B------:R-:W-:Y:S01]  /*7710*/  @P5 FFMA.FTZ R3, R5, R10, R0 ;  /* 0x0000000a05035223 */ /* 0x000fe20000010000 */
[----:B------:R-:W-:Y:S01]  /*7720*/  @P3 FFMA.FTZ R23, R20, R12, R7 ;  /* 0x0000000c14173223 */ /* 0x000fe20000010007 */
[----:B------:R-:W-:Y:S01]  /*7730*/  IMAD.MOV.U32 R12, RZ, RZ, R4 ;  /* 0x000000ffff0c7224 */ /* 0x000fe200078e0004 */
[----:B------:R-:W1:Y:S02]  /*7740*/  LDC.64 R20, c[0x0][0xb78] ;  /* 0x0002de00ff147b82 */ /* 0x000e640000000a00 */
[----:B----4-:R-:W-:Y:S01]  /*7750*/  IMAD.U32 R13, RZ, RZ, UR4 ;  /* 0x00000004ff0d7e24 */ /* 0x010fe2000f8e00ff */
[----:B------:R-:W-:-:S06]  /*7760*/  USHF.R.S32.HI UR4, URZ, 0x1f, UR36 ;  /* 0x0000001f3f047899 */ /* 0x000fcc0008011424 */
[----:B-1----:R-:W-:Y:S01]  /*7770*/  IMAD R0, R20, UR4, RZ ;  /* 0x0000000414007c24 */ /* 0x002fe2000f8e02ff */
[----:B------:R-:W-:Y:S01]  /*7780*/  ULDC.64 UR4, c[0x0][0xb40] ;  /* 0x0002d00000047ab9 */ /* 0x000fe20000000a00 */
[----:B------:R-:W-:Y:S02]  /*7790*/  WARPGROUP.DEPBAR.LE gsb0, 0x0 ;  /* 0x00008000000079c5 */ /* 0x000fe40000010000 */
[----:B------:R1:W-:Y:S01]  /*77a0*/  @!P1 SYNCS.ARRIVE.TRANS64.RED.A1T0 RZ, [R9+URZ], RZ ;  /* 0x000000ff09ff99a7 */ /* 0x0003e2000810043f */
[-C--:B---3--:R-:W-:Y:S01]  /*77b0*/  FMUL.FTZ R4, R25, R6.reuse ;  /* 0x0000000619047220 */ /* 0x088fe20000410000 */
[----:B------:R-:W-:Y:S01]  /*77c0*/  FMUL.FTZ R5, R24, R6 ;  /* 0x0000000618057220 */ /* 0x000fe20000410000 */
[-C--:B-----5:R-:W-:Y:S01]  /*77d0*/  FMUL.FTZ R27, R27, R14.reuse ;  /* 0x0000000e1b1b7220 */ /* 0x0a0fe20000410000 */
[----:B------:R-:W-:Y:S01]  /*77e0*/  FMUL.FTZ R26, R26, R14 ;  /* 0x0000000e1a1a7220 */ /* 0x000fe20000410000 */
[-C--:B------:R-:W-:Y:S01]  /*77f0*/  FMUL.FTZ R29, R29, R6.reuse ;  /* 0x000000061d1d7220 */ /* 0x080fe20000410000 */
[----:B------:R-:W-:Y:S01]  /*7800*/  FMUL.FTZ R28, R28, R6 ;  /* 0x000000061c1c7220 */ /* 0x000fe20000410000 */
[-C--:B------:R-:W-:Y:S01]  /*7810*/  FMUL.FTZ R7, R31, R14.reuse ;  /* 0x0000000e1f077220 */ /* 0x080fe20000410000 */
[----:B------:R-:W-:Y:S01]  /*7820*/  FMUL.FTZ R30, R30, R14 ;  /* 0x0000000e1e1e7220 */ /* 0x000fe20000410000 */
[-C--:B------:R-:W-:Y:S01]  /*7830*/  FMUL.FTZ R8, R33, R6.reuse ;  /* 0x0000000621087220 */ /* 0x080fe20000410000 */
[-C--:B-1----:R-:W-:Y:S01]  /*7840*/  FMUL.FTZ R9, R32, R6.reuse ;  /* 0x0000000620097220 */ /* 0x082fe20000410000 */
[-C--:B------:R-:W-:Y:S01]  /*7850*/  FMUL.FTZ R10, R37, R6.reuse ;  /* 0x00000006250a7220 */ /* 0x080fe20000410000 */
[----:B------:R-:W-:Y:S01]  /*7860*/  FMUL.FTZ R11, R36, R6 ;  /* 0x00000006240b7220 */ /* 0x000fe20000410000 */
[----:B------:R-:W-:Y:S01]  /*7870*/  F2FP.F16.F32.PACK_AB R4, R4, R5 ;  /* 0x000000050404723e */ /* 0x000fe200000000ff */
        /* <DEDUP_REMOVED lines=28> */
[----:B------:R-:W-:Y:S01]  /*7a40*/  F2FP.F16.F32.PACK_AB R5, R27, R26 ;  /* 0x0000001a1b05723e */ /* 0x000fe200000000ff */
        /* <DEDUP_REMOVED lines=8> */
[-C--:B------:R-:W-:Y:S01]  /*7ad0*/  FMUL.FTZ R54, R54, R14.reuse ;  /* 0x0000000e36367220 */ /* 0x080fe20000410000 */
[-C--:B------:R-:W-:Y:S01]  /*7ae0*/  FMUL.FTZ R59, R59, R14.reuse ;  /* 0x0000000e3b3b7220 */ /* 0x080fe20000410000 */
[----:B------:R-:W-:Y:S01]  /*7af0*/  FMUL.FTZ R58, R58, R14 ;  /* 0x0000000e3a3a7220 */ /* 0x000fe20000410000 */
[----:B------:R-:W-:Y:S01]  /*7b00*/  F2FP.F16.F32.PACK_AB R7, R7, R30 ;  /* 0x0000001e0707723e */ /* 0x000fe200000000ff */
[----:B------:R-:W-:Y:S01]  /*7b10*/  BAR.SYNC.DEFER_BLOCKING 0x1, 0x100 ;  /* 0x0044000000007b1d */ /* 0x000fe20000010000 */
[-C--:B------:R-:W-:Y:S01]  /*7b20*/  FMUL.FTZ R63, R63, R14.reuse ;  /* 0x0000000e3f3f7220 */ /* 0x080fe20000410000 */
[-C--:B------:R-:W-:Y:S01]  /*7b30*/  FMUL.FTZ R62, R62, R14.reuse ;  /* 0x0000000e3e3e7220 */ /* 0x080fe20000410000 */
[-C--:B------:R-:W-:Y:S01]  /*7b40*/  FMUL.FTZ R67, R67, R14.reuse ;  /* 0x0000000e43437220 */ /* 0x080fe20000410000 */
[-C--:B------:R-:W-:Y:S01]  /*7b50*/  FMUL.FTZ R66, R66, R14.reuse ;  /* 0x0000000e42427220 */ /* 0x080fe20000410000 */
[----:B------:R-:W-:Y:S01]  /*7b60*/  IMAD R28, R21, UR36, R0 ;  /* 0x00000024151c7c24 */ /* 0x000fe2000f8e0200 */
[----:B------:R-:W-:Y:S01]  /*7b70*/  F2FP.F16.F32.PACK_AB R8, R8, R9 ;  /* 0x000000090808723e */ /* 0x000fe200000000ff */
[-C--:B------:R-:W-:Y:S01]  /*7b80*/  FMUL.FTZ R71, R71, R14.reuse ;  /* 0x0000000e47477220 */ /* 0x080fe20000410000 */
[----:B------:R-:W-:Y:S01]  /*7b90*/  F2FP.F16.F32.PACK_AB R10, R10, R11 ;  /* 0x0000000b0a0a723e */ /* 0x000fe200000000ff */
[-C--:B------:R-:W-:Y:S01]  /*7ba0*/  FMUL.FTZ R70, R70, R14.reuse ;  /* 0x0000000e46467220 */ /* 0x080fe20000410000 */
[-C--:B------:R-:W-:Y:S01]  /*7bb0*/  FMUL.FTZ R75, R75, R14.reuse ;  /* 0x0000000e4b4b7220 */ /* 0x080fe20000410000 */
[----:B------:R-:W-:Y:S01]  /*7bc0*/  FMUL.FTZ R74, R74, R14 ;  /* 0x0000000e4a4a7220 */ /* 0x000fe20000410000 */
[----:B------:R-:W-:Y:S01]  /*7bd0*/  IMAD.WIDE.U32 R20, R20, UR36, R12 ;  /* 0x0000002414147c25 */ /* 0x000fe2000f8e000c */
[----:B------:R-:W-:-:S03]  /*7be0*/  F2FP.F16.F32.PACK_AB R9, R35, R34 ;  /* 0x000000222309723e */ /* 0x000fc600000000ff */
[----:B------:R-:W-:Y:S01]  /*7bf0*/  FMUL.FTZ R79, R79, R14 ;  /* 0x0000000e4f4f7220 */ /* 0x000fe20000410000 */
[----:B------:R-:W-:Y:S01]  /*7c00*/  F2FP.F16.F32.PACK_AB R11, R39, R38 ;  /* 0x00000026270b723e */ /* 0x000fe200000000ff */
[-C--:B------:R-:W-:Y:S01]  /*7c10*/  FMUL.FTZ R78, R78, R14.reuse ;  /* 0x0000000e4e4e7220 */ /* 0x080fe20000410000 */
[-C--:B------:R-:W-:Y:S01]  /*7c20*/  FMUL.FTZ R83, R83, R14.reuse ;  /* 0x0000000e53537220 */ /* 0x080fe20000410000 */
[-C--:B------:R-:W-:Y:S01]  /*7c30*/  FMUL.FTZ R82, R82, R14.reuse ;  /* 0x0000000e52527220 */ /* 0x080fe20000410000 */
[-C--:B------:R-:W-:Y:S01]  /*7c40*/  FMUL.FTZ R87, R87, R14.reuse ;  /* 0x0000000e57577220 */ /* 0x080fe20000410000 */
[----:B------:R-:W-:Y:S01]  /*7c50*/  FMUL.FTZ R86, R86, R14 ;  /* 0x0000000e56567220 */ /* 0x000fe20000410000 */
[----:B------:R-:W-:Y:S02]  /*7c60*/  F2FP.F16.F32.PACK_AB R12, R41, R40 ;  /* 0x00000028290c723e */ /* 0x000fe400000000ff */
[----:B------:R-:W-:Y:S01]  /*7c70*/  F2FP.F16.F32.PACK_AB R13, R43, R42 ;  /* 0x0000002a2b0d723e */ /* 0x000fe200000000ff */
[----:B------:R1:W-:Y:S01]  /*7c80*/  STSM.16.M88.4 [R94], R4 ;  /* 0x000000045e007844 */ /* 0x0003e20000000200 */
[----:B------:R-:W-:-:S02]  /*7c90*/  F2FP.F16.F32.PACK_AB R14, R45, R44 ;  /* 0x0000002c2d0e723e */ /* 0x000fc400000000ff */
[----:B------:R-:W-:Y:S01]  /*7ca0*/  F2FP.F16.F32.PACK_AB R15, R15, R46 ;  /* 0x0000002e0f0f723e */ /* 0x000fe200000000ff */
[----:B------:R-:W-:Y:S01]  /*7cb0*/  STSM.16.M88.4 [R93], R8 ;  /* 0x000000085d007844 */ /* 0x000fe20000000200 */
[----:B------:R-:W-:Y:S02]  /*7cc0*/  F2FP.F16.F32.PACK_AB R24, R24, R25 ;  /* 0x000000191818723e */ /* 0x000fe400000000ff */
[----:B------:R-:W-:Y:S01]  /*7cd0*/  F2FP.F16.F32.PACK_AB R56, R57, R56 ;  /* 0x000000383938723e */ /* 0x000fe200000000ff */
[----:B------:R-:W-:Y:S01]  /*7ce0*/  STSM.16.M88.4 [R92], R12 ;  /* 0x0000000c5c007844 */ /* 0x000fe20000000200 */
[----:B------:R-:W-:Y:S02]  /*7cf0*/  F2FP.F16.F32.PACK_AB R25, R51, R50 ;  /* 0x000000323319723e */ /* 0x000fe400000000ff */
[----:B------:R-:W-:Y:S02]  /*7d00*/  F2FP.F16.F32.PACK_AB R26, R53, R52 ;  /* 0x00000034351a723e */ /* 0x000fe400000000ff */
[----:B------:R-:W-:-:S02]  /*7d10*/  F2FP.F16.F32.PACK_AB R27, R27, R54 ;  /* 0x000000361b1b723e */ /* 0x000fc400000000ff */
[----:B------:R-:W-:Y:S02]  /*7d20*/  F2FP.F16.F32.PACK_AB R57, R59, R58 ;  /* 0x0000003a3b39723e */ /* 0x000fe400000000ff */
[----:B------:R-:W-:Y:S01]  /*7d30*/  F2FP.F16.F32.PACK_AB R64, R65, R64 ;  /* 0x000000404140723e */ /* 0x000fe200000000ff */
[----:B------:R-:W-:Y:S01]  /*7d40*/  STSM.16.M88.4 [R91], R24 ;  /* 0x000000185b007844 */ /* 0x000fe20000000200 */
[----:B------:R-:W-:Y:S02]  /*7d50*/  F2FP.F16.F32.PACK_AB R58, R61, R60 ;  /* 0x0000003c3d3a723e */ /* 0x000fe400000000ff */
[----:B------:R-:W-:Y:S02]  /*7d60*/  F2FP.F16.F32.PACK_AB R59, R63, R62 ;  /* 0x0000003e3f3b723e */ /* 0x000fe400000000ff */
[----:B------:R-:W-:Y:S02]  /*7d70*/  F2FP.F16.F32.PACK_AB R65, R67, R66 ;  /* 0x000000424341723e */ /* 0x000fe400000000ff */
[----:B------:R-:W-:Y:S01]  /*7d80*/  F2FP.F16.F32.PACK_AB R72, R73, R72 ;  /* 0x000000484948723e */ /* 0x000fe200000000ff */
[----:B------:R-:W-:Y:S01]  /*7d90*/  STSM.16.M88.4 [R90], R56 ;  /* 0x000000385a007844 */ /* 0x000fe20000000200 */
[----:B-1----:R-:W-:-:S02]  /*7da0*/  SHF.R.S32.HI R5, RZ, 0x1f, R95 ;  /* 0x0000001fff057819 */ /* 0x002fc4000001145f */
[----:B------:R-:W-:Y:S02]  /*7db0*/  IADD3 R0, P1, R95, R20, RZ ;  /* 0x000000145f007210 */ /* 0x000fe40007f3e0ff */
[----:B------:R-:W-:Y:S02]  /*7dc0*/  F2FP.F16.F32.PACK_AB R66, R69, R68 ;  /* 0x000000444542723e */ /* 0x000fe400000000ff */
[----:B------:R-:W-:Y:S02]  /*7dd0*/  F2FP.F16.F32.PACK_AB R67, R71, R70 ;  /* 0x000000464743723e */ /* 0x000fe400000000ff */
[----:B------:R-:W-:Y:S02]  /*7de0*/  F2FP.F16.F32.PACK_AB R73, R75, R74 ;  /* 0x0000004a4b49723e */ /* 0x000fe400000000ff */
[----:B------:R-:W-:Y:S01]  /*7df0*/  F2FP.F16.F32.PACK_AB R80, R81, R80 ;  /* 0x000000505150723e */ /* 0x000fe200000000ff */
[----:B------:R-:W-:Y:S01]  /*7e00*/  STSM.16.M88.4 [R89], R64 ;  /* 0x0000004059007844 */ /* 0x000fe20000000200 */
[----:B------:R-:W-:-:S02]  /*7e10*/  F2FP.F16.F32.PACK_AB R74, R77, R76 ;  /* 0x0000004c4d4a723e */ /* 0x000fc400000000ff */
[----:B------:R-:W-:Y:S02]  /*7e20*/  F2FP.F16.F32.PACK_AB R75, R79, R78 ;  /* 0x0000004e4f4b723e */ /* 0x000fe400000000ff */
[----:B------:R-:W-:Y:S02]  /*7e30*/  F2FP.F16.F32.PACK_AB R81, R83, R82 ;  /* 0x000000525351723e */ /* 0x000fe400000000ff */
[----:B------:R-:W-:Y:S01]  /*7e40*/  F2FP.F16.F32.PACK_AB R82, R85, R84 ;  /* 0x000000545552723e */ /* 0x000fe200000000ff */
[----:B------:R-:W-:Y:S01]  /*7e50*/  STSM.16.M88.4 [R88], R72 ;  /* 0x0000004858007844 */ /* 0x000fe20000000200 */
[----:B------:R-:W-:Y:S02]  /*7e60*/  F2FP.F16.F32.PACK_AB R83, R87, R86 ;  /* 0x000000565753723e */ /* 0x000fe400000000ff */
[----:B------:R-:W-:Y:S02]  /*7e70*/  IADD3.X R5, R5, R21, R28, P1, !PT ;  /* 0x0000001505057210 */ /* 0x000fe40000ffe41c */
[----:B------:R-:W-:Y:S01]  /*7e80*/  LEA R4, P1, R0, UR4, 0x2 ;  /* 0x0000000400047c11 */ /* 0x000fe2000f8210ff */
[----:B------:R1:W-:Y:S01]  /*7e90*/  STSM.16.M88.4 [R18], R80 ;  /* 0x0000005012007844 */ /* 0x0003e20000000200 */
[----:B------:R-:W-:-:S02]  /*7ea0*/  ULDC UR4, c[0x0][0xc] ;  /* 0x0000030000047ab9 */ /* 0x000fc40000000800 */
[----:B------:R-:W-:Y:S01]  /*7eb0*/  LEA.HI.X R5, R0, UR5, R5, 0x2, P1 ;  /* 0x0000000500057c11 */ /* 0x000fe200088f1405 */
[----:B------:R-:W-:Y:S01]  /*7ec0*/  @!PT LDS RZ, [RZ] ;  /* 0x00000000fffff984 */ /* 0x000fe20000000800 */
[----:B------:R-:W-:Y:S01]  /*7ed0*/  @!PT LDS RZ, [RZ] ;  /* 0x00000000fffff984 */ /* 0x000fe20000000800 */
[----:B------:R-:W-:Y:S01]  /*7ee0*/  @!PT LDS RZ, [RZ] ;  /* 0x00000000fffff984 */ /* 0x000fe20000000800 */
[----:B------:R-:W-:Y:S01]  /*7ef0*/  @!PT LDS RZ, [RZ] ;  /* 0x00000000fffff984 */ /* 0x000fe20000000800 */
[----:B------:R2:W-:Y:S06]  /*7f00*/  MEMBAR.ALL.CTA ;  /* 0x0000000000007992 */ /* 0x0005ec0000008000 */
[----:B--2---:R-:W2:Y:S01]  /*7f10*/  FENCE.VIEW.ASYNC.S ;  /* 0x00000000000073c6 */ /* 0x004ea20000000000 */
[----:B------:R-:W-:-:S03]  /*7f20*/  UIADD3 UR10, UR4, UR10, URZ ;  /* 0x0000000a040a7290 */ /* 0x000fc6000fffe03f */
[----:B--2---:R-:W2:Y:S03]  /*7f30*/  SHFL.IDX PT, R0, R185, RZ, 0x1f ;  /* 0x00001fffb9007589 */ /* 0x004ea600000e0000 */
[----:B-1----:R-:W-:Y:S01]  /*7f40*/  MOV R18, UR10 ;  /* 0x0000000a00127c02 */ /* 0x002fe20008000f00 */
[----:B------:R-:W-:Y:S06]  /*7f50*/  BAR.ARV 0x1, 0x120 ;  /* 0x0044800000007b1d */ /* 0x000fec0000002000 */
[----:B------:R1:W-:Y:S01]  /*7f60*/  @!P0 STG.E desc[UR12][R4.64], R3 ;  /* 0x0000000304008986 */ /* 0x0003e2000c10190c */
[----:B--2---:R-:W-:-:S03]  /*7f70*/  ISETP.NE.AND P0, PT, R0, 0x7, PT ;  /* 0x000000070000780c */ /* 0x004fc60003f05270 */
[----:B------:R1:W-:Y:S10]  /*7f80*/  @!P2 STG.E desc[UR12][R4.64+0x20], R23 ;  /* 0x000020170400a986 */ /* 0x0003f4000c10190c */
[----:B------:R-:W-:Y:S05]  /*7f90*/  @P0 BRA `(.L_x_29) ;  /* 0x0000000000580947 */ /* 0x000fea0003800000 */
[----:B------:R-:W-:Y:S01]  /*7fa0*/  BAR.SYNC.DEFER_BLOCKING 0x1, 0x120 ;  /* 0x0044800000007b1d */ /* 0x000fe20000010000 */
[----:B------:R-:W-:-:S05]  /*7fb0*/  ELECT P0, URZ, PT ;  /* 0x00000000003f782f */ /* 0x000fca0003800000 */
[----:B------:R-:W-:Y:S08]  /*7fc0*/  BSSY B0, `(.L_x_29) ;  /* 0x0000013000007945 */ /* 0x000ff00003800000 */
[----:B------:R-:W-:Y:S05]  /*7fd0*/  @!P0 BRA `(.L_x_30) ;  /* 0x0000000000448947 */ /* 0x000fea0003800000 */
[----:B------:R-:W-:Y:S01]  /*7fe0*/  ULDC.64 UR6, c[0x0][0x198] ;  /* 0x0000660000067ab9 */ /* 0x000fe20000000a00 */
[----:B------:R-:W-:Y:S01]  /*7ff0*/  UMOV UR33, URZ ;  /* 0x0000003f00217c82 */ /* 0x000fe20008000000 */
[----:B------:R-:W-:Y:S02]  /*8000*/  UIADD3 UR4, UP0, UR6, 0x9f0, URZ ;  /* 0x000009f006047890 */ /* 0x000fe4000ff1e03f */
[----:B------:R-:W-:Y:S02]  /*8010*/  UIADD3 UR6, UR60, 0x4000, URZ ;  /* 0x000040003c067890 */ /* 0x000fe4000fffe03f */
[----:B------:R-:W-:Y:S01]  /*8020*/  UIADD3.X UR5, URZ, UR7, URZ, UP0, !UPT ;  /* 0x000000073f057290 */ /* 0x000fe200087fe43f */
[----:B------:R-:W-:Y:S01]  /*8030*/  UMOV UR37, URZ ;  /* 0x0000003f00257c82 */ /* 0x000fe20008000000 */
[----:B------:R-:W-:Y:S01]  /*8040*/  UMOV UR32, UR60 ;  /* 0x0000003c00207c82 */ /* 0x000fe20008000000 */
[----:B------:R-:W-:-:S06]  /*8050*/  UMOV UR7, 0x40 ;  /* 0x0000004000077882 */ /* 0x000fcc0000000000 */
[----:B------:R2:W-:Y:S02]  /*8060*/  UTMASTG.5D [UR32], [UR4] ;  /* 0x00000020040073b5 */ /* 0x0005e40008020000 */
[----:B--2---:R-:W-:Y:S01]  /*8070*/  UMOV UR32, UR6 ;  /* 0x0000000600207c82 */ /* 0x004fe20008000000 */
[----:B------:R-:W-:Y:S01]  /*8080*/  UMOV UR33, UR7 ;  /* 0x0000000700217c82 */ /* 0x000fe20008000000 */
[----:B------:R-:W-:Y:S01]  /*8090*/  UIADD3 UR6, UR60, 0x34820, URZ ;  /* 0x000348203c067890 */ /* 0x000fe2000fffe03f */
[----:B------:R2:W-:Y:S03]  /*80a0*/  UTMASTG.5D [UR32], [UR4] ;  /* 0x00000020040073b5 */ /* 0x0005e60008020000 */
[----:B------:R-:W-:Y:S01]  /*80b0*/  UPRMT UR6, URZ, 0x654, UR6 ;  /* 0x000006543f067896 */ /* 0x000fe20008000006 */
[----:B------:R0:W-:Y:S01]  /*80c0*/  UTMACMDFLUSH ;  /* 0x00000000000079b7 */ /* 0x0001e20000000000 */
[----:B------:R-:W-:-:S07]  /*80d0*/  DEPBAR.LE SB0, 0x0 ;  /* 0x000080000000791a */ /* 0x000fce0000000000 */
[----:B--2---:R-:W-:Y:S03]  /*80e0*/  SYNCS.ARRIVE.TRANS64.RED.A1T0 RZ, [UR6], RZ ;  /* 0x000000ffffff79a7 */ /* 0x004fe60008100406 */
.L_x_30:
[----:B------:R-:W-:Y:S05]  /*80f0*/  BSYNC B0 ;  /* 0x0000000000007941 */ /* 0x000fea0003800000 */
.L_x_29:
[----:B------:R-:W2:Y:S01]  /*8100*/  LDC R0, c[0x0][0xda4] ;  /* 0x00036900ff007b82 */ /* 0x000ea20000000800 */
[----:B------:R-:W-:Y:S01]  /*8110*/  R2UR UR5, R18 ;  /* 0x00000000120572ca */ /* 0x000fe200000e0000 */
[----:B------:R-:W-:Y:S01]  /*8120*/  UIADD3 UR38, UR38, 0x1, URZ ;  /* 0x0000000126267890 */ /* 0x000fe2000fffe03f */
[----:B------:R-:W-:-:S03]  /*8130*/  VIADD R19, R19, 0x1 ;  /* 0x0000000113137836 */ /* 0x000fc60000000000 */
[----:B------:R-:W-:-:S04]  /*8140*/  UISETP.NE.AND UP0, UPT, UR38, 0x2, UPT ;  /* 0x000000022600788c */ /* 0x000fc8000bf05270 */
[----:B------:R-:W-:Y:S02]  /*8150*/  USEL UR4, URZ, 0x1, UP0 ;  /* 0x000000013f047887 */ /* 0x000fe40008000000 */
[----:B------:R-:W-:Y:S02]  /*8160*/  USEL UR38, UR38, URZ, UP0 ;  /* 0x0000003f26267287 */ /* 0x000fe40008000000 */
[----:B------:R-:W-:Y:S01]  /*8170*/  ULOP3.LUT UR39, UR39, UR4, URZ, 0x3c, !UPT ;  /* 0x0000000427277292 */ /* 0x000fe2000f8e3c3f */
[----:B--2---:R-:W-:-:S13]  /*8180*/  ISETP.LE.AND P0, PT, R0, UR5, PT ;  /* 0x0000000500007c0c */ /* 0x004fda000bf03270 */
[----:B------:R-:W-:Y:S05]  /*8190*/  @!P0 BRA `(.L_x_31) ;  /* 0xffffff8800e48947 */ /* 0x000fea000383ffff */
[----:B------:R-:W-:Y:S05]  /*81a0*/  EXIT ;  /* 0x000000000000794d */ /* 0x000fea0003800000 */
.L_x_7:
[----:B------:R-:W-:-:S08]  /*81b0*/  NOP ;  /* 0x0000000000007918 */ /* 0x000fd00000000000 */
[----:B-1----:R-:W1:-:S00]  /*81c0*/  USETMAXREG.DEALLOC.CTAPOOL 0x18 ;  /* 0x00000018000079c8 */ /* 0x002e4000080e0500 */
[----:B-1----:R-:W-:-:S06]  /*81d0*/  LOP3.LUT R0, R0, 0x3, RZ, 0xc0, !PT ;  /* 0x0000000300007812 */ /* 0x002fcc00078ec0ff */
[----:B------:R-:W1:Y:S02]  /*81e0*/  SHFL.IDX PT, R0, R0, RZ, 0x1f ;  /* 0x00001fff00007589 */ /* 0x000e6400000e0000 */
[----:B-1----:R-:W-:-:S13]  /*81f0*/  ISETP.NE.AND P0, PT, R0, RZ, PT ;  /* 0x000000ff0000720c */ /* 0x002fda0003f05270 */
[----:B--2---:R-:W-:Y:S05]  /*8200*/  @P0 EXIT ;  /* 0x000000000000094d */ /* 0x004fea0003800000 */
[----:B------:R-:W1:Y:S01]  /*8210*/  S2UR UR4, SR_CTAID.X ;  /* 0x00000000000479c3 */ /* 0x000e620000002500 */
[----:B------:R-:W-:Y:S01]  /*8220*/  IMAD.MOV.U32 R16, RZ, RZ, RZ ;  /* 0x000000ffff107224 */ /* 0x000fe200078e00ff */
[----:B------:R-:W-:Y:S01]  /*8230*/  MOV R2, 0x1 ;  /* 0x0000000100027802 */ /* 0x000fe20000000f00 */
[----:B------:R-:W-:-:S05]  /*8240*/  IMAD.MOV.U32 R17, RZ, RZ, 0x1 ;  /* 0x00000001ff117424 */ /* 0x000fca00078e00ff */
[----:B------:R-:W1:Y:S02]  /*8250*/  LDC R0, c[0x0][0xda4] ;  /* 0x00036900ff007b82 */ /* 0x000e640000000800 */
[----:B-1----:R-:W-:-:S13]  /*8260*/  ISETP.LE.AND P0, PT, R0, UR4, PT ;  /* 0x0000000400007c0c */ /* 0x002fda000bf03270 */
[----:B------:R-:W-:Y:S05]  /*8270*/  @P0 BRA `(.L_x_32) ;  /* 0x0000002c00540947 */ /* 0x000fea0003800000 */
[----:B------:R-:W-:Y:S01]  /*8280*/  IMAD.U32 R0, RZ, RZ, UR4 ;  /* 0x00000004ff007e24 */ /* 0x000fe2000f8e00ff */
[----:B------:R-:W-:Y:S01]  /*8290*/  MOV R16, RZ ;  /* 0x000000ff00107202 */ /* 0x000fe20000000f00 */
[----:B------:R-:W-:Y:S01]  /*82a0*/  IMAD.MOV.U32 R17, RZ, RZ, 0x1 ;  /* 0x00000001ff117424 */ /* 0x000fe200078e00ff */
[----:B------:R-:W-:Y:S01]  /*82b0*/  ULDC.64 UR36, c[0x0][0x198] ;  /* 0x0000660000247ab9 */ /* 0x000fe20000000a00 */
[----:B------:R-:W-:Y:S01]  /*82c0*/  ULDC UR38, c[0x0][0xc] ;  /* 0x0000030000267ab9 */ /* 0x000fe20000000800 */
[----:B------:R1:W-:Y:S04]  /*82d0*/  STL [R1+0x10], R0 ;  /* 0x0000100001007387 */ /* 0x0003e80000100800 */
[----:B------:R1:W-:Y:S02]  /*82e0*/  STL [R1+0x18], RZ ;  /* 0x000018ff01007387 */ /* 0x0003e40000100800 */
.L_x_76:
[----:B-1----:R-:W2:Y:S01]  /*82f0*/  LDL R6, [R1+0x10] ;  /* 0x0000100001067983 */ /* 0x002ea20000100800 */
[----:B------:R-:W3:Y:S01]  /*8300*/  LDC R2, c[0x0][0xda8] ;  /* 0x00036a00ff027b82 */ /* 0x000ee20000000800 */
[----:B------:R-:W-:Y:S05]  /*8310*/  YIELD ;  /* 0x0000000000007946 */ /* 0x000fea0003800000 */
[----:B------:R-:W-:Y:S02]  /*8320*/  ULDC.64 UR4, c[0x0][0x3f8] ;  /* 0x0000fe0000047ab9 */ /* 0x000fe40000000a00 */
[----:B-1----:R-:W1:Y:S01]  /*8330*/  LDC R0, c[0x0][0xdb4] ;  /* 0x00036d00ff007b82 */ /* 0x002e620000000800 */
[----:B------:R-:W-:-:S03]  /*8340*/  UISETP.NE.U32.AND UP0, UPT, UR4, URZ, UPT ;  /* 0x0000003f0400728c */ /* 0x000fc6000bf05070 */
[----:B------:R-:W-:Y:S01]  /*8350*/  ULDC UR4, c[0x0][0x404] ;  /* 0x0001010000047ab9 */ /* 0x000fe20000000800 */
[----:B------:R-:W-:-:S04]  /*8360*/  UISETP.NE.AND.EX UP0, UPT, UR5, URZ, UPT, UP0 ;  /* 0x0000003f0500728c */ /* 0x000fc8000bf05300 */
[----:B------:R-:W-:Y:S01]  /*8370*/  USEL UR4, UR4, 0x1, UP0 ;  /* 0x0000000104047887 */ /* 0x000fe20008000000 */
[----:B---3--:R-:W-:Y:S02]  /*8380*/  ISETP.NE.AND P0, PT, R2, 0x1, PT ;  /* 0x000000010200780c */ /* 0x008fe40003f05270 */
[----:B-1----:R-:W-:-:S11]  /*8390*/  ISETP.NE.AND P1, PT, R0, 0x1, PT ;  /* 0x000000010000780c */ /* 0x002fd60003f25270 */
[----:B------:R-:W2:Y:S08]  /*83a0*/  @P0 LDC R4, c[0x0][0xdac] ;  /* 0x00036b00ff040b82 */ /* 0x000eb00000000800 */
[----:B------:R-:W1:Y:S08]  /*83b0*/  @P0 LDC R5, c[0x0][0xdb0] ;  /* 0x00036c00ff050b82 */ /* 0x000e700000000800 */
[----:B------:R-:W3:Y:S01]  /*83c0*/  @P1 LDC.64 R2, c[0x0][0xdb8] ;  /* 0x00036e00ff021b82 */ /* 0x000ee20000000a00 */
[----:B--2---:R-:W-:-:S05]  /*83d0*/  @P0 IMAD.HI.U32 R4, R6, R4, RZ ;  /* 0x0000000406040227 */ /* 0x004fca00078e00ff */
[----:B-1----:R-:W-:Y:S02]  /*83e0*/  @P0 SHF.R.U32.HI R6, RZ, R5, R4 ;  /* 0x00000005ff060219 */ /* 0x002fe40000011604 */
[----:B------:R-:W1:Y:S03]  /*83f0*/  S2R R4, SR_CgaCtaId ;  /* 0x0000000000047919 */ /* 0x000e660000008800 */
[----:B---3--:R-:W-:Y:S01]  /*8400*/  @P1 IMAD.HI.U32 R2, R6, R2, RZ ;  /* 0x0000000206021227 */ /* 0x008fe200078e00ff */
[----:B------:R2:W-:Y:S03]  /*8410*/  STL [R1+0x8], R6 ;  /* 0x0000080601007387 */ /* 0x0005e60000100800 */
[----:B------:R-:W-:Y:S01]  /*8420*/  IMAD.MOV.U32 R19, RZ, RZ, R6 ;  /* 0x000000ffff137224 */ /* 0x000fe200078e0006 */
[----:B------:R-:W-:-:S02]  /*8430*/  @P1 SHF.R.U32.HI R19, RZ, R3, R2 ;  /* 0x00000003ff131219 */ /* 0x000fc40000011602 */
[----:B------:R-:W3:Y:S01]  /*8440*/  LDC R2, c[0x0][0x2e0] ;  /* 0x0000b800ff027b82 */ /* 0x000ee20000000800 */
[----:B------:R-:W-:-:S04]  /*8450*/  MOV R3, 0x400 ;  /* 0x0000040000037802 */ /* 0x000fc80000000f00 */
[----:B-1----:R-:W-:Y:S01]  /*8460*/  LEA R8, R4, R3, 0x18 ;  /* 0x0000000304087211 */ /* 0x002fe200078ec0ff */
[----:B---3--:R-:W-:-:S03]  /*8470*/  IMAD R7, R2, UR4, RZ ;  /* 0x0000000402077c24 */ /* 0x008fc6000f8e02ff */
[----:B------:R-:W-:Y:S01]  /*8480*/  IADD3 R2, R8, 0x1c400, RZ ;  /* 0x0001c40008027810 */ /* 0x000fe20007ffe0ff */
[----:B------:R2:W-:Y:S03]  /*8490*/  STL [R1+0x4], R8 ;  /* 0x0000040801007387 */ /* 0x0005e60000100800 */
[----:B------:R-:W-:Y:S01]  /*84a0*/  LOP3.LUT P0, RZ, R2, 0x3ff, RZ, 0xc0, !PT ;  /* 0x000003ff02ff7812 */ /* 0x000fe2000780c0ff */
[----:B------:R-:W-:Y:S01]  /*84b0*/  VIADD R2, R7, 0x7f ;  /* 0x0000007f07027836 */ /* 0x000fe20000000000 */
[----:B------:R2:W-:Y:S04]  /*84c0*/  STL [R1+0x14], R7 ;  /* 0x0000140701007387 */ /* 0x0005e80000100800 */
[----:B------:R-:W-:-:S04]  /*84d0*/  SHF.R.S32.HI R3, RZ, 0x1f, R2 ;  /* 0x0000001fff037819 */ /* 0x000fc80000011402 */
[----:B------:R-:W-:Y:S01]  /*84e0*/  LEA.HI R2, R3, R2, RZ, 0x7 ;  /* 0x0000000203027211 */ /* 0x000fe200078f38ff */
[----:B------:R-:W-:-:S04]  /*84f0*/  IMAD.MOV R3, RZ, RZ, -R19 ;  /* 0x000000ffff037224 */ /* 0x000fc800078e0a13 */
[----:B------:R-:W-:Y:S01]  /*8500*/  IMAD R3, R0, R3, R6 ;  /* 0x0000000300037224 */ /* 0x000fe200078e0206 */
[----:B------:R-:W-:-:S05]  /*8510*/  SHF.R.S32.HI R0, RZ, 0x7, R2 ;  /* 0x00000007ff007819 */ /* 0x000fca0000011402 */
[----:B------:R2:W-:Y:S04]  /*8520*/  STL [R1+0xc], R0 ;  /* 0x00000c0001007387 */ /* 0x0005e80000100800 */
[----:B------:R2:W-:Y:S01]  /*8530*/  STL [R1], R3 ;  /* 0x0000000301007387 */ /* 0x0005e20000100800 */
[----:B------:R-:W-:Y:S05]  /*8540*/  @!P0 BRA `(.L_x_33) ;  /* 0x0000000000408947 */ /* 0x000fea0003800000 */
[----:B------:R-:W-:Y:S01]  /*8550*/  MOV R2, 0x0 ;  /* 0x0000000000027802 */ /* 0x000fe20000000f00 */
[----:B------:R-:W-:Y:S01]  /*8560*/  ULDC.64 UR6, c[0x4][0x108] ;  /* 0x0100420000067ab9 */ /* 0x000fe20000000a00 */
[----:B------:R-:W-:Y:S01]  /*8570*/  ULDC.64 UR8, c[0x4][0x110] ;  /* 0x0100440000087ab9 */ /* 0x000fe20000000a00 */
[----:B------:R-:W-:Y:S01]  /*8580*/  ULDC.64 UR4, c[0x4][0x60] ;  /* 0x0100180000047ab9 */ /* 0x000fe20000000a00 */
[----:B------:R-:W-:Y:S01]  /*8590*/  MOV R4, UR6 ;  /* 0x0000000600047c02 */ /* 0x000fe20008000f00 */
[----:B------:R-:W-:Y:S01]  /*85a0*/  IMAD.U32 R5, RZ, RZ, UR7 ;  /* 0x00000007ff057e24 */ /* 0x000fe2000f8e00ff */
[----:B--2---:R-:W1:Y:S01]  /*85b0*/  LDC.64 R2, c[0x4][R2] ;  /* 0x0100000002027b82 */ /* 0x004e620000000a00 */
[----:B------:R-:W-:Y:S01]  /*85c0*/  IMAD.U32 R6, RZ, RZ, UR8 ;  /* 0x00000008ff067e24 */ /* 0x000fe2000f8e00ff */
[----:B------:R-:W-:Y:S01]  /*85d0*/  MOV R7, UR9 ;  /* 0x0000000900077c02 */ /* 0x000fe20008000f00 */
[----:B------:R-:W-:Y:S01]  /*85e0*/  IMAD.U32 R10, RZ, RZ, UR4 ;  /* 0x00000004ff0a7e24 */ /* 0x000fe2000f8e00ff */
[----:B------:R-:W-:Y:S01]  /*85f0*/  MOV R8, 0x70 ;  /* 0x0000007000087802 */ /* 0x000fe20000000f00 */
[----:B------:R-:W-:-:S02]  /*8600*/  IMAD.U32 R11, RZ, RZ, UR5 ;  /* 0x00000005ff0b7e24 */ /* 0x000fc4000f8e00ff */
[----:B------:R-:W-:Y:S02]  /*8610*/  IMAD.MOV.U32 R12, RZ, RZ, 0x1 ;  /* 0x00000001ff0c7424 */ /* 0x000fe400078e00ff */
[----:B------:R-:W-:-:S07]  /*8620*/  IMAD.MOV.U32 R13, RZ, RZ, RZ ;  /* 0x000000ffff0d7224 */ /* 0x000fce00078e00ff */
[----:B------:R-:W-:-:S07]  /*8630*/  LEPC R20, `(.L_x_33) ;  /* 0x000000001014794e */ /* 0x000fce0000000000 */
[----:B-1----:R-:W-:Y:S05]  /*8640*/  CALL.ABS.NOINC R2 ;  /* 0x0000000002007343 */ /* 0x002fea0003c00000 */
.L_x_33:
[----:B------:R-:W2:Y:S02]  /*8650*/  LDL R2, [R1+0x4] ;  /* 0x0000040001027983 */ /* 0x000ea40000100800 */
[----:B--2---:R-:W-:-:S04]  /*8660*/  IADD3 R0, R2, 0x400, RZ ;  /* 0x0000040002007810 */ /* 0x004fc80007ffe0ff */
[----:B------:R-:W-:-:S13]  /*8670*/  LOP3.LUT P0, RZ, R0, 0x3ff, RZ, 0xc0, !PT ;  /* 0x000003ff00ff7812 */ /* 0x000fda000780c0ff */
[----:B------:R-:W-:Y:S05]  /*8680*/  @!P0 BRA `(.L_x_34) ;  /* 0x0000000000808947 */ /* 0x000fea0003800000 */
[----:B------:R-:W-:Y:S01]  /*8690*/  MOV R0, 0x0 ;  /* 0x0000000000007802 */ /* 0x000fe20000000f00 */
[----:B------:R-:W-:Y:S01]  /*86a0*/  ULDC.64 UR6, c[0x4][0x108] ;  /* 0x0100420000067ab9 */ /* 0x000fe20000000a00 */
[----:B------:R-:W-:Y:S01]  /*86b0*/  ULDC.64 UR8, c[0x4][0x110] ;  /* 0x0100440000087ab9 */ /* 0x000fe20000000a00 */
[----:B------:R-:W-:Y:S01]  /*86c0*/  ULDC.64 UR4, c[0x4][0x68] ;  /* 0x01001a0000047ab9 */ /* 0x000fe20000000a00 */
[----:B------:R1:W2:Y:S01]  /*86d0*/  LDC.64 R2, c[0x4][R0] ;  /* 0x0100000000027b82 */ /* 0x0002a20000000a00 */
[----:B------:R-:W-:Y:S01]  /*86e0*/  IMAD.U32 R4, RZ, RZ, UR6 ;  /* 0x00000006ff047e24 */ /* 0x000fe2000f8e00ff */
[----:B------:R-:W-:Y:S01]  /*86f0*/  MOV R6, UR8 ;  /* 0x0000000800067c02 */ /* 0x000fe20008000f00 */
[----:B------:R-:W-:Y:S01]  /*8700*/  IMAD.U32 R5, RZ, RZ, UR7 ;  /* 0x00000007ff057e24 */ /* 0x000fe2000f8e00ff */
[----:B------:R-:W-:Y:S01]  /*8710*/  MOV R11, UR5 ;  /* 0x00000005000b7c02 */ /* 0x000fe20008000f00 */
[----:B------:R-:W-:Y:S01]  /*8720*/  IMAD.U32 R7, RZ, RZ, UR9 ;  /* 0x00000009ff077e24 */ /* 0x000fe2000f8e00ff */
[----:B------:R-:W-:Y:S01]  /*8730*/  MOV R13, RZ ;  /* 0x000000ff000d7202 */ /* 0x000fe20000000f00 */
[----:B------:R-:W-:-:S02]  /*8740*/  IMAD.U32 R10, RZ, RZ, UR4 ;  /* 0x00000004ff0a7e24 */ /* 0x000fc4000f8e00ff */
[----:B------:R-:W-:Y:S02]  /*8750*/  IMAD.MOV.U32 R8, RZ, RZ, 0x70 ;  /* 0x00000070ff087424 */ /* 0x000fe400078e00ff */
[----:B-1----:R-:W-:-:S07]  /*8760*/  IMAD.MOV.U32 R12, RZ, RZ, 0x1 ;  /* 0x00000001ff0c7424 */ /* 0x002fce00078e00ff */
[----:B------:R-:W-:-:S07]  /*8770*/  LEPC R20, `(.L_x_35) ;  /* 0x000000001014794e */ /* 0x000fce0000000000 */
[----:B--2---:R-:W-:Y:S05]  /*8780*/  CALL.ABS.NOINC R2 ;  /* 0x0000000002007343 */ /* 0x004fea0003c00000 */
.L_x_35:
[----:B------:R-:W-:Y:S01]  /*8790*/  MOV R2, 0x0 ;  /* 0x0000000000027802 */ /* 0x000fe20000000f00 */
[----:B------:R-:W-:Y:S01]  /*87a0*/  ULDC.64 UR6, c[0x4][0x108] ;  /* 0x0100420000067ab9 */ /* 0x000fe20000000a00 */
[----:B------:R-:W-:Y:S01]  /*87b0*/  ULDC.64 UR8, c[0x4][0x110] ;  /* 0x0100440000087ab9 */ /* 0x000fe20000000a00 */
[----:B------:R-:W-:Y:S01]  /*87c0*/  ULDC.64 UR4, c[0x4][0x70] ;  /* 0x01001c0000047ab9 */ /* 0x000fe20000000a00 */
[----:B------:R-:W-:Y:S01]  /*87d0*/  IMAD.U32 R4, RZ, RZ, UR6 ;  /* 0x00000006ff047e24 */ /* 0x000fe2000f8e00ff */
[----:B------:R-:W-:Y:S01]  /*87e0*/  MOV R6, UR8 ;  /* 0x0000000800067c02 */ /* 0x000fe20008000f00 */
[----:B------:R-:W1:Y:S01]  /*87f0*/  LDC.64 R2, c[0x4][R2] ;  /* 0x0100000002027b82 */ /* 0x000e620000000a00 */
[----:B------:R-:W-:Y:S01]  /*8800*/  IMAD.U32 R5, RZ, RZ, UR7 ;  /* 0x00000007ff057e24 */ /* 0x000fe2000f8e00ff */
[----:B------:R-:W-:Y:S01]  /*8810*/  MOV R11, UR5 ;  /* 0x00000005000b7c02 */ /* 0x000fe20008000f00 */
[----:B------:R-:W-:Y:S01]  /*8820*/  IMAD.U32 R7, RZ, RZ, UR9 ;  /* 0x00000009ff077e24 */ /* 0x000fe2000f8e00ff */
[----:B------:R-:W-:Y:S01]  /*8830*/  MOV R13, RZ ;  /* 0x000000ff000d7202 */ /* 0x000fe20000000f00 */
[----:B------:R-:W-:-:S02]  /*8840*/  IMAD.U32 R10, RZ, RZ, UR4 ;  /* 0x00000004ff0a7e24 */ /* 0x000fc4000f8e00ff */
[----:B------:R-:W-:Y:S02]  /*8850*/  IMAD.MOV.U32 R8, RZ, RZ, 0x70 ;  /* 0x00000070ff087424 */ /* 0x000fe400078e00ff */
[----:B------:R-:W-:-:S07]  /*8860*/  IMAD.MOV.U32 R12, RZ, RZ, 0x1 ;  /* 0x00000001ff0c7424 */ /* 0x000fce00078e00ff */
[----:B------:R-:W-:-:S07]  /*8870*/  LEPC R20, `(.L_x_34) ;  /* 0x000000001014794e */ /* 0x000fce0000000000 */
[----:B-1----:R-:W-:Y:S05]  /*8880*/  CALL.ABS.NOINC R2 ;  /* 0x0000000002007343 */ /* 0x002fea0003c00000 */
.L_x_34:
[----:B------:R-:W2:Y:S01]  /*8890*/  LDL R2, [R1] ;  /* 0x0000000001027983 */ /* 0x000ea20000100800 */
[----:B------:R-:W1:Y:S01]  /*88a0*/  LDC R0, c[0x0][0x428] ;  /* 0x00010a00ff007b82 */ /* 0x000e620000000800 */
[----:B------:R-:W-:Y:S02]  /*88b0*/  ULDC.64 UR4, c[0x0][0x9f8] ;  /* 0x00027e0000047ab9 */ /* 0x000fe40000000a00 */
[----:B------:R-:W3:Y:S01]  /*88c0*/  LDL.LU R6, [R1+0x8] ;  /* 0x0000080001067983 */ /* 0x000ee20000300800 */
[----:B-1----:R-:W-:-:S03]  /*88d0*/  ISETP.NE.AND P1, PT, R0, 0x1, PT ;  /* 0x000000010000780c */ /* 0x002fc60003f25270 */
[----:B------:R-:W4:Y:S01]  /*88e0*/  LDL R5, [R1+0x10] ;  /* 0x0000100001057983 */ /* 0x000f220000100800 */
[----:B------:R-:W-:Y:S01]  /*88f0*/  ISETP.NE.U32.AND P0, PT, RZ, UR4, PT ;  /* 0x00000004ff007c0c */ /* 0x000fe2000bf05070 */
[----:B------:R-:W-:Y:S01]  /*8900*/  ULDC.64 UR6, c[0x0][0x208] ;  /* 0x0000820000067ab9 */ /* 0x000fe20000000a00 */
[----:B------:R-:W-:Y:S01]  /*8910*/  ULDC UR4, c[0x0][0xda8] ;  /* 0x00036a0000047ab9 */ /* 0x000fe20000000800 */
[----:B------:R-:W1:Y:S01]  /*8920*/  S2R R7, SR_TID.X ;  /* 0x0000000000077919 */ /* 0x000e620000002100 */
[----:B------:R-:W-:-:S05]  /*8930*/  ISETP.NE.AND.EX P0, PT, RZ, UR5, PT, P0 ;  /* 0x00000005ff007c0c */ /* 0x000fca000bf05300 */
[----:B------:R-:W2:Y:S08]  /*8940*/  @P1 LDC R0, c[0x0][0x42c] ;  /* 0x00010b00ff001b82 */ /* 0x000eb00000000800 */
[----:B------:R-:W2:Y:S01]  /*8950*/  @P1 LDC R3, c[0x0][0x430] ;  /* 0x00010c00ff031b82 */ /* 0x000ea20000000800 */
[----:B-1----:R-:W-:Y:S01]  /*8960*/  LOP3.LUT R7, R7, 0x1f, RZ, 0xc0, !PT ;  /* 0x0000001f07077812 */ /* 0x002fe200078ec0ff */
[----:B--2---:R-:W-:-:S04]  /*8970*/  @P1 IMAD.HI.U32 R0, R2, R0, RZ ;  /* 0x0000000002001227 */ /* 0x004fc800078e00ff */
[----:B------:R-:W-:Y:S01]  /*8980*/  IMAD.MOV.U32 R4, RZ, RZ, R2 ;  /* 0x000000ffff047224 */ /* 0x000fe200078e0002 */
[----:B------:R-:W-:Y:S01]  /*8990*/  @P1 SHF.R.U32.HI R4, RZ, R3, R0 ;  /* 0x00000003ff041219 */ /* 0x000fe20000011600 */
[----:B------:R-:W-:Y:S01]  /*89a0*/  IMAD.MOV.U32 R0, RZ, RZ, R19 ;  /* 0x000000ffff007224 */ /* 0x000fe200078e0013 */
[----:B------:R-:W1:Y:S02]  /*89b0*/  @P0 LDC.64 R2, c[0x0][0x9f8] ;  /* 0x00027e00ff020b82 */ /* 0x000e640000000a00 */
[----:B-1----:R-:W-:-:S05]  /*89c0*/  @P0 IMAD.WIDE R2, R19, 0x4, R2 ;  /* 0x0000000413020825 */ /* 0x002fca00078e0202 */
[----:B------:R1:W5:Y:S01]  /*89d0*/  @P0 LDG.E R0, desc[UR6][R2.64] ;  /* 0x0000000602000981 */ /* 0x000362000c1e1900 */
[----:B------:R-:W-:Y:S02]  /*89e0*/  ISETP.NE.AND P1, PT, R7, RZ, PT ;  /* 0x000000ff0700720c */ /* 0x000fe40003f25270 */
[----:B---3--:R-:W-:Y:S02]  /*89f0*/  IADD3 R8, -R6, RZ, RZ ;  /* 0x000000ff06087210 */ /* 0x008fe40007ffe1ff */
[----:B------:R-:W-:-:S03]  /*8a00*/  PLOP3.LUT P2, PT, P1, PT, PT, 0x8, 0x0 ;  /* 0x000000000000781c */ /* 0x000fc60000f4e170 */
[----:B----4-:R-:W-:-:S04]  /*8a10*/  IMAD R8, R8, UR4, R5 ;  /* 0x0000000408087c24 */ /* 0x010fc8000f8e0205 */
[----:B------:R-:W-:Y:S02]  /*8a20*/  IMAD.SHL.U32 R8, R8, 0x80, RZ ;  /* 0x0000008008087824 */ /* 0x000fe400078e00ff */
[----:B------:R-:W-:-:S05]  /*8a30*/  VOTEU.ALL UP1, P1 ;  /* 0x00000000003f7886 */ /* 0x000fca0000820000 */
[----:B------:R-:W-:-:S04]  /*8a40*/  @!UP1 UIADD3 UR8, UP0, UR36, 0x270, URZ ;  /* 0x0000027024089890 */ /* 0x000fc8000ff1e03f */
[----:B------:R-:W-:-:S03]  /*8a50*/  @!UP1 UIADD3.X UR9, URZ, UR37, URZ, UP0, !UPT ;  /* 0x000000253f099290 */ /* 0x000fc600087fe43f */
[----:B-1----:R-:W-:-:S09]  /*8a60*/  VOTEU.ALL UP0, P1 ;  /* 0x00000000003f7886 */ /* 0x002fd20000800000 */
.L_x_36:
[----:B------:R-:W2:Y:S01]  /*8a70*/  LDL R2, [R1] ;  /* 0x0000000001027983 */ /* 0x000ea20000100800 */
[----:B------:R-:W-:Y:S02]  /*8a80*/  PLOP3.LUT P0, PT, P0, P2, PT, 0xa2, 0x0 ;  /* 0x000000000000781c */ /* 0x000fe40000705472 */
[----:B------:R-:W-:Y:S01]  /*8a90*/  @P2 R2UR P0, UR7, R19 ;  /* 0x00000000130722ca */ /* 0x000fe20000000000 */
[----:B------:R-:W-:-:S07]  /*8aa0*/  UMOV UR4, URZ ;  /* 0x0000003f00047c82 */ /* 0x000fce0008000000 */
[----:B------:R-:W-:Y:S02]  /*8ab0*/  PLOP3.LUT P0, PT, P0, P2, PT, 0xa2, 0x0 ;  /* 0x000000000000781c */ /* 0x000fe40000705472 */
[----:B--2---:R-:W-:-:S08]  /*8ac0*/  @P2 R2UR.OR P0, UR6, R2 ;  /* 0x00000000020622ca */ /* 0x004fd00000100000 */
[----:B------:R-:W-:Y:S02]  /*8ad0*/  PLOP3.LUT P0, PT, P0, P2, PT, 0xa2, 0x0 ;  /* 0x000000000000781c */ /* 0x000fe40000705472 */
[----:B------:R-:W-:-:S08]  /*8ae0*/  @P2 R2UR.OR P0, UR5, R8 ;  /* 0x00000000080522ca */ /* 0x000fd00000100000 */
[----:B------:R-:W-:-:S05]  /*8af0*/  @P2 PLOP3.LUT P2, PT, P0, PT, PT, 0x80, 0x0 ;  /* 0x000000000000281c */ /* 0x000fca000074f070 */
[----:B------:R1:W-:Y:S08]  /*8b00*/  @!UP0 UTMAPF.L2.4D [UR4], [UR8] ;  /* 0x00000004080085b8 */ /* 0x0003f00008018000 */
[----:B-1----:R-:W-:Y:S05]  /*8b10*/  @P2 BRA.U.ANY `(.L_x_36) ;  /* 0xfffffffd00d42947 */ /* 0x002fea000393ffff */
[----:B------:R-:W-:Y:S01]  /*8b20*/  PLOP3.LUT P2, PT, P1, PT, PT, 0x8, 0x0 ;  /* 0x000000000000781c */ /* 0x000fe20000f4e170 */
[----:B------:R-:W-:Y:S01]  /*8b30*/  VOTEU.ALL UP0, P1 ;  /* 0x00000000003f7886 */ /* 0x000fe20000800000 */
[----:B------:R-:W-:-:S11]  /*8b40*/  UMOV UR4, 0x40 ;  /* 0x0000004000047882 */ /* 0x000fd60000000000 */
.L_x_37:
[----:B------:R-:W2:Y:S01]  /*8b50*/  LDL R2, [R1] ;  /* 0x0000000001027983 */ /* 0x000ea20000100800 */
[----:B------:R-:W-:Y:S02]  /*8b60*/  PLOP3.LUT P0, PT, P0, P2, PT, 0xa2, 0x0 ;  /* 0x000000000000781c */ /* 0x000fe40000705472 */
[----:B------:R-:W-:-:S08]  /*8b70*/  @P2 R2UR P0, UR7, R19 ;  /* 0x00000000130722ca */ /* 0x000fd00000000000 */
        /* <DEDUP_REMOVED lines=10> */
.L_x_38:
        /* <DEDUP_REMOVED lines=10> */
[----:B------:R-:W1:Y:S01]  /*8cc0*/  LDC.64 R2, c[0x0][0x3f8] ;  /* 0x0000fe00ff027b82 */ /* 0x000e620000000a00 */
[----:B------:R-:W-:Y:S01]  /*8cd0*/  UMOV UR4, 0xffffffff ;  /* 0xffffffff00047882 */ /* 0x000fe20000000000 */
[----:B-1----:R-:W-:-:S04]  /*8ce0*/  ISETP.NE.U32.AND P0, PT, R2, RZ, PT ;  /* 0x000000ff0200720c */ /* 0x002fc80003f05070 */
[----:B------:R-:W-:-:S04]  /*8cf0*/  ISETP.NE.AND.EX P0, PT, R3, RZ, PT, P0 ;  /* 0x000000ff0300720c */ /* 0x000fc80003f05300 */
[----:B-----5:R-:W-:Y:S01]  /*8d00*/  SEL R5, R0, RZ, !P0 ;  /* 0x000000ff00057207 */ /* 0x020fe20004000000 */
[----:B------:R-:W-:Y:S08]  /*8d10*/  BRA.DIV UR4, `(.L_x_39) ;  /* 0x0000002604f47947 */ /* 0x000ff0000b800000 */
.L_x_92:
[----:B------:R-:W2:Y:S01]  /*8d20*/  LDL R6, [R1+0xc] ;  /* 0x00000c0001067983 */ /* 0x000ea20000100800 */
[----:B------:R-:W-:Y:S01]  /*8d30*/  UMOV UR4, 0xffffffff ;  /* 0xffffffff00047882 */ /* 0x000fe20000000000 */
[----:B------:R-:W-:Y:S01]  /*8d40*/  SHF.R.S32.HI R11, RZ, 0x1f, R0 ;  /* 0x0000001fff0b7819 */ /* 0x000fe20000011400 */
[----:B--2---:R-:W-:Y:S01]  /*8d50*/  VIADD R10, R6, 0xffffffff ;  /* 0xffffffff060a7836 */ /* 0x004fe20000000000 */
[----:B------:R-:W-:Y:S06]  /*8d60*/  BRA.DIV UR4, `(.L_x_40) ;  /* 0x0000002a04147947 */ /* 0x000fec000b800000 */
[----:B------:R-:W-:-:S13]  /*8d70*/  ELECT P6, URZ, PT ;  /* 0x00000000003f782f */ /* 0x000fda00038c0000 */
.L_x_95:
[----:B------:R-:W-:Y:S05]  /*8d80*/  @!P6 BRA `(.L_x_41) ;  /* 0x000000040018e947 */ /* 0x000fea0003800000 */
[----:B------:R-:W-:Y:S01]  /*8d90*/  MOV R18, R10 ;  /* 0x0000000a00127202 */ /* 0x000fe20000000f00 */
[----:B------:R-:W-:Y:S01]  /*8da0*/  IMAD.MOV.U32 R5, RZ, RZ, R0 ;  /* 0x000000ffff057224 */ /* 0x000fe200078e0000 */
[----:B------:R-:W-:Y:S06]  /*8db0*/  @!P0 BRA `(.L_x_42) ;  /* 0x00000000004c8947 */ /* 0x000fec0003800000 */
[----:B------:R-:W1:Y:S01]  /*8dc0*/  LDC R9, c[0x0][0x41c] ;  /* 0x00010700ff097b82 */ /* 0x000e620000000800 */
[----:B------:R-:W-:Y:S01]  /*8dd0*/  IMAD.MOV.U32 R5, RZ, RZ, R10 ;  /* 0x000000ffff057224 */ /* 0x000fe200078e000a */
[----:B------:R-:W-:Y:S01]  /*8de0*/  ULDC.64 UR4, c[0x0][0x408] ;  /* 0x0001020000047ab9 */ /* 0x000fe20000000a00 */
[----:B------:R-:W-:Y:S01]  /*8df0*/  ULDC.64 UR6, c[0x0][0x208] ;  /* 0x0000820000067ab9 */ /* 0x000fe20000000a00 */
[----:B-1----:R-:W-:-:S13]  /*8e00*/  ISETP.NE.AND P1, PT, R9, 0x1, PT ;  /* 0x000000010900780c */ /* 0x002fda0003f25270 */
[----:B------:R-:W1:Y:S02]  /*8e10*/  @P1 LDC.64 R6, c[0x0][0x420] ;  /* 0x00010800ff061b82 */ /* 0x000e640000000a00 */
[----:B-1----:R-:W-:-:S05]  /*8e20*/  @P1 IMAD.HI.U32 R6, R10, R6, RZ ;  /* 0x000000060a061227 */ /* 0x002fca00078e00ff */
[----:B------:R-:W-:Y:S01]  /*8e30*/  @P1 SHF.R.U32.HI R5, RZ, R7, R6 ;  /* 0x00000007ff051219 */ /* 0x000fe20000011606 */
[----:B------:R-:W-:-:S03]  /*8e40*/  IMAD R6, R11, UR4, RZ ;  /* 0x000000040b067c24 */ /* 0x000fc6000f8e02ff */
[----:B------:R-:W-:Y:S02]  /*8e50*/  IADD3 R18, -R5, RZ, RZ ;  /* 0x000000ff05127210 */ /* 0x000fe40007ffe1ff */
[----:B------:R-:W-:-:S03]  /*8e60*/  SHF.R.S32.HI R7, RZ, 0x1f, R5 ;  /* 0x0000001fff077819 */ /* 0x000fc60000011405 */
[----:B------:R-:W-:Y:S02]  /*8e70*/  IMAD R18, R9, R18, R10 ;  /* 0x0000001209127224 */ /* 0x000fe400078e020a */
[----:B------:R-:W-:Y:S02]  /*8e80*/  IMAD R9, R0, UR5, R6 ;  /* 0x0000000500097c24 */ /* 0x000fe4000f8e0206 */
[----:B------:R-:W-:-:S04]  /*8e90*/  IMAD.MOV.U32 R6, RZ, RZ, R5 ;  /* 0x000000ffff067224 */ /* 0x000fc800078e0005 */
[----:B------:R-:W-:-:S04]  /*8ea0*/  IMAD.WIDE.U32 R6, R0, UR4, R6 ;  /* 0x0000000400067c25 */ /* 0x000fc8000f8e0006 */
[----:B------:R-:W-:Y:S01]  /*8eb0*/  IMAD.IADD R5, R7, 0x1, R9 ;  /* 0x0000000107057824 */ /* 0x000fe200078e0209 */
[----:B------:R-:W-:-:S04]  /*8ec0*/  LEA R12, P1, R6, R2, 0x2 ;  /* 0x00000002060c7211 */ /* 0x000fc800078210ff */
[----:B------:R-:W-:-:S05]  /*8ed0*/  LEA.HI.X R13, R6, R3, R5, 0x2, P1 ;  /* 0x00000003060d7211 */ /* 0x000fca00008f1405 */
[----:B------:R1:W5:Y:S04]  /*8ee0*/  LDG.E R5, desc[UR6][R12.64] ;  /* 0x000000060c057981 */ /* 0x000368000c1e1900 */
.L_x_42:
[----:B------:R-:W2:Y:S01]  /*8ef0*/  S2R R7, SR_CgaCtaId ;  /* 0x0000000000077919 */ /* 0x000ea20000008800 */
[----:B------:R-:W-:-:S04]  /*8f00*/  MOV R6, 0x400 ;  /* 0x0000040000067802 */ /* 0x000fc80000000f00 */
[----:B--2---:R-:W-:Y:S02]  /*8f10*/  LEA R6, R7, R6, 0x18 ;  /* 0x0000000607067211 */ /* 0x004fe400078ec0ff */
[----:B------:R-:W-:Y:S02]  /*8f20*/  SHF.L.U32 R7, R17, 0x1f, RZ ;  /* 0x0000001f11077819 */ /* 0x000fe400000006ff */
[----:B------:R-:W-:-:S04]  /*8f30*/  LEA R6, R16, R6, 0x3 ;  /* 0x0000000610067211 */ /* 0x000fc800078e18ff */
[----:B------:R-:W2:Y:S02]  /*8f40*/  SYNCS.PHASECHK.TRANS64.TRYWAIT P1, [R6+URZ+0x34840], R7 ;  /* 0x03484007060075a7 */ /* 0x000ea4000802017f */
[----:B--2---:R-:W-:Y:S05]  /*8f50*/  @!P1 BRA `(.L_x_43) ;  /* 0x0000002400b89947 */ /* 0x004fea0003800000 */
.L_x_96:
[----:B------:R-:W3:Y:S02]  /*8f60*/  S2R R9, SR_TID.X ;  /* 0x0000000000097919 */ /* 0x000ee40000002100 */
[----:B---3--:R-:W-:-:S04]  /*8f70*/  LOP3.LUT R9, R9, 0x7f, RZ, 0xc0, !PT ;  /* 0x0000007f09097812 */ /* 0x008fc800078ec0ff */
[----:B------:R-:W-:-:S13]  /*8f80*/  ISETP.NE.AND P1, PT, R9, RZ, PT ;  /* 0x000000ff0900720c */ /* 0x000fda0003f25270 */
[----:B------:R-:W-:Y:S05]  /*8f90*/  @P1 BRA `(.L_x_44) ;  /* 0x00000000001c1947 */ /* 0x000fea0003800000 */
[----:B------:R-:W3:Y:S01]  /*8fa0*/  S2R R9, SR_TID.X ;  /* 0x0000000000097919 */ /* 0x000ee20000002100 */
[----:B--2---:R-:W-:-:S04]  /*8fb0*/  IMAD.MOV.U32 R7, RZ, RZ, 0xc000 ;  /* 0x0000c000ff077424 */ /* 0x004fc800078e00ff */
[----:B------:R4:W-:Y:S01]  /*8fc0*/  SYNCS.ARRIVE.TRANS64 RZ, [R6+URZ+0x34830], R7 ;  /* 0x0348300706ff79a7 */ /* 0x0009e2000800003f */
[----:B---3--:R-:W-:-:S04]  /*8fd0*/  LOP3.LUT R9, R9, 0x1f, RZ, 0xc0, !PT ;  /* 0x0000001f09097812 */ /* 0x008fc800078ec0ff */
[----:B------:R-:W-:-:S13]  /*8fe0*/  ISETP.NE.AND P1, PT, R9, RZ, PT ;  /* 0x000000ff0900720c */ /* 0x000fda0003f25270 */
[----:B----4-:R-:W-:Y:S05]  /*8ff0*/  @!P1 BRA `(.L_x_44) ;  /* 0x0000000000049947 */ /* 0x010fea0003800000 */
[----:B------:R-:W-:Y:S01]  /*9000*/  BPT.TRAP 0x1 ;  /* 0x000000040000795c */ /* 0x000fe20000300000 */
.L_x_44:
[----:B------:R-:W3:Y:S01]  /*9010*/  S2R R9, SR_CgaCtaId ;  /* 0x0000000000097919 */ /* 0x000ee20000008800 */
[----:B--2---:R-:W-:Y:S01]  /*9020*/  MOV R7, 0x400 ;  /* 0x0000040000077802 */ /* 0x004fe20000000f00 */
[----:B------:R-:W-:Y:S01]  /*9030*/  UIADD3 UR4, UP0, UR36, 0x370, URZ ;  /* 0x0000037024047890 */ /* 0x000fe2000ff1e03f */
[----:B------:R-:W-:Y:S01]  /*9040*/  R2UR UR9, R6 ;  /* 0x00000000060972ca */ /* 0x000fe200000e0000 */
[----:B------:R-:W-:Y:S01]  /*9050*/  UMOV UR10, URZ ;  /* 0x0000003f000a7c82 */ /* 0x000fe20008000000 */
[----:B------:R-:W-:Y:S01]  /*9060*/  R2UR UR11, R18 ;  /* 0x00000000120b72ca */ /* 0x000fe200000e0000 */
[----:B------:R-:W-:Y:S01]  /*9070*/  UIADD3.X UR5, URZ, UR37, URZ, UP0, !UPT ;  /* 0x000000253f057290 */ /* 0x000fe200087fe43f */
[----:B------:R-:W-:Y:S01]  /*9080*/  R2UR UR12, R4 ;  /* 0x00000000040c72ca */ /* 0x000fe200000e0000 */
[----:B------:R-:W-:Y:S01]  /*9090*/  UMOV UR6, 0x0 ;  /* 0x0000000000067882 */ /* 0x000fe20000000000 */
[----:B-----5:R-:W-:Y:S01]  /*90a0*/  R2UR UR13, R5 ;  /* 0x00000000050d72ca */ /* 0x020fe200000e0000 */
[----:B------:R-:W-:Y:S01]  /*90b0*/  UMOV UR7, 0x14f00000 ;  /* 0x14f0000000077882 */ /* 0x000fe20000000000 */
[----:B------:R-:W-:-:S05]  /*90c0*/  UMOV UR16, 0x40 ;  /* 0x0000004000107882 */ /* 0x000fca0000000000 */
[----:B------:R-:W-:Y:S02]  /*90d0*/  UIADD3 UR9, UR9, 0x34830, URZ ;  /* 0x0003483009097890 */ /* 0x000fe4000fffe03f */
[----:B------:R-:W-:Y:S01]  /*90e0*/  USHF.L.U32 UR11, UR11, 0x7, URZ ;  /* 0x000000070b0b7899 */ /* 0x000fe2000800063f */
[----:B---3--:R-:W-:-:S05]  /*90f0*/  LEA R7, R9, R7, 0x18 ;  /* 0x0000000709077211 */ /* 0x008fca00078ec0ff */
[----:B------:R-:W-:-:S05]  /*9100*/  IMAD R6, R16, 0xc000, R7 ;  /* 0x0000c00010067824 */ /* 0x000fca00078e0207 */
[----:B------:R-:W-:-:S13]  /*9110*/  R2UR UR8, R6 ;  /* 0x00000000060872ca */ /* 0x000fda00000e0000 */
[----:B------:R-:W-:Y:S02]  /*9120*/  UIADD3 UR14, UR8, 0x1c400, URZ ;  /* 0x0001c400080e7890 */ /* 0x000fe4000fffe03f */
[----:B------:R-:W-:Y:S02]  /*9130*/  UIADD3 UR15, UR8, 0x20400, URZ ;  /* 0x00020400080f7890 */ /* 0x000fe4000fffe03f */
[----:B------:R-:W-:-:S03]  /*9140*/  UIADD3 UR17, UR8, 0x24400, URZ ;  /* 0x0002440008117890 */ /* 0x000fc6000fffe03f */
[----:B------:R-:W-:Y:S01]  /*9150*/  UMOV UR8, UR14 ;  /* 0x0000000e00087c82 */ /* 0x000fe20008000000 */
[----:B------:R-:W-:Y:S01]  /*9160*/  UMOV UR14, 0x80 ;  /* 0x00000080000e7882 */ /* 0x000fe20000000000 */
[----:B------:R2:W-:Y:S02]  /*9170*/  UTMALDG.4D [UR8], [UR4], desc[UR6] ;  /* 0x00000608040075b4 */ /* 0x0005e40008019000 */
[----:B--2---:R-:W-:Y:S01]  /*9180*/  UMOV UR8, UR15 ;  /* 0x0000000f00087c82 */ /* 0x004fe20008000000 */
[----:B------:R-:W-:Y:S02]  /*9190*/  UMOV UR10, UR16 ;  /* 0x00000010000a7c82 */ /* 0x000fe40008000000 */
[----:B------:R2:W-:Y:S02]  /*91a0*/  UTMALDG.4D [UR8], [UR4], desc[UR6] ;  /* 0x00000608040075b4 */ /* 0x0005e40008019000 */
[----:B--2---:R-:W-:Y:S01]  /*91b0*/  UMOV UR8, UR17 ;  /* 0x0000001100087c82 */ /* 0x004fe20008000000 */
[----:B------:R-:W-:-:S02]  /*91c0*/  UMOV UR10, UR14 ;  /* 0x0000000e000a7c82 */ /* 0x000fc40008000000 */
[----:B------:R2:W-:Y:S02]  /*91d0*/  UTMALDG.4D [UR8], [UR4], desc[UR6] ;  /* 0x00000608040075b4 */ /* 0x0005e40008019000 */
[----:B--2---:R-:W-:Y:S01]  /*91e0*/  NOP ;  /* 0x0000000000007918 */ /* 0x004fe20000000000 */
.L_x_41:
[----:B------:R-:W2:Y:S04]  /*91f0*/  LDL.LU R14, [R1] ;  /* 0x00000000010e7983 */ /* 0x000ea80000300800 */
[----:B-1----:R-:W3:Y:S01]  /*9200*/  LDL R13, [R1+0x18] ;  /* 0x00001800010d7983 */ /* 0x002ee20000100800 */
[----:B------:R-:W-:-:S03]  /*9210*/  MOV R9, 0x400 ;  /* 0x0000040000097802 */ /* 0x000fc60000000f00 */
[----:B------:R-:W4:Y:S01]  /*9220*/  LDL.LU R7, [R1+0x14] ;  /* 0x0000140001077983 */ /* 0x000f220000300800 */
[----:B------:R-:W1:Y:S01]  /*9230*/  S2R R12, SR_CgaCtaId ;  /* 0x00000000000c7919 */ /* 0x000e620000008800 */
[----:B------:R-:W-:Y:S05]  /*9240*/  WARPSYNC.ALL ;  /* 0x0000000000007948 */ /* 0x000fea0003800000 */
[----:B------:R-:W-:-:S13]  /*9250*/  ELECT P1, URZ, PT ;  /* 0x00000000003f782f */ /* 0x000fda0003820000 */
[----:B------:R-:W-:Y:S01]  /*9260*/  @P1 R2UR UR13, R19 ;  /* 0x00000000130d12ca */ /* 0x000fe200000e0000 */
[----:B------:R-:W-:Y:S01]  /*9270*/  UIADD3 UR4, UP0, UR36, 0x270, URZ ;  /* 0x0000027024047890 */ /* 0x000fe2000ff1e03f */
[----:B------:R-:W-:-:S03]  /*9280*/  @P1 R2UR UR11, R8 ;  /* 0x00000000080b12ca */ /* 0x000fc600000e0000 */
[----:B------:R-:W-:Y:S01]  /*9290*/  UIADD3.X UR5, URZ, UR37, URZ, UP0, !UPT ;  /* 0x000000253f057290 */ /* 0x000fe200087fe43f */
[----:B-1----:R-:W-:-:S04]  /*92a0*/  LEA R9, R12, R9, 0x18 ;  /* 0x000000090c097211 */ /* 0x002fc800078ec0ff */
[----:B------:R-:W-:Y:S01]  /*92b0*/  R2UR UR24, R9 ;  /* 0x00000000091872ca */ /* 0x000fe200000e0000 */
[----:B------:R-:W-:Y:S01]  /*92c0*/  @P1 IMAD.MOV.U32 R6, RZ, RZ, 0xc000 ;  /* 0x0000c000ff061424 */ /* 0x000fe200078e00ff */
[----:B------:R-:W-:Y:S01]  /*92d0*/  BAR.SYNC.DEFER_BLOCKING 0x8, 0x120 ;  /* 0x0204800000007b1d */ /* 0x000fe20000010000 */
[----:B------:R-:W-:-:S10]  /*92e0*/  @P1 R2UR UR21, R19 ;  /* 0x00000000131512ca */ /* 0x000fd400000e0000 */
[----:B------:R-:W-:Y:S02]  /*92f0*/  UIADD3 UR8, UR24, 0x10400, URZ ;  /* 0x0001040018087890 */ /* 0x000fe4000fffe03f */
[----:B------:R-:W-:Y:S01]  /*9300*/  UIADD3 UR9, UR24, 0x34800, URZ ;  /* 0x0003480018097890 */ /* 0x000fe2000fffe03f */
[----:B------:R-:W-:Y:S01]  /*9310*/  UMOV UR6, 0x0 ;  /* 0x0000000000067882 */ /* 0x000fe20000000000 */
[----:B------:R-:W-:Y:S01]  /*9320*/  UMOV UR7, 0x12f00000 ;  /* 0x12f0000000077882 */ /* 0x000fe20000000000 */
[----:B------:R-:W-:Y:S01]  /*9330*/  UMOV UR10, URZ ;  /* 0x0000003f000a7c82 */ /* 0x000fe20008000000 */
[----:B------:R-:W-:Y:S01]  /*9340*/  @P1 R2UR UR19, R8 ;  /* 0x00000000081312ca */ /* 0x000fe200000e0000 */
[----:B------:R-:W-:Y:S01]  /*9350*/  UIADD3 UR16, UR24, 0x14400, URZ ;  /* 0x0001440018107890 */ /* 0x000fe2000fffe03f */
[----:B------:R3:W-:Y:S01]  /*9360*/  @P1 SYNCS.ARRIVE.TRANS64 RZ, [R9+URZ+0x34800], R6 ;  /* 0x0348000609ff19a7 */ /* 0x0007e2000800003f */
[----:B------:R-:W-:Y:S01]  /*9370*/  UMOV UR14, 0x0 ;  /* 0x00000000000e7882 */ /* 0x000fe20000000000 */
[----:B------:R-:W-:Y:S01]  /*9380*/  UMOV UR15, 0x12f00000 ;  /* 0x12f00000000f7882 */ /* 0x000fe20000000000 */
[----:B------:R-:W-:Y:S01]  /*9390*/  UMOV UR18, 0x40 ;  /* 0x0000004000127882 */ /* 0x000fe20000000000 */
[----:B------:R-:W-:Y:S01]  /*93a0*/  UMOV UR17, UR9 ;  /* 0x0000000900117c82 */ /* 0x000fe20008000000 */
[----:B------:R-:W-:Y:S01]  /*93b0*/  UMOV UR22, 0x0 ;  /* 0x0000000000167882 */ /* 0x000fe20000000000 */
[----:B------:R-:W-:Y:S01]  /*93c0*/  UMOV UR23, 0x12f00000 ;  /* 0x12f0000000177882 */ /* 0x000fe20000000000 */
[----:B------:R-:W-:Y:S01]  /*93d0*/  BSSY B0, `(.L_x_45) ;  /* 0x0000010000007945 */ /* 0x000fe20003800000 */
[----:B--2---:R-:W-:-:S02]  /*93e0*/  @P1 R2UR UR12, R14 ;  /* 0x000000000e0c12ca */ /* 0x004fc400000e0000 */
[----:B------:R-:W-:Y:S02]  /*93f0*/  @P1 R2UR UR20, R14 ;  /* 0x000000000e1412ca */ /* 0x000fe400000e0000 */
[----:B---3--:R-:W-:-:S09]  /*9400*/  LOP3.LUT R6, R13, 0x1, RZ, 0xc, !PT ;  /* 0x000000010d067812 */ /* 0x008fd200078e0cff */
[----:B------:R1:W-:Y:S01]  /*9410*/  UTMALDG.4D [UR8], [UR4], desc[UR6] ;  /* 0x00000608040075b4 */ /* 0x0003e20008019000 */
[----:B------:R-:W-:Y:S01]  /*9420*/  SHF.L.U32 R6, R6, 0x1f, RZ ;  /* 0x0000001f06067819 */ /* 0x000fe200000006ff */
[----:B------:R2:W-:Y:S01]  /*9430*/  UTMALDG.4D [UR16], [UR4], desc[UR14] ;  /* 0x00000e10040075b4 */ /* 0x0005e20008019000 */
[----:B-1----:R-:W-:Y:S02]  /*9440*/  @P1 R2UR UR13, R19 ;  /* 0x00000000130d12ca */ /* 0x002fe400000e0000 */
[----:B------:R-:W-:Y:S02]  /*9450*/  @P1 R2UR UR12, R14 ;  /* 0x000000000e0c12ca */ /* 0x000fe400000e0000 */
[----:B------:R-:W-:Y:S01]  /*9460*/  @P1 R2UR UR11, R8 ;  /* 0x00000000080b12ca */ /* 0x000fe200000e0000 */
[----:B------:R-:W-:Y:S01]  /*9470*/  UIADD3 UR8, UR24, 0x18400, URZ ;  /* 0x0001840018087890 */ /* 0x000fe2000fffe03f */
[----:B------:R-:W-:-:S11]  /*9480*/  UMOV UR10, 0x80 ;  /* 0x00000080000a7882 */ /* 0x000fd60000000000 */
[----:B------:R2:W-:Y:S01]  /*9490*/  UTMALDG.4D [UR8], [UR4], desc[UR22] ;  /* 0x00001608040075b4 */ /* 0x0005e20008019000 */
[----:B------:R-:W1:Y:S01]  /*94a0*/  SYNCS.PHASECHK.TRANS64.TRYWAIT P1, [R9+URZ+0x34820], R6 ;  /* 0x03482006090075a7 */ /* 0x000e62000802017f */
[----:B----4-:R-:W-:Y:S01]  /*94b0*/  ISETP.GE.AND P2, PT, R7, 0x81, PT ;  /* 0x000000810700780c */ /* 0x010fe20003f46270 */
[----:B-12---:R-:W-:-:S12]  /*94c0*/  @!P1 BRA `(.L_x_46) ;  /* 0x0000002000709947 */ /* 0x006fd80003800000 */
.L_x_97:
[----:B------:R-:W-:Y:S05]  /*94d0*/  BSYNC B0 ;  /* 0x0000000000007941 */ /* 0x000fea0003800000 */
.L_x_45:
[----:B------:R-:W-:Y:S05]  /*94e0*/  @!P2 BRA `(.L_x_47) ;  /* 0x0000001400c8a947 */ /* 0x000fea0003800000 */
[----:B-1----:R-:W2:Y:S01]  /*94f0*/  LDL R7, [R1+0xc] ;  /* 0x00000c0001077983 */ /* 0x002ea20000100800 */
[----:B------:R-:W-:Y:S01]  /*9500*/  IMAD.MOV.U32 R6, RZ, RZ, 0x1 ;  /* 0x00000001ff067424 */ /* 0x000fe200078e00ff */
[----:B--2---:R-:W-:-:S04]  /*9510*/  IADD3 R13, -R7, RZ, RZ ;  /* 0x000000ff070d7210 */ /* 0x004fc80007ffe1ff */
[----:B------:R-:W-:-:S05]  /*9520*/  VIADDMNMX R13, R13, R6, 0xffffffff, !PT ;  /* 0xffffffff0d0d7446 */ /* 0x000fca0007800106 */
[----:B------:R-:W-:-:S05]  /*9530*/  IMAD.IADD R6, R7, 0x1, R13 ;  /* 0x0000000107067824 */ /* 0x000fca00078e020d */
[----:B------:R-:W-:-:S04]  /*9540*/  LOP3.LUT R6, R6, 0x1, RZ, 0xc0, !PT ;  /* 0x0000000106067812 */ /* 0x000fc800078ec0ff */
[----:B------:R-:W-:Y:S02]  /*9550*/  ISETP.NE.U32.AND P1, PT, R6, 0x1, PT ;  /* 0x000000010600780c */ /* 0x000fe40003f25070 */
[----:B------:R-:W-:-:S11]  /*9560*/  IADD3 R6, R7, -0x2, RZ ;  /* 0xfffffffe07067810 */ /* 0x000fd60007ffe0ff */
[----:B------:R-:W-:Y:S05]  /*9570*/  @P1 BRA `(.L_x_48) ;  /* 0x0000000400e81947 */ /* 0x000fea0003800000 */
[----:B------:R-:W-:Y:S01]  /*9580*/  VIADD R7, R16, 0x1 ;  /* 0x0000000110077836 */ /* 0x000fe20000000000 */
[----:B------:R-:W-:Y:S04]  /*9590*/  BSSY B0, `(.L_x_49) ;  /* 0x0000074000007945 */ /* 0x000fe80003800000 */
[----:B------:R-:W-:-:S04]  /*95a0*/  ISETP.NE.AND P1, PT, R7, 0x2, PT ;  /* 0x000000020700780c */ /* 0x000fc80003f25270 */
[----:B------:R-:W-:Y:S02]  /*95b0*/  SEL R12, RZ, 0x1, P1 ;  /* 0x00000001ff0c7807 */ /* 0x000fe40000800000 */
[----:B------:R-:W-:Y:S02]  /*95c0*/  SEL R7, R7, RZ, P1 ;  /* 0x000000ff07077207 */ /* 0x000fe40000800000 */
[----:B------:R-:W-:Y:S01]  /*95d0*/  LOP3.LUT R12, R17, R12, RZ, 0x3c, !PT ;  /* 0x0000000c110c7212 */ /* 0x000fe200078e3cff */
[----:B------:R-:W-:Y:S06]  /*95e0*/  @!P6 BRA `(.L_x_50) ;  /* 0x0000000400b8e947 */ /* 0x000fec0003800000 */
[----:B------:R-:W-:Y:S01]  /*95f0*/  IMAD.MOV.U32 R8, RZ, RZ, R5 ;  /* 0x000000ffff087224 */ /* 0x000fe200078e0005 */
[----:B------:R-:W-:Y:S06]  /*9600*/  @!P0 BRA `(.L_x_51) ;  /* 0x0000000000488947 */ /* 0x000fec0003800000 */
[----:B------:R-:W1:Y:S01]  /*9610*/  LDC R15, c[0x0][0x41c] ;  /* 0x00010700ff0f7b82 */ /* 0x000e620000000800 */
[----:B------:R-:W-:Y:S01]  /*9620*/  ULDC.64 UR4, c[0x0][0x408] ;  /* 0x0001020000047ab9 */ /* 0x000fe20000000a00 */
[----:B------:R-:W-:Y:S01]  /*9630*/  ULDC.64 UR6, c[0x0][0x208] ;  /* 0x0000820000067ab9 */ /* 0x000fe20000000a00 */
[----:B-1----:R-:W-:-:S13]  /*9640*/  ISETP.NE.AND P1, PT, R15, 0x1, PT ;  /* 0x000000010f00780c */ /* 0x002fda0003f25270 */
[----:B------:R-:W1:Y:S02]  /*9650*/  @P1 LDC.64 R8, c[0x0][0x420] ;  /* 0x00010800ff081b82 */ /* 0x000e640000000a00 */
[----:B-1----:R-:W-:Y:S01]  /*9660*/  @P1 IMAD.HI.U32 R14, R6, R8, RZ ;  /* 0x00000008060e1227 */ /* 0x002fe200078e00ff */
[----:B------:R-:W-:-:S04]  /*9670*/  MOV R8, R6 ;  /* 0x0000000600087202 */ /* 0x000fc80000000f00 */
[----:B------:R-:W-:Y:S01]  /*9680*/  @P1 SHF.R.U32.HI R8, RZ, R9, R14 ;  /* 0x00000009ff081219 */ /* 0x000fe2000001160e */
[----:B------:R-:W-:-:S04]  /*9690*/  IMAD R14, R11, UR4, RZ ;  /* 0x000000040b0e7c24 */ /* 0x000fc8000f8e02ff */
[----:B------:R-:W-:Y:S02]  /*96a0*/  IMAD.MOV R9, RZ, RZ, -R8 ;  /* 0x000000ffff097224 */ /* 0x000fe400078e0a08 */
[----:B------:R-:W-:Y:S02]  /*96b0*/  IMAD R14, R0, UR5, R14 ;  /* 0x00000005000e7c24 */ /* 0x000fe4000f8e020e */
[----:B------:R-:W-:Y:S01]  /*96c0*/  IMAD R6, R15, R9, R6 ;  /* 0x000000090f067224 */ /* 0x000fe200078e0206 */
[----:B------:R-:W-:-:S03]  /*96d0*/  SHF.R.S32.HI R9, RZ, 0x1f, R8 ;  /* 0x0000001fff097819 */ /* 0x000fc60000011408 */
[----:B------:R-:W-:-:S04]  /*96e0*/  IMAD.WIDE.U32 R8, R0, UR4, R8 ;  /* 0x0000000400087c25 */ /* 0x000fc8000f8e0008 */
[----:B------:R-:W-:Y:S01]  /*96f0*/  IMAD.IADD R9, R14, 0x1, R9 ;  /* 0x000000010e097824 */ /* 0x000fe200078e0209 */
[----:B------:R-:W-:-:S04]  /*9700*/  LEA R2, P1, R8, R2, 0x2 ;  /* 0x0000000208027211 */ /* 0x000fc800078210ff */
[----:B------:R-:W-:-:S05]  /*9710*/  LEA.HI.X R3, R8, R3, R9, 0x2, P1 ;  /* 0x0000000308037211 */ /* 0x000fca00008f1409 */
[----:B------:R1:W5:Y:S04]  /*9720*/  LDG.E R8, desc[UR6][R2.64] ;  /* 0x0000000602087981 */ /* 0x000368000c1e1900 */
.L_x_51:
[----:B-1----:R-:W1:Y:S01]  /*9730*/  S2R R3, SR_CgaCtaId ;  /* 0x0000000000037919 */ /* 0x002e620000008800 */
[----:B------:R-:W-:-:S04]  /*9740*/  MOV R2, 0x400 ;  /* 0x0000040000027802 */ /* 0x000fc80000000f00 */
[----:B-1----:R-:W-:Y:S02]  /*9750*/  LEA R2, R3, R2, 0x18 ;  /* 0x0000000203027211 */ /* 0x002fe400078ec0ff */
[----:B------:R-:W-:Y:S02]  /*9760*/  SHF.L.U32 R3, R12, 0x1f, RZ ;  /* 0x0000001f0c037819 */ /* 0x000fe400000006ff */
[----:B------:R-:W-:-:S04]  /*9770*/  LEA R2, R7, R2, 0x3 ;  /* 0x0000000207027211 */ /* 0x000fc800078e18ff */
[----:B------:R-:W1:Y:S02]  /*9780*/  SYNCS.PHASECHK.TRANS64.TRYWAIT P1, [R2+URZ+0x34840], R3 ;  /* 0x03484003020075a7 */ /* 0x000e64000802017f */
[----:B-1----:R-:W-:Y:S05]  /*9790*/  @!P1 BRA `(.L_x_52) ;  /* 0x0000001c00dc9947 */ /* 0x002fea0003800000 */
.L_x_98:
[----:B------:R-:W2:Y:S02]  /*97a0*/  S2R R9, SR_TID.X ;  /* 0x0000000000097919 */ /* 0x000ea40000002100 */
[----:B--2---:R-:W-:-:S04]  /*97b0*/  LOP3.LUT R9, R9, 0x7f, RZ, 0xc0, !PT ;  /* 0x0000007f09097812 */ /* 0x004fc800078ec0ff */
[----:B------:R-:W-:-:S13]  /*97c0*/  ISETP.NE.AND P2, PT, R9, RZ, PT ;  /* 0x000000ff0900720c */ /* 0x000fda0003f45270 */
[----:B------:R-:W-:Y:S05]  /*97d0*/  @P2 BRA `(.L_x_53) ;  /* 0x00000000001c2947 */ /* 0x000fea0003800000 */
[----:B------:R-:W2:Y:S01]  /*97e0*/  S2R R9, SR_TID.X ;  /* 0x0000000000097919 */ /* 0x000ea20000002100 */
[----:B-1----:R-:W-:-:S04]  /*97f0*/  IMAD.MOV.U32 R3, RZ, RZ, 0xc000 ;  /* 0x0000c000ff037424 */ /* 0x002fc800078e00ff */
[----:B------:R3:W-:Y:S01]  /*9800*/  SYNCS.ARRIVE.TRANS64 RZ, [R2+URZ+0x34830], R3 ;  /* 0x0348300302ff79a7 */ /* 0x0007e2000800003f */
[----:B--2---:R-:W-:-:S04]  /*9810*/  LOP3.LUT R9, R9, 0x1f, RZ, 0xc0, !PT ;  /* 0x0000001f09097812 */ /* 0x004fc800078ec0ff */
[----:B------:R-:W-:-:S13]  /*9820*/  ISETP.NE.AND P1, PT, R9, RZ, PT ;  /* 0x000000ff0900720c */ /* 0x000fda0003f25270 */
[----:B---3--:R-:W-:Y:S05]  /*9830*/  @!P1 BRA `(.L_x_53) ;  /* 0x0000000000049947 */ /* 0x008fea0003800000 */
[----:B------:R-:W-:Y:S01]  /*9840*/  BPT.TRAP 0x1 ;  /* 0x000000040000795c */ /* 0x000fe20000300000 */
.L_x_53:
[----:B------:R-:W2:Y:S01]  /*9850*/  S2R R14, SR_CgaCtaId ;  /* 0x00000000000e7919 */ /* 0x000ea20000008800 */
[----:B------:R-:W-:Y:S01]  /*9860*/  MOV R9, 0x400 ;  /* 0x0000040000097802 */ /* 0x000fe20000000f00 */
        /* <DEDUP_REMOVED lines=9> */
[----:B------:R-:W-:Y:S01]  /*9900*/  UMOV UR17, 0x40 ;  /* 0x0000004000117882 */ /* 0x000fe20000000000 */
[----:B------:R-:W-:Y:S01]  /*9910*/  UMOV UR16, 0x80 ;  /* 0x0000008000107882 */ /* 0x000fe20000000000 */
[----:B-1----:R-:W-:-:S03]  /*9920*/  SHF.L.U32 R3, R17, 0x1f, RZ ;  /* 0x0000001f11037819 */ /* 0x002fc600000006ff */
[----:B------:R-:W-:Y:S02]  /*9930*/  UIADD3 UR9, UR9, 0x34830, URZ ;  /* 0x0003483009097890 */ /* 0x000fe4000fffe03f */
[----:B------:R-:W-:Y:S01]  /*9940*/  USHF.L.U32 UR11, UR11, 0x7, URZ ;  /* 0x000000070b0b7899 */ /* 0x000fe2000800063f */
[----:B--2---:R-:W-:-:S05]  /*9950*/  LEA R9, R14, R9, 0x18 ;  /* 0x000000090e097211 */ /* 0x004fca00078ec0ff */
[----:B------:R-:W-:-:S05]  /*9960*/  IMAD R2, R7, 0xc000, R9 ;  /* 0x0000c00007027824 */ /* 0x000fca00078e0209 */
[----:B------:R-:W-:Y:S01]  /*9970*/  R2UR UR14, R2 ;  /* 0x00000000020e72ca */ /* 0x000fe200000e0000 */
[----:B------:R-:W-:-:S05]  /*9980*/  VIADD R2, R9, 0x34800 ;  /* 0x0003480009027836 */ /* 0x000fca0000000000 */
[----:B------:R-:W-:-:S07]  /*9990*/  LEA R2, R16, R2, 0x3 ;  /* 0x0000000210027211 */ /* 0x000fce00078e18ff */
[----:B------:R-:W-:Y:S02]  /*99a0*/  UIADD3 UR8, UR14, 0x1c400, URZ ;  /* 0x0001c4000e087890 */ /* 0x000fe4000fffe03f */
[----:B------:R-:W-:Y:S02]  /*99b0*/  UIADD3 UR15, UR14, 0x20400, URZ ;  /* 0x000204000e0f7890 */ /* 0x000fe4000fffe03f */
[----:B------:R-:W-:-:S05]  /*99c0*/  UIADD3 UR14, UR14, 0x24400, URZ ;  /* 0x000244000e0e7890 */ /* 0x000fca000fffe03f */
[----:B------:R1:W-:Y:S02]  /*99d0*/  UTMALDG.4D [UR8], [UR4], desc[UR6] ;  /* 0x00000608040075b4 */ /* 0x0003e40008019000 */
[----:B-1----:R-:W-:Y:S01]  /*99e0*/  UMOV UR8, UR15 ;  /* 0x0000000f00087c82 */ /* 0x002fe20008000000 */
[----:B------:R-:W-:Y:S02]  /*99f0*/  UMOV UR10, UR17 ;  /* 0x00000011000a7c82 */ /* 0x000fe40008000000 */
[----:B------:R1:W-:Y:S02]  /*9a00*/  UTMALDG.4D [UR8], [UR4], desc[UR6] ;  /* 0x00000608040075b4 */ /* 0x0003e40008019000 */
[----:B-1----:R-:W-:Y:S01]  /*9a10*/  UMOV UR8, UR14 ;  /* 0x0000000e00087c82 */ /* 0x002fe20008000000 */
[----:B------:R-:W-:Y:S02]  /*9a20*/  UMOV UR10, UR16 ;  /* 0x00000010000a7c82 */ /* 0x000fe40008000000 */
[----:B------:R1:W-:Y:S01]  /*9a30*/  UTMALDG.4D [UR8], [UR4], desc[UR6] ;  /* 0x00000608040075b4 */ /* 0x0003e20008019000 */
[----:B------:R-:W2:Y:S02]  /*9a40*/  SYNCS.PHASECHK.TRANS64.TRYWAIT P1, [R2+URZ+0x60], R3 ;  /* 0x00006003020075a7 */ /* 0x000ea4000802017f */
[----:B-12---:R-:W-:Y:S05]  /*9a50*/  @!P1 BRA `(.L_x_54) ;  /* 0x0000001c00409947 */ /* 0x006fea0003800000 */
.L_x_99:
[----:B------:R-:W-:Y:S05]  /*9a60*/  @P2 BRA `(.L_x_55) ;  /* 0x00000000002c2947 */ /* 0x000fea0003800000 */
[----:B------:R-:W2:Y:S01]  /*9a70*/  S2R R9, SR_TID.X ;  /* 0x0000000000097919 */ /* 0x000ea20000002100 */
[----:B------:R-:W-:Y:S01]  /*9a80*/  MOV R14, 0x400 ;  /* 0x00000400000e7802 */ /* 0x000fe20000000f00 */
[----:B-1----:R-:W-:Y:S01]  /*9a90*/  IMAD.MOV.U32 R3, RZ, RZ, 0x8000 ;  /* 0x00008000ff037424 */ /* 0x002fe200078e00ff */
[----:B------:R-:W1:Y:S01]  /*9aa0*/  S2R R15, SR_CgaCtaId ;  /* 0x00000000000f7919 */ /* 0x000e620000008800 */
[----:B--2---:R-:W-:-:S04]  /*9ab0*/  LOP3.LUT R9, R9, 0x1f, RZ, 0xc0, !PT ;  /* 0x0000001f09097812 */ /* 0x004fc800078ec0ff */
[----:B------:R-:W-:Y:S02]  /*9ac0*/  ISETP.NE.AND P1, PT, R9, RZ, PT ;  /* 0x000000ff0900720c */ /* 0x000fe40003f25270 */
[----:B-1----:R-:W-:-:S05]  /*9ad0*/  LEA R14, R15, R14, 0x18 ;  /* 0x0000000e0f0e7211 */ /* 0x002fca00078ec0ff */
[----:B------:R-:W-:-:S04]  /*9ae0*/  IMAD R2, R16, 0x8, R14 ;  /* 0x0000000810027824 */ /* 0x000fc800078e020e */
[----:B------:R2:W-:Y:S02]  /*9af0*/  SYNCS.ARRIVE.TRANS64 RZ, [R2+URZ+0x34850], R3 ;  /* 0x0348500302ff79a7 */ /* 0x0005e4000800003f */
[----:B------:R-:W-:Y:S05]  /*9b00*/  @!P1 BRA `(.L_x_55) ;  /* 0x0000000000049947 */ /* 0x000fea0003800000 */
[----:B------:R-:W-:Y:S01]  /*9b10*/  BPT.TRAP 0x1 ;  /* 0x000000040000795c */ /* 0x000fe20000300000 */
.L_x_55:
[----:B------:R-:W3:Y:S01]  /*9b20*/  S2R R9, SR_CgaCtaId ;  /* 0x0000000000097919 */ /* 0x000ee20000008800 */
[----:B-12---:R-:W-:Y:S01]  /*9b30*/  MOV R3, 0x400 ;  /* 0x0000040000037802 */ /* 0x006fe20000000f00 */
[----:B------:R-:W-:Y:S01]  /*9b40*/  UIADD3 UR4, UP0, UR36, 0x470, URZ ;  /* 0x0000047024047890 */ /* 0x000fe2000ff1e03f */
[----:B------:R-:W-:Y:S01]  /*9b50*/  R2UR UR11, R18 ;  /* 0x00000000120b72ca */ /* 0x000fe200000e0000 */
[----:B------:R-:W-:Y:S01]  /*9b60*/  UMOV UR10, URZ ;  /* 0x0000003f000a7c82 */ /* 0x000fe20008000000 */
[----:B------:R-:W-:Y:S01]  /*9b70*/  R2UR UR13, R5 ;  /* 0x00000000050d72ca */ /* 0x000fe200000e0000 */
[----:B------:R-:W-:Y:S01]  /*9b80*/  UIADD3.X UR5, URZ, UR37, URZ, UP0, !UPT ;  /* 0x000000253f057290 */ /* 0x000fe200087fe43f */
[----:B------:R-:W-:Y:S01]  /*9b90*/  R2UR UR12, R4 ;  /* 0x00000000040c72ca */ /* 0x000fe200000e0000 */
[----:B------:R-:W-:Y:S01]  /*9ba0*/  UMOV UR7, 0x14f00000 ;  /* 0x14f0000000077882 */ /* 0x000fe20000000000 */
[----:B------:R-:W-:Y:S01]  /*9bb0*/  UMOV UR15, 0x40 ;  /* 0x00000040000f7882 */ /* 0x000fe20000000000 */
[----:B------:R-:W-:Y:S01]  /*9bc0*/  IMAD.MOV.U32 R5, RZ, RZ, R8 ;  /* 0x000000ffff057224 */ /* 0x000fe200078e0008 */
[----:B------:R-:W-:-:S05]  /*9bd0*/  MOV R18, R6 ;  /* 0x0000000600127202 */ /* 0x000fca0000000f00 */
[----:B------:R-:W-:Y:S01]  /*9be0*/  USHF.L.U32 UR11, UR11, 0x7, URZ ;  /* 0x000000070b0b7899 */ /* 0x000fe2000800063f */
[----:B---3--:R-:W-:-:S04]  /*9bf0*/  LEA R3, R9, R3, 0x18 ;  /* 0x0000000309037211 */ /* 0x008fc800078ec0ff */
[----:B------:R-:W-:-:S04]  /*9c00*/  LEA R2, R16, R3, 0x3 ;  /* 0x0000000310027211 */ /* 0x000fc800078e18ff */
[----:B------:R-:W-:Y:S01]  /*9c10*/  R2UR UR9, R2 ;  /* 0x00000000020972ca */ /* 0x000fe200000e0000 */
[----:B------:R-:W-:-:S05]  /*9c20*/  IMAD R2, R16, 0x8000, R3 ;  /* 0x0000800010027824 */ /* 0x000fca00078e0203 */
[----:B------:R-:W-:-:S07]  /*9c30*/  R2UR UR6, R2 ;  /* 0x00000000020672ca */ /* 0x000fce00000e0000 */
[----:B------:R-:W-:-:S06]  /*9c40*/  UIADD3 UR9, UR9, 0x34850, URZ ;  /* 0x0003485009097890 */ /* 0x000fcc000fffe03f */
[----:B------:R-:W-:Y:S02]  /*9c50*/  UIADD3 UR8, UR6, 0x400, URZ ;  /* 0x0000040006087890 */ /* 0x000fe4000fffe03f */
[----:B------:R-:W-:-:S03]  /*9c60*/  UIADD3 UR14, UR6, 0x4400, URZ ;  /* 0x00004400060e7890 */ /* 0x000fc6000fffe03f */
[----:B------:R-:W-:-:S04]  /*9c70*/  UMOV UR6, 0x0 ;  /* 0x0000000000067882 */ /* 0x000fc80000000000 */
[----:B------:R1:W-:Y:S02]  /*9c80*/  UTMALDG.4D [UR8], [UR4], desc[UR6] ;  /* 0x00000608040075b4 */ /* 0x0003e40008019000 */
[----:B-1----:R-:W-:Y:S01]  /*9c90*/  UMOV UR8, UR14 ;  /* 0x0000000e00087c82 */ /* 0x002fe20008000000 */
[----:B------:R-:W-:Y:S02]  /*9ca0*/  UMOV UR10, UR15 ;  /* 0x0000000f000a7c82 */ /* 0x000fe40008000000 */
[----:B------:R1:W-:Y:S02]  /*9cb0*/  UTMALDG.4D [UR8], [UR4], desc[UR6] ;  /* 0x00000608040075b4 */ /* 0x0003e40008019000 */
[----:B-1----:R-:W-:Y:S01]  /*9cc0*/  NOP ;  /* 0x0000000000007918 */ /* 0x002fe20000000000 */
.L_x_50:
[----:B------:R-:W-:Y:S05]  /*9cd0*/  BSYNC B0 ;  /* 0x0000000000007941 */ /* 0x000fea0003800000 */
.L_x_49:
[----:B------:R-:W2:Y:S01]  /*9ce0*/  LDL.LU R2, [R1+0xc] ;  /* 0x00000c0001027983 */ /* 0x000ea20000300800 */
[----:B------:R-:W-:Y:S01]  /*9cf0*/  IMAD.MOV.U32 R16, RZ, RZ, R7 ;  /* 0x000000ffff107224 */ /* 0x000fe200078e0007 */
[----:B------:R-:W-:Y:S01]  /*9d00*/  MOV R17, R12 ;  /* 0x0000000c00117202 */ /* 0x000fe20000000f00 */
[----:B--2---:R-:W-:-:S07]  /*9d10*/  VIADD R6, R2, 0xfffffffd ;  /* 0xfffffffd02067836 */ /* 0x004fce0000000000 */
.L_x_48:
[----:B------:R-:W-:Y:S01]  /*9d20*/  IMAD.MOV R13, RZ, RZ, -R13 ;  /* 0x000000ffff0d7224 */ /* 0x000fe200078e0a0d */
[----:B------:R-:W-:Y:S04]  /*9d30*/  BSSY B0, `(.L_x_47) ;  /* 0x00000ed000007945 */ /* 0x000fe80003800000 */
[----:B------:R-:W-:-:S13]  /*9d40*/  ISETP.NE.AND P1, PT, R10, R13, PT ;  /* 0x0000000d0a00720c */ /* 0x000fda0003f25270 */
[----:B------:R-:W-:Y:S05]  /*9d50*/  @!P1 BRA `(.L_x_56) ;  /* 0x0000000c00a89947 */ /* 0x000fea0003800000 */
[----:B------:R-:W-:-:S07]  /*9d60*/  IMAD.MOV.U32 R8, RZ, RZ, R5 ;  /* 0x000000ffff087224 */ /* 0x000fce00078e0005 */
.L_x_71:
[----:B------:R-:W-:Y:S01]  /*9d70*/  IADD3 R7, R16, 0x1, RZ ;  /* 0x0000000110077810 */ /* 0x000fe20007ffe0ff */
[----:B------:R-:W-:Y:S03]  /*9d80*/  BSSY B1, `(.L_x_57) ;  /* 0x0000070000017945 */ /* 0x000fe60003800000 */
        /* <DEDUP_REMOVED lines=10> */
[----:B------:R-:W-:-:S04]  /*9e30*/  IMAD R13, R11, UR4, RZ ;  /* 0x000000040b0d7c24 */ /* 0x000fc8000f8e02ff */
[----:B------:R-:W-:Y:S01]  /*9e40*/  IMAD R13, R0, UR5, R13 ;  /* 0x00000005000d7c24 */ /* 0x000fe2000f8e020d */
[----:B-1----:R-:W-:-:S13]  /*9e50*/  ISETP.NE.AND P1, PT, R9, 0x1, PT ;  /* 0x000000010900780c */ /* 0x002fda0003f25270 */
[----:B------:R-:W1:Y:S02]  /*9e60*/  @P1 LDC.64 R2, c[0x0][0x420] ;  /* 0x00010800ff021b82 */ /* 0x000e640000000a00 */
[----:B-1----:R-:W-:-:S04]  /*9e70*/  @P1 IMAD.HI.U32 R8, R6, R2, RZ ;  /* 0x0000000206081227 */ /* 0x002fc800078e00ff */
[----:B------:R-:W-:Y:S01]  /*9e80*/  IMAD.MOV.U32 R2, RZ, RZ, R6 ;  /* 0x000000ffff027224 */ /* 0x000fe200078e0006 */
[----:B------:R-:W-:-:S04]  /*9e90*/  @P1 SHF.R.U32.HI R2, RZ, R3, R8 ;  /* 0x00000003ff021219 */ /* 0x000fc80000011608 */
[----:B------:R-:W-:Y:S02]  /*9ea0*/  IADD3 R12, -R2, RZ, RZ ;  /* 0x000000ff020c7210 */ /* 0x000fe40007ffe1ff */
[----:B------:R-:W-:-:S03]  /*9eb0*/  SHF.R.S32.HI R3, RZ, 0x1f, R2 ;  /* 0x0000001fff037819 */ /* 0x000fc60000011402 */
[----:B------:R-:W-:Y:S02]  /*9ec0*/  IMAD R12, R9, R12, R6 ;  /* 0x0000000c090c7224 */ /* 0x000fe400078e0206 */
[----:B------:R-:W1:Y:S01]  /*9ed0*/  LDC.64 R8, c[0x0][0x3f8] ;  /* 0x0000fe00ff087b82 */ /* 0x000e620000000a00 */
[----:B------:R-:W-:-:S04]  /*9ee0*/  IMAD.WIDE.U32 R2, R0, UR4, R2 ;  /* 0x0000000400027c25 */ /* 0x000fc8000f8e0002 */
[----:B------:R-:W-:Y:S01]  /*9ef0*/  IMAD.IADD R13, R13, 0x1, R3 ;  /* 0x000000010d0d7824 */ /* 0x000fe200078e0203 */
[----:B-1----:R-:W-:-:S04]  /*9f00*/  LEA R8, P1, R2, R8, 0x2 ;  /* 0x0000000802087211 */ /* 0x002fc800078210ff */
[----:B------:R-:W-:-:S05]  /*9f10*/  LEA.HI.X R9, R2, R9, R13, 0x2, P1 ;  /* 0x0000000902097211 */ /* 0x000fca00008f140d */
[----:B------:R1:W5:Y:S04]  /*9f20*/  LDG.E R8, desc[UR6][R8.64] ;  /* 0x0000000608087981 */ /* 0x000368000c1e1900 */
.L_x_59:
[----:B------:R-:W2:Y:S01]  /*9f30*/  S2R R3, SR_CgaCtaId ;  /* 0x0000000000037919 */ /* 0x000ea20000008800 */
[----:B------:R-:W-:-:S04]  /*9f40*/  MOV R2, 0x400 ;  /* 0x0000040000027802 */ /* 0x000fc80000000f00 */
[----:B--2---:R-:W-:Y:S02]  /*9f50*/  LEA R2, R3, R2, 0x18 ;  /* 0x0000000203027211 */ /* 0x004fe400078ec0ff */
[----:B------:R-:W-:-:S03]  /*9f60*/  SHF.L.U32 R3, R10, 0x1f, RZ ;  /* 0x0000001f0a037819 */ /* 0x000fc600000006ff */
[----:B------:R-:W-:-:S04]  /*9f70*/  IMAD R2, R7, 0x8, R2 ;  /* 0x0000000807027824 */ /* 0x000fc800078e0202 */
[----:B------:R-:W2:Y:S02]  /*9f80*/  SYNCS.PHASECHK.TRANS64.TRYWAIT P1, [R2+URZ+0x34840], R3 ;  /* 0x03484003020075a7 */ /* 0x000ea4000802017f */
[----:B--2---:R-:W-:Y:S05]  /*9f90*/  @!P1 BRA `(.L_x_60) ;  /* 0x0000001800049947 */ /* 0x004fea0003800000 */
.L_x_100:
[----:B-1----:R-:W1:Y:S02]  /*9fa0*/  S2R R9, SR_TID.X ;  /* 0x0000000000097919 */ /* 0x002e640000002100 */
[----:B-1----:R-:W-:-:S04]  /*9fb0*/  LOP3.LUT R9, R9, 0x7f, RZ, 0xc0, !PT ;  /* 0x0000007f09097812 */ /* 0x002fc800078ec0ff */
[----:B------:R-:W-:-:S13]  /*9fc0*/  ISETP.NE.AND P2, PT, R9, RZ, PT ;  /* 0x000000ff0900720c */ /* 0x000fda0003f45270 */
[----:B------:R-:W-:Y:S05]  /*9fd0*/  @P2 BRA `(.L_x_61) ;  /* 0x00000000001c2947 */ /* 0x000fea0003800000 */
[----:B------:R-:W1:Y:S01]  /*9fe0*/  S2R R9, SR_TID.X ;  /* 0x0000000000097919 */ /* 0x000e620000002100 */
[----:B--2---:R-:W-:-:S04]  /*9ff0*/  MOV R3, 0xc000 ;  /* 0x0000c00000037802 */ /* 0x004fc80000000f00 */
[----:B------:R3:W-:Y:S01]  /*a000*/  SYNCS.ARRIVE.TRANS64 RZ, [R2+URZ+0x34830], R3 ;  /* 0x0348300302ff79a7 */ /* 0x0007e2000800003f */
[----:B-1----:R-:W-:-:S04]  /*a010*/  LOP3.LUT R9, R9, 0x1f, RZ, 0xc0, !PT ;  /* 0x0000001f09097812 */ /* 0x002fc800078ec0ff */
[----:B------:R-:W-:-:S13]  /*a020*/  ISETP.NE.AND P1, PT, R9, RZ, PT ;  /* 0x000000ff0900720c */ /* 0x000fda0003f25270 */
[----:B---3--:R-:W-:Y:S05]  /*a030*/  @!P1 BRA `(.L_x_61) ;  /* 0x0000000000049947 */ /* 0x008fea0003800000 */
[----:B------:R-:W-:Y:S01]  /*a040*/  BPT.TRAP 0x1 ;  /* 0x000000040000795c */ /* 0x000fe20000300000 */
.L_x_61:
[----:B------:R-:W1:Y:S01]  /*a050*/  S2R R9, SR_CgaCtaId ;  /* 0x0000000000097919 */ /* 0x000e620000008800 */
        /* <DEDUP_REMOVED lines=12> */
[----:B------:R-:W-:-:S03]  /*a120*/  SHF.L.U32 R17, R17, 0x1f, RZ ;  /* 0x0000001f11117819 */ /* 0x000fc600000006ff */
[----:B------:R-:W-:Y:S02]  /*a130*/  UIADD3 UR9, UR9, 0x34830, URZ ;  /* 0x0003483009097890 */ /* 0x000fe4000fffe03f */
[----:B------:R-:W-:Y:S01]  /*a140*/  USHF.L.U32 UR11, UR11, 0x7, URZ ;  /* 0x000000070b0b7899 */ /* 0x000fe2000800063f */
[----:B-1----:R-:W-:-:S05]  /*a150*/  LEA R3, R9, R3, 0x18 ;  /* 0x0000000309037211 */ /* 0x002fca00078ec0ff */
[----:B------:R-:W-:Y:S02]  /*a160*/  IMAD R2, R7, 0xc000, R3 ;  /* 0x0000c00007027824 */ /* 0x000fe400078e0203 */
[----:B------:R-:W-:-:S03]  /*a170*/  VIADD R3, R3, 0x34800 ;  /* 0x0003480003037836 */ /* 0x000fc60000000000 */
[----:B------:R-:W-:Y:S01]  /*a180*/  R2UR UR14, R2 ;  /* 0x00000000020e72ca */ /* 0x000fe200000e0000 */
[----:B------:R-:W-:-:S12]  /*a190*/  IMAD R2, R16, 0x8, R3 ;  /* 0x0000000810027824 */ /* 0x000fd800078e0203 */
        /* <DEDUP_REMOVED lines=12> */
.L_x_101:
[----:B------:R-:W-:Y:S05]  /*a260*/  @P2 BRA `(.L_x_63) ;  /* 0x00000000001c2947 */ /* 0x000fea0003800000 */
[----:B------:R-:W2:Y:S01]  /*a270*/  S2R R9, SR_TID.X ;  /* 0x0000000000097919 */ /* 0x000ea20000002100 */
[----:B------:R-:W-:-:S04]  /*a280*/  MOV R3, 0x8000 ;  /* 0x0000800000037802 */ /* 0x000fc80000000f00 */
[----:B------:R3:W-:Y:S01]  /*a290*/  SYNCS.ARRIVE.TRANS64 RZ, [R2+URZ+0x50], R3 ;  /* 0x0000500302ff79a7 */ /* 0x0007e2000800003f */
[----:B--2---:R-:W-:-:S04]  /*a2a0*/  LOP3.LUT R9, R9, 0x1f, RZ, 0xc0, !PT ;  /* 0x0000001f09097812 */ /* 0x004fc800078ec0ff */
[----:B------:R-:W-:-:S13]  /*a2b0*/  ISETP.NE.AND P1, PT, R9, RZ, PT ;  /* 0x000000ff0900720c */ /* 0x000fda0003f25270 */
[----:B---3--:R-:W-:Y:S05]  /*a2c0*/  @!P1 BRA `(.L_x_63) ;  /* 0x0000000000049947 */ /* 0x008fea0003800000 */
[----:B------:R-:W-:Y:S01]  /*a2d0*/  BPT.TRAP 0x1 ;  /* 0x000000040000795c */ /* 0x000fe20000300000 */
.L_x_63:
        /* <DEDUP_REMOVED lines=9> */
[----:B------:R-:W-:Y:S01]  /*a370*/  R2UR UR12, R4 ;  /* 0x00000000040c72ca */ /* 0x000fe200000e0000 */
[----:B------:R-:W-:Y:S01]  /*a380*/  UMOV UR15, 0x40 ;  /* 0x00000040000f7882 */ /* 0x000fe20000000000 */
[----:B------:R-:W-:Y:S01]  /*a390*/  IMAD.MOV.U32 R18, RZ, RZ, R12 ;  /* 0x000000ffff127224 */ /* 0x000fe200078e000c */
[----:B------:R-:W-:-:S04]  /*a3a0*/  MOV R5, R8 ;  /* 0x0000000800057202 */ /* 0x000fc80000000f00 */
[----:B------:R-:W-:Y:S02]  /*a3b0*/  USHF.L.U32 UR11, UR11, 0x7, URZ ;  /* 0x000000070b0b7899 */ /* 0x000fe4000800063f */
[----:B------:R-:W-:Y:S01]  /*a3c0*/  UIADD3 UR9, UR9, 0x50, URZ ;  /* 0x0000005009097890 */ /* 0x000fe2000fffe03f */
[----:B--2---:R-:W-:-:S05]  /*a3d0*/  LEA R3, R9, R3, 0x18 ;  /* 0x0000000309037211 */ /* 0x004fca00078ec0ff */
[----:B------:R-:W-:-:S05]  /*a3e0*/  IMAD R16, R16, 0x8000, R3 ;  /* 0x0000800010107824 */ /* 0x000fca00078e0203 */
[----:B------:R-:W-:-:S13]  /*a3f0*/  R2UR UR6, R16 ;  /* 0x00000000100672ca */ /* 0x000fda00000e0000 */
[----:B------:R-:W-:Y:S02]  /*a400*/  UIADD3 UR8, UR6, 0x400, URZ ;  /* 0x0000040006087890 */ /* 0x000fe4000fffe03f */
[----:B------:R-:W-:-:S03]  /*a410*/  UIADD3 UR14, UR6, 0x4400, URZ ;  /* 0x00004400060e7890 */ /* 0x000fc6000fffe03f */
[----:B------:R-:W-:-:S04]  /*a420*/  UMOV UR6, 0x0 ;  /* 0x0000000000067882 */ /* 0x000fc80000000000 */
[----:B------:R2:W-:Y:S02]  /*a430*/  UTMALDG.4D [UR8], [UR4], desc[UR6] ;  /* 0x00000608040075b4 */ /* 0x0005e40008019000 */
[----:B--2---:R-:W-:Y:S01]  /*a440*/  UMOV UR8, UR14 ;  /* 0x0000000e00087c82 */ /* 0x004fe20008000000 */
[----:B------:R-:W-:Y:S02]  /*a450*/  UMOV UR10, UR15 ;  /* 0x0000000f000a7c82 */ /* 0x000fe40008000000 */
[----:B------:R2:W-:Y:S02]  /*a460*/  UTMALDG.4D [UR8], [UR4], desc[UR6] ;  /* 0x00000608040075b4 */ /* 0x0005e40008019000 */
[----:B--2---:R-:W-:Y:S01]  /*a470*/  NOP ;  /* 0x0000000000007918 */ /* 0x004fe20000000000 */
.L_x_58:
[----:B------:R-:W-:Y:S05]  /*a480*/  BSYNC B1 ;  /* 0x0000000000017941 */ /* 0x000fea0003800000 */
.L_x_57:
[----:B------:R-:W-:Y:S01]  /*a490*/  VIADD R16, R7, 0x1 ;  /* 0x0000000107107836 */ /* 0x000fe20000000000 */
[----:B------:R-:W-:Y:S04]  /*a4a0*/  BSSY B1, `(.L_x_64) ;  /* 0x0000072000017945 */ /* 0x000fe80003800000 */
[----:B------:R-:W-:-:S04]  /*a4b0*/  ISETP.NE.AND P1, PT, R16, 0x2, PT ;  /* 0x000000021000780c */ /* 0x000fc80003f25270 */
[----:B-1----:R-:W-:Y:S02]  /*a4c0*/  SEL R17, RZ, 0x1, P1 ;  /* 0x00000001ff117807 */ /* 0x002fe40000800000 */
[----:B------:R-:W-:Y:S02]  /*a4d0*/  SEL R16, R16, RZ, P1 ;  /* 0x000000ff10107207 */ /* 0x000fe40000800000 */
[----:B------:R-:W-:Y:S01]  /*a4e0*/  LOP3.LUT R17, R10, R17, RZ, 0x3c, !PT ;  /* 0x000000110a117212 */ /* 0x000fe200078e3cff */
[----:B------:R-:W-:Y:S06]  /*a4f0*/  @!P6 BRA `(.L_x_65) ;  /* 0x0000000400b0e947 */ /* 0x000fec0003800000 */
[----:B------:R-:W-:Y:S01]  /*a500*/  VIADD R12, R6, 0xffffffff ;  /* 0xffffffff060c7836 */ /* 0x000fe20000000000 */
        /* <DEDUP_REMOVED lines=8> */
[----:B-1----:R-:W-:Y:S01]  /*a590*/  @P1 IMAD.HI.U32 R9, R12, R2, RZ ;  /* 0x000000020c091227 */ /* 0x002fe200078e00ff */
[----:B------:R-:W-:-:S04]  /*a5a0*/  MOV R2, R12 ;  /* 0x0000000c00027202 */ /* 0x000fc80000000f00 */
[----:B------:R-:W-:-:S05]  /*a5b0*/  @P1 SHF.R.U32.HI R2, RZ, R3, R9 ;  /* 0x00000003ff021219 */ /* 0x000fca0000011609 */
[----:B------:R-:W-:-:S04]  /*a5c0*/  IMAD.MOV R3, RZ, RZ, -R2 ;  /* 0x000000ffff037224 */ /* 0x000fc800078e0a02 */
[----:B------:R-:W-:Y:S01]  /*a5d0*/  IMAD R12, R8, R3, R12 ;  /* 0x00000003080c7224 */ /* 0x000fe200078e020c */
[--C-:B------:R-:W-:Y:S01]  /*a5e0*/  SHF.R.S32.HI R3, RZ, 0x1f, R2.reuse ;  /* 0x0000001fff037819 */ /* 0x100fe20000011402 */
[----:B------:R-:W1:Y:S02]  /*a5f0*/  LDC.64 R8, c[0x0][0x3f8] ;  /* 0x0000fe00ff087b82 */ /* 0x000e640000000a00 */
[----:B------:R-:W-:-:S04]  /*a600*/  IMAD.WIDE.U32 R2, R0, UR4, R2 ;  /* 0x0000000400027c25 */ /* 0x000fc8000f8e0002 */
[----:B------:R-:W-:Y:S01]  /*a610*/  IMAD.IADD R13, R13, 0x1, R3 ;  /* 0x000000010d0d7824 */ /* 0x000fe200078e0203 */
[----:B-1----:R-:W-:-:S04]  /*a620*/  LEA R8, P1, R2, R8, 0x2 ;  /* 0x0000000802087211 */ /* 0x002fc800078210ff */
[----:B------:R-:W-:-:S05]  /*a630*/  LEA.HI.X R9, R2, R9, R13, 0x2, P1 ;  /* 0x0000000902097211 */ /* 0x000fca00008f140d */
[----:B------:R1:W5:Y:S04]  /*a640*/  LDG.E R8, desc[UR6][R8.64] ;  /* 0x0000000608087981 */ /* 0x000368000c1e1900 */
.L_x_66:
[----:B------:R-:W2:Y:S01]  /*a650*/  S2R R3, SR_CgaCtaId ;  /* 0x0000000000037919 */ /* 0x000ea20000008800 */
[----:B------:R-:W-:-:S04]  /*a660*/  MOV R2, 0x400 ;  /* 0x0000040000027802 */ /* 0x000fc80000000f00 */
[----:B--2---:R-:W-:Y:S02]  /*a670*/  LEA R2, R3, R2, 0x18 ;  /* 0x0000000203027211 */ /* 0x004fe400078ec0ff */
[----:B------:R-:W-:Y:S02]  /*a680*/  SHF.L.U32 R3, R17, 0x1f, RZ ;  /* 0x0000001f11037819 */ /* 0x000fe400000006ff */
[----:B------:R-:W-:-:S04]  /*a690*/  LEA R2, R16, R2, 0x3 ;  /* 0x0000000210027211 */ /* 0x000fc800078e18ff */
[----:B------:R-:W2:Y:S02]  /*a6a0*/  SYNCS.PHASECHK.TRANS64.TRYWAIT P1, [R2+URZ+0x34840], R3 ;  /* 0x03484003020075a7 */ /* 0x000ea4000802017f */
[----:B--2---:R-:W-:Y:S05]  /*a6b0*/  @!P1 BRA `(.L_x_67) ;  /* 0x0000001000649947 */ /* 0x004fea0003800000 */
.L_x_102:
[----:B-1----:R-:W1:Y:S02]  /*a6c0*/  S2R R9, SR_TID.X ;  /* 0x0000000000097919 */ /* 0x002e640000002100 */
[----:B-1----:R-:W-:-:S04]  /*a6d0*/  LOP3.LUT R9, R9, 0x7f, RZ, 0xc0, !PT ;  /* 0x0000007f09097812 */ /* 0x002fc800078ec0ff */
[----:B------:R-:W-:-:S13]  /*a6e0*/  ISETP.NE.AND P2, PT, R9, RZ, PT ;  /* 0x000000ff0900720c */ /* 0x000fda0003f45270 */
[----:B------:R-:W-:Y:S05]  /*a6f0*/  @P2 BRA `(.L_x_68) ;  /* 0x00000000001c2947 */ /* 0x000fea0003800000 */
[----:B------:R-:W1:Y:S01]  /*a700*/  S2R R9, SR_TID.X ;  /* 0x0000000000097919 */ /* 0x000e620000002100 */
[----:B--2---:R-:W-:-:S04]  /*a710*/  IMAD.MOV.U32 R3, RZ, RZ, 0xc000 ;  /* 0x0000c000ff037424 */ /* 0x004fc800078e00ff */
[----:B------:R3:W-:Y:S01]  /*a720*/  SYNCS.ARRIVE.TRANS64 RZ, [R2+URZ+0x34830], R3 ;  /* 0x0348300302ff79a7 */ /* 0x0007e2000800003f */
[----:B-1----:R-:W-:-:S04]  /*a730*/  LOP3.LUT R9, R9, 0x1f, RZ, 0xc0, !PT ;  /* 0x0000001f09097812 */ /* 0x002fc800078ec0ff */
[----:B------:R-:W-:-:S13]  /*a740*/  ISETP.NE.AND P1, PT, R9, RZ, PT ;  /* 0x000000ff0900720c */ /* 0x000fda0003f25270 */
[----:B---3--:R-:W-:Y:S05]  /*a750*/  @!P1 BRA `(.L_x_68) ;  /* 0x0000000000049947 */ /* 0x008fea0003800000 */
[----:B------:R-:W-:Y:S01]  /*a760*/  BPT.TRAP 0x1 ;  /* 0x000000040000795c */ /* 0x000fe20000300000 */
.L_x_68:
[----:B------:R-:W1:Y:S01]  /*a770*/  S2R R13, SR_CgaCtaId ;  /* 0x00000000000d7919 */ /* 0x000e620000008800 */
[----:B------:R-:W-:Y:S01]  /*a780*/  MOV R9, 0x400 ;  /* 0x0000040000097802 */ /* 0x000fe20000000f00 */
[----:B------:R-:W-:Y:S01]  /*a790*/  UIADD3 UR4, UP0, UR36, 0x370, URZ ;  /* 0x0000037024047890 */ /* 0x000fe2000ff1e03f */
[----:B------:R-:W-:Y:S01]  /*a7a0*/  R2UR UR11, R12 ;  /* 0x000000000c0b72ca */ /* 0x000fe200000e0000 */
[----:B------:R-:W-:Y:S01]  /*a7b0*/  UMOV UR10, URZ ;  /* 0x0000003f000a7c82 */ /* 0x000fe20008000000 */
[----:B------:R-:W-:Y:S01]  /*a7c0*/  R2UR UR12, R4 ;  /* 0x00000000040c72ca */ /* 0x000fe200000e0000 */
[----:B------:R-:W-:Y:S01]  /*a7d0*/  UIADD3.X UR5, URZ, UR37, URZ, UP0, !UPT ;  /* 0x000000253f057290 */ /* 0x000fe200087fe43f */
[----:B-----5:R-:W-:Y:S01]  /*a7e0*/  R2UR UR13, R8 ;  /* 0x00000000080d72ca */ /* 0x020fe200000e0000 */
[----:B------:R-:W-:Y:S01]  /*a7f0*/  UMOV UR6, 0x0 ;  /* 0x0000000000067882 */ /* 0x000fe20000000000 */
[----:B------:R-:W-:Y:S01]  /*a800*/  UMOV UR7, 0x14f00000 ;  /* 0x14f0000000077882 */ /* 0x000fe20000000000 */
[----:B------:R-:W-:Y:S01]  /*a810*/  UMOV UR18, 0x40 ;  /* 0x0000004000127882 */ /* 0x000fe20000000000 */
[----:B------:R-:W-:-:S05]  /*a820*/  UMOV UR17, 0x80 ;  /* 0x0000008000117882 */ /* 0x000fca0000000000 */
[----:B------:R-:W-:Y:S01]  /*a830*/  USHF.L.U32 UR11, UR11, 0x7, URZ ;  /* 0x000000070b0b7899 */ /* 0x000fe2000800063f */
[----:B-1----:R-:W-:-:S05]  /*a840*/  LEA R9, R13, R9, 0x18 ;  /* 0x000000090d097211 */ /* 0x002fca00078ec0ff */
[----:B--2---:R-:W-:-:S05]  /*a850*/  VIADD R2, R9, 0x34800 ;  /* 0x0003480009027836 */ /* 0x004fca0000000000 */
[----:B------:R-:W-:Y:S01]  /*a860*/  LEA R3, R16, R2, 0x3 ;  /* 0x0000000210037211 */ /* 0x000fe200078e18ff */
[----:B------:R-:W-:-:S03]  /*a870*/  IMAD R2, R7, 0x8, R2 ;  /* 0x0000000807027824 */ /* 0x000fc600078e0202 */
[----:B------:R-:W-:Y:S01]  /*a880*/  R2UR UR9, R3 ;  /* 0x00000000030972ca */ /* 0x000fe200000e0000 */
[----:B------:R-:W-:-:S05]  /*a890*/  IMAD R3, R16, 0xc000, R9 ;  /* 0x0000c00010037824 */ /* 0x000fca00078e0209 */
[----:B------:R-:W-:Y:S02]  /*a8a0*/  R2UR UR8, R3 ;  /* 0x00000000030872ca */ /* 0x000fe400000e0000 */
[----:B------:R-:W-:-:S05]  /*a8b0*/  SHF.L.U32 R3, R10, 0x1f, RZ ;  /* 0x0000001f0a037819 */ /* 0x000fca00000006ff */
[----:B------:R-:W-:-:S06]  /*a8c0*/  UIADD3 UR9, UR9, 0x30, URZ ;  /* 0x0000003009097890 */ /* 0x000fcc000fffe03f */
[----:B------:R-:W-:Y:S02]  /*a8d0*/  UIADD3 UR14, UR8, 0x1c400, URZ ;  /* 0x0001c400080e7890 */ /* 0x000fe4000fffe03f */
[----:B------:R-:W-:Y:S02]  /*a8e0*/  UIADD3 UR15, UR8, 0x20400, URZ ;  /* 0x00020400080f7890 */ /* 0x000fe4000fffe03f */
[----:B------:R-:W-:-:S03]  /*a8f0*/  UIADD3 UR16, UR8, 0x24400, URZ ;  /* 0x0002440008107890 */ /* 0x000fc6000fffe03f */
[----:B------:R-:W-:Y:S02]  /*a900*/  UMOV UR8, UR14 ;  /* 0x0000000e00087c82 */ /* 0x000fe40008000000 */
[----:B------:R1:W-:Y:S02]  /*a910*/  UTMALDG.4D [UR8], [UR4], desc[UR6] ;  /* 0x00000608040075b4 */ /* 0x0003e40008019000 */
[----:B-1----:R-:W-:Y:S01]  /*a920*/  UMOV UR8, UR15 ;  /* 0x0000000f00087c82 */ /* 0x002fe20008000000 */
[----:B------:R-:W-:Y:S02]  /*a930*/  UMOV UR10, UR18 ;  /* 0x00000012000a7c82 */ /* 0x000fe40008000000 */
[----:B------:R1:W-:Y:S02]  /*a940*/  UTMALDG.4D [UR8], [UR4], desc[UR6] ;  /* 0x00000608040075b4 */ /* 0x0003e40008019000 */
[----:B-1----:R-:W-:Y:S01]  /*a950*/  UMOV UR8, UR16 ;  /* 0x0000001000087c82 */ /* 0x002fe20008000000 */
[----:B------:R-:W-:-:S02]  /*a960*/  UMOV UR10, UR17 ;  /* 0x00000011000a7c82 */ /* 0x000fc40008000000 */
[----:B------:R1:W-:Y:S01]  /*a970*/  UTMALDG.4D [UR8], [UR4], desc[UR6] ;  /* 0x00000608040075b4 */ /* 0x0003e20008019000 */
[----:B------:R-:W2:Y:S02]  /*a980*/  SYNCS.PHASECHK.TRANS64.TRYWAIT P1, [R2+URZ+0x60], R3 ;  /* 0x00006003020075a7 */ /* 0x000ea4000802017f */
[----:B-12---:R-:W-:Y:S05]  /*a990*/  @!P1 BRA `(.L_x_69) ;  /* 0x0000000c00c09947 */ /* 0x006fea0003800000 */
.L_x_103:
        /* <DEDUP_REMOVED lines=8> */
.L_x_70:
[----:B------:R-:W2:Y:S01]  /*aa20*/  S2R R9, SR_CgaCtaId ;  /* 0x0000000000097919 */ /* 0x000ea20000008800 */
[----:B-1----:R-:W-:Y:S01]  /*aa30*/  MOV R3, 0x400 ;  /* 0x0000040000037802 */ /* 0x002fe20000000f00 */
        /* <DEDUP_REMOVED lines=9> */
[----:B------:R-:W-:-:S02]  /*aad0*/  IMAD.MOV.U32 R18, RZ, RZ, R12 ;  /* 0x000000ffff127224 */ /* 0x000fc400078e000c */
[----:B------:R-:W-:-:S03]  /*aae0*/  IMAD.MOV.U32 R5, RZ, RZ, R8 ;  /* 0x000000ffff057224 */ /* 0x000fc600078e0008 */
[----:B------:R-:W-:Y:S02]  /*aaf0*/  USHF.L.U32 UR11, UR11, 0x7, URZ ;  /* 0x000000070b0b7899 */ /* 0x000fe4000800063f */
[----:B------:R-:W-:Y:S01]  /*ab00*/  UIADD3 UR9, UR9, 0x50, URZ ;  /* 0x0000005009097890 */ /* 0x000fe2000fffe03f */
[----:B--2---:R-:W-:-:S04]  /*ab10*/  LEA R3, R9, R3, 0x18 ;  /* 0x0000000309037211 */ /* 0x004fc800078ec0ff */
[----:B------:R-:W-:-:S04]  /*ab20*/  LEA R7, R7, R3, 0xf ;  /* 0x0000000307077211 */ /* 0x000fc800078e78ff */
[----:B------:R-:W-:-:S13]  /*ab30*/  R2UR UR6, R7 ;  /* 0x00000000070672ca */ /* 0x000fda00000e0000 */
        /* <DEDUP_REMOVED lines=8> */
.L_x_65:
[----:B------:R-:W-:Y:S05]  /*abc0*/  BSYNC B1 ;  /* 0x0000000000017941 */ /* 0x000fea0003800000 */
.L_x_64:
[C---:B------:R-:W-:Y:S02]  /*abd0*/  ISETP.GT.AND P1, PT, R6.reuse, 0x1, PT ;  /* 0x000000010600780c */ /* 0x040fe40003f24270 */
[----:B------:R-:W-:-:S11]  /*abe0*/  IADD3 R6, R6, -0x2, RZ ;  /* 0xfffffffe06067810 */ /* 0x000fd60007ffe0ff */
[----:B------:R-:W-:Y:S05]  /*abf0*/  @P1 BRA `(.L_x_71) ;  /* 0xfffffff0005c1947 */ /* 0x000fea000383ffff */
.L_x_56:
[----:B------:R-:W-:Y:S05]  /*ac00*/  BSYNC B0 ;  /* 0x0000000000007941 */ /* 0x000fea0003800000 */
.L_x_47:
[----:B------:R-:W-:Y:S04]  /*ac10*/  BSSY B0, `(.L_x_72) ;  /* 0x000002c000007945 */ /* 0x000fe80003800000 */
[----:B------:R-:W-:Y:S05]  /*ac20*/  @!P6 BRA `(.L_x_73) ;  /* 0x0000000000a8e947 */ /* 0x000fea0003800000 */
[----:B------:R-:W2:Y:S01]  /*ac30*/  S2R R3, SR_CgaCtaId ;  /* 0x0000000000037919 */ /* 0x000ea20000008800 */
[----:B------:R-:W-:Y:S01]  /*ac40*/  MOV R0, 0x400 ;  /* 0x0000040000007802 */ /* 0x000fe20000000f00 */
[----:B------:R-:W3:Y:S03]  /*ac50*/  S2R R2, SR_TID.X ;  /* 0x0000000000027919 */ /* 0x000ee60000002100 */
[----:B--2---:R-:W-:Y:S02]  /*ac60*/  LEA R0, R3, R0, 0x18 ;  /* 0x0000000003007211 */ /* 0x004fe400078ec0ff */
[----:B---3--:R-:W-:-:S03]  /*ac70*/  LOP3.LUT R2, R2, 0x7f, RZ, 0xc0, !PT ;  /* 0x0000007f02027812 */ /* 0x008fc600078ec0ff */
[----:B------:R-:W-:Y:S01]  /*ac80*/  IMAD R3, R16, 0x8, R0 ;  /* 0x0000000810037824 */ /* 0x000fe200078e0200 */
[----:B------:R-:W-:Y:S02]  /*ac90*/  SHF.L.U32 R0, R17, 0x1f, RZ ;  /* 0x0000001f11007819 */ /* 0x000fe400000006ff */
[----:B------:R-:W-:Y:S02]  /*aca0*/  ISETP.NE.AND P1, PT, R2, RZ, PT ;  /* 0x000000ff0200720c */ /* 0x000fe40003f25270 */
[----:B------:R-:W2:Y:S02]  /*acb0*/  SYNCS.PHASECHK.TRANS64.TRYWAIT P0, [R3+URZ+0x34860], R0 ;  /* 0x03486000030075a7 */ /* 0x000ea4000800017f */
[----:B--2---:R-:W-:Y:S09]  /*acc0*/  @!P0 BRA `(.L_x_74) ;  /* 0x0000000c00088947 */ /* 0x004ff20003800000 */
.L_x_104:
        /* <DEDUP_REMOVED lines=8> */
.L_x_75:
        /* <DEDUP_REMOVED lines=10> */
[----:B------:R-:W-:-:S06]  /*adf0*/  UMOV UR15, 0x40 ;  /* 0x00000040000f7882 */ /* 0x000fcc0000000000 */
[----:B------:R-:W-:Y:S02]  /*ae00*/  UIADD3 UR9, UR9, 0x34850, URZ ;  /* 0x0003485009097890 */ /* 0x000fe4000fffe03f */
[----:B------:R-:W-:Y:S01]  /*ae10*/  USHF.L.U32 UR11, UR11, 0x7, URZ ;  /* 0x000000070b0b7899 */ /* 0x000fe2000800063f */
[----:B---3--:R-:W-:-:S04]  /*ae20*/  LEA R0, R2, R0, 0x18 ;  /* 0x0000000002007211 */ /* 0x008fc800078ec0ff */
[----:B------:R-:W-:-:S04]  /*ae30*/  LEA R0, R16, R0, 0xf ;  /* 0x0000000010007211 */ /* 0x000fc800078e78ff */
        /* <DEDUP_REMOVED lines=9> */
.L_x_73:
[----:B------:R-:W-:Y:S05]  /*aed0*/  BSYNC B0 ;  /* 0x0000000000007941 */ /* 0x000fea0003800000 */
.L_x_72:
[----:B------:R-:W2:Y:S01]  /*aee0*/  LDL.LU R0, [R1+0x10] ;  /* 0x0000100001007983 */ /* 0x000ea20000300800 */
[----:B------:R-:W-:-:S03]  /*aef0*/  ULDC UR4, c[0x0][0xda4] ;  /* 0x0003690000047ab9 */ /* 0x000fc60000000800 */
[----:B------:R-:W3:Y:S01]  /*af00*/  LDL.LU R2, [R1+0x18] ;  /* 0x0000180001027983 */ /* 0x000ee20000300800 */
[----:B------:R-:W-:-:S05]  /*af10*/  VIADD R16, R16, 0x1 ;  /* 0x0000000110107836 */ /* 0x000fca0000000000 */
[----:B------:R-:W-:-:S04]  /*af20*/  ISETP.NE.AND P0, PT, R16, 0x2, PT ;  /* 0x000000021000780c */ /* 0x000fc80003f05270 */
[----:B------:R-:W-:Y:S01]  /*af30*/  SEL R16, R16, RZ, P0 ;  /* 0x000000ff10107207 */ /* 0x000fe20000000000 */
[----:B--2---:R-:W-:Y:S01]  /*af40*/  VIADD R0, R0, UR38 ;  /* 0x0000002600007c36 */ /* 0x004fe20008000000 */
[----:B---3--:R-:W-:-:S04]  /*af50*/  IADD3 R2, R2, 0x1, RZ ;  /* 0x0000000102027810 */ /* 0x008fc80007ffe0ff */
[----:B------:R2:W-:Y:S01]  /*af60*/  STL [R1+0x10], R0 ;  /* 0x0000100001007387 */ /* 0x0005e20000100800 */
[----:B------:R-:W-:-:S03]  /*af70*/  ISETP.GE.AND P1, PT, R0, UR4, PT ;  /* 0x0000000400007c0c */ /* 0x000fc6000bf26270 */
[----:B------:R3:W-:Y:S01]  /*af80*/  STL [R1+0x18], R2 ;  /* 0x0000180201007387 */ /* 0x0007e20000100800 */
[----:B--2---:R-:W-:-:S04]  /*af90*/  SEL R0, RZ, 0x1, P0 ;  /* 0x00000001ff007807 */ /* 0x004fc80000000000 */
[----:B------:R-:W-:-:S05]  /*afa0*/  LOP3.LUT R17, R17, R0, RZ, 0x3c, !PT ;  /* 0x0000000011117212 */ /* 0x000fca00078e3cff */
[----:B---3--:R-:W-:Y:S05]  /*afb0*/  @!P1 BRA `(.L_x_76) ;  /* 0xffffffd000cc9947 */ /* 0x008fea000383ffff */
[----:B------:R-:W-:-:S07]  /*afc0*/  LOP3.LUT R2, R2, 0x1, RZ, 0xc, !PT ;  /* 0x0000000102027812 */ /* 0x000fce00078e0cff */
.L_x_32:
[----:B------:R-:W2:Y:S01]  /*afd0*/  S2R R3, SR_CgaCtaId ;  /* 0x0000000000037919 */ /* 0x000ea20000008800 */
[----:B------:R-:W-:Y:S01]  /*afe0*/  MOV R0, 0x400 ;  /* 0x0000040000007802 */ /* 0x000fe20000000f00 */
[----:B------:R-:W-:Y:S03]  /*aff0*/  BSSY B0, `(.L_x_77) ;  /* 0x0000005000007945 */ /* 0x000fe60003800000 */
[----:B--2---:R-:W-:Y:S02]  /*b000*/  LEA R0, R3, R0, 0x18 ;  /* 0x0000000003007211 */ /* 0x004fe400078ec0ff */
[----:B------:R-:W-:-:S04]  /*b010*/  SHF.L.U32 R3, R2, 0x1f, RZ ;  /* 0x0000001f02037819 */ /* 0x000fc800000006ff */
[----:B------:R-:W2:Y:S02]  /*b020*/  SYNCS.PHASECHK.TRANS64.TRYWAIT P0, [R0+URZ+0x34820], R3 ;  /* 0x03482003000075a7 */ /* 0x000ea4000800017f */
[----:B--2---:R-:W-:Y:S05]  /*b030*/  @!P0 BRA `(.L_x_78) ;  /* 0x0000000800408947 */ /* 0x004fea0003800000 */
.L_x_105:
[----:B------:R-:W-:Y:S05]  /*b040*/  BSYNC B0 ;  /* 0x0000000000007941 */ /* 0x000fea0003800000 */
.L_x_77:
[----:B------:R-:W-:-:S03]  /*b050*/  UMOV UR4, 0xffffffff ;  /* 0xffffffff00047882 */ /* 0x000fc60000000000 */
[----:B------:R-:W-:Y:S05]  /*b060*/  BRA.DIV UR4, `(.L_x_79) ;  /* 0x0000000a04487947 */ /* 0x000fea000b800000 */
[----:B------:R-:W3:Y:S02]  /*b070*/  S2R R2, SR_TID.X ;  /* 0x0000000000027919 */ /* 0x000ee40000002100 */
[----:B---3--:R-:W-:-:S04]  /*b080*/  SHF.R.U32.HI R2, RZ, 0x5, R2 ;  /* 0x00000005ff027819 */ /* 0x008fc80000011602 */
[----:B------:R-:W-:-:S05]  /*b090*/  LOP3.LUT R2, R2, 0x3, RZ, 0xc0, !PT ;  /* 0x0000000302027812 */ /* 0x000fca00078ec0ff */
[----:B------:R3:W4:Y:S02]  /*b0a0*/  SHFL.IDX PT, R14, R2, RZ, 0x1f ;  /* 0x00001fff020e7589 */ /* 0x00072400000e0000 */
.L_x_108:
[----:B----4-:R-:W-:Y:S01]  /*b0b0*/  ISETP.NE.AND P0, PT, R14, RZ, PT ;  /* 0x000000ff0e00720c */ /* 0x010fe20003f05270 */
[----:B------:R-:W-:-:S12]  /*b0c0*/  BSSY B0, `(.L_x_80) ;  /* 0x0000024000007945 */ /* 0x000fd80003800000 */
[----:B------:R-:W-:Y:S05]  /*b0d0*/  @P0 BRA `(.L_x_81) ;  /* 0x0000000000880947 */ /* 0x000fea0003800000 */
[----:B------:R-:W-:-:S03]  /*b0e0*/  UMOV UR4, 0xffffffff ;  /* 0xffffffff00047882 */ /* 0x000fc60000000000 */
[----:B------:R-:W-:Y:S05]  /*b0f0*/  BRA.DIV UR4, `(.L_x_82) ;  /* 0x0000000a04587947 */ /* 0x000fea000b800000 */
[----:B------:R-:W-:-:S13]  /*b100*/  ELECT P6, URZ, PT ;  /* 0x00000000003f782f */ /* 0x000fda00038c0000 */
.L_x_111:
[----:B------:R-:W-:Y:S05]  /*b110*/  @!P6 BRA `(.L_x_81) ;  /* 0x000000000078e947 */ /* 0x000fea0003800000 */
[----:B---3--:R-:W3:Y:S02]  /*b120*/  LDL.LU R2, [R1+0x1c] ;  /* 0x00001c0001027983 */ /* 0x008ee40000300800 */
[----:B---3--:R-:W-:-:S04]  /*b130*/  LOP3.LUT R2, R2, 0x2, RZ, 0xfc, !PT ;  /* 0x0000000202027812 */ /* 0x008fc800078efcff */
[----:B------:R-:W-:-:S13]  /*b140*/  ISETP.NE.AND P2, PT, R2, 0x3, PT ;  /* 0x000000030200780c */ /* 0x000fda0003f45270 */
[----:B------:R-:W-:Y:S05]  /*b150*/  @!P2 BRA `(.L_x_83) ;  /* 0x000000000004a947 */ /* 0x000fea0003800000 */
[----:B------:R-:W-:Y:S01]  /*b160*/  BPT.TRAP 0x1 ;  /* 0x000000040000795c */ /* 0x000fe20000300000 */
.L_x_83:
[----:B--2---:R-:W-:Y:S01]  /*b170*/  VIADD R3, R0, 0x34840 ;  /* 0x0003484000037836 */ /* 0x004fe20000000000 */
[----:B------:R-:W-:Y:S02]  /*b180*/  SHF.L.U32 R5, R17, 0x1f, RZ ;  /* 0x0000001f11057819 */ /* 0x000fe400000006ff */
[C---:B------:R-:W-:Y:S01]  /*b190*/  IADD3 R2, R16.reuse, 0x1, RZ ;  /* 0x0000000110027810 */ /* 0x040fe20007ffe0ff */
[----:B-1----:R-:W-:-:S03]  /*b1a0*/  IMAD R6, R16, 0x8, R3 ;  /* 0x0000000810067824 */ /* 0x002fc600078e0203 */
[----:B------:R-:W-:Y:S01]  /*b1b0*/  ISETP.NE.AND P1, PT, R2, 0x2, PT ;  /* 0x000000020200780c */ /* 0x000fe20003f25270 */
[----:B------:R-:W1:Y:S03]  /*b1c0*/  SYNCS.PHASECHK.TRANS64.TRYWAIT P0, [R6+URZ], R5 ;  /* 0x00000005060075a7 */ /* 0x000e66000800017f */
[----:B------:R-:W-:-:S04]  /*b1d0*/  SEL R4, RZ, 0x1, P1 ;  /* 0x00000001ff047807 */ /* 0x000fc80000800000 */
[----:B------:R-:W-:Y:S02]  /*b1e0*/  LOP3.LUT R17, R17, R4, RZ, 0x3c, !PT ;  /* 0x0000000411117212 */ /* 0x000fe400078e3cff */
[----:B------:R-:W-:Y:S02]  /*b1f0*/  SEL R4, R2, RZ, P1 ;  /* 0x000000ff02047207 */ /* 0x000fe40000800000 */
[----:B------:R-:W-:-:S03]  /*b200*/  SHF.L.U32 R2, R17, 0x1f, RZ ;  /* 0x0000001f11027819 */ /* 0x000fc600000006ff */
[----:B------:R-:W-:Y:S01]  /*b210*/  IMAD R3, R4, 0x8, R3 ;  /* 0x0000000804037824 */ /* 0x000fe200078e0203 */
[----:B-1----:R-:W-:Y:S06]  /*b220*/  @!P0 BRA `(.L_x_84) ;  /* 0x00000008002c8947 */ /* 0x002fec0003800000 */
.L_x_112:
[----:B------:R-:W2:Y:S02]  /*b230*/  SYNCS.PHASECHK.TRANS64.TRYWAIT P0, [R3+URZ], R2 ;  /* 0x00000002030075a7 */ /* 0x000ea4000800017f */
[----:B--2---:R-:W-:Y:S05]  /*b240*/  @!P0 BRA `(.L_x_85) ;  /* 0x0000000800388947 */ /* 0x004fea0003800000 */
.L_x_113:
[----:B------:R-:W-:Y:S05]  /*b250*/  @!P2 BRA `(.L_x_86) ;  /* 0x000000000004a947 */ /* 0x000fea0003800000 */
[----:B------:R-:W-:Y:S01]  /*b260*/  BPT.TRAP 0x1 ;  /* 0x000000040000795c */ /* 0x000fe20000300000 */
.L_x_86:
[----:B--2---:R-:W-:-:S05]  /*b270*/  IADD3 R3, R0, 0x34860, RZ ;  /* 0x0003486000037810 */ /* 0x004fca0007ffe0ff */
[----:B------:R-:W-:-:S04]  /*b280*/  IMAD R16, R16, 0x8, R3 ;  /* 0x0000000810107824 */ /* 0x000fc800078e0203 */
[----:B------:R-:W2:Y:S02]  /*b290*/  SYNCS.PHASECHK.TRANS64.TRYWAIT P0, [R16+URZ], R5 ;  /* 0x00000005100075a7 */ /* 0x000ea4000800017f */
[----:B--2---:R-:W-:Y:S05]  /*b2a0*/  @!P0 BRA `(.L_x_87) ;  /* 0x0000000800348947 */ /* 0x004fea0003800000 */
.L_x_114:
[----:B------:R-:W-:-:S07]  /*b2b0*/  LEA R3, R4, R3, 0x3 ;  /* 0x0000000304037211 */ /* 0x000fce00078e18ff */
.L_x_88:
[----:B---3--:R3:W4:Y:S02]  /*b2c0*/  SYNCS.PHASECHK.TRANS64.TRYWAIT P0, [R3+URZ], R2 ;  /* 0x00000002030075a7 */ /* 0x008724000800017f */
[----:B----4-:R-:W-:Y:S05]  /*b2d0*/  @!P0 NANOSLEEP.SYNCS 0x989680 ;  /* 0x009896800000895d */ /* 0x010fea0003900000 */
[----:B------:R-:W4:Y:S02]  /*b2e0*/  @!P0 SYNCS.PHASECHK.TRANS64 P0, [R3+URZ], R2 ;  /* 0x00000002030085a7 */ /* 0x000f24000800007f */
[----:B----4-:R-:W-:Y:S05]  /*b2f0*/  @!P0 BRA `(.L_x_88) ;  /* 0xfffffffc00f08947 */ /* 0x010fea000383ffff */
.L_x_81:
[----:B------:R-:W-:Y:S05]  /*b300*/  BSYNC B0 ;  /* 0x0000000000007941 */ /* 0x000fea0003800000 */
.L_x_80:
[----:B------:R-:W-:Y:S05]  /*b310*/  EXIT ;  /* 0x000000000000794d */ /* 0x000fea0003800000 */
.L_x_10:
[----:B-1----:R-:W-:-:S04]  /*b320*/  IMAD.U32 R3, RZ, RZ, UR60 ;  /* 0x0000003cff037e24 */ /* 0x002fc8000f8e00ff */
[----:B------:R1:W2:Y:S03]  /*b330*/  SYNCS.PHASECHK.TRANS64.TRYWAIT P1, [R3+URZ+0x34800], R0 ;  /* 0x03480000030075a7 */ /* 0x0002a6000802017f */
[----:B--2---:R-:W-:Y:S05]  /*b340*/  @!P1 NANOSLEEP.SYNCS 0x989680 ;  /* 0x009896800000995d */ /* 0x004fea0003900000 */
[----:B------:R-:W2:Y:S02]  /*b350*/  @!P1 SYNCS.PHASECHK.TRANS64 P1, [R3+URZ+0x34800], R0 ;  /* 0x03480000030095a7 */ /* 0x000ea4000802007f */
[----:B--2---:R-:W-:Y:S05]  /*b360*/  @!P1 BRA `(.L_x_10) ;  /* 0xfffffffc00ec9947 */ /* 0x004fea000383ffff */
[----:B------:R-:W-:Y:S05]  /*b370*/  BRA `(.L_x_89) ;  /* 0xffffff5c005c7947 */ /* 0x000fea000383ffff */
.L_x_14:
[----:B--2---:R2:W3:Y:S02]  /*b380*/  SYNCS.PHASECHK.TRANS64.TRYWAIT P2, [R0+URZ+0x34830], R3 ;  /* 0x03483003000075a7 */ /* 0x0044e4000804017f */
[----:B---3--:R-:W-:Y:S05]  /*b390*/  @!P2 NANOSLEEP.SYNCS 0x989680 ;  /* 0x009896800000a95d */ /* 0x008fea0003900000 */
[----:B------:R-:W3:Y:S02]  /*b3a0*/  @!P2 SYNCS.PHASECHK.TRANS64 P2, [R0+URZ+0x34830], R3 ;  /* 0x034830030000a5a7 */ /* 0x000ee4000804007f */
[----:B---3--:R-:W-:Y:S05]  /*b3b0*/  @!P2 BRA `(.L_x_14) ;  /* 0xfffffffc00f0a947 */ /* 0x008fea000383ffff */
[----:B------:R-:W-:Y:S05]  /*b3c0*/  BRA `(.L_x_13) ;  /* 0xffffff5c00887947 */ /* 0x000fea000383ffff */
.L_x_19:
[----:B--2---:R-:W-:-:S04]  /*b3d0*/  MOV R10, UR7 ;  /* 0x00000007000a7c02 */ /* 0x004fc80008000f00 */
[----:B------:R2:W3:Y:S03]  /*b3e0*/  SYNCS.PHASECHK.TRANS64.TRYWAIT P2, [R10+URZ+0x34830], R7 ;  /* 0x034830070a0075a7 */ /* 0x0004e6000804017f */
[----:B---3--:R-:W-:Y:S05]  /*b3f0*/  @!P2 NANOSLEEP.SYNCS 0x989680 ;  /* 0x009896800000a95d */ /* 0x008fea0003900000 */
[----:B------:R-:W3:Y:S02]  /*b400*/  @!P2 SYNCS.PHASECHK.TRANS64 P2, [R10+URZ+0x34830], R7 ;  /* 0x034830070a00a5a7 */ /* 0x000ee4000804007f */
[----:B---3--:R-:W-:Y:S05]  /*b410*/  @!P2 BRA `(.L_x_19) ;  /* 0xfffffffc00eca947 */ /* 0x008fea000383ffff */
[----:B------:R-:W-:Y:S05]  /*b420*/  BRA `(.L_x_18) ;  /* 0xffffff8c001c7947 */ /* 0x000fea000383ffff */
.L_x_23:
[----:B-12---:R-:W-:-:S04]  /*b430*/  IMAD.U32 R7, RZ, RZ, UR11 ;  /* 0x0000000bff077e24 */ /* 0x006fc8000f8e00ff */
[----:B------:R1:W2:Y:S03]  /*b440*/  SYNCS.PHASECHK.TRANS64.TRYWAIT P2, [R7+URZ+0x34850], R6 ;  /* 0x03485006070075a7 */ /* 0x0002a6000804017f */
[----:B--2---:R-:W-:Y:S05]  /*b450*/  @!P2 NANOSLEEP.SYNCS 0x989680 ;  /* 0x009896800000a95d */ /* 0x004fea0003900000 */
[----:B------:R-:W2:Y:S02]  /*b460*/  @!P2 SYNCS.PHASECHK.TRANS64 P2, [R7+URZ+0x34850], R6 ;  /* 0x034850060700a5a7 */ /* 0x000ea4000804007f */
[----:B--2---:R-:W-:Y:S05]  /*b470*/  @!P2 BRA `(.L_x_23) ;  /* 0xfffffffc00eca947 */ /* 0x004fea000383ffff */
[----:B------:R-:W-:Y:S05]  /*b480*/  BRA `(.L_x_22) ;  /* 0xffffff9400547947 */ /* 0x000fea000383ffff */
.L_x_28:
[----:B--2---:R-:W-:-:S04]  /*b490*/  MOV R5, UR7 ;  /* 0x0000000700057c02 */ /* 0x004fc80008000f00 */
[----:B------:R2:W3:Y:S03]  /*b4a0*/  SYNCS.PHASECHK.TRANS64.TRYWAIT P0, [R5+URZ+0x34850], R4 ;  /* 0x03485004050075a7 */ /* 0x0004e6000800017f */
[----:B---3--:R-:W-:Y:S05]  /*b4b0*/  @!P0 NANOSLEEP.SYNCS 0x989680 ;  /* 0x009896800000895d */ /* 0x008fea0003900000 */
[----:B------:R-:W3:Y:S02]  /*b4c0*/  @!P0 SYNCS.PHASECHK.TRANS64 P0, [R5+URZ+0x34850], R4 ;  /* 0x03485004050085a7 */ /* 0x000ee4000800007f */
[----:B---3--:R-:W-:Y:S05]  /*b4d0*/  @!P0 BRA `(.L_x_28) ;  /* 0xfffffffc00ec8947 */ /* 0x008fea000383ffff */
[----:B------:R-:W-:Y:S05]  /*b4e0*/  BRA `(.L_x_27) ;  /* 0xffffffb8003c7947 */ /* 0x000fea000383ffff */
.L_x_39:
[----:B------:R-:W1:Y:S01]  /*b4f0*/  S2R R6, SR_TID.X ;  /* 0x0000000000067919 */ /* 0x000e620000002100 */
[----:B------:R-:W-:Y:S01]  /*b500*/  BSSY B0, `(.L_x_90) ;  /* 0x000000a000007945 */ /* 0x000fe20003800000 */
[----:B------:R-:W-:Y:S01]  /*b510*/  MOV R12, RZ ;  /* 0x000000ff000c7202 */ /* 0x000fe20000000f00 */
[----:B------:R-:W-:Y:S01]  /*b520*/  IMAD.MOV.U32 R11, RZ, RZ, 0x1f ;  /* 0x0000001fff0b7424 */ /* 0x000fe200078e00ff */
[----:B------:R-:W-:Y:S02]  /*b530*/  MOV R15, 0xffffffff ;  /* 0xffffffff000f7802 */ /* 0x000fe40000000f00 */
[----:B-1----:R-:W-:-:S04]  /*b540*/  SHF.R.U32.HI R6, RZ, 0x5, R6 ;  /* 0x00000005ff067819 */ /* 0x002fc80000011606 */
[----:B------:R-:W-:-:S05]  /*b550*/  LOP3.LUT R6, R6, 0x3, RZ, 0xc0, !PT ;  /* 0x0000000306067812 */ /* 0x000fca00078ec0ff */
[----:B------:R-:W-:-:S07]  /*b560*/  IMAD.MOV.U32 R13, RZ, RZ, R6 ;  /* 0x000000ffff0d7224 */ /* 0x000fce00078e0006 */
[----:B------:R-:W-:Y:S05]  /*b570*/  WARPSYNC.COLLECTIVE R15, `(.L_x_91) ;  /* 0x000000000f087348 */ /* 0x000fea0003c00000 */
[----:B------:R1:W2:Y:S02]  /*b580*/  SHFL.IDX P6, R14, R13, R12, R11 ;  /* 0x0000000c0d0e7389 */ /* 0x0002a400000c000b */
[----:B-12---:R-:W-:Y:S01]  /*b590*/  ENDCOLLECTIVE ;  /* 0x000000000000791b */ /* 0x006fe20003800000 */
.L_x_91:
[----:B------:R-:W-:Y:S05]  /*b5a0*/  BSYNC B0 ;  /* 0x0000000000007941 */ /* 0x000fea0003800000 */
.L_x_90:
[----:B------:R-:W-:Y:S05]  /*b5b0*/  BRA `(.L_x_92) ;  /* 0xffffffd400d87947 */ /* 0x000fea000383ffff */
.L_x_40:
[----:B------:R-:W-:Y:S01]  /*b5c0*/  BSSY B0, `(.L_x_93) ;  /* 0x0000006000007945 */ /* 0x000fe20003800000 */
[----:B------:R-:W-:-:S07]  /*b5d0*/  IMAD.MOV.U32 R15, RZ, RZ, -0x1 ;  /* 0xffffffffff0f7424 */ /* 0x000fce00078e00ff */
[----:B------:R-:W-:Y:S05]  /*b5e0*/  WARPSYNC.COLLECTIVE R15, `(.L_x_94) ;  /* 0x000000000f0c7348 */ /* 0x000fea0003c00000 */
[----:B------:R-:W-:Y:S02]  /*b5f0*/  ELECT P6, UR62, PT ;  /* 0x00000000003e782f */ /* 0x000fe400038c0000 */
[----:B------:R-:W-:Y:S01]  /*b600*/  MOV R14, UR62 ;  /* 0x0000003e000e7c02 */ /* 0x000fe20008000f00 */
[----:B------:R-:W-:Y:S10]  /*b610*/  ENDCOLLECTIVE ;  /* 0x000000000000791b */ /* 0x000ff40003800000 */
.L_x_94:
[----:B------:R-:W-:Y:S05]  /*b620*/  BSYNC B0 ;  /* 0x0000000000007941 */ /* 0x000fea0003800000 */
.L_x_93:
[----:B------:R-:W-:Y:S05]  /*b630*/  BRA `(.L_x_95) ;  /* 0xffffffd400d07947 */ /* 0x000fea000383ffff */
.L_x_43:
[----:B--2---:R2:W3:Y:S02]  /*b640*/  SYNCS.PHASECHK.TRANS64.TRYWAIT P1, [R6+URZ+0x34840], R7 ;  /* 0x03484007060075a7 */ /* 0x0044e4000802017f */
[----:B---3--:R-:W-:Y:S05]  /*b650*/  @!P1 NANOSLEEP.SYNCS 0x989680 ;  /* 0x009896800000995d */ /* 0x008fea0003900000 */
[----:B------:R-:W3:Y:S02]  /*b660*/  @!P1 SYNCS.PHASECHK.TRANS64 P1, [R6+URZ+0x34840], R7 ;  /* 0x03484007060095a7 */ /* 0x000ee4000802007f */
[----:B---3--:R-:W-:Y:S05]  /*b670*/  @!P1 BRA `(.L_x_43) ;  /* 0xfffffffc00f09947 */ /* 0x008fea000383ffff */
[----:B------:R-:W-:Y:S05]  /*b680*/  BRA `(.L_x_96) ;  /* 0xffffffd800347947 */ /* 0x000fea000383ffff */
.L_x_46:
[----:B-1----:R-:W1:Y:S01]  /*b690*/  S2R R8, SR_CgaCtaId ;  /* 0x0000000000087919 */ /* 0x002e620000008800 */
[----:B------:R-:W-:-:S04]  /*b6a0*/  MOV R7, 0x400 ;  /* 0x0000040000077802 */ /* 0x000fc80000000f00 */
[----:B-1----:R-:W-:-:S04]  /*b6b0*/  LEA R7, R8, R7, 0x18 ;  /* 0x0000000708077211 */ /* 0x002fc800078ec0ff */
[----:B------:R1:W2:Y:S03]  /*b6c0*/  SYNCS.PHASECHK.TRANS64.TRYWAIT P1, [R7+URZ+0x34820], R6 ;  /* 0x03482006070075a7 */ /* 0x0002a6000802017f */
[----:B--2---:R-:W-:Y:S05]  /*b6d0*/  @!P1 NANOSLEEP.SYNCS 0x989680 ;  /* 0x009896800000995d */ /* 0x004fea0003900000 */
[----:B------:R-:W2:Y:S02]  /*b6e0*/  @!P1 SYNCS.PHASECHK.TRANS64 P1, [R7+URZ+0x34820], R6 ;  /* 0x03482006070095a7 */ /* 0x000ea4000802007f */
[----:B--2---:R-:W-:Y:S05]  /*b6f0*/  @!P1 BRA `(.L_x_46) ;  /* 0xfffffffc00e49947 */ /* 0x004fea000383ffff */
[----:B------:R-:W-:Y:S05]  /*b700*/  BRA `(.L_x_97) ;  /* 0xffffffdc00707947 */ /* 0x000fea000383ffff */
.L_x_52:
[----:B-1----:R1:W2:Y:S02]  /*b710*/  SYNCS.PHASECHK.TRANS64.TRYWAIT P1, [R2+URZ+0x34840], R3 ;  /* 0x03484003020075a7 */ /* 0x0022a4000802017f */
[----:B--2---:R-:W-:Y:S05]  /*b720*/  @!P1 NANOSLEEP.SYNCS 0x989680 ;  /* 0x009896800000995d */ /* 0x004fea0003900000 */
[----:B------:R-:W2:Y:S02]  /*b730*/  @!P1 SYNCS.PHASECHK.TRANS64 P1, [R2+URZ+0x34840], R3 ;  /* 0x03484003020095a7 */ /* 0x000ea4000802007f */
[----:B--2---:R-:W-:Y:S05]  /*b740*/  @!P1 BRA `(.L_x_52) ;  /* 0xfffffffc00f09947 */ /* 0x004fea000383ffff */
[----:B------:R-:W-:Y:S05]  /*b750*/  BRA `(.L_x_98) ;  /* 0xffffffe000107947 */ /* 0x000fea000383ffff */
.L_x_54:
[----:B-1----:R1:W2:Y:S02]  /*b760*/  SYNCS.PHASECHK.TRANS64.TRYWAIT P1, [R2+URZ+0x60], R3 ;  /* 0x00006003020075a7 */ /* 0x0022a4000802017f */
[----:B--2---:R-:W-:Y:S05]  /*b770*/  @!P1 NANOSLEEP.SYNCS 0x989680 ;  /* 0x009896800000995d */ /* 0x004fea0003900000 */
[----:B------:R-:W2:Y:S02]  /*b780*/  @!P1 SYNCS.PHASECHK.TRANS64 P1, [R2+URZ+0x60], R3 ;  /* 0x00006003020095a7 */ /* 0x000ea4000802007f */
[----:B--2---:R-:W-:Y:S05]  /*b790*/  @!P1 BRA `(.L_x_54) ;  /* 0xfffffffc00f09947 */ /* 0x004fea000383ffff */
[----:B------:R-:W-:Y:S05]  /*b7a0*/  BRA `(.L_x_99) ;  /* 0xffffffe000ac7947 */ /* 0x000fea000383ffff */
.L_x_60:
[----:B--2---:R2:W3:Y:S02]  /*b7b0*/  SYNCS.PHASECHK.TRANS64.TRYWAIT P1, [R2+URZ+0x34840], R3 ;  /* 0x03484003020075a7 */ /* 0x0044e4000802017f */
[----:B---3--:R-:W-:Y:S05]  /*b7c0*/  @!P1 NANOSLEEP.SYNCS 0x989680 ;  /* 0x009896800000995d */ /* 0x008fea0003900000 */
[----:B------:R-:W3:Y:S02]  /*b7d0*/  @!P1 SYNCS.PHASECHK.TRANS64 P1, [R2+URZ+0x34840], R3 ;  /* 0x03484003020095a7 */ /* 0x000ee4000802007f */
[----:B---3--:R-:W-:Y:S05]  /*b7e0*/  @!P1 BRA `(.L_x_60) ;  /* 0xfffffffc00f09947 */ /* 0x008fea000383ffff */
[----:B------:R-:W-:Y:S05]  /*b7f0*/  BRA `(.L_x_100) ;  /* 0xffffffe400e87947 */ /* 0x000fea000383ffff */
.L_x_62:
[----:B-1----:R1:W2:Y:S02]  /*b800*/  SYNCS.PHASECHK.TRANS64.TRYWAIT P1, [R2+URZ+0x60], R17 ;  /* 0x00006011020075a7 */ /* 0x0022a4000802017f */
[----:B--2---:R-:W-:Y:S05]  /*b810*/  @!P1 NANOSLEEP.SYNCS 0x989680 ;  /* 0x009896800000995d */ /* 0x004fea0003900000 */
[----:B------:R-:W2:Y:S02]  /*b820*/  @!P1 SYNCS.PHASECHK.TRANS64 P1, [R2+URZ+0x60], R17 ;  /* 0x00006011020095a7 */ /* 0x000ea4000802007f */
[----:B--2---:R-:W-:Y:S05]  /*b830*/  @!P1 BRA `(.L_x_62) ;  /* 0xfffffffc00f09947 */ /* 0x004fea000383ffff */
[----:B------:R-:W-:Y:S05]  /*b840*/  BRA `(.L_x_101) ;  /* 0xffffffe800847947 */ /* 0x000fea000383ffff */
.L_x_67:
[----:B--2---:R2:W3:Y:S02]  /*b850*/  SYNCS.PHASECHK.TRANS64.TRYWAIT P1, [R2+URZ+0x34840], R3 ;  /* 0x03484003020075a7 */ /* 0x0044e4000802017f */
[----:B---3--:R-:W-:Y:S05]  /*b860*/  @!P1 NANOSLEEP.SYNCS 0x989680 ;  /* 0x009896800000995d */ /* 0x008fea0003900000 */
[----:B------:R-:W3:Y:S02]  /*b870*/  @!P1 SYNCS.PHASECHK.TRANS64 P1, [R2+URZ+0x34840], R3 ;  /* 0x03484003020095a7 */ /* 0x000ee4000802007f */
[----:B---3--:R-:W-:Y:S05]  /*b880*/  @!P1 BRA `(.L_x_67) ;  /* 0xfffffffc00f09947 */ /* 0x008fea000383ffff */
[----:B------:R-:W-:Y:S05]  /*b890*/  BRA `(.L_x_102) ;  /* 0xffffffec00887947 */ /* 0x000fea000383ffff */
.L_x_69:
[----:B-1----:R1:W2:Y:S02]  /*b8a0*/  SYNCS.PHASECHK.TRANS64.TRYWAIT P1, [R2+URZ+0x60], R3 ;  /* 0x00006003020075a7 */ /* 0x0022a4000802017f */
[----:B--2---:R-:W-:Y:S05]  /*b8b0*/  @!P1 NANOSLEEP.SYNCS 0x989680 ;  /* 0x009896800000995d */ /* 0x004fea0003900000 */
[----:B------:R-:W2:Y:S02]  /*b8c0*/  @!P1 SYNCS.PHASECHK.TRANS64 P1, [R2+URZ+0x60], R3 ;  /* 0x00006003020095a7 */ /* 0x000ea4000802007f */
[----:B--2---:R-:W-:Y:S05]  /*b8d0*/  @!P1 BRA `(.L_x_69) ;  /* 0xfffffffc00f09947 */ /* 0x004fea000383ffff */
[----:B------:R-:W-:Y:S05]  /*b8e0*/  BRA `(.L_x_103) ;  /* 0xfffffff0002c7947 */ /* 0x000fea000383ffff */
.L_x_74:
[----:B--2---:R2:W3:Y:S02]  /*b8f0*/  SYNCS.PHASECHK.TRANS64.TRYWAIT P0, [R3+URZ+0x34860], R0 ;  /* 0x03486000030075a7 */ /* 0x0044e4000800017f */
[----:B---3--:R-:W-:Y:S05]  /*b900*/  @!P0 NANOSLEEP.SYNCS 0x989680 ;  /* 0x009896800000895d */ /* 0x008fea0003900000 */
[----:B------:R-:W3:Y:S02]  /*b910*/  @!P0 SYNCS.PHASECHK.TRANS64 P0, [R3+URZ+0x34860], R0 ;  /* 0x03486000030085a7 */ /* 0x000ee4000800007f */
[----:B---3--:R-:W-:Y:S05]  /*b920*/  @!P0 BRA `(.L_x_74) ;  /* 0xfffffffc00f08947 */ /* 0x008fea000383ffff */
[----:B------:R-:W-:Y:S05]  /*b930*/  BRA `(.L_x_104) ;  /* 0xfffffff000e47947 */ /* 0x000fea000383ffff */
.L_x_78:
[----:B--2---:R2:W3:Y:S02]  /*b940*/  SYNCS.PHASECHK.TRANS64.TRYWAIT P0, [R0+URZ+0x34820], R3 ;  /* 0x03482003000075a7 */ /* 0x0044e4000800017f */
[----:B---3--:R-:W-:Y:S05]  /*b950*/  @!P0 NANOSLEEP.SYNCS 0x989680 ;  /* 0x009896800000895d */ /* 0x008fea0003900000 */
[----:B------:R-:W3:Y:S02]  /*b960*/  @!P0 SYNCS.PHASECHK.TRANS64 P0, [R0+URZ+0x34820], R3 ;  /* 0x03482003000085a7 */ /* 0x000ee4000800007f */
[----:B---3--:R-:W-:Y:S05]  /*b970*/  @!P0 BRA `(.L_x_78) ;  /* 0xfffffffc00f08947 */ /* 0x008fea000383ffff */
[----:B------:R-:W-:Y:S05]  /*b980*/  BRA `(.L_x_105) ;  /* 0xfffffff400ac7947 */ /* 0x000fea000383ffff */
.L_x_79:
[----:B------:R-:W3:Y:S01]  /*b990*/  S2R R2, SR_TID.X ;  /* 0x0000000000027919 */ /* 0x000ee20000002100 */
[----:B------:R-:W-:Y:S01]  /*b9a0*/  BSSY B0, `(.L_x_106) ;  /* 0x000000a000007945 */ /* 0x000fe20003800000 */
[----:B------:R-:W-:Y:S01]  /*b9b0*/  IMAD.MOV.U32 R12, RZ, RZ, RZ ;  /* 0x000000ffff0c7224 */ /* 0x000fe200078e00ff */
[----:B------:R-:W-:Y:S01]  /*b9c0*/  MOV R11, 0x1f ;  /* 0x0000001f000b7802 */ /* 0x000fe20000000f00 */
[----:B------:R-:W-:Y:S01]  /*b9d0*/  IMAD.MOV.U32 R15, RZ, RZ, -0x1 ;  /* 0xffffffffff0f7424 */ /* 0x000fe200078e00ff */
[----:B---3--:R-:W-:-:S04]  /*b9e0*/  SHF.R.U32.HI R2, RZ, 0x5, R2 ;  /* 0x00000005ff027819 */ /* 0x008fc80000011602 */
[----:B------:R-:W-:-:S04]  /*b9f0*/  LOP3.LUT R2, R2, 0x3, RZ, 0xc0, !PT ;  /* 0x0000000302027812 */ /* 0x000fc800078ec0ff */
[----:B------:R-:W-:-:S07]  /*ba00*/  MOV R13, R2 ;  /* 0x00000002000d7202 */ /* 0x000fce0000000f00 */
[----:B-12---:R-:W-:Y:S05]  /*ba10*/  WARPSYNC.COLLECTIVE R15, `(.L_x_107) ;  /* 0x000000000f087348 */ /* 0x006fea0003c00000 */
[----:B------:R3:W4:Y:S02]  /*ba20*/  SHFL.IDX P6, R14, R13, R12, R11 ;  /* 0x0000000c0d0e7389 */ /* 0x00072400000c000b */
[----:B-1234-:R-:W-:Y:S01]  /*ba30*/  ENDCOLLECTIVE ;  /* 0x000000000000791b */ /* 0x01efe20003800000 */
.L_x_107:
[----:B------:R-:W-:Y:S05]  /*ba40*/  BSYNC B0 ;  /* 0x0000000000007941 */ /* 0x000fea0003800000 */
.L_x_106:
[----:B------:R-:W-:Y:S05]  /*ba50*/  BRA `(.L_x_108) ;  /* 0xfffffff400947947 */ /* 0x000fea000383ffff */
.L_x_82:
[----:B------:R-:W-:Y:S01]  /*ba60*/  BSSY B1, `(.L_x_109) ;  /* 0x0000006000017945 */ /* 0x000fe20003800000 */
[----:B------:R-:W-:-:S07]  /*ba70*/  MOV R15, 0xffffffff ;  /* 0xffffffff000f7802 */ /* 0x000fce0000000f00 */
[----:B-123--:R-:W-:Y:S05]  /*ba80*/  WARPSYNC.COLLECTIVE R15, `(.L_x_110) ;  /* 0x000000000f0c7348 */ /* 0x00efea0003c00000 */
[----:B------:R-:W-:Y:S02]  /*ba90*/  ELECT P6, UR62, PT ;  /* 0x00000000003e782f */ /* 0x000fe400038c0000 */
[----:B------:R-:W-:Y:S01]  /*baa0*/  MOV R14, UR62 ;  /* 0x0000003e000e7c02 */ /* 0x000fe20008000f00 */
[----:B-123--:R-:W-:Y:S10]  /*bab0*/  ENDCOLLECTIVE ;  /* 0x000000000000791b */ /* 0x00eff40003800000 */
.L_x_110:
[----:B------:R-:W-:Y:S05]  /*bac0*/  BSYNC B1 ;  /* 0x0000000000017941 */ /* 0x000fea0003800000 */
.L_x_109:
[----:B------:R-:W-:Y:S05]  /*bad0*/  BRA `(.L_x_111) ;  /* 0xfffffff4008c7947 */ /* 0x000fea000383ffff */
.L_x_84:
[----:B-1----:R1:W2:Y:S02]  /*bae0*/  SYNCS.PHASECHK.TRANS64.TRYWAIT P0, [R6+URZ], R5 ;  /* 0x00000005060075a7 */ /* 0x0022a4000800017f */
[----:B--2---:R-:W-:Y:S05]  /*baf0*/  @!P0 NANOSLEEP.SYNCS 0x989680 ;  /* 0x009896800000895d */ /* 0x004fea0003900000 */
[----:B------:R-:W2:Y:S02]  /*bb00*/  @!P0 SYNCS.PHASECHK.TRANS64 P0, [R6+URZ], R5 ;  /* 0x00000005060085a7 */ /* 0x000ea4000800007f */
[----:B--2---:R-:W-:Y:S05]  /*bb10*/  @!P0 BRA `(.L_x_84) ;  /* 0xfffffffc00f08947 */ /* 0x004fea000383ffff */
[----:B------:R-:W-:Y:S05]  /*bb20*/  BRA `(.L_x_112) ;  /* 0xfffffff400c07947 */ /* 0x000fea000383ffff */
.L_x_85:
[----:B--2---:R2:W3:Y:S02]  /*bb30*/  SYNCS.PHASECHK.TRANS64.TRYWAIT P0, [R3+URZ], R2 ;  /* 0x00000002030075a7 */ /* 0x0044e4000800017f */
[----:B---3--:R-:W-:Y:S05]  /*bb40*/  @!P0 NANOSLEEP.SYNCS 0x989680 ;  /* 0x009896800000895d */ /* 0x008fea0003900000 */
[----:B------:R-:W3:Y:S02]  /*bb50*/  @!P0 SYNCS.PHASECHK.TRANS64 P0, [R3+URZ], R2 ;  /* 0x00000002030085a7 */ /* 0x000ee4000800007f */
[----:B---3--:R-:W-:Y:S05]  /*bb60*/  @!P0 BRA `(.L_x_85) ;  /* 0xfffffffc00f08947 */ /* 0x008fea000383ffff */
[----:B------:R-:W-:Y:S05]  /*bb70*/  BRA `(.L_x_113) ;  /* 0xfffffff400b47947 */ /* 0x000fea000383ffff */
.L_x_87:
[----:B--2---:R2:W3:Y:S02]  /*bb80*/  SYNCS.PHASECHK.TRANS64.TRYWAIT P0, [R16+URZ], R5 ;  /* 0x00000005100075a7 */ /* 0x0044e4000800017f */
[----:B---3--:R-:W-:Y:S05]  /*bb90*/  @!P0 NANOSLEEP.SYNCS 0x989680 ;  /* 0x009896800000895d */ /* 0x008fea0003900000 */
[----:B------:R-:W3:Y:S02]  /*bba0*/  @!P0 SYNCS.PHASECHK.TRANS64 P0, [R16+URZ], R5 ;  /* 0x00000005100085a7 */ /* 0x000ee4000800007f */
[----:B---3--:R-:W-:Y:S05]  /*bbb0*/  @!P0 BRA `(.L_x_87) ;  /* 0xfffffffc00f08947 */ /* 0x008fea000383ffff */
[----:B------:R-:W-:Y:S05]  /*bbc0*/  BRA `(.L_x_114) ;  /* 0xfffffff400b87947 */ /* 0x000fea000383ffff */
.L_x_115:
[----:B------:R-:W-:-:S00]  /*bbd0*/  BRA `(.L_x_115) ;  /* 0xfffffffc00fc7947 */ /* 0x000fc0000383ffff */
[----:B------:R-:W-:-:S00]  /*bbe0*/  NOP ;  /* 0x0000000000007918 */ /* 0x000fc00000000000 */
        /* <DEDUP_REMOVED lines=9> */
.L_x_11931:


//--------------------- .text._ZN7cutlass13device_kernelIN5flash11enable_sm90INS1_16FlashAttnFwdSm90INS1_25CollectiveMainloopFwdSm90ILi2EN4cute5tupleIJNS5_1CILi2EEENS7_ILi1EEES9_EEENS6_IJNS7_ILi128EEESB_NS7_ILi192EEEEEELi128ENS_6half_tEfNS_4arch4Sm90ELb0ELb0ELb1ELb0ELb0ELb0ELb0ELb1ELb1ELb0ELb0ELb0EEENS1_21CollectiveEpilogueFwdINS6_IJSB_SB_SB_EEESA_SE_SG_Li256ELb0ELb0ELb0ELb0EEENS1_29StaticPersistentTileSchedulerILb0EEEEEEEEEvNT_6ParamsE --------------------------
	.section	.text._ZN7cutlass13device_kernelIN5flash11enable_sm90INS1_16FlashAttnFwdSm90INS1_25CollectiveMainloopFwdSm90ILi2EN4cute5tupleIJNS5_1CILi2EEENS7_ILi1EEES9_EEENS6_IJNS7_ILi128EEESB_NS7_ILi192EEEEEELi128ENS_6half_tEfNS_4arch4Sm90ELb0ELb0ELb1ELb0ELb0ELb0ELb0ELb1ELb1ELb0ELb0ELb0EEENS1_21CollectiveEpilogueFwdINS6_IJSB_SB_SB_EEESA_SE_SG_Li256ELb0ELb0ELb0ELb0EEENS1_29StaticPersistentTileSchedulerILb0EEEEEEEEEvNT_6ParamsE,"ax",@progbits
	.align	128
.text._ZN7cutlass13device_kernelIN5flash11enable_sm90INS1_16FlashAttnFwdSm90INS1_25CollectiveMainloopFwdSm90ILi2EN4cute5tupleIJNS5_1CILi2EEENS7_ILi1EEES9_EEENS6_IJNS7_ILi128EEESB_NS7_ILi192EEEEEELi128ENS_6half_tEfNS_4arch4Sm90ELb0ELb0ELb1ELb0ELb0ELb0ELb0ELb1ELb1ELb0ELb0ELb0EEENS1_21CollectiveEpilogueFwdINS6_IJSB_SB_SB_EEESA_SE_SG_Li256ELb0ELb0ELb0ELb0EEENS1_29StaticPersistentTileSchedulerILb0EEEEEEEEEvNT_6ParamsE:
        .type           _ZN7cutlass13device_kernelIN5flash11enable_sm90INS1_16FlashAttnFwdSm90INS1_25CollectiveMainloopFwdSm90ILi2EN4cute5tupleIJNS5_1CILi2EEENS7_ILi1EEES9_EEENS6_IJNS7_ILi128EEESB_NS7_ILi192EEEEEELi128ENS_6half_tEfNS_4arch4Sm90ELb0ELb0ELb1ELb0ELb0ELb0ELb0ELb1ELb1ELb0ELb0ELb0EEENS1_21CollectiveEpilogueFwdINS6_IJSB_SB_SB_EEESA_SE_SG_Li256ELb0ELb0ELb0ELb0EEENS1_29StaticPersistentTileSchedulerILb0EEEEEEEEEvNT_6ParamsE,@function
        .size           _ZN7cutlass13device_kernelIN5flash11enable_sm90INS1_16FlashAttnFwdSm90INS1_25CollectiveMainloopFwdSm90ILi2EN4cute5tupleIJNS5_1CILi2EEENS7_ILi1EEES9_EEENS6_IJNS7_ILi128EEESB_NS7_ILi192EEEEEELi128ENS_6half_tEfNS_4arch4Sm90ELb0ELb0ELb1ELb0ELb0ELb0ELb0ELb1ELb1ELb0ELb0ELb0EEENS1_21CollectiveEpilogueFwdINS6_IJSB_SB_SB_EEESA_SE_SG_Li256ELb0ELb0ELb0ELb0EEENS1_29StaticPersistentTileSchedulerILb0EEEEEEEEEvNT_6ParamsE,(.L_x_11932 - _ZN7cutlass13device_kernelIN5flash11enable_sm90INS1_16FlashAttnFwdSm90INS1_25CollectiveMainloopFwdSm90ILi2EN4cute5tupleIJNS5_1CILi2EEENS7_ILi1EEES9_EEENS6_IJNS7_ILi128EEESB_NS7_ILi192EEEEEELi128ENS_6half_tEfNS_4arch4Sm90ELb0ELb0ELb1ELb0ELb0ELb0ELb0ELb1ELb1ELb0ELb0ELb0EEENS1_21CollectiveEpilogueFwdINS6_IJSB_SB_SB_EEESA_SE_SG_Li256ELb0ELb0ELb0ELb0EEENS1_29StaticPersistentTileSchedulerILb0EEEEEEEEEvNT_6ParamsE)
        .other          _ZN7cutlass13device_kernelIN5flash11enable_sm90INS1_16FlashAttnFwdSm90INS1_25CollectiveMainloopFwdSm90ILi2EN4cute5tupleIJNS5_1CILi2EEENS7_ILi1EEES9_EEENS6_IJNS7_ILi128EEESB_NS7_ILi192EEEEEELi128ENS_6half_tEfNS_4arch4Sm90ELb0ELb0ELb1ELb0ELb0ELb0ELb0ELb1ELb1ELb0ELb0ELb0EEENS1_21CollectiveEpilogueFwdINS6_IJSB_SB_SB_EEESA_SE_SG_Li256ELb0ELb0ELb0ELb0EEENS1_29StaticPersistentTileSchedulerILb0EEEEEEEEEvNT_6ParamsE,@"STO_CUDA_ENTRY STV_DEFAULT"
_ZN7cutlass13device_kernelIN5flash11enable_sm90INS1_16FlashAttnFwdSm90INS1_25CollectiveMainloopFwdSm90ILi2EN4cute5tupleIJNS5_1CILi2EEENS7_ILi1EEES9_EEENS6_IJNS7_ILi128EEESB_NS7_ILi192EEEEEELi128ENS_6half_tEfNS_4arch4Sm90ELb0ELb0ELb1ELb0ELb0ELb0ELb0ELb1ELb1ELb0ELb0ELb0EEENS1_21CollectiveEpilogueFwdINS6_IJSB_SB_SB_EEESA_SE_SG_Li256ELb0ELb0ELb0ELb0EEENS1_29StaticPersistentTileSchedulerILb0EEEEEEEEEvNT_6ParamsE:
[----:B------:R-:W1:Y:S02]  /*0000*/  LDC R1, c[0x0][0x28] ;  /* 0x00000a00ff017b82 */ /* 0x000e640000000800 */
[----:B-1----:R-:W-:Y:S01]  /*0010*/  VIADD R1, R1, 0xffffffd8 ;  /* 0xffffffd801017836 */ /* 0x002fe20000000000 */
[----:B------:R-:W1:Y:S01]  /*0020*/  S2R R8, SR_TID.X ;  /* 0x0000000000087919 */ /* 0x000e620000002100 */
[----:B------:R-:W-:Y:S01]  /*0030*/  ELECT P0, URZ, PT ;  /* 0x00000000003f782f */ /* 0x000fe20003800000 */
[----:B------:R-:W-:Y:S01]  /*0040*/  BSSY B0, `(.L_x_116) ;  /* 0x0000014000007945 */ /* 0x000fe20003800000 */
[----:B-1----:R-:W-:-:S05]  /*0050*/  SHF.R.U32.HI R0, RZ, 0x5, R8 ;  /* 0x00000005ff007819 */ /* 0x002fca0000011608 */
[----:B------:R-:W1:Y:S02]  /*0060*/  SHFL.IDX PT, R2, R0, RZ, 0x1f ;  /* 0x00001fff00027589 */ /* 0x000e6400000e0000 */
[----:B-1----:R-:W-:Y:S02]  /*0070*/  ISETP.EQ.AND P0, PT, R2, RZ, P0 ;  /* 0x000000ff0200720c */ /* 0x002fe40000702270 */
[----:B------:R-:W-:-:S11]  /*0080*/  SHF.R.U32.HI R2, RZ, 0x7, R8 ;  /* 0x00000007ff027819 */ /* 0x000fd60000011608 */
        /* <DEDUP_REMOVED lines=15> */
.L_x_117:
[----:B------:R-:W-:Y:S05]  /*0180*/  BSYNC B0 ;  /* 0x0000000000007941 */ /* 0x000fea0003800000 */
.L_x_116:
[----:B------:R-:W-:Y:S01]  /*0190*/  VOTEU.ANY UP0, P0 ;  /* 0x00000000003f7886 */ /* 0x000fe20000000100 */
[----:B------:R-:W1:Y:S01]  /*01a0*/  SHFL.IDX PT, R2, R2, RZ, 0x1f ;  /* 0x00001fff02027589 */ /* 0x000e6200000e0000 */
[----:B------:R-:W-:Y:S01]  /*01b0*/  UMOV UR4, 0x1 ;  /* 0x0000000100047882 */ /* 0x000fe20000000000 */
[----:B------:R-:W-:Y:S01]  /*01c0*/  UMOV UR7, 0x2 ;  /* 0x0000000200077882 */ /* 0x000fe20000000000 */
[----:B------:R-:W-:Y:S01]  /*01d0*/  VOTEU.ANY UP1, P0 ;  /* 0x00000000003f7886 */ /* 0x000fe20000020100 */
[----:B------:R-:W2:Y:S01]  /*01e0*/  @UP0 S2UR UR8, SR_CgaCtaId ;  /* 0x00000000000809c3 */ /* 0x000ea20000008800 */
[----:B------:R-:W3:Y:S01]  /*01f0*/  SHFL.IDX PT, R3, R0, RZ, 0x1f ;  /* 0x00001fff00037589 */ /* 0x000ee200000e0000 */
[----:B------:R-:W-:Y:S01]  /*0200*/  @UP0 UMOV UR6, 0x400 ;  /* 0x0000040000060882 */ /* 0x000fe20000000000 */
[----:B------:R-:W-:-:S04]  /*0210*/  @UP0 UIADD3 UR4, -UR4, 0x100000, URZ ;  /* 0x0010000004040890 */ /* 0x000fc8000fffe13f */
[----:B------:R-:W-:Y:S02]  /*0220*/  @UP0 USHF.L.U32 UR5, UR4, 0xb, URZ ;  /* 0x0000000b04050899 */ /* 0x000fe4000800063f */
[----:B------:R-:W-:Y:S01]  /*0230*/  @UP0 USHF.L.U32 UR4, UR4, 0x1, URZ ;  /* 0x0000000104040899 */ /* 0x000fe2000800063f */
[----:B------:R-:W-:Y:S01]  /*0240*/  VOTEU.ANY UP2, P0 ;  /* 0x00000000003f7886 */ /* 0x000fe20000040100 */
[----:B-1----:R-:W-:Y:S01]  /*0250*/  R2UR UR9, R2 ;  /* 0x00000000020972ca */ /* 0x002fe200000e0000 */
[----:B--2---:R-:W-:Y:S01]  /*0260*/  @UP0 ULEA UR8, UR8, UR6, 0x18 ;  /* 0x0000000608080291 */ /* 0x004fe2000f8ec03f */
[----:B---3--:R-:W-:Y:S01]  /*0270*/  ISETP.NE.AND P1, PT, R3, RZ, PT ;  /* 0x000000ff0300720c */ /* 0x008fe20003f25270 */
[----:B------:R-:W-:-:S04]  /*0280*/  @UP0 UIADD3 UR6, -UR7, 0x100000, URZ ;  /* 0x0010000007060890 */ /* 0x000fc8000fffe13f */
[----:B------:R-:W-:Y:S02]  /*0290*/  @UP0 USHF.L.U32 UR7, UR6, 0xb, URZ ;  /* 0x0000000b06070899 */ /* 0x000fe4000800063f */
[----:B------:R-:W-:-:S04]  /*02a0*/  @UP0 USHF.L.U32 UR6, UR6, 0x1, URZ ;  /* 0x0000000106060899 */ /* 0x000fc8000800063f */
[----:B------:R-:W-:Y:S01]  /*02b0*/  UISETP.NE.AND UP0, UPT, UR9, URZ, UPT ;  /* 0x0000003f0900728c */ /* 0x000fe2000bf05270 */
[----:B------:R-:W1:Y:S02]  /*02c0*/  FENCE.VIEW.ASYNC.S ;  /* 0x00000000000073c6 */ /* 0x000e640000000000 */
[----:B-1----:R1:W2:Y:S05]  /*02d0*/  @UP1 SYNCS.EXCH.64 URZ, [UR8+0x34800], UR4 ;  /* 0x03480004083f15b2 */ /* 0x0022aa0008000100 */
[----:B------:R1:W3:Y:S01]  /*02e0*/  @UP2 SYNCS.EXCH.64 URZ, [UR8+0x34820], UR6 ;  /* 0x03482006083f25b2 */ /* 0x0002e20008000100 */
[----:B------:R-:W-:Y:S05]  /*02f0*/  @P1 BRA `(.L_x_118) ;  /* 0x0000000000481947 */ /* 0x000fea0003800000 */
[----:B-1----:R-:W1:Y:S01]  /*0300*/  S2UR UR5, SR_CgaCtaId ;  /* 0x00000000000579c3 */ /* 0x002e620000008800 */
[----:B------:R-:W-:Y:S01]  /*0310*/  UMOV UR4, 0x400 ;  /* 0x0000040000047882 */ /* 0x000fe20000000000 */
[----:B------:R-:W-:Y:S01]  /*0320*/  UMOV UR6, 0x1 ;  /* 0x0000000100067882 */ /* 0x000fe20000000000 */
[----:B------:R-:W-:Y:S01]  /*0330*/  UMOV UR9, 0x4 ;  /* 0x0000000400097882 */ /* 0x000fe20000000000 */
[----:B------:R-:W-:-:S04]  /*0340*/  UIADD3 UR6, -UR6, 0x100000, URZ ;  /* 0x0010000006067890 */ /* 0x000fc8000fffe13f */
[----:B------:R-:W-:Y:S02]  /*0350*/  USHF.L.U32 UR7, UR6, 0xb, URZ ;  /* 0x0000000b06077899 */ /* 0x000fe4000800063f */
[----:B------:R-:W-:Y:S01]  /*0360*/  USHF.L.U32 UR6, UR6, 0x1, URZ ;  /* 0x0000000106067899 */ /* 0x000fe2000800063f */
[----:B------:R-:W-:Y:S01]  /*0370*/  ELECT P0, URZ, PT ;  /* 0x00000000003f782f */ /* 0x000fe20003800000 */
[----:B-1----:R-:W-:Y:S02]  /*0380*/  ULEA UR8, UR5, UR4, 0x18 ;  /* 0x0000000405087291 */ /* 0x002fe4000f8ec03f */
[----:B------:R-:W-:-:S04]  /*0390*/  UIADD3 UR4, -UR9, 0x100000, URZ ;  /* 0x0010000009047890 */ /* 0x000fc8000fffe13f */
[----:B------:R-:W-:Y:S02]  /*03a0*/  USHF.L.U32 UR5, UR4, 0xb, URZ ;  /* 0x0000000b04057899 */ /* 0x000fe4000800063f */
[----:B------:R-:W-:Y:S01]  /*03b0*/  USHF.L.U32 UR4, UR4, 0x1, URZ ;  /* 0x0000000104047899 */ /* 0x000fe2000800063f */
[----:B------:R-:W1:Y:S03]  /*03c0*/  FENCE.VIEW.ASYNC.S ;  /* 0x00000000000073c6 */ /* 0x000e660000000000 */
[----:B-1----:R4:W1:Y:S08]  /*03d0*/  SYNCS.EXCH.64 URZ, [UR8+0x34830], UR6 ;  /* 0x03483006083f75b2 */ /* 0x0028700008000100 */
[----:B------:R4:W1:Y:S01]  /*03e0*/  SYNCS.EXCH.64 URZ, [UR8+0x34840], UR4 ;  /* 0x03484004083f75b2 */ /* 0x0008620008000100 */
[----:B------:R4:W1:Y:S01]  /*03f0*/  SYNCS.EXCH.64 URZ, [UR8+0x34838], UR6 ;  /* 0x03483806083f75b2 */ /* 0x0008620008000100 */
[----:B------:R4:W1:Y:S02]  /*0400*/  SYNCS.EXCH.64 URZ, [UR8+0x34848], UR4 ;  /* 0x03484804083f75b2 */ /* 0x0008640008000100 */
[----:B----4-:R-:W-:Y:S01]  /*0410*/  NOP ;  /* 0x0000000000007918 */ /* 0x010fe20000000000 */
.L_x_118:
[----:B-1----:R-:W1:Y:S01]  /*0420*/  S2UR UR4, SR_CTAID.Y ;  /* 0x00000000000479c3 */ /* 0x002e620000002600 */
[----:B------:R-:W4:Y:S01]  /*0430*/  SHFL.IDX PT, R7, R0, RZ, 0x1f ;  /* 0x00001fff00077589 */ /* 0x000f2200000e0000 */
[----:B------:R-:W-:Y:S01]  /*0440*/  ULDC UR5, c[0x0][0x154] ;  /* 0x0000550000057ab9 */ /* 0x000fe20000000800 */
[----:B------:R-:W-:-:S05]  /*0450*/  NOP ;  /* 0x0000000000007918 */ /* 0x000fca0000000000 */
[----:B------:R-:W5:Y:S08]  /*0460*/  S2UR UR6, SR_CTAID.X ;  /* 0x00000000000679c3 */ /* 0x000f700000002500 */
[----:B------:R-:W2:Y:S01]  /*0470*/  LDC R6, c[0x0][0x148] ;  /* 0x00005200ff067b82 */ /* 0x000ea20000000800 */
[----:B-1----:R-:W-:Y:S02]  /*0480*/  I2FP.F32.U32 R2, UR4 ;  /* 0x0000000400027c45 */ /* 0x002fe40008201000 */
[----:B----4-:R-:W-:-:S03]  /*0490*/  ISETP.NE.AND P0, PT, R7, RZ, PT ;  /* 0x000000ff0700720c */ /* 0x010fc60003f05270 */
[----:B------:R-:W-:Y:S01]  /*04a0*/  FMUL R5, R2, UR5 ;  /* 0x0000000502057c20 */ /* 0x000fe20008400000 */
[----:B------:R-:W-:Y:S02]  /*04b0*/  SHF.R.S32.HI R2, RZ, 0x1f, R8 ;  /* 0x0000001fff027819 */ /* 0x000fe40000011408 */
[----:B-----5:R-:W-:Y:S02]  /*04c0*/  I2FP.F32.U32 R4, UR6 ;  /* 0x0000000600047c45 */ /* 0x020fe40008201000 */
[----:B------:R-:W-:Y:S01]  /*04d0*/  LEA.HI R2, R2, R8, RZ, 0x7 ;  /* 0x0000000802027211 */ /* 0x000fe200078f38ff */
[----:B------:R-:W1:Y:S02]  /*04e0*/  F2I.U32.TRUNC.NTZ R5, R5 ;  /* 0x0000000500057305 */ /* 0x000e64000020f000 */
[----:B-1----:R-:W-:-:S04]  /*04f0*/  IMAD.MOV R11, RZ, RZ, -R5 ;  /* 0x000000ffff0b7224 */ /* 0x002fc800078e0a05 */
[----:B--2---:R-:W-:Y:S01]  /*0500*/  IMAD R11, R6, R11, UR4 ;  /* 0x00000004060b7e24 */ /* 0x004fe2000f8e020b */
[----:B------:R-:W-:Y:S02]  /*0510*/  ULDC UR4, c[0x0][0x150] ;  /* 0x0000540000047ab9 */ /* 0x000fe40000000800 */
[----:B------:R-:W-:Y:S01]  /*0520*/  FMUL R9, R4, UR4 ;  /* 0x0000000404097c20 */ /* 0x000fe20008400000 */
[----:B------:R-:W-:Y:S06]  /*0530*/  @P0 BRA `(.L_x_119) ;  /* 0x0000000000480947 */ /* 0x000fec0003800000 */
[----:B------:R-:W1:Y:S01]  /*0540*/  S2UR UR5, SR_CgaCtaId ;  /* 0x00000000000579c3 */ /* 0x000e620000008800 */
[----:B------:R-:W-:Y:S01]  /*0550*/  UMOV UR4, 0x400 ;  /* 0x0000040000047882 */ /* 0x000fe20000000000 */
[----:B------:R-:W-:Y:S01]  /*0560*/  UMOV UR6, 0x1 ;  /* 0x0000000100067882 */ /* 0x000fe20000000000 */
[----:B------:R-:W-:Y:S01]  /*0570*/  UMOV UR7, 0x4 ;  /* 0x0000000400077882 */ /* 0x000fe20000000000 */
[----:B------:R-:W-:Y:S01]  /*0580*/  ELECT P0, URZ, PT ;  /* 0x00000000003f782f */ /* 0x000fe20003800000 */
[----:B-1----:R-:W-:Y:S02]  /*0590*/  ULEA UR8, UR5, UR4, 0x18 ;  /* 0x0000000405087291 */ /* 0x002fe4000f8ec03f */
[----:B------:R-:W-:-:S04]  /*05a0*/  UIADD3 UR4, -UR6, 0x100000, URZ ;  /* 0x0010000006047890 */ /* 0x000fc8000fffe13f */
[----:B------:R-:W-:Y:S02]  /*05b0*/  USHF.L.U32 UR5, UR4, 0xb, URZ ;  /* 0x0000000b04057899 */ /* 0x000fe4000800063f */
[----:B------:R-:W-:Y:S02]  /*05c0*/  USHF.L.U32 UR4, UR4, 0x1, URZ ;  /* 0x0000000104047899 */ /* 0x000fe4000800063f */
[----:B------:R-:W-:-:S04]  /*05d0*/  UIADD3 UR6, -UR7, 0x100000, URZ ;  /* 0x0010000007067890 */ /* 0x000fc8000fffe13f */
[----:B------:R-:W-:Y:S02]  /*05e0*/  USHF.L.U32 UR7, UR6, 0xb, URZ ;  /* 0x0000000b06077899 */ /* 0x000fe4000800063f */
[----:B------:R-:W-:Y:S01]  /*05f0*/  USHF.L.U32 UR6, UR6, 0x1, URZ ;  /* 0x0000000106067899 */ /* 0x000fe2000800063f */
[----:B------:R-:W1:Y:S03]  /*0600*/  FENCE.VIEW.ASYNC.S ;  /* 0x00000000000073c6 */ /* 0x000e660000000000 */
[----:B-1----:R1:W2:Y:S08]  /*0610*/  SYNCS.EXCH.64 URZ, [UR8+0x34850], UR4 ;  /* 0x03485004083f75b2 */ /* 0x0022b00008000100 */
[----:B------:R1:W4:Y:S01]  /*0620*/  SYNCS.EXCH.64 URZ, [UR8+0x34860], UR6 ;  /* 0x03486006083f75b2 */ /* 0x0003220008000100 */
[----:B------:R1:W1:Y:S01]  /*0630*/  SYNCS.EXCH.64 URZ, [UR8+0x34858], UR4 ;  /* 0x03485804083f75b2 */ /* 0x0002620008000100 */
[----:B------:R1:W1:Y:S01]  /*0640*/  SYNCS.EXCH.64 URZ, [UR8+0x34868], UR6 ;  /* 0x03486806083f75b2 */ /* 0x0002620008000100 */
[----:B------:R-:W-:Y:S01]  /*0650*/  NOP ;  /* 0x0000000000007918 */ /* 0x000fe20000000000 */
.L_x_119:
[----:B------:R-:W5:Y:S01]  /*0660*/  SHFL.IDX PT, R6, R0, RZ, 0x1f ;  /* 0x00001fff00067589 */ /* 0x000f6200000e0000 */
[----:B------:R-:W-:Y:S01]  /*0670*/  LOP3.LUT R2, R2, 0xffffff80, RZ, 0xc0, !PT ;  /* 0xffffff8002027812 */ /* 0x000fe200078ec0ff */
[----:B------:R-:W1:Y:S01]  /*0680*/  LDC R10, c[0x0][0x144] ;  /* 0x00005100ff0a7b82 */ /* 0x000e620000000800 */
[----:B------:R-:W1:Y:S01]  /*0690*/  F2I.U32.TRUNC.NTZ R9, R9 ;  /* 0x0000000900097305 */ /* 0x000e62000020f000 */
[----:B------:R-:W-:Y:S02]  /*06a0*/  NOP ;  /* 0x0000000000007918 */ /* 0x000fe40000000000 */
[----:B------:R-:W-:Y:S01]  /*06b0*/  IMAD.IADD R2, R8, 0x1, -R2 ;  /* 0x0000000108027824 */ /* 0x000fe200078e0a02 */
[----:B------:R-:W-:-:S04]  /*06c0*/  SHF.R.S32.HI R8, RZ, 0x1f, R7 ;  /* 0x0000001fff087819 */ /* 0x000fc80000011407 */
[----:B------:R-:W-:-:S04]  /*06d0*/  SHF.R.S32.HI R5, RZ, 0x1f, R2 ;  /* 0x0000001fff057819 */ /* 0x000fc80000011402 */
[----:B------:R-:W-:-:S04]  /*06e0*/  LEA.HI R5, R5, R2, RZ, 0x3 ;  /* 0x0000000205057211 */ /* 0x000fc800078f18ff */
[--C-:B------:R-:W-:Y:S02]  /*06f0*/  SHF.R.S32.HI R4, RZ, 0x3, R5.reuse ;  /* 0x00000003ff047819 */ /* 0x100fe40000011405 */
[----:B------:R-:W-:Y:S02]  /*0700*/  SHF.R.S32.HI R5, RZ, 0x1f, R5 ;  /* 0x0000001fff057819 */ /* 0x000fe40000011405 */
[----:B-----5:R-:W-:Y:S02]  /*0710*/  ISETP.NE.AND P0, PT, R6, RZ, PT ;  /* 0x000000ff0600720c */ /* 0x020fe40003f05270 */
[----:B------:R-:W-:Y:S02]  /*0720*/  LEA.HI R5, R5, R4, RZ, 0x2 ;  /* 0x0000000405057211 */ /* 0x000fe400078f10ff */
[----:B------:R-:W-:Y:S02]  /*0730*/  SHF.R.S32.HI R6, RZ, 0x1f, R3 ;  /* 0x0000001fff067819 */ /* 0x000fe40000011403 */
[----:B------:R-:W-:-:S02]  /*0740*/  LOP3.LUT R5, R5, 0xfffffffc, RZ, 0xc0, !PT ;  /* 0xfffffffc05057812 */ /* 0x000fc400078ec0ff */
[----:B------:R-:W-:-:S05]  /*0750*/  LEA.HI R6, R6, R3, RZ, 0x2 ;  /* 0x0000000306067211 */ /* 0x000fca00078f10ff */
[----:B------:R-:W-:Y:S05]  /*0760*/  @P0 BRA `(.L_x_120) ;  /* 0x0000000000480947 */ /* 0x000fea0003800000 */
[----:B-1----:R-:W1:Y:S01]  /*0770*/  S2UR UR5, SR_CgaCtaId ;  /* 0x00000000000579c3 */ /* 0x002e620000008800 */
        /* <DEDUP_REMOVED lines=12> */
[----:B-1----:R1:W1:Y:S08]  /*0840*/  SYNCS.EXCH.64 URZ, [UR8+0x34870], UR4 ;  /* 0x03487004083f75b2 */ /* 0x0022700008000100 */
[----:B------:R1:W1:Y:S01]  /*0850*/  SYNCS.EXCH.64 URZ, [UR8+0x34880], UR6 ;  /* 0x03488006083f75b2 */ /* 0x0002620008000100 */
[----:B------:R1:W1:Y:S01]  /*0860*/  SYNCS.EXCH.64 URZ, [UR8+0x34878], UR4 ;  /* 0x03487804083f75b2 */ /* 0x0002620008000100 */
[----:B------:R1:W1:Y:S01]  /*0870*/  SYNCS.EXCH.64 URZ, [UR8+0x34888], UR6 ;  /* 0x03488806083f75b2 */ /* 0x0002620008000100 */
[----:B------:R-:W-:Y:S01]  /*0880*/  NOP ;  /* 0x0000000000007918 */ /* 0x000fe20000000000 */
.L_x_120:
[----:B------:R-:W5:Y:S01]  /*0890*/  SHFL.IDX PT, R12, R0, RZ, 0x1f ;  /* 0x00001fff000c7589 */ /* 0x000f6200000e0000 */
[----:B-1----:R-:W1:Y:S01]  /*08a0*/  S2UR UR4, SR_CTAID.X ;  /* 0x00000000000479c3 */ /* 0x002e620000002500 */
[----:B------:R-:W-:Y:S01]  /*08b0*/  LOP3.LUT R6, R6, 0x3ffffffc, RZ, 0xc0, !PT ;  /* 0x3ffffffc06067812 */ /* 0x000fe200078ec0ff */
[----:B------:R-:W-:Y:S01]  /*08c0*/  IMAD.IADD R5, R4, 0x1, -R5 ;  /* 0x0000000104057824 */ /* 0x000fe200078e0a05 */
[----:B------:R-:W-:Y:S01]  /*08d0*/  LEA.HI R8, R8, R7, RZ, 0x2 ;  /* 0x0000000708087211 */ /* 0x000fe200078f10ff */
[----:B------:R-:W-:Y:S01]  /*08e0*/  IMAD.MOV R9, RZ, RZ, -R9 ;  /* 0x000000ffff097224 */ /* 0x000fe200078e0a09 */
[----:B------:R-:W-:Y:S01]  /*08f0*/  IADD3 R6, R3, -R6, RZ ;  /* 0x8000000603067210 */ /* 0x000fe20007ffe0ff */
[----:B------:R-:W-:Y:S01]  /*0900*/  NOP ;  /* 0x0000000000007918 */ /* 0x000fe20000000000 */
[----:B------:R-:W-:-:S03]  /*0910*/  LOP3.LUT R8, R8, 0x3ffffffc, RZ, 0xc0, !PT ;  /* 0x3ffffffc08087812 */ /* 0x000fc600078ec0ff */
[--C-:B------:R-:W-:Y:S02]  /*0920*/  IMAD R6, R6, 0x4, R5.reuse ;  /* 0x0000000406067824 */ /* 0x100fe400078e0205 */
[----:B------:R-:W-:Y:S02]  /*0930*/  IMAD.IADD R8, R7, 0x1, -R8 ;  /* 0x0000000107087824 */ /* 0x000fe400078e0a08 */
[----:B------:R-:W2:Y:S01]  /*0940*/  LDC R7, c[0x0][0x140] ;  /* 0x00005000ff077b82 */ /* 0x000ea20000000800 */
[----:B------:R-:W-:Y:S01]  /*0950*/  LEA.HI R3, R6, R6, RZ, 0x1 ;  /* 0x0000000606037211 */ /* 0x000fe200078f08ff */
[----:B------:R-:W-:-:S03]  /*0960*/  IMAD R8, R8, 0x4, R5 ;  /* 0x0000000408087824 */ /* 0x000fc600078e0205 */
[----:B------:R-:W-:Y:S02]  /*0970*/  LOP3.LUT R3, R3, 0xfffffffe, RZ, 0xc0, !PT ;  /* 0xfffffffe03037812 */ /* 0x000fe400078ec0ff */
[----:B------:R-:W-:Y:S02]  /*0980*/  LEA.HI R4, R8, R8, RZ, 0x1 ;  /* 0x0000000808047211 */ /* 0x000fe400078f08ff */
[----:B-----5:R-:W-:Y:S01]  /*0990*/  ISETP.NE.AND P0, PT, R12, RZ, PT ;  /* 0x000000ff0c00720c */ /* 0x020fe20003f05270 */
[----:B-1----:R-:W-:Y:S01]  /*09a0*/  IMAD R10, R10, R9, UR4 ;  /* 0x000000040a0a7e24 */ /* 0x002fe2000f8e0209 */
[----:B------:R-:W-:-:S04]  /*09b0*/  IADD3 R3, R6, -R3, RZ ;  /* 0x8000000306037210 */ /* 0x000fc80007ffe0ff */
[----:B------:R-:W-:Y:S02]  /*09c0*/  ISETP.NE.AND P6, PT, R3, R10, PT ;  /* 0x0000000a0300720c */ /* 0x000fe40003fc5270 */
[----:B------:R-:W-:-:S05]  /*09d0*/  LOP3.LUT R3, R4, 0xfffffffe, RZ, 0xc0, !PT ;  /* 0xfffffffe04037812 */ /* 0x000fca00078ec0ff */
[----:B------:R-:W-:Y:S01]  /*09e0*/  IMAD.IADD R3, R8, 0x1, -R3 ;  /* 0x0000000108037824 */ /* 0x000fe200078e0a03 */
        /* <DEDUP_REMOVED lines=19> */
.L_x_121:
[----:B------:R-:W5:Y:S01]  /*0b20*/  SHFL.IDX PT, R5, R0, RZ, 0x1f ;  /* 0x00001fff00057589 */ /* 0x000f6200000e0000 */
[----:B------:R-:W-:Y:S01]  /*0b30*/  ISETP.NE.AND P4, PT, R3, R10, PT ;  /* 0x0000000a0300720c */ /* 0x000fe20003f85270 */
[----:B------:R-:W-:Y:S01]  /*0b40*/  IMAD.SHL.U32 R3, R6, 0x4, RZ ;  /* 0x0000000406037824 */ /* 0x000fe200078e00ff */
[----:B------:R-:W-:Y:S01]  /*0b50*/  LOP3.LUT P0, RZ, R2, 0x7, RZ, 0xc0, !PT ;  /* 0x0000000702ff7812 */ /* 0x000fe2000780c0ff */
[----:B------:R-:W-:Y:S01]  /*0b60*/  IMAD.SHL.U32 R19, R8, 0x4, RZ ;  /* 0x0000000408137824 */ /* 0x000fe200078e00ff */
[----:B------:R-:W-:Y:S01]  /*0b70*/  MOV R2, 0x1 ;  /* 0x0000000100027802 */ /* 0x000fe20000000f00 */
[----:B------:R-:W-:Y:S01]  /*0b80*/  IMAD.MOV.U32 R18, RZ, RZ, 0x1 ;  /* 0x00000001ff127424 */ /* 0x000fe200078e00ff */
[----:B------:R-:W-:Y:S01]  /*0b90*/  LOP3.LUT R22, R6, 0xc, R3, 0x78, !PT ;  /* 0x0000000c06167812 */ /* 0x000fe200078e7803 */
[----:B------:R-:W-:Y:S01]  /*0ba0*/  NOP ;  /* 0x0000000000007918 */ /* 0x000fe20000000000 */
[----:B------:R-:W-:Y:S02]  /*0bb0*/  LOP3.LUT R19, R8, 0xc, R19, 0x78, !PT ;  /* 0x0000000c08137812 */ /* 0x000fe400078e7813 */
[----:B------:R-:W-:-:S02]  /*0bc0*/  @P6 LEA.HI R3, R22, R22, RZ, 0x1 ;  /* 0x0000001616036211 */ /* 0x000fc400078f08ff */
[----:B------:R-:W-:Y:S02]  /*0bd0*/  ISETP.LT.U32.AND P2, PT, R22, 0x2, !P0 ;  /* 0x000000021600780c */ /* 0x000fe40004741070 */
[----:B------:R-:W-:Y:S02]  /*0be0*/  @P6 SHF.R.S32.HI R3, RZ, 0x1, R3 ;  /* 0x00000001ff036819 */ /* 0x000fe40000011403 */
[----:B------:R-:W-:Y:S02]  /*0bf0*/  @P4 LEA.HI R4, R19, R19, RZ, 0x1 ;  /* 0x0000001313044211 */ /* 0x000fe400078f08ff */
[----:B------:R-:W-:Y:S02]  /*0c00*/  @P6 ISETP.NE.AND P5, PT, R3, R11, PT ;  /* 0x0000000b0300620c */ /* 0x000fe40003fa5270 */
[----:B------:R-:W-:Y:S02]  /*0c10*/  SEL R3, RZ, 0x1, !P2 ;  /* 0x00000001ff037807 */ /* 0x000fe40005000000 */
[----:B------:R-:W-:-:S02]  /*0c20*/  @P4 SHF.R.S32.HI R4, RZ, 0x1, R4 ;  /* 0x00000001ff044819 */ /* 0x000fc40000011404 */
[----:B-----5:R-:W-:Y:S02]  /*0c30*/  ISETP.NE.AND P2, PT, R5, RZ, PT ;  /* 0x000000ff0500720c */ /* 0x020fe40003f45270 */
[----:B------:R-:W-:Y:S02]  /*0c40*/  @P4 ISETP.NE.AND P3, PT, R4, R11, PT ;  /* 0x0000000b0400420c */ /* 0x000fe40003f65270 */
[----:B------:R-:W-:Y:S02]  /*0c50*/  ISETP.LT.U32.AND P0, PT, R19, 0x2, !P0 ;  /* 0x000000021300780c */ /* 0x000fe40004701070 */
[----:B--2---:R-:W-:Y:S02]  /*0c60*/  ISETP.EQ.U32.AND P1, PT, R7, 0x1, PT ;  /* 0x000000010700780c */ /* 0x004fe40003f22070 */
[----:B------:R-:W-:Y:S02]  /*0c70*/  @P6 SEL R18, RZ, 0x1, P5 ;  /* 0x00000001ff126807 */ /* 0x000fe40002800000 */
[----:B------:R-:W-:-:S02]  /*0c80*/  SEL R5, RZ, 0x1, !P0 ;  /* 0x00000001ff057807 */ /* 0x000fc40004000000 */
[----:B------:R-:W-:Y:S01]  /*0c90*/  @P4 SEL R2, RZ, 0x1, P3 ;  /* 0x00000001ff024807 */ /* 0x000fe20001800000 */
[----:B------:R-:W-:Y:S06]  /*0ca0*/  @P2 BRA `(.L_x_122) ;  /* 0x0000000000482947 */ /* 0x000fec0003800000 */
        /* <DEDUP_REMOVED lines=17> */
[----:B--2---:R-:W-:Y:S01]  /*0dc0*/  NOP ;  /* 0x0000000000007918 */ /* 0x004fe20000000000 */
.L_x_122:
[----:B------:R-:W-:Y:S01]  /*0dd0*/  LOP3.LUT R18, R18, R3, RZ, 0xc0, !PT ;  /* 0x0000000312127212 */ /* 0x000fe200078ec0ff */
[----:B------:R-:W-:Y:S01]  /*0de0*/  NOP ;  /* 0x0000000000007918 */ /* 0x000fe20000000000 */
[----:B------:R-:W-:Y:S01]  /*0df0*/  LOP3.LUT R2, R2, R5, RZ, 0xc0, !PT ;  /* 0x0000000502027212 */ /* 0x000fe200078ec0ff */
[----:B------:R-:W-:Y:S06]  /*0e00*/  @!P1 BRA `(.L_x_123) ;  /* 0x0000000000089947 */ /* 0x000fec0003800000 */
[----:B-1-34-:R-:W-:Y:S01]  /*0e10*/  UCGABAR_ARV ;  /* 0x00000000000079c7 */ /* 0x01afe20008000000 */
[----:B------:R-:W-:Y:S05]  /*0e20*/  BRA `(.L_x_124) ;  /* 0x0000000000047947 */ /* 0x000fea0003800000 */
.L_x_123:
[----:B-1-34-:R-:W-:Y:S01]  /*0e30*/  NOP ;  /* 0x0000000000007918 */ /* 0x01afe20000000000 */
.L_x_124:
[----:B------:R-:W-:Y:S05]  /*0e40*/  @!P1 BRA `(.L_x_125) ;  /* 0x00000000000c9947 */ /* 0x000fea0003800000 */
[----:B------:R-:W-:Y:S01]  /*0e50*/  UCGABAR_WAIT ;  /* 0x0000000000007dc7 */ /* 0x000fe20008000000 */
[----:B------:R-:W-:Y:S01]  /*0e60*/  CCTL.IVALL ;  /* 0x00000000ff00798f */ /* 0x000fe20002000000 */
[----:B------:R-:W-:Y:S05]  /*0e70*/  BRA `(.L_x_126) ;  /* 0x0000000000047947 */ /* 0x000fea0003800000 */
.L_x_125:
[----:B------:R-:W-:Y:S06]  /*0e80*/  BAR.SYNC.DEFER_BLOCKING 0x0 ;  /* 0x0000000000007b1d */ /* 0x000fec0000010000 */
.L_x_126:
[----:B------:R-:W-:Y:S01]  /*0e90*/  UMOV UR4, 0x1 ;  /* 0x0000000100047882 */ /* 0x000fe20000000000 */
[----:B------:R-:W-:Y:S01]  /*0ea0*/  PLOP3.LUT P0, PT, PT, PT, UP0, 0x80, 0x0 ;  /* 0x000000000000781c */ /* 0x000fe20003f0f008 */
[----:B------:R-:W-:-:S06]  /*0eb0*/  USEL UR4, UR4, 0x2, !UP0 ;  /* 0x0000000204047887 */ /* 0x000fcc000c000000 */
[----:B------:R-:W-:-:S05]  /*0ec0*/  IMAD.U32 R3, RZ, RZ, UR4 ;  /* 0x00000004ff037e24 */ /* 0x000fca000f8e00ff */
[----:B------:R1:W-:Y:S01]  /*0ed0*/  STL [R1+0x24], R3 ;  /* 0x0000240301007387 */ /* 0x0003e20000100800 */
[----:B------:R-:W-:Y:S05]  /*0ee0*/  @!P0 BRA `(.L_x_127) ;  /* 0x00000074001c8947 */ /* 0x000fea0003800000 */
.L_x_128:
[----:B------:R-:W-:-:S08]  /*0ef0*/  NOP ;  /* 0x0000000000007918 */ /* 0x000fd00000000000 */
[----:B------:R-:W2:Y:S02]  /*0f00*/  USETMAXREG.TRY_ALLOC.CTAPOOL UP0, 0xf0 ;  /* 0x000000f0000079c8 */ /* 0x000ea40008000600 */
[----:B--2---:R-:W-:-:S13]  /*0f10*/  PLOP3.LUT P0, PT, PT, PT, UP0, 0x80, 0x0 ;  /* 0x000000000000781c */ /* 0x004fda0003f0f008 */
[----:B------:R-:W-:Y:S05]  /*0f20*/  @!P0 BRA `(.L_x_128) ;  /* 0xfffffffc00f08947 */ /* 0x000fea000383ffff */
[----:B------:R-:W2:Y:S08]  /*0f30*/  S2UR UR7, SR_CTAID.X ;  /* 0x00000000000779c3 */ /* 0x000eb00000002500 */
[----:B------:R-:W-:Y:S08]  /*0f40*/  BAR.ARV 0x8, 0x120 ;  /* 0x0204800000007b1d */ /* 0x000ff00000002000 */
[----:B------:R-:W2:Y:S02]  /*0f50*/  LDC R0, c[0x0][0xda4] ;  /* 0x00036900ff007b82 */ /* 0x000ea40000000800 */
[----:B--2---:R-:W-:-:S13]  /*0f60*/  ISETP.LE.AND P0, PT, R0, UR7, PT ;  /* 0x0000000700007c0c */ /* 0x004fda000bf03270 */
[----:B------:R-:W-:Y:S05]  /*0f70*/  @P0 EXIT ;  /* 0x000000000000094d */ /* 0x000fea0003800000 */
[----:B------:R-:W2:Y:S01]  /*0f80*/  LDL R4, [R1+0x24] ;  /* 0x0000240001047983 */ /* 0x000ea20000100800 */
[----:B------:R-:W3:Y:S01]  /*0f90*/  S2UR UR4, SR_CgaCtaId ;  /* 0x00000000000479c3 */ /* 0x000ee20000008800 */
[----:B------:R-:W-:Y:S01]  /*0fa0*/  UMOV UR60, 0x400 ;  /* 0x00000400003c7882 */ /* 0x000fe20000000000 */
[----:B------:R-:W-:Y:S01]  /*0fb0*/  IMAD.U32 R23, RZ, RZ, UR7 ;  /* 0x00000007ff177e24 */ /* 0x000fe2000f8e00ff */
[----:B-1----:R-:W1:Y:S01]  /*0fc0*/  S2R R3, SR_TID.X ;  /* 0x0000000000037919 */ /* 0x002e620000002100 */
[----:B------:R-:W-:Y:S01]  /*0fd0*/  IMAD.MOV.U32 R184, RZ, RZ, RZ ;  /* 0x000000ffffb87224 */ /* 0x000fe200078e00ff */
[----:B------:R-:W-:Y:S01]  /*0fe0*/  UMOV UR39, URZ ;  /* 0x0000003f00277c82 */ /* 0x000fe20008000000 */
[----:B------:R-:W-:Y:S02]  /*0ff0*/  UMOV UR38, URZ ;  /* 0x0000003f00267c82 */ /* 0x000fe40008000000 */
[----:B------:R-:W4:Y:S01]  /*1000*/  S2UR UR6, SR_SWINHI ;  /* 0x00000000000679c3 */ /* 0x000f220000002f00 */
[----:B---3--:R-:W-:-:S07]  /*1010*/  ULEA UR60, UR4, UR60, 0x18 ;  /* 0x0000003c043c7291 */ /* 0x008fce000f8ec03f */
[----:B------:R-:W-:Y:S01]  /*1020*/  UMOV UR4, UR60 ;  /* 0x0000003c00047c82 */ /* 0x000fe20008000000 */
[----:B----4-:R-:W-:Y:S01]  /*1030*/  UMOV UR5, UR6 ;  /* 0x0000000600057c82 */ /* 0x010fe20008000000 */
[----:B------:R-:W-:Y:S02]  /*1040*/  IMAD.U32 R16, RZ, RZ, UR4 ;  /* 0x00000004ff107e24 */ /* 0x000fe4000f8e00ff */
[----:B-1----:R-:W-:Y:S02]  /*1050*/  VIADD R0, R3, 0xffffff80 ;  /* 0xffffff8003007836 */ /* 0x002fe40000000000 */
[----:B------:R-:W-:-:S03]  /*1060*/  IMAD.U32 R17, RZ, RZ, UR5 ;  /* 0x00000005ff117e24 */ /* 0x000fc6000f8e00ff */
[----:B------:R-:W-:-:S04]  /*1070*/  SHF.R.S32.HI R3, RZ, 0x1f, R0 ;  /* 0x0000001fff037819 */ /* 0x000fc80000011400 */
[CC--:B------:R-:W-:Y:S02]  /*1080*/  LEA.HI R7, R3.reuse, R0.reuse, RZ, 0x4 ;  /* 0x0000000003077211 */ /* 0x0c0fe400078f20ff */
[CC--:B------:R-:W-:Y:S02]  /*1090*/  LEA.HI R188, R3.reuse, R0.reuse, RZ, 0x5 ;  /* 0x0000000003bc7211 */ /* 0x0c0fe400078f28ff */
[----:B------:R-:W-:Y:S02]  /*10a0*/  SHF.R.S32.HI R8, RZ, 0x4, R7 ;  /* 0x00000004ff087819 */ /* 0x000fe40000011407 */
[----:B------:R-:W-:Y:S02]  /*10b0*/  SHF.R.S32.HI R188, RZ, 0x5, R188 ;  /* 0x00000005ffbc7819 */ /* 0x000fe400000114bc */
[----:B--2---:R-:W-:Y:S02]  /*10c0*/  R2UR UR8, R4 ;  /* 0x00000000040872ca */ /* 0x004fe400000e0000 */
[----:B------:R-:W-:-:S02]  /*10d0*/  LEA.HI R4, R3, R0, RZ, 0x7 ;  /* 0x0000000003047211 */ /* 0x000fc400078f38ff */
[C---:B------:R-:W-:Y:S02]  /*10e0*/  LEA.HI R3, R7.reuse, R8, RZ, 0x1 ;  /* 0x0000000807037211 */ /* 0x040fe400078f08ff */
[----:B------:R-:W-:Y:S02]  /*10f0*/  LOP3.LUT R185, R4, 0xffffff80, RZ, 0xc0, !PT ;  /* 0xffffff8004b97812 */ /* 0x000fe400078ec0ff */
[----:B------:R-:W-:Y:S02]  /*1100*/  LOP3.LUT R7, R7, 0x3fffff0, RZ, 0xc0, !PT ;  /* 0x03fffff007077812 */ /* 0x000fe400078ec0ff */
[----:B------:R-:W-:Y:S01]  /*1110*/  LOP3.LUT R3, R3, 0x1ffffffe, RZ, 0xc0, !PT ;  /* 0x1ffffffe03037812 */ /* 0x000fe200078ec0ff */
[C---:B------:R-:W-:Y:S01]  /*1120*/  IMAD.IADD R185, R0.reuse, 0x1, -R185 ;  /* 0x0000000100b97824 */ /* 0x040fe200078e0ab9 */
[----:B------:R-:W-:Y:S01]  /*1130*/  SHF.R.S32.HI R187, RZ, 0x7, R4 ;  /* 0x00000007ffbb7819 */ /* 0x000fe20000011404 */
[----:B------:R-:W-:Y:S01]  /*1140*/  IMAD.IADD R7, R0, 0x1, -R7 ;  /* 0x0000000100077824 */ /* 0x000fe200078e0a07 */
[----:B------:R-:W-:Y:S01]  /*1150*/  IADD3 R3, R8, -R3, RZ ;  /* 0x8000000308037210 */ /* 0x000fe20007ffe0ff */
[----:B------:R-:W-:Y:S01]  /*1160*/  ULOP3.LUT UR4, UR8, 0x1, URZ, 0xfc, !UPT ;  /* 0x0000000108047892 */ /* 0x000fe2000f8efc3f */
[----:B------:R-:W-:Y:S01]  /*1170*/  SHF.R.S32.HI R6, RZ, 0x1f, R185 ;  /* 0x0000001fff067819 */ /* 0x000fe200000114b9 */
[----:B------:R-:W-:Y:S01]  /*1180*/  IMAD R0, R188, 0x10, R7 ;  /* 0x00000010bc007824 */ /* 0x000fe200078e0207 */
[----:B------:R-:W-:Y:S01]  /*1190*/  LEA.HI R4, R4, R187, RZ, 0x1 ;  /* 0x000000bb04047211 */ /* 0x000fe200078f08ff */
[----:B------:R-:W-:Y:S01]  /*11a0*/  IMAD.MOV.U32 R7, RZ, RZ, -0x2 ;  /* 0xfffffffeff077424 */ /* 0x000fe200078e00ff */
[-C--:B------:R-:W-:Y:S01]  /*11b0*/  LEA.HI R5, R6, R185.reuse, RZ, 0x2 ;  /* 0x000000b906057211 */ /* 0x080fe200078f10ff */
[----:B------:R-:W-:Y:S01]  /*11c0*/  IMAD R3, R0, 0x8, R3 ;  /* 0x0000000800037824 */ /* 0x000fe200078e0203 */
[----:B------:R-:W-:Y:S01]  /*11d0*/  LEA.HI R6, R6, R185, RZ, 0x5 ;  /* 0x000000b906067211 */ /* 0x000fe200078f28ff */
[----:B------:R-:W-:Y:S01]  /*11e0*/  IMAD.U32 R191, RZ, RZ, UR4 ;  /* 0x00000004ffbf7e24 */ /* 0x000fe2000f8e00ff */
[--C-:B------:R-:W-:Y:S01]  /*11f0*/  SHF.R.S32.HI R9, RZ, 0x2, R5.reuse ;  /* 0x00000002ff097819 */ /* 0x100fe20000011405 */
[----:B------:R-:W-:Y:S01]  /*1200*/  IMAD.SHL.U32 R3, R3, 0x8, RZ ;  /* 0x0000000803037824 */ /* 0x000fe200078e00ff */
[----:B------:R-:W-:-:S02]  /*1210*/  SHF.R.S32.HI R10, RZ, 0x1f, R5 ;  /* 0x0000001fff0a7819 */ /* 0x000fc40000011405 */
[----:B------:R-:W-:Y:S01]  /*1220*/  LOP3.LUT R0, R5, 0x7ffffffc, RZ, 0xc0, !PT ;  /* 0x7ffffffc05007812 */ /* 0x000fe200078ec0ff */
[----:B------:R-:W-:Y:S01]  /*1230*/  IMAD.WIDE R16, R3, 0x2, R16 ;  /* 0x0000000203107825 */ /* 0x000fe200078e0210 */
[----:B------:R-:W-:Y:S02]  /*1240*/  LEA.HI R10, R10, R9, RZ, 0x3 ;  /* 0x000000090a0a7211 */ /* 0x000fe400078f18ff */
[----:B------:R-:W-:Y:S02]  /*1250*/  LOP3.LUT R4, R4, 0x3fffffe, RZ, 0xc0, !PT ;  /* 0x03fffffe04047812 */ /* 0x000fe400078ec0ff */
[----:B------:R-:W-:Y:S02]  /*1260*/  LOP3.LUT R10, R10, 0xfffffff8, RZ, 0xc0, !PT ;  /* 0xfffffff80a0a7812 */ /* 0x000fe400078ec0ff */
[----:B------:R-:W-:Y:S02]  /*1270*/  SHF.R.S32.HI R6, RZ, 0x5, R6 ;  /* 0x00000005ff067819 */ /* 0x000fe40000011406 */
[----:B------:R-:W-:Y:S01]  /*1280*/  IADD3 R0, R185, -R0, RZ ;  /* 0x80000000b9007210 */ /* 0x000fe20007ffe0ff */
[----:B------:R-:W-:Y:S01]  /*1290*/  IMAD.IADD R9, R9, 0x1, -R10 ;  /* 0x0000000109097824 */ /* 0x000fe200078e0a0a */
[----:B------:R-:W-:-:S03]  /*12a0*/  IADD3 R4, R187, -R4, RZ ;  /* 0x80000004bb047210 */ /* 0x000fc60007ffe0ff */
[----:B------:R-:W-:Y:S02]  /*12b0*/  IMAD R9, R6, 0x10, R9 ;  /* 0x0000001006097824 */ /* 0x000fe400078e0209 */
[----:B------:R-:W-:Y:S02]  /*12c0*/  IMAD R190, R0, R7, 0x80 ;  /* 0x0000008000be7424 */ /* 0x000fe400078e0207 */
[----:B------:R-:W-:-:S07]  /*12d0*/  IMAD R189, R4, 0x40, R9 ;  /* 0x0000004004bd7824 */ /* 0x000fce00078e0209 */
.L_x_155:
[----:B------:R-:W1:Y:S01]  /*12e0*/  SHFL.IDX PT, R0, R187, RZ, 0x1f ;  /* 0x00001fffbb007589 */ /* 0x000e6200000e0000 */
        /* <DEDUP_REMOVED lines=21> */
[----:B------:R-:W-:-:S02]  /*1440*/  @UP2 ULDC.64 UR10, c[0x0][0xdb8] ;  /* 0x00036e00000a2ab9 */ /* 0x000fc40000000a00 */
[----:B------:R-:W-:Y:S01]  /*1450*/  UIMAD.WIDE.U32 UR4, UR61, UR10, URZ ;  /* 0x0000000a3d0472a5 */ /* 0x000fe2000f8e003f */
[----:B------:R-:W-:Y:S02]  /*1460*/  IADD3 R0, R89, 0x7f, RZ ;  /* 0x0000007f59007810 */ /* 0x000fe40007ffe0ff */
[----:B------:R-:W-:Y:S01]  /*1470*/  UMOV UR36, UR61 ;  /* 0x0000003d00247c82 */ /* 0x000fe20008000000 */
[----:B------:R-:W-:Y:S01]  /*1480*/  @UP2 USHF.R.U32.HI UR36, URZ, UR11, UR5 ;  /* 0x0000000b3f242299 */ /* 0x000fe20008011605 */
[----:B------:R-:W-:Y:S01]  /*1490*/  SHF.R.S32.HI R3, RZ, 0x1f, R0 ;  /* 0x0000001fff037819 */ /* 0x000fe20000011400 */
[----:B------:R-:W-:Y:S01]  /*14a0*/  ULEA.HI UR8, UR7, UR7, URZ, 0x1 ;  /* 0x0000000707087291 */ /* 0x000fe2000f8f083f */
[----:B------:R-:W-:Y:S02]  /*14b0*/  UMOV UR4, UR13 ;  /* 0x0000000d00047c82 */ /* 0x000fe40008000000 */
[----:B------:R-:W-:Y:S01]  /*14c0*/  LEA.HI R3, R3, R0, RZ, 0x7 ;  /* 0x0000000003037211 */ /* 0x000fe200078f38ff */
[----:B------:R-:W-:Y:S01]  /*14d0*/  ULOP3.LUT UR8, UR8, 0x1e, URZ, 0xc0, !UPT ;  /* 0x0000001e08087892 */ /* 0x000fe2000f8ec03f */
[----:B------:R-:W-:-:S02]  /*14e0*/  IMAD.U32 R186, RZ, RZ, UR4 ;  /* 0x00000004ffba7e24 */ /* 0x000fc4000f8e00ff */
        /* <DEDUP_REMOVED lines=22> */
.L_x_129:
[----:B------:R-:W-:Y:S02]  /*1650*/  LOP3.LUT R0, R184, 0x1, RZ, 0xc0, !PT ;  /* 0x00000001b8007812 */ /* 0x000fe400078ec0ff */
[----:B------:R-:W-:Y:S02]  /*1660*/  R2UR UR4, R191 ;  /* 0x00000000bf0472ca */ /* 0x000fe400000e0000 */
[----:B------:R-:W-:-:S04]  /*1670*/  SHF.L.U32 R0, R0, 0x1f, RZ ;  /* 0x0000001f00007819 */ /* 0x000fc800000006ff */
[----:B------:R-:W1:Y:S07]  /*1680*/  SYNCS.PHASECHK.TRANS64.TRYWAIT P1, [UR60+0x34800], R0 ;  /* 0x03480000ff0075a7 */ /* 0x000e6e000802017c */
[----:B------:R-:W-:-:S05]  /*1690*/  IMAD.U32 R3, RZ, RZ, UR4 ;  /* 0x00000004ff037e24 */ /* 0x000fca000f8e00ff */
[----:B------:R-:W-:Y:S01]  /*16a0*/  ISETP.NE.AND P0, PT, R3, 0x3, PT ;  /* 0x000000030300780c */ /* 0x000fe20003f05270 */
[----:B-1----:R-:W-:-:S12]  /*16b0*/  @!P1 BRA `(.L_x_130) ;  /* 0x000000a000449947 */ /* 0x002fd80003800000 */
.L_x_221:
[----:B------:R-:W-:Y:S05]  /*16c0*/  @!P0 BRA `(.L_x_131) ;  /* 0x0000000000048947 */ /* 0x000fea0003800000 */
[----:B------:R-:W-:Y:S01]  /*16d0*/  BPT.TRAP 0x1 ;  /* 0x000000040000795c */ /* 0x000fe20000300000 */
.L_x_131:
[----:B-1----:R-:W-:Y:S02]  /*16e0*/  IMAD.U32 R0, RZ, RZ, UR38 ;  /* 0x00000026ff007e24 */ /* 0x002fe4000f8e00ff */
[----:B------:R-:W-:-:S03]  /*16f0*/  IMAD.U32 R3, RZ, RZ, UR39 ;  /* 0x00000027ff037e24 */ /* 0x000fc6000f8e00ff */
[----:B------:R-:W-:Y:S02]  /*1700*/  LEA R0, R0, UR60, 0x3 ;  /* 0x0000003c00007c11 */ /* 0x000fe4000f8e18ff */
[----:B------:R-:W-:-:S04]  /*1710*/  SHF.L.U32 R3, R3, 0x1f, RZ ;  /* 0x0000001f03037819 */ /* 0x000fc800000006ff */
[----:B------:R1:W2:Y:S01]  /*1720*/  SYNCS.PHASECHK.TRANS64.TRYWAIT P1, [R0+URZ+0x34830], R3 ;  /* 0x03483003000075a7 */ /* 0x0002a2000802017f */
[----:B------:R-:W-:Y:S05]  /*1730*/  @!P0 BRA `(.L_x_132) ;  /* 0x0000000000048947 */ /* 0x000fea0003800000 */
[----:B------:R-:W-:Y:S01]  /*1740*/  BPT.TRAP 0x1 ;  /* 0x000000040000795c */ /* 0x000fe20000300000 */
.L_x_132:
[----:B--2---:R-:W-:Y:S05]  /*1750*/  @P1 BRA `(.L_x_133) ;  /* 0x0000000000081947 */ /* 0x004fea0003800000 */
[----:B------:R-:W2:Y:S02]  /*1760*/  SYNCS.PHASECHK.TRANS64.TRYWAIT P1, [R0+URZ+0x34830], R3 ;  /* 0x03483003000075a7 */ /* 0x000ea4000802017f */
[----:B--2---:R-:W-:Y:S05]  /*1770*/  @!P1 BRA `(.L_x_134) ;  /* 0x000000a0002c9947 */ /* 0x004fea0003800000 */
.L_x_133:
[----:B------:R-:W-:Y:S05]  /*1780*/  WARPSYNC.ALL ;  /* 0x0000000000007948 */ /* 0x000fea0003800000 */
[----:B------:R-:W-:Y:S01]  /*1790*/  UIADD3 UR4, UR60, 0x1c400, URZ ;  /* 0x0001c4003c047890 */ /* 0x000fe2000fffe03f */
[----:B------:R-:W-:Y:S01]  /*17a0*/  WARPGROUP.ARRIVE ;  /* 0x00000000000079c5 */ /* 0x000fe20000000000 */
[----:B------:R-:W-:Y:S01]  /*17b0*/  UMOV UR9, 0x40000040 ;  /* 0x4000004000097882 */ /* 0x000fe20000000000 */
[----:B------:R-:W-:Y:S01]  /*17c0*/  UMOV UR11, 0x40000040 ;  /* 0x40000040000b7882 */ /* 0x000fe20000000000 */
[----:B------:R-:W-:Y:S01]  /*17d0*/  USHF.R.U32.HI UR4, URZ, 0x4, UR4 ;  /* 0x000000043f047899 */ /* 0x000fe20008011604 */
[----:B------:R-:W-:Y:S01]  /*17e0*/  MOV R5, UR9 ;  /* 0x0000000900057c02 */ /* 0x000fe20008000f00 */
[----:B------:R-:W-:Y:S01]  /*17f0*/  UMOV UR57, 0x40000040 ;  /* 0x4000004000397882 */ /* 0x000fe20000000000 */
[----:B------:R-:W-:Y:S01]  /*1800*/  UMOV UR59, 0x40000040 ;  /* 0x40000040003b7882 */ /* 0x000fe20000000000 */
[----:B------:R-:W-:Y:S01]  /*1810*/  ULOP3.LUT UR4, UR4, 0x3fff, URZ, 0xc0, !UPT ;  /* 0x00003fff04047892 */ /* 0x000fe2000f8ec03f */
[----:B------:R-:W-:Y:S01]  /*1820*/  UMOV UR53, 0x40000040 ;  /* 0x4000004000357882 */ /* 0x000fe20000000000 */
[----:B------:R-:W-:-:S02]  /*1830*/  UMOV UR55, 0x40000040 ;  /* 0x4000004000377882 */ /* 0x000fc40000000000 */
[----:B------:R-:W-:Y:S02]  /*1840*/  ULOP3.LUT UR37, UR4, 0x10000, URZ, 0xfc, !UPT ;  /* 0x0001000004257892 */ /* 0x000fe4000f8efc3f */
[----:B------:R-:W-:Y:S02]  /*1850*/  ULOP3.LUT UR4, UR40, 0x10000, URZ, 0xfc, !UPT ;  /* 0x0001000028047892 */ /* 0x000fe4000f8efc3f */
[----:B------:R-:W-:Y:S02]  /*1860*/  UIMAD UR5, UR38, 0xc00, UR37 ;  /* 0x00000c00260578a4 */ /* 0x000fe4000f8e0225 */
[----:B------:R-:W-:Y:S02]  /*1870*/  UIADD3 UR56, UR4, 0x2, URZ ;  /* 0x0000000204387890 */ /* 0x000fe4000fffe03f */
[----:B------:R-:W-:Y:S01]  /*1880*/  UIADD3 UR58, UR5, 0x2, URZ ;  /* 0x00000002053a7890 */ /* 0x000fe2000fffe03f */
[----:B------:R-:W-:Y:S02]  /*1890*/  UMOV UR8, UR4 ;  /* 0x0000000400087c82 */ /* 0x000fe40008000000 */
[----:B------:R-:W-:Y:S01]  /*18a0*/  UMOV UR10, UR5 ;  /* 0x00000005000a7c82 */ /* 0x000fe20008000000 */
[----:B------:R-:W-:Y:S01]  /*18b0*/  UIADD3 UR52, UR4, 0x4, URZ ;  /* 0x0000000404347890 */ /* 0x000fe2000fffe03f */
[----:B------:R-:W-:Y:S01]  /*18c0*/  HGMMA.64x128x16.F32 R24, gdesc[UR8], RZ, !UPT, gsb0 ;  /* 0x01e00000081879f0 */ /* 0x000fe2000c0008ff */
[----:B------:R-:W-:Y:S01]  /*18d0*/  UIADD3 UR54, UR5, 0x4, URZ ;  /* 0x0000000405367890 */ /* 0x000fe2000fffe03f */
[----:B------:R-:W-:Y:S01]  /*18e0*/  IMAD.U32 R4, RZ, RZ, UR8 ;  /* 0x00000008ff047e24 */ /* 0x000fe2000f8e00ff */
[----:B------:R-:W-:-:S02]  /*18f0*/  UIADD3 UR48, UR4, 0x6, URZ ;  /* 0x0000000604307890 */ /* 0x000fc4000fffe03f */
[----:B------:R-:W-:Y:S01]  /*1900*/  UIADD3 UR50, UR5, 0x6, URZ ;  /* 0x0000000605327890 */ /* 0x000fe2000fffe03f */
[----:B------:R-:W-:Y:S01]  /*1910*/  UMOV UR49, 0x40000040 ;  /* 0x4000004000317882 */ /* 0x000fe20000000000 */
[----:B------:R-:W-:Y:S01]  /*1920*/  UMOV UR51, 0x40000040 ;  /* 0x4000004000337882 */ /* 0x000fe20000000000 */
[----:B------:R-:W-:Y:S02]  /*1930*/  UIADD3 UR8, UR4, 0x400, URZ ;  /* 0x0000040004087890 */ /* 0x000fe4000fffe03f */
[----:B------:R-:W-:Y:S01]  /*1940*/  UIADD3 UR10, UR5, 0x400, URZ ;  /* 0x00000400050a7890 */ /* 0x000fe2000fffe03f */
[----:B------:R-:W-:Y:S01]  /*1950*/  UMOV UR9, 0x40000040 ;  /* 0x4000004000097882 */ /* 0x000fe20000000000 */
[----:B------:R-:W-:Y:S01]  /*1960*/  UMOV UR11, 0x40000040 ;  /* 0x40000040000b7882 */ /* 0x000fe20000000000 */
[----:B------:R-:W-:Y:S02]  /*1970*/  UIADD3 UR12, UR4, 0x402, URZ ;  /* 0x00000402040c7890 */ /* 0x000fe4000fffe03f */
[----:B------:R-:W-:Y:S01]  /*1980*/  UIADD3 UR14, UR5, 0x402, URZ ;  /* 0x00000402050e7890 */ /* 0x000fe2000fffe03f */
[----:B------:R-:W-:Y:S01]  /*1990*/  UMOV UR13, 0x40000040 ;  /* 0x40000040000d7882 */ /* 0x000fe20000000000 */
[----:B------:R-:W-:Y:S01]  /*19a0*/  UMOV UR15, 0x40000040 ;  /* 0x40000040000f7882 */ /* 0x000fe20000000000 */
        /* <DEDUP_REMOVED lines=24> */
[----:B------:R-:W-:-:S02]  /*1b30*/  WARPGROUP.DEPBAR.LE gsb0, 0x0 ;  /* 0x00008000000079c5 */ /* 0x000fc40000010000 */
        /* <DEDUP_REMOVED lines=35> */
.L_x_135:
[----:B------:R-:W-:Y:S01]  /*1d70*/  ULDC UR4, c[0x0][0x9d8] ;  /* 0x0002760000047ab9 */ /* 0x000fe20000000800 */
[----:B------:R-:W-:Y:S02]  /*1d80*/  IMAD.IADD R7, R190, 0x1, R89 ;  /* 0x00000001be077824 */ /* 0x000fe400078e0259 */
[----:B------:R-:W-:Y:S01]  /*1d90*/  FMUL.FTZ R24, R24, UR4 ;  /* 0x0000000418187c20 */ /* 0x000fe20008410000 */
[----:B------:R-:W-:Y:S01]  /*1da0*/  FMUL.FTZ R25, R25, UR4 ;  /* 0x0000000419197c20 */ /* 0x000fe20008410000 */
[----:B------:R-:W-:Y:S01]  /*1db0*/  FMUL.FTZ R28, R28, UR4 ;  /* 0x000000041c1c7c20 */ /* 0x000fe20008410000 */
[----:B------:R-:W-:Y:S01]  /*1dc0*/  FMUL.FTZ R29, R29, UR4 ;  /* 0x000000041d1d7c20 */ /* 0x000fe20008410000 */
[----:B------:R-:W-:Y:S01]  /*1dd0*/  FMUL.FTZ R32, R32, UR4 ;  /* 0x0000000420207c20 */ /* 0x000fe20008410000 */
[----:B------:R-:W-:Y:S01]  /*1de0*/  IMAD R7, R192, -0x80, R7 ;  /* 0xffffff80c0077824 */ /* 0x000fe200078e0207 */
[----:B------:R-:W3:Y:S01]  /*1df0*/  MUFU.TANH R24, R24 ;  /* 0x0000001800187308 */ /* 0x000ee20000002400 */
[----:B------:R-:W-:Y:S01]  /*1e00*/  FMUL.FTZ R33, R33, UR4 ;  /* 0x0000000421217c20 */ /* 0x000fe20008410000 */
[----:B------:R-:W-:Y:S01]  /*1e10*/  FMUL.FTZ R26, R26, UR4 ;  /* 0x000000041a1a7c20 */ /* 0x000fe20008410000 */
[----:B------:R-:W-:Y:S01]  /*1e20*/  FMUL.FTZ R31, R31, UR4 ;  /* 0x000000041f1f7c20 */ /* 0x000fe20008410000 */
[----:B------:R-:W-:Y:S01]  /*1e30*/  FMUL.FTZ R43, R43, UR4 ;  /* 0x000000042b2b7c20 */ /* 0x000fe20008410000 */
[C---:B------:R-:W-:Y:S01]  /*1e40*/  ISETP.GT.AND P2, PT, R7.reuse, RZ, PT ;  /* 0x000000ff0700720c */ /* 0x040fe20003f44270 */
[----:B------:R-:W-:Y:S01]  /*1e50*/  FMUL.FTZ R36, R36, UR4 ;  /* 0x0000000424247c20 */ /* 0x000fe20008410000 */
[----:B------:R-:W-:Y:S01]  /*1e60*/  ISETP.GT.AND P1, PT, R7, 0x1, PT ;  /* 0x000000010700780c */ /* 0x000fe20003f24270 */
[----:B------:R-:W4:Y:S01]  /*1e70*/  MUFU.TANH R25, R25 ;  /* 0x0000001900197308 */ /* 0x000f220000002400 */
[----:B------:R-:W-:Y:S01]  /*1e80*/  FMUL.FTZ R55, R55, UR4 ;  /* 0x0000000437377c20 */ /* 0x000fe20008410000 */
[----:B------:R-:W-:Y:S01]  /*1e90*/  FMUL.FTZ R27, R27, UR4 ;  /* 0x000000041b1b7c20 */ /* 0x000fe20008410000 */
[----:B------:R-:W-:Y:S01]  /*1ea0*/  FMUL.FTZ R35, R35, UR4 ;  /* 0x0000000423237c20 */ /* 0x000fe20008410000 */
[----:B------:R-:W-:Y:S01]  /*1eb0*/  FMUL.FTZ R67, R67, UR4 ;  /* 0x0000000443437c20 */ /* 0x000fe20008410000 */
[----:B------:R-:W-:Y:S01]  /*1ec0*/  FMUL.FTZ R47, R47, UR4 ;  /* 0x000000042f2f7c20 */ /* 0x000fe20008410000 */
[----:B------:R-:W-:Y:S01]  /*1ed0*/  ISETP.GT.AND P6, PT, R7, 0x8, PT ;  /* 0x000000080700780c */ /* 0x000fe20003fc4270 */
[----:B------:R-:W-:Y:S01]  /*1ee0*/  FMUL.FTZ R37, R37, UR4 ;  /* 0x0000000425257c20 */ /* 0x000fe20008410000 */
[----:B------:R-:W-:Y:S01]  /*1ef0*/  MUFU.TANH R28, R28 ;  /* 0x0000001c001c7308 */ /* 0x000fe20000002400 */
[----:B---3--:R-:W-:Y:S01]  /*1f00*/  FSEL R9, R24, -INF , P2 ;  /* 0xff80000018097808 */ /* 0x008fe20001000000 */
[----:B------:R-:W-:Y:S01]  /*1f10*/  FMUL.FTZ R59, R59, UR4 ;  /* 0x000000043b3b7c20 */ /* 0x000fe20008410000 */
[----:B------:R-:W-:Y:S01]  /*1f20*/  FMUL.FTZ R30, R30, UR4 ;  /* 0x000000041e1e7c20 */ /* 0x000fe20008410000 */
[----:B------:R-:W-:Y:S01]  /*1f30*/  FMUL.FTZ R39, R39, UR4 ;  /* 0x0000000427277c20 */ /* 0x000fe20008410000 */
[----:B------:R-:W-:Y:S01]  /*1f40*/  FMUL.FTZ R71, R71, UR4 ;  /* 0x0000000447477c20 */ /* 0x000fe20008410000 */
[----:B------:R-:W-:Y:S01]  /*1f50*/  FMUL.FTZ R51, R51, UR4 ;  /* 0x0000000433337c20 */ /* 0x000fe20008410000 */
[----:B------:R-:W-:Y:S01]  /*1f60*/  ISETP.GT.AND P5, PT, R7, 0x9, PT ;  /* 0x000000090700780c */ /* 0x000fe20003fa4270 */
[----:B------:R-:W-:Y:S01]  /*1f70*/  MUFU.TANH R29, R29 ;  /* 0x0000001d001d7308 */ /* 0x000fe20000002400 */
[----:B----4-:R-:W-:Y:S01]  /*1f80*/  FSEL R10, R25, -INF , P1 ;  /* 0xff800000190a7808 */ /* 0x010fe20000800000 */
[----:B------:R-:W-:Y:S01]  /*1f90*/  FMUL.FTZ R40, R40, UR4 ;  /* 0x0000000428287c20 */ /* 0x000fe20008410000 */
[----:B------:R-:W-:Y:S01]  /*1fa0*/  FMUL.FTZ R63, R63, UR4 ;  /* 0x000000043f3f7c20 */ /* 0x000fe20008410000 */
[----:B------:R-:W-:Y:S01]  /*1fb0*/  FMUL.FTZ R75, R75, UR4 ;  /* 0x000000044b4b7c20 */ /* 0x000fe20008410000 */
[----:B------:R-:W-:Y:S01]  /*1fc0*/  FMNMX.FTZ R8, R9, R10, !PT ;  /* 0x0000000a09087209 */ /* 0x000fe20007810000 */
[----:B------:R-:W-:Y:S01]  /*1fd0*/  FMUL.FTZ R41, R41, UR4 ;  /* 0x0000000429297c20 */ /* 0x000fe20008410000 */
[C---:B------:R-:W-:Y:S01]  /*1fe0*/  ISETP.GT.AND P4, PT, R7.reuse, 0x10, PT ;  /* 0x000000100700780c */ /* 0x040fe20003f84270 */
[----:B------:R-:W-:Y:S01]  /*1ff0*/  MUFU.TANH R32, R32 ;  /* 0x0000002000207308 */ /* 0x000fe20000002400 */
[----:B------:R-:W-:Y:S01]  /*2000*/  FMUL.FTZ R34, R34, UR4 ;  /* 0x0000000422227c20 */ /* 0x000fe20008410000 */
[----:B------:R-:W-:Y:S01]  /*2010*/  ISETP.GT.AND P3, PT, R7, 0x11, PT ;  /* 0x000000110700780c */ /* 0x000fe20003f64270 */
[----:B------:R-:W-:Y:S01]  /*2020*/  FMUL.FTZ R44, R44, UR4 ;  /* 0x000000042c2c7c20 */ /* 0x000fe20008410000 */
[----:B------:R-:W-:Y:S01]  /*2030*/  FMUL.FTZ R38, R38, UR4 ;  /* 0x0000000426267c20 */ /* 0x000fe20008410000 */
[----:B------:R-:W-:Y:S01]  /*2040*/  FMUL.FTZ R45, R45, UR4 ;  /* 0x000000042d2d7c20 */ /* 0x000fe20008410000 */
[----:B------:R-:W-:Y:S01]  /*2050*/  FMUL.FTZ R48, R48, UR4 ;  /* 0x0000000430307c20 */ /* 0x000fe20008410000 */
[----:B------:R-:W-:Y:S01]  /*2060*/  FMUL.FTZ R42, R42, UR4 ;  /* 0x000000042a2a7c20 */ /* 0x000fe20008410000 */
[----:B-12---:R-:W1:Y:S01]  /*2070*/  MUFU.TANH R3, R26 ;  /* 0x0000001a00037308 */ /* 0x006e620000002400 */
        /* <DEDUP_REMOVED lines=28> */
[----:B------:R-:W-:Y:S01]  /*2240*/  FMUL.FTZ R80, R80, UR4 ;  /* 0x0000000450507c20 */ /* 0x000fe20008410000 */
[----:B------:R-:W-:Y:S01]  /*2250*/  FMUL.FTZ R74, R74, UR4 ;  /* 0x000000044a4a7c20 */ /* 0x000fe20008410000 */
[----:B------:R-:W-:Y:S01]  /*2260*/  FMUL.FTZ R81, R81, UR4 ;  /* 0x0000000451517c20 */ /* 0x000fe20008410000 */
[----:B------:R-:W1:Y:S01]  /*2270*/  MUFU.TANH R6, R27 ;  /* 0x0000001b00067308 */ /* 0x000e620000002400 */
[----:B---3--:R-:W-:Y:S01]  /*2280*/  FSEL R13, R13, -INF , P5 ;  /* 0xff8000000d0d7808 */ /* 0x008fe20002800000 */
[----:B------:R-:W-:Y:S01]  /*2290*/  FMUL.FTZ R84, R84, UR4 ;  /* 0x0000000454547c20 */ /* 0x000fe20008410000 */
[----:B------:R-:W-:Y:S01]  /*22a0*/  FMUL.FTZ R85, R85, UR4 ;  /* 0x0000000455557c20 */ /* 0x000fe20008410000 */
[----:B------:R-:W-:Y:S01]  /*22b0*/  ULDC UR5, c[0x0][0x988] ;  /* 0x0002620000057ab9 */ /* 0x000fe20000000800 */
[----:B------:R-:W-:Y:S01]  /*22c0*/  P2R R12, PR, RZ, 0x1 ;  /* 0x00000001ff0c7803 */ /* 0x000fe20000000000 */
[----:B------:R-:W-:Y:S01]  /*22d0*/  FMUL.FTZ R78, R78, UR4 ;  /* 0x000000044e4e7c20 */ /* 0x000fe20008410000 */
[----:B------:R-:W-:Y:S01]  /*22e0*/  FMUL.FTZ R79, R79, UR4 ;  /* 0x000000044f4f7c20 */ /* 0x000fe20008410000 */
[----:B------:R-:W-:Y:S01]  /*22f0*/  MUFU.TANH R43, R55 ;  /* 0x00000037002b7308 */ /* 0x000fe20000002400 */
[----:B------:R-:W-:Y:S01]  /*2300*/  FMUL.FTZ R82, R82, UR4 ;  /* 0x0000000452527c20 */ /* 0x000fe20008410000 */
[----:B------:R-:W-:Y:S01]  /*2310*/  FMUL.FTZ R83, R83, UR4 ;  /* 0x0000000453537c20 */ /* 0x000fe20008410000 */
[----:B------:R-:W-:Y:S01]  /*2320*/  FMUL.FTZ R86, R86, UR4 ;  /* 0x0000000456567c20 */ /* 0x000fe20008410000 */
[----:B------:R-:W-:Y:S01]  /*2330*/  FMUL.FTZ R87, R87, UR4 ;  /* 0x0000000457577c20 */ /* 0x000fe20008410000 */
[----:B------:R-:W-:-:S02]  /*2340*/  CS2R R150, SRZ ;  /* 0x0000000000967805 */ /* 0x000fc4000001ff00 */
[----:B------:R-:W-:Y:S02]  /*2350*/  CS2R R148, SRZ ;  /* 0x0000000000947805 */ /* 0x000fe4000001ff00 */
[----:B------:R-:W-:Y:S01]  /*2360*/  CS2R R146, SRZ ;  /* 0x0000000000927805 */ /* 0x000fe2000001ff00 */
[----:B------:R-:W2:Y:S01]  /*2370*/  MUFU.TANH R36, R36 ;  /* 0x0000002400247308 */ /* 0x000ea20000002400 */
[----:B-1----:R-:W-:Y:S02]  /*2380*/  FSEL R6, R6, -INF , P1 ;  /* 0xff80000006067808 */ /* 0x002fe40000800000 */
[----:B------:R-:W-:Y:S02]  /*2390*/  CS2R R144, SRZ ;  /* 0x0000000000907805 */ /* 0x000fe4000001ff00 */
[----:B------:R-:W-:-:S03]  /*23a0*/  ISETP.GT.AND P1, PT, R7, 0x19, PT ;  /* 0x000000190700780c */ /* 0x000fc60003f24270 */
[----:B------:R1:W-:Y:S08]  /*23b0*/  MUFU.TANH R55, R67 ;  /* 0x0000004300377308 */ /* 0x0003f00000002400 */
[----:B------:R-:W3:Y:S01]  /*23c0*/  MUFU.TANH R21, R35 ;  /* 0x0000002300157308 */ /* 0x000ee20000002400 */
[----:B-1----:R-:W-:Y:S02]  /*23d0*/  FSEL R67, R28, -INF , P6 ;  /* 0xff8000001c437808 */ /* 0x002fe40003000000 */
[----:B--2---:R-:W-:-:S02]  /*23e0*/  FSEL R93, R36, -INF , P2 ;  /* 0xff800000245d7808 */ /* 0x004fc40001000000 */
[----:B------:R-:W-:-:S03]  /*23f0*/  FMNMX.FTZ R8, R67, R8, !PT ;  /* 0x0000000843087209 */ /* 0x000fc60007810000 */
[----:B------:R-:W1:Y:S08]  /*2400*/  MUFU.TANH R35, R47 ;  /* 0x0000002f00237308 */ /* 0x000e700000002400 */
[----:B------:R-:W2:Y:S01]  /*2410*/  MUFU.TANH R11, R30 ;  /* 0x0000001e000b7308 */ /* 0x000ea20000002400 */
[----:B---3--:R-:W-:Y:S02]  /*2420*/  FSEL R21, R21, -INF , P3 ;  /* 0xff80000015157808 */ /* 0x008fe40001800000 */
[----:B------:R-:W-:-:S05]  /*2430*/  ISETP.GT.AND P3, PT, R7, 0x29, PT ;  /* 0x000000290700780c */ /* 0x000fca0003f64270 */
[----:B------:R-:W-:Y:S01]  /*2440*/  MUFU.TANH R47, R59 ;  /* 0x0000003b002f7308 */ /* 0x000fe20000002400 */
[----:B-1----:R-:W-:-:S07]  /*2450*/  FSEL R35, R35, -INF , P3 ;  /* 0xff80000023237808 */ /* 0x002fce0001800000 */
[----:B------:R-:W1:Y:S01]  /*2460*/  MUFU.TANH R37, R37 ;  /* 0x0000002500257308 */ /* 0x000e620000002400 */
[----:B--2---:R-:W-:Y:S02]  /*2470*/  FSEL R11, R11, -INF , P6 ;  /* 0xff8000000b0b7808 */ /* 0x004fe40003000000 */
[----:B------:R-:W-:-:S05]  /*2480*/  ISETP.GT.AND P6, PT, R7, 0x20, PT ;  /* 0x000000200700780c */ /* 0x000fca0003fc4270 */
[----:B------:R2:W-:Y:S08]  /*2490*/  MUFU.TANH R59, R71 ;  /* 0x00000047003b7308 */ /* 0x0005f00000002400 */
[----:B------:R-:W3:Y:S01]  /*24a0*/  MUFU.TANH R27, R39 ;  /* 0x00000027001b7308 */ /* 0x000ee20000002400 */
[----:B--2---:R-:W-:Y:S02]  /*24b0*/  FSEL R71, R29, -INF , P5 ;  /* 0xff8000001d477808 */ /* 0x004fe40002800000 */
[----:B-1----:R-:W-:-:S02]  /*24c0*/  FSEL R95, R37, -INF , P1 ;  /* 0xff800000255f7808 */ /* 0x002fc40000800000 */
[----:B------:R-:W-:Y:S02]  /*24d0*/  FMNMX.FTZ R8, R71, R8, !PT ;  /* 0x0000000847087209 */ /* 0x000fe40007810000 */
[----:B------:R-:W-:Y:S01]  /*24e0*/  ISETP.GT.AND P5, PT, R7, 0x21, PT ;  /* 0x000000210700780c */ /* 0x000fe20003fa4270 */
[----:B------:R-:W1:Y:S03]  /*24f0*/  MUFU.TANH R39, R51 ;  /* 0x0000003300277308 */ /* 0x000e660000002400 */
[----:B------:R-:W-:-:S05]  /*2500*/  FSEL R31, R31, -INF , P5 ;  /* 0xff8000001f1f7808 */ /* 0x000fca0002800000 */
[----:B------:R-:W-:Y:S01]  /*2510*/  MUFU.TANH R51, R63 ;  /* 0x0000003f00337308 */ /* 0x000fe20000002400 */
[----:B---3--:R-:W-:Y:S02]  /*2520*/  FSEL R27, R27, -INF , P1 ;  /* 0xff8000001b1b7808 */ /* 0x008fe40000800000 */
[----:B------:R-:W-:-:S05]  /*2530*/  ISETP.GT.AND P1, PT, R7, 0x31, PT ;  /* 0x000000310700780c */ /* 0x000fca0003f24270 */
[----:B------:R-:W2:Y:S01]  /*2540*/  MUFU.TANH R40, R40 ;  /* 0x0000002800287308 */ /* 0x000ea20000002400 */
[----:B-1----:R-:W-:-:S07]  /*2550*/  FSEL R39, R39, -INF , P1 ;  /* 0xff80000027277808 */ /* 0x002fce0000800000 */
[----:B------:R1:W-:Y:S08]  /*2560*/  MUFU.TANH R63, R75 ;  /* 0x0000004b003f7308 */ /* 0x0003f00000002400 */
[----:B------:R-:W3:Y:S01]  /*2570*/  MUFU.TANH R15, R34 ;  /* 0x00000022000f7308 */ /* 0x000ee20000002400 */
[----:B-1----:R-:W-:Y:S02]  /*2580*/  FSEL R75, R32, -INF , P4 ;  /* 0xff800000204b7808 */ /* 0x002fe40002000000 */
[----:B--2---:R-:W-:-:S02]  /*2590*/  FSEL R97, R40, -INF , P6 ;  /* 0xff80000028617808 */ /* 0x004fc40003000000 */
[----:B------:R-:W-:-:S03]  /*25a0*/  FMNMX.FTZ R8, R75, R8, !PT ;  /* 0x000000084b087209 */ /* 0x000fc60007810000 */
[----:B------:R-:W1:Y:S01]  /*25b0*/  MUFU.TANH R41, R41 ;  /* 0x0000002900297308 */ /* 0x000e620000002400 */
[----:B------:R-:W-:-:S04]  /*25c0*/  FMNMX.FTZ R8, R91, R8, !PT ;  /* 0x000000085b087209 */ /* 0x000fc80007810000 */
[----:B------:R-:W-:-:S03]  /*25d0*/  FMNMX.FTZ R8, R93, R8, !PT ;  /* 0x000000085d087209 */ /* 0x000fc60007810000 */
[----:B------:R-:W2:Y:S01]  /*25e0*/  MUFU.TANH R44, R44 ;  /* 0x0000002c002c7308 */ /* 0x000ea20000002400 */
[----:B------:R-:W-:Y:S02]  /*25f0*/  FMNMX.FTZ R8, R95, R8, !PT ;  /* 0x000000085f087209 */ /* 0x000fe40007810000 */
[----:B---3--:R-:W-:Y:S02]  /*2600*/  FSEL R15, R15, -INF , P4 ;  /* 0xff8000000f0f7808 */ /* 0x008fe40002000000 */
[----:B------:R-:W-:Y:S02]  /*2610*/  ISETP.GT.AND P4, PT, R7, 0x28, PT ;  /* 0x000000280700780c */ /* 0x000fe40003f84270 */
[----:B------:R-:W-:Y:S01]  /*2620*/  FMNMX.FTZ R8, R97, R8, !PT ;  /* 0x0000000861087209 */ /* 0x000fe20007810000 */
[----:B------:R-:W3:Y:S01]  /*2630*/  MUFU.TANH R38, R38 ;  /* 0x0000002600267308 */ /* 0x000ee20000002400 */
[----:B-1----:R-:W-:Y:S02]  /*2640*/  FSEL R99, R41, -INF , P5 ;  /* 0xff80000029637808 */ /* 0x002fe40002800000 */
[----:B------:R-:W-:-:S02]  /*2650*/  ISETP.GT.AND P5, PT, R7, 0x39, PT ;  /* 0x000000390700780c */ /* 0x000fc40003fa4270 */
[----:B------:R-:W-:Y:S02]  /*2660*/  FMNMX.FTZ R8, R99, R8, !PT ;  /* 0x0000000863087209 */ /* 0x000fe40007810000 */
[----:B------:R-:W-:Y:S01]  /*2670*/  FSEL R43, R43, -INF , P5 ;  /* 0xff8000002b2b7808 */ /* 0x000fe20002800000 */
[----:B------:R-:W1:Y:S01]  /*2680*/  MUFU.TANH R45, R45 ;  /* 0x0000002d002d7308 */ /* 0x000e620000002400 */
[----:B--2---:R-:W-:-:S04]  /*2690*/  FSEL R101, R44, -INF , P4 ;  /* 0xff8000002c657808 */ /* 0x004fc80002000000 */
[----:B------:R-:W-:-:S03]  /*26a0*/  FMNMX.FTZ R8, R101, R8, !PT ;  /* 0x0000000865087209 */ /* 0x000fc60007810000 */
[----:B------:R-:W2:Y:S01]  /*26b0*/  MUFU.TANH R48, R48 ;  /* 0x0000003000307308 */ /* 0x000ea20000002400 */
[----:B---3--:R-:W-:Y:S02]  /*26c0*/  FSEL R25, R38, -INF , P2 ;  /* 0xff80000026197808 */ /* 0x008fe40001000000 */
[----:B------:R-:W-:-:S05]  /*26d0*/  ISETP.GT.AND P2, PT, R7, 0x30, PT ;  /* 0x000000300700780c */ /* 0x000fca0003f44270 */
[----:B------:R-:W3:Y:S01]  /*26e0*/  MUFU.TANH R42, R42 ;  /* 0x0000002a002a7308 */ /* 0x000ee20000002400 */
[----:B-1----:R-:W-:Y:S02]  /*26f0*/  FSEL R103, R45, -INF , P3 ;  /* 0xff8000002d677808 */ /* 0x002fe40001800000 */
[----:B------:R-:W-:Y:S02]  /*2700*/  ISETP.GT.AND P3, PT, R7, 0x41, PT ;  /* 0x000000410700780c */ /* 0x000fe40003f64270 */
        /* <DEDUP_REMOVED lines=55> */
[----:B------:R-:W-:-:S03]  /*2a80*/  FMNMX.FTZ R8, R123, R8, !PT ;  /* 0x000000087b087209 */ /* 0x000fc60007810000 */
        /* <DEDUP_REMOVED lines=27> */
[----:B-1----:R-:W-:-:S04]  /*2c40*/  FSEL R135, R77, -INF , P5 ;  /* 0xff8000004d877808 */ /* 0x002fc80002800000 */
        /* <DEDUP_REMOVED lines=13> */
[----:B------:R-:W-:Y:S01]  /*2d20*/  MUFU.TANH R79, R79 ;  /* 0x0000004f004f7308 */ /* 0x000fe20000002400 */
[----:B---3--:R-:W-:-:S04]  /*2d30*/  FSEL R143, R85, -INF , P1 ;  /* 0xff800000558f7808 */ /* 0x008fc80000800000 */
[----:B------:R-:W-:Y:S01]  /*2d40*/  FMNMX.FTZ R14, R143, R8, !PT ;  /* 0x000000088f0e7209 */ /* 0x000fe20007810000 */
[----:B------:R-:W-:Y:S02]  /*2d50*/  IMAD.U32 R8, RZ, RZ, UR5 ;  /* 0x00000005ff087e24 */ /* 0x000fe4000f8e00ff */
[----:B------:R-:W-:Y:S01]  /*2d60*/  MUFU.TANH R82, R82 ;  /* 0x0000005200527308 */ /* 0x000fe20000002400 */
[----:B-1----:R-:W-:Y:S01]  /*2d70*/  FSEL R85, R78, -INF , P6 ;  /* 0xff8000004e557808 */ /* 0x002fe20003000000 */
[----:B------:R-:W1:Y:S06]  /*2d80*/  SHFL.BFLY PT, R7, R14, 0x2, 0x1f ;  /* 0x0c401f000e077f89 */ /* 0x000e6c00000e0000 */
[----:B------:R-:W-:Y:S08]  /*2d90*/  MUFU.TANH R83, R83 ;  /* 0x0000005300537308 */ /* 0x000ff00000002400 */
[----:B------:R-:W-:Y:S08]  /*2da0*/  MUFU.TANH R86, R86 ;  /* 0x0000005600567308 */ /* 0x000ff00000002400 */
[----:B------:R-:W2:Y:S01]  /*2db0*/  MUFU.TANH R87, R87 ;  /* 0x0000005700577308 */ /* 0x000ea20000002400 */
[----:B-1----:R-:W-:-:S05]  /*2dc0*/  FMNMX.FTZ R20, R14, R7, !PT ;  /* 0x000000070e147209 */ /* 0x002fca0007810000 */
[----:B------:R-:W1:Y:S01]  /*2dd0*/  SHFL.BFLY PT, R7, R20, 0x1, 0x1f ;  /* 0x0c201f0014077f89 */ /* 0x000e6200000e0000 */
[----:B--2---:R-:W-:Y:S02]  /*2de0*/  FSEL R87, R87, -INF , P1 ;  /* 0xff80000057577808 */ /* 0x004fe40000800000 */
[----:B-1----:R-:W-:-:S04]  /*2df0*/  FMNMX.FTZ R7, R20, R7, !PT ;  /* 0x0000000714077209 */ /* 0x002fc80007810000 */
[C---:B------:R-:W-:Y:S01]  /*2e00*/  FSETP.NEU.FTZ.AND P0, PT, R7.reuse, -INF , PT ;  /* 0xff8000000700780b */ /* 0x040fe20003f1d000 */
[----:B------:R-:W-:-:S05]  /*2e10*/  FMUL.FTZ R24, R7, R8 ;  /* 0x0000000807187220 */ /* 0x000fca0000410000 */
[----:B------:R-:W-:Y:S02]  /*2e20*/  FSEL R24, R24, RZ, P0 ;  /* 0x000000ff18187208 */ /* 0x000fe40000000000 */
[----:B------:R-:W-:-:S03]  /*2e30*/  ISETP.NE.AND P0, PT, R12, RZ, PT ;  /* 0x000000ff0c00720c */ /* 0x000fc60003f05270 */
[--C-:B------:R-:W-:Y:S01]  /*2e40*/  FFMA.FTZ R65, R10, R8, -R24.reuse ;  /* 0x000000080a417223 */ /* 0x100fe20000010818 */
[----:B------:R-:W-:Y:S01]  /*2e50*/  FMNMX.FTZ R10, R3, R6, !PT ;  /* 0x00000006030a7209 */ /* 0x000fe20007810000 */
[-CC-:B------:R-:W-:Y:S01]  /*2e60*/  FFMA.FTZ R69, R91, R8.reuse, -R24.reuse ;  /* 0x000000085b457223 */ /* 0x180fe20000010818 */
[----:B------:R-:W-:Y:S01]  /*2e70*/  FSEL R91, R79, -INF , P5 ;  /* 0xff8000004f5b7808 */ /* 0x000fe20002800000 */
        /* <DEDUP_REMOVED lines=10> */
[--C-:B------:R-:W-:Y:S01]  /*2f20*/  FFMA.FTZ R180, R9, R8, -R24.reuse ;  /* 0x0000000809b47223 */ /* 0x100fe20000010818 */
[----:B------:R-:W-:Y:S01]  /*2f30*/  FSEL R97, R86, -INF , P2 ;  /* 0xff80000056617808 */ /* 0x000fe20001000000 */
[----:B------:R-:W-:Y:S01]  /*2f40*/  MUFU.EX2 R65, R65 ;  /* 0x0000004100417308 */ /* 0x000fe20000000800 */
[----:B------:R-:W-:Y:S01]  /*2f50*/  FMNMX.FTZ R10, R21, R10, !PT ;  /* 0x0000000a150a7209 */ /* 0x000fe20007810000 */
[-CC-:B------:R-:W-:Y:S01]  /*2f60*/  FFMA.FTZ R176, R75, R8.reuse, -R24.reuse ;  /* 0x000000084bb07223 */ /* 0x180fe20000010818 */
[-CC-:B------:R-:W-:Y:S01]  /*2f70*/  FFMA.FTZ R73, R99, R8.reuse, -R24.reuse ;  /* 0x0000000863497223 */ /* 0x180fe20000010818 */
[--C-:B------:R-:W-:Y:S01]  /*2f80*/  FFMA.FTZ R174, R101, R8, -R24.reuse ;  /* 0x0000000865ae7223 */ /* 0x100fe20000010818 */
[----:B------:R-:W-:Y:S01]  /*2f90*/  FMNMX.FTZ R10, R25, R10, !PT ;  /* 0x0000000a190a7209 */ /* 0x000fe20007810000 */
[-CC-:B------:R-:W-:Y:S01]  /*2fa0*/  FFMA.FTZ R75, R103, R8.reuse, -R24.reuse ;  /* 0x00000008674b7223 */ /* 0x180fe20000010818 */
[--C-:B------:R-:W-:Y:S01]  /*2fb0*/  FFMA.FTZ R168, R105, R8, -R24.reuse ;  /* 0x0000000869a87223 */ /* 0x100fe20000010818 */
[----:B------:R-:W1:Y:S01]  /*2fc0*/  MUFU.EX2 R180, R180 ;  /* 0x000000b400b47308 */ /* 0x000e620000000800 */
[----:B------:R-:W-:Y:S01]  /*2fd0*/  FMNMX.FTZ R10, R27, R10, !PT ;  /* 0x0000000a1b0a7209 */ /* 0x000fe20007810000 */
[-CC-:B------:R-:W-:Y:S01]  /*2fe0*/  FFMA.FTZ R77, R107, R8.reuse, -R24.reuse ;  /* 0x000000086b4d7223 */ /* 0x180fe20000010818 */
[-CC-:B------:R-:W-:Y:S01]  /*2ff0*/  FFMA.FTZ R170, R109, R8.reuse, -R24.reuse ;  /* 0x000000086daa7223 */ /* 0x180fe20000010818 */
[--C-:B------:R-:W-:Y:S01]  /*3000*/  FFMA.FTZ R111, R111, R8, -R24.reuse ;  /* 0x000000086f6f7223 */ /* 0x100fe20000010818 */
[----:B------:R-:W-:Y:S01]  /*3010*/  FMNMX.FTZ R10, R29, R10, !PT ;  /* 0x0000000a1d0a7209 */ /* 0x000fe20007810000 */
[-CC-:B------:R-:W-:Y:S01]  /*3020*/  FFMA.FTZ R152, R113, R8.reuse, -R24.reuse ;  /* 0x0000000871987223 */ /* 0x180fe20000010818 */
[--C-:B------:R-:W-:Y:S01]  /*3030*/  FFMA.FTZ R81, R115, R8, -R24.reuse ;  /* 0x0000000873517223 */ /* 0x100fe20000010818 */
[----:B------:R-:W2:Y:S01]  /*3040*/  MUFU.EX2 R182, R182 ;  /* 0x000000b600b67308 */ /* 0x000ea20000000800 */
[----:B------:R-:W-:Y:S01]  /*3050*/  FMNMX.FTZ R10, R31, R10, !PT ;  /* 0x0000000a1f0a7209 */ /* 0x000fe20007810000 */
[-CC-:B------:R-:W-:Y:S01]  /*3060*/  FFMA.FTZ R154, R117, R8.reuse, -R24.reuse ;  /* 0x00000008759a7223 */ /* 0x180fe20000010818 */
[-CC-:B------:R-:W-:Y:S01]  /*3070*/  FFMA.FTZ R83, R119, R8.reuse, -R24.reuse ;  /* 0x0000000877537223 */ /* 0x180fe20000010818 */
[--C-:B------:R-:W-:Y:S01]  /*3080*/  FFMA.FTZ R156, R121, R8, -R24.reuse ;  /* 0x00000008799c7223 */ /* 0x100fe20000010818 */
[----:B------:R-:W-:Y:S01]  /*3090*/  FMNMX.FTZ R10, R33, R10, !PT ;  /* 0x0000000a210a7209 */ /* 0x000fe20007810000 */
[-CC-:B------:R-:W-:Y:S01]  /*30a0*/  FFMA.FTZ R123, R123, R8.reuse, -R24.reuse ;  /* 0x000000087b7b7223 */ /* 0x180fe20000010818 */
[--C-:B------:R-:W-:Y:S01]  /*30b0*/  FFMA.FTZ R125, R125, R8, -R24.reuse ;  /* 0x000000087d7d7223 */ /* 0x100fe20000010818 */
[----:B------:R-:W3:Y:S01]  /*30c0*/  MUFU.EX2 R67, R67 ;  /* 0x0000004300437308 */ /* 0x000ee20000000800 */
[----:B------:R-:W-:Y:S01]  /*30d0*/  FMNMX.FTZ R10, R35, R10, !PT ;  /* 0x0000000a230a7209 */ /* 0x000fe20007810000 */
[-CC-:B------:R-:W-:Y:S01]  /*30e0*/  FFMA.FTZ R127, R127, R8.reuse, -R24.reuse ;  /* 0x000000087f7f7223 */ /* 0x180fe20000010818 */
[-CC-:B------:R-:W-:Y:S01]  /*30f0*/  FFMA.FTZ R129, R129, R8.reuse, -R24.reuse ;  /* 0x0000000881817223 */ /* 0x180fe20000010818 */
[--C-:B------:R-:W-:Y:S01]  /*3100*/  FFMA.FTZ R131, R131, R8, -R24.reuse ;  /* 0x0000000883837223 */ /* 0x100fe20000010818 */
[----:B------:R-:W-:Y:S01]  /*3110*/  FMNMX.FTZ R10, R37, R10, !PT ;  /* 0x0000000a250a7209 */ /* 0x000fe20007810000 */
[-CC-:B------:R-:W-:Y:S01]  /*3120*/  FFMA.FTZ R133, R133, R8.reuse, -R24.reuse ;  /* 0x0000000885857223 */ /* 0x180fe20000010818 */
[--C-:B------:R-:W-:Y:S01]  /*3130*/  FFMA.FTZ R135, R135, R8, -R24.reuse ;  /* 0x0000000887877223 */ /* 0x100fe20000010818 */
[----:B------:R-:W4:Y:S01]  /*3140*/  MUFU.EX2 R176, R176 ;  /* 0x000000b000b07308 */ /* 0x000f220000000800 */
[----:B------:R-:W-:Y:S01]  /*3150*/  FMNMX.FTZ R10, R39, R10, !PT ;  /* 0x0000000a270a7209 */ /* 0x000fe20007810000 */
[-CC-:B------:R-:W-:Y:S01]  /*3160*/  FFMA.FTZ R137, R137, R8.reuse, -R24.reuse ;  /* 0x0000000889897223 */ /* 0x180fe20000010818 */
[-CC-:B------:R-:W-:Y:S01]  /*3170*/  FFMA.FTZ R139, R139, R8.reuse, -R24.reuse ;  /* 0x000000088b8b7223 */ /* 0x180fe20000010818 */
[--C-:B------:R-:W-:Y:S01]  /*3180*/  FFMA.FTZ R141, R141, R8, -R24.reuse ;  /* 0x000000088d8d7223 */ /* 0x100fe20000010818 */
[----:B------:R-:W-:Y:S01]  /*3190*/  FMNMX.FTZ R10, R41, R10, !PT ;  /* 0x0000000a290a7209 */ /* 0x000fe20007810000 */
[----:B------:R-:W-:Y:S01]  /*31a0*/  FFMA.FTZ R24, R143, R8, -R24 ;  /* 0x000000088f187223 */ /* 0x000fe20000010818 */
[----:B------:R-:W-:Y:S01]  /*31b0*/  ISETP.GE.AND P2, PT, R89, 0x81, PT ;  /* 0x000000815900780c */ /* 0x000fe20003f46270 */
[----:B------:R-:W5:Y:S01]  /*31c0*/  MUFU.EX2 R69, R69 ;  /* 0x0000004500457308 */ /* 0x000f620000000800 */
[----:B------:R-:W-:-:S02]  /*31d0*/  FMNMX.FTZ R10, R43, R10, !PT ;  /* 0x0000000a2b0a7209 */ /* 0x000fc40007810000 */
[----:B------:R-:W-:Y:S02]  /*31e0*/  CS2R R142, SRZ ;  /* 0x00000000008e7805 */ /* 0x000fe4000001ff00 */
[----:B------:R-:W-:Y:S02]  /*31f0*/  CS2R R120, SRZ ;  /* 0x0000000000787805 */ /* 0x000fe4000001ff00 */
[----:B------:R-:W-:Y:S02]  /*3200*/  CS2R R118, SRZ ;  /* 0x0000000000767805 */ /* 0x000fe4000001ff00 */
[----:B------:R-:W-:Y:S02]  /*3210*/  FMNMX.FTZ R10, R45, R10, !PT ;  /* 0x0000000a2d0a7209 */ /* 0x000fe40007810000 */
[----:B------:R-:W-:Y:S02]  /*3220*/  CS2R R116, SRZ ;  /* 0x0000000000747805 */ /* 0x000fe4000001ff00 */
[----:B------:R-:W-:Y:S01]  /*3230*/  CS2R R114, SRZ ;  /* 0x0000000000727805 */ /* 0x000fe2000001ff00 */
[----:B------:R-:W-:Y:S01]  /*3240*/  MUFU.EX2 R178, R178 ;  /* 0x000000b200b27308 */ /* 0x000fe20000000800 */
        /* <DEDUP_REMOVED lines=12> */
[----:B------:R-:W-:Y:S01]  /*3310*/  FMNMX.FTZ R10, R53, R10, !PT ;  /* 0x0000000a350a7209 */ /* 0x000fe20007810000 */
[----:B------:R-:W-:Y:S03]  /*3320*/  MUFU.EX2 R172, R172 ;  /* 0x000000ac00ac7308 */ /* 0x000fe60000000800 */
[----:B------:R-:W-:-:S04]  /*3330*/  FMNMX.FTZ R10, R55, R10, !PT ;  /* 0x0000000a370a7209 */ /* 0x000fc80007810000 */
        /* <DEDUP_REMOVED lines=14> */
[----:B------:R-:W-:-:S05]  /*3420*/  FMNMX.FTZ R10, R87, R10, !PT ;  /* 0x0000000a570a7209 */ /* 0x000fca0007810000 */
[----:B------:R-:W1:Y:S01]  /*3430*/  SHFL.BFLY PT, R9, R10, 0x2, 0x1f ;  /* 0x0c401f000a097f89 */ /* 0x000e6200000e0000 */
[----:B------:R-:W-:Y:S08]  /*3440*/  MUFU.EX2 R170, R170 ;  /* 0x000000aa00aa7308 */ /* 0x000ff00000000800 */
[----:B------:R2:W-:Y:S08]  /*3450*/  MUFU.EX2 R79, R111 ;  /* 0x0000006f004f7308 */ /* 0x0005f00000000800 */
[----:B------:R-:W-:Y:S01]  /*3460*/  MUFU.EX2 R152, R152 ;  /* 0x0000009800987308 */ /* 0x000fe20000000800 */
[----:B--2---:R-:W-:-:S02]  /*3470*/  CS2R R110, SRZ ;  /* 0x00000000006e7805 */ /* 0x004fc4000001ff00 */
[----:B-1----:R-:W-:-:S05]  /*3480*/  FMNMX.FTZ R12, R10, R9, !PT ;  /* 0x000000090a0c7209 */ /* 0x002fca0007810000 */
[----:B------:R-:W-:Y:S01]  /*3490*/  MUFU.EX2 R81, R81 ;  /* 0x0000005100517308 */ /* 0x000fe20000000800 */
[----:B------:R-:W1:Y:S07]  /*34a0*/  SHFL.BFLY PT, R9, R12, 0x1, 0x1f ;  /* 0x0c201f000c097f89 */ /* 0x000e6e00000e0000 */
[----:B------:R-:W-:Y:S08]  /*34b0*/  MUFU.EX2 R154, R154 ;  /* 0x0000009a009a7308 */ /* 0x000ff00000000800 */
[----:B------:R-:W-:Y:S08]  /*34c0*/  MUFU.EX2 R83, R83 ;  /* 0x0000005300537308 */ /* 0x000ff00000000800 */
[----:B------:R-:W-:Y:S01]  /*34d0*/  MUFU.EX2 R156, R156 ;  /* 0x0000009c009c7308 */ /* 0x000fe20000000800 */
[----:B-1----:R-:W-:-:S04]  /*34e0*/  FMNMX.FTZ R9, R12, R9, !PT ;  /* 0x000000090c097209 */ /* 0x002fc80007810000 */
[C---:B------:R-:W-:Y:S01]  /*34f0*/  FSETP.NEU.FTZ.AND P1, PT, R9.reuse, -INF , PT ;  /* 0xff8000000900780b */ /* 0x040fe20003f3d000 */
[----:B------:R-:W-:Y:S02]  /*3500*/  FMUL.FTZ R10, R9, R8 ;  /* 0x00000008090a7220 */ /* 0x000fe40000410000 */
[----:B------:R-:W-:Y:S03]  /*3510*/  MUFU.EX2 R123, R123 ;  /* 0x0000007b007b7308 */ /* 0x000fe60000000800 */
[----:B------:R-:W-:Y:S02]  /*3520*/  FSEL R10, R10, RZ, P1 ;  /* 0x000000ff0a0a7208 */ /* 0x000fe40000800000 */
[----:B------:R-:W-:-:S03]  /*3530*/  ISETP.NE.AND P1, PT, R18, RZ, PT ;  /* 0x000000ff1200720c */ /* 0x000fc60003f25270 */
        /* <DEDUP_REMOVED lines=15> */
[-CC-:B------:R-:W-:Y:S01]  /*3630*/  FFMA.FTZ R39, R39, R8.reuse, -R10.reuse ;  /* 0x0000000827277223 */ /* 0x180fe2000001080a */
[----:B------:R-:W2:Y:S01]  /*3640*/  MUFU.EX2 R6, R6 ;  /* 0x0000000600067308 */ /* 0x000ea20000000800 */
[----:B-1----:R-:W-:Y:S01]  /*3650*/  FADD.FTZ R3, R180, R65 ;  /* 0x00000041b4037221 */ /* 0x002fe20000010000 */
[-CC-:B------:R-:W-:Y:S01]  /*3660*/  FFMA.FTZ R41, R41, R8.reuse, -R10.reuse ;  /* 0x0000000829297223 */ /* 0x180fe2000001080a */
[-CC-:B------:R-:W-:Y:S01]  /*3670*/  FFMA.FTZ R43, R43, R8.reuse, -R10.reuse ;  /* 0x000000082b2b7223 */ /* 0x180fe2000001080a */
[-CC-:B------:R-:W-:Y:S01]  /*3680*/  FFMA.FTZ R45, R45, R8.reuse, -R10.reuse ;  /* 0x000000082d2d7223 */ /* 0x180fe2000001080a */
[----:B------:R-:W-:Y:S01]  /*3690*/  FADD.FTZ R34, R182, R3 ;  /* 0x00000003b6227221 */ /* 0x000fe20000010000 */
        /* <DEDUP_REMOVED lines=10> */
[----:B------:R3:W4:Y:S01]  /*3740*/  MUFU.EX2 R12, R13 ;  /* 0x0000000d000c7308 */ /* 0x0007220000000800 */
[----:B-----5:R-:W-:Y:S01]  /*3750*/  FADD.FTZ R3, R69, R36 ;  /* 0x0000002445037221 */ /* 0x020fe20000010000 */
[----:B--2---:R-:W-:Y:S01]  /*3760*/  FADD.FTZ R36, R181, R6 ;  /* 0x00000006b5247221 */ /* 0x004fe20000010000 */
[-CC-:B------:R-:W-:Y:S01]  /*3770*/  FFMA.FTZ R61, R61, R8.reuse, -R10.reuse ;  /* 0x000000083d3d7223 */ /* 0x180fe2000001080a */
[-CC-:B------:R-:W-:Y:S01]  /*3780*/  FFMA.FTZ R63, R63, R8.reuse, -R10.reuse ;  /* 0x000000083f3f7223 */ /* 0x180fe2000001080a */
[----:B------:R-:W-:Y:S01]  /*3790*/  FADD.FTZ R38, R178, R3 ;  /* 0x00000003b2267221 */ /* 0x000fe20000010000 */
[-CC-:B------:R-:W-:Y:S01]  /*37a0*/  FFMA.FTZ R85, R85, R8.reuse, -R10.reuse ;  /* 0x0000000855557223 */ /* 0x180fe2000001080a */
[-C--:B------:R-:W-:Y:S01]  /*37b0*/  FFMA.FTZ R91, R91, R8.reuse, -R10 ;  /* 0x000000085b5b7223 */ /* 0x080fe2000001080a */
[----:B------:R-:W2:Y:S01]  /*37c0*/  MUFU.EX2 R15, R15 ;  /* 0x0000000f000f7308 */ /* 0x000ea20000000800 */
[----:B---3--:R-:W-:Y:S01]  /*37d0*/  FADD.FTZ R13, R71, R38 ;  /* 0x00000026470d7221 */ /* 0x008fe20000010000 */
[----:B-1----:R-:W-:Y:S01]  /*37e0*/  FADD.FTZ R3, R11, R36 ;  /* 0x000000240b037221 */ /* 0x002fe20000010000 */
[-CC-:B------:R-:W-:Y:S01]  /*37f0*/  FFMA.FTZ R93, R93, R8.reuse, -R10.reuse ;  /* 0x000000085d5d7223 */ /* 0x180fe2000001080a */
[-CC-:B------:R-:W-:Y:S01]  /*3800*/  FFMA.FTZ R95, R95, R8.reuse, -R10.reuse ;  /* 0x000000085f5f7223 */ /* 0x180fe2000001080a */
[----:B------:R-:W-:Y:S01]  /*3810*/  FADD.FTZ R40, R172, R13 ;  /* 0x0000000dac287221 */ /* 0x000fe20000010000 */
[-CC-:B------:R-:W-:Y:S01]  /*3820*/  FFMA.FTZ R97, R97, R8.reuse, -R10.reuse ;  /* 0x0000000861617223 */ /* 0x180fe2000001080a */
[----:B------:R-:W-:Y:S01]  /*3830*/  FFMA.FTZ R87, R87, R8, -R10 ;  /* 0x0000000857577223 */ /* 0x000fe2000001080a */
[----:B------:R-:W1:Y:S01]  /*3840*/  MUFU.EX2 R14, R21 ;  /* 0x00000015000e7308 */ /* 0x000e620000000800 */
[----:B----4-:R-:W-:Y:S01]  /*3850*/  FADD.FTZ R38, R12, R3 ;  /* 0x000000030c267221 */ /* 0x010fe20000010000 */
[----:B------:R-:W-:Y:S01]  /*3860*/  FADD.FTZ R13, R73, R40 ;  /* 0x00000028490d7221 */ /* 0x000fe20000010000 */
[----:B------:R-:W-:-:S02]  /*3870*/  F2FP.F16.F32.PACK_AB R181, R6, R181 ;  /* 0x000000b506b5723e */ /* 0x000fc400000000ff */
[----:B------:R-:W-:Y:S01]  /*3880*/  F2FP.F16.F32.PACK_AB R183, R12, R11 ;  /* 0x0000000b0cb7723e */ /* 0x000fe200000000ff */
[----:B------:R-:W-:Y:S01]  /*3890*/  FADD.FTZ R40, R174, R13 ;  /* 0x0000000dae287221 */ /* 0x000fe20000010000 */
[----:B------:R-:W-:Y:S01]  /*38a0*/  F2FP.F16.F32.PACK_AB R180, R65, R180 ;  /* 0x000000b441b4723e */ /* 0x000fe200000000ff */
[----:B------:R-:W3:Y:S01]  /*38b0*/  MUFU.EX2 R25, R25 ;  /* 0x0000001900197308 */ /* 0x000ee20000000800 */
[----:B--2---:R-:W-:Y:S01]  /*38c0*/  FADD.FTZ R3, R15, R38 ;  /* 0x000000260f037221 */ /* 0x004fe20000010000 */
[----:B------:R-:W-:Y:S02]  /*38d0*/  F2FP.F16.F32.PACK_AB R182, R67, R182 ;  /* 0x000000b643b6723e */ /* 0x000fe400000000ff */
[----:B------:R-:W-:Y:S02]  /*38e0*/  F2FP.F16.F32.PACK_AB R176, R69, R176 ;  /* 0x000000b045b0723e */ /* 0x000fe400000000ff */
[----:B------:R-:W-:Y:S02]  /*38f0*/  F2FP.F16.F32.PACK_AB R178, R71, R178 ;  /* 0x000000b247b2723e */ /* 0x000fe400000000ff */
[----:B------:R-:W2:Y:S01]  /*3900*/  MUFU.EX2 R20, R27 ;  /* 0x0000001b00147308 */ /* 0x000ea20000000800 */
[----:B-1----:R-:W-:Y:S01]  /*3910*/  FADD.FTZ R38, R14, R3 ;  /* 0x000000030e267221 */ /* 0x002fe20000010000 */
[----:B------:R-:W-:Y:S01]  /*3920*/  FADD.FTZ R3, R75, R40 ;  /* 0x000000284b037221 */ /* 0x000fe20000010000 */
[----:B------:R-:W-:-:S02]  /*3930*/  F2FP.F16.F32.PACK_AB R172, R73, R172 ;  /* 0x000000ac49ac723e */ /* 0x000fc400000000ff */
[----:B------:R-:W-:Y:S01]  /*3940*/  F2FP.F16.F32.PACK_AB R174, R75, R174 ;  /* 0x000000ae4bae723e */ /* 0x000fe200000000ff */
[----:B------:R-:W-:Y:S01]  /*3950*/  FADD.FTZ R40, R168, R3 ;  /* 0x00000003a8287221 */ /* 0x000fe20000010000 */
[----:B------:R-:W-:Y:S01]  /*3960*/  @P1 VIADD R3, R0, 0x34840 ;  /* 0x0003484000031836 */ /* 0x000fe20000000000 */
[----:B------:R-:W1:Y:S01]  /*3970*/  MUFU.EX2 R29, R29 ;  /* 0x0000001d001d7308 */ /* 0x000e620000000800 */
[----:B---3--:R-:W-:Y:S01]  /*3980*/  FADD.FTZ R13, R25, R38 ;  /* 0x00000026190d7221 */ /* 0x008fe20000010000 */
[C---:B------:R-:W-:Y:S01]  /*3990*/  FADD.FTZ R21, R77.reuse, R40 ;  /* 0x000000284d157221 */ /* 0x040fe20000010000 */
[----:B------:R-:W-:Y:S02]  /*39a0*/  F2FP.F16.F32.PACK_AB R168, R77, R168 ;  /* 0x000000a84da8723e */ /* 0x000fe400000000ff */
[----:B------:R-:W-:Y:S01]  /*39b0*/  @P1 PRMT R3, R22, 0x654, R3 ;  /* 0x0000065416031816 */ /* 0x000fe20000000003 */
[----:B------:R-:W-:Y:S01]  /*39c0*/  FADD.FTZ R40, R170, R21 ;  /* 0x00000015aa287221 */ /* 0x000fe20000010000 */
[----:B------:R-:W-:Y:S01]  /*39d0*/  F2FP.F16.F32.PACK_AB R170, R79, R170 ;  /* 0x000000aa4faa723e */ /* 0x000fe200000000ff */
[----:B------:R-:W3:Y:S01]  /*39e0*/  MUFU.EX2 R26, R31 ;  /* 0x0000001f001a7308 */ /* 0x000ee20000000800 */
[----:B--2---:R-:W-:Y:S01]  /*39f0*/  FADD.FTZ R38, R20, R13 ;  /* 0x0000000d14267221 */ /* 0x004fe20000010000 */
[----:B------:R2:W-:Y:S01]  /*3a00*/  @P1 SYNCS.ARRIVE.TRANS64.RED.A1T0 RZ, [R3+URZ], RZ ;  /* 0x000000ff03ff19a7 */ /* 0x0005e2000810043f */
[----:B------:R-:W-:-:S02]  /*3a10*/  F2FP.F16.F32.PACK_AB R177, R14, R15 ;  /* 0x0000000f0eb1723e */ /* 0x000fc400000000ff */
[----:B------:R-:W-:-:S03]  /*3a20*/  F2FP.F16.F32.PACK_AB R179, R20, R25 ;  /* 0x0000001914b3723e */ /* 0x000fc600000000ff */
[----:B------:R-:W2:Y:S01]  /*3a30*/  MUFU.EX2 R33, R33 ;  /* 0x0000002100217308 */ /* 0x000ea20000000800 */
[----:B-1----:R-:W-:-:S07]  /*3a40*/  FADD.FTZ R13, R29, R38 ;  /* 0x000000261d0d7221 */ /* 0x002fce0000010000 */
[----:B------:R-:W1:Y:S01]  /*3a50*/  MUFU.EX2 R28, R35 ;  /* 0x00000023001c7308 */ /* 0x000e620000000800 */
[C---:B---3--:R-:W-:Y:S01]  /*3a60*/  FADD.FTZ R38, R26.reuse, R13 ;  /* 0x0000000d1a267221 */ /* 0x048fe20000010000 */
[----:B------:R-:W-:Y:S01]  /*3a70*/  FADD.FTZ R13, R79, R40 ;  /* 0x000000284f0d7221 */ /* 0x000fe20000010000 */
[----:B------:R-:W-:-:S03]  /*3a80*/  F2FP.F16.F32.PACK_AB R173, R26, R29 ;  /* 0x0000001d1aad723e */ /* 0x000fc600000000ff */
[----:B------:R-:W-:Y:S01]  /*3a90*/  FADD.FTZ R42, R152, R13 ;  /* 0x0000000d982a7221 */ /* 0x000fe20000010000 */
[----:B------:R-:W-:Y:S01]  /*3aa0*/  F2FP.F16.F32.PACK_AB R152, R81, R152 ;  /* 0x000000985198723e */ /* 0x000fe200000000ff */
[----:B------:R-:W3:Y:S01]  /*3ab0*/  MUFU.EX2 R37, R37 ;  /* 0x0000002500257308 */ /* 0x000ee20000000800 */
[----:B--2---:R-:W-:Y:S01]  /*3ac0*/  FADD.FTZ R3, R33, R38 ;  /* 0x0000002621037221 */ /* 0x004fe20000010000 */
[----:B------:R-:W-:-:S04]  /*3ad0*/  FADD.FTZ R13, R81, R42 ;  /* 0x0000002a510d7221 */ /* 0x000fc80000010000 */
[----:B------:R-:W-:Y:S01]  /*3ae0*/  FADD.FTZ R42, R154, R13 ;  /* 0x0000000d9a2a7221 */ /* 0x000fe20000010000 */
[C---:B------:R-:W-:Y:S01]  /*3af0*/  F2FP.F16.F32.PACK_AB R154, R83.reuse, R154 ;  /* 0x0000009a539a723e */ /* 0x040fe200000000ff */
[----:B------:R-:W2:Y:S01]  /*3b00*/  MUFU.EX2 R30, R39 ;  /* 0x00000027001e7308 */ /* 0x000ea20000000800 */
[C---:B-1----:R-:W-:Y:S01]  /*3b10*/  FADD.FTZ R40, R28.reuse, R3 ;  /* 0x000000031c287221 */ /* 0x042fe20000010000 */
[----:B------:R-:W-:Y:S01]  /*3b20*/  FADD.FTZ R13, R83, R42 ;  /* 0x0000002a530d7221 */ /* 0x000fe20000010000 */
[----:B------:R-:W-:-:S03]  /*3b30*/  F2FP.F16.F32.PACK_AB R175, R28, R33 ;  /* 0x000000211caf723e */ /* 0x000fc600000000ff */
[----:B------:R-:W-:Y:S01]  /*3b40*/  FADD.FTZ R42, R156, R13 ;  /* 0x0000000d9c2a7221 */ /* 0x000fe20000010000 */
[----:B------:R-:W-:Y:S01]  /*3b50*/  F2FP.F16.F32.PACK_AB R156, R123, R156 ;  /* 0x0000009c7b9c723e */ /* 0x000fe200000000ff */
[----:B------:R-:W1:Y:S01]  /*3b60*/  MUFU.EX2 R41, R41 ;  /* 0x0000002900297308 */ /* 0x000e620000000800 */
[----:B---3--:R-:W-:Y:S01]  /*3b70*/  FADD.FTZ R3, R37, R40 ;  /* 0x0000002825037221 */ /* 0x008fe20000010000 */
[----:B------:R-:W-:Y:S01]  /*3b80*/  FADD.FTZ R42, R123, R42 ;  /* 0x0000002a7b2a7221 */ /* 0x000fe20000010000 */
[----:B------:R-:W-:-:S03]  /*3b90*/  CS2R R122, SRZ ;  /* 0x00000000007a7805 */ /* 0x000fc6000001ff00 */
[----:B------:R-:W-:Y:S02]  /*3ba0*/  FADD.FTZ R13, R125, R42 ;  /* 0x0000002a7d0d7221 */ /* 0x000fe40000010000 */
[----:B------:R-:W3:Y:S01]  /*3bb0*/  MUFU.EX2 R32, R43 ;  /* 0x0000002b00207308 */ /* 0x000ee20000000800 */
[C---:B--2---:R-:W-:Y:S01]  /*3bc0*/  FADD.FTZ R40, R30.reuse, R3 ;  /* 0x000000031e287221 */ /* 0x044fe20000010000 */
[----:B------:R-:W-:-:S06]  /*3bd0*/  F2FP.F16.F32.PACK_AB R169, R30, R37 ;  /* 0x000000251ea9723e */ /* 0x000fcc00000000ff */
[----:B------:R-:W2:Y:S01]  /*3be0*/  MUFU.EX2 R45, R45 ;  /* 0x0000002d002d7308 */ /* 0x000ea20000000800 */
[----:B-1----:R-:W-:-:S07]  /*3bf0*/  FADD.FTZ R3, R41, R40 ;  /* 0x0000002829037221 */ /* 0x002fce0000010000 */
[----:B------:R-:W1:Y:S01]  /*3c00*/  MUFU.EX2 R34, R47 ;  /* 0x0000002f00227308 */ /* 0x000e620000000800 */
[C---:B---3--:R-:W-:Y:S01]  /*3c10*/  FADD.FTZ R40, R32.reuse, R3 ;  /* 0x0000000320287221 */ /* 0x048fe20000010000 */
[----:B------:R-:W-:-:S06]  /*3c20*/  F2FP.F16.F32.PACK_AB R171, R32, R41 ;  /* 0x0000002920ab723e */ /* 0x000fcc00000000ff */
[----:B------:R3:W4:Y:S01]  /*3c30*/  MUFU.EX2 R158, R127 ;  /* 0x0000007f009e7308 */ /* 0x0007220000000800 */
[----:B--2---:R-:W-:-:S07]  /*3c40*/  FADD.FTZ R3, R45, R40 ;  /* 0x000000282d037221 */ /* 0x004fce0000010000 */
[----:B------:R-:W2:Y:S01]  /*3c50*/  MUFU.EX2 R49, R49 ;  /* 0x0000003100317308 */ /* 0x000ea20000000800 */
[C---:B-1----:R-:W-:Y:S01]  /*3c60*/  FADD.FTZ R40, R34.reuse, R3 ;  /* 0x0000000322287221 */ /* 0x042fe20000010000 */
[----:B------:R-:W-:Y:S02]  /*3c70*/  F2FP.F16.F32.PACK_AB R153, R34, R45 ;  /* 0x0000002d2299723e */ /* 0x000fe400000000ff */
[----:B---3--:R-:W-:-:S04]  /*3c80*/  CS2R R126, SRZ ;  /* 0x00000000007e7805 */ /* 0x008fc8000001ff00 */
[----:B------:R-:W1:Y:S01]  /*3c90*/  MUFU.EX2 R129, R129 ;  /* 0x0000008100817308 */ /* 0x000e620000000800 */
[C---:B----4-:R-:W-:Y:S01]  /*3ca0*/  FADD.FTZ R42, R158.reuse, R13 ;  /* 0x0000000d9e2a7221 */ /* 0x050fe20000010000 */
[----:B------:R-:W-:Y:S02]  /*3cb0*/  F2FP.F16.F32.PACK_AB R158, R158, R125 ;  /* 0x0000007d9e9e723e */ /* 0x000fe400000000ff */
[----:B------:R-:W-:-:S04]  /*3cc0*/  CS2R R124, SRZ ;  /* 0x00000000007c7805 */ /* 0x000fc8000001ff00 */
[----:B------:R-:W3:Y:S01]  /*3cd0*/  MUFU.EX2 R36, R51 ;  /* 0x0000003300247308 */ /* 0x000ee20000000800 */
[----:B--2---:R-:W-:-:S07]  /*3ce0*/  FADD.FTZ R3, R49, R40 ;  /* 0x0000002831037221 */ /* 0x004fce0000010000 */
[----:B------:R2:W4:Y:S01]  /*3cf0*/  MUFU.EX2 R160, R131 ;  /* 0x0000008300a07308 */ /* 0x0005220000000800 */
[----:B-1----:R-:W-:-:S07]  /*3d00*/  FADD.FTZ R13, R129, R42 ;  /* 0x0000002a810d7221 */ /* 0x002fce0000010000 */
[----:B------:R-:W1:Y:S01]  /*3d10*/  MUFU.EX2 R53, R53 ;  /* 0x0000003500357308 */ /* 0x000e620000000800 */
[C---:B---3--:R-:W-:Y:S01]  /*3d20*/  FADD.FTZ R42, R36.reuse, R3 ;  /* 0x00000003242a7221 */ /* 0x048fe20000010000 */
[----:B------:R-:W-:Y:S02]  /*3d30*/  F2FP.F16.F32.PACK_AB R155, R36, R49 ;  /* 0x00000031249b723e */ /* 0x000fe400000000ff */
[----:B--2---:R-:W-:-:S04]  /*3d40*/  CS2R R130, SRZ ;  /* 0x0000000000827805 */ /* 0x004fc8000001ff00 */
[----:B------:R-:W2:Y:S01]  /*3d50*/  MUFU.EX2 R133, R133 ;  /* 0x0000008500857308 */ /* 0x000ea20000000800 */
[C---:B----4-:R-:W-:Y:S01]  /*3d60*/  FADD.FTZ R44, R160.reuse, R13 ;  /* 0x0000000da02c7221 */ /* 0x050fe20000010000 */
[----:B------:R-:W-:Y:S02]  /*3d70*/  F2FP.F16.F32.PACK_AB R160, R160, R129 ;  /* 0x00000081a0a0723e */ /* 0x000fe400000000ff */
[----:B------:R-:W-:-:S04]  /*3d80*/  CS2R R128, SRZ ;  /* 0x0000000000807805 */ /* 0x000fc8000001ff00 */
[----:B------:R-:W3:Y:S01]  /*3d90*/  MUFU.EX2 R0, R55 ;  /* 0x0000003700007308 */ /* 0x000ee20000000800 */
[----:B-1----:R-:W-:-:S07]  /*3da0*/  FADD.FTZ R3, R53, R42 ;  /* 0x0000002a35037221 */ /* 0x002fce0000010000 */
[----:B------:R1:W4:Y:S01]  /*3db0*/  MUFU.EX2 R162, R135 ;  /* 0x0000008700a27308 */ /* 0x0003220000000800 */
[----:B--2---:R-:W-:-:S07]  /*3dc0*/  FADD.FTZ R13, R133, R44 ;  /* 0x0000002c850d7221 */ /* 0x004fce0000010000 */
[----:B------:R-:W2:Y:S01]  /*3dd0*/  MUFU.EX2 R57, R57 ;  /* 0x0000003900397308 */ /* 0x000ea20000000800 */
[C---:B---3--:R-:W-:Y:S01]  /*3de0*/  FADD.FTZ R42, R0.reuse, R3 ;  /* 0x00000003002a7221 */ /* 0x048fe20000010000 */
[----:B------:R-:W-:Y:S02]  /*3df0*/  F2FP.F16.F32.PACK_AB R157, R0, R53 ;  /* 0x00000035009d723e */ /* 0x000fe400000000ff */
[----:B-1----:R-:W-:-:S04]  /*3e00*/  CS2R R134, SRZ ;  /* 0x0000000000867805 */ /* 0x002fc8000001ff00 */
        /* <DEDUP_REMOVED lines=18> */
[----:B------:R-:W1:Y:S01]  /*3f30*/  MUFU.EX2 R24, R24 ;  /* 0x0000001800187308 */ /* 0x000e620000000800 */
[----:B--2---:R-:W-:-:S07]  /*3f40*/  FADD.FTZ R13, R141, R46 ;  /* 0x0000002e8d0d7221 */ /* 0x004fce0000010000 */
[----:B------:R-:W2:Y:S01]  /*3f50*/  MUFU.EX2 R85, R85 ;  /* 0x0000005500557308 */ /* 0x000ea20000000800 */
[C---:B---3--:R-:W-:Y:S01]  /*3f60*/  FADD.FTZ R44, R10.reuse, R3 ;  /* 0x000000030a2c7221 */ /* 0x048fe20000010000 */
[----:B------:R-:W-:Y:S02]  /*3f70*/  F2FP.F16.F32.PACK_AB R161, R10, R61 ;  /* 0x0000003d0aa1723e */ /* 0x000fe400000000ff */
[----:B------:R-:W-:-:S04]  /*3f80*/  MOV R10, 0x3f800000 ;  /* 0x3f800000000a7802 */ /* 0x000fc80000000f00 */
[----:B------:R3:W4:Y:S01]  /*3f90*/  MUFU.EX2 R40, R91 ;  /* 0x0000005b00287308 */ /* 0x0007220000000800 */
[C---:B-1----:R-:W-:Y:S01]  /*3fa0*/  FADD.FTZ R3, R24.reuse, R13 ;  /* 0x0000000d18037221 */ /* 0x042fe20000010000 */
[----:B------:R-:W-:Y:S02]  /*3fb0*/  F2FP.F16.F32.PACK_AB R166, R24, R141 ;  /* 0x0000008d18a6723e */ /* 0x000fe400000000ff */
[----:B------:R-:W-:-:S04]  /*3fc0*/  CS2R R140, SRZ ;  /* 0x00000000008c7805 */ /* 0x000fc8000001ff00 */
[----:B------:R-:W1:Y:S01]  /*3fd0*/  MUFU.EX2 R93, R93 ;  /* 0x0000005d005d7308 */ /* 0x000e620000000800 */
[----:B--2---:R-:W-:Y:S01]  /*3fe0*/  FADD.FTZ R13, R85, R44 ;  /* 0x0000002c550d7221 */ /* 0x004fe20000010000 */
[----:B---3--:R-:W-:-:S06]  /*3ff0*/  CS2R R90, SRZ ;  /* 0x00000000005a7805 */ /* 0x008fcc000001ff00 */
[----:B------:R2:W3:Y:S01]  /*4000*/  MUFU.EX2 R42, R95 ;  /* 0x0000005f002a7308 */ /* 0x0004e20000000800 */
[C---:B----4-:R-:W-:Y:S01]  /*4010*/  FADD.FTZ R12, R40.reuse, R13 ;  /* 0x0000000d280c7221 */ /* 0x050fe20000010000 */
[----:B------:R-:W-:-:S06]  /*4020*/  F2FP.F16.F32.PACK_AB R163, R40, R85 ;  /* 0x0000005528a3723e */ /* 0x000fcc00000000ff */
[----:B------:R-:W4:Y:S01]  /*4030*/  MUFU.EX2 R97, R97 ;  /* 0x0000006100617308 */ /* 0x000f220000000800 */
[----:B-1----:R-:W-:Y:S01]  /*4040*/  FADD.FTZ R11, R93, R12 ;  /* 0x0000000c5d0b7221 */ /* 0x002fe20000010000 */
[----:B--2---:R-:W-:-:S06]  /*4050*/  CS2R R94, SRZ ;  /* 0x00000000005e7805 */ /* 0x004fcc000001ff00 */
[----:B------:R-:W1:Y:S01]  /*4060*/  MUFU.EX2 R6, R87 ;  /* 0x0000005700067308 */ /* 0x000e620000000800 */
[C---:B---3--:R-:W-:Y:S01]  /*4070*/  FADD.FTZ R12, R42.reuse, R11 ;  /* 0x0000000b2a0c7221 */ /* 0x048fe20000010000 */
[----:B------:R-:W-:Y:S02]  /*4080*/  F2FP.F16.F32.PACK_AB R165, R42, R93 ;  /* 0x0000005d2aa5723e */ /* 0x000fe400000000ff */
[----:B------:R-:W-:Y:S01]  /*4090*/  CS2R R92, SRZ ;  /* 0x00000000005c7805 */ /* 0x000fe2000001ff00 */
[----:B----4-:R-:W-:-:S04]  /*40a0*/  FADD.FTZ R11, R97, R12 ;  /* 0x0000000c610b7221 */ /* 0x010fc80000010000 */
[C---:B-1----:R-:W-:Y:S01]  /*40b0*/  FADD.FTZ R0, R6.reuse, R11 ;  /* 0x0000000b06007221 */ /* 0x042fe20000010000 */
[----:B------:R-:W-:Y:S01]  /*40c0*/  F2FP.F16.F32.PACK_AB R167, R6, R97 ;  /* 0x0000006106a7723e */ /* 0x000fe200000000ff */
[----:B------:R-:W-:Y:S01]  /*40d0*/  IMAD.MOV.U32 R6, RZ, RZ, 0x3f800000 ;  /* 0x3f800000ff067424 */ /* 0x000fe200078e00ff */
[----:B------:R-:W-:Y:S01]  /*40e0*/  CS2R R96, SRZ ;  /* 0x0000000000607805 */ /* 0x000fe2000001ff00 */
[----:B------:R-:W-:Y:S06]  /*40f0*/  @!P2 BRA `(.L_x_136) ;  /* 0x00000028007ca947 */ /* 0x000fec0003800000 */
[----:B------:R-:W-:Y:S01]  /*4100*/  VIADD R192, R192, 0xfffffffe ;  /* 0xfffffffec0c07836 */ /* 0x000fe20000000000 */
[----:B------:R-:W-:Y:S01]  /*4110*/  MOV R151, RZ ;  /* 0x000000ff00977202 */ /* 0x000fe20000000f00 */
[----:B------:R-:W-:Y:S01]  /*4120*/  IMAD.MOV.U32 R14, RZ, RZ, R9 ;  /* 0x000000ffff0e7224 */ /* 0x000fe200078e0009 */
[----:B------:R-:W-:Y:S01]  /*4130*/  UMOV UR4, UR39 ;  /* 0x0000002700047c82 */ /* 0x000fe20008000000 */
[----:B------:R-:W-:Y:S01]  /*4140*/  IMAD.MOV.U32 R12, RZ, RZ, R7 ;  /* 0x000000ffff0c7224 */ /* 0x000fe200078e0007 */
[----:B------:R-:W-:Y:S01]  /*4150*/  UMOV UR5, UR38 ;  /* 0x0000002600057c82 */ /* 0x000fe20008000000 */
[----:B------:R-:W-:Y:S01]  /*4160*/  IMAD.MOV.U32 R6, RZ, RZ, 0x3f800000 ;  /* 0x3f800000ff067424 */ /* 0x000fe200078e00ff */
[----:B------:R-:W-:-:S06]  /*4170*/  ULDC UR6, c[0x0][0x9d8] ;  /* 0x0002760000067ab9 */ /* 0x000fcc0000000800 */
.L_x_147:
[----:B------:R-:W-:-:S04]  /*4180*/  UIADD3 UR7, UR5, 0x1, URZ ;  /* 0x0000000105077890 */ /* 0x000fc8000fffe03f */
[----:B------:R-:W-:-:S04]  /*4190*/  UISETP.NE.AND UP0, UPT, UR7, 0x2, UPT ;  /* 0x000000020700788c */ /* 0x000fc8000bf05270 */
[----:B------:R-:W-:Y:S02]  /*41a0*/  USEL UR39, URZ, 0x1, UP0 ;  /* 0x000000013f277887 */ /* 0x000fe40008000000 */
[----:B------:R-:W-:Y:S02]  /*41b0*/  USEL UR38, UR7, URZ, UP0 ;  /* 0x0000003f07267287 */ /* 0x000fe40008000000 */
[----:B------:R-:W-:Y:S01]  /*41c0*/  ULOP3.LUT UR39, UR4, UR39, URZ, 0x3c, !UPT ;  /* 0x0000002704277292 */ /* 0x000fe2000f8e3c3f */
[----:B------:R-:W-:Y:S11]  /*41d0*/  @!P0 BRA `(.L_x_137) ;  /* 0x0000000000048947 */ /* 0x000ff60003800000 */
[----:B------:R-:W-:Y:S01]  /*41e0*/  BPT.TRAP 0x1 ;  /* 0x000000040000795c */ /* 0x000fe20000300000 */
.L_x_137:
[----:B------:R-:W-:Y:S01]  /*41f0*/  ULEA UR7, UR38, UR60, 0x3 ;  /* 0x0000003c26077291 */ /* 0x000fe2000f8e183f */
[----:B------:R-:W-:-:S05]  /*4200*/  IMAD.U32 R7, RZ, RZ, UR39 ;  /* 0x00000027ff077e24 */ /* 0x000fca000f8e00ff */
[----:B------:R-:W-:-:S04]  /*4210*/  SHF.L.U32 R7, R7, 0x1f, RZ ;  /* 0x0000001f07077819 */ /* 0x000fc800000006ff */
[----:B------:R1:W2:Y:S01]  /*4220*/  SYNCS.PHASECHK.TRANS64.TRYWAIT P1, [UR7+0x34830], R7 ;  /* 0x03483007ff0075a7 */ /* 0x0002a20008020147 */
[----:B------:R-:W-:Y:S05]  /*4230*/  @!P0 BRA `(.L_x_138) ;  /* 0x0000000000048947 */ /* 0x000fea0003800000 */
[----:B------:R-:W-:Y:S01]  /*4240*/  BPT.TRAP 0x1 ;  /* 0x000000040000795c */ /* 0x000fe20000300000 */
.L_x_138:
[----:B--2---:R-:W-:Y:S05]  /*4250*/  @P1 BRA `(.L_x_139) ;  /* 0x0000000000081947 */ /* 0x004fea0003800000 */
[----:B------:R-:W2:Y:S02]  /*4260*/  SYNCS.PHASECHK.TRANS64.TRYWAIT P1, [UR7+0x34830], R7 ;  /* 0x03483007ff0075a7 */ /* 0x000ea40008020147 */
[----:B--2---:R-:W-:Y:S05]  /*4270*/  @!P1 BRA `(.L_x_140) ;  /* 0x0000007400809947 */ /* 0x004fea0003800000 */
.L_x_139:
        /* <DEDUP_REMOVED lines=139> */
.L_x_141:
[----:B------:R-:W-:Y:S01]  /*4b30*/  ULEA UR10, UR5, UR60, 0x3 ;  /* 0x0000003c050a7291 */ /* 0x000fe2000f8e183f */
[----:B------:R-:W-:-:S05]  /*4b40*/  IMAD.U32 R6, RZ, RZ, UR4 ;  /* 0x00000004ff067e24 */ /* 0x000fca000f8e00ff */
[----:B------:R-:W-:-:S04]  /*4b50*/  SHF.L.U32 R6, R6, 0x1f, RZ ;  /* 0x0000001f06067819 */ /* 0x000fc800000006ff */
[----:B------:R3:W4:Y:S01]  /*4b60*/  SYNCS.PHASECHK.TRANS64.TRYWAIT P1, [UR10+0x34850], R6 ;  /* 0x03485006ff0075a7 */ /* 0x000722000802014a */
[----:B------:R-:W-:Y:S05]  /*4b70*/  @!P0 BRA `(.L_x_142) ;  /* 0x0000000000048947 */ /* 0x000fea0003800000 */
[----:B------:R-:W-:Y:S01]  /*4b80*/  BPT.TRAP 0x1 ;  /* 0x000000040000795c */ /* 0x000fe20000300000 */
.L_x_142:
[----:B----4-:R-:W-:Y:S05]  /*4b90*/  @P1 BRA `(.L_x_143) ;  /* 0x0000000000081947 */ /* 0x010fea0003800000 */
[----:B------:R-:W4:Y:S02]  /*4ba0*/  SYNCS.PHASECHK.TRANS64.TRYWAIT P1, [UR10+0x34850], R6 ;  /* 0x03485006ff0075a7 */ /* 0x000f24000802014a */
[----:B----4-:R-:W-:Y:S05]  /*4bb0*/  @!P1 BRA `(.L_x_144) ;  /* 0x0000006c00489947 */ /* 0x010fea0003800000 */
.L_x_143:
[----:B------:R-:W-:Y:S01]  /*4bc0*/  UIADD3 UR4, UR60, 0x400, URZ ;  /* 0x000004003c047890 */ /* 0x000fe2000fffe03f */
[----:B------:R-:W-:Y:S01]  /*4bd0*/  WARPGROUP.ARRIVE ;  /* 0x00000000000079c5 */ /* 0x000fe20000000000 */
[----:B------:R-:W-:Y:S02]  /*4be0*/  UMOV UR15, 0x40000040 ;  /* 0x40000040000f7882 */ /* 0x000fe40000000000 */
[----:B------:R-:W-:-:S04]  /*4bf0*/  USHF.R.U32.HI UR4, URZ, 0x4, UR4 ;  /* 0x000000043f047899 */ /* 0x000fc80008011604 */
[----:B------:R-:W-:-:S04]  /*4c00*/  ULOP3.LUT UR4, UR4, 0x3fff, URZ, 0xc0, !UPT ;  /* 0x00003fff04047892 */ /* 0x000fc8000f8ec03f */
[----:B------:R-:W-:-:S04]  /*4c10*/  ULOP3.LUT UR4, UR4, 0x4000000, URZ, 0xfc, !UPT ;  /* 0x0400000004047892 */ /* 0x000fc8000f8efc3f */
[----:B------:R-:W-:-:S07]  /*4c20*/  ULEA UR4, UR5, UR4, 0xb ;  /* 0x0000000405047291 */ /* 0x000fce000f8e583f */
[----:B------:R-:W-:Y:S02]  /*4c30*/  UMOV UR14, UR4 ;  /* 0x00000004000e7c82 */ /* 0x000fe40008000000 */
[----:B------:R-:W-:Y:S01]  /*4c40*/  HGMMA.64x128x16.F32 R88, R180, gdesc[UR12].tnspB, R88, gsb0 ;  /* 0x41e0000cb4587df0 */ /* 0x000fe20008000858 */
[----:B------:R-:W-:Y:S01]  /*4c50*/  UIADD3 UR14, UR4, 0x80, URZ ;  /* 0x00000080040e7890 */ /* 0x000fe2000fffe03f */
[----:B------:R-:W-:Y:S01]  /*4c60*/  UMOV UR15, 0x40000040 ;  /* 0x40000040000f7882 */ /* 0x000fe20000000000 */
[----:B------:R-:W-:Y:S02]  /*4c70*/  WARPGROUP.DEPBAR.LE gsb0, 0x0 ;  /* 0x00008000000079c5 */ /* 0x000fe40000010000 */
[----:B------:R-:W-:-:S07]  /*4c80*/  WARPGROUP.ARRIVE ;  /* 0x00000000000079c5 */ /* 0x000fce0000000000 */
        /* <DEDUP_REMOVED lines=30> */
[----:B------:R-:W-:Y:S03]  /*4e70*/  HGMMA.64x128x16.F32 R88, R164, gdesc[UR12].tnspB, R88, gsb0 ;  /* 0x41e0000ca4587df0 */ /* 0x000fe60008000858 */
[----:B------:R-:W-:Y:S02]  /*4e80*/  WARPGROUP.DEPBAR.LE gsb0, 0x0 ;  /* 0x00008000000079c5 */ /* 0x000fe40000010000 */
[----:B------:R-:W-:Y:S05]  /*4e90*/  @!P0 BRA `(.L_x_145) ;  /* 0x0000000000048947 */ /* 0x000fea0003800000 */
[----:B------:R-:W-:Y:S01]  /*4ea0*/  BPT.TRAP 0x1 ;  /* 0x000000040000795c */ /* 0x000fe20000300000 */
.L_x_145:
        /* <DEDUP_REMOVED lines=14> */
[----:B------:R-:W4:Y:S01]  /*4f90*/  MUFU.TANH R155, R155 ;  /* 0x0000009b009b7308 */ /* 0x000f220000002400 */
        /* <DEDUP_REMOVED lines=8> */
[----:B-1-3--:R-:W-:Y:S01]  /*5020*/  FMNMX.FTZ R6, R153, R12, !PT ;  /* 0x0000000c99067209 */ /* 0x00afe20007810000 */
[----:B------:R-:W-:Y:S01]  /*5030*/  FMUL.FTZ R35, R43, UR6 ;  /* 0x000000062b237c20 */ /* 0x000fe20008410000 */
[----:B------:R-:W-:Y:S01]  /*5040*/  FMUL.FTZ R175, R45, UR6 ;  /* 0x000000062daf7c20 */ /* 0x000fe20008410000 */
[----:B------:R-:W-:Y:S01]  /*5050*/  FMUL.FTZ R37, R46, UR6 ;  /* 0x000000062e257c20 */ /* 0x000fe20008410000 */
[----:B------:R-:W-:Y:S01]  /*5060*/  FMUL.FTZ R177, R48, UR6 ;  /* 0x0000000630b17c20 */ /* 0x000fe20008410000 */
[----:B------:R-:W-:Y:S01]  /*5070*/  FMUL.FTZ R39, R47, UR6 ;  /* 0x000000062f277c20 */ /* 0x000fe20008410000 */
[----:B------:R-:W-:Y:S01]  /*5080*/  FMUL.FTZ R179, R49, UR6 ;  /* 0x0000000631b37c20 */ /* 0x000fe20008410000 */
[----:B------:R-:W1:Y:S01]  /*5090*/  MUFU.TANH R157, R157 ;  /* 0x0000009d009d7308 */ /* 0x000e620000002400 */
[----:B----4-:R-:W-:Y:S01]  /*50a0*/  FMNMX.FTZ R6, R155, R6, !PT ;  /* 0x000000069b067209 */ /* 0x010fe20007810000 */
[----:B------:R-:W-:Y:S01]  /*50b0*/  FMUL.FTZ R41, R50, UR6 ;  /* 0x0000000632297c20 */ /* 0x000fe20008410000 */
[----:B------:R-:W-:Y:S01]  /*50c0*/  FMUL.FTZ R181, R52, UR6 ;  /* 0x0000000634b57c20 */ /* 0x000fe20008410000 */
[----:B------:R-:W-:Y:S01]  /*50d0*/  FMUL.FTZ R43, R51, UR6 ;  /* 0x00000006332b7c20 */ /* 0x000fe20008410000 */
[----:B------:R-:W-:Y:S01]  /*50e0*/  FMUL.FTZ R183, R53, UR6 ;  /* 0x0000000635b77c20 */ /* 0x000fe20008410000 */
[----:B------:R-:W-:Y:S01]  /*50f0*/  FMUL.FTZ R45, R54, UR6 ;  /* 0x00000006362d7c20 */ /* 0x000fe20008410000 */
[----:B------:R-:W-:Y:S01]  /*5100*/  FMUL.FTZ R193, R56, UR6 ;  /* 0x0000000638c17c20 */ /* 0x000fe20008410000 */
[----:B------:R-:W3:Y:S01]  /*5110*/  MUFU.TANH R13, R13 ;  /* 0x0000000d000d7308 */ /* 0x000ee20000002400 */
[----:B--2---:R-:W-:Y:S01]  /*5120*/  FMNMX.FTZ R8, R11, R14, !PT ;  /* 0x0000000e0b087209 */ /* 0x004fe20007810000 */
[----:B------:R-:W-:Y:S01]  /*5130*/  FMUL.FTZ R47, R55, UR6 ;  /* 0x00000006372f7c20 */ /* 0x000fe20008410000 */
[----:B------:R-:W-:Y:S01]  /*5140*/  FMUL.FTZ R195, R57, UR6 ;  /* 0x0000000639c37c20 */ /* 0x000fe20008410000 */
[----:B------:R-:W-:Y:S01]  /*5150*/  FMUL.FTZ R49, R58, UR6 ;  /* 0x000000063a317c20 */ /* 0x000fe20008410000 */
[----:B------:R-:W-:Y:S01]  /*5160*/  FMUL.FTZ R197, R60, UR6 ;  /* 0x000000063cc57c20 */ /* 0x000fe20008410000 */
[----:B------:R-:W-:Y:S01]  /*5170*/  FMUL.FTZ R51, R59, UR6 ;  /* 0x000000063b337c20 */ /* 0x000fe20008410000 */
[----:B------:R-:W-:Y:S01]  /*5180*/  FMUL.FTZ R199, R61, UR6 ;  /* 0x000000063dc77c20 */ /* 0x000fe20008410000 */
[----:B------:R-:W2:Y:S01]  /*5190*/  MUFU.TANH R159, R159 ;  /* 0x0000009f009f7308 */ /* 0x000ea20000002400 */
[----:B-1----:R-:W-:Y:S01]  /*51a0*/  FMNMX.FTZ R6, R157, R6, !PT ;  /* 0x000000069d067209 */ /* 0x002fe20007810000 */
[----:B------:R-:W-:Y:S01]  /*51b0*/  FMUL.FTZ R53, R62, UR6 ;  /* 0x000000063e357c20 */ /* 0x000fe20008410000 */
[----:B------:R-:W-:Y:S01]  /*51c0*/  FMUL.FTZ R201, R64, UR6 ;  /* 0x0000000640c97c20 */ /* 0x000fe20008410000 */
[----:B------:R-:W-:Y:S01]  /*51d0*/  FMUL.FTZ R55, R63, UR6 ;  /* 0x000000063f377c20 */ /* 0x000fe20008410000 */
[----:B------:R-:W-:Y:S01]  /*51e0*/  FMUL.FTZ R203, R65, UR6 ;  /* 0x0000000641cb7c20 */ /* 0x000fe20008410000 */
[----:B------:R-:W-:Y:S01]  /*51f0*/  FMUL.FTZ R57, R66, UR6 ;  /* 0x0000000642397c20 */ /* 0x000fe20008410000 */
[----:B------:R-:W-:Y:S01]  /*5200*/  FMUL.FTZ R205, R68, UR6 ;  /* 0x0000000644cd7c20 */ /* 0x000fe20008410000 */
[----:B------:R-:W1:Y:S01]  /*5210*/  MUFU.TANH R15, R15 ;  /* 0x0000000f000f7308 */ /* 0x000e620000002400 */
[----:B---3--:R-:W-:Y:S01]  /*5220*/  FMNMX.FTZ R8, R13, R8, !PT ;  /* 0x000000080d087209 */ /* 0x008fe20007810000 */
        /* <DEDUP_REMOVED lines=26> */
[----:B------:R-:W-:-:S04]  /*53d0*/  ISETP.NE.AND P1, PT, R18, RZ, PT ;  /* 0x000000ff1200720c */ /* 0x000fc80003f25270 */
        /* <DEDUP_REMOVED lines=107> */
[----:B---3--:R-:W-:-:S05]  /*5a90*/  FMNMX.FTZ R6, R217, R6, !PT ;  /* 0x00000006d9067209 */ /* 0x008fca0007810000 */
[----:B------:R-:W3:Y:S01]  /*5aa0*/  SHFL.BFLY PT, R7, R6, 0x2, 0x1f ;  /* 0x0c401f0006077f89 */ /* 0x000ee200000e0000 */
[----:B--2---:R-:W-:-:S04]  /*5ab0*/  FMNMX.FTZ R8, R83, R8, !PT ;  /* 0x0000000853087209 */ /* 0x004fc80007810000 */
[----:B-1----:R-:W-:Y:S02]  /*5ac0*/  FMNMX.FTZ R10, R85, R8, !PT ;  /* 0x00000008550a7209 */ /* 0x002fe40007810000 */
[----:B------:R-:W1:Y:S03]  /*5ad0*/  LDC R8, c[0x0][0x988] ;  /* 0x00026200ff087b82 */ /* 0x000e660000000800 */
[----:B------:R-:W2:Y:S01]  /*5ae0*/  SHFL.BFLY PT, R9, R10, 0x2, 0x1f ;  /* 0x0c401f000a097f89 */ /* 0x000ea200000e0000 */
[----:B---3--:R-:W-:-:S05]  /*5af0*/  FMNMX.FTZ R20, R6, R7, !PT ;  /* 0x0000000706147209 */ /* 0x008fca0007810000 */
[----:B------:R-:W3:Y:S01]  /*5b00*/  SHFL.BFLY PT, R7, R20, 0x1, 0x1f ;  /* 0x0c201f0014077f89 */ /* 0x000ee200000e0000 */
[----:B--2---:R-:W-:-:S05]  /*5b10*/  FMNMX.FTZ R24, R10, R9, !PT ;  /* 0x000000090a187209 */ /* 0x004fca0007810000 */
[----:B------:R-:W2:Y:S01]  /*5b20*/  SHFL.BFLY PT, R9, R24, 0x1, 0x1f ;  /* 0x0c201f0018097f89 */ /* 0x000ea200000e0000 */
[----:B---3--:R-:W-:-:S05]  /*5b30*/  FMNMX.FTZ R7, R20, R7, !PT ;  /* 0x0000000714077209 */ /* 0x008fca0007810000 */
[----:B------:R-:W-:-:S04]  /*5b40*/  FADD.FTZ R87, -R7, R12 ;  /* 0x0000000c07577221 */ /* 0x000fc80000010100 */
[----:B-1----:R-:W-:-:S04]  /*5b50*/  FMUL.FTZ R12, R87, R8 ;  /* 0x00000008570c7220 */ /* 0x002fc80000410000 */
[----:B------:R1:W-:Y:S01]  /*5b60*/  MUFU.EX2 R10, R12 ;  /* 0x0000000c000a7308 */ /* 0x0003e20000000800 */
[----:B--2---:R-:W-:-:S05]  /*5b70*/  FMNMX.FTZ R9, R24, R9, !PT ;  /* 0x0000000918097209 */ /* 0x004fca0007810000 */
[----:B------:R-:W-:Y:S01]  /*5b80*/  FADD.FTZ R87, -R9, R14 ;  /* 0x0000000e09577221 */ /* 0x000fe20000010100 */
[-C--:B------:R-:W-:Y:S01]  /*5b90*/  FMUL.FTZ R14, R7, R8.reuse ;  /* 0x00000008070e7220 */ /* 0x080fe20000410000 */
[-C--:B-1----:R-:W-:Y:S02]  /*5ba0*/  FMUL.FTZ R12, R9, R8.reuse ;  /* 0x00000008090c7220 */ /* 0x082fe40000410000 */
[-C--:B------:R-:W-:Y:S01]  /*5bb0*/  FMUL.FTZ R6, R87, R8.reuse ;  /* 0x0000000857067220 */ /* 0x080fe20000410000 */
[-CC-:B------:R-:W-:Y:S01]  /*5bc0*/  FFMA.FTZ R87, R153, R8.reuse, -R14.reuse ;  /* 0x0000000899577223 */ /* 0x180fe2000001080e */
[-CC-:B------:R-:W-:Y:S01]  /*5bd0*/  FFMA.FTZ R170, R181, R8.reuse, -R14.reuse ;  /* 0x00000008b5aa7223 */ /* 0x180fe2000001080e */
[-C--:B------:R-:W-:Y:S01]  /*5be0*/  FFMA.FTZ R182, R157, R8.reuse, -R14 ;  /* 0x000000089db67223 */ /* 0x080fe2000001080e */
[-C--:B------:R-:W-:Y:S01]  /*5bf0*/  FFMA.FTZ R181, R11, R8.reuse, -R12 ;  /* 0x000000080bb57223 */ /* 0x080fe2000001080c */
[-CC-:B------:R-:W-:Y:S01]  /*5c00*/  FFMA.FTZ R180, R155, R8.reuse, -R14.reuse ;  /* 0x000000089bb47223 */ /* 0x180fe2000001080e */
        /* <DEDUP_REMOVED lines=27> */
[-C--:B------:R-:W-:Y:S01]  /*5dc0*/  FFMA.FTZ R199, R217, R8.reuse, -R14 ;  /* 0x00000008d9c77223 */ /* 0x080fe2000001080e */
[-CC-:B------:R-:W-:Y:S01]  /*5dd0*/  FFMA.FTZ R14, R13, R8.reuse, -R12.reuse ;  /* 0x000000080d0e7223 */ /* 0x180fe2000001080c */
[----:B------:R-:W1:Y:S01]  /*5de0*/  MUFU.EX2 R87, R87 ;  /* 0x0000005700577308 */ /* 0x000e620000000800 */
        /* <DEDUP_REMOVED lines=16> */
[----:B-1----:R-:W-:Y:S01]  /*5ef0*/  FFMA.FTZ R3, R10, R3, R87 ;  /* 0x000000030a037223 */ /* 0x002fe20000010057 */
[-CC-:B------:R-:W-:Y:S01]  /*5f00*/  FFMA.FTZ R11, R49, R8.reuse, -R12.reuse ;  /* 0x00000008310b7223 */ /* 0x180fe2000001080c */
[-CC-:B------:R-:W-:Y:S01]  /*5f10*/  FFMA.FTZ R36, R51, R8.reuse, -R12.reuse ;  /* 0x0000000833247223 */ /* 0x180fe2000001080c */
[-CC-:B------:R-:W-:Y:S01]  /*5f20*/  FFMA.FTZ R13, R53, R8.reuse, -R12.reuse ;  /* 0x00000008350d7223 */ /* 0x180fe2000001080c */
[-CC-:B------:R-:W-:Y:S01]  /*5f30*/  FFMA.FTZ R38, R55, R8.reuse, -R12.reuse ;  /* 0x0000000837267223 */ /* 0x180fe2000001080c */
[-CC-:B------:R-:W-:Y:S01]  /*5f40*/  FFMA.FTZ R67, R67, R8.reuse, -R12.reuse ;  /* 0x0000000843437223 */ /* 0x180fe2000001080c */
[-CC-:B------:R-:W-:Y:S01]  /*5f50*/  FFMA.FTZ R71, R71, R8.reuse, -R12.reuse ;  /* 0x0000000847477223 */ /* 0x180fe2000001080c */
[----:B------:R-:W1:Y:S01]  /*5f60*/  MUFU.EX2 R180, R180 ;  /* 0x000000b400b47308 */ /* 0x000e620000000800 */
[-CC-:B------:R-:W-:Y:S01]  /*5f70*/  FFMA.FTZ R75, R75, R8.reuse, -R12.reuse ;  /* 0x000000084b4b7223 */ /* 0x180fe2000001080c */
[-CC-:B------:R-:W-:Y:S01]  /*5f80*/  FFMA.FTZ R77, R77, R8.reuse, -R12.reuse ;  /* 0x000000084d4d7223 */ /* 0x180fe2000001080c */
[-CC-:B------:R-:W-:Y:S01]  /*5f90*/  FFMA.FTZ R79, R79, R8.reuse, -R12.reuse ;  /* 0x000000084f4f7223 */ /* 0x180fe2000001080c */
[----:B------:R-:W-:-:S04]  /*5fa0*/  FFMA.FTZ R83, R83, R8, -R12 ;  /* 0x0000000853537223 */ /* 0x000fc8000001080c */
[----:B------:R-:W3:Y:S01]  /*5fb0*/  MUFU.EX2 R14, R14 ;  /* 0x0000000e000e7308 */ /* 0x000ee20000000800 */
[----:B--2---:R-:W-:-:S07]  /*5fc0*/  FFMA.FTZ R15, R6, R0, R181 ;  /* 0x00000000060f7223 */ /* 0x004fce00000100b5 */
[----:B------:R-:W2:Y:S01]  /*5fd0*/  MUFU.EX2 R182, R182 ;  /* 0x000000b600b67308 */ /* 0x000ea20000000800 */
[----:B-1----:R-:W-:-:S07]  /*5fe0*/  FADD.FTZ R3, R180, R3 ;  /* 0x00000003b4037221 */ /* 0x002fce0000010000 */
[----:B------:R-:W1:Y:S01]  /*5ff0*/  MUFU.EX2 R183, R183 ;  /* 0x000000b700b77308 */ /* 0x000e620000000800 */
[----:B---3--:R-:W-:Y:S01]  /*6000*/  FADD.FTZ R0, R14, R15 ;  /* 0x0000000f0e007221 */ /* 0x008fe20000010000 */
[----:B------:R-:W-:-:S06]  /*6010*/  FFMA.FTZ R15, R57, R8, -R12 ;  /* 0x00000008390f7223 */ /* 0x000fcc000001080c */
[----:B------:R-:W3:Y:S01]  /*6020*/  MUFU.EX2 R153, R153 ;  /* 0x0000009900997308 */ /* 0x000ee20000000800 */
[----:B--2---:R-:W-:-:S07]  /*6030*/  FADD.FTZ R40, R182, R3 ;  /* 0x00000003b6287221 */ /* 0x004fce0000010000 */
[----:B------:R-:W2:Y:S01]  /*6040*/  MUFU.EX2 R20, R20 ;  /* 0x0000001400147308 */ /* 0x000ea20000000800 */
[----:B-1----:R-:W-:-:S07]  /*6050*/  FADD.FTZ R3, R183, R0 ;  /* 0x00000000b7037221 */ /* 0x002fce0000010000 */
[----:B------:R-:W1:Y:S01]  /*6060*/  MUFU.EX2 R176, R176 ;  /* 0x000000b000b07308 */ /* 0x000e620000000800 */
[----:B---3--:R-:W-:-:S07]  /*6070*/  FADD.FTZ R21, R153, R40 ;  /* 0x0000002899157221 */ /* 0x008fce0000010000 */
[----:B------:R-:W3:Y:S01]  /*6080*/  MUFU.EX2 R177, R177 ;  /* 0x000000b100b17308 */ /* 0x000ee20000000800 */
[----:B--2---:R-:W-:-:S07]  /*6090*/  FADD.FTZ R0, R20, R3 ;  /* 0x0000000314007221 */ /* 0x004fce0000010000 */
[----:B------:R-:W2:Y:S01]  /*60a0*/  MUFU.EX2 R155, R155 ;  /* 0x0000009b009b7308 */ /* 0x000ea20000000800 */
[----:B-1----:R-:W-:-:S07]  /*60b0*/  FADD.FTZ R40, R176, R21 ;  /* 0x00000015b0287221 */ /* 0x002fce0000010000 */
[----:B------:R-:W1:Y:S01]  /*60c0*/  MUFU.EX2 R24, R24 ;  /* 0x0000001800187308 */ /* 0x000e620000000800 */
[----:B---3--:R-:W-:-:S07]  /*60d0*/  FADD.FTZ R3, R177, R0 ;  /* 0x00000000b1037221 */ /* 0x008fce0000010000 */
[----:B------:R-:W3:Y:S01]  /*60e0*/  MUFU.EX2 R178, R178 ;  /* 0x000000b200b27308 */ /* 0x000ee20000000800 */
[----:B--2---:R-:W-:Y:S01]  /*60f0*/  FADD.FTZ R21, R155, R40 ;  /* 0x000000289b157221 */ /* 0x004fe20000010000 */
[----:B------:R-:W-:-:S06]  /*6100*/  FFMA.FTZ R40, R59, R8, -R12 ;  /* 0x000000083b287223 */ /* 0x000fcc000001080c */
        /* <DEDUP_REMOVED lines=21> */
[----:B-1----:R-:W-:Y:S01]  /*6260*/  FADD.FTZ R44, R174, R25 ;  /* 0x00000019ae2c7221 */ /* 0x002fe20000010000 */
[-CC-:B------:R-:W-:Y:S01]  /*6270*/  FFMA.FTZ R25, R65, R8.reuse, -R12.reuse ;  /* 0x0000000841197223 */ /* 0x180fe2000001080c */
[----:B------:R-:W-:-:S05]  /*6280*/  FFMA.FTZ R12, R85, R8, -R12 ;  /* 0x00000008550c7223 */ /* 0x000fca000001080c */
        /* <DEDUP_REMOVED lines=53> */
[----:B-1----:R-:W-:Y:S01]  /*65e0*/  FADD.FTZ R0, R42, R3 ;  /* 0x000000032a007221 */ /* 0x002fe20000010000 */
[----:B------:R-:W-:-:S04]  /*65f0*/  IMAD.U32 R3, RZ, RZ, UR7 ;  /* 0x00000007ff037e24 */ /* 0x000fc8000f8e00ff */
[----:B------:R-:W-:Y:S02]  /*6600*/  @P1 VIADD R3, R3, 0x34840 ;  /* 0x0003484003031836 */ /* 0x000fe40000000000 */
[----:B------:R-:W1:Y:S01]  /*6610*/  MUFU.EX2 R73, R73 ;  /* 0x0000004900497308 */ /* 0x000e620000000800 */
[----:B---3--:R-:W-:Y:S02]  /*6620*/  FADD.FTZ R44, R160, R27 ;  /* 0x0000001ba02c7221 */ /* 0x008fe40000010000 */
[----:B------:R-:W-:-:S04]  /*6630*/  @P1 PRMT R3, R22, 0x654, R3 ;  /* 0x0000065416031816 */ /* 0x000fc80000000003 */
[----:B------:R3:W-:Y:S01]  /*6640*/  @P1 SYNCS.ARRIVE.TRANS64.RED.A1T0 RZ, [R3+URZ], RZ ;  /* 0x000000ff03ff19a7 */ /* 0x0007e2000810043f */
[----:B------:R-:W4:Y:S01]  /*6650*/  MUFU.EX2 R67, R67 ;  /* 0x0000004300437308 */ /* 0x000f220000000800 */
[----:B--2---:R-:W-:-:S07]  /*6660*/  FADD.FTZ R0, R25, R0 ;  /* 0x0000000019007221 */ /* 0x004fce0000010000 */
[----:B------:R-:W2:Y:S01]  /*6670*/  MUFU.EX2 R162, R162 ;  /* 0x000000a200a27308 */ /* 0x000ea20000000800 */
[----:B-1----:R-:W-:-:S07]  /*6680*/  FADD.FTZ R27, R73, R44 ;  /* 0x0000002c491b7221 */ /* 0x002fce0000010000 */
[----:B------:R-:W1:Y:S01]  /*6690*/  MUFU.EX2 R71, R71 ;  /* 0x0000004700477308 */ /* 0x000e620000000800 */
[----:B----4-:R-:W-:-:S07]  /*66a0*/  FADD.FTZ R0, R67, R0 ;  /* 0x0000000043007221 */ /* 0x010fce0000010000 */
        /* <DEDUP_REMOVED lines=20> */
[----:B-1----:R-:W-:-:S03]  /*67f0*/  FADD.FTZ R3, R199, R44 ;  /* 0x0000002cc7037221 */ /* 0x002fc60000010000 */
[----:B---3--:R-:W-:Y:S01]  /*6800*/  FADD.FTZ R0, R27, R0 ;  /* 0x000000001b007221 */ /* 0x008fe20000010000 */
[----:B------:R-:W-:Y:S06]  /*6810*/  @!P0 BRA `(.L_x_146) ;  /* 0x0000000000048947 */ /* 0x000fec0003800000 */
[----:B------:R-:W-:Y:S01]  /*6820*/  BPT.TRAP 0x1 ;  /* 0x000000040000795c */ /* 0x000fe20000300000 */
.L_x_146:
[----:B------:R-:W-:Y:S01]  /*6830*/  ISETP.NE.AND P1, PT, R2, RZ, PT ;  /* 0x000000ff0200720c */ /* 0x000fe20003f25270 */
[----:B------:R-:W-:Y:S01]  /*6840*/  UMOV UR4, UR39 ;  /* 0x0000002700047c82 */ /* 0x000fe20008000000 */
[----:B------:R-:W-:Y:S01]  /*6850*/  MOV R12, UR10 ;  /* 0x0000000a000c7c02 */ /* 0x000fe20008000f00 */
[----:B------:R-:W-:Y:S01]  /*6860*/  UMOV UR5, UR38 ;  /* 0x0000002600057c82 */ /* 0x000fe20008000000 */
[----:B------:R-:W-:Y:S01]  /*6870*/  F2FP.F16.F32.PACK_AB R181, R14, R181 ;  /* 0x000000b50eb5723e */ /* 0x000fe200000000ff */
[----:B------:R-:W-:Y:S01]  /*6880*/  IMAD.MOV.U32 R14, RZ, RZ, R9 ;  /* 0x000000ffff0e7224 */ /* 0x000fe200078e0009 */
[----:B------:R-:W-:Y:S02]  /*6890*/  F2FP.F16.F32.PACK_AB R182, R153, R182 ;  /* 0x000000b699b6723e */ /* 0x000fe400000000ff */
[----:B------:R-:W-:Y:S02]  /*68a0*/  F2FP.F16.F32.PACK_AB R176, R155, R176 ;  /* 0x000000b09bb0723e */ /* 0x000fe400000000ff */
[----:B------:R-:W-:-:S02]  /*68b0*/  F2FP.F16.F32.PACK_AB R178, R157, R178 ;  /* 0x000000b29db2723e */ /* 0x000fc400000000ff */
[----:B------:R-:W-:Y:S01]  /*68c0*/  F2FP.F16.F32.PACK_AB R172, R159, R172 ;  /* 0x000000ac9fac723e */ /* 0x000fe200000000ff */
[----:B------:R-:W-:Y:S01]  /*68d0*/  @P1 VIADD R12, R12, 0x34860 ;  /* 0x000348600c0c1836 */ /* 0x000fe20000000000 */
[----:B------:R-:W-:Y:S02]  /*68e0*/  F2FP.F16.F32.PACK_AB R174, R161, R174 ;  /* 0x000000aea1ae723e */ /* 0x000fe400000000ff */
[----:B------:R-:W-:Y:S02]  /*68f0*/  F2FP.F16.F32.PACK_AB R168, R163, R168 ;  /* 0x000000a8a3a8723e */ /* 0x000fe400000000ff */
[----:B------:R-:W-:Y:S02]  /*6900*/  @P1 PRMT R12, R19, 0x654, R12 ;  /* 0x00000654130c1816 */ /* 0x000fe4000000000c */
[----:B------:R-:W-:Y:S02]  /*6910*/  F2FP.F16.F32.PACK_AB R170, R165, R170 ;  /* 0x000000aaa5aa723e */ /* 0x000fe400000000ff */
[----:B------:R1:W-:Y:S01]  /*6920*/  @P1 SYNCS.ARRIVE.TRANS64.RED.A1T0 RZ, [R12+URZ], RZ ;  /* 0x000000ff0cff19a7 */ /* 0x0003e2000810043f */
[C---:B------:R-:W-:Y:S01]  /*6930*/  ISETP.GT.AND P1, PT, R192.reuse, RZ, PT ;  /* 0x000000ffc000720c */ /* 0x040fe20003f24270 */
[----:B------:R-:W-:Y:S01]  /*6940*/  VIADD R192, R192, 0xffffffff ;  /* 0xffffffffc0c07836 */ /* 0x000fe20000000000 */
[----:B------:R-:W-:-:S02]  /*6950*/  F2FP.F16.F32.PACK_AB R152, R167, R152 ;  /* 0x00000098a798723e */ /* 0x000fc400000000ff */
[----:B------:R-:W-:Y:S02]  /*6960*/  F2FP.F16.F32.PACK_AB R180, R180, R87 ;  /* 0x00000057b4b4723e */ /* 0x000fe400000000ff */
[----:B------:R-:W-:Y:S01]  /*6970*/  F2FP.F16.F32.PACK_AB R183, R20, R183 ;  /* 0x000000b714b7723e */ /* 0x000fe200000000ff */
[----:B-1----:R-:W-:Y:S01]  /*6980*/  IMAD.MOV.U32 R12, RZ, RZ, R7 ;  /* 0x000000ffff0c7224 */ /* 0x002fe200078e0007 */
[----:B------:R-:W-:Y:S02]  /*6990*/  F2FP.F16.F32.PACK_AB R177, R24, R177 ;  /* 0x000000b118b1723e */ /* 0x000fe400000000ff */
[----:B------:R-:W-:Y:S02]  /*69a0*/  F2FP.F16.F32.PACK_AB R179, R26, R179 ;  /* 0x000000b31ab3723e */ /* 0x000fe400000000ff */
[----:B------:R-:W-:Y:S02]  /*69b0*/  F2FP.F16.F32.PACK_AB R173, R28, R173 ;  /* 0x000000ad1cad723e */ /* 0x000fe400000000ff */
[----:B------:R-:W-:-:S02]  /*69c0*/  F2FP.F16.F32.PACK_AB R175, R30, R175 ;  /* 0x000000af1eaf723e */ /* 0x000fc400000000ff */
[----:B------:R-:W-:Y:S02]  /*69d0*/  F2FP.F16.F32.PACK_AB R169, R32, R169 ;  /* 0x000000a920a9723e */ /* 0x000fe400000000ff */
[----:B------:R-:W-:Y:S02]  /*69e0*/  F2FP.F16.F32.PACK_AB R171, R34, R171 ;  /* 0x000000ab22ab723e */ /* 0x000fe400000000ff */
        /* <DEDUP_REMOVED lines=14> */
[----:B------:R-:W-:Y:S01]  /*6ad0*/  F2FP.F16.F32.PACK_AB R167, R27, R83 ;  /* 0x000000531ba7723e */ /* 0x000fe200000000ff */
[----:B------:R-:W-:Y:S06]  /*6ae0*/  @P1 BRA `(.L_x_147) ;  /* 0xffffffd400a41947 */ /* 0x000fec000383ffff */
.L_x_136:
        /* <DEDUP_REMOVED lines=67> */
.L_x_148:
[----:B------:R-:W-:Y:S01]  /*6f20*/  ULEA UR5, UR38, UR60, 0x3 ;  /* 0x0000003c26057291 */ /* 0x000fe2000f8e183f */
[----:B------:R-:W-:-:S04]  /*6f30*/  MOV R4, UR39 ;  /* 0x0000002700047c02 */ /* 0x000fc80008000f00 */
[----:B------:R-:W-:-:S04]  /*6f40*/  SHF.L.U32 R4, R4, 0x1f, RZ ;  /* 0x0000001f04047819 */ /* 0x000fc800000006ff */
[----:B------:R1:W2:Y:S01]  /*6f50*/  SYNCS.PHASECHK.TRANS64.TRYWAIT P1, [UR5+0x34850], R4 ;  /* 0x03485004ff0075a7 */ /* 0x0002a20008020145 */
[----:B------:R-:W-:Y:S05]  /*6f60*/  @!P0 BRA `(.L_x_149) ;  /* 0x0000000000048947 */ /* 0x000fea0003800000 */
[----:B------:R-:W-:Y:S01]  /*6f70*/  BPT.TRAP 0x1 ;  /* 0x000000040000795c */ /* 0x000fe20000300000 */
.L_x_149:
[----:B--2---:R-:W-:Y:S05]  /*6f80*/  @P1 BRA `(.L_x_150) ;  /* 0x0000000000081947 */ /* 0x004fea0003800000 */
[----:B------:R-:W2:Y:S02]  /*6f90*/  SYNCS.PHASECHK.TRANS64.TRYWAIT P1, [UR5+0x34850], R4 ;  /* 0x03485004ff0075a7 */ /* 0x000ea40008020145 */
[----:B--2---:R-:W-:Y:S05]  /*6fa0*/  @!P1 BRA `(.L_x_151) ;  /* 0x0000004800649947 */ /* 0x004fea0003800000 */
.L_x_150:
[----:B------:R-:W-:Y:S01]  /*6fb0*/  UIADD3 UR4, UR60, 0x400, URZ ;  /* 0x000004003c047890 */ /* 0x000fe2000fffe03f */
[----:B------:R-:W-:Y:S01]  /*6fc0*/  WARPGROUP.ARRIVE ;  /* 0x00000000000079c5 */ /* 0x000fe20000000000 */
[----:B------:R-:W-:Y:S01]  /*6fd0*/  UMOV UR7, 0x40000040 ;  /* 0x4000004000077882 */ /* 0x000fe20000000000 */
[----:B-12---:R-:W1:Y:S01]  /*6fe0*/  SHFL.BFLY PT, R4, R3, 0x2, 0x1f ;  /* 0x0c401f0003047f89 */ /* 0x006e6200000e0000 */
[----:B------:R-:W-:Y:S01]  /*6ff0*/  USHF.R.U32.HI UR4, URZ, 0x4, UR4 ;  /* 0x000000043f047899 */ /* 0x000fe20008011604 */
[----:B------:R-:W-:Y:S02]  /*7000*/  IMAD.MOV.U32 R12, RZ, RZ, RZ ;  /* 0x000000ffff0c7224 */ /* 0x000fe400078e00ff */
[----:B------:R-:W2:Y:S01]  /*7010*/  SHFL.BFLY PT, R5, R0, 0x2, 0x1f ;  /* 0x0c401f0000057f89 */ /* 0x000ea200000e0000 */
[----:B------:R-:W-:-:S04]  /*7020*/  ULOP3.LUT UR4, UR4, 0x3fff, URZ, 0xc0, !UPT ;  /* 0x00003fff04047892 */ /* 0x000fc8000f8ec03f */
[----:B------:R-:W-:-:S04]  /*7030*/  ULOP3.LUT UR4, UR4, 0x4000000, URZ, 0xfc, !UPT ;  /* 0x0400000004047892 */ /* 0x000fc8000f8efc3f */
[----:B------:R-:W-:-:S07]  /*7040*/  ULEA UR4, UR38, UR4, 0xb ;  /* 0x0000000426047291 */ /* 0x000fce000f8e583f */
[----:B------:R-:W-:Y:S02]  /*7050*/  UMOV UR6, UR4 ;  /* 0x0000000400067c82 */ /* 0x000fe40008000000 */
[----:B------:R-:W-:Y:S01]  /*7060*/  HGMMA.64x128x16.F32 R24, R180, gdesc[UR4].tnspB, R24, gsb0 ;  /* 0x41e00004b4187df0 */ /* 0x000fe20008000818 */
[----:B------:R-:W-:Y:S01]  /*7070*/  UIADD3 UR6, UR4, 0x80, URZ ;  /* 0x0000008004067890 */ /* 0x000fe2000fffe03f */
[----:B-1----:R-:W-:Y:S01]  /*7080*/  FADD.FTZ R4, R4, R3 ;  /* 0x0000000304047221 */ /* 0x002fe20000010000 */
[----:B------:R-:W-:Y:S01]  /*7090*/  UMOV UR7, 0x40000040 ;  /* 0x4000004000077882 */ /* 0x000fe20000000000 */
[----:B------:R-:W-:Y:S02]  /*70a0*/  IMAD.MOV.U32 R3, RZ, RZ, -0x800000 ;  /* 0xff800000ff037424 */ /* 0x000fe400078e00ff */
[----:B--2---:R-:W-:Y:S01]  /*70b0*/  FADD.FTZ R6, R5, R0 ;  /* 0x0000000005067221 */ /* 0x004fe20000010000 */
[----:B------:R-:W-:Y:S01]  /*70c0*/  IMAD.MOV.U32 R0, RZ, RZ, -0x800000 ;  /* 0xff800000ff007424 */ /* 0x000fe200078e00ff */
[----:B------:R-:W1:Y:S04]  /*70d0*/  SHFL.BFLY PT, R5, R4, 0x1, 0x1f ;  /* 0x0c201f0004057f89 */ /* 0x000e6800000e0000 */
[----:B------:R-:W2:Y:S01]  /*70e0*/  SHFL.BFLY PT, R11, R6, 0x1, 0x1f ;  /* 0x0c201f00060b7f89 */ /* 0x000ea200000e0000 */
[----:B-1----:R-:W-:Y:S01]  /*70f0*/  FADD.FTZ R14, R4, R5 ;  /* 0x00000005040e7221 */ /* 0x002fe20000010000 */
[----:B------:R-:W-:-:S02]  /*7100*/  IMAD.MOV.U32 R5, RZ, RZ, RZ ;  /* 0x000000ffff057224 */ /* 0x000fc400078e00ff */
[----:B--2---:R-:W-:Y:S02]  /*7110*/  FADD.FTZ R15, R6, R11 ;  /* 0x0000000b060f7221 */ /* 0x004fe40000010000 */
[----:B------:R-:W-:-:S03]  /*7120*/  FSETP.NE.FTZ.AND P1, PT, R14, RZ, PT ;  /* 0x000000ff0e00720b */ /* 0x000fc60003f35000 */
[----:B------:R-:W-:-:S10]  /*7130*/  FSETP.NE.FTZ.AND P2, PT, R15, RZ, PT ;  /* 0x000000ff0f00720b */ /* 0x000fd40003f55000 */
[----:B------:R-:W1:Y:S01]  /*7140*/  @P1 MUFU.LG2 R10, R14 ;  /* 0x0000000e000a1308 */ /* 0x000e620000000c00 */
[C---:B------:R-:W-:Y:S02]  /*7150*/  @P1 FMUL.FTZ R4, R8.reuse, 0.69314718246459960938 ;  /* 0x3f31721808041820 */ /* 0x040fe40000410000 */
[----:B------:R-:W-:-:S05]  /*7160*/  @P2 FMUL.FTZ R21, R8, 0.69314718246459960938 ;  /* 0x3f31721808152820 */ /* 0x000fca0000410000 */
[----:B------:R-:W2:Y:S08]  /*7170*/  @P2 MUFU.LG2 R13, R15 ;  /* 0x0000000f000d2308 */ /* 0x000eb00000000c00 */
[----:B------:R3:W4:Y:S01]  /*7180*/  @P1 MUFU.RCP R5, R14 ;  /* 0x0000000e00051308 */ /* 0x0007220000001000 */
[----:B-1----:R-:W-:-:S04]  /*7190*/  @P1 FMUL.FTZ R11, R10, 0.69314718246459960938 ;  /* 0x3f3172180a0b1820 */ /* 0x002fc80000410000 */
[----:B------:R-:W-:-:S03]  /*71a0*/  @P1 FFMA.FTZ R3, R4, R7, R11 ;  /* 0x0000000704031223 */ /* 0x000fc6000001000b */
[----:B------:R3:W1:Y:S01]  /*71b0*/  @P2 MUFU.RCP R12, R15 ;  /* 0x0000000f000c2308 */ /* 0x0006620000001000 */
[----:B--2---:R-:W-:-:S04]  /*71c0*/  @P2 FMUL.FTZ R6, R13, 0.69314718246459960938 ;  /* 0x3f3172180d062820 */ /* 0x004fc80000410000 */
[----:B------:R-:W-:Y:S01]  /*71d0*/  @P2 FFMA.FTZ R0, R21, R9, R6 ;  /* 0x0000000915002223 */ /* 0x000fe20000010006 */
[----:B------:R-:W-:Y:S02]  /*71e0*/  WARPGROUP.DEPBAR.LE gsb0, 0x0 ;  /* 0x00008000000079c5 */ /* 0x000fe40000010000 */
[----:B------:R-:W-:-:S06]  /*71f0*/  WARPGROUP.ARRIVE ;  /* 0x00000000000079c5 */ /* 0x000fcc0000000000 */
        /* <DEDUP_REMOVED lines=31> */
[----:B------:R-:W-:Y:S03]  /*73f0*/  HGMMA.64x128x16.F32 R24, R164, gdesc[UR4].tnspB, R24, gsb0 ;  /* 0x41e00004a4187df0 */ /* 0x000fe60008000818 */
[----:B------:R-:W-:Y:S02]  /*7400*/  WARPGROUP.DEPBAR.LE gsb0, 0x0 ;  /* 0x00008000000079c5 */ /* 0x000fe40000010000 */
[----:B-1-34-:R-:W-:Y:S05]  /*7410*/  @!P0 BRA `(.L_x_152) ;  /* 0x0000000000048947 */ /* 0x01afea0003800000 */
[----:B------:R-:W-:Y:S01]  /*7420*/  BPT.TRAP 0x1 ;  /* 0x000000040000795c */ /* 0x000fe20000300000 */
.L_x_152:
[----:B------:R-:W-:Y:S01]  /*7430*/  ISETP.NE.AND P3, PT, R2, RZ, PT ;  /* 0x000000ff0200720c */ /* 0x000fe20003f65270 */
        /* <DEDUP_REMOVED lines=32> */
[----:B------:R-:W-:Y:S01]  /*7640*/  IADD3 R5, P0, R16, 0x20, RZ ;  /* 0x0000002010057810 */ /* 0x000fe20007f1e0ff */
[-C--:B------:R-:W-:Y:S01]  /*7650*/  FMUL.FTZ R8, R26, R12.reuse ;  /* 0x0000000c1a087220 */ /* 0x080fe20000410000 */
[----:B------:R-:W-:Y:S01]  /*7660*/  MOV R4, UR5 ;  /* 0x0000000500047c02 */ /* 0x000fe20008000f00 */
[-C--:B------:R-:W-:Y:S01]  /*7670*/  FMUL.FTZ R27, R27, R12.reuse ;  /* 0x0000000c1b1b7220 */ /* 0x080fe20000410000 */
[----:B------:R-:W-:Y:S01]  /*7680*/  LOP3.LUT R26, R5, 0x380, RZ, 0xc0, !PT ;  /* 0x00000380051a7812 */ /* 0x000fe200078ec0ff */
[----:B------:R-:W-:Y:S01]  /*7690*/  UIADD3 UR35, -UR36, URZ, URZ ;  /* 0x0000003f24237290 */ /* 0x000fe2000fffe13f */
[----:B------:R-:W-:Y:S01]  /*76a0*/  IADD3 R9, P1, R16, 0x40, RZ ;  /* 0x0000004010097810 */ /* 0x000fe20007f3e0ff */
[----:B------:R-:W-:Y:S01]  /*76b0*/  @P3 VIADD R4, R4, 0x34860 ;  /* 0x0003486004043836 */ /* 0x000fe20000000000 */
[----:B------:R-:W-:Y:S01]  /*76c0*/  SHF.R.U64 R26, R26, 0x3, RZ ;  /* 0x000000031a1a7819 */ /* 0x000fe200000012ff */
[----:B------:R-:W-:Y:S01]  /*76d0*/  ULDC UR4, c[0x0][0xdb4] ;  /* 0x00036d0000047ab9 */ /* 0x000fe20000000800 */
[----:B------:R-:W-:Y:S01]  /*76e0*/  IADD3 R15, P6, R16, 0x4000, RZ ;  /* 0x00004000100f7810 */ /* 0x000fe20007fde0ff */
[----:B------:R-:W-:Y:S01]  /*76f0*/  UIMAD UR35, UR4, UR35, UR61 ;  /* 0x00000023042372a4 */ /* 0x000fe2000f8e023d */
[----:B------:R-:W-:Y:S01]  /*7700*/  LOP3.LUT R26, R26, R5, RZ, 0x3c, !PT ;  /* 0x000000051a1a7212 */ /* 0x000fe200078e3cff */
[----:B------:R-:W-:Y:S01]  /*7710*/  UIADD3 UR34, -UR61, URZ, URZ ;  /* 0x0000003f3d227290 */ /* 0x000fe2000fffe13f */
[----:B------:R-:W-:Y:S01]  /*7720*/  LOP3.LUT R5, R16, 0x380, RZ, 0xc0, !PT ;  /* 0x0000038010057812 */ /* 0x000fe200078ec0ff */
[-C--:B------:R-:W-:Y:S01]  /*7730*/  FMUL.FTZ R7, R31, R12.reuse ;  /* 0x0000000c1f077220 */ /* 0x080fe20000410000 */
[----:B------:R-:W-:Y:S01]  /*7740*/  @P3 PRMT R4, R19, 0x654, R4 ;  /* 0x0000065413043816 */ /* 0x000fe20000000004 */
[-C--:B------:R-:W-:Y:S01]  /*7750*/  FMUL.FTZ R30, R30, R12.reuse ;  /* 0x0000000c1e1e7220 */ /* 0x080fe20000410000 */
[----:B------:R-:W-:Y:S01]  /*7760*/  SHF.R.U64 R5, R5, 0x3, RZ ;  /* 0x0000000305057819 */ /* 0x000fe200000012ff */
[----:B------:R-:W-:Y:S01]  /*7770*/  ULDC UR5, c[0x0][0xda8] ;  /* 0x00036a0000057ab9 */ /* 0x000fe20000000800 */
[----:B------:R-:W-:Y:S01]  /*7780*/  LOP3.LUT R24, R9, 0x380, RZ, 0xc0, !PT ;  /* 0x0000038009187812 */ /* 0x000fe200078ec0ff */
[----:B------:R1:W-:Y:S01]  /*7790*/  @P3 SYNCS.ARRIVE.TRANS64.RED.A1T0 RZ, [R4+URZ], RZ ;  /* 0x000000ff04ff39a7 */ /* 0x0003e2000810043f */
[----:B------:R-:W-:Y:S01]  /*77a0*/  LOP3.LUT R14, R15, 0x380, RZ, 0xc0, !PT ;  /* 0x000003800f0e7812 */ /* 0x000fe200078ec0ff */
[----:B------:R-:W-:Y:S01]  /*77b0*/  USHF.R.S32.HI UR4, URZ, 0x1f, UR35 ;  /* 0x0000001f3f047899 */ /* 0x000fe20008011423 */
[----:B------:R-:W-:Y:S01]  /*77c0*/  SHF.R.U64 R24, R24, 0x3, RZ ;  /* 0x0000000318187819 */ /* 0x000fe200000012ff */
[----:B------:R-:W-:Y:S01]  /*77d0*/  ULDC.64 UR8, c[0x0][0xb70] ;  /* 0x0002dc0000087ab9 */ /* 0x000fe20000000a00 */
[----:B------:R-:W-:Y:S01]  /*77e0*/  SHF.R.U64 R14, R14, 0x3, RZ ;  /* 0x000000030e0e7819 */ /* 0x000fe200000012ff */
[-C--:B------:R-:W-:Y:S01]  /*77f0*/  FMUL.FTZ R35, R35, R12.reuse ;  /* 0x0000000c23237220 */ /* 0x080fe20000410000 */
[----:B------:R-:W-:Y:S01]  /*7800*/  LOP3.LUT R24, R24, R9, RZ, 0x3c, !PT ;  /* 0x0000000918187212 */ /* 0x000fe200078e3cff */
[----:B------:R-:W-:Y:S01]  /*7810*/  FMUL.FTZ R34, R34, R12 ;  /* 0x0000000c22227220 */ /* 0x000fe20000410000 */
[----:B-1----:R-:W-:Y:S01]  /*7820*/  LOP3.LUT R4, R5, R16, RZ, 0x3c, !PT ;  /* 0x0000001005047212 */ /* 0x002fe200078e3cff */
[--C-:B------:R-:W-:Y:S01]  /*7830*/  IMAD.MOV.U32 R5, RZ, RZ, R17.reuse ;  /* 0x000000ffff057224 */ /* 0x100fe200078e0011 */
[----:B------:R-:W-:Y:S01]  /*7840*/  IADD3 R21, P2, R16, 0x60, RZ ;  /* 0x0000006010157810 */ /* 0x000fe20007f5e0ff */
[----:B------:R-:W-:Y:S01]  /*7850*/  FMUL.FTZ R39, R39, R12 ;  /* 0x0000000c27277220 */ /* 0x000fe20000410000 */
[----:B------:R-:W-:Y:S01]  /*7860*/  LOP3.LUT R14, R14, R15, RZ, 0x3c, !PT ;  /* 0x0000000f0e0e7212 */ /* 0x000fe200078e3cff */
[--C-:B------:R-:W-:Y:S01]  /*7870*/  IMAD.X R15, RZ, RZ, R17.reuse, P6 ;  /* 0x000000ffff0f7224 */ /* 0x100fe200030e0611 */
[----:B------:R-:W-:Y:S01]  /*7880*/  MOV R9, R4 ;  /* 0x0000000400097202 */ /* 0x000fe20000000f00 */
[----:B------:R-:W-:Y:S01]  /*7890*/  FMUL.FTZ R38, R38, R12 ;  /* 0x0000000c26267220 */ /* 0x000fe20000410000 */
[----:B------:R-:W-:Y:S01]  /*78a0*/  F2FP.F16.F32.PACK_AB R5, R27, R8 ;  /* 0x000000081b05723e */ /* 0x000fe200000000ff */
[--C-:B------:R-:W-:Y:S01]  /*78b0*/  IMAD.X R27, RZ, RZ, R17.reuse, P0 ;  /* 0x000000ffff1b7224 */ /* 0x100fe200000e0611 */
[----:B------:R-:W-:Y:S01]  /*78c0*/  R2UR UR6, R186 ;  /* 0x00000000ba0672ca */ /* 0x000fe200000e0000 */
[----:B------:R-:W-:Y:S01]  /*78d0*/  FMUL.FTZ R43, R43, R12 ;  /* 0x0000000c2b2b7220 */ /* 0x000fe20000410000 */
[----:B------:R-:W-:Y:S01]  /*78e0*/  F2FP.F16.F32.PACK_AB R4, R25, R6 ;  /* 0x000000061904723e */ /* 0x000fe200000000ff */
[-C--:B------:R-:W-:Y:S01]  /*78f0*/  FMUL.FTZ R42, R42, R12.reuse ;  /* 0x0000000c2a2a7220 */ /* 0x080fe20000410000 */
[----:B------:R-:W-:Y:S01]  /*7900*/  LOP3.LUT R20, R21, 0x380, RZ, 0xc0, !PT ;  /* 0x0000038015147812 */ /* 0x000fe200078ec0ff */
[-C--:B------:R-:W-:Y:S01]  /*7910*/  FMUL.FTZ R47, R47, R12.reuse ;  /* 0x0000000c2f2f7220 */ /* 0x080fe20000410000 */
[----:B------:R-:W-:Y:S01]  /*7920*/  IADD3 R11, P4, R16, 0x4040, RZ ;  /* 0x00004040100b7810 */ /* 0x000fe20007f9e0ff */
[----:B------:R-:W-:Y:S01]  /*7930*/  FMUL.FTZ R46, R46, R12 ;  /* 0x0000000c2e2e7220 */ /* 0x000fe20000410000 */
[----:B------:R-:W-:Y:S01]  /*7940*/  F2FP.F16.F32.PACK_AB R6, R29, R28 ;  /* 0x0000001c1d06723e */ /* 0x000fe200000000ff */
[----:B------:R-:W-:Y:S01]  /*7950*/  FMUL.FTZ R51, R51, R12 ;  /* 0x0000000c33337220 */ /* 0x000fe20000410000 */
[----:B------:R-:W-:Y:S01]  /*7960*/  MOV R29, R26 ;  /* 0x0000001a001d7202 */ /* 0x000fe20000000f00 */
[----:B------:R-:W-:Y:S01]  /*7970*/  FMUL.FTZ R50, R50, R12 ;  /* 0x0000000c32327220 */ /* 0x000fe20000410000 */
[----:B------:R-:W-:Y:S01]  /*7980*/  MOV R26, R14 ;  /* 0x0000000e001a7202 */ /* 0x000fe20000000f00 */
[----:B------:R-:W-:Y:S01]  /*7990*/  UIMAD UR34, UR5, UR34, UR6 ;  /* 0x00000022052272a4 */ /* 0x000fe2000f8e0206 */
[----:B------:R-:W1:Y:S01]  /*79a0*/  LDC.64 R14, c[0x0][0xb78] ;  /* 0x0002de00ff0e7b82 */ /* 0x000e620000000a00 */
[----:B------:R-:W-:Y:S01]  /*79b0*/  SHF.R.U64 R20, R20, 0x3, RZ ;  /* 0x0000000314147819 */ /* 0x000fe200000012ff */
[----:B------:R-:W-:Y:S01]  /*79c0*/  UIMAD UR6, UR4, UR8, URZ ;  /* 0x00000008040672a4 */ /* 0x000fe2000f8e023f */
[----:B------:R-:W-:Y:S01]  /*79d0*/  LOP3.LUT R10, R11, 0x380, RZ, 0xc0, !PT ;  /* 0x000003800b0a7812 */ /* 0x000fe200078ec0ff */
[----:B------:R-:W-:Y:S01]  /*79e0*/  USHF.L.U32 UR34, UR34, 0x7, URZ ;  /* 0x0000000722227899 */ /* 0x000fe2000800063f */
[----:B------:R-:W-:Y:S01]  /*79f0*/  LOP3.LUT R20, R20, R21, RZ, 0x3c, !PT ;  /* 0x0000001514147212 */ /* 0x000fe200078e3cff */
[-C--:B------:R-:W-:Y:S01]  /*7a00*/  FMUL.FTZ R55, R55, R12.reuse ;  /* 0x0000000c37377220 */ /* 0x080fe20000410000 */
[----:B------:R-:W-:Y:S01]  /*7a10*/  SHF.R.U64 R10, R10, 0x3, RZ ;  /* 0x000000030a0a7819 */ /* 0x000fe200000012ff */
[-C--:B------:R-:W-:Y:S01]  /*7a20*/  FMUL.FTZ R54, R54, R12.reuse ;  /* 0x0000000c36367220 */ /* 0x080fe20000410000 */
[----:B------:R-:W-:Y:S01]  /*7a30*/  IADD3 R21, P3, R16, 0x4060, RZ ;  /* 0x0000406010157810 */ /* 0x000fe20007f7e0ff */
[-C--:B------:R-:W-:Y:S01]  /*7a40*/  FMUL.FTZ R59, R59, R12.reuse ;  /* 0x0000000c3b3b7220 */ /* 0x080fe20000410000 */
[----:B------:R-:W-:Y:S01]  /*7a50*/  LOP3.LUT R10, R10, R11, RZ, 0x3c, !PT ;  /* 0x0000000b0a0a7212 */ /* 0x000fe200078e3cff */
[-C--:B------:R-:W-:Y:S01]  /*7a60*/  FMUL.FTZ R58, R58, R12.reuse ;  /* 0x0000000c3a3a7220 */ /* 0x080fe20000410000 */
[----:B------:R-:W-:Y:S01]  /*7a70*/  LOP3.LUT R11, R21, 0x380, RZ, 0xc0, !PT ;  /* 0x00000380150b7812 */ /* 0x000fe200078ec0ff */
[-C--:B------:R-:W-:Y:S01]  /*7a80*/  FMUL.FTZ R63, R63, R12.reuse ;  /* 0x0000000c3f3f7220 */ /* 0x080fe20000410000 */
[----:B------:R-:W-:Y:S01]  /*7a90*/  IADD3 R13, P5, R16, 0x4020, RZ ;  /* 0x00004020100d7810 */ /* 0x000fe20007fbe0ff */
[----:B------:R-:W-:Y:S01]  /*7aa0*/  FMUL.FTZ R62, R62, R12 ;  /* 0x0000000c3e3e7220 */ /* 0x000fe20000410000 */
[----:B------:R-:W-:Y:S01]  /*7ab0*/  F2FP.F16.F32.PACK_AB R7, R7, R30 ;  /* 0x0000001e0707723e */ /* 0x000fe200000000ff */
[----:B------:R-:W-:Y:S01]  /*7ac0*/  BAR.SYNC.DEFER_BLOCKING 0x1, 0x100 ;  /* 0x0044000000007b1d */ /* 0x000fe20000010000 */
        /* <DEDUP_REMOVED lines=12> */
[----:B------:R-:W-:Y:S01]  /*7b90*/  SHF.R.U64 R8, R11, 0x3, RZ ;  /* 0x000000030b087819 */ /* 0x000fe200000012ff */
[----:B------:R-:W-:Y:S01]  /*7ba0*/  UIMAD.WIDE.U32 UR4, UR35, UR8, URZ ;  /* 0x00000008230472a5 */ /* 0x000fe2000f8e003f */
[----:B------:R-:W-:Y:S01]  /*7bb0*/  LOP3.LUT R12, R13, 0x380, RZ, 0xc0, !PT ;  /* 0x000003800d0c7812 */ /* 0x000fe200078ec0ff */
[----:B------:R-:W-:Y:S01]  /*7bc0*/  UIMAD UR6, UR35, UR9, UR6 ;  /* 0x00000009230672a4 */ /* 0x000fe2000f8e0206 */
[----:B------:R-:W-:Y:S01]  /*7bd0*/  LOP3.LUT R8, R8, R21, RZ, 0x3c, !PT ;  /* 0x0000001508087212 */ /* 0x000fe200078e3cff */
[----:B------:R-:W-:Y:S01]  /*7be0*/  USHF.R.S32.HI UR7, URZ, 0x1f, UR36 ;  /* 0x0000001f3f077899 */ /* 0x000fe20008011424 */
[----:B------:R-:W-:Y:S01]  /*7bf0*/  IADD3 R31, R189, UR34, RZ ;  /* 0x00000022bd1f7c10 */ /* 0x000fe2000fffe0ff */
[----:B------:R-:W-:Y:S01]  /*7c00*/  UIADD3 UR6, UR5, UR6, URZ ;  /* 0x0000000605067290 */ /* 0x000fe2000fffe03f */
[----:B------:R-:W-:Y:S01]  /*7c10*/  SHF.R.U64 R12, R12, 0x3, RZ ;  /* 0x000000030c0c7819 */ /* 0x000fe200000012ff */
[--C-:B------:R-:W-:Y:S01]  /*7c20*/  IMAD.X R25, RZ, RZ, R17.reuse, P1 ;  /* 0x000000ffff197224 */ /* 0x100fe200008e0611 */
[----:B------:R-:W-:Y:S01]  /*7c30*/  IADD3.X R21, RZ, R17, RZ, P2, !PT ;  /* 0x00000011ff157210 */ /* 0x000fe200017fe4ff */
[----:B------:R2:W-:Y:S01]  /*7c40*/  STSM.16.M88.4 [R9], R4 ;  /* 0x0000000409007844 */ /* 0x0005e20000000200 */
[----:B------:R-:W-:Y:S01]  /*7c50*/  R2UR UR10, R23 ;  /* 0x00000000170a72ca */ /* 0x000fe200000e0000 */
[--C-:B------:R-:W-:Y:S01]  /*7c60*/  IMAD.X R11, RZ, RZ, R17.reuse, P4 ;  /* 0x000000ffff0b7224 */ /* 0x100fe200020e0611 */
[----:B------:R-:W-:Y:S01]  /*7c70*/  LOP3.LUT R12, R12, R13, RZ, 0x3c, !PT ;  /* 0x0000000d0c0c7212 */ /* 0x000fe200078e3cff */
[----:B------:R-:W-:Y:S01]  /*7c80*/  IMAD.X R13, RZ, RZ, R17, P5 ;  /* 0x000000ffff0d7224 */ /* 0x000fe200028e0611 */
[----:B------:R-:W-:Y:S01]  /*7c90*/  MOV R27, R20 ;  /* 0x00000014001b7202 */ /* 0x000fe20000000f00 */
[----:B------:R-:W-:Y:S01]  /*7ca0*/  IMAD.U32 R21, RZ, RZ, UR5 ;  /* 0x00000005ff157e24 */ /* 0x000fe2000f8e00ff */
[----:B------:R-:W-:Y:S01]  /*7cb0*/  LOP3.LUT P0, RZ, R185, 0x3, RZ, 0xc0, !PT ;  /* 0x00000003b9ff7812 */ /* 0x000fe2000780c0ff */
[----:B------:R-:W-:Y:S01]  /*7cc0*/  IMAD.U32 R20, RZ, RZ, UR4 ;  /* 0x00000004ff147e24 */ /* 0x000fe2000f8e00ff */
[----:B------:R-:W-:Y:S01]  /*7cd0*/  ULDC UR4, c[0x0][0xa88] ;  /* 0x0002a20000047ab9 */ /* 0x000fe20000000800 */
[----:B------:R-:W-:Y:S01]  /*7ce0*/  IMAD.U32 R21, RZ, RZ, UR6 ;  /* 0x00000006ff157e24 */ /* 0x000fe2000f8e00ff */
[----:B------:R-:W-:Y:S01]  /*7cf0*/  MOV R28, R24 ;  /* 0x00000018001c7202 */ /* 0x000fe20000000f00 */
[----:B------:R-:W-:Y:S01]  /*7d00*/  ULDC.64 UR12, c[0x0][0x208] ;  /* 0x00008200000c7ab9 */ /* 0x000fe20000000a00 */
[----:B------:R-:W-:Y:S01]  /*7d10*/  MOV R24, R10 ;  /* 0x0000000a00187202 */ /* 0x000fe20000000f00 */
[----:B-1----:R-:W-:Y:S01]  /*7d20*/  IMAD.WIDE.U32 R20, R14, UR36, R20 ;  /* 0x000000240e147c25 */ /* 0x002fe2000f8e0014 */
[----:B------:R-:W-:-:S02]  /*7d30*/  MOV R25, R12 ;  /* 0x0000000c00197202 */ /* 0x000fc40000000f00 */
[----:B--2---:R-:W-:Y:S01]  /*7d40*/  F2FP.F16.F32.PACK_AB R4, R33, R32 ;  /* 0x000000202104723e */ /* 0x004fe200000000ff */
[----:B------:R-:W-:Y:S01]  /*7d50*/  IMAD.X R9, RZ, RZ, R17, P3 ;  /* 0x000000ffff097224 */ /* 0x000fe200018e0611 */
[----:B------:R-:W-:Y:S02]  /*7d60*/  F2FP.F16.F32.PACK_AB R5, R35, R34 ;  /* 0x000000222305723e */ /* 0x000fe400000000ff */
[----:B------:R-:W-:Y:S02]  /*7d70*/  F2FP.F16.F32.PACK_AB R6, R37, R36 ;  /* 0x000000242506723e */ /* 0x000fe400000000ff */
[----:B------:R-:W-:Y:S01]  /*7d80*/  MOV R23, R8 ;  /* 0x0000000800177202 */ /* 0x000fe20000000f00 */
[----:B------:R-:W-:Y:S01]  /*7d90*/  VIADD R9, R31, 0x8 ;  /* 0x000000081f097836 */ /* 0x000fe20000000000 */
[----:B------:R-:W-:Y:S01]  /*7da0*/  F2FP.F16.F32.PACK_AB R7, R39, R38 ;  /* 0x000000262707723e */ /* 0x000fe200000000ff */
[----:B------:R-:W-:Y:S01]  /*7db0*/  IMAD R8, R14, UR7, RZ ;  /* 0x000000070e087c24 */ /* 0x000fe2000f8e02ff */
[----:B------:R-:W-:-:S02]  /*7dc0*/  F2FP.F16.F32.PACK_AB R10, R45, R44 ;  /* 0x0000002c2d0a723e */ /* 0x000fc400000000ff */
[----:B------:R-:W-:Y:S01]  /*7dd0*/  ISETP.GE.OR P1, PT, R9, UR4, P0 ;  /* 0x0000000409007c0c */ /* 0x000fe20008726670 */
[----:B------:R-:W-:Y:S01]  /*7de0*/  IMAD R30, R15, UR36, R8 ;  /* 0x000000240f1e7c24 */ /* 0x000fe2000f8e0208 */
[----:B------:R-:W-:Y:S01]  /*7df0*/  F2FP.F16.F32.PACK_AB R8, R41, R40 ;  /* 0x000000282908723e */ /* 0x000fe200000000ff */
[----:B------:R1:W-:Y:S01]  /*7e00*/  STSM.16.M88.4 [R29], R4 ;  /* 0x000000041d007844 */ /* 0x0003e20000000200 */
        /* <DEDUP_REMOVED lines=10> */
[----:B-1----:R-:W-:Y:S02]  /*7eb0*/  F2FP.F16.F32.PACK_AB R4, R57, R56 ;  /* 0x000000383904723e */ /* 0x002fe400000000ff */
[----:B------:R-:W-:Y:S02]  /*7ec0*/  F2FP.F16.F32.PACK_AB R5, R59, R58 ;  /* 0x0000003a3b05723e */ /* 0x000fe400000000ff */
[----:B------:R-:W-:-:S02]  /*7ed0*/  F2FP.F16.F32.PACK_AB R6, R61, R60 ;  /* 0x0000003c3d06723e */ /* 0x000fc400000000ff */
[----:B------:R-:W-:Y:S02]  /*7ee0*/  F2FP.F16.F32.PACK_AB R7, R63, R62 ;  /* 0x0000003e3f07723e */ /* 0x000fe400000000ff */
[----:B------:R-:W-:Y:S02]  /*7ef0*/  F2FP.F16.F32.PACK_AB R72, R73, R72 ;  /* 0x000000484948723e */ /* 0x000fe400000000ff */
[----:B------:R-:W-:Y:S01]  /*7f00*/  F2FP.F16.F32.PACK_AB R66, R69, R68 ;  /* 0x000000444542723e */ /* 0x000fe200000000ff */
[----:B------:R1:W-:Y:S01]  /*7f10*/  STSM.16.M88.4 [R26], R4 ;  /* 0x000000041a007844 */ /* 0x0003e20000000200 */
[----:B------:R-:W-:Y:S02]  /*7f20*/  F2FP.F16.F32.PACK_AB R67, R71, R70 ;  /* 0x000000464743723e */ /* 0x000fe400000000ff */
[----:B------:R-:W-:Y:S01]  /*7f30*/  F2FP.F16.F32.PACK_AB R73, R75, R74 ;  /* 0x0000004a4b49723e */ /* 0x000fe200000000ff */
[----:B------:R-:W2:Y:S01]  /*7f40*/  SHFL.IDX PT, R6, R188, RZ, 0x1f ;  /* 0x00001fffbc067589 */ /* 0x000ea200000e0000 */
[----:B------:R-:W-:-:S02]  /*7f50*/  F2FP.F16.F32.PACK_AB R80, R81, R80 ;  /* 0x000000505150723e */ /* 0x000fc400000000ff */
[----:B------:R-:W-:Y:S01]  /*7f60*/  F2FP.F16.F32.PACK_AB R74, R77, R76 ;  /* 0x0000004c4d4a723e */ /* 0x000fe200000000ff */
[----:B------:R-:W-:Y:S01]  /*7f70*/  STSM.16.M88.4 [R25], R64 ;  /* 0x0000004019007844 */ /* 0x000fe20000000200 */
[----:B------:R-:W-:Y:S02]  /*7f80*/  F2FP.F16.F32.PACK_AB R75, R79, R78 ;  /* 0x0000004e4f4b723e */ /* 0x000fe400000000ff */
[----:B------:R-:W-:Y:S02]  /*7f90*/  F2FP.F16.F32.PACK_AB R81, R83, R82 ;  /* 0x000000525351723e */ /* 0x000fe400000000ff */
[----:B------:R-:W-:Y:S01]  /*7fa0*/  F2FP.F16.F32.PACK_AB R82, R85, R84 ;  /* 0x000000545552723e */ /* 0x000fe200000000ff */
[----:B------:R-:W-:Y:S01]  /*7fb0*/  STSM.16.M88.4 [R24], R72 ;  /* 0x0000004818007844 */ /* 0x000fe20000000200 */
[----:B------:R-:W-:Y:S02]  /*7fc0*/  F2FP.F16.F32.PACK_AB R83, R87, R86 ;  /* 0x000000565753723e */ /* 0x000fe400000000ff */
[----:B------:R-:W-:-:S02]  /*7fd0*/  SHF.R.S32.HI R29, RZ, 0x1f, R31 ;  /* 0x0000001fff1d7819 */ /* 0x000fc4000001141f */
[C---:B------:R-:W-:Y:S01]  /*7fe0*/  IADD3 R20, P2, R31.reuse, R20, RZ ;  /* 0x000000141f147210 */ /* 0x040fe20007f5e0ff */
[----:B------:R3:W-:Y:S01]  /*7ff0*/  STSM.16.M88.4 [R23], R80 ;  /* 0x0000005017007844 */ /* 0x0007e20000000200 */
[----:B------:R-:W-:Y:S01]  /*8000*/  ISETP.GE.OR P0, PT, R31, UR4, P0 ;  /* 0x000000041f007c0c */ /* 0x000fe20008706670 */
[----:B------:R-:W-:Y:S01]  /*8010*/  ULDC.64 UR4, c[0x0][0xb40] ;  /* 0x0002d00000047ab9 */ /* 0x000fe20000000a00 */
[----:B------:R-:W-:Y:S01]  /*8020*/  IADD3.X R29, R29, R21, R30, P2, !PT ;  /* 0x000000151d1d7210 */ /* 0x000fe200017fe41e */
[----:B------:R-:W-:Y:S01]  /*8030*/  @!PT LDS RZ, [RZ] ;  /* 0x00000000fffff984 */ /* 0x000fe20000000800 */
[----:B------:R-:W-:Y:S01]  /*8040*/  @!PT LDS RZ, [RZ] ;  /* 0x00000000fffff984 */ /* 0x000fe20000000800 */
[----:B------:R-:W-:Y:S01]  /*8050*/  @!PT LDS RZ, [RZ] ;  /* 0x00000000fffff984 */ /* 0x000fe20000000800 */
[----:B------:R4:W-:Y:S06]  /*8060*/  MEMBAR.ALL.CTA ;  /* 0x0000000000007992 */ /* 0x0009ec0000008000 */
[----:B----4-:R-:W4:Y:S02]  /*8070*/  FENCE.VIEW.ASYNC.S ;  /* 0x00000000000073c6 */ /* 0x010f240000000000 */
[----:B----4-:R-:W-:Y:S06]  /*8080*/  BAR.ARV 0x1, 0x120 ;  /* 0x0044800000007b1d */ /* 0x010fec0000002000 */
[----:B-1----:R-:W-:Y:S01]  /*8090*/  LEA R4, P2, R20, UR4, 0x2 ;  /* 0x0000000414047c11 */ /* 0x002fe2000f8410ff */
[----:B------:R-:W-:-:S02]  /*80a0*/  ULDC UR4, c[0x0][0xc] ;  /* 0x0000030000047ab9 */ /* 0x000fc40000000800 */
[----:B------:R-:W-:Y:S01]  /*80b0*/  UIADD3 UR10, UR4, UR10, URZ ;  /* 0x0000000a040a7290 */ /* 0x000fe2000fffe03f */
[----:B------:R-:W-:-:S05]  /*80c0*/  LEA.HI.X R5, R20, UR5, R29, 0x2, P2 ;  /* 0x0000000514057c11 */ /* 0x000fca00090f141d */
[----:B------:R1:W-:Y:S01]  /*80d0*/  @!P0 STG.E desc[UR12][R4.64], R3 ;  /* 0x0000000304008986 */ /* 0x0003e2000c10190c */
[----:B--2---:R-:W-:Y:S02]  /*80e0*/  ISETP.NE.AND P0, PT, R6, 0x7, PT ;  /* 0x000000070600780c */ /* 0x004fe40003f05270 */
[----:B---3--:R-:W-:Y:S01]  /*80f0*/  MOV R23, UR10 ;  /* 0x0000000a00177c02 */ /* 0x008fe20008000f00 */
        /* <DEDUP_REMOVED lines=13> */
[----:B------:R-:W-:Y:S01]  /*81d0*/  UMOV UR7, 0x40 ;  /* 0x0000004000077882 */ /* 0x000fe20000000000 */
[----:B------:R-:W-:-:S05]  /*81e0*/  UMOV UR8, 0x1 ;  /* 0x0000000100087882 */ /* 0x000fca0000000000 */
[----:B------:R2:W-:Y:S02]  /*81f0*/  UTMASTG.5D [UR32], [UR4] ;  /* 0x00000020040073b5 */ /* 0x0005e40008020000 */
[----:B--2---:R-:W-:Y:S01]  /*8200*/  UMOV UR32, UR6 ;  /* 0x0000000600207c82 */ /* 0x004fe20008000000 */
[----:B------:R-:W-:Y:S01]  /*8210*/  UMOV UR33, UR7 ;  /* 0x0000000700217c82 */ /* 0x000fe20008000000 */
[----:B------:R-:W-:Y:S01]  /*8220*/  UIADD3 UR6, UR60, 0x34820, URZ ;  /* 0x000348203c067890 */ /* 0x000fe2000fffe03f */
[----:B------:R2:W-:Y:S03]  /*8230*/  UTMASTG.5D [UR32], [UR4] ;  /* 0x00000020040073b5 */ /* 0x0005e60008020000 */
[----:B------:R-:W-:Y:S02]  /*8240*/  UPRMT UR7, URZ, 0x654, UR6 ;  /* 0x000006543f077896 */ /* 0x000fe40008000006 */
[----:B------:R-:W-:Y:S01]  /*8250*/  UPRMT UR6, UR8, 0x654, UR6 ;  /* 0x0000065408067896 */ /* 0x000fe20008000006 */
[----:B------:R0:W-:Y:S01]  /*8260*/  UTMACMDFLUSH ;  /* 0x00000000000079b7 */ /* 0x0001e20000000000 */
[----:B------:R-:W-:-:S05]  /*8270*/  DEPBAR.LE SB0, 0x0 ;  /* 0x000080000000791a */ /* 0x000fca0000000000 */
[----:B------:R-:W-:Y:S02]  /*8280*/  SYNCS.ARRIVE.TRANS64.RED.A1T0 RZ, [UR7], RZ ;  /* 0x000000ffffff79a7 */ /* 0x000fe40008100407 */
[----:B--2---:R-:W-:Y:S03]  /*8290*/  SYNCS.ARRIVE.TRANS64.RED.A1T0 RZ, [UR6], RZ ;  /* 0x000000ffffff79a7 */ /* 0x004fe60008100406 */
.L_x_154:
[----:B------:R-:W-:Y:S05]  /*82a0*/  BSYNC B0 ;  /* 0x0000000000007941 */ /* 0x000fea0003800000 */
.L_x_153:
[----:B-1----:R-:W1:Y:S01]  /*82b0*/  LDC R0, c[0x0][0xda4] ;  /* 0x00036900ff007b82 */ /* 0x002e620000000800 */
[----:B------:R-:W-:Y:S01]  /*82c0*/  R2UR UR5, R23 ;  /* 0x00000000170572ca */ /* 0x000fe200000e0000 */
[----:B------:R-:W-:Y:S01]  /*82d0*/  UIADD3 UR38, UR38, 0x1, URZ ;  /* 0x0000000126267890 */ /* 0x000fe2000fffe03f */
[----:B------:R-:W-:-:S03]  /*82e0*/  VIADD R184, R184, 0x1 ;  /* 0x00000001b8b87836 */ /* 0x000fc60000000000 */
[----:B------:R-:W-:-:S04]  /*82f0*/  UISETP.NE.AND UP0, UPT, UR38, 0x2, UPT ;  /* 0x000000022600788c */ /* 0x000fc8000bf05270 */
[----:B------:R-:W-:Y:S02]  /*8300*/  USEL UR4, URZ, 0x1, UP0 ;  /* 0x000000013f047887 */ /* 0x000fe40008000000 */
[----:B------:R-:W-:Y:S02]  /*8310*/  USEL UR38, UR38, URZ, UP0 ;  /* 0x0000003f26267287 */ /* 0x000fe40008000000 */
[----:B------:R-:W-:Y:S01]  /*8320*/  ULOP3.LUT UR39, UR39, UR4, URZ, 0x3c, !UPT ;  /* 0x0000000427277292 */ /* 0x000fe2000f8e3c3f */
[----:B-1----:R-:W-:-:S13]  /*8330*/  ISETP.LE.AND P0, PT, R0, UR5, PT ;  /* 0x0000000500007c0c */ /* 0x002fda000bf03270 */
[----:B------:R-:W-:Y:S05]  /*8340*/  @!P0 BRA `(.L_x_155) ;  /* 0xffffff8c00e48947 */ /* 0x000fea000383ffff */
[----:B------:R-:W-:Y:S05]  /*8350*/  EXIT ;  /* 0x000000000000794d */ /* 0x000fea0003800000 */
.L_x_127:
[----:B------:R-:W-:-:S08]  /*8360*/  NOP ;  /* 0x0000000000007918 */ /* 0x000fd00000000000 */
[----:B-1----:R-:W1:-:S00]  /*8370*/  USETMAXREG.DEALLOC.CTAPOOL 0x18 ;  /* 0x00000018000079c8 */ /* 0x002e4000080e0500 */
[----:B-1----:R-:W-:-:S06]  /*8380*/  LOP3.LUT R0, R0, 0x3, RZ, 0xc0, !PT ;  /* 0x0000000300007812 */ /* 0x002fcc00078ec0ff */
[----:B------:R-:W1:Y:S02]  /*8390*/  SHFL.IDX PT, R0, R0, RZ, 0x1f ;  /* 0x00001fff00007589 */ /* 0x000e6400000e0000 */
[----:B-1----:R-:W-:-:S13]  /*83a0*/  ISETP.NE.AND P0, PT, R0, RZ, PT ;  /* 0x000000ff0000720c */ /* 0x002fda0003f05270 */
[----:B------:R-:W-:Y:S05]  /*83b0*/  @P0 EXIT ;  /* 0x000000000000094d */ /* 0x000fea0003800000 */
[----:B------:R-:W1:Y:S01]  /*83c0*/  S2UR UR4, SR_CTAID.X ;  /* 0x00000000000479c3 */ /* 0x000e620000002500 */
[----:B------:R-:W-:Y:S02]  /*83d0*/  IMAD.MOV.U32 R16, RZ, RZ, RZ ;  /* 0x000000ffff107224 */ /* 0x000fe400078e00ff */
[----:B------:R-:W-:Y:S02]  /*83e0*/  IMAD.MOV.U32 R2, RZ, RZ, 0x1 ;  /* 0x00000001ff027424 */ /* 0x000fe400078e00ff */
[----:B------:R-:W-:-:S03]  /*83f0*/  IMAD.MOV.U32 R17, RZ, RZ, 0x1 ;  /* 0x00000001ff117424 */ /* 0x000fc600078e00ff */
[----:B------:R-:W1:Y:S02]  /*8400*/  LDC R0, c[0x0][0xda4] ;  /* 0x00036900ff007b82 */ /* 0x000e640000000800 */
[----:B-1----:R-:W-:-:S13]  /*8410*/  ISETP.LE.AND P0, PT, R0, UR4, PT ;  /* 0x0000000400007c0c */ /* 0x002fda000bf03270 */
[----:B------:R-:W-:Y:S05]  /*8420*/  @P0 BRA `(.L_x_156) ;  /* 0x00000030000c0947 */ /* 0x000fea0003800000 */
[----:B------:R-:W2:Y:S01]  /*8430*/  LDL R4, [R1+0x24] ;  /* 0x0000240001047983 */ /* 0x000ea20000100800 */
[----:B------:R-:W1:Y:S01]  /*8440*/  S2UR UR4, SR_CTAID.X ;  /* 0x00000000000479c3 */ /* 0x000e620000002500 */
[----:B------:R-:W-:Y:S01]  /*8450*/  IMAD.MOV.U32 R16, RZ, RZ, RZ ;  /* 0x000000ffff107224 */ /* 0x000fe200078e00ff */
[----:B------:R-:W-:Y:S01]  /*8460*/  ULDC.64 UR36, c[0x0][0x198] ;  /* 0x0000660000247ab9 */ /* 0x000fe20000000a00 */
[----:B------:R-:W3:Y:S01]  /*8470*/  S2R R3, SR_TID.X ;  /* 0x0000000000037919 */ /* 0x000ee20000002100 */
[----:B------:R-:W-:Y:S01]  /*8480*/  IMAD.MOV.U32 R17, RZ, RZ, 0x1 ;  /* 0x00000001ff117424 */ /* 0x000fe200078e00ff */
[----:B------:R-:W-:Y:S01]  /*8490*/  ULDC UR39, c[0x0][0xc] ;  /* 0x0000030000277ab9 */ /* 0x000fe20000000800 */
[C---:B---3--:R-:W-:Y:S02]  /*84a0*/  LOP3.LUT P0, R0, R3.reuse, 0x1f, RZ, 0xc0, !PT ;  /* 0x0000001f03007812 */ /* 0x048fe4000780c0ff */
[----:B------:R-:W-:-:S03]  /*84b0*/  LOP3.LUT P1, RZ, R3, 0x7f, RZ, 0xc0, !PT ;  /* 0x0000007f03ff7812 */ /* 0x000fc6000782c0ff */
[----:B------:R1:W-:Y:S01]  /*84c0*/  STL [R1+0x20], R0 ;  /* 0x0000200001007387 */ /* 0x0003e20000100800 */
[----:B------:R-:W-:-:S04]  /*84d0*/  PLOP3.LUT P0, PT, P0, P1, PT, 0x8a, 0x0 ;  /* 0x000000000000781c */ /* 0x000fc80000703172 */
[----:B------:R-:W-:Y:S02]  /*84e0*/  P2R R19, PR, RZ, 0x1 ;  /* 0x00000001ff137803 */ /* 0x000fe40000000000 */
[----:B-1----:R-:W-:-:S05]  /*84f0*/  MOV R0, UR4 ;  /* 0x0000000400007c02 */ /* 0x002fca0008000f00 */
[----:B------:R1:W-:Y:S04]  /*8500*/  STL [R1+0x14], R0 ;  /* 0x0000140001007387 */ /* 0x0003e80000100800 */
[----:B------:R1:W-:Y:S01]  /*8510*/  STL [R1+0x1c], RZ ;  /* 0x00001cff01007387 */ /* 0x0003e20000100800 */
[----:B--2---:R-:W-:-:S13]  /*8520*/  R2UR UR5, R4 ;  /* 0x00000000040572ca */ /* 0x004fda00000e0000 */
[----:B-1----:R-:W-:-:S12]  /*8530*/  ULOP3.LUT UR38, UR5, 0x2, URZ, 0xfc, !UPT ;  /* 0x0000000205267892 */ /* 0x002fd8000f8efc3f */
.L_x_208:
[----:B------:R-:W2:Y:S01]  /*8540*/  LDL R6, [R1+0x14] ;  /* 0x0000140001067983 */ /* 0x000ea20000100800 */
[----:B------:R-:W1:Y:S01]  /*8550*/  LDC R2, c[0x0][0xda8] ;  /* 0x00036a00ff027b82 */ /* 0x000e620000000800 */
[----:B------:R-:W-:Y:S05]  /*8560*/  YIELD ;  /* 0x0000000000007946 */ /* 0x000fea0003800000 */
[----:B------:R-:W-:Y:S02]  /*8570*/  ULDC.64 UR4, c[0x0][0x3f8] ;  /* 0x0000fe0000047ab9 */ /* 0x000fe40000000a00 */
[----:B------:R-:W3:Y:S01]  /*8580*/  LDC R0, c[0x0][0xdb4] ;  /* 0x00036d00ff007b82 */ /* 0x000ee20000000800 */
[----:B------:R-:W-:-:S03]  /*8590*/  UISETP.NE.U32.AND UP0, UPT, UR4, URZ, UPT ;  /* 0x0000003f0400728c */ /* 0x000fc6000bf05070 */
[----:B------:R-:W-:Y:S01]  /*85a0*/  ULDC UR4, c[0x0][0x404] ;  /* 0x0001010000047ab9 */ /* 0x000fe20000000800 */
[----:B------:R-:W-:-:S04]  /*85b0*/  UISETP.NE.AND.EX UP0, UPT, UR5, URZ, UPT, UP0 ;  /* 0x0000003f0500728c */ /* 0x000fc8000bf05300 */
[----:B------:R-:W-:Y:S01]  /*85c0*/  USEL UR4, UR4, 0x1, UP0 ;  /* 0x0000000104047887 */ /* 0x000fe20008000000 */
[----:B-1----:R-:W-:Y:S02]  /*85d0*/  ISETP.NE.AND P0, PT, R2, 0x1, PT ;  /* 0x000000010200780c */ /* 0x002fe40003f05270 */
[----:B---3--:R-:W-:-:S11]  /*85e0*/  ISETP.NE.AND P1, PT, R0, 0x1, PT ;  /* 0x000000010000780c */ /* 0x008fd60003f25270 */
        /* <DEDUP_REMOVED lines=11> */
[----:B------:R-:W-:Y:S02]  /*86a0*/  MOV R3, 0x400 ;  /* 0x0000040000037802 */ /* 0x000fe40000000f00 */
[----:B------:R2:W-:Y:S02]  /*86b0*/  STL [R1], R7 ;  /* 0x0000000701007387 */ /* 0x0005e40000100800 */
[----:B-1----:R-:W-:Y:S01]  /*86c0*/  LEA R9, R4, R3, 0x18 ;  /* 0x0000000304097211 */ /* 0x002fe200078ec0ff */
[----:B---3--:R-:W-:-:S04]  /*86d0*/  IMAD R8, R2, UR4, RZ ;  /* 0x0000000402087c24 */ /* 0x008fc8000f8e02ff */
[----:B------:R-:W-:Y:S01]  /*86e0*/  VIADD R2, R9, 0x1c400 ;  /* 0x0001c40009027836 */ /* 0x000fe20000000000 */
[----:B------:R2:W-:Y:S04]  /*86f0*/  STL [R1+0x8], R9 ;  /* 0x0000080901007387 */ /* 0x0005e80000100800 */
[----:B------:R-:W-:Y:S01]  /*8700*/  LOP3.LUT P0, RZ, R2, 0x3ff, RZ, 0xc0, !PT ;  /* 0x000003ff02ff7812 */ /* 0x000fe2000780c0ff */
[----:B------:R2:W-:Y:S01]  /*8710*/  STL [R1+0x18], R8 ;  /* 0x0000180801007387 */ /* 0x0005e20000100800 */
[----:B------:R-:W-:-:S04]  /*8720*/  IADD3 R2, R8, 0x7f, RZ ;  /* 0x0000007f08027810 */ /* 0x000fc80007ffe0ff */
[----:B------:R-:W-:-:S04]  /*8730*/  SHF.R.S32.HI R3, RZ, 0x1f, R2 ;  /* 0x0000001fff037819 */ /* 0x000fc80000011402 */
[----:B------:R-:W-:Y:S01]  /*8740*/  LEA.HI R2, R3, R2, RZ, 0x7 ;  /* 0x0000000203027211 */ /* 0x000fe200078f38ff */
[----:B------:R-:W-:-:S04]  /*8750*/  IMAD.MOV R3, RZ, RZ, -R7 ;  /* 0x000000ffff037224 */ /* 0x000fc800078e0a07 */
[----:B------:R-:W-:Y:S01]  /*8760*/  IMAD R3, R0, R3, R6 ;  /* 0x0000000300037224 */ /* 0x000fe200078e0206 */
[----:B------:R-:W-:-:S05]  /*8770*/  SHF.R.S32.HI R0, RZ, 0x7, R2 ;  /* 0x00000007ff007819 */ /* 0x000fca0000011402 */
[----:B------:R2:W-:Y:S04]  /*8780*/  STL [R1+0x10], R0 ;  /* 0x0000100001007387 */ /* 0x0005e80000100800 */
[----:B------:R2:W-:Y:S01]  /*8790*/  STL [R1+0x4], R3 ;  /* 0x0000040301007387 */ /* 0x0005e20000100800 */
[----:B------:R-:W-:Y:S05]  /*87a0*/  @!P0 BRA `(.L_x_157) ;  /* 0x0000000000408947 */ /* 0x000fea0003800000 */
[----:B------:R-:W-:Y:S01]  /*87b0*/  MOV R2, 0x0 ;  /* 0x0000000000027802 */ /* 0x000fe20000000f00 */
[----:B------:R-:W-:Y:S01]  /*87c0*/  ULDC.64 UR6, c[0x4][0x108] ;  /* 0x0100420000067ab9 */ /* 0x000fe20000000a00 */
[----:B------:R-:W-:Y:S01]  /*87d0*/  ULDC.64 UR8, c[0x4][0x110] ;  /* 0x0100440000087ab9 */ /* 0x000fe20000000a00 */
[----:B------:R-:W-:Y:S01]  /*87e0*/  ULDC.64 UR4, c[0x4][0x60] ;  /* 0x0100180000047ab9 */ /* 0x000fe20000000a00 */
[----:B------:R-:W-:Y:S01]  /*87f0*/  IMAD.U32 R4, RZ, RZ, UR6 ;  /* 0x00000006ff047e24 */ /* 0x000fe2000f8e00ff */
[----:B--2---:R-:W-:Y:S01]  /*8800*/  MOV R7, UR9 ;  /* 0x0000000900077c02 */ /* 0x004fe20008000f00 */
[----:B------:R-:W1:Y:S01]  /*8810*/  LDC.64 R2, c[0x4][R2] ;  /* 0x0100000002027b82 */ /* 0x000e620000000a00 */
[----:B------:R-:W-:Y:S01]  /*8820*/  IMAD.U32 R5, RZ, RZ, UR7 ;  /* 0x00000007ff057e24 */ /* 0x000fe2000f8e00ff */
[----:B------:R-:W-:Y:S01]  /*8830*/  MOV R13, RZ ;  /* 0x000000ff000d7202 */ /* 0x000fe20000000f00 */
[----:B------:R-:W-:Y:S02]  /*8840*/  IMAD.U32 R6, RZ, RZ, UR8 ;  /* 0x00000008ff067e24 */ /* 0x000fe4000f8e00ff */
[----:B------:R-:W-:-:S02]  /*8850*/  IMAD.U32 R10, RZ, RZ, UR4 ;  /* 0x00000004ff0a7e24 */ /* 0x000fc4000f8e00ff */
[----:B------:R-:W-:Y:S02]  /*8860*/  IMAD.U32 R11, RZ, RZ, UR5 ;  /* 0x00000005ff0b7e24 */ /* 0x000fe4000f8e00ff */
[----:B------:R-:W-:Y:S02]  /*8870*/  IMAD.MOV.U32 R8, RZ, RZ, 0x70 ;  /* 0x00000070ff087424 */ /* 0x000fe400078e00ff */
[----:B------:R-:W-:-:S07]  /*8880*/  IMAD.MOV.U32 R12, RZ, RZ, 0x1 ;  /* 0x00000001ff0c7424 */ /* 0x000fce00078e00ff */
[----:B------:R-:W-:-:S07]  /*8890*/  LEPC R20, `(.L_x_157) ;  /* 0x000000001014794e */ /* 0x000fce0000000000 */
[----:B-1----:R-:W-:Y:S05]  /*88a0*/  CALL.ABS.NOINC R2 ;  /* 0x0000000002007343 */ /* 0x002fea0003c00000 */
.L_x_157:
[----:B------:R-:W2:Y:S02]  /*88b0*/  LDL R2, [R1+0x8] ;  /* 0x0000080001027983 */ /* 0x000ea40000100800 */
[----:B--2---:R-:W-:-:S05]  /*88c0*/  VIADD R0, R2, 0x400 ;  /* 0x0000040002007836 */ /* 0x004fca0000000000 */
        /* <DEDUP_REMOVED lines=10> */
[----:B------:R-:W-:Y:S01]  /*8970*/  MOV R13, RZ ;  /* 0x000000ff000d7202 */ /* 0x000fe20000000f00 */
[----:B------:R-:W-:Y:S02]  /*8980*/  IMAD.U32 R6, RZ, RZ, UR8 ;  /* 0x00000008ff067e24 */ /* 0x000fe4000f8e00ff */
[----:B------:R-:W-:-:S02]  /*8990*/  IMAD.U32 R10, RZ, RZ, UR4 ;  /* 0x00000004ff0a7e24 */ /* 0x000fc4000f8e00ff */
[----:B------:R-:W-:Y:S02]  /*89a0*/  IMAD.U32 R11, RZ, RZ, UR5 ;  /* 0x00000005ff0b7e24 */ /* 0x000fe4000f8e00ff */
[----:B------:R-:W-:Y:S02]  /*89b0*/  IMAD.MOV.U32 R8, RZ, RZ, 0x70 ;  /* 0x00000070ff087424 */ /* 0x000fe400078e00ff */
[----:B-1----:R-:W-:-:S07]  /*89c0*/  IMAD.MOV.U32 R12, RZ, RZ, 0x1 ;  /* 0x00000001ff0c7424 */ /* 0x002fce00078e00ff */
[----:B------:R-:W-:-:S07]  /*89d0*/  LEPC R20, `(.L_x_159) ;  /* 0x000000001014794e */ /* 0x000fce0000000000 */
[----:B--2---:R-:W-:Y:S05]  /*89e0*/  CALL.ABS.NOINC R2 ;  /* 0x0000000002007343 */ /* 0x004fea0003c00000 */
.L_x_159:
[----:B------:R-:W-:Y:S01]  /*89f0*/  MOV R2, 0x0 ;  /* 0x0000000000027802 */ /* 0x000fe20000000f00 */
[----:B------:R-:W-:Y:S01]  /*8a00*/  ULDC.64 UR6, c[0x4][0x108] ;  /* 0x0100420000067ab9 */ /* 0x000fe20000000a00 */
[----:B------:R-:W-:Y:S01]  /*8a10*/  ULDC.64 UR8, c[0x4][0x110] ;  /* 0x0100440000087ab9 */ /* 0x000fe20000000a00 */
[----:B------:R-:W-:Y:S01]  /*8a20*/  ULDC.64 UR4, c[0x4][0x70] ;  /* 0x01001c0000047ab9 */ /* 0x000fe20000000a00 */
[----:B------:R-:W-:Y:S01]  /*8a30*/  IMAD.U32 R4, RZ, RZ, UR6 ;  /* 0x00000006ff047e24 */ /* 0x000fe2000f8e00ff */
[----:B------:R-:W-:Y:S01]  /*8a40*/  MOV R10, UR4 ;  /* 0x00000004000a7c02 */ /* 0x000fe20008000f00 */
[----:B------:R-:W1:Y:S01]  /*8a50*/  LDC.64 R2, c[0x4][R2] ;  /* 0x0100000002027b82 */ /* 0x000e620000000a00 */
[----:B------:R-:W-:Y:S02]  /*8a60*/  IMAD.U32 R5, RZ, RZ, UR7 ;  /* 0x00000007ff057e24 */ /* 0x000fe4000f8e00ff */
[----:B------:R-:W-:Y:S02]  /*8a70*/  IMAD.U32 R6, RZ, RZ, UR8 ;  /* 0x00000008ff067e24 */ /* 0x000fe4000f8e00ff */
[----:B------:R-:W-:-:S02]  /*8a80*/  IMAD.U32 R7, RZ, RZ, UR9 ;  /* 0x00000009ff077e24 */ /* 0x000fc4000f8e00ff */
[----:B------:R-:W-:Y:S02]  /*8a90*/  IMAD.U32 R11, RZ, RZ, UR5 ;  /* 0x00000005ff0b7e24 */ /* 0x000fe4000f8e00ff */
[----:B------:R-:W-:Y:S02]  /*8aa0*/  IMAD.MOV.U32 R8, RZ, RZ, 0x70 ;  /* 0x00000070ff087424 */ /* 0x000fe400078e00ff */
[----:B------:R-:W-:Y:S02]  /*8ab0*/  IMAD.MOV.U32 R12, RZ, RZ, 0x1 ;  /* 0x00000001ff0c7424 */ /* 0x000fe400078e00ff */
[----:B------:R-:W-:-:S07]  /*8ac0*/  IMAD.MOV.U32 R13, RZ, RZ, RZ ;  /* 0x000000ffff0d7224 */ /* 0x000fce00078e00ff */
[----:B------:R-:W-:-:S07]  /*8ad0*/  LEPC R20, `(.L_x_158) ;  /* 0x000000001014794e */ /* 0x000fce0000000000 */
[----:B-1----:R-:W-:Y:S05]  /*8ae0*/  CALL.ABS.NOINC R2 ;  /* 0x0000000002007343 */ /* 0x002fea0003c00000 */
.L_x_158:
[----:B------:R-:W2:Y:S01]  /*8af0*/  LDL R7, [R1] ;  /* 0x0000000001077983 */ /* 0x000ea20000100800 */
[----:B------:R-:W-:Y:S01]  /*8b00*/  ULDC.64 UR4, c[0x0][0x9f8] ;  /* 0x00027e0000047ab9 */ /* 0x000fe20000000a00 */
[----:B------:R-:W1:Y:S01]  /*8b10*/  LDC R0, c[0x0][0x428] ;  /* 0x00010a00ff007b82 */ /* 0x000e620000000800 */
[----:B------:R-:W-:Y:S01]  /*8b20*/  ISETP.NE.U32.AND P0, PT, RZ, UR4, PT ;  /* 0x00000004ff007c0c */ /* 0x000fe2000bf05070 */
[----:B------:R-:W3:Y:S04]  /*8b30*/  LDL R10, [R1+0x4] ;  /* 0x00000400010a7983 */ /* 0x000ee80000100800 */
[----:B------:R-:W4:Y:S01]  /*8b40*/  LDL R9, [R1+0x20] ;  /* 0x0000200001097983 */ /* 0x000f220000100800 */
[----:B------:R-:W-:Y:S01]  /*8b50*/  ISETP.NE.AND.EX P0, PT, RZ, UR5, PT, P0 ;  /* 0x00000005ff007c0c */ /* 0x000fe2000bf05300 */
[----:B------:R-:W-:Y:S01]  /*8b60*/  ULDC.64 UR6, c[0x0][0x208] ;  /* 0x0000820000067ab9 */ /* 0x000fe20000000a00 */
[----:B------:R-:W-:Y:S01]  /*8b70*/  ULDC UR4, c[0x0][0xda8] ;  /* 0x00036a0000047ab9 */ /* 0x000fe20000000800 */
[----:B------:R-:W4:Y:S04]  /*8b80*/  LDL.LU R6, [R1+0xc] ;  /* 0x00000c0001067983 */ /* 0x000f280000300800 */
[----:B------:R-:W4:Y:S06]  /*8b90*/  LDL R8, [R1+0x14] ;  /* 0x0000140001087983 */ /* 0x000f2c0000100800 */
[----:B------:R-:W2:Y:S01]  /*8ba0*/  @P0 LDC.64 R2, c[0x0][0x9f8] ;  /* 0x00027e00ff020b82 */ /* 0x000ea20000000a00 */
[----:B-1----:R-:W-:-:S13]  /*8bb0*/  ISETP.NE.AND P1, PT, R0, 0x1, PT ;  /* 0x000000010000780c */ /* 0x002fda0003f25270 */
[----:B------:R-:W3:Y:S08]  /*8bc0*/  @P1 LDC R5, c[0x0][0x42c] ;  /* 0x00010b00ff051b82 */ /* 0x000ef00000000800 */
[----:B------:R-:W1:Y:S01]  /*8bd0*/  @P1 LDC R4, c[0x0][0x430] ;  /* 0x00010c00ff041b82 */ /* 0x000e620000000800 */
[----:B--2---:R-:W-:-:S05]  /*8be0*/  @P0 IMAD.WIDE R2, R7, 0x4, R2 ;  /* 0x0000000407020825 */ /* 0x004fca00078e0202 */
[----:B------:R2:W5:Y:S01]  /*8bf0*/  @P0 LDG.E R7, desc[UR6][R2.64] ;  /* 0x0000000602070981 */ /* 0x000562000c1e1900 */
[----:B---3--:R-:W-:Y:S01]  /*8c00*/  @P1 IMAD.HI.U32 R5, R10, R5, RZ ;  /* 0x000000050a051227 */ /* 0x008fe200078e00ff */
[----:B------:R-:W-:-:S04]  /*8c10*/  MOV R0, R10 ;  /* 0x0000000a00007202 */ /* 0x000fc80000000f00 */
[----:B-1----:R-:W-:Y:S02]  /*8c20*/  @P1 SHF.R.U32.HI R0, RZ, R4, R5 ;  /* 0x00000004ff001219 */ /* 0x002fe40000011605 */
[----:B----4-:R-:W-:Y:S01]  /*8c30*/  ISETP.NE.AND P1, PT, R9, RZ, PT ;  /* 0x000000ff0900720c */ /* 0x010fe20003f25270 */
[----:B------:R-:W1:Y:S01]  /*8c40*/  S2R R4, SR_CgaCtaId ;  /* 0x0000000000047919 */ /* 0x000e620000008800 */
[----:B------:R-:W-:-:S04]  /*8c50*/  IMAD.MOV R6, RZ, RZ, -R6 ;  /* 0x000000ffff067224 */ /* 0x000fc800078e0a06 */
[----:B------:R-:W-:-:S07]  /*8c60*/  IMAD R6, R6, UR4, R8 ;  /* 0x0000000406067c24 */ /* 0x000fce000f8e0208 */
[----:B------:R-:W-:Y:S01]  /*8c70*/  VOTEU.ALL UP1, P1 ;  /* 0x00000000003f7886 */ /* 0x000fe20000820000 */
[----:B------:R-:W-:-:S04]  /*8c80*/  PLOP3.LUT P2, PT, P1, PT, PT, 0x8, 0x0 ;  /* 0x000000000000781c */ /* 0x000fc80000f4e170 */
[----:B------:R-:W-:Y:S01]  /*8c90*/  @!UP1 UIADD3 UR8, UP0, UR36, 0x270, URZ ;  /* 0x0000027024089890 */ /* 0x000fe2000ff1e03f */
[----:B------:R-:W-:-:S03]  /*8ca0*/  IMAD.SHL.U32 R6, R6, 0x80, RZ ;  /* 0x0000008006067824 */ /* 0x000fc600078e00ff */
[----:B------:R-:W-:-:S03]  /*8cb0*/  @!UP1 UIADD3.X UR9, URZ, UR37, URZ, UP0, !UPT ;  /* 0x000000253f099290 */ /* 0x000fc600087fe43f */
[----:B--2---:R-:W-:-:S09]  /*8cc0*/  VOTEU.ALL UP0, P1 ;  /* 0x00000000003f7886 */ /* 0x004fd20000800000 */
.L_x_160:
[----:B------:R-:W2:Y:S04]  /*8cd0*/  LDL R3, [R1] ;  /* 0x0000000001037983 */ /* 0x000ea80000100800 */
[----:B------:R-:W3:Y:S01]  /*8ce0*/  LDL R2, [R1+0x4] ;  /* 0x0000040001027983 */ /* 0x000ee20000100800 */
[----:B------:R-:W-:Y:S01]  /*8cf0*/  UMOV UR4, URZ ;  /* 0x0000003f00047c82 */ /* 0x000fe20008000000 */
[----:B------:R-:W-:Y:S02]  /*8d00*/  PLOP3.LUT P0, PT, P0, P2, PT, 0xa2, 0x0 ;  /* 0x000000000000781c */ /* 0x000fe40000705472 */
[----:B--2---:R-:W-:-:S08]  /*8d10*/  @P2 R2UR P0, UR7, R3 ;  /* 0x00000000030722ca */ /* 0x004fd00000000000 */
[----:B------:R-:W-:Y:S02]  /*8d20*/  PLOP3.LUT P0, PT, P0, P2, PT, 0xa2, 0x0 ;  /* 0x000000000000781c */ /* 0x000fe40000705472 */
[----:B---3--:R-:W-:-:S08]  /*8d30*/  @P2 R2UR.OR P0, UR6, R2 ;  /* 0x00000000020622ca */ /* 0x008fd00000100000 */
[----:B------:R-:W-:Y:S02]  /*8d40*/  PLOP3.LUT P0, PT, P0, P2, PT, 0xa2, 0x0 ;  /* 0x000000000000781c */ /* 0x000fe40000705472 */
[----:B------:R-:W-:-:S08]  /*8d50*/  @P2 R2UR.OR P0, UR5, R6 ;  /* 0x00000000060522ca */ /* 0x000fd00000100000 */
[----:B------:R-:W-:-:S05]  /*8d60*/  @P2 PLOP3.LUT P2, PT, P0, PT, PT, 0x80, 0x0 ;  /* 0x000000000000281c */ /* 0x000fca000074f070 */
[----:B------:R2:W-:Y:S08]  /*8d70*/  @!UP0 UTMAPF.L2.4D [UR4], [UR8] ;  /* 0x00000004080085b8 */ /* 0x0005f00008018000 */
[----:B--2---:R-:W-:Y:S05]  /*8d80*/  @P2 BRA.U.ANY `(.L_x_160) ;  /* 0xfffffffd00d02947 */ /* 0x004fea000393ffff */
[----:B------:R-:W-:Y:S01]  /*8d90*/  PLOP3.LUT P2, PT, P1, PT, PT, 0x8, 0x0 ;  /* 0x000000000000781c */ /* 0x000fe20000f4e170 */
[----:B------:R-:W-:Y:S01]  /*8da0*/  VOTEU.ALL UP0, P1 ;  /* 0x00000000003f7886 */ /* 0x000fe20000800000 */
[----:B------:R-:W-:-:S11]  /*8db0*/  UMOV UR4, 0x40 ;  /* 0x0000004000047882 */ /* 0x000fd60000000000 */
.L_x_161:
[----:B------:R-:W2:Y:S04]  /*8dc0*/  LDL R3, [R1] ;  /* 0x0000000001037983 */ /* 0x000ea80000100800 */
[----:B------:R-:W3:Y:S01]  /*8dd0*/  LDL R2, [R1+0x4] ;  /* 0x0000040001027983 */ /* 0x000ee20000100800 */
        /* <DEDUP_REMOVED lines=12> */
.L_x_162:
        /* <DEDUP_REMOVED lines=11> */
[----:B------:R-:W2:Y:S01]  /*8f50*/  LDC.64 R2, c[0x0][0x3f8] ;  /* 0x0000fe00ff027b82 */ /* 0x000ea20000000a00 */
[C---:B-1----:R-:W-:Y:S01]  /*8f60*/  IMAD.SHL.U32 R20, R4.reuse, 0x40, RZ ;  /* 0x0000004004147824 */ /* 0x042fe200078e00ff */
[----:B------:R-:W-:Y:S01]  /*8f70*/  UMOV UR4, 0xffffffff ;  /* 0xffffffff00047882 */ /* 0x000fe20000000000 */
[----:B------:R-:W-:-:S03]  /*8f80*/  IMAD.SHL.U32 R21, R4, 0x1000, RZ ;  /* 0x0000100004157824 */ /* 0x000fc600078e00ff */
[----:B------:R-:W-:Y:S02]  /*8f90*/  LOP3.LUT R20, R20, 0x40, RZ, 0xc0, !PT ;  /* 0x0000004014147812 */ /* 0x000fe400078ec0ff */
[----:B------:R-:W-:Y:S02]  /*8fa0*/  LOP3.LUT R21, R21, 0x1000, RZ, 0xc0, !PT ;  /* 0x0000100015157812 */ /* 0x000fe400078ec0ff */
[----:B--2---:R-:W-:-:S04]  /*8fb0*/  ISETP.NE.U32.AND P0, PT, R2, RZ, PT ;  /* 0x000000ff0200720c */ /* 0x004fc80003f05070 */
[----:B------:R-:W-:-:S04]  /*8fc0*/  ISETP.NE.AND.EX P0, PT, R3, RZ, PT, P0 ;  /* 0x000000ff0300720c */ /* 0x000fc80003f05300 */
[----:B-----5:R-:W-:Y:S01]  /*8fd0*/  SEL R5, R7, RZ, !P0 ;  /* 0x000000ff07057207 */ /* 0x020fe20004000000 */
[----:B------:R-:W-:Y:S08]  /*8fe0*/  BRA.DIV UR4, `(.L_x_163) ;  /* 0x0000002a046c7947 */ /* 0x000ff0000b800000 */
.L_x_224:
[----:B------:R-:W2:Y:S01]  /*8ff0*/  LDL R8, [R1+0x10] ;  /* 0x0000100001087983 */ /* 0x000ea20000100800 */
[----:B------:R-:W-:Y:S01]  /*9000*/  UMOV UR4, 0xffffffff ;  /* 0xffffffff00047882 */ /* 0x000fe20000000000 */
[----:B------:R-:W-:Y:S02]  /*9010*/  SHF.R.S32.HI R12, RZ, 0x1f, R7 ;  /* 0x0000001fff0c7819 */ /* 0x000fe40000011407 */
[----:B------:R-:W-:Y:S01]  /*9020*/  MOV R4, R7 ;  /* 0x0000000700047202 */ /* 0x000fe20000000f00 */
[----:B--2---:R-:W-:Y:S01]  /*9030*/  VIADD R8, R8, 0xffffffff ;  /* 0xffffffff08087836 */ /* 0x004fe20000000000 */
[----:B------:R-:W-:Y:S06]  /*9040*/  BRA.DIV UR4, `(.L_x_164) ;  /* 0x0000002a04887947 */ /* 0x000fec000b800000 */
[----:B------:R-:W-:-:S13]  /*9050*/  ELECT P6, URZ, PT ;  /* 0x00000000003f782f */ /* 0x000fda00038c0000 */
.L_x_227:
[----:B------:R-:W-:Y:S05]  /*9060*/  @!P6 BRA `(.L_x_165) ;  /* 0x000000040028e947 */ /* 0x000fea0003800000 */
        /* <DEDUP_REMOVED lines=9> */
[----:B------:R-:W-:-:S04]  /*9100*/  @P1 SHF.R.U32.HI R5, RZ, R11, R10 ;  /* 0x0000000bff051219 */ /* 0x000fc8000001160a */
[--C-:B------:R-:W-:Y:S01]  /*9110*/  SHF.R.S32.HI R11, RZ, 0x1f, R5.reuse ;  /* 0x0000001fff0b7819 */ /* 0x100fe20000011405 */
[----:B------:R-:W-:Y:S01]  /*9120*/  IMAD.MOV R18, RZ, RZ, -R5 ;  /* 0x000000ffff127224 */ /* 0x000fe200078e0a05 */
[----:B------:R-:W-:-:S03]  /*9130*/  MOV R10, R5 ;  /* 0x00000005000a7202 */ /* 0x000fc60000000f00 */
[----:B------:R-:W-:Y:S02]  /*9140*/  IMAD R18, R9, R18, R8 ;  /* 0x0000001209127224 */ /* 0x000fe400078e0208 */
[----:B------:R-:W-:Y:S02]  /*9150*/  IMAD R9, R12, UR4, RZ ;  /* 0x000000040c097c24 */ /* 0x000fe4000f8e02ff */
[----:B------:R-:W-:-:S04]  /*9160*/  IMAD.WIDE.U32 R10, R7, UR4, R10 ;  /* 0x00000004070a7c25 */ /* 0x000fc8000f8e000a */
[----:B------:R-:W-:Y:S01]  /*9170*/  IMAD R5, R7, UR5, R9 ;  /* 0x0000000507057c24 */ /* 0x000fe2000f8e0209 */
[----:B------:R-:W-:-:S03]  /*9180*/  LEA R14, P1, R10, R2, 0x2 ;  /* 0x000000020a0e7211 */ /* 0x000fc600078210ff */
[----:B------:R-:W-:-:S05]  /*9190*/  IMAD.IADD R5, R11, 0x1, R5 ;  /* 0x000000010b057824 */ /* 0x000fca00078e0205 */
[----:B------:R-:W-:-:S05]  /*91a0*/  LEA.HI.X R15, R10, R3, R5, 0x2, P1 ;  /* 0x000000030a0f7211 */ /* 0x000fca00008f1405 */
[----:B------:R1:W5:Y:S02]  /*91b0*/  LDG.E R7, desc[UR6][R14.64] ;  /* 0x000000060e077981 */ /* 0x000364000c1e1900 */
.L_x_166:
[----:B------:R-:W2:Y:S01]  /*91c0*/  S2R R9, SR_CgaCtaId ;  /* 0x0000000000097919 */ /* 0x000ea20000008800 */
[----:B------:R-:W-:-:S04]  /*91d0*/  MOV R5, 0x400 ;  /* 0x0000040000057802 */ /* 0x000fc80000000f00 */
[----:B--2---:R-:W-:Y:S02]  /*91e0*/  LEA R5, R9, R5, 0x18 ;  /* 0x0000000509057211 */ /* 0x004fe400078ec0ff */
[----:B------:R-:W-:-:S03]  /*91f0*/  SHF.L.U32 R9, R17, 0x1f, RZ ;  /* 0x0000001f11097819 */ /* 0x000fc600000006ff */
[----:B------:R-:W-:-:S04]  /*9200*/  IMAD R5, R16, 0x8, R5 ;  /* 0x0000000810057824 */ /* 0x000fc800078e0205 */
[----:B------:R-:W2:Y:S02]  /*9210*/  SYNCS.PHASECHK.TRANS64.TRYWAIT P1, [R5+URZ+0x34840], R9 ;  /* 0x03484009050075a7 */ /* 0x000ea4000802017f */
[----:B--2---:R-:W-:Y:S05]  /*9220*/  @!P1 BRA `(.L_x_167) ;  /* 0x0000002800309947 */ /* 0x004fea0003800000 */
.L_x_228:
[----:B------:R-:W3:Y:S01]  /*9230*/  S2R R10, SR_TID.X ;  /* 0x00000000000a7919 */ /* 0x000ee20000002100 */
[----:B------:R-:W-:-:S04]  /*9240*/  UPRMT UR4, UR38, 0x9910, URZ ;  /* 0x0000991026047896 */ /* 0x000fc8000800003f */
[----:B------:R-:W-:Y:S01]  /*9250*/  UISETP.NE.AND UP0, UPT, UR4, 0x2, UPT ;  /* 0x000000020400788c */ /* 0x000fe2000bf05270 */
[----:B---3--:R-:W-:-:S13]  /*9260*/  LOP3.LUT P1, RZ, R10, 0x7f, RZ, 0xc0, !PT ;  /* 0x0000007f0aff7812 */ /* 0x008fda000782c0ff */
[----:B--2---:R-:W-:-:S04]  /*9270*/  @!P1 IMAD.MOV.U32 R9, RZ, RZ, 0xc000 ;  /* 0x0000c000ff099424 */ /* 0x004fc800078e00ff */
[----:B------:R2:W-:Y:S01]  /*9280*/  @!P1 SYNCS.ARRIVE.TRANS64 RZ, [R5+URZ+0x34830], R9 ;  /* 0x0348300905ff99a7 */ /* 0x0005e2000800003f */
[----:B------:R-:W-:-:S13]  /*9290*/  PLOP3.LUT P1, PT, PT, PT, UP0, 0x80, 0x0 ;  /* 0x000000000000781c */ /* 0x000fda0003f2f008 */
[----:B--2---:R-:W-:Y:S05]  /*92a0*/  @P1 BRA `(.L_x_168) ;  /* 0x0000000000041947 */ /* 0x004fea0003800000 */
[----:B------:R-:W-:Y:S01]  /*92b0*/  BPT.TRAP 0x1 ;  /* 0x000000040000795c */ /* 0x000fe20000300000 */
.L_x_168:
[----:B------:R-:W-:-:S13]  /*92c0*/  ISETP.NE.AND P1, PT, R19, RZ, PT ;  /* 0x000000ff1300720c */ /* 0x000fda0003f25270 */
[----:B------:R-:W-:Y:S05]  /*92d0*/  @P1 BRA `(.L_x_169) ;  /* 0x0000000000041947 */ /* 0x000fea0003800000 */
[----:B------:R-:W-:Y:S01]  /*92e0*/  BPT.TRAP 0x1 ;  /* 0x000000040000795c */ /* 0x000fe20000300000 */
.L_x_169:
[----:B------:R-:W2:Y:S01]  /*92f0*/  S2R R10, SR_CgaCtaId ;  /* 0x00000000000a7919 */ /* 0x000ea20000008800 */
[----:B------:R-:W-:Y:S01]  /*9300*/  MOV R9, 0x400 ;  /* 0x0000040000097802 */ /* 0x000fe20000000f00 */
[----:B------:R-:W-:Y:S01]  /*9310*/  UIADD3 UR4, UP0, UR36, 0x370, URZ ;  /* 0x0000037024047890 */ /* 0x000fe2000ff1e03f */
[----:B------:R-:W-:Y:S01]  /*9320*/  R2UR UR9, R5 ;  /* 0x00000000050972ca */ /* 0x000fe200000e0000 */
[----:B------:R-:W-:Y:S01]  /*9330*/  IMAD R5, R16, 0x6000, R21 ;  /* 0x0000600010057824 */ /* 0x000fe200078e0215 */
[----:B------:R-:W-:Y:S01]  /*9340*/  R2UR UR11, R18 ;  /* 0x00000000120b72ca */ /* 0x000fe200000e0000 */
[----:B------:R-:W-:Y:S01]  /*9350*/  UMOV UR10, URZ ;  /* 0x0000003f000a7c82 */ /* 0x000fe20008000000 */
[----:B------:R-:W-:Y:S01]  /*9360*/  R2UR UR5, R20 ;  /* 0x00000000140572ca */ /* 0x000fe200000e0000 */
[----:B------:R-:W-:Y:S01]  /*9370*/  UMOV UR18, 0x30000 ;  /* 0x0003000000127882 */ /* 0x000fe20000000000 */
[----:B------:R-:W-:Y:S01]  /*9380*/  R2UR UR12, R0 ;  /* 0x00000000000c72ca */ /* 0x000fe200000e0000 */
[----:B------:R-:W-:Y:S01]  /*9390*/  UMOV UR6, 0x0 ;  /* 0x0000000000067882 */ /* 0x000fe20000000000 */
[----:B-----5:R-:W-:Y:S01]  /*93a0*/  R2UR UR13, R7 ;  /* 0x00000000070d72ca */ /* 0x020fe200000e0000 */
[----:B------:R-:W-:Y:S01]  /*93b0*/  UMOV UR7, 0x14f00000 ;  /* 0x14f0000000077882 */ /* 0x000fe20000000000 */
[----:B------:R-:W-:-:S03]  /*93c0*/  UMOV UR16, 0x40 ;  /* 0x0000004000107882 */ /* 0x000fc60000000000 */
[----:B------:R-:W-:-:S04]  /*93d0*/  UIADD3 UR9, UR9, 0x34830, URZ ;  /* 0x0003483009097890 */ /* 0x000fc8000fffe03f */
[----:B------:R-:W-:Y:S02]  /*93e0*/  ULEA UR11, UR11, UR5, 0x7 ;  /* 0x000000050b0b7291 */ /* 0x000fe4000f8e383f */
[----:B------:R-:W-:Y:S01]  /*93f0*/  UIADD3.X UR5, URZ, UR37, URZ, UP0, !UPT ;  /* 0x000000253f057290 */ /* 0x000fe200087fe43f */
[----:B--2---:R-:W-:-:S05]  /*9400*/  LEA R9, R10, R9, 0x18 ;  /* 0x000000090a097211 */ /* 0x004fca00078ec0ff */
[----:B------:R-:W-:-:S05]  /*9410*/  IMAD R5, R5, 0x2, R9 ;  /* 0x0000000205057824 */ /* 0x000fca00078e0209 */
[----:B------:R-:W-:Y:S02]  /*9420*/  R2UR UR8, R5 ;  /* 0x00000000050872ca */ /* 0x000fe400000e0000 */
[----:B------:R-:W-:-:S11]  /*9430*/  MOV R5, R7 ;  /* 0x0000000700057202 */ /* 0x000fd60000000f00 */
[----:B------:R-:W-:Y:S02]  /*9440*/  UIADD3 UR14, UR8, 0x1c400, URZ ;  /* 0x0001c400080e7890 */ /* 0x000fe4000fffe03f */
[----:B------:R-:W-:Y:S02]  /*9450*/  UIADD3 UR15, UR8, 0x20400, URZ ;  /* 0x00020400080f7890 */ /* 0x000fe4000fffe03f */
[----:B------:R-:W-:-:S03]  /*9460*/  UIADD3 UR17, UR8, 0x24400, URZ ;  /* 0x0002440008117890 */ /* 0x000fc6000fffe03f */
[----:B------:R-:W-:Y:S01]  /*9470*/  UMOV UR8, UR14 ;  /* 0x0000000e00087c82 */ /* 0x000fe20008000000 */
[----:B------:R-:W-:Y:S01]  /*9480*/  UMOV UR14, 0x80 ;  /* 0x00000080000e7882 */ /* 0x000fe20000000000 */
[----:B------:R2:W-:Y:S02]  /*9490*/  UTMALDG.4D.MULTICAST [UR8], [UR4], UR18, desc[UR6] ;  /* 0x00000608040073b4 */ /* 0x0005e40008019812 */
[----:B--2---:R-:W-:Y:S01]  /*94a0*/  UMOV UR8, UR15 ;  /* 0x0000000f00087c82 */ /* 0x004fe20008000000 */
[----:B------:R-:W-:Y:S02]  /*94b0*/  UMOV UR10, UR16 ;  /* 0x00000010000a7c82 */ /* 0x000fe40008000000 */
[----:B------:R2:W-:Y:S02]  /*94c0*/  UTMALDG.4D.MULTICAST [UR8], [UR4], UR18, desc[UR6] ;  /* 0x00000608040073b4 */ /* 0x0005e40008019812 */
[----:B--2---:R-:W-:Y:S01]  /*94d0*/  UMOV UR8, UR17 ;  /* 0x0000001100087c82 */ /* 0x004fe20008000000 */
[----:B------:R-:W-:-:S02]  /*94e0*/  UMOV UR10, UR14 ;  /* 0x0000000e000a7c82 */ /* 0x000fc40008000000 */
[----:B------:R2:W-:Y:S02]  /*94f0*/  UTMALDG.4D.MULTICAST [UR8], [UR4], UR18, desc[UR6] ;  /* 0x00000608040073b4 */ /* 0x0005e40008019812 */
[----:B--2---:R-:W-:Y:S01]  /*9500*/  NOP ;  /* 0x0000000000007918 */ /* 0x004fe20000000000 */
.L_x_165:
[----:B-1----:R-:W2:Y:S04]  /*9510*/  LDL.LU R15, [R1] ;  /* 0x00000000010f7983 */ /* 0x002ea80000300800 */
[----:B------:R-:W3:Y:S04]  /*9520*/  LDL.LU R14, [R1+0x4] ;  /* 0x00000400010e7983 */ /* 0x000ee80000300800 */
[----:B------:R-:W4:Y:S01]  /*9530*/  LDL R13, [R1+0x1c] ;  /* 0x00001c00010d7983 */ /* 0x000f220000100800 */
[----:B------:R-:W-:-:S03]  /*9540*/  MOV R10, 0x400 ;  /* 0x00000400000a7802 */ /* 0x000fc60000000f00 */
[----:B------:R-:W5:Y:S01]  /*9550*/  LDL.LU R9, [R1+0x18] ;  /* 0x0000180001097983 */ /* 0x000f620000300800 */
[----:B------:R-:W1:Y:S01]  /*9560*/  S2R R11, SR_CgaCtaId ;  /* 0x00000000000b7919 */ /* 0x000e620000008800 */
[----:B------:R-:W-:Y:S05]  /*9570*/  WARPSYNC.ALL ;  /* 0x0000000000007948 */ /* 0x000fea0003800000 */
[----:B------:R-:W-:-:S13]  /*9580*/  ELECT P1, URZ, PT ;  /* 0x00000000003f782f */ /* 0x000fda0003820000 */
[----:B------:R-:W-:Y:S01]  /*9590*/  @P1 R2UR UR11, R6 ;  /* 0x00000000060b12ca */ /* 0x000fe200000e0000 */
[----:B------:R-:W-:-:S04]  /*95a0*/  UIADD3 UR4, UP0, UR36, 0x270, URZ ;  /* 0x0000027024047890 */ /* 0x000fc8000ff1e03f */
        /* <DEDUP_REMOVED lines=21> */
[C---:B---3--:R-:W-:Y:S02]  /*9700*/  @P1 R2UR UR12, R14.reuse ;  /* 0x000000000e0c12ca */ /* 0x048fe400000e0000 */
[----:B------:R-:W-:Y:S02]  /*9710*/  @P1 R2UR UR21, R15 ;  /* 0x000000000f1512ca */ /* 0x000fe400000e0000 */
[----:B------:R-:W-:-:S09]  /*9720*/  @P1 R2UR UR20, R14 ;  /* 0x000000000e1412ca */ /* 0x000fd200000e0000 */
[----:B------:R2:W-:Y:S04]  /*9730*/  UTMALDG.4D [UR8], [UR4], desc[UR6] ;  /* 0x00000608040075b4 */ /* 0x0005e80008019000 */
[----:B------:R1:W-:Y:S01]  /*9740*/  UTMALDG.4D [UR16], [UR4], desc[UR14] ;  /* 0x00000e10040075b4 */ /* 0x0003e20008019000 */
[----:B--2---:R-:W-:Y:S02]  /*9750*/  @P1 R2UR UR13, R15 ;  /* 0x000000000f0d12ca */ /* 0x004fe400000e0000 */
[----:B------:R-:W-:Y:S02]  /*9760*/  @P1 R2UR UR12, R14 ;  /* 0x000000000e0c12ca */ /* 0x000fe400000e0000 */
[----:B------:R-:W-:Y:S01]  /*9770*/  @P1 R2UR UR11, R6 ;  /* 0x00000000060b12ca */ /* 0x000fe200000e0000 */
[----:B------:R-:W-:Y:S01]  /*9780*/  UIADD3 UR8, UR24, 0x18400, URZ ;  /* 0x0001840018087890 */ /* 0x000fe2000fffe03f */
[----:B----4-:R-:W-:Y:S01]  /*9790*/  LOP3.LUT R6, R13, 0x1, RZ, 0xc, !PT ;  /* 0x000000010d067812 */ /* 0x010fe200078e0cff */
[----:B------:R-:W-:-:S03]  /*97a0*/  UMOV UR10, 0x80 ;  /* 0x00000080000a7882 */ /* 0x000fc60000000000 */
[----:B------:R-:W-:-:S07]  /*97b0*/  SHF.L.U32 R6, R6, 0x1f, RZ ;  /* 0x0000001f06067819 */ /* 0x000fce00000006ff */
[----:B------:R1:W-:Y:S01]  /*97c0*/  UTMALDG.4D [UR8], [UR4], desc[UR22] ;  /* 0x00001608040075b4 */ /* 0x0003e20008019000 */
[----:B------:R-:W2:Y:S01]  /*97d0*/  SYNCS.PHASECHK.TRANS64.TRYWAIT P1, [R10+URZ+0x34820], R6 ;  /* 0x034820060a0075a7 */ /* 0x000ea2000802017f */
[----:B-----5:R-:W-:Y:S01]  /*97e0*/  ISETP.GE.AND P2, PT, R9, 0x81, PT ;  /* 0x000000810900780c */ /* 0x020fe20003f46270 */
[----:B-12---:R-:W-:-:S12]  /*97f0*/  @!P1 BRA `(.L_x_171) ;  /* 0x0000002000d09947 */ /* 0x006fd80003800000 */
.L_x_229:
[----:B------:R-:W-:Y:S05]  /*9800*/  BSYNC B0 ;  /* 0x0000000000007941 */ /* 0x000fea0003800000 */
.L_x_170:
[----:B------:R-:W-:Y:S05]  /*9810*/  @!P2 BRA `(.L_x_172) ;  /* 0x000000180010a947 */ /* 0x000fea0003800000 */
[----:B-1----:R-:W2:Y:S01]  /*9820*/  LDL R7, [R1+0x10] ;  /* 0x0000100001077983 */ /* 0x002ea20000100800 */
[----:B------:R-:W-:Y:S02]  /*9830*/  IMAD.MOV.U32 R6, RZ, RZ, 0x1 ;  /* 0x00000001ff067424 */ /* 0x000fe400078e00ff */
[----:B--2---:R-:W-:-:S05]  /*9840*/  IMAD.MOV R14, RZ, RZ, -R7 ;  /* 0x000000ffff0e7224 */ /* 0x004fca00078e0a07 */
[----:B------:R-:W-:-:S04]  /*9850*/  VIADDMNMX R14, R14, R6, 0xffffffff, !PT ;  /* 0xffffffff0e0e7446 */ /* 0x000fc80007800106 */
[----:B------:R-:W-:-:S04]  /*9860*/  IADD3 R6, R7, R14, RZ ;  /* 0x0000000e07067210 */ /* 0x000fc80007ffe0ff */
[----:B------:R-:W-:-:S04]  /*9870*/  LOP3.LUT R6, R6, 0x1, RZ, 0xc0, !PT ;  /* 0x0000000106067812 */ /* 0x000fc800078ec0ff */
[----:B------:R-:W-:Y:S01]  /*9880*/  ISETP.NE.U32.AND P1, PT, R6, 0x1, PT ;  /* 0x000000010600780c */ /* 0x000fe20003f25070 */
[----:B------:R-:W-:-:S12]  /*9890*/  VIADD R6, R7, 0xfffffffe ;  /* 0xfffffffe07067836 */ /* 0x000fd80000000000 */
        /* <DEDUP_REMOVED lines=11> */
[----:B------:R-:W-:Y:S01]  /*9950*/  MOV R7, R6 ;  /* 0x0000000600077202 */ /* 0x000fe20000000f00 */
[----:B------:R-:W-:Y:S01]  /*9960*/  ULDC.64 UR4, c[0x0][0x408] ;  /* 0x0001020000047ab9 */ /* 0x000fe20000000a00 */
[----:B------:R-:W-:Y:S01]  /*9970*/  ULDC.64 UR6, c[0x0][0x208] ;  /* 0x0000820000067ab9 */ /* 0x000fe20000000a00 */
[----:B-1----:R-:W-:-:S13]  /*9980*/  ISETP.NE.AND P1, PT, R15, 0x1, PT ;  /* 0x000000010f00780c */ /* 0x002fda0003f25270 */
[----:B------:R-:W1:Y:S02]  /*9990*/  @P1 LDC.64 R10, c[0x0][0x420] ;  /* 0x00010800ff0a1b82 */ /* 0x000e640000000a00 */
[----:B-1----:R-:W-:-:S05]  /*99a0*/  @P1 IMAD.HI.U32 R10, R6, R10, RZ ;  /* 0x0000000a060a1227 */ /* 0x002fca00078e00ff */
[----:B------:R-:W-:-:S04]  /*99b0*/  @P1 SHF.R.U32.HI R7, RZ, R11, R10 ;  /* 0x0000000bff071219 */ /* 0x000fc8000001160a */
[--C-:B------:R-:W-:Y:S01]  /*99c0*/  SHF.R.S32.HI R11, RZ, 0x1f, R7.reuse ;  /* 0x0000001fff0b7819 */ /* 0x100fe20000011407 */
[----:B------:R-:W-:-:S04]  /*99d0*/  IMAD.MOV R10, RZ, RZ, -R7 ;  /* 0x000000ffff0a7224 */ /* 0x000fc800078e0a07 */
[----:B------:R-:W-:Y:S02]  /*99e0*/  IMAD R6, R15, R10, R6 ;  /* 0x0000000a0f067224 */ /* 0x000fe400078e0206 */
[----:B------:R-:W-:Y:S02]  /*99f0*/  IMAD R15, R12, UR4, RZ ;  /* 0x000000040c0f7c24 */ /* 0x000fe4000f8e02ff */
[----:B------:R-:W-:Y:S02]  /*9a00*/  IMAD.MOV.U32 R10, RZ, RZ, R7 ;  /* 0x000000ffff0a7224 */ /* 0x000fe400078e0007 */
[C---:B------:R-:W-:Y:S02]  /*9a10*/  IMAD R7, R4.reuse, UR5, R15 ;  /* 0x0000000504077c24 */ /* 0x040fe4000f8e020f */
[----:B------:R-:W-:-:S04]  /*9a20*/  IMAD.WIDE.U32 R10, R4, UR4, R10 ;  /* 0x00000004040a7c25 */ /* 0x000fc8000f8e000a */
[----:B------:R-:W-:Y:S01]  /*9a30*/  IMAD.IADD R7, R7, 0x1, R11 ;  /* 0x0000000107077824 */ /* 0x000fe200078e020b */
[----:B------:R-:W-:-:S04]  /*9a40*/  LEA R2, P1, R10, R2, 0x2 ;  /* 0x000000020a027211 */ /* 0x000fc800078210ff */
[----:B------:R-:W-:-:S05]  /*9a50*/  LEA.HI.X R3, R10, R3, R7, 0x2, P1 ;  /* 0x000000030a037211 */ /* 0x000fca00008f1407 */
[----:B------:R1:W5:Y:S04]  /*9a60*/  LDG.E R7, desc[UR6][R2.64] ;  /* 0x0000000602077981 */ /* 0x000368000c1e1900 */
.L_x_176:
[----:B-1----:R-:W1:Y:S01]  /*9a70*/  S2R R3, SR_CgaCtaId ;  /* 0x0000000000037919 */ /* 0x002e620000008800 */
[----:B------:R-:W-:-:S04]  /*9a80*/  MOV R2, 0x400 ;  /* 0x0000040000027802 */ /* 0x000fc80000000f00 */
[----:B-1----:R-:W-:Y:S02]  /*9a90*/  LEA R2, R3, R2, 0x18 ;  /* 0x0000000203027211 */ /* 0x002fe400078ec0ff */
[----:B------:R-:W-:Y:S02]  /*9aa0*/  SHF.L.U32 R3, R13, 0x1f, RZ ;  /* 0x0000001f0d037819 */ /* 0x000fe400000006ff */
[----:B------:R-:W-:-:S04]  /*9ab0*/  LEA R2, R9, R2, 0x3 ;  /* 0x0000000209027211 */ /* 0x000fc800078e18ff */
[----:B------:R-:W1:Y:S02]  /*9ac0*/  SYNCS.PHASECHK.TRANS64.TRYWAIT P1, [R2+URZ+0x34840], R3 ;  /* 0x03484003020075a7 */ /* 0x000e64000802017f */
[----:B-1----:R-:W-:Y:S05]  /*9ad0*/  @!P1 BRA `(.L_x_177) ;  /* 0x0000002000389947 */ /* 0x002fea0003800000 */
.L_x_230:
[----:B------:R-:W2:Y:S01]  /*9ae0*/  S2R R10, SR_TID.X ;  /* 0x00000000000a7919 */ /* 0x000ea20000002100 */
[----:B------:R-:W-:Y:S01]  /*9af0*/  UPRMT UR4, UR38, 0x9910, URZ ;  /* 0x0000991026047896 */ /* 0x000fe2000800003f */
[----:B--2---:R-:W-:-:S13]  /*9b00*/  LOP3.LUT P1, RZ, R10, 0x7f, RZ, 0xc0, !PT ;  /* 0x0000007f0aff7812 */ /* 0x004fda000782c0ff */
[----:B-1----:R-:W-:-:S04]  /*9b10*/  @!P1 IMAD.MOV.U32 R3, RZ, RZ, 0xc000 ;  /* 0x0000c000ff039424 */ /* 0x002fc800078e00ff */
[----:B------:R1:W-:Y:S02]  /*9b20*/  @!P1 SYNCS.ARRIVE.TRANS64 RZ, [R2+URZ+0x34830], R3 ;  /* 0x0348300302ff99a7 */ /* 0x0003e4000800003f */
[----:B-1----:R-:W-:-:S05]  /*9b30*/  IMAD.U32 R3, RZ, RZ, UR4 ;  /* 0x00000004ff037e24 */ /* 0x002fca000f8e00ff */
[----:B------:R-:W-:-:S13]  /*9b40*/  ISETP.NE.AND P2, PT, R3, 0x2, PT ;  /* 0x000000020300780c */ /* 0x000fda0003f45270 */
[----:B------:R-:W-:Y:S05]  /*9b50*/  @P2 BRA `(.L_x_178) ;  /* 0x0000000000042947 */ /* 0x000fea0003800000 */
[----:B------:R-:W-:Y:S01]  /*9b60*/  BPT.TRAP 0x1 ;  /* 0x000000040000795c */ /* 0x000fe20000300000 */
.L_x_178:
[----:B------:R-:W-:-:S13]  /*9b70*/  ISETP.NE.AND P1, PT, R19, RZ, PT ;  /* 0x000000ff1300720c */ /* 0x000fda0003f25270 */
[----:B------:R-:W-:Y:S05]  /*9b80*/  @P1 BRA `(.L_x_179) ;  /* 0x0000000000041947 */ /* 0x000fea0003800000 */
[----:B------:R-:W-:Y:S01]  /*9b90*/  BPT.TRAP 0x1 ;  /* 0x000000040000795c */ /* 0x000fe20000300000 */
.L_x_179:
[----:B------:R-:W1:Y:S01]  /*9ba0*/  S2R R11, SR_CgaCtaId ;  /* 0x00000000000b7919 */ /* 0x000e620000008800 */
        /* <DEDUP_REMOVED lines=12> */
[----:B------:R-:W-:Y:S01]  /*9c70*/  UMOV UR18, 0x40 ;  /* 0x0000004000127882 */ /* 0x000fe20000000000 */
[----:B------:R-:W-:Y:S01]  /*9c80*/  UMOV UR17, 0x80 ;  /* 0x0000008000117882 */ /* 0x000fe20000000000 */
[----:B------:R-:W-:Y:S01]  /*9c90*/  SHF.L.U32 R3, R17, 0x1f, RZ ;  /* 0x0000001f11037819 */ /* 0x000fe200000006ff */
[----:B------:R-:W-:-:S04]  /*9ca0*/  UIADD3 UR9, UR9, 0x34830, URZ ;  /* 0x0003483009097890 */ /* 0x000fc8000fffe03f */
[----:B------:R-:W-:Y:S02]  /*9cb0*/  ULEA UR11, UR11, UR5, 0x7 ;  /* 0x000000050b0b7291 */ /* 0x000fe4000f8e383f */
[----:B------:R-:W-:Y:S01]  /*9cc0*/  UIADD3.X UR5, URZ, UR37, URZ, UP0, !UPT ;  /* 0x000000253f057290 */ /* 0x000fe200087fe43f */
[----:B-1----:R-:W-:-:S05]  /*9cd0*/  LEA R10, R11, R10, 0x18 ;  /* 0x0000000a0b0a7211 */ /* 0x002fca00078ec0ff */
[----:B------:R-:W-:-:S05]  /*9ce0*/  IMAD R2, R2, 0x2, R10 ;  /* 0x0000000202027824 */ /* 0x000fca00078e020a */
[----:B------:R-:W-:Y:S02]  /*9cf0*/  R2UR UR8, R2 ;  /* 0x00000000020872ca */ /* 0x000fe400000e0000 */
[----:B------:R-:W-:-:S11]  /*9d00*/  LEA R2, R16, R10, 0x3 ;  /* 0x0000000a10027211 */ /* 0x000fd600078e18ff */
[----:B------:R-:W-:Y:S02]  /*9d10*/  UIADD3 UR14, UR8, 0x1c400, URZ ;  /* 0x0001c400080e7890 */ /* 0x000fe4000fffe03f */
[----:B------:R-:W-:Y:S02]  /*9d20*/  UIADD3 UR15, UR8, 0x20400, URZ ;  /* 0x00020400080f7890 */ /* 0x000fe4000fffe03f */
[----:B------:R-:W-:-:S03]  /*9d30*/  UIADD3 UR16, UR8, 0x24400, URZ ;  /* 0x0002440008107890 */ /* 0x000fc6000fffe03f */
[----:B------:R-:W-:Y:S02]  /*9d40*/  UMOV UR8, UR14 ;  /* 0x0000000e00087c82 */ /* 0x000fe40008000000 */
[----:B------:R1:W-:Y:S02]  /*9d50*/  UTMALDG.4D.MULTICAST [UR8], [UR4], UR19, desc[UR6] ;  /* 0x00000608040073b4 */ /* 0x0003e40008019813 */
[----:B-1----:R-:W-:Y:S01]  /*9d60*/  UMOV UR8, UR15 ;  /* 0x0000000f00087c82 */ /* 0x002fe20008000000 */
[----:B------:R-:W-:Y:S02]  /*9d70*/  UMOV UR10, UR18 ;  /* 0x00000012000a7c82 */ /* 0x000fe40008000000 */
[----:B------:R1:W-:Y:S02]  /*9d80*/  UTMALDG.4D.MULTICAST [UR8], [UR4], UR19, desc[UR6] ;  /* 0x00000608040073b4 */ /* 0x0003e40008019813 */
[----:B-1----:R-:W-:Y:S01]  /*9d90*/  UMOV UR8, UR16 ;  /* 0x0000001000087c82 */ /* 0x002fe20008000000 */
[----:B------:R-:W-:-:S02]  /*9da0*/  UMOV UR10, UR17 ;  /* 0x00000011000a7c82 */ /* 0x000fc40008000000 */
[----:B------:R1:W-:Y:S01]  /*9db0*/  UTMALDG.4D.MULTICAST [UR8], [UR4], UR19, desc[UR6] ;  /* 0x00000608040073b4 */ /* 0x0003e20008019813 */
[----:B------:R-:W2:Y:S02]  /*9dc0*/  SYNCS.PHASECHK.TRANS64.TRYWAIT P1, [R2+URZ+0x34860], R3 ;  /* 0x03486003020075a7 */ /* 0x000ea4000802017f */
[----:B-12---:R-:W-:Y:S05]  /*9dd0*/  @!P1 BRA `(.L_x_180) ;  /* 0x0000001c008c9947 */ /* 0x006fea0003800000 */
.L_x_231:
[----:B------:R-:W2:Y:S02]  /*9de0*/  S2R R10, SR_TID.X ;  /* 0x00000000000a7919 */ /* 0x000ea40000002100 */
[----:B--2---:R-:W-:-:S13]  /*9df0*/  LOP3.LUT P1, RZ, R10, 0x7f, RZ, 0xc0, !PT ;  /* 0x0000007f0aff7812 */ /* 0x004fda000782c0ff */
[----:B-1----:R-:W-:-:S04]  /*9e00*/  @!P1 IMAD.MOV.U32 R3, RZ, RZ, 0x8000 ;  /* 0x00008000ff039424 */ /* 0x002fc800078e00ff */
[----:B------:R1:W-:Y:S01]  /*9e10*/  @!P1 SYNCS.ARRIVE.TRANS64 RZ, [R2+URZ+0x34850], R3 ;  /* 0x0348500302ff99a7 */ /* 0x0003e2000800003f */
[----:B------:R-:W-:Y:S05]  /*9e20*/  @P2 BRA `(.L_x_181) ;  /* 0x0000000000042947 */ /* 0x000fea0003800000 */
[----:B------:R-:W-:Y:S01]  /*9e30*/  BPT.TRAP 0x1 ;  /* 0x000000040000795c */ /* 0x000fe20000300000 */
.L_x_181:
[----:B------:R-:W-:-:S13]  /*9e40*/  ISETP.NE.AND P1, PT, R19, RZ, PT ;  /* 0x000000ff1300720c */ /* 0x000fda0003f25270 */
[----:B------:R-:W-:Y:S05]  /*9e50*/  @P1 BRA `(.L_x_182) ;  /* 0x0000000000041947 */ /* 0x000fea0003800000 */
[----:B------:R-:W-:Y:S01]  /*9e60*/  BPT.TRAP 0x1 ;  /* 0x000000040000795c */ /* 0x000fe20000300000 */
.L_x_182:
[----:B------:R-:W2:Y:S01]  /*9e70*/  S2R R11, SR_CgaCtaId ;  /* 0x00000000000b7919 */ /* 0x000ea20000008800 */
[----:B------:R-:W-:Y:S01]  /*9e80*/  MOV R10, 0x400 ;  /* 0x00000400000a7802 */ /* 0x000fe20000000f00 */
[----:B-1----:R-:W-:Y:S01]  /*9e90*/  IMAD R3, R16, 0x4000, R21 ;  /* 0x0000400010037824 */ /* 0x002fe200078e0215 */
[----:B------:R-:W-:Y:S01]  /*9ea0*/  R2UR UR11, R18 ;  /* 0x00000000120b72ca */ /* 0x000fe200000e0000 */
[----:B------:R-:W-:Y:S01]  /*9eb0*/  UIADD3 UR4, UP0, UR36, 0x470, URZ ;  /* 0x0000047024047890 */ /* 0x000fe2000ff1e03f */
[----:B------:R-:W-:Y:S01]  /*9ec0*/  R2UR UR5, R20 ;  /* 0x00000000140572ca */ /* 0x000fe200000e0000 */
[----:B------:R-:W-:Y:S01]  /*9ed0*/  UMOV UR10, URZ ;  /* 0x0000003f000a7c82 */ /* 0x000fe20008000000 */
[----:B------:R-:W-:Y:S01]  /*9ee0*/  R2UR UR9, R2 ;  /* 0x00000000020972ca */ /* 0x000fe200000e0000 */
[----:B------:R-:W-:Y:S01]  /*9ef0*/  UMOV UR16, 0x30000 ;  /* 0x0003000000107882 */ /* 0x000fe20000000000 */
[----:B------:R-:W-:Y:S01]  /*9f00*/  R2UR UR13, R5 ;  /* 0x00000000050d72ca */ /* 0x000fe200000e0000 */
[----:B------:R-:W-:Y:S01]  /*9f10*/  UMOV UR7, 0x14f00000 ;  /* 0x14f0000000077882 */ /* 0x000fe20000000000 */
[----:B------:R-:W-:Y:S01]  /*9f20*/  R2UR UR12, R0 ;  /* 0x00000000000c72ca */ /* 0x000fe200000e0000 */
[----:B------:R-:W-:Y:S01]  /*9f30*/  UMOV UR15, 0x40 ;  /* 0x00000040000f7882 */ /* 0x000fe20000000000 */
[----:B------:R-:W-:Y:S01]  /*9f40*/  MOV R5, R7 ;  /* 0x0000000700057202 */ /* 0x000fe20000000f00 */
[----:B------:R-:W-:-:S04]  /*9f50*/  IMAD.MOV.U32 R18, RZ, RZ, R6 ;  /* 0x000000ffff127224 */ /* 0x000fc800078e0006 */
[----:B------:R-:W-:Y:S02]  /*9f60*/  ULEA UR11, UR11, UR5, 0x7 ;  /* 0x000000050b0b7291 */ /* 0x000fe4000f8e383f */
[----:B------:R-:W-:Y:S02]  /*9f70*/  UIADD3 UR9, UR9, 0x34850, URZ ;  /* 0x0003485009097890 */ /* 0x000fe4000fffe03f */
[----:B------:R-:W-:Y:S01]  /*9f80*/  UIADD3.X UR5, URZ, UR37, URZ, UP0, !UPT ;  /* 0x000000253f057290 */ /* 0x000fe200087fe43f */
[----:B--2---:R-:W-:-:S05]  /*9f90*/  LEA R10, R11, R10, 0x18 ;  /* 0x0000000a0b0a7211 */ /* 0x004fca00078ec0ff */
[----:B------:R-:W-:-:S05]  /*9fa0*/  IMAD R3, R3, 0x2, R10 ;  /* 0x0000000203037824 */ /* 0x000fca00078e020a */
[----:B------:R-:W-:-:S13]  /*9fb0*/  R2UR UR6, R3 ;  /* 0x00000000030672ca */ /* 0x000fda00000e0000 */
[----:B------:R-:W-:Y:S02]  /*9fc0*/  UIADD3 UR8, UR6, 0x400, URZ ;  /* 0x0000040006087890 */ /* 0x000fe4000fffe03f */
[----:B------:R-:W-:-:S03]  /*9fd0*/  UIADD3 UR14, UR6, 0x4400, URZ ;  /* 0x00004400060e7890 */ /* 0x000fc6000fffe03f */
[----:B------:R-:W-:-:S04]  /*9fe0*/  UMOV UR6, 0x0 ;  /* 0x0000000000067882 */ /* 0x000fc80000000000 */
[----:B------:R1:W-:Y:S02]  /*9ff0*/  UTMALDG.4D.MULTICAST [UR8], [UR4], UR16, desc[UR6] ;  /* 0x00000608040073b4 */ /* 0x0003e40008019810 */
[----:B-1----:R-:W-:Y:S01]  /*a000*/  UMOV UR8, UR14 ;  /* 0x0000000e00087c82 */ /* 0x002fe20008000000 */
[----:B------:R-:W-:Y:S02]  /*a010*/  UMOV UR10, UR15 ;  /* 0x0000000f000a7c82 */ /* 0x000fe40008000000 */
[----:B------:R1:W-:Y:S02]  /*a020*/  UTMALDG.4D.MULTICAST [UR8], [UR4], UR16, desc[UR6] ;  /* 0x00000608040073b4 */ /* 0x0003e40008019810 */
[----:B-1----:R-:W-:Y:S01]  /*a030*/  NOP ;  /* 0x0000000000007918 */ /* 0x002fe20000000000 */
.L_x_175:
[----:B------:R-:W-:Y:S05]  /*a040*/  BSYNC B0 ;  /* 0x0000000000007941 */ /* 0x000fea0003800000 */
.L_x_174:
[----:B------:R-:W2:Y:S01]  /*a050*/  LDL.LU R2, [R1+0x10] ;  /* 0x0000100001027983 */ /* 0x000ea20000300800 */
[----:B------:R-:W-:Y:S01]  /*a060*/  IMAD.MOV.U32 R16, RZ, RZ, R9 ;  /* 0x000000ffff107224 */ /* 0x000fe200078e0009 */
[----:B------:R-:W-:Y:S01]  /*a070*/  MOV R17, R13 ;  /* 0x0000000d00117202 */ /* 0x000fe20000000f00 */
[----:B--2---:R-:W-:-:S07]  /*a080*/  VIADD R6, R2, 0xfffffffd ;  /* 0xfffffffd02067836 */ /* 0x004fce0000000000 */
.L_x_173:
[----:B------:R-:W-:Y:S01]  /*a090*/  IMAD.MOV R3, RZ, RZ, -R14 ;  /* 0x000000ffff037224 */ /* 0x000fe200078e0a0e */
[----:B------:R-:W-:Y:S04]  /*a0a0*/  BSSY B0, `(.L_x_172) ;  /* 0x00000fb000007945 */ /* 0x000fe80003800000 */
[----:B------:R-:W-:-:S13]  /*a0b0*/  ISETP.NE.AND P1, PT, R8, R3, PT ;  /* 0x000000030800720c */ /* 0x000fda0003f25270 */
[----:B------:R-:W-:Y:S05]  /*a0c0*/  @!P1 BRA `(.L_x_183) ;  /* 0x0000000c00e09947 */ /* 0x000fea0003800000 */
[----:B------:R-:W-:-:S07]  /*a0d0*/  IMAD.MOV.U32 R8, RZ, RZ, R5 ;  /* 0x000000ffff087224 */ /* 0x000fce00078e0005 */
.L_x_202:
[----:B------:R-:W-:Y:S01]  /*a0e0*/  VIADD R7, R16, 0x1 ;  /* 0x0000000110077836 */ /* 0x000fe20000000000 */
[----:B------:R-:W-:Y:S04]  /*a0f0*/  BSSY B1, `(.L_x_184) ;  /* 0x0000078000017945 */ /* 0x000fe80003800000 */
[----:B------:R-:W-:-:S04]  /*a100*/  ISETP.NE.AND P1, PT, R7, 0x2, PT ;  /* 0x000000020700780c */ /* 0x000fc80003f25270 */
[----:B-1----:R-:W-:Y:S02]  /*a110*/  SEL R10, RZ, 0x1, P1 ;  /* 0x00000001ff0a7807 */ /* 0x002fe40000800000 */
[----:B------:R-:W-:Y:S02]  /*a120*/  SEL R7, R7, RZ, P1 ;  /* 0x000000ff07077207 */ /* 0x000fe40000800000 */
[----:B------:R-:W-:Y:S01]  /*a130*/  LOP3.LUT R10, R17, R10, RZ, 0x3c, !PT ;  /* 0x0000000a110a7212 */ /* 0x000fe200078e3cff */
[----:B------:R-:W-:Y:S06]  /*a140*/  @!P6 BRA `(.L_x_185) ;  /* 0x0000000400c8e947 */ /* 0x000fec0003800000 */
[----:B------:R-:W-:Y:S01]  /*a150*/  MOV R11, R6 ;  /* 0x00000006000b7202 */ /* 0x000fe20000000f00 */
        /* <DEDUP_REMOVED lines=10> */
[----:B------:R-:W-:Y:S02]  /*a200*/  @P1 SHF.R.U32.HI R2, RZ, R3, R8 ;  /* 0x00000003ff021219 */ /* 0x000fe40000011608 */
[----:B------:R-:W1:Y:S03]  /*a210*/  LDC.64 R8, c[0x0][0x3f8] ;  /* 0x0000fe00ff087b82 */ /* 0x000e660000000a00 */
[----:B------:R-:W-:-:S04]  /*a220*/  IMAD.MOV R3, RZ, RZ, -R2 ;  /* 0x000000ffff037224 */ /* 0x000fc800078e0a02 */
[----:B------:R-:W-:Y:S01]  /*a230*/  IMAD R11, R11, R3, R6 ;  /* 0x000000030b0b7224 */ /* 0x000fe200078e0206 */
[----:B------:R-:W-:-:S03]  /*a240*/  SHF.R.S32.HI R3, RZ, 0x1f, R2 ;  /* 0x0000001fff037819 */ /* 0x000fc60000011402 */
[----:B------:R-:W-:-:S04]  /*a250*/  IMAD.WIDE.U32 R2, R4, UR4, R2 ;  /* 0x0000000404027c25 */ /* 0x000fc8000f8e0002 */
[----:B------:R-:W-:Y:S01]  /*a260*/  IMAD.IADD R13, R13, 0x1, R3 ;  /* 0x000000010d0d7824 */ /* 0x000fe200078e0203 */
[----:B-1----:R-:W-:-:S04]  /*a270*/  LEA R8, P1, R2, R8, 0x2 ;  /* 0x0000000802087211 */ /* 0x002fc800078210ff */
[----:B------:R-:W-:-:S05]  /*a280*/  LEA.HI.X R9, R2, R9, R13, 0x2, P1 ;  /* 0x0000000902097211 */ /* 0x000fca00008f140d */
[----:B------:R1:W5:Y:S04]  /*a290*/  LDG.E R8, desc[UR6][R8.64] ;  /* 0x0000000608087981 */ /* 0x000368000c1e1900 */
.L_x_186:
[----:B------:R-:W2:Y:S01]  /*a2a0*/  S2R R3, SR_CgaCtaId ;  /* 0x0000000000037919 */ /* 0x000ea20000008800 */
[----:B------:R-:W-:-:S04]  /*a2b0*/  MOV R2, 0x400 ;  /* 0x0000040000027802 */ /* 0x000fc80000000f00 */
[----:B--2---:R-:W-:Y:S02]  /*a2c0*/  LEA R2, R3, R2, 0x18 ;  /* 0x0000000203027211 */ /* 0x004fe400078ec0ff */
[----:B------:R-:W-:Y:S02]  /*a2d0*/  SHF.L.U32 R3, R10, 0x1f, RZ ;  /* 0x0000001f0a037819 */ /* 0x000fe400000006ff */
[----:B------:R-:W-:-:S04]  /*a2e0*/  LEA R2, R7, R2, 0x3 ;  /* 0x0000000207027211 */ /* 0x000fc800078e18ff */
[----:B------:R-:W2:Y:S02]  /*a2f0*/  SYNCS.PHASECHK.TRANS64.TRYWAIT P1, [R2+URZ+0x34840], R3 ;  /* 0x03484003020075a7 */ /* 0x000ea4000802017f */
[----:B--2---:R-:W-:Y:S05]  /*a300*/  @!P1 BRA `(.L_x_187) ;  /* 0x0000001800549947 */ /* 0x004fea0003800000 */
.L_x_232:
[----:B-1----:R-:W1:Y:S01]  /*a310*/  S2R R9, SR_TID.X ;  /* 0x0000000000097919 */ /* 0x002e620000002100 */
[----:B------:R-:W-:Y:S01]  /*a320*/  UPRMT UR4, UR38, 0x9910, URZ ;  /* 0x0000991026047896 */ /* 0x000fe2000800003f */
[----:B-1----:R-:W-:-:S13]  /*a330*/  LOP3.LUT P1, RZ, R9, 0x7f, RZ, 0xc0, !PT ;  /* 0x0000007f09ff7812 */ /* 0x002fda000782c0ff */
[----:B--2---:R-:W-:-:S04]  /*a340*/  @!P1 IMAD.MOV.U32 R3, RZ, RZ, 0xc000 ;  /* 0x0000c000ff039424 */ /* 0x004fc800078e00ff */
[----:B------:R1:W-:Y:S02]  /*a350*/  @!P1 SYNCS.ARRIVE.TRANS64 RZ, [R2+URZ+0x34830], R3 ;  /* 0x0348300302ff99a7 */ /* 0x0003e4000800003f */
[----:B-1----:R-:W-:-:S05]  /*a360*/  IMAD.U32 R3, RZ, RZ, UR4 ;  /* 0x00000004ff037e24 */ /* 0x002fca000f8e00ff */
[----:B------:R-:W-:-:S13]  /*a370*/  ISETP.NE.AND P2, PT, R3, 0x2, PT ;  /* 0x000000020300780c */ /* 0x000fda0003f45270 */
[----:B------:R-:W-:Y:S05]  /*a380*/  @P2 BRA `(.L_x_188) ;  /* 0x0000000000042947 */ /* 0x000fea0003800000 */
[----:B------:R-:W-:Y:S01]  /*a390*/  BPT.TRAP 0x1 ;  /* 0x000000040000795c */ /* 0x000fe20000300000 */
.L_x_188:
[----:B------:R-:W-:-:S13]  /*a3a0*/  ISETP.NE.AND P1, PT, R19, RZ, PT ;  /* 0x000000ff1300720c */ /* 0x000fda0003f25270 */
[----:B------:R-:W-:Y:S05]  /*a3b0*/  @P1 BRA `(.L_x_189) ;  /* 0x0000000000041947 */ /* 0x000fea0003800000 */
[----:B------:R-:W-:Y:S01]  /*a3c0*/  BPT.TRAP 0x1 ;  /* 0x000000040000795c */ /* 0x000fe20000300000 */
.L_x_189:
        /* <DEDUP_REMOVED lines=36> */
.L_x_233:
[----:B------:R-:W2:Y:S02]  /*a610*/  S2R R3, SR_TID.X ;  /* 0x0000000000037919 */ /* 0x000ea40000002100 */
[----:B--2---:R-:W-:-:S13]  /*a620*/  LOP3.LUT P1, RZ, R3, 0x7f, RZ, 0xc0, !PT ;  /* 0x0000007f03ff7812 */ /* 0x004fda000782c0ff */
[----:B------:R-:W-:-:S04]  /*a630*/  @!P1 IMAD.MOV.U32 R3, RZ, RZ, 0x8000 ;  /* 0x00008000ff039424 */ /* 0x000fc800078e00ff */
[----:B------:R2:W-:Y:S01]  /*a640*/  @!P1 SYNCS.ARRIVE.TRANS64 RZ, [R2+URZ+0x34850], R3 ;  /* 0x0348500302ff99a7 */ /* 0x0005e2000800003f */
[----:B------:R-:W-:Y:S05]  /*a650*/  @P2 BRA `(.L_x_191) ;  /* 0x0000000000042947 */ /* 0x000fea0003800000 */
[----:B------:R-:W-:Y:S01]  /*a660*/  BPT.TRAP 0x1 ;  /* 0x000000040000795c */ /* 0x000fe20000300000 */
.L_x_191:
[----:B------:R-:W-:-:S13]  /*a670*/  ISETP.NE.AND P1, PT, R19, RZ, PT ;  /* 0x000000ff1300720c */ /* 0x000fda0003f25270 */
[----:B------:R-:W-:Y:S05]  /*a680*/  @P1 BRA `(.L_x_192) ;  /* 0x0000000000041947 */ /* 0x000fea0003800000 */
[----:B------:R-:W-:Y:S01]  /*a690*/  BPT.TRAP 0x1 ;  /* 0x000000040000795c */ /* 0x000fe20000300000 */
.L_x_192:
[----:B------:R-:W3:Y:S01]  /*a6a0*/  S2R R9, SR_CgaCtaId ;  /* 0x0000000000097919 */ /* 0x000ee20000008800 */
[----:B--2---:R-:W-:Y:S01]  /*a6b0*/  MOV R3, 0x400 ;  /* 0x0000040000037802 */ /* 0x004fe20000000f00 */
[----:B------:R-:W-:Y:S01]  /*a6c0*/  IMAD R16, R16, 0x4000, R21 ;  /* 0x0000400010107824 */ /* 0x000fe200078e0215 */
        /* <DEDUP_REMOVED lines=15> */
[----:B---3--:R-:W-:-:S05]  /*a7c0*/  LEA R3, R9, R3, 0x18 ;  /* 0x0000000309037211 */ /* 0x008fca00078ec0ff */
[----:B------:R-:W-:-:S05]  /*a7d0*/  IMAD R16, R16, 0x2, R3 ;  /* 0x0000000210107824 */ /* 0x000fca00078e0203 */
[----:B------:R-:W-:-:S13]  /*a7e0*/  R2UR UR6, R16 ;  /* 0x00000000100672ca */ /* 0x000fda00000e0000 */
[----:B------:R-:W-:Y:S02]  /*a7f0*/  UIADD3 UR8, UR6, 0x400, URZ ;  /* 0x0000040006087890 */ /* 0x000fe4000fffe03f */
[----:B------:R-:W-:-:S03]  /*a800*/  UIADD3 UR14, UR6, 0x4400, URZ ;  /* 0x00004400060e7890 */ /* 0x000fc6000fffe03f */
[----:B------:R-:W-:-:S04]  /*a810*/  UMOV UR6, 0x0 ;  /* 0x0000000000067882 */ /* 0x000fc80000000000 */
[----:B------:R2:W-:Y:S02]  /*a820*/  UTMALDG.4D.MULTICAST [UR8], [UR4], UR16, desc[UR6] ;  /* 0x00000608040073b4 */ /* 0x0005e40008019810 */
[----:B--2---:R-:W-:Y:S01]  /*a830*/  UMOV UR8, UR14 ;  /* 0x0000000e00087c82 */ /* 0x004fe20008000000 */
[----:B------:R-:W-:Y:S02]  /*a840*/  UMOV UR10, UR15 ;  /* 0x0000000f000a7c82 */ /* 0x000fe40008000000 */
[----:B------:R2:W-:Y:S02]  /*a850*/  UTMALDG.4D.MULTICAST [UR8], [UR4], UR16, desc[UR6] ;  /* 0x00000608040073b4 */ /* 0x0005e40008019810 */
[----:B--2---:R-:W-:Y:S01]  /*a860*/  NOP ;  /* 0x0000000000007918 */ /* 0x004fe20000000000 */
.L_x_185:
[----:B------:R-:W-:Y:S05]  /*a870*/  BSYNC B1 ;  /* 0x0000000000017941 */ /* 0x000fea0003800000 */
.L_x_184:
        /* <DEDUP_REMOVED lines=28> */
.L_x_195:
[----:B------:R-:W2:Y:S01]  /*aa40*/  S2R R3, SR_CgaCtaId ;  /* 0x0000000000037919 */ /* 0x000ea20000008800 */
[----:B------:R-:W-:-:S04]  /*aa50*/  MOV R2, 0x400 ;  /* 0x0000040000027802 */ /* 0x000fc80000000f00 */
[----:B--2---:R-:W-:Y:S02]  /*aa60*/  LEA R2, R3, R2, 0x18 ;  /* 0x0000000203027211 */ /* 0x004fe400078ec0ff */
[----:B------:R-:W-:-:S03]  /*aa70*/  SHF.L.U32 R3, R17, 0x1f, RZ ;  /* 0x0000001f11037819 */ /* 0x000fc600000006ff */
[----:B------:R-:W-:-:S04]  /*aa80*/  IMAD R2, R16, 0x8, R2 ;  /* 0x0000000810027824 */ /* 0x000fc800078e0202 */
[----:B------:R-:W2:Y:S02]  /*aa90*/  SYNCS.PHASECHK.TRANS64.TRYWAIT P1, [R2+URZ+0x34840], R3 ;  /* 0x03484003020075a7 */ /* 0x000ea4000802017f */
[----:B--2---:R-:W-:Y:S05]  /*aaa0*/  @!P1 BRA `(.L_x_196) ;  /* 0x0000001000949947 */ /* 0x004fea0003800000 */
.L_x_234:
[----:B-1----:R-:W1:Y:S01]  /*aab0*/  S2R R9, SR_TID.X ;  /* 0x0000000000097919 */ /* 0x002e620000002100 */
[----:B------:R-:W-:Y:S01]  /*aac0*/  UPRMT UR4, UR38, 0x9910, URZ ;  /* 0x0000991026047896 */ /* 0x000fe2000800003f */
[----:B-1----:R-:W-:-:S13]  /*aad0*/  LOP3.LUT P1, RZ, R9, 0x7f, RZ, 0xc0, !PT ;  /* 0x0000007f09ff7812 */ /* 0x002fda000782c0ff */
[----:B--2---:R-:W-:-:S04]  /*aae0*/  @!P1 MOV R3, 0xc000 ;  /* 0x0000c00000039802 */ /* 0x004fc80000000f00 */
[----:B------:R1:W-:Y:S02]  /*aaf0*/  @!P1 SYNCS.ARRIVE.TRANS64 RZ, [R2+URZ+0x34830], R3 ;  /* 0x0348300302ff99a7 */ /* 0x0003e4000800003f */
[----:B-1----:R-:W-:-:S05]  /*ab00*/  IMAD.U32 R3, RZ, RZ, UR4 ;  /* 0x00000004ff037e24 */ /* 0x002fca000f8e00ff */
[----:B------:R-:W-:-:S13]  /*ab10*/  ISETP.NE.AND P2, PT, R3, 0x2, PT ;  /* 0x000000020300780c */ /* 0x000fda0003f45270 */
[----:B------:R-:W-:Y:S05]  /*ab20*/  @P2 BRA `(.L_x_197) ;  /* 0x0000000000042947 */ /* 0x000fea0003800000 */
[----:B------:R-:W-:Y:S01]  /*ab30*/  BPT.TRAP 0x1 ;  /* 0x000000040000795c */ /* 0x000fe20000300000 */
.L_x_197:
[----:B------:R-:W-:-:S13]  /*ab40*/  ISETP.NE.AND P1, PT, R19, RZ, PT ;  /* 0x000000ff1300720c */ /* 0x000fda0003f25270 */
[----:B------:R-:W-:Y:S05]  /*ab50*/  @P1 BRA `(.L_x_198) ;  /* 0x0000000000041947 */ /* 0x000fea0003800000 */
[----:B------:R-:W-:Y:S01]  /*ab60*/  BPT.TRAP 0x1 ;  /* 0x000000040000795c */ /* 0x000fe20000300000 */
.L_x_198:
        /* <DEDUP_REMOVED lines=21> */
[----:B------:R-:W-:Y:S01]  /*acc0*/  R2UR UR8, R2 ;  /* 0x00000000020872ca */ /* 0x000fe200000e0000 */
[----:B------:R-:W-:-:S12]  /*acd0*/  IMAD R2, R7, 0x8, R3 ;  /* 0x0000000807027824 */ /* 0x000fd800078e0203 */
        /* <DEDUP_REMOVED lines=13> */
.L_x_235:
[----:B------:R-:W2:Y:S02]  /*adb0*/  S2R R3, SR_TID.X ;  /* 0x0000000000037919 */ /* 0x000ea40000002100 */
[----:B--2---:R-:W-:-:S13]  /*adc0*/  LOP3.LUT P1, RZ, R3, 0x7f, RZ, 0xc0, !PT ;  /* 0x0000007f03ff7812 */ /* 0x004fda000782c0ff */
[----:B------:R-:W-:-:S04]  /*add0*/  @!P1 MOV R3, 0x8000 ;  /* 0x0000800000039802 */ /* 0x000fc80000000f00 */
[----:B------:R2:W-:Y:S01]  /*ade0*/  @!P1 SYNCS.ARRIVE.TRANS64 RZ, [R2+URZ+0x34850], R3 ;  /* 0x0348500302ff99a7 */ /* 0x0005e2000800003f */
[----:B------:R-:W-:Y:S05]  /*adf0*/  @P2 BRA `(.L_x_200) ;  /* 0x0000000000042947 */ /* 0x000fea0003800000 */
[----:B------:R-:W-:Y:S01]  /*ae00*/  BPT.TRAP 0x1 ;  /* 0x000000040000795c */ /* 0x000fe20000300000 */
.L_x_200:
[----:B------:R-:W-:-:S13]  /*ae10*/  ISETP.NE.AND P1, PT, R19, RZ, PT ;  /* 0x000000ff1300720c */ /* 0x000fda0003f25270 */
[----:B------:R-:W-:Y:S05]  /*ae20*/  @P1 BRA `(.L_x_201) ;  /* 0x0000000000041947 */ /* 0x000fea0003800000 */
[----:B------:R-:W-:Y:S01]  /*ae30*/  BPT.TRAP 0x1 ;  /* 0x000000040000795c */ /* 0x000fe20000300000 */
.L_x_201:
        /* <DEDUP_REMOVED lines=13> */
[----:B------:R-:W-:Y:S01]  /*af10*/  IMAD.MOV.U32 R18, RZ, RZ, R11 ;  /* 0x000000ffff127224 */ /* 0x000fe200078e000b */
[----:B------:R-:W-:-:S04]  /*af20*/  MOV R5, R8 ;  /* 0x0000000800057202 */ /* 0x000fc80000000f00 */
        /* <DEDUP_REMOVED lines=14> */
.L_x_194:
[----:B------:R-:W-:Y:S05]  /*b010*/  BSYNC B1 ;  /* 0x0000000000017941 */ /* 0x000fea0003800000 */
.L_x_193:
[C---:B------:R-:W-:Y:S01]  /*b020*/  ISETP.GT.AND P1, PT, R6.reuse, 0x1, PT ;  /* 0x000000010600780c */ /* 0x040fe20003f24270 */
[----:B------:R-:W-:-:S12]  /*b030*/  VIADD R6, R6, 0xfffffffe ;  /* 0xfffffffe06067836 */ /* 0x000fd80000000000 */
[----:B------:R-:W-:Y:S05]  /*b040*/  @P1 BRA `(.L_x_202) ;  /* 0xfffffff000241947 */ /* 0x000fea000383ffff */
.L_x_183:
[----:B------:R-:W-:Y:S05]  /*b050*/  BSYNC B0 ;  /* 0x0000000000007941 */ /* 0x000fea0003800000 */
.L_x_172:
[----:B------:R-:W-:Y:S04]  /*b060*/  BSSY B0, `(.L_x_203) ;  /* 0x0000030000007945 */ /* 0x000fe80003800000 */
[----:B------:R-:W-:Y:S05]  /*b070*/  @!P6 BRA `(.L_x_204) ;  /* 0x0000000000b8e947 */ /* 0x000fea0003800000 */
[----:B------:R-:W2:Y:S01]  /*b080*/  S2R R3, SR_CgaCtaId ;  /* 0x0000000000037919 */ /* 0x000ea20000008800 */
[----:B-1----:R-:W-:-:S04]  /*b090*/  MOV R2, 0x400 ;  /* 0x0000040000027802 */ /* 0x002fc80000000f00 */
[----:B--2---:R-:W-:-:S05]  /*b0a0*/  LEA R2, R3, R2, 0x18 ;  /* 0x0000000203027211 */ /* 0x004fca00078ec0ff */
[----:B------:R-:W-:Y:S01]  /*b0b0*/  IMAD R3, R16, 0x8, R2 ;  /* 0x0000000810037824 */ /* 0x000fe200078e0202 */
[----:B------:R-:W-:-:S04]  /*b0c0*/  SHF.L.U32 R2, R17, 0x1f, RZ ;  /* 0x0000001f11027819 */ /* 0x000fc800000006ff */
[----:B------:R-:W1:Y:S02]  /*b0d0*/  SYNCS.PHASECHK.TRANS64.TRYWAIT P0, [R3+URZ+0x34860], R2 ;  /* 0x03486002030075a7 */ /* 0x000e64000800017f */
[----:B-1----:R-:W-:Y:S05]  /*b0e0*/  @!P0 BRA `(.L_x_205) ;  /* 0x0000000c002c8947 */ /* 0x002fea0003800000 */
.L_x_236:
[----:B------:R-:W2:Y:S01]  /*b0f0*/  S2R R4, SR_TID.X ;  /* 0x0000000000047919 */ /* 0x000ea20000002100 */
[----:B------:R-:W-:-:S04]  /*b100*/  UPRMT UR4, UR38, 0x9910, URZ ;  /* 0x0000991026047896 */ /* 0x000fc8000800003f */
[----:B------:R-:W-:Y:S01]  /*b110*/  UISETP.NE.AND UP0, UPT, UR4, 0x2, UPT ;  /* 0x000000020400788c */ /* 0x000fe2000bf05270 */
[----:B--2---:R-:W-:-:S13]  /*b120*/  LOP3.LUT P0, RZ, R4, 0x7f, RZ, 0xc0, !PT ;  /* 0x0000007f04ff7812 */ /* 0x004fda000780c0ff */
[----:B-1----:R-:W-:-:S04]  /*b130*/  @!P0 IMAD.MOV.U32 R2, RZ, RZ, 0x8000 ;  /* 0x00008000ff028424 */ /* 0x002fc800078e00ff */
[----:B------:R1:W-:Y:S01]  /*b140*/  @!P0 SYNCS.ARRIVE.TRANS64 RZ, [R3+URZ+0x34850], R2 ;  /* 0x0348500203ff89a7 */ /* 0x0003e2000800003f */
[----:B------:R-:W-:-:S13]  /*b150*/  PLOP3.LUT P0, PT, PT, PT, UP0, 0x80, 0x0 ;  /* 0x000000000000781c */ /* 0x000fda0003f0f008 */
[----:B-1----:R-:W-:Y:S05]  /*b160*/  @P0 BRA `(.L_x_206) ;  /* 0x0000000000040947 */ /* 0x002fea0003800000 */
[----:B------:R-:W-:Y:S01]  /*b170*/  BPT.TRAP 0x1 ;  /* 0x000000040000795c */ /* 0x000fe20000300000 */
.L_x_206:
[----:B------:R-:W-:-:S13]  /*b180*/  ISETP.NE.AND P0, PT, R19, RZ, PT ;  /* 0x000000ff1300720c */ /* 0x000fda0003f05270 */
[----:B------:R-:W-:Y:S05]  /*b190*/  @P0 BRA `(.L_x_207) ;  /* 0x0000000000040947 */ /* 0x000fea0003800000 */
[----:B------:R-:W-:Y:S01]  /*b1a0*/  BPT.TRAP 0x1 ;  /* 0x000000040000795c */ /* 0x000fe20000300000 */
.L_x_207:
[----:B------:R-:W1:Y:S01]  /*b1b0*/  S2R R4, SR_CgaCtaId ;  /* 0x0000000000047919 */ /* 0x000e620000008800 */
[----:B------:R-:W-:Y:S01]  /*b1c0*/  MOV R2, 0x400 ;  /* 0x0000040000027802 */ /* 0x000fe20000000f00 */
[----:B------:R-:W-:Y:S01]  /*b1d0*/  UIADD3 UR4, UP0, UR36, 0x470, URZ ;  /* 0x0000047024047890 */ /* 0x000fe2000ff1e03f */
[----:B------:R-:W-:Y:S01]  /*b1e0*/  LEA R21, R16, R21, 0xe ;  /* 0x0000001510157211 */ /* 0x000fe200078e70ff */
[----:B------:R-:W-:Y:S01]  /*b1f0*/  UMOV UR10, URZ ;  /* 0x0000003f000a7c82 */ /* 0x000fe20008000000 */
[----:B------:R-:W-:Y:S01]  /*b200*/  R2UR UR5, R20 ;  /* 0x00000000140572ca */ /* 0x000fe200000e0000 */
[----:B------:R-:W-:Y:S01]  /*b210*/  UMOV UR16, 0x30000 ;  /* 0x0003000000107882 */ /* 0x000fe20000000000 */
[----:B------:R-:W-:Y:S01]  /*b220*/  R2UR UR11, R18 ;  /* 0x00000000120b72ca */ /* 0x000fe200000e0000 */
[----:B------:R-:W-:Y:S01]  /*b230*/  UMOV UR7, 0x14f00000 ;  /* 0x14f0000000077882 */ /* 0x000fe20000000000 */
[----:B------:R-:W-:Y:S01]  /*b240*/  R2UR UR9, R3 ;  /* 0x00000000030972ca */ /* 0x000fe200000e0000 */
[----:B------:R-:W-:Y:S01]  /*b250*/  UMOV UR15, 0x40 ;  /* 0x00000040000f7882 */ /* 0x000fe20000000000 */
[----:B------:R-:W-:-:S02]  /*b260*/  R2UR UR12, R0 ;  /* 0x00000000000c72ca */ /* 0x000fc400000e0000 */
[----:B------:R-:W-:-:S07]  /*b270*/  R2UR UR13, R5 ;  /* 0x00000000050d72ca */ /* 0x000fce00000e0000 */
[----:B------:R-:W-:Y:S02]  /*b280*/  ULEA UR11, UR11, UR5, 0x7 ;  /* 0x000000050b0b7291 */ /* 0x000fe4000f8e383f */
[----:B------:R-:W-:Y:S02]  /*b290*/  UIADD3 UR9, UR9, 0x34850, URZ ;  /* 0x0003485009097890 */ /* 0x000fe4000fffe03f */
[----:B------:R-:W-:Y:S01]  /*b2a0*/  UIADD3.X UR5, URZ, UR37, URZ, UP0, !UPT ;  /* 0x000000253f057290 */ /* 0x000fe200087fe43f */
[----:B-1----:R-:W-:-:S05]  /*b2b0*/  LEA R2, R4, R2, 0x18 ;  /* 0x0000000204027211 */ /* 0x002fca00078ec0ff */
        /* <DEDUP_REMOVED lines=9> */
[----:B--2---:R-:W-:Y:S01]  /*b350*/  NOP ;  /* 0x0000000000007918 */ /* 0x004fe20000000000 */
.L_x_204:
[----:B------:R-:W-:Y:S05]  /*b360*/  BSYNC B0 ;  /* 0x0000000000007941 */ /* 0x000fea0003800000 */
.L_x_203:
[----:B------:R-:W2:Y:S01]  /*b370*/  LDL.LU R0, [R1+0x14] ;  /* 0x0000140001007983 */ /* 0x000ea20000300800 */
[----:B------:R-:W-:-:S03]  /*b380*/  ULDC UR4, c[0x0][0xda4] ;  /* 0x0003690000047ab9 */ /* 0x000fc60000000800 */
[----:B-1----:R-:W3:Y:S01]  /*b390*/  LDL.LU R2, [R1+0x1c] ;  /* 0x00001c0001027983 */ /* 0x002ee20000300800 */
        /* <DEDUP_REMOVED lines=8> */
[----:B-1----:R-:W-:-:S04]  /*b420*/  SEL R0, RZ, 0x1, P0 ;  /* 0x00000001ff007807 */ /* 0x002fc80000000000 */
[----:B------:R-:W-:-:S05]  /*b430*/  LOP3.LUT R17, R17, R0, RZ, 0x3c, !PT ;  /* 0x0000000011117212 */ /* 0x000fca00078e3cff */
[----:B--2---:R-:W-:Y:S05]  /*b440*/  @!P1 BRA `(.L_x_208) ;  /* 0xffffffd0003c9947 */ /* 0x004fea000383ffff */
[----:B------:R-:W-:-:S07]  /*b450*/  LOP3.LUT R2, R2, 0x1, RZ, 0xc, !PT ;  /* 0x0000000102027812 */ /* 0x000fce00078e0cff */
.L_x_156:
[----:B------:R-:W1:Y:S01]  /*b460*/  S2R R3, SR_CgaCtaId ;  /* 0x0000000000037919 */ /* 0x000e620000008800 */
[----:B------:R-:W-:Y:S01]  /*b470*/  MOV R0, 0x400 ;  /* 0x0000040000007802 */ /* 0x000fe20000000f00 */
[----:B------:R-:W-:Y:S03]  /*b480*/  BSSY B0, `(.L_x_209) ;  /* 0x0000005000007945 */ /* 0x000fe60003800000 */
[----:B-1----:R-:W-:Y:S02]  /*b490*/  LEA R0, R3, R0, 0x18 ;  /* 0x0000000003007211 */ /* 0x002fe400078ec0ff */
[----:B------:R-:W-:-:S04]  /*b4a0*/  SHF.L.U32 R3, R2, 0x1f, RZ ;  /* 0x0000001f02037819 */ /* 0x000fc800000006ff */
[----:B------:R-:W1:Y:S02]  /*b4b0*/  SYNCS.PHASECHK.TRANS64.TRYWAIT P0, [R0+URZ+0x34820], R3 ;  /* 0x03482003000075a7 */ /* 0x000e64000800017f */
[----:B-1----:R-:W-:Y:S05]  /*b4c0*/  @!P0 BRA `(.L_x_210) ;  /* 0x0000000800488947 */ /* 0x002fea0003800000 */
.L_x_237:
[----:B------:R-:W-:Y:S05]  /*b4d0*/  BSYNC B0 ;  /* 0x0000000000007941 */ /* 0x000fea0003800000 */
.L_x_209:
[----:B------:R-:W-:-:S03]  /*b4e0*/  UMOV UR4, 0xffffffff ;  /* 0xffffffff00047882 */ /* 0x000fc60000000000 */
[----:B------:R-:W-:Y:S05]  /*b4f0*/  BRA.DIV UR4, `(.L_x_211) ;  /* 0x0000000a04507947 */ /* 0x000fea000b800000 */
[----:B------:R-:W2:Y:S02]  /*b500*/  S2R R2, SR_TID.X ;  /* 0x0000000000027919 */ /* 0x000ea40000002100 */
[----:B--2---:R-:W-:-:S04]  /*b510*/  SHF.R.U32.HI R2, RZ, 0x5, R2 ;  /* 0x00000005ff027819 */ /* 0x004fc80000011602 */
[----:B------:R-:W-:-:S05]  /*b520*/  LOP3.LUT R2, R2, 0x3, RZ, 0xc0, !PT ;  /* 0x0000000302027812 */ /* 0x000fca00078ec0ff */
[----:B------:R2:W3:Y:S02]  /*b530*/  SHFL.IDX PT, R14, R2, RZ, 0x1f ;  /* 0x00001fff020e7589 */ /* 0x0004e400000e0000 */
.L_x_240:
[----:B---3--:R-:W-:Y:S01]  /*b540*/  ISETP.NE.AND P0, PT, R14, RZ, PT ;  /* 0x000000ff0e00720c */ /* 0x008fe20003f05270 */
[----:B------:R-:W-:-:S12]  /*b550*/  BSSY B0, `(.L_x_212) ;  /* 0x0000026000007945 */ /* 0x000fd80003800000 */
[----:B------:R-:W-:Y:S05]  /*b560*/  @P0 BRA `(.L_x_213) ;  /* 0x0000000000900947 */ /* 0x000fea0003800000 */
[----:B------:R-:W-:-:S03]  /*b570*/  UMOV UR4, 0xffffffff ;  /* 0xffffffff00047882 */ /* 0x000fc60000000000 */
[----:B------:R-:W-:Y:S05]  /*b580*/  BRA.DIV UR4, `(.L_x_214) ;  /* 0x0000000a04607947 */ /* 0x000fea000b800000 */
[----:B------:R-:W-:-:S13]  /*b590*/  ELECT P6, URZ, PT ;  /* 0x00000000003f782f */ /* 0x000fda00038c0000 */
.L_x_243:
[----:B------:R-:W-:Y:S05]  /*b5a0*/  @!P6 BRA `(.L_x_213) ;  /* 0x000000000080e947 */ /* 0x000fea0003800000 */
[----:B--2---:R-:W2:Y:S02]  /*b5b0*/  LDL R2, [R1+0x24] ;  /* 0x0000240001027983 */ /* 0x004ea40000100800 */
[----:B--2---:R-:W-:-:S13]  /*b5c0*/  R2UR UR4, R2 ;  /* 0x00000000020472ca */ /* 0x004fda00000e0000 */
[----:B------:R-:W-:-:S06]  /*b5d0*/  ULOP3.LUT UR4, UR4, 0x2, URZ, 0xfc, !UPT ;  /* 0x0000000204047892 */ /* 0x000fcc000f8efc3f */
[----:B------:R-:W-:-:S05]  /*b5e0*/  IMAD.U32 R2, RZ, RZ, UR4 ;  /* 0x00000004ff027e24 */ /* 0x000fca000f8e00ff */
[----:B------:R-:W-:-:S13]  /*b5f0*/  ISETP.NE.AND P2, PT, R2, 0x3, PT ;  /* 0x000000030200780c */ /* 0x000fda0003f45270 */
[----:B------:R-:W-:Y:S05]  /*b600*/  @!P2 BRA `(.L_x_215) ;  /* 0x000000000004a947 */ /* 0x000fea0003800000 */
[----:B------:R-:W-:Y:S01]  /*b610*/  BPT.TRAP 0x1 ;  /* 0x000000040000795c */ /* 0x000fe20000300000 */
.L_x_215:
[----:B-1----:R-:W-:Y:S01]  /*b620*/  VIADD R3, R0, 0x34840 ;  /* 0x0003484000037836 */ /* 0x002fe20000000000 */
[----:B------:R-:W-:Y:S02]  /*b630*/  SHF.L.U32 R5, R17, 0x1f, RZ ;  /* 0x0000001f11057819 */ /* 0x000fe400000006ff */
[C---:B------:R-:W-:Y:S01]  /*b640*/  IADD3 R2, R16.reuse, 0x1, RZ ;  /* 0x0000000110027810 */ /* 0x040fe20007ffe0ff */
[----:B------:R-:W-:-:S03]  /*b650*/  IMAD R6, R16, 0x8, R3 ;  /* 0x0000000810067824 */ /* 0x000fc600078e0203 */
        /* <DEDUP_REMOVED lines=8> */
.L_x_244:
[----:B------:R-:W2:Y:S02]  /*b6e0*/  SYNCS.PHASECHK.TRANS64.TRYWAIT P0, [R3+URZ], R2 ;  /* 0x00000002030075a7 */ /* 0x000ea4000800017f */
[----:B--2---:R-:W-:Y:S05]  /*b6f0*/  @!P0 BRA `(.L_x_217) ;  /* 0x0000000800388947 */ /* 0x004fea0003800000 */
.L_x_245:
[----:B------:R-:W-:Y:S05]  /*b700*/  @!P2 BRA `(.L_x_218) ;  /* 0x000000000004a947 */ /* 0x000fea0003800000 */
[----:B------:R-:W-:Y:S01]  /*b710*/  BPT.TRAP 0x1 ;  /* 0x000000040000795c */ /* 0x000fe20000300000 */
.L_x_218:
[----:B--2---:R-:W-:-:S04]  /*b720*/  VIADD R3, R0, 0x34860 ;  /* 0x0003486000037836 */ /* 0x004fc80000000000 */
[----:B------:R-:W-:-:S04]  /*b730*/  IMAD R16, R16, 0x8, R3 ;  /* 0x0000000810107824 */ /* 0x000fc800078e0203 */
[----:B------:R-:W2:Y:S02]  /*b740*/  SYNCS.PHASECHK.TRANS64.TRYWAIT P0, [R16+URZ], R5 ;  /* 0x00000005100075a7 */ /* 0x000ea4000800017f */
[----:B--2---:R-:W-:Y:S05]  /*b750*/  @!P0 BRA `(.L_x_219) ;  /* 0x0000000800348947 */ /* 0x004fea0003800000 */
.L_x_246:
[----:B------:R-:W-:-:S07]  /*b760*/  LEA R3, R4, R3, 0x3 ;  /* 0x0000000304037211 */ /* 0x000fce00078e18ff */
.L_x_220:
[----:B---3--:R3:W4:Y:S02]  /*b770*/  SYNCS.PHASECHK.TRANS64.TRYWAIT P0, [R3+URZ], R2 ;  /* 0x00000002030075a7 */ /* 0x008724000800017f */
[----:B----4-:R-:W-:Y:S05]  /*b780*/  @!P0 NANOSLEEP.SYNCS 0x989680 ;  /* 0x009896800000895d */ /* 0x010fea0003900000 */
[----:B------:R-:W4:Y:S02]  /*b790*/  @!P0 SYNCS.PHASECHK.TRANS64 P0, [R3+URZ], R2 ;  /* 0x00000002030085a7 */ /* 0x000f24000800007f */
[----:B----4-:R-:W-:Y:S05]  /*b7a0*/  @!P0 BRA `(.L_x_220) ;  /* 0xfffffffc00f08947 */ /* 0x010fea000383ffff */
.L_x_213:
[----:B------:R-:W-:Y:S05]  /*b7b0*/  BSYNC B0 ;  /* 0x0000000000007941 */ /* 0x000fea0003800000 */
.L_x_212:
[----:B------:R-:W-:Y:S05]  /*b7c0*/  EXIT ;  /* 0x000000000000794d */ /* 0x000fea0003800000 */
.L_x_130:
[----:B-1----:R-:W-:-:S04]  /*b7d0*/  IMAD.U32 R3, RZ, RZ, UR60 ;  /* 0x0000003cff037e24 */ /* 0x002fc8000f8e00ff */
[----:B------:R1:W2:Y:S03]  /*b7e0*/  SYNCS.PHASECHK.TRANS64.TRYWAIT P1, [R3+URZ+0x34800], R0 ;  /* 0x03480000030075a7 */ /* 0x0002a6000802017f */
[----:B--2---:R-:W-:Y:S05]  /*b7f0*/  @!P1 NANOSLEEP.SYNCS 0x989680 ;  /* 0x009896800000995d */ /* 0x004fea0003900000 */
[----:B------:R-:W2:Y:S02]  /*b800*/  @!P1 SYNCS.PHASECHK.TRANS64 P1, [R3+URZ+0x34800], R0 ;  /* 0x03480000030095a7 */ /* 0x000ea4000802007f */
[----:B--2---:R-:W-:Y:S05]  /*b810*/  @!P1 BRA `(.L_x_130) ;  /* 0xfffffffc00ec9947 */ /* 0x004fea000383ffff */
[----:B------:R-:W-:Y:S05]  /*b820*/  BRA `(.L_x_221) ;  /* 0xffffff5c00a47947 */ /* 0x000fea000383ffff */
.L_x_134:
[----:B--2---:R2:W3:Y:S02]  /*b830*/  SYNCS.PHASECHK.TRANS64.TRYWAIT P1, [R0+URZ+0x34830], R3 ;  /* 0x03483003000075a7 */ /* 0x0044e4000802017f */
[----:B---3--:R-:W-:Y:S05]  /*b840*/  @!P1 NANOSLEEP.SYNCS 0x989680 ;  /* 0x009896800000995d */ /* 0x008fea0003900000 */
[----:B------:R-:W3:Y:S02]  /*b850*/  @!P1 SYNCS.PHASECHK.TRANS64 P1, [R0+URZ+0x34830], R3 ;  /* 0x03483003000095a7 */ /* 0x000ee4000802007f */
[----:B---3--:R-:W-:Y:S05]  /*b860*/  @!P1 BRA `(.L_x_134) ;  /* 0xfffffffc00f09947 */ /* 0x008fea000383ffff */
[----:B------:R-:W-:Y:S05]  /*b870*/  BRA `(.L_x_133) ;  /* 0xffffff5c00c07947 */ /* 0x000fea000383ffff */
.L_x_140:
[----:B--2---:R-:W-:-:S04]  /*b880*/  IMAD.U32 R8, RZ, RZ, UR7 ;  /* 0x00000007ff087e24 */ /* 0x004fc8000f8e00ff */
[----:B------:R2:W3:Y:S03]  /*b890*/  SYNCS.PHASECHK.TRANS64.TRYWAIT P1, [R8+URZ+0x34830], R7 ;  /* 0x03483007080075a7 */ /* 0x0004e6000802017f */
[----:B---3--:R-:W-:Y:S05]  /*b8a0*/  @!P1 NANOSLEEP.SYNCS 0x989680 ;  /* 0x009896800000995d */ /* 0x008fea0003900000 */
[----:B------:R-:W3:Y:S02]  /*b8b0*/  @!P1 SYNCS.PHASECHK.TRANS64 P1, [R8+URZ+0x34830], R7 ;  /* 0x03483007080095a7 */ /* 0x000ee4000802007f */
[----:B---3--:R-:W-:Y:S05]  /*b8c0*/  @!P1 BRA `(.L_x_140) ;  /* 0xfffffffc00ec9947 */ /* 0x008fea000383ffff */
[----:B------:R-:W-:Y:S05]  /*b8d0*/  BRA `(.L_x_139) ;  /* 0xffffff8800687947 */ /* 0x000fea000383ffff */
.L_x_144:
[----:B-12---:R-:W-:-:S04]  /*b8e0*/  IMAD.U32 R7, RZ, RZ, UR10 ;  /* 0x0000000aff077e24 */ /* 0x006fc8000f8e00ff */
[----:B------:R1:W2:Y:S03]  /*b8f0*/  SYNCS.PHASECHK.TRANS64.TRYWAIT P1, [R7+URZ+0x34850], R6 ;  /* 0x03485006070075a7 */ /* 0x0002a6000802017f */
[----:B--2---:R-:W-:Y:S05]  /*b900*/  @!P1 NANOSLEEP.SYNCS 0x989680 ;  /* 0x009896800000995d */ /* 0x004fea0003900000 */
[----:B------:R-:W2:Y:S02]  /*b910*/  @!P1 SYNCS.PHASECHK.TRANS64 P1, [R7+URZ+0x34850], R6 ;  /* 0x03485006070095a7 */ /* 0x000ea4000802007f */
[----:B--2---:R-:W-:Y:S05]  /*b920*/  @!P1 BRA `(.L_x_144) ;  /* 0xfffffffc00ec9947 */ /* 0x004fea000383ffff */
[----:B------:R-:W-:Y:S05]  /*b930*/  BRA `(.L_x_143) ;  /* 0xffffff9000a07947 */ /* 0x000fea000383ffff */
.L_x_151:
[----:B--2---:R-:W-:-:S04]  /*b940*/  MOV R5, UR5 ;  /* 0x0000000500057c02 */ /* 0x004fc80008000f00 */
[----:B------:R2:W3:Y:S03]  /*b950*/  SYNCS.PHASECHK.TRANS64.TRYWAIT P1, [R5+URZ+0x34850], R4 ;  /* 0x03485004050075a7 */ /* 0x0004e6000802017f */
[----:B---3--:R-:W-:Y:S05]  /*b960*/  @!P1 NANOSLEEP.SYNCS 0x989680 ;  /* 0x009896800000995d */ /* 0x008fea0003900000 */
[----:B------:R-:W3:Y:S02]  /*b970*/  @!P1 SYNCS.PHASECHK.TRANS64 P1, [R5+URZ+0x34850], R4 ;  /* 0x03485004050095a7 */ /* 0x000ee4000802007f */
[----:B---3--:R-:W-:Y:S05]  /*b980*/  @!P1 BRA `(.L_x_151) ;  /* 0xfffffffc00ec9947 */ /* 0x008fea000383ffff */
[----:B------:R-:W-:Y:S05]  /*b990*/  BRA `(.L_x_150) ;  /* 0xffffffb400847947 */ /* 0x000fea000383ffff */
.L_x_163:
[----:B------:R-:W1:Y:S01]  /*b9a0*/  S2R R8, SR_TID.X ;  /* 0x0000000000087919 */ /* 0x000e620000002100 */
[----:B------:R-:W-:Y:S01]  /*b9b0*/  BSSY B0, `(.L_x_222) ;  /* 0x000000a000007945 */ /* 0x000fe20003800000 */
[----:B------:R-:W-:Y:S01]  /*b9c0*/  IMAD.MOV.U32 R12, RZ, RZ, RZ ;  /* 0x000000ffff0c7224 */ /* 0x000fe200078e00ff */
[----:B------:R-:W-:Y:S01]  /*b9d0*/  MOV R15, 0xffffffff ;  /* 0xffffffff000f7802 */ /* 0x000fe20000000f00 */
[----:B------:R-:W-:Y:S01]  /*b9e0*/  IMAD.MOV.U32 R11, RZ, RZ, 0x1f ;  /* 0x0000001fff0b7424 */ /* 0x000fe200078e00ff */
[----:B-1----:R-:W-:-:S04]  /*b9f0*/  SHF.R.U32.HI R8, RZ, 0x5, R8 ;  /* 0x00000005ff087819 */ /* 0x002fc80000011608 */
[----:B------:R-:W-:-:S05]  /*ba00*/  LOP3.LUT R8, R8, 0x3, RZ, 0xc0, !PT ;  /* 0x0000000308087812 */ /* 0x000fca00078ec0ff */
[----:B------:R-:W-:-:S07]  /*ba10*/  IMAD.MOV.U32 R13, RZ, RZ, R8 ;  /* 0x000000ffff0d7224 */ /* 0x000fce00078e0008 */
[----:B------:R-:W-:Y:S05]  /*ba20*/  WARPSYNC.COLLECTIVE R15, `(.L_x_223) ;  /* 0x000000000f087348 */ /* 0x000fea0003c00000 */
[----:B------:R1:W2:Y:S02]  /*ba30*/  SHFL.IDX P6, R14, R13, R12, R11 ;  /* 0x0000000c0d0e7389 */ /* 0x0002a400000c000b */
[----:B-12---:R-:W-:Y:S01]  /*ba40*/  ENDCOLLECTIVE ;  /* 0x000000000000791b */ /* 0x006fe20003800000 */
.L_x_223:
[----:B------:R-:W-:Y:S05]  /*ba50*/  BSYNC B0 ;  /* 0x0000000000007941 */ /* 0x000fea0003800000 */
.L_x_222:
[----:B------:R-:W-:Y:S05]  /*ba60*/  BRA `(.L_x_224) ;  /* 0xffffffd400607947 */ /* 0x000fea000383ffff */
.L_x_164:
[----:B------:R-:W-:Y:S01]  /*ba70*/  BSSY B0, `(.L_x_225) ;  /* 0x0000006000007945 */ /* 0x000fe20003800000 */
[----:B------:R-:W-:-:S07]  /*ba80*/  IMAD.MOV.U32 R15, RZ, RZ, -0x1 ;  /* 0xffffffffff0f7424 */ /* 0x000fce00078e00ff */
[----:B------:R-:W-:Y:S05]  /*ba90*/  WARPSYNC.COLLECTIVE R15, `(.L_x_226) ;  /* 0x000000000f0c7348 */ /* 0x000fea0003c00000 */
[----:B------:R-:W-:Y:S02]  /*baa0*/  ELECT P6, UR62, PT ;  /* 0x00000000003e782f */ /* 0x000fe400038c0000 */
[----:B------:R-:W-:Y:S01]  /*bab0*/  MOV R14, UR62 ;  /* 0x0000003e000e7c02 */ /* 0x000fe20008000f00 */
[----:B------:R-:W-:Y:S10]  /*bac0*/  ENDCOLLECTIVE ;  /* 0x000000000000791b */ /* 0x000ff40003800000 */
.L_x_226:
[----:B------:R-:W-:Y:S05]  /*bad0*/  BSYNC B0 ;  /* 0x0000000000007941 */ /* 0x000fea0003800000 */
.L_x_225:
[----:B------:R-:W-:Y:S05]  /*bae0*/  BRA `(.L_x_227) ;  /* 0xffffffd4005c7947 */ /* 0x000fea000383ffff */
.L_x_167:
[----:B--2---:R2:W3:Y:S02]  /*baf0*/  SYNCS.PHASECHK.TRANS64.TRYWAIT P1, [R5+URZ+0x34840], R9 ;  /* 0x03484009050075a7 */ /* 0x0044e4000802017f */
[----:B---3--:R-:W-:Y:S05]  /*bb00*/  @!P1 NANOSLEEP.SYNCS 0x989680 ;  /* 0x009896800000995d */ /* 0x008fea0003900000 */
[----:B------:R-:W3:Y:S02]  /*bb10*/  @!P1 SYNCS.PHASECHK.TRANS64 P1, [R5+URZ+0x34840], R9 ;  /* 0x03484009050095a7 */ /* 0x000ee4000802007f */
[----:B---3--:R-:W-:Y:S05]  /*bb20*/  @!P1 BRA `(.L_x_167) ;  /* 0xfffffffc00f09947 */ /* 0x008fea000383ffff */
[----:B------:R-:W-:Y:S05]  /*bb30*/  BRA `(.L_x_228) ;  /* 0xffffffd400bc7947 */ /* 0x000fea000383ffff */
.L_x_171:
        /* <DEDUP_REMOVED lines=8> */
.L_x_177:
[----:B-1----:R1:W2:Y:S02]  /*bbc0*/  SYNCS.PHASECHK.TRANS64.TRYWAIT P1, [R2+URZ+0x34840], R3 ;  /* 0x03484003020075a7 */ /* 0x0022a4000802017f */
[----:B--2---:R-:W-:Y:S05]  /*bbd0*/  @!P1 NANOSLEEP.SYNCS 0x989680 ;  /* 0x009896800000995d */ /* 0x004fea0003900000 */
[----:B------:R-:W2:Y:S02]  /*bbe0*/  @!P1 SYNCS.PHASECHK.TRANS64 P1, [R2+URZ+0x34840], R3 ;  /* 0x03484003020095a7 */ /* 0x000ea4000802007f */
[----:B--2---:R-:W-:Y:S05]  /*bbf0*/  @!P1 BRA `(.L_x_177) ;  /* 0xfffffffc00f09947 */ /* 0x004fea000383ffff */
[----:B------:R-:W-:Y:S05]  /*bc00*/  BRA `(.L_x_230) ;  /* 0xffffffdc00b47947 */ /* 0x000fea000383ffff */
.L_x_180:
[----:B-1----:R1:W2:Y:S02]  /*bc10*/  SYNCS.PHASECHK.TRANS64.TRYWAIT P1, [R2+URZ+0x34860], R3 ;  /* 0x03486003020075a7 */ /* 0x0022a4000802017f */
[----:B--2---:R-:W-:Y:S05]  /*bc20*/  @!P1 NANOSLEEP.SYNCS 0x989680 ;  /* 0x009896800000995d */ /* 0x004fea0003900000 */
[----:B------:R-:W2:Y:S02]  /*bc30*/  @!P1 SYNCS.PHASECHK.TRANS64 P1, [R2+URZ+0x34860], R3 ;  /* 0x03486003020095a7 */ /* 0x000ea4000802007f */
[----:B--2---:R-:W-:Y:S05]  /*bc40*/  @!P1 BRA `(.L_x_180) ;  /* 0xfffffffc00f09947 */ /* 0x004fea000383ffff */
[----:B------:R-:W-:Y:S05]  /*bc50*/  BRA `(.L_x_231) ;  /* 0xffffffe000607947 */ /* 0x000fea000383ffff */
.L_x_187:
[----:B--2---:R2:W3:Y:S02]  /*bc60*/  SYNCS.PHASECHK.TRANS64.TRYWAIT P1, [R2+URZ+0x34840], R3 ;  /* 0x03484003020075a7 */ /* 0x0044e4000802017f */
[----:B---3--:R-:W-:Y:S05]  /*bc70*/  @!P1 NANOSLEEP.SYNCS 0x989680 ;  /* 0x009896800000995d */ /* 0x008fea0003900000 */
[----:B------:R-:W3:Y:S02]  /*bc80*/  @!P1 SYNCS.PHASECHK.TRANS64 P1, [R2+URZ+0x34840], R3 ;  /* 0x03484003020095a7 */ /* 0x000ee4000802007f */
[----:B---3--:R-:W-:Y:S05]  /*bc90*/  @!P1 BRA `(.L_x_187) ;  /* 0xfffffffc00f09947 */ /* 0x008fea000383ffff */
[----:B------:R-:W-:Y:S05]  /*bca0*/  BRA `(.L_x_232) ;  /* 0xffffffe400987947 */ /* 0x000fea000383ffff */
.L_x_190:
[----:B-1----:R1:W2:Y:S02]  /*bcb0*/  SYNCS.PHASECHK.TRANS64.TRYWAIT P1, [R2+URZ+0x34860], R17 ;  /* 0x03486011020075a7 */ /* 0x0022a4000802017f */
[----:B--2---:R-:W-:Y:S05]  /*bcc0*/  @!P1 NANOSLEEP.SYNCS 0x989680 ;  /* 0x009896800000995d */ /* 0x004fea0003900000 */
[----:B------:R-:W2:Y:S02]  /*bcd0*/  @!P1 SYNCS.PHASECHK.TRANS64 P1, [R2+URZ+0x34860], R17 ;  /* 0x03486011020095a7 */ /* 0x000ea4000802007f */
[----:B--2---:R-:W-:Y:S05]  /*bce0*/  @!P1 BRA `(.L_x_190) ;  /* 0xfffffffc00f09947 */ /* 0x004fea000383ffff */
[----:B------:R-:W-:Y:S05]  /*bcf0*/  BRA `(.L_x_233) ;  /* 0xffffffe800447947 */ /* 0x000fea000383ffff */
.L_x_196:
[----:B--2---:R2:W3:Y:S02]  /*bd00*/  SYNCS.PHASECHK.TRANS64.TRYWAIT P1, [R2+URZ+0x34840], R3 ;  /* 0x03484003020075a7 */ /* 0x0044e4000802017f */
[----:B---3--:R-:W-:Y:S05]  /*bd10*/  @!P1 NANOSLEEP.SYNCS 0x989680 ;  /* 0x009896800000995d */ /* 0x008fea0003900000 */
[----:B------:R-:W3:Y:S02]  /*bd20*/  @!P1 SYNCS.PHASECHK.TRANS64 P1, [R2+URZ+0x34840], R3 ;  /* 0x03484003020095a7 */ /* 0x000ee4000802007f */
[----:B---3--:R-:W-:Y:S05]  /*bd30*/  @!P1 BRA `(.L_x_196) ;  /* 0xfffffffc00f09947 */ /* 0x008fea000383ffff */
[----:B------:R-:W-:Y:S05]  /*bd40*/  BRA `(.L_x_234) ;  /* 0xffffffec00587947 */ /* 0x000fea000383ffff */
.L_x_199:
[----:B-1----:R1:W2:Y:S02]  /*bd50*/  SYNCS.PHASECHK.TRANS64.TRYWAIT P1, [R2+URZ+0x34860], R10 ;  /* 0x0348600a020075a7 */ /* 0x0022a4000802017f */
[----:B--2---:R-:W-:Y:S05]  /*bd60*/  @!P1 NANOSLEEP.SYNCS 0x989680 ;  /* 0x009896800000995d */ /* 0x004fea0003900000 */
[----:B------:R-:W2:Y:S02]  /*bd70*/  @!P1 SYNCS.PHASECHK.TRANS64 P1, [R2+URZ+0x34860], R10 ;  /* 0x0348600a020095a7 */ /* 0x000ea4000802007f */
[----:B--2---:R-:W-:Y:S05]  /*bd80*/  @!P1 BRA `(.L_x_199) ;  /* 0xfffffffc00f09947 */ /* 0x004fea000383ffff */
[----:B------:R-:W-:Y:S05]  /*bd90*/  BRA `(.L_x_235) ;  /* 0xfffffff000047947 */ /* 0x000fea000383ffff */
.L_x_205:
[----:B-1----:R1:W2:Y:S02]  /*bda0*/  SYNCS.PHASECHK.TRANS64.TRYWAIT P0, [R3+URZ+0x34860], R2 ;  /* 0x03486002030075a7 */ /* 0x0022a4000800017f */
[----:B--2---:R-:W-:Y:S05]  /*bdb0*/  @!P0 NANOSLEEP.SYNCS 0x989680 ;  /* 0x009896800000895d */ /* 0x004fea0003900000 */
[----:B------:R-:W2:Y:S02]  /*bdc0*/  @!P0 SYNCS.PHASECHK.TRANS64 P0, [R3+URZ+0x34860], R2 ;  /* 0x03486002030085a7 */ /* 0x000ea4000800007f */
[----:B--2---:R-:W-:Y:S05]  /*bdd0*/  @!P0 BRA `(.L_x_205) ;  /* 0xfffffffc00f08947 */ /* 0x004fea000383ffff */
[----:B------:R-:W-:Y:S05]  /*bde0*/  BRA `(.L_x_236) ;  /* 0xfffffff000c07947 */ /* 0x000fea000383ffff */
.L_x_210:
[----:B-1----:R1:W2:Y:S02]  /*bdf0*/  SYNCS.PHASECHK.TRANS64.TRYWAIT P0, [R0+URZ+0x34820], R3 ;  /* 0x03482003000075a7 */ /* 0x0022a4000800017f */
[----:B--2---:R-:W-:Y:S05]  /*be00*/  @!P0 NANOSLEEP.SYNCS 0x989680 ;  /* 0x009896800000895d */ /* 0x004fea0003900000 */
[----:B------:R-:W2:Y:S02]  /*be10*/  @!P0 SYNCS.PHASECHK.TRANS64 P0, [R0+URZ+0x34820], R3 ;  /* 0x03482003000085a7 */ /* 0x000ea4000800007f */
[----:B--2---:R-:W-:Y:S05]  /*be20*/  @!P0 BRA `(.L_x_210) ;  /* 0xfffffffc00f08947 */ /* 0x004fea000383ffff */
[----:B------:R-:W-:Y:S05]  /*be30*/  BRA `(.L_x_237) ;  /* 0xfffffff400a47947 */ /* 0x000fea000383ffff */
.L_x_211:
[----:B------:R-:W2:Y:S01]  /*be40*/  S2R R2, SR_TID.X ;  /* 0x0000000000027919 */ /* 0x000ea20000002100 */
[----:B------:R-:W-:Y:S01]  /*be50*/  BSSY B0, `(.L_x_238) ;  /* 0x000000a000007945 */ /* 0x000fe20003800000 */
[----:B------:R-:W-:Y:S01]  /*be60*/  IMAD.MOV.U32 R12, RZ, RZ, RZ ;  /* 0x000000ffff0c7224 */ /* 0x000fe200078e00ff */
[----:B------:R-:W-:Y:S01]  /*be70*/  MOV R11, 0x1f ;  /* 0x0000001f000b7802 */ /* 0x000fe20000000f00 */
[----:B------:R-:W-:Y:S01]  /*be80*/  IMAD.MOV.U32 R15, RZ, RZ, -0x1 ;  /* 0xffffffffff0f7424 */ /* 0x000fe200078e00ff */
[----:B--2---:R-:W-:-:S04]  /*be90*/  SHF.R.U32.HI R2, RZ, 0x5, R2 ;  /* 0x00000005ff027819 */ /* 0x004fc80000011602 */
[----:B------:R-:W-:-:S05]  /*bea0*/  LOP3.LUT R2, R2, 0x3, RZ, 0xc0, !PT ;  /* 0x0000000302027812 */ /* 0x000fca00078ec0ff */
[----:B------:R-:W-:-:S07]  /*beb0*/  IMAD.MOV.U32 R13, RZ, RZ, R2 ;  /* 0x000000ffff0d7224 */ /* 0x000fce00078e0002 */
[----:B-1----:R-:W-:Y:S05]  /*bec0*/  WARPSYNC.COLLECTIVE R15, `(.L_x_239) ;  /* 0x000000000f087348 */ /* 0x002fea0003c00000 */
[----:B------:R2:W3:Y:S02]  /*bed0*/  SHFL.IDX P6, R14, R13, R12, R11 ;  /* 0x0000000c0d0e7389 */ /* 0x0004e400000c000b */
[----:B-123--:R-:W-:Y:S01]  /*bee0*/  ENDCOLLECTIVE ;  /* 0x000000000000791b */ /* 0x00efe20003800000 */
.L_x_239:
[----:B------:R-:W-:Y:S05]  /*bef0*/  BSYNC B0 ;  /* 0x0000000000007941 */ /* 0x000fea0003800000 */
.L_x_238:
[----:B------:R-:W-:Y:S05]  /*bf00*/  BRA `(.L_x_240) ;  /* 0xfffffff4008c7947 */ /* 0x000fea000383ffff */
.L_x_214:
[----:B------:R-:W-:Y:S01]  /*bf10*/  BSSY B1, `(.L_x_241) ;  /* 0x0000006000017945 */ /* 0x000fe20003800000 */
[----:B------:R-:W-:-:S07]  /*bf20*/  IMAD.MOV.U32 R15, RZ, RZ, -0x1 ;  /* 0xffffffffff0f7424 */ /* 0x000fce00078e00ff */
[----:B-12---:R-:W-:Y:S05]  /*bf30*/  WARPSYNC.COLLECTIVE R15, `(.L_x_242) ;  /* 0x000000000f0c7348 */ /* 0x006fea0003c00000 */
[----:B------:R-:W-:Y:S02]  /*bf40*/  ELECT P6, UR62, PT ;  /* 0x00000000003e782f */ /* 0x000fe400038c0000 */
[----:B------:R-:W-:Y:S01]  /*bf50*/  MOV R14, UR62 ;  /* 0x0000003e000e7c02 */ /* 0x000fe20008000f00 */
[----:B-12---:R-:W-:Y:S10]  /*bf60*/  ENDCOLLECTIVE ;  /* 0x000000000000791b */ /* 0x006ff40003800000 */
.L_x_242:
[----:B------:R-:W-:Y:S05]  /*bf70*/  BSYNC B1 ;  /* 0x0000000000017941 */ /* 0x000fea0003800000 */
.L_x_241:
[----:B------:R-:W-:Y:S05]  /*bf80*/  BRA `(.L_x_243) ;  /* 0xfffffff400847947 */ /* 0x000fea000383ffff */
.L_x_216:
[----:B-1----:R1:W2:Y:S02]  /*bf90*/  SYNCS.PHASECHK.TRANS64.TRYWAIT P0, [R6+URZ], R5 ;  /* 0x00000005060075a7 */ /* 0x0022a4000800017f */
[----:B--2---:R-:W-:Y:S05]  /*bfa0*/  @!P0 NANOSLEEP.SYNCS 0x989680 ;  /* 0x009896800000895d */ /* 0x004fea0003900000 */
[----:B------:R-:W2:Y:S02]  /*bfb0*/  @!P0 SYNCS.PHASECHK.TRANS64 P0, [R6+URZ], R5 ;  /* 0x00000005060085a7 */ /* 0x000ea4000800007f */
[----:B--2---:R-:W-:Y:S05]  /*bfc0*/  @!P0 BRA `(.L_x_216) ;  /* 0xfffffffc00f08947 */ /* 0x004fea000383ffff */
[----:B------:R-:W-:Y:S05]  /*bfd0*/  BRA `(.L_x_244) ;  /* 0xfffffff400c07947 */ /* 0x000fea000383ffff */
.L_x_217:
[----:B--2---:R2:W3:Y:S02]  /*bfe0*/  SYNCS.PHASECHK.TRANS64.TRYWAIT P0, [R3+URZ], R2 ;  /* 0x00000002030075a7 */ /* 0x0044e4000800017f */
[----:B---3--:R-:W-:Y:S05]  /*bff0*/  @!P0 NANOSLEEP.SYNCS 0x989680 ;  /* 0x009896800000895d */ /* 0x008fea0003900000 */
[----:B------:R-:W3:Y:S02]  /*c000*/  @!P0 SYNCS.PHASECHK.TRANS64 P0, [R3+URZ], R2 ;  /* 0x00000002030085a7 */ /* 0x000ee4000800007f */
[----:B---3--:R-:W-:Y:S05]  /*c010*/  @!P0 BRA `(.L_x_217) ;  /* 0xfffffffc00f08947 */ /* 0x008fea000383ffff */
[----:B------:R-:W-:Y:S05]  /*c020*/  BRA `(.L_x_245) ;  /* 0xfffffff400b47947 */ /* 0x000fea000383ffff */
.L_x_219:
[----:B--2---:R2:W3:Y:S02]  /*c030*/  SYNCS.PHASECHK.TRANS64.TRYWAIT P0, [R16+URZ], R5 ;  /* 0x00000005100075a7 */ /* 0x0044e4000800017f */
[----:B---3--:R-:W-:Y:S05]  /*c040*/  @!P0 NANOSLEEP.SYNCS 0x989680 ;  /* 0x009896800000895d */ /* 0x008fea0003900000 */
[----:B------:R-:W3:Y:S02]  /*c050*/  @!P0 SYNCS.PHASECHK.TRANS64 P0, [R16+URZ], R5 ;  /* 0x00000005100085a7 */ /* 0x000ee4000800007f */
[----:B---3--:R-:W-:Y:S05]  /*c060*/  @!P0 BRA `(.L_x_219) ;  /* 0xfffffffc00f08947 */ /* 0x008fea000383ffff */
[----:B------:R-:W-:Y:S05]  /*c070*/  BRA `(.L_x_246) ;  /* 0xfffffff400b87947 */ /* 0x000fea000383ffff */
.L_x_247:
        /* <DEDUP_REMOVED lines=16> */
.L_x_11932:


//--------------------- .text._ZN7cutlass13device_kernelIN5flash11enable_sm90INS1_16FlashAttnFwdSm90INS1_25CollectiveMainloopFwdSm90ILi2EN4cute5tupleIJNS5_1CILi1EEES8_S8_EEENS6_IJNS7_ILi128EEESA_NS7_ILi192EEEEEELi128ENS_6half_tEfNS_4arch4Sm90ELb0ELb0ELb1ELb1ELb0ELb0ELb0ELb1ELb1ELb0ELb0ELb0EEENS1_21CollectiveEpilogueFwdINS6_IJSA_SA_SA_EEES9_SD_SF_Li256ELb1ELb0ELb0ELb0EEENS1_36VarlenDynamicPersistentTileSchedulerILi128ELi128ELi256ELi32ELb0ELb0ELb1ELb0ELb1ELb1EEEEEEEEEvNT_6ParamsE --------------------------
	.section	.text._ZN7cutlass13device_kernelIN5flash11enable_sm90INS1_16FlashAttnFwdSm90INS1_25CollectiveMainloopFwdSm90ILi2EN4cute5tupleIJNS5_1CILi1EEES8_S8_EEENS6_IJNS7_ILi128EEESA_NS7_ILi192EEEEEELi128ENS_6half_tEfNS_4arch4Sm90ELb0ELb0ELb1ELb1ELb0ELb0ELb0ELb1ELb1ELb0ELb0ELb0EEENS1_21CollectiveEpilogueFwdINS6_IJSA_SA_SA_EEES9_SD_SF_Li256ELb1ELb0ELb0ELb0EEENS1_36VarlenDynamicPersistentTileSchedulerILi128ELi128ELi256ELi32ELb0ELb0ELb1ELb0ELb1ELb1EEEEEEEEEvNT_6ParamsE,"ax",@progbits
	.align	128
.text._ZN7cutlass13device_kernelIN5flash11enable_sm90INS1_16FlashAttnFwdSm90INS1_25CollectiveMainloopFwdSm90ILi2EN4cute5tupleIJNS5_1CILi1EEES8_S8_EEENS6_IJNS7_ILi128EEESA_NS7_ILi192EEEEEELi128ENS_6half_tEfNS_4arch4Sm90ELb0ELb0ELb1ELb1ELb0ELb0ELb0ELb1ELb1ELb0ELb0ELb0EEENS1_21CollectiveEpilogueFwdINS6_IJSA_SA_SA_EEES9_SD_SF_Li256ELb1ELb0ELb0ELb0EEENS1_36VarlenDynamicPersistentTileSchedulerILi128ELi128ELi256ELi32ELb0ELb0ELb1ELb0ELb1ELb1EEEEEEEEEvNT_6ParamsE:
        .type           _ZN7cutlass13device_kernelIN5flash11enable_sm90INS1_16FlashAttnFwdSm90INS1_25CollectiveMainloopFwdSm90ILi2EN4cute5tupleIJNS5_1CILi1EEES8_S8_EEENS6_IJNS7_ILi128EEESA_NS7_ILi192EEEEEELi128ENS_6half_tEfNS_4arch4Sm90ELb0ELb0ELb1ELb1ELb0ELb0ELb0ELb1ELb1ELb0ELb0ELb0EEENS1_21CollectiveEpilogueFwdINS6_IJSA_SA_SA_EEES9_SD_SF_Li256ELb1ELb0ELb0ELb0EEENS1_36VarlenDynamicPersistentTileSchedulerILi128ELi128ELi256ELi32ELb0ELb0ELb1ELb0ELb1ELb1EEEEEEEEEvNT_6ParamsE,@function
        .size           _ZN7cutlass13device_kernelIN5flash11enable_sm90INS1_16FlashAttnFwdSm90INS1_25CollectiveMainloopFwdSm90ILi2EN4cute5tupleIJNS5_1CILi1EEES8_S8_EEENS6_IJNS7_ILi128EEESA_NS7_ILi192EEEEEELi128ENS_6half_tEfNS_4arch4Sm90ELb0ELb0ELb1ELb1ELb0ELb0ELb0ELb1ELb1ELb0ELb0ELb0EEENS1_21CollectiveEpilogueFwdINS6_IJSA_SA_SA_EEES9_SD_SF_Li256ELb1ELb0ELb0ELb0EEENS1_36VarlenDynamicPersistentTileSchedulerILi128ELi128ELi256ELi32ELb0ELb0ELb1ELb0ELb1ELb1EEEEEEEEEvNT_6ParamsE,(.L_x_11933 - _ZN7cutlass13device_kernelIN5flash11enable_sm90INS1_16FlashAttnFwdSm90INS1_25CollectiveMainloopFwdSm90ILi2EN4cute5tupleIJNS5_1CILi1EEES8_S8_EEENS6_IJNS7_ILi128EEESA_NS7_ILi192EEEEEELi128ENS_6half_tEfNS_4arch4Sm90ELb0ELb0ELb1ELb1ELb0ELb0ELb0ELb1ELb1ELb0ELb0ELb0EEENS1_21CollectiveEpilogueFwdINS6_IJSA_SA_SA_EEES9_SD_SF_Li256ELb1ELb0ELb0ELb0EEENS1_36VarlenDynamicPersistentTileSchedulerILi128ELi128ELi256ELi32ELb0ELb0ELb1ELb0ELb1ELb1EEEEEEEEEvNT_6ParamsE)
        .other          _ZN7cutlass13device_kernelIN5flash11enable_sm90INS1_16FlashAttnFwdSm90INS1_25CollectiveMainloopFwdSm90ILi2EN4cute5tupleIJNS5_1CILi1EEES8_S8_EEENS6_IJNS7_ILi128EEESA_NS7_ILi192EEEEEELi128ENS_6half_tEfNS_4arch4Sm90ELb0ELb0ELb1ELb1ELb0ELb0ELb0ELb1ELb1ELb0ELb0ELb0EEENS1_21CollectiveEpilogueFwdINS6_IJSA_SA_SA_EEES9_SD_SF_Li256ELb1ELb0ELb0ELb0EEENS1_36VarlenDynamicPersistentTileSchedulerILi128ELi128ELi256ELi32ELb0ELb0ELb1ELb0ELb1ELb1EEEEEEEEEvNT_6ParamsE,@"STO_CUDA_ENTRY STV_DEFAULT"
_ZN7cutlass13device_kernelIN5flash11enable_sm90INS1_16FlashAttnFwdSm90INS1_25CollectiveMainloopFwdSm90ILi2EN4cute5tupleIJNS5_1CILi1EEES8_S8_EEENS6_IJNS7_ILi128EEESA_NS7_ILi192EEEEEELi128ENS_6half_tEfNS_4arch4Sm90ELb0ELb0ELb1ELb1ELb0ELb0ELb0ELb1ELb1ELb0ELb0ELb0EEENS1_21CollectiveEpilogueFwdINS6_IJSA_SA_SA_EEES9_SD_SF_Li256ELb1ELb0ELb0ELb0EEENS1_36VarlenDynamicPersistentTileSchedulerILi128ELi128ELi256ELi32ELb0ELb0ELb1ELb0ELb1ELb1EEEEEEEEEvNT_6ParamsE:
[----:B------:R-:W0:Y:S02]  /*0000*/  LDC R1, c[0x0][0x28] ;  /* 0x00000a00ff017b82 */ /* 0x000e240000000800 */
[----:B0-----:R-:W-:Y:S01]  /*0010*/  VIADD R1, R1, 0xffffffc8 ;  /* 0xffffffc801017836 */ /* 0x001fe20000000000 */
[----:B------:R-:W0:Y:S01]  /*0020*/  S2R R3, SR_TID.X ;  /* 0x0000000000037919 */ /* 0x000e220000002100 */
[----:B------:R-:W-:Y:S01]  /*0030*/  ELECT P0, URZ, PT ;  /* 0x00000000003f782f */ /* 0x000fe20003800000 */
[----:B------:R-:W-:Y:S01]  /*0040*/  BSSY B0, `(.L_x_248) ;  /* 0x0000011000007945 */ /* 0x000fe20003800000 */
[----:B0-----:R-:W-:-:S05]  /*0050*/  SHF.R.U32.HI R0, RZ, 0x5, R3 ;  /* 0x00000005ff007819 */ /* 0x001fca0000011603 */
[----:B------:R-:W0:Y:S02]  /*0060*/  SHFL.IDX PT, R2, R0, RZ, 0x1f ;  /* 0x00001fff00027589 */ /* 0x000e2400000e0000 */
[----:B0-----:R-:W-:Y:S02]  /*0070*/  ISETP.EQ.AND P0, PT, R2, RZ, P0 ;  /* 0x000000ff0200720c */ /* 0x001fe40000702270 */
[----:B------:R-:W-:-:S11]  /*0080*/  SHF.R.U32.HI R2, RZ, 0x7, R3 ;  /* 0x00000007ff027819 */ /* 0x000fd60000011603 */
[----:B------:R-:W-:Y:S05]  /*0090*/  @!P0 BRA `(.L_x_249) ;  /* 0x00000000002c8947 */ /* 0x000fea0003800000 */
[----:B------:R-:W-:Y:S02]  /*00a0*/  ULDC.64 UR4, c[0x0][0x198] ;  /* 0x0000660000047ab9 */ /* 0x000fe40000000a00 */
[----:B------:R-:W-:Y:S02]  /*00b0*/  UIADD3 UR6, UP0, UR4, 0x270, URZ ;  /* 0x0000027004067890 */ /* 0x000fe4000ff1e03f */
[----:B------:R-:W-:Y:S02]  /*00c0*/  UIADD3 UR8, UP1, UR4, 0x370, URZ ;  /* 0x0000037004087890 */ /* 0x000fe4000ff3e03f */
[----:B------:R-:W-:Y:S02]  /*00d0*/  UIADD3 UR4, UP2, UR4, 0x470, URZ ;  /* 0x0000047004047890 */ /* 0x000fe4000ff5e03f */
[----:B------:R-:W-:Y:S02]  /*00e0*/  UIADD3.X UR7, URZ, UR5, URZ, UP0, !UPT ;  /* 0x000000053f077290 */ /* 0x000fe400087fe43f */
[----:B------:R-:W-:-:S02]  /*00f0*/  UIADD3.X UR9, URZ, UR5, URZ, UP1, !UPT ;  /* 0x000000053f097290 */ /* 0x000fc40008ffe43f */
[----:B------:R-:W-:-:S05]  /*0100*/  UIADD3.X UR5, URZ, UR5, URZ, UP2, !UPT ;  /* 0x000000053f057290 */ /* 0x000fca00097fe43f */
[----:B------:R0:W-:Y:S02]  /*0110*/  UTMACCTL.PF [UR6] ;  /* 0x00000000060079b9 */ /* 0x0001e40008040000 */
[----:B------:R0:W-:Y:S02]  /*0120*/  UTMACCTL.PF [UR8] ;  /* 0x00000000080079b9 */ /* 0x0001e40008040000 */
[----:B------:R0:W-:Y:S02]  /*0130*/  UTMACCTL.PF [UR4] ;  /* 0x00000000040079b9 */ /* 0x0001e40008040000 */
[----:B0-----:R-:W-:Y:S01]  /*0140*/  NOP ;  /* 0x0000000000007918 */ /* 0x001fe20000000000 */
.L_x_249:
[----:B------:R-:W-:Y:S05]  /*0150*/  BSYNC B0 ;  /* 0x0000000000007941 */ /* 0x000fea0003800000 */
.L_x_248:
[----:B------:R-:W-:Y:S01]  /*0160*/  VOTEU.ANY UP0, P0 ;  /* 0x00000000003f7886 */ /* 0x000fe20000000100 */
[----:B------:R-:W0:Y:S01]  /*0170*/  SHFL.IDX PT, R2, R2, RZ, 0x1f ;  /* 0x00001fff02027589 */ /* 0x000e2200000e0000 */
[----:B------:R-:W-:Y:S01]  /*0180*/  UMOV UR4, 0x1 ;  /* 0x0000000100047882 */ /* 0x000fe20000000000 */
[----:B------:R-:W-:Y:S01]  /*0190*/  UMOV UR7, 0x100 ;  /* 0x0000010000077882 */ /* 0x000fe20000000000 */
[----:B------:R-:W-:Y:S01]  /*01a0*/  VOTEU.ANY UP1, P0 ;  /* 0x00000000003f7886 */ /* 0x000fe20000020100 */
[----:B------:R-:W1:Y:S01]  /*01b0*/  @UP0 S2UR UR8, SR_CgaCtaId ;  /* 0x00000000000809c3 */ /* 0x000e620000008800 */
[----:B------:R-:W2:Y:S01]  /*01c0*/  SHFL.IDX PT, R3, R0, RZ, 0x1f ;  /* 0x00001fff00037589 */ /* 0x000ea200000e0000 */
[----:B------:R-:W-:Y:S01]  /*01d0*/  @UP0 UMOV UR6, 0x400 ;  /* 0x0000040000060882 */ /* 0x000fe20000000000 */
[----:B------:R-:W-:-:S04]  /*01e0*/  @UP0 UIADD3 UR4, -UR4, 0x100000, URZ ;  /* 0x0010000004040890 */ /* 0x000fc8000fffe13f */
[----:B------:R-:W-:Y:S02]  /*01f0*/  @UP0 USHF.L.U32 UR5, UR4, 0xb, URZ ;  /* 0x0000000b04050899 */ /* 0x000fe4000800063f */
[----:B------:R-:W-:Y:S01]  /*0200*/  @UP0 USHF.L.U32 UR4, UR4, 0x1, URZ ;  /* 0x0000000104040899 */ /* 0x000fe2000800063f */
[----:B------:R-:W-:Y:S01]  /*0210*/  VOTEU.ANY UP2, P0 ;  /* 0x00000000003f7886 */ /* 0x000fe20000040100 */
[----:B0-----:R-:W-:Y:S01]  /*0220*/  R2UR UR9, R2 ;  /* 0x00000000020972ca */ /* 0x001fe200000e0000 */
[----:B-1----:R-:W-:Y:S01]  /*0230*/  @UP0 ULEA UR8, UR8, UR6, 0x18 ;  /* 0x0000000608080291 */ /* 0x002fe2000f8ec03f */
[----:B--2---:R-:W-:Y:S01]  /*0240*/  ISETP.NE.AND P1, PT, R3, RZ, PT ;  /* 0x000000ff0300720c */ /* 0x004fe20003f25270 */
[----:B------:R-:W-:-:S04]  /*0250*/  @UP0 UIADD3 UR6, -UR7, 0x100000, URZ ;  /* 0x0010000007060890 */ /* 0x000fc8000fffe13f */
[----:B------:R-:W-:Y:S02]  /*0260*/  @UP0 USHF.L.U32 UR7, UR6, 0xb, URZ ;  /* 0x0000000b06070899 */ /* 0x000fe4000800063f */
[----:B------:R-:W-:-:S04]  /*0270*/  @UP0 USHF.L.U32 UR6, UR6, 0x1, URZ ;  /* 0x0000000106060899 */ /* 0x000fc8000800063f */
[----:B------:R-:W-:Y:S01]  /*0280*/  UISETP.NE.AND UP0, UPT, UR9, URZ, UPT ;  /* 0x0000003f0900728c */ /* 0x000fe2000bf05270 */
[----:B------:R-:W0:Y:S02]  /*0290*/  FENCE.VIEW.ASYNC.S ;  /* 0x00000000000073c6 */ /* 0x000e240000000000 */
[----:B0-----:R0:W1:Y:S05]  /*02a0*/  @UP1 SYNCS.EXCH.64 URZ, [UR8+0x34800], UR4 ;  /* 0x03480004083f15b2 */ /* 0x00106a0008000100 */
[----:B------:R0:W2:Y:S01]  /*02b0*/  @UP2 SYNCS.EXCH.64 URZ, [UR8+0x34820], UR6 ;  /* 0x03482006083f25b2 */ /* 0x0000a20008000100 */
[----:B------:R-:W-:Y:S05]  /*02c0*/  @P1 BRA `(.L_x_250) ;  /* 0x0000000000481947 */ /* 0x000fea0003800000 */
[----:B0-----:R-:W0:Y:S01]  /*02d0*/  S2UR UR5, SR_CgaCtaId ;  /* 0x00000000000579c3 */ /* 0x001e220000008800 */
[----:B------:R-:W-:Y:S01]  /*02e0*/  UMOV UR4, 0x400 ;  /* 0x0000040000047882 */ /* 0x000fe20000000000 */
[----:B------:R-:W-:Y:S01]  /*02f0*/  UMOV UR6, 0x1 ;  /* 0x0000000100067882 */ /* 0x000fe20000000000 */
[----:B------:R-:W-:Y:S01]  /*0300*/  UMOV UR9, 0x2 ;  /* 0x0000000200097882 */ /* 0x000fe20000000000 */
[----:B------:R-:W-:-:S04]  /*0310*/  UIADD3 UR6, -UR6, 0x100000, URZ ;  /* 0x0010000006067890 */ /* 0x000fc8000fffe13f */
[----:B------:R-:W-:Y:S02]  /*0320*/  USHF.L.U32 UR7, UR6, 0xb, URZ ;  /* 0x0000000b06077899 */ /* 0x000fe4000800063f */
[----:B------:R-:W-:Y:S01]  /*0330*/  USHF.L.U32 UR6, UR6, 0x1, URZ ;  /* 0x0000000106067899 */ /* 0x000fe2000800063f */
[----:B------:R-:W-:Y:S01]  /*0340*/  ELECT P0, URZ, PT ;  /* 0x00000000003f782f */ /* 0x000fe20003800000 */
[----:B0-----:R-:W-:Y:S02]  /*0350*/  ULEA UR8, UR5, UR4, 0x18 ;  /* 0x0000000405087291 */ /* 0x001fe4000f8ec03f */
[----:B------:R-:W-:-:S04]  /*0360*/  UIADD3 UR4, -UR9, 0x100000, URZ ;  /* 0x0010000009047890 */ /* 0x000fc8000fffe13f */
[----:B------:R-:W-:Y:S02]  /*0370*/  USHF.L.U32 UR5, UR4, 0xb, URZ ;  /* 0x0000000b04057899 */ /* 0x000fe4000800063f */
[----:B------:R-:W-:Y:S01]  /*0380*/  USHF.L.U32 UR4, UR4, 0x1, URZ ;  /* 0x0000000104047899 */ /* 0x000fe2000800063f */
[----:B------:R-:W0:Y:S03]  /*0390*/  FENCE.VIEW.ASYNC.S ;  /* 0x00000000000073c6 */ /* 0x000e260000000000 */
[----:B0-----:R3:W4:Y:S08]  /*03a0*/  SYNCS.EXCH.64 URZ, [UR8+0x34830], UR6 ;  /* 0x03483006083f75b2 */ /* 0x0017300008000100 */
[----:B------:R3:W0:Y:S01]  /*03b0*/  SYNCS.EXCH.64 URZ, [UR8+0x34840], UR4 ;  /* 0x03484004083f75b2 */ /* 0x0006220008000100 */
[----:B------:R3:W0:Y:S01]  /*03c0*/  SYNCS.EXCH.64 URZ, [UR8+0x34838], UR6 ;  /* 0x03483806083f75b2 */ /* 0x0006220008000100 */
[----:B------:R3:W0:Y:S02]  /*03d0*/  SYNCS.EXCH.64 URZ, [UR8+0x34848], UR4 ;  /* 0x03484804083f75b2 */ /* 0x0006240008000100 */
[----:B---3--:R-:W-:Y:S01]  /*03e0*/  NOP ;  /* 0x0000000000007918 */ /* 0x008fe20000000000 */
.L_x_250:
[----:B------:R-:W3:Y:S01]  /*03f0*/  SHFL.IDX PT, R2, R0, RZ, 0x1f ;  /* 0x00001fff00027589 */ /* 0x000ee200000e0000 */
[----:B------:R-:W-:Y:S01]  /*0400*/  NOP ;  /* 0x0000000000007918 */ /* 0x000fe20000000000 */
[----:B---3--:R-:W-:-:S13]  /*0410*/  ISETP.NE.AND P0, PT, R2, RZ, PT ;  /* 0x000000ff0200720c */ /* 0x008fda0003f05270 */
[----:B------:R-:W-:Y:S05]  /*0420*/  @P0 BRA `(.L_x_251) ;  /* 0x0000000000480947 */ /* 0x000fea0003800000 */
[----:B0-----:R-:W0:Y:S01]  /*0430*/  S2UR UR5, SR_CgaCtaId ;  /* 0x00000000000579c3 */ /* 0x001e220000008800 */
[----:B------:R-:W-:Y:S01]  /*0440*/  UMOV UR4, 0x400 ;  /* 0x0000040000047882 */ /* 0x000fe20000000000 */
[----:B------:R-:W-:Y:S01]  /*0450*/  UMOV UR6, 0x1 ;  /* 0x0000000100067882 */ /* 0x000fe20000000000 */
[----:B------:R-:W-:Y:S01]  /*0460*/  UMOV UR7, 0x2 ;  /* 0x0000000200077882 */ /* 0x000fe20000000000 */
[----:B------:R-:W-:Y:S01]  /*0470*/  ELECT P0, URZ, PT ;  /* 0x00000000003f782f */ /* 0x000fe20003800000 */
[----:B0-----:R-:W-:Y:S02]  /*0480*/  ULEA UR8, UR5, UR4, 0x18 ;  /* 0x0000000405087291 */ /* 0x001fe4000f8ec03f */
[----:B------:R-:W-:-:S04]  /*0490*/  UIADD3 UR4, -UR6, 0x100000, URZ ;  /* 0x0010000006047890 */ /* 0x000fc8000fffe13f */
[----:B------:R-:W-:Y:S02]  /*04a0*/  USHF.L.U32 UR5, UR4, 0xb, URZ ;  /* 0x0000000b04057899 */ /* 0x000fe4000800063f */
[----:B------:R-:W-:Y:S02]  /*04b0*/  USHF.L.U32 UR4, UR4, 0x1, URZ ;  /* 0x0000000104047899 */ /* 0x000fe4000800063f */
[----:B------:R-:W-:-:S04]  /*04c0*/  UIADD3 UR6, -UR7, 0x100000, URZ ;  /* 0x0010000007067890 */ /* 0x000fc8000fffe13f */
[----:B------:R-:W-:Y:S02]  /*04d0*/  USHF.L.U32 UR7, UR6, 0xb, URZ ;  /* 0x0000000b06077899 */ /* 0x000fe4000800063f */
[----:B------:R-:W-:Y:S01]  /*04e0*/  USHF.L.U32 UR6, UR6, 0x1, URZ ;  /* 0x0000000106067899 */ /* 0x000fe2000800063f */
[----:B------:R-:W0:Y:S03]  /*04f0*/  FENCE.VIEW.ASYNC.S ;  /* 0x00000000000073c6 */ /* 0x000e260000000000 */
[----:B0-----:R3:W0:Y:S08]  /*0500*/  SYNCS.EXCH.64 URZ, [UR8+0x34850], UR4 ;  /* 0x03485004083f75b2 */ /* 0x0016300008000100 */
[----:B------:R3:W0:Y:S01]  /*0510*/  SYNCS.EXCH.64 URZ, [UR8+0x34860], UR6 ;  /* 0x03486006083f75b2 */ /* 0x0006220008000100 */
[----:B------:R3:W0:Y:S01]  /*0520*/  SYNCS.EXCH.64 URZ, [UR8+0x34858], UR4 ;  /* 0x03485804083f75b2 */ /* 0x0006220008000100 */
[----:B------:R3:W0:Y:S02]  /*0530*/  SYNCS.EXCH.64 URZ, [UR8+0x34868], UR6 ;  /* 0x03486806083f75b2 */ /* 0x0006240008000100 */
[----:B---3--:R-:W-:Y:S01]  /*0540*/  NOP ;  /* 0x0000000000007918 */ /* 0x008fe20000000000 */
.L_x_251:
[----:B------:R-:W3:Y:S01]  /*0550*/  SHFL.IDX PT, R2, R0, RZ, 0x1f ;  /* 0x00001fff00027589 */ /* 0x000ee200000e0000 */
[----:B------:R-:W-:Y:S01]  /*0560*/  NOP ;  /* 0x0000000000007918 */ /* 0x000fe20000000000 */
[----:B---3--:R-:W-:-:S13]  /*0570*/  ISETP.NE.AND P0, PT, R2, RZ, PT ;  /* 0x000000ff0200720c */ /* 0x008fda0003f05270 */
[----:B------:R-:W-:Y:S05]  /*0580*/  @P0 BRA `(.L_x_252) ;  /* 0x0000000000380947 */ /* 0x000fea0003800000 */
[----:B0-----:R-:W0:Y:S01]  /*0590*/  S2UR UR5, SR_CgaCtaId ;  /* 0x00000000000579c3 */ /* 0x001e220000008800 */
[----:B------:R-:W-:Y:S01]  /*05a0*/  UMOV UR4, 0x400 ;  /* 0x0000040000047882 */ /* 0x000fe20000000000 */
[----:B------:R-:W-:Y:S01]  /*05b0*/  UMOV UR7, 0x1 ;  /* 0x0000000100077882 */ /* 0x000fe20000000000 */
[----:B------:R-:W-:Y:S01]  /*05c0*/  ELECT P0, URZ, PT ;  /* 0x00000000003f782f */ /* 0x000fe20003800000 */
[----:B0-----:R-:W-:Y:S02]  /*05d0*/  ULEA UR6, UR5, UR4, 0x18 ;  /* 0x0000000405067291 */ /* 0x001fe4000f8ec03f */
[----:B------:R-:W-:-:S04]  /*05e0*/  UIADD3 UR4, -UR7, 0x100000, URZ ;  /* 0x0010000007047890 */ /* 0x000fc8000fffe13f */
[----:B------:R-:W-:Y:S02]  /*05f0*/  USHF.L.U32 UR5, UR4, 0xb, URZ ;  /* 0x0000000b04057899 */ /* 0x000fe4000800063f */
[----:B------:R-:W-:Y:S01]  /*0600*/  USHF.L.U32 UR4, UR4, 0x1, URZ ;  /* 0x0000000104047899 */ /* 0x000fe2000800063f */
[----:B------:R-:W0:Y:S11]  /*0610*/  FENCE.VIEW.ASYNC.S ;  /* 0x00000000000073c6 */ /* 0x000e360000000000 */
[----:B0-----:R3:W0:Y:S01]  /*0620*/  SYNCS.EXCH.64 URZ, [UR6+0x34870], UR4 ;  /* 0x03487004063f75b2 */ /* 0x0016220008000100 */
[----:B------:R3:W0:Y:S01]  /*0630*/  SYNCS.EXCH.64 URZ, [UR6+0x34880], UR4 ;  /* 0x03488004063f75b2 */ /* 0x0006220008000100 */
[----:B------:R3:W0:Y:S01]  /*0640*/  SYNCS.EXCH.64 URZ, [UR6+0x34878], UR4 ;  /* 0x03487804063f75b2 */ /* 0x0006220008000100 */
[----:B------:R3:W0:Y:S02]  /*0650*/  SYNCS.EXCH.64 URZ, [UR6+0x34888], UR4 ;  /* 0x03488804063f75b2 */ /* 0x0006240008000100 */
[----:B---3--:R-:W-:Y:S01]  /*0660*/  NOP ;  /* 0x0000000000007918 */ /* 0x008fe20000000000 */
.L_x_252:
        /* <DEDUP_REMOVED lines=22> */
.L_x_253:
        /* <DEDUP_REMOVED lines=22> */
.L_x_254:
[----:B0-----:R-:W-:Y:S01]  /*0930*/  UMOV UR4, 0x1 ;  /* 0x0000000100047882 */ /* 0x001fe20000000000 */
[----:B------:R-:W-:Y:S01]  /*0940*/  PLOP3.LUT P0, PT, PT, PT, UP0, 0x80, 0x0 ;  /* 0x000000000000781c */ /* 0x000fe20003f0f008 */
[----:B------:R-:W-:Y:S01]  /*0950*/  USEL UR4, UR4, 0x2, !UP0 ;  /* 0x0000000204047887 */ /* 0x000fe2000c000000 */
[----:B------:R-:W-:-:S05]  /*0960*/  NOP ;  /* 0x0000000000007918 */ /* 0x000fca0000000000 */
[----:B------:R-:W-:-:S05]  /*0970*/  IMAD.U32 R2, RZ, RZ, UR4 ;  /* 0x00000004ff027e24 */ /* 0x000fca000f8e00ff */
[----:B------:R0:W-:Y:S01]  /*0980*/  STL [R1+0x30], R2 ;  /* 0x0000300201007387 */ /* 0x0001e20000100800 */
[----:B-12-4-:R-:W-:Y:S06]  /*0990*/  BAR.SYNC.DEFER_BLOCKING 0x0 ;  /* 0x0000000000007b1d */ /* 0x016fec0000010000 */
[----:B------:R-:W-:Y:S05]  /*09a0*/  @!P0 BRA `(.L_x_255) ;  /* 0x0000009400088947 */ /* 0x000fea0003800000 */
.L_x_256:
[----:B------:R-:W-:-:S08]  /*09b0*/  NOP ;  /* 0x0000000000007918 */ /* 0x000fd00000000000 */
[----:B------:R-:W1:Y:S02]  /*09c0*/  USETMAXREG.TRY_ALLOC.CTAPOOL UP0, 0xf0 ;  /* 0x000000f0000079c8 */ /* 0x000e640008000600 */
[----:B-1----:R-:W-:-:S13]  /*09d0*/  PLOP3.LUT P0, PT, PT, PT, UP0, 0x80, 0x0 ;  /* 0x000000000000781c */ /* 0x002fda0003f0f008 */
[----:B------:R-:W-:Y:S05]  /*09e0*/  @!P0 BRA `(.L_x_256) ;  /* 0xfffffffc00f08947 */ /* 0x000fea000383ffff */
[----:B------:R-:W1:Y:S08]  /*09f0*/  S2UR UR5, SR_CgaCtaId ;  /* 0x00000000000579c3 */ /* 0x000e700000008800 */
[----:B------:R-:W-:Y:S06]  /*0a00*/  BAR.ARV 0x8, 0x120 ;  /* 0x0204800000007b1d */ /* 0x000fec0000002000 */
[----:B------:R-:W-:-:S02]  /*0a10*/  UMOV UR4, 0x400 ;  /* 0x0000040000047882 */ /* 0x000fc40000000000 */
[----:B------:R-:W-:Y:S01]  /*0a20*/  BAR.SYNC.DEFER_BLOCKING 0x5, 0x120 ;  /* 0x0144800000007b1d */ /* 0x000fe20000010000 */
[----:B-1----:R-:W-:-:S09]  /*0a30*/  ULEA UR4, UR5, UR4, 0x18 ;  /* 0x0000000405047291 */ /* 0x002fd2000f8ec03f */
[----:B------:R-:W1:Y:S01]  /*0a40*/  LDS.128 R48, [UR4+0x348d0] ;  /* 0x0348d004ff307984 */ /* 0x000e620008000c00 */
[----:B------:R-:W-:Y:S01]  /*0a50*/  ULDC UR4, c[0x0][0xc14] ;  /* 0x0003050000047ab9 */ /* 0x000fe20000000800 */
[----:B------:R-:W-:Y:S06]  /*0a60*/  BAR.ARV 0x4, 0x120 ;  /* 0x0104800000007b1d */ /* 0x000fec0000002000 */
[----:B-1----:R-:W-:-:S13]  /*0a70*/  ISETP.GE.AND P0, PT, R51, UR4, PT ;  /* 0x0000000433007c0c */ /* 0x002fda000bf06270 */
[----:B------:R-:W-:Y:S05]  /*0a80*/  @P0 EXIT ;  /* 0x000000000000094d */ /* 0x000fea0003800000 */
[----:B0-----:R-:W2:Y:S01]  /*0a90*/  LDL R2, [R1+0x30] ;  /* 0x0000300001027983 */ /* 0x001ea20000100800 */
[----:B------:R-:W-:Y:S01]  /*0aa0*/  R2UR UR5, R50 ;  /* 0x00000000320572ca */ /* 0x000fe200000e0000 */
[----:B------:R-:W-:Y:S01]  /*0ab0*/  IMAD.MOV.U32 R188, RZ, RZ, -0x2 ;  /* 0xfffffffeffbc7424 */ /* 0x000fe200078e00ff */
[----:B------:R-:W-:Y:S01]  /*0ac0*/  MOV R185, RZ ;  /* 0x000000ff00b97202 */ /* 0x000fe20000000f00 */
[----:B------:R-:W0:Y:S01]  /*0ad0*/  S2R R0, SR_TID.X ;  /* 0x0000000000007919 */ /* 0x000e220000002100 */
[----:B------:R-:W-:Y:S02]  /*0ae0*/  IMAD.MOV.U32 R16, RZ, RZ, RZ ;  /* 0x000000ffff107224 */ /* 0x000fe400078e00ff */
[----:B0-----:R-:W-:-:S05]  /*0af0*/  VIADD R192, R0, 0xffffff80 ;  /* 0xffffff8000c07836 */ /* 0x001fca0000000000 */
[----:B------:R-:W-:-:S04]  /*0b00*/  SHF.R.S32.HI R3, RZ, 0x1f, R192 ;  /* 0x0000001fff037819 */ /* 0x000fc800000114c0 */
[CC--:B------:R-:W-:Y:S02]  /*0b10*/  LEA.HI R0, R3.reuse, R192.reuse, RZ, 0x7 ;  /* 0x000000c003007211 */ /* 0x0c0fe400078f38ff */
[----:B------:R-:W-:Y:S02]  /*0b20*/  LEA.HI R4, R3, R192, RZ, 0x5 ;  /* 0x000000c003047211 */ /* 0x000fe400078f28ff */
[----:B------:R-:W-:Y:S02]  /*0b30*/  LOP3.LUT R5, R0, 0xffffff80, RZ, 0xc0, !PT ;  /* 0xffffff8000057812 */ /* 0x000fe400078ec0ff */
[----:B------:R-:W-:Y:S01]  /*0b40*/  SHF.R.S32.HI R187, RZ, 0x7, R0 ;  /* 0x00000007ffbb7819 */ /* 0x000fe20000011400 */
[----:B------:R-:W-:Y:S02]  /*0b50*/  IMAD.SHL.U32 R4, R4, 0x20, RZ ;  /* 0x0000002004047824 */ /* 0x000fe400078e00ff */
[----:B------:R-:W-:Y:S01]  /*0b60*/  IMAD.IADD R186, R192, 0x1, -R5 ;  /* 0x00000001c0ba7824 */ /* 0x000fe200078e0a05 */
[----:B------:R-:W-:-:S02]  /*0b70*/  LEA.HI R0, R0, R187, RZ, 0x1 ;  /* 0x000000bb00007211 */ /* 0x000fc400078f08ff */
[----:B------:R-:W-:Y:S02]  /*0b80*/  LOP3.LUT R4, R4, 0xfffffc00, RZ, 0xc0, !PT ;  /* 0xfffffc0004047812 */ /* 0x000fe400078ec0ff */
[----:B------:R-:W-:Y:S02]  /*0b90*/  SHF.R.S32.HI R9, RZ, 0x1f, R186 ;  /* 0x0000001fff097819 */ /* 0x000fe400000114ba */
[----:B------:R-:W-:Y:S02]  /*0ba0*/  LOP3.LUT R0, R0, 0x3fffffe, RZ, 0xc0, !PT ;  /* 0x03fffffe00007812 */ /* 0x000fe400078ec0ff */
[CC--:B------:R-:W-:Y:S02]  /*0bb0*/  LEA.HI R6, R9.reuse, R186.reuse, RZ, 0x2 ;  /* 0x000000ba09067211 */ /* 0x0c0fe400078f10ff */
[----:B------:R-:W-:Y:S01]  /*0bc0*/  LEA.HI R9, R9, R186, RZ, 0x5 ;  /* 0x000000ba09097211 */ /* 0x000fe200078f28ff */
[----:B------:R-:W-:Y:S01]  /*0bd0*/  IMAD.IADD R0, R187, 0x1, -R0 ;  /* 0x00000001bb007824 */ /* 0x000fe200078e0a00 */
[----:B------:R-:W-:-:S02]  /*0be0*/  SHF.R.S32.HI R8, RZ, 0x2, R6 ;  /* 0x00000002ff087819 */ /* 0x000fc40000011406 */
[----:B------:R-:W-:Y:S02]  /*0bf0*/  SHF.R.S32.HI R11, RZ, 0x1f, R6 ;  /* 0x0000001fff0b7819 */ /* 0x000fe40000011406 */
[----:B------:R-:W-:Y:S02]  /*0c00*/  SHF.R.S32.HI R9, RZ, 0x5, R9 ;  /* 0x00000005ff097819 */ /* 0x000fe40000011409 */
[----:B------:R-:W-:-:S04]  /*0c10*/  LEA.HI R11, R11, R8, RZ, 0x3 ;  /* 0x000000080b0b7211 */ /* 0x000fc800078f18ff */
[----:B------:R-:W-:-:S05]  /*0c20*/  LOP3.LUT R11, R11, 0xfffffff8, RZ, 0xc0, !PT ;  /* 0xfffffff80b0b7812 */ /* 0x000fca00078ec0ff */
[----:B------:R-:W-:-:S04]  /*0c30*/  IMAD.IADD R8, R8, 0x1, -R11 ;  /* 0x0000000108087824 */ /* 0x000fc800078e0a0b */
[----:B------:R-:W-:-:S04]  /*0c40*/  IMAD R9, R9, 0x10, R8 ;  /* 0x0000001009097824 */ /* 0x000fc800078e0208 */
[----:B------:R-:W-:Y:S01]  /*0c50*/  IMAD R189, R0, 0x40, R9 ;  /* 0x0000004000bd7824 */ /* 0x000fe200078e0209 */
[----:B--2---:R-:W-:Y:S02]  /*0c60*/  R2UR UR4, R2 ;  /* 0x00000000020472ca */ /* 0x004fe400000e0000 */
[CC--:B------:R-:W-:Y:S02]  /*0c70*/  LEA.HI R2, R3.reuse, R192.reuse, RZ, 0x4 ;  /* 0x000000c003027211 */ /* 0x0c0fe400078f20ff */
[----:B------:R-:W-:Y:S02]  /*0c80*/  LEA.HI R3, R3, R192, RZ, 0x3 ;  /* 0x000000c003037211 */ /* 0x000fe400078f18ff */
[----:B------:R-:W-:Y:S02]  /*0c90*/  SHF.R.S32.HI R7, RZ, 0x4, R2 ;  /* 0x00000004ff077819 */ /* 0x000fe40000011402 */
[C---:B------:R-:W-:Y:S02]  /*0ca0*/  LOP3.LUT R5, R2.reuse, 0x3fffff0, RZ, 0xc0, !PT ;  /* 0x03fffff002057812 */ /* 0x040fe400078ec0ff */
[----:B------:R-:W-:-:S02]  /*0cb0*/  LEA.HI R2, R2, R7, RZ, 0x1 ;  /* 0x0000000702027211 */ /* 0x000fc400078f08ff */
[----:B------:R-:W-:Y:S01]  /*0cc0*/  SHF.R.S32.HI R18, RZ, 0x3, R3 ;  /* 0x00000003ff127819 */ /* 0x000fe20000011403 */
[----:B------:R-:W-:Y:S01]  /*0cd0*/  IMAD.IADD R5, R192, 0x1, -R5 ;  /* 0x00000001c0057824 */ /* 0x000fe200078e0a05 */
[----:B------:R-:W-:Y:S01]  /*0ce0*/  LOP3.LUT R2, R2, 0x1ffffffe, RZ, 0xc0, !PT ;  /* 0x1ffffffe02027812 */ /* 0x000fe200078ec0ff */
[----:B------:R-:W-:Y:S02]  /*0cf0*/  ULOP3.LUT UR4, UR4, 0x1, URZ, 0xfc, !UPT ;  /* 0x0000000104047892 */ /* 0x000fe4000f8efc3f */
[----:B------:R-:W-:Y:S01]  /*0d00*/  IMAD R5, R5, 0x40, R4 ;  /* 0x0000004005057824 */ /* 0x000fe200078e0204 */
[----:B------:R-:W-:Y:S02]  /*0d10*/  IADD3 R2, R7, -R2, RZ ;  /* 0x8000000207027210 */ /* 0x000fe40007ffe0ff */
[----:B------:R-:W-:Y:S01]  /*0d20*/  LOP3.LUT R7, R6, 0x7ffffffc, RZ, 0xc0, !PT ;  /* 0x7ffffffc06077812 */ /* 0x000fe200078ec0ff */
[----:B------:R-:W-:Y:S02]  /*0d30*/  IMAD.U32 R191, RZ, RZ, UR4 ;  /* 0x00000004ffbf7e24 */ /* 0x000fe4000f8e00ff */
[----:B------:R-:W-:Y:S01]  /*0d40*/  IMAD R190, R2, 0x8, R5 ;  /* 0x0000000802be7824 */ /* 0x000fe200078e0205 */
[----:B------:R-:W-:Y:S01]  /*0d50*/  LOP3.LUT R5, R3, 0x1ffffff8, RZ, 0xc0, !PT ;  /* 0x1ffffff803057812 */ /* 0x000fe200078ec0ff */
[----:B------:R-:W-:-:S02]  /*0d60*/  IMAD.IADD R7, R186, 0x1, -R7 ;  /* 0x00000001ba077824 */ /* 0x000fc400078e0a07 */
[----:B------:R-:W-:Y:S02]  /*0d70*/  IMAD.MOV.U32 R2, RZ, RZ, RZ ;  /* 0x000000ffff027224 */ /* 0x000fe400078e00ff */
[----:B------:R-:W-:Y:S02]  /*0d80*/  IMAD.IADD R5, R192, 0x1, -R5 ;  /* 0x00000001c0057824 */ /* 0x000fe400078e0a05 */
[----:B------:R-:W-:Y:S02]  /*0d90*/  IMAD R188, R7, R188, 0x80 ;  /* 0x0000008007bc7424 */ /* 0x000fe400078e02bc */
[----:B------:R-:W-:-:S07]  /*0da0*/  IMAD.SHL.U32 R17, R5, 0x8, RZ ;  /* 0x0000000805117824 */ /* 0x000fce00078e00ff */
.L_x_299:
[----:B0---45:R-:W0:Y:S01]  /*0db0*/  LDC.64 R4, c[0x0][0xc60] ;  /* 0x00031800ff047b82 */ /* 0x031e220000000a00 */
[----:B------:R-:W-:Y:S01]  /*0dc0*/  ULDC.64 UR10, c[0x0][0x208] ;  /* 0x00008200000a7ab9 */ /* 0x000fe20000000a00 */
[----:B------:R-:W-:Y:S01]  /*0dd0*/  ULDC.64 UR6, c[0x0][0xa28] ;  /* 0x00028a0000067ab9 */ /* 0x000fe20000000a00 */
[----:B------:R-:W-:Y:S01]  /*0de0*/  ULDC.64 UR8, c[0x0][0xa20] ;  /* 0x0002880000087ab9 */ /* 0x000fe20000000a00 */
[----:B0-----:R-:W-:-:S06]  /*0df0*/  IMAD.WIDE R4, R51, 0x4, R4 ;  /* 0x0000000433047825 */ /* 0x001fcc00078e0204 */
[----:B--2---:R-:W2:Y:S01]  /*0e00*/  LDG.E R4, desc[UR10][R4.64] ;  /* 0x0000000a04047981 */ /* 0x004ea2000c1e1900 */
[----:B------:R-:W-:Y:S02]  /*0e10*/  UISETP.NE.U32.AND UP0, UPT, UR6, URZ, UPT ;  /* 0x0000003f0600728c */ /* 0x000fe4000bf05070 */
[----:B------:R-:W-:Y:S02]  /*0e20*/  UISETP.NE.U32.AND UP1, UPT, UR8, URZ, UPT ;  /* 0x0000003f0800728c */ /* 0x000fe4000bf25070 */
[----:B------:R-:W-:Y:S02]  /*0e30*/  UISETP.NE.AND.EX UP0, UPT, UR7, URZ, UPT, UP0 ;  /* 0x0000003f0700728c */ /* 0x000fe4000bf05300 */
[----:B------:R-:W-:-:S04]  /*0e40*/  UISETP.NE.AND.EX UP1, UPT, UR9, URZ, UPT, UP1 ;  /* 0x0000003f0900728c */ /* 0x000fc8000bf25310 */
[----:B------:R-:W-:Y:S02]  /*0e50*/  PLOP3.LUT P0, PT, PT, PT, UP0, 0x80, 0x0 ;  /* 0x000000000000781c */ /* 0x000fe40003f0f008 */
[----:B------:R-:W-:Y:S02]  /*0e60*/  PLOP3.LUT P1, PT, PT, PT, UP1, 0x80, 0x0 ;  /* 0x000000000000781c */ /* 0x000fe40003f2f018 */
[----:B--2---:R-:W-:-:S13]  /*0e70*/  R2UR UR61, R4 ;  /* 0x00000000043d72ca */ /* 0x004fda00000e0000 */
[----:B------:R-:W-:Y:S02]  /*0e80*/  USHF.R.S32.HI UR4, URZ, 0x1f, UR61 ;  /* 0x0000001f3f047899 */ /* 0x000fe4000801143d */
[----:B------:R-:W-:Y:S02]  /*0e90*/  @UP0 ULEA UR6, UP2, UR61, UR6, 0x2 ;  /* 0x000000063d060291 */ /* 0x000fe4000f84103f */
[----:B------:R-:W-:Y:S02]  /*0ea0*/  @UP1 ULEA UR8, UP3, UR61, UR8, 0x2 ;  /* 0x000000083d081291 */ /* 0x000fe4000f86103f */
[----:B------:R-:W-:Y:S02]  /*0eb0*/  @UP0 ULEA.HI.X UR7, UR61, UR7, UR4, 0x2, UP2 ;  /* 0x000000073d070291 */ /* 0x000fe400090f1404 */
[----:B------:R-:W-:Y:S01]  /*0ec0*/  IMAD.U32 R184, RZ, RZ, UR4 ;  /* 0x00000004ffb87e24 */ /* 0x000fe2000f8e00ff */
[----:B------:R-:W-:Y:S01]  /*0ed0*/  @UP1 ULEA.HI.X UR9, UR61, UR9, UR4, 0x2, UP3 ;  /* 0x000000093d091291 */ /* 0x000fe200098f1404 */
[----:B------:R-:W-:-:S02]  /*0ee0*/  IMAD.U32 R4, RZ, RZ, UR6 ;  /* 0x00000006ff047e24 */ /* 0x000fc4000f8e00ff */
[----:B---3--:R-:W-:Y:S01]  /*0ef0*/  IMAD.U32 R6, RZ, RZ, UR8 ;  /* 0x00000008ff067e24 */ /* 0x008fe2000f8e00ff */
[----:B------:R-:W-:Y:S01]  /*0f00*/  MOV R5, UR7 ;  /* 0x0000000700057c02 */ /* 0x000fe20008000f00 */
[----:B------:R-:W-:Y:S01]  /*0f10*/  ULDC.64 UR6, c[0x0][0x3f8] ;  /* 0x0000fe0000067ab9 */ /* 0x000fe20000000a00 */
[----:B------:R-:W-:Y:S01]  /*0f20*/  IMAD.U32 R7, RZ, RZ, UR9 ;  /* 0x00000009ff077e24 */ /* 0x000fe2000f8e00ff */
[----:B------:R-:W-:Y:S02]  /*0f30*/  ULDC UR4, c[0x0][0x404] ;  /* 0x0001010000047ab9 */ /* 0x000fe40000000800 */
[----:B------:R-:W2:Y:S04]  /*0f40*/  @P0 LDG.E R4, desc[UR10][R4.64] ;  /* 0x0000000a04040981 */ /* 0x000ea8000c1e1900 */
[----:B------:R-:W3:Y:S01]  /*0f50*/  @P1 LDG.E R6, desc[UR10][R6.64] ;  /* 0x0000000a06061981 */ /* 0x000ee2000c1e1900 */
[----:B------:R-:W-:Y:S01]  /*0f60*/  UISETP.NE.U32.AND UP0, UPT, UR6, URZ, UPT ;  /* 0x0000003f0600728c */ /* 0x000fe2000bf05070 */
[----:B------:R-:W-:Y:S01]  /*0f70*/  IMAD.MOV.U32 R22, RZ, RZ, R49 ;  /* 0x000000ffff167224 */ /* 0x000fe200078e0031 */
[----:B------:R-:W-:Y:S01]  /*0f80*/  UMOV UR44, URZ ;  /* 0x0000003f002c7c82 */ /* 0x000fe20008000000 */
[----:B------:R-:W-:Y:S01]  /*0f90*/  ULDC UR6, c[0x0][0x2e0] ;  /* 0x0000b80000067ab9 */ /* 0x000fe20000000800 */
[----:B------:R-:W-:Y:S01]  /*0fa0*/  UISETP.NE.AND.EX UP0, UPT, UR7, URZ, UPT, UP0 ;  /* 0x0000003f0700728c */ /* 0x000fe2000bf05300 */
[----:B------:R-:W-:Y:S01]  /*0fb0*/  IMAD.MOV.U32 R0, RZ, RZ, RZ ;  /* 0x000000ffff007224 */ /* 0x000fe200078e00ff */
[----:B------:R-:W-:Y:S01]  /*0fc0*/  CS2R R86, SRZ ;  /* 0x0000000000567805 */ /* 0x000fe2000001ff00 */
[----:B------:R-:W-:Y:S01]  /*0fd0*/  IMAD.MOV.U32 R3, RZ, RZ, RZ ;  /* 0x000000ffff037224 */ /* 0x000fe200078e00ff */
[----:B------:R-:W-:Y:S01]  /*0fe0*/  USEL UR4, UR4, 0x1, UP0 ;  /* 0x0000000104047887 */ /* 0x000fe20008000000 */
[----:B------:R-:W-:-:S02]  /*0ff0*/  CS2R R84, SRZ ;  /* 0x0000000000547805 */ /* 0x000fc4000001ff00 */
[----:B------:R-:W-:Y:S02]  /*1000*/  CS2R R82, SRZ ;  /* 0x0000000000527805 */ /* 0x000fe4000001ff00 */
[----:B------:R-:W-:Y:S01]  /*1010*/  CS2R R80, SRZ ;  /* 0x0000000000507805 */ /* 0x000fe2000001ff00 */
[----:B------:R-:W-:Y:S01]  /*1020*/  UIMAD UR4, UR4, UR6, URZ ;  /* 0x00000006040472a4 */ /* 0x000fe2000f8e023f */
        /* <DEDUP_REMOVED lines=13> */
[----:B------:R-:W-:Y:S01]  /*1100*/  CS2R R52, SRZ ;  /* 0x0000000000347805 */ /* 0x000fe2000001ff00 */
[----:B------:R-:W-:Y:S01]  /*1110*/  IMAD.MOV.U32 R29, RZ, RZ, RZ ;  /* 0x000000ffff1d7224 */ /* 0x000fe200078e00ff */
[----:B------:R-:W-:Y:S02]  /*1120*/  CS2R R32, SRZ ;  /* 0x0000000000207805 */ /* 0x000fe4000001ff00 */
[----:B------:R-:W-:-:S02]  /*1130*/  CS2R R36, SRZ ;  /* 0x0000000000247805 */ /* 0x000fc4000001ff00 */
[----:B-1----:R-:W-:Y:S02]  /*1140*/  CS2R R46, SRZ ;  /* 0x00000000002e7805 */ /* 0x002fe4000001ff00 */
[----:B------:R-:W-:Y:S02]  /*1150*/  CS2R R44, SRZ ;  /* 0x00000000002c7805 */ /* 0x000fe4000001ff00 */
[----:B------:R-:W-:Y:S02]  /*1160*/  CS2R R42, SRZ ;  /* 0x00000000002a7805 */ /* 0x000fe4000001ff00 */
[----:B------:R-:W-:Y:S02]  /*1170*/  CS2R R40, SRZ ;  /* 0x0000000000287805 */ /* 0x000fe4000001ff00 */
[----:B------:R-:W-:Y:S01]  /*1180*/  CS2R R38, SRZ ;  /* 0x0000000000267805 */ /* 0x000fe2000001ff00 */
[----:B------:R-:W-:Y:S01]  /*1190*/  IMAD.U32 R23, RZ, RZ, UR5 ;  /* 0x00000005ff177e24 */ /* 0x000fe2000f8e00ff */
[----:B--2---:R-:W-:-:S02]  /*11a0*/  @P0 R2UR UR44, R4 ;  /* 0x00000000042c02ca */ /* 0x004fc400000e0000 */
[----:B------:R-:W-:Y:S02]  /*11b0*/  PLOP3.LUT P0, PT, PT, PT, PT, 0x80, 0x0 ;  /* 0x000000000000781c */ /* 0x000fe40003f0f070 */
[----:B---3--:R-:W-:Y:S01]  /*11c0*/  @P1 R2UR UR4, R6 ;  /* 0x00000000060412ca */ /* 0x008fe200000e0000 */
[----:B------:R-:W-:-:S14]  /*11d0*/  @P1 BRA `(.L_x_257) ;  /* 0x0000000000381947 */ /* 0x000fdc0003800000 */
[----:B------:R-:W-:Y:S02]  /*11e0*/  ULDC.64 UR6, c[0x0][0xa08] ;  /* 0x0002820000067ab9 */ /* 0x000fe40000000a00 */
[----:B------:R-:W-:-:S04]  /*11f0*/  ISETP.NE.U32.AND P1, PT, RZ, UR6, PT ;  /* 0x00000006ff007c0c */ /* 0x000fc8000bf25070 */
[----:B------:R-:W-:-:S13]  /*1200*/  ISETP.NE.AND.EX P1, PT, RZ, UR7, PT, P1 ;  /* 0x00000007ff007c0c */ /* 0x000fda000bf25310 */
[----:B------:R-:W-:Y:S05]  /*1210*/  @!P1 BRA `(.L_x_257) ;  /* 0x0000000000289947 */ /* 0x000fea0003800000 */
[----:B------:R-:W-:Y:S01]  /*1220*/  ULDC.64 UR4, c[0x0][0xa08] ;  /* 0x0002820000047ab9 */ /* 0x000fe20000000a00 */
[----:B------:R-:W-:Y:S01]  /*1230*/  ULDC.64 UR6, c[0x0][0x208] ;  /* 0x0000820000067ab9 */ /* 0x000fe20000000a00 */
[----:B------:R-:W-:-:S06]  /*1240*/  UIMAD.WIDE UR4, UR61, 0x4, UR4 ;  /* 0x000000043d0478a5 */ /* 0x000fcc000f8e0204 */
[----:B------:R-:W-:Y:S01]  /*1250*/  MOV R4, UR4 ;  /* 0x0000000400047c02 */ /* 0x000fe20008000f00 */
[----:B------:R-:W-:-:S05]  /*1260*/  IMAD.U32 R5, RZ, RZ, UR5 ;  /* 0x00000005ff057e24 */ /* 0x000fca000f8e00ff */
[----:B------:R-:W2:Y:S04]  /*1270*/  LDG.E R7, desc[UR6][R4.64] ;  /* 0x0000000604077981 */ /* 0x000ea8000c1e1900 */
[----:B------:R-:W3:Y:S01]  /*1280*/  LDG.E R6, desc[UR6][R4.64+0x4] ;  /* 0x0000040604067981 */ /* 0x000ee2000c1e1900 */
[----:B--2---:R-:W-:Y:S02]  /*1290*/  R2UR UR4, R7 ;  /* 0x00000000070472ca */ /* 0x004fe400000e0000 */
[----:B---3--:R-:W-:-:S13]  /*12a0*/  R2UR UR5, R6 ;  /* 0x00000000060572ca */ /* 0x008fda00000e0000 */
[----:B------:R-:W-:-:S12]  /*12b0*/  UIADD3 UR4, -UR4, UR5, URZ ;  /* 0x0000000504047290 */ /* 0x000fd8000fffe13f */
.L_x_257:
[----:B------:R-:W-:Y:S01]  /*12c0*/  UIADD3 UR44, -UR44, UR4, URZ ;  /* 0x000000042c2c7290 */ /* 0x000fe2000fffe13f */
[----:B------:R-:W-:Y:S02]  /*12d0*/  CS2R R88, SRZ ;  /* 0x0000000000587805 */ /* 0x000fe4000001ff00 */
[----:B------:R-:W-:Y:S02]  /*12e0*/  CS2R R34, SRZ ;  /* 0x0000000000227805 */ /* 0x000fe4000001ff00 */
[----:B------:R-:W-:Y:S01]  /*12f0*/  CS2R R90, SRZ ;  /* 0x00000000005a7805 */ /* 0x000fe2000001ff00 */
[----:B------:R-:W-:Y:S01]  /*1300*/  UISETP.GE.AND UP0, UPT, UR44, 0x1, UPT ;  /* 0x000000012c00788c */ /* 0x000fe2000bf06270 */
[----:B------:R-:W-:Y:S01]  /*1310*/  CS2R R6, SRZ ;  /* 0x0000000000067805 */ /* 0x000fe2000001ff00 */
[----:B------:R-:W-:Y:S01]  /*1320*/  UIADD3 UR4, UR44, 0x7f, URZ ;  /* 0x0000007f2c047890 */ /* 0x000fe2000fffe03f */
[----:B------:R-:W-:Y:S02]  /*1330*/  IMAD.MOV.U32 R8, RZ, RZ, RZ ;  /* 0x000000ffff087224 */ /* 0x000fe400078e00ff */
[----:B------:R-:W-:Y:S01]  /*1340*/  IMAD.MOV.U32 R10, RZ, RZ, RZ ;  /* 0x000000ffff0a7224 */ /* 0x000fe200078e00ff */
[----:B------:R-:W-:Y:S01]  /*1350*/  PLOP3.LUT P1, PT, PT, PT, UP0, 0x80, 0x0 ;  /* 0x000000000000781c */ /* 0x000fe20003f2f008 */
[----:B------:R-:W-:Y:S01]  /*1360*/  USHF.R.S32.HI UR5, URZ, 0x1f, UR4 ;  /* 0x0000001f3f057899 */ /* 0x000fe20008011404 */
[----:B------:R-:W-:-:S02]  /*1370*/  IMAD.MOV.U32 R93, RZ, RZ, RZ ;  /* 0x000000ffff5d7224 */ /* 0x000fc400078e00ff */
[----:B------:R-:W-:Y:S01]  /*1380*/  IMAD.MOV.U32 R12, RZ, RZ, RZ ;  /* 0x000000ffff0c7224 */ /* 0x000fe200078e00ff */
[----:B------:R-:W-:Y:S01]  /*1390*/  ULEA.HI UR5, UR5, UR4, URZ, 0x7 ;  /* 0x0000000405057291 */ /* 0x000fe2000f8f383f */
[----:B------:R-:W-:-:S07]  /*13a0*/  IMAD.MOV.U32 R95, RZ, RZ, RZ ;  /* 0x000000ffff5f7224 */ /* 0x000fce00078e00ff */
[----:B------:R-:W-:Y:S05]  /*13b0*/  @!P1 BRA `(.L_x_258) ;  /* 0x0000006800549947 */ /* 0x000fea0003800000 */
[----:B------:R-:W0:Y:S01]  /*13c0*/  SHFL.IDX PT, R0, R187, RZ, 0x1f ;  /* 0x00001fffbb007589 */ /* 0x000e2200000e0000 */
[----:B------:R-:W1:Y:S01]  /*13d0*/  S2UR UR8, SR_CgaCtaId ;  /* 0x00000000000879c3 */ /* 0x000e620000008800 */
[----:B------:R-:W-:Y:S01]  /*13e0*/  UMOV UR7, 0x400 ;  /* 0x0000040000077882 */ /* 0x000fe20000000000 */
[----:B------:R-:W-:Y:S01]  /*13f0*/  USHF.R.S32.HI UR45, URZ, 0x7, UR5 ;  /* 0x000000073f2d7899 */ /* 0x000fe20008011405 */
[----:B0-----:R-:W-:Y:S01]  /*1400*/  R2UR UR4, R0 ;  /* 0x00000000000472ca */ /* 0x001fe200000e0000 */
[----:B-1----:R-:W-:-:S04]  /*1410*/  ULEA UR7, UR8, UR7, 0x18 ;  /* 0x0000000708077291 */ /* 0x002fc8000f8ec03f */
[----:B------:R-:W-:-:S04]  /*1420*/  UIADD3 UR7, UR7, 0x10400, URZ ;  /* 0x0001040007077890 */ /* 0x000fc8000fffe03f */
[----:B------:R-:W-:-:S04]  /*1430*/  ULOP3.LUT UP0, URZ, UR7, 0x3ff, URZ, 0xc0, !UPT ;  /* 0x000003ff073f7892 */ /* 0x000fc8000f80c03f */
[----:B------:R-:W-:Y:S02]  /*1440*/  ULEA.HI UR6, UR4, UR4, URZ, 0x1 ;  /* 0x0000000404067291 */ /* 0x000fe4000f8f083f */
[----:B------:R-:W-:Y:S02]  /*1450*/  PLOP3.LUT P0, PT, PT, PT, UP0, 0x80, 0x0 ;  /* 0x000000000000781c */ /* 0x000fe40003f0f008 */
[----:B------:R-:W-:-:S04]  /*1460*/  ULOP3.LUT UR6, UR6, 0x1e, URZ, 0xc0, !UPT ;  /* 0x0000001e06067892 */ /* 0x000fc8000f8ec03f */
        /* <DEDUP_REMOVED lines=9> */
[----:B------:R0:W1:Y:S01]  /*1500*/  LDC.64 R14, c[0x4][R0] ;  /* 0x01000000000e7b82 */ /* 0x0000620000000a00 */
[----:B------:R-:W-:Y:S01]  /*1510*/  MOV R5, UR5 ;  /* 0x0000000500057c02 */ /* 0x000fe20008000f00 */
[----:B------:R-:W-:Y:S01]  /*1520*/  ULDC.64 UR4, c[0x4][0x110] ;  /* 0x0100440000047ab9 */ /* 0x000fe20000000a00 */
[----:B------:R-:W-:Y:S02]  /*1530*/  IMAD.U32 R10, RZ, RZ, UR6 ;  /* 0x00000006ff0a7e24 */ /* 0x000fe4000f8e00ff */
[----:B------:R-:W-:Y:S02]  /*1540*/  IMAD.U32 R6, RZ, RZ, UR4 ;  /* 0x00000004ff067e24 */ /* 0x000fe4000f8e00ff */
[----:B------:R-:W-:-:S02]  /*1550*/  IMAD.U32 R7, RZ, RZ, UR5 ;  /* 0x00000005ff077e24 */ /* 0x000fc4000f8e00ff */
[----:B------:R-:W-:Y:S02]  /*1560*/  IMAD.U32 R11, RZ, RZ, UR7 ;  /* 0x00000007ff0b7e24 */ /* 0x000fe4000f8e00ff */
[----:B------:R-:W-:Y:S02]  /*1570*/  IMAD.MOV.U32 R8, RZ, RZ, 0x70 ;  /* 0x00000070ff087424 */ /* 0x000fe400078e00ff */
[----:B------:R-:W-:Y:S02]  /*1580*/  IMAD.MOV.U32 R12, RZ, RZ, 0x1 ;  /* 0x00000001ff0c7424 */ /* 0x000fe400078e00ff */
[----:B0-----:R-:W-:-:S07]  /*1590*/  IMAD.MOV.U32 R13, RZ, RZ, RZ ;  /* 0x000000ffff0d7224 */ /* 0x001fce00078e00ff */
[----:B------:R-:W-:-:S07]  /*15a0*/  LEPC R20, `(.L_x_259) ;  /* 0x000000001014794e */ /* 0x000fce0000000000 */
[----:B-1----:R-:W-:Y:S05]  /*15b0*/  CALL.ABS.NOINC R14 ;  /* 0x000000000e007343 */ /* 0x002fea0003c00000 */
.L_x_259:
[----:B------:R-:W0:Y:S01]  /*15c0*/  S2UR UR5, SR_CgaCtaId ;  /* 0x00000000000579c3 */ /* 0x000e220000008800 */
[----:B------:R-:W-:Y:S01]  /*15d0*/  LEA.HI R0, R185, R185, RZ, 0x1 ;  /* 0x000000b9b9007211 */ /* 0x000fe200078f08ff */
[----:B------:R-:W-:Y:S01]  /*15e0*/  UMOV UR4, 0x400 ;  /* 0x0000040000047882 */ /* 0x000fe20000000000 */
[----:B------:R-:W-:Y:S01]  /*15f0*/  R2UR UR6, R191 ;  /* 0x00000000bf0672ca */ /* 0x000fe200000e0000 */
[----:B------:R-:W-:Y:S01]  /*1600*/  BSSY B0, `(.L_x_260) ;  /* 0x000000a000007945 */ /* 0x000fe20003800000 */
[----:B------:R-:W-:-:S04]  /*1610*/  LOP3.LUT R0, R0, 0xfffffffe, RZ, 0xc0, !PT ;  /* 0xfffffffe00007812 */ /* 0x000fc800078ec0ff */
[----:B------:R-:W-:-:S04]  /*1620*/  IADD3 R3, R185, -R0, RZ ;  /* 0x80000000b9037210 */ /* 0x000fc80007ffe0ff */
[----:B------:R-:W-:-:S03]  /*1630*/  SHF.L.U32 R3, R3, 0x1f, RZ ;  /* 0x0000001f03037819 */ /* 0x000fc600000006ff */
[----:B------:R-:W-:-:S05]  /*1640*/  IMAD.U32 R4, RZ, RZ, UR6 ;  /* 0x00000006ff047e24 */ /* 0x000fca000f8e00ff */
[----:B------:R-:W-:Y:S01]  /*1650*/  ISETP.NE.AND P0, PT, R4, 0x3, PT ;  /* 0x000000030400780c */ /* 0x000fe20003f05270 */
[----:B0-----:R-:W-:-:S06]  /*1660*/  ULEA UR4, UR5, UR4, 0x18 ;  /* 0x0000000405047291 */ /* 0x001fcc000f8ec03f */
[----:B------:R-:W-:-:S04]  /*1670*/  IMAD.U32 R0, RZ, RZ, UR4 ;  /* 0x00000004ff007e24 */ /* 0x000fc8000f8e00ff */
[----:B------:R-:W0:Y:S02]  /*1680*/  SYNCS.PHASECHK.TRANS64.TRYWAIT P1, [R0+URZ+0x34800], R3 ;  /* 0x03480003000075a7 */ /* 0x000e24000802017f */
[----:B0-----:R-:W-:Y:S05]  /*1690*/  @!P1 BRA `(.L_x_261) ;  /* 0x000000d400289947 */ /* 0x001fea0003800000 */
.L_x_385:
[----:B------:R-:W-:Y:S05]  /*16a0*/  BSYNC B0 ;  /* 0x0000000000007941 */ /* 0x000fea0003800000 */
.L_x_260:
[----:B------:R-:W-:Y:S05]  /*16b0*/  @!P0 BRA `(.L_x_262) ;  /* 0x0000000000048947 */ /* 0x000fea0003800000 */
[----:B------:R-:W-:Y:S01]  /*16c0*/  BPT.TRAP 0x1 ;  /* 0x000000040000795c */ /* 0x000fe20000300000 */
.L_x_262:
[----:B0-----:R-:W-:Y:S01]  /*16d0*/  IMAD R3, R2, 0x8, R0 ;  /* 0x0000000802037824 */ /* 0x001fe200078e0200 */
[----:B------:R-:W-:-:S04]  /*16e0*/  SHF.L.U32 R4, R16, 0x1f, RZ ;  /* 0x0000001f10047819 */ /* 0x000fc800000006ff */
[----:B------:R0:W1:Y:S01]  /*16f0*/  SYNCS.PHASECHK.TRANS64.TRYWAIT P2, [R3+URZ+0x34830], R4 ;  /* 0x03483004030075a7 */ /* 0x000062000804017f */
[----:B------:R-:W-:Y:S05]  /*1700*/  @!P0 BRA `(.L_x_263) ;  /* 0x0000000000048947 */ /* 0x000fea0003800000 */
[----:B------:R-:W-:Y:S01]  /*1710*/  BPT.TRAP 0x1 ;  /* 0x000000040000795c */ /* 0x000fe20000300000 */
.L_x_263:
[----:B------:R-:W2:Y:S01]  /*1720*/  S2R R5, SR_TID.X ;  /* 0x0000000000057919 */ /* 0x000ea20000002100 */
[----:B------:R-:W-:Y:S01]  /*1730*/  IMAD.MOV.U32 R151, RZ, RZ, RZ ;  /* 0x000000ffff977224 */ /* 0x000fe200078e00ff */
[----:B--2---:R-:W-:Y:S01]  /*1740*/  LOP3.LUT P1, RZ, R5, 0x7f, RZ, 0xc0, !PT ;  /* 0x0000007f05ff7812 */ /* 0x004fe2000782c0ff */
[----:B-1----:R-:W-:-:S12]  /*1750*/  @P2 BRA `(.L_x_264) ;  /* 0x0000000000082947 */ /* 0x002fd80003800000 */
[----:B------:R-:W1:Y:S02]  /*1760*/  SYNCS.PHASECHK.TRANS64.TRYWAIT P2, [R3+URZ+0x34830], R4 ;  /* 0x03483004030075a7 */ /* 0x000e64000804017f */
[----:B-1----:R-:W-:Y:S05]  /*1770*/  @!P2 BRA `(.L_x_265) ;  /* 0x000000d40004a947 */ /* 0x002fea0003800000 */
.L_x_264:
[----:B------:R-:W-:Y:S05]  /*1780*/  WARPSYNC.ALL ;  /* 0x0000000000007948 */ /* 0x000fea0003800000 */
[----:B------:R-:W-:Y:S01]  /*1790*/  R2UR UR4, R0 ;  /* 0x00000000000472ca */ /* 0x000fe200000e0000 */
[----:B------:R-:W-:Y:S01]  /*17a0*/  ULOP3.LUT UR56, UR56, 0x10000, URZ, 0xfc, !UPT ;  /* 0x0001000038387892 */ /* 0x000fe2000f8efc3f */
[----:B------:R-:W-:Y:S01]  /*17b0*/  R2UR UR58, R2 ;  /* 0x00000000023a72ca */ /* 0x000fe200000e0000 */
[----:B------:R-:W-:Y:S01]  /*17c0*/  WARPGROUP.ARRIVE ;  /* 0x00000000000079c5 */ /* 0x000fe20000000000 */
[----:B------:R-:W-:Y:S01]  /*17d0*/  UMOV UR57, 0x40000040 ;  /* 0x4000004000397882 */ /* 0x000fe20000000000 */
[----:B------:R-:W-:Y:S01]  /*17e0*/  UMOV UR59, 0x40000040 ;  /* 0x40000040003b7882 */ /* 0x000fe20000000000 */
[----:B------:R-:W-:Y:S01]  /*17f0*/  UIADD3 UR52, UR56, 0x2, URZ ;  /* 0x0000000238347890 */ /* 0x000fe2000fffe03f */
[----:B------:R-:W-:Y:S01]  /*1800*/  VIADD R6, R188, UR44 ;  /* 0x0000002cbc067c36 */ /* 0x000fe20008000000 */
[----:B------:R-:W-:Y:S01]  /*1810*/  UMOV UR53, 0x40000040 ;  /* 0x4000004000357882 */ /* 0x000fe20000000000 */
[----:B------:R-:W-:Y:S01]  /*1820*/  UMOV UR55, 0x40000040 ;  /* 0x4000004000377882 */ /* 0x000fe20000000000 */
[----:B------:R-:W-:Y:S01]  /*1830*/  UIADD3 UR8, UR56, 0x4, URZ ;  /* 0x0000000438087890 */ /* 0x000fe2000fffe03f */
[----:B------:R-:W-:Y:S01]  /*1840*/  IMAD.U32 R9, RZ, RZ, UR45 ;  /* 0x0000002dff097e24 */ /* 0x000fe2000f8e00ff */
[----:B------:R-:W-:Y:S01]  /*1850*/  UMOV UR9, 0x40000040 ;  /* 0x4000004000097882 */ /* 0x000fe20000000000 */
[----:B------:R-:W-:Y:S01]  /*1860*/  UIADD3 UR4, UR4, 0x1c400, URZ ;  /* 0x0001c40004047890 */ /* 0x000fe2000fffe03f */
[----:B------:R-:W-:Y:S01]  /*1870*/  P2R R8, PR, RZ, 0x1 ;  /* 0x00000001ff087803 */ /* 0x000fe20000000000 */
[----:B------:R-:W-:Y:S01]  /*1880*/  UMOV UR11, 0x40000040 ;  /* 0x40000040000b7882 */ /* 0x000fe20000000000 */
[----:B------:R-:W-:Y:S01]  /*1890*/  UIADD3 UR12, UR56, 0x6, URZ ;  /* 0x00000006380c7890 */ /* 0x000fe2000fffe03f */
[----:B------:R-:W-:Y:S01]  /*18a0*/  IMAD R6, R9, -0x80, R6 ;  /* 0xffffff8009067824 */ /* 0x000fe200078e0206 */
[----:B------:R-:W-:Y:S01]  /*18b0*/  USHF.R.U32.HI UR4, URZ, 0x4, UR4 ;  /* 0x000000043f047899 */ /* 0x000fe20008011604 */
[----:B01----:R-:W-:Y:S01]  /*18c0*/  @!P1 IADD3 R3, R3, 0x34840, RZ ;  /* 0x0003484003039810 */ /* 0x003fe20007ffe0ff */
[----:B------:R-:W-:Y:S01]  /*18d0*/  UMOV UR13, 0x40000040 ;  /* 0x40000040000d7882 */ /* 0x000fe20000000000 */
[----:B------:R-:W-:Y:S01]  /*18e0*/  UMOV UR15, 0x40000040 ;  /* 0x40000040000f7882 */ /* 0x000fe20000000000 */
[----:B------:R-:W-:Y:S01]  /*18f0*/  ULOP3.LUT UR4, UR4, 0x3fff, URZ, 0xc0, !UPT ;  /* 0x00003fff04047892 */ /* 0x000fe2000f8ec03f */
[C---:B------:R-:W-:Y:S01]  /*1900*/  ISETP.GT.AND P2, PT, R6.reuse, RZ, PT ;  /* 0x000000ff0600720c */ /* 0x040fe20003f44270 */
[----:B------:R-:W-:Y:S01]  /*1910*/  UIADD3 UR16, UR56, 0x400, URZ ;  /* 0x0000040038107890 */ /* 0x000fe2000fffe03f */
[C---:B------:R-:W-:Y:S01]  /*1920*/  ISETP.GT.AND P3, PT, R6.reuse, 0x1, PT ;  /* 0x000000010600780c */ /* 0x040fe20003f64270 */
[----:B------:R-:W-:Y:S01]  /*1930*/  ULOP3.LUT UR60, UR4, 0x10000, URZ, 0xfc, !UPT ;  /* 0x00010000043c7892 */ /* 0x000fe2000f8efc3f */
[C---:B------:R-:W-:Y:S01]  /*1940*/  ISETP.GT.AND P6, PT, R6.reuse, 0x8, PT ;  /* 0x000000080600780c */ /* 0x040fe20003fc4270 */
[----:B------:R-:W-:Y:S01]  /*1950*/  UMOV UR17, 0x40000040 ;  /* 0x4000004000117882 */ /* 0x000fe20000000000 */
[----:B------:R-:W-:Y:S01]  /*1960*/  UMOV UR19, 0x40000040 ;  /* 0x4000004000137882 */ /* 0x000fe20000000000 */
[----:B------:R-:W-:Y:S01]  /*1970*/  UIMAD UR58, UR58, 0xc00, UR60 ;  /* 0x00000c003a3a78a4 */ /* 0x000fe2000f8e023c */
[C---:B------:R-:W-:Y:S01]  /*1980*/  ISETP.GT.AND P5, PT, R6.reuse, 0x9, PT ;  /* 0x000000090600780c */ /* 0x040fe20003fa4270 */
[----:B------:R-:W-:Y:S01]  /*1990*/  UIADD3 UR20, UR56, 0x402, URZ ;  /* 0x0000040238147890 */ /* 0x000fe2000fffe03f */
[----:B------:R-:W-:Y:S01]  /*19a0*/  ISETP.GT.AND P4, PT, R6, 0x10, PT ;  /* 0x000000100600780c */ /* 0x000fe20003f84270 */
[----:B------:R-:W-:Y:S01]  /*19b0*/  UIADD3 UR54, UR58, 0x2, URZ ;  /* 0x000000023a367890 */ /* 0x000fe2000fffe03f */
[----:B------:R-:W-:Y:S01]  /*19c0*/  @!P1 PRMT R3, RZ, 0x654, R3 ;  /* 0x00000654ff039816 */ /* 0x000fe20000000003 */
[----:B------:R-:W-:Y:S01]  /*19d0*/  UIADD3 UR10, UR58, 0x4, URZ ;  /* 0x000000043a0a7890 */ /* 0x000fe2000fffe03f */
[----:B------:R-:W-:Y:S01]  /*19e0*/  IMAD.MOV.U32 R150, RZ, RZ, R151 ;  /* 0x000000ffff967224 */ /* 0x000fe200078e0097 */
[----:B------:R-:W-:-:S02]  /*19f0*/  UIADD3 UR14, UR58, 0x6, URZ ;  /* 0x000000063a0e7890 */ /* 0x000fc4000fffe03f */
[----:B------:R-:W-:Y:S01]  /*1a00*/  HGMMA.64x128x16.F32 R24, gdesc[UR56], RZ, !UPT, gsb0 ;  /* 0x01e00000381879f0 */ /* 0x000fe2000c0008ff */
[----:B------:R-:W-:Y:S01]  /*1a10*/  UIADD3 UR18, UR58, 0x400, URZ ;  /* 0x000004003a127890 */ /* 0x000fe2000fffe03f */
[--C-:B------:R-:W-:Y:S01]  /*1a20*/  IMAD.MOV.U32 R149, RZ, RZ, R151.reuse ;  /* 0x000000ffff957224 */ /* 0x100fe200078e0097 */
[----:B------:R-:W-:Y:S01]  /*1a30*/  UIADD3 UR22, UR58, 0x402, URZ ;  /* 0x000004023a167890 */ /* 0x000fe2000fffe03f */
[--C-:B------:R-:W-:Y:S01]  /*1a40*/  IMAD.MOV.U32 R148, RZ, RZ, R151.reuse ;  /* 0x000000ffff947224 */ /* 0x100fe200078e0097 */
        /* <DEDUP_REMOVED lines=38> */
[----:B------:R-:W-:Y:S01]  /*1cb0*/  ULDC UR4, c[0x0][0x9d8] ;  /* 0x0002760000047ab9 */ /* 0x000fe20000000800 */
[----:B------:R-:W-:Y:S01]  /*1cc0*/  ULDC UR5, c[0x0][0x988] ;  /* 0x0002620000057ab9 */ /* 0x000fe20000000800 */
[----:B------:R-:W-:Y:S01]  /*1cd0*/  UISETP.GE.AND UP0, UPT, UR44, 0x81, UPT ;  /* 0x000000812c00788c */ /* 0x000fe2000bf06270 */
        /* <DEDUP_REMOVED lines=58> */
[----:B------:R-:W0:Y:S01]  /*2080*/  MUFU.TANH R24, R24 ;  /* 0x0000001800187308 */ /* 0x000e220000002400 */
[----:B------:R-:W-:Y:S01]  /*2090*/  FMUL.FTZ R33, R33, UR4 ;  /* 0x0000000421217c20 */ /* 0x000fe20008410000 */
        /* <DEDUP_REMOVED lines=15> */
[----:B0-----:R-:W-:Y:S01]  /*2190*/  FSEL R11, R24, -INF , P2 ;  /* 0xff800000180b7808 */ /* 0x001fe20001000000 */
[----:B------:R-:W-:Y:S01]  /*21a0*/  FMUL.FTZ R42, R42, UR4 ;  /* 0x000000042a2a7c20 */ /* 0x000fe20008410000 */
[----:B------:R-:W-:Y:S01]  /*21b0*/  FMUL.FTZ R48, R48, UR4 ;  /* 0x0000000430307c20 */ /* 0x000fe20008410000 */
[----:B------:R-:W-:Y:S01]  /*21c0*/  FMUL.FTZ R49, R49, UR4 ;  /* 0x0000000431317c20 */ /* 0x000fe20008410000 */
[----:B------:R-:W-:Y:S01]  /*21d0*/  FMUL.FTZ R43, R43, UR4 ;  /* 0x000000042b2b7c20 */ /* 0x000fe20008410000 */
[----:B------:R-:W-:Y:S01]  /*21e0*/  FMUL.FTZ R46, R46, UR4 ;  /* 0x000000042e2e7c20 */ /* 0x000fe20008410000 */
[----:B------:R-:W-:Y:S01]  /*21f0*/  FMUL.FTZ R52, R52, UR4 ;  /* 0x0000000434347c20 */ /* 0x000fe20008410000 */
[----:B------:R-:W0:Y:S01]  /*2200*/  MUFU.TANH R29, R29 ;  /* 0x0000001d001d7308 */ /* 0x000e220000002400 */
        /* <DEDUP_REMOVED lines=16> */
[----:B0-----:R-:W-:Y:S01]  /*2310*/  FSEL R91, R29, -INF , P5 ;  /* 0xff8000001d5b7808 */ /* 0x001fe20002800000 */
[----:B------:R-:W-:Y:S01]  /*2320*/  FMUL.FTZ R58, R58, UR4 ;  /* 0x000000043a3a7c20 */ /* 0x000fe20008410000 */
[----:B------:R-:W-:Y:S01]  /*2330*/  FMUL.FTZ R64, R64, UR4 ;  /* 0x0000000440407c20 */ /* 0x000fe20008410000 */
[----:B------:R-:W-:Y:S01]  /*2340*/  FMUL.FTZ R65, R65, UR4 ;  /* 0x0000000441417c20 */ /* 0x000fe20008410000 */
[----:B------:R-:W-:Y:S01]  /*2350*/  FMNMX.FTZ R12, R91, R12, !PT ;  /* 0x0000000c5b0c7209 */ /* 0x000fe20007810000 */
[----:B------:R-:W-:Y:S01]  /*2360*/  FMUL.FTZ R59, R59, UR4 ;  /* 0x000000043b3b7c20 */ /* 0x000fe20008410000 */
[----:B------:R-:W-:Y:S01]  /*2370*/  FMUL.FTZ R62, R62, UR4 ;  /* 0x000000043e3e7c20 */ /* 0x000fe20008410000 */
[----:B------:R-:W0:Y:S01]  /*2380*/  MUFU.TANH R4, R27 ;  /* 0x0000001b00047308 */ /* 0x000e220000002400 */
[----:B-1----:R-:W-:Y:S01]  /*2390*/  FSEL R5, R5, -INF , P2 ;  /* 0xff80000005057808 */ /* 0x002fe20001000000 */
[----:B------:R-:W-:Y:S01]  /*23a0*/  FMUL.FTZ R68, R68, UR4 ;  /* 0x0000000444447c20 */ /* 0x000fe20008410000 */
[----:B------:R-:W-:Y:S01]  /*23b0*/  ISETP.GT.AND P2, PT, R6, 0x11, PT ;  /* 0x000000110600780c */ /* 0x000fe20003f44270 */
        /* <DEDUP_REMOVED lines=15> */
[----:B------:R-:W-:Y:S01]  /*24b0*/  ISETP.GT.AND P3, PT, R6, 0x18, PT ;  /* 0x000000180600780c */ /* 0x000fe20003f64270 */
        /* <DEDUP_REMOVED lines=18> */
[----:B------:R2:W-:Y:S02]  /*25e0*/  @!P1 SYNCS.ARRIVE.TRANS64.RED.A1T0 RZ, [R3+URZ], RZ ;  /* 0x000000ff03ff99a7 */ /* 0x0005e4000810043f */
[----:B------:R-:W3:Y:S01]  /*25f0*/  MUFU.TANH R37, R37 ;  /* 0x0000002500257308 */ /* 0x000ee20000002400 */
[----:B0-----:R-:W-:-:S04]  /*2600*/  FSEL R97, R36, -INF , P3 ;  /* 0xff80000024617808 */ /* 0x001fc80001800000 */
[----:B------:R-:W-:-:S03]  /*2610*/  FMNMX.FTZ R12, R97, R12, !PT ;  /* 0x0000000c610c7209 */ /* 0x000fc60007810000 */
[----:B------:R-:W0:Y:S01]  /*2620*/  MUFU.TANH R15, R34 ;  /* 0x00000022000f7308 */ /* 0x000e220000002400 */
[----:B-1----:R-:W-:Y:S02]  /*2630*/  FSEL R13, R13, -INF , P5 ;  /* 0xff8000000d0d7808 */ /* 0x002fe40002800000 */
[----:B------:R-:W-:-:S05]  /*2640*/  ISETP.GT.AND P5, PT, R6, 0x20, PT ;  /* 0x000000200600780c */ /* 0x000fca0003fa4270 */
[----:B------:R-:W1:Y:S01]  /*2650*/  MUFU.TANH R40, R40 ;  /* 0x0000002800287308 */ /* 0x000e620000002400 */
[----:B---3--:R-:W-:-:S04]  /*2660*/  FSEL R99, R37, -INF , P6 ;  /* 0xff80000025637808 */ /* 0x008fc80003000000 */
[----:B------:R-:W-:-:S03]  /*2670*/  FMNMX.FTZ R12, R99, R12, !PT ;  /* 0x0000000c630c7209 */ /* 0x000fc60007810000 */
[----:B------:R-:W3:Y:S01]  /*2680*/  MUFU.TANH R21, R35 ;  /* 0x0000002300157308 */ /* 0x000ee20000002400 */
[----:B0-----:R-:W-:Y:S02]  /*2690*/  FSEL R15, R15, -INF , P4 ;  /* 0xff8000000f0f7808 */ /* 0x001fe40002000000 */
[----:B------:R-:W-:-:S05]  /*26a0*/  ISETP.GT.AND P4, PT, R6, 0x21, PT ;  /* 0x000000210600780c */ /* 0x000fca0003f84270 */
[----:B------:R-:W0:Y:S01]  /*26b0*/  MUFU.TANH R41, R41 ;  /* 0x0000002900297308 */ /* 0x000e220000002400 */
[----:B-1----:R-:W-:-:S04]  /*26c0*/  FSEL R101, R40, -INF , P5 ;  /* 0xff80000028657808 */ /* 0x002fc80002800000 */
[----:B------:R-:W-:-:S03]  /*26d0*/  FMNMX.FTZ R12, R101, R12, !PT ;  /* 0x0000000c650c7209 */ /* 0x000fc60007810000 */
[----:B------:R-:W1:Y:S01]  /*26e0*/  MUFU.TANH R38, R38 ;  /* 0x0000002600267308 */ /* 0x000e620000002400 */
[----:B---3--:R-:W-:Y:S02]  /*26f0*/  FSEL R21, R21, -INF , P2 ;  /* 0xff80000015157808 */ /* 0x008fe40001000000 */
[----:B------:R-:W-:-:S05]  /*2700*/  ISETP.GT.AND P2, PT, R6, 0x28, PT ;  /* 0x000000280600780c */ /* 0x000fca0003f44270 */
        /* <DEDUP_REMOVED lines=125> */
[----:B------:R-:W-:Y:S01]  /*2ee0*/  ISETP.GT.AND P2, PT, R6, 0x79, PT ;  /* 0x000000790600780c */ /* 0x000fe20003f44270 */
[----:B------:R-:W-:-:S04]  /*2ef0*/  IMAD.U32 R6, RZ, RZ, UR5 ;  /* 0x00000005ff067e24 */ /* 0x000fc8000f8e00ff */
[----:B------:R-:W-:Y:S01]  /*2f00*/  MUFU.TANH R82, R82 ;  /* 0x0000005200527308 */ /* 0x000fe20000002400 */
[----:B0-----:R-:W-:-:S04]  /*2f10*/  FSEL R145, R84, -INF , P3 ;  /* 0xff80000054917808 */ /* 0x001fc80001800000 */
[----:B------:R-:W-:-:S03]  /*2f20*/  FMNMX.FTZ R12, R145, R12, !PT ;  /* 0x0000000c910c7209 */ /* 0x000fc60007810000 */
[----:B------:R-:W-:Y:S01]  /*2f30*/  MUFU.TANH R83, R83 ;  /* 0x0000005300537308 */ /* 0x000fe20000002400 */
[----:B-1----:R-:W-:-:S04]  /*2f40*/  FSEL R147, R85, -INF , P2 ;  /* 0xff80000055937808 */ /* 0x002fc80001000000 */
[----:B------:R-:W-:-:S03]  /*2f50*/  FMNMX.FTZ R12, R147, R12, !PT ;  /* 0x0000000c930c7209 */ /* 0x000fc60007810000 */
[----:B------:R-:W-:Y:S02]  /*2f60*/  MUFU.TANH R86, R86 ;  /* 0x0000005600567308 */ /* 0x000fe40000002400 */
[----:B------:R-:W0:Y:S06]  /*2f70*/  SHFL.BFLY PT, R9, R12, 0x2, 0x1f ;  /* 0x0c401f000c097f89 */ /* 0x000e2c00000e0000 */
[----:B------:R-:W1:Y:S02]  /*2f80*/  MUFU.TANH R87, R87 ;  /* 0x0000005700577308 */ /* 0x000e640000002400 */
[----:B-1----:R-:W-:-:S02]  /*2f90*/  FSEL R87, R87, -INF , P2 ;  /* 0xff80000057577808 */ /* 0x002fc40001000000 */
[----:B0-----:R-:W-:-:S05]  /*2fa0*/  FMNMX.FTZ R14, R12, R9, !PT ;  /* 0x000000090c0e7209 */ /* 0x001fca0007810000 */
[----:B------:R-:W0:Y:S02]  /*2fb0*/  SHFL.BFLY PT, R9, R14, 0x1, 0x1f ;  /* 0x0c201f000e097f89 */ /* 0x000e2400000e0000 */
[----:B0-----:R-:W-:-:S04]  /*2fc0*/  FMNMX.FTZ R9, R14, R9, !PT ;  /* 0x000000090e097209 */ /* 0x001fc80007810000 */
[C---:B------:R-:W-:Y:S01]  /*2fd0*/  FSETP.NEU.FTZ.AND P0, PT, R9.reuse, -INF , PT ;  /* 0xff8000000900780b */ /* 0x040fe20003f1d000 */
[----:B------:R-:W-:-:S05]  /*2fe0*/  FMUL.FTZ R20, R9, R6 ;  /* 0x0000000609147220 */ /* 0x000fca0000410000 */
[----:B------:R-:W-:Y:S02]  /*2ff0*/  FSEL R20, R20, RZ, P0 ;  /* 0x000000ff14147208 */ /* 0x000fe40000000000 */
[----:B------:R-:W-:Y:S02]  /*3000*/  ISETP.NE.AND P0, PT, R8, RZ, PT ;  /* 0x000000ff0800720c */ /* 0x000fe40003f05270 */
[----:B------:R-:W0:Y:S01]  /*3010*/  MUFU.TANH R8, R79 ;  /* 0x0000004f00087308 */ /* 0x000e220000002400 */
[--C-:B------:R-:W-:Y:S01]  /*3020*/  FFMA.FTZ R67, R10, R6, -R20.reuse ;  /* 0x000000060a437223 */ /* 0x100fe20000010814 */
[----:B------:R-:W-:Y:S01]  /*3030*/  FMNMX.FTZ R10, R5, R4, !PT ;  /* 0x00000004050a7209 */ /* 0x000fe20007810000 */
[-CC-:B------:R-:W-:Y:S01]  /*3040*/  FFMA.FTZ R182, R89, R6.reuse, -R20.reuse ;  /* 0x0000000659b67223 */ /* 0x180fe20000010814 */
        /* <DEDUP_REMOVED lines=8> */
[----:B------:R-:W-:Y:S01]  /*30d0*/  MUFU.EX2 R67, R67 ;  /* 0x0000004300437308 */ /* 0x000fe20000000800 */
[----:B------:R-:W-:Y:S01]  /*30e0*/  FSEL R95, R86, -INF , P3 ;  /* 0xff800000565f7808 */ /* 0x000fe20001800000 */
[--C-:B------:R-:W-:Y:S01]  /*30f0*/  FFMA.FTZ R178, R97, R6, -R20.reuse ;  /* 0x0000000661b27223 */ /* 0x100fe20000010814 */
[----:B------:R-:W-:Y:S01]  /*3100*/  FMNMX.FTZ R10, R15, R10, !PT ;  /* 0x0000000a0f0a7209 */ /* 0x000fe20007810000 */
[-CC-:B------:R-:W-:Y:S01]  /*3110*/  FFMA.FTZ R73, R99, R6.reuse, -R20.reuse ;  /* 0x0000000663497223 */ /* 0x180fe20000010814 */
[----:B0-----:R-:W-:Y:S01]  /*3120*/  FSEL R89, R8, -INF , P6 ;  /* 0xff80000008597808 */ /* 0x001fe20003000000 */
[--C-:B------:R-:W-:Y:S01]  /*3130*/  FFMA.FTZ R172, R101, R6, -R20.reuse ;  /* 0x0000000665ac7223 */ /* 0x100fe20000010814 */
[----:B------:R-:W-:Y:S01]  /*3140*/  FMNMX.FTZ R10, R21, R10, !PT ;  /* 0x0000000a150a7209 */ /* 0x000fe20007810000 */
[----:B------:R-:W0:Y:S01]  /*3150*/  MUFU.EX2 R180, R180 ;  /* 0x000000b400b47308 */ /* 0x000e220000000800 */
        /* <DEDUP_REMOVED lines=35> */
[----:B------:R-:W-:Y:S01]  /*3390*/  FFMA.FTZ R20, R147, R6, -R20 ;  /* 0x0000000693147223 */ /* 0x000fe20000010814 */
[--C-:B------:R-:W-:Y:S01]  /*33a0*/  IMAD.MOV.U32 R147, RZ, RZ, R151.reuse ;  /* 0x000000ffff937224 */ /* 0x100fe200078e0097 */
[-C--:B------:R-:W-:Y:S01]  /*33b0*/  MOV R121, R151.reuse ;  /* 0x0000009700797202 */ /* 0x080fe20000000f00 */
[--C-:B------:R-:W-:Y:S01]  /*33c0*/  IMAD.MOV.U32 R125, RZ, RZ, R151.reuse ;  /* 0x000000ffff7d7224 */ /* 0x100fe200078e0097 */
[----:B------:R-:W-:Y:S01]  /*33d0*/  FMNMX.FTZ R10, R43, R10, !PT ;  /* 0x0000000a2b0a7209 */ /* 0x000fe20007810000 */
[----:B------:R-:W2:Y:S01]  /*33e0*/  MUFU.EX2 R178, R178 ;  /* 0x000000b200b27308 */ /* 0x000ea20000000800 */
[--C-:B------:R-:W-:Y:S01]  /*33f0*/  IMAD.MOV.U32 R123, RZ, RZ, R151.reuse ;  /* 0x000000ffff7b7224 */ /* 0x100fe200078e0097 */
[-C--:B------:R-:W-:Y:S01]  /*3400*/  MOV R113, R151.reuse ;  /* 0x0000009700717202 */ /* 0x080fe20000000f00 */
[--C-:B------:R-:W-:Y:S01]  /*3410*/  IMAD.MOV.U32 R119, RZ, RZ, R151.reuse ;  /* 0x000000ffff777224 */ /* 0x100fe200078e0097 */
[----:B------:R-:W-:Y:S01]  /*3420*/  FMNMX.FTZ R10, R45, R10, !PT ;  /* 0x0000000a2d0a7209 */ /* 0x000fe20007810000 */
[--C-:B------:R-:W-:Y:S01]  /*3430*/  IMAD.MOV.U32 R117, RZ, RZ, R151.reuse ;  /* 0x000000ffff757224 */ /* 0x100fe200078e0097 */
[----:B------:R-:W-:Y:S01]  /*3440*/  MOV R105, R151 ;  /* 0x0000009700697202 */ /* 0x000fe20000000f00 */
[--C-:B------:R-:W-:Y:S01]  /*3450*/  IMAD.MOV.U32 R115, RZ, RZ, R151.reuse ;  /* 0x000000ffff737224 */ /* 0x100fe200078e0097 */
[----:B------:R-:W-:Y:S01]  /*3460*/  FMNMX.FTZ R10, R47, R10, !PT ;  /* 0x0000000a2f0a7209 */ /* 0x000fe20007810000 */
[----:B------:R-:W-:Y:S01]  /*3470*/  MUFU.EX2 R73, R73 ;  /* 0x0000004900497308 */ /* 0x000fe20000000800 */
[----:B------:R-:W-:-:S02]  /*3480*/  IMAD.MOV.U32 R111, RZ, RZ, R151 ;  /* 0x000000ffff6f7224 */ /* 0x000fc400078e0097 */
[----:B------:R-:W-:Y:S01]  /*3490*/  FMNMX.FTZ R10, R49, R10, !PT ;  /* 0x0000000a310a7209 */ /* 0x000fe20007810000 */
[--C-:B------:R-:W-:Y:S02]  /*34a0*/  IMAD.MOV.U32 R109, RZ, RZ, R151.reuse ;  /* 0x000000ffff6d7224 */ /* 0x100fe400078e0097 */
[--C-:B------:R-:W-:Y:S01]  /*34b0*/  IMAD.MOV.U32 R107, RZ, RZ, R151.reuse ;  /* 0x000000ffff6b7224 */ /* 0x100fe200078e0097 */
[----:B------:R-:W-:Y:S01]  /*34c0*/  FMNMX.FTZ R10, R51, R10, !PT ;  /* 0x0000000a330a7209 */ /* 0x000fe20007810000 */
[----:B------:R-:W-:Y:S01]  /*34d0*/  MUFU.EX2 R172, R172 ;  /* 0x000000ac00ac7308 */ /* 0x000fe20000000800 */
[--C-:B------:R-:W-:Y:S02]  /*34e0*/  IMAD.MOV.U32 R103, RZ, RZ, R151.reuse ;  /* 0x000000ffff677224 */ /* 0x100fe400078e0097 */
[----:B------:R-:W-:Y:S01]  /*34f0*/  FMNMX.FTZ R10, R53, R10, !PT ;  /* 0x0000000a350a7209 */ /* 0x000fe20007810000 */
[--C-:B------:R-:W-:Y:S02]  /*3500*/  IMAD.MOV.U32 R101, RZ, RZ, R151.reuse ;  /* 0x000000ffff657224 */ /* 0x100fe400078e0097 */
[--C-:B------:R-:W-:Y:S01]  /*3510*/  IMAD.MOV.U32 R99, RZ, RZ, R151.reuse ;  /* 0x000000ffff637224 */ /* 0x100fe200078e0097 */
[----:B------:R-:W-:Y:S01]  /*3520*/  FMNMX.FTZ R10, R55, R10, !PT ;  /* 0x0000000a370a7209 */ /* 0x000fe20007810000 */
[----:B------:R-:W-:Y:S01]  /*3530*/  MUFU.EX2 R75, R75 ;  /* 0x0000004b004b7308 */ /* 0x000fe20000000800 */
[----:B------:R-:W-:-:S02]  /*3540*/  IMAD.MOV.U32 R97, RZ, RZ, R151 ;  /* 0x000000ffff617224 */ /* 0x000fc400078e0097 */
        /* <DEDUP_REMOVED lines=14> */
[----:B------:R-:W-:Y:S04]  /*3630*/  MUFU.EX2 R170, R170 ;  /* 0x000000aa00aa7308 */ /* 0x000fe80000000800 */
[----:B------:R-:W0:Y:S04]  /*3640*/  SHFL.BFLY PT, R11, R10, 0x2, 0x1f ;  /* 0x0c401f000a0b7f89 */ /* 0x000e2800000e0000 */
[----:B------:R-:W-:Y:S08]  /*3650*/  MUFU.EX2 R81, R81 ;  /* 0x0000005100517308 */ /* 0x000ff00000000800 */
[----:B------:R-:W-:Y:S08]  /*3660*/  MUFU.EX2 R152, R152 ;  /* 0x0000009800987308 */ /* 0x000ff00000000800 */
[----:B------:R-:W-:Y:S01]  /*3670*/  MUFU.EX2 R83, R83 ;  /* 0x0000005300537308 */ /* 0x000fe20000000800 */
[----:B0-----:R-:W-:-:S07]  /*3680*/  FMNMX.FTZ R8, R10, R11, !PT ;  /* 0x0000000b0a087209 */ /* 0x001fce0007810000 */
[----:B------:R-:W-:Y:S01]  /*3690*/  MUFU.EX2 R154, R154 ;  /* 0x0000009a009a7308 */ /* 0x000fe20000000800 */
[----:B------:R-:W0:Y:S07]  /*36a0*/  SHFL.BFLY PT, R11, R8, 0x1, 0x1f ;  /* 0x0c201f00080b7f89 */ /* 0x000e2e00000e0000 */
[----:B------:R-:W-:Y:S08]  /*36b0*/  MUFU.EX2 R85, R85 ;  /* 0x0000005500557308 */ /* 0x000ff00000000800 */
[----:B------:R-:W-:Y:S08]  /*36c0*/  MUFU.EX2 R156, R156 ;  /* 0x0000009c009c7308 */ /* 0x000ff00000000800 */
[----:B------:R-:W-:Y:S01]  /*36d0*/  MUFU.EX2 R127, R127 ;  /* 0x0000007f007f7308 */ /* 0x000fe20000000800 */
[----:B0-----:R-:W-:-:S04]  /*36e0*/  FMNMX.FTZ R11, R8, R11, !PT ;  /* 0x0000000b080b7209 */ /* 0x001fc80007810000 */
[C---:B------:R-:W-:Y:S01]  /*36f0*/  FSETP.NEU.FTZ.AND P2, PT, R11.reuse, -INF , PT ;  /* 0xff8000000b00780b */ /* 0x040fe20003f5d000 */
[----:B------:R-:W-:Y:S02]  /*3700*/  FMUL.FTZ R8, R11, R6 ;  /* 0x000000060b087220 */ /* 0x000fe40000410000 */
[----:B------:R-:W-:Y:S03]  /*3710*/  MUFU.EX2 R129, R129 ;  /* 0x0000008100817308 */ /* 0x000fe60000000800 */
[----:B------:R-:W-:Y:S02]  /*3720*/  FSEL R8, R8, RZ, P2 ;  /* 0x000000ff08087208 */ /* 0x000fe40001000000 */
[----:B------:R-:W-:-:S03]  /*3730*/  PLOP3.LUT P2, PT, PT, PT, UP0, 0x80, 0x0 ;  /* 0x000000000000781c */ /* 0x000fc60003f4f008 */
        /* <DEDUP_REMOVED lines=13> */
[----:B0-----:R-:W-:Y:S01]  /*3810*/  FADD.FTZ R13, R180, R67 ;  /* 0x00000043b40d7221 */ /* 0x001fe20000010000 */
[-CC-:B------:R-:W-:Y:S01]  /*3820*/  FFMA.FTZ R35, R35, R6.reuse, -R8.reuse ;  /* 0x0000000623237223 */ /* 0x180fe20000010808 */
[-CC-:B------:R-:W-:Y:S01]  /*3830*/  FFMA.FTZ R37, R37, R6.reuse, -R8.reuse ;  /* 0x0000000625257223 */ /* 0x180fe20000010808 */
[-CC-:B------:R-:W-:Y:S01]  /*3840*/  FFMA.FTZ R39, R39, R6.reuse, -R8.reuse ;  /* 0x0000000627277223 */ /* 0x180fe20000010808 */
[-CC-:B------:R-:W-:Y:S01]  /*3850*/  FFMA.FTZ R41, R41, R6.reuse, -R8.reuse ;  /* 0x0000000629297223 */ /* 0x180fe20000010808 */
[-CC-:B------:R-:W-:Y:S01]  /*3860*/  FFMA.FTZ R43, R43, R6.reuse, -R8.reuse ;  /* 0x000000062b2b7223 */ /* 0x180fe20000010808 */
[-CC-:B------:R-:W-:Y:S01]  /*3870*/  FFMA.FTZ R45, R45, R6.reuse, -R8.reuse ;  /* 0x000000062d2d7223 */ /* 0x180fe20000010808 */
[----:B------:R-:W0:Y:S01]  /*3880*/  MUFU.EX2 R5, R5 ;  /* 0x0000000500057308 */ /* 0x000e220000000800 */
[----:B-1----:R-:W-:Y:S01]  /*3890*/  FADD.FTZ R4, R182, R13 ;  /* 0x0000000db6047221 */ /* 0x002fe20000010000 */
[-CC-:B------:R-:W-:Y:S01]  /*38a0*/  FFMA.FTZ R47, R47, R6.reuse, -R8.reuse ;  /* 0x000000062f2f7223 */ /* 0x180fe20000010808 */
[-CC-:B------:R-:W-:Y:S01]  /*38b0*/  FFMA.FTZ R49, R49, R6.reuse, -R8.reuse ;  /* 0x0000000631317223 */ /* 0x180fe20000010808 */
[-C--:B------:R-:W-:Y:S01]  /*38c0*/  FFMA.FTZ R51, R51, R6.reuse, -R8 ;  /* 0x0000000633337223 */ /* 0x080fe20000010808 */
[----:B---3--:R-:W-:Y:S01]  /*38d0*/  FADD.FTZ R13, R69, R4 ;  /* 0x00000004450d7221 */ /* 0x008fe20000010000 */
[-CC-:B------:R-:W-:Y:S01]  /*38e0*/  FFMA.FTZ R53, R53, R6.reuse, -R8.reuse ;  /* 0x0000000635357223 */ /* 0x180fe20000010808 */
[-CC-:B------:R-:W-:Y:S01]  /*38f0*/  FFMA.FTZ R55, R55, R6.reuse, -R8.reuse ;  /* 0x0000000637377223 */ /* 0x180fe20000010808 */
[----:B------:R-:W1:Y:S01]  /*3900*/  MUFU.EX2 R7, R7 ;  /* 0x0000000700077308 */ /* 0x000e620000000800 */
[----:B----4-:R-:W-:Y:S01]  /*3910*/  FADD.FTZ R4, R176, R13 ;  /* 0x0000000db0047221 */ /* 0x010fe20000010000 */
[-CC-:B------:R-:W-:Y:S01]  /*3920*/  FFMA.FTZ R57, R57, R6.reuse, -R8.reuse ;  /* 0x0000000639397223 */ /* 0x180fe20000010808 */
[-CC-:B------:R-:W-:Y:S01]  /*3930*/  FFMA.FTZ R59, R59, R6.reuse, -R8.reuse ;  /* 0x000000063b3b7223 */ /* 0x180fe20000010808 */
[-C--:B------:R-:W-:Y:S01]  /*3940*/  FFMA.FTZ R61, R61, R6.reuse, -R8 ;  /* 0x000000063d3d7223 */ /* 0x080fe20000010808 */
[----:B-----5:R-:W-:Y:S01]  /*3950*/  FADD.FTZ R13, R71, R4 ;  /* 0x00000004470d7221 */ /* 0x020fe20000010000 */
[-CC-:B------:R-:W-:Y:S01]  /*3960*/  FFMA.FTZ R63, R63, R6.reuse, -R8.reuse ;  /* 0x000000063f3f7223 */ /* 0x180fe20000010808 */
[-C--:B------:R-:W-:Y:S01]  /*3970*/  FFMA.FTZ R65, R65, R6.reuse, -R8 ;  /* 0x0000000641417223 */ /* 0x080fe20000010808 */
[----:B------:R-:W3:Y:S01]  /*3980*/  MUFU.EX2 R15, R15 ;  /* 0x0000000f000f7308 */ /* 0x000ee20000000800 */
[----:B--2---:R-:W-:Y:S01]  /*3990*/  FADD.FTZ R36, R178, R13 ;  /* 0x0000000db2247221 */ /* 0x004fe20000010000 */
[----:B0-----:R-:W-:Y:S01]  /*39a0*/  FADD.FTZ R4, R5, R10 ;  /* 0x0000000a05047221 */ /* 0x001fe20000010000 */
[-CC-:B------:R-:W-:Y:S01]  /*39b0*/  FFMA.FTZ R89, R89, R6.reuse, -R8.reuse ;  /* 0x0000000659597223 */ /* 0x180fe20000010808 */
[-CC-:B------:R-:W-:Y:S01]  /*39c0*/  FFMA.FTZ R91, R91, R6.reuse, -R8.reuse ;  /* 0x000000065b5b7223 */ /* 0x180fe20000010808 */
[-CC-:B------:R-:W-:Y:S01]  /*39d0*/  FFMA.FTZ R93, R93, R6.reuse, -R8.reuse ;  /* 0x000000065d5d7223 */ /* 0x180fe20000010808 */
[-CC-:B------:R-:W-:Y:S01]  /*39e0*/  FFMA.FTZ R95, R95, R6.reuse, -R8.reuse ;  /* 0x000000065f5f7223 */ /* 0x180fe20000010808 */
[----:B------:R-:W-:Y:S01]  /*39f0*/  FFMA.FTZ R87, R87, R6, -R8 ;  /* 0x0000000657577223 */ /* 0x000fe20000010808 */
[----:B------:R0:W2:Y:S01]  /*3a00*/  MUFU.EX2 R14, R21 ;  /* 0x00000015000e7308 */ /* 0x0000a20000000800 */
[----:B-1----:R-:W-:Y:S01]  /*3a10*/  FADD.FTZ R13, R7, R4 ;  /* 0x00000004070d7221 */ /* 0x002fe20000010000 */
[----:B------:R-:W-:Y:S01]  /*3a20*/  F2FP.F16.F32.PACK_AB R181, R10, R5 ;  /* 0x000000050ab5723e */ /* 0x000fe200000000ff */
[----:B------:R-:W-:Y:S01]  /*3a30*/  IMAD.MOV.U32 R5, RZ, RZ, 0x3f800000 ;  /* 0x3f800000ff057424 */ /* 0x000fe200078e00ff */
[C---:B------:R-:W-:Y:S01]  /*3a40*/  F2FP.F16.F32.PACK_AB R183, R12.reuse, R7 ;  /* 0x000000070cb7723e */ /* 0x040fe200000000ff */
[----:B------:R-:W-:Y:S01]  /*3a50*/  FADD.FTZ R4, R12, R13 ;  /* 0x0000000d0c047221 */ /* 0x000fe20000010000 */
[----:B------:R-:W-:Y:S01]  /*3a60*/  F2FP.F16.F32.PACK_AB R180, R67, R180 ;  /* 0x000000b443b4723e */ /* 0x000fe200000000ff */
[----:B------:R-:W-:Y:S01]  /*3a70*/  IMAD.MOV.U32 R7, RZ, RZ, 0x3f800000 ;  /* 0x3f800000ff077424 */ /* 0x000fe200078e00ff */
[----:B------:R-:W1:Y:S01]  /*3a80*/  MUFU.EX2 R25, R25 ;  /* 0x0000001900197308 */ /* 0x000e620000000800 */
[----:B0-----:R-:W-:Y:S01]  /*3a90*/  FADD.FTZ R21, R73, R36 ;  /* 0x0000002449157221 */ /* 0x001fe20000010000 */
[----:B---3--:R-:W-:Y:S01]  /*3aa0*/  FADD.FTZ R13, R15, R4 ;  /* 0x000000040f0d7221 */ /* 0x008fe20000010000 */
[----:B------:R-:W-:-:S02]  /*3ab0*/  F2FP.F16.F32.PACK_AB R182, R69, R182 ;  /* 0x000000b645b6723e */ /* 0x000fc400000000ff */
[----:B------:R-:W-:Y:S01]  /*3ac0*/  FADD.FTZ R38, R172, R21 ;  /* 0x00000015ac267221 */ /* 0x000fe20000010000 */
[----:B------:R-:W-:Y:S02]  /*3ad0*/  F2FP.F16.F32.PACK_AB R176, R71, R176 ;  /* 0x000000b047b0723e */ /* 0x000fe400000000ff */
[----:B------:R-:W0:Y:S01]  /*3ae0*/  MUFU.EX2 R24, R27 ;  /* 0x0000001b00187308 */ /* 0x000e220000000800 */
[----:B------:R-:W-:Y:S01]  /*3af0*/  FADD.FTZ R21, R75, R38 ;  /* 0x000000264b157221 */ /* 0x000fe20000010000 */
[----:B--2---:R-:W-:Y:S01]  /*3b00*/  FADD.FTZ R4, R14, R13 ;  /* 0x0000000d0e047221 */ /* 0x004fe20000010000 */
[----:B------:R-:W-:Y:S02]  /*3b10*/  F2FP.F16.F32.PACK_AB R178, R73, R178 ;  /* 0x000000b249b2723e */ /* 0x000fe400000000ff */
[----:B------:R-:W-:Y:S01]  /*3b20*/  FADD.FTZ R38, R174, R21 ;  /* 0x00000015ae267221 */ /* 0x000fe20000010000 */
[----:B------:R-:W-:Y:S02]  /*3b30*/  F2FP.F16.F32.PACK_AB R172, R75, R172 ;  /* 0x000000ac4bac723e */ /* 0x000fe400000000ff */
[----:B------:R-:W2:Y:S01]  /*3b40*/  MUFU.EX2 R29, R29 ;  /* 0x0000001d001d7308 */ /* 0x000ea20000000800 */
[----:B------:R-:W-:Y:S01]  /*3b50*/  FADD.FTZ R21, R77, R38 ;  /* 0x000000264d157221 */ /* 0x000fe20000010000 */
[----:B-1----:R-:W-:Y:S01]  /*3b60*/  FADD.FTZ R13, R25, R4 ;  /* 0x00000004190d7221 */ /* 0x002fe20000010000 */
[----:B------:R-:W-:-:S02]  /*3b70*/  F2FP.F16.F32.PACK_AB R174, R77, R174 ;  /* 0x000000ae4dae723e */ /* 0x000fc400000000ff */
[----:B------:R-:W-:Y:S01]  /*3b80*/  FADD.FTZ R40, R168, R21 ;  /* 0x00000015a8287221 */ /* 0x000fe20000010000 */
[C---:B------:R-:W-:Y:S02]  /*3b90*/  F2FP.F16.F32.PACK_AB R168, R79.reuse, R168 ;  /* 0x000000a84fa8723e */ /* 0x040fe400000000ff */
[----:B------:R-:W1:Y:S01]  /*3ba0*/  MUFU.EX2 R26, R31 ;  /* 0x0000001f001a7308 */ /* 0x000e620000000800 */
[----:B0-----:R-:W-:Y:S01]  /*3bb0*/  FADD.FTZ R4, R24, R13 ;  /* 0x0000000d18047221 */ /* 0x001fe20000010000 */
[----:B------:R-:W-:Y:S01]  /*3bc0*/  FADD.FTZ R21, R79, R40 ;  /* 0x000000284f157221 */ /* 0x000fe20000010000 */
[----:B------:R-:W-:Y:S02]  /*3bd0*/  F2FP.F16.F32.PACK_AB R177, R14, R15 ;  /* 0x0000000f0eb1723e */ /* 0x000fe400000000ff */
[----:B------:R-:W-:Y:S01]  /*3be0*/  F2FP.F16.F32.PACK_AB R179, R24, R25 ;  /* 0x0000001918b3723e */ /* 0x000fe200000000ff */
[----:B------:R-:W-:Y:S01]  /*3bf0*/  FADD.FTZ R40, R170, R21 ;  /* 0x00000015aa287221 */ /* 0x000fe20000010000 */
[----:B------:R-:W-:Y:S01]  /*3c00*/  F2FP.F16.F32.PACK_AB R170, R81, R170 ;  /* 0x000000aa51aa723e */ /* 0x000fe200000000ff */
[----:B------:R-:W0:Y:S01]  /*3c10*/  MUFU.EX2 R33, R33 ;  /* 0x0000002100217308 */ /* 0x000e220000000800 */
[----:B--2---:R-:W-:-:S07]  /*3c20*/  FADD.FTZ R13, R29, R4 ;  /* 0x000000041d0d7221 */ /* 0x004fce0000010000 */
[----:B------:R-:W2:Y:S01]  /*3c30*/  MUFU.EX2 R28, R35 ;  /* 0x00000023001c7308 */ /* 0x000ea20000000800 */
[C---:B-1----:R-:W-:Y:S01]  /*3c40*/  FADD.FTZ R4, R26.reuse, R13 ;  /* 0x0000000d1a047221 */ /* 0x042fe20000010000 */
[----:B------:R-:W-:Y:S01]  /*3c50*/  FADD.FTZ R13, R81, R40 ;  /* 0x00000028510d7221 */ /* 0x000fe20000010000 */
[----:B------:R-:W-:-:S03]  /*3c60*/  F2FP.F16.F32.PACK_AB R173, R26, R29 ;  /* 0x0000001d1aad723e */ /* 0x000fc600000000ff */
[----:B------:R-:W-:Y:S01]  /*3c70*/  FADD.FTZ R42, R152, R13 ;  /* 0x0000000d982a7221 */ /* 0x000fe20000010000 */
[----:B------:R-:W-:Y:S01]  /*3c80*/  F2FP.F16.F32.PACK_AB R152, R83, R152 ;  /* 0x000000985398723e */ /* 0x000fe200000000ff */
[----:B------:R-:W1:Y:S01]  /*3c90*/  MUFU.EX2 R37, R37 ;  /* 0x0000002500257308 */ /* 0x000e620000000800 */
[----:B0-----:R-:W-:Y:S01]  /*3ca0*/  FADD.FTZ R3, R33, R4 ;  /* 0x0000000421037221 */ /* 0x001fe20000010000 */
[----:B------:R-:W-:-:S04]  /*3cb0*/  FADD.FTZ R13, R83, R42 ;  /* 0x0000002a530d7221 */ /* 0x000fc80000010000 */
[----:B------:R-:W-:Y:S01]  /*3cc0*/  FADD.FTZ R42, R154, R13 ;  /* 0x0000000d9a2a7221 */ /* 0x000fe20000010000 */
[C---:B------:R-:W-:Y:S01]  /*3cd0*/  F2FP.F16.F32.PACK_AB R154, R85.reuse, R154 ;  /* 0x0000009a559a723e */ /* 0x040fe200000000ff */
[----:B------:R-:W0:Y:S01]  /*3ce0*/  MUFU.EX2 R30, R39 ;  /* 0x00000027001e7308 */ /* 0x000e220000000800 */
[C---:B--2---:R-:W-:Y:S01]  /*3cf0*/  FADD.FTZ R4, R28.reuse, R3 ;  /* 0x000000031c047221 */ /* 0x044fe20000010000 */
[----:B------:R-:W-:Y:S01]  /*3d00*/  FADD.FTZ R13, R85, R42 ;  /* 0x0000002a550d7221 */ /* 0x000fe20000010000 */
[----:B------:R-:W-:-:S03]  /*3d10*/  F2FP.F16.F32.PACK_AB R175, R28, R33 ;  /* 0x000000211caf723e */ /* 0x000fc600000000ff */
[----:B------:R-:W-:Y:S01]  /*3d20*/  FADD.FTZ R42, R156, R13 ;  /* 0x0000000d9c2a7221 */ /* 0x000fe20000010000 */
[----:B------:R-:W-:Y:S01]  /*3d30*/  F2FP.F16.F32.PACK_AB R156, R127, R156 ;  /* 0x0000009c7f9c723e */ /* 0x000fe200000000ff */
[----:B------:R-:W2:Y:S01]  /*3d40*/  MUFU.EX2 R41, R41 ;  /* 0x0000002900297308 */ /* 0x000ea20000000800 */
[----:B-1----:R-:W-:Y:S01]  /*3d50*/  FADD.FTZ R3, R37, R4 ;  /* 0x0000000425037221 */ /* 0x002fe20000010000 */
[----:B------:R-:W-:Y:S01]  /*3d60*/  FADD.FTZ R42, R127, R42 ;  /* 0x0000002a7f2a7221 */ /* 0x000fe20000010000 */
[----:B------:R-:W-:-:S03]  /*3d70*/  IMAD.MOV.U32 R127, RZ, RZ, R151 ;  /* 0x000000ffff7f7224 */ /* 0x000fc600078e0097 */
[----:B------:R-:W-:Y:S02]  /*3d80*/  FADD.FTZ R13, R129, R42 ;  /* 0x0000002a810d7221 */ /* 0x000fe40000010000 */
[----:B------:R-:W1:Y:S01]  /*3d90*/  MUFU.EX2 R32, R43 ;  /* 0x0000002b00207308 */ /* 0x000e620000000800 */
[C---:B0-----:R-:W-:Y:S01]  /*3da0*/  FADD.FTZ R4, R30.reuse, R3 ;  /* 0x000000031e047221 */ /* 0x041fe20000010000 */
[----:B------:R-:W-:-:S06]  /*3db0*/  F2FP.F16.F32.PACK_AB R169, R30, R37 ;  /* 0x000000251ea9723e */ /* 0x000fcc00000000ff */
[----:B------:R-:W0:Y:S01]  /*3dc0*/  MUFU.EX2 R45, R45 ;  /* 0x0000002d002d7308 */ /* 0x000e220000000800 */
[----:B--2---:R-:W-:-:S07]  /*3dd0*/  FADD.FTZ R3, R41, R4 ;  /* 0x0000000429037221 */ /* 0x004fce0000010000 */
[----:B------:R-:W2:Y:S01]  /*3de0*/  MUFU.EX2 R34, R47 ;  /* 0x0000002f00227308 */ /* 0x000ea20000000800 */
[C---:B-1----:R-:W-:Y:S01]  /*3df0*/  FADD.FTZ R4, R32.reuse, R3 ;  /* 0x0000000320047221 */ /* 0x042fe20000010000 */
[----:B------:R-:W-:-:S06]  /*3e00*/  F2FP.F16.F32.PACK_AB R171, R32, R41 ;  /* 0x0000002920ab723e */ /* 0x000fcc00000000ff */
[----:B------:R1:W3:Y:S01]  /*3e10*/  MUFU.EX2 R158, R131 ;  /* 0x00000083009e7308 */ /* 0x0002e20000000800 */
[----:B0-----:R-:W-:-:S07]  /*3e20*/  FADD.FTZ R3, R45, R4 ;  /* 0x000000042d037221 */ /* 0x001fce0000010000 */
[----:B------:R-:W0:Y:S01]  /*3e30*/  MUFU.EX2 R49, R49 ;  /* 0x0000003100317308 */ /* 0x000e220000000800 */
[C---:B--2---:R-:W-:Y:S01]  /*3e40*/  FADD.FTZ R4, R34.reuse, R3 ;  /* 0x0000000322047221 */ /* 0x044fe20000010000 */
[----:B------:R-:W-:Y:S01]  /*3e50*/  F2FP.F16.F32.PACK_AB R153, R34, R45 ;  /* 0x0000002d2299723e */ /* 0x000fe200000000ff */
[----:B-1----:R-:W-:-:S05]  /*3e60*/  IMAD.MOV.U32 R131, RZ, RZ, R151 ;  /* 0x000000ffff837224 */ /* 0x002fca00078e0097 */
[----:B------:R-:W1:Y:S01]  /*3e70*/  MUFU.EX2 R133, R133 ;  /* 0x0000008500857308 */ /* 0x000e620000000800 */
[C---:B---3--:R-:W-:Y:S01]  /*3e80*/  FADD.FTZ R42, R158.reuse, R13 ;  /* 0x0000000d9e2a7221 */ /* 0x048fe20000010000 */
[----:B------:R-:W-:Y:S02]  /*3e90*/  F2FP.F16.F32.PACK_AB R158, R158, R129 ;  /* 0x000000819e9e723e */ /* 0x000fe400000000ff */
[----:B------:R-:W-:-:S04]  /*3ea0*/  MOV R129, R151 ;  /* 0x0000009700817202 */ /* 0x000fc80000000f00 */
[----:B------:R-:W2:Y:S01]  /*3eb0*/  MUFU.EX2 R36, R51 ;  /* 0x0000003300247308 */ /* 0x000ea20000000800 */
[----:B0-----:R-:W-:-:S07]  /*3ec0*/  FADD.FTZ R3, R49, R4 ;  /* 0x0000000431037221 */ /* 0x001fce0000010000 */
[----:B------:R0:W3:Y:S01]  /*3ed0*/  MUFU.EX2 R160, R135 ;  /* 0x0000008700a07308 */ /* 0x0000e20000000800 */
[----:B-1----:R-:W-:-:S07]  /*3ee0*/  FADD.FTZ R13, R133, R42 ;  /* 0x0000002a850d7221 */ /* 0x002fce0000010000 */
[----:B------:R-:W1:Y:S01]  /*3ef0*/  MUFU.EX2 R53, R53 ;  /* 0x0000003500357308 */ /* 0x000e620000000800 */
[C---:B--2---:R-:W-:Y:S01]  /*3f00*/  FADD.FTZ R4, R36.reuse, R3 ;  /* 0x0000000324047221 */ /* 0x044fe20000010000 */
[----:B------:R-:W-:Y:S01]  /*3f10*/  F2FP.F16.F32.PACK_AB R155, R36, R49 ;  /* 0x00000031249b723e */ /* 0x000fe200000000ff */
[----:B0-----:R-:W-:-:S05]  /*3f20*/  IMAD.MOV.U32 R135, RZ, RZ, R151 ;  /* 0x000000ffff877224 */ /* 0x001fca00078e0097 */
[----:B------:R-:W0:Y:S01]  /*3f30*/  MUFU.EX2 R137, R137 ;  /* 0x0000008900897308 */ /* 0x000e220000000800 */
[C---:B---3--:R-:W-:Y:S01]  /*3f40*/  FADD.FTZ R44, R160.reuse, R13 ;  /* 0x0000000da02c7221 */ /* 0x048fe20000010000 */
[----:B------:R-:W-:Y:S01]  /*3f50*/  F2FP.F16.F32.PACK_AB R160, R160, R133 ;  /* 0x00000085a0a0723e */ /* 0x000fe200000000ff */
[----:B------:R-:W-:-:S05]  /*3f60*/  IMAD.MOV.U32 R133, RZ, RZ, R151 ;  /* 0x000000ffff857224 */ /* 0x000fca00078e0097 */
[----:B------:R-:W2:Y:S01]  /*3f70*/  MUFU.EX2 R38, R55 ;  /* 0x0000003700267308 */ /* 0x000ea20000000800 */
[----:B-1----:R-:W-:-:S07]  /*3f80*/  FADD.FTZ R3, R53, R4 ;  /* 0x0000000435037221 */ /* 0x002fce0000010000 */
        /* <DEDUP_REMOVED lines=24> */
[----:B------:R-:W1:Y:S01]  /*4110*/  MUFU.EX2 R65, R65 ;  /* 0x0000004100417308 */ /* 0x000e620000000800 */
[----:B0-----:R-:W-:-:S07]  /*4120*/  FADD.FTZ R13, R145, R46 ;  /* 0x0000002e910d7221 */ /* 0x001fce0000010000 */
[----:B------:R0:W3:Y:S01]  /*4130*/  MUFU.EX2 R42, R89 ;  /* 0x00000059002a7308 */ /* 0x0000e20000000800 */
[C---:B--2---:R-:W-:Y:S01]  /*4140*/  FADD.FTZ R46, R8.reuse, R3 ;  /* 0x00000003082e7221 */ /* 0x044fe20000010000 */
[----:B------:R-:W-:-:S06]  /*4150*/  F2FP.F16.F32.PACK_AB R161, R8, R61 ;  /* 0x0000003d08a1723e */ /* 0x000fcc00000000ff */
[----:B------:R-:W2:Y:S01]  /*4160*/  MUFU.EX2 R91, R91 ;  /* 0x0000005b005b7308 */ /* 0x000ea20000000800 */
[----:B-1----:R-:W-:Y:S01]  /*4170*/  FADD.FTZ R3, R65, R46 ;  /* 0x0000002e41037221 */ /* 0x002fe20000010000 */
[----:B0-----:R-:W-:-:S06]  /*4180*/  IMAD.MOV.U32 R89, RZ, RZ, R151 ;  /* 0x000000ffff597224 */ /* 0x001fcc00078e0097 */
[----:B------:R0:W1:Y:S01]  /*4190*/  MUFU.EX2 R44, R93 ;  /* 0x0000005d002c7308 */ /* 0x0000620000000800 */
[C---:B---3--:R-:W-:Y:S01]  /*41a0*/  FADD.FTZ R12, R42.reuse, R3 ;  /* 0x000000032a0c7221 */ /* 0x048fe20000010000 */
[----:B------:R-:W-:-:S06]  /*41b0*/  F2FP.F16.F32.PACK_AB R163, R42, R65 ;  /* 0x000000412aa3723e */ /* 0x000fcc00000000ff */
[----:B------:R-:W3:Y:S01]  /*41c0*/  MUFU.EX2 R95, R95 ;  /* 0x0000005f005f7308 */ /* 0x000ee20000000800 */
[----:B--2---:R-:W-:Y:S01]  /*41d0*/  FADD.FTZ R3, R91, R12 ;  /* 0x0000000c5b037221 */ /* 0x004fe20000010000 */
[----:B0-----:R-:W-:-:S06]  /*41e0*/  IMAD.MOV.U32 R93, RZ, RZ, R151 ;  /* 0x000000ffff5d7224 */ /* 0x001fcc00078e0097 */
[----:B------:R-:W0:Y:S01]  /*41f0*/  MUFU.EX2 R20, R20 ;  /* 0x0000001400147308 */ /* 0x000e220000000800 */
[C---:B-1----:R-:W-:Y:S01]  /*4200*/  FADD.FTZ R12, R44.reuse, R3 ;  /* 0x000000032c0c7221 */ /* 0x042fe20000010000 */
[----:B------:R-:W-:Y:S02]  /*4210*/  F2FP.F16.F32.PACK_AB R165, R44, R91 ;  /* 0x0000005b2ca5723e */ /* 0x000fe400000000ff */
[----:B------:R-:W-:-:S04]  /*4220*/  MOV R91, R151 ;  /* 0x00000097005b7202 */ /* 0x000fc80000000f00 */
[----:B------:R-:W1:Y:S01]  /*4230*/  MUFU.EX2 R10, R87 ;  /* 0x00000057000a7308 */ /* 0x000e620000000800 */
[----:B---3--:R-:W-:Y:S01]  /*4240*/  FADD.FTZ R3, R95, R12 ;  /* 0x0000000c5f037221 */ /* 0x008fe20000010000 */
[C---:B0-----:R-:W-:Y:S01]  /*4250*/  F2FP.F16.F32.PACK_AB R166, R20.reuse, R145 ;  /* 0x0000009114a6723e */ /* 0x041fe200000000ff */
[----:B------:R-:W-:Y:S01]  /*4260*/  FADD.FTZ R4, R20, R13 ;  /* 0x0000000d14047221 */ /* 0x000fe20000010000 */
[----:B------:R-:W-:Y:S02]  /*4270*/  MOV R145, R151 ;  /* 0x0000009700917202 */ /* 0x000fe40000000f00 */
[C---:B-1----:R-:W-:Y:S01]  /*4280*/  F2FP.F16.F32.PACK_AB R167, R10.reuse, R95 ;  /* 0x0000005f0aa7723e */ /* 0x042fe200000000ff */
[----:B------:R-:W-:Y:S01]  /*4290*/  FADD.FTZ R3, R10, R3 ;  /* 0x000000030a037221 */ /* 0x000fe20000010000 */
[----:B------:R-:W-:Y:S01]  /*42a0*/  IMAD.MOV.U32 R95, RZ, RZ, R151 ;  /* 0x000000ffff5f7224 */ /* 0x000fe200078e0097 */
[----:B------:R-:W-:Y:S06]  /*42b0*/  @!P2 BRA `(.L_x_266) ;  /* 0x0000002800eca947 */ /* 0x000fec0003800000 */
[----:B------:R-:W-:Y:S01]  /*42c0*/  R2UR UR4, R2 ;  /* 0x00000000020472ca */ /* 0x000fe200000e0000 */
[----:B------:R-:W-:Y:S01]  /*42d0*/  IMAD.MOV.U32 R8, RZ, RZ, R11 ;  /* 0x000000ffff087224 */ /* 0x000fe200078e000b */
[----:B------:R-:W-:Y:S01]  /*42e0*/  MOV R5, 0x3f800000 ;  /* 0x3f80000000057802 */ /* 0x000fe20000000f00 */
[----:B------:R-:W-:Y:S01]  /*42f0*/  IMAD.MOV.U32 R12, RZ, RZ, R9 ;  /* 0x000000ffff0c7224 */ /* 0x000fe200078e0009 */
[----:B------:R-:W-:Y:S01]  /*4300*/  CS2R R150, SRZ ;  /* 0x0000000000967805 */ /* 0x000fe2000001ff00 */
[----:B------:R-:W-:Y:S01]  /*4310*/  IMAD.MOV.U32 R10, RZ, RZ, R16 ;  /* 0x000000ffff0a7224 */ /* 0x000fe200078e0010 */
        /* <DEDUP_REMOVED lines=31> */
[----:B------:R-:W-:Y:S01]  /*4510*/  UIADD3 UR5, UR45, -0x2, URZ ;  /* 0xfffffffe2d057890 */ /* 0x000fe2000fffe03f */
[----:B------:R-:W-:-:S11]  /*4520*/  ULDC UR6, c[0x0][0x9d8] ;  /* 0x0002760000067ab9 */ /* 0x000fd60000000800 */
.L_x_275:
[----:B------:R-:W-:-:S04]  /*4530*/  UIADD3 UR7, UR4, 0x1, URZ ;  /* 0x0000000104077890 */ /* 0x000fc8000fffe03f */
[----:B------:R-:W-:-:S04]  /*4540*/  UISETP.NE.AND UP0, UPT, UR7, 0x2, UPT ;  /* 0x000000020700788c */ /* 0x000fc8000bf05270 */
[----:B------:R-:W-:Y:S02]  /*4550*/  USEL UR10, URZ, 0x1, UP0 ;  /* 0x000000013f0a7887 */ /* 0x000fe40008000000 */
[----:B------:R-:W-:-:S04]  /*4560*/  USEL UR7, UR7, URZ, UP0 ;  /* 0x0000003f07077287 */ /* 0x000fc80008000000 */
[----:B------:R-:W-:Y:S02]  /*4570*/  LOP3.LUT R16, R10, UR10, RZ, 0x3c, !PT ;  /* 0x0000000a0a107c12 */ /* 0x000fe4000f8e3cff */
[----:B------:R-:W-:Y:S01]  /*4580*/  IMAD.U32 R2, RZ, RZ, UR7 ;  /* 0x00000007ff027e24 */ /* 0x000fe2000f8e00ff */
[----:B------:R-:W-:Y:S06]  /*4590*/  @!P0 BRA `(.L_x_267) ;  /* 0x0000000000048947 */ /* 0x000fec0003800000 */
[----:B------:R-:W-:Y:S01]  /*45a0*/  BPT.TRAP 0x1 ;  /* 0x000000040000795c */ /* 0x000fe20000300000 */
.L_x_267:
[----:B------:R-:W0:Y:S01]  /*45b0*/  S2UR UR11, SR_CgaCtaId ;  /* 0x00000000000b79c3 */ /* 0x000e220000008800 */
[----:B------:R-:W-:Y:S01]  /*45c0*/  UMOV UR10, 0x400 ;  /* 0x00000400000a7882 */ /* 0x000fe20000000000 */
[----:B------:R-:W-:Y:S01]  /*45d0*/  SHF.L.U32 R6, R16, 0x1f, RZ ;  /* 0x0000001f10067819 */ /* 0x000fe200000006ff */
[----:B0-----:R-:W-:-:S06]  /*45e0*/  ULEA UR10, UR11, UR10, 0x18 ;  /* 0x0000000a0b0a7291 */ /* 0x001fcc000f8ec03f */
[----:B------:R-:W-:-:S05]  /*45f0*/  IMAD.U32 R0, RZ, RZ, UR10 ;  /* 0x0000000aff007e24 */ /* 0x000fca000f8e00ff */
[----:B------:R-:W-:-:S13]  /*4600*/  R2UR UR10, R0 ;  /* 0x00000000000a72ca */ /* 0x000fda00000e0000 */
[----:B------:R-:W-:-:S09]  /*4610*/  ULEA UR7, UR7, UR10, 0x3 ;  /* 0x0000000a07077291 */ /* 0x000fd2000f8e183f */
[----:B------:R0:W1:Y:S01]  /*4620*/  SYNCS.PHASECHK.TRANS64.TRYWAIT P2, [UR7+0x34830], R6 ;  /* 0x03483006ff0075a7 */ /* 0x0000620008040147 */
[----:B------:R-:W-:Y:S05]  /*4630*/  @!P0 BRA `(.L_x_268) ;  /* 0x0000000000048947 */ /* 0x000fea0003800000 */
[----:B------:R-:W-:Y:S01]  /*4640*/  BPT.TRAP 0x1 ;  /* 0x000000040000795c */ /* 0x000fe20000300000 */
.L_x_268:
[----:B-1----:R-:W-:Y:S05]  /*4650*/  @P2 BRA `(.L_x_269) ;  /* 0x0000000000082947 */ /* 0x002fea0003800000 */
[----:B------:R-:W1:Y:S02]  /*4660*/  SYNCS.PHASECHK.TRANS64.TRYWAIT P2, [UR7+0x34830], R6 ;  /* 0x03483006ff0075a7 */ /* 0x000e640008040147 */
[----:B-1----:R-:W-:Y:S05]  /*4670*/  @!P2 BRA `(.L_x_270) ;  /* 0x000000a40058a947 */ /* 0x002fea0003800000 */
.L_x_269:
[----:B------:R-:W-:Y:S01]  /*4680*/  R2UR UR10, R2 ;  /* 0x00000000020a72ca */ /* 0x000fe200000e0000 */
[----:B------:R-:W-:Y:S01]  /*4690*/  WARPGROUP.ARRIVE ;  /* 0x00000000000079c5 */ /* 0x000fe20000000000 */
[----:B------:R-:W-:Y:S01]  /*46a0*/  UMOV UR44, UR56 ;  /* 0x00000038002c7c82 */ /* 0x000fe20008000000 */
[----:B------:R-:W-:Y:S01]  /*46b0*/  UMOV UR45, UR57 ;  /* 0x00000039002d7c82 */ /* 0x000fe20008000000 */
[----:B------:R-:W-:Y:S01]  /*46c0*/  UMOV UR47, 0x40000040 ;  /* 0x40000040002f7882 */ /* 0x000fe20000000000 */
        /* <DEDUP_REMOVED lines=8> */
[----:B------:R-:W-:Y:S01]  /*4750*/  UIMAD UR10, UR10, 0xc00, UR60 ;  /* 0x00000c000a0a78a4 */ /* 0x000fe2000f8e023c */
[-C--:B------:R-:W-:Y:S01]  /*4760*/  FMUL.FTZ R88, R88, R7.reuse ;  /* 0x0000000758587220 */ /* 0x080fe20000410000 */
[-C--:B------:R-:W-:Y:S01]  /*4770*/  FMUL.FTZ R89, R89, R7.reuse ;  /* 0x0000000759597220 */ /* 0x080fe20000410000 */
[-C--:B------:R-:W-:Y:S01]  /*4780*/  FMUL.FTZ R92, R92, R7.reuse ;  /* 0x000000075c5c7220 */ /* 0x080fe20000410000 */
[----:B------:R-:W-:Y:S01]  /*4790*/  UIADD3 UR14, UR10, 0x6, URZ ;  /* 0x000000060a0e7890 */ /* 0x000fe2000fffe03f */
[-C--:B------:R-:W-:Y:S01]  /*47a0*/  FMUL.FTZ R93, R93, R7.reuse ;  /* 0x000000075d5d7220 */ /* 0x080fe20000410000 */
[----:B------:R-:W-:Y:S01]  /*47b0*/  UIADD3 UR18, UR10, 0x400, URZ ;  /* 0x000004000a127890 */ /* 0x000fe2000fffe03f */
[-C--:B------:R-:W-:Y:S01]  /*47c0*/  FMUL.FTZ R96, R96, R7.reuse ;  /* 0x0000000760607220 */ /* 0x080fe20000410000 */
[----:B------:R-:W-:Y:S01]  /*47d0*/  UMOV UR46, UR10 ;  /* 0x0000000a002e7c82 */ /* 0x000fe20008000000 */
[----:B------:R-:W-:Y:S01]  /*47e0*/  UIADD3 UR22, UR10, 0x402, URZ ;  /* 0x000004020a167890 */ /* 0x000fe2000fffe03f */
        /* <DEDUP_REMOVED lines=113> */
.L_x_271:
[----:B------:R-:W-:Y:S01]  /*4f00*/  IMAD.U32 R7, RZ, RZ, UR4 ;  /* 0x00000004ff077e24 */ /* 0x000fe2000f8e00ff */
[----:B------:R-:W-:-:S03]  /*4f10*/  SHF.L.U32 R5, R10, 0x1f, RZ ;  /* 0x0000001f0a057819 */ /* 0x000fc600000006ff */
[----:B------:R-:W-:-:S04]  /*4f20*/  IMAD R10, R7, 0x8, R0 ;  /* 0x00000008070a7824 */ /* 0x000fc800078e0200 */
[----:B------:R2:W3:Y:S01]  /*4f30*/  SYNCS.PHASECHK.TRANS64.TRYWAIT P2, [R10+URZ+0x34850], R5 ;  /* 0x034850050a0075a7 */ /* 0x0004e2000804017f */
[----:B------:R-:W-:Y:S05]  /*4f40*/  @!P0 BRA `(.L_x_272) ;  /* 0x0000000000048947 */ /* 0x000fea0003800000 */
[----:B------:R-:W-:Y:S01]  /*4f50*/  BPT.TRAP 0x1 ;  /* 0x000000040000795c */ /* 0x000fe20000300000 */
.L_x_272:
[----:B---3--:R-:W-:Y:S05]  /*4f60*/  @P2 BRA `(.L_x_273) ;  /* 0x0000000000082947 */ /* 0x008fea0003800000 */
[----:B------:R-:W3:Y:S02]  /*4f70*/  SYNCS.PHASECHK.TRANS64.TRYWAIT P2, [R10+URZ+0x34850], R5 ;  /* 0x034850050a0075a7 */ /* 0x000ee4000804017f */
[----:B---3--:R-:W-:Y:S05]  /*4f80*/  @!P2 BRA `(.L_x_274) ;  /* 0x0000009c002ca947 */ /* 0x008fea0003800000 */
.L_x_273:
[----:B------:R-:W-:Y:S01]  /*4f90*/  R2UR UR10, R0 ;  /* 0x00000000000a72ca */ /* 0x000fe200000e0000 */
[----:B------:R-:W-:Y:S01]  /*4fa0*/  WARPGROUP.ARRIVE ;  /* 0x00000000000079c5 */ /* 0x000fe20000000000 */
[----:B------:R-:W-:Y:S01]  /*4fb0*/  UMOV UR11, 0x40000040 ;  /* 0x40000040000b7882 */ /* 0x000fe20000000000 */
[----:B--23--:R-:W-:Y:S01]  /*4fc0*/  FMUL.FTZ R5, R24, UR6 ;  /* 0x0000000618057c20 */ /* 0x00cfe20008410000 */
        /* <DEDUP_REMOVED lines=9> */
[----:B------:R-:W-:Y:S01]  /*5060*/  UIADD3 UR10, UR10, 0x400, URZ ;  /* 0x000004000a0a7890 */ /* 0x000fe2000fffe03f */
[----:B------:R-:W-:Y:S01]  /*5070*/  FMUL.FTZ R201, R45, UR6 ;  /* 0x000000062dc97c20 */ /* 0x000fe20008410000 */
[----:B------:R-:W-:Y:S01]  /*5080*/  FMUL.FTZ R203, R52, UR6 ;  /* 0x0000000634cb7c20 */ /* 0x000fe20008410000 */
[----:B------:R-:W-:Y:S01]  /*5090*/  FMUL.FTZ R205, R53, UR6 ;  /* 0x0000000635cd7c20 */ /* 0x000fe20008410000 */
[----:B------:R-:W-:Y:S01]  /*50a0*/  USHF.R.U32.HI UR10, URZ, 0x4, UR10 ;  /* 0x000000043f0a7899 */ /* 0x000fe2000801160a */
[----:B------:R-:W2:Y:S01]  /*50b0*/  MUFU.TANH R11, R11 ;  /* 0x0000000b000b7308 */ /* 0x000ea20000002400 */
[----:B------:R-:W-:Y:S01]  /*50c0*/  FMUL.FTZ R207, R56, UR6 ;  /* 0x0000000638cf7c20 */ /* 0x000fe20008410000 */
[----:B------:R-:W-:Y:S01]  /*50d0*/  FMUL.FTZ R209, R57, UR6 ;  /* 0x0000000639d17c20 */ /* 0x000fe20008410000 */
[----:B------:R-:W-:Y:S01]  /*50e0*/  ULOP3.LUT UR10, UR10, 0x3fff, URZ, 0xc0, !UPT ;  /* 0x00003fff0a0a7892 */ /* 0x000fe2000f8ec03f */
[----:B------:R-:W-:Y:S01]  /*50f0*/  FMUL.FTZ R211, R60, UR6 ;  /* 0x000000063cd37c20 */ /* 0x000fe20008410000 */
[----:B------:R-:W-:Y:S01]  /*5100*/  FMUL.FTZ R213, R61, UR6 ;  /* 0x000000063dd57c20 */ /* 0x000fe20008410000 */
[----:B------:R-:W-:Y:S01]  /*5110*/  FMUL.FTZ R215, R64, UR6 ;  /* 0x0000000640d77c20 */ /* 0x000fe20008410000 */
[----:B------:R-:W-:Y:S01]  /*5120*/  ULOP3.LUT UR10, UR10, 0x4000000, URZ, 0xfc, !UPT ;  /* 0x040000000a0a7892 */ /* 0x000fe2000f8efc3f */
[----:B------:R-:W3:Y:S01]  /*5130*/  MUFU.TANH R21, R21 ;  /* 0x0000001500157308 */ /* 0x000ee20000002400 */
[----:B01----:R-:W-:Y:S01]  /*5140*/  FMNMX.FTZ R6, R5, R12, !PT ;  /* 0x0000000c05067209 */ /* 0x003fe20007810000 */
[----:B------:R-:W-:Y:S01]  /*5150*/  FMUL.FTZ R217, R69, UR6 ;  /* 0x0000000645d97c20 */ /* 0x000fe20008410000 */
[----:B------:R-:W-:Y:S01]  /*5160*/  ULEA UR4, UR4, UR10, 0xb ;  /* 0x0000000a04047291 */ /* 0x000fe2000f8e583f */
[----:B------:R-:W-:Y:S01]  /*5170*/  FMUL.FTZ R219, R72, UR6 ;  /* 0x0000000648db7c20 */ /* 0x000fe20008410000 */
[----:B------:R-:W-:Y:S01]  /*5180*/  FMUL.FTZ R221, R73, UR6 ;  /* 0x0000000649dd7c20 */ /* 0x000fe20008410000 */
[----:B------:R-:W-:Y:S01]  /*5190*/  FMUL.FTZ R223, R76, UR6 ;  /* 0x000000064cdf7c20 */ /* 0x000fe20008410000 */
[----:B------:R-:W-:Y:S01]  /*51a0*/  FMUL.FTZ R225, R77, UR6 ;  /* 0x000000064de17c20 */ /* 0x000fe20008410000 */
[----:B------:R-:W0:Y:S01]  /*51b0*/  MUFU.TANH R29, R29 ;  /* 0x0000001d001d7308 */ /* 0x000e220000002400 */
[----:B--2---:R-:W-:Y:S01]  /*51c0*/  FMNMX.FTZ R6, R11, R6, !PT ;  /* 0x000000060b067209 */ /* 0x004fe20007810000 */
[----:B------:R-:W-:Y:S01]  /*51d0*/  UMOV UR10, UR4 ;  /* 0x00000004000a7c82 */ /* 0x000fe20008000000 */
[----:B------:R-:W-:Y:S01]  /*51e0*/  FMUL.FTZ R227, R80, UR6 ;  /* 0x0000000650e37c20 */ /* 0x000fe20008410000 */
[----:B------:R-:W-:Y:S01]  /*51f0*/  HGMMA.64x128x16.F32 R88, R180, gdesc[UR8].tnspB, R88, gsb0 ;  /* 0x41e00008b4587df0 */ /* 0x000fe20008000858 */
[----:B------:R-:W-:Y:S01]  /*5200*/  UIADD3 UR10, UR4, 0x80, URZ ;  /* 0x00000080040a7890 */ /* 0x000fe2000fffe03f */
[----:B------:R-:W-:Y:S01]  /*5210*/  FMUL.FTZ R81, R81, UR6 ;  /* 0x0000000651517c20 */ /* 0x000fe20008410000 */
[----:B------:R-:W-:Y:S01]  /*5220*/  UMOV UR11, 0x40000040 ;  /* 0x40000040000b7882 */ /* 0x000fe20000000000 */
        /* <DEDUP_REMOVED lines=9> */
[----:B0-----:R-:W-:Y:S01]  /*52c0*/  FMNMX.FTZ R6, R29, R6, !PT ;  /* 0x000000061d067209 */ /* 0x001fe20007810000 */
        /* <DEDUP_REMOVED lines=28> */
[----:B------:R-:W-:Y:S01]  /*5490*/  ISETP.LT.AND P2, PT, RZ, UR5, PT ;  /* 0x00000005ff007c0c */ /* 0x000fe2000bf41270 */
[----:B------:R-:W-:Y:S01]  /*54a0*/  UIADD3 UR5, UR5, -0x1, URZ ;  /* 0xffffffff05057890 */ /* 0x000fe2000fffe03f */
[----:B------:R-:W-:Y:S08]  /*54b0*/  MUFU.TANH R201, R201 ;  /* 0x000000c900c97308 */ /* 0x000ff00000002400 */
        /* <DEDUP_REMOVED lines=11> */
[----:B------:R-:W-:Y:S01]  /*5570*/  MUFU.TANH R225, R225 ;  /* 0x000000e100e17308 */ /* 0x000fe20000002400 */
[----:B------:R-:W-:-:S02]  /*5580*/  WARPGROUP.DEPBAR.LE gsb0, 0x0 ;  /* 0x00008000000079c5 */ /* 0x000fc40000010000 */
[----:B------:R-:W-:Y:S01]  /*5590*/  WARPGROUP.ARRIVE ;  /* 0x00000000000079c5 */ /* 0x000fe20000000000 */
[----:B------:R-:W-:Y:S01]  /*55a0*/  FMUL.FTZ R181, R32, UR6 ;  /* 0x0000000620b57c20 */ /* 0x000fe20008410000 */
[----:B------:R-:W-:-:S03]  /*55b0*/  FMUL.FTZ R183, R36, UR6 ;  /* 0x0000000624b77c20 */ /* 0x000fc60008410000 */
[----:B------:R-:W-:Y:S01]  /*55c0*/  MUFU.TANH R227, R227 ;  /* 0x000000e300e37308 */ /* 0x000fe20000002400 */
[----:B------:R-:W-:Y:S01]  /*55d0*/  HGMMA.64x128x16.F32 R88, R176, gdesc[UR8].tnspB, R88, gsb0 ;  /* 0x41e00008b0587df0 */ /* 0x000fe20008000858 */
[----:B------:R-:W-:Y:S01]  /*55e0*/  UIADD3 UR10, UR4, 0x100, URZ ;  /* 0x00000100040a7890 */ /* 0x000fe2000fffe03f */
[----:B------:R-:W-:-:S05]  /*55f0*/  UMOV UR11, 0x40000040 ;  /* 0x40000040000b7882 */ /* 0x000fca0000000000 */
[----:B------:R-:W0:Y:S08]  /*5600*/  MUFU.TANH R181, R181 ;  /* 0x000000b500b57308 */ /* 0x000e300000002400 */
[----:B------:R-:W1:Y:S08]  /*5610*/  MUFU.TANH R183, R183 ;  /* 0x000000b700b77308 */ /* 0x000e700000002400 */
[----:B------:R-:W-:Y:S01]  /*5620*/  MUFU.TANH R81, R81 ;  /* 0x0000005100517308 */ /* 0x000fe20000002400 */
[----:B0-----:R-:W-:-:S04]  /*5630*/  FMNMX.FTZ R6, R181, R6, !PT ;  /* 0x00000006b5067209 */ /* 0x001fc80007810000 */
[----:B------:R-:W-:-:S03]  /*5640*/  FMNMX.FTZ R6, R33, R6, !PT ;  /* 0x0000000621067209 */ /* 0x000fc60007810000 */
[----:B------:R-:W-:Y:S01]  /*5650*/  MUFU.TANH R231, R231 ;  /* 0x000000e700e77308 */ /* 0x000fe20000002400 */
[----:B-1----:R-:W-:-:S04]  /*5660*/  FMNMX.FTZ R6, R183, R6, !PT ;  /* 0x00000006b7067209 */ /* 0x002fc80007810000 */
[----:B------:R-:W-:-:S03]  /*5670*/  FMNMX.FTZ R6, R193, R6, !PT ;  /* 0x00000006c1067209 */ /* 0x000fc60007810000 */
[----:B------:R-:W-:Y:S01]  /*5680*/  MUFU.TANH R229, R229 ;  /* 0x000000e500e57308 */ /* 0x000fe20000002400 */
[----:B------:R-:W-:-:S04]  /*5690*/  FMNMX.FTZ R6, R195, R6, !PT ;  /* 0x00000006c3067209 */ /* 0x000fc80007810000 */
[----:B------:R-:W-:-:S03]  /*56a0*/  FMNMX.FTZ R6, R197, R6, !PT ;  /* 0x00000006c5067209 */ /* 0x000fc60007810000 */
[----:B------:R-:W-:Y:S01]  /*56b0*/  MUFU.TANH R13, R13 ;  /* 0x0000000d000d7308 */ /* 0x000fe20000002400 */
[----:B------:R-:W-:-:S04]  /*56c0*/  FMNMX.FTZ R6, R199, R6, !PT ;  /* 0x00000006c7067209 */ /* 0x000fc80007810000 */
[----:B------:R-:W-:-:S03]  /*56d0*/  FMNMX.FTZ R6, R201, R6, !PT ;  /* 0x00000006c9067209 */ /* 0x000fc60007810000 */
        /* <DEDUP_REMOVED lines=14> */
[----:B------:R-:W-:Y:S01]  /*57c0*/  FMUL.FTZ R179, R49, UR6 ;  /* 0x0000000631b37c20 */ /* 0x000fe20008410000 */
[----:B------:R-:W-:Y:S02]  /*57d0*/  FMUL.FTZ R49, R50, UR6 ;  /* 0x0000000632317c20 */ /* 0x000fe40008410000 */
[----:B------:R-:W-:Y:S01]  /*57e0*/  MUFU.TANH R51, R51 ;  /* 0x0000003300337308 */ /* 0x000fe20000002400 */
[----:B------:R-:W-:Y:S01]  /*57f0*/  HGMMA.64x128x16.F32 R88, R172, gdesc[UR8].tnspB, R88, gsb0 ;  /* 0x41e00008ac587df0 */ /* 0x000fe20008000858 */
[----:B------:R-:W-:Y:S01]  /*5800*/  UIADD3 UR10, UR4, 0x180, URZ ;  /* 0x00000180040a7890 */ /* 0x000fe2000fffe03f */
[----:B------:R-:W-:-:S05]  /*5810*/  UMOV UR11, 0x40000040 ;  /* 0x40000040000b7882 */ /* 0x000fca0000000000 */
[----:B------:R-:W0:Y:S08]  /*5820*/  MUFU.TANH R177, R177 ;  /* 0x000000b100b17308 */ /* 0x000e300000002400 */
[----:B------:R-:W1:Y:S08]  /*5830*/  MUFU.TANH R179, R179 ;  /* 0x000000b300b37308 */ /* 0x000e700000002400 */
[----:B------:R-:W-:Y:S01]  /*5840*/  MUFU.TANH R49, R49 ;  /* 0x0000003100317308 */ /* 0x000fe20000002400 */
[----:B0-----:R-:W-:-:S07]  /*5850*/  FMNMX.FTZ R6, R177, R6, !PT ;  /* 0x00000006b1067209 */ /* 0x001fce0007810000 */
        /* <DEDUP_REMOVED lines=37> */
[----:B------:R-:W-:-:S04]  /*5ab0*/  FMNMX.FTZ R6, R217, R6, !PT ;  /* 0x00000006d9067209 */ /* 0x000fc80007810000 */
[----:B------:R-:W-:-:S04]  /*5ac0*/  FMNMX.FTZ R6, R219, R6, !PT ;  /* 0x00000006db067209 */ /* 0x000fc80007810000 */
[----:B------:R-:W-:-:S04]  /*5ad0*/  FMNMX.FTZ R6, R221, R6, !PT ;  /* 0x00000006dd067209 */ /* 0x000fc80007810000 */
[----:B------:R-:W-:-:S04]  /*5ae0*/  FMNMX.FTZ R6, R223, R6, !PT ;  /* 0x00000006df067209 */ /* 0x000fc80007810000 */
[----:B------:R-:W-:-:S04]  /*5af0*/  FMNMX.FTZ R6, R225, R6, !PT ;  /* 0x00000006e1067209 */ /* 0x000fc80007810000 */
[----:B------:R-:W-:-:S04]  /*5b00*/  FMNMX.FTZ R6, R227, R6, !PT ;  /* 0x00000006e3067209 */ /* 0x000fc80007810000 */
[----:B------:R-:W-:-:S04]  /*5b10*/  FMNMX.FTZ R6, R81, R6, !PT ;  /* 0x0000000651067209 */ /* 0x000fc80007810000 */
[----:B------:R-:W-:-:S04]  /*5b20*/  FMNMX.FTZ R6, R231, R6, !PT ;  /* 0x00000006e7067209 */ /* 0x000fc80007810000 */
[----:B------:R-:W-:-:S05]  /*5b30*/  FMNMX.FTZ R6, R229, R6, !PT ;  /* 0x00000006e5067209 */ /* 0x000fca0007810000 */
[----:B------:R-:W0:Y:S02]  /*5b40*/  SHFL.BFLY PT, R7, R6, 0x2, 0x1f ;  /* 0x0c401f0006077f89 */ /* 0x000e2400000e0000 */
[----:B0-----:R-:W-:Y:S02]  /*5b50*/  FMNMX.FTZ R7, R6, R7, !PT ;  /* 0x0000000706077209 */ /* 0x001fe40007810000 */
[----:B------:R-:W0:Y:S03]  /*5b60*/  LDC R6, c[0x0][0x988] ;  /* 0x00026200ff067b82 */ /* 0x000e260000000800 */
[----:B------:R-:W1:Y:S02]  /*5b70*/  SHFL.BFLY PT, R14, R7, 0x1, 0x1f ;  /* 0x0c201f00070e7f89 */ /* 0x000e6400000e0000 */
[----:B-1----:R-:W-:Y:S02]  /*5b80*/  FMNMX.FTZ R9, R7, R14, !PT ;  /* 0x0000000e07097209 */ /* 0x002fe40007810000 */
[----:B------:R-:W-:-:S03]  /*5b90*/  FMNMX.FTZ R14, R13, R8, !PT ;  /* 0x000000080d0e7209 */ /* 0x000fc60007810000 */
[----:B------:R-:W-:Y:S01]  /*5ba0*/  FADD.FTZ R7, -R9, R12 ;  /* 0x0000000c09077221 */ /* 0x000fe20000010100 */
[----:B------:R-:W-:Y:S01]  /*5bb0*/  FMNMX.FTZ R14, R15, R14, !PT ;  /* 0x0000000e0f0e7209 */ /* 0x000fe20007810000 */
[-C--:B0-----:R-:W-:Y:S02]  /*5bc0*/  FMUL.FTZ R12, R9, R6.reuse ;  /* 0x00000006090c7220 */ /* 0x081fe40000410000 */
[----:B------:R-:W-:Y:S01]  /*5bd0*/  FMUL.FTZ R7, R7, R6 ;  /* 0x0000000607077220 */ /* 0x000fe20000410000 */
[----:B------:R-:W-:Y:S01]  /*5be0*/  FMNMX.FTZ R14, R25, R14, !PT ;  /* 0x0000000e190e7209 */ /* 0x000fe20007810000 */
[-CC-:B------:R-:W-:Y:S01]  /*5bf0*/  FFMA.FTZ R180, R5, R6.reuse, -R12.reuse ;  /* 0x0000000605b47223 */ /* 0x180fe2000001080c */
[-CC-:B------:R-:W-:Y:S01]  /*5c00*/  FFMA.FTZ R176, R181, R6.reuse, -R12.reuse ;  /* 0x00000006b5b07223 */ /* 0x180fe2000001080c */
[--C-:B------:R-:W-:Y:S01]  /*5c10*/  FFMA.FTZ R182, R21, R6, -R12.reuse ;  /* 0x0000000615b67223 */ /* 0x100fe2000001080c */
[----:B------:R-:W-:Y:S01]  /*5c20*/  FMNMX.FTZ R14, R27, R14, !PT ;  /* 0x0000000e1b0e7209 */ /* 0x000fe20007810000 */
[----:B------:R-:W-:Y:S01]  /*5c30*/  MUFU.EX2 R7, R7 ;  /* 0x0000000700077308 */ /* 0x000fe20000000800 */
[----:B------:R-:W-:Y:S01]  /*5c40*/  FFMA.FTZ R21, R29, R6, -R12 ;  /* 0x000000061d157223 */ /* 0x000fe2000001080c */
[----:B------:R-:W-:-:S02]  /*5c50*/  WARPGROUP.DEPBAR.LE gsb0, 0x0 ;  /* 0x00008000000079c5 */ /* 0x000fc40000010000 */
[----:B------:R-:W-:Y:S01]  /*5c60*/  WARPGROUP.ARRIVE ;  /* 0x00000000000079c5 */ /* 0x000fe20000000000 */
[----:B------:R-:W-:Y:S01]  /*5c70*/  FMNMX.FTZ R14, R31, R14, !PT ;  /* 0x0000000e1f0e7209 */ /* 0x000fe20007810000 */
[----:B------:R-:W-:Y:S01]  /*5c80*/  FMUL.FTZ R169, R86, UR6 ;  /* 0x0000000656a97c20 */ /* 0x000fe20008410000 */
[--C-:B------:R-:W-:Y:S01]  /*5c90*/  FFMA.FTZ R171, R11, R6, -R12.reuse ;  /* 0x000000060bab7223 */ /* 0x100fe2000001080c */
[----:B------:R-:W0:Y:S01]  /*5ca0*/  MUFU.EX2 R180, R180 ;  /* 0x000000b400b47308 */ /* 0x000e220000000800 */
[----:B------:R-:W-:Y:S01]  /*5cb0*/  FMNMX.FTZ R14, R35, R14, !PT ;  /* 0x0000000e230e7209 */ /* 0x000fe20007810000 */
[----:B------:R-:W-:Y:S01]  /*5cc0*/  HGMMA.64x128x16.F32 R88, R152, gdesc[UR8].tnspB, R88, gsb0 ;  /* 0x41e0000898587df0 */ /* 0x000fe20008000858 */
[----:B------:R-:W-:Y:S01]  /*5cd0*/  UIADD3 UR10, UR4, 0x280, URZ ;  /* 0x00000280040a7890 */ /* 0x000fe2000fffe03f */
[--C-:B------:R-:W-:Y:S01]  /*5ce0*/  FFMA.FTZ R178, R183, R6, -R12.reuse ;  /* 0x00000006b7b27223 */ /* 0x100fe2000001080c */
[----:B------:R-:W-:Y:S01]  /*5cf0*/  UMOV UR11, 0x40000040 ;  /* 0x40000040000b7882 */ /* 0x000fe20000000000 */
[----:B------:R-:W-:Y:S01]  /*5d00*/  FMNMX.FTZ R14, R37, R14, !PT ;  /* 0x0000000e250e7209 */ /* 0x000fe20007810000 */
[-CC-:B------:R-:W-:Y:S01]  /*5d10*/  FFMA.FTZ R29, R33, R6.reuse, -R12.reuse ;  /* 0x00000006211d7223 */ /* 0x180fe2000001080c */
[----:B------:R-:W-:Y:S01]  /*5d20*/  MUFU.TANH R169, R169 ;  /* 0x000000a900a97308 */ /* 0x000fe20000002400 */
[--C-:B------:R-:W-:Y:S01]  /*5d30*/  FFMA.FTZ R172, R195, R6, -R12.reuse ;  /* 0x00000006c3ac7223 */ /* 0x100fe2000001080c */
[----:B------:R-:W-:Y:S01]  /*5d40*/  FMNMX.FTZ R14, R39, R14, !PT ;  /* 0x0000000e270e7209 */ /* 0x000fe20007810000 */
[-CC-:B------:R-:W-:Y:S01]  /*5d50*/  FFMA.FTZ R33, R193, R6.reuse, -R12.reuse ;  /* 0x00000006c1217223 */ /* 0x180fe2000001080c */
[-CC-:B------:R-:W-:Y:S01]  /*5d60*/  FFMA.FTZ R174, R199, R6.reuse, -R12.reuse ;  /* 0x00000006c7ae7223 */ /* 0x180fe2000001080c */
[--C-:B------:R-:W-:Y:S01]  /*5d70*/  FFMA.FTZ R170, R203, R6, -R12.reuse ;  /* 0x00000006cbaa7223 */ /* 0x100fe2000001080c */
[----:B------:R-:W-:Y:S01]  /*5d80*/  FMNMX.FTZ R14, R41, R14, !PT ;  /* 0x0000000e290e7209 */ /* 0x000fe20007810000 */
[-CC-:B------:R-:W-:Y:S01]  /*5d90*/  FFMA.FTZ R195, R205, R6.reuse, -R12.reuse ;  /* 0x00000006cdc37223 */ /* 0x180fe2000001080c */
[----:B------:R-:W1:Y:S01]  /*5da0*/  MUFU.EX2 R171, R171 ;  /* 0x000000ab00ab7308 */ /* 0x000e620000000800 */
[--C-:B------:R-:W-:Y:S01]  /*5db0*/  FFMA.FTZ R168, R177, R6, -R12.reuse ;  /* 0x00000006b1a87223 */ /* 0x100fe2000001080c */
[----:B------:R-:W-:Y:S01]  /*5dc0*/  FMNMX.FTZ R14, R43, R14, !PT ;  /* 0x0000000e2b0e7209 */ /* 0x000fe20007810000 */
[-CC-:B------:R-:W-:Y:S01]  /*5dd0*/  FFMA.FTZ R193, R179, R6.reuse, -R12.reuse ;  /* 0x00000006b3c17223 */ /* 0x180fe2000001080c */
[-CC-:B------:R-:W-:Y:S01]  /*5de0*/  FFMA.FTZ R199, R217, R6.reuse, -R12.reuse ;  /* 0x00000006d9c77223 */ /* 0x180fe2000001080c */
[--C-:B------:R-:W-:Y:S01]  /*5df0*/  FFMA.FTZ R203, R225, R6, -R12.reuse ;  /* 0x00000006e1cb7223 */ /* 0x100fe2000001080c */
[----:B------:R-:W-:Y:S01]  /*5e00*/  FMNMX.FTZ R14, R45, R14, !PT ;  /* 0x0000000e2d0e7209 */ /* 0x000fe20007810000 */
[-CC-:B------:R-:W-:Y:S01]  /*5e10*/  FFMA.FTZ R24, R227, R6.reuse, -R12.reuse ;  /* 0x00000006e3187223 */ /* 0x180fe2000001080c */
[-CC-:B------:R-:W-:Y:S01]  /*5e20*/  FFMA.FTZ R81, R81, R6.reuse, -R12.reuse ;  /* 0x0000000651517223 */ /* 0x180fe2000001080c */
[--C-:B------:R-:W-:Y:S01]  /*5e30*/  FFMA.FTZ R26, R231, R6, -R12.reuse ;  /* 0x00000006e71a7223 */ /* 0x100fe2000001080c */
[----:B------:R-:W-:Y:S01]  /*5e40*/  FMNMX.FTZ R14, R47, R14, !PT ;  /* 0x0000000e2f0e7209 */ /* 0x000fe20007810000 */
[----:B------:R-:W-:Y:S01]  /*5e50*/  FFMA.FTZ R205, R229, R6, -R12 ;  /* 0x00000006e5cd7223 */ /* 0x000fe2000001080c */
[----:B------:R-:W-:Y:S01]  /*5e60*/  MUFU.EX2 R182, R182 ;  /* 0x000000b600b67308 */ /* 0x000fe20000000800 */
[----:B0-----:R-:W-:Y:S01]  /*5e70*/  FFMA.FTZ R4, R7, R4, R180 ;  /* 0x0000000407047223 */ /* 0x001fe200000100b4 */
[----:B------:R-:W-:-:S02]  /*5e80*/  FMNMX.FTZ R14, R49, R14, !PT ;  /* 0x0000000e310e7209 */ /* 0x000fc40007810000 */
[----:B-1----:R-:W-:Y:S02]  /*5e90*/  F2FP.F16.F32.PACK_AB R180, R171, R180 ;  /* 0x000000b4abb4723e */ /* 0x002fe400000000ff */
[----:B------:R-:W-:Y:S02]  /*5ea0*/  FMNMX.FTZ R14, R51, R14, !PT ;  /* 0x0000000e330e7209 */ /* 0x000fe40007810000 */
[----:B------:R-:W-:Y:S02]  /*5eb0*/  MUFU.EX2 R21, R21 ;  /* 0x0000001500157308 */ /* 0x000fe40000000800 */
[----:B------:R-:W-:-:S04]  /*5ec0*/  FMNMX.FTZ R14, R53, R14, !PT ;  /* 0x0000000e350e7209 */ /* 0x000fc80007810000 */
        /* <DEDUP_REMOVED lines=24> */
[----:B------:R-:W-:Y:S01]  /*6050*/  FMNMX.FTZ R5, R87, R14, !PT ;  /* 0x0000000e57057209 */ /* 0x000fe20007810000 */
[--C-:B------:R-:W-:Y:S01]  /*6060*/  FFMA.FTZ R14, R219, R6, -R12.reuse ;  /* 0x00000006db0e7223 */ /* 0x100fe2000001080c */
[----:B------:R-:W-:Y:S03]  /*6070*/  MUFU.EX2 R170, R170 ;  /* 0x000000aa00aa7308 */ /* 0x000fe60000000800 */
[----:B------:R-:W0:Y:S05]  /*6080*/  SHFL.BFLY PT, R20, R5, 0x2, 0x1f ;  /* 0x0c401f0005147f89 */ /* 0x000e2a00000e0000 */
[----:B------:R-:W-:Y:S08]  /*6090*/  MUFU.EX2 R195, R195 ;  /* 0x000000c300c37308 */ /* 0x000ff00000000800 */
[----:B------:R-:W-:Y:S08]  /*60a0*/  MUFU.EX2 R199, R199 ;  /* 0x000000c700c77308 */ /* 0x000ff00000000800 */
[----:B------:R-:W-:Y:S01]  /*60b0*/  MUFU.EX2 R14, R14 ;  /* 0x0000000e000e7308 */ /* 0x000fe20000000800 */
[----:B0-----:R-:W-:Y:S01]  /*60c0*/  FMNMX.FTZ R28, R5, R20, !PT ;  /* 0x00000014051c7209 */ /* 0x001fe20007810000 */
[----:B------:R-:W-:-:S04]  /*60d0*/  FFMA.FTZ R20, R223, R6, -R12 ;  /* 0x00000006df147223 */ /* 0x000fc8000001080c */
[----:B------:R-:W0:Y:S02]  /*60e0*/  SHFL.BFLY PT, R11, R28, 0x1, 0x1f ;  /* 0x0c201f001c0b7f89 */ /* 0x000e2400000e0000 */
[----:B------:R-:W-:Y:S01]  /*60f0*/  MUFU.EX2 R203, R203 ;  /* 0x000000cb00cb7308 */ /* 0x000fe20000000800 */
[----:B------:R-:W-:Y:S02]  /*6100*/  WARPGROUP.DEPBAR.LE gsb0, 0x0 ;  /* 0x00008000000079c5 */ /* 0x000fe40000010000 */
[----:B------:R-:W-:Y:S01]  /*6110*/  WARPGROUP.ARRIVE ;  /* 0x00000000000079c5 */ /* 0x000fe20000000000 */
[-CC-:B------:R-:W-:Y:S01]  /*6120*/  FFMA.FTZ R153, R197, R6.reuse, -R12.reuse ;  /* 0x00000006c5997223 */ /* 0x180fe2000001080c */
[-CC-:B------:R-:W-:Y:S01]  /*6130*/  FFMA.FTZ R155, R201, R6.reuse, -R12.reuse ;  /* 0x00000006c99b7223 */ /* 0x180fe2000001080c */
[-CC-:B------:R-:W-:Y:S01]  /*6140*/  FFMA.FTZ R152, R207, R6.reuse, -R12.reuse ;  /* 0x00000006cf987223 */ /* 0x180fe2000001080c */
[-CC-:B------:R-:W-:Y:S01]  /*6150*/  FFMA.FTZ R154, R211, R6.reuse, -R12.reuse ;  /* 0x00000006d39a7223 */ /* 0x180fe2000001080c */
[-CC-:B------:R-:W-:Y:S01]  /*6160*/  FFMA.FTZ R197, R173, R6.reuse, -R12.reuse ;  /* 0x00000006adc57223 */ /* 0x180fe2000001080c */
[----:B------:R-:W-:Y:S01]  /*6170*/  HGMMA.64x128x16.F32 R88, R156, gdesc[UR8].tnspB, R88, gsb0 ;  /* 0x41e000089c587df0 */ /* 0x000fe20008000858 */
[----:B------:R-:W-:Y:S01]  /*6180*/  UIADD3 UR10, UR4, 0x300, URZ ;  /* 0x00000300040a7890 */ /* 0x000fe2000fffe03f */
[----:B------:R-:W-:Y:S01]  /*6190*/  FFMA.FTZ R201, R221, R6, -R12 ;  /* 0x00000006ddc97223 */ /* 0x000fe2000001080c */
[----:B------:R-:W-:Y:S01]  /*61a0*/  UMOV UR11, 0x40000040 ;  /* 0x40000040000b7882 */ /* 0x000fe20000000000 */
[----:B------:R-:W-:Y:S01]  /*61b0*/  UIADD3 UR4, UR4, 0x380, URZ ;  /* 0x0000038004047890 */ /* 0x000fe2000fffe03f */
[----:B------:R-:W-:Y:S01]  /*61c0*/  MUFU.EX2 R153, R153 ;  /* 0x0000009900997308 */ /* 0x000fe20000000800 */
[----:B0-----:R-:W-:-:S07]  /*61d0*/  FMNMX.FTZ R11, R28, R11, !PT ;  /* 0x0000000b1c0b7209 */ /* 0x001fce0007810000 */
[----:B------:R-:W-:Y:S01]  /*61e0*/  MUFU.EX2 R155, R155 ;  /* 0x0000009b009b7308 */ /* 0x000fe20000000800 */
[C---:B------:R-:W-:Y:S01]  /*61f0*/  FADD.FTZ R5, -R11.reuse, R8 ;  /* 0x000000080b057221 */ /* 0x040fe20000010100 */
[----:B------:R-:W-:-:S03]  /*6200*/  FMUL.FTZ R42, R11, R6 ;  /* 0x000000060b2a7220 */ /* 0x000fc60000410000 */
[-C--:B------:R-:W-:Y:S01]  /*6210*/  FMUL.FTZ R5, R5, R6.reuse ;  /* 0x0000000605057220 */ /* 0x080fe20000410000 */
[-CC-:B------:R-:W-:Y:S01]  /*6220*/  FFMA.FTZ R8, R13, R6.reuse, -R42.reuse ;  /* 0x000000060d087223 */ /* 0x180fe2000001082a */
[-CC-:B------:R-:W-:Y:S01]  /*6230*/  FFMA.FTZ R181, R15, R6.reuse, -R42.reuse ;  /* 0x000000060fb57223 */ /* 0x180fe2000001082a */
[-CC-:B------:R-:W-:Y:S01]  /*6240*/  FFMA.FTZ R183, R25, R6.reuse, -R42.reuse ;  /* 0x0000000619b77223 */ /* 0x180fe2000001082a */
[-CC-:B------:R-:W-:Y:S01]  /*6250*/  FFMA.FTZ R177, R31, R6.reuse, -R42.reuse ;  /* 0x000000061fb17223 */ /* 0x180fe2000001082a */
[-CC-:B------:R-:W-:Y:S01]  /*6260*/  FFMA.FTZ R38, R35, R6.reuse, -R42.reuse ;  /* 0x0000000623267223 */ /* 0x180fe2000001082a */
[----:B------:R-:W-:Y:S01]  /*6270*/  MUFU.EX2 R5, R5 ;  /* 0x0000000500057308 */ /* 0x000fe20000000800 */
[----:B------:R-:W-:Y:S01]  /*6280*/  @!P1 IADD3 R31, R10, 0x34860, RZ ;  /* 0x000348600a1f9810 */ /* 0x000fe20007ffe0ff */
[-CC-:B------:R-:W-:Y:S01]  /*6290*/  FFMA.FTZ R179, R37, R6.reuse, -R42.reuse ;  /* 0x0000000625b37223 */ /* 0x180fe2000001082a */
[-CC-:B------:R-:W-:Y:S01]  /*62a0*/  FFMA.FTZ R36, R39, R6.reuse, -R42.reuse ;  /* 0x0000000627247223 */ /* 0x180fe2000001082a */
[-CC-:B------:R-:W-:Y:S01]  /*62b0*/  FFMA.FTZ R173, R41, R6.reuse, -R42.reuse ;  /* 0x0000000629ad7223 */ /* 0x180fe2000001082a */
[----:B------:R-:W-:Y:S01]  /*62c0*/  @!P1 PRMT R31, RZ, 0x654, R31 ;  /* 0x00000654ff1f9816 */ /* 0x000fe2000000001f */
[-CC-:B------:R-:W-:Y:S01]  /*62d0*/  FFMA.FTZ R34, R43, R6.reuse, -R42.reuse ;  /* 0x000000062b227223 */ /* 0x180fe2000001082a */
[-CC-:B------:R-:W-:Y:S01]  /*62e0*/  FFMA.FTZ R32, R47, R6.reuse, -R42.reuse ;  /* 0x000000062f207223 */ /* 0x180fe2000001082a */
[----:B------:R-:W0:Y:S01]  /*62f0*/  MUFU.EX2 R8, R8 ;  /* 0x0000000800087308 */ /* 0x000e220000000800 */
[-CC-:B------:R-:W-:Y:S01]  /*6300*/  FFMA.FTZ R13, R49, R6.reuse, -R42.reuse ;  /* 0x00000006310d7223 */ /* 0x180fe2000001082a */
        /* <DEDUP_REMOVED lines=13> */
[-C--:B------:R-:W-:Y:S01]  /*63e0*/  FFMA.FTZ R75, R75, R6.reuse, -R42 ;  /* 0x000000064b4b7223 */ /* 0x080fe2000001082a */
[----:B------:R-:W-:Y:S01]  /*63f0*/  MUFU.EX2 R183, R183 ;  /* 0x000000b700b77308 */ /* 0x000fe20000000800 */
[----:B0-----:R-:W-:Y:S01]  /*6400*/  FFMA.FTZ R10, R5, R3, R8 ;  /* 0x00000003050a7223 */ /* 0x001fe20000010008 */
[-CC-:B------:R-:W-:Y:S01]  /*6410*/  FFMA.FTZ R77, R77, R6.reuse, -R42.reuse ;  /* 0x000000064d4d7223 */ /* 0x180fe2000001082a */
[-CC-:B------:R-:W-:Y:S01]  /*6420*/  FFMA.FTZ R79, R79, R6.reuse, -R42.reuse ;  /* 0x000000064f4f7223 */ /* 0x180fe2000001082a */
[-CC-:B------:R-:W-:Y:S01]  /*6430*/  FFMA.FTZ R85, R85, R6.reuse, -R42.reuse ;  /* 0x0000000655557223 */ /* 0x180fe2000001082a */
[----:B------:R-:W-:-:S03]  /*6440*/  FFMA.FTZ R83, R83, R6, -R42 ;  /* 0x0000000653537223 */ /* 0x000fc6000001082a */
[----:B------:R-:W-:Y:S01]  /*6450*/  MUFU.EX2 R177, R177 ;  /* 0x000000b100b17308 */ /* 0x000fe20000000800 */
[C---:B-1----:R-:W-:Y:S01]  /*6460*/  FADD.FTZ R10, R181.reuse, R10 ;  /* 0x0000000ab50a7221 */ /* 0x042fe20000010000 */
[----:B------:R-:W-:-:S06]  /*6470*/  F2FP.F16.F32.PACK_AB R181, R181, R8 ;  /* 0x00000008b5b5723e */ /* 0x000fcc00000000ff */
        /* <DEDUP_REMOVED lines=15> */
[-C--:B------:R-:W-:Y:S01]  /*6570*/  FFMA.FTZ R158, R175, R6.reuse, -R12 ;  /* 0x00000006af9e7223 */ /* 0x080fe2000001080c */
[-CC-:B------:R-:W-:Y:S01]  /*6580*/  FFMA.FTZ R12, R27, R6.reuse, -R42.reuse ;  /* 0x000000061b0c7223 */ /* 0x180fe2000001082a */
[----:B------:R-:W-:Y:S01]  /*6590*/  HGMMA.64x128x16.F32 R88, R160, gdesc[UR8].tnspB, R88, gsb0 ;  /* 0x41e00008a0587df0 */ /* 0x000fe20008000858 */
[----:B------:R-:W-:Y:S01]  /*65a0*/  UMOV UR10, UR4 ;  /* 0x00000004000a7c82 */ /* 0x000fe20008000000 */
[----:B------:R-:W-:Y:S01]  /*65b0*/  UMOV UR11, 0x40000040 ;  /* 0x40000040000b7882 */ /* 0x000fe20000000000 */
[----:B------:R-:W-:Y:S02]  /*65c0*/  IMAD.U32 R27, RZ, RZ, UR7 ;  /* 0x00000007ff1b7e24 */ /* 0x000fe4000f8e00ff */
[----:B------:R-:W-:Y:S01]  /*65d0*/  FFMA.FTZ R175, R45, R6, -R42 ;  /* 0x000000062daf7223 */ /* 0x000fe2000001082a */
[----:B------:R-:W-:Y:S01]  /*65e0*/  MUFU.EX2 R12, R12 ;  /* 0x0000000c000c7308 */ /* 0x000fe20000000800 */
[----:B------:R-:W-:Y:S01]  /*65f0*/  R2UR UR4, R2 ;  /* 0x00000000020472ca */ /* 0x000fe200000e0000 */
[----:B------:R-:W-:-:S05]  /*6600*/  @!P1 VIADD R27, R27, 0x34840 ;  /* 0x000348401b1b9836 */ /* 0x000fca0000000000 */
[----:B------:R-:W-:Y:S01]  /*6610*/  @!P1 PRMT R27, RZ, 0x654, R27 ;  /* 0x00000654ff1b9816 */ /* 0x000fe2000000001b */
        /* <DEDUP_REMOVED lines=18> */
[----:B------:R-:W-:-:S05]  /*6740*/  WARPGROUP.ARRIVE ;  /* 0x00000000000079c5 */ /* 0x000fca0000000000 */
[----:B------:R-:W0:Y:S01]  /*6750*/  MUFU.EX2 R75, R75 ;  /* 0x0000004b004b7308 */ /* 0x000e220000000800 */
[----:B------:R-:W-:Y:S07]  /*6760*/  HGMMA.64x128x16.F32 R88, R164, gdesc[UR8].tnspB, R88, gsb0 ;  /* 0x41e00008a4587df0 */ /* 0x000fee0008000858 */
[----:B------:R-:W1:Y:S08]  /*6770*/  MUFU.EX2 R201, R201 ;  /* 0x000000c900c97308 */ /* 0x000e700000000800 */
[----:B------:R-:W-:Y:S01]  /*6780*/  MUFU.EX2 R77, R77 ;  /* 0x0000004d004d7308 */ /* 0x000fe20000000800 */
[----:B0-----:R-:W-:-:S07]  /*6790*/  F2FP.F16.F32.PACK_AB R161, R75, R73 ;  /* 0x000000494ba1723e */ /* 0x001fce00000000ff */
[----:B------:R-:W0:Y:S01]  /*67a0*/  MUFU.EX2 R20, R20 ;  /* 0x0000001400147308 */ /* 0x000e220000000800 */
[----:B-1----:R-:W-:-:S07]  /*67b0*/  F2FP.F16.F32.PACK_AB R160, R201, R14 ;  /* 0x0000000ec9a0723e */ /* 0x002fce00000000ff */
[----:B------:R-:W1:Y:S08]  /*67c0*/  MUFU.EX2 R79, R79 ;  /* 0x0000004f004f7308 */ /* 0x000e700000000800 */
[----:B------:R-:W-:Y:S01]  /*67d0*/  MUFU.EX2 R85, R85 ;  /* 0x0000005500557308 */ /* 0x000fe20000000800 */
[----:B0-----:R-:W-:-:S07]  /*67e0*/  F2FP.F16.F32.PACK_AB R162, R203, R20 ;  /* 0x00000014cba2723e */ /* 0x001fce00000000ff */
[----:B------:R-:W-:Y:S01]  /*67f0*/  MUFU.EX2 R24, R24 ;  /* 0x0000001800187308 */ /* 0x000fe20000000800 */
[----:B-1----:R-:W-:-:S07]  /*6800*/  F2FP.F16.F32.PACK_AB R163, R79, R77 ;  /* 0x0000004d4fa3723e */ /* 0x002fce00000000ff */
[----:B------:R-:W-:Y:S08]  /*6810*/  MUFU.EX2 R83, R83 ;  /* 0x0000005300537308 */ /* 0x000ff00000000800 */
[----:B------:R-:W0:Y:S08]  /*6820*/  MUFU.EX2 R81, R81 ;  /* 0x0000005100517308 */ /* 0x000e300000000800 */
[----:B------:R-:W-:Y:S08]  /*6830*/  MUFU.EX2 R26, R26 ;  /* 0x0000001a001a7308 */ /* 0x000ff00000000800 */
[----:B------:R-:W1:Y:S01]  /*6840*/  MUFU.EX2 R205, R205 ;  /* 0x000000cd00cd7308 */ /* 0x000e620000000800 */
[----:B------:R-:W-:-:S02]  /*6850*/  WARPGROUP.DEPBAR.LE gsb0, 0x0 ;  /* 0x00008000000079c5 */ /* 0x000fc40000010000 */
[----:B------:R2:W-:Y:S01]  /*6860*/  @!P1 SYNCS.ARRIVE.TRANS64.RED.A1T0 RZ, [R27+URZ], RZ ;  /* 0x000000ff1bff99a7 */ /* 0x0005e2000810043f */
[----:B0-----:R-:W-:Y:S02]  /*6870*/  F2FP.F16.F32.PACK_AB R164, R81, R24 ;  /* 0x0000001851a4723e */ /* 0x001fe400000000ff */
[----:B------:R-:W-:Y:S02]  /*6880*/  F2FP.F16.F32.PACK_AB R165, R83, R85 ;  /* 0x0000005553a5723e */ /* 0x000fe400000000ff */
[----:B-1----:R-:W-:Y:S01]  /*6890*/  F2FP.F16.F32.PACK_AB R166, R205, R26 ;  /* 0x0000001acda6723e */ /* 0x002fe200000000ff */
[----:B--2---:R-:W-:Y:S01]  /*68a0*/  FADD.FTZ R27, R171, R4 ;  /* 0x00000004ab1b7221 */ /* 0x004fe20000010000 */
[----:B------:R0:W-:Y:S01]  /*68b0*/  @!P1 SYNCS.ARRIVE.TRANS64.RED.A1T0 RZ, [R31+URZ], RZ ;  /* 0x000000ff1fff99a7 */ /* 0x0001e2000810043f */
[----:B------:R-:W-:Y:S02]  /*68c0*/  F2FP.F16.F32.PACK_AB R171, R30, R15 ;  /* 0x0000000f1eab723e */ /* 0x000fe400000000ff */
[----:B------:R-:W-:Y:S01]  /*68d0*/  FADD.FTZ R4, R182, R27 ;  /* 0x0000001bb6047221 */ /* 0x000fe20000010000 */
[----:B------:R-:W-:Y:S01]  /*68e0*/  FADD.FTZ R27, R183, R10 ;  /* 0x0000000ab71b7221 */ /* 0x000fe20000010000 */
[----:B------:R-:W-:-:S02]  /*68f0*/  F2FP.F16.F32.PACK_AB R182, R21, R182 ;  /* 0x000000b615b6723e */ /* 0x000fc400000000ff */
[C---:B------:R-:W-:Y:S01]  /*6900*/  F2FP.F16.F32.PACK_AB R183, R12.reuse, R183 ;  /* 0x000000b70cb7723e */ /* 0x040fe200000000ff */
[----:B0-----:R-:W-:Y:S01]  /*6910*/  FADD.FTZ R31, R21, R4 ;  /* 0x00000004151f7221 */ /* 0x001fe20000010000 */
[----:B------:R-:W-:Y:S01]  /*6920*/  FADD.FTZ R4, R12, R27 ;  /* 0x0000001b0c047221 */ /* 0x000fe20000010000 */
[----:B------:R-:W-:Y:S02]  /*6930*/  IMAD.MOV.U32 R12, RZ, RZ, R9 ;  /* 0x000000ffff0c7224 */ /* 0x000fe400078e0009 */
[----:B------:R-:W-:Y:S01]  /*6940*/  FADD.FTZ R10, R176, R31 ;  /* 0x0000001fb00a7221 */ /* 0x000fe20000010000 */
[----:B------:R-:W-:Y:S01]  /*6950*/  FADD.FTZ R27, R177, R4 ;  /* 0x00000004b11b7221 */ /* 0x000fe20000010000 */
[C---:B------:R-:W-:Y:S02]  /*6960*/  F2FP.F16.F32.PACK_AB R176, R29.reuse, R176 ;  /* 0x000000b01db0723e */ /* 0x040fe400000000ff */
[----:B------:R-:W-:Y:S01]  /*6970*/  FADD.FTZ R31, R29, R10 ;  /* 0x0000000a1d1f7221 */ /* 0x000fe20000010000 */
[C---:B------:R-:W-:Y:S01]  /*6980*/  FADD.FTZ R4, R38.reuse, R27 ;  /* 0x0000001b26047221 */ /* 0x040fe20000010000 */
[----:B------:R-:W-:-:S02]  /*6990*/  F2FP.F16.F32.PACK_AB R177, R38, R177 ;  /* 0x000000b126b1723e */ /* 0x000fc400000000ff */
[----:B------:R-:W-:Y:S01]  /*69a0*/  FADD.FTZ R10, R178, R31 ;  /* 0x0000001fb20a7221 */ /* 0x000fe20000010000 */
[----:B------:R-:W-:Y:S01]  /*69b0*/  FADD.FTZ R27, R179, R4 ;  /* 0x00000004b31b7221 */ /* 0x000fe20000010000 */
[C---:B------:R-:W-:Y:S02]  /*69c0*/  F2FP.F16.F32.PACK_AB R178, R33.reuse, R178 ;  /* 0x000000b221b2723e */ /* 0x040fe400000000ff */
[----:B------:R-:W-:Y:S01]  /*69d0*/  FADD.FTZ R31, R33, R10 ;  /* 0x0000000a211f7221 */ /* 0x000fe20000010000 */
[C---:B------:R-:W-:Y:S01]  /*69e0*/  FADD.FTZ R4, R36.reuse, R27 ;  /* 0x0000001b24047221 */ /* 0x040fe20000010000 */
[----:B------:R-:W-:Y:S02]  /*69f0*/  F2FP.F16.F32.PACK_AB R179, R36, R179 ;  /* 0x000000b324b3723e */ /* 0x000fe400000000ff */
[----:B------:R-:W-:Y:S01]  /*6a00*/  FADD.FTZ R10, R172, R31 ;  /* 0x0000001fac0a7221 */ /* 0x000fe20000010000 */
[----:B------:R-:W-:Y:S01]  /*6a10*/  FADD.FTZ R27, R173, R4 ;  /* 0x00000004ad1b7221 */ /* 0x000fe20000010000 */
[-C--:B------:R-:W-:Y:S01]  /*6a20*/  FFMA.FTZ R4, R169, R6.reuse, -R42 ;  /* 0x00000006a9047223 */ /* 0x080fe2000001082a */
[----:B------:R-:W-:Y:S01]  /*6a30*/  F2FP.F16.F32.PACK_AB R169, R28, R13 ;  /* 0x0000000d1ca9723e */ /* 0x000fe200000000ff */
[----:B------:R-:W-:Y:S01]  /*6a40*/  FADD.FTZ R31, R153, R10 ;  /* 0x0000000a991f7221 */ /* 0x000fe20000010000 */
[----:B------:R-:W-:Y:S01]  /*6a50*/  FADD.FTZ R10, R34, R27 ;  /* 0x0000001b220a7221 */ /* 0x000fe20000010000 */
[----:B------:R-:W-:Y:S01]  /*6a60*/  FFMA.FTZ R42, R87, R6, -R42 ;  /* 0x00000006572a7223 */ /* 0x000fe2000001082a */
[----:B------:R0:W1:Y:S01]  /*6a70*/  MUFU.EX2 R167, R4 ;  /* 0x0000000400a77308 */ /* 0x0000620000000800 */
[----:B------:R-:W-:Y:S01]  /*6a80*/  FADD.FTZ R44, R174, R31 ;  /* 0x0000001fae2c7221 */ /* 0x000fe20000010000 */
[----:B------:R-:W-:Y:S01]  /*6a90*/  FADD.FTZ R27, R175, R10 ;  /* 0x0000000aaf1b7221 */ /* 0x000fe20000010000 */
[----:B------:R-:W-:-:S02]  /*6aa0*/  F2FP.F16.F32.PACK_AB R174, R155, R174 ;  /* 0x000000ae9bae723e */ /* 0x000fc400000000ff */
[----:B------:R-:W-:Y:S01]  /*6ab0*/  FADD.FTZ R31, R155, R44 ;  /* 0x0000002c9b1f7221 */ /* 0x000fe20000010000 */
[----:B------:R-:W-:Y:S01]  /*6ac0*/  FADD.FTZ R10, R32, R27 ;  /* 0x0000001b200a7221 */ /* 0x000fe20000010000 */
[----:B------:R-:W-:Y:S01]  /*6ad0*/  F2FP.F16.F32.PACK_AB R155, R63, R3 ;  /* 0x000000033f9b723e */ /* 0x000fe200000000ff */
[----:B------:R-:W2:Y:S01]  /*6ae0*/  MUFU.EX2 R42, R42 ;  /* 0x0000002a002a7308 */ /* 0x000ea20000000800 */
[----:B------:R-:W-:Y:S01]  /*6af0*/  FADD.FTZ R44, R168, R31 ;  /* 0x0000001fa82c7221 */ /* 0x000fe20000010000 */
[----:B------:R-:W-:Y:S01]  /*6b00*/  FADD.FTZ R21, R13, R10 ;  /* 0x0000000a0d157221 */ /* 0x000fe20000010000 */
[----:B------:R-:W-:Y:S02]  /*6b10*/  F2FP.F16.F32.PACK_AB R172, R153, R172 ;  /* 0x000000ac99ac723e */ /* 0x000fe400000000ff */
        /* <DEDUP_REMOVED lines=29> */
[----:B------:R-:W-:-:S02]  /*6cf0*/  F2FP.F16.F32.PACK_AB R158, R199, R158 ;  /* 0x0000009ec79e723e */ /* 0x000fc400000000ff */
[----:B------:R-:W-:Y:S01]  /*6d00*/  FADD.FTZ R13, R199, R10 ;  /* 0x0000000ac70d7221 */ /* 0x000fe20000010000 */
[C---:B------:R-:W-:Y:S01]  /*6d10*/  FADD.FTZ R8, R71.reuse, R8 ;  /* 0x0000000847087221 */ /* 0x040fe20000010000 */
[----:B------:R-:W-:Y:S02]  /*6d20*/  F2FP.F16.F32.PACK_AB R159, R71, R69 ;  /* 0x00000045479f723e */ /* 0x000fe400000000ff */
[----:B------:R-:W-:Y:S01]  /*6d30*/  FADD.FTZ R10, R14, R13 ;  /* 0x0000000d0e0a7221 */ /* 0x000fe20000010000 */
[----:B------:R-:W-:-:S03]  /*6d40*/  FADD.FTZ R8, R73, R8 ;  /* 0x0000000849087221 */ /* 0x000fc60000010000 */
        /* <DEDUP_REMOVED lines=9> */
[----:B------:R-:W-:Y:S01]  /*6de0*/  FADD.FTZ R8, R83, R8 ;  /* 0x0000000853087221 */ /* 0x000fe20000010000 */
[----:B------:R-:W-:Y:S02]  /*6df0*/  IMAD.MOV.U32 R10, RZ, RZ, R16 ;  /* 0x000000ffff0a7224 */ /* 0x000fe400078e0010 */
[----:B0-----:R-:W-:Y:S01]  /*6e00*/  FADD.FTZ R4, R26, R3 ;  /* 0x000000031a047221 */ /* 0x001fe20000010000 */
[----:B-1----:R-:W-:Y:S01]  /*6e10*/  FADD.FTZ R8, R167, R8 ;  /* 0x00000008a7087221 */ /* 0x002fe20000010000 */
[C---:B--2---:R-:W-:Y:S02]  /*6e20*/  F2FP.F16.F32.PACK_AB R167, R42.reuse, R167 ;  /* 0x000000a72aa7723e */ /* 0x044fe400000000ff */
[----:B------:R-:W-:Y:S01]  /*6e30*/  FADD.FTZ R4, R205, R4 ;  /* 0x00000004cd047221 */ /* 0x000fe20000010000 */
[----:B------:R-:W-:Y:S01]  /*6e40*/  FADD.FTZ R3, R42, R8 ;  /* 0x000000082a037221 */ /* 0x000fe20000010000 */
[----:B------:R-:W-:Y:S01]  /*6e50*/  IMAD.MOV.U32 R8, RZ, RZ, R11 ;  /* 0x000000ffff087224 */ /* 0x000fe200078e000b */
[----:B------:R-:W-:Y:S06]  /*6e60*/  @P2 BRA `(.L_x_275) ;  /* 0xffffffd400b02947 */ /* 0x000fec000383ffff */
.L_x_266:
        /* <DEDUP_REMOVED lines=67> */
.L_x_276:
[----:B------:R-:W-:Y:S01]  /*72a0*/  IMAD R20, R2, 0x8, R0 ;  /* 0x0000000802147824 */ /* 0x000fe200078e0200 */
[----:B------:R-:W-:-:S04]  /*72b0*/  SHF.L.U32 R5, R16, 0x1f, RZ ;  /* 0x0000001f10057819 */ /* 0x000fc800000006ff */
[----:B------:R0:W1:Y:S01]  /*72c0*/  SYNCS.PHASECHK.TRANS64.TRYWAIT P2, [R20+URZ+0x34850], R5 ;  /* 0x03485005140075a7 */ /* 0x000062000804017f */
[----:B------:R-:W-:Y:S05]  /*72d0*/  @!P0 BRA `(.L_x_277) ;  /* 0x0000000000048947 */ /* 0x000fea0003800000 */
[----:B------:R-:W-:Y:S01]  /*72e0*/  BPT.TRAP 0x1 ;  /* 0x000000040000795c */ /* 0x000fe20000300000 */
.L_x_277:
[----:B-1----:R-:W-:Y:S05]  /*72f0*/  @P2 BRA `(.L_x_278) ;  /* 0x0000000000082947 */ /* 0x002fea0003800000 */
[----:B------:R-:W1:Y:S02]  /*7300*/  SYNCS.PHASECHK.TRANS64.TRYWAIT P0, [R20+URZ+0x34850], R5 ;  /* 0x03485005140075a7 */ /* 0x000e64000800017f */
[----:B-1----:R-:W-:Y:S05]  /*7310*/  @!P0 BRA `(.L_x_279) ;  /* 0x00000078005c8947 */ /* 0x002fea0003800000 */
.L_x_278:
[----:B------:R-:W-:Y:S05]  /*7320*/  WARPSYNC.ALL ;  /* 0x0000000000007948 */ /* 0x000fea0003800000 */
[----:B------:R-:W-:Y:S01]  /*7330*/  VIADD R0, R0, 0x400 ;  /* 0x0000040000007836 */ /* 0x000fe20000000000 */
[----:B------:R-:W-:Y:S01]  /*7340*/  WARPGROUP.ARRIVE ;  /* 0x00000000000079c5 */ /* 0x000fe20000000000 */
[----:B------:R-:W-:Y:S01]  /*7350*/  IMAD.MOV.U32 R15, RZ, RZ, 0x40000040 ;  /* 0x40000040ff0f7424 */ /* 0x000fe200078e00ff */
[----:B01----:R-:W0:Y:S01]  /*7360*/  SHFL.BFLY PT, R5, R4, 0x2, 0x1f ;  /* 0x0c401f0004057f89 */ /* 0x003e2200000e0000 */
[----:B------:R-:W-:Y:S02]  /*7370*/  IADD3 R185, R185, 0x1, RZ ;  /* 0x00000001b9b97810 */ /* 0x000fe40007ffe0ff */
[----:B------:R-:W-:-:S04]  /*7380*/  SHF.R.U32.HI R0, RZ, 0x4, R0 ;  /* 0x00000004ff007819 */ /* 0x000fc80000011600 */
[----:B------:R-:W-:-:S04]  /*7390*/  LOP3.LUT R0, R0, 0x3fff, RZ, 0xc0, !PT ;  /* 0x00003fff00007812 */ /* 0x000fc800078ec0ff */
[----:B------:R-:W-:Y:S02]  /*73a0*/  LOP3.LUT R13, R0, 0x4000000, RZ, 0xfc, !PT ;  /* 0x04000000000d7812 */ /* 0x000fe400078efcff */
[----:B------:R-:W1:Y:S03]  /*73b0*/  SHFL.BFLY PT, R0, R3, 0x2, 0x1f ;  /* 0x0c401f0003007f89 */ /* 0x000e6600000e0000 */
[----:B------:R-:W-:Y:S01]  /*73c0*/  IMAD R12, R2, 0x800, R13 ;  /* 0x00000800020c7824 */ /* 0x000fe200078e020d */
[----:B------:R-:W-:-:S03]  /*73d0*/  MOV R13, 0x40000040 ;  /* 0x40000040000d7802 */ /* 0x000fc60000000f00 */
[C---:B------:R-:W-:Y:S01]  /*73e0*/  VIADD R14, R12.reuse, 0x80 ;  /* 0x000000800c0e7836 */ /* 0x040fe20000000000 */
[----:B------:R-:W-:Y:S02]  /*73f0*/  R2UR UR6, R12 ;  /* 0x000000000c0672ca */ /* 0x000fe400000e0000 */
[----:B------:R-:W-:Y:S01]  /*7400*/  R2UR UR7, R13 ;  /* 0x000000000d0772ca */ /* 0x000fe200000e0000 */
[----:B0-----:R-:W-:Y:S01]  /*7410*/  FADD.FTZ R5, R5, R4 ;  /* 0x0000000405057221 */ /* 0x001fe20000010000 */
[----:B------:R-:W-:-:S11]  /*7420*/  MOV R13, 0x40000040 ;  /* 0x40000040000d7802 */ /* 0x000fd60000000f00 */
[----:B------:R-:W-:Y:S01]  /*7430*/  HGMMA.64x128x16.F32 R24, R180, gdesc[UR4].tnspB, R24, gsb0 ;  /* 0x41e00004b4187df0 */ /* 0x000fe20008000818 */
[----:B------:R-:W-:Y:S01]  /*7440*/  R2UR UR6, R14 ;  /* 0x000000000e0672ca */ /* 0x000fe200000e0000 */
[----:B------:R-:W-:Y:S01]  /*7450*/  VIADD R14, R12, 0x100 ;  /* 0x000001000c0e7836 */ /* 0x000fe20000000000 */
[----:B------:R-:W-:Y:S01]  /*7460*/  R2UR UR7, R15 ;  /* 0x000000000f0772ca */ /* 0x000fe200000e0000 */
[----:B------:R-:W-:Y:S02]  /*7470*/  IMAD.MOV.U32 R15, RZ, RZ, 0x40000040 ;  /* 0x40000040ff0f7424 */ /* 0x000fe400078e00ff */
[----:B-1----:R-:W-:Y:S02]  /*7480*/  FADD.FTZ R7, R0, R3 ;  /* 0x0000000300077221 */ /* 0x002fe40000010000 */
[----:B------:R-:W-:Y:S04]  /*7490*/  SHFL.BFLY PT, R0, R5, 0x1, 0x1f ;  /* 0x0c201f0005007f89 */ /* 0x000fe800000e0000 */
[----:B------:R-:W0:Y:S01]  /*74a0*/  SHFL.BFLY PT, R8, R7, 0x1, 0x1f ;  /* 0x0c201f0007087f89 */ /* 0x000e2200000e0000 */
[----:B------:R-:W-:-:S02]  /*74b0*/  WARPGROUP.DEPBAR.LE gsb0, 0x0 ;  /* 0x00008000000079c5 */ /* 0x000fc40000010000 */
[----:B------:R-:W-:-:S06]  /*74c0*/  WARPGROUP.ARRIVE ;  /* 0x00000000000079c5 */ /* 0x000fcc0000000000 */
[----:B------:R-:W-:Y:S01]  /*74d0*/  HGMMA.64x128x16.F32 R24, R176, gdesc[UR4].tnspB, R24, gsb0 ;  /* 0x41e00004b0187df0 */ /* 0x000fe20008000818 */
[----:B------:R-:W-:Y:S01]  /*74e0*/  R2UR UR6, R14 ;  /* 0x000000000e0672ca */ /* 0x000fe200000e0000 */
[----:B------:R-:W-:Y:S01]  /*74f0*/  VIADD R14, R12, 0x180 ;  /* 0x000001800c0e7836 */ /* 0x000fe20000000000 */
[----:B------:R-:W-:Y:S01]  /*7500*/  R2UR UR7, R15 ;  /* 0x000000000f0772ca */ /* 0x000fe200000e0000 */
[----:B------:R-:W-:Y:S01]  /*7510*/  IMAD.MOV.U32 R15, RZ, RZ, 0x40000040 ;  /* 0x40000040ff0f7424 */ /* 0x000fe200078e00ff */
[----:B------:R-:W-:Y:S02]  /*7520*/  WARPGROUP.DEPBAR.LE gsb0, 0x0 ;  /* 0x00008000000079c5 */ /* 0x000fe40000010000 */
[----:B------:R-:W-:-:S09]  /*7530*/  WARPGROUP.ARRIVE ;  /* 0x00000000000079c5 */ /* 0x000fd20000000000 */
[----:B------:R-:W-:Y:S01]  /*7540*/  HGMMA.64x128x16.F32 R24, R172, gdesc[UR4].tnspB, R24, gsb0 ;  /* 0x41e00004ac187df0 */ /* 0x000fe20008000818 */
[----:B------:R-:W-:Y:S02]  /*7550*/  R2UR UR6, R14 ;  /* 0x000000000e0672ca */ /* 0x000fe400000e0000 */
[----:B------:R-:W-:Y:S01]  /*7560*/  R2UR UR7, R15 ;  /* 0x000000000f0772ca */ /* 0x000fe200000e0000 */
[----:B------:R-:W-:Y:S01]  /*7570*/  IMAD.MOV.U32 R15, RZ, RZ, 0x40000040 ;  /* 0x40000040ff0f7424 */ /* 0x000fe200078e00ff */
[----:B------:R-:W-:Y:S01]  /*7580*/  IADD3 R14, R12, 0x200, RZ ;  /* 0x000002000c0e7810 */ /* 0x000fe20007ffe0ff */
[----:B------:R-:W-:Y:S02]  /*7590*/  WARPGROUP.DEPBAR.LE gsb0, 0x0 ;  /* 0x00008000000079c5 */ /* 0x000fe40000010000 */
[----:B------:R-:W-:-:S08]  /*75a0*/  WARPGROUP.ARRIVE ;  /* 0x00000000000079c5 */ /* 0x000fd00000000000 */
        /* <DEDUP_REMOVED lines=8> */
[----:B------:R-:W-:Y:S01]  /*7630*/  R2UR UR6, R14 ;  /* 0x000000000e0672ca */ /* 0x000fe200000e0000 */
[C---:B------:R-:W-:Y:S01]  /*7640*/  VIADD R14, R12.reuse, 0x300 ;  /* 0x000003000c0e7836 */ /* 0x040fe20000000000 */
[----:B------:R-:W-:Y:S01]  /*7650*/  R2UR UR7, R15 ;  /* 0x000000000f0772ca */ /* 0x000fe200000e0000 */
[----:B------:R-:W-:Y:S02]  /*7660*/  IMAD.MOV.U32 R15, RZ, RZ, 0x40000040 ;  /* 0x40000040ff0f7424 */ /* 0x000fe400078e00ff */
[----:B------:R-:W-:Y:S01]  /*7670*/  VIADD R12, R12, 0x380 ;  /* 0x000003800c0c7836 */ /* 0x000fe20000000000 */
[----:B------:R-:W-:Y:S02]  /*7680*/  WARPGROUP.DEPBAR.LE gsb0, 0x0 ;  /* 0x00008000000079c5 */ /* 0x000fe40000010000 */
[----:B------:R-:W-:-:S07]  /*7690*/  WARPGROUP.ARRIVE ;  /* 0x00000000000079c5 */ /* 0x000fce0000000000 */
[----:B------:R-:W-:Y:S01]  /*76a0*/  HGMMA.64x128x16.F32 R24, R156, gdesc[UR4].tnspB, R24, gsb0 ;  /* 0x41e000049c187df0 */ /* 0x000fe20008000818 */
[----:B------:R-:W-:Y:S01]  /*76b0*/  R2UR UR6, R14 ;  /* 0x000000000e0672ca */ /* 0x000fe200000e0000 */
[----:B------:R-:W-:Y:S01]  /*76c0*/  VIADD R14, R2, 0x1 ;  /* 0x00000001020e7836 */ /* 0x000fe20000000000 */
[----:B------:R-:W-:Y:S01]  /*76d0*/  R2UR UR7, R15 ;  /* 0x000000000f0772ca */ /* 0x000fe200000e0000 */
[----:B0-----:R-:W-:Y:S01]  /*76e0*/  FADD.FTZ R15, R7, R8 ;  /* 0x00000008070f7221 */ /* 0x001fe20000010000 */
[----:B------:R-:W-:Y:S02]  /*76f0*/  IMAD.MOV.U32 R2, RZ, RZ, RZ ;  /* 0x000000ffff027224 */ /* 0x000fe400078e00ff */
[----:B------:R-:W-:Y:S01]  /*7700*/  ISETP.NE.AND P2, PT, R14, 0x2, PT ;  /* 0x000000020e00780c */ /* 0x000fe20003f45270 */
[----:B------:R-:W-:Y:S01]  /*7710*/  @!P1 VIADD R7, R20, 0x34860 ;  /* 0x0003486014079836 */ /* 0x000fe20000000000 */
[----:B------:R-:W-:Y:S02]  /*7720*/  FSETP.NE.FTZ.AND P3, PT, R15, RZ, PT ;  /* 0x000000ff0f00720b */ /* 0x000fe40003f75000 */
[----:B------:R-:W-:-:S02]  /*7730*/  SEL R3, RZ, 0x1, P2 ;  /* 0x00000001ff037807 */ /* 0x000fc40001000000 */
[----:B------:R-:W-:Y:S02]  /*7740*/  @!P1 PRMT R7, RZ, 0x654, R7 ;  /* 0x00000654ff079816 */ /* 0x000fe40000000007 */
[----:B------:R-:W-:Y:S01]  /*7750*/  LOP3.LUT R16, R16, R3, RZ, 0x3c, !PT ;  /* 0x0000000310107212 */ /* 0x000fe200078e3cff */
[----:B------:R-:W-:-:S06]  /*7760*/  IMAD.MOV.U32 R3, RZ, RZ, -0x800000 ;  /* 0xff800000ff037424 */ /* 0x000fcc00078e00ff */
[----:B------:R-:W0:Y:S01]  /*7770*/  @P3 MUFU.LG2 R10, R15 ;  /* 0x0000000f000a3308 */ /* 0x000e220000000c00 */
[----:B------:R-:W-:Y:S01]  /*7780*/  @P3 FMUL.FTZ R21, R6, 0.69314718246459960938 ;  /* 0x3f31721806153820 */ /* 0x000fe20000410000 */
[----:B0-----:R-:W-:Y:S01]  /*7790*/  @P3 FMUL.FTZ R10, R10, 0.69314718246459960938 ;  /* 0x3f3172180a0a3820 */ /* 0x001fe20000410000 */
[----:B------:R-:W-:Y:S02]  /*77a0*/  WARPGROUP.DEPBAR.LE gsb0, 0x0 ;  /* 0x00008000000079c5 */ /* 0x000fe40000010000 */
[----:B------:R-:W-:-:S06]  /*77b0*/  WARPGROUP.ARRIVE ;  /* 0x00000000000079c5 */ /* 0x000fcc0000000000 */
[----:B------:R-:W-:Y:S01]  /*77c0*/  HGMMA.64x128x16.F32 R24, R160, gdesc[UR4].tnspB, R24, gsb0 ;  /* 0x41e00004a0187df0 */ /* 0x000fe20008000818 */
[----:B------:R-:W-:Y:S01]  /*77d0*/  R2UR UR6, R12 ;  /* 0x000000000c0672ca */ /* 0x000fe200000e0000 */
[----:B------:R-:W-:Y:S01]  /*77e0*/  FADD.FTZ R12, R5, R0 ;  /* 0x00000000050c7221 */ /* 0x000fe20000010000 */
[----:B------:R-:W-:Y:S01]  /*77f0*/  R2UR UR7, R13 ;  /* 0x000000000d0772ca */ /* 0x000fe200000e0000 */
[----:B------:R-:W-:Y:S02]  /*7800*/  IMAD.MOV.U32 R13, RZ, RZ, RZ ;  /* 0x000000ffff0d7224 */ /* 0x000fe400078e00ff */
[----:B------:R-:W-:Y:S01]  /*7810*/  IMAD.MOV.U32 R0, RZ, RZ, -0x800000 ;  /* 0xff800000ff007424 */ /* 0x000fe200078e00ff */
[----:B------:R-:W-:Y:S01]  /*7820*/  FSETP.NE.FTZ.AND P0, PT, R12, RZ, PT ;  /* 0x000000ff0c00720b */ /* 0x000fe20003f15000 */
[----:B------:R-:W-:Y:S02]  /*7830*/  @P3 FFMA.FTZ R0, R21, R11, R10 ;  /* 0x0000000b15003223 */ /* 0x000fe4000001000a */
[----:B------:R-:W-:Y:S10]  /*7840*/  @P3 MUFU.RCP R13, R15 ;  /* 0x0000000f000d3308 */ /* 0x000ff40000001000 */
[----:B------:R-:W0:Y:S01]  /*7850*/  @P0 MUFU.LG2 R8, R12 ;  /* 0x0000000c00080308 */ /* 0x000e220000000c00 */
[----:B------:R-:W-:-:S07]  /*7860*/  @P0 FMUL.FTZ R4, R6, 0.69314718246459960938 ;  /* 0x3f31721806040820 */ /* 0x000fce0000410000 */
[----:B------:R-:W1:Y:S01]  /*7870*/  @P0 MUFU.RCP R2, R12 ;  /* 0x0000000c00020308 */ /* 0x000e620000001000 */
[----:B0-----:R-:W-:-:S04]  /*7880*/  @P0 FMUL.FTZ R5, R8, 0.69314718246459960938 ;  /* 0x3f31721808050820 */ /* 0x001fc80000410000 */
[----:B------:R-:W-:Y:S01]  /*7890*/  @P0 FFMA.FTZ R3, R4, R9, R5 ;  /* 0x0000000904030223 */ /* 0x000fe20000010005 */
[----:B------:R-:W-:Y:S01]  /*78a0*/  PLOP3.LUT P0, PT, PT, PT, PT, 0x8, 0x0 ;  /* 0x000000000000781c */ /* 0x000fe20003f0e170 */
[----:B------:R-:W-:Y:S02]  /*78b0*/  WARPGROUP.DEPBAR.LE gsb0, 0x0 ;  /* 0x00008000000079c5 */ /* 0x000fe40000010000 */
[----:B------:R-:W-:-:S06]  /*78c0*/  WARPGROUP.ARRIVE ;  /* 0x00000000000079c5 */ /* 0x000fcc0000000000 */
[----:B------:R-:W-:Y:S03]  /*78d0*/  HGMMA.64x128x16.F32 R24, R164, gdesc[UR4].tnspB, R24, gsb0 ;  /* 0x41e00004a4187df0 */ /* 0x000fe60008000818 */
[----:B------:R-:W-:Y:S02]  /*78e0*/  WARPGROUP.DEPBAR.LE gsb0, 0x0 ;  /* 0x00008000000079c5 */ /* 0x000fe40000010000 */
[-C--:B-1----:R-:W-:Y:S01]  /*78f0*/  FMUL.FTZ R89, R33, R2.reuse ;  /* 0x0000000221597220 */ /* 0x082fe20000410000 */
[-C--:B------:R-:W-:Y:S01]  /*7900*/  FMUL.FTZ R88, R36, R2.reuse ;  /* 0x0000000224587220 */ /* 0x080fe20000410000 */
[----:B------:R0:W-:Y:S01]  /*7910*/  @!P1 SYNCS.ARRIVE.TRANS64.RED.A1T0 RZ, [R7+URZ], RZ ;  /* 0x000000ff07ff99a7 */ /* 0x0001e2000810043f */
        /* <DEDUP_REMOVED lines=33> */
[-C--:B0-----:R-:W-:Y:S01]  /*7b30*/  FMUL.FTZ R7, R31, R13.reuse ;  /* 0x0000000d1f077220 */ /* 0x081fe20000410000 */
        /* <DEDUP_REMOVED lines=28> */
[----:B------:R-:W-:-:S07]  /*7d00*/  SEL R2, R14, RZ, P2 ;  /* 0x000000ff0e027207 */ /* 0x000fce0001000000 */
.L_x_258:
[----:B------:R-:W0:Y:S01]  /*7d10*/  S2R R5, SR_CgaCtaId ;  /* 0x0000000000057919 */ /* 0x000e220000008800 */
[----:B------:R-:W-:Y:S01]  /*7d20*/  MOV R28, 0x400 ;  /* 0x00000400001c7802 */ /* 0x000fe20000000f00 */
[----:B------:R-:W-:Y:S01]  /*7d30*/  BSSY B0, `(.L_x_280) ;  /* 0x0000205000007945 */ /* 0x000fe20003800000 */
[----:B------:R-:W-:Y:S02]  /*7d40*/  BAR.SYNC.DEFER_BLOCKING 0x5, 0x120 ;  /* 0x0144800000007b1d */ /* 0x000fe40000010000 */
[----:B0-----:R-:W-:-:S05]  /*7d50*/  LEA R28, R5, R28, 0x18 ;  /* 0x0000001c051c7211 */ /* 0x001fca00078ec0ff */
[----:B------:R-:W0:Y:S02]  /*7d60*/  LDS.128 R48, [R28+0x348d0] ;  /* 0x0348d0001c307984 */ /* 0x000e240000000c00 */
[----:B0-----:R-:W-:Y:S01]  /*7d70*/  R2UR UR5, R50 ;  /* 0x00000000320572ca */ /* 0x001fe200000e0000 */
[----:B------:R-:W-:Y:S06]  /*7d80*/  BAR.ARV 0x4, 0x120 ;  /* 0x0104800000007b1d */ /* 0x000fec0000002000 */
[----:B------:R-:W-:Y:S08]  /*7d90*/  @P0 BRA `(.L_x_281) ;  /* 0x0000001400200947 */ /* 0x000ff00003800000 */
[----:B------:R-:W0:Y:S01]  /*7da0*/  S2R R5, SR_SWINHI ;  /* 0x0000000000057919 */ /* 0x000e220000002f00 */
[----:B------:R-:W-:Y:S01]  /*7db0*/  F2FP.F16.F32.PACK_AB R7, R7, R8 ;  /* 0x000000080707723e */ /* 0x000fe200000000ff */
[----:B------:R-:W-:Y:S01]  /*7dc0*/  ULDC.64 UR6, c[0x0][0xbd8] ;  /* 0x0002f60000067ab9 */ /* 0x000fe20000000a00 */
[----:B------:R-:W-:Y:S01]  /*7dd0*/  F2FP.F16.F32.PACK_AB R6, R6, R91 ;  /* 0x0000005b0606723e */ /* 0x000fe200000000ff */
[----:B------:R-:W-:Y:S01]  /*7de0*/  UISETP.NE.U32.AND UP0, UPT, UR6, URZ, UPT ;  /* 0x0000003f0600728c */ /* 0x000fe2000bf05070 */
[----:B------:R-:W-:Y:S01]  /*7df0*/  F2FP.F16.F32.PACK_AB R64, R65, R64 ;  /* 0x000000404140723e */ /* 0x000fe200000000ff */
[----:B------:R-:W-:Y:S01]  /*7e00*/  USHF.L.U32 UR8, UR61, 0x2, URZ ;  /* 0x000000023d087899 */ /* 0x000fe2000800063f */
[----:B------:R-:W-:Y:S01]  /*7e10*/  F2FP.F16.F32.PACK_AB R65, R67, R66 ;  /* 0x000000424341723e */ /* 0x000fe200000000ff */
[----:B------:R-:W-:Y:S01]  /*7e20*/  UISETP.NE.AND.EX UP0, UPT, UR7, URZ, UPT, UP0 ;  /* 0x0000003f0700728c */ /* 0x000fe2000bf05300 */
[----:B------:R-:W-:Y:S01]  /*7e30*/  F2FP.F16.F32.PACK_AB R72, R73, R72 ;  /* 0x000000484948723e */ /* 0x000fe200000000ff */
[----:B------:R-:W-:Y:S01]  /*7e40*/  ULDC.64 UR10, c[0x0][0x208] ;  /* 0x00008200000a7ab9 */ /* 0x000fe20000000a00 */
        /* <DEDUP_REMOVED lines=9> */
[----:B------:R-:W-:Y:S02]  /*7ee0*/  R2UR UR4, R184 ;  /* 0x00000000b80472ca */ /* 0x000fe400000e0000 */
[----:B------:R-:W-:Y:S02]  /*7ef0*/  MOV R20, R28 ;  /* 0x0000001c00147202 */ /* 0x000fe40000000f00 */
[----:B0-----:R-:W-:-:S03]  /*7f00*/  MOV R21, R5 ;  /* 0x0000000500157202 */ /* 0x001fc60000000f00 */
[----:B------:R-:W-:-:S03]  /*7f10*/  IMAD.WIDE R4, R190, 0x2, R20 ;  /* 0x00000002be047825 */ /* 0x000fc600078e0214 */
[----:B------:R-:W-:-:S03]  /*7f20*/  LOP3.LUT R9, R4, 0x380, RZ, 0xc0, !PT ;  /* 0x0000038004097812 */ /* 0x000fc600078ec0ff */
[----:B------:R-:W-:Y:S01]  /*7f30*/  USHF.L.U64.HI UR9, UR61, 0x2, UR4 ;  /* 0x000000023d097899 */ /* 0x000fe20008010204 */
[C---:B------:R-:W-:Y:S01]  /*7f40*/  IADD3 R97, P6, R4.reuse, 0x20, RZ ;  /* 0x0000002004617810 */ /* 0x040fe20007fde0ff */
[----:B------:R-:W-:Y:S01]  /*7f50*/  UIADD3 UR4, UP1, UR8, UR6, URZ ;  /* 0x0000000608047290 */ /* 0x000fe2000ff3e03f */
[C---:B------:R-:W-:Y:S02]  /*7f60*/  IADD3 R99, P5, R4.reuse, 0x40, RZ ;  /* 0x0000004004637810 */ /* 0x040fe40007fbe0ff */
[C---:B------:R-:W-:Y:S01]  /*7f70*/  IADD3 R101, P4, R4.reuse, 0x60, RZ ;  /* 0x0000006004657810 */ /* 0x040fe20007f9e0ff */
[--C-:B------:R-:W-:Y:S01]  /*7f80*/  IMAD.X R31, RZ, RZ, R5.reuse, P6 ;  /* 0x000000ffff1f7224 */ /* 0x100fe200030e0605 */
[----:B------:R-:W-:Y:S01]  /*7f90*/  IADD3 R103, P3, R4, 0x4000, RZ ;  /* 0x0000400004677810 */ /* 0x000fe20007f7e0ff */
[--C-:B------:R-:W-:Y:S01]  /*7fa0*/  IMAD.X R27, RZ, RZ, R5.reuse, P5 ;  /* 0x000000ffff1b7224 */ /* 0x100fe200028e0605 */
[----:B------:R-:W-:Y:S01]  /*7fb0*/  SHF.R.U64 R9, R9, 0x3, RZ ;  /* 0x0000000309097819 */ /* 0x000fe200000012ff */
[--C-:B------:R-:W-:Y:S01]  /*7fc0*/  IMAD.X R25, RZ, RZ, R5.reuse, P4 ;  /* 0x000000ffff197224 */ /* 0x100fe200020e0605 */
[----:B------:R-:W-:Y:S01]  /*7fd0*/  LOP3.LUT R14, R97, 0x380, RZ, 0xc0, !PT ;  /* 0x00000380610e7812 */ /* 0x000fe200078ec0ff */
[----:B------:R-:W-:Y:S01]  /*7fe0*/  IMAD.X R15, RZ, RZ, R5, P3 ;  /* 0x000000ffff0f7224 */ /* 0x000fe200018e0605 */
[----:B------:R-:W-:Y:S01]  /*7ff0*/  LOP3.LUT R24, R99, 0x380, RZ, 0xc0, !PT ;  /* 0x0000038063187812 */ /* 0x000fe200078ec0ff */
[----:B------:R-:W-:Y:S01]  /*8000*/  UIADD3.X UR6, UR9, UR7, URZ, UP1, !UPT ;  /* 0x0000000709067290 */ /* 0x000fe20008ffe43f */
[----:B------:R-:W-:-:S02]  /*8010*/  LOP3.LUT R48, R101, 0x380, RZ, 0xc0, !PT ;  /* 0x0000038065307812 */ /* 0x000fc400078ec0ff */
[----:B------:R-:W-:Y:S01]  /*8020*/  LOP3.LUT R50, R103, 0x380, RZ, 0xc0, !PT ;  /* 0x0000038067327812 */ /* 0x000fe200078ec0ff */
[----:B------:R-:W-:Y:S01]  /*8030*/  BAR.SYNC.DEFER_BLOCKING 0x1, 0x100 ;  /* 0x0044000000007b1d */ /* 0x000fe20000010000 */
[C---:B------:R-:W-:Y:S02]  /*8040*/  IADD3 R105, P2, R4.reuse, 0x4020, RZ ;  /* 0x0000402004697810 */ /* 0x040fe40007f5e0ff */
[C---:B------:R-:W-:Y:S02]  /*8050*/  IADD3 R107, P1, R4.reuse, 0x4040, RZ ;  /* 0x00004040046b7810 */ /* 0x040fe40007f3e0ff */
[----:B------:R-:W-:Y:S01]  /*8060*/  IADD3 R109, P0, R4, 0x4060, RZ ;  /* 0x00004060046d7810 */ /* 0x000fe20007f1e0ff */
[--C-:B------:R-:W-:Y:S01]  /*8070*/  IMAD.X R13, RZ, RZ, R5.reuse, P2 ;  /* 0x000000ffff0d7224 */ /* 0x100fe200010e0605 */
[----:B------:R-:W-:Y:S01]  /*8080*/  LOP3.LUT R4, R9, R4, RZ, 0x3c, !PT ;  /* 0x0000000409047212 */ /* 0x000fe200078e3cff */
[----:B------:R-:W-:Y:S01]  /*8090*/  IMAD.X R11, RZ, RZ, R5, P1 ;  /* 0x000000ffff0b7224 */ /* 0x000fe200008e0605 */
[----:B------:R-:W-:-:S02]  /*80a0*/  SHF.R.U64 R14, R14, 0x3, RZ ;  /* 0x000000030e0e7819 */ /* 0x000fc400000012ff */
[----:B------:R-:W-:Y:S02]  /*80b0*/  SHF.R.U64 R24, R24, 0x3, RZ ;  /* 0x0000000318187819 */ /* 0x000fe400000012ff */
[----:B------:R-:W-:Y:S02]  /*80c0*/  SHF.R.U64 R48, R48, 0x3, RZ ;  /* 0x0000000330307819 */ /* 0x000fe400000012ff */
[----:B------:R-:W-:Y:S02]  /*80d0*/  SHF.R.U64 R50, R50, 0x3, RZ ;  /* 0x0000000332327819 */ /* 0x000fe400000012ff */
[-C--:B------:R-:W-:Y:S02]  /*80e0*/  IADD3.X R9, RZ, R5.reuse, RZ, P0, !PT ;  /* 0x00000005ff097210 */ /* 0x080fe400007fe4ff */
[----:B------:R-:W-:Y:S02]  /*80f0*/  MOV R94, R4 ;  /* 0x00000004005e7202 */ /* 0x000fe40000000f00 */
[----:B------:R-:W-:-:S02]  /*8100*/  LOP3.LUT R30, R14, R97, RZ, 0x3c, !PT ;  /* 0x000000610e1e7212 */ /* 0x000fc400078e3cff */
[----:B------:R-:W-:Y:S02]  /*8110*/  LOP3.LUT R26, R24, R99, RZ, 0x3c, !PT ;  /* 0x00000063181a7212 */ /* 0x000fe400078e3cff */
[----:B------:R-:W-:Y:S02]  /*8120*/  F2FP.F16.F32.PACK_AB R5, R10, R93 ;  /* 0x0000005d0a05723e */ /* 0x000fe400000000ff */
[----:B------:R-:W-:Y:S02]  /*8130*/  LOP3.LUT R24, R48, R101, RZ, 0x3c, !PT ;  /* 0x0000006530187212 */ /* 0x000fe400078e3cff */
[----:B------:R-:W-:Y:S02]  /*8140*/  LOP3.LUT R14, R50, R103, RZ, 0x3c, !PT ;  /* 0x00000067320e7212 */ /* 0x000fe400078e3cff */
[----:B------:R-:W-:Y:S02]  /*8150*/  LOP3.LUT R10, R105, 0x380, RZ, 0xc0, !PT ;  /* 0x00000380690a7812 */ /* 0x000fe400078ec0ff */
[----:B------:R-:W-:-:S02]  /*8160*/  LOP3.LUT R48, R107, 0x380, RZ, 0xc0, !PT ;  /* 0x000003806b307812 */ /* 0x000fc400078ec0ff */
[----:B------:R-:W-:Y:S02]  /*8170*/  LOP3.LUT R50, R109, 0x380, RZ, 0xc0, !PT ;  /* 0x000003806d327812 */ /* 0x000fe400078ec0ff */
[----:B------:R-:W-:Y:S02]  /*8180*/  SHF.R.U64 R10, R10, 0x3, RZ ;  /* 0x000000030a0a7819 */ /* 0x000fe400000012ff */
[----:B------:R-:W-:Y:S02]  /*8190*/  SHF.R.U64 R48, R48, 0x3, RZ ;  /* 0x0000000330307819 */ /* 0x000fe400000012ff */
[----:B------:R-:W-:Y:S02]  /*81a0*/  SHF.R.U64 R50, R50, 0x3, RZ ;  /* 0x0000000332327819 */ /* 0x000fe400000012ff */
[----:B------:R-:W-:Y:S02]  /*81b0*/  F2FP.F16.F32.PACK_AB R4, R12, R95 ;  /* 0x0000005f0c04723e */ /* 0x000fe400000000ff */
[----:B------:R-:W-:-:S02]  /*81c0*/  LOP3.LUT R12, R10, R105, RZ, 0x3c, !PT ;  /* 0x000000690a0c7212 */ /* 0x000fc400078e3cff */
[----:B------:R-:W-:Y:S01]  /*81d0*/  LOP3.LUT R10, R48, R107, RZ, 0x3c, !PT ;  /* 0x0000006b300a7212 */ /* 0x000fe200078e3cff */
[----:B------:R0:W-:Y:S01]  /*81e0*/  STSM.16.M88.4 [R94], R4 ;  /* 0x000000045e007844 */ /* 0x0001e20000000200 */
[----:B------:R-:W-:Y:S02]  /*81f0*/  LOP3.LUT R8, R50, R109, RZ, 0x3c, !PT ;  /* 0x0000006d32087212 */ /* 0x000fe400078e3cff */
[----:B------:R-:W-:Y:S02]  /*8200*/  MOV R93, R30 ;  /* 0x0000001e005d7202 */ /* 0x000fe40000000f00 */
[----:B------:R-:W-:Y:S02]  /*8210*/  MOV R31, R10 ;  /* 0x0000000a001f7202 */ /* 0x000fe40000000f00 */
[----:B------:R-:W-:Y:S02]  /*8220*/  MOV R30, R8 ;  /* 0x00000008001e7202 */ /* 0x000fe40000000f00 */
[----:B------:R-:W-:-:S02]  /*8230*/  F2FP.F16.F32.PACK_AB R8, R89, R90 ;  /* 0x0000005a5908723e */ /* 0x000fc400000000ff */
[----:B------:R-:W-:Y:S02]  /*8240*/  F2FP.F16.F32.PACK_AB R9, R35, R34 ;  /* 0x000000222309723e */ /* 0x000fe400000000ff */
[----:B------:R-:W-:Y:S02]  /*8250*/  F2FP.F16.F32.PACK_AB R10, R37, R88 ;  /* 0x00000058250a723e */ /* 0x000fe400000000ff */
[----:B------:R-:W-:Y:S02]  /*8260*/  F2FP.F16.F32.PACK_AB R11, R39, R38 ;  /* 0x00000026270b723e */ /* 0x000fe400000000ff */
[----:B------:R-:W-:Y:S02]  /*8270*/  MOV R92, R26 ;  /* 0x0000001a005c7202 */ /* 0x000fe40000000f00 */
[----:B------:R-:W-:Y:S01]  /*8280*/  MOV R50, R14 ;  /* 0x0000000e00327202 */ /* 0x000fe20000000f00 */
[----:B------:R-:W-:Y:S01]  /*8290*/  STSM.16.M88.4 [R93], R8 ;  /* 0x000000085d007844 */ /* 0x000fe20000000200 */
[----:B------:R-:W-:-:S02]  /*82a0*/  MOV R48, R12 ;  /* 0x0000000c00307202 */ /* 0x000fc40000000f00 */
[----:B0-----:R-:W-:Y:S02]  /*82b0*/  F2FP.F16.F32.PACK_AB R4, R41, R40 ;  /* 0x000000282904723e */ /* 0x001fe400000000ff */
[----:B------:R-:W-:Y:S02]  /*82c0*/  F2FP.F16.F32.PACK_AB R5, R43, R42 ;  /* 0x0000002a2b05723e */ /* 0x000fe400000000ff */
[----:B------:R-:W-:Y:S02]  /*82d0*/  F2FP.F16.F32.PACK_AB R6, R45, R44 ;  /* 0x0000002c2d06723e */ /* 0x000fe400000000ff */
[----:B------:R-:W-:Y:S02]  /*82e0*/  F2FP.F16.F32.PACK_AB R7, R47, R46 ;  /* 0x0000002e2f07723e */ /* 0x000fe400000000ff */
[----:B------:R-:W-:Y:S02]  /*82f0*/  MOV R91, R24 ;  /* 0x00000018005b7202 */ /* 0x000fe40000000f00 */
[----:B------:R-:W-:Y:S01]  /*8300*/  F2FP.F16.F32.PACK_AB R12, R33, R36 ;  /* 0x00000024210c723e */ /* 0x000fe200000000ff */
[----:B------:R0:W-:Y:S01]  /*8310*/  STSM.16.M88.4 [R92], R4 ;  /* 0x000000045c007844 */ /* 0x0001e20000000200 */
[----:B------:R-:W-:-:S02]  /*8320*/  F2FP.F16.F32.PACK_AB R13, R29, R32 ;  /* 0x000000201d0d723e */ /* 0x000fc400000000ff */
[----:B------:R-:W-:Y:S02]  /*8330*/  F2FP.F16.F32.PACK_AB R14, R53, R52 ;  /* 0x00000034350e723e */ /* 0x000fe400000000ff */
[----:B------:R-:W-:Y:S02]  /*8340*/  F2FP.F16.F32.PACK_AB R15, R55, R54 ;  /* 0x00000036370f723e */ /* 0x000fe400000000ff */
[----:B------:R-:W-:Y:S02]  /*8350*/  F2FP.F16.F32.PACK_AB R24, R57, R56 ;  /* 0x000000383918723e */ /* 0x000fe400000000ff */
[----:B------:R-:W-:Y:S01]  /*8360*/  F2FP.F16.F32.PACK_AB R25, R59, R58 ;  /* 0x0000003a3b19723e */ /* 0x000fe200000000ff */
[----:B------:R1:W-:Y:S01]  /*8370*/  STSM.16.M88.4 [R91], R12 ;  /* 0x0000000c5b007844 */ /* 0x0003e20000000200 */
[----:B------:R-:W-:Y:S02]  /*8380*/  F2FP.F16.F32.PACK_AB R26, R61, R60 ;  /* 0x0000003c3d1a723e */ /* 0x000fe400000000ff */
[----:B------:R-:W-:-:S02]  /*8390*/  F2FP.F16.F32.PACK_AB R27, R63, R62 ;  /* 0x0000003e3f1b723e */ /* 0x000fc400000000ff */
[----:B------:R-:W-:Y:S01]  /*83a0*/  PLOP3.LUT P0, PT, PT, PT, UP0, 0x80, 0x0 ;  /* 0x000000000000781c */ /* 0x000fe20003f0f008 */
[----:B0-----:R-:W-:Y:S02]  /*83b0*/  IMAD.U32 R4, RZ, RZ, UR4 ;  /* 0x00000004ff047e24 */ /* 0x001fe4000f8e00ff */
[----:B------:R1:W-:Y:S01]  /*83c0*/  STSM.16.M88.4 [R50], R24 ;  /* 0x0000001832007844 */ /* 0x0003e20000000200 */
[----:B------:R-:W-:Y:S01]  /*83d0*/  IMAD.U32 R5, RZ, RZ, UR6 ;  /* 0x00000006ff057e24 */ /* 0x000fe2000f8e00ff */
[----:B------:R-:W-:Y:S02]  /*83e0*/  ULDC.64 UR6, c[0x0][0xbe0] ;  /* 0x0002f80000067ab9 */ /* 0x000fe40000000a00 */
[----:B------:R1:W-:Y:S04]  /*83f0*/  STSM.16.M88.4 [R48], R64 ;  /* 0x0000004030007844 */ /* 0x0003e80000000200 */
[----:B------:R1:W-:Y:S04]  /*8400*/  STSM.16.M88.4 [R31], R72 ;  /* 0x000000481f007844 */ /* 0x0003e80000000200 */
[----:B------:R1:W-:Y:S01]  /*8410*/  STSM.16.M88.4 [R30], R80 ;  /* 0x000000501e007844 */ /* 0x0003e20000000200 */
[----:B------:R-:W-:Y:S06]  /*8420*/  BAR.SYNC.DEFER_BLOCKING 0x1, 0x100 ;  /* 0x0044000000007b1d */ /* 0x000fec0000010000 */
[----:B------:R-:W2:Y:S01]  /*8430*/  @P0 LDG.E R6, desc[UR10][R4.64] ;  /* 0x0000000a04060981 */ /* 0x000ea2000c1e1900 */
[----:B------:R-:W-:Y:S01]  /*8440*/  UISETP.NE.U32.AND UP1, UPT, UR6, URZ, UPT ;  /* 0x0000003f0600728c */ /* 0x000fe2000bf25070 */
[----:B------:R-:W0:Y:S01]  /*8450*/  LDC R29, c[0x0][0xa88] ;  /* 0x0002a200ff1d7b82 */ /* 0x000e220000000800 */
[----:B------:R-:W-:Y:S01]  /*8460*/  IMAD R7, R18, 0x40, R17 ;  /* 0x0000004012077824 */ /* 0x000fe200078e0211 */
[----:B------:R-:W-:Y:S01]  /*8470*/  UMOV UR4, URZ ;  /* 0x0000003f00047c82 */ /* 0x000fe20008000000 */
[----:B------:R-:W-:-:S02]  /*8480*/  UISETP.NE.AND.EX UP1, UPT, UR7, URZ, UPT, UP1 ;  /* 0x0000003f0700728c */ /* 0x000fc4000bf25310 */
[----:B------:R-:W-:-:S04]  /*8490*/  IMAD.WIDE R20, R7, 0x2, R20 ;  /* 0x0000000207147825 */ /* 0x000fc800078e0214 */
[----:B------:R-:W-:Y:S02]  /*84a0*/  PLOP3.LUT P2, PT, PT, PT, UP1, 0x80, 0x0 ;  /* 0x000000000000781c */ /* 0x000fe40003f4f018 */
[----:B------:R-:W-:-:S03]  /*84b0*/  IADD3 R33, P1, R20, 0x1000, RZ ;  /* 0x0000100014217810 */ /* 0x000fc60007f3e0ff */
[----:B------:R-:W-:-:S04]  /*84c0*/  @UP1 UIADD3 UR6, UP2, UR8, UR6, URZ ;  /* 0x0000000608061290 */ /* 0x000fc8000ff5e03f */
[----:B------:R-:W-:-:S06]  /*84d0*/  @UP1 UIADD3.X UR7, UR9, UR7, URZ, UP2, !UPT ;  /* 0x0000000709071290 */ /* 0x000fcc00097fe43f */
[----:B------:R-:W-:Y:S01]  /*84e0*/  IMAD.U32 R7, RZ, RZ, UR7 ;  /* 0x00000007ff077e24 */ /* 0x000fe2000f8e00ff */
[----:B--2---:R-:W-:Y:S01]  /*84f0*/  @P0 R2UR UR4, R6 ;  /* 0x00000000060402ca */ /* 0x004fe200000e0000 */
[----:B------:R-:W-:-:S05]  /*8500*/  IMAD.U32 R6, RZ, RZ, UR6 ;  /* 0x00000006ff067e24 */ /* 0x000fca000f8e00ff */
[----:B0-----:R1:W5:Y:S01]  /*8510*/  @P2 LDG.E R29, desc[UR10][R6.64] ;  /* 0x0000000a061d2981 */ /* 0x001362000c1e1900 */
[----:B------:R-:W-:Y:S08]  /*8520*/  @P2 BRA `(.L_x_282) ;  /* 0x0000000000142947 */ /* 0x000ff00003800000 */
[----:B------:R-:W-:Y:S05]  /*8530*/  @!P0 BRA `(.L_x_282) ;  /* 0x0000000000108947 */ /* 0x000fea0003800000 */
[----:B------:R-:W-:Y:S02]  /*8540*/  ULDC.64 UR6, c[0x0][0x208] ;  /* 0x0000820000067ab9 */ /* 0x000fe40000000a00 */
[----:B-1----:R-:W2:Y:S04]  /*8550*/  LDG.E R6, desc[UR6][R4.64] ;  /* 0x0000000604067981 */ /* 0x002ea8000c1e1900 */
[----:B-----5:R-:W2:Y:S02]  /*8560*/  LDG.E R29, desc[UR6][R4.64+0x4] ;  /* 0x00000406041d7981 */ /* 0x020ea4000c1e1900 */
[----:B--2---:R-:W-:-:S07]  /*8570*/  IMAD.IADD R29, R29, 0x1, -R6 ;  /* 0x000000011d1d7824 */ /* 0x004fce00078e0a06 */
.L_x_282:
[----:B------:R-:W-:Y:S01]  /*8580*/  R2UR UR15, R23 ;  /* 0x00000000170f72ca */ /* 0x000fe200000e0000 */
[----:B------:R-:W-:Y:S01]  /*8590*/  ULDC.64 UR12, c[0x0][0xb70] ;  /* 0x0002dc00000c7ab9 */ /* 0x000fe20000000a00 */
[----:B------:R-:W-:Y:S01]  /*85a0*/  R2UR UR14, R184 ;  /* 0x00000000b80e72ca */ /* 0x000fe200000e0000 */
[----:B------:R-:W-:Y:S01]  /*85b0*/  USHF.R.S32.HI UR9, URZ, 0x1f, UR4 ;  /* 0x0000001f3f097899 */ /* 0x000fe20008011404 */
[----:B------:R-:W-:Y:S01]  /*85c0*/  LEA R8, R22, R189, 0x7 ;  /* 0x000000bd16087211 */ /* 0x000fe200078e38ff */
[----:B------:R-:W-:Y:S01]  /*85d0*/  UMOV UR8, UR4 ;  /* 0x0000000400087c82 */ /* 0x000fe20008000000 */
[----:B------:R-:W-:Y:S01]  /*85e0*/  USEL UR61, UR61, URZ, !UP0 ;  /* 0x0000003f3d3d7287 */ /* 0x000fe2000c000000 */
[----:B------:R-:W-:Y:S01]  /*85f0*/  LOP3.LUT R32, R33, 0x380, RZ, 0xc0, !PT ;  /* 0x0000038021207812 */ /* 0x000fe200078ec0ff */
[----:B------:R-:W-:Y:S01]  /*8600*/  ULDC.64 UR16, c[0x0][0x208] ;  /* 0x0000820000107ab9 */ /* 0x000fe20000000a00 */
[----:B------:R-:W-:Y:S02]  /*8610*/  SHF.R.S32.HI R5, RZ, 0x1f, R8 ;  /* 0x0000001fff057819 */ /* 0x000fe40000011408 */
[----:B-1----:R-:W-:-:S02]  /*8620*/  IADD3 R13, P2, R20, 0x2000, RZ ;  /* 0x00002000140d7810 */ /* 0x002fc40007f5e0ff */
[----:B------:R-:W-:Y:S01]  /*8630*/  USHF.R.S32.HI UR11, URZ, 0x1f, UR15 ;  /* 0x0000001f3f0b7899 */ /* 0x000fe2000801140f */
[----:B------:R-:W-:Y:S01]  /*8640*/  IADD3 R7, P6, R20, 0x3000, RZ ;  /* 0x0000300014077810 */ /* 0x000fe20007fde0ff */
[----:B------:R-:W-:Y:S01]  /*8650*/  USEL UR14, UR14, URZ, !UP0 ;  /* 0x0000003f0e0e7287 */ /* 0x000fe2000c000000 */
[----:B------:R-:W-:Y:S01]  /*8660*/  SHF.R.U64 R32, R32, 0x3, RZ ;  /* 0x0000000320207819 */ /* 0x000fe200000012ff */
[----:B------:R-:W-:Y:S01]  /*8670*/  UIMAD UR10, UR11, UR12, URZ ;  /* 0x0000000c0b0a72a4 */ /* 0x000fe2000f8e023f */
[----:B------:R-:W-:Y:S01]  /*8680*/  LOP3.LUT R12, R13, 0x380, RZ, 0xc0, !PT ;  /* 0x000003800d0c7812 */ /* 0x000fe200078ec0ff */
[----:B------:R-:W-:Y:S01]  /*8690*/  UIMAD.WIDE.U32 UR6, UR15, UR12, UR8 ;  /* 0x0000000c0f0672a5 */ /* 0x000fe2000f8e0008 */
[----:B------:R-:W-:Y:S01]  /*86a0*/  LOP3.LUT R4, R7, 0x380, RZ, 0xc0, !PT ;  /* 0x0000038007047812 */ /* 0x000fe200078ec0ff */
[----:B------:R-:W-:Y:S01]  /*86b0*/  UIMAD UR10, UR15, UR13, UR10 ;  /* 0x0000000d0f0a72a4 */ /* 0x000fe2000f8e020a */
[----:B------:R-:W-:Y:S01]  /*86c0*/  LOP3.LUT R32, R32, R33, RZ, 0x3c, !PT ;  /* 0x0000002120207212 */ /* 0x000fe200078e3cff */
[----:B------:R-:W-:Y:S01]  /*86d0*/  IMAD.X R33, RZ, RZ, R21, P1 ;  /* 0x000000ffff217224 */ /* 0x000fe200008e0615 */
[----:B------:R-:W-:Y:S01]  /*86e0*/  ULDC.64 UR12, c[0x0][0xb78] ;  /* 0x0002de00000c7ab9 */ /* 0x000fe20000000a00 */
[----:B------:R-:W-:Y:S01]  /*86f0*/  UIADD3 UR7, UR7, UR10, URZ ;  /* 0x0000000a07077290 */ /* 0x000fe2000fffe03f */
[----:B------:R-:W-:Y:S01]  /*8700*/  SHF.R.U64 R12, R12, 0x3, RZ ;  /* 0x000000030c0c7819 */ /* 0x000fe200000012ff */
[----:B------:R-:W-:Y:S01]  /*8710*/  UIMAD UR8, UR14, UR12, URZ ;  /* 0x0000000c0e0872a4 */ /* 0x000fe2000f8e023f */
[----:B------:R-:W-:Y:S01]  /*8720*/  SHF.R.U64 R4, R4, 0x3, RZ ;  /* 0x0000000304047819 */ /* 0x000fe200000012ff */
[----:B------:R-:W-:Y:S01]  /*8730*/  UIMAD.WIDE.U32 UR6, UR61, UR12, UR6 ;  /* 0x0000000c3d0672a5 */ /* 0x000fe2000f8e0006 */
[C---:B------:R-:W-:Y:S01]  /*8740*/  IADD3 R45, P5, R20.reuse, 0x4000, RZ ;  /* 0x00004000142d7810 */ /* 0x040fe20007fbe0ff */
[----:B------:R-:W-:Y:S01]  /*8750*/  UIMAD UR8, UR61, UR13, UR8 ;  /* 0x0000000d3d0872a4 */ /* 0x000fe2000f8e0208 */
[----:B------:R-:W-:-:S02]  /*8760*/  IADD3 R37, P4, R20, 0x5000, RZ ;  /* 0x0000500014257810 */ /* 0x000fc40007f9e0ff */
[----:B------:R-:W-:Y:S01]  /*8770*/  IADD3 R25, P3, R20, 0x6000, RZ ;  /* 0x0000600014197810 */ /* 0x000fe20007f7e0ff */
[----:B------:R-:W-:Y:S01]  /*8780*/  ULDC.64 UR12, c[0x0][0xaa0] ;  /* 0x0002a800000c7ab9 */ /* 0x000fe20000000a00 */
[----:B------:R-:W-:Y:S01]  /*8790*/  IADD3 R6, P0, R8, UR6, RZ ;  /* 0x0000000608067c10 */ /* 0x000fe2000ff1e0ff */
[----:B------:R-:W-:Y:S01]  /*87a0*/  IMAD.U32 R10, RZ, RZ, UR8 ;  /* 0x00000008ff0a7e24 */ /* 0x000fe2000f8e00ff */
[----:B------:R-:W-:Y:S02]  /*87b0*/  LOP3.LUT R9, R20, 0x380, RZ, 0xc0, !PT ;  /* 0x0000038014097812 */ /* 0x000fe400078ec0ff */
[----:B------:R-:W-:Y:S01]  /*87c0*/  LOP3.LUT R12, R12, R13, RZ, 0x3c, !PT ;  /* 0x0000000d0c0c7212 */ /* 0x000fe200078e3cff */
[----:B------:R-:W-:Y:S01]  /*87d0*/  IMAD.X R13, RZ, RZ, R21, P2 ;  /* 0x000000ffff0d7224 */ /* 0x000fe200010e0615 */
[----:B------:R-:W-:Y:S01]  /*87e0*/  IADD3.X R5, R5, UR7, R10, P0, !PT ;  /* 0x0000000705057c10 */ /* 0x000fe200087fe40a */
[----:B------:R-:W-:Y:S01]  /*87f0*/  ULDC.64 UR6, c[0x0][0xb40] ;  /* 0x0002d00000067ab9 */ /* 0x000fe20000000a00 */
[----:B------:R-:W-:-:S02]  /*8800*/  LOP3.LUT R4, R4, R7, RZ, 0x3c, !PT ;  /* 0x0000000704047212 */ /* 0x000fc400078e3cff */
[----:B------:R-:W-:Y:S02]  /*8810*/  LEA R52, P0, R6, UR6, 0x2 ;  /* 0x0000000606347c11 */ /* 0x000fe4000f8010ff */
[----:B------:R-:W-:Y:S02]  /*8820*/  IADD3 R7, P2, R20, 0x7000, RZ ;  /* 0x0000700014077810 */ /* 0x000fe40007f5e0ff */
[----:B------:R-:W-:Y:S01]  /*8830*/  LEA.HI.X R53, R6, UR7, R5, 0x2, P0 ;  /* 0x0000000706357c11 */ /* 0x000fe200080f1405 */
[----:B------:R-:W-:Y:S01]  /*8840*/  VIADD R6, R8, 0x8 ;  /* 0x0000000808067836 */ /* 0x000fe20000000000 */
[----:B------:R-:W-:Y:S02]  /*8850*/  LOP3.LUT P0, RZ, R186, 0x3, RZ, 0xc0, !PT ;  /* 0x00000003baff7812 */ /* 0x000fe4000780c0ff */
[----:B------:R-:W-:Y:S02]  /*8860*/  LOP3.LUT R44, R45, 0x380, RZ, 0xc0, !PT ;  /* 0x000003802d2c7812 */ /* 0x000fe400078ec0ff */
[----:B------:R-:W-:-:S02]  /*8870*/  LOP3.LUT R36, R37, 0x380, RZ, 0xc0, !PT ;  /* 0x0000038025247812 */ /* 0x000fc400078ec0ff */
[----:B------:R-:W-:Y:S02]  /*8880*/  LOP3.LUT R24, R25, 0x380, RZ, 0xc0, !PT ;  /* 0x0000038019187812 */ /* 0x000fe400078ec0ff */
[----:B------:R-:W-:Y:S01]  /*8890*/  SHF.R.U64 R9, R9, 0x3, RZ ;  /* 0x0000000309097819 */ /* 0x000fe200000012ff */
[----:B------:R-:W-:Y:S01]  /*88a0*/  UIMAD UR6, UR9, UR12, URZ ;  /* 0x0000000c090672a4 */ /* 0x000fe2000f8e023f */
[-C--:B-----5:R-:W-:Y:S01]  /*88b0*/  ISETP.GE.OR P1, PT, R8, R29.reuse, P0 ;  /* 0x0000001d0800720c */ /* 0x0a0fe20000726670 */
[----:B------:R-:W-:Y:S01]  /*88c0*/  IMAD.X R5, RZ, RZ, R21, P6 ;  /* 0x000000ffff057224 */ /* 0x000fe200030e0615 */
[----:B------:R-:W-:Y:S02]  /*88d0*/  ISETP.GE.OR P0, PT, R6, R29, P0 ;  /* 0x0000001d0600720c */ /* 0x000fe40000706670 */
[----:B------:R-:W-:Y:S02]  /*88e0*/  LOP3.LUT R6, R7, 0x380, RZ, 0xc0, !PT ;  /* 0x0000038007067812 */ /* 0x000fe400078ec0ff */
[----:B------:R-:W-:-:S02]  /*88f0*/  SHF.R.U64 R44, R44, 0x3, RZ ;  /* 0x000000032c2c7819 */ /* 0x000fc400000012ff */
[----:B------:R-:W-:Y:S02]  /*8900*/  SHF.R.U64 R36, R36, 0x3, RZ ;  /* 0x0000000324247819 */ /* 0x000fe400000012ff */
[----:B------:R-:W-:Y:S02]  /*8910*/  SHF.R.U64 R24, R24, 0x3, RZ ;  /* 0x0000000318187819 */ /* 0x000fe400000012ff */
[----:B------:R-:W-:Y:S01]  /*8920*/  LOP3.LUT R20, R9, R20, RZ, 0x3c, !PT ;  /* 0x0000001409147212 */ /* 0x000fe200078e3cff */
[----:B------:R-:W-:Y:S01]  /*8930*/  @!P1 STG.E desc[UR16][R52.64], R3 ;  /* 0x0000000334009986 */ /* 0x000fe2000c101910 */
[----:B------:R-:W-:Y:S01]  /*8940*/  SHF.R.U64 R6, R6, 0x3, RZ ;  /* 0x0000000306067819 */ /* 0x000fe200000012ff */
[--C-:B------:R-:W-:Y:S01]  /*8950*/  IMAD.X R9, RZ, RZ, R21.reuse, P2 ;  /* 0x000000ffff097224 */ /* 0x100fe200010e0615 */
[----:B------:R-:W-:Y:S01]  /*8960*/  LOP3.LUT R44, R44, R45, RZ, 0x3c, !PT ;  /* 0x0000002d2c2c7212 */ /* 0x000fe200078e3cff */
[----:B------:R0:W-:Y:S01]  /*8970*/  @!P0 STG.E desc[UR16][R52.64+0x20], R0 ;  /* 0x0000200034008986 */ /* 0x0001e2000c101910 */
[----:B------:R-:W-:Y:S01]  /*8980*/  LOP3.LUT R36, R36, R37, RZ, 0x3c, !PT ;  /* 0x0000002524247212 */ /* 0x000fe200078e3cff */
[--C-:B------:R-:W-:Y:S01]  /*8990*/  IMAD.X R45, RZ, RZ, R21.reuse, P5 ;  /* 0x000000ffff2d7224 */ /* 0x100fe200028e0615 */
[----:B------:R-:W-:Y:S01]  /*89a0*/  LOP3.LUT R24, R24, R25, RZ, 0x3c, !PT ;  /* 0x0000001918187212 */ /* 0x000fe200078e3cff */
[----:B------:R-:W-:Y:S01]  /*89b0*/  IMAD.X R25, RZ, RZ, R21, P3 ;  /* 0x000000ffff197224 */ /* 0x000fe200018e0615 */
[----:B------:R-:W-:Y:S01]  /*89c0*/  IADD3.X R37, RZ, R21, RZ, P4, !PT ;  /* 0x00000015ff257210 */ /* 0x000fe200027fe4ff */
[----:B------:R1:W5:Y:S01]  /*89d0*/  LD.E.128 R40, desc[UR16][R20.64] ;  /* 0x0000001014287980 */ /* 0x000362000c101d00 */
[--C-:B------:R-:W-:Y:S01]  /*89e0*/  SHF.R.S32.HI R31, RZ, 0x1f, R17.reuse ;  /* 0x0000001fff1f7819 */ /* 0x100fe20000011411 */
[----:B------:R-:W-:Y:S01]  /*89f0*/  IMAD.MOV.U32 R30, RZ, RZ, R17 ;  /* 0x000000ffff1e7224 */ /* 0x000fe200078e0011 */
[----:B------:R-:W-:Y:S01]  /*8a00*/  LOP3.LUT R8, R6, R7, RZ, 0x3c, !PT ;  /* 0x0000000706087212 */ /* 0x000fe200078e3cff */
[----:B------:R-:W-:Y:S01]  /*8a10*/  UIMAD UR6, UR4, UR13, UR6 ;  /* 0x0000000d040672a4 */ /* 0x000fe2000f8e0206 */
[----:B------:R-:W5:Y:S04]  /*8a20*/  LD.E.128 R32, desc[UR16][R32.64] ;  /* 0x0000001020207980 */ /* 0x000f68000c101d00 */
[----:B------:R-:W5:Y:S01]  /*8a30*/  LD.E.128 R12, desc[UR16][R12.64] ;  /* 0x000000100c0c7980 */ /* 0x000f62000c101d00 */
[----:B-1----:R-:W-:-:S03]  /*8a40*/  IMAD.U32 R21, RZ, RZ, UR12 ;  /* 0x0000000cff157e24 */ /* 0x002fc6000f8e00ff */
[----:B------:R-:W5:Y:S01]  /*8a50*/  LD.E.128 R4, desc[UR16][R4.64] ;  /* 0x0000001004047980 */ /* 0x000f62000c101d00 */
[----:B------:R-:W-:-:S03]  /*8a60*/  IMAD.WIDE.U32 R20, R21, UR4, R30 ;  /* 0x0000000415147c25 */ /* 0x000fc6000f8e001e */
[----:B------:R-:W5:Y:S01]  /*8a70*/  LD.E.128 R44, desc[UR16][R44.64] ;  /* 0x000000102c2c7980 */ /* 0x000f62000c101d00 */
[----:B------:R-:W-:Y:S01]  /*8a80*/  VIADD R21, R21, UR6 ;  /* 0x0000000615157c36 */ /* 0x000fe20008000000 */
[----:B------:R-:W-:Y:S02]  /*8a90*/  ULDC.64 UR6, c[0x0][0xae0] ;  /* 0x0002b80000067ab9 */ /* 0x000fe40000000a00 */
[----:B------:R-:W5:Y:S04]  /*8aa0*/  LD.E.128 R36, desc[UR16][R36.64] ;  /* 0x0000001024247980 */ /* 0x000f68000c101d00 */
[----:B------:R-:W5:Y:S04]  /*8ab0*/  LD.E.128 R24, desc[UR16][R24.64] ;  /* 0x0000001018187980 */ /* 0x000f68000c101d00 */
[----:B------:R-:W5:Y:S01]  /*8ac0*/  LD.E.128 R8, desc[UR16][R8.64] ;  /* 0x0000001008087980 */ /* 0x000f62000c101d00 */
[----:B------:R-:W-:Y:S01]  /*8ad0*/  IMAD R29, R22, -0x80, R29 ;  /* 0xffffff80161d7824 */ /* 0x000fe200078e021d */
[----:B------:R-:W-:Y:S01]  /*8ae0*/  @!PT LDS RZ, [RZ] ;  /* 0x00000000fffff984 */ /* 0x000fe20000000800 */
[----:B------:R-:W-:Y:S01]  /*8af0*/  @!PT LDS RZ, [RZ] ;  /* 0x00000000fffff984 */ /* 0x000fe20000000800 */
[----:B------:R-:W-:Y:S01]  /*8b00*/  @!PT LDS RZ, [RZ] ;  /* 0x00000000fffff984 */ /* 0x000fe20000000800 */
[----:B------:R-:W-:Y:S01]  /*8b10*/  @!PT LDS RZ, [RZ] ;  /* 0x00000000fffff984 */ /* 0x000fe20000000800 */
[----:B------:R1:W-:Y:S06]  /*8b20*/  MEMBAR.ALL.CTA ;  /* 0x0000000000007992 */ /* 0x0003ec0000008000 */
[----:B-1----:R-:W1:Y:S01]  /*8b30*/  FENCE.VIEW.ASYNC.S ;  /* 0x00000000000073c6 */ /* 0x002e620000000000 */
[----:B0-----:R-:W-:Y:S01]  /*8b40*/  VIADD R0, R18, 0x20 ;  /* 0x0000002012007836 */ /* 0x001fe20000000000 */
[----:B------:R-:W-:-:S02]  /*8b50*/  UIMAD UR4, UR11, UR6, URZ ;  /* 0x000000060b0472a4 */ /* 0x000fc4000f8e023f */
[----:B------:R-:W-:Y:S02]  /*8b60*/  MOV R19, UR6 ;  /* 0x0000000600137c02 */ /* 0x000fe40008000f00 */
[----:B------:R-:W-:Y:S01]  /*8b70*/  UIMAD UR4, UR15, UR7, UR4 ;  /* 0x000000070f0472a4 */ /* 0x000fe2000f8e0204 */
[-C--:B------:R-:W-:Y:S01]  /*8b80*/  ISETP.GE.AND P4, PT, R0, R29.reuse, PT ;  /* 0x0000001d0000720c */ /* 0x080fe20003f86270 */
[C---:B------:R-:W-:Y:S02]  /*8b90*/  VIADD R0, R18.reuse, 0x40 ;  /* 0x0000004012007836 */ /* 0x040fe40000000000 */
[C---:B------:R-:W-:Y:S01]  /*8ba0*/  VIADD R3, R18.reuse, 0x60 ;  /* 0x0000006012037836 */ /* 0x040fe20000000000 */
[-C--:B------:R-:W-:Y:S01]  /*8bb0*/  ISETP.GE.AND P2, PT, R18, R29.reuse, PT ;  /* 0x0000001d1200720c */ /* 0x080fe20003f46270 */
[----:B------:R-:W-:Y:S01]  /*8bc0*/  IMAD.WIDE.U32 R20, R19, UR15, R20 ;  /* 0x0000000f13147c25 */ /* 0x000fe2000f8e0014 */
[----:B------:R-:W-:Y:S01]  /*8bd0*/  ULDC.64 UR6, c[0x0][0xae8] ;  /* 0x0002ba0000067ab9 */ /* 0x000fe20000000a00 */
[----:B------:R-:W-:-:S02]  /*8be0*/  ISETP.GE.AND P0, PT, R0, R29, PT ;  /* 0x0000001d0000720c */ /* 0x000fc40003f06270 */
[----:B------:R-:W-:Y:S01]  /*8bf0*/  VIADD R21, R21, UR4 ;  /* 0x0000000415157c36 */ /* 0x000fe20008000000 */
[----:B------:R-:W-:Y:S01]  /*8c00*/  UIMAD UR4, UR14, UR6, URZ ;  /* 0x000000060e0472a4 */ /* 0x000fe2000f8e023f */
[----:B------:R-:W-:Y:S01]  /*8c10*/  ISETP.GE.AND P1, PT, R3, R29, PT ;  /* 0x0000001d0300720c */ /* 0x000fe20003f26270 */
[----:B------:R-:W-:Y:S02]  /*8c20*/  VIADD R0, R28, 0x34820 ;  /* 0x000348201c007836 */ /* 0x000fe40000000000 */
[----:B------:R-:W-:Y:S01]  /*8c30*/  IMAD.U32 R29, RZ, RZ, UR6 ;  /* 0x00000006ff1d7e24 */ /* 0x000fe2000f8e00ff */
[----:B------:R-:W-:Y:S02]  /*8c40*/  UIMAD UR4, UR61, UR7, UR4 ;  /* 0x000000073d0472a4 */ /* 0x000fe4000f8e0204 */
[----:B------:R-:W-:Y:S01]  /*8c50*/  PRMT R0, RZ, 0x654, R0 ;  /* 0x00000654ff007816 */ /* 0x000fe20000000000 */
[----:B------:R-:W-:Y:S01]  /*8c60*/  IMAD.WIDE.U32 R28, R29, UR61, R20 ;  /* 0x0000003d1d1c7c25 */ /* 0x000fe2000f8e0014 */
[----:B------:R-:W-:Y:S01]  /*8c70*/  SHF.R.S32.HI R19, RZ, 0x1f, R18 ;  /* 0x0000001fff137819 */ /* 0x000fe20000011412 */
[----:B------:R-:W-:Y:S01]  /*8c80*/  BSSY B1, `(.L_x_283) ;  /* 0x0000016000017945 */ /* 0x000fe20003800000 */
[----:B-1----:R0:W-:Y:S01]  /*8c90*/  SYNCS.ARRIVE.TRANS64.RED.A1T0 RZ, [R0+URZ], RZ ;  /* 0x000000ff00ff79a7 */ /* 0x0021e2000810043f */
[----:B------:R-:W-:-:S02]  /*8ca0*/  VIADD R53, R29, UR4 ;  /* 0x000000041d357c36 */ /* 0x000fc40008000000 */
[----:B------:R-:W-:Y:S01]  /*8cb0*/  IMAD.WIDE R22, R22, 0x80, R18 ;  /* 0x0000008016167825 */ /* 0x000fe200078e0212 */
[----:B------:R-:W-:Y:S06]  /*8cc0*/  @P2 BRA `(.L_x_284) ;  /* 0x0000000000442947 */ /* 0x000fec0003800000 */
[----:B------:R-:W-:Y:S01]  /*8cd0*/  ULDC.64 UR6, c[0x0][0xad8] ;  /* 0x0002b60000067ab9 */ /* 0x000fe20000000a00 */
[----:B------:R-:W-:Y:S01]  /*8ce0*/  IMAD.MOV.U32 R20, RZ, RZ, R28 ;  /* 0x000000ffff147224 */ /* 0x000fe200078e001c */
[----:B0-----:R-:W-:Y:S01]  /*8cf0*/  IADD3 R0, R17, 0x40, RZ ;  /* 0x0000004011007810 */ /* 0x001fe20007ffe0ff */
[----:B------:R-:W-:Y:S01]  /*8d00*/  IMAD R3, R23, UR6, RZ ;  /* 0x0000000617037c24 */ /* 0x000fe2000f8e02ff */
[----:B------:R-:W-:Y:S01]  /*8d10*/  ULDC UR4, c[0x0][0xa8c] ;  /* 0x0002a30000047ab9 */ /* 0x000fe20000000800 */
[----:B------:R-:W-:Y:S01]  /*8d20*/  IMAD.MOV.U32 R21, RZ, RZ, R53 ;  /* 0x000000ffff157224 */ /* 0x000fe200078e0035 */
[----:B------:R-:W-:Y:S01]  /*8d30*/  ISETP.GE.AND P2, PT, R17, UR4, PT ;  /* 0x0000000411007c0c */ /* 0x000fe2000bf46270 */
[----:B------:R-:W-:Y:S01]  /*8d40*/  IMAD R3, R22, UR7, R3 ;  /* 0x0000000716037c24 */ /* 0x000fe2000f8e0203 */
[----:B------:R-:W-:Y:S01]  /*8d50*/  ISETP.GE.AND P3, PT, R0, UR4, PT ;  /* 0x0000000400007c0c */ /* 0x000fe2000bf66270 */
[----:B------:R-:W-:Y:S01]  /*8d60*/  IMAD.WIDE.U32 R20, R22, UR6, R20 ;  /* 0x0000000616147c25 */ /* 0x000fe2000f8e0014 */
[----:B------:R-:W-:Y:S01]  /*8d70*/  ULDC.64 UR6, c[0x0][0xa80] ;  /* 0x0002a00000067ab9 */ /* 0x000fe20000000a00 */
[----:B------:R-:W-:-:S02]  /*8d80*/  ULDC.64 UR8, c[0x0][0x208] ;  /* 0x0000820000087ab9 */ /* 0x000fc40000000a00 */
[----:B------:R-:W-:Y:S01]  /*8d90*/  IMAD.IADD R3, R21, 0x1, R3 ;  /* 0x0000000115037824 */ /* 0x000fe200078e0203 */
[----:B------:R-:W-:-:S04]  /*8da0*/  LEA R30, P5, R20, UR6, 0x1 ;  /* 0x00000006141e7c11 */ /* 0x000fc8000f8a08ff */
[----:B------:R-:W-:-:S05]  /*8db0*/  LEA.HI.X R31, R20, UR7, R3, 0x1, P5 ;  /* 0x00000007141f7c11 */ /* 0x000fca000a8f0c03 */
[----:B-----5:R1:W-:Y:S04]  /*8dc0*/  @!P2 STG.E.128 desc[UR8][R30.64], R40 ;  /* 0x000000281e00a986 */ /* 0x0203e8000c101d08 */
[----:B------:R1:W-:Y:S02]  /*8dd0*/  @!P3 STG.E.128 desc[UR8][R30.64+0x80], R44 ;  /* 0x0000802c1e00b986 */ /* 0x0003e4000c101d08 */
.L_x_284:
[----:B------:R-:W-:Y:S05]  /*8de0*/  BSYNC B1 ;  /* 0x0000000000017941 */ /* 0x000fea0003800000 */
.L_x_283:
[----:B------:R-:W-:Y:S04]  /*8df0*/  BSSY B1, `(.L_x_285) ;  /* 0x0000015000017945 */ /* 0x000fe80003800000 */
[----:B------:R-:W-:Y:S05]  /*8e00*/  @P4 BRA `(.L_x_286) ;  /* 0x00000000004c4947 */ /* 0x000fea0003800000 */
[----:B------:R-:W-:Y:S01]  /*8e10*/  IADD3 R3, P2, R22, 0x20, RZ ;  /* 0x0000002016037810 */ /* 0x000fe20007f5e0ff */
[----:B------:R-:W-:Y:S01]  /*8e20*/  ULDC.64 UR6, c[0x0][0xad8] ;  /* 0x0002b60000067ab9 */ /* 0x000fe20000000a00 */
[----:B------:R-:W-:Y:S01]  /*8e30*/  MOV R21, R53 ;  /* 0x0000003500157202 */ /* 0x000fe20000000f00 */
[----:B------:R-:W-:Y:S01]  /*8e40*/  IMAD.MOV.U32 R20, RZ, RZ, R28 ;  /* 0x000000ffff147224 */ /* 0x000fe200078e001c */
[----:B------:R-:W-:Y:S01]  /*8e50*/  ULDC UR4, c[0x0][0xa8c] ;  /* 0x0002a30000047ab9 */ /* 0x000fe20000000800 */
[----:B0-----:R-:W-:Y:S01]  /*8e60*/  IMAD.X R0, RZ, RZ, R23, P2 ;  /* 0x000000ffff007224 */ /* 0x001fe200010e0617 */
[C---:B------:R-:W-:Y:S01]  /*8e70*/  ISETP.GE.AND P3, PT, R17.reuse, UR4, PT ;  /* 0x0000000411007c0c */ /* 0x040fe2000bf66270 */
[----:B-1----:R-:W-:Y:S01]  /*8e80*/  VIADD R30, R17, 0x40 ;  /* 0x00000040111e7836 */ /* 0x002fe20000000000 */
[----:B------:R-:W-:Y:S01]  /*8e90*/  ULDC.64 UR8, c[0x0][0x208] ;  /* 0x0000820000087ab9 */ /* 0x000fe20000000a00 */
[----:B------:R-:W-:Y:S02]  /*8ea0*/  IMAD R0, R0, UR6, RZ ;  /* 0x0000000600007c24 */ /* 0x000fe4000f8e02ff */
[----:B------:R-:W-:Y:S01]  /*8eb0*/  IMAD.WIDE.U32 R20, R3, UR6, R20 ;  /* 0x0000000603147c25 */ /* 0x000fe2000f8e0014 */
[----:B------:R-:W-:-:S03]  /*8ec0*/  ISETP.GE.AND P4, PT, R30, UR4, PT ;  /* 0x000000041e007c0c */ /* 0x000fc6000bf86270 */
[----:B------:R-:W-:Y:S01]  /*8ed0*/  IMAD R3, R3, UR7, R0 ;  /* 0x0000000703037c24 */ /* 0x000fe2000f8e0200 */
[----:B------:R-:W-:Y:S02]  /*8ee0*/  ULDC.64 UR6, c[0x0][0xa80] ;  /* 0x0002a00000067ab9 */ /* 0x000fe40000000a00 */
[----:B------:R-:W-:Y:S01]  /*8ef0*/  LEA R30, P2, R20, UR6, 0x1 ;  /* 0x00000006141e7c11 */ /* 0x000fe2000f8408ff */
[----:B------:R-:W-:-:S05]  /*8f00*/  IMAD.IADD R3, R21, 0x1, R3 ;  /* 0x0000000115037824 */ /* 0x000fca00078e0203 */
[----:B------:R-:W-:-:S05]  /*8f10*/  LEA.HI.X R31, R20, UR7, R3, 0x1, P2 ;  /* 0x00000007141f7c11 */ /* 0x000fca00090f0c03 */
[----:B-----5:R2:W-:Y:S04]  /*8f20*/  @!P3 STG.E.128 desc[UR8][R30.64], R32 ;  /* 0x000000201e00b986 */ /* 0x0205e8000c101d08 */
[----:B------:R2:W-:Y:S02]  /*8f30*/  @!P4 STG.E.128 desc[UR8][R30.64+0x80], R36 ;  /* 0x000080241e00c986 */ /* 0x0005e4000c101d08 */
.L_x_286:
[----:B------:R-:W-:Y:S05]  /*8f40*/  BSYNC B1 ;  /* 0x0000000000017941 */ /* 0x000fea0003800000 */
.L_x_285:
[----:B------:R-:W-:Y:S04]  /*8f50*/  BSSY B1, `(.L_x_287) ;  /* 0x0000015000017945 */ /* 0x000fe80003800000 */
[----:B------:R-:W-:Y:S05]  /*8f60*/  @P0 BRA `(.L_x_288) ;  /* 0x00000000004c0947 */ /* 0x000fea0003800000 */
[----:B------:R-:W-:Y:S01]  /*8f70*/  IADD3 R3, P0, R22, 0x40, RZ ;  /* 0x0000004016037810 */ /* 0x000fe20007f1e0ff */
[----:B------:R-:W-:Y:S01]  /*8f80*/  ULDC.64 UR6, c[0x0][0xad8] ;  /* 0x0002b60000067ab9 */ /* 0x000fe20000000a00 */
[----:B------:R-:W-:Y:S01]  /*8f90*/  IMAD.MOV.U32 R20, RZ, RZ, R28 ;  /* 0x000000ffff147224 */ /* 0x000fe200078e001c */
[----:B------:R-:W-:Y:S01]  /*8fa0*/  ULDC UR4, c[0x0][0xa8c] ;  /* 0x0002a30000047ab9 */ /* 0x000fe20000000800 */
[----:B------:R-:W-:Y:S01]  /*8fb0*/  IMAD.MOV.U32 R21, RZ, RZ, R53 ;  /* 0x000000ffff157224 */ /* 0x000fe200078e0035 */
[C---:B------:R-:W-:Y:S01]  /*8fc0*/  ISETP.GE.AND P2, PT, R17.reuse, UR4, PT ;  /* 0x0000000411007c0c */ /* 0x040fe2000bf46270 */
[----:B0-----:R-:W-:Y:S01]  /*8fd0*/  IMAD.X R0, RZ, RZ, R23, P0 ;  /* 0x000000ffff007224 */ /* 0x001fe200000e0617 */
[----:B------:R-:W-:Y:S01]  /*8fe0*/  ULDC.64 UR8, c[0x0][0x208] ;  /* 0x0000820000087ab9 */ /* 0x000fe20000000a00 */
[----:B-12---:R-:W-:Y:S02]  /*8ff0*/  VIADD R30, R17, 0x40 ;  /* 0x00000040111e7836 */ /* 0x006fe40000000000 */
[----:B------:R-:W-:-:S02]  /*9000*/  IMAD R0, R0, UR6, RZ ;  /* 0x0000000600007c24 */ /* 0x000fc4000f8e02ff */
        /* <DEDUP_REMOVED lines=9> */
.L_x_288:
[----:B------:R-:W-:Y:S05]  /*90a0*/  BSYNC B1 ;  /* 0x0000000000017941 */ /* 0x000fea0003800000 */
.L_x_287:
[----:B------:R-:W-:Y:S05]  /*90b0*/  @P1 BRA `(.L_x_289) ;  /* 0x0000000c00301947 */ /* 0x000fea0003800000 */
[----:B------:R-:W-:Y:S01]  /*90c0*/  IADD3 R3, P0, R22, 0x60, RZ ;  /* 0x0000006016037810 */ /* 0x000fe20007f1e0ff */
[----:B------:R-:W-:Y:S01]  /*90d0*/  ULDC.64 UR6, c[0x0][0xad8] ;  /* 0x0002b60000067ab9 */ /* 0x000fe20000000a00 */
[----:B---3-5:R-:W-:Y:S01]  /*90e0*/  IMAD.MOV.U32 R12, RZ, RZ, R28 ;  /* 0x000000ffff0c7224 */ /* 0x028fe200078e001c */
[----:B------:R-:W-:Y:S01]  /*90f0*/  ULDC UR4, c[0x0][0xa8c] ;  /* 0x0002a30000047ab9 */ /* 0x000fe20000000800 */
[----:B------:R-:W-:Y:S01]  /*9100*/  IADD3.X R22, RZ, R23, RZ, P0, !PT ;  /* 0x00000017ff167210 */ /* 0x000fe200007fe4ff */
[----:B------:R-:W-:Y:S01]  /*9110*/  IMAD.MOV.U32 R13, RZ, RZ, R53 ;  /* 0x000000ffff0d7224 */ /* 0x000fe200078e0035 */
[C---:B------:R-:W-:Y:S01]  /*9120*/  ISETP.GE.AND P1, PT, R17.reuse, UR4, PT ;  /* 0x0000000411007c0c */ /* 0x040fe2000bf26270 */
[----:B0-----:R-:W-:Y:S01]  /*9130*/  VIADD R0, R17, 0x40 ;  /* 0x0000004011007836 */ /* 0x001fe20000000000 */
[----:B------:R-:W-:Y:S01]  /*9140*/  ULDC.64 UR8, c[0x0][0x208] ;  /* 0x0000820000087ab9 */ /* 0x000fe20000000a00 */
[----:B------:R-:W-:Y:S02]  /*9150*/  IMAD R22, R22, UR6, RZ ;  /* 0x0000000616167c24 */ /* 0x000fe4000f8e02ff */
[----:B------:R-:W-:-:S04]  /*9160*/  IMAD.WIDE.U32 R12, R3, UR6, R12 ;  /* 0x00000006030c7c25 */ /* 0x000fc8000f8e000c */
[----:B------:R-:W-:Y:S01]  /*9170*/  IMAD R3, R3, UR7, R22 ;  /* 0x0000000703037c24 */ /* 0x000fe2000f8e0216 */
[----:B------:R-:W-:Y:S02]  /*9180*/  ULDC.64 UR6, c[0x0][0xa80] ;  /* 0x0002a00000067ab9 */ /* 0x000fe40000000a00 */
[----:B------:R-:W-:Y:S01]  /*9190*/  LEA R14, P0, R12, UR6, 0x1 ;  /* 0x000000060c0e7c11 */ /* 0x000fe2000f8008ff */
[----:B------:R-:W-:-:S05]  /*91a0*/  IMAD.IADD R3, R13, 0x1, R3 ;  /* 0x000000010d037824 */ /* 0x000fca00078e0203 */
[----:B------:R-:W-:Y:S02]  /*91b0*/  LEA.HI.X R15, R12, UR7, R3, 0x1, P0 ;  /* 0x000000070c0f7c11 */ /* 0x000fe400080f0c03 */
[----:B------:R-:W-:-:S03]  /*91c0*/  ISETP.GE.AND P0, PT, R0, UR4, PT ;  /* 0x0000000400007c0c */ /* 0x000fc6000bf06270 */
[----:B------:R4:W-:Y:S10]  /*91d0*/  @!P1 STG.E.128 desc[UR8][R14.64], R4 ;  /* 0x000000040e009986 */ /* 0x0009f4000c101d08 */
[----:B------:R-:W-:Y:S05]  /*91e0*/  @P0 BRA `(.L_x_289) ;  /* 0x0000000800e40947 */ /* 0x000fea0003800000 */
[----:B------:R-:W-:Y:S02]  /*91f0*/  ULDC.64 UR6, c[0x0][0x208] ;  /* 0x0000820000067ab9 */ /* 0x000fe40000000a00 */
[----:B------:R0:W-:Y:S01]  /*9200*/  STG.E.128 desc[UR6][R14.64+0x80], R8 ;  /* 0x000080080e007986 */ /* 0x0001e2000c101d06 */
[----:B------:R-:W-:Y:S05]  /*9210*/  BRA `(.L_x_289) ;  /* 0x0000000800d87947 */ /* 0x000fea0003800000 */
.L_x_281:
[----:B------:R-:W-:Y:S01]  /*9220*/  R2UR UR4, R184 ;  /* 0x00000000b80472ca */ /* 0x000fe200000e0000 */
[----:B------:R-:W-:Y:S01]  /*9230*/  USHF.L.U32 UR8, UR61, 0x2, URZ ;  /* 0x000000023d087899 */ /* 0x000fe2000800063f */
[----:B------:R-:W-:Y:S01]  /*9240*/  MOV R9, RZ ;  /* 0x000000ff00097202 */ /* 0x000fe20000000f00 */
[----:B------:R-:W-:Y:S01]  /*9250*/  ULDC.64 UR6, c[0x0][0xbd8] ;  /* 0x0002f60000067ab9 */ /* 0x000fe20000000a00 */
[----:B------:R-:W-:Y:S01]  /*9260*/  ULDC.64 UR10, c[0x0][0x208] ;  /* 0x00008200000a7ab9 */ /* 0x000fe20000000a00 */
[----:B------:R-:W-:-:S04]  /*9270*/  UISETP.NE.U32.AND UP0, UPT, UR6, URZ, UPT ;  /* 0x0000003f0600728c */ /* 0x000fc8000bf05070 */
[----:B------:R-:W-:-:S04]  /*9280*/  UISETP.NE.AND.EX UP0, UPT, UR7, URZ, UPT, UP0 ;  /* 0x0000003f0700728c */ /* 0x000fc8000bf05300 */
[----:B------:R-:W-:Y:S02]  /*9290*/  USHF.L.U64.HI UR9, UR61, 0x2, UR4 ;  /* 0x000000023d097899 */ /* 0x000fe40008010204 */
[----:B------:R-:W-:Y:S01]  /*92a0*/  UIADD3 UR4, UP1, UR8, UR6, URZ ;  /* 0x0000000608047290 */ /* 0x000fe2000ff3e03f */
[----:B------:R-:W0:Y:S01]  /*92b0*/  LDC R3, c[0x0][0xa88] ;  /* 0x0002a200ff037b82 */ /* 0x000e220000000800 */
[----:B------:R-:W-:Y:S02]  /*92c0*/  PLOP3.LUT P1, PT, PT, PT, UP0, 0x80, 0x0 ;  /* 0x000000000000781c */ /* 0x000fe40003f2f008 */
[----:B------:R-:W-:Y:S02]  /*92d0*/  UIADD3.X UR6, UR9, UR7, URZ, UP1, !UPT ;  /* 0x0000000709067290 */ /* 0x000fe40008ffe43f */
[----:B------:R-:W-:-:S04]  /*92e0*/  IMAD.U32 R4, RZ, RZ, UR4 ;  /* 0x00000004ff047e24 */ /* 0x000fc8000f8e00ff */
[----:B------:R-:W-:Y:S01]  /*92f0*/  IMAD.U32 R5, RZ, RZ, UR6 ;  /* 0x00000006ff057e24 */ /* 0x000fe2000f8e00ff */
[----:B------:R-:W-:Y:S02]  /*9300*/  ULDC.64 UR6, c[0x0][0xbe0] ;  /* 0x0002f80000067ab9 */ /* 0x000fe40000000a00 */
[----:B------:R-:W-:Y:S02]  /*9310*/  UISETP.NE.U32.AND UP1, UPT, UR6, URZ, UPT ;  /* 0x0000003f0600728c */ /* 0x000fe4000bf25070 */
[----:B------:R1:W5:Y:S02]  /*9320*/  @P1 LDG.E R9, desc[UR10][R4.64] ;  /* 0x0000000a04091981 */ /* 0x000364000c1e1900 */
[----:B------:R-:W-:-:S06]  /*9330*/  UISETP.NE.AND.EX UP1, UPT, UR7, URZ, UPT, UP1 ;  /* 0x0000003f0700728c */ /* 0x000fcc000bf25310 */
[----:B------:R-:W-:-:S05]  /*9340*/  PLOP3.LUT P2, PT, PT, PT, UP1, 0x80, 0x0 ;  /* 0x000000000000781c */ /* 0x000fca0003f4f018 */
[----:B------:R-:W-:-:S04]  /*9350*/  @UP1 UIADD3 UR6, UP2, UR8, UR6, URZ ;  /* 0x0000000608061290 */ /* 0x000fc8000ff5e03f */
[----:B------:R-:W-:Y:S02]  /*9360*/  @UP1 UIADD3.X UR7, UR9, UR7, URZ, UP2, !UPT ;  /* 0x0000000709071290 */ /* 0x000fe400097fe43f */
[----:B------:R-:W-:-:S04]  /*9370*/  IMAD.U32 R6, RZ, RZ, UR6 ;  /* 0x00000006ff067e24 */ /* 0x000fc8000f8e00ff */
[----:B------:R-:W-:Y:S01]  /*9380*/  IMAD.U32 R7, RZ, RZ, UR7 ;  /* 0x00000007ff077e24 */ /* 0x000fe2000f8e00ff */
[----:B------:R-:W-:-:S04]  /*9390*/  ISETP.GE.AND P0, PT, R192, 0x80, PT ;  /* 0x00000080c000780c */ /* 0x000fc80003f06270 */
[----:B0-----:R1:W5:Y:S01]  /*93a0*/  @P2 LDG.E R3, desc[UR10][R6.64] ;  /* 0x0000000a06032981 */ /* 0x001362000c1e1900 */
[----:B------:R-:W-:Y:S08]  /*93b0*/  @P2 BRA `(.L_x_290) ;  /* 0x0000000000142947 */ /* 0x000ff00003800000 */
[----:B------:R-:W-:Y:S05]  /*93c0*/  @!P1 BRA `(.L_x_290) ;  /* 0x0000000000109947 */ /* 0x000fea0003800000 */
[----:B------:R-:W-:Y:S02]  /*93d0*/  ULDC.64 UR6, c[0x0][0x208] ;  /* 0x0000820000067ab9 */ /* 0x000fe40000000a00 */
[----:B------:R-:W2:Y:S04]  /*93e0*/  LDG.E R0, desc[UR6][R4.64] ;  /* 0x0000000604007981 */ /* 0x000ea8000c1e1900 */
[----:B-----5:R-:W2:Y:S02]  /*93f0*/  LDG.E R3, desc[UR6][R4.64+0x4] ;  /* 0x0000040604037981 */ /* 0x020ea4000c1e1900 */
[----:B--2---:R-:W-:-:S07]  /*9400*/  IMAD.IADD R3, R3, 0x1, -R0 ;  /* 0x0000000103037824 */ /* 0x004fce00078e0a00 */
.L_x_290:
[----:B------:R-:W-:Y:S01]  /*9410*/  R2UR UR6, R23 ;  /* 0x00000000170672ca */ /* 0x000fe200000e0000 */
[----:B------:R-:W-:Y:S01]  /*9420*/  USEL UR61, UR61, URZ, !UP0 ;  /* 0x0000003f3d3d7287 */ /* 0x000fe2000c000000 */
[----:B------:R-:W-:Y:S01]  /*9430*/  R2UR UR4, R184 ;  /* 0x00000000b80472ca */ /* 0x000fe200000e0000 */
[----:B------:R-:W-:Y:S01]  /*9440*/  BSSY B1, `(.L_x_291) ;  /* 0x0000020000017945 */ /* 0x000fe20003800000 */
[----:B------:R-:W-:Y:S02]  /*9450*/  SHF.R.S32.HI R10, RZ, 0x1f, R17 ;  /* 0x0000001fff0a7819 */ /* 0x000fe40000011411 */
[----:B-----5:R-:W-:-:S07]  /*9460*/  SHF.R.S32.HI R8, RZ, 0x1f, R9 ;  /* 0x0000001fff087819 */ /* 0x020fce0000011409 */
[----:B------:R-:W-:Y:S02]  /*9470*/  USHF.R.S32.HI UR7, URZ, 0x1f, UR6 ;  /* 0x0000001f3f077899 */ /* 0x000fe40008011406 */
[----:B------:R-:W-:Y:S01]  /*9480*/  USEL UR8, UR4, URZ, !UP0 ;  /* 0x0000003f04087287 */ /* 0x000fe2000c000000 */
[----:B------:R-:W-:Y:S11]  /*9490*/  @P0 BRA `(.L_x_292) ;  /* 0x0000000000680947 */ /* 0x000ff60003800000 */
[----:B------:R-:W0:Y:S02]  /*94a0*/  S2R R0, SR_TID.X ;  /* 0x0000000000007919 */ /* 0x000e240000002100 */
[----:B0-----:R-:W-:-:S04]  /*94b0*/  IMAD R0, R22, 0x80, R0 ;  /* 0x0000008016007824 */ /* 0x001fc800078e0200 */
[----:B------:R-:W-:-:S05]  /*94c0*/  VIADD R0, R0, 0xffffff80 ;  /* 0xffffff8000007836 */ /* 0x000fca0000000000 */
[----:B------:R-:W-:-:S13]  /*94d0*/  ISETP.GE.AND P0, PT, R0, R3, PT ;  /* 0x000000030000720c */ /* 0x000fda0003f06270 */
[----:B------:R-:W-:Y:S05]  /*94e0*/  @P0 BRA `(.L_x_292) ;  /* 0x0000000000540947 */ /* 0x000fea0003800000 */
[----:B------:R-:W-:Y:S01]  /*94f0*/  R2UR UR6, R23 ;  /* 0x00000000170672ca */ /* 0x000fe200000e0000 */
[----:B------:R-:W-:Y:S01]  /*9500*/  ULDC.64 UR10, c[0x0][0xb70] ;  /* 0x0002dc00000a7ab9 */ /* 0x000fe20000000a00 */
[C---:B-1----:R-:W-:Y:S01]  /*9510*/  IADD3 R4, P0, R0.reuse, R9, RZ ;  /* 0x0000000900047210 */ /* 0x042fe20007f1e0ff */
[----:B------:R-:W-:Y:S02]  /*9520*/  UIMAD UR4, UR7, UR10, URZ ;  /* 0x0000000a070472a4 */ /* 0x000fe4000f8e023f */
[----:B------:R-:W-:Y:S01]  /*9530*/  IMAD.U32 R7, RZ, RZ, UR10 ;  /* 0x0000000aff077e24 */ /* 0x000fe2000f8e00ff */
[----:B------:R-:W-:Y:S01]  /*9540*/  ULDC.64 UR12, c[0x0][0x208] ;  /* 0x00008200000c7ab9 */ /* 0x000fe20000000a00 */
[----:B------:R-:W-:-:S06]  /*9550*/  LEA.HI.X.SX32 R5, R0, R8, 0x1, P0 ;  /* 0x0000000800057211 */ /* 0x000fcc00000f0eff */
[----:B------:R-:W-:Y:S02]  /*9560*/  UIMAD UR4, UR6, UR11, UR4 ;  /* 0x0000000b060472a4 */ /* 0x000fe4000f8e0204 */
[----:B------:R-:W-:Y:S01]  /*9570*/  IMAD.WIDE.U32 R4, R7, UR6, R4 ;  /* 0x0000000607047c25 */ /* 0x000fe2000f8e0004 */
[----:B------:R-:W-:Y:S02]  /*9580*/  ULDC.64 UR10, c[0x0][0xb78] ;  /* 0x0002de00000a7ab9 */ /* 0x000fe40000000a00 */
[----:B------:R-:W-:Y:S02]  /*9590*/  UIMAD UR6, UR8, UR10, URZ ;  /* 0x0000000a080672a4 */ /* 0x000fe4000f8e023f */
[----:B------:R-:W-:Y:S01]  /*95a0*/  IADD3 R5, R5, UR4, RZ ;  /* 0x0000000405057c10 */ /* 0x000fe2000fffe0ff */
[----:B------:R-:W-:Y:S01]  /*95b0*/  IMAD.U32 R7, RZ, RZ, UR10 ;  /* 0x0000000aff077e24 */ /* 0x000fe2000f8e00ff */
[----:B------:R-:W-:-:S03]  /*95c0*/  UIMAD UR6, UR61, UR11, UR6 ;  /* 0x0000000b3d0672a4 */ /* 0x000fc6000f8e0206 */
[----:B------:R-:W-:Y:S01]  /*95d0*/  IMAD.WIDE.U32 R4, R7, UR61, R4 ;  /* 0x0000003d07047c25 */ /* 0x000fe2000f8e0004 */
[----:B------:R-:W-:-:S03]  /*95e0*/  ULDC.64 UR10, c[0x0][0xb40] ;  /* 0x0002d000000a7ab9 */ /* 0x000fc60000000a00 */
[----:B------:R-:W-:Y:S01]  /*95f0*/  VIADD R5, R5, UR6 ;  /* 0x0000000605057c36 */ /* 0x000fe20008000000 */
[----:B------:R-:W-:-:S04]  /*9600*/  LEA R6, P0, R4, UR10, 0x2 ;  /* 0x0000000a04067c11 */ /* 0x000fc8000f8010ff */
[----:B------:R-:W-:Y:S01]  /*9610*/  LEA.HI.X R7, R4, UR11, R5, 0x2, P0 ;  /* 0x0000000b04077c11 */ /* 0x000fe200080f1405 */
[----:B------:R-:W-:-:S05]  /*9620*/  IMAD.MOV.U32 R5, RZ, RZ, -0x800000 ;  /* 0xff800000ff057424 */ /* 0x000fca00078e00ff */
[----:B------:R0:W-:Y:S03]  /*9630*/  STG.E desc[UR12][R6.64], R5 ;  /* 0x0000000506007986 */ /* 0x0001e6000c10190c */
.L_x_292:
[----:B------:R-:W-:Y:S05]  /*9640*/  BSYNC B1 ;  /* 0x0000000000017941 */ /* 0x000fea0003800000 */
.L_x_291:
[----:B------:R-:W-:Y:S01]  /*9650*/  R2UR UR6, R23 ;  /* 0x00000000170672ca */ /* 0x000fe200000e0000 */
[----:B------:R-:W-:Y:S01]  /*9660*/  ULDC.64 UR10, c[0x0][0xaa0] ;  /* 0x0002a800000a7ab9 */ /* 0x000fe20000000a00 */
[----:B-1----:R-:W-:Y:S01]  /*9670*/  IMAD.MOV.U32 R4, RZ, RZ, R17 ;  /* 0x000000ffff047224 */ /* 0x002fe200078e0011 */
[----:B------:R-:W-:Y:S01]  /*9680*/  BSSY B1, `(.L_x_293) ;  /* 0x000002f000017945 */ /* 0x000fe20003800000 */
[----:B0-----:R-:W-:Y:S02]  /*9690*/  IMAD.MOV.U32 R5, RZ, RZ, R10 ;  /* 0x000000ffff057224 */ /* 0x001fe400078e000a */
[----:B------:R-:W-:Y:S02]  /*96a0*/  IMAD R0, R8, UR10, RZ ;  /* 0x0000000a08007c24 */ /* 0x000fe4000f8e02ff */
[----:B------:R-:W-:-:S04]  /*96b0*/  IMAD.WIDE.U32 R4, R9, UR10, R4 ;  /* 0x0000000a09047c25 */ /* 0x000fc8000f8e0004 */
[----:B------:R-:W-:Y:S01]  /*96c0*/  IMAD R9, R9, UR11, R0 ;  /* 0x0000000b09097c24 */ /* 0x000fe2000f8e0200 */
[----:B------:R-:W-:Y:S01]  /*96d0*/  ULDC.64 UR10, c[0x0][0xae0] ;  /* 0x0002b800000a7ab9 */ /* 0x000fe20000000a00 */
[----:B------:R-:W-:Y:S01]  /*96e0*/  IMAD R3, R22, -0x80, R3 ;  /* 0xffffff8016037824 */ /* 0x000fe200078e0203 */
[----:B------:R-:W-:Y:S02]  /*96f0*/  UIMAD UR4, UR7, UR10, URZ ;  /* 0x0000000a070472a4 */ /* 0x000fe4000f8e023f */
[----:B------:R-:W-:Y:S01]  /*9700*/  MOV R7, UR10 ;  /* 0x0000000a00077c02 */ /* 0x000fe20008000f00 */
[----:B------:R-:W-:Y:S01]  /*9710*/  IMAD.IADD R5, R5, 0x1, R9 ;  /* 0x0000000105057824 */ /* 0x000fe200078e0209 */
[----:B------:R-:W-:Y:S01]  /*9720*/  SHF.R.S32.HI R9, RZ, 0x1f, R18 ;  /* 0x0000001fff097819 */ /* 0x000fe20000011412 */
[----:B------:R-:W-:Y:S01]  /*9730*/  UIMAD UR4, UR6, UR11, UR4 ;  /* 0x0000000b060472a4 */ /* 0x000fe2000f8e0204 */
[----:B------:R-:W-:Y:S01]  /*9740*/  ISETP.GE.AND P2, PT, R18, R3, PT ;  /* 0x000000031200720c */ /* 0x000fe20003f46270 */
[----:B------:R-:W-:Y:S01]  /*9750*/  IMAD.WIDE.U32 R4, R7, UR6, R4 ;  /* 0x0000000607047c25 */ /* 0x000fe2000f8e0004 */
[----:B------:R-:W-:-:S03]  /*9760*/  ULDC.64 UR6, c[0x0][0xae8] ;  /* 0x0002ba0000067ab9 */ /* 0x000fc60000000a00 */
[----:B------:R-:W-:Y:S02]  /*9770*/  VIADD R6, R18, 0x40 ;  /* 0x0000004012067836 */ /* 0x000fe40000000000 */
[----:B------:R-:W-:Y:S01]  /*9780*/  VIADD R5, R5, UR4 ;  /* 0x0000000405057c36 */ /* 0x000fe20008000000 */
[----:B------:R-:W-:Y:S02]  /*9790*/  UIMAD UR4, UR8, UR6, URZ ;  /* 0x00000006080472a4 */ /* 0x000fe4000f8e023f */
[----:B------:R-:W-:Y:S01]  /*97a0*/  IMAD.U32 R7, RZ, RZ, UR6 ;  /* 0x00000006ff077e24 */ /* 0x000fe2000f8e00ff */
[----:B------:R-:W-:Y:S01]  /*97b0*/  ISETP.GE.AND P1, PT, R6, R3, PT ;  /* 0x000000030600720c */ /* 0x000fe20003f26270 */
[----:B------:R-:W-:Y:S01]  /*97c0*/  VIADD R0, R18, 0x20 ;  /* 0x0000002012007836 */ /* 0x000fe20000000000 */
[----:B------:R-:W-:Y:S02]  /*97d0*/  UIMAD UR4, UR61, UR7, UR4 ;  /* 0x000000073d0472a4 */ /* 0x000fe4000f8e0204 */
[----:B------:R-:W-:-:S02]  /*97e0*/  IMAD.WIDE.U32 R6, R7, UR61, R4 ;  /* 0x0000003d07067c25 */ /* 0x000fc4000f8e0004 */
[----:B------:R-:W-:Y:S02]  /*97f0*/  ISETP.GE.AND P3, PT, R0, R3, PT ;  /* 0x000000030000720c */ /* 0x000fe40003f66270 */
[----:B------:R-:W-:Y:S01]  /*9800*/  VIADD R0, R18, 0x60 ;  /* 0x0000006012007836 */ /* 0x000fe20000000000 */
[----:B------:R-:W-:Y:S01]  /*9810*/  IADD3 R11, R7, UR4, RZ ;  /* 0x00000004070b7c10 */ /* 0x000fe2000fffe0ff */
[----:B------:R-:W-:-:S03]  /*9820*/  IMAD.MOV.U32 R8, RZ, RZ, R18 ;  /* 0x000000ffff087224 */ /* 0x000fc600078e0012 */
[----:B------:R-:W-:Y:S01]  /*9830*/  ISETP.GE.AND P0, PT, R0, R3, PT ;  /* 0x000000030000720c */ /* 0x000fe20003f06270 */
[----:B------:R-:W-:Y:S01]  /*9840*/  IMAD.WIDE R8, R22, 0x80, R8 ;  /* 0x0000008016087825 */ /* 0x000fe200078e0208 */
[----:B------:R-:W-:Y:S11]  /*9850*/  @P2 BRA `(.L_x_294) ;  /* 0x0000000000442947 */ /* 0x000ff60003800000 */
[----:B------:R-:W-:Y:S01]  /*9860*/  ULDC.64 UR6, c[0x0][0xad8] ;  /* 0x0002b60000067ab9 */ /* 0x000fe20000000a00 */
[----:B------:R-:W-:Y:S01]  /*9870*/  VIADD R0, R17, 0x40 ;  /* 0x0000004011007836 */ /* 0x000fe20000000000 */
[----:B------:R-:W-:Y:S01]  /*9880*/  ULDC UR4, c[0x0][0xa8c] ;  /* 0x0002a30000047ab9 */ /* 0x000fe20000000800 */
[----:B------:R-:W-:Y:S01]  /*9890*/  IMAD R3, R9, UR6, RZ ;  /* 0x0000000609037c24 */ /* 0x000fe2000f8e02ff */
[----:B------:R-:W-:Y:S01]  /*98a0*/  ISETP.GE.AND P4, PT, R17, UR4, PT ;  /* 0x0000000411007c0c */ /* 0x000fe2000bf86270 */
[----:B------:R-:W-:Y:S01]  /*98b0*/  IMAD.MOV.U32 R4, RZ, RZ, R6 ;  /* 0x000000ffff047224 */ /* 0x000fe200078e0006 */
[----:B------:R-:W-:Y:S01]  /*98c0*/  ISETP.GE.AND P5, PT, R0, UR4, PT ;  /* 0x0000000400007c0c */ /* 0x000fe2000bfa6270 */
[----:B------:R-:W-:Y:S01]  /*98d0*/  IMAD.MOV.U32 R5, RZ, RZ, R11 ;  /* 0x000000ffff057224 */ /* 0x000fe200078e000b */
[----:B------:R-:W-:Y:S01]  /*98e0*/  ULDC.64 UR8, c[0x0][0x208] ;  /* 0x0000820000087ab9 */ /* 0x000fe20000000a00 */
[C---:B------:R-:W-:Y:S02]  /*98f0*/  IMAD R3, R8.reuse, UR7, R3 ;  /* 0x0000000708037c24 */ /* 0x040fe4000f8e0203 */
[----:B------:R-:W-:Y:S01]  /*9900*/  IMAD.WIDE.U32 R4, R8, UR6, R4 ;  /* 0x0000000608047c25 */ /* 0x000fe2000f8e0004 */
[----:B------:R-:W-:-:S03]  /*9910*/  ULDC.64 UR6, c[0x0][0xa80] ;  /* 0x0002a00000067ab9 */ /* 0x000fc60000000a00 */
[----:B------:R-:W-:Y:S01]  /*9920*/  IMAD.IADD R3, R5, 0x1, R3 ;  /* 0x0000000105037824 */ /* 0x000fe200078e0203 */
[----:B------:R-:W-:-:S04]  /*9930*/  LEA R12, P2, R4, UR6, 0x1 ;  /* 0x00000006040c7c11 */ /* 0x000fc8000f8408ff */
[----:B------:R-:W-:-:S05]  /*9940*/  LEA.HI.X R13, R4, UR7, R3, 0x1, P2 ;  /* 0x00000007040d7c11 */ /* 0x000fca00090f0c03 */
[----:B------:R0:W-:Y:S04]  /*9950*/  @!P4 STG.E.128 desc[UR8][R12.64], RZ ;  /* 0x000000ff0c00c986 */ /* 0x0001e8000c101d08 */
[----:B------:R0:W-:Y:S02]  /*9960*/  @!P5 STG.E.128 desc[UR8][R12.64+0x80], RZ ;  /* 0x000080ff0c00d986 */ /* 0x0001e4000c101d08 */
.L_x_294:
[----:B------:R-:W-:Y:S05]  /*9970*/  BSYNC B1 ;  /* 0x0000000000017941 */ /* 0x000fea0003800000 */
.L_x_293:
[----:B------:R-:W-:Y:S04]  /*9980*/  BSSY B1, `(.L_x_295) ;  /* 0x0000015000017945 */ /* 0x000fe80003800000 */
[----:B------:R-:W-:Y:S05]  /*9990*/  @P3 BRA `(.L_x_296) ;  /* 0x00000000004c3947 */ /* 0x000fea0003800000 */
[----:B------:R-:W-:Y:S01]  /*99a0*/  IADD3 R3, P2, R8, 0x20, RZ ;  /* 0x0000002008037810 */ /* 0x000fe20007f5e0ff */
[----:B------:R-:W-:Y:S01]  /*99b0*/  ULDC.64 UR6, c[0x0][0xad8] ;  /* 0x0002b60000067ab9 */ /* 0x000fe20000000a00 */
[----:B------:R-:W-:Y:S01]  /*99c0*/  MOV R4, R6 ;  /* 0x0000000600047202 */ /* 0x000fe20000000f00 */
[----:B------:R-:W-:Y:S01]  /*99d0*/  IMAD.MOV.U32 R5, RZ, RZ, R11 ;  /* 0x000000ffff057224 */ /* 0x000fe200078e000b */
[----:B------:R-:W-:Y:S01]  /*99e0*/  ULDC UR4, c[0x0][0xa8c] ;  /* 0x0002a30000047ab9 */ /* 0x000fe20000000800 */
[----:B------:R-:W-:Y:S01]  /*99f0*/  IMAD.X R0, RZ, RZ, R9, P2 ;  /* 0x000000ffff007224 */ /* 0x000fe200010e0609 */
[C---:B------:R-:W-:Y:S01]  /*9a00*/  ISETP.GE.AND P3, PT, R17.reuse, UR4, PT ;  /* 0x0000000411007c0c */ /* 0x040fe2000bf66270 */
[----:B------:R-:W-:Y:S01]  /*9a10*/  VIADD R10, R17, 0x40 ;  /* 0x00000040110a7836 */ /* 0x000fe20000000000 */
[----:B------:R-:W-:Y:S01]  /*9a20*/  ULDC.64 UR8, c[0x0][0x208] ;  /* 0x0000820000087ab9 */ /* 0x000fe20000000a00 */
[----:B------:R-:W-:Y:S02]  /*9a30*/  IMAD R0, R0, UR6, RZ ;  /* 0x0000000600007c24 */ /* 0x000fe4000f8e02ff */
[----:B------:R-:W-:Y:S01]  /*9a40*/  IMAD.WIDE.U32 R4, R3, UR6, R4 ;  /* 0x0000000603047c25 */ /* 0x000fe2000f8e0004 */
[----:B------:R-:W-:-:S03]  /*9a50*/  ISETP.GE.AND P4, PT, R10, UR4, PT ;  /* 0x000000040a007c0c */ /* 0x000fc6000bf86270 */
[----:B------:R-:W-:Y:S01]  /*9a60*/  IMAD R3, R3, UR7, R0 ;  /* 0x0000000703037c24 */ /* 0x000fe2000f8e0200 */
[----:B------:R-:W-:Y:S02]  /*9a70*/  ULDC.64 UR6, c[0x0][0xa80] ;  /* 0x0002a00000067ab9 */ /* 0x000fe40000000a00 */
[----:B0-----:R-:W-:Y:S01]  /*9a80*/  LEA R12, P2, R4, UR6, 0x1 ;  /* 0x00000006040c7c11 */ /* 0x001fe2000f8408ff */
[----:B------:R-:W-:-:S05]  /*9a90*/  IMAD.IADD R3, R5, 0x1, R3 ;  /* 0x0000000105037824 */ /* 0x000fca00078e0203 */
[----:B------:R-:W-:-:S05]  /*9aa0*/  LEA.HI.X R13, R4, UR7, R3, 0x1, P2 ;  /* 0x00000007040d7c11 */ /* 0x000fca00090f0c03 */
[----:B------:R1:W-:Y:S04]  /*9ab0*/  @!P3 STG.E.128 desc[UR8][R12.64], RZ ;  /* 0x000000ff0c00b986 */ /* 0x0003e8000c101d08 */
[----:B------:R1:W-:Y:S02]  /*9ac0*/  @!P4 STG.E.128 desc[UR8][R12.64+0x80], RZ ;  /* 0x000080ff0c00c986 */ /* 0x0003e4000c101d08 */
.L_x_296:
[----:B------:R-:W-:Y:S05]  /*9ad0*/  BSYNC B1 ;  /* 0x0000000000017941 */ /* 0x000fea0003800000 */
.L_x_295:
        /* <DEDUP_REMOVED lines=8> */
[----:B------:R-:W-:Y:S01]  /*9b60*/  IMAD.X R0, RZ, RZ, R9, P1 ;  /* 0x000000ffff007224 */ /* 0x000fe200008e0609 */
[----:B------:R-:W-:Y:S01]  /*9b70*/  ULDC.64 UR8, c[0x0][0x208] ;  /* 0x0000820000087ab9 */ /* 0x000fe20000000a00 */
[----:B------:R-:W-:Y:S02]  /*9b80*/  VIADD R10, R17, 0x40 ;  /* 0x00000040110a7836 */ /* 0x000fe40000000000 */
[----:B------:R-:W-:-:S02]  /*9b90*/  IMAD R0, R0, UR6, RZ ;  /* 0x0000000600007c24 */ /* 0x000fc4000f8e02ff */
[----:B------:R-:W-:Y:S01]  /*9ba0*/  IMAD.WIDE.U32 R4, R3, UR6, R4 ;  /* 0x0000000603047c25 */ /* 0x000fe2000f8e0004 */
[----:B------:R-:W-:-:S03]  /*9bb0*/  ISETP.GE.AND P3, PT, R10, UR4, PT ;  /* 0x000000040a007c0c */ /* 0x000fc6000bf66270 */
[----:B------:R-:W-:Y:S01]  /*9bc0*/  IMAD R3, R3, UR7, R0 ;  /* 0x0000000703037c24 */ /* 0x000fe2000f8e0200 */
[----:B------:R-:W-:Y:S02]  /*9bd0*/  ULDC.64 UR6, c[0x0][0xa80] ;  /* 0x0002a00000067ab9 */ /* 0x000fe40000000a00 */
[----:B01----:R-:W-:Y:S02]  /*9be0*/  LEA R12, P1, R4, UR6, 0x1 ;  /* 0x00000006040c7c11 */ /* 0x003fe4000f8208ff */
[----:B------:R-:W-:-:S04]  /*9bf0*/  IADD3 R3, R5, R3, RZ ;  /* 0x0000000305037210 */ /* 0x000fc80007ffe0ff */
[----:B------:R-:W-:-:S05]  /*9c00*/  LEA.HI.X R13, R4, UR7, R3, 0x1, P1 ;  /* 0x00000007040d7c11 */ /* 0x000fca00088f0c03 */
[----:B------:R2:W-:Y:S04]  /*9c10*/  @!P2 STG.E.128 desc[UR8][R12.64], RZ ;  /* 0x000000ff0c00a986 */ /* 0x0005e8000c101d08 */
[----:B------:R2:W-:Y:S02]  /*9c20*/  @!P3 STG.E.128 desc[UR8][R12.64+0x80], RZ ;  /* 0x000080ff0c00b986 */ /* 0x0005e4000c101d08 */
.L_x_298:
[----:B------:R-:W-:Y:S05]  /*9c30*/  BSYNC B1 ;  /* 0x0000000000017941 */ /* 0x000fea0003800000 */
.L_x_297:
        /* <DEDUP_REMOVED lines=18> */
[----:B------:R3:W-:Y:S04]  /*9d60*/  @!P1 STG.E.128 desc[UR8][R6.64], RZ ;  /* 0x000000ff06009986 */ /* 0x0007e8000c101d08 */
[----:B------:R3:W-:Y:S02]  /*9d70*/  @!P2 STG.E.128 desc[UR8][R6.64+0x80], RZ ;  /* 0x000080ff0600a986 */ /* 0x0007e4000c101d08 */
.L_x_289:
[----:B------:R-:W-:Y:S05]  /*9d80*/  BSYNC B0 ;  /* 0x0000000000007941 */ /* 0x000fea0003800000 */
.L_x_280:
[----:B------:R-:W-:Y:S02]  /*9d90*/  ULDC UR4, c[0x0][0xc14] ;  /* 0x0003050000047ab9 */ /* 0x000fe40000000800 */
[----:B------:R-:W-:-:S13]  /*9da0*/  ISETP.GE.AND P0, PT, R51, UR4, PT ;  /* 0x0000000433007c0c */ /* 0x000fda000bf06270 */
[----:B------:R-:W-:Y:S05]  /*9db0*/  @!P0 BRA `(.L_x_299) ;  /* 0xffffff6c00fc8947 */ /* 0x000fea000383ffff */
[----:B------:R-:W-:Y:S05]  /*9dc0*/  EXIT ;  /* 0x000000000000794d */ /* 0x000fea0003800000 */
.L_x_255:
[----:B------:R-:W-:-:S08]  /*9dd0*/  NOP ;  /* 0x0000000000007918 */ /* 0x000fd00000000000 */
[----:B0-----:R-:W0:-:S00]  /*9de0*/  USETMAXREG.DEALLOC.CTAPOOL 0x18 ;  /* 0x00000018000079c8 */ /* 0x001e0000080e0500 */
[----:B0-----:R-:W-:-:S06]  /*9df0*/  LOP3.LUT R0, R0, 0x3, RZ, 0xc0, !PT ;  /* 0x0000000300007812 */ /* 0x001fcc00078ec0ff */
[----:B------:R-:W0:Y:S02]  /*9e00*/  SHFL.IDX PT, R0, R0, RZ, 0x1f ;  /* 0x00001fff00007589 */ /* 0x000e2400000e0000 */
[----:B0-----:R-:W-:-:S13]  /*9e10*/  ISETP.NE.AND P0, PT, R0, RZ, PT ;  /* 0x000000ff0000720c */ /* 0x001fda0003f05270 */
[----:B------:R-:W-:Y:S05]  /*9e20*/  @P0 EXIT ;  /* 0x000000000000094d */ /* 0x000fea0003800000 */
[----:B------:R-:W0:Y:S01]  /*9e30*/  S2R R2, SR_TID.X ;  /* 0x0000000000027919 */ /* 0x000e220000002100 */
[----:B------:R-:W-:Y:S01]  /*9e40*/  LOP3.LUT R4, R4, 0xffffffdf, RZ, 0xc0, !PT ;  /* 0xffffffdf04047812 */ /* 0x000fe200078ec0ff */
[----:B------:R-:W-:Y:S01]  /*9e50*/  ULDC UR5, c[0x0][0xc14] ;  /* 0x0003050000057ab9 */ /* 0x000fe20000000800 */
[----:B------:R-:W-:Y:S01]  /*9e60*/  IMAD.MOV.U32 R0, RZ, RZ, RZ ;  /* 0x000000ffff007224 */ /* 0x000fe200078e00ff */
[----:B------:R-:W-:Y:S01]  /*9e70*/  ULDC.64 UR6, c[0x0][0x208] ;  /* 0x0000820000067ab9 */ /* 0x000fe20000000a00 */
[----:B------:R-:W-:Y:S01]  /*9e80*/  ULDC UR4, c[0x0][0xc10] ;  /* 0x0003040000047ab9 */ /* 0x000fe20000000800 */
[----:B0-----:R-:W-:-:S04]  /*9e90*/  LOP3.LUT R8, R2, 0x1f, RZ, 0xc0, !PT ;  /* 0x0000001f02087812 */ /* 0x001fc800078ec0ff */
[----:B------:R-:W-:-:S13]  /*9ea0*/  ISETP.NE.AND P0, PT, R8, 0x1f, PT ;  /* 0x0000001f0800780c */ /* 0x000fda0003f05270 */
[----:B------:R-:W-:Y:S02]  /*9eb0*/  @P0 LOP3.LUT R4, R4, 0x20, RZ, 0xfc, !PT ;  /* 0x0000002004040812 */ /* 0x000fe400078efcff */
[----:B------:R-:W-:-:S13]  /*9ec0*/  ISETP.GE.OR P0, PT, R8, UR5, !P0 ;  /* 0x0000000508007c0c */ /* 0x000fda000c706670 */
[----:B------:R-:W0:Y:S02]  /*9ed0*/  @!P0 LDC.64 R2, c[0x0][0xc58] ;  /* 0x00031600ff028b82 */ /* 0x000e240000000a00 */
[----:B0-----:R-:W-:-:S05]  /*9ee0*/  @!P0 IMAD.WIDE.U32 R2, R8, 0x4, R2 ;  /* 0x0000000408028825 */ /* 0x001fca00078e0002 */
[----:B------:R-:W2:Y:S01]  /*9ef0*/  @!P0 LDG.E R0, desc[UR6][R2.64] ;  /* 0x0000000602008981 */ /* 0x000ea2000c1e1900 */
[C---:B------:R-:W-:Y:S01]  /*9f00*/  ISETP.NE.AND P1, PT, R8.reuse, RZ, PT ;  /* 0x000000ff0800720c */ /* 0x040fe20003f25270 */
[----:B------:R-:W0:Y:S01]  /*9f10*/  S2UR UR6, SR_CTAID.X ;  /* 0x00000000000679c3 */ /* 0x000e220000002500 */
[----:B------:R-:W-:Y:S01]  /*9f20*/  ISETP.GE.U32.AND P0, PT, R8, 0x2, PT ;  /* 0x000000020800780c */ /* 0x000fe20003f06070 */
[----:B------:R-:W-:Y:S01]  /*9f30*/  IMAD.MOV.U32 R16, RZ, RZ, RZ ;  /* 0x000000ffff107224 */ /* 0x000fe200078e00ff */
[----:B------:R-:W-:Y:S01]  /*9f40*/  LOP3.LUT R4, R4, 0xfffffffe, RZ, 0xc0, !PT ;  /* 0xfffffffe04047812 */ /* 0x000fe200078ec0ff */
[----:B------:R-:W-:-:S08]  /*9f50*/  IMAD.MOV.U32 R19, RZ, RZ, RZ ;  /* 0x000000ffff137224 */ /* 0x000fd000078e00ff */
[----:B------:R-:W-:-:S04]  /*9f60*/  @P1 LOP3.LUT R4, R4, 0x1, RZ, 0xfc, !PT ;  /* 0x0000000104041812 */ /* 0x000fc800078efcff */
[----:B------:R-:W-:-:S04]  /*9f70*/  LOP3.LUT R4, R4, 0xffffffef, RZ, 0xc0, !PT ;  /* 0xffffffef04047812 */ /* 0x000fc800078ec0ff */
[----:B------:R-:W-:-:S04]  /*9f80*/  @P0 LOP3.LUT R4, R4, 0x10, RZ, 0xfc, !PT ;  /* 0x0000001004040812 */ /* 0x000fc800078efcff */
[----:B------:R-:W-:Y:S01]  /*9f90*/  LOP3.LUT R4, R4, 0xfffffff7, RZ, 0xc0, !PT ;  /* 0xfffffff704047812 */ /* 0x000fe200078ec0ff */
[----:B--2---:R-:W1:Y:S02]  /*9fa0*/  SHFL.UP PT, R5, R0, 0x1, RZ ;  /* 0x0420000000057989 */ /* 0x004e6400000e00ff */
[----:B-1----:R-:W-:-:S04]  /*9fb0*/  SEL R5, R5, RZ, P1 ;  /* 0x000000ff05057207 */ /* 0x002fc80000800000 */
[----:B------:R-:W-:-:S05]  /*9fc0*/  IADD3 R5, R0, R5, RZ ;  /* 0x0000000500057210 */ /* 0x000fca0007ffe0ff */
[----:B------:R-:W1:Y:S02]  /*9fd0*/  SHFL.UP PT, R6, R5, 0x2, RZ ;  /* 0x0440000005067989 */ /* 0x000e6400000e00ff */
[----:B-1----:R-:W-:Y:S02]  /*9fe0*/  SEL R6, R6, RZ, P0 ;  /* 0x000000ff06067207 */ /* 0x002fe40000000000 */
[----:B------:R-:W-:-:S03]  /*9ff0*/  ISETP.GE.U32.AND P0, PT, R8, 0x4, PT ;  /* 0x000000040800780c */ /* 0x000fc60003f06070 */
[----:B------:R-:W-:-:S05]  /*a000*/  IMAD.IADD R6, R5, 0x1, R6 ;  /* 0x0000000105067824 */ /* 0x000fca00078e0206 */
[----:B------:R-:W1:Y:S05]  /*a010*/  SHFL.UP PT, R7, R6, 0x4, RZ ;  /* 0x0480000006077989 */ /* 0x000e6a00000e00ff */
[----:B------:R-:W-:-:S04]  /*a020*/  @P0 LOP3.LUT R4, R4, 0x8, RZ, 0xfc, !PT ;  /* 0x0000000804040812 */ /* 0x000fc800078efcff */
[----:B------:R-:W-:Y:S02]  /*a030*/  LOP3.LUT R4, R4, 0xfffffffb, RZ, 0xc0, !PT ;  /* 0xfffffffb04047812 */ /* 0x000fe400078ec0ff */
        /* <DEDUP_REMOVED lines=10> */
[----:B------:R-:W-:Y:S02]  /*a0e0*/  @P0 LOP3.LUT R4, R4, 0x2, RZ, 0xfc, !PT ;  /* 0x0000000204040812 */ /* 0x000fe400078efcff */
[----:B-1----:R-:W-:-:S05]  /*a0f0*/  SEL R2, R2, RZ, P0 ;  /* 0x000000ff02027207 */ /* 0x002fca0000000000 */
[----:B------:R-:W-:-:S05]  /*a100*/  IMAD.IADD R2, R3, 0x1, R2 ;  /* 0x0000000103027824 */ /* 0x000fca00078e0202 */
[----:B------:R-:W1:Y:S02]  /*a110*/  SHFL.IDX PT, R5, R2, 0x1f, 0x1f ;  /* 0x03e01f0002057f89 */ /* 0x000e6400000e0000 */
[----:B-1----:R-:W-:-:S05]  /*a120*/  IMAD R5, R5, UR4, RZ ;  /* 0x0000000405057c24 */ /* 0x002fca000f8e02ff */
[----:B0-----:R-:W-:Y:S02]  /*a130*/  ISETP.GT.AND P0, PT, R5, UR6, PT ;  /* 0x0000000605007c0c */ /* 0x001fe4000bf04270 */
[----:B------:R-:W-:-:S11]  /*a140*/  MOV R6, R5 ;  /* 0x0000000500067202 */ /* 0x000fd60000000f00 */
[----:B------:R-:W-:Y:S05]  /*a150*/  @P0 BRA `(.L_x_300) ;  /* 0x0000000000c40947 */ /* 0x000fea0003800000 */
[----:B------:R-:W-:Y:S01]  /*a160*/  IMAD.MOV.U32 R5, RZ, RZ, R6 ;  /* 0x000000ffff057224 */ /* 0x000fe200078e0006 */
[----:B------:R-:W-:Y:S01]  /*a170*/  ULDC UR5, c[0x0][0xc14] ;  /* 0x0003050000057ab9 */ /* 0x000fe20000000800 */
[----:B------:R-:W-:Y:S01]  /*a180*/  IMAD.MOV.U32 R19, RZ, RZ, RZ ;  /* 0x000000ffff137224 */ /* 0x000fe200078e00ff */
[----:B------:R-:W-:Y:S01]  /*a190*/  ULDC UR7, c[0x0][0xc14] ;  /* 0x0003050000077ab9 */ /* 0x000fe20000000800 */
[----:B------:R-:W-:-:S05]  /*a1a0*/  ULDC UR4, c[0x0][0xc10] ;  /* 0x0003040000047ab9 */ /* 0x000fca0000000800 */
.L_x_304:
[----:B------:R-:W-:Y:S02]  /*a1b0*/  VIADD R0, R19, 0x1f ;  /* 0x0000001f13007836 */ /* 0x000fe40000000000 */
[----:B------:R-:W-:-:S03]  /*a1c0*/  IMAD.U32 R19, RZ, RZ, UR7 ;  /* 0x00000007ff137e24 */ /* 0x000fc6000f8e00ff */
[----:B------:R-:W-:-:S13]  /*a1d0*/  ISETP.GE.AND P0, PT, R0, UR5, PT ;  /* 0x0000000500007c0c */ /* 0x000fda000bf06270 */
[----:B------:R-:W-:Y:S05]  /*a1e0*/  @P0 BRA `(.L_x_301) ;  /* 0x0000000400440947 */ /* 0x000fea0003800000 */
[----:B------:R-:W0:Y:S01]  /*a1f0*/  S2R R2, SR_TID.X ;  /* 0x0000000000027919 */ /* 0x000e220000002100 */
[----:B------:R-:W-:Y:S01]  /*a200*/  IMAD.MOV.U32 R19, RZ, RZ, R0 ;  /* 0x000000ffff137224 */ /* 0x000fe200078e0000 */
[----:B------:R-:W-:Y:S01]  /*a210*/  BSSY B0, `(.L_x_302) ;  /* 0x000000b000007945 */ /* 0x000fe20003800000 */
[----:B------:R-:W-:Y:S02]  /*a220*/  MOV R0, RZ ;  /* 0x000000ff00007202 */ /* 0x000fe40000000f00 */
[----:B0-----:R-:W-:-:S04]  /*a230*/  LOP3.LUT R8, R2, 0x1f, RZ, 0xc0, !PT ;  /* 0x0000001f02087812 */ /* 0x001fc800078ec0ff */
[C---:B------:R-:W-:Y:S01]  /*a240*/  ISETP.NE.AND P1, PT, R8.reuse, 0x1f, PT ;  /* 0x0000001f0800780c */ /* 0x040fe20003f25270 */
[----:B------:R-:W-:-:S05]  /*a250*/  IMAD.IADD R7, R8, 0x1, R19 ;  /* 0x0000000108077824 */ /* 0x000fca00078e0213 */
[----:B------:R-:W-:-:S13]  /*a260*/  ISETP.GE.OR P0, PT, R7, UR5, !P1 ;  /* 0x0000000507007c0c */ /* 0x000fda000cf06670 */
[----:B------:R-:W-:Y:S05]  /*a270*/  @P0 BRA `(.L_x_303) ;  /* 0x0000000000100947 */ /* 0x000fea0003800000 */
[----:B------:R-:W0:Y:S01]  /*a280*/  LDC.64 R2, c[0x0][0xc58] ;  /* 0x00031600ff027b82 */ /* 0x000e220000000a00 */
[----:B------:R-:W-:Y:S01]  /*a290*/  ULDC.64 UR8, c[0x0][0x208] ;  /* 0x0000820000087ab9 */ /* 0x000fe20000000a00 */
[----:B0-----:R-:W-:-:S05]  /*a2a0*/  IMAD.WIDE R2, R7, 0x4, R2 ;  /* 0x0000000407027825 */ /* 0x001fca00078e0202 */
[----:B------:R0:W5:Y:S02]  /*a2b0*/  LDG.E R0, desc[UR8][R2.64] ;  /* 0x0000000802007981 */ /* 0x000164000c1e1900 */
.L_x_303:
[----:B------:R-:W-:Y:S05]  /*a2c0*/  BSYNC B0 ;  /* 0x0000000000007941 */ /* 0x000fea0003800000 */
.L_x_302:
[----:B0----5:R-:W0:Y:S01]  /*a2d0*/  SHFL.UP PT, R2, R0, 0x1, RZ ;  /* 0x0420000000027989 */ /* 0x021e2200000e00ff */
[C---:B------:R-:W-:Y:S02]  /*a2e0*/  ISETP.NE.AND P0, PT, R8.reuse, RZ, PT ;  /* 0x000000ff0800720c */ /* 0x040fe40003f05270 */
[----:B------:R-:W-:Y:S02]  /*a2f0*/  ISETP.GE.U32.AND P1, PT, R8, 0x2, PT ;  /* 0x000000020800780c */ /* 0x000fe40003f26070 */
[----:B0-----:R-:W-:Y:S02]  /*a300*/  SEL R3, R2, RZ, P0 ;  /* 0x000000ff02037207 */ /* 0x001fe40000000000 */
[----:B------:R-:W-:-:S03]  /*a310*/  ISETP.GE.U32.AND P0, PT, R8, 0x4, PT ;  /* 0x000000040800780c */ /* 0x000fc60003f06070 */
[----:B------:R-:W-:-:S05]  /*a320*/  IMAD.IADD R3, R0, 0x1, R3 ;  /* 0x0000000100037824 */ /* 0x000fca00078e0203 */
[----:B------:R-:W0:Y:S02]  /*a330*/  SHFL.UP PT, R2, R3, 0x2, RZ ;  /* 0x0440000003027989 */ /* 0x000e2400000e00ff */
        /* <DEDUP_REMOVED lines=8> */
[----:B0-----:R-:W-:-:S05]  /*a3c0*/  SEL R6, R6, RZ, P1 ;  /* 0x000000ff06067207 */ /* 0x001fca0000800000 */
[----:B------:R-:W-:-:S05]  /*a3d0*/  IMAD.IADD R6, R7, 0x1, R6 ;  /* 0x0000000107067824 */ /* 0x000fca00078e0206 */
[----:B------:R-:W0:Y:S02]  /*a3e0*/  SHFL.UP PT, R8, R6, 0x10, RZ ;  /* 0x0600000006087989 */ /* 0x000e2400000e00ff */
[----:B0-----:R-:W-:-:S05]  /*a3f0*/  SEL R9, R8, RZ, P0 ;  /* 0x000000ff08097207 */ /* 0x001fca0000000000 */
[----:B------:R-:W-:-:S05]  /*a400*/  IMAD.IADD R9, R6, 0x1, R9 ;  /* 0x0000000106097824 */ /* 0x000fca00078e0209 */
[----:B------:R-:W0:Y:S02]  /*a410*/  SHFL.IDX PT, R3, R9, 0x1f, 0x1f ;  /* 0x03e01f0009037f89 */ /* 0x000e2400000e0000 */
[----:B0-----:R-:W-:-:S04]  /*a420*/  IMAD R6, R3, UR4, RZ ;  /* 0x0000000403067c24 */ /* 0x001fc8000f8e02ff */
[----:B------:R-:W-:-:S05]  /*a430*/  IMAD.IADD R5, R6, 0x1, R5 ;  /* 0x0000000106057824 */ /* 0x000fca00078e0205 */
[----:B------:R-:W-:-:S13]  /*a440*/  ISETP.GT.AND P0, PT, R5, UR6, PT ;  /* 0x0000000605007c0c */ /* 0x000fda000bf04270 */
[----:B------:R-:W-:Y:S05]  /*a450*/  @!P0 BRA `(.L_x_304) ;  /* 0xfffffffc00548947 */ /* 0x000fea000383ffff */
[----:B------:R-:W-:-:S07]  /*a460*/  MOV R2, R9 ;  /* 0x0000000900027202 */ /* 0x000fce0000000f00 */
.L_x_300:
[----:B------:R-:W-:-:S04]  /*a470*/  IMAD.IADD R7, R5, 0x1, -R6 ;  /* 0x0000000105077824 */ /* 0x000fc800078e0a06 */
[----:B------:R-:W-:-:S05]  /*a480*/  IMAD R3, R2, UR4, R7 ;  /* 0x0000000402037c24 */ /* 0x000fca000f8e0207 */
[----:B------:R-:W-:-:S13]  /*a490*/  ISETP.GT.AND P0, PT, R3, UR6, PT ;  /* 0x0000000603007c0c */ /* 0x000fda000bf04270 */
[----:B------:R-:W-:-:S04]  /*a4a0*/  VOTE.ANY R8, PT, !P0 ;  /* 0x0000000000087806 */ /* 0x000fc800040e0100 */
[----:B------:R-:W0:Y:S01]  /*a4b0*/  POPC R5, R8 ;  /* 0x0000000800057309 */ /* 0x000e220000000000 */
[----:B------:R-:W-:Y:S01]  /*a4c0*/  ISETP.NE.AND P0, PT, R8, RZ, PT ;  /* 0x000000ff0800720c */ /* 0x000fe20003f05270 */
[----:B0-----:R-:W0:Y:S02]  /*a4d0*/  SHFL.IDX PT, R0, R0, R5, 0x1f ;  /* 0x00001f0500007589 */ /* 0x001e2400000e0000 */
[----:B0-----:R-:W-:-:S04]  /*a4e0*/  IABS R6, R0 ;  /* 0x0000000000067213 */ /* 0x001fc80000000000 */
[----:B------:R-:W0:Y:S08]  /*a4f0*/  I2F.RP R9, R6 ;  /* 0x0000000600097306 */ /* 0x000e300000209400 */
[----:B0-----:R-:W0:Y:S02]  /*a500*/  MUFU.RCP R9, R9 ;  /* 0x0000000900097308 */ /* 0x001e240000001000 */
[----:B0-----:R-:W-:-:S06]  /*a510*/  VIADD R3, R9, 0xffffffe ;  /* 0x0ffffffe09037836 */ /* 0x001fcc0000000000 */
[----:B------:R-:W0:Y:S02]  /*a520*/  F2I.FTZ.U32.TRUNC.NTZ R3, R3 ;  /* 0x0000000300037305 */ /* 0x000e24000021f000 */
[----:B0-----:R-:W-:Y:S01]  /*a530*/  IMAD.MOV R11, RZ, RZ, -R3 ;  /* 0x000000ffff0b7224 */ /* 0x001fe200078e0a03 */
[----:B------:R-:W-:Y:S06]  /*a540*/  @!P0 BRA `(.L_x_305) ;  /* 0x0000000000088947 */ /* 0x000fec0003800000 */
[----:B------:R-:W-:-:S05]  /*a550*/  VIADD R9, R5, 0xffffffff ;  /* 0xffffffff05097836 */ /* 0x000fca0000000000 */
[----:B------:R0:W1:Y:S02]  /*a560*/  SHFL.IDX PT, R16, R2, R9, 0x1f ;  /* 0x00001f0902107589 */ /* 0x00006400000e0000 */
.L_x_305:
[----:B-1----:R-:W-:Y:S02]  /*a570*/  IMAD R16, R16, UR4, R7 ;  /* 0x0000000410107c24 */ /* 0x002fe4000f8e0207 */
[----:B------:R-:W-:Y:S02]  /*a580*/  IMAD R7, R11, R6, RZ ;  /* 0x000000060b077224 */ /* 0x000fe400078e02ff */
[----:B0-----:R-:W-:Y:S01]  /*a590*/  IMAD.MOV.U32 R2, RZ, RZ, RZ ;  /* 0x000000ffff027224 */ /* 0x001fe200078e00ff */
[----:B------:R-:W-:Y:S01]  /*a5a0*/  IADD3 R17, -R16, UR6, RZ ;  /* 0x0000000610117c10 */ /* 0x000fe2000fffe1ff */
[----:B------:R-:W-:Y:S02]  /*a5b0*/  IMAD.IADD R19, R5, 0x1, R19 ;  /* 0x0000000105137824 */ /* 0x000fe400078e0213 */
[----:B------:R-:W-:Y:S01]  /*a5c0*/  IMAD.HI.U32 R2, R3, R7, R2 ;  /* 0x0000000703027227 */ /* 0x000fe200078e0002 */
[----:B------:R-:W-:Y:S02]  /*a5d0*/  IABS R7, R0 ;  /* 0x0000000000077213 */ /* 0x000fe40000000000 */
[----:B------:R-:W-:-:S03]  /*a5e0*/  IABS R3, R17 ;  /* 0x0000001100037213 */ /* 0x000fc60000000000 */
[----:B------:R-:W-:Y:S02]  /*a5f0*/  IMAD.MOV R7, RZ, RZ, -R7 ;  /* 0x000000ffff077224 */ /* 0x000fe400078e0a07 */
[----:B------:R-:W-:-:S04]  /*a600*/  IMAD.HI.U32 R2, R2, R3, RZ ;  /* 0x0000000302027227 */ /* 0x000fc800078e00ff */
[----:B------:R-:W-:-:S05]  /*a610*/  IMAD R3, R2, R7, R3 ;  /* 0x0000000702037224 */ /* 0x000fca00078e0203 */
[----:B------:R-:W-:-:S13]  /*a620*/  ISETP.GT.U32.AND P0, PT, R6, R3, PT ;  /* 0x000000030600720c */ /* 0x000fda0003f04070 */
[----:B------:R-:W-:Y:S01]  /*a630*/  @!P0 IMAD.IADD R3, R3, 0x1, -R6 ;  /* 0x0000000103038824 */ /* 0x000fe200078e0a06 */
[----:B------:R-:W-:-:S04]  /*a640*/  @!P0 IADD3 R2, R2, 0x1, RZ ;  /* 0x0000000102028810 */ /* 0x000fc80007ffe0ff */
[----:B------:R-:W-:Y:S02]  /*a650*/  ISETP.GE.U32.AND P0, PT, R3, R6, PT ;  /* 0x000000060300720c */ /* 0x000fe40003f06070 */
[----:B------:R-:W-:-:S11]  /*a660*/  LOP3.LUT R3, R17, R0, RZ, 0x3c, !PT ;  /* 0x0000000011037212 */ /* 0x000fd600078e3cff */
[----:B------:R-:W-:Y:S01]  /*a670*/  @P0 VIADD R2, R2, 0x1 ;  /* 0x0000000102020836 */ /* 0x000fe20000000000 */
[----:B------:R-:W-:-:S13]  /*a680*/  ISETP.GE.AND P0, PT, R3, RZ, PT ;  /* 0x000000ff0300720c */ /* 0x000fda0003f06270 */
[----:B------:R-:W-:Y:S01]  /*a690*/  @!P0 IMAD.MOV R2, RZ, RZ, -R2 ;  /* 0x000000ffff028224 */ /* 0x000fe200078e0a02 */
[----:B------:R-:W-:-:S13]  /*a6a0*/  ISETP.NE.AND P0, PT, R0, RZ, PT ;  /* 0x000000ff0000720c */ /* 0x000fda0003f05270 */
[----:B------:R-:W-:-:S05]  /*a6b0*/  @!P0 LOP3.LUT R2, RZ, R0, RZ, 0x33, !PT ;  /* 0x00000000ff028212 */ /* 0x000fca00078e33ff */
[--C-:B------:R-:W-:Y:S02]  /*a6c0*/  IMAD.MOV R3, RZ, RZ, -R2.reuse ;  /* 0x000000ffff037224 */ /* 0x100fe400078e0a02 */
[----:B------:R-:W-:Y:S02]  /*a6d0*/  IMAD.MOV.U32 R18, RZ, RZ, R2 ;  /* 0x000000ffff127224 */ /* 0x000fe400078e0002 */
[----:B------:R-:W-:Y:S01]  /*a6e0*/  IMAD R17, R0, R3, R17 ;  /* 0x0000000300117224 */ /* 0x000fe200078e0211 */
[----:B------:R-:W-:Y:S06]  /*a6f0*/  BRA `(.L_x_306) ;  /* 0x00000000000c7947 */ /* 0x000fec0003800000 */
.L_x_301:
[----:B------:R-:W-:Y:S01]  /*a700*/  MOV R17, RZ ;  /* 0x000000ff00117202 */ /* 0x000fe20000000f00 */
[----:B------:R-:W-:Y:S02]  /*a710*/  IMAD.U32 R16, RZ, RZ, UR6 ;  /* 0x00000006ff107e24 */ /* 0x000fe4000f8e00ff */
[----:B------:R-:W-:-:S07]  /*a720*/  IMAD.MOV.U32 R18, RZ, RZ, RZ ;  /* 0x000000ffff127224 */ /* 0x000fce00078e00ff */
.L_x_306:
[----:B------:R-:W0:Y:S01]  /*a730*/  S2R R0, SR_TID.X ;  /* 0x0000000000007919 */ /* 0x000e220000002100 */
[----:B------:R-:W-:Y:S01]  /*a740*/  STL [R1+0x28], RZ ;  /* 0x000028ff01007387 */ /* 0x000fe20000100800 */
[----:B0-----:R-:W-:-:S04]  /*a750*/  LOP3.LUT R0, R0, 0x1f, RZ, 0xc0, !PT ;  /* 0x0000001f00007812 */ /* 0x001fc800078ec0ff */
[----:B------:R-:W-:-:S13]  /*a760*/  ISETP.NE.AND P0, PT, R0, RZ, PT ;  /* 0x000000ff0000720c */ /* 0x000fda0003f05270 */
[----:B------:R-:W0:Y:S01]  /*a770*/  @!P0 S2R R3, SR_CgaCtaId ;  /* 0x0000000000038919 */ /* 0x000e220000008800 */
[----:B------:R-:W-:-:S04]  /*a780*/  @!P0 MOV R0, 0x400 ;  /* 0x0000040000008802 */ /* 0x000fc80000000f00 */
[----:B0-----:R-:W-:-:S05]  /*a790*/  @!P0 LEA R0, R3, R0, 0x18 ;  /* 0x0000000003008211 */ /* 0x001fca00078ec0ff */
[----:B------:R0:W-:Y:S01]  /*a7a0*/  @!P0 STS.128 [R0+0x348d0], R16 ;  /* 0x0348d01000008388 */ /* 0x0001e20000000c00 */
[----:B------:R-:W-:Y:S06]  /*a7b0*/  BAR.ARV 0x5, 0x120 ;  /* 0x0144800000007b1d */ /* 0x000fec0000002000 */
[----:B------:R-:W-:Y:S01]  /*a7c0*/  ISETP.GE.AND P0, PT, R19, UR5, PT ;  /* 0x0000000513007c0c */ /* 0x000fe2000bf06270 */
[----:B0-----:R-:W-:-:S05]  /*a7d0*/  IMAD.MOV.U32 R0, RZ, RZ, 0x1 ;  /* 0x00000001ff007424 */ /* 0x001fca00078e00ff */
[----:B------:R0:W-:Y:S04]  /*a7e0*/  STL [R1+0x8], R0 ;  /* 0x0000080001007387 */ /* 0x0001e80000100800 */
[----:B------:R0:W-:Y:S03]  /*a7f0*/  STL [R1], RZ ;  /* 0x000000ff01007387 */ /* 0x0001e60000100800 */
[----:B------:R-:W-:Y:S05]  /*a800*/  @P0 BRA `(.L_x_307) ;  /* 0x0000003c00d00947 */ /* 0x000fea0003800000 */
[----:B0-----:R-:W-:Y:S01]  /*a810*/  IMAD.MOV.U32 R0, RZ, RZ, 0x1 ;  /* 0x00000001ff007424 */ /* 0x001fe200078e00ff */
[----:B------:R0:W-:Y:S01]  /*a820*/  STL [R1], RZ ;  /* 0x000000ff01007387 */ /* 0x0001e20000100800 */
[----:B------:R-:W-:Y:S01]  /*a830*/  ULDC UR38, c[0x0][0xc] ;  /* 0x0000030000267ab9 */ /* 0x000fe20000000800 */
[----:B------:R-:W-:Y:S02]  /*a840*/  ULDC.64 UR36, c[0x0][0x198] ;  /* 0x0000660000247ab9 */ /* 0x000fe40000000a00 */
[----:B------:R0:W-:Y:S04]  /*a850*/  STL [R1+0x8], R0 ;  /* 0x0000080001007387 */ /* 0x0001e80000100800 */
[----:B------:R0:W-:Y:S02]  /*a860*/  STL [R1+0x28], RZ ;  /* 0x000028ff01007387 */ /* 0x0001e40000100800 */
.L_x_372:
[----:B-1----:R-:W1:Y:S01]  /*a870*/  LDC.64 R2, c[0x0][0xc60] ;  /* 0x00031800ff027b82 */ /* 0x002e620000000a00 */
[----:B------:R-:W-:Y:S01]  /*a880*/  ULDC.64 UR4, c[0x0][0x208] ;  /* 0x0000820000047ab9 */ /* 0x000fe20000000a00 */
[----:B-1----:R-:W-:-:S05]  /*a890*/  IMAD.WIDE R2, R19, 0x4, R2 ;  /* 0x0000000413027825 */ /* 0x002fca00078e0202 */
[----:B------:R-:W2:Y:S01]  /*a8a0*/  LDG.E R5, desc[UR4][R2.64] ;  /* 0x0000000402057981 */ /* 0x000ea2000c1e1900 */
[----:B------:R-:W-:Y:S05]  /*a8b0*/  YIELD ;  /* 0x0000000000007946 */ /* 0x000fea0003800000 */
[----:B------:R-:W-:Y:S01]  /*a8c0*/  ULDC.64 UR4, c[0x0][0xa28] ;  /* 0x00028a0000047ab9 */ /* 0x000fe20000000a00 */
[----:B0-----:R-:W-:Y:S01]  /*a8d0*/  IMAD.MOV.U32 R0, RZ, RZ, RZ ;  /* 0x000000ffff007224 */ /* 0x001fe200078e00ff */
[----:B------:R-:W-:Y:S01]  /*a8e0*/  ISETP.NE.U32.AND P0, PT, RZ, UR4, PT ;  /* 0x00000004ff007c0c */ /* 0x000fe2000bf05070 */
[----:B------:R-:W-:-:S03]  /*a8f0*/  ULDC.64 UR6, c[0x0][0x208] ;  /* 0x0000820000067ab9 */ /* 0x000fc60000000a00 */
[----:B------:R-:W-:Y:S01]  /*a900*/  ISETP.NE.AND.EX P0, PT, RZ, UR5, PT, P0 ;  /* 0x00000005ff007c0c */ /* 0x000fe2000bf05300 */
[----:B------:R-:W-:Y:S01]  /*a910*/  IMAD.MOV.U32 R6, RZ, RZ, RZ ;  /* 0x000000ffff067224 */ /* 0x000fe200078e00ff */
[----:B--2---:R-:W-:Y:S01]  /*a920*/  SHF.R.S32.HI R4, RZ, 0x1f, R5 ;  /* 0x0000001fff047819 */ /* 0x004fe20000011405 */
[----:B------:R-:W-:Y:S10]  /*a930*/  STL [R1+0x14], R5 ;  /* 0x0000140501007387 */ /* 0x000ff40000100800 */
[----:B------:R-:W-:-:S04]  /*a940*/  @P0 LEA R2, P1, R5, UR4, 0x2 ;  /* 0x0000000405020c11 */ /* 0x000fc8000f8210ff */
[----:B------:R-:W-:Y:S01]  /*a950*/  @P0 LEA.HI.X R3, R5, UR5, R4, 0x2, P1 ;  /* 0x0000000505030c11 */ /* 0x000fe200088f1404 */
[----:B------:R-:W-:-:S04]  /*a960*/  ULDC.64 UR4, c[0x0][0xa00] ;  /* 0x0002800000047ab9 */ /* 0x000fc80000000a00 */
[----:B------:R0:W5:Y:S01]  /*a970*/  @P0 LDG.E R0, desc[UR6][R2.64] ;  /* 0x0000000602000981 */ /* 0x000162000c1e1900 */
[----:B------:R-:W-:-:S04]  /*a980*/  ISETP.NE.U32.AND P0, PT, RZ, UR4, PT ;  /* 0x00000004ff007c0c */ /* 0x000fc8000bf05070 */
[----:B------:R-:W-:-:S13]  /*a990*/  ISETP.NE.AND.EX P0, PT, RZ, UR5, PT, P0 ;  /* 0x00000005ff007c0c */ /* 0x000fda000bf05300 */
[----:B0-----:R-:W-:-:S04]  /*a9a0*/  @P0 LEA R2, P1, R5, UR4, 0x2 ;  /* 0x0000000405020c11 */ /* 0x001fc8000f8210ff */
[----:B------:R-:W-:Y:S01]  /*a9b0*/  @P0 LEA.HI.X R3, R5, UR5, R4, 0x2, P1 ;  /* 0x0000000505030c11 */ /* 0x000fe200088f1404 */
[----:B------:R-:W-:-:S04]  /*a9c0*/  ULDC.64 UR4, c[0x0][0xa20] ;  /* 0x0002880000047ab9 */ /* 0x000fc80000000a00 */
[----:B------:R-:W2:Y:S01]  /*a9d0*/  @P0 LDG.E R6, desc[UR6][R2.64] ;  /* 0x0000000602060981 */ /* 0x000ea2000c1e1900 */
[----:B------:R-:W-:Y:S02]  /*a9e0*/  ISETP.NE.U32.AND P0, PT, RZ, UR4, PT ;  /* 0x00000004ff007c0c */ /* 0x000fe4000bf05070 */
[C---:B------:R-:W-:Y:S02]  /*a9f0*/  SHF.L.U32 R7, R5.reuse, 0x2, RZ ;  /* 0x0000000205077819 */ /* 0x040fe400000006ff */
[----:B------:R-:W-:Y:S01]  /*aa00*/  ISETP.NE.AND.EX P0, PT, RZ, UR5, PT, P0 ;  /* 0x00000005ff007c0c */ /* 0x000fe2000bf05300 */
[----:B--2---:R0:W-:Y:S04]  /*aa10*/  STL [R1+0x2c], R6 ;  /* 0x00002c0601007387 */ /* 0x0041e80000100800 */
[----:B------:R1:W-:Y:S01]  /*aa20*/  STL [R1+0x1c], R7 ;  /* 0x00001c0701007387 */ /* 0x0003e20000100800 */
[----:B0-----:R-:W-:-:S07]  /*aa30*/  SHF.L.U64.HI R6, R5, 0x2, R4 ;  /* 0x0000000205067819 */ /* 0x001fce0000010204 */
[C---:B------:R-:W-:Y:S01]  /*aa40*/  @P0 IADD3 R4, P1, R7.reuse, UR4, RZ ;  /* 0x0000000407040c10 */ /* 0x040fe2000ff3e0ff */
[----:B------:R0:W-:Y:S03]  /*aa50*/  STL [R1+0x20], R6 ;  /* 0x0000200601007387 */ /* 0x0001e60000100800 */
[----:B------:R-:W-:Y:S01]  /*aa60*/  @P0 IADD3.X R5, R6, UR5, RZ, P1, !PT ;  /* 0x0000000506050c10 */ /* 0x000fe20008ffe4ff */
[----:B------:R-:W-:Y:S02]  /*aa70*/  ULDC.64 UR4, c[0x0][0xa08] ;  /* 0x0002820000047ab9 */ /* 0x000fe40000000a00 */
[----:B------:R-:W-:Y:S01]  /*aa80*/  IADD3 R2, P1, R7, UR4, RZ ;  /* 0x0000000407027c10 */ /* 0x000fe2000ff3e0ff */
[----:B-1----:R-:W-:-:S03]  /*aa90*/  IMAD.MOV.U32 R7, RZ, RZ, RZ ;  /* 0x000000ffff077224 */ /* 0x002fc600078e00ff */
[----:B------:R-:W-:Y:S02]  /*aaa0*/  IADD3.X R3, R6, UR5, RZ, P1, !PT ;  /* 0x0000000506037c10 */ /* 0x000fe40008ffe4ff */
[----:B------:R-:W-:-:S04]  /*aab0*/  ISETP.NE.U32.AND P1, PT, RZ, UR4, PT ;  /* 0x00000004ff007c0c */ /* 0x000fc8000bf25070 */
[----:B------:R-:W-:Y:S01]  /*aac0*/  ISETP.NE.AND.EX P1, PT, RZ, UR5, PT, P1 ;  /* 0x00000005ff007c0c */ /* 0x000fe2000bf25310 */
[----:B------:R-:W-:Y:S02]  /*aad0*/  ULDC.64 UR4, c[0x0][0x3f8] ;  /* 0x0000fe0000047ab9 */ /* 0x000fe40000000a00 */
[----:B------:R-:W-:-:S03]  /*aae0*/  UISETP.NE.U32.AND UP0, UPT, UR4, URZ, UPT ;  /* 0x0000003f0400728c */ /* 0x000fc6000bf05070 */
[----:B------:R-:W-:Y:S01]  /*aaf0*/  ULDC UR4, c[0x0][0x404] ;  /* 0x0001010000047ab9 */ /* 0x000fe20000000800 */
[----:B------:R-:W-:-:S03]  /*ab00*/  UISETP.NE.AND.EX UP0, UPT, UR5, URZ, UPT, UP0 ;  /* 0x0000003f0500728c */ /* 0x000fc6000bf05300 */
[----:B------:R-:W-:Y:S01]  /*ab10*/  ULDC UR5, c[0x0][0x2e0] ;  /* 0x0000b80000057ab9 */ /* 0x000fe20000000800 */
[----:B------:R-:W-:Y:S02]  /*ab20*/  USEL UR4, UR4, 0x1, UP0 ;  /* 0x0000000104047887 */ /* 0x000fe40008000000 */
[----:B------:R1:W5:Y:S02]  /*ab30*/  @P1 LDG.E R7, desc[UR6][R2.64] ;  /* 0x0000000602071981 */ /* 0x000364000c1e1900 */
[----:B------:R-:W-:-:S06]  /*ab40*/  UIMAD UR4, UR4, UR5, URZ ;  /* 0x00000005040472a4 */ /* 0x000fcc000f8e023f */
[----:B0-----:R-:W-:-:S06]  /*ab50*/  IMAD.U32 R6, RZ, RZ, UR4 ;  /* 0x00000004ff067e24 */ /* 0x001fcc000f8e00ff */
[----:B------:R1:W5:Y:S01]  /*ab60*/  @P0 LDG.E R6, desc[UR6][R4.64] ;  /* 0x0000000604060981 */ /* 0x000362000c1e1900 */
[----:B------:R-:W-:Y:S05]  /*ab70*/  @P0 BRA `(.L_x_308) ;  /* 0x0000000000140947 */ /* 0x000fea0003800000 */
[----:B------:R-:W-:Y:S05]  /*ab80*/  @!P1 BRA `(.L_x_308) ;  /* 0x0000000000109947 */ /* 0x000fea0003800000 */
[----:B------:R-:W-:Y:S02]  /*ab90*/  ULDC.64 UR4, c[0x0][0x208] ;  /* 0x0000820000047ab9 */ /* 0x000fe40000000a00 */
[----:B-----5:R-:W2:Y:S04]  /*aba0*/  LDG.E R6, desc[UR4][R2.64] ;  /* 0x0000000402067981 */ /* 0x020ea8000c1e1900 */
[----:B-1----:R-:W2:Y:S02]  /*abb0*/  LDG.E R5, desc[UR4][R2.64+0x4] ;  /* 0x0000040402057981 */ /* 0x002ea4000c1e1900 */
[----:B--2---:R-:W-:-:S07]  /*abc0*/  IMAD.IADD R6, R5, 0x1, -R6 ;  /* 0x0000000105067824 */ /* 0x004fce00078e0a06 */
.L_x_308:
[--C-:B-1---5:R-:W-:Y:S01]  /*abd0*/  IMAD.IADD R2, R6, 0x1, -R0.reuse ;  /* 0x0000000106027824 */ /* 0x122fe200078e0a00 */
[----:B------:R-:W-:Y:S01]  /*abe0*/  BSSY B6, `(.L_x_309) ;  /* 0x0000317000067945 */ /* 0x000fe20003800000 */
[----:B------:R-:W-:Y:S02]  /*abf0*/  IMAD.IADD R3, R7, 0x1, R0 ;  /* 0x0000000107037824 */ /* 0x000fe400078e0200 */
[C---:B------:R-:W-:Y:S01]  /*ac00*/  VIADD R0, R2.reuse, 0x7f ;  /* 0x0000007f02007836 */ /* 0x040fe20000000000 */
[----:B------:R-:W-:Y:S01]  /*ac10*/  STL [R1+0x24], R2 ;  /* 0x0000240201007387 */ /* 0x000fe20000100800 */
[----:B------:R-:W-:-:S03]  /*ac20*/  ISETP.GT.AND P0, PT, R2, RZ, PT ;  /* 0x000000ff0200720c */ /* 0x000fc60003f04270 */
[----:B------:R0:W-:Y:S02]  /*ac30*/  STL [R1+0x4], R3 ;  /* 0x0000040301007387 */ /* 0x0001e40000100800 */
[----:B0-----:R-:W-:-:S04]  /*ac40*/  SHF.R.S32.HI R3, RZ, 0x1f, R0 ;  /* 0x0000001fff037819 */ /* 0x001fc80000011400 */
[----:B------:R-:W-:-:S04]  /*ac50*/  LEA.HI R3, R3, R0, RZ, 0x7 ;  /* 0x0000000003037211 */ /* 0x000fc800078f38ff */
[----:B------:R-:W-:-:S05]  /*ac60*/  SHF.R.S32.HI R0, RZ, 0x7, R3 ;  /* 0x00000007ff007819 */ /* 0x000fca0000011403 */
[----:B------:R0:W-:Y:S01]  /*ac70*/  STL [R1+0x18], R0 ;  /* 0x0000180001007387 */ /* 0x0001e20000100800 */
[----:B------:R-:W-:Y:S05]  /*ac80*/  @P0 BRA `(.L_x_310) ;  /* 0x0000000000480947 */ /* 0x000fea0003800000 */
[----:B------:R-:W1:Y:S02]  /*ac90*/  S2R R2, SR_TID.X ;  /* 0x0000000000027919 */ /* 0x000e640000002100 */
[----:B-1----:R-:W-:-:S04]  /*aca0*/  LOP3.LUT R2, R2, 0x1f, RZ, 0xc0, !PT ;  /* 0x0000001f02027812 */ /* 0x002fc800078ec0ff */
[----:B------:R-:W-:-:S13]  /*acb0*/  ISETP.NE.AND P1, PT, R2, RZ, PT ;  /* 0x000000ff0200720c */ /* 0x000fda0003f25270 */
[----:B------:R-:W-:Y:S05]  /*acc0*/  @P1 BRA `(.L_x_311) ;  /* 0x0000003000201947 */ /* 0x000fea0003800000 */
[----:B------:R-:W1:Y:S01]  /*acd0*/  S2R R7, SR_LANEID ;  /* 0x0000000000077919 */ /* 0x000e620000000000 */
[----:B------:R-:W-:Y:S01]  /*ace0*/  VOTEU.ANY UR4, UPT, PT ;  /* 0x0000000000047886 */ /* 0x000fe200038e0100 */
[----:B------:R-:W2:Y:S01]  /*acf0*/  LDC.64 R2, c[0x0][0xc38] ;  /* 0x00030e00ff027b82 */ /* 0x000ea20000000a00 */
[----:B0-----:R-:W1:Y:S01]  /*ad00*/  FLO.U32 R0, UR4 ;  /* 0x0000000400007d00 */ /* 0x001e6200080e0000 */
[----:B------:R-:W-:-:S07]  /*ad10*/  ULDC.64 UR6, c[0x0][0x208] ;  /* 0x0000820000067ab9 */ /* 0x000fce0000000a00 */
[----:B------:R-:W2:Y:S01]  /*ad20*/  POPC R5, UR4 ;  /* 0x0000000400057d09 */ /* 0x000ea20008000000 */
[----:B-1----:R-:W-:-:S13]  /*ad30*/  ISETP.EQ.U32.AND P0, PT, R0, R7, PT ;  /* 0x000000070000720c */ /* 0x002fda0003f02070 */
[----:B--2---:R-:W2:Y:S01]  /*ad40*/  @P0 ATOMG.E.ADD.STRONG.GPU PT, R3, desc[UR6][R2.64], R5 ;  /* 0x00000005020309a8 */ /* 0x004ea200081ee1c6 */
[----:B------:R-:W0:Y:S02]  /*ad50*/  S2R R4, SR_LTMASK ;  /* 0x0000000000047919 */ /* 0x000e240000003900 */
[----:B0-----:R-:W-:-:S04]  /*ad60*/  LOP3.LUT R4, R4, UR4, RZ, 0xc0, !PT ;  /* 0x0000000404047c12 */ /* 0x001fc8000f8ec0ff */
[----:B------:R-:W0:Y:S01]  /*ad70*/  POPC R7, R4 ;  /* 0x0000000400077309 */ /* 0x000e220000000000 */
[----:B--2---:R-:W0:Y:S02]  /*ad80*/  SHFL.IDX PT, R0, R3, R0, 0x1f ;  /* 0x00001f0003007589 */ /* 0x004e2400000e0000 */
[----:B0-----:R-:W-:Y:S01]  /*ad90*/  IADD3 R16, R0, UR38, R7 ;  /* 0x0000002600107c10 */ /* 0x001fe2000fffe007 */
[----:B------:R-:W-:Y:S06]  /*ada0*/  BRA `(.L_x_311) ;  /* 0x0000002c00e87947 */ /* 0x000fec0003800000 */
.L_x_310:
[----:B------:R-:W1:Y:S01]  /*adb0*/  S2R R3, SR_CgaCtaId ;  /* 0x0000000000037919 */ /* 0x000e620000008800 */
[----:B0-----:R-:W-:-:S04]  /*adc0*/  MOV R0, 0x400 ;  /* 0x0000040000007802 */ /* 0x001fc80000000f00 */
[----:B-1----:R-:W-:-:S04]  /*add0*/  LEA R2, R3, R0, 0x18 ;  /* 0x0000000003027211 */ /* 0x002fc800078ec0ff */
[----:B------:R-:W-:Y:S01]  /*ade0*/  IADD3 R0, R2, 0x1c400, RZ ;  /* 0x0001c40002007810 */ /* 0x000fe20007ffe0ff */
[----:B------:R0:W-:Y:S03]  /*adf0*/  STL [R1+0x10], R2 ;  /* 0x0000100201007387 */ /* 0x0001e60000100800 */
[----:B------:R-:W-:-:S13]  /*ae00*/  LOP3.LUT P0, RZ, R0, 0x3ff, RZ, 0xc0, !PT ;  /* 0x000003ff00ff7812 */ /* 0x000fda000780c0ff */
[----:B0-----:R-:W-:Y:S05]  /*ae10*/  @!P0 BRA `(.L_x_312) ;  /* 0x0000000000408947 */ /* 0x001fea0003800000 */
[----:B------:R-:W-:Y:S01]  /*ae20*/  MOV R2, 0x0 ;  /* 0x0000000000027802 */ /* 0x000fe20000000f00 */
[----:B------:R-:W-:Y:S01]  /*ae30*/  ULDC.64 UR6, c[0x4][0x108] ;  /* 0x0100420000067ab9 */ /* 0x000fe20000000a00 */
[----:B------:R-:W-:Y:S01]  /*ae40*/  ULDC.64 UR8, c[0x4][0x110] ;  /* 0x0100440000087ab9 */ /* 0x000fe20000000a00 */
[----:B------:R-:W-:Y:S01]  /*ae50*/  ULDC.64 UR4, c[0x4][0x60] ;  /* 0x0100180000047ab9 */ /* 0x000fe20000000a00 */
[----:B------:R-:W-:Y:S01]  /*ae60*/  IMAD.U32 R4, RZ, RZ, UR6 ;  /* 0x00000006ff047e24 */ /* 0x000fe2000f8e00ff */
[----:B------:R-:W-:Y:S01]  /*ae70*/  MOV R8, 0x70 ;  /* 0x0000007000087802 */ /* 0x000fe20000000f00 */
[----:B------:R-:W0:Y:S01]  /*ae80*/  LDC.64 R2, c[0x4][R2] ;  /* 0x0100000002027b82 */ /* 0x000e220000000a00 */
[----:B------:R-:W-:Y:S02]  /*ae90*/  IMAD.U32 R5, RZ, RZ, UR7 ;  /* 0x00000007ff057e24 */ /* 0x000fe4000f8e00ff */
[----:B------:R-:W-:Y:S02]  /*aea0*/  IMAD.U32 R6, RZ, RZ, UR8 ;  /* 0x00000008ff067e24 */ /* 0x000fe4000f8e00ff */
[----:B------:R-:W-:-:S02]  /*aeb0*/  IMAD.U32 R7, RZ, RZ, UR9 ;  /* 0x00000009ff077e24 */ /* 0x000fc4000f8e00ff */
[----:B------:R-:W-:Y:S02]  /*aec0*/  IMAD.U32 R10, RZ, RZ, UR4 ;  /* 0x00000004ff0a7e24 */ /* 0x000fe4000f8e00ff */
[----:B------:R-:W-:Y:S02]  /*aed0*/  IMAD.U32 R11, RZ, RZ, UR5 ;  /* 0x00000005ff0b7e24 */ /* 0x000fe4000f8e00ff */
[----:B------:R-:W-:Y:S02]  /*aee0*/  IMAD.MOV.U32 R12, RZ, RZ, 0x1 ;  /* 0x00000001ff0c7424 */ /* 0x000fe400078e00ff */
[----:B------:R-:W-:-:S07]  /*aef0*/  IMAD.MOV.U32 R13, RZ, RZ, RZ ;  /* 0x000000ffff0d7224 */ /* 0x000fce00078e00ff */
[----:B------:R-:W-:-:S07]  /*af00*/  LEPC R20, `(.L_x_312) ;  /* 0x000000001014794e */ /* 0x000fce0000000000 */
[----:B0-----:R-:W-:Y:S05]  /*af10*/  CALL.ABS.NOINC R2 ;  /* 0x0000000002007343 */ /* 0x001fea0003c00000 */
.L_x_312:
        /* <DEDUP_REMOVED lines=8> */
[----:B------:R0:W1:Y:S01]  /*afa0*/  LDC.64 R2, c[0x4][R0] ;  /* 0x0100000000027b82 */ /* 0x0000620000000a00 */
[----:B------:R-:W-:Y:S01]  /*afb0*/  IMAD.U32 R4, RZ, RZ, UR6 ;  /* 0x00000006ff047e24 */ /* 0x000fe2000f8e00ff */
[----:B------:R-:W-:Y:S01]  /*afc0*/  MOV R7, UR9 ;  /* 0x0000000900077c02 */ /* 0x000fe20008000f00 */
        /* <DEDUP_REMOVED lines=9> */
.L_x_314:
[----:B------:R-:W-:Y:S01]  /*b060*/  MOV R2, 0x0 ;  /* 0x0000000000027802 */ /* 0x000fe20000000f00 */
[----:B------:R-:W-:Y:S01]  /*b070*/  ULDC.64 UR6, c[0x4][0x108] ;  /* 0x0100420000067ab9 */ /* 0x000fe20000000a00 */
[----:B------:R-:W-:Y:S01]  /*b080*/  ULDC.64 UR8, c[0x4][0x110] ;  /* 0x0100440000087ab9 */ /* 0x000fe20000000a00 */
[----:B------:R-:W-:Y:S01]  /*b090*/  ULDC.64 UR4, c[0x4][0x70] ;  /* 0x01001c0000047ab9 */ /* 0x000fe20000000a00 */
[----:B------:R-:W-:Y:S01]  /*b0a0*/  IMAD.U32 R4, RZ, RZ, UR6 ;  /* 0x00000006ff047e24 */ /* 0x000fe2000f8e00ff */
[----:B------:R-:W-:Y:S01]  /*b0b0*/  MOV R5, UR7 ;  /* 0x0000000700057c02 */ /* 0x000fe20008000f00 */
[----:B------:R-:W0:Y:S01]  /*b0c0*/  LDC.64 R2, c[0x4][R2] ;  /* 0x0100000002027b82 */ /* 0x000e220000000a00 */
        /* <DEDUP_REMOVED lines=8> */
[----:B0-----:R-:W-:Y:S05]  /*b150*/  CALL.ABS.NOINC R2 ;  /* 0x0000000002007343 */ /* 0x001fea0003c00000 */
.L_x_313:
[----:B------:R-:W2:Y:S01]  /*b160*/  LDL.LU R2, [R1+0x1c] ;  /* 0x00001c0001027983 */ /* 0x000ea20000300800 */
[----:B------:R-:W-:-:S03]  /*b170*/  ULDC.64 UR4, c[0x0][0x9f8] ;  /* 0x00027e0000047ab9 */ /* 0x000fc60000000a00 */
[----:B------:R-:W3:Y:S04]  /*b180*/  LDL.LU R0, [R1+0x20] ;  /* 0x0000200001007983 */ /* 0x000ee80000300800 */
[----:B------:R-:W4:Y:S04]  /*b190*/  LDL.LU R4, [R1+0x2c] ;  /* 0x00002c0001047983 */ /* 0x000f280000300800 */
[----:B------:R-:W4:Y:S01]  /*b1a0*/  LDL.LU R8, [R1+0x14] ;  /* 0x0000140001087983 */ /* 0x000f220000300800 */
[----:B------:R-:W-:Y:S01]  /*b1b0*/  ISETP.NE.U32.AND P0, PT, RZ, UR4, PT ;  /* 0x00000004ff007c0c */ /* 0x000fe2000bf05070 */
[----:B------:R-:W-:-:S03]  /*b1c0*/  ULDC.64 UR6, c[0x0][0x208] ;  /* 0x0000820000067ab9 */ /* 0x000fc60000000a00 */
[----:B------:R-:W-:Y:S01]  /*b1d0*/  ISETP.NE.AND.EX P0, PT, RZ, UR5, PT, P0 ;  /* 0x00000005ff007c0c */ /* 0x000fe2000bf05300 */
[----:B------:R-:W0:Y:S02]  /*b1e0*/  S2R R9, SR_TID.X ;  /* 0x0000000000097919 */ /* 0x000e240000002100 */
[----:B0-----:R-:W-:-:S04]  /*b1f0*/  LOP3.LUT R9, R9, 0x1f, RZ, 0xc0, !PT ;  /* 0x0000001f09097812 */ /* 0x001fc800078ec0ff */
[----:B------:R-:W-:-:S13]  /*b200*/  ISETP.NE.AND P6, PT, R9, RZ, PT ;  /* 0x000000ff0900720c */ /* 0x000fda0003fc5270 */
[----:B------:R-:W-:-:S05]  /*b210*/  VOTEU.ALL UP1, P6 ;  /* 0x00000000003f7886 */ /* 0x000fca0003020000 */
[----:B------:R-:W-:-:S04]  /*b220*/  @!UP1 UIADD3 UR8, UP0, UR36, 0x270, URZ ;  /* 0x0000027024089890 */ /* 0x000fc8000ff1e03f */
[----:B------:R-:W-:-:S03]  /*b230*/  @!UP1 UIADD3.X UR9, URZ, UR37, URZ, UP0, !UPT ;  /* 0x000000253f099290 */ /* 0x000fc600087fe43f */
[----:B------:R-:W-:Y:S01]  /*b240*/  VOTEU.ALL UP0, P6 ;  /* 0x00000000003f7886 */ /* 0x000fe20003000000 */
[----:B--2---:R-:W-:-:S04]  /*b250*/  @P0 IADD3 R2, P1, R2, UR4, RZ ;  /* 0x0000000402020c10 */ /* 0x004fc8000ff3e0ff */
[----:B---3--:R-:W-:Y:S01]  /*b260*/  @P0 IADD3.X R3, R0, UR5, RZ, P1, !PT ;  /* 0x0000000500030c10 */ /* 0x008fe20008ffe4ff */
[----:B------:R-:W-:Y:S01]  /*b270*/  ULDC.64 UR4, c[0x0][0xa00] ;  /* 0x0002800000047ab9 */ /* 0x000fe20000000a00 */
[----:B----4-:R-:W-:Y:S02]  /*b280*/  IMAD R17, R17, 0x80, R4 ;  /* 0x0000008011117824 */ /* 0x010fe400078e0204 */
[----:B------:R-:W0:Y:S01]  /*b290*/  LDC R4, c[0x0][0x428] ;  /* 0x00010a00ff047b82 */ /* 0x000e220000000800 */
[----:B------:R-:W-:-:S06]  /*b2a0*/  IMAD.MOV.U32 R0, RZ, RZ, R8 ;  /* 0x000000ffff007224 */ /* 0x000fcc00078e0008 */
[----:B------:R1:W5:Y:S01]  /*b2b0*/  @P0 LDG.E R0, desc[UR6][R2.64] ;  /* 0x0000000602000981 */ /* 0x000362000c1e1900 */
[----:B------:R-:W-:Y:S02]  /*b2c0*/  PLOP3.LUT P1, PT, P6, PT, PT, 0x8, 0x0 ;  /* 0x000000000000781c */ /* 0x000fe4000372e170 */
[----:B0-----:R-:W-:Y:S01]  /*b2d0*/  ISETP.NE.AND P0, PT, R4, 0x1, PT ;  /* 0x000000010400780c */ /* 0x001fe20003f05270 */
[----:B------:R-:W-:-:S12]  /*b2e0*/  IMAD.MOV.U32 R4, RZ, RZ, R18 ;  /* 0x000000ffff047224 */ /* 0x000fd800078e0012 */
[----:B------:R-:W0:Y:S08]  /*b2f0*/  @P0 LDC R7, c[0x0][0x42c] ;  /* 0x00010b00ff070b82 */ /* 0x000e300000000800 */
[----:B------:R-:W2:Y:S01]  /*b300*/  @P0 LDC R5, c[0x0][0x430] ;  /* 0x00010c00ff050b82 */ /* 0x000ea20000000800 */
[----:B0-----:R-:W-:-:S05]  /*b310*/  @P0 IMAD.HI.U32 R6, R18, R7, RZ ;  /* 0x0000000712060227 */ /* 0x001fca00078e00ff */
[----:B--2---:R-:W-:Y:S02]  /*b320*/  @P0 SHF.R.U32.HI R4, RZ, R5, R6 ;  /* 0x00000005ff040219 */ /* 0x004fe40000011606 */
[----:B------:R-:W-:-:S04]  /*b330*/  ISETP.NE.U32.AND P0, PT, RZ, UR4, PT ;  /* 0x00000004ff007c0c */ /* 0x000fc8000bf05070 */
[----:B------:R-:W-:-:S04]  /*b340*/  ISETP.NE.AND.EX P0, PT, RZ, UR5, PT, P0 ;  /* 0x00000005ff007c0c */ /* 0x000fc8000bf05300 */
[----:B-1----:R-:W-:-:S09]  /*b350*/  SEL R6, R8, RZ, !P0 ;  /* 0x000000ff08067207 */ /* 0x002fd20004000000 */
.L_x_315:
[----:B------:R-:W-:Y:S02]  /*b360*/  PLOP3.LUT P0, PT, P0, P1, PT, 0xa2, 0x0 ;  /* 0x000000000000781c */ /* 0x000fe40000703472 */
[----:B------:R-:W-:Y:S01]  /*b370*/  @P1 R2UR P0, UR7, R6 ;  /* 0x00000000060712ca */ /* 0x000fe20000000000 */
[----:B------:R-:W-:-:S07]  /*b380*/  UMOV UR4, URZ ;  /* 0x0000003f00047c82 */ /* 0x000fce0008000000 */
[----:B------:R-:W-:Y:S02]  /*b390*/  PLOP3.LUT P0, PT, P0, P1, PT, 0xa2, 0x0 ;  /* 0x000000000000781c */ /* 0x000fe40000703472 */
[----:B------:R-:W-:-:S08]  /*b3a0*/  @P1 R2UR.OR P0, UR6, R18 ;  /* 0x00000000120612ca */ /* 0x000fd00000100000 */
[----:B------:R-:W-:Y:S02]  /*b3b0*/  PLOP3.LUT P0, PT, P0, P1, PT, 0xa2, 0x0 ;  /* 0x000000000000781c */ /* 0x000fe40000703472 */
[----:B------:R-:W-:-:S08]  /*b3c0*/  @P1 R2UR.OR P0, UR5, R17 ;  /* 0x00000000110512ca */ /* 0x000fd00000100000 */
[----:B------:R-:W-:-:S05]  /*b3d0*/  @P1 PLOP3.LUT P1, PT, P0, PT, PT, 0x80, 0x0 ;  /* 0x000000000000181c */ /* 0x000fca000072f070 */
[----:B------:R0:W-:Y:S08]  /*b3e0*/  @!UP0 UTMAPF.L2.4D [UR4], [UR8] ;  /* 0x00000004080085b8 */ /* 0x0001f00008018000 */
[----:B0-----:R-:W-:Y:S05]  /*b3f0*/  @P1 BRA.U.ANY `(.L_x_315) ;  /* 0xfffffffd00d81947 */ /* 0x001fea000393ffff */
[----:B------:R-:W0:Y:S01]  /*b400*/  S2R R2, SR_TID.X ;  /* 0x0000000000027919 */ /* 0x000e220000002100 */
[----:B------:R-:W-:Y:S01]  /*b410*/  UMOV UR4, 0x40 ;  /* 0x0000004000047882 */ /* 0x000fe20000000000 */
[----:B0-----:R-:W-:-:S04]  /*b420*/  LOP3.LUT R2, R2, 0x1f, RZ, 0xc0, !PT ;  /* 0x0000001f02027812 */ /* 0x001fc800078ec0ff */
[----:B------:R-:W-:-:S04]  /*b430*/  ISETP.NE.AND P2, PT, R2, RZ, PT ;  /* 0x000000ff0200720c */ /* 0x000fc80003f45270 */
[----:B------:R-:W-:-:S09]  /*b440*/  PLOP3.LUT P1, PT, P2, PT, PT, 0x8, 0x0 ;  /* 0x000000000000781c */ /* 0x000fd2000172e170 */
[----:B------:R-:W-:-:S05]  /*b450*/  VOTEU.ALL UP0, P2 ;  /* 0x00000000003f7886 */ /* 0x000fca0001000000 */
.L_x_316:
[----:B------:R-:W-:Y:S02]  /*b460*/  PLOP3.LUT P0, PT, P0, P1, PT, 0xa2, 0x0 ;  /* 0x000000000000781c */ /* 0x000fe40000703472 */
[----:B------:R-:W-:-:S08]  /*b470*/  @P1 R2UR P0, UR7, R6 ;  /* 0x00000000060712ca */ /* 0x000fd00000000000 */
        /* <DEDUP_REMOVED lines=13> */
.L_x_317:
        /* <DEDUP_REMOVED lines=9> */
[----:B------:R-:W0:Y:S01]  /*b5e0*/  LDC.64 R2, c[0x0][0x3f8] ;  /* 0x0000fe00ff027b82 */ /* 0x000e220000000a00 */
[----:B------:R-:W-:Y:S02]  /*b5f0*/  ULDC.64 UR4, c[0x0][0xa08] ;  /* 0x0002820000047ab9 */ /* 0x000fe40000000a00 */
[----:B0-----:R-:W-:Y:S01]  /*b600*/  LOP3.LUT P0, RZ, R2, UR4, RZ, 0xfc, !PT ;  /* 0x0000000402ff7c12 */ /* 0x001fe2000f80fcff */
[----:B------:R-:W-:-:S03]  /*b610*/  UMOV UR4, 0xffffffff ;  /* 0xffffffff00047882 */ /* 0x000fc60000000000 */
[----:B------:R-:W-:-:S04]  /*b620*/  LOP3.LUT P0, RZ, R3, UR5, RZ, 0xfc, P0 ;  /* 0x0000000503ff7c12 */ /* 0x000fc8000800fcff */
[----:B-----5:R-:W-:Y:S01]  /*b630*/  SEL R5, R0, RZ, !P0 ;  /* 0x000000ff00057207 */ /* 0x020fe20004000000 */
[----:B------:R-:W-:Y:S08]  /*b640*/  BRA.DIV UR4, `(.L_x_318) ;  /* 0x0000003604a47947 */ /* 0x000ff0000b800000 */
.L_x_388:
[----:B------:R-:W2:Y:S01]  /*b650*/  LDL R7, [R1+0x18] ;  /* 0x0000180001077983 */ /* 0x000ea20000100800 */
[----:B------:R-:W-:Y:S01]  /*b660*/  UMOV UR4, 0xffffffff ;  /* 0xffffffff00047882 */ /* 0x000fe20000000000 */
[----:B------:R-:W-:Y:S01]  /*b670*/  SHF.R.S32.HI R12, RZ, 0x1f, R0 ;  /* 0x0000001fff0c7819 */ /* 0x000fe20000011400 */
[----:B--2---:R-:W-:Y:S01]  /*b680*/  VIADD R7, R7, 0xffffffff ;  /* 0xffffffff07077836 */ /* 0x004fe20000000000 */
[----:B------:R-:W-:Y:S06]  /*b690*/  BRA.DIV UR4, `(.L_x_319) ;  /* 0x0000003604c47947 */ /* 0x000fec000b800000 */
[----:B------:R-:W-:-:S13]  /*b6a0*/  ELECT P6, URZ, PT ;  /* 0x00000000003f782f */ /* 0x000fda00038c0000 */
.L_x_391:
[----:B------:R-:W-:Y:S05]  /*b6b0*/  @!P6 BRA `(.L_x_320) ;  /* 0x000000040038e947 */ /* 0x000fea0003800000 */
[----:B------:R0:W-:Y:S01]  /*b6c0*/  STL [R1+0xc], R7 ;  /* 0x00000c0701007387 */ /* 0x0001e20000100800 */
[----:B------:R-:W-:-:S04]  /*b6d0*/  ISETP.NE.U32.AND P0, PT, R2, RZ, PT ;  /* 0x000000ff0200720c */ /* 0x000fc80003f05070 */
[----:B------:R-:W-:-:S13]  /*b6e0*/  ISETP.NE.AND.EX P0, PT, R3, RZ, PT, P0 ;  /* 0x000000ff0300720c */ /* 0x000fda0003f05300 */
[----:B0-----:R-:W-:Y:S05]  /*b6f0*/  @!P0 BRA `(.L_x_321) ;  /* 0x0000000000508947 */ /* 0x001fea0003800000 */
[----:B------:R-:W0:Y:S01]  /*b700*/  LDC R10, c[0x0][0x41c] ;  /* 0x00010700ff0a7b82 */ /* 0x000e220000000800 */
[----:B------:R-:W-:Y:S01]  /*b710*/  IMAD.MOV.U32 R5, RZ, RZ, R7 ;  /* 0x000000ffff057224 */ /* 0x000fe200078e0007 */
[----:B------:R-:W-:Y:S01]  /*b720*/  ULDC.64 UR4, c[0x0][0x408] ;  /* 0x0001020000047ab9 */ /* 0x000fe20000000a00 */
[----:B------:R-:W-:Y:S01]  /*b730*/  ULDC.64 UR6, c[0x0][0x208] ;  /* 0x0000820000067ab9 */ /* 0x000fe20000000a00 */
[----:B0-----:R-:W-:-:S13]  /*b740*/  ISETP.NE.AND P0, PT, R10, 0x1, PT ;  /* 0x000000010a00780c */ /* 0x001fda0003f05270 */
[----:B------:R-:W0:Y:S02]  /*b750*/  @P0 LDC.64 R8, c[0x0][0x420] ;  /* 0x00010800ff080b82 */ /* 0x000e240000000a00 */
[----:B0-----:R-:W-:-:S05]  /*b760*/  @P0 IMAD.HI.U32 R8, R7, R8, RZ ;  /* 0x0000000807080227 */ /* 0x001fca00078e00ff */
[----:B------:R-:W-:-:S05]  /*b770*/  @P0 SHF.R.U32.HI R5, RZ, R9, R8 ;  /* 0x00000009ff050219 */ /* 0x000fca0000011608 */
[----:B------:R-:W-:-:S04]  /*b780*/  IMAD.MOV R8, RZ, RZ, -R5 ;  /* 0x000000ffff087224 */ /* 0x000fc800078e0a05 */
[----:B------:R-:W-:Y:S02]  /*b790*/  IMAD R9, R10, R8, R7 ;  /* 0x000000080a097224 */ /* 0x000fe400078e0207 */
[----:B------:R-:W-:-:S03]  /*b7a0*/  IMAD R8, R12, UR4, RZ ;  /* 0x000000040c087c24 */ /* 0x000fc6000f8e02ff */
[----:B------:R0:W-:Y:S01]  /*b7b0*/  STL [R1+0xc], R9 ;  /* 0x00000c0901007387 */ /* 0x0001e20000100800 */
[----:B------:R-:W-:Y:S01]  /*b7c0*/  IMAD R10, R0, UR5, R8 ;  /* 0x00000005000a7c24 */ /* 0x000fe2000f8e0208 */
[----:B------:R-:W-:Y:S02]  /*b7d0*/  MOV R8, R5 ;  /* 0x0000000500087202 */ /* 0x000fe40000000f00 */
[----:B0-----:R-:W-:-:S03]  /*b7e0*/  SHF.R.S32.HI R9, RZ, 0x1f, R5 ;  /* 0x0000001fff097819 */ /* 0x001fc60000011405 */
[----:B------:R-:W-:-:S04]  /*b7f0*/  IMAD.WIDE.U32 R8, R0, UR4, R8 ;  /* 0x0000000400087c25 */ /* 0x000fc8000f8e0008 */
[----:B------:R-:W-:Y:S01]  /*b800*/  IMAD.IADD R5, R9, 0x1, R10 ;  /* 0x0000000109057824 */ /* 0x000fe200078e020a */
[----:B------:R-:W-:-:S04]  /*b810*/  LEA R10, P0, R8, R2, 0x2 ;  /* 0x00000002080a7211 */ /* 0x000fc800078010ff */
[----:B------:R-:W-:-:S05]  /*b820*/  LEA.HI.X R11, R8, R3, R5, 0x2, P0 ;  /* 0x00000003080b7211 */ /* 0x000fca00000f1405 */
[----:B------:R0:W5:Y:S04]  /*b830*/  LDG.E R5, desc[UR6][R10.64] ;  /* 0x000000060a057981 */ /* 0x000168000c1e1900 */
.L_x_321:
[----:B------:R-:W2:Y:S01]  /*b840*/  LDL R8, [R1] ;  /* 0x0000000001087983 */ /* 0x000ea20000100800 */
[----:B0-----:R-:W-:-:S03]  /*b850*/  MOV R10, 0x400 ;  /* 0x00000400000a7802 */ /* 0x001fc60000000f00 */
[----:B------:R-:W3:Y:S01]  /*b860*/  LDL R9, [R1+0x8] ;  /* 0x0000080001097983 */ /* 0x000ee20000100800 */
[----:B------:R-:W0:Y:S02]  /*b870*/  S2R R11, SR_CgaCtaId ;  /* 0x00000000000b7919 */ /* 0x000e240000008800 */
[----:B0-----:R-:W-:-:S05]  /*b880*/  LEA R10, R11, R10, 0x18 ;  /* 0x0000000a0b0a7211 */ /* 0x001fca00078ec0ff */
[----:B--2---:R-:W-:Y:S01]  /*b890*/  IMAD R8, R8, 0x8, R10 ;  /* 0x0000000808087824 */ /* 0x004fe200078e020a */
[----:B---3--:R-:W-:-:S04]  /*b8a0*/  SHF.L.U32 R9, R9, 0x1f, RZ ;  /* 0x0000001f09097819 */ /* 0x008fc800000006ff */
[----:B------:R-:W0:Y:S02]  /*b8b0*/  SYNCS.PHASECHK.TRANS64.TRYWAIT P0, [R8+URZ+0x34840], R9 ;  /* 0x03484009080075a7 */ /* 0x000e24000800017f */
[----:B0-----:R-:W-:Y:S05]  /*b8c0*/  @!P0 BRA `(.L_x_322) ;  /* 0x0000003400588947 */ /* 0x001fea0003800000 */
.L_x_392:
[----:B------:R-:W1:Y:S02]  /*b8d0*/  S2R R10, SR_TID.X ;  /* 0x00000000000a7919 */ /* 0x000e640000002100 */
[----:B-1----:R-:W-:-:S04]  /*b8e0*/  LOP3.LUT R10, R10, 0x7f, RZ, 0xc0, !PT ;  /* 0x0000007f0a0a7812 */ /* 0x002fc800078ec0ff */
[----:B------:R-:W-:-:S13]  /*b8f0*/  ISETP.NE.AND P0, PT, R10, RZ, PT ;  /* 0x000000ff0a00720c */ /* 0x000fda0003f05270 */
[----:B------:R-:W-:Y:S05]  /*b900*/  @P0 BRA `(.L_x_323) ;  /* 0x00000000001c0947 */ /* 0x000fea0003800000 */
[----:B------:R-:W1:Y:S01]  /*b910*/  S2R R10, SR_TID.X ;  /* 0x00000000000a7919 */ /* 0x000e620000002100 */
[----:B0-----:R-:W-:-:S04]  /*b920*/  IMAD.MOV.U32 R9, RZ, RZ, 0xc000 ;  /* 0x0000c000ff097424 */ /* 0x001fc800078e00ff */
[----:B------:R2:W-:Y:S01]  /*b930*/  SYNCS.ARRIVE.TRANS64 RZ, [R8+URZ+0x34830], R9 ;  /* 0x0348300908ff79a7 */ /* 0x0005e2000800003f */
[----:B-1----:R-:W-:-:S04]  /*b940*/  LOP3.LUT R10, R10, 0x1f, RZ, 0xc0, !PT ;  /* 0x0000001f0a0a7812 */ /* 0x002fc800078ec0ff */
[----:B------:R-:W-:-:S13]  /*b950*/  ISETP.NE.AND P1, PT, R10, RZ, PT ;  /* 0x000000ff0a00720c */ /* 0x000fda0003f25270 */
[----:B--2---:R-:W-:Y:S05]  /*b960*/  @!P1 BRA `(.L_x_323) ;  /* 0x0000000000049947 */ /* 0x004fea0003800000 */
[----:B------:R-:W-:Y:S01]  /*b970*/  BPT.TRAP 0x1 ;  /* 0x000000040000795c */ /* 0x000fe20000300000 */
.L_x_323:
[----:B------:R-:W2:Y:S01]  /*b980*/  LDL R11, [R1] ;  /* 0x00000000010b7983 */ /* 0x000ea20000100800 */
[----:B------:R-:W-:-:S03]  /*b990*/  MOV R13, 0x400 ;  /* 0x00000400000d7802 */ /* 0x000fc60000000f00 */
[----:B------:R-:W3:Y:S04]  /*b9a0*/  LDL R10, [R1+0xc] ;  /* 0x00000c00010a7983 */ /* 0x000ee80000100800 */
[----:B0-----:R-:W4:Y:S01]  /*b9b0*/  LDL R9, [R1+0x4] ;  /* 0x0000040001097983 */ /* 0x001f220000100800 */
[----:B------:R-:W0:Y:S01]  /*b9c0*/  S2R R14, SR_CgaCtaId ;  /* 0x00000000000e7919 */ /* 0x000e220000008800 */
[----:B------:R-:W-:Y:S01]  /*b9d0*/  R2UR UR9, R8 ;  /* 0x00000000080972ca */ /* 0x000fe200000e0000 */
[----:B------:R-:W-:Y:S01]  /*b9e0*/  UIADD3 UR4, UP0, UR36, 0x370, URZ ;  /* 0x0000037024047890 */ /* 0x000fe2000ff1e03f */
[----:B------:R-:W-:Y:S02]  /*b9f0*/  R2UR UR12, R4 ;  /* 0x00000000040c72ca */ /* 0x000fe400000e0000 */
[----:B-----5:R-:W-:-:S02]  /*ba00*/  R2UR UR13, R5 ;  /* 0x00000000050d72ca */ /* 0x020fc400000e0000 */
[----:B0-----:R-:W-:-:S07]  /*ba10*/  LEA R13, R14, R13, 0x18 ;  /* 0x0000000d0e0d7211 */ /* 0x001fce00078ec0ff */
[----:B------:R-:W-:Y:S01]  /*ba20*/  UIADD3 UR9, UR9, 0x34830, URZ ;  /* 0x0003483009097890 */ /* 0x000fe2000fffe03f */
[----:B------:R-:W-:Y:S01]  /*ba30*/  UMOV UR10, URZ ;  /* 0x0000003f000a7c82 */ /* 0x000fe20008000000 */
[----:B------:R-:W-:Y:S01]  /*ba40*/  UMOV UR6, 0x0 ;  /* 0x0000000000067882 */ /* 0x000fe20000000000 */
[----:B------:R-:W-:Y:S01]  /*ba50*/  UMOV UR7, 0x14f00000 ;  /* 0x14f0000000077882 */ /* 0x000fe20000000000 */
[----:B------:R-:W-:Y:S01]  /*ba60*/  UMOV UR16, 0x40 ;  /* 0x0000004000107882 */ /* 0x000fe20000000000 */
[----:B--2---:R-:W-:Y:S01]  /*ba70*/  IMAD R8, R11, 0xc000, R13 ;  /* 0x0000c0000b087824 */ /* 0x004fe200078e020d */
[----:B---3--:R-:W-:-:S04]  /*ba80*/  R2UR UR11, R10 ;  /* 0x000000000a0b72ca */ /* 0x008fc800000e0000 */
[----:B------:R-:W-:Y:S02]  /*ba90*/  R2UR UR8, R8 ;  /* 0x00000000080872ca */ /* 0x000fe400000e0000 */
[----:B----4-:R-:W-:-:S11]  /*baa0*/  R2UR UR5, R9 ;  /* 0x00000000090572ca */ /* 0x010fd600000e0000 */
[----:B------:R-:W-:Y:S02]  /*bab0*/  UIADD3 UR14, UR8, 0x1c400, URZ ;  /* 0x0001c400080e7890 */ /* 0x000fe4000fffe03f */
[----:B------:R-:W-:Y:S02]  /*bac0*/  ULEA UR11, UR11, UR5, 0x7 ;  /* 0x000000050b0b7291 */ /* 0x000fe4000f8e383f */
[----:B------:R-:W-:Y:S02]  /*bad0*/  UIADD3.X UR5, URZ, UR37, URZ, UP0, !UPT ;  /* 0x000000253f057290 */ /* 0x000fe400087fe43f */
[----:B------:R-:W-:Y:S02]  /*bae0*/  UIADD3 UR15, UR8, 0x20400, URZ ;  /* 0x00020400080f7890 */ /* 0x000fe4000fffe03f */
[----:B------:R-:W-:-:S03]  /*baf0*/  UIADD3 UR17, UR8, 0x24400, URZ ;  /* 0x0002440008117890 */ /* 0x000fc6000fffe03f */
[----:B------:R-:W-:Y:S02]  /*bb00*/  UMOV UR8, UR14 ;  /* 0x0000000e00087c82 */ /* 0x000fe40008000000 */
[----:B------:R0:W-:Y:S01]  /*bb10*/  UTMALDG.4D [UR8], [UR4], desc[UR6] ;  /* 0x00000608040075b4 */ /* 0x0001e20008019000 */
[----:B------:R-:W-:Y:S01]  /*bb20*/  UMOV UR14, 0x80 ;  /* 0x00000080000e7882 */ /* 0x000fe20000000000 */
[----:B0-----:R-:W-:Y:S01]  /*bb30*/  UMOV UR8, UR15 ;  /* 0x0000000f00087c82 */ /* 0x001fe20008000000 */
[----:B------:R-:W-:Y:S02]  /*bb40*/  UMOV UR10, UR16 ;  /* 0x00000010000a7c82 */ /* 0x000fe40008000000 */
[----:B------:R0:W-:Y:S02]  /*bb50*/  UTMALDG.4D [UR8], [UR4], desc[UR6] ;  /* 0x00000608040075b4 */ /* 0x0001e40008019000 */
[----:B0-----:R-:W-:Y:S01]  /*bb60*/  UMOV UR8, UR17 ;  /* 0x0000001100087c82 */ /* 0x001fe20008000000 */
[----:B------:R-:W-:-:S02]  /*bb70*/  UMOV UR10, UR14 ;  /* 0x0000000e000a7c82 */ /* 0x000fc40008000000 */
[----:B------:R0:W-:Y:S02]  /*bb80*/  UTMALDG.4D [UR8], [UR4], desc[UR6] ;  /* 0x00000608040075b4 */ /* 0x0001e40008019000 */
[----:B0-----:R-:W-:Y:S01]  /*bb90*/  NOP ;  /* 0x0000000000007918 */ /* 0x001fe20000000000 */
.L_x_320:
[----:B------:R-:W2:Y:S01]  /*bba0*/  LDL.LU R11, [R1+0x28] ;  /* 0x00002800010b7983 */ /* 0x000ea20000300800 */
[----:B------:R-:W-:Y:S01]  /*bbb0*/  MOV R9, 0x400 ;  /* 0x0000040000097802 */ /* 0x000fe20000000f00 */
[----:B------:R-:W-:Y:S05]  /*bbc0*/  WARPSYNC.ALL ;  /* 0x0000000000007948 */ /* 0x000fea0003800000 */
[----:B------:R-:W0:Y:S01]  /*bbd0*/  S2R R10, SR_CgaCtaId ;  /* 0x00000000000a7919 */ /* 0x000e220000008800 */
[----:B------:R-:W-:-:S13]  /*bbe0*/  ELECT P0, URZ, PT ;  /* 0x00000000003f782f */ /* 0x000fda0003800000 */
[----:B------:R-:W-:Y:S01]  /*bbf0*/  @P0 R2UR UR13, R6 ;  /* 0x00000000060d02ca */ /* 0x000fe200000e0000 */
[----:B------:R-:W-:Y:S01]  /*bc00*/  UIADD3 UR4, UP0, UR36, 0x270, URZ ;  /* 0x0000027024047890 */ /* 0x000fe2000ff1e03f */
[----:B------:R-:W-:Y:S01]  /*bc10*/  @P0 R2UR UR12, R18 ;  /* 0x00000000120c02ca */ /* 0x000fe200000e0000 */
[----:B------:R-:W-:Y:S01]  /*bc20*/  UMOV UR6, 0x0 ;  /* 0x0000000000067882 */ /* 0x000fe20000000000 */
[C---:B------:R-:W-:Y:S01]  /*bc30*/  @P0 R2UR UR11, R17.reuse ;  /* 0x00000000110b02ca */ /* 0x040fe200000e0000 */
[----:B------:R-:W-:Y:S01]  /*bc40*/  UIADD3.X UR5, URZ, UR37, URZ, UP0, !UPT ;  /* 0x000000253f057290 */ /* 0x000fe200087fe43f */
[----:B------:R-:W-:Y:S01]  /*bc50*/  @P0 R2UR UR21, R6 ;  /* 0x00000000061502ca */ /* 0x000fe200000e0000 */
[----:B------:R-:W-:Y:S01]  /*bc60*/  UMOV UR7, 0x12f00000 ;  /* 0x12f0000000077882 */ /* 0x000fe20000000000 */
[----:B------:R-:W-:Y:S01]  /*bc70*/  UMOV UR10, URZ ;  /* 0x0000003f000a7c82 */ /* 0x000fe20008000000 */
[----:B------:R-:W-:Y:S01]  /*bc80*/  @P0 R2UR UR20, R18 ;  /* 0x00000000121402ca */ /* 0x000fe200000e0000 */
[----:B------:R-:W-:Y:S01]  /*bc90*/  UMOV UR14, 0x0 ;  /* 0x00000000000e7882 */ /* 0x000fe20000000000 */
[----:B------:R-:W-:Y:S01]  /*bca0*/  @P0 R2UR UR19, R17 ;  /* 0x00000000111302ca */ /* 0x000fe200000e0000 */
[----:B------:R-:W-:Y:S01]  /*bcb0*/  @P0 IMAD.MOV.U32 R8, RZ, RZ, 0xc000 ;  /* 0x0000c000ff080424 */ /* 0x000fe200078e00ff */
[----:B------:R-:W-:Y:S01]  /*bcc0*/  UMOV UR15, 0x12f00000 ;  /* 0x12f00000000f7882 */ /* 0x000fe20000000000 */
[----:B------:R-:W-:Y:S01]  /*bcd0*/  UMOV UR18, 0x40 ;  /* 0x0000004000127882 */ /* 0x000fe20000000000 */
[----:B------:R-:W-:Y:S01]  /*bce0*/  UMOV UR22, 0x0 ;  /* 0x0000000000167882 */ /* 0x000fe20000000000 */
[----:B------:R-:W-:Y:S01]  /*bcf0*/  UMOV UR23, 0x12f00000 ;  /* 0x12f0000000177882 */ /* 0x000fe20000000000 */
[----:B------:R-:W-:Y:S01]  /*bd00*/  BSSY B0, `(.L_x_324) ;  /* 0x0000019000007945 */ /* 0x000fe20003800000 */
[----:B0-----:R-:W-:Y:S01]  /*bd10*/  LEA R9, R10, R9, 0x18 ;  /* 0x000000090a097211 */ /* 0x001fe200078ec0ff */
[----:B------:R-:W-:Y:S03]  /*bd20*/  BAR.SYNC.DEFER_BLOCKING 0x8, 0x120 ;  /* 0x0204800000007b1d */ /* 0x000fe60000010000 */
[----:B------:R-:W-:-:S13]  /*bd30*/  R2UR UR24, R9 ;  /* 0x00000000091872ca */ /* 0x000fda00000e0000 */
[----:B------:R-:W-:Y:S02]  /*bd40*/  UIADD3 UR8, UR24, 0x10400, URZ ;  /* 0x0001040018087890 */ /* 0x000fe4000fffe03f */
[----:B------:R-:W-:Y:S02]  /*bd50*/  UIADD3 UR9, UR24, 0x34800, URZ ;  /* 0x0003480018097890 */ /* 0x000fe4000fffe03f */
[----:B------:R-:W-:Y:S01]  /*bd60*/  UIADD3 UR16, UR24, 0x14400, URZ ;  /* 0x0001440018107890 */ /* 0x000fe2000fffe03f */
[----:B------:R0:W-:Y:S04]  /*bd70*/  @P0 SYNCS.ARRIVE.TRANS64 RZ, [R9+URZ+0x34800], R8 ;  /* 0x0348000809ff09a7 */ /* 0x0001e8000800003f */
[----:B------:R-:W-:Y:S02]  /*bd80*/  UMOV UR17, UR9 ;  /* 0x0000000900117c82 */ /* 0x000fe40008000000 */
[----:B------:R1:W-:Y:S02]  /*bd90*/  UTMALDG.4D [UR8], [UR4], desc[UR6] ;  /* 0x00000608040075b4 */ /* 0x0003e40008019000 */
[----:B------:R0:W-:Y:S01]  /*bda0*/  UTMALDG.4D [UR16], [UR4], desc[UR14] ;  /* 0x00000e10040075b4 */ /* 0x0001e20008019000 */
[----:B-1----:R-:W-:Y:S01]  /*bdb0*/  @P0 R2UR UR13, R6 ;  /* 0x00000000060d02ca */ /* 0x002fe200000e0000 */
[----:B------:R-:W-:Y:S01]  /*bdc0*/  UIADD3 UR8, UR24, 0x18400, URZ ;  /* 0x0001840018087890 */ /* 0x000fe2000fffe03f */
[----:B------:R-:W-:Y:S01]  /*bdd0*/  @P0 R2UR UR12, R18 ;  /* 0x00000000120c02ca */ /* 0x000fe200000e0000 */
[----:B------:R-:W-:Y:S01]  /*bde0*/  UMOV UR10, 0x80 ;  /* 0x00000080000a7882 */ /* 0x000fe20000000000 */
[----:B------:R-:W-:-:S13]  /*bdf0*/  @P0 R2UR UR11, R17 ;  /* 0x00000000110b02ca */ /* 0x000fda00000e0000 */
[----:B------:R0:W-:Y:S01]  /*be00*/  UTMALDG.4D [UR8], [UR4], desc[UR22] ;  /* 0x00001608040075b4 */ /* 0x0001e20008019000 */
[----:B--2---:R-:W-:-:S05]  /*be10*/  VIADD R11, R11, 0x1 ;  /* 0x000000010b0b7836 */ /* 0x004fca0000000000 */
[----:B------:R-:W-:Y:S01]  /*be20*/  LEA.HI R6, R11, R11, RZ, 0x1 ;  /* 0x0000000b0b067211 */ /* 0x000fe200078f08ff */
[----:B------:R0:W-:Y:S03]  /*be30*/  STL [R1+0x28], R11 ;  /* 0x0000280b01007387 */ /* 0x0001e60000100800 */
[----:B------:R-:W-:-:S05]  /*be40*/  LOP3.LUT R6, R6, 0xfffffffe, RZ, 0xc0, !PT ;  /* 0xfffffffe06067812 */ /* 0x000fca00078ec0ff */
[----:B------:R-:W-:-:S05]  /*be50*/  IMAD.IADD R6, R11, 0x1, -R6 ;  /* 0x000000010b067824 */ /* 0x000fca00078e0a06 */
[----:B------:R-:W-:-:S04]  /*be60*/  SHF.L.U32 R6, R6, 0x1f, RZ ;  /* 0x0000001f06067819 */ /* 0x000fc800000006ff */
[----:B------:R-:W1:Y:S02]  /*be70*/  SYNCS.PHASECHK.TRANS64.TRYWAIT P0, [R9+URZ+0x34820], R6 ;  /* 0x03482006090075a7 */ /* 0x000e64000800017f */
[----:B01----:R-:W-:Y:S05]  /*be80*/  @!P0 BRA `(.L_x_325) ;  /* 0x0000002c00fc8947 */ /* 0x003fea0003800000 */
.L_x_393:
[----:B------:R-:W-:Y:S05]  /*be90*/  BSYNC B0 ;  /* 0x0000000000007941 */ /* 0x000fea0003800000 */
.L_x_324:
[----:B0-----:R-:W2:Y:S01]  /*bea0*/  LDL.LU R8, [R1+0x24] ;  /* 0x0000240001087983 */ /* 0x001ea20000300800 */
[----:B------:R-:W-:Y:S01]  /*beb0*/  BSSY B0, `(.L_x_326) ;  /* 0x000019a000007945 */ /* 0x000fe20003800000 */
[----:B--2---:R-:W-:-:S13]  /*bec0*/  ISETP.GE.AND P0, PT, R8, 0x81, PT ;  /* 0x000000810800780c */ /* 0x004fda0003f06270 */
[----:B------:R-:W-:Y:S05]  /*bed0*/  @!P0 BRA `(.L_x_327) ;  /* 0x00000018005c8947 */ /* 0x000fea0003800000 */
[----:B------:R-:W2:Y:S01]  /*bee0*/  LDL R8, [R1+0x18] ;  /* 0x0000180001087983 */ /* 0x000ea20000100800 */
[----:B------:R-:W-:Y:S01]  /*bef0*/  IMAD.MOV.U32 R6, RZ, RZ, 0x1 ;  /* 0x00000001ff067424 */ /* 0x000fe200078e00ff */
[----:B------:R-:W-:Y:S01]  /*bf00*/  BSSY B1, `(.L_x_328) ;  /* 0x000008f000017945 */ /* 0x000fe20003800000 */
[----:B--2---:R-:W-:-:S04]  /*bf10*/  IADD3 R14, -R8, RZ, RZ ;  /* 0x000000ff080e7210 */ /* 0x004fc80007ffe1ff */
[----:B------:R-:W-:-:S05]  /*bf20*/  VIADDMNMX R14, R14, R6, 0xffffffff, !PT ;  /* 0xffffffff0e0e7446 */ /* 0x000fca0007800106 */
[----:B------:R-:W-:-:S05]  /*bf30*/  IMAD.IADD R6, R8, 0x1, R14 ;  /* 0x0000000108067824 */ /* 0x000fca00078e020e */
[----:B------:R-:W-:-:S04]  /*bf40*/  LOP3.LUT R6, R6, 0x1, RZ, 0xc0, !PT ;  /* 0x0000000106067812 */ /* 0x000fc800078ec0ff */
[----:B------:R-:W-:Y:S01]  /*bf50*/  ISETP.NE.U32.AND P0, PT, R6, 0x1, PT ;  /* 0x000000010600780c */ /* 0x000fe20003f05070 */
[----:B------:R-:W-:-:S12]  /*bf60*/  VIADD R6, R8, 0xfffffffe ;  /* 0xfffffffe08067836 */ /* 0x000fd80000000000 */
[----:B------:R-:W-:Y:S05]  /*bf70*/  @P0 BRA `(.L_x_329) ;  /* 0x00000008001c0947 */ /* 0x000fea0003800000 */
[----:B------:R-:W2:Y:S04]  /*bf80*/  LDL R9, [R1] ;  /* 0x0000000001097983 */ /* 0x000ea80000100800 */
[----:B------:R-:W3:Y:S01]  /*bf90*/  LDL R8, [R1+0x8] ;  /* 0x0000080001087983 */ /* 0x000ee20000100800 */
[----:B------:R-:W-:Y:S01]  /*bfa0*/  BSSY B2, `(.L_x_330) ;  /* 0x0000080000027945 */ /* 0x000fe20003800000 */
[----:B--2---:R-:W-:-:S05]  /*bfb0*/  VIADD R13, R9, 0x1 ;  /* 0x00000001090d7836 */ /* 0x004fca0000000000 */
[----:B------:R-:W-:-:S04]  /*bfc0*/  ISETP.NE.AND P0, PT, R13, 0x2, PT ;  /* 0x000000020d00780c */ /* 0x000fc80003f05270 */
[----:B------:R-:W-:Y:S02]  /*bfd0*/  SEL R15, RZ, 0x1, P0 ;  /* 0x00000001ff0f7807 */ /* 0x000fe40000000000 */
[----:B------:R-:W-:Y:S02]  /*bfe0*/  SEL R13, R13, RZ, P0 ;  /* 0x000000ff0d0d7207 */ /* 0x000fe40000000000 */
[----:B---3--:R-:W-:Y:S01]  /*bff0*/  LOP3.LUT R15, R8, R15, RZ, 0x3c, !PT ;  /* 0x0000000f080f7212 */ /* 0x008fe200078e3cff */
[----:B------:R-:W-:Y:S06]  /*c000*/  @!P6 BRA `(.L_x_331) ;  /* 0x0000000400e4e947 */ /* 0x000fec0003800000 */
[----:B------:R-:W-:Y:S01]  /*c010*/  ISETP.NE.U32.AND P0, PT, R2, RZ, PT ;  /* 0x000000ff0200720c */ /* 0x000fe20003f05070 */
[----:B------:R-:W-:-:S03]  /*c020*/  IMAD.MOV.U32 R8, RZ, RZ, R5 ;  /* 0x000000ffff087224 */ /* 0x000fc600078e0005 */
[----:B------:R-:W-:-:S13]  /*c030*/  ISETP.NE.AND.EX P0, PT, R3, RZ, PT, P0 ;  /* 0x000000ff0300720c */ /* 0x000fda0003f05300 */
[----:B------:R-:W-:Y:S05]  /*c040*/  @!P0 BRA `(.L_x_332) ;  /* 0x0000000000488947 */ /* 0x000fea0003800000 */
[----:B------:R-:W0:Y:S01]  /*c050*/  LDC R18, c[0x0][0x41c] ;  /* 0x00010700ff127b82 */ /* 0x000e220000000800 */
[----:B------:R-:W-:Y:S01]  /*c060*/  ULDC.64 UR4, c[0x0][0x408] ;  /* 0x0001020000047ab9 */ /* 0x000fe20000000a00 */
[----:B------:R-:W-:Y:S01]  /*c070*/  ULDC.64 UR6, c[0x0][0x208] ;  /* 0x0000820000067ab9 */ /* 0x000fe20000000a00 */
[----:B0-----:R-:W-:-:S13]  /*c080*/  ISETP.NE.AND P0, PT, R18, 0x1, PT ;  /* 0x000000011200780c */ /* 0x001fda0003f05270 */
[----:B------:R-:W0:Y:S02]  /*c090*/  @P0 LDC.64 R8, c[0x0][0x420] ;  /* 0x00010800ff080b82 */ /* 0x000e240000000a00 */
[----:B0-----:R-:W-:-:S04]  /*c0a0*/  @P0 IMAD.HI.U32 R10, R6, R8, RZ ;  /* 0x00000008060a0227 */ /* 0x001fc800078e00ff */
[----:B------:R-:W-:Y:S01]  /*c0b0*/  IMAD.MOV.U32 R8, RZ, RZ, R6 ;  /* 0x000000ffff087224 */ /* 0x000fe200078e0006 */
[----:B------:R-:W-:Y:S01]  /*c0c0*/  @P0 SHF.R.U32.HI R8, RZ, R9, R10 ;  /* 0x00000009ff080219 */ /* 0x000fe2000001160a */
[----:B------:R-:W-:-:S03]  /*c0d0*/  IMAD R10, R12, UR4, RZ ;  /* 0x000000040c0a7c24 */ /* 0x000fc6000f8e02ff */
[----:B------:R-:W-:Y:S01]  /*c0e0*/  SHF.R.S32.HI R9, RZ, 0x1f, R8 ;  /* 0x0000001fff097819 */ /* 0x000fe20000011408 */
[C---:B------:R-:W-:Y:S02]  /*c0f0*/  IMAD R17, R0.reuse, UR5, R10 ;  /* 0x0000000500117c24 */ /* 0x040fe4000f8e020a */
[----:B------:R-:W-:-:S04]  /*c100*/  IMAD.WIDE.U32 R10, R0, UR4, R8 ;  /* 0x00000004000a7c25 */ /* 0x000fc8000f8e0008 */
[----:B------:R-:W-:Y:S01]  /*c110*/  IMAD.MOV R8, RZ, RZ, -R8 ;  /* 0x000000ffff087224 */ /* 0x000fe200078e0a08 */
[----:B------:R-:W-:Y:S02]  /*c120*/  IADD3 R17, R17, R11, RZ ;  /* 0x0000000b11117210 */ /* 0x000fe40007ffe0ff */
[----:B------:R-:W-:Y:S01]  /*c130*/  LEA R2, P0, R10, R2, 0x2 ;  /* 0x000000020a027211 */ /* 0x000fe200078010ff */
[----:B------:R-:W-:-:S03]  /*c140*/  IMAD R6, R18, R8, R6 ;  /* 0x0000000812067224 */ /* 0x000fc600078e0206 */
[----:B------:R-:W-:-:S05]  /*c150*/  LEA.HI.X R3, R10, R3, R17, 0x2, P0 ;  /* 0x000000030a037211 */ /* 0x000fca00000f1411 */
[----:B------:R0:W5:Y:S04]  /*c160*/  LDG.E R8, desc[UR6][R2.64] ;  /* 0x0000000602087981 */ /* 0x000168000c1e1900 */
.L_x_332:
[----:B0-----:R-:W0:Y:S01]  /*c170*/  S2R R3, SR_CgaCtaId ;  /* 0x0000000000037919 */ /* 0x001e220000008800 */
[----:B------:R-:W-:-:S04]  /*c180*/  MOV R2, 0x400 ;  /* 0x0000040000027802 */ /* 0x000fc80000000f00 */
[----:B0-----:R-:W-:Y:S02]  /*c190*/  LEA R2, R3, R2, 0x18 ;  /* 0x0000000203027211 */ /* 0x001fe400078ec0ff */
[----:B------:R-:W-:-:S03]  /*c1a0*/  SHF.L.U32 R3, R15, 0x1f, RZ ;  /* 0x0000001f0f037819 */ /* 0x000fc600000006ff */
[----:B------:R-:W-:-:S04]  /*c1b0*/  IMAD R2, R13, 0x8, R2 ;  /* 0x000000080d027824 */ /* 0x000fc800078e0202 */
[----:B------:R-:W0:Y:S02]  /*c1c0*/  SYNCS.PHASECHK.TRANS64.TRYWAIT P0, [R2+URZ+0x34840], R3 ;  /* 0x03484003020075a7 */ /* 0x000e24000800017f */
[----:B0-----:R-:W-:Y:S05]  /*c1d0*/  @!P0 BRA `(.L_x_333) ;  /* 0x0000002c00488947 */ /* 0x001fea0003800000 */
.L_x_394:
        /* <DEDUP_REMOVED lines=11> */
.L_x_334:
[----:B------:R-:W2:Y:S04]  /*c290*/  LDL R17, [R1+0x4] ;  /* 0x0000040001117983 */ /* 0x000ea80000100800 */
[----:B------:R-:W3:Y:S01]  /*c2a0*/  LDL.LU R11, [R1+0x8] ;  /* 0x00000800010b7983 */ /* 0x000ee20000300800 */
[----:B0-----:R-:W-:-:S03]  /*c2b0*/  MOV R3, 0x400 ;  /* 0x0000040000037802 */ /* 0x001fc60000000f00 */
[----:B------:R-:W4:Y:S01]  /*c2c0*/  LDL R9, [R1] ;  /* 0x0000000001097983 */ /* 0x000f220000100800 */
[----:B------:R-:W0:Y:S01]  /*c2d0*/  S2R R10, SR_CgaCtaId ;  /* 0x00000000000a7919 */ /* 0x000e220000008800 */
[----:B------:R-:W-:Y:S02]  /*c2e0*/  R2UR UR9, R2 ;  /* 0x00000000020972ca */ /* 0x000fe400000e0000 */
[----:B------:R-:W-:Y:S01]  /*c2f0*/  R2UR UR11, R6 ;  /* 0x00000000060b72ca */ /* 0x000fe200000e0000 */
[----:B------:R-:W-:Y:S01]  /*c300*/  UIADD3 UR4, UP0, UR36, 0x370, URZ ;  /* 0x0000037024047890 */ /* 0x000fe2000ff1e03f */
[----:B------:R-:W-:Y:S02]  /*c310*/  R2UR UR12, R4 ;  /* 0x00000000040c72ca */ /* 0x000fe400000e0000 */
[----:B-----5:R-:W-:Y:S02]  /*c320*/  R2UR UR13, R8 ;  /* 0x00000000080d72ca */ /* 0x020fe400000e0000 */
[----:B0-----:R-:W-:-:S05]  /*c330*/  LEA R3, R10, R3, 0x18 ;  /* 0x000000030a037211 */ /* 0x001fca00078ec0ff */
[----:B------:R-:W-:-:S05]  /*c340*/  IMAD R2, R13, 0xc000, R3 ;  /* 0x0000c0000d027824 */ /* 0x000fca00078e0203 */
[----:B------:R-:W-:Y:S01]  /*c350*/  R2UR UR14, R2 ;  /* 0x00000000020e72ca */ /* 0x000fe200000e0000 */
[----:B------:R-:W-:Y:S01]  /*c360*/  UIADD3 UR9, UR9, 0x34830, URZ ;  /* 0x0003483009097890 */ /* 0x000fe2000fffe03f */
[----:B------:R-:W-:Y:S01]  /*c370*/  VIADD R3, R3, 0x34800 ;  /* 0x0003480003037836 */ /* 0x000fe20000000000 */
[----:B------:R-:W-:Y:S01]  /*c380*/  UMOV UR10, URZ ;  /* 0x0000003f000a7c82 */ /* 0x000fe20008000000 */
[----:B------:R-:W-:Y:S01]  /*c390*/  UMOV UR6, 0x0 ;  /* 0x0000000000067882 */ /* 0x000fe20000000000 */
[----:B------:R-:W-:-:S08]  /*c3a0*/  UMOV UR7, 0x14f00000 ;  /* 0x14f0000000077882 */ /* 0x000fd00000000000 */
[----:B------:R-:W-:Y:S02]  /*c3b0*/  UIADD3 UR8, UR14, 0x1c400, URZ ;  /* 0x0001c4000e087890 */ /* 0x000fe4000fffe03f */
[----:B------:R-:W-:Y:S02]  /*c3c0*/  UIADD3 UR15, UR14, 0x20400, URZ ;  /* 0x000204000e0f7890 */ /* 0x000fe4000fffe03f */
[----:B------:R-:W-:Y:S01]  /*c3d0*/  UIADD3 UR14, UR14, 0x24400, URZ ;  /* 0x000244000e0e7890 */ /* 0x000fe2000fffe03f */
[----:B------:R-:W-:Y:S01]  /*c3e0*/  UMOV UR17, 0x40 ;  /* 0x0000004000117882 */ /* 0x000fe20000000000 */
[----:B------:R-:W-:Y:S01]  /*c3f0*/  UMOV UR16, 0x80 ;  /* 0x0000008000107882 */ /* 0x000fe20000000000 */
[----:B--2---:R-:W-:-:S13]  /*c400*/  R2UR UR5, R17 ;  /* 0x00000000110572ca */ /* 0x004fda00000e0000 */
[----:B------:R-:W-:Y:S02]  /*c410*/  ULEA UR11, UR11, UR5, 0x7 ;  /* 0x000000050b0b7291 */ /* 0x000fe4000f8e383f */
[----:B------:R-:W-:Y:S01]  /*c420*/  UIADD3.X UR5, URZ, UR37, URZ, UP0, !UPT ;  /* 0x000000253f057290 */ /* 0x000fe200087fe43f */
[----:B---3--:R-:W-:Y:S01]  /*c430*/  SHF.L.U32 R2, R11, 0x1f, RZ ;  /* 0x0000001f0b027819 */ /* 0x008fe200000006ff */
[----:B----4-:R-:W-:-:S07]  /*c440*/  IMAD R3, R9, 0x8, R3 ;  /* 0x0000000809037824 */ /* 0x010fce00078e0203 */
[----:B------:R0:W-:Y:S02]  /*c450*/  UTMALDG.4D [UR8], [UR4], desc[UR6] ;  /* 0x00000608040075b4 */ /* 0x0001e40008019000 */
[----:B0-----:R-:W-:Y:S01]  /*c460*/  UMOV UR8, UR15 ;  /* 0x0000000f00087c82 */ /* 0x001fe20008000000 */
[----:B------:R-:W-:Y:S02]  /*c470*/  UMOV UR10, UR17 ;  /* 0x00000011000a7c82 */ /* 0x000fe40008000000 */
[----:B------:R0:W-:Y:S02]  /*c480*/  UTMALDG.4D [UR8], [UR4], desc[UR6] ;  /* 0x00000608040075b4 */ /* 0x0001e40008019000 */
[----:B0-----:R-:W-:Y:S01]  /*c490*/  UMOV UR8, UR14 ;  /* 0x0000000e00087c82 */ /* 0x001fe20008000000 */
[----:B------:R-:W-:Y:S02]  /*c4a0*/  UMOV UR10, UR16 ;  /* 0x00000010000a7c82 */ /* 0x000fe40008000000 */
[----:B------:R0:W-:Y:S01]  /*c4b0*/  UTMALDG.4D [UR8], [UR4], desc[UR6] ;  /* 0x00000608040075b4 */ /* 0x0001e20008019000 */
[----:B------:R-:W1:Y:S02]  /*c4c0*/  SYNCS.PHASECHK.TRANS64.TRYWAIT P0, [R3+URZ+0x60], R2 ;  /* 0x00006002030075a7 */ /* 0x000e64000800017f */
[----:B01----:R-:W-:Y:S05]  /*c4d0*/  @!P0 BRA `(.L_x_335) ;  /* 0x00000028009c8947 */ /* 0x003fea0003800000 */
.L_x_395:
[----:B------:R-:W-:Y:S05]  /*c4e0*/  @P1 BRA `(.L_x_336) ;  /* 0x0000000000301947 */ /* 0x000fea0003800000 */
[----:B------:R-:W1:Y:S01]  /*c4f0*/  S2R R9, SR_TID.X ;  /* 0x0000000000097919 */ /* 0x000e620000002100 */
[----:B------:R-:W-:Y:S01]  /*c500*/  MOV R10, 0x400 ;  /* 0x00000400000a7802 */ /* 0x000fe20000000f00 */
[----:B------:R-:W2:Y:S01]  /*c510*/  S2R R11, SR_CgaCtaId ;  /* 0x00000000000b7919 */ /* 0x000ea20000008800 */
[----:B-1----:R-:W-:Y:S02]  /*c520*/  LOP3.LUT R17, R9, 0x1f, RZ, 0xc0, !PT ;  /* 0x0000001f09117812 */ /* 0x002fe400078ec0ff */
[----:B------:R-:W3:Y:S02]  /*c530*/  LDL R9, [R1] ;  /* 0x0000000001097983 */ /* 0x000ee40000100800 */
[----:B------:R-:W-:Y:S02]  /*c540*/  ISETP.NE.AND P0, PT, R17, RZ, PT ;  /* 0x000000ff1100720c */ /* 0x000fe40003f05270 */
[----:B--2---:R-:W-:Y:S02]  /*c550*/  LEA R10, R11, R10, 0x18 ;  /* 0x0000000a0b0a7211 */ /* 0x004fe400078ec0ff */
[----:B0-----:R-:W-:-:S03]  /*c560*/  MOV R3, 0x8000 ;  /* 0x0000800000037802 */ /* 0x001fc60000000f00 */
[----:B---3--:R-:W-:-:S04]  /*c570*/  IMAD R2, R9, 0x8, R10 ;  /* 0x0000000809027824 */ /* 0x008fc800078e020a */
[----:B------:R1:W-:Y:S02]  /*c580*/  SYNCS.ARRIVE.TRANS64 RZ, [R2+URZ+0x34850], R3 ;  /* 0x0348500302ff79a7 */ /* 0x0003e4000800003f */
[----:B------:R-:W-:Y:S05]  /*c590*/  @!P0 BRA `(.L_x_336) ;  /* 0x0000000000048947 */ /* 0x000fea0003800000 */
[----:B------:R-:W-:Y:S01]  /*c5a0*/  BPT.TRAP 0x1 ;  /* 0x000000040000795c */ /* 0x000fe20000300000 */
.L_x_336:
[----:B01----:R-:W2:Y:S01]  /*c5b0*/  LDL.LU R2, [R1+0xc] ;  /* 0x00000c0001027983 */ /* 0x003ea20000300800 */
[----:B------:R-:W-:-:S03]  /*c5c0*/  MOV R10, 0x400 ;  /* 0x00000400000a7802 */ /* 0x000fc60000000f00 */
[----:B------:R-:W3:Y:S04]  /*c5d0*/  LDL.LU R9, [R1] ;  /* 0x0000000001097983 */ /* 0x000ee80000300800 */
[----:B------:R-:W4:Y:S01]  /*c5e0*/  LDL R3, [R1+0x4] ;  /* 0x0000040001037983 */ /* 0x000f220000100800 */
[----:B------:R-:W0:Y:S01]  /*c5f0*/  S2R R11, SR_CgaCtaId ;  /* 0x00000000000b7919 */ /* 0x000e220000008800 */
[----:B------:R-:W-:Y:S01]  /*c600*/  R2UR UR13, R5 ;  /* 0x00000000050d72ca */ /* 0x000fe200000e0000 */
[----:B------:R-:W-:Y:S01]  /*c610*/  UIADD3 UR4, UP0, UR36, 0x470, URZ ;  /* 0x0000047024047890 */ /* 0x000fe2000ff1e03f */
[----:B------:R-:W-:Y:S02]  /*c620*/  R2UR UR12, R4 ;  /* 0x00000000040c72ca */ /* 0x000fe400000e0000 */
[----:B0-----:R-:W-:Y:S01]  /*c630*/  LEA R10, R11, R10, 0x18 ;  /* 0x0000000a0b0a7211 */ /* 0x001fe200078ec0ff */
[----:B------:R-:W-:Y:S01]  /*c640*/  UMOV UR10, URZ ;  /* 0x0000003f000a7c82 */ /* 0x000fe20008000000 */
[----:B------:R-:W-:Y:S01]  /*c650*/  UMOV UR7, 0x14f00000 ;  /* 0x14f0000000077882 */ /* 0x000fe20000000000 */
[----:B------:R-:W-:Y:S01]  /*c660*/  UMOV UR15, 0x40 ;  /* 0x00000040000f7882 */ /* 0x000fe20000000000 */
[----:B------:R0:W-:Y:S01]  /*c670*/  STL [R1+0xc], R6 ;  /* 0x00000c0601007387 */ /* 0x0001e20000100800 */
[----:B------:R-:W-:Y:S01]  /*c680*/  IMAD.MOV.U32 R5, RZ, RZ, R8 ;  /* 0x000000ffff057224 */ /* 0x000fe200078e0008 */
[----:B--2---:R-:W-:Y:S01]  /*c690*/  R2UR UR11, R2 ;  /* 0x00000000020b72ca */ /* 0x004fe200000e0000 */
[----:B---3--:R-:W-:-:S05]  /*c6a0*/  IMAD R2, R9, 0x8, R10 ;  /* 0x0000000809027824 */ /* 0x008fca00078e020a */
[----:B------:R-:W-:Y:S01]  /*c6b0*/  R2UR UR9, R2 ;  /* 0x00000000020972ca */ /* 0x000fe200000e0000 */
[----:B------:R-:W-:Y:S01]  /*c6c0*/  IMAD R2, R9, 0x8000, R10 ;  /* 0x0000800009027824 */ /* 0x000fe200078e020a */
[----:B----4-:R-:W-:-:S04]  /*c6d0*/  R2UR UR5, R3 ;  /* 0x00000000030572ca */ /* 0x010fc800000e0000 */
[----:B------:R-:W-:-:S07]  /*c6e0*/  R2UR UR6, R2 ;  /* 0x00000000020672ca */ /* 0x000fce00000e0000 */
[----:B------:R-:W-:Y:S02]  /*c6f0*/  UIADD3 UR9, UR9, 0x34850, URZ ;  /* 0x0003485009097890 */ /* 0x000fe4000fffe03f */
[----:B------:R-:W-:Y:S02]  /*c700*/  ULEA UR11, UR11, UR5, 0x7 ;  /* 0x000000050b0b7291 */ /* 0x000fe4000f8e383f */
[----:B------:R-:W-:Y:S02]  /*c710*/  UIADD3.X UR5, URZ, UR37, URZ, UP0, !UPT ;  /* 0x000000253f057290 */ /* 0x000fe400087fe43f */
[----:B------:R-:W-:Y:S02]  /*c720*/  UIADD3 UR8, UR6, 0x400, URZ ;  /* 0x0000040006087890 */ /* 0x000fe4000fffe03f */
[----:B------:R-:W-:-:S03]  /*c730*/  UIADD3 UR14, UR6, 0x4400, URZ ;  /* 0x00004400060e7890 */ /* 0x000fc6000fffe03f */
[----:B------:R-:W-:-:S04]  /*c740*/  UMOV UR6, 0x0 ;  /* 0x0000000000067882 */ /* 0x000fc80000000000 */
[----:B------:R1:W-:Y:S02]  /*c750*/  UTMALDG.4D [UR8], [UR4], desc[UR6] ;  /* 0x00000608040075b4 */ /* 0x0003e40008019000 */
[----:B-1----:R-:W-:Y:S01]  /*c760*/  UMOV UR8, UR14 ;  /* 0x0000000e00087c82 */ /* 0x002fe20008000000 */
[----:B------:R-:W-:Y:S02]  /*c770*/  UMOV UR10, UR15 ;  /* 0x0000000f000a7c82 */ /* 0x000fe40008000000 */
[----:B------:R0:W-:Y:S02]  /*c780*/  UTMALDG.4D [UR8], [UR4], desc[UR6] ;  /* 0x00000608040075b4 */ /* 0x0001e40008019000 */
[----:B0-----:R-:W-:Y:S01]  /*c790*/  NOP ;  /* 0x0000000000007918 */ /* 0x001fe20000000000 */
.L_x_331:
[----:B------:R-:W-:Y:S05]  /*c7a0*/  BSYNC B2 ;  /* 0x0000000000027941 */ /* 0x000fea0003800000 */
.L_x_330:
[----:B------:R-:W2:Y:S04]  /*c7b0*/  LDL.LU R2, [R1+0x18] ;  /* 0x0000180001027983 */ /* 0x000ea80000300800 */
[----:B------:R0:W-:Y:S04]  /*c7c0*/  STL [R1], R13 ;  /* 0x0000000d01007387 */ /* 0x0001e80000100800 */
[----:B------:R0:W-:Y:S02]  /*c7d0*/  STL [R1+0x8], R15 ;  /* 0x0000080f01007387 */ /* 0x0001e40000100800 */
[----:B0-2---:R-:W-:-:S07]  /*c7e0*/  VIADD R6, R2, 0xfffffffd ;  /* 0xfffffffd02067836 */ /* 0x005fce0000000000 */
.L_x_329:
[----:B------:R-:W-:Y:S05]  /*c7f0*/  BSYNC B1 ;  /* 0x0000000000017941 */ /* 0x000fea0003800000 */
.L_x_328:
[----:B------:R-:W-:-:S05]  /*c800*/  IMAD.MOV R14, RZ, RZ, -R14 ;  /* 0x000000ffff0e7224 */ /* 0x000fca00078e0a0e */
[----:B------:R-:W-:-:S13]  /*c810*/  ISETP.NE.AND P0, PT, R7, R14, PT ;  /* 0x0000000e0700720c */ /* 0x000fda0003f05270 */
[----:B------:R-:W-:Y:S05]  /*c820*/  @!P0 BRA `(.L_x_327) ;  /* 0x0000001000088947 */ /* 0x000fea0003800000 */
[----:B------:R-:W-:-:S07]  /*c830*/  IMAD.MOV.U32 R10, RZ, RZ, R5 ;  /* 0x000000ffff0a7224 */ /* 0x000fce00078e0005 */
.L_x_351:
[----:B------:R-:W2:Y:S04]  /*c840*/  LDL R3, [R1] ;  /* 0x0000000001037983 */ /* 0x000ea80000100800 */
[----:B------:R-:W3:Y:S01]  /*c850*/  LDL R2, [R1+0x8] ;  /* 0x0000080001027983 */ /* 0x000ee20000100800 */
[----:B------:R-:W-:Y:S05]  /*c860*/  YIELD ;  /* 0x0000000000007946 */ /* 0x000fea0003800000 */
[----:B------:R-:W-:Y:S01]  /*c870*/  BSSY B1, `(.L_x_337) ;  /* 0x000007b000017945 */ /* 0x000fe20003800000 */
[----:B--2---:R-:W-:-:S04]  /*c880*/  IADD3 R7, R3, 0x1, RZ ;  /* 0x0000000103077810 */ /* 0x004fc80007ffe0ff */
[----:B------:R-:W-:-:S04]  /*c890*/  ISETP.NE.AND P0, PT, R7, 0x2, PT ;  /* 0x000000020700780c */ /* 0x000fc80003f05270 */
[----:B------:R-:W-:Y:S02]  /*c8a0*/  SEL R8, RZ, 0x1, P0 ;  /* 0x00000001ff087807 */ /* 0x000fe40000000000 */
[----:B------:R-:W-:Y:S02]  /*c8b0*/  SEL R7, R7, RZ, P0 ;  /* 0x000000ff07077207 */ /* 0x000fe40000000000 */
[----:B---3--:R-:W-:Y:S01]  /*c8c0*/  LOP3.LUT R8, R2, R8, RZ, 0x3c, !PT ;  /* 0x0000000802087212 */ /* 0x008fe200078e3cff */
[----:B0-----:R-:W-:Y:S06]  /*c8d0*/  @!P6 BRA `(.L_x_338) ;  /* 0x0000000400d0e947 */ /* 0x001fec0003800000 */
[----:B------:R-:W-:Y:S01]  /*c8e0*/  ULDC.64 UR4, c[0x0][0x3f8] ;  /* 0x0000fe0000047ab9 */ /* 0x000fe20000000a00 */
[----:B------:R-:W-:Y:S01]  /*c8f0*/  IMAD.MOV.U32 R9, RZ, RZ, R6 ;  /* 0x000000ffff097224 */ /* 0x000fe200078e0006 */
[----:B------:R-:W-:-:S04]  /*c900*/  ISETP.NE.U32.AND P0, PT, RZ, UR4, PT ;  /* 0x00000004ff007c0c */ /* 0x000fc8000bf05070 */
[----:B------:R-:W-:-:S13]  /*c910*/  ISETP.NE.AND.EX P0, PT, RZ, UR5, PT, P0 ;  /* 0x00000005ff007c0c */ /* 0x000fda000bf05300 */
        /* <DEDUP_REMOVED lines=16> */
[----:B------:R-:W-:-:S04]  /*ca20*/  LEA R10, P0, R2, UR4, 0x2 ;  /* 0x00000004020a7c11 */ /* 0x000fc8000f8010ff */
[----:B------:R-:W-:-:S05]  /*ca30*/  LEA.HI.X R11, R2, UR5, R3, 0x2, P0 ;  /* 0x00000005020b7c11 */ /* 0x000fca00080f1403 */
[----:B------:R0:W5:Y:S04]  /*ca40*/  LDG.E R10, desc[UR8][R10.64] ;  /* 0x000000080a0a7981 */ /* 0x000168000c1e1900 */
.L_x_339:
[----:B------:R-:W1:Y:S01]  /*ca50*/  S2R R3, SR_CgaCtaId ;  /* 0x0000000000037919 */ /* 0x000e620000008800 */
[----:B------:R-:W-:-:S04]  /*ca60*/  MOV R2, 0x400 ;  /* 0x0000040000027802 */ /* 0x000fc80000000f00 */
[----:B-1----:R-:W-:Y:S02]  /*ca70*/  LEA R2, R3, R2, 0x18 ;  /* 0x0000000203027211 */ /* 0x002fe400078ec0ff */
[----:B------:R-:W-:-:S03]  /*ca80*/  SHF.L.U32 R3, R8, 0x1f, RZ ;  /* 0x0000001f08037819 */ /* 0x000fc600000006ff */
[----:B------:R-:W-:-:S04]  /*ca90*/  IMAD R2, R7, 0x8, R2 ;  /* 0x0000000807027824 */ /* 0x000fc800078e0202 */
[----:B------:R-:W1:Y:S02]  /*caa0*/  SYNCS.PHASECHK.TRANS64.TRYWAIT P0, [R2+URZ+0x34840], R3 ;  /* 0x03484003020075a7 */ /* 0x000e64000800017f */
[----:B-1----:R-:W-:Y:S05]  /*cab0*/  @!P0 BRA `(.L_x_340) ;  /* 0x0000002400388947 */ /* 0x002fea0003800000 */
.L_x_396:
[----:B0-----:R-:W0:Y:S02]  /*cac0*/  S2R R11, SR_TID.X ;  /* 0x00000000000b7919 */ /* 0x001e240000002100 */
[----:B0-----:R-:W-:-:S04]  /*cad0*/  LOP3.LUT R11, R11, 0x7f, RZ, 0xc0, !PT ;  /* 0x0000007f0b0b7812 */ /* 0x001fc800078ec0ff */
[----:B------:R-:W-:-:S13]  /*cae0*/  ISETP.NE.AND P0, PT, R11, RZ, PT ;  /* 0x000000ff0b00720c */ /* 0x000fda0003f05270 */
[----:B------:R-:W-:Y:S05]  /*caf0*/  @P0 BRA `(.L_x_341) ;  /* 0x00000000001c0947 */ /* 0x000fea0003800000 */
[----:B------:R-:W0:Y:S01]  /*cb00*/  S2R R11, SR_TID.X ;  /* 0x00000000000b7919 */ /* 0x000e220000002100 */
[----:B-1----:R-:W-:-:S04]  /*cb10*/  IMAD.MOV.U32 R3, RZ, RZ, 0xc000 ;  /* 0x0000c000ff037424 */ /* 0x002fc800078e00ff */
[----:B------:R2:W-:Y:S01]  /*cb20*/  SYNCS.ARRIVE.TRANS64 RZ, [R2+URZ+0x34830], R3 ;  /* 0x0348300302ff79a7 */ /* 0x0005e2000800003f */
[----:B0-----:R-:W-:-:S04]  /*cb30*/  LOP3.LUT R11, R11, 0x1f, RZ, 0xc0, !PT ;  /* 0x0000001f0b0b7812 */ /* 0x001fc800078ec0ff */
[----:B------:R-:W-:-:S13]  /*cb40*/  ISETP.NE.AND P1, PT, R11, RZ, PT ;  /* 0x000000ff0b00720c */ /* 0x000fda0003f25270 */
[----:B--2---:R-:W-:Y:S05]  /*cb50*/  @!P1 BRA `(.L_x_341) ;  /* 0x0000000000049947 */ /* 0x004fea0003800000 */
[----:B------:R-:W-:Y:S01]  /*cb60*/  BPT.TRAP 0x1 ;  /* 0x000000040000795c */ /* 0x000fe20000300000 */
.L_x_341:
[----:B------:R-:W2:Y:S04]  /*cb70*/  LDL R15, [R1+0x4] ;  /* 0x00000400010f7983 */ /* 0x000ea80000100800 */
[----:B-1----:R-:W3:Y:S01]  /*cb80*/  LDL.LU R3, [R1+0x8] ;  /* 0x0000080001037983 */ /* 0x002ee20000300800 */
[----:B------:R-:W-:-:S03]  /*cb90*/  MOV R13, 0x400 ;  /* 0x00000400000d7802 */ /* 0x000fc60000000f00 */
        /* <DEDUP_REMOVED lines=11> */
[----:B------:R-:W-:Y:S01]  /*cc50*/  IADD3 R2, R13, 0x34800, RZ ;  /* 0x000348000d027810 */ /* 0x000fe20007ffe0ff */
        /* <DEDUP_REMOVED lines=22> */
.L_x_397:
        /* <DEDUP_REMOVED lines=8> */
.L_x_343:
[----:B------:R-:W2:Y:S01]  /*ce40*/  LDL.LU R15, [R1+0xc] ;  /* 0x00000c00010f7983 */ /* 0x000ea20000300800 */
[----:B------:R-:W-:-:S03]  /*ce50*/  MOV R13, 0x400 ;  /* 0x00000400000d7802 */ /* 0x000fc60000000f00 */
[----:B0-----:R-:W3:Y:S04]  /*ce60*/  LDL.LU R3, [R1] ;  /* 0x0000000001037983 */ /* 0x001ee80000300800 */
[----:B------:R-:W4:Y:S01]  /*ce70*/  LDL R11, [R1+0x4] ;  /* 0x00000400010b7983 */ /* 0x000f220000100800 */
[----:B------:R-:W0:Y:S01]  /*ce80*/  S2R R14, SR_CgaCtaId ;  /* 0x00000000000e7919 */ /* 0x000e220000008800 */
[----:B------:R-:W-:Y:S01]  /*ce90*/  R2UR UR9, R2 ;  /* 0x00000000020972ca */ /* 0x000fe200000e0000 */
[----:B------:R-:W-:Y:S01]  /*cea0*/  UIADD3 UR4, UP0, UR36, 0x470, URZ ;  /* 0x0000047024047890 */ /* 0x000fe2000ff1e03f */
[----:B------:R-:W-:Y:S02]  /*ceb0*/  R2UR UR13, R5 ;  /* 0x00000000050d72ca */ /* 0x000fe400000e0000 */
[----:B------:R-:W-:-:S02]  /*cec0*/  R2UR UR12, R4 ;  /* 0x00000000040c72ca */ /* 0x000fc400000e0000 */
[----:B0-----:R-:W-:-:S07]  /*ced0*/  LEA R13, R14, R13, 0x18 ;  /* 0x0000000d0e0d7211 */ /* 0x001fce00078ec0ff */
[----:B------:R-:W-:Y:S01]  /*cee0*/  UIADD3 UR9, UR9, 0x50, URZ ;  /* 0x0000005009097890 */ /* 0x000fe2000fffe03f */
[----:B------:R-:W-:Y:S01]  /*cef0*/  UMOV UR10, URZ ;  /* 0x0000003f000a7c82 */ /* 0x000fe20008000000 */
[----:B------:R-:W-:Y:S01]  /*cf00*/  UMOV UR7, 0x14f00000 ;  /* 0x14f0000000077882 */ /* 0x000fe20000000000 */
[----:B------:R-:W-:Y:S01]  /*cf10*/  UMOV UR15, 0x40 ;  /* 0x00000040000f7882 */ /* 0x000fe20000000000 */
[----:B------:R0:W-:Y:S01]  /*cf20*/  STL [R1+0xc], R9 ;  /* 0x00000c0901007387 */ /* 0x0001e20000100800 */
[----:B------:R-:W-:Y:S01]  /*cf30*/  IMAD.MOV.U32 R5, RZ, RZ, R10 ;  /* 0x000000ffff057224 */ /* 0x000fe200078e000a */
[----:B--2---:R-:W-:Y:S01]  /*cf40*/  R2UR UR11, R15 ;  /* 0x000000000f0b72ca */ /* 0x004fe200000e0000 */
[----:B---3--:R-:W-:Y:S01]  /*cf50*/  IMAD R3, R3, 0x8000, R13 ;  /* 0x0000800003037824 */ /* 0x008fe200078e020d */
[----:B----4-:R-:W-:-:S04]  /*cf60*/  R2UR UR5, R11 ;  /* 0x000000000b0572ca */ /* 0x010fc800000e0000 */
[----:B------:R-:W-:-:S09]  /*cf70*/  R2UR UR6, R3 ;  /* 0x00000000030672ca */ /* 0x000fd200000e0000 */
[----:B------:R-:W-:-:S04]  /*cf80*/  ULEA UR11, UR11, UR5, 0x7 ;  /* 0x000000050b0b7291 */ /* 0x000fc8000f8e383f */
[----:B------:R-:W-:Y:S02]  /*cf90*/  UIADD3 UR8, UR6, 0x400, URZ ;  /* 0x0000040006087890 */ /* 0x000fe4000fffe03f */
[----:B------:R-:W-:Y:S02]  /*cfa0*/  UIADD3.X UR5, URZ, UR37, URZ, UP0, !UPT ;  /* 0x000000253f057290 */ /* 0x000fe400087fe43f */
[----:B------:R-:W-:-:S03]  /*cfb0*/  UIADD3 UR14, UR6, 0x4400, URZ ;  /* 0x00004400060e7890 */ /* 0x000fc6000fffe03f */
[----:B------:R-:W-:-:S04]  /*cfc0*/  UMOV UR6, 0x0 ;  /* 0x0000000000067882 */ /* 0x000fc80000000000 */
[----:B------:R1:W-:Y:S02]  /*cfd0*/  UTMALDG.4D [UR8], [UR4], desc[UR6] ;  /* 0x00000608040075b4 */ /* 0x0003e40008019000 */
[----:B-1----:R-:W-:Y:S01]  /*cfe0*/  UMOV UR8, UR14 ;  /* 0x0000000e00087c82 */ /* 0x002fe20008000000 */
[----:B------:R-:W-:Y:S02]  /*cff0*/  UMOV UR10, UR15 ;  /* 0x0000000f000a7c82 */ /* 0x000fe40008000000 */
[----:B------:R0:W-:Y:S02]  /*d000*/  UTMALDG.4D [UR8], [UR4], desc[UR6] ;  /* 0x00000608040075b4 */ /* 0x0001e40008019000 */
[----:B0-----:R-:W-:Y:S01]  /*d010*/  NOP ;  /* 0x0000000000007918 */ /* 0x001fe20000000000 */
.L_x_338:
[----:B------:R-:W-:Y:S05]  /*d020*/  BSYNC B1 ;  /* 0x0000000000017941 */ /* 0x000fea0003800000 */
.L_x_337:
[----:B------:R-:W-:Y:S01]  /*d030*/  VIADD R2, R7, 0x1 ;  /* 0x0000000107027836 */ /* 0x000fe20000000000 */
[----:B------:R-:W-:Y:S04]  /*d040*/  BSSY B1, `(.L_x_344) ;  /* 0x000007c000017945 */ /* 0x000fe80003800000 */
[----:B------:R-:W-:-:S04]  /*d050*/  ISETP.NE.AND P0, PT, R2, 0x2, PT ;  /* 0x000000020200780c */ /* 0x000fc80003f05270 */
[----:B------:R-:W-:Y:S02]  /*d060*/  SEL R3, RZ, 0x1, P0 ;  /* 0x00000001ff037807 */ /* 0x000fe40000000000 */
[----:B------:R-:W-:Y:S02]  /*d070*/  SEL R14, R2, RZ, P0 ;  /* 0x000000ff020e7207 */ /* 0x000fe40000000000 */
[----:B------:R-:W-:-:S05]  /*d080*/  LOP3.LUT R13, R8, R3, RZ, 0x3c, !PT ;  /* 0x00000003080d7212 */ /* 0x000fca00078e3cff */
[----:B------:R0:W-:Y:S04]  /*d090*/  STL [R1+0x8], R13 ;  /* 0x0000080d01007387 */ /* 0x0001e80000100800 */
[----:B------:R0:W-:Y:S01]  /*d0a0*/  STL [R1], R14 ;  /* 0x0000000e01007387 */ /* 0x0001e20000100800 */
[----:B------:R-:W-:Y:S05]  /*d0b0*/  @!P6 BRA `(.L_x_345) ;  /* 0x0000000400d0e947 */ /* 0x000fea0003800000 */
[----:B------:R-:W-:Y:S01]  /*d0c0*/  ULDC.64 UR4, c[0x0][0x3f8] ;  /* 0x0000fe0000047ab9 */ /* 0x000fe20000000a00 */
[----:B------:R-:W-:Y:S01]  /*d0d0*/  VIADD R9, R6, 0xffffffff ;  /* 0xffffffff06097836 */ /* 0x000fe20000000000 */
[----:B------:R-:W-:-:S04]  /*d0e0*/  ISETP.NE.U32.AND P0, PT, RZ, UR4, PT ;  /* 0x00000004ff007c0c */ /* 0x000fc8000bf05070 */
[----:B------:R-:W-:-:S13]  /*d0f0*/  ISETP.NE.AND.EX P0, PT, RZ, UR5, PT, P0 ;  /* 0x00000005ff007c0c */ /* 0x000fda000bf05300 */
[----:B------:R-:W-:Y:S05]  /*d100*/  @!P0 BRA `(.L_x_346) ;  /* 0x0000000000488947 */ /* 0x000fea0003800000 */
        /* <DEDUP_REMOVED lines=18> */
.L_x_346:
[----:B------:R-:W2:Y:S01]  /*d230*/  S2R R3, SR_CgaCtaId ;  /* 0x0000000000037919 */ /* 0x000ea20000008800 */
[----:B------:R-:W-:-:S04]  /*d240*/  MOV R2, 0x400 ;  /* 0x0000040000027802 */ /* 0x000fc80000000f00 */
[----:B--2---:R-:W-:Y:S02]  /*d250*/  LEA R2, R3, R2, 0x18 ;  /* 0x0000000203027211 */ /* 0x004fe400078ec0ff */
[----:B------:R-:W-:-:S03]  /*d260*/  SHF.L.U32 R3, R13, 0x1f, RZ ;  /* 0x0000001f0d037819 */ /* 0x000fc600000006ff */
[----:B------:R-:W-:-:S04]  /*d270*/  IMAD R2, R14, 0x8, R2 ;  /* 0x000000080e027824 */ /* 0x000fc800078e0202 */
[----:B------:R-:W2:Y:S02]  /*d280*/  SYNCS.PHASECHK.TRANS64.TRYWAIT P0, [R2+URZ+0x34840], R3 ;  /* 0x03484003020075a7 */ /* 0x000ea4000800017f */
[----:B--2---:R-:W-:Y:S05]  /*d290*/  @!P0 BRA `(.L_x_347) ;  /* 0x0000001c00688947 */ /* 0x004fea0003800000 */
.L_x_398:
        /* <DEDUP_REMOVED lines=11> */
.L_x_348:
[----:B0-----:R-:W3:Y:S01]  /*d350*/  LDL R13, [R1] ;  /* 0x00000000010d7983 */ /* 0x001ee20000100800 */
[----:B------:R-:W-:-:S03]  /*d360*/  MOV R14, 0x400 ;  /* 0x00000400000e7802 */ /* 0x000fc60000000f00 */
[----:B------:R-:W4:Y:S01]  /*d370*/  LDL R11, [R1+0x4] ;  /* 0x00000400010b7983 */ /* 0x000f220000100800 */
[----:B------:R-:W0:Y:S01]  /*d380*/  S2R R15, SR_CgaCtaId ;  /* 0x00000000000f7919 */ /* 0x000e220000008800 */
[----:B------:R-:W-:Y:S01]  /*d390*/  R2UR UR11, R9 ;  /* 0x00000000090b72ca */ /* 0x000fe200000e0000 */
[----:B------:R-:W-:Y:S01]  /*d3a0*/  UIADD3 UR4, UP0, UR36, 0x370, URZ ;  /* 0x0000037024047890 */ /* 0x000fe2000ff1e03f */
[----:B------:R-:W-:Y:S02]  /*d3b0*/  R2UR UR12, R4 ;  /* 0x00000000040c72ca */ /* 0x000fe400000e0000 */
[----:B0-----:R-:W-:-:S05]  /*d3c0*/  LEA R14, R15, R14, 0x18 ;  /* 0x0000000e0f0e7211 */ /* 0x001fca00078ec0ff */
[----:B--2---:R-:W-:Y:S01]  /*d3d0*/  VIADD R2, R14, 0x34800 ;  /* 0x000348000e027836 */ /* 0x004fe20000000000 */
[----:B-----5:R-:W-:Y:S01]  /*d3e0*/  R2UR UR13, R10 ;  /* 0x000000000a0d72ca */ /* 0x020fe200000e0000 */
[----:B------:R-:W-:Y:S01]  /*d3f0*/  UMOV UR10, URZ ;  /* 0x0000003f000a7c82 */ /* 0x000fe20008000000 */
[----:B------:R-:W-:Y:S01]  /*d400*/  UMOV UR6, 0x0 ;  /* 0x0000000000067882 */ /* 0x000fe20000000000 */
[----:B------:R-:W-:Y:S01]  /*d410*/  UMOV UR7, 0x14f00000 ;  /* 0x14f0000000077882 */ /* 0x000fe20000000000 */
[----:B------:R-:W-:Y:S01]  /*d420*/  UMOV UR18, 0x40 ;  /* 0x0000004000127882 */ /* 0x000fe20000000000 */
[----:B------:R-:W-:Y:S01]  /*d430*/  UMOV UR17, 0x80 ;  /* 0x0000008000117882 */ /* 0x000fe20000000000 */
[----:B------:R-:W-:Y:S01]  /*d440*/  SHF.L.U32 R8, R8, 0x1f, RZ ;  /* 0x0000001f08087819 */ /* 0x000fe200000006ff */
        /* <DEDUP_REMOVED lines=9> */
[----:B------:R-:W-:Y:S02]  /*d4e0*/  UIADD3 UR15, UR8, 0x20400, URZ ;  /* 0x00020400080f7890 */ /* 0x000fe4000fffe03f */
[----:B------:R-:W-:-:S03]  /*d4f0*/  UIADD3 UR16, UR8, 0x24400, URZ ;  /* 0x0002440008107890 */ /* 0x000fc6000fffe03f */
[----:B------:R-:W-:Y:S02]  /*d500*/  UMOV UR8, UR14 ;  /* 0x0000000e00087c82 */ /* 0x000fe40008000000 */
[----:B------:R0:W-:Y:S01]  /*d510*/  UTMALDG.4D [UR8], [UR4], desc[UR6] ;  /* 0x00000608040075b4 */ /* 0x0001e20008019000 */
[----:B------:R-:W-:Y:S01]  /*d520*/  LEA R2, R7, R2, 0x3 ;  /* 0x0000000207027211 */ /* 0x000fe200078e18ff */
[----:B0-----:R-:W-:Y:S01]  /*d530*/  UMOV UR8, UR15 ;  /* 0x0000000f00087c82 */ /* 0x001fe20008000000 */
[----:B------:R-:W-:Y:S02]  /*d540*/  UMOV UR10, UR18 ;  /* 0x00000012000a7c82 */ /* 0x000fe40008000000 */
[----:B------:R0:W-:Y:S02]  /*d550*/  UTMALDG.4D [UR8], [UR4], desc[UR6] ;  /* 0x00000608040075b4 */ /* 0x0001e40008019000 */
[----:B0-----:R-:W-:Y:S01]  /*d560*/  UMOV UR8, UR16 ;  /* 0x0000001000087c82 */ /* 0x001fe20008000000 */
[----:B------:R-:W-:-:S02]  /*d570*/  UMOV UR10, UR17 ;  /* 0x00000011000a7c82 */ /* 0x000fc40008000000 */
[----:B------:R0:W-:Y:S01]  /*d580*/  UTMALDG.4D [UR8], [UR4], desc[UR6] ;  /* 0x00000608040075b4 */ /* 0x0001e20008019000 */
[----:B------:R-:W1:Y:S02]  /*d590*/  SYNCS.PHASECHK.TRANS64.TRYWAIT P1, [R2+URZ+0x60], R8 ;  /* 0x00006008020075a7 */ /* 0x000e64000802017f */
[----:B01----:R-:W-:Y:S05]  /*d5a0*/  @!P1 BRA `(.L_x_349) ;  /* 0x0000001800b89947 */ /* 0x003fea0003800000 */
.L_x_399:
[----:B------:R-:W-:Y:S05]  /*d5b0*/  @P0 BRA `(.L_x_350) ;  /* 0x00000000001c0947 */ /* 0x000fea0003800000 */
[----:B------:R-:W1:Y:S02]  /*d5c0*/  S2R R3, SR_TID.X ;  /* 0x0000000000037919 */ /* 0x000e640000002100 */
[----:B-1----:R-:W-:-:S04]  /*d5d0*/  LOP3.LUT R3, R3, 0x1f, RZ, 0xc0, !PT ;  /* 0x0000001f03037812 */ /* 0x002fc800078ec0ff */
[----:B------:R-:W-:Y:S01]  /*d5e0*/  ISETP.NE.AND P1, PT, R3, RZ, PT ;  /* 0x000000ff0300720c */ /* 0x000fe20003f25270 */
[----:B------:R-:W-:-:S04]  /*d5f0*/  IMAD.MOV.U32 R3, RZ, RZ, 0x8000 ;  /* 0x00008000ff037424 */ /* 0x000fc800078e00ff */
[----:B------:R1:W-:Y:S08]  /*d600*/  SYNCS.ARRIVE.TRANS64 RZ, [R2+URZ+0x50], R3 ;  /* 0x0000500302ff79a7 */ /* 0x0003f0000800003f */
[----:B------:R-:W-:Y:S05]  /*d610*/  @!P1 BRA `(.L_x_350) ;  /* 0x0000000000049947 */ /* 0x000fea0003800000 */
[----:B------:R-:W-:Y:S01]  /*d620*/  BPT.TRAP 0x1 ;  /* 0x000000040000795c */ /* 0x000fe20000300000 */
.L_x_350:
[----:B------:R-:W2:Y:S01]  /*d630*/  LDL.LU R13, [R1+0xc] ;  /* 0x00000c00010d7983 */ /* 0x000ea20000300800 */
[----:B0-----:R-:W-:-:S03]  /*d640*/  MOV R8, 0x400 ;  /* 0x0000040000087802 */ /* 0x001fc60000000f00 */
[----:B-1----:R-:W3:Y:S01]  /*d650*/  LDL R3, [R1+0x4] ;  /* 0x0000040001037983 */ /* 0x002ee20000100800 */
[----:B------:R-:W0:Y:S01]  /*d660*/  S2R R11, SR_CgaCtaId ;  /* 0x00000000000b7919 */ /* 0x000e220000008800 */
[----:B------:R-:W-:Y:S01]  /*d670*/  R2UR UR9, R2 ;  /* 0x00000000020972ca */ /* 0x000fe200000e0000 */
[----:B------:R-:W-:Y:S01]  /*d680*/  UIADD3 UR4, UP0, UR36, 0x470, URZ ;  /* 0x0000047024047890 */ /* 0x000fe2000ff1e03f */
[----:B------:R-:W-:Y:S02]  /*d690*/  R2UR UR13, R5 ;  /* 0x00000000050d72ca */ /* 0x000fe400000e0000 */
[----:B------:R-:W-:Y:S02]  /*d6a0*/  R2UR UR12, R4 ;  /* 0x00000000040c72ca */ /* 0x000fe400000e0000 */
[----:B0-----:R-:W-:-:S05]  /*d6b0*/  LEA R8, R11, R8, 0x18 ;  /* 0x000000080b087211 */ /* 0x001fca00078ec0ff */
[----:B------:R-:W-:-:S05]  /*d6c0*/  IMAD R7, R7, 0x8000, R8 ;  /* 0x0000800007077824 */ /* 0x000fca00078e0208 */
[----:B------:R-:W-:Y:S01]  /*d6d0*/  R2UR UR6, R7 ;  /* 0x00000000070672ca */ /* 0x000fe200000e0000 */
[----:B------:R-:W-:Y:S01]  /*d6e0*/  UIADD3 UR9, UR9, 0x50, URZ ;  /* 0x0000005009097890 */ /* 0x000fe2000fffe03f */
[----:B------:R-:W-:Y:S01]  /*d6f0*/  UMOV UR10, URZ ;  /* 0x0000003f000a7c82 */ /* 0x000fe20008000000 */
[----:B------:R-:W-:Y:S01]  /*d700*/  UMOV UR7, 0x14f00000 ;  /* 0x14f0000000077882 */ /* 0x000fe20000000000 */
[----:B------:R-:W-:-:S09]  /*d710*/  UMOV UR15, 0x40 ;  /* 0x00000040000f7882 */ /* 0x000fd20000000000 */
[----:B------:R-:W-:Y:S02]  /*d720*/  UIADD3 UR8, UR6, 0x400, URZ ;  /* 0x0000040006087890 */ /* 0x000fe4000fffe03f */
[----:B------:R-:W-:-:S03]  /*d730*/  UIADD3 UR14, UR6, 0x4400, URZ ;  /* 0x00004400060e7890 */ /* 0x000fc6000fffe03f */
[----:B------:R-:W-:Y:S01]  /*d740*/  UMOV UR6, 0x0 ;  /* 0x0000000000067882 */ /* 0x000fe20000000000 */
[----:B------:R1:W-:Y:S01]  /*d750*/  STL [R1+0xc], R9 ;  /* 0x00000c0901007387 */ /* 0x0003e20000100800 */
[----:B------:R-:W-:Y:S01]  /*d760*/  IMAD.MOV.U32 R5, RZ, RZ, R10 ;  /* 0x000000ffff057224 */ /* 0x000fe200078e000a */
[----:B--2---:R-:W-:Y:S02]  /*d770*/  R2UR UR11, R13 ;  /* 0x000000000d0b72ca */ /* 0x004fe400000e0000 */
[----:B---3--:R-:W-:-:S13]  /*d780*/  R2UR UR5, R3 ;  /* 0x00000000030572ca */ /* 0x008fda00000e0000 */
[----:B------:R-:W-:Y:S02]  /*d790*/  ULEA UR11, UR11, UR5, 0x7 ;  /* 0x000000050b0b7291 */ /* 0x000fe4000f8e383f */
[----:B------:R-:W-:-:S09]  /*d7a0*/  UIADD3.X UR5, URZ, UR37, URZ, UP0, !UPT ;  /* 0x000000253f057290 */ /* 0x000fd200087fe43f */
[----:B------:R0:W-:Y:S02]  /*d7b0*/  UTMALDG.4D [UR8], [UR4], desc[UR6] ;  /* 0x00000608040075b4 */ /* 0x0001e40008019000 */
[----:B0-----:R-:W-:Y:S01]  /*d7c0*/  UMOV UR8, UR14 ;  /* 0x0000000e00087c82 */ /* 0x001fe20008000000 */
[----:B------:R-:W-:Y:S02]  /*d7d0*/  UMOV UR10, UR15 ;  /* 0x0000000f000a7c82 */ /* 0x000fe40008000000 */
[----:B------:R1:W-:Y:S02]  /*d7e0*/  UTMALDG.4D [UR8], [UR4], desc[UR6] ;  /* 0x00000608040075b4 */ /* 0x0003e40008019000 */
[----:B-1----:R-:W-:Y:S01]  /*d7f0*/  NOP ;  /* 0x0000000000007918 */ /* 0x002fe20000000000 */
.L_x_345:
[----:B------:R-:W-:Y:S05]  /*d800*/  BSYNC B1 ;  /* 0x0000000000017941 */ /* 0x000fea0003800000 */
.L_x_344:
[C---:B------:R-:W-:Y:S01]  /*d810*/  ISETP.GT.AND P0, PT, R6.reuse, 0x1, PT ;  /* 0x000000010600780c */ /* 0x040fe20003f04270 */
[----:B------:R-:W-:-:S04]  /*d820*/  VIADD R2, R6, 0xfffffffe ;  /* 0xfffffffe06027836 */ /* 0x000fc80000000000 */
[----:B------:R-:W-:-:S08]  /*d830*/  IMAD.MOV.U32 R6, RZ, RZ, R2 ;  /* 0x000000ffff067224 */ /* 0x000fd000078e0002 */
[----:B------:R-:W-:Y:S05]  /*d840*/  @P0 BRA `(.L_x_351) ;  /* 0xffffffec00fc0947 */ /* 0x000fea000383ffff */
.L_x_327:
[----:B------:R-:W-:Y:S05]  /*d850*/  BSYNC B0 ;  /* 0x0000000000007941 */ /* 0x000fea0003800000 */
.L_x_326:
[----:B------:R-:W1:Y:S01]  /*d860*/  S2R R2, SR_TID.X ;  /* 0x0000000000027919 */ /* 0x000e620000002100 */
[----:B------:R-:W-:Y:S01]  /*d870*/  BSSY B0, `(.L_x_352) ;  /* 0x0000011000007945 */ /* 0x000fe20003800000 */
[----:B-1----:R-:W-:-:S04]  /*d880*/  LOP3.LUT R2, R2, 0x1f, RZ, 0xc0, !PT ;  /* 0x0000001f02027812 */ /* 0x002fc800078ec0ff */
[----:B------:R-:W-:-:S13]  /*d890*/  ISETP.NE.AND P0, PT, R2, RZ, PT ;  /* 0x000000ff0200720c */ /* 0x000fda0003f05270 */
[----:B------:R-:W-:Y:S05]  /*d8a0*/  @P0 BRA `(.L_x_353) ;  /* 0x0000000000340947 */ /* 0x000fea0003800000 */
[----:B------:R-:W1:Y:S01]  /*d8b0*/  S2R R9, SR_LANEID ;  /* 0x0000000000097919 */ /* 0x000e620000000000 */
[----:B------:R-:W-:Y:S01]  /*d8c0*/  VOTEU.ANY UR4, UPT, PT ;  /* 0x0000000000047886 */ /* 0x000fe200038e0100 */
[----:B------:R-:W2:Y:S01]  /*d8d0*/  LDC.64 R2, c[0x0][0xc38] ;  /* 0x00030e00ff027b82 */ /* 0x000ea20000000a00 */
[----:B------:R-:W1:Y:S01]  /*d8e0*/  FLO.U32 R0, UR4 ;  /* 0x0000000400007d00 */ /* 0x000e6200080e0000 */
[----:B------:R-:W-:-:S07]  /*d8f0*/  ULDC.64 UR6, c[0x0][0x208] ;  /* 0x0000820000067ab9 */ /* 0x000fce0000000a00 */
[----:B------:R-:W2:Y:S01]  /*d900*/  POPC R7, UR4 ;  /* 0x0000000400077d09 */ /* 0x000ea20008000000 */
[----:B-1----:R-:W-:-:S13]  /*d910*/  ISETP.EQ.U32.AND P0, PT, R0, R9, PT ;  /* 0x000000090000720c */ /* 0x002fda0003f02070 */
[----:B--2---:R-:W2:Y:S01]  /*d920*/  @P0 ATOMG.E.ADD.STRONG.GPU PT, R3, desc[UR6][R2.64], R7 ;  /* 0x00000007020309a8 */ /* 0x004ea200081ee1c6 */
[----:B------:R-:W1:Y:S02]  /*d930*/  S2R R6, SR_LTMASK ;  /* 0x0000000000067919 */ /* 0x000e640000003900 */
[----:B-1----:R-:W-:-:S04]  /*d940*/  LOP3.LUT R6, R6, UR4, RZ, 0xc0, !PT ;  /* 0x0000000406067c12 */ /* 0x002fc8000f8ec0ff */
[----:B------:R-:W1:Y:S01]  /*d950*/  POPC R9, R6 ;  /* 0x0000000600097309 */ /* 0x000e620000000000 */
[----:B--2---:R-:W1:Y:S02]  /*d960*/  SHFL.IDX PT, R0, R3, R0, 0x1f ;  /* 0x00001f0003007589 */ /* 0x004e6400000e0000 */
[----:B-1----:R-:W-:-:S07]  /*d970*/  IADD3 R16, R0, UR38, R9 ;  /* 0x0000002600107c10 */ /* 0x002fce000fffe009 */
.L_x_353:
[----:B------:R-:W-:Y:S05]  /*d980*/  BSYNC B0 ;  /* 0x0000000000007941 */ /* 0x000fea0003800000 */
.L_x_352:
[----:B------:R-:W-:Y:S04]  /*d990*/  BSSY B0, `(.L_x_354) ;  /* 0x0000032000007945 */ /* 0x000fe80003800000 */
[----:B------:R-:W-:Y:S05]  /*d9a0*/  @!P6 BRA `(.L_x_355) ;  /* 0x0000000000c0e947 */ /* 0x000fea0003800000 */
[----:B------:R-:W2:Y:S01]  /*d9b0*/  LDL R2, [R1] ;  /* 0x0000000001027983 */ /* 0x000ea20000100800 */
[----:B------:R-:W-:-:S03]  /*d9c0*/  MOV R3, 0x400 ;  /* 0x0000040000037802 */ /* 0x000fc60000000f00 */
[----:B------:R-:W3:Y:S01]  /*d9d0*/  LDL R0, [R1+0x8] ;  /* 0x0000080001007983 */ /* 0x000ee20000100800 */
[----:B------:R-:W1:Y:S02]  /*d9e0*/  S2R R6, SR_CgaCtaId ;  /* 0x0000000000067919 */ /* 0x000e640000008800 */
[----:B-1----:R-:W-:-:S05]  /*d9f0*/  LEA R3, R6, R3, 0x18 ;  /* 0x0000000306037211 */ /* 0x002fca00078ec0ff */
[----:B--2---:R-:W-:Y:S01]  /*da00*/  IMAD R3, R2, 0x8, R3 ;  /* 0x0000000802037824 */ /* 0x004fe200078e0203 */
[----:B---3--:R-:W-:-:S04]  /*da10*/  SHF.L.U32 R0, R0, 0x1f, RZ ;  /* 0x0000001f00007819 */ /* 0x008fc800000006ff */
[----:B------:R-:W1:Y:S02]  /*da20*/  SYNCS.PHASECHK.TRANS64.TRYWAIT P0, [R3+URZ+0x34860], R0 ;  /* 0x03486000030075a7 */ /* 0x000e64000800017f */
[----:B-1----:R-:W-:Y:S05]  /*da30*/  @!P0 BRA `(.L_x_356) ;  /* 0x0000001400a88947 */ /* 0x002fea0003800000 */
.L_x_400:
[----:B------:R-:W2:Y:S02]  /*da40*/  S2R R2, SR_TID.X ;  /* 0x0000000000027919 */ /* 0x000ea40000002100 */
[----:B--2---:R-:W-:-:S04]  /*da50*/  LOP3.LUT R2, R2, 0x7f, RZ, 0xc0, !PT ;  /* 0x0000007f02027812 */ /* 0x004fc800078ec0ff */
[----:B------:R-:W-:-:S13]  /*da60*/  ISETP.NE.AND P0, PT, R2, RZ, PT ;  /* 0x000000ff0200720c */ /* 0x000fda0003f05270 */
[----:B------:R-:W-:Y:S05]  /*da70*/  @P0 BRA `(.L_x_357) ;  /* 0x00000000001c0947 */ /* 0x000fea0003800000 */
[----:B------:R-:W2:Y:S01]  /*da80*/  S2R R2, SR_TID.X ;  /* 0x0000000000027919 */ /* 0x000ea20000002100 */
[----:B-1----:R-:W-:-:S04]  /*da90*/  MOV R0, 0x8000 ;  /* 0x0000800000007802 */ /* 0x002fc80000000f00 */
[----:B------:R3:W-:Y:S01]  /*daa0*/  SYNCS.ARRIVE.TRANS64 RZ, [R3+URZ+0x34850], R0 ;  /* 0x0348500003ff79a7 */ /* 0x0007e2000800003f */
[----:B--2---:R-:W-:-:S04]  /*dab0*/  LOP3.LUT R2, R2, 0x1f, RZ, 0xc0, !PT ;  /* 0x0000001f02027812 */ /* 0x004fc800078ec0ff */
[----:B------:R-:W-:-:S13]  /*dac0*/  ISETP.NE.AND P1, PT, R2, RZ, PT ;  /* 0x000000ff0200720c */ /* 0x000fda0003f25270 */
[----:B---3--:R-:W-:Y:S05]  /*dad0*/  @!P1 BRA `(.L_x_357) ;  /* 0x0000000000049947 */ /* 0x008fea0003800000 */
[----:B------:R-:W-:Y:S01]  /*dae0*/  BPT.TRAP 0x1 ;  /* 0x000000040000795c */ /* 0x000fe20000300000 */
.L_x_357:
[----:B------:R-:W2:Y:S01]  /*daf0*/  LDL.LU R8, [R1+0x4] ;  /* 0x0000040001087983 */ /* 0x000ea20000300800 */
[----:B------:R-:W-:-:S03]  /*db00*/  MOV R6, 0x400 ;  /* 0x0000040000067802 */ /* 0x000fc60000000f00 */
[----:B-1----:R-:W3:Y:S04]  /*db10*/  LDL R0, [R1] ;  /* 0x0000000001007983 */ /* 0x002ee80000100800 */
[----:B------:R-:W4:Y:S01]  /*db20*/  LDL R2, [R1+0xc] ;  /* 0x00000c0001027983 */ /* 0x000f220000100800 */
[----:B------:R-:W1:Y:S01]  /*db30*/  S2R R7, SR_CgaCtaId ;  /* 0x0000000000077919 */ /* 0x000e620000008800 */
[----:B------:R-:W-:Y:S01]  /*db40*/  R2UR UR9, R3 ;  /* 0x00000000030972ca */ /* 0x000fe200000e0000 */
[----:B------:R-:W-:Y:S01]  /*db50*/  UIADD3 UR4, UP0, UR36, 0x470, URZ ;  /* 0x0000047024047890 */ /* 0x000fe2000ff1e03f */
[----:B------:R-:W-:Y:S02]  /*db60*/  R2UR UR12, R4 ;  /* 0x00000000040c72ca */ /* 0x000fe400000e0000 */
[----:B------:R-:W-:-:S02]  /*db70*/  R2UR UR13, R5 ;  /* 0x00000000050d72ca */ /* 0x000fc400000e0000 */
[----:B-1----:R-:W-:-:S07]  /*db80*/  LEA R6, R7, R6, 0x18 ;  /* 0x0000000607067211 */ /* 0x002fce00078ec0ff */
[----:B------:R-:W-:Y:S01]  /*db90*/  UIADD3 UR9, UR9, 0x34850, URZ ;  /* 0x0003485009097890 */ /* 0x000fe2000fffe03f */
[----:B------:R-:W-:Y:S01]  /*dba0*/  UMOV UR10, URZ ;  /* 0x0000003f000a7c82 */ /* 0x000fe20008000000 */
[----:B------:R-:W-:Y:S01]  /*dbb0*/  UMOV UR7, 0x14f00000 ;  /* 0x14f0000000077882 */ /* 0x000fe20000000000 */
[----:B------:R-:W-:Y:S01]  /*dbc0*/  UMOV UR15, 0x40 ;  /* 0x00000040000f7882 */ /* 0x000fe20000000000 */
        /* <DEDUP_REMOVED lines=13> */
[----:B-1----:R-:W-:Y:S01]  /*dca0*/  NOP ;  /* 0x0000000000007918 */ /* 0x002fe20000000000 */
.L_x_355:
[----:B------:R-:W-:Y:S05]  /*dcb0*/  BSYNC B0 ;  /* 0x0000000000007941 */ /* 0x000fea0003800000 */
.L_x_354:
[----:B------:R-:W2:Y:S04]  /*dcc0*/  LDL.LU R0, [R1] ;  /* 0x0000000001007983 */ /* 0x000ea80000300800 */
[----:B------:R-:W3:Y:S01]  /*dcd0*/  LDL.LU R3, [R1+0x8] ;  /* 0x0000080001037983 */ /* 0x000ee20000300800 */
[----:B--2---:R-:W-:-:S05]  /*dce0*/  VIADD R0, R0, 0x1 ;  /* 0x0000000100007836 */ /* 0x004fca0000000000 */
[----:B------:R-:W-:-:S04]  /*dcf0*/  ISETP.NE.AND P0, PT, R0, 0x2, PT ;  /* 0x000000020000780c */ /* 0x000fc80003f05270 */
[----:B------:R-:W-:Y:S02]  /*dd00*/  SEL R2, RZ, 0x1, P0 ;  /* 0x00000001ff027807 */ /* 0x000fe40000000000 */
[----:B------:R-:W-:Y:S02]  /*dd10*/  SEL R0, R0, RZ, P0 ;  /* 0x000000ff00007207 */ /* 0x000fe40000000000 */
[----:B---3--:R-:W-:-:S05]  /*dd20*/  LOP3.LUT R3, R3, R2, RZ, 0x3c, !PT ;  /* 0x0000000203037212 */ /* 0x008fca00078e3cff */
[----:B------:R1:W-:Y:S04]  /*dd30*/  STL [R1+0x8], R3 ;  /* 0x0000080301007387 */ /* 0x0003e80000100800 */
[----:B------:R1:W-:Y:S02]  /*dd40*/  STL [R1], R0 ;  /* 0x0000000001007387 */ /* 0x0003e40000100800 */
.L_x_311:
[----:B------:R-:W-:Y:S05]  /*dd50*/  BSYNC B6 ;  /* 0x0000000000067941 */ /* 0x000fea0003800000 */
.L_x_309:
[----:B------:R-:W-:-:S03]  /*dd60*/  UMOV UR4, 0xffffffff ;  /* 0xffffffff00047882 */ /* 0x000fc60000000000 */
[----:B------:R-:W-:Y:S05]  /*dd70*/  BRA.DIV UR4, `(.L_x_358) ;  /* 0x0000001204ec7947 */ /* 0x000fea000b800000 */
[----:B------:R2:W3:Y:S04]  /*dd80*/  SHFL.IDX PT, R4, R16, RZ, 0x1f ;  /* 0x00001fff10047589 */ /* 0x0004e800000e0000 */
[----:B------:R2:W4:Y:S02]  /*dd90*/  SHFL.IDX PT, R5, R16, 0x1, 0x1f ;  /* 0x00201f0010057f89 */ /* 0x00052400000e0000 */
.L_x_404:
[----:B01----:R-:W0:Y:S01]  /*dda0*/  S2R R0, SR_TID.X ;  /* 0x0000000000007919 */ /* 0x003e220000002100 */
[----:B------:R-:W-:Y:S01]  /*ddb0*/  ULDC UR4, c[0x0][0xc14] ;  /* 0x0003050000047ab9 */ /* 0x000fe20000000800 */
[----:B------:R-:W-:Y:S01]  /*ddc0*/  BSSY B0, `(.L_x_359) ;  /* 0x000000c000007945 */ /* 0x000fe20003800000 */
[----:B------:R-:W-:Y:S01]  /*ddd0*/  IMAD.MOV.U32 R3, RZ, RZ, RZ ;  /* 0x000000ffff037224 */ /* 0x000fe200078e00ff */
[----:B0-----:R-:W-:Y:S01]  /*dde0*/  LOP3.LUT R9, R0, 0x1f, RZ, 0xc0, !PT ;  /* 0x0000001f00097812 */ /* 0x001fe200078ec0ff */
[----:B------:R-:W-:-:S03]  /*ddf0*/  IMAD.U32 R0, RZ, RZ, UR4 ;  /* 0x00000004ff007e24 */ /* 0x000fc6000f8e00ff */
[C---:B------:R-:W-:Y:S01]  /*de00*/  ISETP.NE.AND P0, PT, R9.reuse, 0x1f, PT ;  /* 0x0000001f0900780c */ /* 0x040fe20003f05270 */
[----:B------:R-:W-:-:S05]  /*de10*/  IMAD.IADD R7, R9, 0x1, R19 ;  /* 0x0000000109077824 */ /* 0x000fca00078e0213 */
[----:B------:R-:W-:-:S13]  /*de20*/  ISETP.GE.OR P0, PT, R7, R0, !P0 ;  /* 0x000000000700720c */ /* 0x000fda0004706670 */
[----:B------:R-:W-:Y:S05]  /*de30*/  @P0 BRA `(.L_x_360) ;  /* 0x0000000000100947 */ /* 0x000fea0003800000 */
[----:B------:R-:W0:Y:S01]  /*de40*/  LDC.64 R2, c[0x0][0xc58] ;  /* 0x00031600ff027b82 */ /* 0x000e220000000a00 */
[----:B------:R-:W-:Y:S01]  /*de50*/  ULDC.64 UR4, c[0x0][0x208] ;  /* 0x0000820000047ab9 */ /* 0x000fe20000000a00 */
[----:B0-----:R-:W-:-:S06]  /*de60*/  IMAD.WIDE R2, R7, 0x4, R2 ;  /* 0x0000000407027825 */ /* 0x001fcc00078e0202 */
[----:B------:R0:W5:Y:S02]  /*de70*/  LDG.E R3, desc[UR4][R2.64] ;  /* 0x0000000402037981 */ /* 0x000164000c1e1900 */
.L_x_360:
[----:B------:R-:W-:Y:S05]  /*de80*/  BSYNC B0 ;  /* 0x0000000000007941 */ /* 0x000fea0003800000 */
.L_x_359:
[----:B------:R-:W-:-:S03]  /*de90*/  UMOV UR4, 0xffffffff ;  /* 0xffffffff00047882 */ /* 0x000fc60000000000 */
[----:B------:R-:W-:Y:S05]  /*dea0*/  BRA.DIV UR4, `(.L_x_361) ;  /* 0x0000001204ec7947 */ /* 0x000fea000b800000 */
[----:B-----5:R-:W1:Y:S01]  /*deb0*/  SHFL.UP PT, R14, R3, 0x1, RZ ;  /* 0x04200000030e7989 */ /* 0x020e6200000e00ff */
[C---:B------:R-:W-:Y:S02]  /*dec0*/  ISETP.NE.AND P0, PT, R9.reuse, RZ, PT ;  /* 0x000000ff0900720c */ /* 0x040fe40003f05270 */
[C---:B------:R-:W-:Y:S02]  /*ded0*/  ISETP.GE.U32.AND P1, PT, R9.reuse, 0x2, PT ;  /* 0x000000020900780c */ /* 0x040fe40003f26070 */
[----:B-1----:R-:W-:Y:S02]  /*dee0*/  SEL R14, R14, RZ, P0 ;  /* 0x000000ff0e0e7207 */ /* 0x002fe40000000000 */
[----:B------:R-:W-:-:S03]  /*def0*/  ISETP.GE.U32.AND P0, PT, R9, 0x4, PT ;  /* 0x000000040900780c */ /* 0x000fc60003f06070 */
[----:B------:R-:W-:-:S05]  /*df00*/  IMAD.IADD R13, R3, 0x1, R14 ;  /* 0x00000001030d7824 */ /* 0x000fca00078e020e */
[----:B------:R-:W1:Y:S02]  /*df10*/  SHFL.UP PT, R14, R13, 0x2, RZ ;  /* 0x044000000d0e7989 */ /* 0x000e6400000e00ff */
[----:B-1----:R-:W-:Y:S02]  /*df20*/  SEL R6, R14, RZ, P1 ;  /* 0x000000ff0e067207 */ /* 0x002fe40000800000 */
[----:B------:R-:W-:Y:S02]  /*df30*/  ISETP.GE.U32.AND P1, PT, R9, 0x8, PT ;  /* 0x000000080900780c */ /* 0x000fe40003f26070 */
[----:B------:R-:W-:-:S05]  /*df40*/  IADD3 R6, R13, R6, RZ ;  /* 0x000000060d067210 */ /* 0x000fca0007ffe0ff */
[----:B------:R-:W1:Y:S02]  /*df50*/  SHFL.UP PT, R14, R6, 0x4, RZ ;  /* 0x04800000060e7989 */ /* 0x000e6400000e00ff */
[----:B-1----:R-:W-:Y:S02]  /*df60*/  SEL R7, R14, RZ, P0 ;  /* 0x000000ff0e077207 */ /* 0x002fe40000000000 */
[----:B------:R-:W-:-:S03]  /*df70*/  ISETP.GE.U32.AND P0, PT, R9, 0x10, PT ;  /* 0x000000100900780c */ /* 0x000fc60003f06070 */
[----:B------:R-:W-:-:S05]  /*df80*/  IMAD.IADD R7, R6, 0x1, R7 ;  /* 0x0000000106077824 */ /* 0x000fca00078e0207 */
[----:B------:R-:W1:Y:S02]  /*df90*/  SHFL.UP PT, R14, R7, 0x8, RZ ;  /* 0x05000000070e7989 */ /* 0x000e6400000e00ff */
[----:B-1----:R-:W-:-:S05]  /*dfa0*/  SEL R8, R14, RZ, P1 ;  /* 0x000000ff0e087207 */ /* 0x002fca0000800000 */
[----:B------:R-:W-:-:S05]  /*dfb0*/  IMAD.IADD R8, R7, 0x1, R8 ;  /* 0x0000000107087824 */ /* 0x000fca00078e0208 */
[----:B------:R-:W1:Y:S02]  /*dfc0*/  SHFL.UP PT, R14, R8, 0x10, RZ ;  /* 0x06000000080e7989 */ /* 0x000e6400000e00ff */
[----:B-1----:R-:W-:-:S05]  /*dfd0*/  SEL R9, R14, RZ, P0 ;  /* 0x000000ff0e097207 */ /* 0x002fca0000000000 */
[----:B0-----:R-:W-:-:S05]  /*dfe0*/  IMAD.IADD R2, R8, 0x1, R9 ;  /* 0x0000000108027824 */ /* 0x001fca00078e0209 */
[----:B------:R0:W1:Y:S02]  /*dff0*/  SHFL.IDX PT, R14, R2, 0x1f, 0x1f ;  /* 0x03e01f00020e7f89 */ /* 0x00006400000e0000 */
.L_x_412:
[----:B------:R-:W-:Y:S02]  /*e000*/  ULDC UR4, c[0x0][0xc10] ;  /* 0x0003040000047ab9 */ /* 0x000fe40000000800 */
[----:B--2---:R-:W-:-:S04]  /*e010*/  IMAD.U32 R16, RZ, RZ, UR4 ;  /* 0x00000004ff107e24 */ /* 0x004fc8000f8e00ff */
[----:B-1----:R-:W-:-:S04]  /*e020*/  IMAD R6, R14, R16, RZ ;  /* 0x000000100e067224 */ /* 0x002fc800078e02ff */
[----:B----4-:R-:W-:-:S05]  /*e030*/  IMAD.IADD R5, R5, 0x1, R6 ;  /* 0x0000000105057824 */ /* 0x010fca00078e0206 */
[----:B---3--:R-:W-:-:S13]  /*e040*/  ISETP.GT.AND P0, PT, R5, R4, PT ;  /* 0x000000040500720c */ /* 0x008fda0003f04270 */
[----:B------:R-:W-:Y:S05]  /*e050*/  @P0 BRA `(.L_x_362) ;  /* 0x0000000000b80947 */ /* 0x000fea0003800000 */
[----:B------:R-:W1:Y:S02]  /*e060*/  LDC R0, c[0x0][0xc14] ;  /* 0x00030500ff007b82 */ /* 0x000e640000000800 */
.L_x_367:
[----:B------:R-:W-:-:S05]  /*e070*/  VIADD R19, R19, 0x1f ;  /* 0x0000001f13137836 */ /* 0x000fca0000000000 */
[----:B-1----:R-:W-:-:S13]  /*e080*/  ISETP.GE.AND P0, PT, R19, R0, PT ;  /* 0x000000001300720c */ /* 0x002fda0003f06270 */
[----:B------:R-:W-:Y:S05]  /*e090*/  @P0 BRA `(.L_x_363) ;  /* 0x0000000400600947 */ /* 0x000fea0003800000 */
[----:B0-----:R-:W0:Y:S01]  /*e0a0*/  S2R R2, SR_TID.X ;  /* 0x0000000000027919 */ /* 0x001e220000002100 */
[----:B------:R-:W-:Y:S01]  /*e0b0*/  BSSY B0, `(.L_x_364) ;  /* 0x000000b000007945 */ /* 0x000fe20003800000 */
[----:B------:R-:W-:Y:S01]  /*e0c0*/  IMAD.MOV.U32 R3, RZ, RZ, RZ ;  /* 0x000000ffff037224 */ /* 0x000fe200078e00ff */
[----:B0-----:R-:W-:-:S04]  /*e0d0*/  LOP3.LUT R8, R2, 0x1f, RZ, 0xc0, !PT ;  /* 0x0000001f02087812 */ /* 0x001fc800078ec0ff */
[C---:B------:R-:W-:Y:S02]  /*e0e0*/  ISETP.NE.AND P1, PT, R8.reuse, 0x1f, PT ;  /* 0x0000001f0800780c */ /* 0x040fe40003f25270 */
[----:B------:R-:W-:-:S04]  /*e0f0*/  IADD3 R7, R8, R19, RZ ;  /* 0x0000001308077210 */ /* 0x000fc80007ffe0ff */
[----:B------:R-:W-:-:S13]  /*e100*/  ISETP.GE.OR P0, PT, R7, R0, !P1 ;  /* 0x000000000700720c */ /* 0x000fda0004f06670 */
[----:B------:R-:W-:Y:S05]  /*e110*/  @P0 BRA `(.L_x_365) ;  /* 0x0000000000100947 */ /* 0x000fea0003800000 */
[----:B------:R-:W0:Y:S01]  /*e120*/  LDC.64 R2, c[0x0][0xc58] ;  /* 0x00031600ff027b82 */ /* 0x000e220000000a00 */
[----:B------:R-:W-:Y:S01]  /*e130*/  ULDC.64 UR4, c[0x0][0x208] ;  /* 0x0000820000047ab9 */ /* 0x000fe20000000a00 */
[----:B0-----:R-:W-:-:S06]  /*e140*/  IMAD.WIDE R2, R7, 0x4, R2 ;  /* 0x0000000407027825 */ /* 0x001fcc00078e0202 */
[----:B------:R0:W5:Y:S02]  /*e150*/  LDG.E R3, desc[UR4][R2.64] ;  /* 0x0000000402037981 */ /* 0x000164000c1e1900 */
.L_x_365:
[----:B------:R-:W-:Y:S05]  /*e160*/  BSYNC B0 ;  /* 0x0000000000007941 */ /* 0x000fea0003800000 */
.L_x_364:
[----:B------:R-:W-:-:S03]  /*e170*/  UMOV UR4, 0xffffffff ;  /* 0xffffffff00047882 */ /* 0x000fc60000000000 */
[----:B------:R-:W-:Y:S05]  /*e180*/  BRA.DIV UR4, `(.L_x_366) ;  /* 0x0000001604047947 */ /* 0x000fea000b800000 */
[----:B-----5:R-:W1:Y:S01]  /*e190*/  SHFL.UP PT, R14, R3, 0x1, RZ ;  /* 0x04200000030e7989 */ /* 0x020e6200000e00ff */
[C---:B------:R-:W-:Y:S02]  /*e1a0*/  ISETP.NE.AND P0, PT, R8.reuse, RZ, PT ;  /* 0x000000ff0800720c */ /* 0x040fe40003f05270 */
[----:B------:R-:W-:Y:S02]  /*e1b0*/  ISETP.GE.U32.AND P1, PT, R8, 0x2, PT ;  /* 0x000000020800780c */ /* 0x000fe40003f26070 */
[----:B-1----:R-:W-:Y:S02]  /*e1c0*/  SEL R14, R14, RZ, P0 ;  /* 0x000000ff0e0e7207 */ /* 0x002fe40000000000 */
        /* <DEDUP_REMOVED lines=16> */
[----:B------:R0:W1:Y:S02]  /*e2d0*/  SHFL.IDX PT, R14, R2, 0x1f, 0x1f ;  /* 0x03e01f00020e7f89 */ /* 0x00006400000e0000 */
.L_x_420:
[----:B------:R-:W-:Y:S02]  /*e2e0*/  ULDC UR4, c[0x0][0xc10] ;  /* 0x0003040000047ab9 */ /* 0x000fe40000000800 */
[----:B------:R-:W-:-:S05]  /*e2f0*/  MOV R16, UR4 ;  /* 0x0000000400107c02 */ /* 0x000fca0008000f00 */
[----:B-1----:R-:W-:-:S04]  /*e300*/  IMAD R6, R14, R16, RZ ;  /* 0x000000100e067224 */ /* 0x002fc800078e02ff */
[----:B------:R-:W-:-:S05]  /*e310*/  IMAD.IADD R5, R6, 0x1, R5 ;  /* 0x0000000106057824 */ /* 0x000fca00078e0205 */
[----:B------:R-:W-:-:S13]  /*e320*/  ISETP.GT.AND P0, PT, R5, R4, PT ;  /* 0x000000040500720c */ /* 0x000fda0003f04270 */
[----:B------:R-:W-:Y:S05]  /*e330*/  @!P0 BRA `(.L_x_367) ;  /* 0xfffffffc004c8947 */ /* 0x000fea000383ffff */
.L_x_362:
[----:B------:R-:W-:Y:S01]  /*e340*/  IMAD.IADD R6, R5, 0x1, -R6 ;  /* 0x0000000105067824 */ /* 0x000fe200078e0a06 */
[----:B------:R-:W-:-:S03]  /*e350*/  UMOV UR4, 0xffffffff ;  /* 0xffffffff00047882 */ /* 0x000fc60000000000 */
[----:B------:R-:W-:-:S05]  /*e360*/  IMAD R5, R2, R16, R6 ;  /* 0x0000001002057224 */ /* 0x000fca00078e0206 */
[----:B------:R-:W-:Y:S01]  /*e370*/  ISETP.GT.AND P6, PT, R5, R4, PT ;  /* 0x000000040500720c */ /* 0x000fe20003fc4270 */
[----:B------:R-:W-:-:S12]  /*e380*/  BRA.DIV UR4, `(.L_x_368) ;  /* 0x0000001604547947 */ /* 0x000fd8000b800000 */
[----:B------:R-:W-:-:S04]  /*e390*/  VOTE.ANY R7, PT, !P6 ;  /* 0x0000000000077806 */ /* 0x000fc800070e0100 */
[----:B------:R-:W1:Y:S02]  /*e3a0*/  POPC R5, R7 ;  /* 0x0000000700057309 */ /* 0x000e640000000000 */
[----:B-1----:R1:W2:Y:S02]  /*e3b0*/  SHFL.IDX PT, R17, R3, R5, 0x1f ;  /* 0x00001f0503117589 */ /* 0x0022a400000e0000 */
.L_x_424:
[----:B------:R-:W-:Y:S01]  /*e3c0*/  ISETP.NE.AND P0, PT, R7, RZ, PT ;  /* 0x000000ff0700720c */ /* 0x000fe20003f05270 */
[----:B------:R-:W-:-:S12]  /*e3d0*/  IMAD.MOV.U32 R14, RZ, RZ, RZ ;  /* 0x000000ffff0e7224 */ /* 0x000fd800078e00ff */
[----:B------:R-:W-:Y:S05]  /*e3e0*/  @!P0 BRA `(.L_x_369) ;  /* 0x0000000000108947 */ /* 0x000fea0003800000 */
[----:B------:R-:W-:Y:S01]  /*e3f0*/  UMOV UR4, 0xffffffff ;  /* 0xffffffff00047882 */ /* 0x000fe20000000000 */
[----:B------:R-:W-:Y:S02]  /*e400*/  VIADD R12, R5, 0xffffffff ;  /* 0xffffffff050c7836 */ /* 0x000fe40000000000 */
[----:B------:R-:W-:Y:S05]  /*e410*/  BRA.DIV UR4, `(.L_x_370) ;  /* 0x0000001604787947 */ /* 0x000fea000b800000 */
[----:B------:R3:W4:Y:S02]  /*e420*/  SHFL.IDX PT, R14, R2, R12, 0x1f ;  /* 0x00001f0c020e7589 */ /* 0x00072400000e0000 */
.L_x_369:
[-C--:B--2---:R-:W-:Y:S01]  /*e430*/  IABS R7, R17.reuse ;  /* 0x0000001100077213 */ /* 0x084fe20000000000 */
[----:B----4-:R-:W-:Y:S01]  /*e440*/  IMAD R16, R14, R16, R6 ;  /* 0x000000100e107224 */ /* 0x010fe200078e0206 */
[----:B------:R-:W-:Y:S01]  /*e450*/  IABS R6, R17 ;  /* 0x0000001100067213 */ /* 0x000fe20000000000 */
[----:B------:R-:W-:Y:S01]  /*e460*/  IMAD.IADD R19, R5, 0x1, R19 ;  /* 0x0000000105137824 */ /* 0x000fe200078e0213 */
[----:B------:R-:W2:Y:S03]  /*e470*/  I2F.RP R8, R7 ;  /* 0x0000000700087306 */ /* 0x000ea60000209400 */
[----:B------:R-:W-:-:S05]  /*e480*/  IMAD.MOV R6, RZ, RZ, -R6 ;  /* 0x000000ffff067224 */ /* 0x000fca00078e0a06 */
[----:B--2---:R-:W2:Y:S02]  /*e490*/  MUFU.RCP R8, R8 ;  /* 0x0000000800087308 */ /* 0x004ea40000001000 */
[----:B--2---:R-:W-:-:S06]  /*e4a0*/  VIADD R9, R8, 0xffffffe ;  /* 0x0ffffffe08097836 */ /* 0x004fcc0000000000 */
[----:B-1----:R-:W0:Y:S02]  /*e4b0*/  F2I.FTZ.U32.TRUNC.NTZ R3, R9 ;  /* 0x0000000900037305 */ /* 0x002e24000021f000 */
[----:B0--3--:R-:W-:-:S04]  /*e4c0*/  IMAD.MOV R2, RZ, RZ, -R3 ;  /* 0x000000ffff027224 */ /* 0x009fc800078e0a03 */
[----:B------:R-:W-:Y:S01]  /*e4d0*/  IMAD R11, R2, R7, RZ ;  /* 0x00000007020b7224 */ /* 0x000fe200078e02ff */
[----:B------:R-:W-:-:S05]  /*e4e0*/  MOV R2, RZ ;  /* 0x000000ff00027202 */ /* 0x000fca0000000f00 */
[----:B------:R-:W-:-:S04]  /*e4f0*/  IMAD.HI.U32 R3, R3, R11, R2 ;  /* 0x0000000b03037227 */ /* 0x000fc800078e0002 */
[----:B------:R-:W-:-:S05]  /*e500*/  IMAD.IADD R2, R4, 0x1, -R16 ;  /* 0x0000000104027824 */ /* 0x000fca00078e0a10 */
[----:B------:R-:W-:-:S05]  /*e510*/  IABS R4, R2 ;  /* 0x0000000200047213 */ /* 0x000fca0000000000 */
[----:B------:R-:W-:-:S04]  /*e520*/  IMAD.HI.U32 R3, R3, R4, RZ ;  /* 0x0000000403037227 */ /* 0x000fc800078e00ff */
[----:B------:R-:W-:-:S05]  /*e530*/  IMAD R4, R3, R6, R4 ;  /* 0x0000000603047224 */ /* 0x000fca00078e0204 */
[----:B------:R-:W-:-:S13]  /*e540*/  ISETP.GT.U32.AND P0, PT, R7, R4, PT ;  /* 0x000000040700720c */ /* 0x000fda0003f04070 */
[----:B------:R-:W-:Y:S02]  /*e550*/  @!P0 IMAD.IADD R4, R4, 0x1, -R7 ;  /* 0x0000000104048824 */ /* 0x000fe400078e0a07 */
[----:B------:R-:W-:-:S03]  /*e560*/  @!P0 VIADD R3, R3, 0x1 ;  /* 0x0000000103038836 */ /* 0x000fc60000000000 */
[----:B------:R-:W-:Y:S02]  /*e570*/  ISETP.GE.U32.AND P0, PT, R4, R7, PT ;  /* 0x000000070400720c */ /* 0x000fe40003f06070 */
[----:B------:R-:W-:-:S11]  /*e580*/  LOP3.LUT R4, R2, R17, RZ, 0x3c, !PT ;  /* 0x0000001102047212 */ /* 0x000fd600078e3cff */
[----:B------:R-:W-:Y:S01]  /*e590*/  @P0 VIADD R3, R3, 0x1 ;  /* 0x0000000103030836 */ /* 0x000fe20000000000 */
[----:B------:R-:W-:-:S13]  /*e5a0*/  ISETP.GE.AND P0, PT, R4, RZ, PT ;  /* 0x000000ff0400720c */ /* 0x000fda0003f06270 */
[----:B------:R-:W-:Y:S01]  /*e5b0*/  @!P0 IMAD.MOV R3, RZ, RZ, -R3 ;  /* 0x000000ffff038224 */ /* 0x000fe200078e0a03 */
[----:B------:R-:W-:-:S13]  /*e5c0*/  ISETP.NE.AND P0, PT, R17, RZ, PT ;  /* 0x000000ff1100720c */ /* 0x000fda0003f05270 */
[----:B------:R-:W-:-:S04]  /*e5d0*/  @!P0 LOP3.LUT R3, RZ, R17, RZ, 0x33, !PT ;  /* 0x00000011ff038212 */ /* 0x000fc800078e33ff */
[----:B------:R-:W-:Y:S01]  /*e5e0*/  IADD3 R4, -R3, RZ, RZ ;  /* 0x000000ff03047210 */ /* 0x000fe20007ffe1ff */
[----:B------:R-:W-:-:S04]  /*e5f0*/  IMAD.MOV.U32 R18, RZ, RZ, R3 ;  /* 0x000000ffff127224 */ /* 0x000fc800078e0003 */
[----:B------:R-:W-:Y:S01]  /*e600*/  IMAD R17, R17, R4, R2 ;  /* 0x0000000411117224 */ /* 0x000fe200078e0202 */
[----:B------:R-:W-:Y:S06]  /*e610*/  BRA `(.L_x_371) ;  /* 0x00000000001c7947 */ /* 0x000fec0003800000 */
.L_x_363:
[----:B------:R-:W-:Y:S01]  /*e620*/  UMOV UR4, URZ ;  /* 0x0000003f00047c82 */ /* 0x000fe20008000000 */
[----:B------:R-:W-:Y:S01]  /*e630*/  UMOV UR5, URZ ;  /* 0x0000003f00057c82 */ /* 0x000fe20008000000 */
[----:B------:R-:W-:Y:S01]  /*e640*/  ULDC UR6, c[0x0][0xc14] ;  /* 0x0003050000067ab9 */ /* 0x000fe20000000800 */
[----:B------:R-:W-:Y:S02]  /*e650*/  IMAD.MOV.U32 R16, RZ, RZ, R4 ;  /* 0x000000ffff107224 */ /* 0x000fe400078e0004 */
[----:B------:R-:W-:Y:S02]  /*e660*/  IMAD.U32 R17, RZ, RZ, UR4 ;  /* 0x00000004ff117e24 */ /* 0x000fe4000f8e00ff */
[----:B------:R-:W-:Y:S02]  /*e670*/  IMAD.U32 R18, RZ, RZ, UR5 ;  /* 0x00000005ff127e24 */ /* 0x000fe4000f8e00ff */
[----:B------:R-:W-:-:S07]  /*e680*/  IMAD.U32 R19, RZ, RZ, UR6 ;  /* 0x00000006ff137e24 */ /* 0x000fce000f8e00ff */
.L_x_371:
[----:B0-----:R-:W0:Y:S01]  /*e690*/  S2R R2, SR_TID.X ;  /* 0x0000000000027919 */ /* 0x001e220000002100 */
[----:B------:R-:W-:Y:S05]  /*e6a0*/  WARPSYNC.ALL ;  /* 0x0000000000007948 */ /* 0x000fea0003800000 */
[----:B------:R-:W-:Y:S01]  /*e6b0*/  BAR.SYNC.DEFER_BLOCKING 0x4, 0x120 ;  /* 0x0104800000007b1d */ /* 0x000fe20000010000 */
[----:B0-----:R-:W-:-:S04]  /*e6c0*/  LOP3.LUT R2, R2, 0x1f, RZ, 0xc0, !PT ;  /* 0x0000001f02027812 */ /* 0x001fc800078ec0ff */
[----:B------:R-:W-:-:S13]  /*e6d0*/  ISETP.NE.AND P0, PT, R2, RZ, PT ;  /* 0x000000ff0200720c */ /* 0x000fda0003f05270 */
[----:B------:R-:W0:Y:S01]  /*e6e0*/  @!P0 S2R R3, SR_CgaCtaId ;  /* 0x0000000000038919 */ /* 0x000e220000008800 */
[----:B------:R-:W-:-:S04]  /*e6f0*/  @!P0 MOV R2, 0x400 ;  /* 0x0000040000028802 */ /* 0x000fc80000000f00 */
[----:B0-----:R-:W-:-:S05]  /*e700*/  @!P0 LEA R2, R3, R2, 0x18 ;  /* 0x0000000203028211 */ /* 0x001fca00078ec0ff */
[----:B------:R1:W-:Y:S01]  /*e710*/  @!P0 STS.128 [R2+0x348d0], R16 ;  /* 0x0348d01002008388 */ /* 0x0003e20000000c00 */
[----:B------:R-:W-:Y:S06]  /*e720*/  BAR.ARV 0x5, 0x120 ;  /* 0x0144800000007b1d */ /* 0x000fec0000002000 */
[----:B------:R-:W-:-:S13]  /*e730*/  ISETP.GE.AND P0, PT, R19, R0, PT ;  /* 0x000000001300720c */ /* 0x000fda0003f06270 */
[----:B------:R-:W-:Y:S05]  /*e740*/  @!P0 BRA `(.L_x_372) ;  /* 0xffffffc000488947 */ /* 0x000fea000383ffff */
.L_x_307:
[----:B0-----:R-:W2:Y:S01]  /*e750*/  LDL.LU R0, [R1+0x28] ;  /* 0x0000280001007983 */ /* 0x001ea20000300800 */
[----:B------:R-:W-:Y:S01]  /*e760*/  BSSY B0, `(.L_x_373) ;  /* 0x000000b000007945 */ /* 0x000fe20003800000 */
[----:B------:R-:W0:Y:S01]  /*e770*/  S2R R5, SR_CgaCtaId ;  /* 0x0000000000057919 */ /* 0x000e220000008800 */
[----:B--2---:R-:W-:-:S04]  /*e780*/  IADD3 R0, R0, 0x1, RZ ;  /* 0x0000000100007810 */ /* 0x004fc80007ffe0ff */
[----:B-1----:R-:W-:-:S04]  /*e790*/  LEA.HI R2, R0, R0, RZ, 0x1 ;  /* 0x0000000000027211 */ /* 0x002fc800078f08ff */
[----:B------:R-:W-:-:S05]  /*e7a0*/  LOP3.LUT R3, R2, 0xfffffffe, RZ, 0xc0, !PT ;  /* 0xfffffffe02037812 */ /* 0x000fca00078ec0ff */
[----:B------:R-:W-:Y:S01]  /*e7b0*/  IMAD.IADD R3, R0, 0x1, -R3 ;  /* 0x0000000100037824 */ /* 0x000fe200078e0a03 */
[----:B------:R-:W-:-:S04]  /*e7c0*/  MOV R0, 0x400 ;  /* 0x0000040000007802 */ /* 0x000fc80000000f00 */
[----:B0-----:R-:W-:Y:S02]  /*e7d0*/  LEA R0, R5, R0, 0x18 ;  /* 0x0000000005007211 */ /* 0x001fe400078ec0ff */
[----:B------:R-:W-:-:S04]  /*e7e0*/  SHF.L.U32 R3, R3, 0x1f, RZ ;  /* 0x0000001f03037819 */ /* 0x000fc800000006ff */
[----:B------:R-:W0:Y:S02]  /*e7f0*/  SYNCS.PHASECHK.TRANS64.TRYWAIT P0, [R0+URZ+0x34820], R3 ;  /* 0x03482003000075a7 */ /* 0x000e24000800017f */
[----:B0-----:R-:W-:Y:S05]  /*e800*/  @!P0 BRA `(.L_x_374) ;  /* 0x0000001000a08947 */ /* 0x001fea0003800000 */
.L_x_427:
[----:B------:R-:W-:Y:S05]  /*e810*/  BSYNC B0 ;  /* 0x0000000000007941 */ /* 0x000fea0003800000 */
.L_x_373:
[----:B------:R-:W-:-:S03]  /*e820*/  UMOV UR4, 0xffffffff ;  /* 0xffffffff00047882 */ /* 0x000fc60000000000 */
[----:B------:R-:W-:Y:S05]  /*e830*/  BRA.DIV UR4, `(.L_x_375) ;  /* 0x0000001204a87947 */ /* 0x000fea000b800000 */
[----:B------:R-:W1:Y:S02]  /*e840*/  S2R R2, SR_TID.X ;  /* 0x0000000000027919 */ /* 0x000e640000002100 */
[----:B-1----:R-:W-:-:S04]  /*e850*/  SHF.R.U32.HI R2, RZ, 0x5, R2 ;  /* 0x00000005ff027819 */ /* 0x002fc80000011602 */
[----:B------:R-:W-:-:S05]  /*e860*/  LOP3.LUT R2, R2, 0x3, RZ, 0xc0, !PT ;  /* 0x0000000302027812 */ /* 0x000fca00078ec0ff */
[----:B------:R1:W2:Y:S02]  /*e870*/  SHFL.IDX PT, R14, R2, RZ, 0x1f ;  /* 0x00001fff020e7589 */ /* 0x0002a400000e0000 */
.L_x_430:
[----:B--2---:R-:W-:Y:S01]  /*e880*/  ISETP.NE.AND P0, PT, R14, RZ, PT ;  /* 0x000000ff0e00720c */ /* 0x004fe20003f05270 */
[----:B------:R-:W-:-:S12]  /*e890*/  BSSY B0, `(.L_x_376) ;  /* 0x0000029000007945 */ /* 0x000fd80003800000 */
[----:B------:R-:W-:Y:S05]  /*e8a0*/  @P0 BRA `(.L_x_377) ;  /* 0x00000000009c0947 */ /* 0x000fea0003800000 */
[----:B------:R-:W-:-:S03]  /*e8b0*/  UMOV UR4, 0xffffffff ;  /* 0xffffffff00047882 */ /* 0x000fc60000000000 */
[----:B------:R-:W-:Y:S05]  /*e8c0*/  BRA.DIV UR4, `(.L_x_378) ;  /* 0x0000001204b87947 */ /* 0x000fea000b800000 */
[----:B------:R-:W-:-:S13]  /*e8d0*/  ELECT P6, URZ, PT ;  /* 0x00000000003f782f */ /* 0x000fda00038c0000 */
.L_x_433:
[----:B------:R-:W-:Y:S05]  /*e8e0*/  @!P6 BRA `(.L_x_377) ;  /* 0x00000000008ce947 */ /* 0x000fea0003800000 */
[----:B-1----:R-:W2:Y:S02]  /*e8f0*/  LDL R2, [R1+0x30] ;  /* 0x0000300001027983 */ /* 0x002ea40000100800 */
[----:B--2---:R-:W-:-:S13]  /*e900*/  R2UR UR4, R2 ;  /* 0x00000000020472ca */ /* 0x004fda00000e0000 */
[----:B------:R-:W-:-:S06]  /*e910*/  ULOP3.LUT UR4, UR4, 0x2, URZ, 0xfc, !UPT ;  /* 0x0000000204047892 */ /* 0x000fcc000f8efc3f */
[----:B------:R-:W-:-:S05]  /*e920*/  IMAD.U32 R2, RZ, RZ, UR4 ;  /* 0x00000004ff027e24 */ /* 0x000fca000f8e00ff */
[----:B------:R-:W-:-:S13]  /*e930*/  ISETP.NE.AND P2, PT, R2, 0x3, PT ;  /* 0x000000030200780c */ /* 0x000fda0003f45270 */
[----:B------:R-:W-:Y:S05]  /*e940*/  @!P2 BRA `(.L_x_379) ;  /* 0x000000000004a947 */ /* 0x000fea0003800000 */
[----:B------:R-:W-:Y:S01]  /*e950*/  BPT.TRAP 0x1 ;  /* 0x000000040000795c */ /* 0x000fe20000300000 */
.L_x_379:
[----:B0-----:R-:W2:Y:S04]  /*e960*/  LDL R3, [R1] ;  /* 0x0000000001037983 */ /* 0x001ea80000100800 */
[----:B------:R-:W3:Y:S01]  /*e970*/  LDL.LU R7, [R1+0x8] ;  /* 0x0000080001077983 */ /* 0x000ee20000300800 */
[----:B------:R-:W-:-:S04]  /*e980*/  VIADD R2, R0, 0x34840 ;  /* 0x0003484000027836 */ /* 0x000fc80000000000 */
[C---:B--2---:R-:W-:Y:S02]  /*e990*/  IMAD R6, R3.reuse, 0x8, R2 ;  /* 0x0000000803067824 */ /* 0x044fe400078e0202 */
[----:B------:R-:W-:Y:S01]  /*e9a0*/  VIADD R3, R3, 0x1 ;  /* 0x0000000103037836 */ /* 0x000fe20000000000 */
[----:B---3--:R-:W-:-:S04]  /*e9b0*/  SHF.L.U32 R5, R7, 0x1f, RZ ;  /* 0x0000001f07057819 */ /* 0x008fc800000006ff */
[C---:B------:R-:W-:Y:S01]  /*e9c0*/  ISETP.NE.AND P1, PT, R3.reuse, 0x2, PT ;  /* 0x000000020300780c */ /* 0x040fe20003f25270 */
[----:B------:R-:W0:Y:S03]  /*e9d0*/  SYNCS.PHASECHK.TRANS64.TRYWAIT P0, [R6+URZ], R5 ;  /* 0x00000005060075a7 */ /* 0x000e26000800017f */
[----:B------:R-:W-:Y:S02]  /*e9e0*/  SEL R4, RZ, 0x1, P1 ;  /* 0x00000001ff047807 */ /* 0x000fe40000800000 */
[----:B------:R-:W-:Y:S02]  /*e9f0*/  SEL R3, R3, RZ, P1 ;  /* 0x000000ff03037207 */ /* 0x000fe40000800000 */
[----:B------:R-:W-:-:S03]  /*ea00*/  LOP3.LUT R4, R7, R4, RZ, 0x3c, !PT ;  /* 0x0000000407047212 */ /* 0x000fc600078e3cff */
[----:B------:R-:W-:Y:S01]  /*ea10*/  IMAD R7, R3, 0x8, R2 ;  /* 0x0000000803077824 */ /* 0x000fe200078e0202 */
[----:B------:R-:W-:Y:S01]  /*ea20*/  SHF.L.U32 R2, R4, 0x1f, RZ ;  /* 0x0000001f04027819 */ /* 0x000fe200000006ff */
[----:B0-----:R-:W-:Y:S06]  /*ea30*/  @!P0 BRA `(.L_x_380) ;  /* 0x00000010007c8947 */ /* 0x001fec0003800000 */
.L_x_434:
[----:B------:R-:W1:Y:S02]  /*ea40*/  SYNCS.PHASECHK.TRANS64.TRYWAIT P0, [R7+URZ], R2 ;  /* 0x00000002070075a7 */ /* 0x000e64000800017f */
[----:B-1----:R-:W-:Y:S05]  /*ea50*/  @!P0 BRA `(.L_x_381) ;  /* 0x0000001000888947 */ /* 0x002fea0003800000 */
.L_x_435:
[----:B------:R-:W-:Y:S05]  /*ea60*/  @!P2 BRA `(.L_x_382) ;  /* 0x000000000004a947 */ /* 0x000fea0003800000 */
[----:B------:R-:W-:Y:S01]  /*ea70*/  BPT.TRAP 0x1 ;  /* 0x000000040000795c */ /* 0x000fe20000300000 */
.L_x_382:
[----:B------:R-:W2:Y:S01]  /*ea80*/  LDL.LU R4, [R1] ;  /* 0x0000000001047983 */ /* 0x000ea20000300800 */
[----:B------:R-:W-:-:S05]  /*ea90*/  IADD3 R0, R0, 0x34860, RZ ;  /* 0x0003486000007810 */ /* 0x000fca0007ffe0ff */
[----:B--2---:R-:W-:-:S04]  /*eaa0*/  IMAD R4, R4, 0x8, R0 ;  /* 0x0000000804047824 */ /* 0x004fc800078e0200 */
[----:B------:R-:W2:Y:S02]  /*eab0*/  SYNCS.PHASECHK.TRANS64.TRYWAIT P0, [R4+URZ], R5 ;  /* 0x00000005040075a7 */ /* 0x000ea4000800017f */
[----:B--2---:R-:W-:Y:S05]  /*eac0*/  @!P0 BRA `(.L_x_383) ;  /* 0x0000001000808947 */ /* 0x004fea0003800000 */
.L_x_436:
[----:B------:R-:W-:-:S07]  /*ead0*/  IMAD R3, R3, 0x8, R0 ;  /* 0x0000000803037824 */ /* 0x000fce00078e0200 */
.L_x_384:
[----:B---3--:R3:W4:Y:S02]  /*eae0*/  SYNCS.PHASECHK.TRANS64.TRYWAIT P0, [R3+URZ], R2 ;  /* 0x00000002030075a7 */ /* 0x008724000800017f */
[----:B----4-:R-:W-:Y:S05]  /*eaf0*/  @!P0 NANOSLEEP.SYNCS 0x989680 ;  /* 0x009896800000895d */ /* 0x010fea0003900000 */
[----:B------:R-:W4:Y:S02]  /*eb00*/  @!P0 SYNCS.PHASECHK.TRANS64 P0, [R3+URZ], R2 ;  /* 0x00000002030085a7 */ /* 0x000f24000800007f */
[----:B----4-:R-:W-:Y:S05]  /*eb10*/  @!P0 BRA `(.L_x_384) ;  /* 0xfffffffc00f08947 */ /* 0x010fea000383ffff */
.L_x_377:
[----:B------:R-:W-:Y:S05]  /*eb20*/  BSYNC B0 ;  /* 0x0000000000007941 */ /* 0x000fea0003800000 */
.L_x_376:
[----:B------:R-:W-:Y:S05]  /*eb30*/  EXIT ;  /* 0x000000000000794d */ /* 0x000fea0003800000 */
.L_x_261:
[----:B0-----:R0:W1:Y:S02]  /*eb40*/  SYNCS.PHASECHK.TRANS64.TRYWAIT P1, [R0+URZ+0x34800], R3 ;  /* 0x03480003000075a7 */ /* 0x001064000802017f */
[----:B-1----:R-:W-:Y:S05]  /*eb50*/  @!P1 NANOSLEEP.SYNCS 0x989680 ;  /* 0x009896800000995d */ /* 0x002fea0003900000 */
[----:B------:R-:W1:Y:S02]  /*eb60*/  @!P1 SYNCS.PHASECHK.TRANS64 P1, [R0+URZ+0x34800], R3 ;  /* 0x03480003000095a7 */ /* 0x000e64000802007f */
[----:B-1----:R-:W-:Y:S05]  /*eb70*/  @!P1 BRA `(.L_x_261) ;  /* 0xfffffffc00f09947 */ /* 0x002fea000383ffff */
[----:B------:R-:W-:Y:S05]  /*eb80*/  BRA `(.L_x_385) ;  /* 0xffffff2800c47947 */ /* 0x000fea000383ffff */
.L_x_265:
[----:B-1----:R1:W2:Y:S02]  /*eb90*/  SYNCS.PHASECHK.TRANS64.TRYWAIT P2, [R3+URZ+0x34830], R4 ;  /* 0x03483004030075a7 */ /* 0x0022a4000804017f */
[----:B--2---:R-:W-:Y:S05]  /*eba0*/  @!P2 NANOSLEEP.SYNCS 0x989680 ;  /* 0x009896800000a95d */ /* 0x004fea0003900000 */
[----:B------:R-:W2:Y:S02]  /*ebb0*/  @!P2 SYNCS.PHASECHK.TRANS64 P2, [R3+URZ+0x34830], R4 ;  /* 0x034830040300a5a7 */ /* 0x000ea4000804007f */
[----:B--2---:R-:W-:Y:S05]  /*ebc0*/  @!P2 BRA `(.L_x_265) ;  /* 0xfffffffc00f0a947 */ /* 0x004fea000383ffff */
[----:B------:R-:W-:Y:S05]  /*ebd0*/  BRA `(.L_x_264) ;  /* 0xffffff2800e87947 */ /* 0x000fea000383ffff */
.L_x_270:
[----:B-1----:R-:W-:-:S04]  /*ebe0*/  IMAD.U32 R9, RZ, RZ, UR7 ;  /* 0x00000007ff097e24 */ /* 0x002fc8000f8e00ff */
[----:B------:R1:W2:Y:S03]  /*ebf0*/  SYNCS.PHASECHK.TRANS64.TRYWAIT P2, [R9+URZ+0x34830], R6 ;  /* 0x03483006090075a7 */ /* 0x0002a6000804017f */
[----:B--2---:R-:W-:Y:S05]  /*ec00*/  @!P2 NANOSLEEP.SYNCS 0x989680 ;  /* 0x009896800000a95d */ /* 0x004fea0003900000 */
[----:B------:R-:W2:Y:S02]  /*ec10*/  @!P2 SYNCS.PHASECHK.TRANS64 P2, [R9+URZ+0x34830], R6 ;  /* 0x034830060900a5a7 */ /* 0x000ea4000804007f */
[----:B--2---:R-:W-:Y:S05]  /*ec20*/  @!P2 BRA `(.L_x_270) ;  /* 0xfffffffc00eca947 */ /* 0x004fea000383ffff */
[----:B------:R-:W-:Y:S05]  /*ec30*/  BRA `(.L_x_269) ;  /* 0xffffff5800907947 */ /* 0x000fea000383ffff */
.L_x_274:
[----:B---3--:R3:W4:Y:S02]  /*ec40*/  SYNCS.PHASECHK.TRANS64.TRYWAIT P2, [R10+URZ+0x34850], R5 ;  /* 0x034850050a0075a7 */ /* 0x008724000804017f */
[----:B----4-:R-:W-:Y:S05]  /*ec50*/  @!P2 NANOSLEEP.SYNCS 0x989680 ;  /* 0x009896800000a95d */ /* 0x010fea0003900000 */
[----:B------:R-:W4:Y:S02]  /*ec60*/  @!P2 SYNCS.PHASECHK.TRANS64 P2, [R10+URZ+0x34850], R5 ;  /* 0x034850050a00a5a7 */ /* 0x000f24000804007f */
[----:B----4-:R-:W-:Y:S05]  /*ec70*/  @!P2 BRA `(.L_x_274) ;  /* 0xfffffffc00f0a947 */ /* 0x010fea000383ffff */
[----:B------:R-:W-:Y:S05]  /*ec80*/  BRA `(.L_x_273) ;  /* 0xffffff6000c07947 */ /* 0x000fea000383ffff */
.L_x_279:
[----:B-1----:R1:W2:Y:S02]  /*ec90*/  SYNCS.PHASECHK.TRANS64.TRYWAIT P0, [R20+URZ+0x34850], R5 ;  /* 0x03485005140075a7 */ /* 0x0022a4000800017f */
[----:B--2---:R-:W-:Y:S05]  /*eca0*/  @!P0 NANOSLEEP.SYNCS 0x989680 ;  /* 0x009896800000895d */ /* 0x004fea0003900000 */
[----:B------:R-:W2:Y:S02]  /*ecb0*/  @!P0 SYNCS.PHASECHK.TRANS64 P0, [R20+URZ+0x34850], R5 ;  /* 0x03485005140085a7 */ /* 0x000ea4000800007f */
[----:B--2---:R-:W-:Y:S05]  /*ecc0*/  @!P0 BRA `(.L_x_279) ;  /* 0xfffffffc00f08947 */ /* 0x004fea000383ffff */
[----:B------:R-:W-:Y:S05]  /*ecd0*/  BRA `(.L_x_278) ;  /* 0xffffff8400907947 */ /* 0x000fea000383ffff */
.L_x_318:
[----:B------:R-:W0:Y:S01]  /*ece0*/  S2R R7, SR_TID.X ;  /* 0x0000000000077919 */ /* 0x000e220000002100 */
[----:B------:R-:W-:Y:S01]  /*ecf0*/  BSSY B0, `(.L_x_386) ;  /* 0x000000a000007945 */ /* 0x000fe20003800000 */
[----:B------:R-:W-:Y:S01]  /*ed00*/  IMAD.MOV.U32 R12, RZ, RZ, RZ ;  /* 0x000000ffff0c7224 */ /* 0x000fe200078e00ff */
[----:B------:R-:W-:Y:S01]  /*ed10*/  MOV R15, 0xffffffff ;  /* 0xffffffff000f7802 */ /* 0x000fe20000000f00 */
[----:B------:R-:W-:Y:S01]  /*ed20*/  IMAD.MOV.U32 R11, RZ, RZ, 0x1f ;  /* 0x0000001fff0b7424 */ /* 0x000fe200078e00ff */
[----:B0-----:R-:W-:-:S04]  /*ed30*/  SHF.R.U32.HI R7, RZ, 0x5, R7 ;  /* 0x00000005ff077819 */ /* 0x001fc80000011607 */
[----:B------:R-:W-:-:S05]  /*ed40*/  LOP3.LUT R7, R7, 0x3, RZ, 0xc0, !PT ;  /* 0x0000000307077812 */ /* 0x000fca00078ec0ff */
[----:B------:R-:W-:-:S07]  /*ed50*/  IMAD.MOV.U32 R13, RZ, RZ, R7 ;  /* 0x000000ffff0d7224 */ /* 0x000fce00078e0007 */
[----:B------:R-:W-:Y:S05]  /*ed60*/  WARPSYNC.COLLECTIVE R15, `(.L_x_387) ;  /* 0x000000000f087348 */ /* 0x000fea0003c00000 */
[----:B------:R0:W1:Y:S02]  /*ed70*/  SHFL.IDX P6, R14, R13, R12, R11 ;  /* 0x0000000c0d0e7389 */ /* 0x00006400000c000b */
[----:B01----:R-:W-:Y:S01]  /*ed80*/  ENDCOLLECTIVE ;  /* 0x000000000000791b */ /* 0x003fe20003800000 */
.L_x_387:
[----:B------:R-:W-:Y:S05]  /*ed90*/  BSYNC B0 ;  /* 0x0000000000007941 */ /* 0x000fea0003800000 */
.L_x_386:
[----:B------:R-:W-:Y:S05]  /*eda0*/  BRA `(.L_x_388) ;  /* 0xffffffc800287947 */ /* 0x000fea000383ffff */
.L_x_319:
[----:B------:R-:W-:Y:S01]  /*edb0*/  BSSY B0, `(.L_x_389) ;  /* 0x0000006000007945 */ /* 0x000fe20003800000 */
[----:B------:R-:W-:-:S07]  /*edc0*/  IMAD.MOV.U32 R15, RZ, RZ, -0x1 ;  /* 0xffffffffff0f7424 */ /* 0x000fce00078e00ff */
[----:B------:R-:W-:Y:S05]  /*edd0*/  WARPSYNC.COLLECTIVE R15, `(.L_x_390) ;  /* 0x000000000f0c7348 */ /* 0x000fea0003c00000 */
[----:B------:R-:W-:Y:S02]  /*ede0*/  ELECT P6, UR62, PT ;  /* 0x00000000003e782f */ /* 0x000fe400038c0000 */
[----:B------:R-:W-:Y:S01]  /*edf0*/  MOV R14, UR62 ;  /* 0x0000003e000e7c02 */ /* 0x000fe20008000f00 */
[----:B------:R-:W-:Y:S10]  /*ee00*/  ENDCOLLECTIVE ;  /* 0x000000000000791b */ /* 0x000ff40003800000 */
.L_x_390:
[----:B------:R-:W-:Y:S05]  /*ee10*/  BSYNC B0 ;  /* 0x0000000000007941 */ /* 0x000fea0003800000 */
.L_x_389:
[----:B------:R-:W-:Y:S05]  /*ee20*/  BRA `(.L_x_391) ;  /* 0xffffffc800207947 */ /* 0x000fea000383ffff */
.L_x_322:
[----:B0-----:R0:W1:Y:S02]  /*ee30*/  SYNCS.PHASECHK.TRANS64.TRYWAIT P0, [R8+URZ+0x34840], R9 ;  /* 0x03484009080075a7 */ /* 0x001064000800017f */
[----:B-1----:R-:W-:Y:S05]  /*ee40*/  @!P0 NANOSLEEP.SYNCS 0x989680 ;  /* 0x009896800000895d */ /* 0x002fea0003900000 */
[----:B------:R-:W1:Y:S02]  /*ee50*/  @!P0 SYNCS.PHASECHK.TRANS64 P0, [R8+URZ+0x34840], R9 ;  /* 0x03484009080085a7 */ /* 0x000e64000800007f */
[----:B-1----:R-:W-:Y:S05]  /*ee60*/  @!P0 BRA `(.L_x_322) ;  /* 0xfffffffc00f08947 */ /* 0x002fea000383ffff */
[----:B------:R-:W-:Y:S05]  /*ee70*/  BRA `(.L_x_392) ;  /* 0xffffffc800947947 */ /* 0x000fea000383ffff */
.L_x_325:
[----:B0-----:R-:W0:Y:S01]  /*ee80*/  S2R R9, SR_CgaCtaId ;  /* 0x0000000000097919 */ /* 0x001e220000008800 */
[----:B------:R-:W-:-:S04]  /*ee90*/  MOV R8, 0x400 ;  /* 0x0000040000087802 */ /* 0x000fc80000000f00 */
[----:B0-----:R-:W-:-:S04]  /*eea0*/  LEA R8, R9, R8, 0x18 ;  /* 0x0000000809087211 */ /* 0x001fc800078ec0ff */
[----:B------:R0:W1:Y:S03]  /*eeb0*/  SYNCS.PHASECHK.TRANS64.TRYWAIT P0, [R8+URZ+0x34820], R6 ;  /* 0x03482006080075a7 */ /* 0x000066000800017f */
[----:B-1----:R-:W-:Y:S05]  /*eec0*/  @!P0 NANOSLEEP.SYNCS 0x989680 ;  /* 0x009896800000895d */ /* 0x002fea0003900000 */
[----:B------:R-:W1:Y:S02]  /*eed0*/  @!P0 SYNCS.PHASECHK.TRANS64 P0, [R8+URZ+0x34820], R6 ;  /* 0x03482006080085a7 */ /* 0x000e64000800007f */
[----:B-1----:R-:W-:Y:S05]  /*eee0*/  @!P0 BRA `(.L_x_325) ;  /* 0xfffffffc00e48947 */ /* 0x002fea000383ffff */
[----:B------:R-:W-:Y:S05]  /*eef0*/  BRA `(.L_x_393) ;  /* 0xffffffcc00e47947 */ /* 0x000fea000383ffff */
.L_x_333:
[----:B0-----:R0:W1:Y:S02]  /*ef00*/  SYNCS.PHASECHK.TRANS64.TRYWAIT P0, [R2+URZ+0x34840], R3 ;  /* 0x03484003020075a7 */ /* 0x001064000800017f */
[----:B-1----:R-:W-:Y:S05]  /*ef10*/  @!P0 NANOSLEEP.SYNCS 0x989680 ;  /* 0x009896800000895d */ /* 0x002fea0003900000 */
[----:B------:R-:W1:Y:S02]  /*ef20*/  @!P0 SYNCS.PHASECHK.TRANS64 P0, [R2+URZ+0x34840], R3 ;  /* 0x03484003020085a7 */ /* 0x000e64000800007f */
[----:B-1----:R-:W-:Y:S05]  /*ef30*/  @!P0 BRA `(.L_x_333) ;  /* 0xfffffffc00f08947 */ /* 0x002fea000383ffff */
[----:B------:R-:W-:Y:S05]  /*ef40*/  BRA `(.L_x_394) ;  /* 0xffffffd000a47947 */ /* 0x000fea000383ffff */
.L_x_335:
[----:B0-----:R0:W1:Y:S02]  /*ef50*/  SYNCS.PHASECHK.TRANS64.TRYWAIT P0, [R3+URZ+0x60], R2 ;  /* 0x00006002030075a7 */ /* 0x001064000800017f */
[----:B-1----:R-:W-:Y:S05]  /*ef60*/  @!P0 NANOSLEEP.SYNCS 0x989680 ;  /* 0x009896800000895d */ /* 0x002fea0003900000 */
[----:B------:R-:W1:Y:S02]  /*ef70*/  @!P0 SYNCS.PHASECHK.TRANS64 P0, [R3+URZ+0x60], R2 ;  /* 0x00006002030085a7 */ /* 0x000e64000800007f */
[----:B-1----:R-:W-:Y:S05]  /*ef80*/  @!P0 BRA `(.L_x_335) ;  /* 0xfffffffc00f08947 */ /* 0x002fea000383ffff */
[----:B------:R-:W-:Y:S05]  /*ef90*/  BRA `(.L_x_395) ;  /* 0xffffffd400507947 */ /* 0x000fea000383ffff */
.L_x_340:
[----:B-1----:R1:W2:Y:S02]  /*efa0*/  SYNCS.PHASECHK.TRANS64.TRYWAIT P0, [R2+URZ+0x34840], R3 ;  /* 0x03484003020075a7 */ /* 0x0022a4000800017f */
[----:B--2---:R-:W-:Y:S05]  /*efb0*/  @!P0 NANOSLEEP.SYNCS 0x989680 ;  /* 0x009896800000895d */ /* 0x004fea0003900000 */
[----:B------:R-:W2:Y:S02]  /*efc0*/  @!P0 SYNCS.PHASECHK.TRANS64 P0, [R2+URZ+0x34840], R3 ;  /* 0x03484003020085a7 */ /* 0x000ea4000800007f */
[----:B--2---:R-:W-:Y:S05]  /*efd0*/  @!P0 BRA `(.L_x_340) ;  /* 0xfffffffc00f08947 */ /* 0x004fea000383ffff */
[----:B------:R-:W-:Y:S05]  /*efe0*/  BRA `(.L_x_396) ;  /* 0xffffffd800b47947 */ /* 0x000fea000383ffff */
.L_x_342:
[----:B0-----:R0:W1:Y:S02]  /*eff0*/  SYNCS.PHASECHK.TRANS64.TRYWAIT P1, [R2+URZ+0x60], R3 ;  /* 0x00006003020075a7 */ /* 0x001064000802017f */
[----:B-1----:R-:W-:Y:S05]  /*f000*/  @!P1 NANOSLEEP.SYNCS 0x989680 ;  /* 0x009896800000995d */ /* 0x002fea0003900000 */
[----:B------:R-:W1:Y:S02]  /*f010*/  @!P1 SYNCS.PHASECHK.TRANS64 P1, [R2+URZ+0x60], R3 ;  /* 0x00006003020095a7 */ /* 0x000e64000802007f */
[----:B-1----:R-:W-:Y:S05]  /*f020*/  @!P1 BRA `(.L_x_342) ;  /* 0xfffffffc00f09947 */ /* 0x002fea000383ffff */
[----:B------:R-:W-:Y:S05]  /*f030*/  BRA `(.L_x_397) ;  /* 0xffffffdc00607947 */ /* 0x000fea000383ffff */
.L_x_347:
[----:B--2---:R2:W3:Y:S02]  /*f040*/  SYNCS.PHASECHK.TRANS64.TRYWAIT P0, [R2+URZ+0x34840], R3 ;  /* 0x03484003020075a7 */ /* 0x0044e4000800017f */
[----:B---3--:R-:W-:Y:S05]  /*f050*/  @!P0 NANOSLEEP.SYNCS 0x989680 ;  /* 0x009896800000895d */ /* 0x008fea0003900000 */
[----:B------:R-:W3:Y:S02]  /*f060*/  @!P0 SYNCS.PHASECHK.TRANS64 P0, [R2+URZ+0x34840], R3 ;  /* 0x03484003020085a7 */ /* 0x000ee4000800007f */
[----:B---3--:R-:W-:Y:S05]  /*f070*/  @!P0 BRA `(.L_x_347) ;  /* 0xfffffffc00f08947 */ /* 0x008fea000383ffff */
[----:B------:R-:W-:Y:S05]  /*f080*/  BRA `(.L_x_398) ;  /* 0xffffffe000847947 */ /* 0x000fea000383ffff */
.L_x_349:
[----:B0-----:R0:W1:Y:S02]  /*f090*/  SYNCS.PHASECHK.TRANS64.TRYWAIT P1, [R2+URZ+0x60], R8 ;  /* 0x00006008020075a7 */ /* 0x001064000802017f */
[----:B-1----:R-:W-:Y:S05]  /*f0a0*/  @!P1 NANOSLEEP.SYNCS 0x989680 ;  /* 0x009896800000995d */ /* 0x002fea0003900000 */
[----:B------:R-:W1:Y:S02]  /*f0b0*/  @!P1 SYNCS.PHASECHK.TRANS64 P1, [R2+URZ+0x60], R8 ;  /* 0x00006008020095a7 */ /* 0x000e64000802007f */
[----:B-1----:R-:W-:Y:S05]  /*f0c0*/  @!P1 BRA `(.L_x_349) ;  /* 0xfffffffc00f09947 */ /* 0x002fea000383ffff */
[----:B------:R-:W-:Y:S05]  /*f0d0*/  BRA `(.L_x_399) ;  /* 0xffffffe400347947 */ /* 0x000fea000383ffff */
.L_x_356:
[----:B-1----:R1:W2:Y:S02]  /*f0e0*/  SYNCS.PHASECHK.TRANS64.TRYWAIT P0, [R3+URZ+0x34860], R0 ;  /* 0x03486000030075a7 */ /* 0x0022a4000800017f */
[----:B--2---:R-:W-:Y:S05]  /*f0f0*/  @!P0 NANOSLEEP.SYNCS 0x989680 ;  /* 0x009896800000895d */ /* 0x004fea0003900000 */
[----:B------:R-:W2:Y:S02]  /*f100*/  @!P0 SYNCS.PHASECHK.TRANS64 P0, [R3+URZ+0x34860], R0 ;  /* 0x03486000030085a7 */ /* 0x000ea4000800007f */
[----:B--2---:R-:W-:Y:S05]  /*f110*/  @!P0 BRA `(.L_x_356) ;  /* 0xfffffffc00f08947 */ /* 0x004fea000383ffff */
[----:B------:R-:W-:Y:S05]  /*f120*/  BRA `(.L_x_400) ;  /* 0xffffffe800447947 */ /* 0x000fea000383ffff */
.L_x_358:
[----:B------:R-:W-:Y:S01]  /*f130*/  BSSY B0, `(.L_x_401) ;  /* 0x0000008000007945 */ /* 0x000fe20003800000 */
[----:B0-----:R-:W-:Y:S02]  /*f140*/  IMAD.MOV.U32 R13, RZ, RZ, R16 ;  /* 0x000000ffff0d7224 */ /* 0x001fe400078e0010 */
[----:B------:R-:W-:Y:S02]  /*f150*/  IMAD.MOV.U32 R12, RZ, RZ, RZ ;  /* 0x000000ffff0c7224 */ /* 0x000fe400078e00ff */
[----:B------:R-:W-:Y:S02]  /*f160*/  IMAD.MOV.U32 R11, RZ, RZ, 0x1f ;  /* 0x0000001fff0b7424 */ /* 0x000fe400078e00ff */
[----:B------:R-:W-:-:S07]  /*f170*/  IMAD.MOV.U32 R15, RZ, RZ, -0x1 ;  /* 0xffffffffff0f7424 */ /* 0x000fce00078e00ff */
[----:B-1----:R-:W-:Y:S05]  /*f180*/  WARPSYNC.COLLECTIVE R15, `(.L_x_402) ;  /* 0x000000000f087348 */ /* 0x002fea0003c00000 */
[----:B------:R0:W2:Y:S02]  /*f190*/  SHFL.IDX P6, R14, R13, R12, R11 ;  /* 0x0000000c0d0e7389 */ /* 0x0000a400000c000b */
[----:B012---:R-:W-:Y:S01]  /*f1a0*/  ENDCOLLECTIVE ;  /* 0x000000000000791b */ /* 0x007fe20003800000 */
.L_x_402:
[----:B------:R-:W-:Y:S05]  /*f1b0*/  BSYNC B0 ;  /* 0x0000000000007941 */ /* 0x000fea0003800000 */
.L_x_401:
[----:B------:R-:W-:Y:S01]  /*f1c0*/  MOV R13, R16 ;  /* 0x00000010000d7202 */ /* 0x000fe20000000f00 */
[----:B------:R-:W-:Y:S02]  /*f1d0*/  IMAD.MOV.U32 R12, RZ, RZ, 0x1 ;  /* 0x00000001ff0c7424 */ /* 0x000fe400078e00ff */
[----:B------:R-:W-:Y:S02]  /*f1e0*/  IMAD.MOV.U32 R11, RZ, RZ, 0x1f ;  /* 0x0000001fff0b7424 */ /* 0x000fe400078e00ff */
[----:B------:R-:W-:Y:S02]  /*f1f0*/  IMAD.MOV.U32 R15, RZ, RZ, -0x1 ;  /* 0xffffffffff0f7424 */ /* 0x000fe400078e00ff */
[----:B------:R-:W-:-:S07]  /*f200*/  IMAD.MOV.U32 R4, RZ, RZ, R14 ;  /* 0x000000ffff047224 */ /* 0x000fce00078e000e */
[----:B------:R-:W-:Y:S05]  /*f210*/  WARPSYNC.COLLECTIVE R15, `(.L_x_403) ;  /* 0x000000000f087348 */ /* 0x000fea0003c00000 */
[----:B------:R0:W1:Y:S02]  /*f220*/  SHFL.IDX P6, R14, R13, R12, R11 ;  /* 0x0000000c0d0e7389 */ /* 0x00006400000c000b */
[----:B01----:R-:W-:Y:S01]  /*f230*/  ENDCOLLECTIVE ;  /* 0x000000000000791b */ /* 0x003fe20003800000 */
.L_x_403:
[----:B------:R-:W-:Y:S01]  /*f240*/  IMAD.MOV.U32 R5, RZ, RZ, R14 ;  /* 0x000000ffff057224 */ /* 0x000fe200078e000e */
[----:B------:R-:W-:Y:S06]  /*f250*/  BRA `(.L_x_404) ;  /* 0xffffffe800d07947 */ /* 0x000fec000383ffff */
.L_x_361:
[----:B------:R-:W-:Y:S01]  /*f260*/  BSSY B0, `(.L_x_405) ;  /* 0x0000008000007945 */ /* 0x000fe20003800000 */
[----:B-----5:R-:W-:Y:S01]  /*f270*/  IMAD.MOV.U32 R13, RZ, RZ, R3 ;  /* 0x000000ffff0d7224 */ /* 0x020fe200078e0003 */
[----:B------:R-:W-:Y:S01]  /*f280*/  MOV R11, RZ ;  /* 0x000000ff000b7202 */ /* 0x000fe20000000f00 */
[----:B------:R-:W-:Y:S02]  /*f290*/  IMAD.MOV.U32 R12, RZ, RZ, 0x1 ;  /* 0x00000001ff0c7424 */ /* 0x000fe400078e00ff */
[----:B------:R-:W-:-:S07]  /*f2a0*/  IMAD.MOV.U32 R15, RZ, RZ, -0x1 ;  /* 0xffffffffff0f7424 */ /* 0x000fce00078e00ff */
[----:B0-234-:R-:W-:Y:S05]  /*f2b0*/  WARPSYNC.COLLECTIVE R15, `(.L_x_406) ;  /* 0x000000000f087348 */ /* 0x01dfea0003c00000 */
[----:B------:R1:W0:Y:S02]  /*f2c0*/  SHFL.UP P6, R14, R13, R12, R11 ;  /* 0x0400000c0d0e7389 */ /* 0x00022400000c000b */
[----:B01234-:R-:W-:Y:S01]  /*f2d0*/  ENDCOLLECTIVE ;  /* 0x000000000000791b */ /* 0x01ffe20003800000 */
.L_x_406:
[----:B------:R-:W-:Y:S05]  /*f2e0*/  BSYNC B0 ;  /* 0x0000000000007941 */ /* 0x000fea0003800000 */
.L_x_405:
[C---:B------:R-:W-:Y:S01]  /*f2f0*/  ISETP.NE.AND P0, PT, R9.reuse, RZ, PT ;  /* 0x000000ff0900720c */ /* 0x040fe20003f05270 */
[----:B------:R-:W-:Y:S02]  /*f300*/  IMAD.MOV.U32 R12, RZ, RZ, 0x2 ;  /* 0x00000002ff0c7424 */ /* 0x000fe400078e00ff */
[----:B------:R-:W-:Y:S01]  /*f310*/  IMAD.MOV.U32 R11, RZ, RZ, RZ ;  /* 0x000000ffff0b7224 */ /* 0x000fe200078e00ff */
[----:B------:R-:W-:Y:S01]  /*f320*/  SEL R14, R14, RZ, P0 ;  /* 0x000000ff0e0e7207 */ /* 0x000fe20000000000 */
[----:B------:R-:W-:Y:S01]  /*f330*/  IMAD.MOV.U32 R15, RZ, RZ, -0x1 ;  /* 0xffffffffff0f7424 */ /* 0x000fe200078e00ff */
[----:B------:R-:W-:-:S03]  /*f340*/  ISETP.GE.U32.AND P0, PT, R9, 0x2, PT ;  /* 0x000000020900780c */ /* 0x000fc60003f06070 */
[----:B------:R-:W-:-:S10]  /*f350*/  IMAD.IADD R13, R3, 0x1, R14 ;  /* 0x00000001030d7824 */ /* 0x000fd400078e020e */
[----:B------:R-:W-:Y:S05]  /*f360*/  WARPSYNC.COLLECTIVE R15, `(.L_x_407) ;  /* 0x000000000f087348 */ /* 0x000fea0003c00000 */
[----:B------:R0:W1:Y:S02]  /*f370*/  SHFL.UP P6, R14, R13, R12, R11 ;  /* 0x0400000c0d0e7389 */ /* 0x00006400000c000b */
[----:B01----:R-:W-:Y:S01]  /*f380*/  ENDCOLLECTIVE ;  /* 0x000000000000791b */ /* 0x003fe20003800000 */
.L_x_407:
[----:B------:R-:W-:Y:S01]  /*f390*/  IMAD.MOV.U32 R12, RZ, RZ, 0x4 ;  /* 0x00000004ff0c7424 */ /* 0x000fe200078e00ff */
[----:B------:R-:W-:Y:S02]  /*f3a0*/  SEL R6, R14, RZ, P0 ;  /* 0x000000ff0e067207 */ /* 0x000fe40000000000 */
[----:B------:R-:W-:-:S03]  /*f3b0*/  ISETP.GE.U32.AND P0, PT, R9, 0x4, PT ;  /* 0x000000040900780c */ /* 0x000fc60003f06070 */
[----:B------:R-:W-:-:S05]  /*f3c0*/  IMAD.IADD R6, R13, 0x1, R6 ;  /* 0x000000010d067824 */ /* 0x000fca00078e0206 */
[----:B------:R-:W-:-:S07]  /*f3d0*/  MOV R13, R6 ;  /* 0x00000006000d7202 */ /* 0x000fce0000000f00 */
[----:B------:R-:W-:Y:S05]  /*f3e0*/  WARPSYNC.COLLECTIVE R15, `(.L_x_408) ;  /* 0x000000000f087348 */ /* 0x000fea0003c00000 */
[----:B------:R0:W1:Y:S02]  /*f3f0*/  SHFL.UP P6, R14, R13, R12, R11 ;  /* 0x0400000c0d0e7389 */ /* 0x00006400000c000b */
[----:B01----:R-:W-:Y:S01]  /*f400*/  ENDCOLLECTIVE ;  /* 0x000000000000791b */ /* 0x003fe20003800000 */
.L_x_408:
[----:B------:R-:W-:Y:S01]  /*f410*/  IMAD.MOV.U32 R12, RZ, RZ, 0x8 ;  /* 0x00000008ff0c7424 */ /* 0x000fe200078e00ff */
[----:B------:R-:W-:Y:S02]  /*f420*/  SEL R7, R14, RZ, P0 ;  /* 0x000000ff0e077207 */ /* 0x000fe40000000000 */
[----:B------:R-:W-:-:S03]  /*f430*/  ISETP.GE.U32.AND P0, PT, R9, 0x8, PT ;  /* 0x000000080900780c */ /* 0x000fc60003f06070 */
[----:B------:R-:W-:-:S04]  /*f440*/  IMAD.IADD R7, R6, 0x1, R7 ;  /* 0x0000000106077824 */ /* 0x000fc800078e0207 */
[----:B------:R-:W-:-:S07]  /*f450*/  IMAD.MOV.U32 R13, RZ, RZ, R7 ;  /* 0x000000ffff0d7224 */ /* 0x000fce00078e0007 */
[----:B------:R-:W-:Y:S05]  /*f460*/  WARPSYNC.COLLECTIVE R15, `(.L_x_409) ;  /* 0x000000000f087348 */ /* 0x000fea0003c00000 */
[----:B------:R0:W1:Y:S02]  /*f470*/  SHFL.UP P6, R14, R13, R12, R11 ;  /* 0x0400000c0d0e7389 */ /* 0x00006400000c000b */
[----:B01----:R-:W-:Y:S01]  /*f480*/  ENDCOLLECTIVE ;  /* 0x000000000000791b */ /* 0x003fe20003800000 */
.L_x_409:
[----:B------:R-:W-:Y:S02]  /*f490*/  MOV R12, 0x10 ;  /* 0x00000010000c7802 */ /* 0x000fe40000000f00 */
[----:B------:R-:W-:Y:S02]  /*f4a0*/  SEL R8, R14, RZ, P0 ;  /* 0x000000ff0e087207 */ /* 0x000fe40000000000 */
[----:B------:R-:W-:-:S03]  /*f4b0*/  ISETP.GE.U32.AND P0, PT, R9, 0x10, PT ;  /* 0x000000100900780c */ /* 0x000fc60003f06070 */
[----:B------:R-:W-:-:S04]  /*f4c0*/  IMAD.IADD R8, R7, 0x1, R8 ;  /* 0x0000000107087824 */ /* 0x000fc800078e0208 */
[----:B------:R-:W-:-:S07]  /*f4d0*/  IMAD.MOV.U32 R13, RZ, RZ, R8 ;  /* 0x000000ffff0d7224 */ /* 0x000fce00078e0008 */
[----:B------:R-:W-:Y:S05]  /*f4e0*/  WARPSYNC.COLLECTIVE R15, `(.L_x_410) ;  /* 0x000000000f087348 */ /* 0x000fea0003c00000 */
[----:B------:R0:W1:Y:S02]  /*f4f0*/  SHFL.UP P6, R14, R13, R12, R11 ;  /* 0x0400000c0d0e7389 */ /* 0x00006400000c000b */
[----:B01----:R-:W-:Y:S01]  /*f500*/  ENDCOLLECTIVE ;  /* 0x000000000000791b */ /* 0x003fe20003800000 */
.L_x_410:
[----:B------:R-:W-:Y:S02]  /*f510*/  IMAD.MOV.U32 R12, RZ, RZ, 0x1f ;  /* 0x0000001fff0c7424 */ /* 0x000fe400078e00ff */
[----:B------:R-:W-:Y:S01]  /*f520*/  IMAD.MOV.U32 R11, RZ, RZ, 0x1f ;  /* 0x0000001fff0b7424 */ /* 0x000fe200078e00ff */
[----:B------:R-:W-:-:S05]  /*f530*/  SEL R7, R14, RZ, P0 ;  /* 0x000000ff0e077207 */ /* 0x000fca0000000000 */
[----:B------:R-:W-:-:S04]  /*f540*/  IMAD.IADD R2, R8, 0x1, R7 ;  /* 0x0000000108027824 */ /* 0x000fc800078e0207 */
[----:B------:R-:W-:-:S07]  /*f550*/  IMAD.MOV.U32 R13, RZ, RZ, R2 ;  /* 0x000000ffff0d7224 */ /* 0x000fce00078e0002 */
[----:B------:R-:W-:Y:S05]  /*f560*/  WARPSYNC.COLLECTIVE R15, `(.L_x_411) ;  /* 0x000000000f087348 */ /* 0x000fea0003c00000 */
[----:B------:R0:W1:Y:S02]  /*f570*/  SHFL.IDX P6, R14, R13, R12, R11 ;  /* 0x0000000c0d0e7389 */ /* 0x00006400000c000b */
[----:B01----:R-:W-:Y:S01]  /*f580*/  ENDCOLLECTIVE ;  /* 0x000000000000791b */ /* 0x003fe20003800000 */
.L_x_411:
[----:B------:R-:W-:Y:S05]  /*f590*/  BRA `(.L_x_412) ;  /* 0xffffffe800987947 */ /* 0x000fea000383ffff */
.L_x_366:
[----:B------:R-:W-:Y:S01]  /*f5a0*/  BSSY B0, `(.L_x_413) ;  /* 0x0000008000007945 */ /* 0x000fe20003800000 */
[----:B-----5:R-:W-:Y:S01]  /*f5b0*/  IMAD.MOV.U32 R13, RZ, RZ, R3 ;  /* 0x000000ffff0d7224 */ /* 0x020fe200078e0003 */
[----:B------:R-:W-:Y:S01]  /*f5c0*/  MOV R11, RZ ;  /* 0x000000ff000b7202 */ /* 0x000fe20000000f00 */
[----:B------:R-:W-:Y:S02]  /*f5d0*/  IMAD.MOV.U32 R12, RZ, RZ, 0x1 ;  /* 0x00000001ff0c7424 */ /* 0x000fe400078e00ff */
[----:B------:R-:W-:-:S07]  /*f5e0*/  IMAD.MOV.U32 R15, RZ, RZ, -0x1 ;  /* 0xffffffffff0f7424 */ /* 0x000fce00078e00ff */
[----:B0-----:R-:W-:Y:S05]  /*f5f0*/  WARPSYNC.COLLECTIVE R15, `(.L_x_414) ;  /* 0x000000000f087348 */ /* 0x001fea0003c00000 */
[----:B------:R1:W2:Y:S02]  /*f600*/  SHFL.UP P6, R14, R13, R12, R11 ;  /* 0x0400000c0d0e7389 */ /* 0x0002a400000c000b */
[----:B012---:R-:W-:Y:S01]  /*f610*/  ENDCOLLECTIVE ;  /* 0x000000000000791b */ /* 0x007fe20003800000 */
.L_x_414:
[----:B------:R-:W-:Y:S05]  /*f620*/  BSYNC B0 ;  /* 0x0000000000007941 */ /* 0x000fea0003800000 */
.L_x_413:
[----:B------:R-:W-:Y:S01]  /*f630*/  ISETP.NE.AND P0, PT, R8, RZ, PT ;  /* 0x000000ff0800720c */ /* 0x000fe20003f05270 */
        /* <DEDUP_REMOVED lines=9> */
.L_x_415:
        /* <DEDUP_REMOVED lines=8> */
.L_x_416:
        /* <DEDUP_REMOVED lines=8> */
.L_x_417:
        /* <DEDUP_REMOVED lines=8> */
.L_x_418:
        /* <DEDUP_REMOVED lines=8> */
.L_x_419:
[----:B------:R-:W-:Y:S05]  /*f8d0*/  BRA `(.L_x_420) ;  /* 0xffffffe800807947 */ /* 0x000fea000383ffff */
.L_x_368:
[----:B------:R-:W-:Y:S01]  /*f8e0*/  BSSY B0, `(.L_x_421) ;  /* 0x0000006000007945 */ /* 0x000fe20003800000 */
[----:B------:R-:W-:Y:S01]  /*f8f0*/  PLOP3.LUT P6, PT, P6, PT, PT, 0x8, 0x0 ;  /* 0x000000000000781c */ /* 0x000fe200037ce170 */
[----:B------:R-:W-:-:S12]  /*f900*/  IMAD.MOV.U32 R15, RZ, RZ, -0x1 ;  /* 0xffffffffff0f7424 */ /* 0x000fd800078e00ff */
[----:B0-----:R-:W-:Y:S05]  /*f910*/  WARPSYNC.COLLECTIVE R15, `(.L_x_422) ;  /* 0x000000000f087348 */ /* 0x001fea0003c00000 */
[----:B------:R-:W-:Y:S01]  /*f920*/  VOTE.ANY R14, PT, P6 ;  /* 0x00000000000e7806 */ /* 0x000fe200030e0100 */
[----:B0-----:R-:W-:Y:S06]  /*f930*/  ENDCOLLECTIVE ;  /* 0x000000000000791b */ /* 0x001fec0003800000 */
.L_x_422:
[----:B------:R-:W-:Y:S05]  /*f940*/  BSYNC B0 ;  /* 0x0000000000007941 */ /* 0x000fea0003800000 */
.L_x_421:
[----:B------:R-:W-:Y:S01]  /*f950*/  IMAD.MOV.U32 R7, RZ, RZ, R14 ;  /* 0x000000ffff077224 */ /* 0x000fe200078e000e */
[----:B------:R-:W-:Y:S01]  /*f960*/  MOV R13, R3 ;  /* 0x00000003000d7202 */ /* 0x000fe20000000f00 */
[----:B------:R-:W-:Y:S02]  /*f970*/  IMAD.MOV.U32 R11, RZ, RZ, 0x1f ;  /* 0x0000001fff0b7424 */ /* 0x000fe400078e00ff */
[----:B------:R-:W0:Y:S01]  /*f980*/  POPC R5, R7 ;  /* 0x0000000700057309 */ /* 0x000e220000000000 */
[----:B------:R-:W-:Y:S02]  /*f990*/  IMAD.MOV.U32 R15, RZ, RZ, -0x1 ;  /* 0xffffffffff0f7424 */ /* 0x000fe400078e00ff */
[----:B0-----:R-:W-:-:S07]  /*f9a0*/  IMAD.MOV.U32 R12, RZ, RZ, R5 ;  /* 0x000000ffff0c7224 */ /* 0x001fce00078e0005 */
[----:B------:R-:W-:Y:S05]  /*f9b0*/  WARPSYNC.COLLECTIVE R15, `(.L_x_423) ;  /* 0x000000000f087348 */ /* 0x000fea0003c00000 */
[----:B------:R0:W1:Y:S02]  /*f9c0*/  SHFL.IDX P6, R14, R13, R12, R11 ;  /* 0x0000000c0d0e7389 */ /* 0x00006400000c000b */
[----:B01----:R-:W-:Y:S01]  /*f9d0*/  ENDCOLLECTIVE ;  /* 0x000000000000791b */ /* 0x003fe20003800000 */
.L_x_423:
[----:B------:R-:W-:Y:S01]  /*f9e0*/  IMAD.MOV.U32 R17, RZ, RZ, R14 ;  /* 0x000000ffff117224 */ /* 0x000fe200078e000e */
[----:B------:R-:W-:Y:S06]  /*f9f0*/  BRA `(.L_x_424) ;  /* 0xffffffe800707947 */ /* 0x000fec000383ffff */
.L_x_370:
[----:B------:R-:W-:Y:S01]  /*fa00*/  BSSY B0, `(.L_x_425) ;  /* 0x0000007000007945 */ /* 0x000fe20003800000 */
[----:B------:R-:W-:Y:S01]  /*fa10*/  IMAD.MOV.U32 R13, RZ, RZ, R2 ;  /* 0x000000ffff0d7224 */ /* 0x000fe200078e0002 */
[----:B------:R-:W-:Y:S01]  /*fa20*/  MOV R15, 0xffffffff ;  /* 0xffffffff000f7802 */ /* 0x000fe20000000f00 */
[----:B------:R-:W-:-:S07]  /*fa30*/  IMAD.MOV.U32 R11, RZ, RZ, 0x1f ;  /* 0x0000001fff0b7424 */ /* 0x000fce00078e00ff */
[----:B012---:R-:W-:Y:S05]  /*fa40*/  WARPSYNC.COLLECTIVE R15, `(.L_x_426) ;  /* 0x000000000f087348 */ /* 0x007fea0003c00000 */
[----:B------:R3:W4:Y:S02]  /*fa50*/  SHFL.IDX P6, R14, R13, R12, R11 ;  /* 0x0000000c0d0e7389 */ /* 0x00072400000c000b */
[----:B01234-:R-:W-:Y:S01]  /*fa60*/  ENDCOLLECTIVE ;  /* 0x000000000000791b */ /* 0x01ffe20003800000 */
.L_x_426:
[----:B------:R-:W-:Y:S05]  /*fa70*/  BSYNC B0 ;  /* 0x0000000000007941 */ /* 0x000fea0003800000 */
.L_x_425:
[----:B------:R-:W-:Y:S05]  /*fa80*/  BRA `(.L_x_369) ;  /* 0xffffffe800687947 */ /* 0x000fea000383ffff */
.L_x_374:
[----:B0-----:R0:W1:Y:S02]  /*fa90*/  SYNCS.PHASECHK.TRANS64.TRYWAIT P0, [R0+URZ+0x34820], R3 ;  /* 0x03482003000075a7 */ /* 0x001064000800017f */
[----:B-1----:R-:W-:Y:S05]  /*faa0*/  @!P0 NANOSLEEP.SYNCS 0x989680 ;  /* 0x009896800000895d */ /* 0x002fea0003900000 */
[----:B------:R-:W1:Y:S02]  /*fab0*/  @!P0 SYNCS.PHASECHK.TRANS64 P0, [R0+URZ+0x34820], R3 ;  /* 0x03482003000085a7 */ /* 0x000e64000800007f */
[----:B-1----:R-:W-:Y:S05]  /*fac0*/  @!P0 BRA `(.L_x_374) ;  /* 0xfffffffc00f08947 */ /* 0x002fea000383ffff */
[----:B------:R-:W-:Y:S05]  /*fad0*/  BRA `(.L_x_427) ;  /* 0xffffffec004c7947 */ /* 0x000fea000383ffff */
.L_x_375:
[----:B------:R-:W1:Y:S01]  /*fae0*/  S2R R2, SR_TID.X ;  /* 0x0000000000027919 */ /* 0x000e620000002100 */
[----:B------:R-:W-:Y:S01]  /*faf0*/  BSSY B0, `(.L_x_428) ;  /* 0x000000a000007945 */ /* 0x000fe20003800000 */
[----:B------:R-:W-:Y:S02]  /*fb00*/  IMAD.MOV.U32 R12, RZ, RZ, RZ ;  /* 0x000000ffff0c7224 */ /* 0x000fe400078e00ff */
[----:B------:R-:W-:Y:S02]  /*fb10*/  IMAD.MOV.U32 R11, RZ, RZ, 0x1f ;  /* 0x0000001fff0b7424 */ /* 0x000fe400078e00ff */
[----:B------:R-:W-:Y:S01]  /*fb20*/  IMAD.MOV.U32 R15, RZ, RZ, -0x1 ;  /* 0xffffffffff0f7424 */ /* 0x000fe200078e00ff */
[----:B-1----:R-:W-:-:S04]  /*fb30*/  SHF.R.U32.HI R2, RZ, 0x5, R2 ;  /* 0x00000005ff027819 */ /* 0x002fc80000011602 */
[----:B------:R-:W-:-:S05]  /*fb40*/  LOP3.LUT R2, R2, 0x3, RZ, 0xc0, !PT ;  /* 0x0000000302027812 */ /* 0x000fca00078ec0ff */
[----:B------:R-:W-:-:S07]  /*fb50*/  IMAD.MOV.U32 R13, RZ, RZ, R2 ;  /* 0x000000ffff0d7224 */ /* 0x000fce00078e0002 */
[----:B0-----:R-:W-:Y:S05]  /*fb60*/  WARPSYNC.COLLECTIVE R15, `(.L_x_429) ;  /* 0x000000000f087348 */ /* 0x001fea0003c00000 */
[----:B------:R1:W2:Y:S02]  /*fb70*/  SHFL.IDX P6, R14, R13, R12, R11 ;  /* 0x0000000c0d0e7389 */ /* 0x0002a400000c000b */
[----:B012---:R-:W-:Y:S01]  /*fb80*/  ENDCOLLECTIVE ;  /* 0x000000000000791b */ /* 0x007fe20003800000 */
.L_x_429:
[----:B------:R-:W-:Y:S05]  /*fb90*/  BSYNC B0 ;  /* 0x0000000000007941 */ /* 0x000fea0003800000 */
.L_x_428:
[----:B------:R-:W-:Y:S05]  /*fba0*/  BRA `(.L_x_430) ;  /* 0xffffffec00347947 */ /* 0x000fea000383ffff */
.L_x_378:
[----:B------:R-:W-:Y:S01]  /*fbb0*/  BSSY B1, `(.L_x_431) ;  /* 0x0000006000017945 */ /* 0x000fe20003800000 */
[----:B------:R-:W-:-:S07]  /*fbc0*/  IMAD.MOV.U32 R15, RZ, RZ, -0x1 ;  /* 0xffffffffff0f7424 */ /* 0x000fce00078e00ff */
[----:B01----:R-:W-:Y:S05]  /*fbd0*/  WARPSYNC.COLLECTIVE R15, `(.L_x_432) ;  /* 0x000000000f0c7348 */ /* 0x003fea0003c00000 */
[----:B------:R-:W-:Y:S02]  /*fbe0*/  ELECT P6, UR62, PT ;  /* 0x00000000003e782f */ /* 0x000fe400038c0000 */
[----:B------:R-:W-:Y:S01]  /*fbf0*/  MOV R14, UR62 ;  /* 0x0000003e000e7c02 */ /* 0x000fe20008000f00 */
[----:B01----:R-:W-:Y:S10]  /*fc00*/  ENDCOLLECTIVE ;  /* 0x000000000000791b */ /* 0x003ff40003800000 */
.L_x_432:
[----:B------:R-:W-:Y:S05]  /*fc10*/  BSYNC B1 ;  /* 0x0000000000017941 */ /* 0x000fea0003800000 */
.L_x_431:
[----:B------:R-:W-:Y:S05]  /*fc20*/  BRA `(.L_x_433) ;  /* 0xffffffec002c7947 */ /* 0x000fea000383ffff */
.L_x_380:
[----:B0-----:R0:W1:Y:S02]  /*fc30*/  SYNCS.PHASECHK.TRANS64.TRYWAIT P0, [R6+URZ], R5 ;  /* 0x00000005060075a7 */ /* 0x001064000800017f */
[----:B-1----:R-:W-:Y:S05]  /*fc40*/  @!P0 NANOSLEEP.SYNCS 0x989680 ;  /* 0x009896800000895d */ /* 0x002fea0003900000 */
[----:B------:R-:W1:Y:S02]  /*fc50*/  @!P0 SYNCS.PHASECHK.TRANS64 P0, [R6+URZ], R5 ;  /* 0x00000005060085a7 */ /* 0x000e64000800007f */
[----:B-1----:R-:W-:Y:S05]  /*fc60*/  @!P0 BRA `(.L_x_380) ;  /* 0xfffffffc00f08947 */ /* 0x002fea000383ffff */
[----:B------:R-:W-:Y:S05]  /*fc70*/  BRA `(.L_x_434) ;  /* 0xffffffec00707947 */ /* 0x000fea000383ffff */
.L_x_381:
[----:B-1----:R1:W2:Y:S02]  /*fc80*/  SYNCS.PHASECHK.TRANS64.TRYWAIT P0, [R7+URZ], R2 ;  /* 0x00000002070075a7 */ /* 0x0022a4000800017f */
[----:B--2---:R-:W-:Y:S05]  /*fc90*/  @!P0 NANOSLEEP.SYNCS 0x989680 ;  /* 0x009896800000895d */ /* 0x004fea0003900000 */
[----:B------:R-:W2:Y:S02]  /*fca0*/  @!P0 SYNCS.PHASECHK.TRANS64 P0, [R7+URZ], R2 ;  /* 0x00000002070085a7 */ /* 0x000ea4000800007f */
[----:B--2---:R-:W-:Y:S05]  /*fcb0*/  @!P0 BRA `(.L_x_381) ;  /* 0xfffffffc00f08947 */ /* 0x004fea000383ffff */
[----:B------:R-:W-:Y:S05]  /*fcc0*/  BRA `(.L_x_435) ;  /* 0xffffffec00647947 */ /* 0x000fea000383ffff */
.L_x_383:
[----:B--2---:R2:W3:Y:S02]  /*fcd0*/  SYNCS.PHASECHK.TRANS64.TRYWAIT P0, [R4+URZ], R5 ;  /* 0x00000005040075a7 */ /* 0x0044e4000800017f */
[----:B---3--:R-:W-:Y:S05]  /*fce0*/  @!P0 NANOSLEEP.SYNCS 0x989680 ;  /* 0x009896800000895d */ /* 0x008fea0003900000 */
[----:B------:R-:W3:Y:S02]  /*fcf0*/  @!P0 SYNCS.PHASECHK.TRANS64 P0, [R4+URZ], R5 ;  /* 0x00000005040085a7 */ /* 0x000ee4000800007f */
[----:B---3--:R-:W-:Y:S05]  /*fd00*/  @!P0 BRA `(.L_x_383) ;  /* 0xfffffffc00f08947 */ /* 0x008fea000383ffff */
[----:B------:R-:W-:Y:S05]  /*fd10*/  BRA `(.L_x_436) ;  /* 0xffffffec006c7947 */ /* 0x000fea000383ffff */
.L_x_437:
        /* <DEDUP_REMOVED lines=14> */
.L_x_11933:


//--------------------- .text._ZN7cutlass13device_kernelIN5flash11enable_sm90INS1_16FlashAttnFwdSm90INS1_25CollectiveMainloopFwdSm90ILi2EN4cute5tupleIJNS5_1CILi1EEES8_S8_EEENS6_IJNS7_ILi128EEESA_NS7_ILi192EEEEEELi128ENS_6half_tEfNS_4arch4Sm90ELb0ELb0ELb1ELb1ELb0ELb1ELb0ELb1ELb1ELb0ELb0ELb0EEENS1_21CollectiveEpilogueFwdINS6_IJSA_SA_SA_EEES9_SD_SF_Li256ELb1ELb0ELb0ELb0EEENS1_36VarlenDynamicPersistentTileSchedulerILi128ELi128ELi256ELi32ELb0ELb0ELb1ELb0ELb1ELb1EEEEEEEEEvNT_6ParamsE --------------------------
	.section	.text._ZN7cutlass13device_kernelIN5flash11enable_sm90INS1_16FlashAttnFwdSm90INS1_25CollectiveMainloopFwdSm90ILi2EN4cute5tupleIJNS5_1CILi1EEES8_S8_EEENS6_IJNS7_ILi128EEESA_NS7_ILi192EEEEEELi128ENS_6half_tEfNS_4arch4Sm90ELb0ELb0ELb1ELb1ELb0ELb1ELb0ELb1ELb1ELb0ELb0ELb0EEENS1_21CollectiveEpilogueFwdINS6_IJSA_SA_SA_EEES9_SD_SF_Li256ELb1ELb0ELb0ELb0EEENS1_36VarlenDynamicPersistentTileSchedulerILi128ELi128ELi256ELi32ELb0ELb0ELb1ELb0ELb1ELb1EEEEEEEEEvNT_6ParamsE,"ax",@progbits
	.align	128
.text._ZN7cutlass13device_kernelIN5flash11enable_sm90INS1_16FlashAttnFwdSm90INS1_25CollectiveMainloopFwdSm90ILi2EN4cute5tupleIJNS5_1CILi1EEES8_S8_EEENS6_IJNS7_ILi128EEESA_NS7_ILi192EEEEEELi128ENS_6half_tEfNS_4arch4Sm90ELb0ELb0ELb1ELb1ELb0ELb1ELb0ELb1ELb1ELb0ELb0ELb0EEENS1_21CollectiveEpilogueFwdINS6_IJSA_SA_SA_EEES9_SD_SF_Li256ELb1ELb0ELb0ELb0EEENS1_36VarlenDynamicPersistentTileSchedulerILi128ELi128ELi256ELi32ELb0ELb0ELb1ELb0ELb1ELb1EEEEEEEEEvNT_6ParamsE:
        .type           _ZN7cutlass13device_kernelIN5flash11enable_sm90INS1_16FlashAttnFwdSm90INS1_25CollectiveMainloopFwdSm90ILi2EN4cute5tupleIJNS5_1CILi1EEES8_S8_EEENS6_IJNS7_ILi128EEESA_NS7_ILi192EEEEEELi128ENS_6half_tEfNS_4arch4Sm90ELb0ELb0ELb1ELb1ELb0ELb1ELb0ELb1ELb1ELb0ELb0ELb0EEENS1_21CollectiveEpilogueFwdINS6_IJSA_SA_SA_EEES9_SD_SF_Li256ELb1ELb0ELb0ELb0EEENS1_36VarlenDynamicPersistentTileSchedulerILi128ELi128ELi256ELi32ELb0ELb0ELb1ELb0ELb1ELb1EEEEEEEEEvNT_6ParamsE,@function
        .size           _ZN7cutlass13device_kernelIN5flash11enable_sm90INS1_16FlashAttnFwdSm90INS1_25CollectiveMainloopFwdSm90ILi2EN4cute5tupleIJNS5_1CILi1EEES8_S8_EEENS6_IJNS7_ILi128EEESA_NS7_ILi192EEEEEELi128ENS_6half_tEfNS_4arch4Sm90ELb0ELb0ELb1ELb1ELb0ELb1ELb0ELb1ELb1ELb0ELb0ELb0EEENS1_21CollectiveEpilogueFwdINS6_IJSA_SA_SA_EEES9_SD_SF_Li256ELb1ELb0ELb0ELb0EEENS1_36VarlenDynamicPersistentTileSchedulerILi128ELi128ELi256ELi32ELb0ELb0ELb1ELb0ELb1ELb1EEEEEEEEEvNT_6ParamsE,(.L_x_11934 - _ZN7cutlass13device_kernelIN5flash11enable_sm90INS1_16FlashAttnFwdSm90INS1_25CollectiveMainloopFwdSm90ILi2EN4cute5tupleIJNS5_1CILi1EEES8_S8_EEENS6_IJNS7_ILi128EEESA_NS7_ILi192EEEEEELi128ENS_6half_tEfNS_4arch4Sm90ELb0ELb0ELb1ELb1ELb0ELb1ELb0ELb1ELb1ELb0ELb0ELb0EEENS1_21CollectiveEpilogueFwdINS6_IJSA_SA_SA_EEES9_SD_SF_Li256ELb1ELb0ELb0ELb0EEENS1_36VarlenDynamicPersistentTileSchedulerILi128ELi128ELi256ELi32ELb0ELb0ELb1ELb0ELb1ELb1EEEEEEEEEvNT_6ParamsE)
        .other          _ZN7cutlass13device_kernelIN5flash11enable_sm90INS1_16FlashAttnFwdSm90INS1_25CollectiveMainloopFwdSm90ILi2EN4cute5tupleIJNS5_1CILi1EEES8_S8_EEENS6_IJNS7_ILi128EEESA_NS7_ILi192EEEEEELi128ENS_6half_tEfNS_4arch4Sm90ELb0ELb0ELb1ELb1ELb0ELb1ELb0ELb1ELb1ELb0ELb0ELb0EEENS1_21CollectiveEpilogueFwdINS6_IJSA_SA_SA_EEES9_SD_SF_Li256ELb1ELb0ELb0ELb0EEENS1_36VarlenDynamicPersistentTileSchedulerILi128ELi128ELi256ELi32ELb0ELb0ELb1ELb0ELb1ELb1EEEEEEEEEvNT_6ParamsE,@"STO_CUDA_ENTRY STV_DEFAULT"
_ZN7cutlass13device_kernelIN5flash11enable_sm90INS1_16FlashAttnFwdSm90INS1_25CollectiveMainloopFwdSm90ILi2EN4cute5tupleIJNS5_1CILi1EEES8_S8_EEENS6_IJNS7_ILi128EEESA_NS7_ILi192EEEEEELi128ENS_6half_tEfNS_4arch4Sm90ELb0ELb0ELb1ELb1ELb0ELb1ELb0ELb1ELb1ELb0ELb0ELb0EEENS1_21CollectiveEpilogueFwdINS6_IJSA_SA_SA_EEES9_SD_SF_Li256ELb1ELb0ELb0ELb0EEENS1_36VarlenDynamicPersistentTileSchedulerILi128ELi128ELi256ELi32ELb0ELb0ELb1ELb0ELb1ELb1EEEEEEEEEvNT_6ParamsE:
[----:B------:R-:W0:Y:S02]  /*0000*/  LDC R1, c[0x0][0x28] ;  /* 0x00000a00ff017b82 */ /* 0x000e240000000800 */
[----:B0-----:R-:W-:Y:S01]  /*0010*/  VIADD R1, R1, 0xffffffb8 ;  /* 0xffffffb801017836 */ /* 0x001fe20000000000 */
[----:B------:R-:W0:Y:S01]  /*0020*/  S2R R3, SR_TID.X ;  /* 0x0000000000037919 */ /* 0x000e220000002100 */
[----:B------:R-:W-:Y:S01]  /*0030*/  ELECT P0, URZ, PT ;  /* 0x00000000003f782f */ /* 0x000fe20003800000 */
[----:B------:R-:W-:Y:S01]  /*0040*/  BSSY B0, `(.L_x_438) ;  /* 0x0000016000007945 */ /* 0x000fe20003800000 */
[----:B0-----:R-:W-:-:S05]  /*0050*/  SHF.R.U32.HI R0, RZ, 0x5, R3 ;  /* 0x00000005ff007819 */ /* 0x001fca0000011603 */
[----:B------:R-:W0:Y:S02]  /*0060*/  SHFL.IDX PT, R2, R0, RZ, 0x1f ;  /* 0x00001fff00027589 */ /* 0x000e2400000e0000 */
[----:B0-----:R-:W-:-:S13]  /*0070*/  ISETP.EQ.AND P0, PT, R2, RZ, P0 ;  /* 0x000000ff0200720c */ /* 0x001fda0000702270 */
[----:B------:R-:W-:Y:S05]  /*0080*/  @!P0 BRA `(.L_x_439) ;  /* 0x0000000000448947 */ /* 0x000fea0003800000 */
[----:B------:R-:W-:Y:S02]  /*0090*/  ULDC.64 UR4, c[0x0][0x198] ;  /* 0x0000660000047ab9 */ /* 0x000fe40000000a00 */
[----:B------:R-:W-:Y:S02]  /*00a0*/  UIADD3 UR6, UP0, UR4, 0x270, URZ ;  /* 0x0000027004067890 */ /* 0x000fe4000ff1e03f */
[----:B------:R-:W-:Y:S02]  /*00b0*/  UIADD3 UR8, UP1, UR4, 0x370, URZ ;  /* 0x0000037004087890 */ /* 0x000fe4000ff3e03f */
[----:B------:R-:W-:Y:S02]  /*00c0*/  UIADD3 UR10, UP2, UR4, 0x470, URZ ;  /* 0x00000470040a7890 */ /* 0x000fe4000ff5e03f */
[----:B------:R-:W-:Y:S02]  /*00d0*/  UIADD3 UR12, UP3, UR4, 0x570, URZ ;  /* 0x00000570040c7890 */ /* 0x000fe4000ff7e03f */
[----:B------:R-:W-:-:S02]  /*00e0*/  UIADD3 UR4, UP4, UR4, 0x670, URZ ;  /* 0x0000067004047890 */ /* 0x000fc4000ff9e03f */
[----:B------:R-:W-:Y:S02]  /*00f0*/  UIADD3.X UR7, URZ, UR5, URZ, UP0, !UPT ;  /* 0x000000053f077290 */ /* 0x000fe400087fe43f */
[----:B------:R-:W-:Y:S02]  /*0100*/  UIADD3.X UR9, URZ, UR5, URZ, UP1, !UPT ;  /* 0x000000053f097290 */ /* 0x000fe40008ffe43f */
[----:B------:R-:W-:Y:S02]  /*0110*/  UIADD3.X UR11, URZ, UR5, URZ, UP2, !UPT ;  /* 0x000000053f0b7290 */ /* 0x000fe400097fe43f */
[----:B------:R-:W-:Y:S02]  /*0120*/  UIADD3.X UR13, URZ, UR5, URZ, UP3, !UPT ;  /* 0x000000053f0d7290 */ /* 0x000fe40009ffe43f */
[----:B------:R-:W-:Y:S01]  /*0130*/  UIADD3.X UR5, URZ, UR5, URZ, UP4, !UPT ;  /* 0x000000053f057290 */ /* 0x000fe2000a7fe43f */
[----:B------:R0:W-:Y:S02]  /*0140*/  UTMACCTL.PF [UR6] ;  /* 0x00000000060079b9 */ /* 0x0001e40008040000 */
[----:B------:R0:W-:Y:S02]  /*0150*/  UTMACCTL.PF [UR8] ;  /* 0x00000000080079b9 */ /* 0x0001e40008040000 */
[----:B------:R0:W-:Y:S02]  /*0160*/  UTMACCTL.PF [UR10] ;  /* 0x000000000a0079b9 */ /* 0x0001e40008040000 */
[----:B------:R0:W-:Y:S02]  /*0170*/  UTMACCTL.PF [UR12] ;  /* 0x000000000c0079b9 */ /* 0x0001e40008040000 */
[----:B------:R0:W-:Y:S02]  /*0180*/  UTMACCTL.PF [UR4] ;  /* 0x00000000040079b9 */ /* 0x0001e40008040000 */
[----:B0-----:R-:W-:Y:S01]  /*0190*/  NOP ;  /* 0x0000000000007918 */ /* 0x001fe20000000000 */
.L_x_439:
[----:B------:R-:W-:Y:S05]  /*01a0*/  BSYNC B0 ;  /* 0x0000000000007941 */ /* 0x000fea0003800000 */
.L_x_438:
[----:B------:R-:W-:Y:S01]  /*01b0*/  VOTEU.ANY UP0, P0 ;  /* 0x00000000003f7886 */ /* 0x000fe20000000100 */
[----:B------:R-:W0:Y:S01]  /*01c0*/  SHFL.IDX PT, R2, R0, RZ, 0x1f ;  /* 0x00001fff00027589 */ /* 0x000e2200000e0000 */
[----:B------:R-:W-:Y:S01]  /*01d0*/  UMOV UR4, 0x1 ;  /* 0x0000000100047882 */ /* 0x000fe20000000000 */
[----:B------:R-:W-:Y:S01]  /*01e0*/  UMOV UR7, 0x100 ;  /* 0x0000010000077882 */ /* 0x000fe20000000000 */
[----:B------:R-:W-:Y:S01]  /*01f0*/  VOTEU.ANY UP1, P0 ;  /* 0x00000000003f7886 */ /* 0x000fe20000020100 */
[----:B------:R-:W1:Y:S01]  /*0200*/  @UP0 S2UR UR8, SR_CgaCtaId ;  /* 0x00000000000809c3 */ /* 0x000e620000008800 */
[----:B------:R-:W-:Y:S01]  /*0210*/  @UP0 UMOV UR6, 0x400 ;  /* 0x0000040000060882 */ /* 0x000fe20000000000 */
[----:B------:R-:W-:-:S04]  /*0220*/  @UP0 UIADD3 UR4, -UR4, 0x100000, URZ ;  /* 0x0010000004040890 */ /* 0x000fc8000fffe13f */
[----:B------:R-:W-:Y:S02]  /*0230*/  @UP0 USHF.L.U32 UR5, UR4, 0xb, URZ ;  /* 0x0000000b04050899 */ /* 0x000fe4000800063f */
[----:B------:R-:W-:Y:S01]  /*0240*/  @UP0 USHF.L.U32 UR4, UR4, 0x1, URZ ;  /* 0x0000000104040899 */ /* 0x000fe2000800063f */
[----:B0-----:R-:W-:Y:S02]  /*0250*/  ISETP.NE.AND P1, PT, R2, RZ, PT ;  /* 0x000000ff0200720c */ /* 0x001fe40003f25270 */
[----:B------:R-:W-:Y:S01]  /*0260*/  SHF.R.U32.HI R2, RZ, 0x7, R3 ;  /* 0x00000007ff027819 */ /* 0x000fe20000011603 */
[----:B-1----:R-:W-:Y:S02]  /*0270*/  @UP0 ULEA UR8, UR8, UR6, 0x18 ;  /* 0x0000000608080291 */ /* 0x002fe4000f8ec03f */
[----:B------:R-:W-:-:S04]  /*0280*/  @UP0 UIADD3 UR6, -UR7, 0x100000, URZ ;  /* 0x0010000007060890 */ /* 0x000fc8000fffe13f */
[----:B------:R-:W-:Y:S02]  /*0290*/  @UP0 USHF.L.U32 UR7, UR6, 0xb, URZ ;  /* 0x0000000b06070899 */ /* 0x000fe4000800063f */
[----:B------:R-:W-:Y:S01]  /*02a0*/  @UP0 USHF.L.U32 UR6, UR6, 0x1, URZ ;  /* 0x0000000106060899 */ /* 0x000fe2000800063f */
[----:B------:R-:W-:Y:S01]  /*02b0*/  VOTEU.ANY UP0, P0 ;  /* 0x00000000003f7886 */ /* 0x000fe20000000100 */
[----:B------:R-:W0:Y:S04]  /*02c0*/  SHFL.IDX PT, R2, R2, RZ, 0x1f ;  /* 0x00001fff02027589 */ /* 0x000e2800000e0000 */
[----:B------:R-:W1:Y:S02]  /*02d0*/  FENCE.VIEW.ASYNC.S ;  /* 0x00000000000073c6 */ /* 0x000e640000000000 */
[----:B-1----:R1:W2:Y:S04]  /*02e0*/  @UP0 SYNCS.EXCH.64 URZ, [UR8+0x34800], UR4 ;  /* 0x03480004083f05b2 */ /* 0x0022a80008000100 */
        /* <DEDUP_REMOVED lines=16> */
[----:B------:R4:W0:Y:S01]  /*03f0*/  SYNCS.EXCH.64 URZ, [UR8+0x34840], UR4 ;  /* 0x03484004083f75b2 */ /* 0x0008220008000100 */
[----:B------:R4:W0:Y:S01]  /*0400*/  SYNCS.EXCH.64 URZ, [UR8+0x34838], UR6 ;  /* 0x03483806083f75b2 */ /* 0x0008220008000100 */
[----:B------:R4:W0:Y:S02]  /*0410*/  SYNCS.EXCH.64 URZ, [UR8+0x34848], UR4 ;  /* 0x03484804083f75b2 */ /* 0x0008240008000100 */
[----:B----4-:R-:W-:Y:S01]  /*0420*/  NOP ;  /* 0x0000000000007918 */ /* 0x010fe20000000000 */
.L_x_440:
[----:B------:R-:W4:Y:S01]  /*0430*/  SHFL.IDX PT, R4, R0, RZ, 0x1f ;  /* 0x00001fff00047589 */ /* 0x000f2200000e0000 */
[----:B------:R-:W-:Y:S01]  /*0440*/  NOP ;  /* 0x0000000000007918 */ /* 0x000fe20000000000 */
[----:B----4-:R-:W-:-:S13]  /*0450*/  ISETP.NE.AND P0, PT, R4, RZ, PT ;  /* 0x000000ff0400720c */ /* 0x010fda0003f05270 */
        /* <DEDUP_REMOVED lines=19> */
.L_x_441:
[----:B------:R-:W4:Y:S01]  /*0590*/  SHFL.IDX PT, R4, R0, RZ, 0x1f ;  /* 0x00001fff00047589 */ /* 0x000f2200000e0000 */
[----:B------:R-:W-:Y:S01]  /*05a0*/  NOP ;  /* 0x0000000000007918 */ /* 0x000fe20000000000 */
[----:B----4-:R-:W-:-:S13]  /*05b0*/  ISETP.NE.AND P0, PT, R4, RZ, PT ;  /* 0x000000ff0400720c */ /* 0x010fda0003f05270 */
[----:B------:R-:W-:Y:S05]  /*05c0*/  @P0 BRA `(.L_x_442) ;  /* 0x0000000000380947 */ /* 0x000fea0003800000 */
[----:B-1----:R-:W1:Y:S01]  /*05d0*/  S2UR UR5, SR_CgaCtaId ;  /* 0x00000000000579c3 */ /* 0x002e620000008800 */
[----:B------:R-:W-:Y:S01]  /*05e0*/  UMOV UR4, 0x400 ;  /* 0x0000040000047882 */ /* 0x000fe20000000000 */
[----:B------:R-:W-:Y:S01]  /*05f0*/  UMOV UR7, 0x1 ;  /* 0x0000000100077882 */ /* 0x000fe20000000000 */
[----:B------:R-:W-:Y:S01]  /*0600*/  ELECT P0, URZ, PT ;  /* 0x00000000003f782f */ /* 0x000fe20003800000 */
[----:B-1----:R-:W-:Y:S02]  /*0610*/  ULEA UR6, UR5, UR4, 0x18 ;  /* 0x0000000405067291 */ /* 0x002fe4000f8ec03f */
[----:B------:R-:W-:-:S04]  /*0620*/  UIADD3 UR4, -UR7, 0x100000, URZ ;  /* 0x0010000007047890 */ /* 0x000fc8000fffe13f */
[----:B------:R-:W-:Y:S02]  /*0630*/  USHF.L.U32 UR5, UR4, 0xb, URZ ;  /* 0x0000000b04057899 */ /* 0x000fe4000800063f */
[----:B------:R-:W-:Y:S01]  /*0640*/  USHF.L.U32 UR4, UR4, 0x1, URZ ;  /* 0x0000000104047899 */ /* 0x000fe2000800063f */
[----:B------:R-:W1:Y:S11]  /*0650*/  FENCE.VIEW.ASYNC.S ;  /* 0x00000000000073c6 */ /* 0x000e760000000000 */
[----:B-1----:R4:W1:Y:S01]  /*0660*/  SYNCS.EXCH.64 URZ, [UR6+0x34870], UR4 ;  /* 0x03487004063f75b2 */ /* 0x0028620008000100 */
[----:B------:R4:W0:Y:S01]  /*0670*/  SYNCS.EXCH.64 URZ, [UR6+0x34880], UR4 ;  /* 0x03488004063f75b2 */ /* 0x0008220008000100 */
[----:B------:R4:W0:Y:S01]  /*0680*/  SYNCS.EXCH.64 URZ, [UR6+0x34878], UR4 ;  /* 0x03487804063f75b2 */ /* 0x0008220008000100 */
[----:B------:R4:W0:Y:S02]  /*0690*/  SYNCS.EXCH.64 URZ, [UR6+0x34888], UR4 ;  /* 0x03488804063f75b2 */ /* 0x0008240008000100 */
[----:B----4-:R-:W-:Y:S01]  /*06a0*/  NOP ;  /* 0x0000000000007918 */ /* 0x010fe20000000000 */
.L_x_442:
        /* <DEDUP_REMOVED lines=22> */
.L_x_443:
        /* <DEDUP_REMOVED lines=22> */
.L_x_444:
[----:B0-----:R-:W-:Y:S01]  /*0970*/  ISETP.NE.AND P0, PT, R2, RZ, PT ;  /* 0x000000ff0200720c */ /* 0x001fe20003f05270 */
[----:B------:R-:W-:Y:S01]  /*0980*/  IMAD.MOV.U32 R2, RZ, RZ, 0x1 ;  /* 0x00000001ff027424 */ /* 0x000fe200078e00ff */
[----:B------:R-:W-:Y:S01]  /*0990*/  NOP ;  /* 0x0000000000007918 */ /* 0x000fe20000000000 */
[----:B------:R-:W-:Y:S01]  /*09a0*/  ULDC.64 UR36, c[0x0][0x208] ;  /* 0x0000820000247ab9 */ /* 0x000fe20000000a00 */
[----:B------:R-:W-:Y:S02]  /*09b0*/  BSSY B7, `(.L_x_445) ;  /* 0x0001dd6000077945 */ /* 0x000fe40003800000 */
[----:B------:R-:W-:-:S05]  /*09c0*/  SEL R2, R2, 0x2, !P0 ;  /* 0x0000000202027807 */ /* 0x000fca0004000000 */
[----:B------:R0:W-:Y:S01]  /*09d0*/  STL [R1+0x38], R2 ;  /* 0x0000380201007387 */ /* 0x0001e20000100800 */
[----:B-123--:R-:W-:Y:S06]  /*09e0*/  BAR.SYNC.DEFER_BLOCKING 0x0 ;  /* 0x0000000000007b1d */ /* 0x00efec0000010000 */
[----:B------:R-:W-:Y:S05]  /*09f0*/  @!P0 BRA `(.L_x_446) ;  /* 0x0000017c00c88947 */ /* 0x000fea0003800000 */
.L_x_447:
        /* <DEDUP_REMOVED lines=8> */
[----:B-1----:R-:W-:-:S06]  /*0a80*/  ULEA UR4, UR5, UR4, 0x18 ;  /* 0x0000000405047291 */ /* 0x002fcc000f8ec03f */
[----:B0-----:R-:W-:Y:S01]  /*0a90*/  MOV R2, UR4 ;  /* 0x0000000400027c02 */ /* 0x001fe20008000f00 */
[----:B------:R-:W-:-:S04]  /*0aa0*/  ULDC UR4, c[0x0][0xc14] ;  /* 0x0003050000047ab9 */ /* 0x000fc80000000800 */
[----:B------:R-:W0:Y:S01]  /*0ab0*/  LDS.128 R148, [R2+0x348d0] ;  /* 0x0348d00002947984 */ /* 0x000e220000000c00 */
[----:B------:R-:W-:Y:S06]  /*0ac0*/  BAR.ARV 0x4, 0x120 ;  /* 0x0104800000007b1d */ /* 0x000fec0000002000 */
[----:B0-----:R-:W-:-:S13]  /*0ad0*/  ISETP.GE.AND P0, PT, R151, UR4, PT ;  /* 0x0000000497007c0c */ /* 0x001fda000bf06270 */
[----:B------:R-:W-:Y:S05]  /*0ae0*/  @P0 BRA `(.L_x_448) ;  /* 0x000001dc00080947 */ /* 0x000fea0003800000 */
[----:B------:R-:W2:Y:S01]  /*0af0*/  LDL.LU R13, [R1+0x38] ;  /* 0x00003800010d7983 */ /* 0x000ea20000300800 */
[----:B------:R-:W-:Y:S01]  /*0b00*/  VIADD R223, R3, 0xffffff80 ;  /* 0xffffff8003df7836 */ /* 0x000fe20000000000 */
[----:B------:R-:W-:Y:S01]  /*0b10*/  MOV R18, RZ ;  /* 0x000000ff00127202 */ /* 0x000fe20000000f00 */
[----:B------:R-:W-:Y:S02]  /*0b20*/  IMAD.MOV.U32 R221, RZ, RZ, -0x2 ;  /* 0xfffffffeffdd7424 */ /* 0x000fe400078e00ff */
[----:B------:R-:W-:Y:S01]  /*0b30*/  VIADD R208, R2, 0x10400 ;  /* 0x0001040002d07836 */ /* 0x000fe20000000000 */
[----:B------:R-:W-:Y:S01]  /*0b40*/  SHF.R.S32.HI R0, RZ, 0x1f, R223 ;  /* 0x0000001fff007819 */ /* 0x000fe200000114df */
[----:B------:R-:W-:Y:S02]  /*0b50*/  IMAD.MOV.U32 R203, RZ, RZ, RZ ;  /* 0x000000ffffcb7224 */ /* 0x000fe400078e00ff */
[----:B------:R-:W-:Y:S01]  /*0b60*/  IMAD.MOV.U32 R186, RZ, RZ, RZ ;  /* 0x000000ffffba7224 */ /* 0x000fe200078e00ff */
[CC--:B------:R-:W-:Y:S01]  /*0b70*/  LEA.HI R4, R0.reuse, R223.reuse, RZ, 0x7 ;  /* 0x000000df00047211 */ /* 0x0c0fe200078f38ff */
[----:B------:R-:W-:Y:S01]  /*0b80*/  IMAD.MOV.U32 R194, RZ, RZ, RZ ;  /* 0x000000ffffc27224 */ /* 0x000fe200078e00ff */
[----:B------:R-:W-:Y:S01]  /*0b90*/  LEA.HI R3, R0, R223, RZ, 0x4 ;  /* 0x000000df00037211 */ /* 0x000fe200078f20ff */
[----:B------:R-:W-:Y:S01]  /*0ba0*/  IMAD.MOV.U32 R192, RZ, RZ, RZ ;  /* 0x000000ffffc07224 */ /* 0x000fe200078e00ff */
[----:B------:R-:W-:-:S02]  /*0bb0*/  LOP3.LUT R6, R4, 0xffffff80, RZ, 0xc0, !PT ;  /* 0xffffff8004067812 */ /* 0x000fc400078ec0ff */
[----:B------:R-:W-:Y:S02]  /*0bc0*/  SHF.R.S32.HI R8, RZ, 0x4, R3 ;  /* 0x00000004ff087819 */ /* 0x000fe40000011403 */
[----:B------:R-:W-:Y:S01]  /*0bd0*/  LEA.HI R190, R0, R223, RZ, 0x5 ;  /* 0x000000df00be7211 */ /* 0x000fe200078f28ff */
[----:B------:R-:W-:Y:S01]  /*0be0*/  IMAD.IADD R211, R223, 0x1, -R6 ;  /* 0x00000001dfd37824 */ /* 0x000fe200078e0a06 */
[C---:B------:R-:W-:Y:S02]  /*0bf0*/  LOP3.LUT R6, R3.reuse, 0x3fffff0, RZ, 0xc0, !PT ;  /* 0x03fffff003067812 */ /* 0x040fe400078ec0ff */
[----:B------:R-:W-:Y:S02]  /*0c00*/  LEA.HI R5, R3, R8, RZ, 0x1 ;  /* 0x0000000803057211 */ /* 0x000fe400078f08ff */
[----:B------:R-:W-:Y:S01]  /*0c10*/  SHF.R.S32.HI R10, RZ, 0x1f, R211 ;  /* 0x0000001fff0a7819 */ /* 0x000fe200000114d3 */
[----:B------:R-:W-:Y:S01]  /*0c20*/  IMAD.IADD R3, R223, 0x1, -R6 ;  /* 0x00000001df037824 */ /* 0x000fe200078e0a06 */
[----:B------:R-:W-:-:S02]  /*0c30*/  SHF.R.S32.HI R190, RZ, 0x5, R190 ;  /* 0x00000005ffbe7819 */ /* 0x000fc400000114be */
[----:B------:R-:W-:Y:S02]  /*0c40*/  LEA.HI R7, R10, R211, RZ, 0x2 ;  /* 0x000000d30a077211 */ /* 0x000fe400078f10ff */
[----:B------:R-:W-:Y:S02]  /*0c50*/  LEA R12, R190, R3, 0x4 ;  /* 0x00000003be0c7211 */ /* 0x000fe400078e20ff */
[--C-:B------:R-:W-:Y:S02]  /*0c60*/  SHF.R.S32.HI R6, RZ, 0x2, R7.reuse ;  /* 0x00000002ff067819 */ /* 0x100fe40000011407 */
[----:B------:R-:W-:Y:S02]  /*0c70*/  SHF.R.S32.HI R9, RZ, 0x1f, R7 ;  /* 0x0000001fff097819 */ /* 0x000fe40000011407 */
[----:B------:R-:W-:Y:S02]  /*0c80*/  LEA.HI R3, R0, R223, RZ, 0x2 ;  /* 0x000000df00037211 */ /* 0x000fe400078f10ff */
[----:B------:R-:W-:-:S02]  /*0c90*/  LEA.HI R9, R9, R6, RZ, 0x3 ;  /* 0x0000000609097211 */ /* 0x000fc400078f18ff */
[----:B------:R-:W-:Y:S02]  /*0ca0*/  LOP3.LUT R206, R3, 0xfffffffc, RZ, 0xc0, !PT ;  /* 0xfffffffc03ce7812 */ /* 0x000fe400078ec0ff */
[----:B------:R-:W-:Y:S02]  /*0cb0*/  LOP3.LUT R9, R9, 0xfffffff8, RZ, 0xc0, !PT ;  /* 0xfffffff809097812 */ /* 0x000fe400078ec0ff */
[----:B------:R-:W-:Y:S01]  /*0cc0*/  LOP3.LUT R5, R5, 0x1ffffffe, RZ, 0xc0, !PT ;  /* 0x1ffffffe05057812 */ /* 0x000fe200078ec0ff */
[----:B------:R-:W-:Y:S01]  /*0cd0*/  IMAD.IADD R206, R223, 0x1, -R206 ;  /* 0x00000001dfce7824 */ /* 0x000fe200078e0ace */
[----:B------:R-:W-:Y:S02]  /*0ce0*/  IADD3 R9, R6, -R9, RZ ;  /* 0x8000000906097210 */ /* 0x000fe40007ffe0ff */
[--C-:B------:R-:W-:Y:S01]  /*0cf0*/  SHF.R.S32.HI R19, RZ, 0x2, R3.reuse ;  /* 0x00000002ff137819 */ /* 0x100fe20000011403 */
[----:B------:R-:W-:Y:S01]  /*0d00*/  IMAD.SHL.U32 R22, R206, 0x8, RZ ;  /* 0x00000008ce167824 */ /* 0x000fe200078e00ff */
[----:B------:R-:W-:-:S02]  /*0d10*/  SHF.R.S32.HI R6, RZ, 0x1f, R3 ;  /* 0x0000001fff067819 */ /* 0x000fc40000011403 */
[----:B------:R-:W-:Y:S01]  /*0d20*/  IADD3 R5, R8, -R5, RZ ;  /* 0x8000000508057210 */ /* 0x000fe20007ffe0ff */
[----:B------:R-:W-:Y:S01]  /*0d30*/  VIADD R184, R22, 0x20 ;  /* 0x0000002016b87836 */ /* 0x000fe20000000000 */
[----:B------:R-:W-:Y:S02]  /*0d40*/  LOP3.LUT R8, R7, 0x7ffffffc, RZ, 0xc0, !PT ;  /* 0x7ffffffc07087812 */ /* 0x000fe400078ec0ff */
[----:B------:R-:W-:Y:S01]  /*0d50*/  LEA.HI R6, R6, R19, RZ, 0x3 ;  /* 0x0000001306067211 */ /* 0x000fe200078f18ff */
[----:B------:R-:W-:Y:S01]  /*0d60*/  IMAD R220, R12, 0x8, R5 ;  /* 0x000000080cdc7824 */ /* 0x000fe200078e0205 */
[----:B------:R-:W-:Y:S01]  /*0d70*/  IADD3 R202, R19, 0x40, RZ ;  /* 0x0000004013ca7810 */ /* 0x000fe20007ffe0ff */
[----:B------:R-:W-:Y:S01]  /*0d80*/  IMAD.IADD R8, R211, 0x1, -R8 ;  /* 0x00000001d3087824 */ /* 0x000fe200078e0a08 */
[----:B------:R-:W-:Y:S01]  /*0d90*/  LOP3.LUT R6, R6, 0xfffffff8, RZ, 0xc0, !PT ;  /* 0xfffffff806067812 */ /* 0x000fe200078ec0ff */
[----:B------:R-:W-:Y:S01]  /*0da0*/  IMAD.SHL.U32 R220, R220, 0x8, RZ ;  /* 0x00000008dcdc7824 */ /* 0x000fe200078e00ff */
[----:B------:R-:W-:Y:S01]  /*0db0*/  IADD3 R185, R22, 0x40, RZ ;  /* 0x0000004016b97810 */ /* 0x000fe20007ffe0ff */
[----:B------:R-:W-:Y:S01]  /*0dc0*/  IMAD R221, R8, R221, 0x80 ;  /* 0x0000008008dd7424 */ /* 0x000fe200078e02dd */
[----:B------:R-:W-:Y:S01]  /*0dd0*/  SHF.R.S32.HI R3, RZ, 0x1f, R202 ;  /* 0x0000001fff037819 */ /* 0x000fe200000114ca */
[----:B------:R-:W-:Y:S01]  /*0de0*/  IMAD.IADD R210, R19, 0x1, -R6 ;  /* 0x0000000113d27824 */ /* 0x000fe200078e0a06 */
[----:B------:R-:W-:Y:S01]  /*0df0*/  LEA.HI R10, R10, R211, RZ, 0x5 ;  /* 0x000000d30a0a7211 */ /* 0x000fe200078f28ff */
[----:B------:R-:W-:Y:S01]  /*0e00*/  IMAD.SHL.U32 R187, R202, 0x40, RZ ;  /* 0x00000040cabb7824 */ /* 0x000fe200078e00ff */
[----:B------:R-:W-:Y:S01]  /*0e10*/  SHF.R.S32.HI R8, RZ, 0x1f, R185 ;  /* 0x0000001fff087819 */ /* 0x000fe200000114b9 */
[----:B------:R-:W-:Y:S01]  /*0e20*/  IMAD.SHL.U32 R189, R210, 0x40, RZ ;  /* 0x00000040d2bd7824 */ /* 0x000fe200078e00ff */
[----:B------:R-:W-:-:S02]  /*0e30*/  LEA.HI R3, R3, R202, RZ, 0x3 ;  /* 0x000000ca03037211 */ /* 0x000fc400078f18ff */
[----:B------:R-:W-:Y:S02]  /*0e40*/  SHF.R.S32.HI R10, RZ, 0x5, R10 ;  /* 0x00000005ff0a7819 */ /* 0x000fe4000001140a */
[----:B------:R-:W-:Y:S01]  /*0e50*/  LEA.HI R7, R8, R185, RZ, 0x6 ;  /* 0x000000b908077211 */ /* 0x000fe200078f30ff */
[----:B------:R-:W-:Y:S01]  /*0e60*/  IMAD.SHL.U32 R3, R3, 0x40, RZ ;  /* 0x0000004003037824 */ /* 0x000fe200078e00ff */
[----:B------:R-:W-:Y:S01]  /*0e70*/  SHF.R.S32.HI R219, RZ, 0x7, R4 ;  /* 0x00000007ffdb7819 */ /* 0x000fe20000011404 */
[----:B------:R-:W-:Y:S01]  /*0e80*/  IMAD R9, R10, 0x10, R9 ;  /* 0x000000100a097824 */ /* 0x000fe200078e0209 */
[----:B------:R-:W-:Y:S01]  /*0e90*/  SHF.R.S32.HI R5, RZ, 0x1f, R184 ;  /* 0x0000001fff057819 */ /* 0x000fe200000114b8 */
[----:B------:R-:W-:Y:S01]  /*0ea0*/  IMAD.SHL.U32 R7, R7, 0x80, RZ ;  /* 0x0000008007077824 */ /* 0x000fe200078e00ff */
[----:B------:R-:W-:Y:S02]  /*0eb0*/  LEA.HI R4, R4, R219, RZ, 0x1 ;  /* 0x000000db04047211 */ /* 0x000fe400078f08ff */
[----:B------:R-:W-:-:S02]  /*0ec0*/  LOP3.LUT R187, R187, 0x1c0, RZ, 0xc0, !PT ;  /* 0x000001c0bbbb7812 */ /* 0x000fc400078ec0ff */
[-C--:B------:R-:W-:Y:S02]  /*0ed0*/  LEA.HI R6, R5, R184.reuse, RZ, 0x3 ;  /* 0x000000b805067211 */ /* 0x080fe400078f18ff */
[----:B------:R-:W-:Y:S02]  /*0ee0*/  LEA.HI R10, R8, R185, RZ, 0x3 ;  /* 0x000000b9080a7211 */ /* 0x000fe400078f18ff */
[----:B------:R-:W-:Y:S02]  /*0ef0*/  LOP3.LUT R189, R189, 0x1c0, RZ, 0xc0, !PT ;  /* 0x000001c0bdbd7812 */ /* 0x000fe400078ec0ff */
[----:B------:R-:W-:Y:S02]  /*0f00*/  LEA.HI R5, R5, R184, RZ, 0x6 ;  /* 0x000000b805057211 */ /* 0x000fe400078f30ff */
[----:B------:R-:W-:Y:S02]  /*0f10*/  LOP3.LUT R193, R3, 0xfffffe00, RZ, 0xc0, !PT ;  /* 0xfffffe0003c17812 */ /* 0x000fe400078ec0ff */
[----:B------:R-:W-:-:S02]  /*0f20*/  LOP3.LUT R4, R4, 0x3fffffe, RZ, 0xc0, !PT ;  /* 0x03fffffe04047812 */ /* 0x000fc400078ec0ff */
[----:B------:R-:W-:Y:S02]  /*0f30*/  SHF.R.U32.HI R218, RZ, 0x3, R187 ;  /* 0x00000003ffda7819 */ /* 0x000fe400000116bb */
[C---:B------:R-:W-:Y:S02]  /*0f40*/  LOP3.LUT R3, R187.reuse, 0x38, R6, 0xf8, !PT ;  /* 0x00000038bb037812 */ /* 0x040fe400078ef806 */
[--C-:B------:R-:W-:Y:S02]  /*0f50*/  LOP3.LUT R11, R187, 0x38, R10.reuse, 0xf8, !PT ;  /* 0x00000038bb0b7812 */ /* 0x100fe400078ef80a */
[----:B------:R-:W-:Y:S02]  /*0f60*/  SHF.R.U32.HI R191, RZ, 0x3, R189 ;  /* 0x00000003ffbf7819 */ /* 0x000fe400000116bd */
[----:B------:R-:W-:Y:S02]  /*0f70*/  LOP3.LUT R12, R189, 0x38, R10, 0xf8, !PT ;  /* 0x00000038bd0c7812 */ /* 0x000fe400078ef80a */
[----:B------:R-:W-:-:S02]  /*0f80*/  LOP3.LUT R7, R7, 0xffffe000, RZ, 0xc0, !PT ;  /* 0xffffe00007077812 */ /* 0x000fc400078ec0ff */
[----:B------:R-:W-:Y:S02]  /*0f90*/  SHF.L.U32 R5, R5, 0x7, RZ ;  /* 0x0000000705057819 */ /* 0x000fe400000006ff */
[----:B------:R-:W-:Y:S02]  /*0fa0*/  IADD3 R4, R219, -R4, RZ ;  /* 0x80000004db047210 */ /* 0x000fe40007ffe0ff */
[-C--:B------:R-:W-:Y:S02]  /*0fb0*/  LOP3.LUT R14, R3, R218.reuse, RZ, 0x3c, !PT ;  /* 0x000000da030e7212 */ /* 0x080fe400078e3cff */
[----:B------:R-:W-:Y:S01]  /*0fc0*/  LOP3.LUT R16, R11, R218, RZ, 0x3c, !PT ;  /* 0x000000da0b107212 */ /* 0x000fe200078e3cff */
[----:B------:R-:W-:Y:S01]  /*0fd0*/  IMAD R222, R4, 0x40, R9 ;  /* 0x0000004004de7824 */ /* 0x000fe200078e0209 */
[----:B------:R-:W-:Y:S02]  /*0fe0*/  LOP3.LUT R12, R12, R191, RZ, 0x3c, !PT ;  /* 0x000000bf0c0c7212 */ /* 0x000fe400078e3cff */
[----:B------:R-:W-:-:S02]  /*0ff0*/  LEA R3, R190, R7, 0x9 ;  /* 0x00000007be037211 */ /* 0x000fc400078e48ff */
[----:B------:R-:W-:Y:S02]  /*1000*/  LOP3.LUT R8, R189, 0x38, R6, 0xf8, !PT ;  /* 0x00000038bd087812 */ /* 0x000fe400078ef806 */
[----:B------:R-:W-:Y:S02]  /*1010*/  LOP3.LUT R5, R5, 0xffffe000, RZ, 0xc0, !PT ;  /* 0xffffe00005057812 */ /* 0x000fe400078ec0ff */
[----:B------:R-:W-:Y:S02]  /*1020*/  LEA.HI R0, R0, R223, RZ, 0x3 ;  /* 0x000000df00007211 */ /* 0x000fe400078f18ff */
[--C-:B------:R-:W-:Y:S02]  /*1030*/  IADD3 R11, R16, R7, R193.reuse ;  /* 0x00000007100b7210 */ /* 0x100fe40007ffe0c1 */
[----:B------:R-:W-:Y:S02]  /*1040*/  IADD3 R7, R3, R12, RZ ;  /* 0x0000000c03077210 */ /* 0x000fe40007ffe0ff */
[----:B------:R-:W-:Y:S01]  /*1050*/  LOP3.LUT R8, R8, R191, RZ, 0x3c, !PT ;  /* 0x000000bf08087212 */ /* 0x000fe200078e3cff */
[----:B------:R-:W-:Y:S01]  /*1060*/  IMAD R212, R11, 0x2, R208 ;  /* 0x000000020bd47824 */ /* 0x000fe200078e02d0 */
[----:B------:R-:W-:Y:S01]  /*1070*/  IADD3 R213, R14, R5, R193 ;  /* 0x000000050ed57210 */ /* 0x000fe20007ffe0c1 */
[----:B------:R-:W-:Y:S01]  /*1080*/  IMAD R5, R190, 0x200, R5 ;  /* 0x00000200be057824 */ /* 0x000fe200078e0205 */
[----:B------:R-:W-:-:S02]  /*1090*/  LOP3.LUT R4, R0, 0x1ffffff8, RZ, 0xc0, !PT ;  /* 0x1ffffff800047812 */ /* 0x000fc400078ec0ff */
[----:B------:R-:W-:Y:S01]  /*10a0*/  LOP3.LUT R3, R187, 0x38, R22, 0xf8, !PT ;  /* 0x00000038bb037812 */ /* 0x000fe200078ef816 */
[----:B------:R-:W-:Y:S01]  /*10b0*/  IMAD.IADD R5, R5, 0x1, R8 ;  /* 0x0000000105057824 */ /* 0x000fe200078e0208 */
[----:B------:R-:W-:Y:S02]  /*10c0*/  IADD3 R4, R223, -R4, RZ ;  /* 0x80000004df047210 */ /* 0x000fe40007ffe0ff */
[----:B------:R-:W-:Y:S01]  /*10d0*/  LOP3.LUT R3, R193, R3, R218, 0xf6, !PT ;  /* 0x00000003c1037212 */ /* 0x000fe200078ef6da */
[----:B------:R-:W-:Y:S01]  /*10e0*/  IMAD R217, R5, 0x2, R208 ;  /* 0x0000000205d97824 */ /* 0x000fe200078e02d0 */
[----:B------:R-:W-:Y:S01]  /*10f0*/  SHF.R.S32.HI R196, RZ, 0x3, R0 ;  /* 0x00000003ffc47819 */ /* 0x000fe20000011400 */
[----:B------:R-:W-:Y:S01]  /*1100*/  IMAD.SHL.U32 R195, R4, 0x8, RZ ;  /* 0x0000000804c37824 */ /* 0x000fe200078e00ff */
[----:B------:R-:W-:Y:S01]  /*1110*/  SHF.L.U32 R16, R206, 0x2, RZ ;  /* 0x00000002ce107819 */ /* 0x000fe200000006ff */
[----:B------:R-:W-:Y:S01]  /*1120*/  IMAD R216, R3, 0x2, R208 ;  /* 0x0000000203d87824 */ /* 0x000fe200078e02d0 */
[----:B------:R-:W-:-:S02]  /*1130*/  SHF.R.S32.HI R209, RZ, 0x3, R6 ;  /* 0x00000003ffd17819 */ /* 0x000fc40000011406 */
[----:B------:R-:W-:Y:S02]  /*1140*/  SHF.R.S32.HI R215, RZ, 0x3, R10 ;  /* 0x00000003ffd77819 */ /* 0x000fe4000001140a */
[-C--:B------:R-:W-:Y:S02]  /*1150*/  LEA R213, R213, R208.reuse, 0x1 ;  /* 0x000000d0d5d57211 */ /* 0x080fe400078e08ff */
[----:B------:R-:W-:Y:S02]  /*1160*/  LEA R214, R7, R208, 0x1 ;  /* 0x000000d007d67211 */ /* 0x000fe400078e08ff */
[----:B--2---:R-:W-:-:S07]  /*1170*/  LOP3.LUT R188, R13, 0x1, RZ, 0xfc, !PT ;  /* 0x000000010dbc7812 */ /* 0x004fce00078efcff */
.L_x_659:
[----:B0--3-5:R-:W0:Y:S01]  /*1180*/  LDC.64 R4, c[0x0][0xc60] ;  /* 0x00031800ff047b82 */ /* 0x029e220000000a00 */
[----:B------:R-:W-:Y:S01]  /*1190*/  ULDC.64 UR4, c[0x0][0xa28] ;  /* 0x00028a0000047ab9 */ /* 0x000fe20000000a00 */
[----:B------:R-:W-:Y:S01]  /*11a0*/  ULDC.64 UR8, c[0x0][0xa18] ;  /* 0x0002860000087ab9 */ /* 0x000fe20000000a00 */
[----:B------:R-:W-:Y:S01]  /*11b0*/  ULDC.64 UR6, c[0x0][0xa08] ;  /* 0x0002820000067ab9 */ /* 0x000fe20000000a00 */
[----:B0-----:R-:W-:-:S05]  /*11c0*/  IMAD.WIDE R4, R151, 0x4, R4 ;  /* 0x0000000497047825 */ /* 0x001fca00078e0204 */
[----:B--2---:R-:W2:Y:S01]  /*11d0*/  LDG.E R201, desc[UR36][R4.64] ;  /* 0x0000002404c97981 */ /* 0x004ea2000c1e1900 */
[----:B------:R-:W-:Y:S01]  /*11e0*/  ISETP.NE.U32.AND P2, PT, RZ, UR4, PT ;  /* 0x00000004ff007c0c */ /* 0x000fe2000bf45070 */
[----:B------:R-:W-:Y:S01]  /*11f0*/  IMAD.MOV.U32 R3, RZ, RZ, RZ ;  /* 0x000000ffff037224 */ /* 0x000fe200078e00ff */
[----:B------:R-:W-:Y:S02]  /*1200*/  ISETP.NE.U32.AND P1, PT, RZ, UR8, PT ;  /* 0x00000008ff007c0c */ /* 0x000fe4000bf25070 */
[----:B------:R-:W-:Y:S02]  /*1210*/  ISETP.NE.AND.EX P2, PT, RZ, UR5, PT, P2 ;  /* 0x00000005ff007c0c */ /* 0x000fe4000bf45320 */
[----:B------:R-:W-:Y:S02]  /*1220*/  ISETP.NE.AND.EX P1, PT, RZ, UR9, PT, P1 ;  /* 0x00000009ff007c0c */ /* 0x000fe4000bf25310 */
[----:B------:R-:W-:Y:S02]  /*1230*/  ISETP.NE.U32.AND P0, PT, RZ, UR6, PT ;  /* 0x00000006ff007c0c */ /* 0x000fe4000bf05070 */
[----:B------:R-:W-:-:S02]  /*1240*/  MOV R31, RZ ;  /* 0x000000ff001f7202 */ /* 0x000fc40000000f00 */
[----:B------:R-:W-:Y:S02]  /*1250*/  ISETP.NE.AND.EX P0, PT, RZ, UR7, PT, P0 ;  /* 0x00000007ff007c0c */ /* 0x000fe4000bf05300 */
[----:B--2---:R-:W-:Y:S01]  /*1260*/  SHF.R.S32.HI R205, RZ, 0x1f, R201 ;  /* 0x0000001fffcd7819 */ /* 0x004fe200000114c9 */
[C---:B------:R-:W-:Y:S02]  /*1270*/  IMAD.SHL.U32 R199, R201.reuse, 0x4, RZ ;  /* 0x00000004c9c77824 */ /* 0x040fe400078e00ff */
[C---:B------:R-:W-:Y:S02]  /*1280*/  @P2 LEA R4, P3, R201.reuse, UR4, 0x2 ;  /* 0x00000004c9042c11 */ /* 0x040fe4000f8610ff */
[C-C-:B------:R-:W-:Y:S02]  /*1290*/  SHF.L.U64.HI R200, R201.reuse, 0x2, R205.reuse ;  /* 0x00000002c9c87819 */ /* 0x140fe400000102cd */
[----:B------:R-:W-:Y:S01]  /*12a0*/  @P2 LEA.HI.X R5, R201, UR5, R205, 0x2, P3 ;  /* 0x00000005c9052c11 */ /* 0x000fe200098f14cd */
[----:B------:R-:W-:Y:S01]  /*12b0*/  ULDC UR4, c[0x0][0x288] ;  /* 0x0000a20000047ab9 */ /* 0x000fe20000000800 */
[----:B----4-:R-:W-:-:S03]  /*12c0*/  IADD3 R8, P4, R199, UR6, RZ ;  /* 0x00000006c7087c10 */ /* 0x010fc6000ff9e0ff */
[----:B------:R0:W5:Y:S01]  /*12d0*/  @P2 LDG.E R3, desc[UR36][R4.64] ;  /* 0x0000002404032981 */ /* 0x000162000c1e1900 */
[----:B------:R-:W-:Y:S01]  /*12e0*/  @P1 IADD3 R6, P2, R199, UR8, RZ ;  /* 0x00000008c7061c10 */ /* 0x000fe2000ff5e0ff */
[----:B------:R-:W-:Y:S01]  /*12f0*/  IMAD.U32 R154, RZ, RZ, UR4 ;  /* 0x00000004ff9a7e24 */ /* 0x000fe2000f8e00ff */
[C---:B------:R-:W-:Y:S01]  /*1300*/  IADD3.X R9, R200.reuse, UR7, RZ, P4, !PT ;  /* 0x00000007c8097c10 */ /* 0x040fe2000a7fe4ff */
[----:B------:R-:W-:Y:S01]  /*1310*/  ULDC.64 UR4, c[0x0][0x3f8] ;  /* 0x0000fe0000047ab9 */ /* 0x000fe20000000a00 */
[----:B------:R-:W-:-:S03]  /*1320*/  @P1 IADD3.X R7, R200, UR9, RZ, P2, !PT ;  /* 0x00000009c8071c10 */ /* 0x000fc600097fe4ff */
[----:B------:R0:W5:Y:S01]  /*1330*/  @P0 LDG.E R31, desc[UR36][R8.64] ;  /* 0x00000024081f0981 */ /* 0x000162000c1e1900 */
[----:B------:R-:W-:Y:S01]  /*1340*/  UISETP.NE.U32.AND UP0, UPT, UR4, URZ, UPT ;  /* 0x0000003f0400728c */ /* 0x000fe2000bf05070 */
[----:B------:R-:W-:Y:S02]  /*1350*/  ULDC.64 UR8, c[0x0][0xa20] ;  /* 0x0002880000087ab9 */ /* 0x000fe40000000a00 */
[----:B------:R0:W5:Y:S01]  /*1360*/  @P1 LDG.E R154, desc[UR36][R6.64] ;  /* 0x00000024069a1981 */ /* 0x000162000c1e1900 */
[----:B------:R-:W-:Y:S01]  /*1370*/  UISETP.NE.AND.EX UP0, UPT, UR5, URZ, UPT, UP0 ;  /* 0x0000003f0500728c */ /* 0x000fe2000bf05300 */
[----:B------:R-:W-:Y:S01]  /*1380*/  ULDC UR4, c[0x0][0x404] ;  /* 0x0001010000047ab9 */ /* 0x000fe20000000800 */
[----:B------:R-:W-:Y:S02]  /*1390*/  ISETP.NE.U32.AND P2, PT, RZ, UR8, PT ;  /* 0x00000008ff007c0c */ /* 0x000fe4000bf45070 */
[----:B------:R-:W-:Y:S01]  /*13a0*/  USEL UR4, UR4, 0x1, UP0 ;  /* 0x0000000104047887 */ /* 0x000fe20008000000 */
[----:B------:R-:W-:Y:S01]  /*13b0*/  ULDC UR5, c[0x0][0x2e0] ;  /* 0x0000b80000057ab9 */ /* 0x000fe20000000800 */
[----:B------:R-:W-:-:S02]  /*13c0*/  ISETP.NE.AND.EX P2, PT, RZ, UR9, PT, P2 ;  /* 0x00000009ff007c0c */ /* 0x000fc4000bf45320 */
[----:B------:R-:W-:-:S03]  /*13d0*/  UIMAD UR4, UR4, UR5, URZ ;  /* 0x00000005040472a4 */ /* 0x000fc6000f8e023f */
[----:B------:R-:W-:Y:S01]  /*13e0*/  ULDC UR5, c[0x0][0x338] ;  /* 0x0000ce0000057ab9 */ /* 0x000fe20000000800 */
[----:B------:R-:W-:Y:S01]  /*13f0*/  IMAD.MOV.U32 R204, RZ, RZ, R149 ;  /* 0x000000ffffcc7224 */ /* 0x000fe200078e0095 */
[----:B------:R-:W-:Y:S01]  /*1400*/  MOV R198, R150 ;  /* 0x0000009600c67202 */ /* 0x000fe20000000f00 */
[----:B------:R-:W-:Y:S01]  /*1410*/  IMAD.MOV.U32 R29, RZ, RZ, R201 ;  /* 0x000000ffff1d7224 */ /* 0x000fe200078e00c9 */
[----:B0-----:R-:W-:Y:S06]  /*1420*/  @P1 BRA `(.L_x_449) ;  /* 0x0000000000241947 */ /* 0x001fec0003800000 */
[----:B------:R-:W-:Y:S02]  /*1430*/  ULDC.64 UR6, c[0x0][0xa00] ;  /* 0x0002800000067ab9 */ /* 0x000fe40000000a00 */
[----:B------:R-:W-:-:S04]  /*1440*/  ISETP.NE.U32.AND P1, PT, RZ, UR6, PT ;  /* 0x00000006ff007c0c */ /* 0x000fc8000bf25070 */
[----:B------:R-:W-:-:S13]  /*1450*/  ISETP.NE.AND.EX P1, PT, RZ, UR7, PT, P1 ;  /* 0x00000007ff007c0c */ /* 0x000fda000bf25310 */
[----:B------:R-:W-:Y:S05]  /*1460*/  @!P1 BRA `(.L_x_449) ;  /* 0x0000000000149947 */ /* 0x000fea0003800000 */
[----:B------:R-:W0:Y:S02]  /*1470*/  LDC.64 R4, c[0x0][0xa00] ;  /* 0x00028000ff047b82 */ /* 0x000e240000000a00 */
[----:B0-----:R-:W-:-:S05]  /*1480*/  IMAD.WIDE R4, R29, 0x4, R4 ;  /* 0x000000041d047825 */ /* 0x001fca00078e0204 */
[----:B-----5:R-:W2:Y:S04]  /*1490*/  LDG.E R154, desc[UR36][R4.64] ;  /* 0x00000024049a7981 */ /* 0x020ea8000c1e1900 */
[----:B------:R-:W2:Y:S02]  /*14a0*/  LDG.E R7, desc[UR36][R4.64+0x4] ;  /* 0x0000042404077981 */ /* 0x000ea4000c1e1900 */
[----:B--2---:R-:W-:-:S07]  /*14b0*/  IMAD.IADD R154, R7, 0x1, -R154 ;  /* 0x00000001079a7824 */ /* 0x004fce00078e0a9a */
.L_x_449:
[----:B------:R-:W-:Y:S01]  /*14c0*/  MOV R27, UR5 ;  /* 0x00000005001b7c02 */ /* 0x000fe20008000f00 */
[----:B------:R-:W-:Y:S01]  /*14d0*/  IMAD.U32 R28, RZ, RZ, UR4 ;  /* 0x00000004ff1c7e24 */ /* 0x000fe2000f8e00ff */
[----:B------:R-:W-:Y:S06]  /*14e0*/  @!P2 BRA `(.L_x_450) ;  /* 0x000000000010a947 */ /* 0x000fec0003800000 */
[----:B------:R-:W-:-:S04]  /*14f0*/  IADD3 R4, P0, R199, UR8, RZ ;  /* 0x00000008c7047c10 */ /* 0x000fc8000ff1e0ff */
[----:B------:R-:W-:-:S05]  /*1500*/  IADD3.X R5, R200, UR9, RZ, P0, !PT ;  /* 0x00000009c8057c10 */ /* 0x000fca00087fe4ff */
[----:B------:R0:W5:Y:S01]  /*1510*/  LDG.E R28, desc[UR36][R4.64] ;  /* 0x00000024041c7981 */ /* 0x000162000c1e1900 */
[----:B------:R-:W-:Y:S05]  /*1520*/  BRA `(.L_x_451) ;  /* 0x0000000000107947 */ /* 0x000fea0003800000 */
.L_x_450:
[----:B------:R-:W-:Y:S05]  /*1530*/  @!P0 BRA `(.L_x_451) ;  /* 0x00000000000c8947 */ /* 0x000fea0003800000 */
[----:B------:R-:W2:Y:S04]  /*1540*/  LDG.E R5, desc[UR36][R8.64] ;  /* 0x0000002408057981 */ /* 0x000ea8000c1e1900 */
[----:B------:R-:W2:Y:S02]  /*1550*/  LDG.E R28, desc[UR36][R8.64+0x4] ;  /* 0x00000424081c7981 */ /* 0x000ea4000c1e1900 */
[----:B--2---:R-:W-:-:S07]  /*1560*/  IMAD.IADD R28, R28, 0x1, -R5 ;  /* 0x000000011c1c7824 */ /* 0x004fce00078e0a05 */
.L_x_451:
[----:B------:R-:W-:Y:S02]  /*1570*/  ULDC.64 UR4, c[0x0][0xa10] ;  /* 0x0002840000047ab9 */ /* 0x000fe40000000a00 */
[----:B------:R-:W-:-:S04]  /*1580*/  ISETP.NE.U32.AND P0, PT, RZ, UR4, PT ;  /* 0x00000004ff007c0c */ /* 0x000fc8000bf05070 */
[----:B------:R-:W-:Y:S01]  /*1590*/  ISETP.NE.AND.EX P0, PT, RZ, UR5, PT, P0 ;  /* 0x00000005ff007c0c */ /* 0x000fe2000bf05300 */
[----:B-----5:R-:W-:Y:S01]  /*15a0*/  IMAD.IADD R8, R28, 0x1, -R3 ;  /* 0x000000011c087824 */ /* 0x020fe200078e0a03 */
[----:B------:R-:W-:-:S11]  /*15b0*/  ULDC.64 UR4, c[0x0][0xa30] ;  /* 0x00028c0000047ab9 */ /* 0x000fd60000000a00 */
[----:B0-----:R-:W0:Y:S02]  /*15c0*/  @P0 LDC.64 R4, c[0x0][0xa10] ;  /* 0x00028400ff040b82 */ /* 0x001e240000000a00 */
[----:B0-----:R-:W-:-:S05]  /*15d0*/  @P0 IMAD.WIDE R4, R29, 0x4, R4 ;  /* 0x000000041d040825 */ /* 0x001fca00078e0204 */
[----:B------:R-:W2:Y:S04]  /*15e0*/  @P0 LDG.E R0, desc[UR36][R4.64] ;  /* 0x0000002404000981 */ /* 0x000ea8000c1e1900 */
[----:B------:R-:W2:Y:S01]  /*15f0*/  @P0 LDG.E R9, desc[UR36][R4.64+0x4] ;  /* 0x0000042404090981 */ /* 0x000ea2000c1e1900 */
[----:B------:R-:W-:Y:S01]  /*1600*/  IMAD.MOV R123, RZ, RZ, -R8 ;  /* 0x000000ffff7b7224 */ /* 0x000fe200078e0a08 */
[----:B------:R-:W-:Y:S02]  /*1610*/  ISETP.NE.U32.AND P1, PT, RZ, UR4, PT ;  /* 0x00000004ff007c0c */ /* 0x000fe4000bf25070 */
[----:B------:R-:W-:Y:S02]  /*1620*/  MOV R147, R28 ;  /* 0x0000001c00937202 */ /* 0x000fe40000000f00 */
[----:B------:R-:W-:-:S02]  /*1630*/  VIMNMX R123, RZ, R123, !PT ;  /* 0x0000007bff7b7248 */ /* 0x000fc40007fe0100 */
[----:B------:R-:W-:-:S13]  /*1640*/  ISETP.NE.AND.EX P1, PT, RZ, UR5, PT, P1 ;  /* 0x00000005ff007c0c */ /* 0x000fda000bf25310 */
[----:B------:R-:W-:-:S04]  /*1650*/  @P1 IADD3 R6, P2, R199, UR4, RZ ;  /* 0x00000004c7061c10 */ /* 0x000fc8000ff5e0ff */
[----:B------:R-:W-:-:S05]  /*1660*/  @P1 IADD3.X R7, R200, UR5, RZ, P2, !PT ;  /* 0x00000005c8071c10 */ /* 0x000fca00097fe4ff */
[----:B------:R0:W5:Y:S01]  /*1670*/  @P1 LDG.E R147, desc[UR36][R6.64] ;  /* 0x0000002406931981 */ /* 0x000162000c1e1900 */
[----:B--2---:R-:W-:-:S05]  /*1680*/  @P0 IMAD.IADD R27, R9, 0x1, -R0 ;  /* 0x00000001091b0824 */ /* 0x004fca00078e0a00 */
[----:B------:R-:W-:-:S05]  /*1690*/  IADD3 R152, R8, R27, RZ ;  /* 0x0000001b08987210 */ /* 0x000fca0007ffe0ff */
[----:B------:R-:W-:-:S05]  /*16a0*/  VIADD R0, R152, 0x7f ;  /* 0x0000007f98007836 */ /* 0x000fca0000000000 */
[----:B------:R-:W-:-:S04]  /*16b0*/  SHF.R.S32.HI R3, RZ, 0x1f, R0 ;  /* 0x0000001fff037819 */ /* 0x000fc80000011400 */
[----:B------:R-:W-:-:S04]  /*16c0*/  LEA.HI R3, R3, R0, RZ, 0x7 ;  /* 0x0000000003037211 */ /* 0x000fc800078f38ff */
[----:B------:R-:W-:Y:S02]  /*16d0*/  LOP3.LUT R0, R3, 0xffffff80, RZ, 0xc0, !PT ;  /* 0xffffff8003007812 */ /* 0x000fe400078ec0ff */
[----:B------:R-:W-:Y:S02]  /*16e0*/  SHF.R.S32.HI R207, RZ, 0x7, R3 ;  /* 0x00000007ffcf7819 */ /* 0x000fe40000011403 */
[----:B------:R-:W-:-:S04]  /*16f0*/  VIADDMNMX R0, R0, -R8, R27, PT ;  /* 0x8000000800007246 */ /* 0x000fc8000380011b */
[----:B------:R-:W-:Y:S02]  /*1700*/  ISETP.GT.AND P0, PT, R0, R123, PT ;  /* 0x0000007b0000720c */ /* 0x000fe40003f04270 */
[----:B------:R-:W-:-:S05]  /*1710*/  SHF.R.U32.HI R123, RZ, 0x7, R123 ;  /* 0x00000007ff7b7819 */ /* 0x000fca000001167b */
[----:B------:R-:W-:-:S06]  /*1720*/  IMAD.MOV.U32 R26, RZ, RZ, R123 ;  /* 0x000000ffff1a7224 */ /* 0x000fcc00078e007b */
[----:B------:R-:W-:-:S04]  /*1730*/  @P0 IADD3 R0, R0, 0x7f, RZ ;  /* 0x0000007f00000810 */ /* 0x000fc80007ffe0ff */
[----:B------:R-:W-:-:S04]  /*1740*/  @P0 SHF.R.S32.HI R5, RZ, 0x1f, R0 ;  /* 0x0000001fff050819 */ /* 0x000fc80000011400 */
[----:B------:R-:W-:-:S04]  /*1750*/  @P0 LEA.HI R5, R5, R0, RZ, 0x7 ;  /* 0x0000000005050211 */ /* 0x000fc800078f38ff */
[----:B------:R-:W-:Y:S02]  /*1760*/  @P0 SHF.R.S32.HI R26, RZ, 0x7, R5 ;  /* 0x00000007ff1a0819 */ /* 0x000fe40000011405 */
[----:B------:R-:W-:Y:S02]  /*1770*/  PLOP3.LUT P0, PT, PT, PT, PT, 0x80, 0x0 ;  /* 0x000000000000781c */ /* 0x000fe40003f0f070 */
[----:B------:R-:W-:-:S13]  /*1780*/  ISETP.GT.AND P1, PT, R26, R123, PT ;  /* 0x0000007b1a00720c */ /* 0x000fda0003f24270 */
[----:B0-----:R-:W-:Y:S05]  /*1790*/  @!P1 BRA `(.L_x_452) ;  /* 0x0000008800289947 */ /* 0x001fea0003800000 */
[----:B------:R-:W-:Y:S01]  /*17a0*/  VIADD R25, R2, 0x1c400 ;  /* 0x0001c40002197836 */ /* 0x000fe20000000000 */
[----:B------:R-:W-:Y:S04]  /*17b0*/  BSSY B6, `(.L_x_453) ;  /* 0x0000013000067945 */ /* 0x000fe80003800000 */
[----:B------:R-:W-:-:S13]  /*17c0*/  LOP3.LUT P0, RZ, R25, 0x3ff, RZ, 0xc0, !PT ;  /* 0x000003ff19ff7812 */ /* 0x000fda000780c0ff */
[----:B------:R-:W-:Y:S05]  /*17d0*/  @!P0 BRA `(.L_x_454) ;  /* 0x0000000000408947 */ /* 0x000fea0003800000 */
[----:B------:R-:W-:Y:S01]  /*17e0*/  MOV R0, 0x0 ;  /* 0x0000000000007802 */ /* 0x000fe20000000f00 */
[----:B------:R-:W-:Y:S01]  /*17f0*/  ULDC.64 UR4, c[0x4][0x108] ;  /* 0x0100420000047ab9 */ /* 0x000fe20000000a00 */
[----:B------:R-:W-:Y:S01]  /*1800*/  ULDC.64 UR6, c[0x4][0x78] ;  /* 0x01001e0000067ab9 */ /* 0x000fe20000000a00 */
[----:B------:R-:W-:Y:S01]  /*1810*/  MOV R4, UR4 ;  /* 0x0000000400047c02 */ /* 0x000fe20008000f00 */
[----:B------:R0:W1:Y:S01]  /*1820*/  LDC.64 R14, c[0x4][R0] ;  /* 0x01000000000e7b82 */ /* 0x0000620000000a00 */
[----:B------:R-:W-:Y:S01]  /*1830*/  IMAD.U32 R5, RZ, RZ, UR5 ;  /* 0x00000005ff057e24 */ /* 0x000fe2000f8e00ff */
[----:B------:R-:W-:Y:S01]  /*1840*/  ULDC.64 UR4, c[0x4][0x110] ;  /* 0x0100440000047ab9 */ /* 0x000fe20000000a00 */
[----:B------:R-:W-:Y:S01]  /*1850*/  IMAD.U32 R10, RZ, RZ, UR6 ;  /* 0x00000006ff0a7e24 */ /* 0x000fe2000f8e00ff */
[----:B------:R-:W-:Y:S01]  /*1860*/  MOV R7, UR5 ;  /* 0x0000000500077c02 */ /* 0x000fe20008000f00 */
[----:B------:R-:W-:Y:S01]  /*1870*/  IMAD.U32 R6, RZ, RZ, UR4 ;  /* 0x00000004ff067e24 */ /* 0x000fe2000f8e00ff */
[----:B------:R-:W-:Y:S01]  /*1880*/  MOV R8, 0x70 ;  /* 0x0000007000087802 */ /* 0x000fe20000000f00 */
[----:B------:R-:W-:-:S02]  /*1890*/  IMAD.U32 R11, RZ, RZ, UR7 ;  /* 0x00000007ff0b7e24 */ /* 0x000fc4000f8e00ff */
[----:B------:R-:W-:Y:S02]  /*18a0*/  IMAD.MOV.U32 R12, RZ, RZ, 0x1 ;  /* 0x00000001ff0c7424 */ /* 0x000fe400078e00ff */
[----:B0-----:R-:W-:-:S07]  /*18b0*/  IMAD.MOV.U32 R13, RZ, RZ, RZ ;  /* 0x000000ffff0d7224 */ /* 0x001fce00078e00ff */
[----:B------:R-:W-:-:S07]  /*18c0*/  LEPC R20, `(.L_x_454) ;  /* 0x000000001014794e */ /* 0x000fce0000000000 */
[----:B-1---5:R-:W-:Y:S05]  /*18d0*/  CALL.ABS.NOINC R14 ;  /* 0x000000000e007343 */ /* 0x022fea0003c00000 */
.L_x_454:
[----:B------:R-:W-:Y:S05]  /*18e0*/  BSYNC B6 ;  /* 0x0000000000067941 */ /* 0x000fea0003800000 */
.L_x_453:
[----:B------:R-:W-:Y:S01]  /*18f0*/  IADD3 R24, R2, 0x400, RZ ;  /* 0x0000040002187810 */ /* 0x000fe20007ffe0ff */
[----:B------:R-:W-:Y:S03]  /*1900*/  BSSY B6, `(.L_x_455) ;  /* 0x0000013000067945 */ /* 0x000fe60003800000 */
[----:B------:R-:W-:-:S13]  /*1910*/  LOP3.LUT P0, RZ, R24, 0x3ff, RZ, 0xc0, !PT ;  /* 0x000003ff18ff7812 */ /* 0x000fda000780c0ff */
[----:B------:R-:W-:Y:S05]  /*1920*/  @!P0 BRA `(.L_x_456) ;  /* 0x0000000000408947 */ /* 0x000fea0003800000 */
[----:B------:R-:W-:Y:S01]  /*1930*/  MOV R0, 0x0 ;  /* 0x0000000000007802 */ /* 0x000fe20000000f00 */
[----:B------:R-:W-:Y:S01]  /*1940*/  ULDC.64 UR4, c[0x4][0x108] ;  /* 0x0100420000047ab9 */ /* 0x000fe20000000a00 */
[----:B------:R-:W-:Y:S01]  /*1950*/  ULDC.64 UR6, c[0x4][0x110] ;  /* 0x0100440000067ab9 */ /* 0x000fe20000000a00 */
[----:B------:R-:W-:Y:S01]  /*1960*/  IMAD.U32 R4, RZ, RZ, UR4 ;  /* 0x00000004ff047e24 */ /* 0x000fe2000f8e00ff */
[----:B------:R0:W1:Y:S01]  /*1970*/  LDC.64 R14, c[0x4][R0] ;  /* 0x01000000000e7b82 */ /* 0x0000620000000a00 */
[----:B------:R-:W-:Y:S01]  /*1980*/  IMAD.U32 R5, RZ, RZ, UR5 ;  /* 0x00000005ff057e24 */ /* 0x000fe2000f8e00ff */
[----:B------:R-:W-:Y:S01]  /*1990*/  ULDC.64 UR4, c[0x4][0x70] ;  /* 0x01001c0000047ab9 */ /* 0x000fe20000000a00 */
[----:B------:R-:W-:Y:S01]  /*19a0*/  MOV R6, UR6 ;  /* 0x0000000600067c02 */ /* 0x000fe20008000f00 */
[----:B------:R-:W-:Y:S01]  /*19b0*/  IMAD.U32 R7, RZ, RZ, UR7 ;  /* 0x00000007ff077e24 */ /* 0x000fe2000f8e00ff */
[----:B------:R-:W-:Y:S01]  /*19c0*/  MOV R11, UR5 ;  /* 0x00000005000b7c02 */ /* 0x000fe20008000f00 */
[----:B------:R-:W-:Y:S01]  /*19d0*/  IMAD.U32 R10, RZ, RZ, UR4 ;  /* 0x00000004ff0a7e24 */ /* 0x000fe2000f8e00ff */
[----:B------:R-:W-:Y:S01]  /*19e0*/  MOV R13, RZ ;  /* 0x000000ff000d7202 */ /* 0x000fe20000000f00 */
[----:B------:R-:W-:-:S02]  /*19f0*/  IMAD.MOV.U32 R8, RZ, RZ, 0x70 ;  /* 0x00000070ff087424 */ /* 0x000fc400078e00ff */
[----:B0-----:R-:W-:-:S07]  /*1a00*/  IMAD.MOV.U32 R12, RZ, RZ, 0x1 ;  /* 0x00000001ff0c7424 */ /* 0x001fce00078e00ff */
[----:B------:R-:W-:-:S07]  /*1a10*/  LEPC R20, `(.L_x_456) ;  /* 0x000000001014794e */ /* 0x000fce0000000000 */
[----:B-1---5:R-:W-:Y:S05]  /*1a20*/  CALL.ABS.NOINC R14 ;  /* 0x000000000e007343 */ /* 0x022fea0003c00000 */
.L_x_456:
[----:B------:R-:W-:Y:S05]  /*1a30*/  BSYNC B6 ;  /* 0x0000000000067941 */ /* 0x000fea0003800000 */
.L_x_455:
[----:B------:R-:W-:Y:S01]  /*1a40*/  ULDC.64 UR4, c[0x0][0x9f8] ;  /* 0x00027e0000047ab9 */ /* 0x000fe20000000a00 */
[----:B------:R-:W0:Y:S01]  /*1a50*/  LDC R0, c[0x0][0x428] ;  /* 0x00010a00ff007b82 */ /* 0x000e220000000800 */
[----:B------:R-:W-:-:S07]  /*1a60*/  ISETP.NE.U32.AND P0, PT, RZ, UR4, PT ;  /* 0x00000004ff007c0c */ /* 0x000fce000bf05070 */
[----:B------:R-:W1:Y:S01]  /*1a70*/  LDC.64 R4, c[0x0][0x2f0] ;  /* 0x0000bc00ff047b82 */ /* 0x000e620000000a00 */
[----:B------:R-:W-:Y:S01]  /*1a80*/  ISETP.NE.AND.EX P0, PT, RZ, UR5, PT, P0 ;  /* 0x00000005ff007c0c */ /* 0x000fe2000bf05300 */
[C---:B------:R-:W-:Y:S01]  /*1a90*/  VIADD R102, R22.reuse, 0x60 ;  /* 0x0000006016667836 */ /* 0x040fe20000000000 */
[----:B------:R-:W-:Y:S01]  /*1aa0*/  IADD3 R3, R22, 0xa0, RZ ;  /* 0x000000a016037810 */ /* 0x000fe20007ffe0ff */
[----:B------:R-:W-:Y:S01]  /*1ab0*/  IMAD.IADD R116, R31, 0x1, R28 ;  /* 0x000000011f747824 */ /* 0x000fe200078e021c */
[----:B------:R-:W-:Y:S01]  /*1ac0*/  SHF.R.S32.HI R23, RZ, 0x1f, R22 ;  /* 0x0000001fff177819 */ /* 0x000fe20000011416 */
[----:B------:R-:W-:Y:S02]  /*1ad0*/  ULDC.64 UR6, c[0x0][0xa08] ;  /* 0x0002820000067ab9 */ /* 0x000fe40000000a00 */
[----:B------:R-:W2:Y:S06]  /*1ae0*/  LDC R119, c[0x0][0x3d4] ;  /* 0x0000f500ff777b82 */ /* 0x000eac0000000800 */
[----:B------:R-:W-:Y:S01]  /*1af0*/  @P0 IADD3 R6, P1, R199, UR4, RZ ;  /* 0x00000004c7060c10 */ /* 0x000fe2000ff3e0ff */
[----:B------:R-:W-:Y:S01]  /*1b00*/  ULDC UR4, c[0x0][0x2e4] ;  /* 0x0000b90000047ab9 */ /* 0x000fe20000000800 */
[----:B------:R-:W3:Y:S02]  /*1b10*/  LDC.64 R36, c[0x0][0x3d8] ;  /* 0x0000f600ff247b82 */ /* 0x000ee40000000a00 */
[----:B------:R-:W-:-:S05]  /*1b20*/  @P0 IADD3.X R7, R200, UR5, RZ, P1, !PT ;  /* 0x00000005c8070c10 */ /* 0x000fca0008ffe4ff */
[----:B------:R4:W2:Y:S01]  /*1b30*/  @P0 LDG.E R29, desc[UR36][R6.64] ;  /* 0x00000024061d0981 */ /* 0x0008a2000c1e1900 */
[----:B0-----:R-:W-:Y:S01]  /*1b40*/  ISETP.NE.AND P0, PT, R0, 0x1, PT ;  /* 0x000000010000780c */ /* 0x001fe20003f05270 */
[----:B------:R-:W-:Y:S01]  /*1b50*/  VIADD R0, R22, 0x80 ;  /* 0x0000008016007836 */ /* 0x000fe20000000000 */
[----:B------:R-:W-:Y:S01]  /*1b60*/  ISETP.GE.AND P3, PT, R184, UR4, PT ;  /* 0x00000004b8007c0c */ /* 0x000fe2000bf66270 */
[----:B------:R-:W0:Y:S01]  /*1b70*/  S2R R155, SR_TID.X ;  /* 0x00000000009b7919 */ /* 0x000e220000002100 */
[----:B------:R-:W-:Y:S01]  /*1b80*/  ISETP.GE.AND P2, PT, R22, UR4, PT ;  /* 0x0000000416007c0c */ /* 0x000fe2000bf46270 */
[----:B------:R-:W-:Y:S01]  /*1b90*/  IMAD.MOV.U32 R124, RZ, RZ, 0x20 ;  /* 0x00000020ff7c7424 */ /* 0x000fe200078e00ff */
[----:B------:R-:W-:Y:S01]  /*1ba0*/  ISETP.GE.AND P4, PT, R0, UR4, PT ;  /* 0x0000000400007c0c */ /* 0x000fe2000bf86270 */
[----:B-1----:R-:W-:Y:S01]  /*1bb0*/  IMAD.SHL.U32 R42, R4, 0x80, RZ ;  /* 0x00000080042a7824 */ /* 0x002fe200078e00ff */
[----:B------:R-:W-:Y:S02]  /*1bc0*/  ISETP.GE.AND P1, PT, R3, UR4, PT ;  /* 0x0000000403007c0c */ /* 0x000fe4000bf26270 */
[----:B----4-:R-:W-:-:S02]  /*1bd0*/  SEL R6, RZ, 0xffffffff, P3 ;  /* 0xffffffffff067807 */ /* 0x010fc40001800000 */
[----:B------:R-:W-:Y:S01]  /*1be0*/  SEL R3, RZ, 0x1, P2 ;  /* 0x00000001ff037807 */ /* 0x000fe20001000000 */
[----:B------:R-:W1:Y:S01]  /*1bf0*/  @P0 LDC R9, c[0x0][0x42c] ;  /* 0x00010b00ff090b82 */ /* 0x000e620000000800 */
[----:B------:R-:W-:Y:S01]  /*1c00*/  ISETP.GE.AND P2, PT, R185, UR4, PT ;  /* 0x00000004b9007c0c */ /* 0x000fe2000bf46270 */
[----:B------:R-:W-:Y:S01]  /*1c10*/  IMAD.SHL.U32 R6, R6, 0x2, RZ ;  /* 0x0000000206067824 */ /* 0x000fe200078e00ff */
[----:B------:R-:W-:Y:S01]  /*1c20*/  ISETP.GE.AND P3, PT, R102, UR4, PT ;  /* 0x0000000466007c0c */ /* 0x000fe2000bf66270 */
[----:B------:R-:W-:Y:S01]  /*1c30*/  ULDC.64 UR4, c[0x0][0x320] ;  /* 0x0000c80000047ab9 */ /* 0x000fe20000000a00 */
[----:B------:R-:W-:Y:S01]  /*1c40*/  SHF.R.S32.HI R31, RZ, 0x1f, R116 ;  /* 0x0000001fff1f7819 */ /* 0x000fe20000011474 */
[----:B---3--:R-:W-:Y:S01]  /*1c50*/  IMAD.WIDE.U32 R114, R19, R36, R22 ;  /* 0x0000002413727225 */ /* 0x008fe200078e0016 */
[----:B------:R-:W-:Y:S01]  /*1c60*/  LOP3.LUT R3, R6, 0x2, R3, 0xe2, !PT ;  /* 0x0000000206037812 */ /* 0x000fe200078ee203 */
[----:B------:R-:W3:Y:S01]  /*1c70*/  @P0 LDC R11, c[0x0][0x430] ;  /* 0x00010c00ff0b0b82 */ /* 0x000ee20000000800 */
[----:B------:R-:W-:-:S02]  /*1c80*/  SEL R6, RZ, 0x8, P3 ;  /* 0x00000008ff067807 */ /* 0x000fc40001800000 */
[----:B------:R-:W-:Y:S02]  /*1c90*/  SHF.R.S32.HI R148, RZ, 0x1f, R19 ;  /* 0x0000001fff947819 */ /* 0x000fe40000011413 */
[-C--:B--2---:R-:W-:Y:S02]  /*1ca0*/  ISETP.GE.AND P3, PT, R22, R119.reuse, PT ;  /* 0x000000771600720c */ /* 0x084fe40003f66270 */
[--C-:B------:R-:W-:Y:S02]  /*1cb0*/  SHF.R.S32.HI R17, RZ, 0x1f, R16.reuse ;  /* 0x0000001fff117819 */ /* 0x100fe40000011410 */
[----:B------:R-:W-:Y:S02]  /*1cc0*/  ISETP.GE.AND P5, PT, R185, R119, PT ;  /* 0x00000077b900720c */ /* 0x000fe40003fa6270 */
[C---:B------:R-:W-:Y:S01]  /*1cd0*/  SHF.L.U64.HI R125, R4.reuse, 0x7, R5 ;  /* 0x00000007047d7819 */ /* 0x040fe20000010205 */
[----:B------:R-:W-:Y:S01]  /*1ce0*/  IMAD.WIDE.U32 R112, R19, R36, R16 ;  /* 0x0000002413707225 */ /* 0x000fe200078e0010 */
[----:B------:R-:W-:-:S02]  /*1cf0*/  SHF.L.U64.HI R128, R4, 0x6, R5 ;  /* 0x0000000604807819 */ /* 0x000fc40000010205 */
[--C-:B------:R-:W-:Y:S01]  /*1d00*/  SHF.L.U64.HI R126, R36, 0x7, R37.reuse ;  /* 0x00000007247e7819 */ /* 0x100fe20000010225 */
[----:B-1----:R-:W-:Y:S01]  /*1d10*/  @P0 IMAD.HI.U32 R0, R150, R9, RZ ;  /* 0x0000000996000227 */ /* 0x002fe200078e00ff */
[----:B------:R-:W-:Y:S02]  /*1d20*/  SHF.L.U64.HI R38, R36, 0x6, R37 ;  /* 0x0000000624267819 */ /* 0x000fe40000010225 */
[----:B------:R-:W-:Y:S01]  /*1d30*/  P2R R103, PR, RZ, 0x20 ;  /* 0x00000020ff677803 */ /* 0x000fe20000000000 */
[----:B------:R-:W-:Y:S01]  /*1d40*/  IMAD.WIDE.U32 R8, R116, R4, RZ ;  /* 0x0000000474087225 */ /* 0x000fe200078e00ff */
[----:B------:R-:W-:Y:S02]  /*1d50*/  SHF.L.U32 R129, R4, 0x6, RZ ;  /* 0x0000000604817819 */ /* 0x000fe400000006ff */
[----:B0-----:R-:W-:Y:S02]  /*1d60*/  LEA.HI R155, R155, 0x8, RZ, 0x19 ;  /* 0x000000089b9b7811 */ /* 0x001fe400078fc8ff */
[----:B---3--:R-:W-:-:S02]  /*1d70*/  @P0 SHF.R.U32.HI R150, RZ, R11, R0 ;  /* 0x0000000bff960219 */ /* 0x008fc40000011600 */
[----:B------:R-:W-:Y:S02]  /*1d80*/  SEL R0, RZ, 0x4, P2 ;  /* 0x00000004ff007807 */ /* 0x000fe40001000000 */
[----:B------:R-:W-:Y:S01]  /*1d90*/  SHF.R.S32.HI R12, RZ, 0x1f, R150 ;  /* 0x0000001fff0c7819 */ /* 0x000fe20000011496 */
[----:B------:R-:W-:Y:S01]  /*1da0*/  IMAD.WIDE.U32 R10, R150, UR4, R22 ;  /* 0x00000004960a7c25 */ /* 0x000fe2000f8e0016 */
[----:B------:R-:W-:Y:S02]  /*1db0*/  LOP3.LUT R0, R6, R3, R0, 0xfe, !PT ;  /* 0x0000000306007212 */ /* 0x000fe400078efe00 */
[----:B------:R-:W-:Y:S01]  /*1dc0*/  ISETP.NE.U32.AND P0, PT, RZ, UR6, PT ;  /* 0x00000006ff007c0c */ /* 0x000fe2000bf05070 */
[----:B------:R-:W-:Y:S01]  /*1dd0*/  IMAD R6, R31, R4, RZ ;  /* 0x000000041f067224 */ /* 0x000fe200078e02ff */
[----:B------:R-:W-:Y:S01]  /*1de0*/  ISETP.GE.AND P2, PT, R184, R119, PT ;  /* 0x00000077b800720c */ /* 0x000fe20003f46270 */
[----:B------:R-:W-:Y:S01]  /*1df0*/  IMAD R3, R12, UR4, RZ ;  /* 0x000000040c037c24 */ /* 0x000fe2000f8e02ff */
[----:B------:R-:W-:Y:S01]  /*1e00*/  ISETP.NE.AND.EX P0, PT, RZ, UR7, PT, P0 ;  /* 0x00000007ff007c0c */ /* 0x000fe2000bf05300 */
[----:B------:R-:W-:-:S02]  /*1e10*/  IMAD R13, R116, R5, R6 ;  /* 0x00000005740d7224 */ /* 0x000fc400078e0206 */
[----:B------:R-:W-:Y:S01]  /*1e20*/  IMAD R15, R150, UR5, R3 ;  /* 0x00000005960f7c24 */ /* 0x000fe2000f8e0203 */
[----:B------:R-:W-:Y:S01]  /*1e30*/  ULDC.64 UR4, c[0x0][0x2f8] ;  /* 0x0000be0000047ab9 */ /* 0x000fe20000000a00 */
[----:B------:R-:W-:Y:S01]  /*1e40*/  IMAD.IADD R9, R9, 0x1, R13 ;  /* 0x0000000109097824 */ /* 0x000fe200078e020d */
[----:B------:R-:W-:Y:S01]  /*1e50*/  SEL R3, RZ, 0x10, P4 ;  /* 0x00000010ff037807 */ /* 0x000fe20002000000 */
[----:B------:R-:W-:Y:S01]  /*1e60*/  IMAD R13, R12, UR4, RZ ;  /* 0x000000040c0d7c24 */ /* 0x000fe2000f8e02ff */
[----:B------:R-:W0:Y:S01]  /*1e70*/  LDC.64 R6, c[0x0][0x3e8] ;  /* 0x0000fa00ff067b82 */ /* 0x000e220000000a00 */
[----:B------:R-:W-:Y:S01]  /*1e80*/  IMAD.WIDE.U32 R8, R150, UR4, R8 ;  /* 0x0000000496087c25 */ /* 0x000fe2000f8e0008 */
[----:B------:R-:W-:Y:S02]  /*1e90*/  LOP3.LUT R3, R0, R3, RZ, 0xfc, !PT ;  /* 0x0000000300037212 */ /* 0x000fe400078efcff */
[----:B------:R-:W-:Y:S01]  /*1ea0*/  IADD3 R11, R11, R15, RZ ;  /* 0x0000000f0b0b7210 */ /* 0x000fe20007ffe0ff */
[----:B------:R-:W-:Y:S01]  /*1eb0*/  IMAD R13, R150, UR5, R13 ;  /* 0x00000005960d7c24 */ /* 0x000fe2000f8e020d */
[----:B------:R-:W-:Y:S01]  /*1ec0*/  ULDC.64 UR4, c[0x0][0x300] ;  /* 0x0000c00000047ab9 */ /* 0x000fe20000000a00 */
[----:B------:R-:W-:-:S02]  /*1ed0*/  IADD3 R116, P4, R19, R116, RZ ;  /* 0x0000007413747210 */ /* 0x000fc40007f9e0ff */
[----:B------:R-:W-:Y:S01]  /*1ee0*/  IMAD.IADD R9, R9, 0x1, R13 ;  /* 0x0000000109097824 */ /* 0x000fe200078e020d */
[----:B------:R-:W-:Y:S02]  /*1ef0*/  SHF.R.S32.HI R150, RZ, 0x1f, R202 ;  /* 0x0000001fff967819 */ /* 0x000fe400000114ca */
[----:B------:R-:W-:Y:S01]  /*1f00*/  IADD3.X R117, R31, R148, RZ, P4, !PT ;  /* 0x000000941f757210 */ /* 0x000fe200027fe4ff */
[-C--:B0-----:R-:W-:Y:S01]  /*1f10*/  IMAD R12, R148, R6.reuse, RZ ;  /* 0x00000006940c7224 */ /* 0x081fe200078e02ff */
[C---:B------:R-:W-:Y:S01]  /*1f20*/  SHF.L.U64.HI R127, R6.reuse, 0x7, R7 ;  /* 0x00000007067f7819 */ /* 0x040fe20000010207 */
[C---:B------:R-:W-:Y:S01]  /*1f30*/  IMAD.WIDE.U32 R108, R19.reuse, R6, R16 ;  /* 0x00000006136c7225 */ /* 0x040fe200078e0010 */
[C---:B------:R-:W-:Y:S02]  /*1f40*/  SHF.L.U64.HI R41, R6.reuse, 0x6, R7 ;  /* 0x0000000606297819 */ /* 0x040fe40000010207 */
[----:B------:R-:W-:Y:S01]  /*1f50*/  SHF.L.U32 R39, R6, 0x6, RZ ;  /* 0x0000000606277819 */ /* 0x000fe200000006ff */
[----:B------:R-:W-:-:S02]  /*1f60*/  IMAD R15, R19, R7, R12 ;  /* 0x00000007130f7224 */ /* 0x000fc400078e020c */
[----:B------:R-:W-:-:S03]  /*1f70*/  IMAD.WIDE.U32 R110, R19, R6, R22 ;  /* 0x00000006136e7225 */ /* 0x000fc600078e0016 */
[----:B------:R-:W-:Y:S01]  /*1f80*/  IADD3 R109, R109, R15, RZ ;  /* 0x0000000f6d6d7210 */ /* 0x000fe20007ffe0ff */
[----:B------:R-:W-:Y:S02]  /*1f90*/  IMAD.IADD R111, R15, 0x1, R111 ;  /* 0x000000010f6f7824 */ /* 0x000fe400078e026f */
[----:B------:R-:W-:Y:S02]  /*1fa0*/  IMAD.SHL.U32 R40, R6, 0x80, RZ ;  /* 0x0000008006287824 */ /* 0x000fe400078e00ff */
[----:B-----5:R-:W-:-:S04]  /*1fb0*/  IMAD.WIDE.U32 R108, R147, R6, R108 ;  /* 0x00000006936c7225 */ /* 0x020fc800078e006c */
[----:B------:R-:W-:Y:S01]  /*1fc0*/  IMAD.WIDE.U32 R110, R147, R6, R110 ;  /* 0x00000006936e7225 */ /* 0x000fe200078e006e */
[----:B------:R-:W-:Y:S02]  /*1fd0*/  SHF.R.S32.HI R0, RZ, 0x1f, R29 ;  /* 0x0000001fff007819 */ /* 0x000fe4000001141d */
[----:B------:R-:W-:Y:S02]  /*1fe0*/  SEL R13, R29, RZ, !P0 ;  /* 0x000000ff1d0d7207 */ /* 0x000fe40004000000 */
[----:B------:R-:W-:-:S03]  /*1ff0*/  SEL R0, R0, RZ, !P0 ;  /* 0x000000ff00007207 */ /* 0x000fc60004000000 */
[----:B------:R-:W-:-:S04]  /*2000*/  IMAD.WIDE.U32 R104, R13, UR4, R8 ;  /* 0x000000040d687c25 */ /* 0x000fc8000f8e0008 */
[-C--:B------:R-:W-:Y:S02]  /*2010*/  IMAD R8, R148, R4.reuse, RZ ;  /* 0x0000000494087224 */ /* 0x080fe400078e02ff */
[----:B------:R-:W-:Y:S02]  /*2020*/  IMAD R14, R0, UR4, RZ ;  /* 0x00000004000e7c24 */ /* 0x000fe4000f8e02ff */
[----:B------:R-:W-:Y:S02]  /*2030*/  IMAD R43, R19, R5, R8 ;  /* 0x00000005132b7224 */ /* 0x000fe400078e0208 */
[----:B------:R-:W-:Y:S01]  /*2040*/  IMAD R101, R13, UR5, R14 ;  /* 0x000000050d657c24 */ /* 0x000fe2000f8e020e */
[----:B------:R-:W-:Y:S01]  /*2050*/  ULDC.64 UR4, c[0x0][0x328] ;  /* 0x0000ca0000047ab9 */ /* 0x000fe20000000a00 */
[----:B------:R-:W-:-:S04]  /*2060*/  IMAD.WIDE.U32 R8, R19, R4, R22 ;  /* 0x0000000413087225 */ /* 0x000fc800078e0016 */
[----:B------:R-:W-:Y:S01]  /*2070*/  IMAD R0, R0, UR4, RZ ;  /* 0x0000000400007c24 */ /* 0x000fe2000f8e02ff */
[----:B------:R-:W-:Y:S01]  /*2080*/  IADD3 R100, P0, R104, R8, RZ ;  /* 0x0000000868647210 */ /* 0x000fe20007f1e0ff */
[----:B------:R-:W-:Y:S02]  /*2090*/  IMAD.IADD R101, R105, 0x1, R101 ;  /* 0x0000000169657824 */ /* 0x000fe400078e0265 */
[----:B------:R-:W-:Y:S02]  /*20a0*/  IMAD R45, R13, UR5, R0 ;  /* 0x000000050d2d7c24 */ /* 0x000fe4000f8e0200 */
[-C--:B------:R-:W-:Y:S01]  /*20b0*/  IMAD R0, R148, R36.reuse, RZ ;  /* 0x0000002494007224 */ /* 0x080fe200078e02ff */
[----:B------:R-:W-:Y:S01]  /*20c0*/  IADD3.X R43, R101, R9, R43, P0, !PT ;  /* 0x00000009652b7210 */ /* 0x000fe200007fe42b */
[----:B------:R-:W-:Y:S01]  /*20d0*/  IMAD.WIDE.U32 R106, R13, UR4, R10 ;  /* 0x000000040d6a7c25 */ /* 0x000fe2000f8e000a */
[C---:B------:R-:W-:Y:S02]  /*20e0*/  SEL R9, R119.reuse, RZ, P3 ;  /* 0x000000ff77097207 */ /* 0x040fe40001800000 */
[----:B------:R-:W-:Y:S01]  /*20f0*/  SEL R11, R119, RZ, P2 ;  /* 0x000000ff770b7207 */ /* 0x000fe20001000000 */
[----:B------:R-:W-:Y:S01]  /*2100*/  IMAD R13, R19, R37, R0 ;  /* 0x00000025130d7224 */ /* 0x000fe200078e0200 */
[----:B------:R-:W-:Y:S01]  /*2110*/  SEL R0, R119, RZ, P5 ;  /* 0x000000ff77007207 */ /* 0x000fe20002800000 */
[----:B------:R-:W-:Y:S01]  /*2120*/  IMAD.IADD R9, R22, 0x1, R9 ;  /* 0x0000000116097824 */ /* 0x000fe200078e0209 */
[----:B------:R-:W-:Y:S01]  /*2130*/  IADD3 R11, R184, R11, RZ ;  /* 0x0000000bb80b7210 */ /* 0x000fe20007ffe0ff */
[----:B------:R-:W-:Y:S01]  /*2140*/  IMAD.IADD R115, R13, 0x1, R115 ;  /* 0x000000010d737824 */ /* 0x000fe200078e0273 */
[----:B------:R-:W-:Y:S01]  /*2150*/  IADD3 R113, R113, R13, RZ ;  /* 0x0000000d71717210 */ /* 0x000fe20007ffe0ff */
[----:B------:R-:W-:Y:S01]  /*2160*/  IMAD.IADD R13, R185, 0x1, R0 ;  /* 0x00000001b90d7824 */ /* 0x000fe200078e0200 */
[----:B------:R-:W-:Y:S01]  /*2170*/  SHF.R.S32.HI R0, RZ, 0x1f, R9 ;  /* 0x0000001fff007819 */ /* 0x000fe20000011409 */
[----:B------:R-:W-:Y:S01]  /*2180*/  IMAD.WIDE.U32 R114, R147, R36, R114 ;  /* 0x0000002493727225 */ /* 0x000fe200078e0072 */
[----:B------:R-:W-:-:S02]  /*2190*/  SHF.R.S32.HI R10, RZ, 0x1f, R11 ;  /* 0x0000001fff0a7819 */ /* 0x000fc4000001140b */
[CC--:B------:R-:W-:Y:S01]  /*21a0*/  LEA.HI R8, R0.reuse, R9.reuse, RZ, 0x3 ;  /* 0x0000000900087211 */ /* 0x0c0fe200078f18ff */
[----:B------:R-:W-:Y:S01]  /*21b0*/  IMAD.WIDE.U32 R112, R147, R36, R112 ;  /* 0x0000002493707225 */ /* 0x000fe200078e0070 */
[----:B------:R-:W-:Y:S02]  /*21c0*/  LEA.HI R0, R0, R9, RZ, 0x6 ;  /* 0x0000000900007211 */ /* 0x000fe400078f30ff */
[--C-:B------:R-:W-:Y:S01]  /*21d0*/  LOP3.LUT R15, R187, 0x38, R8.reuse, 0xf8, !PT ;  /* 0x00000038bb0f7812 */ /* 0x100fe200078ef808 */
[----:B------:R-:W-:Y:S01]  /*21e0*/  IMAD.SHL.U32 R119, R119, 0x2, RZ ;  /* 0x0000000277777824 */ /* 0x000fe200078e00ff */
[----:B------:R-:W-:Y:S01]  /*21f0*/  SHF.R.S32.HI R14, RZ, 0x1f, R13 ;  /* 0x0000001fff0e7819 */ /* 0x000fe2000001140d */
[----:B------:R-:W-:Y:S01]  /*2200*/  IMAD.SHL.U32 R9, R0, 0x80, RZ ;  /* 0x0000008000097824 */ /* 0x000fe200078e00ff */
[----:B------:R-:W-:Y:S02]  /*2210*/  LOP3.LUT R144, R15, R218, RZ, 0x3c, !PT ;  /* 0x000000da0f907212 */ /* 0x000fe400078e3cff */
[----:B------:R-:W-:-:S02]  /*2220*/  LOP3.LUT R0, R189, 0x38, R8, 0xf8, !PT ;  /* 0x00000038bd007812 */ /* 0x000fc400078ef808 */
[----:B------:R-:W-:Y:S02]  /*2230*/  LOP3.LUT R9, R9, 0xffffe000, RZ, 0xc0, !PT ;  /* 0xffffe00009097812 */ /* 0x000fe400078ec0ff */
[----:B------:R-:W-:Y:S02]  /*2240*/  LEA.HI R12, R10, R11, RZ, 0x3 ;  /* 0x0000000b0a0c7211 */ /* 0x000fe400078f18ff */
[----:B------:R-:W-:Y:S01]  /*2250*/  IADD3 R144, R144, R9, R193 ;  /* 0x0000000990907210 */ /* 0x000fe20007ffe0c1 */
[----:B------:R-:W-:Y:S01]  /*2260*/  IMAD R146, R190, 0x200, R9 ;  /* 0x00000200be927824 */ /* 0x000fe200078e0209 */
[----:B------:R-:W-:Y:S02]  /*2270*/  SHF.R.S32.HI R9, RZ, 0x1f, R147 ;  /* 0x0000001fff097819 */ /* 0x000fe40000011493 */
[----:B------:R-:W-:Y:S02]  /*2280*/  LEA.HI R10, R10, R11, RZ, 0x6 ;  /* 0x0000000b0a0a7211 */ /* 0x000fe400078f30ff */
[----:B------:R-:W-:Y:S01]  /*2290*/  LOP3.LUT R11, R0, R191, RZ, 0x3c, !PT ;  /* 0x000000bf000b7212 */ /* 0x000fe200078e3cff */
[----:B------:R-:W-:Y:S01]  /*22a0*/  IMAD R0, R9, R6, RZ ;  /* 0x0000000609007224 */ /* 0x000fe200078e02ff */
[----:B------:R-:W-:-:S02]  /*22b0*/  LEA.HI R44, R14, R13, RZ, 0x3 ;  /* 0x0000000d0e2c7211 */ /* 0x000fc400078f18ff */
[----:B------:R-:W-:Y:S01]  /*22c0*/  LEA.HI R14, R14, R13, RZ, 0x6 ;  /* 0x0000000d0e0e7211 */ /* 0x000fe200078f30ff */
[----:B------:R-:W-:Y:S01]  /*22d0*/  IMAD R33, R147, R7, R0 ;  /* 0x0000000793217224 */ /* 0x000fe200078e0200 */
[----:B------:R-:W-:Y:S01]  /*22e0*/  SHF.L.U32 R13, R10, 0x7, RZ ;  /* 0x000000070a0d7819 */ /* 0x000fe200000006ff */
[----:B------:R-:W-:Y:S01]  /*22f0*/  IMAD R0, R9, R36, RZ ;  /* 0x0000002409007224 */ /* 0x000fe200078e02ff */
[----:B------:R-:W-:Y:S01]  /*2300*/  LOP3.LUT R29, R187, 0x38, R44, 0xf8, !PT ;  /* 0x00000038bb1d7812 */ /* 0x000fe200078ef82c */
[----:B------:R-:W-:Y:S01]  /*2310*/  IMAD.SHL.U32 R20, R14, 0x80, RZ ;  /* 0x000000800e147824 */ /* 0x000fe200078e00ff */
[----:B------:R-:W-:Y:S01]  /*2320*/  LOP3.LUT R10, R189, 0x38, R12, 0xf8, !PT ;  /* 0x00000038bd0a7812 */ /* 0x000fe200078ef80c */
[----:B------:R-:W-:Y:S01]  /*2330*/  IMAD R5, R147, R37, R0 ;  /* 0x0000002593057224 */ /* 0x000fe200078e0200 */
[----:B------:R-:W-:Y:S01]  /*2340*/  LOP3.LUT R0, R189, 0x18, R22, 0xf8, !PT ;  /* 0x00000018bd007812 */ /* 0x000fe200078ef816 */
[----:B------:R-:W-:Y:S01]  /*2350*/  IMAD.SHL.U32 R37, R36, 0x80, RZ ;  /* 0x0000008024257824 */ /* 0x000fe200078e00ff */
[----:B------:R-:W-:Y:S01]  /*2360*/  LOP3.LUT R20, R20, 0xffffe000, RZ, 0xc0, !PT ;  /* 0xffffe00014147812 */ /* 0x000fe200078ec0ff */
[----:B------:R-:W-:Y:S01]  /*2370*/  IMAD.IADD R31, R5, 0x1, R115 ;  /* 0x00000001051f7824 */ /* 0x000fe200078e0273 */
[----:B------:R-:W-:-:S02]  /*2380*/  LOP3.LUT R13, R13, 0xffffe000, RZ, 0xc0, !PT ;  /* 0xffffe0000d0d7812 */ /* 0x000fc400078ec0ff */
[----:B------:R-:W-:Y:S01]  /*2390*/  LOP3.LUT R21, R187, 0x38, R12, 0xf8, !PT ;  /* 0x00000038bb157812 */ /* 0x000fe200078ef80c */
[----:B------:R-:W-:Y:S01]  /*23a0*/  IMAD R139, R190, 0x200, R20 ;  /* 0x00000200be8b7824 */ /* 0x000fe200078e0214 */
[----:B------:R-:W-:Y:S02]  /*23b0*/  LOP3.LUT R14, R189, 0x38, R44, 0xf8, !PT ;  /* 0x00000038bd0e7812 */ /* 0x000fe400078ef82c */
[----:B------:R-:W-:Y:S02]  /*23c0*/  LOP3.LUT R29, R29, R218, RZ, 0x3c, !PT ;  /* 0x000000da1d1d7212 */ /* 0x000fe400078e3cff */
[----:B------:R-:W-:Y:S02]  /*23d0*/  LOP3.LUT P0, RZ, R210, 0x4, RZ, 0xc0, !PT ;  /* 0x00000004d2ff7812 */ /* 0x000fe4000780c0ff */
[----:B------:R-:W-:Y:S02]  /*23e0*/  LOP3.LUT R35, R0, R191, RZ, 0x3c, !PT ;  /* 0x000000bf00237212 */ /* 0x000fe400078e3cff */
[----:B------:R-:W-:-:S02]  /*23f0*/  SEL R0, RZ, 0x20, P1 ;  /* 0x00000020ff007807 */ /* 0x000fc40000800000 */
[----:B------:R-:W-:Y:S02]  /*2400*/  LOP3.LUT R10, R10, R191, RZ, 0x3c, !PT ;  /* 0x000000bf0a0a7212 */ /* 0x000fe400078e3cff */
[----:B------:R-:W-:Y:S02]  /*2410*/  LEA R145, R190, R13, 0x9 ;  /* 0x0000000dbe917211 */ /* 0x000fe400078e48ff */
[----:B------:R-:W-:Y:S02]  /*2420*/  LOP3.LUT R138, R21, R218, RZ, 0x3c, !PT ;  /* 0x000000da158a7212 */ /* 0x000fe400078e3cff */
[----:B------:R-:W-:Y:S01]  /*2430*/  LOP3.LUT R14, R14, R191, RZ, 0x3c, !PT ;  /* 0x000000bf0e0e7212 */ /* 0x000fe200078e3cff */
[----:B------:R-:W-:Y:S01]  /*2440*/  IMAD.IADD R145, R145, 0x1, R10 ;  /* 0x0000000191917824 */ /* 0x000fe200078e020a */
[----:B------:R-:W-:Y:S02]  /*2450*/  IADD3 R135, R29, R20, R193 ;  /* 0x000000141d877210 */ /* 0x000fe40007ffe0c1 */
[----:B------:R-:W-:-:S02]  /*2460*/  SEL R124, R124, 0xffffffe0, !P0 ;  /* 0xffffffe07c7c7807 */ /* 0x000fc40004000000 */
[----:B------:R-:W-:Y:S02]  /*2470*/  LEA R35, R190, R35, 0x9 ;  /* 0x00000023be237211 */ /* 0x000fe400078e48ff */
[----:B------:R-:W-:Y:S02]  /*2480*/  LOP3.LUT R29, R8, 0xfffffff8, RZ, 0xc0, !PT ;  /* 0xfffffff8081d7812 */ /* 0x000fe400078ec0ff */
[----:B------:R-:W-:Y:S01]  /*2490*/  LOP3.LUT R21, R12, 0xfffffff8, RZ, 0xc0, !PT ;  /* 0xfffffff80c157812 */ /* 0x000fe200078ec0ff */
[----:B------:R-:W-:Y:S01]  /*24a0*/  IMAD.IADD R134, R124, 0x1, R35 ;  /* 0x000000017c867824 */ /* 0x000fe200078e0223 */
[----:B------:R-:W-:Y:S02]  /*24b0*/  LOP3.LUT R15, R44, 0xfffffff8, RZ, 0xc0, !PT ;  /* 0xfffffff82c0f7812 */ /* 0x000fe400078ec0ff */
[----:B------:R-:W-:Y:S02]  /*24c0*/  LOP3.LUT R0, R3, R0, RZ, 0xfc, !PT ;  /* 0x0000000003007212 */ /* 0x000fe400078efcff */
[----:B------:R-:W-:-:S02]  /*24d0*/  IADD3 R138, R138, R13, R193 ;  /* 0x0000000d8a8a7210 */ /* 0x000fc40007ffe0c1 */
[----:B------:R-:W-:Y:S02]  /*24e0*/  IADD3 R146, R146, R11, RZ ;  /* 0x0000000b92927210 */ /* 0x000fe40007ffe0ff */
[----:B------:R-:W-:Y:S02]  /*24f0*/  IADD3 R139, R139, R14, RZ ;  /* 0x0000000e8b8b7210 */ /* 0x000fe40007ffe0ff */
[----:B------:R-:W-:Y:S01]  /*2500*/  IADD3 R34, R109, R33, RZ ;  /* 0x000000216d227210 */ /* 0x000fe20007ffe0ff */
[----:B------:R-:W-:Y:S01]  /*2510*/  IMAD.IADD R33, R33, 0x1, R111 ;  /* 0x0000000121217824 */ /* 0x000fe200078e026f */
[----:B------:R-:W-:Y:S02]  /*2520*/  IADD3 R32, R113, R5, RZ ;  /* 0x0000000571207210 */ /* 0x000fe40007ffe0ff */
[----:B------:R-:W-:Y:S02]  /*2530*/  SHF.R.S32.HI R30, RZ, 0x3, R8 ;  /* 0x00000003ff1e7819 */ /* 0x000fe40000011408 */
[----:B------:R-:W-:-:S02]  /*2540*/  SHF.R.S32.HI R28, RZ, 0x3, R12 ;  /* 0x00000003ff1c7819 */ /* 0x000fc4000001140c */
[----:B------:R-:W-:Y:S02]  /*2550*/  SHF.L.U32 R36, R36, 0x6, RZ ;  /* 0x0000000624247819 */ /* 0x000fe400000006ff */
[----:B------:R-:W-:Y:S02]  /*2560*/  SHF.R.S32.HI R20, RZ, 0x3, R44 ;  /* 0x00000003ff147819 */ /* 0x000fe4000001142c */
[----:B------:R-:W-:Y:S02]  /*2570*/  LOP3.LUT R14, R3, 0x1, RZ, 0xc0, !PT ;  /* 0x00000001030e7812 */ /* 0x000fe400078ec0ff */
[----:B------:R-:W-:Y:S02]  /*2580*/  SHF.R.S32.HI R13, RZ, 0x1f, R29 ;  /* 0x0000001fff0d7819 */ /* 0x000fe4000001141d */
[----:B------:R-:W-:Y:S02]  /*2590*/  SHF.R.S32.HI R12, RZ, 0x1f, R21 ;  /* 0x0000001fff0c7819 */ /* 0x000fe40000011415 */
[----:B------:R-:W-:-:S02]  /*25a0*/  SHF.R.S32.HI R11, RZ, 0x1f, R15 ;  /* 0x0000001fff0b7819 */ /* 0x000fc4000001140f */
[C---:B------:R-:W-:Y:S02]  /*25b0*/  LOP3.LUT R10, R0.reuse, 0x2, RZ, 0xc0, !PT ;  /* 0x00000002000a7812 */ /* 0x040fe400078ec0ff */
[C---:B------:R-:W-:Y:S02]  /*25c0*/  LOP3.LUT R9, R0.reuse, 0x4, RZ, 0xc0, !PT ;  /* 0x0000000400097812 */ /* 0x040fe400078ec0ff */
[C---:B------:R-:W-:Y:S02]  /*25d0*/  LOP3.LUT R8, R0.reuse, 0x8, RZ, 0xc0, !PT ;  /* 0x0000000800087812 */ /* 0x040fe400078ec0ff */
[C---:B------:R-:W-:Y:S02]  /*25e0*/  LOP3.LUT R7, R0.reuse, 0x10, RZ, 0xc0, !PT ;  /* 0x0000001000077812 */ /* 0x040fe400078ec0ff */
[----:B------:R-:W-:Y:S02]  /*25f0*/  LOP3.LUT R6, R0, 0x20, RZ, 0xc0, !PT ;  /* 0x0000002000067812 */ /* 0x000fe400078ec0ff */
[----:B------:R-:W-:-:S07]  /*2600*/  IADD3 R5, R107, R45, RZ ;  /* 0x0000002d6b057210 */ /* 0x000fce0007ffe0ff */
.L_x_556:
[----:B0-----:R-:W0:Y:S01]  /*2610*/  LDC.64 R120, c[0x0][0x2d8] ;  /* 0x0000b600ff787b82 */ /* 0x001e220000000a00 */
[----:B-12---:R-:W-:Y:S01]  /*2620*/  VIADD R44, R26, 0xffffffff ;  /* 0xffffffff1a2c7836 */ /* 0x006fe20000000000 */
[----:B------:R-:W-:Y:S05]  /*2630*/  YIELD ;  /* 0x0000000000007946 */ /* 0x000fea0003800000 */
[----:B------:R-:W-:Y:S01]  /*2640*/  SHF.R.S32.HI R46, RZ, 0x1f, R44 ;  /* 0x0000001fff2e7819 */ /* 0x000fe2000001142c */
[----:B------:R-:W1:Y:S01]  /*2650*/  LDC R122, c[0x0][0x3d4] ;  /* 0x0000f500ff7a7b82 */ /* 0x000e620000000800 */
[-C--:B------:R-:W-:Y:S01]  /*2660*/  IMAD R3, R125, R44.reuse, RZ ;  /* 0x0000002c7d037224 */ /* 0x080fe200078e02ff */
[----:B------:R-:W-:Y:S01]  /*2670*/  BSSY B0, `(.L_x_457) ;  /* 0x000073a000007945 */ /* 0x000fe20003800000 */
[----:B------:R-:W-:-:S04]  /*2680*/  IMAD.WIDE.U32 R132, R42, R44, RZ ;  /* 0x0000002c2a847225 */ /* 0x000fc800078e00ff */
[----:B------:R-:W-:Y:S01]  /*2690*/  IMAD R3, R46, R42, R3 ;  /* 0x0000002a2e037224 */ /* 0x000fe200078e0203 */
[-C--:B------:R-:W-:Y:S01]  /*26a0*/  IADD3 R4, P5, R100, R132.reuse, RZ ;  /* 0x0000008464047210 */ /* 0x080fe20007fbe0ff */
[----:B------:R-:W-:Y:S01]  /*26b0*/  IMAD R54, R18, 0x6000, R134 ;  /* 0x0000600012367824 */ /* 0x000fe200078e0286 */
[----:B------:R-:W-:Y:S02]  /*26c0*/  IADD3 R0, P1, P4, R100, R132, R129 ;  /* 0x0000008464007210 */ /* 0x000fe40007c3e081 */
[----:B------:R-:W-:Y:S01]  /*26d0*/  IADD3 R96, R133, R3, RZ ;  /* 0x0000000385607210 */ /* 0x000fe20007ffe0ff */
[----:B------:R-:W-:Y:S01]  /*26e0*/  IMAD R54, R54, 0x2, R25 ;  /* 0x0000000236367824 */ /* 0x000fe200078e0219 */
[----:B0-----:R-:W-:-:S03]  /*26f0*/  LEA R56, P0, R4, R120, 0x1 ;  /* 0x0000007804387211 */ /* 0x001fc600078008ff */
[----:B------:R-:W-:Y:S01]  /*2700*/  IMAD.X R26, R96, 0x1, R43, P5 ;  /* 0x00000001601a7824 */ /* 0x000fe200028e062b */
[----:B------:R-:W-:Y:S02]  /*2710*/  LEA R52, P5, R0, R120, 0x1 ;  /* 0x0000007800347211 */ /* 0x000fe400078a08ff */
[----:B------:R-:W-:Y:S02]  /*2720*/  IADD3.X R3, R43, R96, R128, P1, P4 ;  /* 0x000000602b037210 */ /* 0x000fe40000fe8480 */
[-C--:B------:R-:W-:Y:S02]  /*2730*/  LEA.HI.X R57, R4, R121.reuse, R26, 0x1, P0 ;  /* 0x0000007904397211 */ /* 0x080fe400000f0c1a */
[----:B-1----:R-:W-:Y:S02]  /*2740*/  ISETP.GE.AND P0, PT, R122, 0x1, PT ;  /* 0x000000017a00780c */ /* 0x002fe40003f06270 */
[----:B------:R-:W-:Y:S01]  /*2750*/  LEA.HI.X R53, R0, R121, R3, 0x1, P5 ;  /* 0x0000007900357211 */ /* 0x000fe200028f0c03 */
[----:B------:R-:W-:Y:S01]  /*2760*/  IMAD R0, R18, 0x6000, R35 ;  /* 0x0000600012007824 */ /* 0x000fe200078e0223 */
[----:B------:R-:W-:-:S02]  /*2770*/  ISETP.GT.AND P1, PT, R44, R123, PT ;  /* 0x0000007b2c00720c */ /* 0x000fc40003f24270 */
[----:B------:R-:W-:Y:S02]  /*2780*/  MOV R26, R44 ;  /* 0x0000002c001a7202 */ /* 0x000fe40000000f00 */
[----:B------:R-:W-:Y:S02]  /*2790*/  P2R R118, PR, RZ, 0x2 ;  /* 0x00000002ff767803 */ /* 0x000fe40000000000 */
[----:B------:R-:W-:-:S03]  /*27a0*/  LEA R55, R0, R25, 0x1 ;  /* 0x0000001900377211 */ /* 0x000fc600078e08ff */
[----:B------:R-:W-:Y:S05]  /*27b0*/  @!P0 BRA `(.L_x_458) ;  /* 0x0000006c00c08947 */ /* 0x000fea0003800000 */
[----:B------:R-:W-:Y:S01]  /*27c0*/  ULDC.U8 UR4, c[0x0][0x3f0] ;  /* 0x0000fc0000047ab9 */ /* 0x000fe20000000000 */
[-C--:B------:R-:W-:Y:S01]  /*27d0*/  IMAD R0, R126, R44.reuse, RZ ;  /* 0x0000002c7e007224 */ /* 0x080fe200078e02ff */
[----:B------:R-:W-:Y:S01]  /*27e0*/  ISETP.NE.AND P0, PT, RZ, UR4, PT ;  /* 0x00000004ff007c0c */ /* 0x000fe2000bf05270 */
[----:B------:R-:W-:Y:S02]  /*27f0*/  IMAD R45, R127, R44, RZ ;  /* 0x0000002c7f2d7224 */ /* 0x000fe400078e02ff */
[C---:B------:R-:W-:Y:S02]  /*2800*/  IMAD R3, R46.reuse, R37, R0 ;  /* 0x000000252e037224 */ /* 0x040fe400078e0200 */
[----:B------:R-:W-:Y:S02]  /*2810*/  IMAD R45, R46, R40, R45 ;  /* 0x000000282e2d7224 */ /* 0x000fe400078e022d */
[----:B------:R-:W-:Y:S02]  /*2820*/  IMAD R4, R26, -0x80, R27 ;  /* 0xffffff801a047824 */ /* 0x000fe400078e021b */
[----:B------:R-:W-:-:S03]  /*2830*/  IMAD.WIDE.U32 R94, R37, R44, RZ ;  /* 0x0000002c255e7225 */ /* 0x000fc600078e00ff */
[----:B------:R-:W-:Y:S01]  /*2840*/  VIMNMX R4, R4, 0x80, PT ;  /* 0x0000008004047848 */ /* 0x000fe20003fe0100 */
[----:B------:R-:W-:-:S04]  /*2850*/  IMAD.WIDE.U32 R92, R40, R44, RZ ;  /* 0x0000002c285c7225 */ /* 0x000fc800078e00ff */
[----:B------:R-:W-:Y:S01]  /*2860*/  IMAD.IADD R0, R95, 0x1, R3 ;  /* 0x000000015f007824 */ /* 0x000fe200078e0203 */
[----:B------:R-:W-:Y:S01]  /*2870*/  IADD3 R3, R93, R45, RZ ;  /* 0x0000002d5d037210 */ /* 0x000fe20007ffe0ff */
[----:B------:R-:W-:Y:S06]  /*2880*/  @!P0 BRA `(.L_x_459) ;  /* 0x0000003000f08947 */ /* 0x000fec0003800000 */
[----:B------:R-:W-:Y:S01]  /*2890*/  ISETP.GE.AND P0, PT, R19, R4, PT ;  /* 0x000000041300720c */ /* 0x000fe20003f06270 */
[----:B------:R-:W-:Y:S01]  /*28a0*/  BSSY B1, `(.L_x_460) ;  /* 0x000003c000017945 */ /* 0x000fe20003800000 */
        /* <DEDUP_REMOVED lines=12> */
[----:B------:R-:W-:Y:S01]  /*2970*/  CS2R R132, SRZ ;  /* 0x0000000000847805 */ /* 0x000fe2000001ff00 */
[----:B------:R-:W-:Y:S06]  /*2980*/  @P0 BRA `(.L_x_461) ;  /* 0x0000000000b40947 */ /* 0x000fec0003800000 */
[----:B------:R-:W-:Y:S01]  /*2990*/  IADD3 R45, P4, R112, R94, RZ ;  /* 0x0000005e702d7210 */ /* 0x000fe20007f9e0ff */
[----:B------:R-:W-:Y:S01]  /*29a0*/  ULDC.64 UR4, c[0x0][0x3c8] ;  /* 0x0000f20000047ab9 */ /* 0x000fe20000000a00 */
[----:B------:R-:W-:Y:S01]  /*29b0*/  IADD3 R47, P1, R108, R92, RZ ;  /* 0x0000005c6c2f7210 */ /* 0x000fe20007f3e0ff */
[----:B------:R-:W-:Y:S01]  /*29c0*/  ULDC.64 UR6, c[0x0][0x3e0] ;  /* 0x0000f80000067ab9 */ /* 0x000fe20000000a00 */
[----:B------:R-:W-:Y:S01]  /*29d0*/  VIADD R51, R16, 0x10 ;  /* 0x0000001010337836 */ /* 0x000fe20000000000 */
[----:B------:R-:W-:Y:S01]  /*29e0*/  CS2R R130, SRZ ;  /* 0x0000000000827805 */ /* 0x000fe2000001ff00 */
[----:B------:R-:W-:Y:S01]  /*29f0*/  IMAD.X R46, R0, 0x1, R32, P4 ;  /* 0x00000001002e7824 */ /* 0x000fe200020e0620 */
[----:B------:R-:W-:Y:S02]  /*2a00*/  LEA R44, P4, R45, UR4, 0x1 ;  /* 0x000000042d2c7c11 */ /* 0x000fe4000f8808ff */
[----:B------:R-:W-:Y:S02]  /*2a10*/  CS2R R98, SRZ ;  /* 0x0000000000627805 */ /* 0x000fe4000001ff00 */
[----:B------:R-:W-:-:S02]  /*2a20*/  IADD3.X R50, R3, R34, RZ, P1, !PT ;  /* 0x0000002203327210 */ /* 0x000fc40000ffe4ff */
[----:B------:R-:W-:Y:S02]  /*2a30*/  CS2R R132, SRZ ;  /* 0x0000000000847805 */ /* 0x000fe4000001ff00 */
[----:B------:R-:W-:Y:S02]  /*2a40*/  LEA.HI.X R45, R45, UR5, R46, 0x1, P4 ;  /* 0x000000052d2d7c11 */ /* 0x000fe4000a0f0c2e */
[----:B------:R-:W-:Y:S02]  /*2a50*/  CS2R R120, SRZ ;  /* 0x0000000000787805 */ /* 0x000fe4000001ff00 */
[C---:B------:R-:W-:Y:S01]  /*2a60*/  LEA R46, P4, R47.reuse, UR6, 0x1 ;  /* 0x000000062f2e7c11 */ /* 0x040fe2000f8808ff */
[C---:B------:R-:W-:Y:S01]  /*2a70*/  VIADD R59, R16.reuse, 0x30 ;  /* 0x00000030103b7836 */ /* 0x040fe20000000000 */
[----:B------:R-:W-:Y:S02]  /*2a80*/  ISETP.GE.AND P1, PT, R16, R122, PT ;  /* 0x0000007a1000720c */ /* 0x000fe40003f26270 */
[----:B------:R-:W-:-:S02]  /*2a90*/  LEA.HI.X R47, R47, UR7, R50, 0x1, P4 ;  /* 0x000000072f2f7c11 */ /* 0x000fc4000a0f0c32 */
[----:B------:R-:W-:Y:S02]  /*2aa0*/  ISETP.GE.AND P4, PT, R51, R122, PT ;  /* 0x0000007a3300720c */ /* 0x000fe40003f86270 */
[----:B------:R-:W-:-:S07]  /*2ab0*/  IADD3 R51, R16, 0x20, RZ ;  /* 0x0000002010337810 */ /* 0x000fce0007ffe0ff */
[----:B------:R0:W5:Y:S04]  /*2ac0*/  @!P1 LDG.E.64 R130, desc[UR36][R44.64] ;  /* 0x000000242c829981 */ /* 0x000168000c1e1b00 */
[----:B------:R0:W5:Y:S01]  /*2ad0*/  @!P1 LDG.E.64 R132, desc[UR36][R46.64] ;  /* 0x000000242e849981 */ /* 0x000162000c1e1b00 */
[----:B------:R-:W-:-:S03]  /*2ae0*/  ISETP.GE.AND P1, PT, R51, R122, PT ;  /* 0x0000007a3300720c */ /* 0x000fc60003f26270 */
[----:B------:R0:W5:Y:S04]  /*2af0*/  @!P4 LDG.E.64 R98, desc[UR36][R44.64+0x20] ;  /* 0x000020242c62c981 */ /* 0x000168000c1e1b00 */
[----:B------:R0:W5:Y:S01]  /*2b00*/  @!P4 LDG.E.64 R120, desc[UR36][R46.64+0x20] ;  /* 0x000020242e78c981 */ /* 0x000162000c1e1b00 */
[----:B------:R-:W-:Y:S02]  /*2b10*/  ISETP.GE.AND P4, PT, R59, R122, PT ;  /* 0x0000007a3b00720c */ /* 0x000fe40003f86270 */
[----:B------:R-:W-:Y:S02]  /*2b20*/  CS2R R90, SRZ ;  /* 0x00000000005a7805 */ /* 0x000fe4000001ff00 */
[----:B------:R-:W-:Y:S02]  /*2b30*/  CS2R R96, SRZ ;  /* 0x0000000000607805 */ /* 0x000fe4000001ff00 */
[----:B------:R-:W-:-:S02]  /*2b40*/  CS2R R86, SRZ ;  /* 0x0000000000567805 */ /* 0x000fc4000001ff00 */
[----:B------:R-:W-:Y:S01]  /*2b50*/  CS2R R88, SRZ ;  /* 0x0000000000587805 */ /* 0x000fe2000001ff00 */
[C---:B------:R-:W-:Y:S01]  /*2b60*/  VIADD R59, R16.reuse, 0x50 ;  /* 0x00000050103b7836 */ /* 0x040fe20000000000 */
[----:B------:R-:W-:Y:S01]  /*2b70*/  IADD3 R51, R16, 0x40, RZ ;  /* 0x0000004010337810 */ /* 0x000fe20007ffe0ff */
        /* <DEDUP_REMOVED lines=10> */
[----:B------:R0:W5:Y:S04]  /*2c20*/  @!P1 LDG.E.64 R82, desc[UR36][R44.64+0x80] ;  /* 0x000080242c529981 */ /* 0x000168000c1e1b00 */
[----:B------:R0:W5:Y:S04]  /*2c30*/  @!P1 LDG.E.64 R84, desc[UR36][R46.64+0x80] ;  /* 0x000080242e549981 */ /* 0x000168000c1e1b00 */
[----:B------:R0:W5:Y:S04]  /*2c40*/  @!P4 LDG.E.64 R78, desc[UR36][R44.64+0xa0] ;  /* 0x0000a0242c4ec981 */ /* 0x000168000c1e1b00 */
[----:B------:R0:W5:Y:S02]  /*2c50*/  @!P4 LDG.E.64 R80, desc[UR36][R46.64+0xa0] ;  /* 0x0000a0242e50c981 */ /* 0x000164000c1e1b00 */
.L_x_461:
[----:B------:R-:W-:Y:S05]  /*2c60*/  BSYNC B1 ;  /* 0x0000000000017941 */ /* 0x000fea0003800000 */
.L_x_460:
        /* <DEDUP_REMOVED lines=12> */
[----:B-----5:R-:W-:Y:S01]  /*2d30*/  MOV R136, R78 ;  /* 0x0000004e00887202 */ /* 0x020fe20000000f00 */
[----:B------:R-:W-:Y:S01]  /*2d40*/  IMAD.MOV.U32 R137, RZ, RZ, R79 ;  /* 0x000000ffff897224 */ /* 0x000fe200078e004f */
[----:B------:R-:W-:Y:S01]  /*2d50*/  CS2R R76, SRZ ;  /* 0x00000000004c7805 */ /* 0x000fe2000001ff00 */
[----:B------:R-:W-:Y:S06]  /*2d60*/  @P4 BRA `(.L_x_463) ;  /* 0x0000000000b44947 */ /* 0x000fec0003800000 */
[----:B------:R-:W-:Y:S01]  /*2d70*/  IADD3 R94, P1, P5, R112, R94, R36 ;  /* 0x0000005e705e7210 */ /* 0x000fe20007d3e024 */
[----:B------:R-:W-:Y:S01]  /*2d80*/  ULDC.64 UR4, c[0x0][0x3c8] ;  /* 0x0000f20000047ab9 */ /* 0x000fe20000000a00 */
[----:B------:R-:W-:Y:S01]  /*2d90*/  ULDC.64 UR6, c[0x0][0x3e0] ;  /* 0x0000f80000067ab9 */ /* 0x000fe20000000a00 */
[----:B------:R-:W-:Y:S02]  /*2da0*/  CS2R R74, SRZ ;  /* 0x00000000004a7805 */ /* 0x000fe4000001ff00 */
[----:B0-----:R-:W-:Y:S02]  /*2db0*/  IADD3.X R45, R32, R0, R38, P1, P5 ;  /* 0x00000000202d7210 */ /* 0x001fe40000fea426 */
[----:B------:R-:W-:Y:S02]  /*2dc0*/  CS2R R76, SRZ ;  /* 0x00000000004c7805 */ /* 0x000fe4000001ff00 */
[----:B------:R-:W-:-:S04]  /*2dd0*/  IADD3 R92, P1, P5, R108, R92, R39 ;  /* 0x0000005c6c5c7210 */ /* 0x000fc80007d3e027 */
[----:B------:R-:W-:Y:S02]  /*2de0*/  IADD3.X R3, R34, R3, R41, P1, P5 ;  /* 0x0000000322037210 */ /* 0x000fe40000fea429 */
[----:B------:R-:W-:-:S04]  /*2df0*/  LEA R44, P1, R94, UR4, 0x1 ;  /* 0x000000045e2c7c11 */ /* 0x000fc8000f8208ff */
[----:B------:R-:W-:Y:S02]  /*2e00*/  LEA.HI.X R45, R94, UR5, R45, 0x1, P1 ;  /* 0x000000055e2d7c11 */ /* 0x000fe400088f0c2d */
[----:B------:R-:W-:-:S04]  /*2e10*/  LEA R46, P1, R92, UR6, 0x1 ;  /* 0x000000065c2e7c11 */ /* 0x000fc8000f8208ff */
[----:B------:R-:W-:Y:S02]  /*2e20*/  LEA.HI.X R47, R92, UR7, R3, 0x1, P1 ;  /* 0x000000075c2f7c11 */ /* 0x000fe400088f0c03 */
[C---:B------:R-:W-:Y:S02]  /*2e30*/  ISETP.GE.AND P1, PT, R16.reuse, R122, PT ;  /* 0x0000007a1000720c */ /* 0x040fe40003f26270 */
[----:B------:R-:W-:Y:S02]  /*2e40*/  IADD3 R3, R16, 0x10, RZ ;  /* 0x0000001010037810 */ /* 0x000fe40007ffe0ff */
[----:B------:R-:W-:Y:S02]  /*2e50*/  CS2R R70, SRZ ;  /* 0x0000000000467805 */ /* 0x000fe4000001ff00 */
[----:B------:R-:W-:-:S07]  /*2e60*/  CS2R R72, SRZ ;  /* 0x0000000000487805 */ /* 0x000fce000001ff00 */
[----:B------:R1:W5:Y:S04]  /*2e70*/  @!P1 LDG.E.64 R74, desc[UR36][R44.64] ;  /* 0x000000242c4a9981 */ /* 0x000368000c1e1b00 */
[----:B------:R1:W5:Y:S01]  /*2e80*/  @!P1 LDG.E.64 R76, desc[UR36][R46.64] ;  /* 0x000000242e4c9981 */ /* 0x000362000c1e1b00 */
[----:B------:R-:W-:Y:S01]  /*2e90*/  ISETP.GE.AND P1, PT, R3, R122, PT ;  /* 0x0000007a0300720c */ /* 0x000fe20003f26270 */
[----:B------:R-:W-:Y:S01]  /*2ea0*/  VIADD R3, R16, 0x20 ;  /* 0x0000002010037836 */ /* 0x000fe20000000000 */
[----:B------:R-:W-:Y:S02]  /*2eb0*/  CS2R R66, SRZ ;  /* 0x0000000000427805 */ /* 0x000fe4000001ff00 */
[----:B------:R-:W-:-:S09]  /*2ec0*/  CS2R R68, SRZ ;  /* 0x0000000000447805 */ /* 0x000fd2000001ff00 */
[----:B------:R1:W5:Y:S04]  /*2ed0*/  @!P1 LDG.E.64 R70, desc[UR36][R44.64+0x20] ;  /* 0x000020242c469981 */ /* 0x000368000c1e1b00 */
[----:B------:R1:W5:Y:S01]  /*2ee0*/  @!P1 LDG.E.64 R72, desc[UR36][R46.64+0x20] ;  /* 0x000020242e489981 */ /* 0x000362000c1e1b00 */
[----:B------:R-:W-:Y:S02]  /*2ef0*/  ISETP.GE.AND P1, PT, R3, R122, PT ;  /* 0x0000007a0300720c */ /* 0x000fe40003f26270 */
        /* <DEDUP_REMOVED lines=17> */
[----:B------:R-:W-:-:S13]  /*3010*/  ISETP.GE.AND P1, PT, R3, R122, PT ;  /* 0x0000007a0300720c */ /* 0x000fda0003f26270 */
[----:B------:R1:W5:Y:S04]  /*3020*/  @!P1 LDG.E.64 R48, desc[UR36][R44.64+0xa0] ;  /* 0x0000a0242c309981 */ /* 0x000368000c1e1b00 */
[----:B------:R1:W5:Y:S02]  /*3030*/  @!P1 LDG.E.64 R50, desc[UR36][R46.64+0xa0] ;  /* 0x0000a0242e329981 */ /* 0x000364000c1e1b00 */
.L_x_463:
[----:B------:R-:W-:Y:S05]  /*3040*/  BSYNC B1 ;  /* 0x0000000000017941 */ /* 0x000fea0003800000 */
.L_x_462:
[----:B------:R-:W-:Y:S01]  /*3050*/  IMAD.MOV.U32 R0, RZ, RZ, R82 ;  /* 0x000000ffff007224 */ /* 0x000fe200078e0052 */
[----:B------:R-:W-:Y:S01]  /*3060*/  MOV R3, R83 ;  /* 0x0000005300037202 */ /* 0x000fe20000000f00 */
[----:B01----:R-:W-:Y:S01]  /*3070*/  IMAD.MOV.U32 R44, RZ, RZ, R90 ;  /* 0x000000ffff2c7224 */ /* 0x003fe200078e005a */
[----:B------:R-:W-:Y:S02]  /*3080*/  MOV R45, R91 ;  /* 0x0000005b002d7202 */ /* 0x000fe40000000f00 */
[----:B------:R-:W-:Y:S01]  /*3090*/  PRMT R158, R0, 0x5410, R3 ;  /* 0x00005410009e7816 */ /* 0x000fe20000000003 */
[----:B------:R-:W-:Y:S01]  /*30a0*/  IMAD.MOV.U32 R0, RZ, RZ, R86 ;  /* 0x000000ffff007224 */ /* 0x000fe200078e0056 */
[----:B------:R-:W-:Y:S02]  /*30b0*/  MOV R3, R87 ;  /* 0x0000005700037202 */ /* 0x000fe40000000f00 */
[----:B------:R-:W-:Y:S01]  /*30c0*/  PRMT R168, R44, 0x5410, R45 ;  /* 0x000054102ca87816 */ /* 0x000fe2000000002d */
[----:B------:R-:W-:Y:S01]  /*30d0*/  IMAD.MOV.U32 R44, RZ, RZ, R130 ;  /* 0x000000ffff2c7224 */ /* 0x000fe200078e0082 */
[----:B------:R-:W-:Y:S01]  /*30e0*/  PRMT R160, R0, 0x5410, R3 ;  /* 0x0000541000a07816 */ /* 0x000fe20000000003 */
[----:B------:R-:W-:Y:S01]  /*30f0*/  IMAD.MOV.U32 R0, RZ, RZ, R98 ;  /* 0x000000ffff007224 */ /* 0x000fe200078e0062 */
[----:B------:R-:W-:-:S02]  /*3100*/  MOV R3, R99 ;  /* 0x0000006300037202 */ /* 0x000fc40000000f00 */
[----:B------:R-:W-:Y:S02]  /*3110*/  MOV R45, R131 ;  /* 0x00000083002d7202 */ /* 0x000fe40000000f00 */
[----:B------:R-:W-:Y:S01]  /*3120*/  PRMT R169, R0, 0x5410, R3 ;  /* 0x0000541000a97816 */ /* 0x000fe20000000003 */
[----:B------:R-:W-:Y:S01]  /*3130*/  IMAD.MOV.U32 R0, RZ, RZ, R80 ;  /* 0x000000ffff007224 */ /* 0x000fe200078e0050 */
[----:B------:R-:W-:Y:S01]  /*3140*/  PRMT R165, R44, 0x5410, R45 ;  /* 0x000054102ca57816 */ /* 0x000fe2000000002d */
[----:B------:R-:W-:Y:S01]  /*3150*/  IMAD.MOV.U32 R44, RZ, RZ, R84 ;  /* 0x000000ffff2c7224 */ /* 0x000fe200078e0054 */
[----:B------:R-:W-:Y:S02]  /*3160*/  MOV R3, R81 ;  /* 0x0000005100037202 */ /* 0x000fe40000000f00 */
        /* <DEDUP_REMOVED lines=14> */
[----:B-----5:R-:W-:Y:S01]  /*3250*/  IMAD.MOV.U32 R0, RZ, RZ, R48 ;  /* 0x000000ffff007224 */ /* 0x020fe200078e0030 */
        /* <DEDUP_REMOVED lines=10> */
[----:B------:R-:W-:-:S02]  /*3300*/  PRMT R156, R136, 0x5410, R137 ;  /* 0x00005410889c7816 */ /* 0x000fc40000000089 */
        /* <DEDUP_REMOVED lines=12> */
[----:B------:R-:W-:Y:S02]  /*33d0*/  ISETP.NE.AND P1, PT, R188, 0x3, PT ;  /* 0x00000003bc00780c */ /* 0x000fe40003f25270 */
[----:B------:R-:W-:Y:S01]  /*33e0*/  PRMT R93, R0, 0x5410, R3 ;  /* 0x00005410005d7816 */ /* 0x000fe20000000003 */
[----:B------:R-:W-:Y:S01]  /*33f0*/  IMAD.MOV.U32 R3, RZ, RZ, R68 ;  /* 0x000000ffff037224 */ /* 0x000fe200078e0044 */
[----:B------:R-:W-:Y:S01]  /*3400*/  PRMT R95, R44, 0x5410, R45 ;  /* 0x000054102c5f7816 */ /* 0x000fe2000000002d */
[----:B------:R-:W-:Y:S01]  /*3410*/  IMAD.MOV.U32 R44, RZ, RZ, R64 ;  /* 0x000000ffff2c7224 */ /* 0x000fe200078e0040 */
[----:B------:R-:W-:Y:S02]  /*3420*/  MOV R45, R65 ;  /* 0x00000041002d7202 */ /* 0x000fe40000000f00 */
[----:B------:R-:W-:-:S02]  /*3430*/  MOV R0, R69 ;  /* 0x0000004500007202 */ /* 0x000fc40000000f00 */
[----:B------:R-:W-:Y:S01]  /*3440*/  PRMT R137, R44, 0x5410, R45 ;  /* 0x000054102c897816 */ /* 0x000fe2000000002d */
[----:B------:R-:W-:Y:S01]  /*3450*/  IMAD.MOV.U32 R45, RZ, RZ, R72 ;  /* 0x000000ffff2d7224 */ /* 0x000fe200078e0048 */
[----:B------:R-:W-:Y:S01]  /*3460*/  PRMT R141, R3, 0x5410, R0 ;  /* 0x00005410038d7816 */ /* 0x000fe20000000000 */
[----:B------:R-:W-:Y:S01]  /*3470*/  IMAD.MOV.U32 R3, RZ, RZ, R76 ;  /* 0x000000ffff037224 */ /* 0x000fe200078e004c */
[----:B------:R-:W-:Y:S02]  /*3480*/  MOV R44, R73 ;  /* 0x00000049002c7202 */ /* 0x000fe40000000f00 */
[----:B------:R-:W-:Y:S02]  /*3490*/  MOV R0, R77 ;  /* 0x0000004d00007202 */ /* 0x000fe40000000f00 */
[----:B------:R-:W-:Y:S02]  /*34a0*/  PRMT R143, R45, 0x5410, R44 ;  /* 0x000054102d8f7816 */ /* 0x000fe4000000002c */
[----:B------:R-:W-:Y:S01]  /*34b0*/  PRMT R153, R3, 0x5410, R0 ;  /* 0x0000541003997816 */ /* 0x000fe20000000000 */
[----:B------:R-:W-:Y:S06]  /*34c0*/  @!P1 BRA `(.L_x_464) ;  /* 0x0000000000049947 */ /* 0x000fec0003800000 */
[----:B------:R-:W-:Y:S01]  /*34d0*/  BPT.TRAP 0x1 ;  /* 0x000000040000795c */ /* 0x000fe20000300000 */
.L_x_464:
[----:B------:R-:W-:Y:S01]  /*34e0*/  IMAD R3, R18, 0x8, R2 ;  /* 0x0000000812037824 */ /* 0x000fe200078e0202 */
[----:B------:R-:W-:Y:S01]  /*34f0*/  SHF.L.U32 R0, R186, 0x1f, RZ ;  /* 0x0000001fba007819 */ /* 0x000fe200000006ff */
[----:B------:R-:W-:Y:S03]  /*3500*/  BSSY B1, `(.L_x_465) ;  /* 0x0000003000017945 */ /* 0x000fe60003800000 */
[----:B------:R-:W0:Y:S02]  /*3510*/  SYNCS.PHASECHK.TRANS64.TRYWAIT P5, [R3+URZ+0x34890], R0 ;  /* 0x03489000030075a7 */ /* 0x000e2400080a017f */
[----:B0-----:R-:W-:Y:S05]  /*3520*/  @!P5 BRA `(.L_x_466) ;  /* 0x000001b00080d947 */ /* 0x001fea0003800000 */
.L_x_766:
[----:B------:R-:W-:Y:S05]  /*3530*/  BSYNC B1 ;  /* 0x0000000000017941 */ /* 0x000fea0003800000 */
.L_x_465:
[----:B------:R-:W-:Y:S04]  /*3540*/  BSSY B1, `(.L_x_467) ;  /* 0x0000139000017945 */ /* 0x000fe80003800000 */
[----:B------:R-:W-:Y:S05]  /*3550*/  @P0 BRA `(.L_x_468) ;  /* 0x0000001000dc0947 */ /* 0x000fea0003800000 */
[----:B------:R-:W-:Y:S01]  /*3560*/  ISETP.NE.AND P0, PT, R14, RZ, PT ;  /* 0x000000ff0e00720c */ /* 0x000fe20003f05270 */
[----:B------:R-:W-:-:S12]  /*3570*/  BSSY B2, `(.L_x_469) ;  /* 0x0000031000027945 */ /* 0x000fd80003800000 */
[----:B------:R-:W-:Y:S05]  /*3580*/  @!P0 BRA `(.L_x_470) ;  /* 0x0000000000bc8947 */ /* 0x000fea0003800000 */
[----:B------:R1:W2:Y:S01]  /*3590*/  LDS.128 R44, [R55] ;  /* 0x00000000372c7984 */ /* 0x0002a20000000c00 */
[----:B------:R-:W-:Y:S01]  /*35a0*/  ISETP.GE.AND P0, PT, R16, R122, PT ;  /* 0x0000007a1000720c */ /* 0x000fe20003f06270 */
[----:B------:R-:W-:-:S12]  /*35b0*/  BSSY B3, `(.L_x_471) ;  /* 0x000002b000037945 */ /* 0x000fd80003800000 */
[----:B-1----:R-:W-:Y:S05]  /*35c0*/  @P0 BRA `(.L_x_472) ;  /* 0x0000000000a40947 */ /* 0x002fea0003800000 */
[--C-:B------:R-:W-:Y:S01]  /*35d0*/  SHF.R.U64 R161, R130, 0x10, R131.reuse ;  /* 0x0000001082a17819 */ /* 0x100fe20000001283 */
[--C-:B--2---:R-:W-:Y:S01]  /*35e0*/  HADD2.F32 R162, -RZ, R45.reuse.H1_H1 ;  /* 0x3000002dffa27230 */ /* 0x104fe20000004100 */
[----:B------:R-:W-:Y:S01]  /*35f0*/  SHF.R.U32.HI R130, RZ, 0x10, R131 ;  /* 0x00000010ff827819 */ /* 0x000fe20000011683 */
[----:B------:R-:W-:Y:S01]  /*3600*/  HADD2.F32 R166, -RZ, R45.H0_H0 ;  /* 0x2000002dffa67230 */ /* 0x000fe20000004100 */
[--C-:B------:R-:W-:Y:S01]  /*3610*/  SHF.R.U64 R131, R132, 0x10, R133.reuse ;  /* 0x0000001084837819 */ /* 0x100fe20000001285 */
[--C-:B------:R-:W-:Y:S01]  /*3620*/  HADD2.F32 R132, -RZ, R47.reuse.H1_H1 ;  /* 0x3000002fff847230 */ /* 0x100fe20000004100 */
[----:B------:R-:W-:Y:S01]  /*3630*/  SHF.R.U32.HI R133, RZ, 0x10, R133 ;  /* 0x00000010ff857819 */ /* 0x000fe20000011685 */
[----:B------:R-:W-:Y:S02]  /*3640*/  HADD2.F32 R164, -RZ, R47.H0_H0 ;  /* 0x2000002fffa47230 */ /* 0x000fe40000004100 */
[----:B------:R-:W-:Y:S02]  /*3650*/  HADD2.F32 R163, -RZ, R131.H0_H0 ;  /* 0x20000083ffa37230 */ /* 0x000fe40000004100 */
[----:B------:R-:W-:-:S02]  /*3660*/  HADD2.F32 R133, -RZ, R133.H0_H0 ;  /* 0x20000085ff857230 */ /* 0x000fc40000004100 */
[----:B------:R-:W-:Y:S02]  /*3670*/  HADD2.F32 R161, -RZ, R161.H0_H0 ;  /* 0x200000a1ffa17230 */ /* 0x000fe40000004100 */
[----:B------:R-:W-:Y:S01]  /*3680*/  FMUL.FTZ R45, R162, R163 ;  /* 0x000000a3a22d7220 */ /* 0x000fe20000410000 */
[----:B------:R-:W-:Y:S02]  /*3690*/  HADD2.F32 R131, -RZ, R130.H0_H0 ;  /* 0x20000082ff837230 */ /* 0x000fe40000004100 */
[----:B------:R-:W-:Y:S01]  /*36a0*/  FMUL.FTZ R47, R132, R133 ;  /* 0x00000085842f7220 */ /* 0x000fe20000410000 */
[----:B------:R-:W-:Y:S01]  /*36b0*/  FMUL.FTZ R163, R166, R163 ;  /* 0x000000a3a6a37220 */ /* 0x000fe20000410000 */
[----:B------:R-:W-:Y:S01]  /*36c0*/  FMUL.FTZ R133, R164, R133 ;  /* 0x00000085a4857220 */ /* 0x000fe20000410000 */
[----:B------:R-:W-:Y:S01]  /*36d0*/  FFMA.FTZ R45, R166, R161, -R45 ;  /* 0x000000a1a62d7223 */ /* 0x000fe2000001082d */
[----:B------:R-:W-:Y:S01]  /*36e0*/  FFMA.FTZ R47, R164, R131, -R47 ;  /* 0x00000083a42f7223 */ /* 0x000fe2000001082f */
[----:B------:R-:W-:Y:S01]  /*36f0*/  FFMA.FTZ R130, R162, R161, R163 ;  /* 0x000000a1a2827223 */ /* 0x000fe200000100a3 */
[----:B------:R-:W-:Y:S01]  /*3700*/  FFMA.FTZ R132, R132, R131, R133 ;  /* 0x0000008384847223 */ /* 0x000fe20000010085 */
[----:B------:R-:W-:-:S02]  /*3710*/  HADD2.F32 R133, -RZ, R167.H0_H0 ;  /* 0x200000a7ff857230 */ /* 0x000fc40000004100 */
[--C-:B------:R-:W-:Y:S01]  /*3720*/  HADD2.F32 R162, -RZ, R44.reuse.H1_H1 ;  /* 0x3000002cffa27230 */ /* 0x100fe20000004100 */
[----:B------:R-:W-:Y:S01]  /*3730*/  F2FP.F16.F32.PACK_AB R45, R130, R45 ;  /* 0x0000002d822d723e */ /* 0x000fe200000000ff */
[----:B------:R-:W-:Y:S01]  /*3740*/  HADD2.F32 R164, -RZ, R44.H0_H0 ;  /* 0x2000002cffa47230 */ /* 0x000fe20000004100 */
[----:B------:R-:W-:Y:S01]  /*3750*/  F2FP.F16.F32.PACK_AB R47, R132, R47 ;  /* 0x0000002f842f723e */ /* 0x000fe200000000ff */
[----:B------:R-:W-:Y:S02]  /*3760*/  HADD2.F32 R131, -RZ, R167.H1_H1 ;  /* 0x300000a7ff837230 */ /* 0x000fe40000004100 */
[-C--:B------:R-:W-:Y:S01]  /*3770*/  FMUL.FTZ R163, R162, R133.reuse ;  /* 0x00000085a2a37220 */ /* 0x080fe20000410000 */
[--C-:B------:R-:W-:Y:S02]  /*3780*/  HADD2.F32 R44, -RZ, R46.reuse.H1_H1 ;  /* 0x3000002eff2c7230 */ /* 0x100fe40000004100 */
[----:B------:R-:W-:Y:S01]  /*3790*/  FMUL.FTZ R167, R164, R133 ;  /* 0x00000085a4a77220 */ /* 0x000fe20000410000 */
[----:B------:R-:W-:-:S02]  /*37a0*/  HADD2.F32 R46, -RZ, R46.H0_H0 ;  /* 0x2000002eff2e7230 */ /* 0x000fc40000004100 */
[--C-:B------:R-:W-:Y:S02]  /*37b0*/  HADD2.F32 R161, -RZ, R165.reuse.H0_H0 ;  /* 0x200000a5ffa17230 */ /* 0x100fe40000004100 */
[-C--:B------:R-:W-:Y:S01]  /*37c0*/  FMUL.FTZ R133, R44, R131.reuse ;  /* 0x000000832c857220 */ /* 0x080fe20000410000 */
[----:B------:R-:W-:Y:S02]  /*37d0*/  HADD2.F32 R165, -RZ, R165.H1_H1 ;  /* 0x300000a5ffa57230 */ /* 0x000fe40000004100 */
[----:B------:R-:W-:Y:S01]  /*37e0*/  FMUL.FTZ R131, R46, R131 ;  /* 0x000000832e837220 */ /* 0x000fe20000410000 */
[-C--:B------:R-:W-:Y:S01]  /*37f0*/  FFMA.FTZ R163, R164, R161.reuse, -R163 ;  /* 0x000000a1a4a37223 */ /* 0x080fe200000108a3 */
[----:B------:R-:W-:Y:S01]  /*3800*/  FFMA.FTZ R162, R162, R161, R167 ;  /* 0x000000a1a2a27223 */ /* 0x000fe200000100a7 */
[-C--:B------:R-:W-:Y:S01]  /*3810*/  FFMA.FTZ R133, R46, R165.reuse, -R133 ;  /* 0x000000a52e857223 */ /* 0x080fe20000010885 */
[----:B------:R-:W-:-:S03]  /*3820*/  FFMA.FTZ R44, R44, R165, R131 ;  /* 0x000000a52c2c7223 */ /* 0x000fc60000010083 */
[----:B------:R-:W-:Y:S02]  /*3830*/  F2FP.F16.F32.PACK_AB R162, R162, R163 ;  /* 0x000000a3a2a2723e */ /* 0x000fe400000000ff */
[----:B------:R-:W-:Y:S02]  /*3840*/  F2FP.F16.F32.PACK_AB R46, R44, R133 ;  /* 0x000000852c2e723e */ /* 0x000fe400000000ff */
[----:B------:R-:W-:-:S07]  /*3850*/  MOV R44, R162 ;  /* 0x000000a2002c7202 */ /* 0x000fce0000000f00 */
.L_x_472:
[----:B------:R-:W-:Y:S05]  /*3860*/  BSYNC B3 ;  /* 0x0000000000037941 */ /* 0x000fea0003800000 */
.L_x_471:
[----:B--2---:R1:W-:Y:S02]  /*3870*/  STG.E.128 desc[UR36][R56.64], R44 ;  /* 0x0000002c38007986 */ /* 0x0043e4000c101d24 */
.L_x_470:
[----:B------:R-:W-:Y:S05]  /*3880*/  BSYNC B2 ;  /* 0x0000000000027941 */ /* 0x000fea0003800000 */
.L_x_469:
[----:B------:R-:W-:Y:S01]  /*3890*/  ISETP.NE.AND P0, PT, R10, RZ, PT ;  /* 0x000000ff0a00720c */ /* 0x000fe20003f05270 */
[----:B------:R-:W-:-:S12]  /*38a0*/  BSSY B2, `(.L_x_473) ;  /* 0x0000031000027945 */ /* 0x000fd80003800000 */
[----:B------:R-:W-:Y:S05]  /*38b0*/  @!P0 BRA `(.L_x_474) ;  /* 0x0000000000bc8947 */ /* 0x000fea0003800000 */
[----:B-1----:R1:W2:Y:S01]  /*38c0*/  LDS.128 R44, [R54] ;  /* 0x00000000362c7984 */ /* 0x0022a20000000c00 */
[----:B------:R-:W-:Y:S01]  /*38d0*/  VIADD R131, R16, 0x10 ;  /* 0x0000001010837836 */ /* 0x000fe20000000000 */
[----:B------:R-:W-:Y:S04]  /*38e0*/  BSSY B3, `(.L_x_475) ;  /* 0x000002b000037945 */ /* 0x000fe80003800000 */
[----:B------:R-:W-:-:S13]  /*38f0*/  ISETP.GE.AND P0, PT, R131, R122, PT ;  /* 0x0000007a8300720c */ /* 0x000fda0003f06270 */
[----:B-1----:R-:W-:Y:S05]  /*3900*/  @P0 BRA `(.L_x_476) ;  /* 0x0000000000a00947 */ /* 0x002fea0003800000 */
[--C-:B------:R-:W-:Y:S01]  /*3910*/  SHF.R.U64 R120, R120, 0x10, R121.reuse ;  /* 0x0000001078787819 */ /* 0x100fe20000001279 */
[--C-:B--2---:R-:W-:Y:S01]  /*3920*/  HADD2.F32 R131, -RZ, R45.reuse.H1_H1 ;  /* 0x3000002dff837230 */ /* 0x104fe20000004100 */
[----:B------:R-:W-:Y:S01]  /*3930*/  SHF.R.U32.HI R121, RZ, 0x10, R121 ;  /* 0x00000010ff797819 */ /* 0x000fe20000011679 */
[----:B------:R-:W-:Y:S01]  /*3940*/  HADD2.F32 R45, -RZ, R45.H0_H0 ;  /* 0x2000002dff2d7230 */ /* 0x000fe20000004100 */
[--C-:B------:R-:W-:Y:S01]  /*3950*/  SHF.R.U64 R98, R98, 0x10, R99.reuse ;  /* 0x0000001062627819 */ /* 0x100fe20000001263 */
[----:B------:R-:W-:Y:S01]  /*3960*/  HADD2.F32 R120, -RZ, R120.H0_H0 ;  /* 0x20000078ff787230 */ /* 0x000fe20000004100 */
[----:B------:R-:W-:Y:S01]  /*3970*/  SHF.R.U32.HI R99, RZ, 0x10, R99 ;  /* 0x00000010ff637819 */ /* 0x000fe20000011663 */
[----:B------:R-:W-:Y:S02]  /*3980*/  HADD2.F32 R121, -RZ, R121.H0_H0 ;  /* 0x20000079ff797230 */ /* 0x000fe40000004100 */
[--C-:B------:R-:W-:Y:S02]  /*3990*/  HADD2.F32 R130, -RZ, R47.reuse.H1_H1 ;  /* 0x3000002fff827230 */ /* 0x100fe40000004100 */
[----:B------:R-:W-:Y:S01]  /*39a0*/  FMUL.FTZ R162, R131, R120 ;  /* 0x0000007883a27220 */ /* 0x000fe20000410000 */
[----:B------:R-:W-:-:S02]  /*39b0*/  HADD2.F32 R132, -RZ, R47.H0_H0 ;  /* 0x2000002fff847230 */ /* 0x000fc40000004100 */
[C---:B------:R-:W-:Y:S01]  /*39c0*/  FMUL.FTZ R120, R45.reuse, R120 ;  /* 0x000000782d787220 */ /* 0x040fe20000410000 */
[----:B------:R-:W-:Y:S02]  /*39d0*/  HADD2.F32 R98, -RZ, R98.H0_H0 ;  /* 0x20000062ff627230 */ /* 0x000fe40000004100 */
[-C--:B------:R-:W-:Y:S01]  /*39e0*/  FMUL.FTZ R47, R130, R121.reuse ;  /* 0x00000079822f7220 */ /* 0x080fe20000410000 */
[----:B------:R-:W-:Y:S02]  /*39f0*/  HADD2.F32 R99, -RZ, R99.H0_H0 ;  /* 0x20000063ff637230 */ /* 0x000fe40000004100 */
[----:B------:R-:W-:Y:S01]  /*3a00*/  FMUL.FTZ R121, R132, R121 ;  /* 0x0000007984797220 */ /* 0x000fe20000410000 */
[-C--:B------:R-:W-:Y:S01]  /*3a10*/  FFMA.FTZ R162, R45, R98.reuse, -R162 ;  /* 0x000000622da27223 */ /* 0x080fe200000108a2 */
[----:B------:R-:W-:Y:S02]  /*3a20*/  FFMA.FTZ R131, R131, R98, R120 ;  /* 0x0000006283837223 */ /* 0x000fe40000010078 */
[----:B------:R-:W-:Y:S01]  /*3a30*/  FFMA.FTZ R130, R130, R99, R121 ;  /* 0x0000006382827223 */ /* 0x000fe20000010079 */
[----:B------:R-:W-:-:S02]  /*3a40*/  HADD2.F32 R98, -RZ, R44.H1_H1 ;  /* 0x3000002cff627230 */ /* 0x000fc40000004100 */
[----:B------:R-:W-:Y:S01]  /*3a50*/  FFMA.FTZ R47, R132, R99, -R47 ;  /* 0x00000063842f7223 */ /* 0x000fe2000001082f */
[----:B------:R-:W-:Y:S02]  /*3a60*/  HADD2.F32 R121, -RZ, R172.H0_H0 ;  /* 0x200000acff797230 */ /* 0x000fe40000004100 */
[----:B------:R-:W-:Y:S02]  /*3a70*/  HADD2.F32 R44, -RZ, R44.H0_H0 ;  /* 0x2000002cff2c7230 */ /* 0x000fe40000004100 */
[----:B------:R-:W-:Y:S02]  /*3a80*/  HADD2.F32 R45, -RZ, R172.H1_H1 ;  /* 0x300000acff2d7230 */ /* 0x000fe40000004100 */
[-C--:B------:R-:W-:Y:S01]  /*3a90*/  FMUL.FTZ R133, R98, R121.reuse ;  /* 0x0000007962857220 */ /* 0x080fe20000410000 */
[--C-:B------:R-:W-:Y:S02]  /*3aa0*/  HADD2.F32 R120, -RZ, R46.reuse.H1_H1 ;  /* 0x3000002eff787230 */ /* 0x100fe40000004100 */
[----:B------:R-:W-:Y:S01]  /*3ab0*/  FMUL.FTZ R161, R44, R121 ;  /* 0x000000792ca17220 */ /* 0x000fe20000410000 */
[----:B------:R-:W-:Y:S01]  /*3ac0*/  HADD2.F32 R46, -RZ, R46.H0_H0 ;  /* 0x2000002eff2e7230 */ /* 0x000fe20000004100 */
[----:B------:R-:W-:Y:S01]  /*3ad0*/  F2FP.F16.F32.PACK_AB R47, R130, R47 ;  /* 0x0000002f822f723e */ /* 0x000fe200000000ff */
[----:B------:R-:W-:-:S02]  /*3ae0*/  HADD2.F32 R99, -RZ, R169.H0_H0 ;  /* 0x200000a9ff637230 */ /* 0x000fc40000004100 */
[-C--:B------:R-:W-:Y:S01]  /*3af0*/  FMUL.FTZ R121, R120, R45.reuse ;  /* 0x0000002d78797220 */ /* 0x080fe20000410000 */
[----:B------:R-:W-:Y:S02]  /*3b00*/  HADD2.F32 R169, -RZ, R169.H1_H1 ;  /* 0x300000a9ffa97230 */ /* 0x000fe40000004100 */
[----:B------:R-:W-:Y:S01]  /*3b10*/  FMUL.FTZ R45, R46, R45 ;  /* 0x0000002d2e2d7220 */ /* 0x000fe20000410000 */
[-C--:B------:R-:W-:Y:S01]  /*3b20*/  FFMA.FTZ R133, R44, R99.reuse, -R133 ;  /* 0x000000632c857223 */ /* 0x080fe20000010885 */
[----:B------:R-:W-:Y:S01]  /*3b30*/  FFMA.FTZ R98, R98, R99, R161 ;  /* 0x0000006362627223 */ /* 0x000fe200000100a1 */
[-C--:B------:R-:W-:Y:S01]  /*3b40*/  FFMA.FTZ R121, R46, R169.reuse, -R121 ;  /* 0x000000a92e797223 */ /* 0x080fe20000010879 */
[----:B------:R-:W-:Y:S01]  /*3b50*/  FFMA.FTZ R120, R120, R169, R45 ;  /* 0x000000a978787223 */ /* 0x000fe2000001002d */
[----:B------:R-:W-:Y:S02]  /*3b60*/  F2FP.F16.F32.PACK_AB R45, R131, R162 ;  /* 0x000000a2832d723e */ /* 0x000fe400000000ff */
[----:B------:R-:W-:-:S02]  /*3b70*/  F2FP.F16.F32.PACK_AB R44, R98, R133 ;  /* 0x00000085622c723e */ /* 0x000fc400000000ff */
[----:B------:R-:W-:-:S07]  /*3b80*/  F2FP.F16.F32.PACK_AB R46, R120, R121 ;  /* 0x00000079782e723e */ /* 0x000fce00000000ff */
.L_x_476:
[----:B------:R-:W-:Y:S05]  /*3b90*/  BSYNC B3 ;  /* 0x0000000000037941 */ /* 0x000fea0003800000 */
.L_x_475:
[----:B--2---:R2:W-:Y:S02]  /*3ba0*/  STG.E.128 desc[UR36][R56.64+0x40], R44 ;  /* 0x0000402c38007986 */ /* 0x0045e4000c101d24 */
.L_x_474:
[----:B------:R-:W-:Y:S05]  /*3bb0*/  BSYNC B2 ;  /* 0x0000000000027941 */ /* 0x000fea0003800000 */
.L_x_473:
[----:B------:R-:W-:Y:S01]  /*3bc0*/  ISETP.NE.AND P0, PT, R9, RZ, PT ;  /* 0x000000ff0900720c */ /* 0x000fe20003f05270 */
[----:B------:R-:W-:-:S12]  /*3bd0*/  BSSY B2, `(.L_x_477) ;  /* 0x0000034000027945 */ /* 0x000fd80003800000 */
[----:B------:R-:W-:Y:S05]  /*3be0*/  @!P0 BRA `(.L_x_478) ;  /* 0x0000000000c88947 */ /* 0x000fea0003800000 */
[----:B-12---:R1:W2:Y:S01]  /*3bf0*/  LDS.128 R44, [R55+0x4000] ;  /* 0x00400000372c7984 */ /* 0x0062a20000000c00 */
[----:B------:R-:W-:Y:S01]  /*3c00*/  IADD3 R99, R16, 0x20, RZ ;  /* 0x0000002010637810 */ /* 0x000fe20007ffe0ff */
[----:B------:R-:W-:Y:S03]  /*3c10*/  BSSY B3, `(.L_x_479) ;  /* 0x000002e000037945 */ /* 0x000fe60003800000 */
[----:B------:R-:W-:-:S13]  /*3c20*/  ISETP.GE.AND P0, PT, R99, R122, PT ;  /* 0x0000007a6300720c */ /* 0x000fda0003f06270 */
[----:B-1----:R-:W-:Y:S05]  /*3c30*/  @P0 BRA `(.L_x_480) ;  /* 0x0000000000ac0947 */ /* 0x002fea0003800000 */
[--C-:B------:R-:W-:Y:S02]  /*3c40*/  SHF.R.U64 R130, R96, 0x10, R97.reuse ;  /* 0x0000001060827819 */ /* 0x100fe40000001261 */
[----:B------:R-:W-:Y:S01]  /*3c50*/  SHF.R.U32.HI R96, RZ, 0x10, R97 ;  /* 0x00000010ff607819 */ /* 0x000fe20000011661 */
[----:B--2---:R-:W-:Y:S01]  /*3c60*/  IMAD.MOV.U32 R97, RZ, RZ, R45 ;  /* 0x000000ffff617224 */ /* 0x004fe200078e002d */
[----:B------:R-:W-:Y:S01]  /*3c70*/  MOV R120, R47 ;  /* 0x0000002f00787202 */ /* 0x000fe20000000f00 */
[----:B------:R-:W-:Y:S01]  /*3c80*/  HADD2.F32 R130, -RZ, R130.H0_H0 ;  /* 0x20000082ff827230 */ /* 0x000fe20000004100 */
[--C-:B------:R-:W-:Y:S01]  /*3c90*/  SHF.R.U64 R98, R90, 0x10, R91.reuse ;  /* 0x000000105a627819 */ /* 0x100fe2000000125b */
[----:B------:R-:W-:Y:S01]  /*3ca0*/  HADD2.F32 R45, -RZ, R96.H0_H0 ;  /* 0x20000060ff2d7230 */ /* 0x000fe20000004100 */
[----:B------:R-:W-:Y:S01]  /*3cb0*/  SHF.R.U32.HI R90, RZ, 0x10, R91 ;  /* 0x00000010ff5a7819 */ /* 0x000fe2000001165b */
[--C-:B------:R-:W-:Y:S02]  /*3cc0*/  HADD2.F32 R47, -RZ, R97.reuse.H1_H1 ;  /* 0x30000061ff2f7230 */ /* 0x100fe40000004100 */
[----:B------:R-:W-:-:S02]  /*3cd0*/  HADD2.F32 R97, -RZ, R97.H0_H0 ;  /* 0x20000061ff617230 */ /* 0x000fc40000004100 */
[--C-:B------:R-:W-:Y:S02]  /*3ce0*/  HADD2.F32 R96, -RZ, R120.reuse.H1_H1 ;  /* 0x30000078ff607230 */ /* 0x100fe40000004100 */
[----:B------:R-:W-:Y:S02]  /*3cf0*/  HADD2.F32 R120, -RZ, R120.H0_H0 ;  /* 0x20000078ff787230 */ /* 0x000fe40000004100 */
[----:B------:R-:W-:Y:S02]  /*3d00*/  HADD2.F32 R98, -RZ, R98.H0_H0 ;  /* 0x20000062ff627230 */ /* 0x000fe40000004100 */
[-C--:B------:R-:W-:Y:S01]  /*3d10*/  FMUL.FTZ R99, R96, R45.reuse ;  /* 0x0000002d60637220 */ /* 0x080fe20000410000 */
[----:B------:R-:W-:Y:S02]  /*3d20*/  HADD2.F32 R91, -RZ, R90.H0_H0 ;  /* 0x2000005aff5b7230 */ /* 0x000fe40000004100 */
[-C--:B------:R-:W-:Y:S01]  /*3d30*/  FMUL.FTZ R90, R47, R130.reuse ;  /* 0x000000822f5a7220 */ /* 0x080fe20000410000 */
[----:B------:R-:W-:Y:S01]  /*3d40*/  FMUL.FTZ R130, R97, R130 ;  /* 0x0000008261827220 */ /* 0x000fe20000410000 */
[----:B------:R-:W-:-:S02]  /*3d50*/  FMUL.FTZ R121, R120, R45 ;  /* 0x0000002d78797220 */ /* 0x000fc40000410000 */
[-C--:B------:R-:W-:Y:S01]  /*3d60*/  FFMA.FTZ R45, R97, R98.reuse, -R90 ;  /* 0x00000062612d7223 */ /* 0x080fe2000001085a */
[----:B------:R-:W-:Y:S01]  /*3d70*/  FFMA.FTZ R90, R47, R98, R130 ;  /* 0x000000622f5a7223 */ /* 0x000fe20000010082 */
[-C--:B------:R-:W-:Y:S01]  /*3d80*/  FFMA.FTZ R47, R120, R91.reuse, -R99 ;  /* 0x0000005b782f7223 */ /* 0x080fe20000010863 */
[--C-:B------:R-:W-:Y:S02]  /*3d90*/  HADD2.F32 R99, -RZ, R171.reuse.H0_H0 ;  /* 0x200000abff637230 */ /* 0x100fe40000004100 */
[----:B------:R-:W-:Y:S01]  /*3da0*/  FFMA.FTZ R96, R96, R91, R121 ;  /* 0x0000005b60607223 */ /* 0x000fe20000010079 */
[--C-:B------:R-:W-:Y:S01]  /*3db0*/  HADD2.F32 R98, -RZ, R44.reuse.H1_H1 ;  /* 0x3000002cff627230 */ /* 0x100fe20000004100 */
[----:B------:R-:W-:Y:S01]  /*3dc0*/  F2FP.F16.F32.PACK_AB R45, R90, R45 ;  /* 0x0000002d5a2d723e */ /* 0x000fe200000000ff */
[----:B------:R-:W-:Y:S02]  /*3dd0*/  HADD2.F32 R120, -RZ, R44.H0_H0 ;  /* 0x2000002cff787230 */ /* 0x000fe40000004100 */
[----:B------:R-:W-:-:S02]  /*3de0*/  HADD2.F32 R171, -RZ, R171.H1_H1 ;  /* 0x300000abffab7230 */ /* 0x000fc40000004100 */
[-C--:B------:R-:W-:Y:S01]  /*3df0*/  FMUL.FTZ R121, R98, R99.reuse ;  /* 0x0000006362797220 */ /* 0x080fe20000410000 */
[----:B------:R-:W-:Y:S02]  /*3e00*/  HADD2.F32 R44, -RZ, R46.H1_H1 ;  /* 0x3000002eff2c7230 */ /* 0x000fe40000004100 */
[----:B------:R-:W-:Y:S01]  /*3e10*/  FMUL.FTZ R99, R120, R99 ;  /* 0x0000006378637220 */ /* 0x000fe20000410000 */
[----:B------:R-:W-:Y:S01]  /*3e20*/  HADD2.F32 R91, -RZ, R168.H0_H0 ;  /* 0x200000a8ff5b7230 */ /* 0x000fe20000004100 */
[----:B------:R-:W-:Y:S01]  /*3e30*/  F2FP.F16.F32.PACK_AB R47, R96, R47 ;  /* 0x0000002f602f723e */ /* 0x000fe200000000ff */
[----:B------:R-:W-:Y:S02]  /*3e40*/  HADD2.F32 R46, -RZ, R46.H0_H0 ;  /* 0x2000002eff2e7230 */ /* 0x000fe40000004100 */
[----:B------:R-:W-:Y:S01]  /*3e50*/  FMUL.FTZ R131, R44, R171 ;  /* 0x000000ab2c837220 */ /* 0x000fe20000410000 */
[----:B------:R-:W-:Y:S02]  /*3e60*/  HADD2.F32 R97, -RZ, R168.H1_H1 ;  /* 0x300000a8ff617230 */ /* 0x000fe40000004100 */
[-C--:B------:R-:W-:Y:S01]  /*3e70*/  FFMA.FTZ R121, R120, R91.reuse, -R121 ;  /* 0x0000005b78797223 */ /* 0x080fe20000010879 */
[----:B------:R-:W-:Y:S01]  /*3e80*/  FFMA.FTZ R98, R98, R91, R99 ;  /* 0x0000005b62627223 */ /* 0x000fe20000010063 */
[C---:B------:R-:W-:Y:S01]  /*3e90*/  FMUL.FTZ R171, R46.reuse, R171 ;  /* 0x000000ab2eab7220 */ /* 0x040fe20000410000 */
[----:B------:R-:W-:-:S03]  /*3ea0*/  FFMA.FTZ R131, R46, R97, -R131 ;  /* 0x000000612e837223 */ /* 0x000fc60000010883 */
[----:B------:R-:W-:Y:S01]  /*3eb0*/  FFMA.FTZ R44, R44, R97, R171 ;  /* 0x000000612c2c7223 */ /* 0x000fe200000100ab */
[----:B------:R-:W-:-:S04]  /*3ec0*/  F2FP.F16.F32.PACK_AB R98, R98, R121 ;  /* 0x000000796262723e */ /* 0x000fc800000000ff */
[----:B------:R-:W-:Y:S01]  /*3ed0*/  F2FP.F16.F32.PACK_AB R46, R44, R131 ;  /* 0x000000832c2e723e */ /* 0x000fe200000000ff */
[----:B------:R-:W-:-:S07]  /*3ee0*/  IMAD.MOV.U32 R44, RZ, RZ, R98 ;  /* 0x000000ffff2c7224 */ /* 0x000fce00078e0062 */
.L_x_480:
[----:B------:R-:W-:Y:S05]  /*3ef0*/  BSYNC B3 ;  /* 0x0000000000037941 */ /* 0x000fea0003800000 */
.L_x_479:
[----:B--2---:R3:W-:Y:S02]  /*3f00*/  STG.E.128 desc[UR36][R56.64+0x80], R44 ;  /* 0x0000802c38007986 */ /* 0x0047e4000c101d24 */
.L_x_478:
[----:B------:R-:W-:Y:S05]  /*3f10*/  BSYNC B2 ;  /* 0x0000000000027941 */ /* 0x000fea0003800000 */
.L_x_477:
[----:B------:R-:W-:Y:S01]  /*3f20*/  ISETP.NE.AND P0, PT, R8, RZ, PT ;  /* 0x000000ff0800720c */ /* 0x000fe20003f05270 */
[----:B------:R-:W-:-:S12]  /*3f30*/  BSSY B2, `(.L_x_481) ;  /* 0x0000033000027945 */ /* 0x000fd80003800000 */
[----:B------:R-:W-:Y:S05]  /*3f40*/  @!P0 BRA `(.L_x_482) ;  /* 0x0000000000c48947 */ /* 0x000fea0003800000 */
[----:B-123--:R1:W2:Y:S01]  /*3f50*/  LDS.128 R44, [R54+0x4000] ;  /* 0x00400000362c7984 */ /* 0x00e2a20000000c00 */
[----:B------:R-:W-:Y:S01]  /*3f60*/  IADD3 R91, R16, 0x30, RZ ;  /* 0x00000030105b7810 */ /* 0x000fe20007ffe0ff */
[----:B------:R-:W-:Y:S03]  /*3f70*/  BSSY B3, `(.L_x_483) ;  /* 0x000002d000037945 */ /* 0x000fe60003800000 */
[----:B------:R-:W-:-:S13]  /*3f80*/  ISETP.GE.AND P0, PT, R91, R122, PT ;  /* 0x0000007a5b00720c */ /* 0x000fda0003f06270 */
[----:B-1----:R-:W-:Y:S05]  /*3f90*/  @P0 BRA `(.L_x_484) ;  /* 0x0000000000a80947 */ /* 0x002fea0003800000 */
[--C-:B------:R-:W-:Y:S01]  /*3fa0*/  SHF.R.U64 R97, R86, 0x10, R87.reuse ;  /* 0x0000001056617819 */ /* 0x100fe20000001257 */
[----:B--2---:R-:W-:Y:S01]  /*3fb0*/  IMAD.MOV.U32 R86, RZ, RZ, R44 ;  /* 0x000000ffff567224 */ /* 0x004fe200078e002c */
[----:B------:R-:W-:Y:S01]  /*3fc0*/  SHF.R.U32.HI R90, RZ, 0x10, R87 ;  /* 0x00000010ff5a7819 */ /* 0x000fe20000011657 */
[--C-:B------:R-:W-:Y:S01]  /*3fd0*/  HADD2.F32 R44, -RZ, R45.reuse.H0_H0 ;  /* 0x2000002dff2c7230 */ /* 0x100fe20000004100 */
[--C-:B------:R-:W-:Y:S02]  /*3fe0*/  SHF.R.U64 R91, R88, 0x10, R89.reuse ;  /* 0x00000010585b7819 */ /* 0x100fe40000001259 */
[----:B------:R-:W-:Y:S01]  /*3ff0*/  MOV R87, R47 ;  /* 0x0000002f00577202 */ /* 0x000fe20000000f00 */
[----:B------:R-:W-:Y:S01]  /*4000*/  HADD2.F32 R47, -RZ, R45.H1_H1 ;  /* 0x3000002dff2f7230 */ /* 0x000fe20000004100 */
[----:B------:R-:W-:Y:S01]  /*4010*/  SHF.R.U32.HI R96, RZ, 0x10, R89 ;  /* 0x00000010ff607819 */ /* 0x000fe20000011659 */
[----:B------:R-:W-:Y:S02]  /*4020*/  HADD2.F32 R91, -RZ, R91.H0_H0 ;  /* 0x2000005bff5b7230 */ /* 0x000fe40000004100 */
[----:B------:R-:W-:-:S02]  /*4030*/  HADD2.F32 R88, -RZ, R87.H1_H1 ;  /* 0x30000057ff587230 */ /* 0x000fc40000004100 */
[----:B------:R-:W-:Y:S02]  /*4040*/  HADD2.F32 R96, -RZ, R96.H0_H0 ;  /* 0x20000060ff607230 */ /* 0x000fe40000004100 */
[-C--:B------:R-:W-:Y:S01]  /*4050*/  FMUL.FTZ R45, R47, R91.reuse ;  /* 0x0000005b2f2d7220 */ /* 0x080fe20000410000 */
[----:B------:R-:W-:Y:S02]  /*4060*/  HADD2.F32 R87, -RZ, R87.H0_H0 ;  /* 0x20000057ff577230 */ /* 0x000fe40000004100 */
[----:B------:R-:W-:Y:S01]  /*4070*/  FMUL.FTZ R98, R44, R91 ;  /* 0x0000005b2c627220 */ /* 0x000fe20000410000 */
[----:B------:R-:W-:Y:S02]  /*4080*/  HADD2.F32 R89, -RZ, R97.H0_H0 ;  /* 0x20000061ff597230 */ /* 0x000fe40000004100 */
[-C--:B------:R-:W-:Y:S01]  /*4090*/  FMUL.FTZ R120, R88, R96.reuse ;  /* 0x0000006058787220 */ /* 0x080fe20000410000 */
[----:B------:R-:W-:Y:S02]  /*40a0*/  HADD2.F32 R90, -RZ, R90.H0_H0 ;  /* 0x2000005aff5a7230 */ /* 0x000fe40000004100 */
[----:B------:R-:W-:Y:S01]  /*40b0*/  FMUL.FTZ R91, R87, R96 ;  /* 0x00000060575b7220 */ /* 0x000fe20000410000 */
[----:B------:R-:W-:-:S02]  /*40c0*/  HADD2.F32 R97, -RZ, R170.H1_H1 ;  /* 0x300000aaff617230 */ /* 0x000fc40000004100 */
[-C--:B------:R-:W-:Y:S01]  /*40d0*/  FFMA.FTZ R44, R44, R89.reuse, -R45 ;  /* 0x000000592c2c7223 */ /* 0x080fe2000001082d */
[----:B------:R-:W-:Y:S01]  /*40e0*/  FFMA.FTZ R45, R47, R89, R98 ;  /* 0x000000592f2d7223 */ /* 0x000fe20000010062 */
[-C--:B------:R-:W-:Y:S01]  /*40f0*/  FFMA.FTZ R47, R87, R90.reuse, -R120 ;  /* 0x0000005a572f7223 */ /* 0x080fe20000010878 */
[----:B------:R-:W-:Y:S01]  /*4100*/  FFMA.FTZ R96, R88, R90, R91 ;  /* 0x0000005a58607223 */ /* 0x000fe2000001005b */
[----:B------:R-:W-:Y:S02]  /*4110*/  HADD2.F32 R90, -RZ, R170.H0_H0 ;  /* 0x200000aaff5a7230 */ /* 0x000fe40000004100 */
[----:B------:R-:W-:Y:S01]  /*4120*/  HADD2.F32 R87, -RZ, R86.H1_H1 ;  /* 0x30000056ff577230 */ /* 0x000fe20000004100 */
[----:B------:R-:W-:Y:S01]  /*4130*/  F2FP.F16.F32.PACK_AB R45, R45, R44 ;  /* 0x0000002c2d2d723e */ /* 0x000fe200000000ff */
[----:B------:R-:W-:Y:S01]  /*4140*/  HADD2.F32 R88, -RZ, R46.H1_H1 ;  /* 0x3000002eff587230 */ /* 0x000fe20000004100 */
[----:B------:R-:W-:Y:S01]  /*4150*/  F2FP.F16.F32.PACK_AB R47, R96, R47 ;  /* 0x0000002f602f723e */ /* 0x000fe200000000ff */
[----:B------:R-:W-:-:S02]  /*4160*/  HADD2.F32 R86, -RZ, R86.H0_H0 ;  /* 0x20000056ff567230 */ /* 0x000fc40000004100 */
[CC--:B------:R-:W-:Y:S01]  /*4170*/  FMUL.FTZ R99, R87.reuse, R90.reuse ;  /* 0x0000005a57637220 */ /* 0x0c0fe20000410000 */
[----:B------:R-:W-:Y:S02]  /*4180*/  HADD2.F32 R46, -RZ, R46.H0_H0 ;  /* 0x2000002eff2e7230 */ /* 0x000fe40000004100 */
[-C--:B------:R-:W-:Y:S01]  /*4190*/  FMUL.FTZ R121, R88, R97.reuse ;  /* 0x0000006158797220 */ /* 0x080fe20000410000 */
[--C-:B------:R-:W-:Y:S02]  /*41a0*/  HADD2.F32 R89, -RZ, R160.reuse.H0_H0 ;  /* 0x200000a0ff597230 */ /* 0x100fe40000004100 */
[----:B------:R-:W-:Y:S01]  /*41b0*/  FMUL.FTZ R90, R86, R90 ;  /* 0x0000005a565a7220 */ /* 0x000fe20000410000 */
[----:B------:R-:W-:Y:S02]  /*41c0*/  HADD2.F32 R91, -RZ, R160.H1_H1 ;  /* 0x300000a0ff5b7230 */ /* 0x000fe40000004100 */
[----:B------:R-:W-:Y:S01]  /*41d0*/  FMUL.FTZ R97, R46, R97 ;  /* 0x000000612e617220 */ /* 0x000fe20000410000 */
[-C--:B------:R-:W-:Y:S01]  /*41e0*/  FFMA.FTZ R99, R86, R89.reuse, -R99 ;  /* 0x0000005956637223 */ /* 0x080fe20000010863 */
[----:B------:R-:W-:Y:S01]  /*41f0*/  FFMA.FTZ R90, R87, R89, R90 ;  /* 0x00000059575a7223 */ /* 0x000fe2000001005a */
[-C--:B------:R-:W-:Y:S01]  /*4200*/  FFMA.FTZ R121, R46, R91.reuse, -R121 ;  /* 0x0000005b2e797223 */ /* 0x080fe20000010879 */
[----:B------:R-:W-:-:S03]  /*4210*/  FFMA.FTZ R88, R88, R91, R97 ;  /* 0x0000005b58587223 */ /* 0x000fc60000010061 */
[----:B------:R-:W-:Y:S02]  /*4220*/  F2FP.F16.F32.PACK_AB R44, R90, R99 ;  /* 0x000000635a2c723e */ /* 0x000fe400000000ff */
[----:B------:R-:W-:-:S07]  /*4230*/  F2FP.F16.F32.PACK_AB R46, R88, R121 ;  /* 0x00000079582e723e */ /* 0x000fce00000000ff */
.L_x_484:
[----:B------:R-:W-:Y:S05]  /*4240*/  BSYNC B3 ;  /* 0x0000000000037941 */ /* 0x000fea0003800000 */
.L_x_483:
[----:B--2---:R4:W-:Y:S02]  /*4250*/  STG.E.128 desc[UR36][R56.64+0xc0], R44 ;  /* 0x0000c02c38007986 */ /* 0x0049e4000c101d24 */
.L_x_482:
[----:B------:R-:W-:Y:S05]  /*4260*/  BSYNC B2 ;  /* 0x0000000000027941 */ /* 0x000fea0003800000 */
.L_x_481:
[----:B------:R-:W-:Y:S01]  /*4270*/  ISETP.NE.AND P0, PT, R7, RZ, PT ;  /* 0x000000ff0700720c */ /* 0x000fe20003f05270 */
[----:B------:R-:W-:-:S12]  /*4280*/  BSSY B2, `(.L_x_485) ;  /* 0x0000032000027945 */ /* 0x000fd80003800000 */
[----:B------:R-:W-:Y:S05]  /*4290*/  @!P0 BRA `(.L_x_486) ;  /* 0x0000000000c08947 */ /* 0x000fea0003800000 */
[----:B-1234-:R1:W2:Y:S01]  /*42a0*/  LDS.128 R44, [R55+0x8000] ;  /* 0x00800000372c7984 */ /* 0x01e2a20000000c00 */
[----:B------:R-:W-:Y:S01]  /*42b0*/  VIADD R87, R16, 0x40 ;  /* 0x0000004010577836 */ /* 0x000fe20000000000 */
[----:B------:R-:W-:Y:S04]  /*42c0*/  BSSY B3, `(.L_x_487) ;  /* 0x000002c000037945 */ /* 0x000fe80003800000 */
[----:B------:R-:W-:-:S13]  /*42d0*/  ISETP.GE.AND P0, PT, R87, R122, PT ;  /* 0x0000007a5700720c */ /* 0x000fda0003f06270 */
[----:B-1----:R-:W-:Y:S05]  /*42e0*/  @P0 BRA `(.L_x_488) ;  /* 0x0000000000a40947 */ /* 0x002fea0003800000 */
[--C-:B------:R-:W-:Y:S02]  /*42f0*/  SHF.R.U64 R87, R82, 0x10, R83.reuse ;  /* 0x0000001052577819 */ /* 0x100fe40000001253 */
[----:B------:R-:W-:Y:S02]  /*4300*/  SHF.R.U32.HI R86, RZ, 0x10, R83 ;  /* 0x00000010ff567819 */ /* 0x000fe40000011653 */
[--C-:B------:R-:W-:Y:S01]  /*4310*/  SHF.R.U64 R83, R84, 0x10, R85.reuse ;  /* 0x0000001054537819 */ /* 0x100fe20000001255 */
[----:B------:R-:W-:Y:S01]  /*4320*/  HADD2.F32 R84, -RZ, R87.H0_H0 ;  /* 0x20000057ff547230 */ /* 0x000fe20000004100 */
[----:B------:R-:W-:Y:S01]  /*4330*/  SHF.R.U32.HI R88, RZ, 0x10, R85 ;  /* 0x00000010ff587819 */ /* 0x000fe20000011655 */
[----:B------:R-:W-:Y:S01]  /*4340*/  HADD2.F32 R86, -RZ, R86.H0_H0 ;  /* 0x20000056ff567230 */ /* 0x000fe20000004100 */
[----:B--2---:R-:W-:Y:S01]  /*4350*/  MOV R82, R46 ;  /* 0x0000002e00527202 */ /* 0x004fe20000000f00 */
[----:B------:R-:W-:Y:S02]  /*4360*/  HADD2.F32 R85, -RZ, R83.H0_H0 ;  /* 0x20000053ff557230 */ /* 0x000fe40000004100 */
[----:B------:R-:W-:-:S02]  /*4370*/  HADD2.F32 R46, -RZ, R45.H1_H1 ;  /* 0x3000002dff2e7230 */ /* 0x000fc40000004100 */
[----:B------:R-:W-:Y:S02]  /*4380*/  HADD2.F32 R45, -RZ, R45.H0_H0 ;  /* 0x2000002dff2d7230 */ /* 0x000fe40000004100 */
[----:B------:R-:W-:Y:S02]  /*4390*/  HADD2.F32 R88, -RZ, R88.H0_H0 ;  /* 0x20000058ff587230 */ /* 0x000fe40000004100 */
[-C--:B------:R-:W-:Y:S01]  /*43a0*/  FMUL.FTZ R90, R46, R85.reuse ;  /* 0x000000552e5a7220 */ /* 0x080fe20000410000 */
[--C-:B------:R-:W-:Y:S02]  /*43b0*/  HADD2.F32 R83, -RZ, R47.reuse.H1_H1 ;  /* 0x3000002fff537230 */ /* 0x100fe40000004100 */
[C---:B------:R-:W-:Y:S01]  /*43c0*/  FMUL.FTZ R85, R45.reuse, R85 ;  /* 0x000000552d557220 */ /* 0x040fe20000410000 */
[----:B------:R-:W-:Y:S02]  /*43d0*/  HADD2.F32 R47, -RZ, R47.H0_H0 ;  /* 0x2000002fff2f7230 */ /* 0x000fe40000004100 */
[----:B------:R-:W-:Y:S01]  /*43e0*/  FFMA.FTZ R90, R45, R84, -R90 ;  /* 0x000000542d5a7223 */ /* 0x000fe2000001085a */
[----:B------:R-:W-:-:S02]  /*43f0*/  HADD2.F32 R45, -RZ, R44.H1_H1 ;  /* 0x3000002cff2d7230 */ /* 0x000fc40000004100 */
[----:B------:R-:W-:Y:S01]  /*4400*/  FFMA.FTZ R87, R46, R84, R85 ;  /* 0x000000542e577223 */ /* 0x000fe20000010055 */
[-C--:B------:R-:W-:Y:S01]  /*4410*/  FMUL.FTZ R96, R83, R88.reuse ;  /* 0x0000005853607220 */ /* 0x080fe20000410000 */
[--C-:B------:R-:W-:Y:S02]  /*4420*/  HADD2.F32 R84, -RZ, R159.reuse.H0_H0 ;  /* 0x2000009fff547230 */ /* 0x100fe40000004100 */
[C---:B------:R-:W-:Y:S01]  /*4430*/  FMUL.FTZ R88, R47.reuse, R88 ;  /* 0x000000582f587220 */ /* 0x040fe20000410000 */
[----:B------:R-:W-:Y:S02]  /*4440*/  HADD2.F32 R159, -RZ, R159.H1_H1 ;  /* 0x3000009fff9f7230 */ /* 0x000fe40000004100 */
[-C--:B------:R-:W-:Y:S01]  /*4450*/  FFMA.FTZ R96, R47, R86.reuse, -R96 ;  /* 0x000000562f607223 */ /* 0x080fe20000010860 */
[----:B------:R-:W-:Y:S02]  /*4460*/  HADD2.F32 R46, -RZ, R82.H1_H1 ;  /* 0x30000052ff2e7230 */ /* 0x000fe40000004100 */
[----:B------:R-:W-:Y:S01]  /*4470*/  FFMA.FTZ R91, R83, R86, R88 ;  /* 0x00000056535b7223 */ /* 0x000fe20000010058 */
        /* <DEDUP_REMOVED lines=11> */
[----:B------:R-:W-:Y:S01]  /*4530*/  FFMA.FTZ R46, R46, R83, R159 ;  /* 0x000000532e2e7223 */ /* 0x000fe2000001009f */
[----:B------:R-:W-:-:S02]  /*4540*/  F2FP.F16.F32.PACK_AB R45, R87, R90 ;  /* 0x0000005a572d723e */ /* 0x000fc400000000ff */
[----:B------:R-:W-:Y:S02]  /*4550*/  F2FP.F16.F32.PACK_AB R47, R91, R96 ;  /* 0x000000605b2f723e */ /* 0x000fe400000000ff */
[----:B------:R-:W-:Y:S02]  /*4560*/  F2FP.F16.F32.PACK_AB R44, R84, R85 ;  /* 0x00000055542c723e */ /* 0x000fe400000000ff */
[----:B------:R-:W-:-:S07]  /*4570*/  F2FP.F16.F32.PACK_AB R46, R46, R89 ;  /* 0x000000592e2e723e */ /* 0x000fce00000000ff */
.L_x_488:
[----:B------:R-:W-:Y:S05]  /*4580*/  BSYNC B3 ;  /* 0x0000000000037941 */ /* 0x000fea0003800000 */
.L_x_487:
[----:B--2---:R1:W-:Y:S02]  /*4590*/  STG.E.128 desc[UR36][R56.64+0x100], R44 ;  /* 0x0001002c38007986 */ /* 0x0043e4000c101d24 */
.L_x_486:
[----:B------:R-:W-:Y:S05]  /*45a0*/  BSYNC B2 ;  /* 0x0000000000027941 */ /* 0x000fea0003800000 */
.L_x_485:
[----:B------:R-:W-:-:S13]  /*45b0*/  ISETP.NE.AND P0, PT, R6, RZ, PT ;  /* 0x000000ff0600720c */ /* 0x000fda0003f05270 */
        /* <DEDUP_REMOVED lines=47> */
.L_x_490:
[----:B------:R-:W-:Y:S05]  /*48b0*/  BSYNC B2 ;  /* 0x0000000000027941 */ /* 0x000fea0003800000 */
.L_x_489:
[----:B--2---:R1:W-:Y:S02]  /*48c0*/  STG.E.128 desc[UR36][R56.64+0x140], R44 ;  /* 0x0001402c38007986 */ /* 0x0043e4000c101d24 */
.L_x_468:
[----:B------:R-:W-:Y:S05]  /*48d0*/  BSYNC B1 ;  /* 0x0000000000017941 */ /* 0x000fea0003800000 */
.L_x_467:
[----:B------:R-:W-:Y:S05]  /*48e0*/  @P4 BRA `(.L_x_491) ;  /* 0x0000005000484947 */ /* 0x000fea0003800000 */
[----:B------:R-:W-:Y:S01]  /*48f0*/  ISETP.NE.AND P0, PT, R14, RZ, PT ;  /* 0x000000ff0e00720c */ /* 0x000fe20003f05270 */
[----:B------:R-:W-:-:S12]  /*4900*/  BSSY B1, `(.L_x_492) ;  /* 0x0000031000017945 */ /* 0x000fd80003800000 */
[----:B------:R-:W-:Y:S05]  /*4910*/  @!P0 BRA `(.L_x_493) ;  /* 0x0000000000bc8947 */ /* 0x000fea0003800000 */
[----:B-1234-:R1:W2:Y:S01]  /*4920*/  LDS.128 R44, [R55+0x2000] ;  /* 0x00200000372c7984 */ /* 0x01e2a20000000c00 */
[----:B------:R-:W-:Y:S01]  /*4930*/  ISETP.GE.AND P0, PT, R16, R122, PT ;  /* 0x0000007a1000720c */ /* 0x000fe20003f06270 */
[----:B------:R-:W-:-:S12]  /*4940*/  BSSY B2, `(.L_x_494) ;  /* 0x000002b000027945 */ /* 0x000fd80003800000 */
[----:B-1----:R-:W-:Y:S05]  /*4950*/  @P0 BRA `(.L_x_495) ;  /* 0x0000000000a40947 */ /* 0x002fea0003800000 */
[--C-:B------:R-:W-:Y:S01]  /*4960*/  SHF.R.U64 R74, R74, 0x10, R75.reuse ;  /* 0x000000104a4a7819 */ /* 0x100fe2000000124b */
[----:B--2---:R-:W-:Y:S01]  /*4970*/  IMAD.MOV.U32 R56, RZ, RZ, R46 ;  /* 0x000000ffff387224 */ /* 0x004fe200078e002e */
[----:B------:R-:W-:Y:S01]  /*4980*/  SHF.R.U32.HI R79, RZ, 0x10, R75 ;  /* 0x00000010ff4f7819 */ /* 0x000fe2000001164b */
[----:B------:R-:W-:Y:S01]  /*4990*/  HADD2.F32 R46, -RZ, R45.H1_H1 ;  /* 0x3000002dff2e7230 */ /* 0x000fe20000004100 */
[--C-:B------:R-:W-:Y:S01]  /*49a0*/  SHF.R.U64 R75, R76, 0x10, R77.reuse ;  /* 0x000000104c4b7819 */ /* 0x100fe2000000124d */
[--C-:B------:R-:W-:Y:S01]  /*49b0*/  HADD2.F32 R57, -RZ, R47.reuse.H1_H1 ;  /* 0x3000002fff397230 */ /* 0x100fe20000004100 */
[----:B------:R-:W-:Y:S01]  /*49c0*/  SHF.R.U32.HI R78, RZ, 0x10, R77 ;  /* 0x00000010ff4e7819 */ /* 0x000fe2000001164d */
[----:B------:R-:W-:Y:S02]  /*49d0*/  HADD2.F32 R47, -RZ, R47.H0_H0 ;  /* 0x2000002fff2f7230 */ /* 0x000fe40000004100 */
[----:B------:R-:W-:Y:S02]  /*49e0*/  HADD2.F32 R75, -RZ, R75.H0_H0 ;  /* 0x2000004bff4b7230 */ /* 0x000fe40000004100 */
[----:B------:R-:W-:-:S02]  /*49f0*/  HADD2.F32 R78, -RZ, R78.H0_H0 ;  /* 0x2000004eff4e7230 */ /* 0x000fc40000004100 */
[----:B------:R-:W-:Y:S02]  /*4a00*/  HADD2.F32 R45, -RZ, R45.H0_H0 ;  /* 0x2000002dff2d7230 */ /* 0x000fe40000004100 */
[-C--:B------:R-:W-:Y:S01]  /*4a10*/  FMUL.FTZ R80, R46, R75.reuse ;  /* 0x0000004b2e507220 */ /* 0x080fe20000410000 */
[----:B------:R-:W-:Y:S02]  /*4a20*/  HADD2.F32 R74, -RZ, R74.H0_H0 ;  /* 0x2000004aff4a7230 */ /* 0x000fe40000004100 */
[-C--:B------:R-:W-:Y:S01]  /*4a30*/  FMUL.FTZ R82, R57, R78.reuse ;  /* 0x0000004e39527220 */ /* 0x080fe20000410000 */
[----:B------:R-:W-:Y:S02]  /*4a40*/  HADD2.F32 R76, -RZ, R79.H0_H0 ;  /* 0x2000004fff4c7230 */ /* 0x000fe40000004100 */
[----:B------:R-:W-:Y:S01]  /*4a50*/  FMUL.FTZ R78, R47, R78 ;  /* 0x0000004e2f4e7220 */ /* 0x000fe20000410000 */
[C---:B------:R-:W-:Y:S01]  /*4a60*/  FMUL.FTZ R75, R45.reuse, R75 ;  /* 0x0000004b2d4b7220 */ /* 0x040fe20000410000 */
[----:B------:R-:W-:Y:S01]  /*4a70*/  FFMA.FTZ R80, R45, R74, -R80 ;  /* 0x0000004a2d507223 */ /* 0x000fe20000010850 */
[----:B------:R-:W-:-:S02]  /*4a80*/  HADD2.F32 R45, -RZ, R44.H1_H1 ;  /* 0x3000002cff2d7230 */ /* 0x000fc40000004100 */
[----:B------:R-:W-:Y:S01]  /*4a90*/  FFMA.FTZ R79, R57, R76, R78 ;  /* 0x0000004c394f7223 */ /* 0x000fe2000001004e */
[----:B------:R-:W-:Y:S01]  /*4aa0*/  FFMA.FTZ R77, R46, R74, R75 ;  /* 0x0000004a2e4d7223 */ /* 0x000fe2000001004b */
[--C-:B------:R-:W-:Y:S02]  /*4ab0*/  HADD2.F32 R57, -RZ, R153.reuse.H0_H0 ;  /* 0x20000099ff397230 */ /* 0x100fe40000004100 */
[----:B------:R-:W-:Y:S01]  /*4ac0*/  FFMA.FTZ R82, R47, R76, -R82 ;  /* 0x0000004c2f527223 */ /* 0x000fe20000010852 */
[----:B------:R-:W-:Y:S02]  /*4ad0*/  HADD2.F32 R44, -RZ, R44.H0_H0 ;  /* 0x2000002cff2c7230 */ /* 0x000fe40000004100 */
[----:B------:R-:W-:Y:S02]  /*4ae0*/  HADD2.F32 R153, -RZ, R153.H1_H1 ;  /* 0x30000099ff997230 */ /* 0x000fe40000004100 */
[----:B------:R-:W-:Y:S01]  /*4af0*/  FMUL.FTZ R75, R45, R57 ;  /* 0x000000392d4b7220 */ /* 0x000fe20000410000 */
[----:B------:R-:W-:-:S02]  /*4b00*/  HADD2.F32 R46, -RZ, R56.H1_H1 ;  /* 0x30000038ff2e7230 */ /* 0x000fc40000004100 */
[----:B------:R-:W-:Y:S01]  /*4b10*/  FMUL.FTZ R74, R44, R57 ;  /* 0x000000392c4a7220 */ /* 0x000fe20000410000 */
[----:B------:R-:W-:Y:S02]  /*4b20*/  HADD2.F32 R56, -RZ, R56.H0_H0 ;  /* 0x20000038ff387230 */ /* 0x000fe40000004100 */
[--C-:B------:R-:W-:Y:S02]  /*4b30*/  HADD2.F32 R47, -RZ, R151.reuse.H0_H0 ;  /* 0x20000097ff2f7230 */ /* 0x100fe40000004100 */
[-C--:B------:R-:W-:Y:S01]  /*4b40*/  FMUL.FTZ R57, R46, R153.reuse ;  /* 0x000000992e397220 */ /* 0x080fe20000410000 */
        /* <DEDUP_REMOVED lines=10> */
.L_x_495:
[----:B------:R-:W-:Y:S05]  /*4bf0*/  BSYNC B2 ;  /* 0x0000000000027941 */ /* 0x000fea0003800000 */
.L_x_494:
[----:B--2---:R1:W-:Y:S02]  /*4c00*/  STG.E.128 desc[UR36][R52.64], R44 ;  /* 0x0000002c34007986 */ /* 0x0043e4000c101d24 */
.L_x_493:
[----:B------:R-:W-:Y:S05]  /*4c10*/  BSYNC B1 ;  /* 0x0000000000017941 */ /* 0x000fea0003800000 */
.L_x_492:
[----:B------:R-:W-:Y:S01]  /*4c20*/  ISETP.NE.AND P0, PT, R10, RZ, PT ;  /* 0x000000ff0a00720c */ /* 0x000fe20003f05270 */
[----:B------:R-:W-:-:S12]  /*4c30*/  BSSY B1, `(.L_x_496) ;  /* 0x0000032000017945 */ /* 0x000fd80003800000 */
[----:B------:R-:W-:Y:S05]  /*4c40*/  @!P0 BRA `(.L_x_497) ;  /* 0x0000000000c08947 */ /* 0x000fea0003800000 */
[----:B-1234-:R1:W2:Y:S01]  /*4c50*/  LDS.128 R44, [R54+0x2000] ;  /* 0x00200000362c7984 */ /* 0x01e2a20000000c00 */
[----:B------:R-:W-:Y:S01]  /*4c60*/  IADD3 R57, R16, 0x10, RZ ;  /* 0x0000001010397810 */ /* 0x000fe20007ffe0ff */
[----:B------:R-:W-:Y:S03]  /*4c70*/  BSSY B2, `(.L_x_498) ;  /* 0x000002c000027945 */ /* 0x000fe60003800000 */
[----:B------:R-:W-:-:S13]  /*4c80*/  ISETP.GE.AND P0, PT, R57, R122, PT ;  /* 0x0000007a3900720c */ /* 0x000fda0003f06270 */
[----:B-1----:R-:W-:Y:S05]  /*4c90*/  @P0 BRA `(.L_x_499) ;  /* 0x0000000000a40947 */ /* 0x002fea0003800000 */
[--C-:B------:R-:W-:Y:S01]  /*4ca0*/  SHF.R.U64 R70, R70, 0x10, R71.reuse ;  /* 0x0000001046467819 */ /* 0x100fe20000001247 */
[----:B--2---:R-:W-:Y:S01]  /*4cb0*/  IMAD.MOV.U32 R56, RZ, RZ, R46 ;  /* 0x000000ffff387224 */ /* 0x004fe200078e002e */
[----:B------:R-:W-:Y:S01]  /*4cc0*/  SHF.R.U32.HI R75, RZ, 0x10, R71 ;  /* 0x00000010ff4b7819 */ /* 0x000fe20000011647 */
[--C-:B------:R-:W-:Y:S01]  /*4cd0*/  HADD2.F32 R46, -RZ, R45.reuse.H1_H1 ;  /* 0x3000002dff2e7230 */ /* 0x100fe20000004100 */
[--C-:B------:R-:W-:Y:S01]  /*4ce0*/  SHF.R.U64 R71, R72, 0x10, R73.reuse ;  /* 0x0000001048477819 */ /* 0x100fe20000001249 */
[----:B------:R-:W-:Y:S01]  /*4cf0*/  HADD2.F32 R45, -RZ, R45.H0_H0 ;  /* 0x2000002dff2d7230 */ /* 0x000fe20000004100 */
[----:B------:R-:W-:Y:S01]  /*4d00*/  SHF.R.U32.HI R74, RZ, 0x10, R73 ;  /* 0x00000010ff4a7819 */ /* 0x000fe20000011649 */
[----:B------:R-:W-:Y:S02]  /*4d10*/  HADD2.F32 R70, -RZ, R70.H0_H0 ;  /* 0x20000046ff467230 */ /* 0x000fe40000004100 */
[----:B------:R-:W-:Y:S02]  /*4d20*/  HADD2.F32 R71, -RZ, R71.H0_H0 ;  /* 0x20000047ff477230 */ /* 0x000fe40000004100 */
[----:B------:R-:W-:-:S02]  /*4d30*/  HADD2.F32 R74, -RZ, R74.H0_H0 ;  /* 0x2000004aff4a7230 */ /* 0x000fc40000004100 */
[--C-:B------:R-:W-:Y:S02]  /*4d40*/  HADD2.F32 R57, -RZ, R47.reuse.H1_H1 ;  /* 0x3000002fff397230 */ /* 0x100fe40000004100 */
[CC--:B------:R-:W-:Y:S01]  /*4d50*/  FMUL.FTZ R76, R46.reuse, R71.reuse ;  /* 0x000000472e4c7220 */ /* 0x0c0fe20000410000 */
[C---:B------:R-:W-:Y:S01]  /*4d60*/  FMUL.FTZ R71, R45.reuse, R71 ;  /* 0x000000472d477220 */ /* 0x040fe20000410000 */
[----:B------:R-:W-:Y:S02]  /*4d70*/  HADD2.F32 R47, -RZ, R47.H0_H0 ;  /* 0x2000002fff2f7230 */ /* 0x000fe40000004100 */
[-C--:B------:R-:W-:Y:S01]  /*4d80*/  FFMA.FTZ R76, R45, R70.reuse, -R76 ;  /* 0x000000462d4c7223 */ /* 0x080fe2000001084c */
[----:B------:R-:W-:Y:S01]  /*4d90*/  FFMA.FTZ R73, R46, R70, R71 ;  /* 0x000000462e497223 */ /* 0x000fe20000010047 */
[----:B------:R-:W-:Y:S02]  /*4da0*/  HADD2.F32 R72, -RZ, R75.H0_H0 ;  /* 0x2000004bff487230 */ /* 0x000fe40000004100 */
[----:B------:R-:W-:Y:S01]  /*4db0*/  FMUL.FTZ R78, R57, R74 ;  /* 0x0000004a394e7220 */ /* 0x000fe20000410000 */
[----:B------:R-:W-:-:S02]  /*4dc0*/  HADD2.F32 R70, -RZ, R143.H0_H0 ;  /* 0x2000008fff467230 */ /* 0x000fc40000004100 */
[C---:B------:R-:W-:Y:S01]  /*4dd0*/  FMUL.FTZ R74, R47.reuse, R74 ;  /* 0x0000004a2f4a7220 */ /* 0x040fe20000410000 */
[----:B------:R-:W-:Y:S02]  /*4de0*/  HADD2.F32 R143, -RZ, R143.H1_H1 ;  /* 0x3000008fff8f7230 */ /* 0x000fe40000004100 */
[-C--:B------:R-:W-:Y:S01]  /*4df0*/  FFMA.FTZ R78, R47, R72.reuse, -R78 ;  /* 0x000000482f4e7223 */ /* 0x080fe2000001084e */
[----:B------:R-:W-:Y:S02]  /*4e00*/  HADD2.F32 R45, -RZ, R44.H1_H1 ;  /* 0x3000002cff2d7230 */ /* 0x000fe40000004100 */
[----:B------:R-:W-:Y:S01]  /*4e10*/  FFMA.FTZ R77, R57, R72, R74 ;  /* 0x00000048394d7223 */ /* 0x000fe2000001004a */
[----:B------:R-:W-:Y:S02]  /*4e20*/  HADD2.F32 R46, -RZ, R56.H1_H1 ;  /* 0x30000038ff2e7230 */ /* 0x000fe40000004100 */
[----:B------:R-:W-:Y:S02]  /*4e30*/  HADD2.F32 R44, -RZ, R44.H0_H0 ;  /* 0x2000002cff2c7230 */ /* 0x000fe40000004100 */
[----:B------:R-:W-:Y:S01]  /*4e40*/  FMUL.FTZ R71, R45, R70 ;  /* 0x000000462d477220 */ /* 0x000fe20000410000 */
[----:B------:R-:W-:-:S02]  /*4e50*/  HADD2.F32 R56, -RZ, R56.H0_H0 ;  /* 0x20000038ff387230 */ /* 0x000fc40000004100 */
        /* <DEDUP_REMOVED lines=13> */
.L_x_499:
[----:B------:R-:W-:Y:S05]  /*4f30*/  BSYNC B2 ;  /* 0x0000000000027941 */ /* 0x000fea0003800000 */
.L_x_498:
[----:B--2---:R1:W-:Y:S02]  /*4f40*/  STG.E.128 desc[UR36][R52.64+0x40], R44 ;  /* 0x0000402c34007986 */ /* 0x0043e4000c101d24 */
.L_x_497:
[----:B------:R-:W-:Y:S05]  /*4f50*/  BSYNC B1 ;  /* 0x0000000000017941 */ /* 0x000fea0003800000 */
.L_x_496:
        /* <DEDUP_REMOVED lines=49> */
.L_x_503:
[----:B------:R-:W-:Y:S05]  /*5270*/  BSYNC B2 ;  /* 0x0000000000027941 */ /* 0x000fea0003800000 */
.L_x_502:
[----:B--2---:R1:W-:Y:S02]  /*5280*/  STG.E.128 desc[UR36][R52.64+0x80], R44 ;  /* 0x0000802c34007986 */ /* 0x0043e4000c101d24 */
.L_x_501:
[----:B------:R-:W-:Y:S05]  /*5290*/  BSYNC B1 ;  /* 0x0000000000017941 */ /* 0x000fea0003800000 */
.L_x_500:
        /* <DEDUP_REMOVED lines=37> */
[--C-:B------:R-:W-:Y:S02]  /*54f0*/  HADD2.F32 R47, -RZ, R136.reuse.H1_H1 ;  /* 0x30000088ff2f7230 */ /* 0x100fe40000004100 */
[----:B------:R-:W-:Y:S01]  /*5500*/  FMUL.FTZ R62, R44, R62 ;  /* 0x0000003e2c3e7220 */ /* 0x000fe20000410000 */
[----:B------:R-:W-:Y:S02]  /*5510*/  HADD2.F32 R57, -RZ, R136.H0_H0 ;  /* 0x20000088ff397230 */ /* 0x000fe40000004100 */
        /* <DEDUP_REMOVED lines=9> */
.L_x_507:
[----:B------:R-:W-:Y:S05]  /*55b0*/  BSYNC B2 ;  /* 0x0000000000027941 */ /* 0x000fea0003800000 */
.L_x_506:
[----:B--2---:R1:W-:Y:S02]  /*55c0*/  STG.E.128 desc[UR36][R52.64+0xc0], R44 ;  /* 0x0000c02c34007986 */ /* 0x0043e4000c101d24 */
.L_x_505:
[----:B------:R-:W-:Y:S05]  /*55d0*/  BSYNC B1 ;  /* 0x0000000000017941 */ /* 0x000fea0003800000 */
.L_x_504:
        /* <DEDUP_REMOVED lines=11> */
[----:B------:R-:W-:Y:S01]  /*5690*/  HADD2.F32 R56, -RZ, R47.H1_H1 ;  /* 0x3000002fff387230 */ /* 0x000fe20000004100 */
[--C-:B------:R-:W-:Y:S01]  /*56a0*/  SHF.R.U64 R59, R60, 0x10, R61.reuse ;  /* 0x000000103c3b7819 */ /* 0x100fe2000000123d */
[----:B------:R-:W-:Y:S01]  /*56b0*/  HADD2.F32 R46, -RZ, R45.H1_H1 ;  /* 0x3000002dff2e7230 */ /* 0x000fe20000004100 */
        /* <DEDUP_REMOVED lines=11> */
[----:B------:R-:W-:Y:S01]  /*5770*/  FFMA.FTZ R61, R56, R58, R61 ;  /* 0x0000003a383d7223 */ /* 0x000fe2000001003d */
[----:B------:R-:W-:-:S02]  /*5780*/  HADD2.F32 R56, -RZ, R95.H0_H0 ;  /* 0x2000005fff387230 */ /* 0x000fc40000004100 */
[-C--:B------:R-:W-:Y:S01]  /*5790*/  FFMA.FTZ R62, R45, R57.reuse, -R62 ;  /* 0x000000392d3e7223 */ /* 0x080fe2000001083e */
[----:B------:R-:W-:Y:S01]  /*57a0*/  FFMA.FTZ R59, R46, R57, R59 ;  /* 0x000000392e3b7223 */ /* 0x000fe2000001003b */
[----:B------:R-:W-:Y:S02]  /*57b0*/  HADD2.F32 R95, -RZ, R95.H1_H1 ;  /* 0x3000005fff5f7230 */ /* 0x000fe40000004100 */
[----:B------:R-:W-:Y:S01]  /*57c0*/  FFMA.FTZ R64, R47, R58, -R64 ;  /* 0x0000003a2f407223 */ /* 0x000fe20000010840 */
[--C-:B------:R-:W-:Y:S02]  /*57d0*/  HADD2.F32 R45, -RZ, R44.reuse.H1_H1 ;  /* 0x3000002cff2d7230 */ /* 0x100fe40000004100 */
[--C-:B------:R-:W-:Y:S02]  /*57e0*/  HADD2.F32 R46, -RZ, R55.reuse.H1_H1 ;  /* 0x30000037ff2e7230 */ /* 0x100fe40000004100 */
[----:B------:R-:W-:Y:S02]  /*57f0*/  HADD2.F32 R44, -RZ, R44.H0_H0 ;  /* 0x2000002cff2c7230 */ /* 0x000fe40000004100 */
[----:B------:R-:W-:Y:S01]  /*5800*/  FMUL.FTZ R57, R45, R56 ;  /* 0x000000382d397220 */ /* 0x000fe20000410000 */
[----:B------:R-:W-:-:S02]  /*5810*/  HADD2.F32 R55, -RZ, R55.H0_H0 ;  /* 0x20000037ff377230 */ /* 0x000fc40000004100 */
[-C--:B------:R-:W-:Y:S01]  /*5820*/  FMUL.FTZ R58, R46, R95.reuse ;  /* 0x0000005f2e3a7220 */ /* 0x080fe20000410000 */
[--C-:B------:R-:W-:Y:S02]  /*5830*/  HADD2.F32 R47, -RZ, R94.reuse.H1_H1 ;  /* 0x3000005eff2f7230 */ /* 0x100fe40000004100 */
[C---:B------:R-:W-:Y:S01]  /*5840*/  FMUL.FTZ R56, R44.reuse, R56 ;  /* 0x000000382c387220 */ /* 0x040fe20000410000 */
        /* <DEDUP_REMOVED lines=10> */
.L_x_511:
[----:B------:R-:W-:Y:S05]  /*58f0*/  BSYNC B2 ;  /* 0x0000000000027941 */ /* 0x000fea0003800000 */
.L_x_510:
[----:B--2---:R1:W-:Y:S02]  /*5900*/  STG.E.128 desc[UR36][R52.64+0x100], R44 ;  /* 0x0001002c34007986 */ /* 0x0043e4000c101d24 */
.L_x_509:
[----:B------:R-:W-:Y:S05]  /*5910*/  BSYNC B1 ;  /* 0x0000000000017941 */ /* 0x000fea0003800000 */
.L_x_508:
[----:B------:R-:W-:-:S13]  /*5920*/  ISETP.NE.AND P0, PT, R6, RZ, PT ;  /* 0x000000ff0600720c */ /* 0x000fda0003f05270 */
        /* <DEDUP_REMOVED lines=47> */
.L_x_513:
[----:B------:R-:W-:Y:S05]  /*5c20*/  BSYNC B1 ;  /* 0x0000000000017941 */ /* 0x000fea0003800000 */
.L_x_512:
[----:B--2---:R1:W-:Y:S01]  /*5c30*/  STG.E.128 desc[UR36][R52.64+0x140], R44 ;  /* 0x0001402c34007986 */ /* 0x0043e2000c101d24 */
[----:B------:R-:W-:Y:S05]  /*5c40*/  BRA `(.L_x_491) ;  /* 0x0000003c00707947 */ /* 0x000fea0003800000 */
.L_x_459:
        /* <DEDUP_REMOVED lines=18> */
[----:B------:R-:W-:Y:S02]  /*5d70*/  IADD3 R44, P1, R110, R92, RZ ;  /* 0x0000005c6e2c7210 */ /* 0x000fe40007f3e0ff */
[----:B------:R-:W-:Y:S02]  /*5d80*/  CS2R R54, SRZ ;  /* 0x0000000000367805 */ /* 0x000fe4000001ff00 */
[----:B------:R-:W-:Y:S02]  /*5d90*/  IADD3.X R46, R0, R31, RZ, P0, !PT ;  /* 0x0000001f002e7210 */ /* 0x000fe400007fe4ff */
[----:B------:R-:W-:Y:S02]  /*5da0*/  CS2R R52, SRZ ;  /* 0x0000000000347805 */ /* 0x000fe4000001ff00 */
[----:B------:R-:W-:-:S02]  /*5db0*/  LEA R68, P0, R45, UR4, 0x1 ;  /* 0x000000042d447c11 */ /* 0x000fc4000f8008ff */
[----:B------:R-:W-:Y:S02]  /*5dc0*/  CS2R R66, SRZ ;  /* 0x0000000000427805 */ /* 0x000fe4000001ff00 */
[----:B------:R-:W-:Y:S02]  /*5dd0*/  CS2R R64, SRZ ;  /* 0x0000000000407805 */ /* 0x000fe4000001ff00 */
[----:B------:R-:W-:Y:S01]  /*5de0*/  LEA.HI.X R69, R45, UR5, R46, 0x1, P0 ;  /* 0x000000052d457c11 */ /* 0x000fe200080f0c2e */
[----:B------:R-:W-:Y:S01]  /*5df0*/  ULDC.64 UR4, c[0x0][0x3e0] ;  /* 0x0000f80000047ab9 */ /* 0x000fe20000000a00 */
[----:B------:R-:W-:Y:S01]  /*5e00*/  ISETP.GE.AND P0, PT, R22, R122, PT ;  /* 0x0000007a1600720c */ /* 0x000fe20003f06270 */
[----:B------:R-:W-:Y:S01]  /*5e10*/  IMAD.X R45, R3, 0x1, R33, P1 ;  /* 0x00000001032d7824 */ /* 0x000fe200008e0621 */
[----:B------:R-:W-:-:S04]  /*5e20*/  LEA R72, P1, R44, UR4, 0x1 ;  /* 0x000000042c487c11 */ /* 0x000fc8000f8208ff */
[----:B------:R-:W-:Y:S02]  /*5e30*/  LEA.HI.X R73, R44, UR5, R45, 0x1, P1 ;  /* 0x000000052c497c11 */ /* 0x000fe400088f0c2d */
[----:B------:R-:W-:-:S05]  /*5e40*/  ISETP.GE.AND P1, PT, R184, R122, PT ;  /* 0x0000007ab800720c */ /* 0x000fca0003f26270 */
[----:B------:R0:W5:Y:S04]  /*5e50*/  @!P0 LDG.E.128 R52, desc[UR36][R68.64] ;  /* 0x0000002444348981 */ /* 0x000168000c1e1d00 */
[----:B------:R0:W5:Y:S01]  /*5e60*/  @!P0 LDG.E.128 R64, desc[UR36][R72.64] ;  /* 0x0000002448408981 */ /* 0x000162000c1e1d00 */
[----:B------:R-:W-:Y:S02]  /*5e70*/  ISETP.GE.AND P0, PT, R185, R122, PT ;  /* 0x0000007ab900720c */ /* 0x000fe40003f06270 */
[----:B------:R-:W-:Y:S02]  /*5e80*/  CS2R R50, SRZ ;  /* 0x0000000000327805 */ /* 0x000fe4000001ff00 */
[----:B------:R-:W-:Y:S02]  /*5e90*/  CS2R R48, SRZ ;  /* 0x0000000000307805 */ /* 0x000fe4000001ff00 */
[----:B------:R-:W-:-:S02]  /*5ea0*/  CS2R R46, SRZ ;  /* 0x00000000002e7805 */ /* 0x000fc4000001ff00 */
[----:B------:R-:W-:Y:S02]  /*5eb0*/  CS2R R44, SRZ ;  /* 0x00000000002c7805 */ /* 0x000fe4000001ff00 */
[----:B------:R-:W-:Y:S02]  /*5ec0*/  CS2R R62, SRZ ;  /* 0x00000000003e7805 */ /* 0x000fe4000001ff00 */
[----:B------:R-:W-:Y:S02]  /*5ed0*/  CS2R R60, SRZ ;  /* 0x00000000003c7805 */ /* 0x000fe4000001ff00 */
[----:B------:R-:W-:Y:S02]  /*5ee0*/  CS2R R58, SRZ ;  /* 0x00000000003a7805 */ /* 0x000fe4000001ff00 */
[----:B------:R-:W-:Y:S01]  /*5ef0*/  CS2R R56, SRZ ;  /* 0x0000000000387805 */ /* 0x000fe2000001ff00 */
[----:B------:R0:W5:Y:S04]  /*5f00*/  @!P1 LDG.E.128 R48, desc[UR36][R68.64+0x40] ;  /* 0x0000402444309981 */ /* 0x000168000c1e1d00 */
[----:B------:R0:W5:Y:S04]  /*5f10*/  @!P0 LDG.E.128 R44, desc[UR36][R68.64+0x80] ;  /* 0x00008024442c8981 */ /* 0x000168000c1e1d00 */
[----:B------:R0:W5:Y:S04]  /*5f20*/  @!P1 LDG.E.128 R60, desc[UR36][R72.64+0x40] ;  /* 0x00004024483c9981 */ /* 0x000168000c1e1d00 */
[----:B------:R0:W5:Y:S02]  /*5f30*/  @!P0 LDG.E.128 R56, desc[UR36][R72.64+0x80] ;  /* 0x0000802448388981 */ /* 0x000164000c1e1d00 */
.L_x_515:
[----:B------:R-:W-:Y:S05]  /*5f40*/  BSYNC B1 ;  /* 0x0000000000017941 */ /* 0x000fea0003800000 */
.L_x_514:
[----:B------:R-:W-:Y:S01]  /*5f50*/  ISETP.GE.AND P0, PT, R202, R4, PT ;  /* 0x00000004ca00720c */ /* 0x000fe20003f06270 */
[----:B------:R-:W-:Y:S01]  /*5f60*/  BSSY B1, `(.L_x_516) ;  /* 0x000002e000017945 */ /* 0x000fe20003800000 */
[----:B0-----:R-:W-:Y:S02]  /*5f70*/  CS2R R68, SRZ ;  /* 0x0000000000447805 */ /* 0x001fe4000001ff00 */
        /* <DEDUP_REMOVED lines=17> */
[----:B------:R-:W-:Y:S02]  /*6090*/  IADD3.X R69, R31, R0, R38, P1, P5 ;  /* 0x000000001f457210 */ /* 0x000fe40000fea426 */
[----:B------:R-:W-:Y:S02]  /*60a0*/  CS2R R76, SRZ ;  /* 0x00000000004c7805 */ /* 0x000fe4000001ff00 */
[----:B------:R-:W-:Y:S02]  /*60b0*/  IADD3 R0, P1, P5, R110, R92, R39 ;  /* 0x0000005c6e007210 */ /* 0x000fe40007d3e027 */
[----:B------:R-:W-:-:S02]  /*60c0*/  CS2R R90, SRZ ;  /* 0x00000000005a7805 */ /* 0x000fc4000001ff00 */
[----:B------:R-:W-:Y:S02]  /*60d0*/  CS2R R88, SRZ ;  /* 0x0000000000587805 */ /* 0x000fe4000001ff00 */
[----:B------:R-:W-:Y:S02]  /*60e0*/  IADD3.X R3, R33, R3, R41, P1, P5 ;  /* 0x0000000321037210 */ /* 0x000fe40000fea429 */
[----:B------:R-:W-:-:S04]  /*60f0*/  LEA R92, P1, R94, UR4, 0x1 ;  /* 0x000000045e5c7c11 */ /* 0x000fc8000f8208ff */
[----:B------:R-:W-:Y:S02]  /*6100*/  LEA.HI.X R93, R94, UR5, R69, 0x1, P1 ;  /* 0x000000055e5d7c11 */ /* 0x000fe400088f0c45 */
[----:B------:R-:W-:-:S04]  /*6110*/  LEA R94, P1, R0, UR6, 0x1 ;  /* 0x00000006005e7c11 */ /* 0x000fc8000f8208ff */
[----:B------:R-:W-:Y:S02]  /*6120*/  LEA.HI.X R95, R0, UR7, R3, 0x1, P1 ;  /* 0x00000007005f7c11 */ /* 0x000fe400088f0c03 */
[----:B------:R-:W-:Y:S02]  /*6130*/  ISETP.GE.AND P1, PT, R22, R122, PT ;  /* 0x0000007a1600720c */ /* 0x000fe40003f26270 */
[----:B------:R-:W-:Y:S02]  /*6140*/  CS2R R74, SRZ ;  /* 0x00000000004a7805 */ /* 0x000fe4000001ff00 */
[----:B------:R-:W-:Y:S02]  /*6150*/  CS2R R72, SRZ ;  /* 0x0000000000487805 */ /* 0x000fe4000001ff00 */
[----:B------:R-:W-:Y:S02]  /*6160*/  CS2R R86, SRZ ;  /* 0x0000000000567805 */ /* 0x000fe4000001ff00 */
[----:B------:R-:W-:-:S05]  /*6170*/  CS2R R84, SRZ ;  /* 0x0000000000547805 */ /* 0x000fca000001ff00 */
[----:B------:R0:W5:Y:S04]  /*6180*/  @!P1 LDG.E.128 R76, desc[UR36][R92.64] ;  /* 0x000000245c4c9981 */ /* 0x000168000c1e1d00 */
[----:B------:R0:W5:Y:S01]  /*6190*/  @!P1 LDG.E.128 R88, desc[UR36][R94.64] ;  /* 0x000000245e589981 */ /* 0x000162000c1e1d00 */
[----:B------:R-:W-:Y:S02]  /*61a0*/  ISETP.GE.AND P1, PT, R184, R122, PT ;  /* 0x0000007ab800720c */ /* 0x000fe40003f26270 */
[----:B------:R-:W-:Y:S02]  /*61b0*/  CS2R R70, SRZ ;  /* 0x0000000000467805 */ /* 0x000fe4000001ff00 */
[----:B------:R-:W-:Y:S02]  /*61c0*/  CS2R R68, SRZ ;  /* 0x0000000000447805 */ /* 0x000fe4000001ff00 */
[----:B------:R-:W-:-:S02]  /*61d0*/  CS2R R82, SRZ ;  /* 0x0000000000527805 */ /* 0x000fc4000001ff00 */
[----:B------:R-:W-:-:S05]  /*61e0*/  CS2R R80, SRZ ;  /* 0x0000000000507805 */ /* 0x000fca000001ff00 */
[----:B------:R0:W5:Y:S04]  /*61f0*/  @!P1 LDG.E.128 R72, desc[UR36][R92.64+0x40] ;  /* 0x000040245c489981 */ /* 0x000168000c1e1d00 */
[----:B------:R0:W5:Y:S01]  /*6200*/  @!P1 LDG.E.128 R84, desc[UR36][R94.64+0x40] ;  /* 0x000040245e549981 */ /* 0x000162000c1e1d00 */
[----:B------:R-:W-:-:S13]  /*6210*/  ISETP.GE.AND P1, PT, R185, R122, PT ;  /* 0x0000007ab900720c */ /* 0x000fda0003f26270 */
[----:B------:R0:W5:Y:S04]  /*6220*/  @!P1 LDG.E.128 R68, desc[UR36][R92.64+0x80] ;  /* 0x000080245c449981 */ /* 0x000168000c1e1d00 */
[----:B------:R0:W5:Y:S02]  /*6230*/  @!P1 LDG.E.128 R80, desc[UR36][R94.64+0x80] ;  /* 0x000080245e509981 */ /* 0x000164000c1e1d00 */
.L_x_517:
[----:B------:R-:W-:Y:S05]  /*6240*/  BSYNC B1 ;  /* 0x0000000000017941 */ /* 0x000fea0003800000 */
.L_x_516:
[----:B------:R-:W-:Y:S01]  /*6250*/  IMAD.MOV.U32 R3, RZ, RZ, R45 ;  /* 0x000000ffff037224 */ /* 0x000fe200078e002d */
[----:B------:R-:W-:Y:S01]  /*6260*/  MOV R0, R44 ;  /* 0x0000002c00007202 */ /* 0x000fe20000000f00 */
[----:B0-----:R-:W-:Y:S01]  /*6270*/  IMAD.MOV.U32 R93, RZ, RZ, R49 ;  /* 0x000000ffff5d7224 */ /* 0x001fe200078e0031 */
[----:B------:R-:W-:Y:S02]  /*6280*/  MOV R92, R48 ;  /* 0x00000030005c7202 */ /* 0x000fe40000000f00 */
[----:B------:R-:W-:Y:S01]  /*6290*/  PRMT R177, R0, 0x5410, R3 ;  /* 0x0000541000b17816 */ /* 0x000fe20000000003 */
[----:B------:R-:W-:Y:S01]  /*62a0*/  IMAD.MOV.U32 R3, RZ, RZ, R51 ;  /* 0x000000ffff037224 */ /* 0x000fe200078e0033 */
[----:B------:R-:W-:Y:S02]  /*62b0*/  MOV R0, R50 ;  /* 0x0000003200007202 */ /* 0x000fe40000000f00 */
[----:B------:R-:W-:Y:S02]  /*62c0*/  PRMT R181, R92, 0x7610, R181 ;  /* 0x000076105cb57816 */ /* 0x000fe400000000b5 */
        /* <DEDUP_REMOVED lines=10> */
[----:B------:R-:W-:Y:S02]  /*6370*/  PRMT R183, R0, 0x7610, R183 ;  /* 0x0000761000b77816 */ /* 0x000fe400000000b7 */
        /* <DEDUP_REMOVED lines=12> */
[----:B------:R-:W-:-:S02]  /*6440*/  PRMT R181, R181, 0x5410, R92 ;  /* 0x00005410b5b57816 */ /* 0x000fc4000000005c */
[----:B------:R-:W-:Y:S02]  /*6450*/  PRMT R180, R0, 0x7610, R180 ;  /* 0x0000761000b47816 */ /* 0x000fe400000000b4 */
[----:B------:R-:W-:Y:S02]  /*6460*/  MOV R92, R64 ;  /* 0x00000040005c7202 */ /* 0x000fe40000000f00 */
[----:B------:R-:W-:Y:S02]  /*6470*/  MOV R0, R66 ;  /* 0x0000004200007202 */ /* 0x000fe40000000f00 */
[----:B------:R-:W-:Y:S01]  /*6480*/  PRMT R225, R3, 0x5410, R92 ;  /* 0x0000541003e17816 */ /* 0x000fe2000000005c */
[----:B-----5:R-:W-:Y:S01]  /*6490*/  IMAD.MOV.U32 R3, RZ, RZ, R71 ;  /* 0x000000ffff037224 */ /* 0x020fe200078e0047 */
[----:B------:R-:W-:Y:S01]  /*64a0*/  PRMT R171, R93, 0x7610, R171 ;  /* 0x000076105dab7816 */ /* 0x000fe200000000ab */
[----:B------:R-:W-:Y:S01]  /*64b0*/  IMAD.MOV.U32 R93, RZ, RZ, R69 ;  /* 0x000000ffff5d7224 */ /* 0x000fe200078e0045 */
[----:B------:R-:W-:-:S02]  /*64c0*/  PRMT R224, R224, 0x5410, R0 ;  /* 0x00005410e0e07816 */ /* 0x000fc40000000000 */
[----:B------:R-:W-:Y:S02]  /*64d0*/  MOV R0, R70 ;  /* 0x0000004600007202 */ /* 0x000fe40000000f00 */
[----:B------:R-:W-:Y:S02]  /*64e0*/  MOV R92, R68 ;  /* 0x00000044005c7202 */ /* 0x000fe40000000f00 */
        /* <DEDUP_REMOVED lines=32> */
[----:B------:R-:W-:-:S02]  /*66f0*/  PRMT R174, R93, 0x5410, R92 ;  /* 0x000054105dae7816 */ /* 0x000fc4000000005c */
[----:B------:R-:W-:Y:S01]  /*6700*/  PRMT R175, R3, 0x5410, R0 ;  /* 0x0000541003af7816 */ /* 0x000fe20000000000 */
[----:B------:R-:W-:Y:S06]  /*6710*/  @!P1 BRA `(.L_x_518) ;  /* 0x0000000000049947 */ /* 0x000fec0003800000 */
[----:B------:R-:W-:Y:S01]  /*6720*/  BPT.TRAP 0x1 ;  /* 0x000000040000795c */ /* 0x000fe20000300000 */
.L_x_518:
[----:B------:R-:W-:Y:S01]  /*6730*/  LEA R3, R18, R2, 0x3 ;  /* 0x0000000212037211 */ /* 0x000fe200078e18ff */
[----:B------:R-:W0:Y:S01]  /*6740*/  LDC R151, c[0x0][0x2e4] ;  /* 0x0000b900ff977b82 */ /* 0x000e220000000800 */
[----:B------:R-:W-:Y:S01]  /*6750*/  SHF.L.U32 R0, R186, 0x1f, RZ ;  /* 0x0000001fba007819 */ /* 0x000fe200000006ff */
[----:B------:R-:W-:Y:S03]  /*6760*/  BSSY B1, `(.L_x_519) ;  /* 0x0000004000017945 */ /* 0x000fe60003800000 */
[----:B------:R-:W1:Y:S03]  /*6770*/  SYNCS.PHASECHK.TRANS64.TRYWAIT P5, [R3+URZ+0x34890], R0 ;  /* 0x03489000030075a7 */ /* 0x000e6600080a017f */
[----:B------:R-:W2:Y:S01]  /*6780*/  LDC.64 R130, c[0x0][0x2f0] ;  /* 0x0000bc00ff827b82 */ /* 0x000ea20000000a00 */
[----:B-1----:R-:W-:Y:S05]  /*6790*/  @!P5 BRA `(.L_x_520) ;  /* 0x0000017c00f8d947 */ /* 0x002fea0003800000 */
.L_x_767:
[----:B------:R-:W-:Y:S05]  /*67a0*/  BSYNC B1 ;  /* 0x0000000000017941 */ /* 0x000fea0003800000 */
.L_x_519:
[----:B------:R-:W-:Y:S01]  /*67b0*/  BSSY B1, `(.L_x_521) ;  /* 0x0000175000017945 */ /* 0x000fe20003800000 */
[----:B0-----:R-:W-:Y:S01]  /*67c0*/  IMAD.IADD R153, R151, 0x1, -R119 ;  /* 0x0000000197997824 */ /* 0x001fe200078e0a77 */
[----:B------:R-:W-:Y:S02]  /*67d0*/  MOV R133, R96 ;  /* 0x0000006000857202 */ /* 0x000fe40000000f00 */
[----:B------:R-:W-:Y:S05]  /*67e0*/  @P4 BRA `(.L_x_522) ;  /* 0x0000001400c44947 */ /* 0x000fea0003800000 */
[----:B------:R-:W-:Y:S01]  /*67f0*/  ISETP.NE.AND P4, PT, R14, RZ, PT ;  /* 0x000000ff0e00720c */ /* 0x000fe20003f85270 */
[-C--:B--2---:R-:W-:Y:S01]  /*6800*/  IMAD R92, R148, R130.reuse, RZ ;  /* 0x00000082945c7224 */ /* 0x084fe200078e02ff */
[----:B------:R-:W-:Y:S01]  /*6810*/  BSSY B2, `(.L_x_523) ;  /* 0x0000079000027945 */ /* 0x000fe20003800000 */
[----:B------:R-:W-:-:S04]  /*6820*/  IMAD.WIDE.U32 R136, R19, R130, R132 ;  /* 0x0000008213887225 */ /* 0x000fc800078e0084 */
[----:B------:R-:W-:-:S04]  /*6830*/  IMAD R93, R19, R131, R92 ;  /* 0x00000083135d7224 */ /* 0x000fc800078e025c */
[----:B------:R-:W-:Y:S02]  /*6840*/  IMAD.IADD R164, R93, 0x1, R137 ;  /* 0x000000015da47824 */ /* 0x000fe400078e0289 */
[----:B------:R-:W-:Y:S05]  /*6850*/  @!P4 BRA `(.L_x_524) ;  /* 0x0000000400d0c947 */ /* 0x000fea0003800000 */
[----:B------:R-:W-:Y:S01]  /*6860*/  SEL R92, R119, R153, !P3 ;  /* 0x00000099775c7207 */ /* 0x000fe20005800000 */
[----:B------:R-:W-:Y:S01]  /*6870*/  BSSY B3, `(.L_x_525) ;  /* 0x0000070000037945 */ /* 0x000fe20003800000 */
[----:B------:R-:W-:Y:S02]  /*6880*/  IADD3 R96, P4, P5, R104, R136, R29 ;  /* 0x0000008868607210 */ /* 0x000fe40007d9e01d */
[----:B------:R-:W-:Y:S02]  /*6890*/  SHF.R.S32.HI R93, RZ, 0x1f, R92 ;  /* 0x0000001fff5d7819 */ /* 0x000fe4000001145c */
[----:B------:R-:W-:Y:S02]  /*68a0*/  IADD3.X R97, R101, R164, R13, P4, P5 ;  /* 0x000000a465617210 */ /* 0x000fe400027ea40d */
[----:B------:R-:W-:-:S04]  /*68b0*/  LEA.HI R93, R93, R92, RZ, 0x4 ;  /* 0x0000005c5d5d7211 */ /* 0x000fc800078f20ff */
[----:B------:R-:W-:-:S04]  /*68c0*/  LEA.HI.SX32 R92, R93, R30, 0x1c ;  /* 0x0000001e5d5c7211 */ /* 0x000fc800078fe2ff */
[----:B------:R-:W-:-:S04]  /*68d0*/  SHF.L.U32 R93, R92, 0x3, RZ ;  /* 0x000000035c5d7819 */ /* 0x000fc800000006ff */
[----:B------:R-:W-:-:S13]  /*68e0*/  ISETP.GE.AND P4, PT, R93, R151, PT ;  /* 0x000000975d00720c */ /* 0x000fda0003f86270 */
[--C-:B------:R-:W-:Y:S02]  /*68f0*/  @!P4 SHF.R.S32.HI R95, RZ, 0x1f, R93.reuse ;  /* 0x0000001fff5fc819 */ /* 0x100fe4000001145d */
[----:B------:R-:W-:-:S04]  /*6900*/  @!P4 IADD3 R94, P5, P6, R104, R136, R93 ;  /* 0x00000088685ec210 */ /* 0x000fc80007ebe05d */
[----:B------:R-:W-:Y:S02]  /*6910*/  @!P4 IADD3.X R95, R101, R164, R95, P5, P6 ;  /* 0x000000a4655fc210 */ /* 0x000fe40002fec45f */
[----:B------:R-:W-:-:S04]  /*6920*/  LEA R140, P5, R96, R120, 0x1 ;  /* 0x00000078608c7211 */ /* 0x000fc800078a08ff */
[----:B------:R-:W-:Y:S02]  /*6930*/  LEA.HI.X R141, R96, R121, R97, 0x1, P5 ;  /* 0x00000079608d7211 */ /* 0x000fe400028f0c61 */
[----:B------:R-:W-:-:S04]  /*6940*/  @!P4 LEA R142, P5, R94, R120, 0x1 ;  /* 0x000000785e8ec211 */ /* 0x000fc800078a08ff */
[----:B------:R-:W-:Y:S02]  /*6950*/  @!P4 LEA.HI.X R143, R94, R121, R95, 0x1, P5 ;  /* 0x000000795e8fc211 */ /* 0x000fe400028f0c5f */
[----:B------:R-:W-:Y:S02]  /*6960*/  SHF.R.S32.HI R95, RZ, 0x1f, R92 ;  /* 0x0000001fff5f7819 */ /* 0x000fe4000001145c */
[----:B------:R-:W-:Y:S02]  /*6970*/  LOP3.LUT R94, R189, 0x38, R93, 0xf8, !PT ;  /* 0x00000038bd5e7812 */ /* 0x000fe400078ef85d */
[----:B------:R-:W-:Y:S01]  /*6980*/  LEA.HI R92, R95, R92, RZ, 0x3 ;  /* 0x0000005c5f5c7211 */ /* 0x000fe200078f18ff */
[----:B------:R-:W-:Y:S01]  /*6990*/  IMAD R95, R18, 0x6000, R146 ;  /* 0x00006000125f7824 */ /* 0x000fe200078e0292 */
[----:B------:R-:W-:Y:S02]  /*69a0*/  LOP3.LUT R94, R94, R191, RZ, 0x3c, !PT ;  /* 0x000000bf5e5e7212 */ /* 0x000fe400078e3cff */
[----:B------:R-:W-:Y:S01]  /*69b0*/  ISETP.GE.AND P5, PT, R22, R122, PT ;  /* 0x0000007a1600720c */ /* 0x000fe20003fa6270 */
[----:B------:R-:W-:-:S05]  /*69c0*/  IMAD.SHL.U32 R92, R92, 0x400, RZ ;  /* 0x000004005c5c7824 */ /* 0x000fca00078e00ff */
[----:B------:R-:W-:Y:S02]  /*69d0*/  LOP3.LUT R93, R92, 0x7fffe000, RZ, 0xc0, !PT ;  /* 0x7fffe0005c5d7812 */ /* 0x000fe400078ec0ff */
[----:B------:R-:W-:Y:S02]  /*69e0*/  LEA R92, R95, R2, 0x1 ;  /* 0x000000025f5c7211 */ /* 0x000fe400078e08ff */
[----:B------:R-:W-:-:S05]  /*69f0*/  LEA R93, R190, R93, 0x9 ;  /* 0x0000005dbe5d7211 */ /* 0x000fca00078e48ff */
[----:B------:R-:W-:-:S04]  /*6a00*/  IMAD.IADD R93, R93, 0x1, R94 ;  /* 0x000000015d5d7824 */ /* 0x000fc800078e025e */
[----:B------:R-:W-:-:S04]  /*6a10*/  IMAD R93, R18, 0x6000, R93 ;  /* 0x00006000125d7824 */ /* 0x000fc800078e025d */
[----:B------:R-:W-:Y:S02]  /*6a20*/  IMAD R96, R93, 0x2, R2 ;  /* 0x000000025d607824 */ /* 0x000fe400078e0202 */
[----:B------:R-:W0:Y:S04]  /*6a30*/  LDS.128 R92, [R92+0x1c400] ;  /* 0x01c400005c5c7984 */ /* 0x000e280000000c00 */
[----:B------:R-:W2:Y:S01]  /*6a40*/  LDS.128 R96, [R96+0x1c400] ;  /* 0x01c4000060607984 */ /* 0x000ea20000000c00 */
[----:B------:R-:W-:Y:S05]  /*6a50*/  @P5 BRA `(.L_x_526) ;  /* 0x0000000400445947 */ /* 0x000fea0003800000 */
[--C-:B------:R-:W-:Y:S01]  /*6a60*/  SHF.R.U64 R52, R52, 0x10, R53.reuse ;  /* 0x0000001034347819 */ /* 0x100fe20000001235 */
[----:B------:R-:W-:Y:S01]  /*6a70*/  HADD2.F32 R171, -RZ, R171.H0_H0 ;  /* 0x200000abffab7230 */ /* 0x000fe20000004100 */
[----:B------:R-:W-:Y:S01]  /*6a80*/  SHF.R.U32.HI R167, RZ, 0x10, R53 ;  /* 0x00000010ffa77819 */ /* 0x000fe20000011635 */
[----:B--2---:R-:W-:Y:S01]  /*6a90*/  HADD2.F32 R168, -RZ, R97.H0_H0 ;  /* 0x20000061ffa87230 */ /* 0x004fe20000004100 */
[--C-:B------:R-:W-:Y:S01]  /*6aa0*/  SHF.R.U64 R53, R64, 0x10, R65.reuse ;  /* 0x0000001040357819 */ /* 0x100fe20000001241 */
[----:B0-----:R-:W-:Y:S01]  /*6ab0*/  HADD2.F32 R170, -RZ, R93.H0_H0 ;  /* 0x2000005dffaa7230 */ /* 0x001fe20000004100 */
[----:B------:R-:W-:Y:S01]  /*6ac0*/  SHF.R.U32.HI R64, RZ, 0x10, R65 ;  /* 0x00000010ff407819 */ /* 0x000fe20000011641 */
[----:B------:R-:W-:Y:S01]  /*6ad0*/  HADD2.F32 R169, -RZ, R169.H0_H0 ;  /* 0x200000a9ffa97230 */ /* 0x000fe20000004100 */
[--C-:B------:R-:W-:Y:S01]  /*6ae0*/  SHF.R.U64 R54, R54, 0x10, R55.reuse ;  /* 0x0000001036367819 */ /* 0x100fe20000001237 */
[----:B------:R-:W-:Y:S01]  /*6af0*/  HADD2.F32 R97, -RZ, R97.H1_H1 ;  /* 0x30000061ff617230 */ /* 0x000fe20000004100 */
[----:B------:R-:W-:Y:S01]  /*6b00*/  SHF.R.U32.HI R65, RZ, 0x10, R55 ;  /* 0x00000010ff417819 */ /* 0x000fe20000011637 */
[----:B------:R-:W-:Y:S01]  /*6b10*/  HADD2.F32 R172, -RZ, R167.H0_H0 ;  /* 0x200000a7ffac7230 */ /* 0x000fe20000004100 */
[--C-:B------:R-:W-:Y:S01]  /*6b20*/  SHF.R.U64 R55, R66, 0x10, R67.reuse ;  /* 0x0000001042377819 */ /* 0x100fe20000001243 */
[----:B------:R-:W-:Y:S01]  /*6b30*/  HADD2.F32 R167, -RZ, R225.H0_H0 ;  /* 0x200000e1ffa77230 */ /* 0x000fe20000004100 */
[----:B------:R-:W-:Y:S01]  /*6b40*/  SHF.R.U32.HI R66, RZ, 0x10, R67 ;  /* 0x00000010ff427819 */ /* 0x000fe20000011643 */
[-C--:B------:R-:W-:Y:S01]  /*6b50*/  FMUL.FTZ R67, R168, R171.reuse ;  /* 0x000000aba8437220 */ /* 0x080fe20000410000 */
[----:B------:R-:W-:Y:S01]  /*6b60*/  FMUL.FTZ R171, R170, R171 ;  /* 0x000000abaaab7220 */ /* 0x000fe20000410000 */
[----:B------:R-:W-:-:S02]  /*6b70*/  HADD2.F32 R53, -RZ, R53.H0_H0 ;  /* 0x20000035ff357230 */ /* 0x000fc40000004100 */
[-C--:B------:R-:W-:Y:S01]  /*6b80*/  FFMA.FTZ R67, R170, R169.reuse, -R67 ;  /* 0x000000a9aa437223 */ /* 0x080fe20000010843 */
[----:B------:R-:W-:Y:S02]  /*6b90*/  HADD2.F32 R170, -RZ, R64.H0_H0 ;  /* 0x20000040ffaa7230 */ /* 0x000fe40000004100 */
[----:B------:R-:W-:Y:S01]  /*6ba0*/  FFMA.FTZ R64, R168, R169, R171 ;  /* 0x000000a9a8407223 */ /* 0x000fe200000100ab */
[----:B------:R-:W-:Y:S01]  /*6bb0*/  HADD2.F32 R169, -RZ, R93.H1_H1 ;  /* 0x3000005dffa97230 */ /* 0x000fe20000004100 */
[----:B------:R-:W-:Y:S01]  /*6bc0*/  MOV R93, R98 ;  /* 0x00000062005d7202 */ /* 0x000fe20000000f00 */
[----:B------:R-:W-:Y:S02]  /*6bd0*/  HADD2.F32 R171, -RZ, R99.H1_H1 ;  /* 0x30000063ffab7230 */ /* 0x000fe40000004100 */
[-C--:B------:R-:W-:Y:S01]  /*6be0*/  FMUL.FTZ R168, R97, R170.reuse ;  /* 0x000000aa61a87220 */ /* 0x080fe20000410000 */
[----:B------:R-:W-:Y:S02]  /*6bf0*/  HADD2.F32 R66, -RZ, R66.H0_H0 ;  /* 0x20000042ff427230 */ /* 0x000fe40000004100 */
[----:B------:R-:W-:Y:S01]  /*6c00*/  FMUL.FTZ R170, R169, R170 ;  /* 0x000000aaa9aa7220 */ /* 0x000fe20000410000 */
[----:B------:R-:W-:-:S02]  /*6c10*/  HADD2.F32 R55, -RZ, R55.H0_H0 ;  /* 0x20000037ff377230 */ /* 0x000fc40000004100 */
[-C--:B------:R-:W-:Y:S01]  /*6c20*/  FFMA.FTZ R98, R169, R172.reuse, -R168 ;  /* 0x000000aca9627223 */ /* 0x080fe200000108a8 */
[----:B------:R-:W-:Y:S02]  /*6c30*/  HADD2.F32 R168, -RZ, R99.H0_H0 ;  /* 0x20000063ffa87230 */ /* 0x000fe40000004100 */
[----:B------:R-:W-:Y:S01]  /*6c40*/  FFMA.FTZ R97, R97, R172, R170 ;  /* 0x000000ac61617223 */ /* 0x000fe200000100aa */
[----:B------:R-:W-:Y:S02]  /*6c50*/  HADD2.F32 R169, -RZ, R173.H0_H0 ;  /* 0x200000adffa97230 */ /* 0x000fe40000004100 */
[----:B------:R-:W-:Y:S01]  /*6c60*/  FMUL.FTZ R172, R171, R66 ;  /* 0x00000042abac7220 */ /* 0x000fe20000410000 */
[--C-:B------:R-:W-:Y:S02]  /*6c70*/  HADD2.F32 R170, -RZ, R95.reuse.H0_H0 ;  /* 0x2000005fffaa7230 */ /* 0x100fe40000004100 */
[-C--:B------:R-:W-:Y:S01]  /*6c80*/  FMUL.FTZ R99, R168, R167.reuse ;  /* 0x000000a7a8637220 */ /* 0x080fe20000410000 */
[----:B------:R-:W-:Y:S01]  /*6c90*/  HADD2.F32 R95, -RZ, R95.H1_H1 ;  /* 0x3000005fff5f7230 */ /* 0x000fe20000004100 */
[----:B------:R-:W-:Y:S01]  /*6ca0*/  F2FP.F16.F32.PACK_AB R97, R97, R64 ;  /* 0x000000406161723e */ /* 0x000fe200000000ff */
[C---:B------:R-:W-:Y:S01]  /*6cb0*/  FMUL.FTZ R167, R170.reuse, R167 ;  /* 0x000000a7aaa77220 */ /* 0x040fe20000410000 */
[----:B------:R-:W-:Y:S01]  /*6cc0*/  FFMA.FTZ R99, R170, R169, -R99 ;  /* 0x000000a9aa637223 */ /* 0x000fe20000010863 */
[----:B------:R-:W-:-:S02]  /*6cd0*/  HADD2.F32 R170, -RZ, R65.H0_H0 ;  /* 0x20000041ffaa7230 */ /* 0x000fc40000004100 */
[C---:B------:R-:W-:Y:S01]  /*6ce0*/  FMUL.FTZ R66, R95.reuse, R66 ;  /* 0x000000425f427220 */ /* 0x040fe20000410000 */
[----:B------:R-:W-:Y:S01]  /*6cf0*/  FFMA.FTZ R167, R168, R169, R167 ;  /* 0x000000a9a8a77223 */ /* 0x000fe200000100a7 */
[----:B------:R-:W-:Y:S02]  /*6d00*/  HADD2.F32 R65, -RZ, R225.H1_H1 ;  /* 0x300000e1ff417230 */ /* 0x000fe40000004100 */
[-C--:B------:R-:W-:Y:S01]  /*6d10*/  FFMA.FTZ R172, R95, R170.reuse, -R172 ;  /* 0x000000aa5fac7223 */ /* 0x080fe200000108ac */
[----:B------:R-:W-:Y:S01]  /*6d20*/  FFMA.FTZ R66, R171, R170, R66 ;  /* 0x000000aaab427223 */ /* 0x000fe20000010042 */
[----:B------:R-:W-:Y:S02]  /*6d30*/  HADD2.F32 R170, -RZ, R96.H0_H0 ;  /* 0x20000060ffaa7230 */ /* 0x000fe40000004100 */
[----:B------:R-:W-:Y:S02]  /*6d40*/  HADD2.F32 R168, -RZ, R92.H0_H0 ;  /* 0x2000005cffa87230 */ /* 0x000fe40000004100 */
[----:B------:R-:W-:-:S02]  /*6d50*/  HADD2.F32 R96, -RZ, R96.H1_H1 ;  /* 0x30000060ff607230 */ /* 0x000fc40000004100 */
[-C--:B------:R-:W-:Y:S01]  /*6d60*/  FMUL.FTZ R169, R170, R65.reuse ;  /* 0x00000041aaa97220 */ /* 0x080fe20000410000 */
[----:B------:R-:W-:Y:S02]  /*6d70*/  HADD2.F32 R95, -RZ, R173.H1_H1 ;  /* 0x300000adff5f7230 */ /* 0x000fe40000004100 */
[----:B------:R-:W-:Y:S01]  /*6d80*/  FMUL.FTZ R173, R168, R65 ;  /* 0x00000041a8ad7220 */ /* 0x000fe20000410000 */
[----:B------:R-:W-:Y:S02]  /*6d90*/  HADD2.F32 R92, -RZ, R92.H1_H1 ;  /* 0x3000005cff5c7230 */ /* 0x000fe40000004100 */
[----:B------:R-:W-:Y:S01]  /*6da0*/  FMUL.FTZ R65, R96, R53 ;  /* 0x0000003560417220 */ /* 0x000fe20000410000 */
[----:B------:R-:W-:Y:S02]  /*6db0*/  HADD2.F32 R171, -RZ, R52.H0_H0 ;  /* 0x20000034ffab7230 */ /* 0x000fe40000004100 */
[-C--:B------:R-:W-:Y:S01]  /*6dc0*/  FFMA.FTZ R169, R168, R95.reuse, -R169 ;  /* 0x0000005fa8a97223 */ /* 0x080fe200000108a9 */
[----:B------:R-:W-:Y:S01]  /*6dd0*/  FFMA.FTZ R173, R170, R95, R173 ;  /* 0x0000005faaad7223 */ /* 0x000fe200000100ad */
[----:B------:R-:W-:Y:S01]  /*6de0*/  FMUL.FTZ R53, R92, R53 ;  /* 0x000000355c357220 */ /* 0x000fe20000410000 */
[----:B------:R-:W-:-:S02]  /*6df0*/  HADD2.F32 R52, -RZ, R224.H1_H1 ;  /* 0x300000e0ff347230 */ /* 0x000fc40000004100 */
[-C--:B------:R-:W-:Y:S01]  /*6e00*/  FFMA.FTZ R92, R92, R171.reuse, -R65 ;  /* 0x000000ab5c5c7223 */ /* 0x080fe20000010841 */
[--C-:B------:R-:W-:Y:S02]  /*6e10*/  HADD2.F32 R95, -RZ, R93.reuse.H0_H0 ;  /* 0x2000005dff5f7230 */ /* 0x100fe40000004100 */
[----:B------:R-:W-:Y:S01]  /*6e20*/  FFMA.FTZ R96, R96, R171, R53 ;  /* 0x000000ab60607223 */ /* 0x000fe20000010035 */
[--C-:B------:R-:W-:Y:S02]  /*6e30*/  HADD2.F32 R65, -RZ, R94.reuse.H0_H0 ;  /* 0x2000005eff417230 */ /* 0x100fe40000004100 */
[----:B------:R-:W-:Y:S01]  /*6e40*/  HADD2.F32 R168, -RZ, R93.H1_H1 ;  /* 0x3000005dffa87230 */ /* 0x000fe20000004100 */
[----:B------:R-:W-:Y:S01]  /*6e50*/  F2FP.F16.F32.PACK_AB R92, R92, R169 ;  /* 0x000000a95c5c723e */ /* 0x000fe200000000ff */
[----:B------:R-:W-:Y:S01]  /*6e60*/  HADD2.F32 R94, -RZ, R94.H1_H1 ;  /* 0x3000005eff5e7230 */ /* 0x000fe20000004100 */
[----:B------:R-:W-:Y:S01]  /*6e70*/  F2FP.F16.F32.PACK_AB R96, R96, R173 ;  /* 0x000000ad6060723e */ /* 0x000fe200000000ff */
[----:B------:R-:W-:-:S02]  /*6e80*/  HADD2.F32 R93, -RZ, R54.H0_H0 ;  /* 0x20000036ff5d7230 */ /* 0x000fc40000004100 */
[-C--:B------:R-:W-:Y:S01]  /*6e90*/  FMUL.FTZ R54, R95, R52.reuse ;  /* 0x000000345f367220 */ /* 0x080fe20000410000 */
[----:B------:R-:W-:Y:S02]  /*6ea0*/  HADD2.F32 R53, -RZ, R183.H0_H0 ;  /* 0x200000b7ff357230 */ /* 0x000fe40000004100 */
[-C--:B------:R-:W-:Y:S01]  /*6eb0*/  FMUL.FTZ R171, R168, R55.reuse ;  /* 0x00000037a8ab7220 */ /* 0x080fe20000410000 */
[C---:B------:R-:W-:Y:S01]  /*6ec0*/  FMUL.FTZ R52, R65.reuse, R52 ;  /* 0x0000003441347220 */ /* 0x040fe20000410000 */
[C---:B------:R-:W-:Y:S01]  /*6ed0*/  FMUL.FTZ R55, R94.reuse, R55 ;  /* 0x000000375e377220 */ /* 0x040fe20000410000 */
[-C--:B------:R-:W-:Y:S02]  /*6ee0*/  FFMA.FTZ R54, R65, R53.reuse, -R54 ;  /* 0x0000003541367223 */ /* 0x080fe40000010836 */
[----:B------:R-:W-:Y:S01]  /*6ef0*/  FFMA.FTZ R52, R95, R53, R52 ;  /* 0x000000355f347223 */ /* 0x000fe20000010034 */
[-C--:B------:R-:W-:Y:S01]  /*6f00*/  FFMA.FTZ R171, R94, R93.reuse, -R171 ;  /* 0x0000005d5eab7223 */ /* 0x080fe200000108ab */
[----:B------:R-:W-:Y:S01]  /*6f10*/  FFMA.FTZ R55, R168, R93, R55 ;  /* 0x0000005da8377223 */ /* 0x000fe20000010037 */
[----:B------:R-:W-:-:S02]  /*6f20*/  F2FP.F16.F32.PACK_AB R93, R98, R67 ;  /* 0x00000043625d723e */ /* 0x000fc400000000ff */
[----:B------:R-:W-:Y:S02]  /*6f30*/  F2FP.F16.F32.PACK_AB R95, R172, R99 ;  /* 0x00000063ac5f723e */ /* 0x000fe400000000ff */
[----:B------:R-:W-:Y:S02]  /*6f40*/  F2FP.F16.F32.PACK_AB R99, R66, R167 ;  /* 0x000000a74263723e */ /* 0x000fe400000000ff */
[----:B------:R-:W-:Y:S02]  /*6f50*/  F2FP.F16.F32.PACK_AB R94, R171, R54 ;  /* 0x00000036ab5e723e */ /* 0x000fe400000000ff */
[----:B------:R-:W-:-:S07]  /*6f60*/  F2FP.F16.F32.PACK_AB R98, R55, R52 ;  /* 0x000000343762723e */ /* 0x000fce00000000ff */
.L_x_526:
[----:B------:R-:W-:Y:S05]  /*6f70*/  BSYNC B3 ;  /* 0x0000000000037941 */ /* 0x000fea0003800000 */
.L_x_525:
[----:B0-----:R0:W-:Y:S04]  /*6f80*/  STG.E.128 desc[UR36][R140.64], R92 ;  /* 0x0000005c8c007986 */ /* 0x0011e8000c101d24 */
[----:B--2---:R0:W-:Y:S02]  /*6f90*/  @!P4 STG.E.128 desc[UR36][R142.64], R96 ;  /* 0x000000608e00c986 */ /* 0x0041e4000c101d24 */
.L_x_524:
[----:B------:R-:W-:Y:S05]  /*6fa0*/  BSYNC B2 ;  /* 0x0000000000027941 */ /* 0x000fea0003800000 */
.L_x_523:
[----:B------:R-:W-:Y:S01]  /*6fb0*/  ISETP.NE.AND P4, PT, R10, RZ, PT ;  /* 0x000000ff0a00720c */ /* 0x000fe20003f85270 */
[----:B------:R-:W-:-:S12]  /*6fc0*/  BSSY B2, `(.L_x_527) ;  /* 0x0000077000027945 */ /* 0x000fd80003800000 */
[----:B------:R-:W-:Y:S05]  /*6fd0*/  @!P4 BRA `(.L_x_528) ;  /* 0x0000000400d4c947 */ /* 0x000fea0003800000 */
[----:B------:R-:W-:Y:S01]  /*6fe0*/  SEL R52, R119, R153, !P2 ;  /* 0x0000009977347207 */ /* 0x000fe20005000000 */
[----:B------:R-:W-:Y:S01]  /*6ff0*/  BSSY B3, `(.L_x_529) ;  /* 0x0000071000037945 */ /* 0x000fe20003800000 */
[----:B------:R-:W-:Y:S02]  /*7000*/  IADD3 R64, P4, P5, R104, R136, R21 ;  /* 0x0000008868407210 */ /* 0x000fe40007d9e015 */
[----:B------:R-:W-:Y:S02]  /*7010*/  SHF.R.S32.HI R53, RZ, 0x1f, R52 ;  /* 0x0000001fff357819 */ /* 0x000fe40000011434 */
[----:B------:R-:W-:Y:S02]  /*7020*/  IADD3.X R65, R101, R164, R12, P4, P5 ;  /* 0x000000a465417210 */ /* 0x000fe400027ea40c */
[----:B------:R-:W-:-:S04]  /*7030*/  LEA.HI R53, R53, R52, RZ, 0x4 ;  /* 0x0000003435357211 */ /* 0x000fc800078f20ff */
[----:B------:R-:W-:-:S05]  /*7040*/  LEA.HI.SX32 R52, R53, R28, 0x1c ;  /* 0x0000001c35347211 */ /* 0x000fca00078fe2ff */
[----:B------:R-:W-:-:S05]  /*7050*/  IMAD.SHL.U32 R53, R52, 0x8, RZ ;  /* 0x0000000834357824 */ /* 0x000fca00078e00ff */
[----:B------:R-:W-:-:S13]  /*7060*/  ISETP.GE.AND P4, PT, R53, R151, PT ;  /* 0x000000973500720c */ /* 0x000fda0003f86270 */
[--C-:B------:R-:W-:Y:S02]  /*7070*/  @!P4 SHF.R.S32.HI R55, RZ, 0x1f, R53.reuse ;  /* 0x0000001fff37c819 */ /* 0x100fe40000011435 */
[----:B------:R-:W-:-:S04]  /*7080*/  @!P4 IADD3 R54, P5, P6, R104, R136, R53 ;  /* 0x000000886836c210 */ /* 0x000fc80007ebe035 */
[----:B------:R-:W-:Y:S02]  /*7090*/  @!P4 IADD3.X R55, R101, R164, R55, P5, P6 ;  /* 0x000000a46537c210 */ /* 0x000fe40002fec437 */
[----:B0-----:R-:W-:-:S04]  /*70a0*/  LEA R92, P5, R64, R120, 0x1 ;  /* 0x00000078405c7211 */ /* 0x001fc800078a08ff */
        /* <DEDUP_REMOVED lines=8> */
[----:B------:R-:W-:-:S02]  /*7130*/  SHF.L.U32 R52, R52, 0xa, RZ ;  /* 0x0000000a34347819 */ /* 0x000fc400000006ff */
[----:B------:R-:W-:Y:S02]  /*7140*/  ISETP.GE.AND P5, PT, R184, R122, PT ;  /* 0x0000007ab800720c */ /* 0x000fe40003fa6270 */
[----:B------:R-:W-:Y:S01]  /*7150*/  LOP3.LUT R53, R52, 0x7fffe000, RZ, 0xc0, !PT ;  /* 0x7fffe00034357812 */ /* 0x000fe200078ec0ff */
[----:B------:R-:W-:-:S04]  /*7160*/  IMAD R52, R55, 0x2, R2 ;  /* 0x0000000237347824 */ /* 0x000fc800078e0202 */
[----:B------:R-:W-:-:S05]  /*7170*/  IMAD R53, R190, 0x200, R53 ;  /* 0x00000200be357824 */ /* 0x000fca00078e0235 */
[----:B------:R-:W-:-:S05]  /*7180*/  IADD3 R53, R53, R54, RZ ;  /* 0x0000003635357210 */ /* 0x000fca0007ffe0ff */
[----:B------:R-:W-:-:S05]  /*7190*/  IMAD R53, R18, 0x6000, R53 ;  /* 0x0000600012357824 */ /* 0x000fca00078e0235 */
[----:B------:R-:W-:Y:S02]  /*71a0*/  LEA R64, R53, R2, 0x1 ;  /* 0x0000000235407211 */ /* 0x000fe400078e08ff */
[----:B------:R-:W0:Y:S04]  /*71b0*/  LDS.128 R52, [R52+0x1c400] ;  /* 0x01c4000034347984 */ /* 0x000e280000000c00 */
[----:B------:R-:W2:Y:S01]  /*71c0*/  LDS.128 R64, [R64+0x1c400] ;  /* 0x01c4000040407984 */ /* 0x000ea20000000c00 */
[----:B------:R-:W-:Y:S05]  /*71d0*/  @P5 BRA `(.L_x_530) ;  /* 0x0000000400485947 */ /* 0x000fea0003800000 */
[--C-:B------:R-:W-:Y:S01]  /*71e0*/  SHF.R.U64 R48, R48, 0x10, R49.reuse ;  /* 0x0000001030307819 */ /* 0x100fe20000001231 */
[--C-:B--2---:R-:W-:Y:S01]  /*71f0*/  HADD2.F32 R98, -RZ, R65.reuse.H0_H0 ;  /* 0x20000041ff627230 */ /* 0x104fe20000004100 */
[----:B------:R-:W-:Y:S01]  /*7200*/  SHF.R.U32.HI R96, RZ, 0x10, R49 ;  /* 0x00000010ff607819 */ /* 0x000fe20000011631 */
[----:B------:R-:W-:Y:S01]  /*7210*/  HADD2.F32 R65, -RZ, R65.H1_H1 ;  /* 0x30000041ff417230 */ /* 0x000fe20000004100 */
[--C-:B------:R-:W-:Y:S01]  /*7220*/  SHF.R.U64 R49, R60, 0x10, R61.reuse ;  /* 0x000000103c317819 */ /* 0x100fe2000000123d */
[--C-:B0-----:R-:W-:Y:S01]  /*7230*/  HADD2.F32 R140, -RZ, R53.reuse.H0_H0 ;  /* 0x20000035ff8c7230 */ /* 0x101fe20000004100 */
[----:B------:R-:W-:Y:S01]  /*7240*/  SHF.R.U32.HI R60, RZ, 0x10, R61 ;  /* 0x00000010ff3c7819 */ /* 0x000fe2000001163d */
[----:B------:R-:W-:Y:S01]  /*7250*/  HADD2.F32 R53, -RZ, R53.H1_H1 ;  /* 0x30000035ff357230 */ /* 0x000fe20000004100 */
[--C-:B------:R-:W-:Y:S01]  /*7260*/  SHF.R.U64 R61, R62, 0x10, R63.reuse ;  /* 0x000000103e3d7819 */ /* 0x100fe2000000123f */
[----:B------:R-:W-:Y:S01]  /*7270*/  HADD2.F32 R96, -RZ, R96.H0_H0 ;  /* 0x20000060ff607230 */ /* 0x000fe20000004100 */
[----:B------:R-:W-:Y:S01]  /*7280*/  SHF.R.U32.HI R62, RZ, 0x10, R63 ;  /* 0x00000010ff3e7819 */ /* 0x000fe2000001163f */
[----:B------:R-:W-:Y:S01]  /*7290*/  HADD2.F32 R60, -RZ, R60.H0_H0 ;  /* 0x2000003cff3c7230 */ /* 0x000fe20000004100 */
[--C-:B------:R-:W-:Y:S01]  /*72a0*/  SHF.R.U64 R50, R50, 0x10, R51.reuse ;  /* 0x0000001032327819 */ /* 0x100fe20000001233 */
[----:B------:R-:W-:Y:S01]  /*72b0*/  HADD2.F32 R63, -RZ, R224.H0_H0 ;  /* 0x200000e0ff3f7230 */ /* 0x000fe20000004100 */
[----:B------:R-:W-:Y:S01]  /*72c0*/  SHF.R.U32.HI R51, RZ, 0x10, R51 ;  /* 0x00000010ff337819 */ /* 0x000fe20000011633 */
[----:B------:R-:W-:-:S02]  /*72d0*/  HADD2.F32 R97, -RZ, R182.H1_H1 ;  /* 0x300000b6ff617230 */ /* 0x000fc40000004100 */
[-C--:B------:R-:W-:Y:S01]  /*72e0*/  FMUL.FTZ R142, R65, R60.reuse ;  /* 0x0000003c418e7220 */ /* 0x080fe20000410000 */
[C---:B------:R-:W-:Y:S01]  /*72f0*/  FMUL.FTZ R60, R53.reuse, R60 ;  /* 0x0000003c353c7220 */ /* 0x040fe20000410000 */
[-C--:B------:R-:W-:Y:S01]  /*7300*/  FMUL.FTZ R99, R98, R63.reuse ;  /* 0x0000003f62637220 */ /* 0x080fe20000410000 */
[----:B------:R-:W-:Y:S01]  /*7310*/  FMUL.FTZ R63, R140, R63 ;  /* 0x0000003f8c3f7220 */ /* 0x000fe20000410000 */
[-C--:B------:R-:W-:Y:S01]  /*7320*/  FFMA.FTZ R142, R53, R96.reuse, -R142 ;  /* 0x00000060358e7223 */ /* 0x080fe2000001088e */
[----:B------:R-:W-:Y:S01]  /*7330*/  FFMA.FTZ R60, R65, R96, R60 ;  /* 0x00000060413c7223 */ /* 0x000fe2000001003c */
[----:B------:R-:W-:Y:S02]  /*7340*/  HADD2.F32 R53, -RZ, R183.H1_H1 ;  /* 0x300000b7ff357230 */ /* 0x000fe40000004100 */
[-C--:B------:R-:W-:Y:S01]  /*7350*/  FFMA.FTZ R63, R98, R97.reuse, R63 ;  /* 0x00000061623f7223 */ /* 0x080fe2000001003f */
[--C-:B------:R-:W-:Y:S02]  /*7360*/  HADD2.F32 R96, -RZ, R67.reuse.H0_H0 ;  /* 0x20000043ff607230 */ /* 0x100fe40000004100 */
[----:B------:R-:W-:Y:S01]  /*7370*/  FFMA.FTZ R99, R140, R97, -R99 ;  /* 0x000000618c637223 */ /* 0x000fe20000010863 */
[----:B------:R-:W-:-:S02]  /*7380*/  HADD2.F32 R67, -RZ, R67.H1_H1 ;  /* 0x30000043ff437230 */ /* 0x000fc40000004100 */
[----:B------:R-:W-:Y:S02]  /*7390*/  HADD2.F32 R98, -RZ, R55.H0_H0 ;  /* 0x20000037ff627230 */ /* 0x000fe40000004100 */
[----:B------:R-:W-:Y:S01]  /*73a0*/  HADD2.F32 R62, -RZ, R62.H0_H0 ;  /* 0x2000003eff3e7230 */ /* 0x000fe20000004100 */
[----:B------:R-:W-:Y:S01]  /*73b0*/  F2FP.F16.F32.PACK_AB R99, R142, R99 ;  /* 0x000000638e63723e */ /* 0x000fe200000000ff */
[----:B------:R-:W-:Y:S02]  /*73c0*/  HADD2.F32 R140, -RZ, R51.H0_H0 ;  /* 0x20000033ff8c7230 */ /* 0x000fe40000004100 */
[-C--:B------:R-:W-:Y:S01]  /*73d0*/  FMUL.FTZ R51, R96, R53.reuse ;  /* 0x0000003560337220 */ /* 0x080fe20000410000 */
[----:B------:R-:W-:Y:S02]  /*73e0*/  HADD2.F32 R65, -RZ, R182.H0_H0 ;  /* 0x200000b6ff417230 */ /* 0x000fe40000004100 */
[----:B------:R-:W-:Y:S01]  /*73f0*/  FMUL.FTZ R53, R98, R53 ;  /* 0x0000003562357220 */ /* 0x000fe20000410000 */
[----:B------:R-:W-:-:S02]  /*7400*/  HADD2.F32 R55, -RZ, R55.H1_H1 ;  /* 0x30000037ff377230 */ /* 0x000fc40000004100 */
[-C--:B------:R-:W-:Y:S01]  /*7410*/  FMUL.FTZ R168, R67, R62.reuse ;  /* 0x0000003e43a87220 */ /* 0x080fe20000410000 */
[----:B------:R-:W-:Y:S02]  /*7420*/  HADD2.F32 R49, -RZ, R49.H0_H0 ;  /* 0x20000031ff317230 */ /* 0x000fe40000004100 */
[-C--:B------:R-:W-:Y:S01]  /*7430*/  FFMA.FTZ R51, R98, R65.reuse, -R51 ;  /* 0x0000004162337223 */ /* 0x080fe20000010833 */
[----:B------:R-:W-:Y:S01]  /*7440*/  FFMA.FTZ R53, R96, R65, R53 ;  /* 0x0000004160357223 */ /* 0x000fe20000010035 */
[C---:B------:R-:W-:Y:S01]  /*7450*/  FMUL.FTZ R62, R55.reuse, R62 ;  /* 0x0000003e373e7220 */ /* 0x040fe20000410000 */
[-C--:B------:R-:W-:Y:S01]  /*7460*/  FFMA.FTZ R168, R55, R140.reuse, -R168 ;  /* 0x0000008c37a87223 */ /* 0x080fe200000108a8 */
[----:B------:R-:W-:Y:S02]  /*7470*/  HADD2.F32 R55, -RZ, R181.H1_H1 ;  /* 0x300000b5ff377230 */ /* 0x000fe40000004100 */
[----:B------:R-:W-:Y:S02]  /*7480*/  HADD2.F32 R98, -RZ, R64.H0_H0 ;  /* 0x20000040ff627230 */ /* 0x000fe40000004100 */
[----:B------:R-:W-:Y:S01]  /*7490*/  FFMA.FTZ R62, R67, R140, R62 ;  /* 0x0000008c433e7223 */ /* 0x000fe2000001003e */
[----:B------:R-:W-:-:S02]  /*74a0*/  HADD2.F32 R96, -RZ, R52.H0_H0 ;  /* 0x20000034ff607230 */ /* 0x000fc40000004100 */
[----:B------:R-:W-:Y:S02]  /*74b0*/  HADD2.F32 R64, -RZ, R64.H1_H1 ;  /* 0x30000040ff407230 */ /* 0x000fe40000004100 */
[-C--:B------:R-:W-:Y:S01]  /*74c0*/  FMUL.FTZ R67, R98, R55.reuse ;  /* 0x0000003762437220 */ /* 0x080fe20000410000 */
[----:B------:R-:W-:Y:S02]  /*74d0*/  HADD2.F32 R65, -RZ, R181.H0_H0 ;  /* 0x200000b5ff417230 */ /* 0x000fe40000004100 */
[----:B------:R-:W-:Y:S01]  /*74e0*/  FMUL.FTZ R141, R96, R55 ;  /* 0x00000037608d7220 */ /* 0x000fe20000410000 */
[----:B------:R-:W-:Y:S02]  /*74f0*/  HADD2.F32 R52, -RZ, R52.H1_H1 ;  /* 0x30000034ff347230 */ /* 0x000fe40000004100 */
[----:B------:R-:W-:Y:S01]  /*7500*/  FMUL.FTZ R55, R64, R49 ;  /* 0x0000003140377220 */ /* 0x000fe20000410000 */
[----:B------:R-:W-:Y:S02]  /*7510*/  HADD2.F32 R97, -RZ, R48.H0_H0 ;  /* 0x20000030ff617230 */ /* 0x000fe40000004100 */
[-C--:B------:R-:W-:Y:S01]  /*7520*/  FFMA.FTZ R67, R96, R65.reuse, -R67 ;  /* 0x0000004160437223 */ /* 0x080fe20000010843 */
[----:B------:R-:W-:Y:S01]  /*7530*/  FFMA.FTZ R141, R98, R65, R141 ;  /* 0x00000041628d7223 */ /* 0x000fe2000001008d */
[----:B------:R-:W-:Y:S01]  /*7540*/  FMUL.FTZ R49, R52, R49 ;  /* 0x0000003134317220 */ /* 0x000fe20000410000 */
[----:B------:R-:W-:-:S02]  /*7550*/  HADD2.F32 R65, -RZ, R66.H0_H0 ;  /* 0x20000042ff417230 */ /* 0x000fc40000004100 */
[-C--:B------:R-:W-:Y:S01]  /*7560*/  FFMA.FTZ R52, R52, R97.reuse, -R55 ;  /* 0x0000006134347223 */ /* 0x080fe20000010837 */
[----:B------:R-:W-:Y:S02]  /*7570*/  HADD2.F32 R48, -RZ, R180.H0_H0 ;  /* 0x200000b4ff307230 */ /* 0x000fe40000004100 */
[----:B------:R-:W-:Y:S01]  /*7580*/  FFMA.FTZ R64, R64, R97, R49 ;  /* 0x0000006140407223 */ /* 0x000fe20000010031 */
[----:B------:R-:W-:Y:S01]  /*7590*/  HADD2.F32 R61, -RZ, R61.H0_H0 ;  /* 0x2000003dff3d7230 */ /* 0x000fe20000004100 */
[----:B------:R-:W-:Y:S01]  /*75a0*/  F2FP.F16.F32.PACK_AB R62, R62, R53 ;  /* 0x000000353e3e723e */ /* 0x000fe200000000ff */
[----:B------:R-:W-:Y:S01]  /*75b0*/  HADD2.F32 R55, -RZ, R54.H0_H0 ;  /* 0x20000036ff377230 */ /* 0x000fe20000004100 */
[----:B------:R-:W-:Y:S01]  /*75c0*/  F2FP.F16.F32.PACK_AB R52, R52, R67 ;  /* 0x000000433434723e */ /* 0x000fe200000000ff */
[----:B------:R-:W-:Y:S01]  /*75d0*/  HADD2.F32 R66, -RZ, R66.H1_H1 ;  /* 0x30000042ff427230 */ /* 0x000fe20000004100 */
[----:B------:R-:W-:Y:S01]  /*75e0*/  F2FP.F16.F32.PACK_AB R64, R64, R141 ;  /* 0x0000008d4040723e */ /* 0x000fe200000000ff */
[----:B------:R-:W-:Y:S01]  /*75f0*/  HADD2.F32 R54, -RZ, R54.H1_H1 ;  /* 0x30000036ff367230 */ /* 0x000fe20000004100 */
[----:B------:R-:W-:Y:S01]  /*7600*/  MOV R67, R62 ;  /* 0x0000003e00437202 */ /* 0x000fe20000000f00 */
[----:B------:R-:W-:-:S02]  /*7610*/  HADD2.F32 R97, -RZ, R50.H0_H0 ;  /* 0x20000032ff617230 */ /* 0x000fc40000004100 */
[-C--:B------:R-:W-:Y:S01]  /*7620*/  FMUL.FTZ R50, R65, R48.reuse ;  /* 0x0000003041327220 */ /* 0x080fe20000410000 */
[----:B------:R-:W-:Y:S02]  /*7630*/  HADD2.F32 R49, -RZ, R180.H1_H1 ;  /* 0x300000b4ff317230 */ /* 0x000fe40000004100 */
[-C--:B------:R-:W-:Y:S01]  /*7640*/  FMUL.FTZ R143, R66, R61.reuse ;  /* 0x0000003d428f7220 */ /* 0x080fe20000410000 */
[C---:B------:R-:W-:Y:S01]  /*7650*/  FMUL.FTZ R48, R55.reuse, R48 ;  /* 0x0000003037307220 */ /* 0x040fe20000410000 */
[C---:B------:R-:W-:Y:S01]  /*7660*/  FMUL.FTZ R61, R54.reuse, R61 ;  /* 0x0000003d363d7220 */ /* 0x040fe20000410000 */
[----:B------:R-:W-:Y:S02]  /*7670*/  IMAD.MOV.U32 R53, RZ, RZ, R99 ;  /* 0x000000ffff357224 */ /* 0x000fe400078e0063 */
        /* <DEDUP_REMOVED lines=8> */
.L_x_530:
[----:B------:R-:W-:Y:S05]  /*7700*/  BSYNC B3 ;  /* 0x0000000000037941 */ /* 0x000fea0003800000 */
.L_x_529:
[----:B0-----:R3:W-:Y:S04]  /*7710*/  STG.E.128 desc[UR36][R92.64], R52 ;  /* 0x000000345c007986 */ /* 0x0017e8000c101d24 */
[----:B--2---:R3:W-:Y:S02]  /*7720*/  @!P4 STG.E.128 desc[UR36][R94.64], R64 ;  /* 0x000000405e00c986 */ /* 0x0047e4000c101d24 */
.L_x_528:
[----:B------:R-:W-:Y:S05]  /*7730*/  BSYNC B2 ;  /* 0x0000000000027941 */ /* 0x000fea0003800000 */
.L_x_527:
[----:B------:R-:W-:-:S13]  /*7740*/  ISETP.NE.AND P4, PT, R9, RZ, PT ;  /* 0x000000ff0900720c */ /* 0x000fda0003f85270 */
[----:B------:R-:W-:Y:S05]  /*7750*/  @!P4 BRA `(.L_x_522) ;  /* 0x0000000400e8c947 */ /* 0x000fea0003800000 */
[----:B------:R-:W-:Y:S01]  /*7760*/  ISETP.NE.AND P6, PT, R103, RZ, PT ;  /* 0x000000ff6700720c */ /* 0x000fe20003fc5270 */
[----:B------:R-:W-:Y:S01]  /*7770*/  BSSY B2, `(.L_x_531) ;  /* 0x0000076000027945 */ /* 0x000fe20003800000 */
[----:B------:R-:W-:Y:S02]  /*7780*/  IADD3 R51, P4, P5, R104, R136, R15 ;  /* 0x0000008868337210 */ /* 0x000fe40007d9e00f */
[----:B------:R-:W-:Y:S02]  /*7790*/  SEL R48, R119, R153, !P6 ;  /* 0x0000009977307207 */ /* 0x000fe40007000000 */
[----:B---3--:R-:W-:Y:S02]  /*77a0*/  IADD3.X R52, R101, R164, R11, P4, P5 ;  /* 0x000000a465347210 */ /* 0x008fe400027ea40b */
[----:B------:R-:W-:-:S04]  /*77b0*/  SHF.R.S32.HI R49, RZ, 0x1f, R48 ;  /* 0x0000001fff317819 */ /* 0x000fc80000011430 */
[----:B------:R-:W-:-:S04]  /*77c0*/  LEA.HI R49, R49, R48, RZ, 0x4 ;  /* 0x0000003031317211 */ /* 0x000fc800078f20ff */
[----:B------:R-:W-:-:S05]  /*77d0*/  LEA.HI.SX32 R49, R49, R20, 0x1c ;  /* 0x0000001431317211 */ /* 0x000fca00078fe2ff */
[----:B------:R-:W-:-:S05]  /*77e0*/  IMAD.SHL.U32 R48, R49, 0x8, RZ ;  /* 0x0000000831307824 */ /* 0x000fca00078e00ff */
[----:B------:R-:W-:-:S13]  /*77f0*/  ISETP.GE.AND P4, PT, R48, R151, PT ;  /* 0x000000973000720c */ /* 0x000fda0003f86270 */
[--C-:B------:R-:W-:Y:S02]  /*7800*/  @!P4 SHF.R.S32.HI R50, RZ, 0x1f, R48.reuse ;  /* 0x0000001fff32c819 */ /* 0x100fe40000011430 */
[--C-:B------:R-:W-:Y:S02]  /*7810*/  @!P4 IADD3 R136, P5, P6, R104, R136, R48.reuse ;  /* 0x000000886888c210 */ /* 0x100fe40007ebe030 */
[----:B------:R-:W-:Y:S02]  /*7820*/  LOP3.LUT R48, R189, 0x38, R48, 0xf8, !PT ;  /* 0x00000038bd307812 */ /* 0x000fe400078ef830 */
[----:B------:R-:W-:Y:S02]  /*7830*/  @!P4 IADD3.X R50, R101, R164, R50, P5, P6 ;  /* 0x000000a46532c210 */ /* 0x000fe40002fec432 */
[----:B------:R-:W-:Y:S02]  /*7840*/  LEA R60, P5, R51, R120, 0x1 ;  /* 0x00000078333c7211 */ /* 0x000fe400078a08ff */
[----:B------:R-:W-:-:S02]  /*7850*/  LOP3.LUT R48, R48, R191, RZ, 0x3c, !PT ;  /* 0x000000bf30307212 */ /* 0x000fc400078e3cff */
[----:B------:R-:W-:Y:S02]  /*7860*/  LEA.HI.X R61, R51, R121, R52, 0x1, P5 ;  /* 0x00000079333d7211 */ /* 0x000fe400028f0c34 */
[----:B------:R-:W-:-:S04]  /*7870*/  @!P4 LEA R62, P5, R136, R120, 0x1 ;  /* 0x00000078883ec211 */ /* 0x000fc800078a08ff */
[----:B------:R-:W-:Y:S02]  /*7880*/  @!P4 LEA.HI.X R63, R136, R121, R50, 0x1, P5 ;  /* 0x00000079883fc211 */ /* 0x000fe400028f0c32 */
[----:B------:R-:W-:Y:S02]  /*7890*/  SHF.R.S32.HI R50, RZ, 0x1f, R49 ;  /* 0x0000001fff327819 */ /* 0x000fe40000011431 */
[----:B------:R-:W-:Y:S02]  /*78a0*/  ISETP.GE.AND P5, PT, R185, R122, PT ;  /* 0x0000007ab900720c */ /* 0x000fe40003fa6270 */
[----:B------:R-:W-:-:S04]  /*78b0*/  LEA.HI R50, R50, R49, RZ, 0x3 ;  /* 0x0000003132327211 */ /* 0x000fc800078f18ff */
[----:B------:R-:W-:-:S04]  /*78c0*/  SHF.L.U32 R50, R50, 0xa, RZ ;  /* 0x0000000a32327819 */ /* 0x000fc800000006ff */
[----:B------:R-:W-:-:S05]  /*78d0*/  LOP3.LUT R49, R50, 0x7fffe000, RZ, 0xc0, !PT ;  /* 0x7fffe00032317812 */ /* 0x000fca00078ec0ff */
[----:B------:R-:W-:-:S05]  /*78e0*/  IMAD R49, R190, 0x200, R49 ;  /* 0x00000200be317824 */ /* 0x000fca00078e0231 */
[----:B------:R-:W-:Y:S01]  /*78f0*/  IADD3 R51, R49, R48, RZ ;  /* 0x0000003031337210 */ /* 0x000fe20007ffe0ff */
[----:B------:R-:W-:-:S04]  /*7900*/  IMAD R49, R18, 0x6000, R139 ;  /* 0x0000600012317824 */ /* 0x000fc800078e028b */
[----:B------:R-:W-:Y:S02]  /*7910*/  IMAD R51, R18, 0x6000, R51 ;  /* 0x0000600012337824 */ /* 0x000fe400078e0233 */
[----:B------:R-:W-:-:S03]  /*7920*/  IMAD R49, R49, 0x2, R2 ;  /* 0x0000000231317824 */ /* 0x000fc600078e0202 */
[----:B------:R-:W-:-:S03]  /*7930*/  LEA R52, R51, R2, 0x1 ;  /* 0x0000000233347211 */ /* 0x000fc600078e08ff */
[----:B------:R-:W2:Y:S04]  /*7940*/  LDS.128 R48, [R49+0x1c400] ;  /* 0x01c4000031307984 */ /* 0x000ea80000000c00 */
[----:B------:R-:W3:Y:S01]  /*7950*/  LDS.128 R52, [R52+0x1c400] ;  /* 0x01c4000034347984 */ /* 0x000ee20000000c00 */
[----:B------:R-:W-:Y:S05]  /*7960*/  @P5 BRA `(.L_x_532) ;  /* 0x0000000400585947 */ /* 0x000fea0003800000 */
[--C-:B------:R-:W-:Y:S01]  /*7970*/  SHF.R.U64 R44, R44, 0x10, R45.reuse ;  /* 0x000000102c2c7819 */ /* 0x100fe2000000122d */
[----:B0-----:R-:W-:Y:S01]  /*7980*/  HADD2.F32 R94, -RZ, R179.H1_H1 ;  /* 0x300000b3ff5e7230 */ /* 0x001fe20000004100 */
[----:B------:R-:W-:Y:S01]  /*7990*/  SHF.R.U32.HI R64, RZ, 0x10, R45 ;  /* 0x00000010ff407819 */ /* 0x000fe2000001162d */
[----:B--2---:R-:W-:Y:S01]  /*79a0*/  HADD2.F32 R66, -RZ, R49.H1_H1 ;  /* 0x30000031ff427230 */ /* 0x004fe20000004100 */
[----:B------:R-:W-:Y:S01]  /*79b0*/  SHF.R.U64 R45, R56, 0x10, R57 ;  /* 0x00000010382d7819 */ /* 0x000fe20000001239 */
[----:B------:R-:W-:Y:S01]  /*79c0*/  HADD2.F32 R92, -RZ, R177.H1_H1 ;  /* 0x300000b1ff5c7230 */ /* 0x000fe20000004100 */
[--C-:B------:R-:W-:Y:S01]  /*79d0*/  SHF.R.U64 R46, R46, 0x10, R47.reuse ;  /* 0x000000102e2e7819 */ /* 0x100fe2000000122f */
[----:B------:R-:W-:Y:S01]  /*79e0*/  HADD2.F32 R64, -RZ, R64.H0_H0 ;  /* 0x20000040ff407230 */ /* 0x000fe20000004100 */
[----:B------:R-:W-:Y:S02]  /*79f0*/  SHF.R.U32.HI R56, RZ, 0x10, R47 ;  /* 0x00000010ff387819 */ /* 0x000fe4000001162f */
[----:B------:R-:W-:-:S02]  /*7a00*/  SHF.R.U64 R47, R58, 0x10, R59 ;  /* 0x000000103a2f7819 */ /* 0x000fc4000000123b */
[----:B------:R-:W-:Y:S01]  /*7a10*/  SHF.R.U32.HI R58, RZ, 0x10, R59 ;  /* 0x00000010ff3a7819 */ /* 0x000fe2000001163b */
[----:B---3--:R-:W-:Y:S01]  /*7a20*/  IMAD.MOV.U32 R59, RZ, RZ, R53 ;  /* 0x000000ffff3b7224 */ /* 0x008fe200078e0035 */
[----:B------:R-:W-:Y:S02]  /*7a30*/  SHF.R.U32.HI R57, RZ, 0x10, R57 ;  /* 0x00000010ff397819 */ /* 0x000fe40000011639 */
[----:B------:R-:W-:Y:S01]  /*7a40*/  MOV R53, R51 ;  /* 0x0000003300357202 */ /* 0x000fe20000000f00 */
[----:B------:R-:W-:Y:S02]  /*7a50*/  HADD2.F32 R51, -RZ, R49.H0_H0 ;  /* 0x20000031ff337230 */ /* 0x000fe40000004100 */
[--C-:B------:R-:W-:Y:S02]  /*7a60*/  HADD2.F32 R65, -RZ, R59.reuse.H0_H0 ;  /* 0x2000003bff417230 */ /* 0x100fe40000004100 */
[----:B------:R-:W-:Y:S02]  /*7a70*/  HADD2.F32 R59, -RZ, R59.H1_H1 ;  /* 0x3000003bff3b7230 */ /* 0x000fe40000004100 */
[----:B------:R-:W-:-:S02]  /*7a80*/  HADD2.F32 R57, -RZ, R57.H0_H0 ;  /* 0x20000039ff397230 */ /* 0x000fc40000004100 */
[-C--:B------:R-:W-:Y:S01]  /*7a90*/  FMUL.FTZ R96, R65, R94.reuse ;  /* 0x0000005e41607220 */ /* 0x080fe20000410000 */
[----:B------:R-:W-:Y:S02]  /*7aa0*/  FMUL.FTZ R94, R51, R94 ;  /* 0x0000005e335e7220 */ /* 0x000fe40000410000 */
[-C--:B------:R-:W-:Y:S01]  /*7ab0*/  FMUL.FTZ R67, R59, R57.reuse ;  /* 0x000000393b437220 */ /* 0x080fe20000410000 */
[C---:B------:R-:W-:Y:S01]  /*7ac0*/  FMUL.FTZ R98, R66.reuse, R57 ;  /* 0x0000003942627220 */ /* 0x040fe20000410000 */
[-C--:B------:R-:W-:Y:S01]  /*7ad0*/  FFMA.FTZ R49, R65, R92.reuse, R94 ;  /* 0x0000005c41317223 */ /* 0x080fe2000001005e */
[----:B------:R-:W-:Y:S01]  /*7ae0*/  FFMA.FTZ R51, R51, R92, -R96 ;  /* 0x0000005c33337223 */ /* 0x000fe20000010860 */
[-C--:B------:R-:W-:Y:S01]  /*7af0*/  FFMA.FTZ R66, R66, R64.reuse, -R67 ;  /* 0x0000004042427223 */ /* 0x080fe20000010843 */
[----:B------:R-:W-:Y:S01]  /*7b00*/  FFMA.FTZ R64, R59, R64, R98 ;  /* 0x000000403b407223 */ /* 0x000fe20000010062 */
[----:B------:R-:W-:Y:S02]  /*7b10*/  HADD2.F32 R94, -RZ, R178.H1_H1 ;  /* 0x300000b2ff5e7230 */ /* 0x000fe40000004100 */
[--C-:B------:R-:W-:Y:S01]  /*7b20*/  HADD2.F32 R59, -RZ, R55.reuse.H0_H0 ;  /* 0x20000037ff3b7230 */ /* 0x100fe20000004100 */
[----:B------:R-:W-:Y:S01]  /*7b30*/  F2FP.F16.F32.PACK_AB R51, R66, R51 ;  /* 0x000000334233723e */ /* 0x000fe200000000ff */
[----:B------:R-:W-:-:S02]  /*7b40*/  HADD2.F32 R65, -RZ, R55.H1_H1 ;  /* 0x30000037ff417230 */ /* 0x000fc40000004100 */
[----:B------:R-:W-:Y:S02]  /*7b50*/  HADD2.F32 R96, -RZ, R58.H0_H0 ;  /* 0x2000003aff607230 */ /* 0x000fe40000004100 */
[--C-:B------:R-:W-:Y:S02]  /*7b60*/  HADD2.F32 R55, -RZ, R53.reuse.H0_H0 ;  /* 0x20000035ff377230 */ /* 0x100fe40000004100 */
[----:B------:R-:W-:Y:S02]  /*7b70*/  HADD2.F32 R57, -RZ, R53.H1_H1 ;  /* 0x30000035ff397230 */ /* 0x000fe40000004100 */
[----:B------:R-:W-:Y:S01]  /*7b80*/  FMUL.FTZ R98, R65, R96 ;  /* 0x0000006041627220 */ /* 0x000fe20000410000 */
[----:B------:R-:W-:Y:S02]  /*7b90*/  HADD2.F32 R92, -RZ, R176.H1_H1 ;  /* 0x300000b0ff5c7230 */ /* 0x000fe40000004100 */
[----:B------:R-:W-:Y:S02]  /*7ba0*/  HADD2.F32 R58, -RZ, R56.H0_H0 ;  /* 0x20000038ff3a7230 */ /* 0x000fe40000004100 */
[-C--:B------:R-:W-:Y:S01]  /*7bb0*/  FMUL.FTZ R56, R59, R94.reuse ;  /* 0x0000005e3b387220 */ /* 0x080fe20000410000 */
[----:B------:R-:W-:Y:S01]  /*7bc0*/  FMUL.FTZ R94, R55, R94 ;  /* 0x0000005e375e7220 */ /* 0x000fe20000410000 */
[----:B------:R-:W-:Y:S01]  /*7bd0*/  FMUL.FTZ R96, R57, R96 ;  /* 0x0000006039607220 */ /* 0x000fe20000410000 */
[----:B------:R-:W-:-:S02]  /*7be0*/  HADD2.F32 R178, -RZ, R178.H0_H0 ;  /* 0x200000b2ffb27230 */ /* 0x000fc40000004100 */
[----:B------:R-:W-:Y:S01]  /*7bf0*/  FFMA.FTZ R53, R55, R92, -R56 ;  /* 0x0000005c37357223 */ /* 0x000fe20000010838 */
[----:B------:R-:W-:Y:S01]  /*7c00*/  FFMA.FTZ R56, R57, R58, -R98 ;  /* 0x0000003a39387223 */ /* 0x000fe20000010862 */
[----:B------:R-:W-:Y:S01]  /*7c10*/  FFMA.FTZ R55, R59, R92, R94 ;  /* 0x0000005c3b377223 */ /* 0x000fe2000001005e */
[----:B------:R-:W-:Y:S01]  /*7c20*/  FFMA.FTZ R58, R65, R58, R96 ;  /* 0x0000003a413a7223 */ /* 0x000fe20000010060 */
[----:B------:R-:W-:Y:S02]  /*7c30*/  HADD2.F32 R94, -RZ, R179.H0_H0 ;  /* 0x200000b3ff5e7230 */ /* 0x000fe40000004100 */
[----:B------:R-:W-:Y:S01]  /*7c40*/  HADD2.F32 R65, -RZ, R45.H0_H0 ;  /* 0x2000002dff417230 */ /* 0x000fe20000004100 */
[----:B------:R-:W-:Y:S01]  /*7c50*/  F2FP.F16.F32.PACK_AB R56, R56, R53 ;  /* 0x000000353838723e */ /* 0x000fe200000000ff */
[----:B------:R-:W-:Y:S01]  /*7c60*/  HADD2.F32 R57, -RZ, R52.H0_H0 ;  /* 0x20000034ff397230 */ /* 0x000fe20000004100 */
[----:B------:R-:W-:Y:S01]  /*7c70*/  F2FP.F16.F32.PACK_AB R53, R64, R49 ;  /* 0x000000314035723e */ /* 0x000fe200000000ff */
[----:B------:R-:W-:Y:S01]  /*7c80*/  HADD2.F32 R45, -RZ, R48.H0_H0 ;  /* 0x20000030ff2d7230 */ /* 0x000fe20000004100 */
[----:B------:R-:W-:Y:S01]  /*7c90*/  MOV R49, R51 ;  /* 0x0000003300317202 */ /* 0x000fe20000000f00 */
[----:B------:R-:W-:Y:S01]  /*7ca0*/  HADD2.F32 R52, -RZ, R52.H1_H1 ;  /* 0x30000034ff347230 */ /* 0x000fe20000004100 */
[----:B------:R-:W-:Y:S01]  /*7cb0*/  F2FP.F16.F32.PACK_AB R55, R58, R55 ;  /* 0x000000373a37723e */ /* 0x000fe200000000ff */
[----:B------:R-:W-:Y:S01]  /*7cc0*/  HADD2.F32 R48, -RZ, R48.H1_H1 ;  /* 0x30000030ff307230 */ /* 0x000fe20000004100 */
[----:B------:R-:W-:Y:S01]  /*7cd0*/  MOV R51, R56 ;  /* 0x0000003800337202 */ /* 0x000fe20000000f00 */
[----:B------:R-:W-:-:S02]  /*7ce0*/  HADD2.F32 R92, -RZ, R177.H0_H0 ;  /* 0x200000b1ff5c7230 */ /* 0x000fc40000004100 */
[-C--:B------:R-:W-:Y:S01]  /*7cf0*/  FMUL.FTZ R67, R52, R65.reuse ;  /* 0x0000004134437220 */ /* 0x080fe20000410000 */
[----:B------:R-:W-:Y:S02]  /*7d00*/  HADD2.F32 R59, -RZ, R44.H0_H0 ;  /* 0x2000002cff3b7230 */ /* 0x000fe40000004100 */
[-C--:B------:R-:W-:Y:S01]  /*7d10*/  FMUL.FTZ R44, R57, R94.reuse ;  /* 0x0000005e392c7220 */ /* 0x080fe20000410000 */
[C---:B------:R-:W-:Y:S01]  /*7d20*/  FMUL.FTZ R94, R45.reuse, R94 ;  /* 0x0000005e2d5e7220 */ /* 0x040fe20000410000 */
[C---:B------:R-:W-:Y:S01]  /*7d30*/  FMUL.FTZ R65, R48.reuse, R65 ;  /* 0x0000004130417220 */ /* 0x040fe20000410000 */
[----:B------:R-:W-:Y:S02]  /*7d40*/  HADD2.F32 R176, -RZ, R176.H0_H0 ;  /* 0x200000b0ffb07230 */ /* 0x000fe40000004100 */
[-C--:B------:R-:W-:Y:S01]  /*7d50*/  FFMA.FTZ R44, R45, R92.reuse, -R44 ;  /* 0x0000005c2d2c7223 */ /* 0x080fe2000001082c */
[----:B------:R-:W-:Y:S01]  /*7d60*/  FFMA.FTZ R45, R57, R92, R94 ;  /* 0x0000005c392d7223 */ /* 0x000fe2000001005e */
[-C--:B------:R-:W-:Y:S01]  /*7d70*/  FFMA.FTZ R57, R48, R59.reuse, -R67 ;  /* 0x0000003b30397223 */ /* 0x080fe20000010843 */
[----:B------:R-:W-:Y:S01]  /*7d80*/  FFMA.FTZ R48, R52, R59, R65 ;  /* 0x0000003b34307223 */ /* 0x000fe20000010041 */
[----:B------:R-:W-:-:S02]  /*7d90*/  HADD2.F32 R52, -RZ, R54.H0_H0 ;  /* 0x20000036ff347230 */ /* 0x000fc40000004100 */
[----:B------:R-:W-:Y:S02]  /*7da0*/  HADD2.F32 R65, -RZ, R47.H0_H0 ;  /* 0x2000002fff417230 */ /* 0x000fe40000004100 */
[----:B------:R-:W-:Y:S02]  /*7db0*/  HADD2.F32 R54, -RZ, R54.H1_H1 ;  /* 0x30000036ff367230 */ /* 0x000fe40000004100 */
[--C-:B------:R-:W-:Y:S02]  /*7dc0*/  HADD2.F32 R47, -RZ, R50.reuse.H0_H0 ;  /* 0x20000032ff2f7230 */ /* 0x100fe40000004100 */
[----:B------:R-:W-:Y:S02]  /*7dd0*/  HADD2.F32 R50, -RZ, R50.H1_H1 ;  /* 0x30000032ff327230 */ /* 0x000fe40000004100 */
[-C--:B------:R-:W-:Y:S01]  /*7de0*/  FMUL.FTZ R93, R54, R65.reuse ;  /* 0x00000041365d7220 */ /* 0x080fe20000410000 */
[----:B------:R-:W-:Y:S02]  /*7df0*/  HADD2.F32 R59, -RZ, R46.H0_H0 ;  /* 0x2000002eff3b7230 */ /* 0x000fe40000004100 */
[-C--:B------:R-:W-:Y:S01]  /*7e00*/  FMUL.FTZ R46, R52, R178.reuse ;  /* 0x000000b2342e7220 */ /* 0x080fe20000410000 */
[----:B------:R-:W-:Y:S01]  /*7e10*/  FMUL.FTZ R67, R47, R178 ;  /* 0x000000b22f437220 */ /* 0x000fe20000410000 */
[----:B------:R-:W-:-:S02]  /*7e20*/  FMUL.FTZ R65, R50, R65 ;  /* 0x0000004132417220 */ /* 0x000fc40000410000 */
[----:B------:R-:W-:Y:S01]  /*7e30*/  FFMA.FTZ R46, R47, R176, -R46 ;  /* 0x000000b02f2e7223 */ /* 0x000fe2000001082e */
[-C--:B------:R-:W-:Y:S01]  /*7e40*/  FFMA.FTZ R93, R50, R59.reuse, -R93 ;  /* 0x0000003b325d7223 */ /* 0x080fe2000001085d */
[----:B------:R-:W-:Y:S01]  /*7e50*/  F2FP.F16.F32.PACK_AB R50, R57, R44 ;  /* 0x0000002c3932723e */ /* 0x000fe200000000ff */
[----:B------:R-:W-:Y:S01]  /*7e60*/  FFMA.FTZ R67, R52, R176, R67 ;  /* 0x000000b034437223 */ /* 0x000fe20000010043 */
[----:B------:R-:W-:Y:S01]  /*7e70*/  FFMA.FTZ R54, R54, R59, R65 ;  /* 0x0000003b36367223 */ /* 0x000fe20000010041 */
[----:B------:R-:W-:Y:S02]  /*7e80*/  F2FP.F16.F32.PACK_AB R52, R48, R45 ;  /* 0x0000002d3034723e */ /* 0x000fe400000000ff */
[----:B------:R-:W-:Y:S01]  /*7e90*/  F2FP.F16.F32.PACK_AB R93, R93, R46 ;  /* 0x0000002e5d5d723e */ /* 0x000fe200000000ff */
[----:B------:R-:W-:Y:S01]  /*7ea0*/  IMAD.MOV.U32 R48, RZ, RZ, R50 ;  /* 0x000000ffff307224 */ /* 0x000fe200078e0032 */
[----:B------:R-:W-:-:S03]  /*7eb0*/  F2FP.F16.F32.PACK_AB R54, R54, R67 ;  /* 0x000000433636723e */ /* 0x000fc600000000ff */
[----:B------:R-:W-:-:S07]  /*7ec0*/  IMAD.MOV.U32 R50, RZ, RZ, R93 ;  /* 0x000000ffff327224 */ /* 0x000fce00078e005d */
.L_x_532:
[----:B------:R-:W-:Y:S05]  /*7ed0*/  BSYNC B2 ;  /* 0x0000000000027941 */ /* 0x000fea0003800000 */
.L_x_531:
[----:B--2---:R4:W-:Y:S04]  /*7ee0*/  STG.E.128 desc[UR36][R60.64], R48 ;  /* 0x000000303c007986 */ /* 0x0049e8000c101d24 */
[----:B---3--:R4:W-:Y:S02]  /*7ef0*/  @!P4 STG.E.128 desc[UR36][R62.64], R52 ;  /* 0x000000343e00c986 */ /* 0x0089e4000c101d24 */
.L_x_522:
[----:B------:R-:W-:Y:S05]  /*7f00*/  BSYNC B1 ;  /* 0x0000000000017941 */ /* 0x000fea0003800000 */
.L_x_521:
[-C--:B--2---:R-:W-:Y:S02]  /*7f10*/  IMAD R44, R150, R130.reuse, RZ ;  /* 0x00000082962c7224 */ /* 0x084fe400078e02ff */
[----:B------:R-:W-:-:S04]  /*7f20*/  IMAD.WIDE.U32 R132, R202, R130, R132 ;  /* 0x00000082ca847225 */ /* 0x000fc800078e0084 */
[----:B------:R-:W-:Y:S01]  /*7f30*/  IMAD R131, R202, R131, R44 ;  /* 0x00000083ca837224 */ /* 0x000fe200078e022c */
[----:B------:R-:W-:Y:S06]  /*7f40*/  @P0 BRA `(.L_x_491) ;  /* 0x0000001800b00947 */ /* 0x000fec0003800000 */
[----:B------:R-:W-:Y:S01]  /*7f50*/  ISETP.NE.AND P0, PT, R14, RZ, PT ;  /* 0x000000ff0e00720c */ /* 0x000fe20003f05270 */
[----:B------:R-:W-:Y:S01]  /*7f60*/  BSSY B1, `(.L_x_533) ;  /* 0x000007a000017945 */ /* 0x000fe20003800000 */
[----:B------:R-:W-:-:S11]  /*7f70*/  IMAD.IADD R56, R133, 0x1, R131 ;  /* 0x0000000185387824 */ /* 0x000fd600078e0283 */
[----:B------:R-:W-:Y:S05]  /*7f80*/  @!P0 BRA `(.L_x_534) ;  /* 0x0000000400dc8947 */ /* 0x000fea0003800000 */
[----:B------:R-:W-:Y:S01]  /*7f90*/  SEL R44, R119, R153, !P3 ;  /* 0x00000099772c7207 */ /* 0x000fe20005800000 */
[----:B------:R-:W-:Y:S01]  /*7fa0*/  BSSY B2, `(.L_x_535) ;  /* 0x0000073000027945 */ /* 0x000fe20003800000 */
[----:B----4-:R-:W-:Y:S02]  /*7fb0*/  IADD3 R48, P0, P4, R104, R132, R29 ;  /* 0x0000008468307210 */ /* 0x010fe40007c1e01d */
[----:B------:R-:W-:Y:S02]  /*7fc0*/  SHF.R.S32.HI R45, RZ, 0x1f, R44 ;  /* 0x0000001fff2d7819 */ /* 0x000fe4000001142c */
[----:B------:R-:W-:Y:S02]  /*7fd0*/  IADD3.X R50, R101, R56, R13, P0, P4 ;  /* 0x0000003865327210 */ /* 0x000fe400007e840d */
[----:B------:R-:W-:-:S04]  /*7fe0*/  LEA.HI R45, R45, R44, RZ, 0x4 ;  /* 0x0000002c2d2d7211 */ /* 0x000fc800078f20ff */
[----:B------:R-:W-:-:S04]  /*7ff0*/  LEA.HI.SX32 R45, R45, R30, 0x1c ;  /* 0x0000001e2d2d7211 */ /* 0x000fc800078fe2ff */
[----:B------:R-:W-:Y:S02]  /*8000*/  SHF.L.U32 R44, R45, 0x3, RZ ;  /* 0x000000032d2c7819 */ /* 0x000fe400000006ff */
[----:B---3--:R-:W-:Y:S02]  /*8010*/  SHF.R.S32.HI R52, RZ, 0x1f, R45 ;  /* 0x0000001fff347819 */ /* 0x008fe4000001142d */
[----:B------:R-:W-:Y:S02]  /*8020*/  ISETP.GE.AND P0, PT, R44, R151, PT ;  /* 0x000000972c00720c */ /* 0x000fe40003f06270 */
[----:B------:R-:W-:Y:S02]  /*8030*/  LEA.HI R52, R52, R45, RZ, 0x3 ;  /* 0x0000002d34347211 */ /* 0x000fe400078f18ff */
[----:B------:R-:W-:-:S03]  /*8040*/  LOP3.LUT R45, R187, 0x38, R44, 0xf8, !PT ;  /* 0x00000038bb2d7812 */ /* 0x000fc600078ef82c */
[----:B------:R-:W-:-:S05]  /*8050*/  IMAD.SHL.U32 R52, R52, 0x400, RZ ;  /* 0x0000040034347824 */ /* 0x000fca00078e00ff */
[----:B------:R-:W-:Y:S02]  /*8060*/  LOP3.LUT R47, R52, 0x7fffe000, RZ, 0xc0, !PT ;  /* 0x7fffe000342f7812 */ /* 0x000fe400078ec0ff */
[--C-:B------:R-:W-:Y:S02]  /*8070*/  @!P0 SHF.R.S32.HI R49, RZ, 0x1f, R44.reuse ;  /* 0x0000001fff318819 */ /* 0x100fe4000001142c */
[----:B------:R-:W-:Y:S02]  /*8080*/  @!P0 IADD3 R46, P4, P5, R104, R132, R44 ;  /* 0x00000084682e8210 */ /* 0x000fe40007d9e02c */
[----:B------:R-:W-:Y:S01]  /*8090*/  LOP3.LUT R44, R45, R218, RZ, 0x3c, !PT ;  /* 0x000000da2d2c7212 */ /* 0x000fe200078e3cff */
[----:B------:R-:W-:Y:S01]  /*80a0*/  IMAD R45, R18, 0x6000, R144 ;  /* 0x00006000122d7824 */ /* 0x000fe200078e0290 */
[----:B------:R-:W-:Y:S02]  /*80b0*/  @!P0 IADD3.X R49, R101, R56, R49, P4, P5 ;  /* 0x0000003865318210 */ /* 0x000fe400027ea431 */
[----:B------:R-:W-:-:S02]  /*80c0*/  IADD3 R47, R44, R47, R193 ;  /* 0x0000002f2c2f7210 */ /* 0x000fc40007ffe0c1 */
[----:B------:R-:W-:Y:S02]  /*80d0*/  LEA R52, P4, R48, R120, 0x1 ;  /* 0x0000007830347211 */ /* 0x000fe400078808ff */
[----:B------:R-:W-:Y:S01]  /*80e0*/  LEA R45, R45, R2, 0x1 ;  /* 0x000000022d2d7211 */ /* 0x000fe200078e08ff */
[----:B------:R-:W-:Y:S01]  /*80f0*/  IMAD R47, R18, 0x6000, R47 ;  /* 0x00006000122f7824 */ /* 0x000fe200078e022f */
[----:B------:R-:W-:Y:S02]  /*8100*/  LEA.HI.X R53, R48, R121, R50, 0x1, P4 ;  /* 0x0000007930357211 */ /* 0x000fe400020f0c32 */
[----:B------:R-:W-:Y:S01]  /*8110*/  @!P0 LEA R54, P4, R46, R120, 0x1 ;  /* 0x000000782e368211 */ /* 0x000fe200078808ff */
[----:B------:R-:W-:-:S03]  /*8120*/  IMAD R48, R47, 0x2, R2 ;  /* 0x000000022f307824 */ /* 0x000fc600078e0202 */
[----:B------:R-:W-:Y:S02]  /*8130*/  @!P0 LEA.HI.X R55, R46, R121, R49, 0x1, P4 ;  /* 0x000000792e378211 */ /* 0x000fe400020f0c31 */
[----:B------:R-:W2:Y:S01]  /*8140*/  LDS.128 R44, [R45+0x1c400] ;  /* 0x01c400002d2c7984 */ /* 0x000ea20000000c00 */
[----:B------:R-:W-:-:S03]  /*8150*/  ISETP.GE.AND P4, PT, R22, R122, PT ;  /* 0x0000007a1600720c */ /* 0x000fc60003f86270 */
[----:B------:R-:W3:Y:S10]  /*8160*/  LDS.128 R48, [R48+0x1c400] ;  /* 0x01c4000030307984 */ /* 0x000ef40000000c00 */
[----:B------:R-:W-:Y:S05]  /*8170*/  @P4 BRA `(.L_x_536) ;  /* 0x0000000400544947 */ /* 0x000fea0003800000 */
[----:B---3--:R-:W-:Y:S01]  /*8180*/  MOV R62, R49 ;  /* 0x00000031003e7202 */ /* 0x008fe20000000f00 */
[----:B------:R-:W-:Y:S01]  /*8190*/  IMAD.MOV.U32 R63, RZ, RZ, R51 ;  /* 0x000000ffff3f7224 */ /* 0x000fe200078e0033 */
[----:B------:R-:W-:Y:S01]  /*81a0*/  SHF.R.U32.HI R67, RZ, 0x10, R89 ;  /* 0x00000010ff437819 */ /* 0x000fe20000011659 */
[----:B------:R-:W-:Y:S01]  /*81b0*/  IMAD.MOV.U32 R61, RZ, RZ, R48 ;  /* 0x000000ffff3d7224 */ /* 0x000fe200078e0030 */
[--C-:B------:R-:W-:Y:S01]  /*81c0*/  SHF.R.U32.HI R65, RZ, 0x10, R77.reuse ;  /* 0x00000010ff417819 */ /* 0x100fe2000001164d */
[--C-:B------:R-:W-:Y:S01]  /*81d0*/  HADD2.F32 R51, -RZ, R62.reuse.H0_H0 ;  /* 0x2000003eff337230 */ /* 0x100fe20000004100 */
[----:B--2---:R-:W-:Y:S01]  /*81e0*/  MOV R49, R47 ;  /* 0x0000002f00317202 */ /* 0x004fe20000000f00 */
[----:B------:R-:W-:Y:S01]  /*81f0*/  HADD2.F32 R62, -RZ, R62.H1_H1 ;  /* 0x3000003eff3e7230 */ /* 0x000fe20000004100 */
[----:B------:R-:W-:Y:S01]  /*8200*/  SHF.R.U64 R57, R76, 0x10, R77 ;  /* 0x000000104c397819 */ /* 0x000fe2000000124d */
[----:B------:R-:W-:Y:S01]  /*8210*/  HADD2.F32 R67, -RZ, R67.H0_H0 ;  /* 0x20000043ff437230 */ /* 0x000fe20000004100 */
[--C-:B------:R-:W-:Y:S01]  /*8220*/  SHF.R.U64 R59, R90, 0x10, R91.reuse ;  /* 0x000000105a3b7819 */ /* 0x100fe2000000125b */
[----:B------:R-:W-:Y:S01]  /*8230*/  HADD2.F32 R66, -RZ, R175.H1_H1 ;  /* 0x300000afff427230 */ /* 0x000fe20000004100 */
[----:B------:R-:W-:Y:S01]  /*8240*/  SHF.R.U32.HI R90, RZ, 0x10, R91 ;  /* 0x00000010ff5a7819 */ /* 0x000fe2000001165b */
[----:B------:R-:W-:-:S02]  /*8250*/  HADD2.F32 R48, -RZ, R45.H1_H1 ;  /* 0x3000002dff307230 */ /* 0x000fc40000004100 */
[-C--:B------:R-:W-:Y:S01]  /*8260*/  FMUL.FTZ R77, R62, R67.reuse ;  /* 0x000000433e4d7220 */ /* 0x080fe20000410000 */
[----:B------:R-:W-:Y:S02]  /*8270*/  HADD2.F32 R47, -RZ, R45.H0_H0 ;  /* 0x2000002dff2f7230 */ /* 0x000fe40000004100 */
[-C--:B------:R-:W-:Y:S01]  /*8280*/  FMUL.FTZ R76, R51, R66.reuse ;  /* 0x00000042334c7220 */ /* 0x080fe20000410000 */
[----:B------:R-:W-:Y:S02]  /*8290*/  HADD2.F32 R64, -RZ, R166.H1_H1 ;  /* 0x300000a6ff407230 */ /* 0x000fe40000004100 */
[----:B------:R-:W-:Y:S01]  /*82a0*/  FMUL.FTZ R67, R48, R67 ;  /* 0x0000004330437220 */ /* 0x000fe20000410000 */
[----:B------:R-:W-:Y:S02]  /*82b0*/  HADD2.F32 R65, -RZ, R65.H0_H0 ;  /* 0x20000041ff417230 */ /* 0x000fe40000004100 */
[C---:B------:R-:W-:Y:S01]  /*82c0*/  FMUL.FTZ R66, R47.reuse, R66 ;  /* 0x000000422f427220 */ /* 0x040fe20000410000 */
[----:B------:R-:W-:Y:S01]  /*82d0*/  SHF.R.U64 R58, R78, 0x10, R79 ;  /* 0x000000104e3a7819 */ /* 0x000fe2000000124f */
[----:B------:R-:W-:Y:S01]  /*82e0*/  FFMA.FTZ R45, R47, R64, -R76 ;  /* 0x000000402f2d7223 */ /* 0x000fe2000001084c */
[----:B------:R-:W-:-:S02]  /*82f0*/  HADD2.F32 R76, -RZ, R174.H1_H1 ;  /* 0x300000aeff4c7230 */ /* 0x000fc40000004100 */
[-C--:B------:R-:W-:Y:S01]  /*8300*/  FFMA.FTZ R48, R48, R65.reuse, -R77 ;  /* 0x0000004130307223 */ /* 0x080fe2000001084d */
[----:B------:R-:W-:Y:S01]  /*8310*/  FFMA.FTZ R62, R62, R65, R67 ;  /* 0x000000413e3e7223 */ /* 0x000fe20000010043 */
[----:B------:R-:W-:Y:S01]  /*8320*/  FFMA.FTZ R47, R51, R64, R66 ;  /* 0x00000040332f7223 */ /* 0x000fe20000010042 */
[----:B------:R-:W-:Y:S01]  /*8330*/  HADD2.F32 R65, -RZ, R63.H0_H0 ;  /* 0x2000003fff417230 */ /* 0x000fe20000004100 */
[----:B------:R-:W-:Y:S01]  /*8340*/  SHF.R.U32.HI R78, RZ, 0x10, R79 ;  /* 0x00000010ff4e7819 */ /* 0x000fe2000001164f */
[--C-:B------:R-:W-:Y:S01]  /*8350*/  HADD2.F32 R51, -RZ, R49.reuse.H0_H0 ;  /* 0x20000031ff337230 */ /* 0x100fe20000004100 */
[----:B------:R-:W-:Y:S01]  /*8360*/  SHF.R.U64 R60, R88, 0x10, R89 ;  /* 0x00000010583c7819 */ /* 0x000fe20000001259 */
[----:B------:R-:W-:Y:S02]  /*8370*/  HADD2.F32 R67, -RZ, R90.H0_H0 ;  /* 0x2000005aff437230 */ /* 0x000fe40000004100 */
[----:B------:R-:W-:Y:S01]  /*8380*/  FMUL.FTZ R88, R65, R76 ;  /* 0x0000004c41587220 */ /* 0x000fe20000410000 */
[----:B------:R-:W-:-:S02]  /*8390*/  HADD2.F32 R64, -RZ, R49.H1_H1 ;  /* 0x30000031ff407230 */ /* 0x000fc40000004100 */
[C---:B------:R-:W-:Y:S01]  /*83a0*/  FMUL.FTZ R76, R51.reuse, R76 ;  /* 0x0000004c334c7220 */ /* 0x040fe20000410000 */
[----:B------:R-:W-:Y:S01]  /*83b0*/  HADD2.F32 R66, -RZ, R165.H1_H1 ;  /* 0x300000a5ff427230 */ /* 0x000fe20000004100 */
[----:B------:R-:W-:Y:S01]  /*83c0*/  F2FP.F16.F32.PACK_AB R45, R48, R45 ;  /* 0x0000002d302d723e */ /* 0x000fe200000000ff */
[----:B------:R-:W-:Y:S02]  /*83d0*/  HADD2.F32 R63, -RZ, R63.H1_H1 ;  /* 0x3000003fff3f7230 */ /* 0x000fe40000004100 */
[-C--:B------:R-:W-:Y:S01]  /*83e0*/  FMUL.FTZ R90, R64, R67.reuse ;  /* 0x00000043405a7220 */ /* 0x080fe20000410000 */
[----:B------:R-:W-:Y:S02]  /*83f0*/  HADD2.F32 R78, -RZ, R78.H0_H0 ;  /* 0x2000004eff4e7230 */ /* 0x000fe40000004100 */
[-C--:B------:R-:W-:Y:S01]  /*8400*/  FFMA.FTZ R49, R51, R66.reuse, -R88 ;  /* 0x0000004233317223 */ /* 0x080fe20000010858 */
[----:B------:R-:W-:Y:S01]  /*8410*/  FFMA.FTZ R51, R65, R66, R76 ;  /* 0x0000004241337223 */ /* 0x000fe2000001004c */
[----:B------:R-:W-:Y:S01]  /*8420*/  FMUL.FTZ R77, R63, R67 ;  /* 0x000000433f4d7220 */ /* 0x000fe20000410000 */
[----:B------:R-:W-:-:S02]  /*8430*/  HADD2.F32 R65, -RZ, R60.H0_H0 ;  /* 0x2000003cff417230 */ /* 0x000fc40000004100 */
[-C--:B------:R-:W-:Y:S01]  /*8440*/  FFMA.FTZ R66, R63, R78.reuse, R90 ;  /* 0x0000004e3f427223 */ /* 0x080fe2000001005a */
[----:B------:R-:W-:Y:S02]  /*8450*/  HADD2.F32 R175, -RZ, R175.H0_H0 ;  /* 0x200000afffaf7230 */ /* 0x000fe40000004100 */
[----:B------:R-:W-:Y:S01]  /*8460*/  FFMA.FTZ R64, R64, R78, -R77 ;  /* 0x0000004e40407223 */ /* 0x000fe2000001084d */
[--C-:B------:R-:W-:Y:S02]  /*8470*/  HADD2.F32 R63, -RZ, R61.reuse.H0_H0 ;  /* 0x2000003dff3f7230 */ /* 0x100fe40000004100 */
[--C-:B------:R-:W-:Y:S01]  /*8480*/  HADD2.F32 R60, -RZ, R44.reuse.H0_H0 ;  /* 0x2000002cff3c7230 */ /* 0x100fe20000004100 */
[----:B------:R-:W-:Y:S01]  /*8490*/  F2FP.F16.F32.PACK_AB R51, R66, R51 ;  /* 0x000000334233723e */ /* 0x000fe200000000ff */
[----:B------:R-:W-:Y:S02]  /*84a0*/  HADD2.F32 R61, -RZ, R61.H1_H1 ;  /* 0x3000003dff3d7230 */ /* 0x000fe40000004100 */
[----:B------:R-:W-:Y:S01]  /*84b0*/  FMUL.FTZ R67, R63, R175 ;  /* 0x000000af3f437220 */ /* 0x000fe20000410000 */
[----:B------:R-:W-:-:S02]  /*84c0*/  HADD2.F32 R44, -RZ, R44.H1_H1 ;  /* 0x3000002cff2c7230 */ /* 0x000fc40000004100 */
[----:B------:R-:W-:Y:S01]  /*84d0*/  FMUL.FTZ R76, R60, R175 ;  /* 0x000000af3c4c7220 */ /* 0x000fe20000410000 */
[----:B------:R-:W-:Y:S02]  /*84e0*/  HADD2.F32 R166, -RZ, R166.H0_H0 ;  /* 0x200000a6ffa67230 */ /* 0x000fe40000004100 */
[-C--:B------:R-:W-:Y:S01]  /*84f0*/  FMUL.FTZ R77, R61, R65.reuse ;  /* 0x000000413d4d7220 */ /* 0x080fe20000410000 */
[----:B------:R-:W-:Y:S02]  /*8500*/  HADD2.F32 R57, -RZ, R57.H0_H0 ;  /* 0x20000039ff397230 */ /* 0x000fe40000004100 */
[----:B------:R-:W-:Y:S01]  /*8510*/  FMUL.FTZ R78, R44, R65 ;  /* 0x000000412c4e7220 */ /* 0x000fe20000410000 */
[----:B------:R-:W-:Y:S02]  /*8520*/  HADD2.F32 R174, -RZ, R174.H0_H0 ;  /* 0x200000aeffae7230 */ /* 0x000fe40000004100 */
[-C--:B------:R-:W-:Y:S01]  /*8530*/  FFMA.FTZ R67, R60, R166.reuse, -R67 ;  /* 0x000000a63c437223 */ /* 0x080fe20000010843 */
[----:B------:R-:W-:Y:S01]  /*8540*/  FFMA.FTZ R76, R63, R166, R76 ;  /* 0x000000a63f4c7223 */ /* 0x000fe2000001004c */
[-C--:B------:R-:W-:Y:S01]  /*8550*/  FFMA.FTZ R60, R44, R57.reuse, -R77 ;  /* 0x000000392c3c7223 */ /* 0x080fe2000001084d */
[----:B------:R-:W-:Y:S01]  /*8560*/  FFMA.FTZ R63, R61, R57, R78 ;  /* 0x000000393d3f7223 */ /* 0x000fe2000001004e */
[----:B------:R-:W-:Y:S01]  /*8570*/  HADD2.F32 R57, -RZ, R50.H0_H0 ;  /* 0x20000032ff397230 */ /* 0x000fe20000004100 */
[----:B------:R-:W-:Y:S01]  /*8580*/  F2FP.F16.F32.PACK_AB R64, R64, R49 ;  /* 0x000000314040723e */ /* 0x000fe200000000ff */
[----:B------:R-:W-:Y:S01]  /*8590*/  HADD2.F32 R61, -RZ, R59.H0_H0 ;  /* 0x2000003bff3d7230 */ /* 0x000fe20000004100 */
[----:B------:R-:W-:Y:S01]  /*85a0*/  F2FP.F16.F32.PACK_AB R49, R62, R47 ;  /* 0x0000002f3e31723e */ /* 0x000fe200000000ff */
[----:B------:R-:W-:-:S02]  /*85b0*/  HADD2.F32 R44, -RZ, R46.H0_H0 ;  /* 0x2000002eff2c7230 */ /* 0x000fc40000004100 */
[----:B------:R-:W-:Y:S01]  /*85c0*/  FMUL.FTZ R65, R57, R174 ;  /* 0x000000ae39417220 */ /* 0x000fe20000410000 */
[----:B------:R-:W-:Y:S01]  /*85d0*/  HADD2.F32 R50, -RZ, R50.H1_H1 ;  /* 0x30000032ff327230 */ /* 0x000fe20000004100 */
[----:B------:R-:W-:Y:S01]  /*85e0*/  F2FP.F16.F32.PACK_AB R48, R63, R76 ;  /* 0x0000004c3f30723e */ /* 0x000fe200000000ff */
[----:B------:R-:W-:Y:S02]  /*85f0*/  HADD2.F32 R46, -RZ, R46.H1_H1 ;  /* 0x3000002eff2e7230 */ /* 0x000fe40000004100 */
[----:B------:R-:W-:Y:S01]  /*8600*/  FMUL.FTZ R174, R44, R174 ;  /* 0x000000ae2cae7220 */ /* 0x000fe20000410000 */
[----:B------:R-:W-:Y:S02]  /*8610*/  HADD2.F32 R165, -RZ, R165.H0_H0 ;  /* 0x200000a5ffa57230 */ /* 0x000fe40000004100 */
[-C--:B------:R-:W-:Y:S01]  /*8620*/  FMUL.FTZ R77, R50, R61.reuse ;  /* 0x0000003d324d7220 */ /* 0x080fe20000410000 */
[----:B------:R-:W-:Y:S02]  /*8630*/  HADD2.F32 R59, -RZ, R58.H0_H0 ;  /* 0x2000003aff3b7230 */ /* 0x000fe40000004100 */
[----:B------:R-:W-:Y:S01]  /*8640*/  FMUL.FTZ R61, R46, R61 ;  /* 0x0000003d2e3d7220 */ /* 0x000fe20000410000 */
[----:B------:R-:W-:Y:S01]  /*8650*/  MOV R47, R64 ;  /* 0x00000040002f7202 */ /* 0x000fe20000000f00 */
[-C--:B------:R-:W-:Y:S01]  /*8660*/  FFMA.FTZ R65, R44, R165.reuse, -R65 ;  /* 0x000000a52c417223 */ /* 0x080fe20000010841 */
[----:B------:R-:W-:Y:S01]  /*8670*/  FFMA.FTZ R174, R57, R165, R174 ;  /* 0x000000a539ae7223 */ /* 0x000fe200000100ae */
[-C--:B------:R-:W-:Y:S01]  /*8680*/  FFMA.FTZ R46, R46, R59.reuse, -R77 ;  /* 0x0000003b2e2e7223 */ /* 0x080fe2000001084d */
[----:B------:R-:W-:Y:S01]  /*8690*/  FFMA.FTZ R61, R50, R59, R61 ;  /* 0x0000003b323d7223 */ /* 0x000fe2000001003d */
[----:B------:R-:W-:-:S03]  /*86a0*/  F2FP.F16.F32.PACK_AB R44, R60, R67 ;  /* 0x000000433c2c723e */ /* 0x000fc600000000ff */
[----:B------:R-:W-:Y:S02]  /*86b0*/  F2FP.F16.F32.PACK_AB R46, R46, R65 ;  /* 0x000000412e2e723e */ /* 0x000fe400000000ff */
[----:B------:R-:W-:-:S07]  /*86c0*/  F2FP.F16.F32.PACK_AB R50, R61, R174 ;  /* 0x000000ae3d32723e */ /* 0x000fce00000000ff */
.L_x_536:
[----:B------:R-:W-:Y:S05]  /*86d0*/  BSYNC B2 ;  /* 0x0000000000027941 */ /* 0x000fea0003800000 */
.L_x_535:
[----:B--2---:R2:W-:Y:S04]  /*86e0*/  STG.E.128 desc[UR36][R52.64], R44 ;  /* 0x0000002c34007986 */ /* 0x0045e8000c101d24 */
[----:B---3--:R2:W-:Y:S02]  /*86f0*/  @!P0 STG.E.128 desc[UR36][R54.64], R48 ;  /* 0x0000003036008986 */ /* 0x0085e4000c101d24 */
.L_x_534:
[----:B------:R-:W-:Y:S05]  /*8700*/  BSYNC B1 ;  /* 0x0000000000017941 */ /* 0x000fea0003800000 */
.L_x_533:
[----:B------:R-:W-:Y:S01]  /*8710*/  ISETP.NE.AND P0, PT, R10, RZ, PT ;  /* 0x000000ff0a00720c */ /* 0x000fe20003f05270 */
[----:B------:R-:W-:-:S12]  /*8720*/  BSSY B1, `(.L_x_537) ;  /* 0x000007b000017945 */ /* 0x000fd80003800000 */
[----:B------:R-:W-:Y:S05]  /*8730*/  @!P0 BRA `(.L_x_538) ;  /* 0x0000000400e48947 */ /* 0x000fea0003800000 */
[----:B--2---:R-:W-:Y:S01]  /*8740*/  SEL R44, R119, R153, !P2 ;  /* 0x00000099772c7207 */ /* 0x004fe20005000000 */
[----:B------:R-:W-:Y:S01]  /*8750*/  BSSY B2, `(.L_x_539) ;  /* 0x0000075000027945 */ /* 0x000fe20003800000 */
[----:B----4-:R-:W-:Y:S02]  /*8760*/  IADD3 R48, P0, P4, R104, R132, R21 ;  /* 0x0000008468307210 */ /* 0x010fe40007c1e015 */
[----:B------:R-:W-:Y:S02]  /*8770*/  SHF.R.S32.HI R45, RZ, 0x1f, R44 ;  /* 0x0000001fff2d7819 */ /* 0x000fe4000001142c */
[----:B------:R-:W-:Y:S02]  /*8780*/  IADD3.X R50, R101, R56, R12, P0, P4 ;  /* 0x0000003865327210 */ /* 0x000fe400007e840c */
[----:B------:R-:W-:-:S04]  /*8790*/  LEA.HI R45, R45, R44, RZ, 0x4 ;  /* 0x0000002c2d2d7211 */ /* 0x000fc800078f20ff */
[----:B------:R-:W-:-:S04]  /*87a0*/  LEA.HI.SX32 R45, R45, R28, 0x1c ;  /* 0x0000001c2d2d7211 */ /* 0x000fc800078fe2ff */
[----:B---3--:R-:W-:Y:S01]  /*87b0*/  SHF.R.S32.HI R52, RZ, 0x1f, R45 ;  /* 0x0000001fff347819 */ /* 0x008fe2000001142d */
[----:B------:R-:W-:-:S03]  /*87c0*/  IMAD.SHL.U32 R44, R45, 0x8, RZ ;  /* 0x000000082d2c7824 */ /* 0x000fc600078e00ff */
[----:B------:R-:W-:Y:S02]  /*87d0*/  LEA.HI R52, R52, R45, RZ, 0x3 ;  /* 0x0000002d34347211 */ /* 0x000fe400078f18ff */
[----:B------:R-:W-:Y:S02]  /*87e0*/  ISETP.GE.AND P0, PT, R44, R151, PT ;  /* 0x000000972c00720c */ /* 0x000fe40003f06270 */
[----:B------:R-:W-:Y:S02]  /*87f0*/  LOP3.LUT R45, R187, 0x38, R44, 0xf8, !PT ;  /* 0x00000038bb2d7812 */ /* 0x000fe400078ef82c */
[----:B------:R-:W-:-:S04]  /*8800*/  SHF.L.U32 R52, R52, 0xa, RZ ;  /* 0x0000000a34347819 */ /* 0x000fc800000006ff */
[----:B------:R-:W-:-:S05]  /*8810*/  LOP3.LUT R47, R52, 0x7fffe000, RZ, 0xc0, !PT ;  /* 0x7fffe000342f7812 */ /* 0x000fca00078ec0ff */
[--C-:B------:R-:W-:Y:S02]  /*8820*/  @!P0 SHF.R.S32.HI R49, RZ, 0x1f, R44.reuse ;  /* 0x0000001fff318819 */ /* 0x100fe4000001142c */
[----:B------:R-:W-:Y:S02]  /*8830*/  @!P0 IADD3 R46, P4, P5, R104, R132, R44 ;  /* 0x00000084682e8210 */ /* 0x000fe40007d9e02c */
[----:B------:R-:W-:Y:S01]  /*8840*/  LOP3.LUT R44, R45, R218, RZ, 0x3c, !PT ;  /* 0x000000da2d2c7212 */ /* 0x000fe200078e3cff */
[----:B------:R-:W-:Y:S01]  /*8850*/  IMAD R45, R18, 0x6000, R138 ;  /* 0x00006000122d7824 */ /* 0x000fe200078e028a */
[----:B------:R-:W-:Y:S02]  /*8860*/  @!P0 IADD3.X R49, R101, R56, R49, P4, P5 ;  /* 0x0000003865318210 */ /* 0x000fe400027ea431 */
[----:B------:R-:W-:Y:S01]  /*8870*/  IADD3 R47, R44, R47, R193 ;  /* 0x0000002f2c2f7210 */ /* 0x000fe20007ffe0c1 */
[----:B------:R-:W-:Y:S01]  /*8880*/  IMAD R45, R45, 0x2, R2 ;  /* 0x000000022d2d7824 */ /* 0x000fe200078e0202 */
[----:B------:R-:W-:-:S03]  /*8890*/  LEA R52, P4, R48, R120, 0x1 ;  /* 0x0000007830347211 */ /* 0x000fc600078808ff */
[----:B------:R-:W-:Y:S01]  /*88a0*/  IMAD R47, R18, 0x6000, R47 ;  /* 0x00006000122f7824 */ /* 0x000fe200078e022f */
[-C--:B------:R-:W-:Y:S02]  /*88b0*/  LEA.HI.X R53, R48, R121.reuse, R50, 0x1, P4 ;  /* 0x0000007930357211 */ /* 0x080fe400020f0c32 */
[C---:B------:R-:W-:Y:S02]  /*88c0*/  @!P0 LEA R54, P4, R46.reuse, R120, 0x1 ;  /* 0x000000782e368211 */ /* 0x040fe400078808ff */
[----:B------:R-:W-:Y:S02]  /*88d0*/  LEA R48, R47, R2, 0x1 ;  /* 0x000000022f307211 */ /* 0x000fe400078e08ff */
[----:B------:R-:W-:Y:S02]  /*88e0*/  @!P0 LEA.HI.X R55, R46, R121, R49, 0x1, P4 ;  /* 0x000000792e378211 */ /* 0x000fe400020f0c31 */
[----:B------:R-:W2:Y:S01]  /*88f0*/  LDS.128 R44, [R45+0x1c400] ;  /* 0x01c400002d2c7984 */ /* 0x000ea20000000c00 */
[----:B------:R-:W-:-:S03]  /*8900*/  ISETP.GE.AND P4, PT, R184, R122, PT ;  /* 0x0000007ab800720c */ /* 0x000fc60003f86270 */
[----:B------:R-:W3:Y:S10]  /*8910*/  LDS.128 R48, [R48+0x1c400] ;  /* 0x01c4000030307984 */ /* 0x000ef40000000c00 */
[----:B------:R-:W-:Y:S05]  /*8920*/  @P4 BRA `(.L_x_540) ;  /* 0x00000004005c4947 */ /* 0x000fea0003800000 */
[----:B--2---:R-:W-:Y:S01]  /*8930*/  IMAD.MOV.U32 R61, RZ, RZ, R44 ;  /* 0x000000ffff3d7224 */ /* 0x004fe200078e002c */
[----:B---3--:R-:W-:Y:S01]  /*8940*/  MOV R44, R49 ;  /* 0x00000031002c7202 */ /* 0x008fe20000000f00 */
[----:B------:R-:W-:Y:S01]  /*8950*/  IMAD.MOV.U32 R62, RZ, RZ, R48 ;  /* 0x000000ffff3e7224 */ /* 0x000fe200078e0030 */
[----:B------:R-:W-:Y:S01]  /*8960*/  SHF.R.U32.HI R66, RZ, 0x10, R85 ;  /* 0x00000010ff427819 */ /* 0x000fe20000011655 */
[----:B------:R-:W-:Y:S01]  /*8970*/  IMAD.MOV.U32 R63, RZ, RZ, R51 ;  /* 0x000000ffff3f7224 */ /* 0x000fe200078e0033 */
[--C-:B------:R-:W-:Y:S01]  /*8980*/  SHF.R.U32.HI R64, RZ, 0x10, R73.reuse ;  /* 0x00000010ff407819 */ /* 0x100fe20000011649 */
[----:B------:R-:W-:Y:S01]  /*8990*/  HADD2.F32 R67, -RZ, R163.H1_H1 ;  /* 0x300000a3ff437230 */ /* 0x000fe20000004100 */
[----:B------:R-:W-:Y:S01]  /*89a0*/  MOV R49, R47 ;  /* 0x0000002f00317202 */ /* 0x000fe20000000f00 */
[--C-:B------:R-:W-:Y:S01]  /*89b0*/  HADD2.F32 R48, -RZ, R44.reuse.H0_H0 ;  /* 0x2000002cff307230 */ /* 0x100fe20000004100 */
[----:B------:R-:W-:Y:S01]  /*89c0*/  SHF.R.U64 R59, R72, 0x10, R73 ;  /* 0x00000010483b7819 */ /* 0x000fe20000001249 */
[----:B------:R-:W-:Y:S01]  /*89d0*/  HADD2.F32 R51, -RZ, R44.H1_H1 ;  /* 0x3000002cff337230 */ /* 0x000fe20000004100 */
[--C-:B------:R-:W-:Y:S01]  /*89e0*/  SHF.R.U64 R58, R86, 0x10, R87.reuse ;  /* 0x00000010563a7819 */ /* 0x100fe20000001257 */
[--C-:B------:R-:W-:Y:S01]  /*89f0*/  HADD2.F32 R44, -RZ, R45.reuse.H0_H0 ;  /* 0x2000002dff2c7230 */ /* 0x100fe20000004100 */
[----:B------:R-:W-:Y:S01]  /*8a00*/  SHF.R.U32.HI R86, RZ, 0x10, R87 ;  /* 0x00000010ff567819 */ /* 0x000fe20000011657 */
[----:B------:R-:W-:Y:S01]  /*8a10*/  HADD2.F32 R66, -RZ, R66.H0_H0 ;  /* 0x20000042ff427230 */ /* 0x000fe20000004100 */
[----:B------:R-:W-:Y:S01]  /*8a20*/  SHF.R.U64 R57, R74, 0x10, R75 ;  /* 0x000000104a397819 */ /* 0x000fe2000000124b */
[----:B------:R-:W-:-:S02]  /*8a30*/  HADD2.F32 R47, -RZ, R45.H1_H1 ;  /* 0x3000002dff2f7230 */ /* 0x000fc40000004100 */
[-C--:B------:R-:W-:Y:S01]  /*8a40*/  FMUL.FTZ R45, R48, R67.reuse ;  /* 0x00000043302d7220 */ /* 0x080fe20000410000 */
[----:B------:R-:W-:Y:S02]  /*8a50*/  HADD2.F32 R65, -RZ, R161.H1_H1 ;  /* 0x300000a1ff417230 */ /* 0x000fe40000004100 */
[C---:B------:R-:W-:Y:S01]  /*8a60*/  FMUL.FTZ R67, R44.reuse, R67 ;  /* 0x000000432c437220 */ /* 0x040fe20000410000 */
[----:B------:R-:W-:Y:S02]  /*8a70*/  HADD2.F32 R64, -RZ, R64.H0_H0 ;  /* 0x20000040ff407230 */ /* 0x000fe40000004100 */
[-C--:B------:R-:W-:Y:S01]  /*8a80*/  FMUL.FTZ R72, R51, R66.reuse ;  /* 0x0000004233487220 */ /* 0x080fe20000410000 */
[C---:B------:R-:W-:Y:S01]  /*8a90*/  FMUL.FTZ R66, R47.reuse, R66 ;  /* 0x000000422f427220 */ /* 0x040fe20000410000 */
[-C--:B------:R-:W-:Y:S01]  /*8aa0*/  FFMA.FTZ R44, R44, R65.reuse, -R45 ;  /* 0x000000412c2c7223 */ /* 0x080fe2000001082d */
[----:B------:R-:W-:Y:S01]  /*8ab0*/  FFMA.FTZ R45, R48, R65, R67 ;  /* 0x00000041302d7223 */ /* 0x000fe20000010043 */
[-C--:B------:R-:W-:Y:S01]  /*8ac0*/  FFMA.FTZ R47, R47, R64.reuse, -R72 ;  /* 0x000000402f2f7223 */ /* 0x080fe20000010848 */
[----:B------:R-:W-:Y:S01]  /*8ad0*/  FFMA.FTZ R48, R51, R64, R66 ;  /* 0x0000004033307223 */ /* 0x000fe20000010042 */
[--C-:B------:R-:W-:Y:S01]  /*8ae0*/  HADD2.F32 R64, -RZ, R63.reuse.H0_H0 ;  /* 0x2000003fff407230 */ /* 0x100fe20000004100 */
[----:B------:R-:W-:Y:S01]  /*8af0*/  SHF.R.U32.HI R74, RZ, 0x10, R75 ;  /* 0x00000010ff4a7819 */ /* 0x000fe2000001164b */
[----:B------:R-:W-:Y:S01]  /*8b00*/  HADD2.F32 R63, -RZ, R63.H1_H1 ;  /* 0x3000003fff3f7230 */ /* 0x000fe20000004100 */
[----:B------:R-:W-:Y:S01]  /*8b10*/  SHF.R.U64 R60, R84, 0x10, R85 ;  /* 0x00000010543c7819 */ /* 0x000fe20000001255 */
[----:B------:R-:W-:Y:S01]  /*8b20*/  HADD2.F32 R51, -RZ, R49.H0_H0 ;  /* 0x20000031ff337230 */ /* 0x000fe20000004100 */
[----:B------:R-:W-:Y:S01]  /*8b30*/  F2FP.F16.F32.PACK_AB R47, R47, R44 ;  /* 0x0000002c2f2f723e */ /* 0x000fe200000000ff */
[----:B------:R-:W-:-:S02]  /*8b40*/  HADD2.F32 R72, -RZ, R86.H0_H0 ;  /* 0x20000056ff487230 */ /* 0x000fc40000004100 */
[----:B------:R-:W-:Y:S02]  /*8b50*/  HADD2.F32 R67, -RZ, R162.H1_H1 ;  /* 0x300000a2ff437230 */ /* 0x000fe40000004100 */
[----:B------:R-:W-:Y:S02]  /*8b60*/  HADD2.F32 R49, -RZ, R49.H1_H1 ;  /* 0x30000031ff317230 */ /* 0x000fe40000004100 */
[-C--:B------:R-:W-:Y:S01]  /*8b70*/  FMUL.FTZ R76, R63, R72.reuse ;  /* 0x000000483f4c7220 */ /* 0x080fe20000410000 */
[----:B------:R-:W-:Y:S02]  /*8b80*/  HADD2.F32 R65, -RZ, R160.H1_H1 ;  /* 0x300000a0ff417230 */ /* 0x000fe40000004100 */
[-C--:B------:R-:W-:Y:S01]  /*8b90*/  FMUL.FTZ R73, R51, R67.reuse ;  /* 0x0000004333497220 */ /* 0x080fe20000410000 */
[----:B------:R-:W-:Y:S02]  /*8ba0*/  HADD2.F32 R66, -RZ, R74.H0_H0 ;  /* 0x2000004aff427230 */ /* 0x000fe40000004100 */
[----:B------:R-:W-:Y:S01]  /*8bb0*/  FMUL.FTZ R74, R64, R67 ;  /* 0x00000043404a7220 */ /* 0x000fe20000410000 */
[----:B------:R-:W-:Y:S01]  /*8bc0*/  FMUL.FTZ R72, R49, R72 ;  /* 0x0000004831487220 */ /* 0x000fe20000410000 */
[----:B------:R-:W-:-:S02]  /*8bd0*/  HADD2.F32 R60, -RZ, R60.H0_H0 ;  /* 0x2000003cff3c7230 */ /* 0x000fc40000004100 */
[-C--:B------:R-:W-:Y:S01]  /*8be0*/  FFMA.FTZ R73, R64, R65.reuse, R73 ;  /* 0x0000004140497223 */ /* 0x080fe20000010049 */
[----:B------:R-:W-:Y:S01]  /*8bf0*/  FFMA.FTZ R67, R51, R65, -R74 ;  /* 0x0000004133437223 */ /* 0x000fe2000001084a */
[-C--:B------:R-:W-:Y:S01]  /*8c00*/  FFMA.FTZ R76, R49, R66.reuse, -R76 ;  /* 0x00000042314c7223 */ /* 0x080fe2000001084c */
[----:B------:R-:W-:Y:S01]  /*8c10*/  FFMA.FTZ R78, R63, R66, R72 ;  /* 0x000000423f4e7223 */ /* 0x000fe20000010048 */
[----:B------:R-:W-:Y:S02]  /*8c20*/  HADD2.F32 R66, -RZ, R163.H0_H0 ;  /* 0x200000a3ff427230 */ /* 0x000fe40000004100 */
[--C-:B------:R-:W-:Y:S01]  /*8c30*/  HADD2.F32 R51, -RZ, R62.reuse.H0_H0 ;  /* 0x2000003eff337230 */ /* 0x100fe20000004100 */
[----:B------:R-:W-:Y:S01]  /*8c40*/  F2FP.F16.F32.PACK_AB R67, R76, R67 ;  /* 0x000000434c43723e */ /* 0x000fe200000000ff */
[----:B------:R-:W-:Y:S02]  /*8c50*/  HADD2.F32 R49, -RZ, R61.H0_H0 ;  /* 0x2000003dff317230 */ /* 0x000fe40000004100 */
[----:B------:R-:W-:-:S02]  /*8c60*/  HADD2.F32 R62, -RZ, R62.H1_H1 ;  /* 0x3000003eff3e7230 */ /* 0x000fc40000004100 */
[-C--:B------:R-:W-:Y:S01]  /*8c70*/  FMUL.FTZ R72, R51, R66.reuse ;  /* 0x0000004233487220 */ /* 0x080fe20000410000 */
[----:B------:R-:W-:Y:S02]  /*8c80*/  HADD2.F32 R61, -RZ, R61.H1_H1 ;  /* 0x3000003dff3d7230 */ /* 0x000fe40000004100 */
[----:B------:R-:W-:Y:S01]  /*8c90*/  FMUL.FTZ R66, R49, R66 ;  /* 0x0000004231427220 */ /* 0x000fe20000410000 */
[----:B------:R-:W-:Y:S02]  /*8ca0*/  HADD2.F32 R64, -RZ, R161.H0_H0 ;  /* 0x200000a1ff407230 */ /* 0x000fe40000004100 */
[-C--:B------:R-:W-:Y:S01]  /*8cb0*/  FMUL.FTZ R74, R62, R60.reuse ;  /* 0x0000003c3e4a7220 */ /* 0x080fe20000410000 */
[----:B------:R-:W-:Y:S02]  /*8cc0*/  HADD2.F32 R59, -RZ, R59.H0_H0 ;  /* 0x2000003bff3b7230 */ /* 0x000fe40000004100 */
[----:B------:R-:W-:Y:S01]  /*8cd0*/  FMUL.FTZ R63, R61, R60 ;  /* 0x0000003c3d3f7220 */ /* 0x000fe20000410000 */
[----:B------:R-:W-:-:S02]  /*8ce0*/  HADD2.F32 R162, -RZ, R162.H0_H0 ;  /* 0x200000a2ffa27230 */ /* 0x000fc40000004100 */
[-C--:B------:R-:W-:Y:S01]  /*8cf0*/  FFMA.FTZ R66, R51, R64.reuse, R66 ;  /* 0x0000004033427223 */ /* 0x080fe20000010042 */
[----:B------:R-:W-:Y:S01]  /*8d00*/  FFMA.FTZ R72, R49, R64, -R72 ;  /* 0x0000004031487223 */ /* 0x000fe20000010848 */
[-C--:B------:R-:W-:Y:S01]  /*8d10*/  FFMA.FTZ R61, R61, R59.reuse, -R74 ;  /* 0x0000003b3d3d7223 */ /* 0x080fe2000001084a */
[----:B------:R-:W-:Y:S01]  /*8d20*/  FFMA.FTZ R63, R62, R59, R63 ;  /* 0x0000003b3e3f7223 */ /* 0x000fe2000001003f */
[----:B------:R-:W-:Y:S02]  /*8d30*/  HADD2.F32 R51, -RZ, R50.H0_H0 ;  /* 0x20000032ff337230 */ /* 0x000fe40000004100 */
[----:B------:R-:W-:Y:S01]  /*8d40*/  HADD2.F32 R59, -RZ, R58.H0_H0 ;  /* 0x2000003aff3b7230 */ /* 0x000fe20000004100 */
[----:B------:R-:W-:Y:S01]  /*8d50*/  F2FP.F16.F32.PACK_AB R44, R61, R72 ;  /* 0x000000483d2c723e */ /* 0x000fe200000000ff */
[----:B------:R-:W-:Y:S02]  /*8d60*/  HADD2.F32 R49, -RZ, R46.H0_H0 ;  /* 0x2000002eff317230 */ /* 0x000fe40000004100 */
[----:B------:R-:W-:Y:S01]  /*8d70*/  FMUL.FTZ R58, R51, R162 ;  /* 0x000000a2333a7220 */ /* 0x000fe20000410000 */
[----:B------:R-:W-:-:S02]  /*8d80*/  HADD2.F32 R50, -RZ, R50.H1_H1 ;  /* 0x30000032ff327230 */ /* 0x000fc40000004100 */
[----:B------:R-:W-:Y:S02]  /*8d90*/  HADD2.F32 R46, -RZ, R46.H1_H1 ;  /* 0x3000002eff2e7230 */ /* 0x000fe40000004100 */
[C---:B------:R-:W-:Y:S01]  /*8da0*/  FMUL.FTZ R162, R49.reuse, R162 ;  /* 0x000000a231a27220 */ /* 0x040fe20000410000 */
[----:B------:R-:W-:Y:S02]  /*8db0*/  HADD2.F32 R160, -RZ, R160.H0_H0 ;  /* 0x200000a0ffa07230 */ /* 0x000fe40000004100 */
[-C--:B------:R-:W-:Y:S01]  /*8dc0*/  FMUL.FTZ R65, R50, R59.reuse ;  /* 0x0000003b32417220 */ /* 0x080fe20000410000 */
[----:B------:R-:W-:Y:S02]  /*8dd0*/  HADD2.F32 R57, -RZ, R57.H0_H0 ;  /* 0x20000039ff397230 */ /* 0x000fe40000004100 */
[C---:B------:R-:W-:Y:S01]  /*8de0*/  FMUL.FTZ R59, R46.reuse, R59 ;  /* 0x0000003b2e3b7220 */ /* 0x040fe20000410000 */
[-C--:B------:R-:W-:Y:S01]  /*8df0*/  FFMA.FTZ R58, R49, R160.reuse, -R58 ;  /* 0x000000a0313a7223 */ /* 0x080fe2000001083a */
[----:B------:R-:W-:Y:S01]  /*8e00*/  FFMA.FTZ R162, R51, R160, R162 ;  /* 0x000000a033a27223 */ /* 0x000fe200000100a2 */
[-C--:B------:R-:W-:Y:S01]  /*8e10*/  FFMA.FTZ R65, R46, R57.reuse, -R65 ;  /* 0x000000392e417223 */ /* 0x080fe20000010841 */
[----:B------:R-:W-:Y:S01]  /*8e20*/  FFMA.FTZ R59, R50, R57, R59 ;  /* 0x00000039323b7223 */ /* 0x000fe2000001003b */
[----:B------:R-:W-:-:S02]  /*8e30*/  F2FP.F16.F32.PACK_AB R49, R48, R45 ;  /* 0x0000002d3031723e */ /* 0x000fc400000000ff */
[----:B------:R-:W-:Y:S01]  /*8e40*/  MOV R45, R47 ;  /* 0x0000002f002d7202 */ /* 0x000fe20000000f00 */
[----:B------:R-:W-:Y:S01]  /*8e50*/  IMAD.MOV.U32 R47, RZ, RZ, R67 ;  /* 0x000000ffff2f7224 */ /* 0x000fe200078e0043 */
[----:B------:R-:W-:Y:S02]  /*8e60*/  F2FP.F16.F32.PACK_AB R51, R78, R73 ;  /* 0x000000494e33723e */ /* 0x000fe400000000ff */
[----:B------:R-:W-:Y:S02]  /*8e70*/  F2FP.F16.F32.PACK_AB R48, R63, R66 ;  /* 0x000000423f30723e */ /* 0x000fe400000000ff */
[----:B------:R-:W-:Y:S02]  /*8e80*/  F2FP.F16.F32.PACK_AB R46, R65, R58 ;  /* 0x0000003a412e723e */ /* 0x000fe400000000ff */
[----:B------:R-:W-:-:S07]  /*8e90*/  F2FP.F16.F32.PACK_AB R50, R59, R162 ;  /* 0x000000a23b32723e */ /* 0x000fce00000000ff */
.L_x_540:
[----:B------:R-:W-:Y:S05]  /*8ea0*/  BSYNC B2 ;  /* 0x0000000000027941 */ /* 0x000fea0003800000 */
.L_x_539:
[----:B--2---:R2:W-:Y:S04]  /*8eb0*/  STG.E.128 desc[UR36][R52.64], R44 ;  /* 0x0000002c34007986 */ /* 0x0045e8000c101d24 */
[----:B---3--:R2:W-:Y:S02]  /*8ec0*/  @!P0 STG.E.128 desc[UR36][R54.64], R48 ;  /* 0x0000003036008986 */ /* 0x0085e4000c101d24 */
.L_x_538:
[----:B------:R-:W-:Y:S05]  /*8ed0*/  BSYNC B1 ;  /* 0x0000000000017941 */ /* 0x000fea0003800000 */
.L_x_537:
[----:B------:R-:W-:-:S13]  /*8ee0*/  ISETP.NE.AND P0, PT, R9, RZ, PT ;  /* 0x000000ff0900720c */ /* 0x000fda0003f05270 */
[----:B------:R-:W-:Y:S05]  /*8ef0*/  @!P0 BRA `(.L_x_491) ;  /* 0x0000000800c48947 */ /* 0x000fea0003800000 */
[----:B------:R-:W-:Y:S01]  /*8f00*/  ISETP.NE.AND P4, PT, R103, RZ, PT ;  /* 0x000000ff6700720c */ /* 0x000fe20003f85270 */
[----:B------:R-:W-:Y:S03]  /*8f10*/  BSSY B1, `(.L_x_541) ;  /* 0x0000070000017945 */ /* 0x000fe60003800000 */
[----:B------:R-:W-:Y:S02]  /*8f20*/  SEL R153, R119, R153, !P4 ;  /* 0x0000009977997207 */ /* 0x000fe40006000000 */
[----:B--234-:R-:W-:Y:S02]  /*8f30*/  IADD3 R53, P0, P4, R104, R132, R15 ;  /* 0x0000008468357210 */ /* 0x01cfe40007c1e00f */
[----:B------:R-:W-:Y:S02]  /*8f40*/  SHF.R.S32.HI R44, RZ, 0x1f, R153 ;  /* 0x0000001fff2c7819 */ /* 0x000fe40000011499 */
[----:B------:R-:W-:-:S02]  /*8f50*/  IADD3.X R58, R101, R56, R11, P0, P4 ;  /* 0x00000038653a7210 */ /* 0x000fc400007e840b */
[----:B------:R-:W-:Y:S02]  /*8f60*/  LEA.HI R153, R44, R153, RZ, 0x4 ;  /* 0x000000992c997211 */ /* 0x000fe400078f20ff */
[----:B------:R-:W-:Y:S02]  /*8f70*/  ISETP.GE.AND P4, PT, R185, R122, PT ;  /* 0x0000007ab900720c */ /* 0x000fe40003f86270 */
[----:B------:R-:W-:Y:S02]  /*8f80*/  LEA.HI.SX32 R153, R153, R20, 0x1c ;  /* 0x0000001499997211 */ /* 0x000fe400078fe2ff */
[----:B------:R-:W-:Y:S02]  /*8f90*/  LEA R52, P0, R53, R120, 0x1 ;  /* 0x0000007835347211 */ /* 0x000fe400078008ff */
[----:B------:R-:W-:Y:S02]  /*8fa0*/  SHF.R.S32.HI R44, RZ, 0x1f, R153 ;  /* 0x0000001fff2c7819 */ /* 0x000fe40000011499 */
[----:B------:R-:W-:-:S02]  /*8fb0*/  SHF.L.U32 R54, R153, 0x3, RZ ;  /* 0x0000000399367819 */ /* 0x000fc400000006ff */
[----:B------:R-:W-:Y:S02]  /*8fc0*/  LEA.HI R44, R44, R153, RZ, 0x3 ;  /* 0x000000992c2c7211 */ /* 0x000fe400078f18ff */
[----:B------:R-:W-:Y:S02]  /*8fd0*/  LOP3.LUT R45, R187, 0x38, R54, 0xf8, !PT ;  /* 0x00000038bb2d7812 */ /* 0x000fe400078ef836 */
[----:B------:R-:W-:Y:S01]  /*8fe0*/  LEA.HI.X R53, R53, R121, R58, 0x1, P0 ;  /* 0x0000007935357211 */ /* 0x000fe200000f0c3a */
[----:B------:R-:W-:Y:S01]  /*8ff0*/  IMAD.SHL.U32 R46, R44, 0x400, RZ ;  /* 0x000004002c2e7824 */ /* 0x000fe200078e00ff */
[----:B------:R-:W-:Y:S01]  /*9000*/  LOP3.LUT R44, R45, R218, RZ, 0x3c, !PT ;  /* 0x000000da2d2c7212 */ /* 0x000fe200078e3cff */
[----:B------:R-:W-:-:S03]  /*9010*/  IMAD R45, R18, 0x6000, R135 ;  /* 0x00006000122d7824 */ /* 0x000fc600078e0287 */
[----:B------:R-:W-:Y:S02]  /*9020*/  LOP3.LUT R46, R46, 0x7fffe000, RZ, 0xc0, !PT ;  /* 0x7fffe0002e2e7812 */ /* 0x000fe400078ec0ff */
[----:B------:R-:W-:Y:S02]  /*9030*/  LEA R45, R45, R2, 0x1 ;  /* 0x000000022d2d7211 */ /* 0x000fe400078e08ff */
[----:B------:R-:W-:-:S05]  /*9040*/  IADD3 R47, R44, R46, R193 ;  /* 0x0000002e2c2f7210 */ /* 0x000fca0007ffe0c1 */
[----:B------:R-:W-:-:S04]  /*9050*/  IMAD R47, R18, 0x6000, R47 ;  /* 0x00006000122f7824 */ /* 0x000fc800078e022f */
[----:B------:R-:W-:Y:S02]  /*9060*/  IMAD R48, R47, 0x2, R2 ;  /* 0x000000022f307824 */ /* 0x000fe400078e0202 */
[----:B------:R-:W2:Y:S04]  /*9070*/  LDS.128 R44, [R45+0x1c400] ;  /* 0x01c400002d2c7984 */ /* 0x000ea80000000c00 */
[----:B------:R-:W3:Y:S01]  /*9080*/  LDS.128 R48, [R48+0x1c400] ;  /* 0x01c4000030307984 */ /* 0x000ee20000000c00 */
[----:B------:R-:W-:Y:S05]  /*9090*/  @P4 BRA `(.L_x_542) ;  /* 0x00000004005c4947 */ /* 0x000fea0003800000 */
[----:B------:R-:W-:Y:S01]  /*90a0*/  SHF.R.U32.HI R62, RZ, 0x10, R81 ;  /* 0x00000010ff3e7819 */ /* 0x000fe20000011651 */
[----:B------:R-:W-:Y:S01]  /*90b0*/  HADD2.F32 R61, -RZ, R159.H1_H1 ;  /* 0x3000009fff3d7230 */ /* 0x000fe20000004100 */
[----:B---3--:R-:W-:Y:S01]  /*90c0*/  MOV R57, R48 ;  /* 0x0000003000397202 */ /* 0x008fe20000000f00 */
[----:B--2---:R-:W-:Y:S01]  /*90d0*/  IMAD.MOV.U32 R48, RZ, RZ, R46 ;  /* 0x000000ffff307224 */ /* 0x004fe200078e002e */
[----:B------:R-:W-:Y:S01]  /*90e0*/  MOV R58, R50 ;  /* 0x00000032003a7202 */ /* 0x000fe20000000f00 */
[----:B------:R-:W-:Y:S01]  /*90f0*/  HADD2.F32 R50, -RZ, R49.H0_H0 ;  /* 0x20000031ff327230 */ /* 0x000fe20000004100 */
[----:B------:R-:W-:Y:S01]  /*9100*/  SHF.R.U32.HI R60, RZ, 0x10, R69 ;  /* 0x00000010ff3c7819 */ /* 0x000fe20000011645 */
[----:B------:R-:W-:Y:S01]  /*9110*/  HADD2.F32 R46, -RZ, R45.H0_H0 ;  /* 0x2000002dff2e7230 */ /* 0x000fe20000004100 */
[----:B------:R-:W-:Y:S01]  /*9120*/  SHF.R.U64 R67, R82, 0x10, R83 ;  /* 0x0000001052437819 */ /* 0x000fe20000001253 */
[----:B------:R-:W-:Y:S02]  /*9130*/  HADD2.F32 R49, -RZ, R49.H1_H1 ;  /* 0x30000031ff317230 */ /* 0x000fe40000004100 */
[----:B------:R-:W-:Y:S01]  /*9140*/  FMUL.FTZ R63, R50, R61 ;  /* 0x0000003d323f7220 */ /* 0x000fe20000410000 */
[----:B------:R-:W-:-:S02]  /*9150*/  HADD2.F32 R62, -RZ, R62.H0_H0 ;  /* 0x2000003eff3e7230 */ /* 0x000fc40000004100 */
[C---:B------:R-:W-:Y:S01]  /*9160*/  FMUL.FTZ R61, R46.reuse, R61 ;  /* 0x0000003d2e3d7220 */ /* 0x040fe20000410000 */
[----:B------:R-:W-:Y:S01]  /*9170*/  HADD2.F32 R59, -RZ, R157.H1_H1 ;  /* 0x3000009dff3b7230 */ /* 0x000fe20000004100 */
[----:B------:R-:W-:Y:S01]  /*9180*/  SHF.R.U32.HI R82, RZ, 0x10, R83 ;  /* 0x00000010ff527819 */ /* 0x000fe20000011653 */
[----:B------:R-:W-:Y:S02]  /*9190*/  HADD2.F32 R45, -RZ, R45.H1_H1 ;  /* 0x3000002dff2d7230 */ /* 0x000fe40000004100 */
[-C--:B------:R-:W-:Y:S01]  /*91a0*/  FMUL.FTZ R64, R49, R62.reuse ;  /* 0x0000003e31407220 */ /* 0x080fe20000410000 */
[----:B------:R-:W-:Y:S02]  /*91b0*/  HADD2.F32 R60, -RZ, R60.H0_H0 ;  /* 0x2000003cff3c7230 */ /* 0x000fe40000004100 */
[-C--:B------:R-:W-:Y:S01]  /*91c0*/  FFMA.FTZ R63, R46, R59.reuse, -R63 ;  /* 0x0000003b2e3f7223 */ /* 0x080fe2000001083f */
[----:B------:R-:W-:Y:S01]  /*91d0*/  FFMA.FTZ R61, R50, R59, R61 ;  /* 0x0000003b323d7223 */ /* 0x000fe2000001003d */
[----:B------:R-:W-:Y:S01]  /*91e0*/  FMUL.FTZ R62, R45, R62 ;  /* 0x0000003e2d3e7220 */ /* 0x000fe20000410000 */
[----:B------:R-:W-:-:S02]  /*91f0*/  HADD2.F32 R59, -RZ, R158.H1_H1 ;  /* 0x3000009eff3b7230 */ /* 0x000fc40000004100 */
[-C--:B------:R-:W-:Y:S01]  /*9200*/  FFMA.FTZ R64, R45, R60.reuse, -R64 ;  /* 0x0000003c2d407223 */ /* 0x080fe20000010840 */
[----:B------:R-:W-:Y:S01]  /*9210*/  HADD2.F32 R46, -RZ, R51.H0_H0 ;  /* 0x20000033ff2e7230 */ /* 0x000fe20000004100 */
[--C-:B------:R-:W-:Y:S01]  /*9220*/  SHF.R.U64 R55, R70, 0x10, R71.reuse ;  /* 0x0000001046377819 */ /* 0x100fe20000001247 */
[----:B------:R-:W-:Y:S01]  /*9230*/  HADD2.F32 R45, -RZ, R47.H0_H0 ;  /* 0x2000002fff2d7230 */ /* 0x000fe20000004100 */
[----:B------:R-:W-:Y:S01]  /*9240*/  SHF.R.U32.HI R70, RZ, 0x10, R71 ;  /* 0x00000010ff467819 */ /* 0x000fe20000011647 */
[----:B------:R-:W-:Y:S01]  /*9250*/  FFMA.FTZ R62, R49, R60, R62 ;  /* 0x0000003c313e7223 */ /* 0x000fe2000001003e */
[----:B------:R-:W-:Y:S02]  /*9260*/  HADD2.F32 R49, -RZ, R156.H1_H1 ;  /* 0x3000009cff317230 */ /* 0x000fe40000004100 */
[----:B------:R-:W-:Y:S01]  /*9270*/  FMUL.FTZ R66, R46, R59 ;  /* 0x0000003b2e427220 */ /* 0x000fe20000410000 */
[----:B------:R-:W-:Y:S01]  /*9280*/  HADD2.F32 R51, -RZ, R51.H1_H1 ;  /* 0x30000033ff337230 */ /* 0x000fe20000004100 */
[----:B------:R-:W-:Y:S01]  /*9290*/  SHF.R.U64 R72, R68, 0x10, R69 ;  /* 0x0000001044487819 */ /* 0x000fe20000001245 */
[----:B------:R-:W-:-:S02]  /*92a0*/  HADD2.F32 R60, -RZ, R82.H0_H0 ;  /* 0x20000052ff3c7230 */ /* 0x000fc40000004100 */
[----:B------:R-:W-:Y:S01]  /*92b0*/  FMUL.FTZ R59, R45, R59 ;  /* 0x0000003b2d3b7220 */ /* 0x000fe20000410000 */
[----:B------:R-:W-:Y:S01]  /*92c0*/  HADD2.F32 R47, -RZ, R47.H1_H1 ;  /* 0x3000002fff2f7230 */ /* 0x000fe20000004100 */
[----:B------:R-:W-:Y:S01]  /*92d0*/  SHF.R.U64 R69, R80, 0x10, R81 ;  /* 0x0000001050457819 */ /* 0x000fe20000001251 */
[----:B------:R-:W-:Y:S02]  /*92e0*/  HADD2.F32 R50, -RZ, R70.H0_H0 ;  /* 0x20000046ff327230 */ /* 0x000fe40000004100 */
[-C--:B------:R-:W-:Y:S01]  /*92f0*/  FMUL.FTZ R68, R51, R60.reuse ;  /* 0x0000003c33447220 */ /* 0x080fe20000410000 */
[-C--:B------:R-:W-:Y:S01]  /*9300*/  FFMA.FTZ R66, R45, R49.reuse, -R66 ;  /* 0x000000312d427223 */ /* 0x080fe20000010842 */
[----:B------:R-:W-:Y:S01]  /*9310*/  FFMA.FTZ R59, R46, R49, R59 ;  /* 0x000000312e3b7223 */ /* 0x000fe2000001003b */
[C---:B------:R-:W-:Y:S01]  /*9320*/  FMUL.FTZ R60, R47.reuse, R60 ;  /* 0x0000003c2f3c7220 */ /* 0x040fe20000410000 */
[----:B------:R-:W-:Y:S02]  /*9330*/  HADD2.F32 R159, -RZ, R159.H0_H0 ;  /* 0x2000009fff9f7230 */ /* 0x000fe40000004100 */
[----:B------:R-:W-:Y:S01]  /*9340*/  FFMA.FTZ R65, R47, R50, -R68 ;  /* 0x000000322f417223 */ /* 0x000fe20000010844 */
[----:B------:R-:W-:-:S02]  /*9350*/  HADD2.F32 R46, -RZ, R57.H0_H0 ;  /* 0x20000039ff2e7230 */ /* 0x000fc40000004100 */
[----:B------:R-:W-:Y:S01]  /*9360*/  FFMA.FTZ R68, R51, R50, R60 ;  /* 0x0000003233447223 */ /* 0x000fe2000001003c */
[--C-:B------:R-:W-:Y:S01]  /*9370*/  HADD2.F32 R45, -RZ, R44.reuse.H0_H0 ;  /* 0x2000002cff2d7230 */ /* 0x100fe20000004100 */
[----:B------:R-:W-:Y:S01]  /*9380*/  F2FP.F16.F32.PACK_AB R61, R62, R61 ;  /* 0x0000003d3e3d723e */ /* 0x000fe200000000ff */
[----:B------:R-:W-:Y:S02]  /*9390*/  HADD2.F32 R49, -RZ, R69.H0_H0 ;  /* 0x20000045ff317230 */ /* 0x000fe40000004100 */
[-C--:B------:R-:W-:Y:S01]  /*93a0*/  FMUL.FTZ R50, R46, R159.reuse ;  /* 0x0000009f2e327220 */ /* 0x080fe20000410000 */
[----:B------:R-:W-:Y:S02]  /*93b0*/  HADD2.F32 R57, -RZ, R57.H1_H1 ;  /* 0x30000039ff397230 */ /* 0x000fe40000004100 */
[----:B------:R-:W-:Y:S01]  /*93c0*/  FMUL.FTZ R159, R45, R159 ;  /* 0x0000009f2d9f7220 */ /* 0x000fe20000410000 */
[----:B------:R-:W-:Y:S01]  /*93d0*/  HADD2.F32 R44, -RZ, R44.H1_H1 ;  /* 0x3000002cff2c7230 */ /* 0x000fe20000004100 */
[----:B------:R-:W-:Y:S01]  /*93e0*/  F2FP.F16.F32.PACK_AB R65, R65, R66 ;  /* 0x000000424141723e */ /* 0x000fe200000000ff */
[----:B------:R-:W-:-:S02]  /*93f0*/  HADD2.F32 R157, -RZ, R157.H0_H0 ;  /* 0x2000009dff9d7230 */ /* 0x000fc40000004100 */
[-C--:B------:R-:W-:Y:S01]  /*9400*/  FMUL.FTZ R51, R57, R49.reuse ;  /* 0x0000003139337220 */ /* 0x080fe20000410000 */
[----:B------:R-:W-:Y:S02]  /*9410*/  HADD2.F32 R47, -RZ, R72.H0_H0 ;  /* 0x20000048ff2f7230 */ /* 0x000fe40000004100 */
[C---:B------:R-:W-:Y:S01]  /*9420*/  FMUL.FTZ R60, R44.reuse, R49 ;  /* 0x000000312c3c7220 */ /* 0x040fe20000410000 */
[----:B------:R-:W-:Y:S02]  /*9430*/  HADD2.F32 R158, -RZ, R158.H0_H0 ;  /* 0x2000009eff9e7230 */ /* 0x000fe40000004100 */
[----:B------:R-:W-:Y:S01]  /*9440*/  FFMA.FTZ R50, R45, R157, -R50 ;  /* 0x0000009d2d327223 */ /* 0x000fe20000010832 */
[----:B------:R-:W-:Y:S02]  /*9450*/  HADD2.F32 R45, -RZ, R58.H0_H0 ;  /* 0x2000003aff2d7230 */ /* 0x000fe40000004100 */
[-C--:B------:R-:W-:Y:S01]  /*9460*/  FFMA.FTZ R51, R44, R47.reuse, -R51 ;  /* 0x0000002f2c337223 */ /* 0x080fe20000010833 */
[----:B------:R-:W-:Y:S01]  /*9470*/  FFMA.FTZ R60, R57, R47, R60 ;  /* 0x0000002f393c7223 */ /* 0x000fe2000001003c */
[----:B------:R-:W-:-:S02]  /*9480*/  HADD2.F32 R47, -RZ, R67.H0_H0 ;  /* 0x20000043ff2f7230 */ /* 0x000fc40000004100 */
[----:B------:R-:W-:Y:S01]  /*9490*/  FFMA.FTZ R159, R46, R157, R159 ;  /* 0x0000009d2e9f7223 */ /* 0x000fe2000001009f */
[----:B------:R-:W-:Y:S02]  /*94a0*/  HADD2.F32 R44, -RZ, R48.H0_H0 ;  /* 0x20000030ff2c7230 */ /* 0x000fe40000004100 */
[-C--:B------:R-:W-:Y:S01]  /*94b0*/  FMUL.FTZ R49, R45, R158.reuse ;  /* 0x0000009e2d317220 */ /* 0x080fe20000410000 */
[----:B------:R-:W-:Y:S01]  /*94c0*/  HADD2.F32 R58, -RZ, R58.H1_H1 ;  /* 0x3000003aff3a7230 */ /* 0x000fe20000004100 */
[----:B------:R-:W-:Y:S01]  /*94d0*/  F2FP.F16.F32.PACK_AB R59, R68, R59 ;  /* 0x0000003b443b723e */ /* 0x000fe200000000ff */
[----:B------:R-:W-:Y:S02]  /*94e0*/  HADD2.F32 R48, -RZ, R48.H1_H1 ;  /* 0x30000030ff307230 */ /* 0x000fe40000004100 */
[----:B------:R-:W-:Y:S01]  /*94f0*/  FMUL.FTZ R158, R44, R158 ;  /* 0x0000009e2c9e7220 */ /* 0x000fe20000410000 */
[----:B------:R-:W-:Y:S02]  /*9500*/  HADD2.F32 R156, -RZ, R156.H0_H0 ;  /* 0x2000009cff9c7230 */ /* 0x000fe40000004100 */
[----:B------:R-:W-:Y:S01]  /*9510*/  FMUL.FTZ R57, R58, R47 ;  /* 0x0000002f3a397220 */ /* 0x000fe20000410000 */
[----:B------:R-:W-:-:S02]  /*9520*/  HADD2.F32 R55, -RZ, R55.H0_H0 ;  /* 0x20000037ff377230 */ /* 0x000fc40000004100 */
[----:B------:R-:W-:Y:S01]  /*9530*/  FMUL.FTZ R47, R48, R47 ;  /* 0x0000002f302f7220 */ /* 0x000fe20000410000 */
[----:B------:R-:W-:Y:S01]  /*9540*/  F2FP.F16.F32.PACK_AB R60, R60, R159 ;  /* 0x0000009f3c3c723e */ /* 0x000fe200000000ff */
[-C--:B------:R-:W-:Y:S01]  /*9550*/  FFMA.FTZ R49, R44, R156.reuse, -R49 ;  /* 0x0000009c2c317223 */ /* 0x080fe20000010831 */
[----:B------:R-:W-:Y:S01]  /*9560*/  FFMA.FTZ R158, R45, R156, R158 ;  /* 0x0000009c2d9e7223 */ /* 0x000fe2000001009e */
[-C--:B------:R-:W-:Y:S01]  /*9570*/  FFMA.FTZ R48, R48, R55.reuse, -R57 ;  /* 0x0000003730307223 */ /* 0x080fe20000010839 */
[----:B------:R-:W-:Y:S01]  /*9580*/  FFMA.FTZ R47, R58, R55, R47 ;  /* 0x000000373a2f7223 */ /* 0x000fe2000001002f */
[----:B------:R-:W-:Y:S02]  /*9590*/  F2FP.F16.F32.PACK_AB R44, R51, R50 ;  /* 0x00000032332c723e */ /* 0x000fe400000000ff */
[----:B------:R-:W-:Y:S02]  /*95a0*/  F2FP.F16.F32.PACK_AB R45, R64, R63 ;  /* 0x0000003f402d723e */ /* 0x000fe400000000ff */
[----:B------:R-:W-:Y:S01]  /*95b0*/  F2FP.F16.F32.PACK_AB R46, R48, R49 ;  /* 0x00000031302e723e */ /* 0x000fe200000000ff */
[----:B------:R-:W-:Y:S01]  /*95c0*/  IMAD.MOV.U32 R48, RZ, RZ, R60 ;  /* 0x000000ffff307224 */ /* 0x000fe200078e003c */
[----:B------:R-:W-:Y:S01]  /*95d0*/  F2FP.F16.F32.PACK_AB R50, R47, R158 ;  /* 0x0000009e2f32723e */ /* 0x000fe200000000ff */
[----:B------:R-:W-:Y:S01]  /*95e0*/  IMAD.MOV.U32 R47, RZ, RZ, R65 ;  /* 0x000000ffff2f7224 */ /* 0x000fe200078e0041 */
[----:B------:R-:W-:-:S02]  /*95f0*/  MOV R49, R61 ;  /* 0x0000003d00317202 */ /* 0x000fc40000000f00 */
[----:B------:R-:W-:-:S07]  /*9600*/  MOV R51, R59 ;  /* 0x0000003b00337202 */ /* 0x000fce0000000f00 */
.L_x_542:
[----:B------:R-:W-:Y:S05]  /*9610*/  BSYNC B1 ;  /* 0x0000000000017941 */ /* 0x000fea0003800000 */
.L_x_541:
[----:B--2---:R2:W-:Y:S01]  /*9620*/  STG.E.128 desc[UR36][R52.64], R44 ;  /* 0x0000002c34007986 */ /* 0x0045e2000c101d24 */
[----:B------:R-:W-:-:S13]  /*9630*/  ISETP.GE.AND P0, PT, R54, R151, PT ;  /* 0x000000973600720c */ /* 0x000fda0003f06270 */
[----:B------:R-:W-:Y:S05]  /*9640*/  @P0 BRA `(.L_x_491) ;  /* 0x0000000000f00947 */ /* 0x000fea0003800000 */
[--C-:B------:R-:W-:Y:S02]  /*9650*/  IADD3 R132, P0, P4, R104, R132, R54.reuse ;  /* 0x0000008468847210 */ /* 0x100fe40007c1e036 */
[----:B------:R-:W-:-:S04]  /*9660*/  SHF.R.S32.HI R54, RZ, 0x1f, R54 ;  /* 0x0000001fff367819 */ /* 0x000fc80000011436 */
[----:B------:R-:W-:Y:S02]  /*9670*/  IADD3.X R56, R101, R56, R54, P0, P4 ;  /* 0x0000003865387210 */ /* 0x000fe400007e8436 */
[----:B------:R-:W-:-:S04]  /*9680*/  LEA R120, P0, R132, R120, 0x1 ;  /* 0x0000007884787211 */ /* 0x000fc800078008ff */
[----:B------:R-:W-:-:S05]  /*9690*/  LEA.HI.X R121, R132, R121, R56, 0x1, P0 ;  /* 0x0000007984797211 */ /* 0x000fca00000f0c38 */
[----:B---3--:R3:W-:Y:S01]  /*96a0*/  STG.E.128 desc[UR36][R120.64], R48 ;  /* 0x0000003078007986 */ /* 0x0087e2000c101d24 */
[----:B------:R-:W-:Y:S05]  /*96b0*/  BRA `(.L_x_491) ;  /* 0x0000000000d47947 */ /* 0x000fea0003800000 */
.L_x_458:
[----:B------:R-:W-:-:S13]  /*96c0*/  ISETP.NE.AND P1, PT, R188, 0x3, PT ;  /* 0x00000003bc00780c */ /* 0x000fda0003f25270 */
[----:B------:R-:W-:Y:S05]  /*96d0*/  @!P1 BRA `(.L_x_543) ;  /* 0x0000000000049947 */ /* 0x000fea0003800000 */
[----:B------:R-:W-:Y:S01]  /*96e0*/  BPT.TRAP 0x1 ;  /* 0x000000040000795c */ /* 0x000fe20000300000 */
.L_x_543:
[----:B------:R-:W-:Y:S01]  /*96f0*/  IMAD R3, R18, 0x8, R2 ;  /* 0x0000000812037824 */ /* 0x000fe200078e0202 */
[----:B------:R-:W-:Y:S01]  /*9700*/  SHF.L.U32 R0, R186, 0x1f, RZ ;  /* 0x0000001fba007819 */ /* 0x000fe200000006ff */
[----:B------:R-:W-:Y:S01]  /*9710*/  IMAD R4, R26, -0x80, R27 ;  /* 0xffffff801a047824 */ /* 0x000fe200078e021b */
[----:B------:R-:W-:Y:S02]  /*9720*/  BSSY B1, `(.L_x_544) ;  /* 0x0000005000017945 */ /* 0x000fe40003800000 */
[----:B------:R-:W0:Y:S02]  /*9730*/  SYNCS.PHASECHK.TRANS64.TRYWAIT P4, [R3+URZ+0x34890], R0 ;  /* 0x03489000030075a7 */ /* 0x000e24000808017f */
[----:B------:R-:W-:-:S04]  /*9740*/  VIMNMX R4, R4, 0x80, PT ;  /* 0x0000008004047848 */ /* 0x000fc80003fe0100 */
[----:B------:R-:W-:Y:S01]  /*9750*/  ISETP.GE.AND P0, PT, R19, R4, PT ;  /* 0x000000041300720c */ /* 0x000fe20003f06270 */
[----:B0-----:R-:W-:-:S12]  /*9760*/  @!P4 BRA `(.L_x_545) ;  /* 0x000001500018c947 */ /* 0x001fd80003800000 */
.L_x_768:
[----:B------:R-:W-:Y:S05]  /*9770*/  BSYNC B1 ;  /* 0x0000000000017941 */ /* 0x000fea0003800000 */
.L_x_544:
[----:B------:R-:W-:Y:S04]  /*9780*/  BSSY B1, `(.L_x_546) ;  /* 0x0000014000017945 */ /* 0x000fe80003800000 */
[----:B------:R-:W-:Y:S05]  /*9790*/  @P0 BRA `(.L_x_547) ;  /* 0x0000000000480947 */ /* 0x000fea0003800000 */
[----:B------:R-:W-:Y:S02]  /*97a0*/  ISETP.NE.AND P4, PT, R14, RZ, PT ;  /* 0x000000ff0e00720c */ /* 0x000fe40003f85270 */
[----:B------:R-:W-:-:S11]  /*97b0*/  ISETP.NE.AND P0, PT, R10, RZ, PT ;  /* 0x000000ff0a00720c */ /* 0x000fd60003f05270 */
[----:B------:R-:W1:Y:S04]  /*97c0*/  @P4 LDS.128 R44, [R55] ;  /* 0x00000000372c4984 */ /* 0x000e680000000c00 */
[----:B------:R-:W2:Y:S04]  /*97d0*/  @P0 LDS.128 R48, [R54] ;  /* 0x0000000036300984 */ /* 0x000ea80000000c00 */
[----:B-1----:R-:W-:Y:S01]  /*97e0*/  @P4 STG.E.128 desc[UR36][R56.64], R44 ;  /* 0x0000002c38004986 */ /* 0x002fe2000c101d24 */
[----:B------:R-:W-:-:S03]  /*97f0*/  ISETP.NE.AND P4, PT, R9, RZ, PT ;  /* 0x000000ff0900720c */ /* 0x000fc60003f85270 */
[----:B--2---:R-:W-:Y:S01]  /*9800*/  @P0 STG.E.128 desc[UR36][R56.64+0x40], R48 ;  /* 0x0000403038000986 */ /* 0x004fe2000c101d24 */
[----:B------:R-:W-:-:S09]  /*9810*/  ISETP.NE.AND P0, PT, R8, RZ, PT ;  /* 0x000000ff0800720c */ /* 0x000fd20003f05270 */
[----:B------:R-:W1:Y:S04]  /*9820*/  @P4 LDS.128 R44, [R55+0x4000] ;  /* 0x00400000372c4984 */ /* 0x000e680000000c00 */
[----:B------:R-:W2:Y:S04]  /*9830*/  @P0 LDS.128 R48, [R54+0x4000] ;  /* 0x0040000036300984 */ /* 0x000ea80000000c00 */
[----:B-1----:R-:W-:Y:S01]  /*9840*/  @P4 STG.E.128 desc[UR36][R56.64+0x80], R44 ;  /* 0x0000802c38004986 */ /* 0x002fe2000c101d24 */
[----:B------:R-:W-:-:S03]  /*9850*/  ISETP.NE.AND P4, PT, R6, RZ, PT ;  /* 0x000000ff0600720c */ /* 0x000fc60003f85270 */
[----:B--2---:R-:W-:Y:S01]  /*9860*/  @P0 STG.E.128 desc[UR36][R56.64+0xc0], R48 ;  /* 0x0000c03038000986 */ /* 0x004fe2000c101d24 */
[----:B------:R-:W-:-:S09]  /*9870*/  ISETP.NE.AND P0, PT, R7, RZ, PT ;  /* 0x000000ff0700720c */ /* 0x000fd20003f05270 */
[----:B------:R-:W1:Y:S04]  /*9880*/  @P4 LDS.128 R48, [R54+0x8000] ;  /* 0x0080000036304984 */ /* 0x000e680000000c00 */
[----:B------:R-:W2:Y:S04]  /*9890*/  @P0 LDS.128 R44, [R55+0x8000] ;  /* 0x00800000372c0984 */ /* 0x000ea80000000c00 */
[----:B-1----:R1:W-:Y:S04]  /*98a0*/  @P4 STG.E.128 desc[UR36][R56.64+0x140], R48 ;  /* 0x0001403038004986 */ /* 0x0023e8000c101d24 */
[----:B--2---:R1:W-:Y:S02]  /*98b0*/  @P0 STG.E.128 desc[UR36][R56.64+0x100], R44 ;  /* 0x0001002c38000986 */ /* 0x0043e4000c101d24 */
.L_x_547:
[----:B------:R-:W-:Y:S05]  /*98c0*/  BSYNC B1 ;  /* 0x0000000000017941 */ /* 0x000fea0003800000 */
.L_x_546:
[----:B------:R-:W-:-:S13]  /*98d0*/  ISETP.GE.AND P0, PT, R202, R4, PT ;  /* 0x00000004ca00720c */ /* 0x000fda0003f06270 */
[----:B------:R-:W-:Y:S05]  /*98e0*/  @P0 BRA `(.L_x_491) ;  /* 0x0000000000480947 */ /* 0x000fea0003800000 */
[----:B------:R-:W-:Y:S02]  /*98f0*/  ISETP.NE.AND P4, PT, R14, RZ, PT ;  /* 0x000000ff0e00720c */ /* 0x000fe40003f85270 */
[----:B------:R-:W-:-:S11]  /*9900*/  ISETP.NE.AND P0, PT, R9, RZ, PT ;  /* 0x000000ff0900720c */ /* 0x000fd60003f05270 */
[----:B-1----:R-:W1:Y:S04]  /*9910*/  @P4 LDS.128 R44, [R55+0x2000] ;  /* 0x00200000372c4984 */ /* 0x002e680000000c00 */
[----:B------:R-:W2:Y:S04]  /*9920*/  @P0 LDS.128 R48, [R55+0x6000] ;  /* 0x0060000037300984 */ /* 0x000ea80000000c00 */
        /* <DEDUP_REMOVED lines=14> */
.L_x_491:
[----:B------:R-:W-:Y:S05]  /*9a10*/  BSYNC B0 ;  /* 0x0000000000007941 */ /* 0x000fea0003800000 */
.L_x_457:
[----:B-1234-:R-:W1:Y:S01]  /*9a20*/  S2R R44, SR_TID.X ;  /* 0x00000000002c7919 */ /* 0x01ee620000002100 */
[----:B------:R-:W-:Y:S01]  /*9a30*/  @!PT LDS RZ, [RZ] ;  /* 0x00000000fffff984 */ /* 0x000fe20000000800 */
[----:B------:R-:W-:Y:S01]  /*9a40*/  @!PT LDS RZ, [RZ] ;  /* 0x00000000fffff984 */ /* 0x000fe20000000800 */
[----:B------:R-:W-:Y:S01]  /*9a50*/  @!PT LDS RZ, [RZ] ;  /* 0x00000000fffff984 */ /* 0x000fe20000000800 */
[----:B------:R-:W-:Y:S01]  /*9a60*/  @!PT LDS RZ, [RZ] ;  /* 0x00000000fffff984 */ /* 0x000fe20000000800 */
[----:B------:R2:W-:Y:S06]  /*9a70*/  MEMBAR.ALL.CTA ;  /* 0x0000000000007992 */ /* 0x0005ec0000008000 */
[----:B--2---:R-:W2:Y:S01]  /*9a80*/  FENCE.VIEW.ASYNC.S ;  /* 0x00000000000073c6 */ /* 0x004ea20000000000 */
[----:B------:R-:W-:Y:S05]  /*9a90*/  WARPSYNC.ALL ;  /* 0x0000000000007948 */ /* 0x000fea0003800000 */
[----:B------:R-:W-:Y:S01]  /*9aa0*/  BSSY B0, `(.L_x_548) ;  /* 0x0000009000007945 */ /* 0x000fe20003800000 */
[----:B-1----:R-:W-:Y:S01]  /*9ab0*/  LOP3.LUT R44, R44, 0x7f, RZ, 0xc0, !PT ;  /* 0x0000007f2c2c7812 */ /* 0x002fe200078ec0ff */
[----:B--2---:R1:W-:Y:S03]  /*9ac0*/  BAR.SYNC.DEFER_BLOCKING R155, 0x80 ;  /* 0x0002009b0000751d */ /* 0x0043e60000010000 */
[----:B------:R-:W-:-:S13]  /*9ad0*/  ISETP.NE.AND P0, PT, R44, RZ, PT ;  /* 0x000000ff2c00720c */ /* 0x000fda0003f05270 */
[----:B------:R-:W-:-:S04]  /*9ae0*/  @!P0 IADD3 R44, R3, 0x348a0, RZ ;  /* 0x000348a0032c8810 */ /* 0x000fc80007ffe0ff */
[----:B------:R-:W-:-:S04]  /*9af0*/  @!P0 PRMT R44, RZ, 0x654, R44 ;  /* 0x00000654ff2c8816 */ /* 0x000fc8000000002c */
[----:B------:R1:W-:Y:S01]  /*9b00*/  @!P0 SYNCS.ARRIVE.TRANS64.RED.A1T0 RZ, [R44+URZ], RZ ;  /* 0x000000ff2cff89a7 */ /* 0x0003e2000810043f */
[----:B------:R-:W-:Y:S05]  /*9b10*/  @!P1 BRA `(.L_x_549) ;  /* 0x0000000000049947 */ /* 0x000fea0003800000 */
[----:B------:R-:W-:Y:S01]  /*9b20*/  BPT.TRAP 0x1 ;  /* 0x000000040000795c */ /* 0x000fe20000300000 */
.L_x_549:
[----:B------:R-:W-:Y:S05]  /*9b30*/  BSYNC B0 ;  /* 0x0000000000007941 */ /* 0x000fea0003800000 */
.L_x_548:
[----:B------:R-:W2:Y:S01]  /*9b40*/  SYNCS.PHASECHK.TRANS64.TRYWAIT P4, [R3+URZ+0x348b0], R0 ;  /* 0x0348b000030075a7 */ /* 0x000ea2000808017f */
[----:B------:R-:W-:Y:S01]  /*9b50*/  IMAD R45, R18, 0x4000, R35 ;  /* 0x00004000122d7824 */ /* 0x000fe200078e0223 */
[----:B------:R-:W-:Y:S01]  /*9b60*/  ULDC.64 UR60, c[0x0][0x318] ;  /* 0x0000c600003c7ab9 */ /* 0x000fe20000000a00 */
[----:B------:R-:W-:Y:S01]  /*9b70*/  ULDC.64 UR38, c[0x0][0x308] ;  /* 0x0000c20000267ab9 */ /* 0x000fe20000000a00 */
[----:B------:R-:W-:Y:S01]  /*9b80*/  BSSY B0, `(.L_x_550) ;  /* 0x0000004000007945 */ /* 0x000fe20003800000 */
[----:B------:R-:W-:Y:S02]  /*9b90*/  ISETP.GE.AND P1, PT, R19, R4, PT ;  /* 0x000000041300720c */ /* 0x000fe40003f26270 */
[----:B------:R-:W-:Y:S01]  /*9ba0*/  IADD3 R47, R124, R45, RZ ;  /* 0x0000002d7c2f7210 */ /* 0x000fe20007ffe0ff */
[----:B--2---:R-:W-:Y:S10]  /*9bb0*/  @!P4 BRA `(.L_x_551) ;  /* 0x0000014c0018c947 */ /* 0x004ff40003800000 */
.L_x_769:
[----:B------:R-:W-:Y:S05]  /*9bc0*/  BSYNC B0 ;  /* 0x0000000000007941 */ /* 0x000fea0003800000 */
.L_x_550:
[----:B------:R-:W-:Y:S01]  /*9bd0*/  BSSY B0, `(.L_x_552) ;  /* 0x000001a000007945 */ /* 0x000fe20003800000 */
[----:B0-2---:R-:W-:Y:S01]  /*9be0*/  IMAD R0, R45, 0x2, R24 ;  /* 0x000000022d007824 */ /* 0x005fe200078e0218 */
[----:B------:R-:W-:Y:S01]  /*9bf0*/  LEA R56, R47, R24, 0x1 ;  /* 0x000000182f387211 */ /* 0x000fe200078e08ff */
[----:B------:R-:W-:Y:S01]  /*9c00*/  IMAD.WIDE R52, R26, 0x80, R116 ;  /* 0x000000801a347825 */ /* 0x000fe200078e0274 */
[----:B------:R-:W-:Y:S06]  /*9c10*/  @P1 BRA `(.L_x_553) ;  /* 0x0000000000541947 */ /* 0x000fec0003800000 */
[----:B------:R-:W-:Y:S01]  /*9c20*/  MOV R45, R5 ;  /* 0x00000005002d7202 */ /* 0x000fe20000000f00 */
[----:B------:R-:W-:Y:S01]  /*9c30*/  IMAD R47, R53, UR60, RZ ;  /* 0x0000003c352f7c24 */ /* 0x000fe2000f8e02ff */
[----:B------:R-:W-:Y:S01]  /*9c40*/  ULDC UR4, c[0x0][0x310] ;  /* 0x0000c40000047ab9 */ /* 0x000fe20000000800 */
[----:B-1----:R-:W-:Y:S01]  /*9c50*/  IMAD.MOV.U32 R44, RZ, RZ, R106 ;  /* 0x000000ffff2c7224 */ /* 0x002fe200078e006a */
[----:B------:R-:W-:Y:S01]  /*9c60*/  ISETP.GE.AND P4, PT, R22, UR4, PT ;  /* 0x0000000416007c0c */ /* 0x000fe2000bf86270 */
[C---:B------:R-:W-:Y:S02]  /*9c70*/  IMAD R47, R52.reuse, UR61, R47 ;  /* 0x0000003d342f7c24 */ /* 0x040fe4000f8e022f */
[----:B------:R-:W-:-:S04]  /*9c80*/  IMAD.WIDE.U32 R44, R52, UR60, R44 ;  /* 0x0000003c342c7c25 */ /* 0x000fc8000f8e002c */
[----:B------:R-:W-:Y:S01]  /*9c90*/  IMAD.IADD R45, R45, 0x1, R47 ;  /* 0x000000012d2d7824 */ /* 0x000fe200078e022f */
[----:B------:R-:W-:-:S04]  /*9ca0*/  LEA R54, P1, R44, UR38, 0x1 ;  /* 0x000000262c367c11 */ /* 0x000fc8000f8208ff */
[----:B------:R-:W-:Y:S02]  /*9cb0*/  LEA.HI.X R55, R44, UR39, R45, 0x1, P1 ;  /* 0x000000272c377c11 */ /* 0x000fe400088f0c2d */
[----:B------:R-:W-:Y:S01]  /*9cc0*/  ISETP.GE.AND P1, PT, R184, UR4, PT ;  /* 0x00000004b8007c0c */ /* 0x000fe2000bf26270 */
[----:B------:R-:W0:-:S12]  /*9cd0*/  @!P4 LDS.128 R44, [R0] ;  /* 0x00000000002cc984 */ /* 0x000e180000000c00 */
[----:B------:R-:W1:Y:S04]  /*9ce0*/  @!P1 LDS.128 R48, [R56] ;  /* 0x0000000038309984 */ /* 0x000e680000000c00 */
[----:B0-----:R-:W-:Y:S01]  /*9cf0*/  @!P4 STG.E.128 desc[UR36][R54.64], R44 ;  /* 0x0000002c3600c986 */ /* 0x001fe2000c101d24 */
[----:B------:R-:W-:-:S03]  /*9d00*/  ISETP.GE.AND P4, PT, R185, UR4, PT ;  /* 0x00000004b9007c0c */ /* 0x000fc6000bf86270 */
[----:B-1----:R-:W-:Y:S01]  /*9d10*/  @!P1 STG.E.128 desc[UR36][R54.64+0x40], R48 ;  /* 0x0000403036009986 */ /* 0x002fe2000c101d24 */
[----:B------:R-:W-:-:S09]  /*9d20*/  ISETP.GE.AND P1, PT, R102, UR4, PT ;  /* 0x0000000466007c0c */ /* 0x000fd2000bf26270 */
[----:B------:R-:W0:Y:S04]  /*9d30*/  @!P4 LDS.128 R44, [R0+0x4000] ;  /* 0x00400000002cc984 */ /* 0x000e280000000c00 */
[----:B------:R-:W1:Y:S04]  /*9d40*/  @!P1 LDS.128 R48, [R56+0x4000] ;  /* 0x0040000038309984 */ /* 0x000e680000000c00 */
[----:B0-----:R0:W-:Y:S04]  /*9d50*/  @!P4 STG.E.128 desc[UR36][R54.64+0x80], R44 ;  /* 0x0000802c3600c986 */ /* 0x0011e8000c101d24 */
[----:B-1----:R0:W-:Y:S02]  /*9d60*/  @!P1 STG.E.128 desc[UR36][R54.64+0xc0], R48 ;  /* 0x0000c03036009986 */ /* 0x0021e4000c101d24 */
.L_x_553:
[----:B------:R-:W-:Y:S05]  /*9d70*/  BSYNC B0 ;  /* 0x0000000000007941 */ /* 0x000fea0003800000 */
.L_x_552:
[----:B------:R-:W-:Y:S01]  /*9d80*/  ISETP.GE.AND P1, PT, R202, R4, PT ;  /* 0x00000004ca00720c */ /* 0x000fe20003f26270 */
[----:B------:R-:W-:-:S12]  /*9d90*/  BSSY B0, `(.L_x_554) ;  /* 0x0000018000007945 */ /* 0x000fd80003800000 */
[----:B------:R-:W-:Y:S05]  /*9da0*/  @P1 BRA `(.L_x_555) ;  /* 0x0000000000581947 */ /* 0x000fea0003800000 */
[----:B0-----:R-:W-:Y:S01]  /*9db0*/  IADD3 R47, P1, R52, 0x40, RZ ;  /* 0x00000040342f7810 */ /* 0x001fe20007f3e0ff */
[----:B------:R-:W-:Y:S01]  /*9dc0*/  IMAD.MOV.U32 R4, RZ, RZ, R106 ;  /* 0x000000ffff047224 */ /* 0x000fe200078e006a */
[----:B------:R-:W-:Y:S02]  /*9dd0*/  ULDC UR4, c[0x0][0x310] ;  /* 0x0000c40000047ab9 */ /* 0x000fe40000000800 */
[----:B------:R-:W-:Y:S01]  /*9de0*/  IADD3.X R52, RZ, R53, RZ, P1, !PT ;  /* 0x00000035ff347210 */ /* 0x000fe20000ffe4ff */
[----:B-1----:R-:W-:Y:S01]  /*9df0*/  IMAD.WIDE.U32 R44, R47, UR60, R4 ;  /* 0x0000003c2f2c7c25 */ /* 0x002fe2000f8e0004 */
[----:B------:R-:W-:-:S03]  /*9e00*/  ISETP.GE.AND P4, PT, R22, UR4, PT ;  /* 0x0000000416007c0c */ /* 0x000fc6000bf86270 */
[----:B------:R-:W-:-:S04]  /*9e10*/  IMAD R52, R52, UR60, RZ ;  /* 0x0000003c34347c24 */ /* 0x000fc8000f8e02ff */
[----:B------:R-:W-:Y:S01]  /*9e20*/  IMAD R47, R47, UR61, R52 ;  /* 0x0000003d2f2f7c24 */ /* 0x000fe2000f8e0234 */
[----:B------:R-:W-:-:S04]  /*9e30*/  LEA R52, P1, R44, UR38, 0x1 ;  /* 0x000000262c347c11 */ /* 0x000fc8000f8208ff */
[----:B------:R-:W-:-:S04]  /*9e40*/  IADD3 R45, R45, R47, RZ ;  /* 0x0000002f2d2d7210 */ /* 0x000fc80007ffe0ff */
[----:B------:R-:W-:Y:S02]  /*9e50*/  LEA.HI.X R53, R44, UR39, R45, 0x1, P1 ;  /* 0x000000272c357c11 */ /* 0x000fe400088f0c2d */
[----:B------:R-:W-:Y:S01]  /*9e60*/  ISETP.GE.AND P1, PT, R185, UR4, PT ;  /* 0x00000004b9007c0c */ /* 0x000fe2000bf26270 */
[----:B------:R-:W0:-:S12]  /*9e70*/  @!P4 LDS.128 R44, [R0+0x2000] ;  /* 0x00200000002cc984 */ /* 0x000e180000000c00 */
[----:B------:R-:W1:Y:S04]  /*9e80*/  @!P1 LDS.128 R48, [R0+0x6000] ;  /* 0x0060000000309984 */ /* 0x000e680000000c00 */
        /* <DEDUP_REMOVED lines=8> */
.L_x_555:
[----:B------:R-:W-:Y:S05]  /*9f10*/  BSYNC B0 ;  /* 0x0000000000007941 */ /* 0x000fea0003800000 */
.L_x_554:
[----:B------:R-:W-:Y:S01]  /*9f20*/  @!PT LDS RZ, [RZ] ;  /* 0x00000000fffff984 */ /* 0x000fe20000000800 */
[----:B------:R-:W-:Y:S01]  /*9f30*/  @!PT LDS RZ, [RZ] ;  /* 0x00000000fffff984 */ /* 0x000fe20000000800 */
[----:B------:R-:W-:Y:S01]  /*9f40*/  @!PT LDS RZ, [RZ] ;  /* 0x00000000fffff984 */ /* 0x000fe20000000800 */
[----:B------:R-:W-:Y:S01]  /*9f50*/  @!PT LDS RZ, [RZ] ;  /* 0x00000000fffff984 */ /* 0x000fe20000000800 */
[----:B------:R3:W-:Y:S06]  /*9f60*/  MEMBAR.ALL.CTA ;  /* 0x0000000000007992 */ /* 0x0007ec0000008000 */
[----:B---3--:R-:W3:Y:S02]  /*9f70*/  FENCE.VIEW.ASYNC.S ;  /* 0x00000000000073c6 */ /* 0x008ee40000000000 */
[----:B---3--:R3:W-:Y:S01]  /*9f80*/  BAR.SYNC.DEFER_BLOCKING R155, 0x80 ;  /* 0x0002009b0000751d */ /* 0x0087e20000010000 */
[----:B------:R-:W-:Y:S01]  /*9f90*/  ISETP.NE.AND P4, PT, R118, RZ, PT ;  /* 0x000000ff7600720c */ /* 0x000fe20003f85270 */
[----:B------:R-:W-:Y:S01]  /*9fa0*/  @!P0 VIADD R3, R3, 0x348c0 ;  /* 0x000348c003038836 */ /* 0x000fe20000000000 */
[----:B------:R-:W-:-:S04]  /*9fb0*/  IADD3 R18, R18, 0x1, RZ ;  /* 0x0000000112127810 */ /* 0x000fc80007ffe0ff */
[----:B------:R-:W-:Y:S02]  /*9fc0*/  @!P0 PRMT R3, RZ, 0x654, R3 ;  /* 0x00000654ff038816 */ /* 0x000fe40000000003 */
[----:B------:R-:W-:-:S04]  /*9fd0*/  ISETP.NE.AND P1, PT, R18, 0x2, PT ;  /* 0x000000021200780c */ /* 0x000fc80003f25270 */
[----:B------:R-:W-:Y:S01]  /*9fe0*/  SEL R18, R18, RZ, P1 ;  /* 0x000000ff12127207 */ /* 0x000fe20000800000 */
[----:B------:R4:W-:Y:S01]  /*9ff0*/  @!P0 SYNCS.ARRIVE.TRANS64.RED.A1T0 RZ, [R3+URZ], RZ ;  /* 0x000000ff03ff89a7 */ /* 0x0009e2000810043f */
[----:B------:R-:W-:Y:S02]  /*a000*/  PLOP3.LUT P0, PT, PT, PT, PT, 0x8, 0x0 ;  /* 0x000000000000781c */ /* 0x000fe40003f0e170 */
[----:B----4-:R-:W-:-:S04]  /*a010*/  SEL R3, RZ, 0x1, P1 ;  /* 0x00000001ff037807 */ /* 0x010fc80000800000 */
[----:B------:R-:W-:Y:S01]  /*a020*/  LOP3.LUT R186, R186, R3, RZ, 0x3c, !PT ;  /* 0x00000003baba7212 */ /* 0x000fe200078e3cff */
[----:B---3--:R-:W-:Y:S06]  /*a030*/  @P4 BRA `(.L_x_556) ;  /* 0xffffff8400744947 */ /* 0x008fec000383ffff */
.L_x_452:
[----:B------:R-:W-:Y:S01]  /*a040*/  BSSY B0, `(.L_x_557) ;  /* 0x000002c000007945 */ /* 0x000fe20003800000 */
[----:B------:R-:W-:Y:S01]  /*a050*/  ISETP.GE.AND P2, PT, R152, 0x1, PT ;  /* 0x000000019800780c */ /* 0x000fe20003f46270 */
[----:B------:R-:W-:Y:S01]  /*a060*/  IMAD.MOV.U32 R3, RZ, RZ, RZ ;  /* 0x000000ffff037224 */ /* 0x000fe200078e00ff */
[----:B------:R-:W-:Y:S02]  /*a070*/  PLOP3.LUT P1, PT, PT, PT, PT, 0x80, 0x0 ;  /* 0x000000000000781c */ /* 0x000fe40003f2f070 */
[----:B------:R-:W-:Y:S02]  /*a080*/  CS2R R86, SRZ ;  /* 0x0000000000567805 */ /* 0x000fe4000001ff00 */
[----:B------:R-:W-:Y:S02]  /*a090*/  MOV R0, RZ ;  /* 0x000000ff00007202 */ /* 0x000fe40000000f00 */
[----:B------:R-:W-:Y:S02]  /*a0a0*/  CS2R R84, SRZ ;  /* 0x0000000000547805 */ /* 0x000fe4000001ff00 */
[----:B------:R-:W-:-:S02]  /*a0b0*/  CS2R R82, SRZ ;  /* 0x0000000000527805 */ /* 0x000fc4000001ff00 */
[----:B------:R-:W-:Y:S01]  /*a0c0*/  CS2R R80, SRZ ;  /* 0x0000000000507805 */ /* 0x000fe2000001ff00 */
[----:B------:R-:W-:Y:S01]  /*a0d0*/  IMAD.MOV.U32 R35, RZ, RZ, RZ ;  /* 0x000000ffff237224 */ /* 0x000fe200078e00ff */
[----:B------:R-:W-:Y:S02]  /*a0e0*/  MOV R78, RZ ;  /* 0x000000ff004e7202 */ /* 0x000fe40000000f00 */
[----:B------:R-:W-:Y:S02]  /*a0f0*/  CS2R R76, SRZ ;  /* 0x00000000004c7805 */ /* 0x000fe4000001ff00 */
[----:B------:R-:W-:Y:S01]  /*a100*/  CS2R R74, SRZ ;  /* 0x00000000004a7805 */ /* 0x000fe2000001ff00 */
[----:B------:R-:W-:Y:S01]  /*a110*/  IMAD.MOV.U32 R73, RZ, RZ, RZ ;  /* 0x000000ffff497224 */ /* 0x000fe200078e00ff */
[----:B------:R-:W-:Y:S02]  /*a120*/  CS2R R32, SRZ ;  /* 0x0000000000207805 */ /* 0x000fe4000001ff00 */
[----:B------:R-:W-:-:S02]  /*a130*/  CS2R R30, SRZ ;  /* 0x00000000001e7805 */ /* 0x000fc4000001ff00 */
[----:B------:R-:W-:Y:S02]  /*a140*/  MOV R70, RZ ;  /* 0x000000ff00467202 */ /* 0x000fe40000000f00 */
[----:B------:R-:W-:Y:S02]  /*a150*/  CS2R R68, SRZ ;  /* 0x0000000000447805 */ /* 0x000fe4000001ff00 */
[----:B------:R-:W-:Y:S02]  /*a160*/  CS2R R66, SRZ ;  /* 0x0000000000427805 */ /* 0x000fe4000001ff00 */
[----:B------:R-:W-:Y:S02]  /*a170*/  CS2R R64, SRZ ;  /* 0x0000000000407805 */ /* 0x000fe4000001ff00 */
[----:B------:R-:W-:Y:S02]  /*a180*/  CS2R R62, SRZ ;  /* 0x00000000003e7805 */ /* 0x000fe4000001ff00 */
[----:B------:R-:W-:-:S02]  /*a190*/  CS2R R60, SRZ ;  /* 0x00000000003c7805 */ /* 0x000fc4000001ff00 */
[----:B------:R-:W-:Y:S02]  /*a1a0*/  CS2R R58, SRZ ;  /* 0x00000000003a7805 */ /* 0x000fe4000001ff00 */
[----:B------:R-:W-:Y:S02]  /*a1b0*/  CS2R R56, SRZ ;  /* 0x0000000000387805 */ /* 0x000fe4000001ff00 */
[----:B0-----:R-:W-:Y:S02]  /*a1c0*/  CS2R R54, SRZ ;  /* 0x0000000000367805 */ /* 0x001fe4000001ff00 */
[----:B--2---:R-:W-:Y:S02]  /*a1d0*/  CS2R R52, SRZ ;  /* 0x0000000000347805 */ /* 0x004fe4000001ff00 */
[----:B------:R-:W-:Y:S02]  /*a1e0*/  CS2R R50, SRZ ;  /* 0x0000000000327805 */ /* 0x000fe4000001ff00 */
[----:B------:R-:W-:-:S02]  /*a1f0*/  CS2R R48, SRZ ;  /* 0x0000000000307805 */ /* 0x000fc4000001ff00 */
[----:B------:R-:W-:Y:S02]  /*a200*/  CS2R R46, SRZ ;  /* 0x00000000002e7805 */ /* 0x000fe4000001ff00 */
[----:B-1----:R-:W-:Y:S02]  /*a210*/  CS2R R44, SRZ ;  /* 0x00000000002c7805 */ /* 0x002fe4000001ff00 */
[----:B------:R-:W-:Y:S02]  /*a220*/  CS2R R42, SRZ ;  /* 0x00000000002a7805 */ /* 0x000fe4000001ff00 */
[----:B------:R-:W-:Y:S02]  /*a230*/  CS2R R40, SRZ ;  /* 0x0000000000287805 */ /* 0x000fe4000001ff00 */
[----:B------:R-:W-:Y:S02]  /*a240*/  CS2R R38, SRZ ;  /* 0x0000000000267805 */ /* 0x000fe4000001ff00 */
[----:B------:R-:W-:Y:S01]  /*a250*/  CS2R R36, SRZ ;  /* 0x0000000000247805 */ /* 0x000fe2000001ff00 */
[----:B------:R-:W-:Y:S01]  /*a260*/  IMAD.MOV.U32 R91, RZ, RZ, RZ ;  /* 0x000000ffff5b7224 */ /* 0x000fe200078e00ff */
[----:B------:R-:W-:Y:S01]  /*a270*/  MOV R88, RZ ;  /* 0x000000ff00587202 */ /* 0x000fe20000000f00 */
[----:B------:R-:W-:Y:S01]  /*a280*/  IMAD.MOV.U32 R26, RZ, RZ, RZ ;  /* 0x000000ffff1a7224 */ /* 0x000fe200078e00ff */
[----:B------:R-:W-:-:S02]  /*a290*/  MOV R93, RZ ;  /* 0x000000ff005d7202 */ /* 0x000fc40000000f00 */
[----:B------:R-:W-:Y:S01]  /*a2a0*/  CS2R R10, SRZ ;  /* 0x00000000000a7805 */ /* 0x000fe2000001ff00 */
[----:B------:R-:W-:Y:S01]  /*a2b0*/  IMAD.MOV.U32 R28, RZ, RZ, RZ ;  /* 0x000000ffff1c7224 */ /* 0x000fe200078e00ff */
[----:B------:R-:W-:Y:S01]  /*a2c0*/  MOV R95, RZ ;  /* 0x000000ff005f7202 */ /* 0x000fe20000000f00 */
[----:B------:R-:W-:Y:S06]  /*a2d0*/  @P0 BRA `(.L_x_558) ;  /* 0x0000000000080947 */ /* 0x000fec0003800000 */
[----:B------:R-:W0:Y:S02]  /*a2e0*/  FENCE.VIEW.ASYNC.G ;  /* 0x00000000000073c6 */ /* 0x000e240000000100 */
[----:B0-----:R-:W-:Y:S06]  /*a2f0*/  BAR.ARV 0xc, 0x120 ;  /* 0x0304800000007b1d */ /* 0x001fec0000002000 */
.L_x_558:
[----:B------:R-:W-:Y:S05]  /*a300*/  BSYNC B0 ;  /* 0x0000000000007941 */ /* 0x000fea0003800000 */
.L_x_557:
[----:B------:R-:W-:Y:S01]  /*a310*/  IMAD.MOV.U32 R89, RZ, RZ, RZ ;  /* 0x000000ffff597224 */ /* 0x000fe200078e00ff */
[----:B------:R-:W-:Y:S01]  /*a320*/  MOV R24, RZ ;  /* 0x000000ff00187202 */ /* 0x000fe20000000f00 */
[----:B------:R-:W-:Y:S06]  /*a330*/  @!P2 BRA `(.L_x_559) ;  /* 0x000000c80000a947 */ /* 0x000fec0003800000 */
[----:B------:R-:W0:Y:S01]  /*a340*/  SHFL.IDX PT, R0, R219, RZ, 0x1f ;  /* 0x00001fffdb007589 */ /* 0x000e2200000e0000 */
[----:B------:R-:W-:-:S04]  /*a350*/  LOP3.LUT P0, RZ, R208, 0x3ff, RZ, 0xc0, !PT ;  /* 0x000003ffd0ff7812 */ /* 0x000fc8000780c0ff */
[----:B------:R-:W-:Y:S02]  /*a360*/  P2R R24, PR, RZ, 0x1 ;  /* 0x00000001ff187803 */ /* 0x000fe40000000000 */
[----:B0-----:R-:W-:-:S04]  /*a370*/  LEA.HI R3, R0, R0, RZ, 0x1 ;  /* 0x0000000000037211 */ /* 0x001fc800078f08ff */
[----:B------:R-:W-:-:S05]  /*a380*/  LOP3.LUT R3, R3, 0x1e, RZ, 0xc0, !PT ;  /* 0x0000001e03037812 */ /* 0x000fca00078ec0ff */
[----:B------:R-:W-:-:S05]  /*a390*/  IMAD.IADD R3, R0, 0x1, -R3 ;  /* 0x0000000100037824 */ /* 0x000fca00078e0a03 */
[----:B------:R-:W-:-:S04]  /*a3a0*/  LEA R3, R3, R208, 0xd ;  /* 0x000000d003037211 */ /* 0x000fc800078e68ff */
[----:B------:R-:W-:-:S04]  /*a3b0*/  SHF.R.U32.HI R3, RZ, 0x4, R3 ;  /* 0x00000004ff037819 */ /* 0x000fc80000011603 */
[----:B------:R-:W-:Y:S01]  /*a3c0*/  LOP3.LUT R40, R3, 0x3fff, RZ, 0xc0, !PT ;  /* 0x00003fff03287812 */ /* 0x000fe200078ec0ff */
[----:B------:R-:W-:Y:S06]  /*a3d0*/  @!P0 BRA `(.L_x_560) ;  /* 0x0000000000408947 */ /* 0x000fec0003800000 */
[----:B------:R-:W-:Y:S01]  /*a3e0*/  MOV R0, 0x0 ;  /* 0x0000000000007802 */ /* 0x000fe20000000f00 */
[----:B------:R-:W-:Y:S01]  /*a3f0*/  ULDC.64 UR4, c[0x4][0x108] ;  /* 0x0100420000047ab9 */ /* 0x000fe20000000a00 */
[----:B------:R-:W-:Y:S01]  /*a400*/  ULDC.64 UR6, c[0x4][0x110] ;  /* 0x0100440000067ab9 */ /* 0x000fe20000000a00 */
[----:B------:R-:W-:Y:S01]  /*a410*/  IMAD.U32 R4, RZ, RZ, UR4 ;  /* 0x00000004ff047e24 */ /* 0x000fe2000f8e00ff */
[----:B------:R0:W1:Y:S01]  /*a420*/  LDC.64 R14, c[0x4][R0] ;  /* 0x01000000000e7b82 */ /* 0x0000620000000a00 */
[----:B------:R-:W-:Y:S01]  /*a430*/  MOV R5, UR5 ;  /* 0x0000000500057c02 */ /* 0x000fe20008000f00 */
[----:B------:R-:W-:Y:S01]  /*a440*/  ULDC.64 UR4, c[0x4][0x80] ;  /* 0x0100200000047ab9 */ /* 0x000fe20000000a00 */
[----:B------:R-:W-:Y:S01]  /*a450*/  IMAD.U32 R6, RZ, RZ, UR6 ;  /* 0x00000006ff067e24 */ /* 0x000fe2000f8e00ff */
[----:B------:R-:W-:Y:S01]  /*a460*/  MOV R7, UR7 ;  /* 0x0000000700077c02 */ /* 0x000fe20008000f00 */
[----:B------:R-:W-:Y:S01]  /*a470*/  IMAD.U32 R10, RZ, RZ, UR4 ;  /* 0x00000004ff0a7e24 */ /* 0x000fe2000f8e00ff */
[----:B------:R-:W-:Y:S01]  /*a480*/  MOV R11, UR5 ;  /* 0x00000005000b7c02 */ /* 0x000fe20008000f00 */
[----:B------:R-:W-:Y:S01]  /*a490*/  IMAD.MOV.U32 R8, RZ, RZ, 0x70 ;  /* 0x00000070ff087424 */ /* 0x000fe200078e00ff */
[----:B------:R-:W-:Y:S01]  /*a4a0*/  MOV R12, 0x1 ;  /* 0x00000001000c7802 */ /* 0x000fe20000000f00 */
[----:B0-----:R-:W-:-:S07]  /*a4b0*/  IMAD.MOV.U32 R13, RZ, RZ, RZ ;  /* 0x000000ffff0d7224 */ /* 0x001fce00078e00ff */
[----:B------:R-:W-:-:S07]  /*a4c0*/  LEPC R20, `(.L_x_560) ;  /* 0x000000001014794e */ /* 0x000fce0000000000 */
[----:B-1---5:R-:W-:Y:S05]  /*a4d0*/  CALL.ABS.NOINC R14 ;  /* 0x000000000e007343 */ /* 0x022fea0003c00000 */
.L_x_560:
[----:B------:R-:W-:Y:S02]  /*a4e0*/  ULDC UR4, c[0x0][0x3d4] ;  /* 0x0000f50000047ab9 */ /* 0x000fe40000000800 */
[----:B------:R-:W-:-:S13]  /*a4f0*/  ISETP.LT.AND P0, PT, RZ, UR4, PT ;  /* 0x00000004ff007c0c */ /* 0x000fda000bf01270 */
[----:B------:R-:W-:Y:S05]  /*a500*/  @P0 BRA `(.L_x_561) ;  /* 0x00000000003c0947 */ /* 0x000fea0003800000 */
[----:B------:R-:W-:-:S04]  /*a510*/  LEA.HI R0, R203, R203, RZ, 0x1 ;  /* 0x000000cbcb007211 */ /* 0x000fc800078f08ff */
[----:B------:R-:W-:-:S04]  /*a520*/  LOP3.LUT R0, R0, 0xfffffffe, RZ, 0xc0, !PT ;  /* 0xfffffffe00007812 */ /* 0x000fc800078ec0ff */
[----:B------:R-:W-:-:S04]  /*a530*/  IADD3 R0, R203, -R0, RZ ;  /* 0x80000000cb007210 */ /* 0x000fc80007ffe0ff */
[----:B------:R-:W-:-:S04]  /*a540*/  SHF.L.U32 R3, R0, 0x1f, RZ ;  /* 0x0000001f00037819 */ /* 0x000fc800000006ff */
[----:B------:R0:W1:Y:S03]  /*a550*/  SYNCS.PHASECHK.TRANS64.TRYWAIT P0, [R2+URZ+0x34800], R3 ;  /* 0x03480003020075a7 */ /* 0x000066000800017f */
[----:B-1----:R-:W-:Y:S05]  /*a560*/  @!P0 NANOSLEEP.SYNCS 0x989680 ;  /* 0x009896800000895d */ /* 0x002fea0003900000 */
[----:B------:R-:W1:Y:S01]  /*a570*/  @!P0 SYNCS.PHASECHK.TRANS64 P0, [R2+URZ+0x34800], R3 ;  /* 0x03480003020085a7 */ /* 0x000e62000800007f */
[----:B------:R-:W-:Y:S04]  /*a580*/  BSSY B0, `(.L_x_562) ;  /* 0x0000006000007945 */ /* 0x000fe80003800000 */
[----:B-1----:R-:W-:Y:S05]  /*a590*/  @P0 BRA `(.L_x_563) ;  /* 0x0000000000100947 */ /* 0x002fea0003800000 */
.L_x_564:
[----:B-1----:R1:W2:Y:S02]  /*a5a0*/  SYNCS.PHASECHK.TRANS64.TRYWAIT P0, [R2+URZ+0x34800], R3 ;  /* 0x03480003020075a7 */ /* 0x0022a4000800017f */
[----:B--2---:R-:W-:Y:S05]  /*a5b0*/  @!P0 NANOSLEEP.SYNCS 0x989680 ;  /* 0x009896800000895d */ /* 0x004fea0003900000 */
[----:B------:R-:W2:Y:S02]  /*a5c0*/  @!P0 SYNCS.PHASECHK.TRANS64 P0, [R2+URZ+0x34800], R3 ;  /* 0x03480003020085a7 */ /* 0x000ea4000800007f */
[----:B--2---:R-:W-:Y:S05]  /*a5d0*/  @!P0 BRA `(.L_x_564) ;  /* 0xfffffffc00f08947 */ /* 0x004fea000383ffff */
.L_x_563:
[----:B------:R-:W-:Y:S05]  /*a5e0*/  BSYNC B0 ;  /* 0x0000000000007941 */ /* 0x000fea0003800000 */
.L_x_562:
[----:B------:R-:W-:Y:S05]  /*a5f0*/  BRA `(.L_x_565) ;  /* 0x0000005800087947 */ /* 0x000fea0003800000 */
.L_x_561:
[----:B-----5:R-:W-:Y:S01]  /*a600*/  SHF.R.S32.HI R0, RZ, 0x1f, R147 ;  /* 0x0000001fff007819 */ /* 0x020fe20000011493 */
[----:B------:R-:W-:Y:S01]  /*a610*/  ULDC.64 UR4, c[0x0][0x3d8] ;  /* 0x0000f60000047ab9 */ /* 0x000fe20000000a00 */
[----:B------:R-:W-:Y:S01]  /*a620*/  ULDC.64 UR6, c[0x0][0x3e8] ;  /* 0x0000fa0000067ab9 */ /* 0x000fe20000000a00 */
[----:B------:R-:W-:Y:S01]  /*a630*/  IMAD.WIDE.U32 R38, R147, UR4, RZ ;  /* 0x0000000493267c25 */ /* 0x000fe2000f8e00ff */
[----:B------:R-:W-:Y:S02]  /*a640*/  SHF.R.S32.HI R8, RZ, 0x1f, R16 ;  /* 0x0000001fff087819 */ /* 0x000fe40000011410 */
[----:B------:R-:W-:Y:S01]  /*a650*/  ISETP.NE.AND P5, PT, R24, RZ, PT ;  /* 0x000000ff1800720c */ /* 0x000fe20003fa5270 */
[----:B------:R-:W-:Y:S01]  /*a660*/  IMAD R4, R0, UR4, RZ ;  /* 0x0000000400047c24 */ /* 0x000fe2000f8e02ff */
[----:B------:R-:W-:-:S03]  /*a670*/  SHF.R.S32.HI R10, RZ, 0x1f, R22 ;  /* 0x0000001fff0a7819 */ /* 0x000fc60000011416 */
[----:B------:R-:W-:Y:S01]  /*a680*/  IMAD R9, R147, UR5, R4 ;  /* 0x0000000593097c24 */ /* 0x000fe2000f8e0204 */
[----:B------:R-:W-:Y:S01]  /*a690*/  ULDC.64 UR4, c[0x0][0x3c8] ;  /* 0x0000f20000047ab9 */ /* 0x000fe20000000a00 */
[----:B------:R-:W-:Y:S01]  /*a6a0*/  IMAD R4, R0, UR6, RZ ;  /* 0x0000000600047c24 */ /* 0x000fe2000f8e02ff */
[-C--:B------:R-:W-:Y:S01]  /*a6b0*/  IADD3 R0, P0, R16, R38.reuse, RZ ;  /* 0x0000002610007210 */ /* 0x080fe20007f1e0ff */
[----:B------:R-:W-:Y:S01]  /*a6c0*/  IMAD.IADD R9, R9, 0x1, R39 ;  /* 0x0000000109097824 */ /* 0x000fe200078e0227 */
[----:B------:R-:W-:Y:S01]  /*a6d0*/  LEA R36, P1, R38, UR4, 0x1 ;  /* 0x0000000426247c11 */ /* 0x000fe2000f8208ff */
[C---:B------:R-:W-:Y:S01]  /*a6e0*/  IMAD R39, R147.reuse, UR7, R4 ;  /* 0x0000000793277c24 */ /* 0x040fe2000f8e0204 */
[----:B------:R-:W-:Y:S01]  /*a6f0*/  LEA R34, P2, R0, UR4, 0x1 ;  /* 0x0000000400227c11 */ /* 0x000fe2000f8408ff */
[----:B------:R-:W-:Y:S01]  /*a700*/  IMAD.WIDE.U32 R4, R147, UR6, RZ ;  /* 0x0000000693047c25 */ /* 0x000fe2000f8e00ff */
[----:B------:R-:W-:Y:S01]  /*a710*/  IADD3.X R3, R8, R9, RZ, P0, !PT ;  /* 0x0000000908037210 */ /* 0x000fe200007fe4ff */
[----:B------:R-:W-:Y:S01]  /*a720*/  ULDC.64 UR6, c[0x0][0x3e0] ;  /* 0x0000f80000067ab9 */ /* 0x000fe20000000a00 */
[----:B------:R-:W-:Y:S01]  /*a730*/  IADD3 R6, P0, R22, R38, RZ ;  /* 0x0000002616067210 */ /* 0x000fe20007f1e0ff */
[----:B------:R-:W-:Y:S01]  /*a740*/  IMAD.IADD R39, R39, 0x1, R5 ;  /* 0x0000000127277824 */ /* 0x000fe200078e0205 */
[----:B------:R-:W-:-:S02]  /*a750*/  LEA.HI.X R35, R0, UR5, R3, 0x1, P2 ;  /* 0x0000000500237c11 */ /* 0x000fc400090f0c03 */
[-C--:B------:R-:W-:Y:S01]  /*a760*/  IADD3 R7, P3, R16, R4.reuse, RZ ;  /* 0x0000000410077210 */ /* 0x080fe20007f7e0ff */
[--C-:B------:R-:W-:Y:S01]  /*a770*/  IMAD.X R5, R10, 0x1, R9.reuse, P0 ;  /* 0x000000010a057824 */ /* 0x100fe200000e0609 */
[----:B------:R-:W-:Y:S02]  /*a780*/  IADD3 R0, P4, R22, R4, RZ ;  /* 0x0000000416007210 */ /* 0x000fe40007f9e0ff */
[----:B------:R-:W-:Y:S02]  /*a790*/  LEA.HI.X R38, R38, UR5, R9, 0x1, P1 ;  /* 0x0000000526267c11 */ /* 0x000fe400088f0c09 */
[----:B------:R-:W-:Y:S02]  /*a7a0*/  IADD3.X R8, R8, R39, RZ, P3, !PT ;  /* 0x0000002708087210 */ /* 0x000fe40001ffe4ff */
[----:B------:R-:W-:Y:S02]  /*a7b0*/  LEA R42, P1, R7, UR6, 0x1 ;  /* 0x00000006072a7c11 */ /* 0x000fe4000f8208ff */
[----:B------:R-:W-:-:S02]  /*a7c0*/  LEA R44, P2, R6, UR4, 0x1 ;  /* 0x00000004062c7c11 */ /* 0x000fc4000f8408ff */
[----:B------:R-:W-:Y:S02]  /*a7d0*/  LEA R46, P3, R0, UR6, 0x1 ;  /* 0x00000006002e7c11 */ /* 0x000fe4000f8608ff */
[----:B------:R-:W-:Y:S02]  /*a7e0*/  IADD3.X R3, R10, R39, RZ, P4, !PT ;  /* 0x000000270a037210 */ /* 0x000fe400027fe4ff */
[----:B------:R-:W-:Y:S02]  /*a7f0*/  LEA R37, P0, R4, UR6, 0x1 ;  /* 0x0000000604257c11 */ /* 0x000fe4000f8008ff */
[----:B------:R-:W-:Y:S02]  /*a800*/  LEA.HI.X R43, R7, UR7, R8, 0x1, P1 ;  /* 0x00000007072b7c11 */ /* 0x000fe400088f0c08 */
[----:B------:R-:W-:Y:S02]  /*a810*/  LEA.HI.X R45, R6, UR5, R5, 0x1, P2 ;  /* 0x00000005062d7c11 */ /* 0x000fe400090f0c05 */
[----:B------:R-:W-:-:S02]  /*a820*/  LEA.HI.X R47, R0, UR7, R3, 0x1, P3 ;  /* 0x00000007002f7c11 */ /* 0x000fc400098f0c03 */
[----:B------:R-:W-:Y:S01]  /*a830*/  LEA.HI.X R39, R4, UR7, R39, 0x1, P0 ;  /* 0x0000000704277c11 */ /* 0x000fe200080f0c27 */
        /* <DEDUP_REMOVED lines=16> */
[----:B-1----:R-:W-:Y:S05]  /*a940*/  CALL.ABS.NOINC R14 ;  /* 0x000000000e007343 */ /* 0x002fea0003c00000 */
.L_x_566:
[----:B------:R-:W-:Y:S01]  /*a950*/  ULDC.U8 UR4, c[0x0][0x3f0] ;  /* 0x0000fc0000047ab9 */ /* 0x000fe20000000000 */
[----:B------:R-:W-:Y:S01]  /*a960*/  IMAD R0, R149, -0x80, R154 ;  /* 0xffffff8095007824 */ /* 0x000fe200078e029a */
[----:B------:R-:W-:Y:S01]  /*a970*/  ISETP.NE.AND P0, PT, RZ, UR4, PT ;  /* 0x00000004ff007c0c */ /* 0x000fe2000bf05270 */
[----:B------:R-:W-:Y:S03]  /*a980*/  BSSY B0, `(.L_x_567) ;  /* 0x0000541000007945 */ /* 0x000fe60003800000 */
[----:B------:R-:W-:-:S09]  /*a990*/  VIMNMX R0, R0, 0x80, PT ;  /* 0x0000008000007848 */ /* 0x000fd20003fe0100 */
[----:B------:R-:W-:Y:S05]  /*a9a0*/  @!P0 BRA `(.L_x_568) ;  /* 0x0000002800688947 */ /* 0x000fea0003800000 */
        /* <DEDUP_REMOVED lines=13> */
[----:B------:R-:W-:Y:S01]  /*aa80*/  CS2R R32, SRZ ;  /* 0x0000000000207805 */ /* 0x000fe2000001ff00 */
[----:B------:R-:W-:Y:S06]  /*aa90*/  @P0 BRA `(.L_x_570) ;  /* 0x0000000000900947 */ /* 0x000fec0003800000 */
[C---:B------:R-:W-:Y:S01]  /*aaa0*/  IADD3 R3, R16.reuse, 0x10, RZ ;  /* 0x0000001010037810 */ /* 0x040fe20007ffe0ff */
[----:B------:R-:W-:Y:S01]  /*aab0*/  ULDC UR4, c[0x0][0x3d4] ;  /* 0x0000f50000047ab9 */ /* 0x000fe20000000800 */
[C---:B------:R-:W-:Y:S01]  /*aac0*/  VIADD R4, R16.reuse, 0x20 ;  /* 0x0000002010047836 */ /* 0x040fe20000000000 */
[C---:B------:R-:W-:Y:S02]  /*aad0*/  IADD3 R5, R16.reuse, 0x30, RZ ;  /* 0x0000003010057810 */ /* 0x040fe40007ffe0ff */
[----:B------:R-:W-:Y:S02]  /*aae0*/  CS2R R20, SRZ ;  /* 0x0000000000147805 */ /* 0x000fe4000001ff00 */
[----:B------:R-:W-:Y:S01]  /*aaf0*/  ISETP.GE.AND P2, PT, R3, UR4, PT ;  /* 0x0000000403007c0c */ /* 0x000fe2000bf46270 */
[C---:B------:R-:W-:Y:S01]  /*ab00*/  VIADD R3, R16.reuse, 0x40 ;  /* 0x0000004010037836 */ /* 0x040fe20000000000 */
[----:B------:R-:W-:Y:S02]  /*ab10*/  IADD3 R6, R16, 0x50, RZ ;  /* 0x0000005010067810 */ /* 0x000fe40007ffe0ff */
[----:B------:R-:W-:-:S02]  /*ab20*/  CS2R R24, SRZ ;  /* 0x0000000000187805 */ /* 0x000fc4000001ff00 */
[----:B------:R-:W-:Y:S02]  /*ab30*/  ISETP.GE.AND P1, PT, R16, UR4, PT ;  /* 0x0000000410007c0c */ /* 0x000fe4000bf26270 */
[----:B------:R-:W-:Y:S02]  /*ab40*/  CS2R R26, SRZ ;  /* 0x00000000001a7805 */ /* 0x000fe4000001ff00 */
[----:B------:R-:W-:Y:S02]  /*ab50*/  ISETP.GE.AND P3, PT, R4, UR4, PT ;  /* 0x0000000404007c0c */ /* 0x000fe4000bf66270 */
[----:B------:R-:W-:Y:S02]  /*ab60*/  CS2R R28, SRZ ;  /* 0x00000000001c7805 */ /* 0x000fe4000001ff00 */
[----:B------:R-:W-:Y:S02]  /*ab70*/  ISETP.GE.AND P4, PT, R5, UR4, PT ;  /* 0x0000000405007c0c */ /* 0x000fe4000bf86270 */
[----:B------:R-:W-:-:S02]  /*ab80*/  CS2R R30, SRZ ;  /* 0x00000000001e7805 */ /* 0x000fc4000001ff00 */
[----:B------:R-:W-:Y:S02]  /*ab90*/  ISETP.GE.AND P5, PT, R3, UR4, PT ;  /* 0x0000000403007c0c */ /* 0x000fe4000bfa6270 */
[----:B------:R-:W-:Y:S02]  /*aba0*/  CS2R R32, SRZ ;  /* 0x0000000000207805 */ /* 0x000fe4000001ff00 */
[----:B------:R-:W-:Y:S02]  /*abb0*/  ISETP.GE.AND P6, PT, R6, UR4, PT ;  /* 0x0000000406007c0c */ /* 0x000fe4000bfc6270 */
[----:B------:R-:W-:Y:S02]  /*abc0*/  CS2R R8, SRZ ;  /* 0x0000000000087805 */ /* 0x000fe4000001ff00 */
[----:B------:R-:W-:Y:S02]  /*abd0*/  CS2R R10, SRZ ;  /* 0x00000000000a7805 */ /* 0x000fe4000001ff00 */
[----:B------:R-:W-:-:S02]  /*abe0*/  CS2R R12, SRZ ;  /* 0x00000000000c7805 */ /* 0x000fc4000001ff00 */
[----:B------:R-:W-:Y:S02]  /*abf0*/  CS2R R14, SRZ ;  /* 0x00000000000e7805 */ /* 0x000fe4000001ff00 */
[----:B------:R-:W-:Y:S02]  /*ac00*/  CS2R R6, SRZ ;  /* 0x0000000000067805 */ /* 0x000fe4000001ff00 */
[----:B------:R-:W-:Y:S01]  /*ac10*/  CS2R R4, SRZ ;  /* 0x0000000000047805 */ /* 0x000fe2000001ff00 */
[----:B------:R0:W5:Y:S04]  /*ac20*/  @!P1 LDG.E.64 R20, desc[UR36][R34.64] ;  /* 0x0000002422149981 */ /* 0x000168000c1e1b00 */
        /* <DEDUP_REMOVED lines=10> */
[----:B------:R0:W5:Y:S02]  /*acd0*/  @!P6 LDG.E.64 R4, desc[UR36][R42.64+0xa0] ;  /* 0x0000a0242a04e981 */ /* 0x000164000c1e1b00 */
.L_x_570:
[----:B------:R-:W-:Y:S05]  /*ace0*/  BSYNC B1 ;  /* 0x0000000000017941 */ /* 0x000fea0003800000 */
.L_x_569:
[----:B0----5:R-:W-:Y:S01]  /*acf0*/  IMAD.MOV.U32 R34, RZ, RZ, R20 ;  /* 0x000000ffff227224 */ /* 0x021fe200078e0014 */
[----:B------:R-:W-:Y:S01]  /*ad00*/  SHF.R.U64 R52, R20, 0x10, R21 ;  /* 0x0000001014347819 */ /* 0x000fe20000001215 */
[----:B------:R-:W-:Y:S01]  /*ad10*/  IMAD.MOV.U32 R20, RZ, RZ, R8 ;  /* 0x000000ffff147224 */ /* 0x000fe200078e0008 */
[----:B------:R-:W-:Y:S01]  /*ad20*/  SHF.R.U64 R64, R8, 0x10, R9 ;  /* 0x0000001008407819 */ /* 0x000fe20000001209 */
[----:B------:R-:W-:Y:S01]  /*ad30*/  UMOV UR4, 0xffffffff ;  /* 0xffffffff00047882 */ /* 0x000fe20000000000 */
[----:B------:R-:W-:Y:S01]  /*ad40*/  LOP3.LUT R8, R189, 0x18, R22, 0xf8, !PT ;  /* 0x00000018bd087812 */ /* 0x000fe200078ef816 */
[----:B------:R-:W-:Y:S01]  /*ad50*/  IMAD.MOV.U32 R43, RZ, RZ, R6 ;  /* 0x000000ffff2b7224 */ /* 0x000fe200078e0006 */
[----:B------:R-:W-:Y:S01]  /*ad60*/  LOP3.LUT P1, RZ, R210, 0x4, RZ, 0xc0, !PT ;  /* 0x00000004d2ff7812 */ /* 0x000fe2000782c0ff */
[----:B------:R-:W-:Y:S01]  /*ad70*/  IMAD.MOV.U32 R48, RZ, RZ, R30 ;  /* 0x000000ffff307224 */ /* 0x000fe200078e001e */
[----:B------:R-:W-:Y:S01]  /*ad80*/  LOP3.LUT R3, R8, R191, RZ, 0x3c, !PT ;  /* 0x000000bf08037212 */ /* 0x000fe200078e3cff */
[----:B------:R-:W-:Y:S01]  /*ad90*/  IMAD.MOV.U32 R50, RZ, RZ, R32 ;  /* 0x000000ffff327224 */ /* 0x000fe200078e0020 */
[----:B------:R-:W-:Y:S01]  /*ada0*/  MOV R45, R21 ;  /* 0x00000015002d7202 */ /* 0x000fe20000000f00 */
[----:B------:R-:W-:Y:S01]  /*adb0*/  IMAD.MOV.U32 R35, RZ, RZ, R10 ;  /* 0x000000ffff237224 */ /* 0x000fe200078e000a */
[----:B------:R-:W-:Y:S01]  /*adc0*/  SHF.R.U32.HI R53, RZ, 0x10, R21 ;  /* 0x00000010ff357819 */ /* 0x000fe20000011615 */
[----:B------:R-:W-:Y:S01]  /*add0*/  IMAD R3, R190, 0x200, R3 ;  /* 0x00000200be037824 */ /* 0x000fe200078e0203 */
[----:B------:R-:W-:Y:S01]  /*ade0*/  MOV R46, R25 ;  /* 0x00000019002e7202 */ /* 0x000fe20000000f00 */
[----:B------:R-:W-:Y:S01]  /*adf0*/  IMAD.MOV.U32 R21, RZ, RZ, R24 ;  /* 0x000000ffff157224 */ /* 0x000fe200078e0018 */
[----:B------:R-:W-:Y:S01]  /*ae00*/  SHF.R.U64 R54, R24, 0x10, R25 ;  /* 0x0000001018367819 */ /* 0x000fe20000001219 */
[----:B------:R-:W-:Y:S01]  /*ae10*/  IMAD.MOV.U32 R24, RZ, RZ, R26 ;  /* 0x000000ffff187224 */ /* 0x000fe200078e001a */
[----:B------:R-:W-:Y:S01]  /*ae20*/  LEA R8, R3, R2, 0x1 ;  /* 0x0000000203087211 */ /* 0x000fe200078e08ff */
[----:B------:R-:W-:Y:S01]  /*ae30*/  IMAD.MOV.U32 R42, RZ, RZ, R15 ;  /* 0x000000ffff2a7224 */ /* 0x000fe200078e000f */
[----:B------:R-:W-:-:S02]  /*ae40*/  SHF.R.U32.HI R55, RZ, 0x10, R25 ;  /* 0x00000010ff377819 */ /* 0x000fc40000011619 */
[----:B------:R-:W-:Y:S01]  /*ae50*/  MOV R25, R27 ;  /* 0x0000001b00197202 */ /* 0x000fe20000000f00 */
[----:B------:R-:W-:Y:S01]  /*ae60*/  VIADD R3, R8, 0x10440 ;  /* 0x0001044008037836 */ /* 0x000fe20000000000 */
[--C-:B------:R-:W-:Y:S01]  /*ae70*/  SHF.R.U64 R56, R26, 0x10, R27.reuse ;  /* 0x000000101a387819 */ /* 0x100fe2000000121b */
[----:B------:R-:W-:Y:S01]  /*ae80*/  IMAD.MOV.U32 R26, RZ, RZ, R28 ;  /* 0x000000ffff1a7224 */ /* 0x000fe200078e001c */
[----:B------:R-:W-:Y:S02]  /*ae90*/  SHF.R.U32.HI R57, RZ, 0x10, R27 ;  /* 0x00000010ff397819 */ /* 0x000fe4000001161b */
[----:B------:R-:W-:Y:S02]  /*aea0*/  MOV R27, R9 ;  /* 0x00000009001b7202 */ /* 0x000fe40000000f00 */
[----:B------:R-:W-:Y:S02]  /*aeb0*/  SHF.R.U32.HI R65, RZ, 0x10, R9 ;  /* 0x00000010ff417819 */ /* 0x000fe40000011609 */
[----:B------:R-:W-:-:S02]  /*aec0*/  IADD3 R9, R8, 0x10400, RZ ;  /* 0x0001040008097810 */ /* 0x000fc40007ffe0ff */
[----:B------:R-:W-:Y:S02]  /*aed0*/  MOV R47, R29 ;  /* 0x0000001d002f7202 */ /* 0x000fe40000000f00 */
[--C-:B------:R-:W-:Y:S01]  /*aee0*/  SHF.R.U64 R58, R28, 0x10, R29.reuse ;  /* 0x000000101c3a7819 */ /* 0x100fe2000000121d */
[----:B------:R-:W-:Y:S01]  /*aef0*/  @P1 VIADD R3, R9, 0xffffffc0 ;  /* 0xffffffc009031836 */ /* 0x000fe20000000000 */
[----:B------:R-:W-:Y:S02]  /*af00*/  SHF.R.U32.HI R59, RZ, 0x10, R29 ;  /* 0x00000010ff3b7819 */ /* 0x000fe4000001161d */
[----:B------:R-:W-:Y:S02]  /*af10*/  MOV R51, R33 ;  /* 0x0000002100337202 */ /* 0x000fe40000000f00 */
[--C-:B------:R-:W-:Y:S02]  /*af20*/  SHF.R.U64 R62, R32, 0x10, R33.reuse ;  /* 0x00000010203e7819 */ /* 0x100fe40000001221 */
[----:B------:R-:W-:-:S02]  /*af30*/  SHF.R.U32.HI R63, RZ, 0x10, R33 ;  /* 0x00000010ff3f7819 */ /* 0x000fc40000011621 */
[----:B------:R-:W-:Y:S01]  /*af40*/  SHF.R.U64 R72, R6, 0x10, R7 ;  /* 0x0000001006487819 */ /* 0x000fe20000001207 */
[----:B------:R-:W-:Y:S01]  /*af50*/  IMAD.MOV.U32 R6, RZ, RZ, R4 ;  /* 0x000000ffff067224 */ /* 0x000fe200078e0004 */
[----:B------:R-:W-:Y:S02]  /*af60*/  PRMT R29, R21, 0x5410, R46 ;  /* 0x00005410151d7816 */ /* 0x000fe4000000002e */
[----:B------:R-:W-:Y:S02]  /*af70*/  MOV R49, R31 ;  /* 0x0000001f00317202 */ /* 0x000fe40000000f00 */
[--C-:B------:R-:W-:Y:S02]  /*af80*/  SHF.R.U64 R60, R30, 0x10, R31.reuse ;  /* 0x000000101e3c7819 */ /* 0x100fe4000000121f */
[----:B------:R-:W-:Y:S01]  /*af90*/  SHF.R.U32.HI R61, RZ, 0x10, R31 ;  /* 0x00000010ff3d7819 */ /* 0x000fe2000001161f */
[----:B------:R-:W-:Y:S01]  /*afa0*/  IMAD.MOV.U32 R31, RZ, RZ, R12 ;  /* 0x000000ffff1f7224 */ /* 0x000fe200078e000c */
[----:B------:R-:W-:-:S02]  /*afb0*/  MOV R44, R7 ;  /* 0x00000007002c7202 */ /* 0x000fc40000000f00 */
[----:B------:R-:W-:Y:S02]  /*afc0*/  SHF.R.U32.HI R73, RZ, 0x10, R7 ;  /* 0x00000010ff497819 */ /* 0x000fe40000011607 */
[----:B------:R-:W-:Y:S02]  /*afd0*/  SHF.R.U64 R74, R4, 0x10, R5 ;  /* 0x00000010044a7819 */ /* 0x000fe40000001205 */
[----:B------:R-:W-:Y:S02]  /*afe0*/  PRMT R33, R34, 0x5410, R45 ;  /* 0x0000541022217816 */ /* 0x000fe4000000002d */
[----:B------:R-:W-:Y:S02]  /*aff0*/  PRMT R21, R24, 0x5410, R25 ;  /* 0x0000541018157816 */ /* 0x000fe40000000019 */
[----:B------:R-:W-:Y:S02]  /*b000*/  MOV R28, R11 ;  /* 0x0000000b001c7202 */ /* 0x000fe40000000f00 */
[----:B------:R-:W-:-:S02]  /*b010*/  SHF.R.U64 R66, R10, 0x10, R11 ;  /* 0x000000100a427819 */ /* 0x000fc4000000120b */
[----:B------:R-:W-:Y:S02]  /*b020*/  SHF.R.U32.HI R67, RZ, 0x10, R11 ;  /* 0x00000010ff437819 */ /* 0x000fe4000001160b */
[----:B------:R-:W-:Y:S02]  /*b030*/  MOV R32, R13 ;  /* 0x0000000d00207202 */ /* 0x000fe40000000f00 */
[--C-:B------:R-:W-:Y:S02]  /*b040*/  SHF.R.U64 R68, R12, 0x10, R13.reuse ;  /* 0x000000100c447819 */ /* 0x100fe4000000120d */
[----:B------:R-:W-:Y:S02]  /*b050*/  SHF.R.U32.HI R69, RZ, 0x10, R13 ;  /* 0x00000010ff457819 */ /* 0x000fe4000001160d */
[----:B------:R-:W-:Y:S02]  /*b060*/  MOV R41, R14 ;  /* 0x0000000e00297202 */ /* 0x000fe40000000f00 */
[----:B------:R-:W-:-:S02]  /*b070*/  SHF.R.U64 R70, R14, 0x10, R15 ;  /* 0x000000100e467819 */ /* 0x000fc4000000120f */
[----:B------:R-:W-:Y:S02]  /*b080*/  SHF.R.U32.HI R71, RZ, 0x10, R15 ;  /* 0x00000010ff477819 */ /* 0x000fe4000001160f */
[----:B------:R-:W-:Y:S02]  /*b090*/  MOV R7, R5 ;  /* 0x0000000500077202 */ /* 0x000fe40000000f00 */
[----:B------:R-:W-:Y:S02]  /*b0a0*/  SHF.R.U32.HI R75, RZ, 0x10, R5 ;  /* 0x00000010ff4b7819 */ /* 0x000fe40000011605 */
[----:B------:R-:W-:Y:S02]  /*b0b0*/  PRMT R34, R52, 0x5410, R53 ;  /* 0x0000541034227816 */ /* 0x000fe40000000035 */
[----:B------:R-:W-:Y:S02]  /*b0c0*/  PRMT R30, R54, 0x5410, R55 ;  /* 0x00005410361e7816 */ /* 0x000fe40000000037 */
[----:B------:R-:W-:-:S02]  /*b0d0*/  PRMT R24, R56, 0x5410, R57 ;  /* 0x0000541038187816 */ /* 0x000fc40000000039 */
[----:B------:R-:W-:Y:S01]  /*b0e0*/  LEA.HI R4, R203, R203, RZ, 0x1 ;  /* 0x000000cbcb047211 */ /* 0x000fe200078f08ff */
[----:B------:R-:W-:Y:S06]  /*b0f0*/  BRA.DIV UR4, `(.L_x_571) ;  /* 0x0000013604dc7947 */ /* 0x000fec000b800000 */
.L_x_772:
[----:B------:R-:W-:Y:S01]  /*b100*/  UMOV UR4, 0xffffffff ;  /* 0xffffffff00047882 */ /* 0x000fe20000000000 */
[----:B------:R-:W-:Y:S02]  /*b110*/  LOP3.LUT R4, R4, 0xfffffffe, RZ, 0xc0, !PT ;  /* 0xfffffffe04047812 */ /* 0x000fe400078ec0ff */
[----:B------:R-:W-:Y:S05]  /*b120*/  BRA.DIV UR4, `(.L_x_572) ;  /* 0x0000013604f87947 */ /* 0x000fea000b800000 */
.L_x_775:
[----:B------:R-:W-:Y:S01]  /*b130*/  UMOV UR4, 0xffffffff ;  /* 0xffffffff00047882 */ /* 0x000fe20000000000 */
[----:B------:R-:W-:Y:S02]  /*b140*/  IADD3 R4, R203, -R4, RZ ;  /* 0x80000004cb047210 */ /* 0x000fe40007ffe0ff */
[----:B------:R-:W-:Y:S05]  /*b150*/  BRA.DIV UR4, `(.L_x_573) ;  /* 0x0000013a04147947 */ /* 0x000fea000b800000 */
.L_x_778:
[----:B------:R-:W-:Y:S01]  /*b160*/  UMOV UR4, 0xffffffff ;  /* 0xffffffff00047882 */ /* 0x000fe20000000000 */
[----:B------:R-:W-:Y:S02]  /*b170*/  SHF.L.U32 R5, R4, 0x1f, RZ ;  /* 0x0000001f04057819 */ /* 0x000fe400000006ff */
[----:B------:R-:W-:Y:S05]  /*b180*/  BRA.DIV UR4, `(.L_x_574) ;  /* 0x0000013a04307947 */ /* 0x000fea000b800000 */
.L_x_781:
[----:B------:R-:W0:Y:S01]  /*b190*/  SYNCS.PHASECHK.TRANS64.TRYWAIT P1, [R2+URZ+0x34800], R5 ;  /* 0x03480005020075a7 */ /* 0x000e22000802017f */
[----:B------:R-:W-:Y:S01]  /*b1a0*/  BSSY B1, `(.L_x_575) ;  /* 0x0000013000017945 */ /* 0x000fe20003800000 */
[----:B------:R-:W-:Y:S02]  /*b1b0*/  PRMT R25, R26, 0x5410, R47 ;  /* 0x000054101a197816 */ /* 0x000fe4000000002f */
[----:B------:R-:W-:Y:S02]  /*b1c0*/  PRMT R37, R20, 0x5410, R27 ;  /* 0x0000541014257816 */ /* 0x000fe4000000001b */
[----:B------:R-:W-:Y:S02]  /*b1d0*/  PRMT R35, R35, 0x5410, R28 ;  /* 0x0000541023237816 */ /* 0x000fe4000000001c */
[----:B------:R-:W-:Y:S02]  /*b1e0*/  PRMT R31, R31, 0x5410, R32 ;  /* 0x000054101f1f7816 */ /* 0x000fe40000000020 */
[----:B------:R-:W-:-:S02]  /*b1f0*/  PRMT R26, R58, 0x5410, R59 ;  /* 0x000054103a1a7816 */ /* 0x000fc4000000003b */
[----:B------:R-:W-:Y:S02]  /*b200*/  PRMT R13, R48, 0x5410, R49 ;  /* 0x00005410300d7816 */ /* 0x000fe40000000031 */
        /* <DEDUP_REMOVED lines=10> */
[----:B------:R-:W-:Y:S01]  /*b2b0*/  PRMT R11, R6, 0x5410, R7 ;  /* 0x00005410060b7816 */ /* 0x000fe20000000007 */
[----:B0-----:R-:W-:Y:S06]  /*b2c0*/  @!P1 BRA `(.L_x_576) ;  /* 0x0000013800089947 */ /* 0x001fec0003800000 */
.L_x_782:
[----:B------:R-:W-:Y:S05]  /*b2d0*/  BSYNC B1 ;  /* 0x0000000000017941 */ /* 0x000fea0003800000 */
.L_x_575:
[----:B------:R-:W-:Y:S01]  /*b2e0*/  BSSY B1, `(.L_x_577) ;  /* 0x0000103000017945 */ /* 0x000fe20003800000 */
[----:B------:R-:W-:-:S03]  /*b2f0*/  PRMT R12, R74, 0x5410, R75 ;  /* 0x000054104a0c7816 */ /* 0x000fc6000000004b */
[----:B------:R-:W-:Y:S05]  /*b300*/  @P0 BRA `(.L_x_578) ;  /* 0x0000001000000947 */ /* 0x000fea0003800000 */
[----:B0-----:R-:W0:Y:S01]  /*b310*/  LDC R5, c[0x0][0x3d4] ;  /* 0x0000f500ff057b82 */ /* 0x001e220000000800 */
[C---:B------:R-:W-:Y:S01]  /*b320*/  VIADD R4, R16.reuse, 0x10 ;  /* 0x0000001010047836 */ /* 0x040fe20000000000 */
[C---:B------:R-:W-:Y:S01]  /*b330*/  IADD3 R6, R16.reuse, 0x20, RZ ;  /* 0x0000002010067810 */ /* 0x040fe20007ffe0ff */
[C---:B------:R-:W-:Y:S01]  /*b340*/  VIADD R42, R16.reuse, 0x30 ;  /* 0x00000030102a7836 */ /* 0x040fe20000000000 */
[----:B------:R-:W-:Y:S01]  /*b350*/  BSSY B2, `(.L_x_579) ;  /* 0x0000030000027945 */ /* 0x000fe20003800000 */
[-C--:B0-----:R-:W-:Y:S02]  /*b360*/  ISETP.GE.AND P0, PT, R16, R5.reuse, PT ;  /* 0x000000051000720c */ /* 0x081fe40003f06270 */
[-C--:B------:R-:W-:Y:S01]  /*b370*/  ISETP.GE.AND P2, PT, R6, R5.reuse, PT ;  /* 0x000000050600720c */ /* 0x080fe20003f46270 */
[----:B------:R-:W-:Y:S01]  /*b380*/  VIADD R6, R16, 0x50 ;  /* 0x0000005010067836 */ /* 0x000fe20000000000 */
[----:B------:R-:W-:Y:S02]  /*b390*/  ISETP.GE.AND P1, PT, R4, R5, PT ;  /* 0x000000050400720c */ /* 0x000fe40003f26270 */
[----:B------:R-:W-:-:S02]  /*b3a0*/  IADD3 R4, R16, 0x40, RZ ;  /* 0x0000004010047810 */ /* 0x000fc40007ffe0ff */
[-C--:B------:R-:W-:Y:S02]  /*b3b0*/  ISETP.GE.AND P3, PT, R42, R5.reuse, PT ;  /* 0x000000052a00720c */ /* 0x080fe40003f66270 */
[-C--:B------:R-:W-:Y:S02]  /*b3c0*/  ISETP.GE.AND P4, PT, R4, R5.reuse, PT ;  /* 0x000000050400720c */ /* 0x080fe40003f86270 */
[----:B------:R-:W-:Y:S01]  /*b3d0*/  ISETP.GE.AND P5, PT, R6, R5, PT ;  /* 0x000000050600720c */ /* 0x000fe20003fa6270 */
[----:B------:R-:W-:-:S12]  /*b3e0*/  @P0 BRA `(.L_x_580) ;  /* 0x0000000000980947 */ /* 0x000fd80003800000 */
[----:B------:R-:W0:Y:S01]  /*b3f0*/  LDS.128 R4, [R8+0x10400] ;  /* 0x0104000008047984 */ /* 0x000e220000000c00 */
[----:B------:R-:W-:Y:S02]  /*b400*/  HADD2.F32 R45, -RZ, R37.H0_H0 ;  /* 0x20000025ff2d7230 */ /* 0x000fe40000004100 */
[----:B------:R-:W-:Y:S02]  /*b410*/  HADD2.F32 R44, -RZ, R33.H0_H0 ;  /* 0x20000021ff2c7230 */ /* 0x000fe40000004100 */
[----:B------:R-:W-:Y:S02]  /*b420*/  HADD2.F32 R46, -RZ, R34.H0_H0 ;  /* 0x20000022ff2e7230 */ /* 0x000fe40000004100 */
[----:B------:R-:W-:Y:S02]  /*b430*/  HADD2.F32 R48, -RZ, R38.H0_H0 ;  /* 0x20000026ff307230 */ /* 0x000fe40000004100 */
[--C-:B0-----:R-:W-:Y:S02]  /*b440*/  HADD2.F32 R39, -RZ, R4.reuse.H0_H0 ;  /* 0x20000004ff277230 */ /* 0x101fe40000004100 */
[----:B------:R-:W-:-:S02]  /*b450*/  HADD2.F32 R4, -RZ, R4.H1_H1 ;  /* 0x30000004ff047230 */ /* 0x000fc40000004100 */
[--C-:B------:R-:W-:Y:S02]  /*b460*/  HADD2.F32 R41, -RZ, R5.reuse.H0_H0 ;  /* 0x20000005ff297230 */ /* 0x100fe40000004100 */
[----:B------:R-:W-:Y:S02]  /*b470*/  HADD2.F32 R5, -RZ, R5.H1_H1 ;  /* 0x30000005ff057230 */ /* 0x000fe40000004100 */
[CC--:B------:R-:W-:Y:S01]  /*b480*/  FMUL.FTZ R50, R4.reuse, R45.reuse ;  /* 0x0000002d04327220 */ /* 0x0c0fe20000410000 */
[----:B------:R-:W-:Y:S01]  /*b490*/  FMUL.FTZ R4, R4, R44 ;  /* 0x0000002c04047220 */ /* 0x000fe20000410000 */
[--C-:B------:R-:W-:Y:S02]  /*b4a0*/  HADD2.F32 R42, -RZ, R6.reuse.H0_H0 ;  /* 0x20000006ff2a7230 */ /* 0x100fe40000004100 */
[----:B------:R-:W-:Y:S02]  /*b4b0*/  HADD2.F32 R43, -RZ, R7.H0_H0 ;  /* 0x20000007ff2b7230 */ /* 0x000fe40000004100 */
[----:B------:R-:W-:Y:S01]  /*b4c0*/  FMUL.FTZ R52, R5, R48 ;  /* 0x0000003005347220 */ /* 0x000fe20000410000 */
[C---:B------:R-:W-:Y:S01]  /*b4d0*/  FFMA.FTZ R50, R39.reuse, R44, -R50 ;  /* 0x0000002c27327223 */ /* 0x040fe20000010832 */
[----:B------:R-:W-:Y:S01]  /*b4e0*/  FFMA.FTZ R45, R39, R45, R4 ;  /* 0x0000002d272d7223 */ /* 0x000fe20000010004 */
[----:B------:R-:W-:Y:S01]  /*b4f0*/  FMUL.FTZ R54, R5, R46 ;  /* 0x0000002e05367220 */ /* 0x000fe20000410000 */
[----:B------:R-:W-:-:S02]  /*b500*/  HADD2.F32 R6, -RZ, R6.H1_H1 ;  /* 0x30000006ff067230 */ /* 0x000fc40000004100 */
[C---:B------:R-:W-:Y:S01]  /*b510*/  FFMA.FTZ R52, R41.reuse, R46, -R52 ;  /* 0x0000002e29347223 */ /* 0x040fe20000010834 */
[----:B------:R-:W-:Y:S02]  /*b520*/  HADD2.F32 R7, -RZ, R7.H1_H1 ;  /* 0x30000007ff077230 */ /* 0x000fe40000004100 */
[----:B------:R-:W-:Y:S01]  /*b530*/  FFMA.FTZ R41, R41, R48, R54 ;  /* 0x0000003029297223 */ /* 0x000fe20000010036 */
[----:B------:R-:W-:Y:S02]  /*b540*/  HADD2.F32 R39, -RZ, R37.H1_H1 ;  /* 0x30000025ff277230 */ /* 0x000fe40000004100 */
[----:B------:R-:W-:Y:S02]  /*b550*/  HADD2.F32 R5, -RZ, R33.H1_H1 ;  /* 0x30000021ff057230 */ /* 0x000fe40000004100 */
[----:B------:R-:W-:Y:S02]  /*b560*/  HADD2.F32 R44, -RZ, R38.H1_H1 ;  /* 0x30000026ff2c7230 */ /* 0x000fe40000004100 */
[----:B------:R-:W-:Y:S01]  /*b570*/  FMUL.FTZ R47, R6, R39 ;  /* 0x00000027062f7220 */ /* 0x000fe20000410000 */
[----:B------:R-:W-:-:S02]  /*b580*/  HADD2.F32 R4, -RZ, R34.H1_H1 ;  /* 0x30000022ff047230 */ /* 0x000fc40000004100 */
[-C--:B------:R-:W-:Y:S01]  /*b590*/  FMUL.FTZ R46, R6, R5.reuse ;  /* 0x00000005062e7220 */ /* 0x080fe20000410000 */
[C---:B------:R-:W-:Y:S01]  /*b5a0*/  FMUL.FTZ R48, R7.reuse, R44 ;  /* 0x0000002c07307220 */ /* 0x040fe20000410000 */
[C---:B------:R-:W-:Y:S01]  /*b5b0*/  FFMA.FTZ R6, R42.reuse, R5, -R47 ;  /* 0x000000052a067223 */ /* 0x040fe2000001082f */
[-C--:B------:R-:W-:Y:S01]  /*b5c0*/  FMUL.FTZ R49, R7, R4.reuse ;  /* 0x0000000407317220 */ /* 0x080fe20000410000 */
[----:B------:R-:W-:Y:S01]  /*b5d0*/  FFMA.FTZ R39, R42, R39, R46 ;  /* 0x000000272a277223 */ /* 0x000fe2000001002e */
[----:B------:R-:W-:Y:S01]  /*b5e0*/  FFMA.FTZ R7, R43, R4, -R48 ;  /* 0x000000042b077223 */ /* 0x000fe20000010830 */
[----:B------:R-:W-:Y:S01]  /*b5f0*/  F2FP.F16.F32.PACK_AB R4, R45, R50 ;  /* 0x000000322d04723e */ /* 0x000fe200000000ff */
[----:B------:R-:W-:Y:S01]  /*b600*/  FFMA.FTZ R44, R43, R44, R49 ;  /* 0x0000002c2b2c7223 */ /* 0x000fe20000010031 */
[----:B------:R-:W-:Y:S02]  /*b610*/  F2FP.F16.F32.PACK_AB R5, R41, R52 ;  /* 0x000000342905723e */ /* 0x000fe400000000ff */
[----:B------:R-:W-:-:S02]  /*b620*/  F2FP.F16.F32.PACK_AB R6, R39, R6 ;  /* 0x000000062706723e */ /* 0x000fc400000000ff */
[----:B------:R-:W-:-:S05]  /*b630*/  F2FP.F16.F32.PACK_AB R7, R44, R7 ;  /* 0x000000072c07723e */ /* 0x000fca00000000ff */
[----:B------:R0:W-:Y:S02]  /*b640*/  STS.128 [R8+0x10400], R4 ;  /* 0x0104000408007388 */ /* 0x0001e40000000c00 */
.L_x_580:
[----:B------:R-:W-:Y:S05]  /*b650*/  BSYNC B2 ;  /* 0x0000000000027941 */ /* 0x000fea0003800000 */
.L_x_579:
[----:B------:R-:W-:Y:S04]  /*b660*/  BSSY B2, `(.L_x_581) ;  /* 0x0000028000027945 */ /* 0x000fe80003800000 */
[----:B------:R-:W-:Y:S05]  /*b670*/  @P1 BRA `(.L_x_582) ;  /* 0x0000000000981947 */ /* 0x000fea0003800000 */
[----:B0-----:R-:W0:Y:S01]  /*b680*/  LDS.128 R4, [R3] ;  /* 0x0000000003047984 */ /* 0x001e220000000c00 */
        /* <DEDUP_REMOVED lines=36> */
[----:B------:R1:W-:Y:S02]  /*b8d0*/  STS.128 [R3], R4 ;  /* 0x0000000403007388 */ /* 0x0003e40000000c00 */
.L_x_582:
[----:B------:R-:W-:Y:S05]  /*b8e0*/  BSYNC B2 ;  /* 0x0000000000027941 */ /* 0x000fea0003800000 */
.L_x_581:
[----:B------:R-:W-:Y:S04]  /*b8f0*/  BSSY B2, `(.L_x_583) ;  /* 0x0000028000027945 */ /* 0x000fe80003800000 */
[----:B------:R-:W-:Y:S05]  /*b900*/  @P2 BRA `(.L_x_584) ;  /* 0x0000000000982947 */ /* 0x000fea0003800000 */
[----:B01----:R-:W0:Y:S01]  /*b910*/  LDS.128 R4, [R8+0x14400] ;  /* 0x0144000008047984 */ /* 0x003e220000000c00 */
        /* <DEDUP_REMOVED lines=37> */
.L_x_584:
[----:B------:R-:W-:Y:S05]  /*bb70*/  BSYNC B2 ;  /* 0x0000000000027941 */ /* 0x000fea0003800000 */
.L_x_583:
[----:B------:R-:W-:Y:S04]  /*bb80*/  BSSY B2, `(.L_x_585) ;  /* 0x0000028000027945 */ /* 0x000fe80003800000 */
[----:B------:R-:W-:Y:S05]  /*bb90*/  @P3 BRA `(.L_x_586) ;  /* 0x0000000000983947 */ /* 0x000fea0003800000 */
[----:B012---:R-:W0:Y:S01]  /*bba0*/  LDS.128 R4, [R3+0x4000] ;  /* 0x0040000003047984 */ /* 0x007e220000000c00 */
        /* <DEDUP_REMOVED lines=37> */
.L_x_586:
[----:B------:R-:W-:Y:S05]  /*be00*/  BSYNC B2 ;  /* 0x0000000000027941 */ /* 0x000fea0003800000 */
.L_x_585:
[----:B------:R-:W-:Y:S04]  /*be10*/  BSSY B2, `(.L_x_587) ;  /* 0x0000028000027945 */ /* 0x000fe80003800000 */
[----:B------:R-:W-:Y:S05]  /*be20*/  @P4 BRA `(.L_x_588) ;  /* 0x0000000000984947 */ /* 0x000fea0003800000 */
[----:B0123--:R-:W0:Y:S01]  /*be30*/  LDS.128 R4, [R8+0x18400] ;  /* 0x0184000008047984 */ /* 0x00fe220000000c00 */
        /* <DEDUP_REMOVED lines=37> */
.L_x_588:
[----:B------:R-:W-:Y:S05]  /*c090*/  BSYNC B2 ;  /* 0x0000000000027941 */ /* 0x000fea0003800000 */
.L_x_587:
[----:B------:R-:W-:Y:S05]  /*c0a0*/  @P5 BRA `(.L_x_578) ;  /* 0x0000000000985947 */ /* 0x000fea0003800000 */
[----:B01234-:R-:W0:Y:S01]  /*c0b0*/  LDS.128 R4, [R3+0x8000] ;  /* 0x0080000003047984 */ /* 0x01fe220000000c00 */
        /* <DEDUP_REMOVED lines=37> */
.L_x_578:
[----:B------:R-:W-:Y:S05]  /*c310*/  BSYNC B1 ;  /* 0x0000000000017941 */ /* 0x000fea0003800000 */
.L_x_577:
[----:B------:R-:W-:-:S13]  /*c320*/  ISETP.GE.AND P0, PT, R202, R0, PT ;  /* 0x00000000ca00720c */ /* 0x000fda0003f06270 */
[----:B------:R-:W-:Y:S05]  /*c330*/  @P0 BRA `(.L_x_589) ;  /* 0x0000003800940947 */ /* 0x000fea0003800000 */
[----:B01234-:R-:W0:Y:S01]  /*c340*/  LDC R5, c[0x0][0x3d4] ;  /* 0x0000f500ff057b82 */ /* 0x01fe220000000800 */
[C---:B------:R-:W-:Y:S01]  /*c350*/  IADD3 R0, R16.reuse, 0x10, RZ ;  /* 0x0000001010007810 */ /* 0x040fe20007ffe0ff */
[C---:B------:R-:W-:Y:S01]  /*c360*/  VIADD R4, R16.reuse, 0x20 ;  /* 0x0000002010047836 */ /* 0x040fe20000000000 */
[C---:B------:R-:W-:Y:S01]  /*c370*/  IADD3 R6, R16.reuse, 0x30, RZ ;  /* 0x0000003010067810 */ /* 0x040fe20007ffe0ff */
        /* <DEDUP_REMOVED lines=19> */
[-C--:B------:R-:W-:Y:S01]  /*c4b0*/  FMUL.FTZ R43, R48, R4.reuse ;  /* 0x00000004302b7220 */ /* 0x080fe20000410000 */
[C---:B------:R-:W-:Y:S01]  /*c4c0*/  FMUL.FTZ R45, R46.reuse, R4 ;  /* 0x000000042e2d7220 */ /* 0x040fe20000410000 */
[----:B------:R-:W-:Y:S02]  /*c4d0*/  HADD2.F32 R41, -RZ, R6.H0_H0 ;  /* 0x20000006ff297230 */ /* 0x000fe40000004100 */
[-C--:B------:R-:W-:Y:S01]  /*c4e0*/  FMUL.FTZ R44, R49, R5.reuse ;  /* 0x00000005312c7220 */ /* 0x080fe20000410000 */
[-C--:B------:R-:W-:Y:S01]  /*c4f0*/  FFMA.FTZ R4, R46, R0.reuse, -R43 ;  /* 0x000000002e047223 */ /* 0x080fe2000001082b */
[----:B------:R-:W-:Y:S01]  /*c500*/  FFMA.FTZ R45, R48, R0, R45 ;  /* 0x00000000302d7223 */ /* 0x000fe2000001002d */
[----:B------:R-:W-:Y:S01]  /*c510*/  FMUL.FTZ R0, R47, R5 ;  /* 0x000000052f007220 */ /* 0x000fe20000410000 */
[----:B------:R-:W-:-:S02]  /*c520*/  HADD2.F32 R42, -RZ, R7.H0_H0 ;  /* 0x20000007ff2a7230 */ /* 0x000fc40000004100 */
[-C--:B------:R-:W-:Y:S01]  /*c530*/  FFMA.FTZ R5, R47, R39.reuse, -R44 ;  /* 0x000000272f057223 */ /* 0x080fe2000001082c */
[----:B------:R-:W-:Y:S02]  /*c540*/  HADD2.F32 R6, -RZ, R6.H1_H1 ;  /* 0x30000006ff067230 */ /* 0x000fe40000004100 */
[----:B------:R-:W-:Y:S01]  /*c550*/  FFMA.FTZ R0, R49, R39, R0 ;  /* 0x0000002731007223 */ /* 0x000fe20000010000 */
[----:B------:R-:W-:Y:S01]  /*c560*/  HADD2.F32 R7, -RZ, R7.H1_H1 ;  /* 0x30000007ff077230 */ /* 0x000fe20000004100 */
[----:B------:R-:W-:Y:S01]  /*c570*/  F2FP.F16.F32.PACK_AB R4, R45, R4 ;  /* 0x000000042d04723e */ /* 0x000fe200000000ff */
[----:B------:R-:W-:Y:S02]  /*c580*/  HADD2.F32 R47, -RZ, R37.H1_H1 ;  /* 0x30000025ff2f7230 */ /* 0x000fe40000004100 */
[----:B------:R-:W-:Y:S01]  /*c590*/  HADD2.F32 R46, -RZ, R38.H1_H1 ;  /* 0x30000026ff2e7230 */ /* 0x000fe20000004100 */
[----:B------:R-:W-:Y:S01]  /*c5a0*/  F2FP.F16.F32.PACK_AB R5, R0, R5 ;  /* 0x000000050005723e */ /* 0x000fe200000000ff */
[----:B------:R-:W-:-:S02]  /*c5b0*/  HADD2.F32 R43, -RZ, R33.H1_H1 ;  /* 0x30000021ff2b7230 */ /* 0x000fc40000004100 */
[----:B------:R-:W-:Y:S02]  /*c5c0*/  HADD2.F32 R44, -RZ, R34.H1_H1 ;  /* 0x30000022ff2c7230 */ /* 0x000fe40000004100 */
[-C--:B------:R-:W-:Y:S01]  /*c5d0*/  FMUL.FTZ R34, R47, R6.reuse ;  /* 0x000000062f227220 */ /* 0x080fe20000410000 */
[-C--:B------:R-:W-:Y:S01]  /*c5e0*/  FMUL.FTZ R33, R46, R7.reuse ;  /* 0x000000072e217220 */ /* 0x080fe20000410000 */
[C---:B------:R-:W-:Y:S01]  /*c5f0*/  FMUL.FTZ R38, R43.reuse, R6 ;  /* 0x000000062b267220 */ /* 0x040fe20000410000 */
[C---:B------:R-:W-:Y:S01]  /*c600*/  FMUL.FTZ R37, R44.reuse, R7 ;  /* 0x000000072c257220 */ /* 0x040fe20000410000 */
[-C--:B------:R-:W-:Y:S01]  /*c610*/  FFMA.FTZ R6, R43, R41.reuse, -R34 ;  /* 0x000000292b067223 */ /* 0x080fe20000010822 */
[-C--:B------:R-:W-:Y:S01]  /*c620*/  FFMA.FTZ R7, R44, R42.reuse, -R33 ;  /* 0x0000002a2c077223 */ /* 0x080fe20000010821 */
[----:B------:R-:W-:Y:S01]  /*c630*/  FFMA.FTZ R41, R47, R41, R38 ;  /* 0x000000292f297223 */ /* 0x000fe20000010026 */
[----:B------:R-:W-:-:S04]  /*c640*/  FFMA.FTZ R42, R46, R42, R37 ;  /* 0x0000002a2e2a7223 */ /* 0x000fc80000010025 */
[----:B------:R-:W-:Y:S02]  /*c650*/  F2FP.F16.F32.PACK_AB R6, R41, R6 ;  /* 0x000000062906723e */ /* 0x000fe400000000ff */
[----:B------:R-:W-:-:S05]  /*c660*/  F2FP.F16.F32.PACK_AB R7, R42, R7 ;  /* 0x000000072a07723e */ /* 0x000fca00000000ff */
[----:B------:R0:W-:Y:S02]  /*c670*/  STS.128 [R8+0x12400], R4 ;  /* 0x0124000408007388 */ /* 0x0001e40000000c00 */
.L_x_591:
[----:B------:R-:W-:Y:S05]  /*c680*/  BSYNC B1 ;  /* 0x0000000000017941 */ /* 0x000fea0003800000 */
.L_x_590:
[----:B------:R-:W-:Y:S04]  /*c690*/  BSSY B1, `(.L_x_592) ;  /* 0x0000028000017945 */ /* 0x000fe80003800000 */
[----:B------:R-:W-:Y:S05]  /*c6a0*/  @P1 BRA `(.L_x_593) ;  /* 0x0000000000981947 */ /* 0x000fea0003800000 */
[----:B0-----:R-:W0:Y:S01]  /*c6b0*/  LDS.128 R4, [R3+0x2000] ;  /* 0x0020000003047984 */ /* 0x001e220000000c00 */
        /* <DEDUP_REMOVED lines=22> */
[----:B------:R-:W-:Y:S02]  /*c820*/  HADD2.F32 R38, -RZ, R29.H1_H1 ;  /* 0x3000001dff267230 */ /* 0x000fe40000004100 */
[----:B------:R-:W-:Y:S01]  /*c830*/  FMUL.FTZ R29, R42, R6 ;  /* 0x000000062a1d7220 */ /* 0x000fe20000410000 */
[----:B------:R-:W-:Y:S01]  /*c840*/  HADD2.F32 R39, -RZ, R36.H1_H1 ;  /* 0x30000024ff277230 */ /* 0x000fe20000004100 */
[----:B------:R-:W-:Y:S01]  /*c850*/  F2FP.F16.F32.PACK_AB R5, R0, R5 ;  /* 0x000000050005723e */ /* 0x000fe200000000ff */
[----:B------:R-:W-:-:S02]  /*c860*/  HADD2.F32 R35, -RZ, R30.H1_H1 ;  /* 0x3000001eff237230 */ /* 0x000fc40000004100 */
[C---:B------:R-:W-:Y:S01]  /*c870*/  FMUL.FTZ R33, R38.reuse, R6 ;  /* 0x0000000626217220 */ /* 0x040fe20000410000 */
[-C--:B------:R-:W-:Y:S01]  /*c880*/  FFMA.FTZ R6, R38, R34.reuse, -R29 ;  /* 0x0000002226067223 */ /* 0x080fe2000001081d */
[-C--:B------:R-:W-:Y:S01]  /*c890*/  FMUL.FTZ R30, R39, R7.reuse ;  /* 0x00000007271e7220 */ /* 0x080fe20000410000 */
[C---:B------:R-:W-:Y:S01]  /*c8a0*/  FMUL.FTZ R36, R35.reuse, R7 ;  /* 0x0000000723247220 */ /* 0x040fe20000410000 */
[----:B------:R-:W-:Y:S02]  /*c8b0*/  FFMA.FTZ R33, R42, R34, R33 ;  /* 0x000000222a217223 */ /* 0x000fe40000010021 */
[-C--:B------:R-:W-:Y:S01]  /*c8c0*/  FFMA.FTZ R7, R35, R37.reuse, -R30 ;  /* 0x0000002523077223 */ /* 0x080fe2000001081e */
[----:B------:R-:W-:Y:S02]  /*c8d0*/  FFMA.FTZ R36, R39, R37, R36 ;  /* 0x0000002527247223 */ /* 0x000fe40000010024 */
[----:B------:R-:W-:-:S03]  /*c8e0*/  F2FP.F16.F32.PACK_AB R6, R33, R6 ;  /* 0x000000062106723e */ /* 0x000fc600000000ff */
[----:B------:R-:W-:-:S05]  /*c8f0*/  F2FP.F16.F32.PACK_AB R7, R36, R7 ;  /* 0x000000072407723e */ /* 0x000fca00000000ff */
[----:B------:R1:W-:Y:S02]  /*c900*/  STS.128 [R3+0x2000], R4 ;  /* 0x0020000403007388 */ /* 0x0003e40000000c00 */
.L_x_593:
[----:B------:R-:W-:Y:S05]  /*c910*/  BSYNC B1 ;  /* 0x0000000000017941 */ /* 0x000fea0003800000 */
.L_x_592:
        /* <DEDUP_REMOVED lines=40> */
.L_x_595:
[----:B------:R-:W-:Y:S05]  /*cba0*/  BSYNC B1 ;  /* 0x0000000000017941 */ /* 0x000fea0003800000 */
.L_x_594:
        /* <DEDUP_REMOVED lines=40> */
.L_x_597:
[----:B------:R-:W-:Y:S05]  /*ce30*/  BSYNC B1 ;  /* 0x0000000000017941 */ /* 0x000fea0003800000 */
.L_x_596:
        /* <DEDUP_REMOVED lines=28> */
[-C--:B------:R-:W-:Y:S01]  /*d000*/  FMUL.FTZ R13, R28, R6.reuse ;  /* 0x000000061c0d7220 */ /* 0x080fe20000410000 */
[----:B------:R-:W-:Y:S02]  /*d010*/  HADD2.F32 R27, -RZ, R14.H1_H1 ;  /* 0x3000000eff1b7230 */ /* 0x000fe40000004100 */
[C---:B------:R-:W-:Y:S01]  /*d020*/  FMUL.FTZ R15, R26.reuse, R6 ;  /* 0x000000061a0f7220 */ /* 0x040fe20000410000 */
[-C--:B------:R-:W-:Y:S01]  /*d030*/  FMUL.FTZ R14, R31, R7.reuse ;  /* 0x000000071f0e7220 */ /* 0x080fe20000410000 */
[-C--:B------:R-:W-:Y:S01]  /*d040*/  FFMA.FTZ R6, R26, R24.reuse, -R13 ;  /* 0x000000181a067223 */ /* 0x080fe2000001080d */
[C---:B------:R-:W-:Y:S01]  /*d050*/  FMUL.FTZ R20, R27.reuse, R7 ;  /* 0x000000071b147220 */ /* 0x040fe20000410000 */
[----:B------:R-:W-:Y:S01]  /*d060*/  FFMA.FTZ R15, R28, R24, R15 ;  /* 0x000000181c0f7223 */ /* 0x000fe2000001000f */
[-C--:B------:R-:W-:Y:S02]  /*d070*/  FFMA.FTZ R7, R27, R25.reuse, -R14 ;  /* 0x000000191b077223 */ /* 0x080fe4000001080e */
[----:B------:R-:W-:-:S02]  /*d080*/  FFMA.FTZ R20, R31, R25, R20 ;  /* 0x000000191f147223 */ /* 0x000fc40000010014 */
[----:B------:R-:W-:-:S03]  /*d090*/  F2FP.F16.F32.PACK_AB R6, R15, R6 ;  /* 0x000000060f06723e */ /* 0x000fc600000000ff */
[----:B------:R-:W-:-:S05]  /*d0a0*/  F2FP.F16.F32.PACK_AB R7, R20, R7 ;  /* 0x000000071407723e */ /* 0x000fca00000000ff */
[----:B------:R4:W-:Y:S02]  /*d0b0*/  STS.128 [R8+0x1a400], R4 ;  /* 0x01a4000408007388 */ /* 0x0009e40000000c00 */
.L_x_599:
[----:B------:R-:W-:Y:S05]  /*d0c0*/  BSYNC B1 ;  /* 0x0000000000017941 */ /* 0x000fea0003800000 */
.L_x_598:
[----:B------:R-:W-:Y:S05]  /*d0d0*/  @P5 BRA `(.L_x_589) ;  /* 0x0000002c002c5947 */ /* 0x000fea0003800000 */
[----:B01234-:R-:W0:Y:S01]  /*d0e0*/  LDS.128 R4, [R3+0xa000] ;  /* 0x00a0000003047984 */ /* 0x01fe220000000c00 */
[----:B------:R-:W-:Y:S02]  /*d0f0*/  HADD2.F32 R26, -RZ, R11.H0_H0 ;  /* 0x2000000bff1a7230 */ /* 0x000fe40000004100 */
[----:B------:R-:W-:Y:S02]  /*d100*/  HADD2.F32 R28, -RZ, R12.H0_H0 ;  /* 0x2000000cff1c7230 */ /* 0x000fe40000004100 */
[----:B------:R-:W-:Y:S02]  /*d110*/  HADD2.F32 R20, -RZ, R9.H0_H0 ;  /* 0x20000009ff147230 */ /* 0x000fe40000004100 */
[----:B------:R-:W-:Y:S02]  /*d120*/  HADD2.F32 R24, -RZ, R10.H0_H0 ;  /* 0x2000000aff187230 */ /* 0x000fe40000004100 */
[----:B------:R-:W-:Y:S02]  /*d130*/  HADD2.F32 R27, -RZ, R11.H1_H1 ;  /* 0x3000000bff1b7230 */ /* 0x000fe40000004100 */
[----:B------:R-:W-:-:S02]  /*d140*/  HADD2.F32 R12, -RZ, R12.H1_H1 ;  /* 0x3000000cff0c7230 */ /* 0x000fc40000004100 */
[----:B------:R-:W-:Y:S02]  /*d150*/  HADD2.F32 R10, -RZ, R10.H1_H1 ;  /* 0x3000000aff0a7230 */ /* 0x000fe40000004100 */
[--C-:B0-----:R-:W-:Y:S02]  /*d160*/  HADD2.F32 R0, -RZ, R4.reuse.H0_H0 ;  /* 0x20000004ff007230 */ /* 0x101fe40000004100 */
[----:B------:R-:W-:Y:S02]  /*d170*/  HADD2.F32 R4, -RZ, R4.H1_H1 ;  /* 0x30000004ff047230 */ /* 0x000fe40000004100 */
[--C-:B------:R-:W-:Y:S02]  /*d180*/  HADD2.F32 R8, -RZ, R5.reuse.H0_H0 ;  /* 0x20000005ff087230 */ /* 0x100fe40000004100 */
[----:B------:R-:W-:Y:S02]  /*d190*/  HADD2.F32 R5, -RZ, R5.H1_H1 ;  /* 0x30000005ff057230 */ /* 0x000fe40000004100 */
[-C--:B------:R-:W-:Y:S01]  /*d1a0*/  FMUL.FTZ R15, R26, R4.reuse ;  /* 0x000000041a0f7220 */ /* 0x080fe20000410000 */
[----:B------:R-:W-:Y:S01]  /*d1b0*/  FMUL.FTZ R21, R20, R4 ;  /* 0x0000000414157220 */ /* 0x000fe20000410000 */
[----:B------:R-:W-:-:S02]  /*d1c0*/  HADD2.F32 R13, -RZ, R6.H0_H0 ;  /* 0x20000006ff0d7230 */ /* 0x000fc40000004100 */
[-C--:B------:R-:W-:Y:S01]  /*d1d0*/  FMUL.FTZ R25, R28, R5.reuse ;  /* 0x000000051c197220 */ /* 0x080fe20000410000 */
[----:B------:R-:W-:Y:S01]  /*d1e0*/  FFMA.FTZ R4, R20, R0, -R15 ;  /* 0x0000000014047223 */ /* 0x000fe2000001080f */
[--C-:B------:R-:W-:Y:S02]  /*d1f0*/  HADD2.F32 R14, -RZ, R7.reuse.H0_H0 ;  /* 0x20000007ff0e7230 */ /* 0x100fe40000004100 */
[C---:B------:R-:W-:Y:S01]  /*d200*/  FMUL.FTZ R15, R24.reuse, R5 ;  /* 0x00000005180f7220 */ /* 0x040fe20000410000 */
[----:B------:R-:W-:Y:S02]  /*d210*/  HADD2.F32 R6, -RZ, R6.H1_H1 ;  /* 0x30000006ff067230 */ /* 0x000fe40000004100 */
[----:B------:R-:W-:Y:S01]  /*d220*/  FFMA.FTZ R5, R24, R8, -R25 ;  /* 0x0000000818057223 */ /* 0x000fe20000010819 */
[----:B------:R-:W-:Y:S02]  /*d230*/  HADD2.F32 R7, -RZ, R7.H1_H1 ;  /* 0x30000007ff077230 */ /* 0x000fe40000004100 */
[----:B------:R-:W-:Y:S01]  /*d240*/  FFMA.FTZ R21, R26, R0, R21 ;  /* 0x000000001a157223 */ /* 0x000fe20000010015 */
[----:B------:R-:W-:-:S02]  /*d250*/  HADD2.F32 R25, -RZ, R9.H1_H1 ;  /* 0x30000009ff197230 */ /* 0x000fc40000004100 */
[----:B------:R-:W-:Y:S01]  /*d260*/  FMUL.FTZ R0, R27, R6 ;  /* 0x000000061b007220 */ /* 0x000fe20000410000 */
[----:B------:R-:W-:Y:S01]  /*d270*/  FFMA.FTZ R8, R28, R8, R15 ;  /* 0x000000081c087223 */ /* 0x000fe2000001000f */
[-C--:B------:R-:W-:Y:S01]  /*d280*/  FMUL.FTZ R9, R12, R7.reuse ;  /* 0x000000070c097220 */ /* 0x080fe20000410000 */
[C---:B------:R-:W-:Y:S01]  /*d290*/  FMUL.FTZ R11, R10.reuse, R7 ;  /* 0x000000070a0b7220 */ /* 0x040fe20000410000 */
[C---:B------:R-:W-:Y:S01]  /*d2a0*/  FMUL.FTZ R6, R25.reuse, R6 ;  /* 0x0000000619067220 */ /* 0x040fe20000410000 */
[-C--:B------:R-:W-:Y:S01]  /*d2b0*/  FFMA.FTZ R0, R25, R13.reuse, -R0 ;  /* 0x0000000d19007223 */ /* 0x080fe20000010800 */
[-C--:B------:R-:W-:Y:S01]  /*d2c0*/  FFMA.FTZ R7, R10, R14.reuse, -R9 ;  /* 0x0000000e0a077223 */ /* 0x080fe20000010809 */
[----:B------:R-:W-:Y:S01]  /*d2d0*/  FFMA.FTZ R14, R12, R14, R11 ;  /* 0x0000000e0c0e7223 */ /* 0x000fe2000001000b */
[----:B------:R-:W-:Y:S01]  /*d2e0*/  FFMA.FTZ R13, R27, R13, R6 ;  /* 0x0000000d1b0d7223 */ /* 0x000fe20000010006 */
[----:B------:R-:W-:Y:S02]  /*d2f0*/  F2FP.F16.F32.PACK_AB R4, R21, R4 ;  /* 0x000000041504723e */ /* 0x000fe400000000ff */
[----:B------:R-:W-:-:S02]  /*d300*/  F2FP.F16.F32.PACK_AB R5, R8, R5 ;  /* 0x000000050805723e */ /* 0x000fc400000000ff */
[----:B------:R-:W-:Y:S02]  /*d310*/  F2FP.F16.F32.PACK_AB R6, R13, R0 ;  /* 0x000000000d06723e */ /* 0x000fe400000000ff */
[----:B------:R-:W-:-:S05]  /*d320*/  F2FP.F16.F32.PACK_AB R7, R14, R7 ;  /* 0x000000070e07723e */ /* 0x000fca00000000ff */
[----:B------:R0:W-:Y:S01]  /*d330*/  STS.128 [R3+0xa000], R4 ;  /* 0x00a0000403007388 */ /* 0x0001e20000000c00 */
[----:B------:R-:W-:Y:S05]  /*d340*/  BRA `(.L_x_589) ;  /* 0x0000002800907947 */ /* 0x000fea0003800000 */
.L_x_568:
        /* <DEDUP_REMOVED lines=15> */
[----:B------:R-:W-:Y:S01]  /*d440*/  ULDC UR4, c[0x0][0x3d4] ;  /* 0x0000f50000047ab9 */ /* 0x000fe20000000800 */
[----:B------:R-:W-:Y:S02]  /*d450*/  CS2R R24, SRZ ;  /* 0x0000000000187805 */ /* 0x000fe4000001ff00 */
[----:B------:R-:W-:Y:S02]  /*d460*/  ISETP.GE.AND P0, PT, R22, UR4, PT ;  /* 0x0000000416007c0c */ /* 0x000fe4000bf06270 */
[----:B------:R-:W-:Y:S02]  /*d470*/  CS2R R26, SRZ ;  /* 0x00000000001a7805 */ /* 0x000fe4000001ff00 */
[----:B------:R-:W-:Y:S02]  /*d480*/  ISETP.GE.AND P2, PT, R184, UR4, PT ;  /* 0x00000004b8007c0c */ /* 0x000fe4000bf46270 */
[----:B------:R-:W-:Y:S02]  /*d490*/  CS2R R28, SRZ ;  /* 0x00000000001c7805 */ /* 0x000fe4000001ff00 */
[----:B------:R-:W-:-:S02]  /*d4a0*/  ISETP.GE.AND P3, PT, R185, UR4, PT ;  /* 0x00000004b9007c0c */ /* 0x000fc4000bf66270 */
        /* <DEDUP_REMOVED lines=9> */
[----:B------:R0:W5:Y:S04]  /*d540*/  @!P0 LDG.E.128 R24, desc[UR36][R44.64] ;  /* 0x000000242c188981 */ /* 0x000168000c1e1d00 */
[----:B------:R0:W5:Y:S04]  /*d550*/  @!P2 LDG.E.128 R28, desc[UR36][R44.64+0x40] ;  /* 0x000040242c1ca981 */ /* 0x000168000c1e1d00 */
[----:B------:R0:W5:Y:S04]  /*d560*/  @!P3 LDG.E.128 R32, desc[UR36][R44.64+0x80] ;  /* 0x000080242c20b981 */ /* 0x000168000c1e1d00 */
[----:B------:R0:W5:Y:S04]  /*d570*/  @!P0 LDG.E.128 R4, desc[UR36][R46.64] ;  /* 0x000000242e048981 */ /* 0x000168000c1e1d00 */
[----:B------:R0:W5:Y:S04]  /*d580*/  @!P2 LDG.E.128 R8, desc[UR36][R46.64+0x40] ;  /* 0x000040242e08a981 */ /* 0x000168000c1e1d00 */
[----:B------:R0:W5:Y:S02]  /*d590*/  @!P3 LDG.E.128 R12, desc[UR36][R46.64+0x80] ;  /* 0x000080242e0cb981 */ /* 0x000164000c1e1d00 */
.L_x_601:
[----:B------:R-:W-:Y:S05]  /*d5a0*/  BSYNC B1 ;  /* 0x0000000000017941 */ /* 0x000fea0003800000 */
.L_x_600:
[----:B-----5:R-:W-:Y:S01]  /*d5b0*/  MOV R41, R25 ;  /* 0x0000001900297202 */ /* 0x020fe20000000f00 */
[----:B------:R-:W-:Y:S01]  /*d5c0*/  IMAD.MOV.U32 R3, RZ, RZ, R24 ;  /* 0x000000ffff037224 */ /* 0x000fe200078e0018 */
[--C-:B------:R-:W-:Y:S01]  /*d5d0*/  SHF.R.U64 R48, R24, 0x10, R25.reuse ;  /* 0x0000001018307819 */ /* 0x100fe20000001219 */
[----:B------:R-:W-:Y:S01]  /*d5e0*/  UMOV UR4, 0xffffffff ;  /* 0xffffffff00047882 */ /* 0x000fe20000000000 */
[----:B------:R-:W-:Y:S01]  /*d5f0*/  SHF.R.U32.HI R49, RZ, 0x10, R25 ;  /* 0x00000010ff317819 */ /* 0x000fe20000011619 */
[----:B------:R-:W-:Y:S01]  /*d600*/  IMAD.MOV.U32 R25, RZ, RZ, R26 ;  /* 0x000000ffff197224 */ /* 0x000fe200078e001a */
[--C-:B------:R-:W-:Y:S01]  /*d610*/  SHF.R.U64 R50, R26, 0x10, R27.reuse ;  /* 0x000000101a327819 */ /* 0x100fe2000000121b */
[----:B------:R-:W-:Y:S01]  /*d620*/  IMAD.MOV.U32 R26, RZ, RZ, R28 ;  /* 0x000000ffff1a7224 */ /* 0x000fe200078e001c */
[----:B0-----:R-:W-:Y:S01]  /*d630*/  MOV R44, R27 ;  /* 0x0000001b002c7202 */ /* 0x001fe20000000f00 */
[----:B------:R-:W-:Y:S01]  /*d640*/  IMAD.MOV.U32 R24, RZ, RZ, R6 ;  /* 0x000000ffff187224 */ /* 0x000fe200078e0006 */
[----:B------:R-:W-:Y:S01]  /*d650*/  SHF.R.U32.HI R51, RZ, 0x10, R27 ;  /* 0x00000010ff337819 */ /* 0x000fe2000001161b */
[----:B------:R-:W-:Y:S01]  /*d660*/  IMAD.MOV.U32 R20, RZ, RZ, R4 ;  /* 0x000000ffff147224 */ /* 0x000fe200078e0004 */
[----:B------:R-:W-:Y:S01]  /*d670*/  MOV R27, R29 ;  /* 0x0000001d001b7202 */ /* 0x000fe20000000f00 */
[----:B------:R-:W-:Y:S01]  /*d680*/  IMAD.MOV.U32 R42, RZ, RZ, R14 ;  /* 0x000000ffff2a7224 */ /* 0x000fe200078e000e */
[--C-:B------:R-:W-:Y:S01]  /*d690*/  SHF.R.U64 R52, R28, 0x10, R29.reuse ;  /* 0x000000101c347819 */ /* 0x100fe2000000121d */
[----:B------:R-:W-:Y:S01]  /*d6a0*/  IMAD.MOV.U32 R28, RZ, RZ, R30 ;  /* 0x000000ffff1c7224 */ /* 0x000fe200078e001e */
[----:B------:R-:W-:-:S02]  /*d6b0*/  SHF.R.U32.HI R53, RZ, 0x10, R29 ;  /* 0x00000010ff357819 */ /* 0x000fc4000001161d */
[----:B------:R-:W-:Y:S01]  /*d6c0*/  SHF.R.U64 R54, R30, 0x10, R31 ;  /* 0x000000101e367819 */ /* 0x000fe2000000121f */
[----:B------:R-:W-:Y:S01]  /*d6d0*/  IMAD.MOV.U32 R30, RZ, RZ, R32 ;  /* 0x000000ffff1e7224 */ /* 0x000fe200078e0020 */
[----:B------:R-:W-:Y:S02]  /*d6e0*/  MOV R47, R35 ;  /* 0x00000023002f7202 */ /* 0x000fe40000000f00 */
[--C-:B------:R-:W-:Y:S02]  /*d6f0*/  SHF.R.U64 R58, R34, 0x10, R35.reuse ;  /* 0x00000010223a7819 */ /* 0x100fe40000001223 */
[----:B------:R-:W-:Y:S02]  /*d700*/  SHF.R.U32.HI R59, RZ, 0x10, R35 ;  /* 0x00000010ff3b7819 */ /* 0x000fe40000011623 */
[----:B------:R-:W-:Y:S02]  /*d710*/  MOV R45, R31 ;  /* 0x0000001f002d7202 */ /* 0x000fe40000000f00 */
[----:B------:R-:W-:Y:S01]  /*d720*/  SHF.R.U32.HI R55, RZ, 0x10, R31 ;  /* 0x00000010ff377819 */ /* 0x000fe2000001161f */
[----:B------:R-:W-:Y:S01]  /*d730*/  IMAD.MOV.U32 R31, RZ, RZ, R10 ;  /* 0x000000ffff1f7224 */ /* 0x000fe200078e000a */
[----:B------:R-:W-:-:S02]  /*d740*/  MOV R46, R33 ;  /* 0x00000021002e7202 */ /* 0x000fc40000000f00 */
[--C-:B------:R-:W-:Y:S01]  /*d750*/  SHF.R.U64 R56, R32, 0x10, R33.reuse ;  /* 0x0000001020387819 */ /* 0x100fe20000001221 */
[----:B------:R-:W-:Y:S01]  /*d760*/  IMAD.MOV.U32 R32, RZ, RZ, R34 ;  /* 0x000000ffff207224 */ /* 0x000fe200078e0022 */
[----:B------:R-:W-:Y:S02]  /*d770*/  SHF.R.U32.HI R57, RZ, 0x10, R33 ;  /* 0x00000010ff397819 */ /* 0x000fe40000011621 */
[----:B------:R-:W-:Y:S02]  /*d780*/  MOV R29, R7 ;  /* 0x00000007001d7202 */ /* 0x000fe40000000f00 */
[--C-:B------:R-:W-:Y:S01]  /*d790*/  SHF.R.U64 R62, R6, 0x10, R7.reuse ;  /* 0x00000010063e7819 */ /* 0x100fe20000001207 */
[----:B------:R-:W-:Y:S01]  /*d7a0*/  IMAD.MOV.U32 R6, RZ, RZ, R8 ;  /* 0x000000ffff067224 */ /* 0x000fe200078e0008 */
[----:B------:R-:W-:Y:S02]  /*d7b0*/  SHF.R.U32.HI R63, RZ, 0x10, R7 ;  /* 0x00000010ff3f7819 */ /* 0x000fe40000011607 */
[----:B------:R-:W-:-:S02]  /*d7c0*/  PRMT R35, R25, 0x5410, R44 ;  /* 0x0000541019237816 */ /* 0x000fc4000000002c */
[----:B------:R-:W-:Y:S02]  /*d7d0*/  MOV R7, R9 ;  /* 0x0000000900077202 */ /* 0x000fe40000000f00 */
[--C-:B------:R-:W-:Y:S02]  /*d7e0*/  SHF.R.U64 R64, R8, 0x10, R9.reuse ;  /* 0x0000001008407819 */ /* 0x100fe40000001209 */
[----:B------:R-:W-:Y:S01]  /*d7f0*/  SHF.R.U32.HI R65, RZ, 0x10, R9 ;  /* 0x00000010ff417819 */ /* 0x000fe20000011609 */
[----:B------:R-:W-:Y:S01]  /*d800*/  IMAD.MOV.U32 R9, RZ, RZ, R12 ;  /* 0x000000ffff097224 */ /* 0x000fe200078e000c */
[----:B------:R-:W-:Y:S02]  /*d810*/  SHF.R.U64 R66, R10, 0x10, R11 ;  /* 0x000000100a427819 */ /* 0x000fe4000000120b */
[----:B------:R-:W-:Y:S02]  /*d820*/  PRMT R33, R3, 0x5410, R41 ;  /* 0x0000541003217816 */ /* 0x000fe40000000029 */
[----:B------:R-:W-:-:S02]  /*d830*/  PRMT R25, R26, 0x5410, R27 ;  /* 0x000054101a197816 */ /* 0x000fc4000000001b */
[----:B------:R-:W-:Y:S02]  /*d840*/  MOV R21, R5 ;  /* 0x0000000500157202 */ /* 0x000fe40000000f00 */
[--C-:B------:R-:W-:Y:S02]  /*d850*/  SHF.R.U64 R60, R4, 0x10, R5.reuse ;  /* 0x00000010043c7819 */ /* 0x100fe40000001205 */
[----:B------:R-:W-:Y:S02]  /*d860*/  SHF.R.U32.HI R61, RZ, 0x10, R5 ;  /* 0x00000010ff3d7819 */ /* 0x000fe40000011605 */
[----:B------:R-:W-:Y:S02]  /*d870*/  MOV R8, R11 ;  /* 0x0000000b00087202 */ /* 0x000fe40000000f00 */
[----:B------:R-:W-:Y:S02]  /*d880*/  SHF.R.U32.HI R67, RZ, 0x10, R11 ;  /* 0x00000010ff437819 */ /* 0x000fe4000001160b */
[----:B------:R-:W-:-:S02]  /*d890*/  MOV R10, R13 ;  /* 0x0000000d000a7202 */ /* 0x000fc40000000f00 */
[--C-:B------:R-:W-:Y:S02]  /*d8a0*/  SHF.R.U64 R68, R12, 0x10, R13.reuse ;  /* 0x000000100c447819 */ /* 0x100fe4000000120d */
[----:B------:R-:W-:Y:S02]  /*d8b0*/  SHF.R.U32.HI R69, RZ, 0x10, R13 ;  /* 0x00000010ff457819 */ /* 0x000fe4000001160d */
[----:B------:R-:W-:Y:S02]  /*d8c0*/  MOV R43, R15 ;  /* 0x0000000f002b7202 */ /* 0x000fe40000000f00 */
[--C-:B------:R-:W-:Y:S02]  /*d8d0*/  SHF.R.U64 R70, R14, 0x10, R15.reuse ;  /* 0x000000100e467819 */ /* 0x100fe4000000120f */
[----:B------:R-:W-:Y:S02]  /*d8e0*/  SHF.R.U32.HI R71, RZ, 0x10, R15 ;  /* 0x00000010ff477819 */ /* 0x000fe4000001160f */
[----:B------:R-:W-:-:S02]  /*d8f0*/  PRMT R34, R48, 0x5410, R49 ;  /* 0x0000541030227816 */ /* 0x000fc40000000031 */
[----:B------:R-:W-:Y:S02]  /*d900*/  PRMT R41, R50, 0x5410, R51 ;  /* 0x0000541032297816 */ /* 0x000fe40000000033 */
[----:B------:R-:W-:Y:S02]  /*d910*/  PRMT R26, R52, 0x5410, R53 ;  /* 0x00005410341a7816 */ /* 0x000fe40000000035 */
[----:B------:R-:W-:Y:S01]  /*d920*/  LEA.HI R3, R203, R203, RZ, 0x1 ;  /* 0x000000cbcb037211 */ /* 0x000fe200078f08ff */
[----:B------:R-:W-:Y:S06]  /*d930*/  BRA.DIV UR4, `(.L_x_602) ;  /* 0x0000011204807947 */ /* 0x000fec000b800000 */
.L_x_785:
[----:B------:R-:W-:Y:S01]  /*d940*/  UMOV UR4, 0xffffffff ;  /* 0xffffffff00047882 */ /* 0x000fe20000000000 */
[----:B------:R-:W-:Y:S02]  /*d950*/  LOP3.LUT R4, R3, 0xfffffffe, RZ, 0xc0, !PT ;  /* 0xfffffffe03047812 */ /* 0x000fe400078ec0ff */
[----:B------:R-:W-:Y:S05]  /*d960*/  BRA.DIV UR4, `(.L_x_603) ;  /* 0x00000112049c7947 */ /* 0x000fea000b800000 */
.L_x_788:
[----:B------:R-:W-:Y:S01]  /*d970*/  UMOV UR4, 0xffffffff ;  /* 0xffffffff00047882 */ /* 0x000fe20000000000 */
[----:B------:R-:W-:Y:S02]  /*d980*/  IMAD.IADD R4, R203, 0x1, -R4 ;  /* 0x00000001cb047824 */ /* 0x000fe400078e0a04 */
[----:B------:R-:W-:Y:S05]  /*d990*/  BRA.DIV UR4, `(.L_x_604) ;  /* 0x0000011204b87947 */ /* 0x000fea000b800000 */
.L_x_791:
[----:B------:R-:W-:Y:S01]  /*d9a0*/  UMOV UR4, 0xffffffff ;  /* 0xffffffff00047882 */ /* 0x000fe20000000000 */
[----:B------:R-:W-:Y:S02]  /*d9b0*/  SHF.L.U32 R5, R4, 0x1f, RZ ;  /* 0x0000001f04057819 */ /* 0x000fe400000006ff */
[----:B------:R-:W-:Y:S05]  /*d9c0*/  BRA.DIV UR4, `(.L_x_605) ;  /* 0x0000011204d47947 */ /* 0x000fea000b800000 */
.L_x_794:
        /* <DEDUP_REMOVED lines=20> */
.L_x_795:
[----:B------:R-:W-:Y:S05]  /*db10*/  BSYNC B1 ;  /* 0x0000000000017941 */ /* 0x000fea0003800000 */
.L_x_606:
[----:B------:R-:W-:Y:S01]  /*db20*/  BSSY B1, `(.L_x_608) ;  /* 0x0000117000017945 */ /* 0x000fe20003800000 */
[----:B------:R-:W-:-:S03]  /*db30*/  PRMT R24, R70, 0x5410, R71 ;  /* 0x0000541046187816 */ /* 0x000fc60000000047 */
[----:B------:R-:W-:Y:S05]  /*db40*/  @P1 BRA `(.L_x_609) ;  /* 0x0000001000501947 */ /* 0x000fea0003800000 */
[----:B------:R-:W1:Y:S01]  /*db50*/  LDC R42, c[0x0][0x3d4] ;  /* 0x0000f500ff2a7b82 */ /* 0x000e620000000800 */
[----:B------:R-:W-:Y:S01]  /*db60*/  BSSY B2, `(.L_x_610) ;  /* 0x0000060000027945 */ /* 0x000fe20003800000 */
[-C--:B-1----:R-:W-:Y:S02]  /*db70*/  ISETP.GE.AND P0, PT, R22, R42.reuse, PT ;  /* 0x0000002a1600720c */ /* 0x082fe40003f06270 */
[-C--:B------:R-:W-:Y:S02]  /*db80*/  ISETP.GE.AND P1, PT, R184, R42.reuse, PT ;  /* 0x0000002ab800720c */ /* 0x080fe40003f26270 */
[----:B------:R-:W-:-:S09]  /*db90*/  ISETP.GE.AND P2, PT, R185, R42, PT ;  /* 0x0000002ab900720c */ /* 0x000fd20003f46270 */
[----:B------:R-:W-:Y:S05]  /*dba0*/  @P0 BRA `(.L_x_611) ;  /* 0x00000004006c0947 */ /* 0x000fea0003800000 */
[----:B------:R-:W-:Y:S01]  /*dbb0*/  LEA.HI R6, R42, R206, RZ, 0x1d ;  /* 0x000000ce2a067211 */ /* 0x000fe200078fe8ff */
[----:B------:R-:W-:Y:S01]  /*dbc0*/  HADD2.F32 R52, -RZ, R33.H0_H0 ;  /* 0x20000021ff347230 */ /* 0x000fe20000004100 */
[----:B------:R-:W-:Y:S01]  /*dbd0*/  LOP3.LUT R4, R189, 0x38, R22, 0xf8, !PT ;  /* 0x00000038bd047812 */ /* 0x000fe200078ef816 */
[--C-:B------:R-:W-:Y:S01]  /*dbe0*/  HADD2.F32 R54, -RZ, R36.reuse.H0_H0 ;  /* 0x20000024ff367230 */ /* 0x100fe20000004100 */
[----:B0-----:R-:W-:Y:S01]  /*dbf0*/  SHF.R.S32.HI R5, RZ, 0x1f, R6 ;  /* 0x0000001fff057819 */ /* 0x001fe20000011406 */
[----:B------:R-:W-:Y:S02]  /*dc00*/  HADD2.F32 R51, -RZ, R37.H0_H0 ;  /* 0x20000025ff337230 */ /* 0x000fe40000004100 */
[----:B------:R-:W-:Y:S01]  /*dc10*/  HADD2.F32 R53, -RZ, R36.H1_H1 ;  /* 0x30000024ff357230 */ /* 0x000fe20000004100 */
[----:B------:R-:W-:Y:S02]  /*dc20*/  LEA.HI R7, R5, R6, RZ, 0x3 ;  /* 0x0000000605077211 */ /* 0x000fe400078f18ff */
[----:B------:R-:W-:-:S02]  /*dc30*/  SHF.L.U32 R6, R6, 0x3, RZ ;  /* 0x0000000306067819 */ /* 0x000fc400000006ff */
[----:B------:R-:W-:Y:S01]  /*dc40*/  LOP3.LUT R5, R4, R191, RZ, 0x3c, !PT ;  /* 0x000000bf04057212 */ /* 0x000fe200078e3cff */
[----:B------:R-:W-:Y:S01]  /*dc50*/  IMAD.SHL.U32 R7, R7, 0x400, RZ ;  /* 0x0000040007077824 */ /* 0x000fe200078e00ff */
[----:B------:R-:W-:Y:S02]  /*dc60*/  LOP3.LUT R6, R189, 0x38, R6, 0xf8, !PT ;  /* 0x00000038bd067812 */ /* 0x000fe400078ef806 */
[----:B------:R-:W-:Y:S02]  /*dc70*/  LEA R5, R190, R5, 0x9 ;  /* 0x00000005be057211 */ /* 0x000fe400078e48ff */
[----:B------:R-:W-:Y:S02]  /*dc80*/  LOP3.LUT R7, R7, 0x7fffe000, RZ, 0xc0, !PT ;  /* 0x7fffe00007077812 */ /* 0x000fe400078ec0ff */
[----:B------:R-:W-:Y:S01]  /*dc90*/  LOP3.LUT R9, R6, R191, RZ, 0x3c, !PT ;  /* 0x000000bf06097212 */ /* 0x000fe200078e3cff */
[----:B------:R-:W-:Y:S01]  /*dca0*/  IMAD R59, R5, 0x2, R2 ;  /* 0x00000002053b7824 */ /* 0x000fe200078e0202 */
[----:B------:R-:W-:-:S04]  /*dcb0*/  LEA R8, R190, R7, 0x9 ;  /* 0x00000007be087211 */ /* 0x000fc800078e48ff */
[----:B------:R-:W0:Y:S01]  /*dcc0*/  LDS.128 R4, [R59+0x10400] ;  /* 0x010400003b047984 */ /* 0x000e220000000c00 */
[----:B------:R-:W-:-:S05]  /*dcd0*/  IMAD.IADD R9, R8, 0x1, R9 ;  /* 0x0000000108097824 */ /* 0x000fca00078e0209 */
[----:B------:R-:W-:-:S05]  /*dce0*/  LEA R61, R9, R2, 0x1 ;  /* 0x00000002093d7211 */ /* 0x000fca00078e08ff */
[----:B------:R-:W1:Y:S01]  /*dcf0*/  LDS.128 R8, [R61+0x10400] ;  /* 0x010400003d087984 */ /* 0x000e620000000c00 */
[--C-:B0-----:R-:W-:Y:S02]  /*dd00*/  HADD2.F32 R43, -RZ, R4.reuse.H0_H0 ;  /* 0x20000004ff2b7230 */ /* 0x101fe40000004100 */
[----:B------:R-:W-:Y:S02]  /*dd10*/  HADD2.F32 R4, -RZ, R4.H1_H1 ;  /* 0x30000004ff047230 */ /* 0x000fe40000004100 */
[--C-:B------:R-:W-:Y:S02]  /*dd20*/  HADD2.F32 R44, -RZ, R5.reuse.H0_H0 ;  /* 0x20000005ff2c7230 */ /* 0x100fe40000004100 */
[----:B------:R-:W-:Y:S02]  /*dd30*/  HADD2.F32 R5, -RZ, R5.H1_H1 ;  /* 0x30000005ff057230 */ /* 0x000fe40000004100 */
[--C-:B------:R-:W-:Y:S02]  /*dd40*/  HADD2.F32 R45, -RZ, R6.reuse.H0_H0 ;  /* 0x20000006ff2d7230 */ /* 0x100fe40000004100 */
[----:B------:R-:W-:-:S02]  /*dd50*/  HADD2.F32 R6, -RZ, R6.H1_H1 ;  /* 0x30000006ff067230 */ /* 0x000fc40000004100 */
[--C-:B-1----:R-:W-:Y:S02]  /*dd60*/  HADD2.F32 R47, -RZ, R8.reuse.H0_H0 ;  /* 0x20000008ff2f7230 */ /* 0x102fe40000004100 */
[----:B------:R-:W-:Y:S02]  /*dd70*/  HADD2.F32 R8, -RZ, R8.H1_H1 ;  /* 0x30000008ff087230 */ /* 0x000fe40000004100 */
[----:B------:R-:W-:Y:S02]  /*dd80*/  HADD2.F32 R48, -RZ, R9.H0_H0 ;  /* 0x20000009ff307230 */ /* 0x000fe40000004100 */
[C---:B------:R-:W-:Y:S01]  /*dd90*/  FMUL.FTZ R56, R47.reuse, R54 ;  /* 0x000000362f387220 */ /* 0x040fe20000410000 */
[-C--:B------:R-:W-:Y:S01]  /*dda0*/  FMUL.FTZ R58, R47, R52.reuse ;  /* 0x000000342f3a7220 */ /* 0x080fe20000410000 */
[----:B------:R-:W-:Y:S02]  /*ddb0*/  HADD2.F32 R47, -RZ, R34.H0_H0 ;  /* 0x20000022ff2f7230 */ /* 0x000fe40000004100 */
[----:B------:R-:W-:Y:S01]  /*ddc0*/  FMUL.FTZ R55, R8, R51 ;  /* 0x0000003308377220 */ /* 0x000fe20000410000 */
[C---:B------:R-:W-:Y:S01]  /*ddd0*/  FFMA.FTZ R56, R43.reuse, R52, -R56 ;  /* 0x000000342b387223 */ /* 0x040fe20000010838 */
[----:B------:R-:W-:Y:S01]  /*dde0*/  FFMA.FTZ R58, R43, R54, R58 ;  /* 0x000000362b3a7223 */ /* 0x000fe2000001003a */
[----:B------:R-:W-:-:S02]  /*ddf0*/  HADD2.F32 R43, -RZ, R33.H1_H1 ;  /* 0x30000021ff2b7230 */ /* 0x000fc40000004100 */
[-C--:B------:R-:W-:Y:S01]  /*de00*/  FMUL.FTZ R57, R8, R47.reuse ;  /* 0x0000002f08397220 */ /* 0x080fe20000410000 */
[----:B------:R-:W-:Y:S01]  /*de10*/  FFMA.FTZ R55, R4, R47, -R55 ;  /* 0x0000002f04377223 */ /* 0x000fe20000010837 */
[C---:B------:R-:W-:Y:S01]  /*de20*/  FMUL.FTZ R47, R48.reuse, R53 ;  /* 0x00000035302f7220 */ /* 0x040fe20000410000 */
[----:B------:R-:W-:Y:S02]  /*de30*/  HADD2.F32 R9, -RZ, R9.H1_H1 ;  /* 0x30000009ff097230 */ /* 0x000fe40000004100 */
[----:B------:R-:W-:Y:S01]  /*de40*/  FMUL.FTZ R48, R48, R43 ;  /* 0x0000002b30307220 */ /* 0x000fe20000410000 */
[----:B------:R-:W-:Y:S02]  /*de50*/  HADD2.F32 R52, -RZ, R37.H1_H1 ;  /* 0x30000025ff347230 */ /* 0x000fe40000004100 */
[----:B------:R-:W-:Y:S01]  /*de60*/  FFMA.FTZ R57, R4, R51, R57 ;  /* 0x0000003304397223 */ /* 0x000fe20000010039 */
[----:B------:R-:W-:Y:S02]  /*de70*/  HADD2.F32 R4, -RZ, R34.H1_H1 ;  /* 0x30000022ff047230 */ /* 0x000fe40000004100 */
[C---:B------:R-:W-:Y:S01]  /*de80*/  FFMA.FTZ R47, R44.reuse, R43, -R47 ;  /* 0x0000002b2c2f7223 */ /* 0x040fe2000001082f */
[----:B------:R-:W-:Y:S01]  /*de90*/  FFMA.FTZ R48, R44, R53, R48 ;  /* 0x000000352c307223 */ /* 0x000fe20000010030 */
[----:B------:R-:W-:-:S02]  /*dea0*/  HADD2.F32 R49, -RZ, R10.H0_H0 ;  /* 0x2000000aff317230 */ /* 0x000fc40000004100 */
[C---:B------:R-:W-:Y:S01]  /*deb0*/  FMUL.FTZ R54, R9.reuse, R52 ;  /* 0x0000003409367220 */ /* 0x040fe20000410000 */
[----:B------:R-:W-:Y:S02]  /*dec0*/  HADD2.F32 R8, -RZ, R35.H0_H0 ;  /* 0x20000023ff087230 */ /* 0x000fe40000004100 */
[-C--:B------:R-:W-:Y:S01]  /*ded0*/  FMUL.FTZ R60, R9, R4.reuse ;  /* 0x00000004093c7220 */ /* 0x080fe20000410000 */
[----:B------:R-:W-:Y:S02]  /*dee0*/  HADD2.F32 R44, -RZ, R38.H0_H0 ;  /* 0x20000026ff2c7230 */ /* 0x000fe40000004100 */
[----:B------:R-:W-:Y:S01]  /*def0*/  FFMA.FTZ R54, R5, R4, -R54 ;  /* 0x0000000405367223 */ /* 0x000fe20000010836 */
[----:B------:R-:W-:Y:S02]  /*df00*/  HADD2.F32 R10, -RZ, R10.H1_H1 ;  /* 0x3000000aff0a7230 */ /* 0x000fe40000004100 */
[----:B------:R-:W-:Y:S01]  /*df10*/  FMUL.FTZ R53, R49, R8 ;  /* 0x0000000831357220 */ /* 0x000fe20000410000 */
[----:B------:R-:W-:-:S02]  /*df20*/  HADD2.F32 R43, -RZ, R39.H0_H0 ;  /* 0x20000027ff2b7230 */ /* 0x000fc40000004100 */
[----:B------:R-:W-:Y:S01]  /*df30*/  FMUL.FTZ R4, R49, R44 ;  /* 0x0000002c31047220 */ /* 0x000fe20000410000 */
[----:B------:R-:W-:Y:S02]  /*df40*/  HADD2.F32 R9, -RZ, R41.H0_H0 ;  /* 0x20000029ff097230 */ /* 0x000fe40000004100 */
[----:B------:R-:W-:Y:S01]  /*df50*/  FFMA.FTZ R49, R5, R52, R60 ;  /* 0x0000003405317223 */ /* 0x000fe2000001003c */
[C---:B------:R-:W-:Y:S01]  /*df60*/  FFMA.FTZ R53, R45.reuse, R44, R53 ;  /* 0x0000002c2d357223 */ /* 0x040fe20000010035 */
[C---:B------:R-:W-:Y:S01]  /*df70*/  FMUL.FTZ R5, R10.reuse, R43 ;  /* 0x0000002b0a057220 */ /* 0x040fe20000410000 */
[----:B------:R-:W-:Y:S01]  /*df80*/  FFMA.FTZ R51, R45, R8, -R4 ;  /* 0x000000082d337223 */ /* 0x000fe20000010804 */
[-C--:B------:R-:W-:Y:S01]  /*df90*/  FMUL.FTZ R45, R10, R9.reuse ;  /* 0x000000090a2d7220 */ /* 0x080fe20000410000 */
[----:B------:R-:W-:Y:S02]  /*dfa0*/  HADD2.F32 R50, -RZ, R11.H0_H0 ;  /* 0x2000000bff327230 */ /* 0x000fe40000004100 */
[----:B------:R-:W-:Y:S01]  /*dfb0*/  FFMA.FTZ R10, R6, R9, -R5 ;  /* 0x00000009060a7223 */ /* 0x000fe20000010805 */
[----:B------:R-:W-:-:S02]  /*dfc0*/  HADD2.F32 R9, -RZ, R38.H1_H1 ;  /* 0x30000026ff097230 */ /* 0x000fc40000004100 */
[----:B------:R-:W-:Y:S01]  /*dfd0*/  FFMA.FTZ R44, R6, R43, R45 ;  /* 0x0000002b062c7223 */ /* 0x000fe2000001002d */
[----:B------:R-:W-:Y:S02]  /*dfe0*/  HADD2.F32 R5, -RZ, R35.H1_H1 ;  /* 0x30000023ff057230 */ /* 0x000fe40000004100 */
[----:B------:R-:W-:Y:S02]  /*dff0*/  HADD2.F32 R11, -RZ, R11.H1_H1 ;  /* 0x3000000bff0b7230 */ /* 0x000fe40000004100 */
[C---:B------:R-:W-:Y:S01]  /*e000*/  FMUL.FTZ R43, R50.reuse, R9 ;  /* 0x00000009322b7220 */ /* 0x040fe20000410000 */
[----:B------:R-:W-:Y:S02]  /*e010*/  HADD2.F32 R8, -RZ, R39.H1_H1 ;  /* 0x30000027ff087230 */ /* 0x000fe40000004100 */
[----:B------:R-:W-:Y:S01]  /*e020*/  FMUL.FTZ R50, R50, R5 ;  /* 0x0000000532327220 */ /* 0x000fe20000410000 */
[----:B------:R-:W-:Y:S02]  /*e030*/  HADD2.F32 R4, -RZ, R41.H1_H1 ;  /* 0x30000029ff047230 */ /* 0x000fe40000004100 */
[----:B------:R-:W-:-:S02]  /*e040*/  HADD2.F32 R46, -RZ, R7.H0_H0 ;  /* 0x20000007ff2e7230 */ /* 0x000fc40000004100 */
[C---:B------:R-:W-:Y:S01]  /*e050*/  FMUL.FTZ R6, R11.reuse, R8 ;  /* 0x000000080b067220 */ /* 0x040fe20000410000 */
[----:B------:R-:W-:Y:S02]  /*e060*/  HADD2.F32 R7, -RZ, R7.H1_H1 ;  /* 0x30000007ff077230 */ /* 0x000fe40000004100 */
[-C--:B------:R-:W-:Y:S01]  /*e070*/  FMUL.FTZ R45, R11, R4.reuse ;  /* 0x000000040b2d7220 */ /* 0x080fe20000410000 */
[C---:B------:R-:W-:Y:S01]  /*e080*/  FFMA.FTZ R43, R46.reuse, R5, -R43 ;  /* 0x000000052e2b7223 */ /* 0x040fe2000001082b */
[----:B------:R-:W-:Y:S01]  /*e090*/  FFMA.FTZ R11, R46, R9, R50 ;  /* 0x000000092e0b7223 */ /* 0x000fe20000010032 */
[C---:B------:R-:W-:Y:S01]  /*e0a0*/  FFMA.FTZ R46, R7.reuse, R4, -R6 ;  /* 0x00000004072e7223 */ /* 0x040fe20000010806 */
[----:B------:R-:W-:Y:S01]  /*e0b0*/  FFMA.FTZ R50, R7, R8, R45 ;  /* 0x0000000807327223 */ /* 0x000fe2000001002d */
[----:B------:R-:W-:Y:S02]  /*e0c0*/  F2FP.F16.F32.PACK_AB R4, R55, R56 ;  /* 0x000000383704723e */ /* 0x000fe400000000ff */
[----:B------:R-:W-:-:S02]  /*e0d0*/  F2FP.F16.F32.PACK_AB R5, R54, R47 ;  /* 0x0000002f3605723e */ /* 0x000fc400000000ff */
[----:B------:R-:W-:Y:S02]  /*e0e0*/  F2FP.F16.F32.PACK_AB R6, R10, R51 ;  /* 0x000000330a06723e */ /* 0x000fe400000000ff */
[----:B------:R-:W-:Y:S02]  /*e0f0*/  F2FP.F16.F32.PACK_AB R7, R46, R43 ;  /* 0x0000002b2e07723e */ /* 0x000fe400000000ff */
[----:B------:R-:W-:Y:S02]  /*e100*/  F2FP.F16.F32.PACK_AB R8, R57, R58 ;  /* 0x0000003a3908723e */ /* 0x000fe400000000ff */
[----:B------:R-:W-:Y:S01]  /*e110*/  F2FP.F16.F32.PACK_AB R9, R49, R48 ;  /* 0x000000303109723e */ /* 0x000fe200000000ff */
[----:B------:R1:W-:Y:S01]  /*e120*/  STS.128 [R59+0x10400], R4 ;  /* 0x010400043b007388 */ /* 0x0003e20000000c00 */
[----:B------:R-:W-:Y:S02]  /*e130*/  F2FP.F16.F32.PACK_AB R10, R44, R53 ;  /* 0x000000352c0a723e */ /* 0x000fe400000000ff */
[----:B------:R-:W-:-:S05]  /*e140*/  F2FP.F16.F32.PACK_AB R11, R50, R11 ;  /* 0x0000000b320b723e */ /* 0x000fca00000000ff */
[----:B------:R1:W-:Y:S02]  /*e150*/  STS.128 [R61+0x10400], R8 ;  /* 0x010400083d007388 */ /* 0x0003e40000000c00 */
.L_x_611:
[----:B------:R-:W-:Y:S05]  /*e160*/  BSYNC B2 ;  /* 0x0000000000027941 */ /* 0x000fea0003800000 */
.L_x_610:
[----:B------:R-:W-:Y:S04]  /*e170*/  BSSY B2, `(.L_x_612) ;  /* 0x0000059000027945 */ /* 0x000fe80003800000 */
[----:B------:R-:W-:Y:S05]  /*e180*/  @P1 BRA `(.L_x_613) ;  /* 0x00000004005c1947 */ /* 0x000fea0003800000 */
[----:B-1----:R-:W-:Y:S01]  /*e190*/  LEA.HI R4, R42, R209, RZ, 0x1d ;  /* 0x000000d12a047211 */ /* 0x002fe200078fe8ff */
[----:B------:R-:W-:Y:S02]  /*e1a0*/  HADD2.F32 R55, -RZ, R29.H0_H0 ;  /* 0x2000001dff377230 */ /* 0x000fe40000004100 */
[----:B------:R-:W-:Y:S01]  /*e1b0*/  HADD2.F32 R53, -RZ, R25.H0_H0 ;  /* 0x20000019ff357230 */ /* 0x000fe20000004100 */
[----:B0-----:R-:W-:Y:S01]  /*e1c0*/  SHF.R.S32.HI R5, RZ, 0x1f, R4 ;  /* 0x0000001fff057819 */ /* 0x001fe20000011404 */
[----:B------:R-:W-:-:S03]  /*e1d0*/  HADD2.F32 R57, -RZ, R30.H0_H0 ;  /* 0x2000001eff397230 */ /* 0x000fc60000004100 */
[----:B------:R-:W-:Y:S01]  /*e1e0*/  LEA.HI R5, R5, R4, RZ, 0x3 ;  /* 0x0000000405057211 */ /* 0x000fe200078f18ff */
[----:B------:R-:W-:-:S03]  /*e1f0*/  IMAD.SHL.U32 R4, R4, 0x8, RZ ;  /* 0x0000000804047824 */ /* 0x000fc600078e00ff */
[----:B------:R-:W-:Y:S02]  /*e200*/  SHF.L.U32 R5, R5, 0xa, RZ ;  /* 0x0000000a05057819 */ /* 0x000fe400000006ff */
[----:B------:R-:W-:Y:S02]  /*e210*/  LOP3.LUT R4, R189, 0x38, R4, 0xf8, !PT ;  /* 0x00000038bd047812 */ /* 0x000fe400078ef804 */
[----:B------:R-:W-:Y:S02]  /*e220*/  LOP3.LUT R5, R5, 0x7fffe000, RZ, 0xc0, !PT ;  /* 0x7fffe00005057812 */ /* 0x000fe400078ec0ff */
[----:B------:R-:W-:-:S03]  /*e230*/  LOP3.LUT R9, R4, R191, RZ, 0x3c, !PT ;  /* 0x000000bf04097212 */ /* 0x000fc600078e3cff */
[----:B------:R-:W-:Y:S02]  /*e240*/  IMAD R8, R190, 0x200, R5 ;  /* 0x00000200be087824 */ /* 0x000fe400078e0205 */
[----:B------:R-:W0:Y:S03]  /*e250*/  LDS.128 R4, [R217] ;  /* 0x00000000d9047984 */ /* 0x000e260000000c00 */
[----:B------:R-:W-:-:S05]  /*e260*/  IADD3 R9, R8, R9, RZ ;  /* 0x0000000908097210 */ /* 0x000fca0007ffe0ff */
[----:B------:R-:W-:-:S05]  /*e270*/  IMAD R43, R9, 0x2, R2 ;  /* 0x00000002092b7824 */ /* 0x000fca00078e0202 */
[----:B------:R-:W1:Y:S01]  /*e280*/  LDS.128 R8, [R43+0x10400] ;  /* 0x010400002b087984 */ /* 0x000e620000000c00 */
[--C-:B0-----:R-:W-:Y:S02]  /*e290*/  HADD2.F32 R44, -RZ, R4.reuse.H0_H0 ;  /* 0x20000004ff2c7230 */ /* 0x101fe40000004100 */
[----:B------:R-:W-:Y:S02]  /*e2a0*/  HADD2.F32 R4, -RZ, R4.H1_H1 ;  /* 0x30000004ff047230 */ /* 0x000fe40000004100 */
[--C-:B------:R-:W-:Y:S02]  /*e2b0*/  HADD2.F32 R45, -RZ, R5.reuse.H0_H0 ;  /* 0x20000005ff2d7230 */ /* 0x100fe40000004100 */
[----:B------:R-:W-:Y:S02]  /*e2c0*/  HADD2.F32 R5, -RZ, R5.H1_H1 ;  /* 0x30000005ff057230 */ /* 0x000fe40000004100 */
[--C-:B------:R-:W-:Y:S02]  /*e2d0*/  HADD2.F32 R46, -RZ, R6.reuse.H0_H0 ;  /* 0x20000006ff2e7230 */ /* 0x100fe40000004100 */
[----:B------:R-:W-:-:S02]  /*e2e0*/  HADD2.F32 R6, -RZ, R6.H1_H1 ;  /* 0x30000006ff067230 */ /* 0x000fc40000004100 */
[----:B------:R-:W-:Y:S02]  /*e2f0*/  HADD2.F32 R47, -RZ, R7.H0_H0 ;  /* 0x20000007ff2f7230 */ /* 0x000fe40000004100 */
[--C-:B-1----:R-:W-:Y:S02]  /*e300*/  HADD2.F32 R48, -RZ, R8.reuse.H0_H0 ;  /* 0x20000008ff307230 */ /* 0x102fe40000004100 */
[----:B------:R-:W-:Y:S02]  /*e310*/  HADD2.F32 R8, -RZ, R8.H1_H1 ;  /* 0x30000008ff087230 */ /* 0x000fe40000004100 */
[----:B------:R-:W-:Y:S02]  /*e320*/  HADD2.F32 R49, -RZ, R9.H0_H0 ;  /* 0x20000009ff317230 */ /* 0x000fe40000004100 */
[C---:B------:R-:W-:Y:S01]  /*e330*/  FMUL.FTZ R59, R48.reuse, R55 ;  /* 0x00000037303b7220 */ /* 0x040fe20000410000 */
[----:B------:R-:W-:Y:S01]  /*e340*/  FMUL.FTZ R61, R48, R53 ;  /* 0x00000035303d7220 */ /* 0x000fe20000410000 */
[----:B------:R-:W-:-:S02]  /*e350*/  HADD2.F32 R48, -RZ, R29.H1_H1 ;  /* 0x3000001dff307230 */ /* 0x000fc40000004100 */
[----:B------:R-:W-:Y:S01]  /*e360*/  FMUL.FTZ R63, R8, R57 ;  /* 0x00000039083f7220 */ /* 0x000fe20000410000 */
[C---:B------:R-:W-:Y:S01]  /*e370*/  FFMA.FTZ R59, R44.reuse, R53, -R59 ;  /* 0x000000352c3b7223 */ /* 0x040fe2000001083b */
[----:B------:R-:W-:Y:S02]  /*e380*/  HADD2.F32 R53, -RZ, R26.H0_H0 ;  /* 0x2000001aff357230 */ /* 0x000fe40000004100 */
[----:B------:R-:W-:Y:S01]  /*e390*/  FFMA.FTZ R61, R44, R55, R61 ;  /* 0x000000372c3d7223 */ /* 0x000fe2000001003d */
[----:B------:R-:W-:Y:S02]  /*e3a0*/  HADD2.F32 R44, -RZ, R25.H1_H1 ;  /* 0x30000019ff2c7230 */ /* 0x000fe40000004100 */
[C---:B------:R-:W-:Y:S01]  /*e3b0*/  FMUL.FTZ R56, R49.reuse, R48 ;  /* 0x0000003031387220 */ /* 0x040fe20000410000 */
[----:B------:R-:W-:Y:S02]  /*e3c0*/  HADD2.F32 R9, -RZ, R9.H1_H1 ;  /* 0x30000009ff097230 */ /* 0x000fe40000004100 */
[-C--:B------:R-:W-:Y:S01]  /*e3d0*/  FMUL.FTZ R55, R8, R53.reuse ;  /* 0x0000003508377220 */ /* 0x080fe20000410000 */
[----:B------:R-:W-:Y:S01]  /*e3e0*/  FFMA.FTZ R52, R4, R53, -R63 ;  /* 0x0000003504347223 */ /* 0x000fe2000001083f */
[----:B------:R-:W-:Y:S01]  /*e3f0*/  FMUL.FTZ R49, R49, R44 ;  /* 0x0000002c31317220 */ /* 0x000fe20000410000 */
[----:B------:R-:W-:-:S02]  /*e400*/  HADD2.F32 R8, -RZ, R30.H1_H1 ;  /* 0x3000001eff087230 */ /* 0x000fc40000004100 */
[----:B------:R-:W-:Y:S01]  /*e410*/  FFMA.FTZ R54, R4, R57, R55 ;  /* 0x0000003904367223 */ /* 0x000fe20000010037 */
[----:B------:R-:W-:Y:S02]  /*e420*/  HADD2.F32 R4, -RZ, R26.H1_H1 ;  /* 0x3000001aff047230 */ /* 0x000fe40000004100 */
[C---:B------:R-:W-:Y:S01]  /*e430*/  FFMA.FTZ R48, R45.reuse, R48, R49 ;  /* 0x000000302d307223 */ /* 0x040fe20000010031 */
[----:B------:R-:W-:Y:S02]  /*e440*/  HADD2.F32 R50, -RZ, R10.H0_H0 ;  /* 0x2000000aff327230 */ /* 0x000fe40000004100 */
[----:B------:R-:W-:Y:S01]  /*e450*/  FFMA.FTZ R56, R45, R44, -R56 ;  /* 0x0000002c2d387223 */ /* 0x000fe20000010838 */
[----:B------:R-:W-:Y:S02]  /*e460*/  HADD2.F32 R49, -RZ, R31.H0_H0 ;  /* 0x2000001fff317230 */ /* 0x000fe40000004100 */
[----:B------:R-:W-:Y:S01]  /*e470*/  FMUL.FTZ R44, R9, R8 ;  /* 0x00000008092c7220 */ /* 0x000fe20000410000 */
[----:B------:R-:W-:-:S02]  /*e480*/  HADD2.F32 R45, -RZ, R27.H0_H0 ;  /* 0x2000001bff2d7230 */ /* 0x000fc40000004100 */
[-C--:B------:R-:W-:Y:S01]  /*e490*/  FMUL.FTZ R58, R9, R4.reuse ;  /* 0x00000004093a7220 */ /* 0x080fe20000410000 */
[----:B------:R-:W-:Y:S02]  /*e4a0*/  HADD2.F32 R10, -RZ, R10.H1_H1 ;  /* 0x3000000aff0a7230 */ /* 0x000fe40000004100 */
[C---:B------:R-:W-:Y:S01]  /*e4b0*/  FMUL.FTZ R63, R50.reuse, R49 ;  /* 0x00000031323f7220 */ /* 0x040fe20000410000 */
[----:B------:R-:W-:Y:S02]  /*e4c0*/  HADD2.F32 R53, -RZ, R32.H0_H0 ;  /* 0x20000020ff357230 */ /* 0x000fe40000004100 */
[C---:B------:R-:W-:Y:S01]  /*e4d0*/  FFMA.FTZ R55, R5.reuse, R4, -R44 ;  /* 0x0000000405377223 */ /* 0x040fe2000001082c */
[----:B------:R-:W-:Y:S02]  /*e4e0*/  HADD2.F32 R9, -RZ, R28.H0_H0 ;  /* 0x2000001cff097230 */ /* 0x000fe40000004100 */
[-C--:B------:R-:W-:Y:S01]  /*e4f0*/  FMUL.FTZ R50, R50, R45.reuse ;  /* 0x0000002d32327220 */ /* 0x080fe20000410000 */
[----:B------:R-:W-:Y:S01]  /*e500*/  FFMA.FTZ R57, R5, R8, R58 ;  /* 0x0000000805397223 */ /* 0x000fe2000001003a */
[----:B------:R-:W-:Y:S01]  /*e510*/  FFMA.FTZ R63, R46, R45, -R63 ;  /* 0x0000002d2e3f7223 */ /* 0x000fe2000001083f */
[----:B------:R-:W-:-:S02]  /*e520*/  HADD2.F32 R51, -RZ, R11.H0_H0 ;  /* 0x2000000bff337230 */ /* 0x000fc40000004100 */
[C---:B------:R-:W-:Y:S01]  /*e530*/  FMUL.FTZ R5, R10.reuse, R53 ;  /* 0x000000350a057220 */ /* 0x040fe20000410000 */
[----:B------:R-:W-:Y:S01]  /*e540*/  FMUL.FTZ R45, R10, R9 ;  /* 0x000000090a2d7220 */ /* 0x000fe20000410000 */
[----:B------:R-:W-:Y:S02]  /*e550*/  HADD2.F32 R11, -RZ, R11.H1_H1 ;  /* 0x3000000bff0b7230 */ /* 0x000fe40000004100 */
[----:B------:R-:W-:Y:S01]  /*e560*/  FFMA.FTZ R50, R46, R49, R50 ;  /* 0x000000312e327223 */ /* 0x000fe20000010032 */
[----:B------:R-:W-:Y:S02]  /*e570*/  HADD2.F32 R10, -RZ, R31.H1_H1 ;  /* 0x3000001fff0a7230 */ /* 0x000fe40000004100 */
[C---:B------:R-:W-:Y:S01]  /*e580*/  FFMA.FTZ R46, R6.reuse, R9, -R5 ;  /* 0x00000009062e7223 */ /* 0x040fe20000010805 */
[----:B------:R-:W-:Y:S02]  /*e590*/  HADD2.F32 R44, -RZ, R32.H1_H1 ;  /* 0x30000020ff2c7230 */ /* 0x000fe40000004100 */
[----:B------:R-:W-:Y:S01]  /*e5a0*/  FFMA.FTZ R45, R6, R53, R45 ;  /* 0x00000035062d7223 */ /* 0x000fe2000001002d */
[----:B------:R-:W-:-:S02]  /*e5b0*/  HADD2.F32 R4, -RZ, R27.H1_H1 ;  /* 0x3000001bff047230 */ /* 0x000fc40000004100 */
[----:B------:R-:W-:Y:S01]  /*e5c0*/  FMUL.FTZ R6, R51, R10 ;  /* 0x0000000a33067220 */ /* 0x000fe20000410000 */
[----:B------:R-:W-:Y:S02]  /*e5d0*/  HADD2.F32 R8, -RZ, R28.H1_H1 ;  /* 0x3000001cff087230 */ /* 0x000fe40000004100 */
[----:B------:R-:W-:Y:S01]  /*e5e0*/  FMUL.FTZ R58, R11, R44 ;  /* 0x0000002c0b3a7220 */ /* 0x000fe20000410000 */
[----:B------:R-:W-:Y:S02]  /*e5f0*/  HADD2.F32 R7, -RZ, R7.H1_H1 ;  /* 0x30000007ff077230 */ /* 0x000fe40000004100 */
[----:B------:R-:W-:Y:S01]  /*e600*/  FMUL.FTZ R51, R51, R4 ;  /* 0x0000000433337220 */ /* 0x000fe20000410000 */
[----:B------:R-:W-:Y:S01]  /*e610*/  F2FP.F16.F32.PACK_AB R9, R57, R48 ;  /* 0x000000303909723e */ /* 0x000fe200000000ff */
[----:B------:R-:W-:Y:S01]  /*e620*/  FMUL.FTZ R5, R11, R8 ;  /* 0x000000080b057220 */ /* 0x000fe20000410000 */
[----:B------:R-:W-:Y:S01]  /*e630*/  FFMA.FTZ R11, R47, R4, -R6 ;  /* 0x000000042f0b7223 */ /* 0x000fe20000010806 */
[----:B------:R-:W-:Y:S01]  /*e640*/  FFMA.FTZ R58, R7, R8, -R58 ;  /* 0x00000008073a7223 */ /* 0x000fe2000001083a */
[----:B------:R-:W-:Y:S01]  /*e650*/  FFMA.FTZ R51, R47, R10, R51 ;  /* 0x0000000a2f337223 */ /* 0x000fe20000010033 */
[----:B------:R-:W-:Y:S01]  /*e660*/  FFMA.FTZ R44, R7, R44, R5 ;  /* 0x0000002c072c7223 */ /* 0x000fe20000010005 */
[----:B------:R-:W-:-:S02]  /*e670*/  F2FP.F16.F32.PACK_AB R4, R52, R59 ;  /* 0x0000003b3404723e */ /* 0x000fc400000000ff */
[----:B------:R-:W-:Y:S02]  /*e680*/  F2FP.F16.F32.PACK_AB R5, R55, R56 ;  /* 0x000000383705723e */ /* 0x000fe400000000ff */
[----:B------:R-:W-:Y:S02]  /*e690*/  F2FP.F16.F32.PACK_AB R6, R46, R63 ;  /* 0x0000003f2e06723e */ /* 0x000fe400000000ff */
[----:B------:R-:W-:Y:S02]  /*e6a0*/  F2FP.F16.F32.PACK_AB R7, R58, R11 ;  /* 0x0000000b3a07723e */ /* 0x000fe400000000ff */
[----:B------:R-:W-:Y:S02]  /*e6b0*/  F2FP.F16.F32.PACK_AB R8, R54, R61 ;  /* 0x0000003d3608723e */ /* 0x000fe400000000ff */
[----:B------:R-:W-:Y:S01]  /*e6c0*/  F2FP.F16.F32.PACK_AB R10, R45, R50 ;  /* 0x000000322d0a723e */ /* 0x000fe200000000ff */
[----:B------:R2:W-:Y:S01]  /*e6d0*/  STS.128 [R217], R4 ;  /* 0x00000004d9007388 */ /* 0x0005e20000000c00 */
[----:B------:R-:W-:-:S05]  /*e6e0*/  F2FP.F16.F32.PACK_AB R11, R44, R51 ;  /* 0x000000332c0b723e */ /* 0x000fca00000000ff */
[----:B------:R2:W-:Y:S02]  /*e6f0*/  STS.128 [R43+0x10400], R8 ;  /* 0x010400082b007388 */ /* 0x0005e40000000c00 */
.L_x_613:
[----:B------:R-:W-:Y:S05]  /*e700*/  BSYNC B2 ;  /* 0x0000000000027941 */ /* 0x000fea0003800000 */
.L_x_612:
[----:B------:R-:W-:Y:S05]  /*e710*/  @P2 BRA `(.L_x_609) ;  /* 0x00000004005c2947 */ /* 0x000fea0003800000 */
[----:B------:R-:W-:Y:S01]  /*e720*/  LEA.HI R42, R42, R215, RZ, 0x1d ;  /* 0x000000d72a2a7211 */ /* 0x000fe200078fe8ff */
[----:B------:R-:W-:Y:S02]  /*e730*/  HADD2.F32 R52, -RZ, R3.H0_H0 ;  /* 0x20000003ff347230 */ /* 0x000fe40000004100 */
[--C-:B------:R-:W-:Y:S01]  /*e740*/  HADD2.F32 R54, -RZ, R15.reuse.H0_H0 ;  /* 0x2000000fff367230 */ /* 0x100fe20000004100 */
[----:B012---:R-:W-:Y:S01]  /*e750*/  SHF.R.S32.HI R5, RZ, 0x1f, R42 ;  /* 0x0000001fff057819 */ /* 0x007fe2000001142a */
[----:B------:R-:W-:Y:S02]  /*e760*/  HADD2.F32 R51, -RZ, R20.H0_H0 ;  /* 0x20000014ff337230 */ /* 0x000fe40000004100 */
[----:B------:R-:W-:Y:S01]  /*e770*/  HADD2.F32 R53, -RZ, R15.H1_H1 ;  /* 0x3000000fff357230 */ /* 0x000fe20000004100 */
[----:B------:R-:W-:Y:S02]  /*e780*/  LEA.HI R5, R5, R42, RZ, 0x3 ;  /* 0x0000002a05057211 */ /* 0x000fe400078f18ff */
[----:B------:R-:W-:-:S03]  /*e790*/  SHF.L.U32 R42, R42, 0x3, RZ ;  /* 0x000000032a2a7819 */ /* 0x000fc600000006ff */
[----:B------:R-:W-:Y:S01]  /*e7a0*/  IMAD.SHL.U32 R5, R5, 0x400, RZ ;  /* 0x0000040005057824 */ /* 0x000fe200078e00ff */
[----:B------:R-:W-:-:S04]  /*e7b0*/  LOP3.LUT R42, R189, 0x38, R42, 0xf8, !PT ;  /* 0x00000038bd2a7812 */ /* 0x000fc800078ef82a */
[----:B------:R-:W-:Y:S02]  /*e7c0*/  LOP3.LUT R5, R5, 0x7fffe000, RZ, 0xc0, !PT ;  /* 0x7fffe00005057812 */ /* 0x000fe400078ec0ff */
[----:B------:R-:W-:Y:S02]  /*e7d0*/  LOP3.LUT R9, R42, R191, RZ, 0x3c, !PT ;  /* 0x000000bf2a097212 */ /* 0x000fe400078e3cff */
[----:B------:R-:W-:Y:S02]  /*e7e0*/  LEA R8, R190, R5, 0x9 ;  /* 0x00000005be087211 */ /* 0x000fe400078e48ff */
[----:B------:R-:W0:Y:S03]  /*e7f0*/  LDS.128 R4, [R214] ;  /* 0x00000000d6047984 */ /* 0x000e260000000c00 */
        /* <DEDUP_REMOVED lines=15> */
[----:B------:R-:W-:-:S02]  /*e8f0*/  HADD2.F32 R47, -RZ, R12.H0_H0 ;  /* 0x2000000cff2f7230 */ /* 0x000fc40000004100 */
[C---:B------:R-:W-:Y:S01]  /*e900*/  FMUL.FTZ R55, R8.reuse, R51 ;  /* 0x0000003308377220 */ /* 0x040fe20000410000 */
[C---:B------:R-:W-:Y:S01]  /*e910*/  FFMA.FTZ R56, R43.reuse, R52, -R56 ;  /* 0x000000342b387223 */ /* 0x040fe20000010838 */
[----:B------:R-:W-:Y:S01]  /*e920*/  FFMA.FTZ R58, R43, R54, R58 ;  /* 0x000000362b3a7223 */ /* 0x000fe2000001003a */
[----:B------:R-:W-:Y:S02]  /*e930*/  HADD2.F32 R43, -RZ, R3.H1_H1 ;  /* 0x30000003ff2b7230 */ /* 0x000fe40000004100 */
[-C--:B------:R-:W-:Y:S01]  /*e940*/  FMUL.FTZ R57, R8, R47.reuse ;  /* 0x0000002f08397220 */ /* 0x080fe20000410000 */
[----:B------:R-:W-:Y:S01]  /*e950*/  FFMA.FTZ R55, R4, R47, -R55 ;  /* 0x0000002f04377223 */ /* 0x000fe20000010837 */
[C---:B------:R-:W-:Y:S01]  /*e960*/  FMUL.FTZ R47, R48.reuse, R53 ;  /* 0x00000035302f7220 */ /* 0x040fe20000410000 */
[----:B------:R-:W-:Y:S02]  /*e970*/  HADD2.F32 R9, -RZ, R9.H1_H1 ;  /* 0x30000009ff097230 */ /* 0x000fe40000004100 */
[----:B------:R-:W-:Y:S01]  /*e980*/  FMUL.FTZ R48, R48, R43 ;  /* 0x0000002b30307220 */ /* 0x000fe20000410000 */
[----:B------:R-:W-:-:S02]  /*e990*/  HADD2.F32 R52, -RZ, R20.H1_H1 ;  /* 0x30000014ff347230 */ /* 0x000fc40000004100 */
[----:B------:R-:W-:Y:S01]  /*e9a0*/  FFMA.FTZ R57, R4, R51, R57 ;  /* 0x0000003304397223 */ /* 0x000fe20000010039 */
[----:B------:R-:W-:Y:S02]  /*e9b0*/  HADD2.F32 R4, -RZ, R12.H1_H1 ;  /* 0x3000000cff047230 */ /* 0x000fe40000004100 */
[C---:B------:R-:W-:Y:S01]  /*e9c0*/  FFMA.FTZ R47, R44.reuse, R43, -R47 ;  /* 0x0000002b2c2f7223 */ /* 0x040fe2000001082f */
[----:B------:R-:W-:Y:S01]  /*e9d0*/  FFMA.FTZ R48, R44, R53, R48 ;  /* 0x000000352c307223 */ /* 0x000fe20000010030 */
[----:B------:R-:W-:Y:S02]  /*e9e0*/  HADD2.F32 R49, -RZ, R10.H0_H0 ;  /* 0x2000000aff317230 */ /* 0x000fe40000004100 */
[C---:B------:R-:W-:Y:S01]  /*e9f0*/  FMUL.FTZ R54, R9.reuse, R52 ;  /* 0x0000003409367220 */ /* 0x040fe20000410000 */
[----:B------:R-:W-:Y:S02]  /*ea00*/  HADD2.F32 R8, -RZ, R13.H0_H0 ;  /* 0x2000000dff087230 */ /* 0x000fe40000004100 */
[----:B------:R-:W-:Y:S01]  /*ea10*/  FMUL.FTZ R60, R9, R4 ;  /* 0x00000004093c7220 */ /* 0x000fe20000410000 */
[----:B------:R-:W-:-:S02]  /*ea20*/  HADD2.F32 R44, -RZ, R21.H0_H0 ;  /* 0x20000015ff2c7230 */ /* 0x000fc40000004100 */
[----:B------:R-:W-:Y:S01]  /*ea30*/  FFMA.FTZ R54, R5, R4, -R54 ;  /* 0x0000000405367223 */ /* 0x000fe20000010836 */
[----:B------:R-:W-:Y:S02]  /*ea40*/  HADD2.F32 R10, -RZ, R10.H1_H1 ;  /* 0x3000000aff0a7230 */ /* 0x000fe40000004100 */
[C---:B------:R-:W-:Y:S01]  /*ea50*/  FMUL.FTZ R53, R49.reuse, R8 ;  /* 0x0000000831357220 */ /* 0x040fe20000410000 */
[----:B------:R-:W-:Y:S02]  /*ea60*/  HADD2.F32 R43, -RZ, R24.H0_H0 ;  /* 0x20000018ff2b7230 */ /* 0x000fe40000004100 */
[----:B------:R-:W-:Y:S01]  /*ea70*/  FMUL.FTZ R4, R49, R44 ;  /* 0x0000002c31047220 */ /* 0x000fe20000410000 */
[----:B------:R-:W-:Y:S02]  /*ea80*/  HADD2.F32 R9, -RZ, R14.H0_H0 ;  /* 0x2000000eff097230 */ /* 0x000fe40000004100 */
[----:B------:R-:W-:Y:S01]  /*ea90*/  FFMA.FTZ R49, R5, R52, R60 ;  /* 0x0000003405317223 */ /* 0x000fe2000001003c */
[C---:B------:R-:W-:Y:S01]  /*eaa0*/  FFMA.FTZ R53, R45.reuse, R44, R53 ;  /* 0x0000002c2d357223 */ /* 0x040fe20000010035 */
[C---:B------:R-:W-:Y:S01]  /*eab0*/  FMUL.FTZ R5, R10.reuse, R43 ;  /* 0x0000002b0a057220 */ /* 0x040fe20000410000 */
[----:B------:R-:W-:Y:S01]  /*eac0*/  FFMA.FTZ R51, R45, R8, -R4 ;  /* 0x000000082d337223 */ /* 0x000fe20000010804 */
[----:B------:R-:W-:Y:S01]  /*ead0*/  FMUL.FTZ R45, R10, R9 ;  /* 0x000000090a2d7220 */ /* 0x000fe20000410000 */
[----:B------:R-:W-:-:S02]  /*eae0*/  HADD2.F32 R50, -RZ, R11.H0_H0 ;  /* 0x2000000bff327230 */ /* 0x000fc40000004100 */
[C---:B------:R-:W-:Y:S01]  /*eaf0*/  FFMA.FTZ R10, R6.reuse, R9, -R5 ;  /* 0x00000009060a7223 */ /* 0x040fe20000010805 */
[----:B------:R-:W-:Y:S02]  /*eb00*/  HADD2.F32 R9, -RZ, R21.H1_H1 ;  /* 0x30000015ff097230 */ /* 0x000fe40000004100 */
[----:B------:R-:W-:Y:S01]  /*eb10*/  FFMA.FTZ R44, R6, R43, R45 ;  /* 0x0000002b062c7223 */ /* 0x000fe2000001002d */
[----:B------:R-:W-:Y:S02]  /*eb20*/  HADD2.F32 R5, -RZ, R13.H1_H1 ;  /* 0x3000000dff057230 */ /* 0x000fe40000004100 */
[----:B------:R-:W-:Y:S02]  /*eb30*/  HADD2.F32 R11, -RZ, R11.H1_H1 ;  /* 0x3000000bff0b7230 */ /* 0x000fe40000004100 */
[C---:B------:R-:W-:Y:S01]  /*eb40*/  FMUL.FTZ R43, R50.reuse, R9 ;  /* 0x00000009322b7220 */ /* 0x040fe20000410000 */
[----:B------:R-:W-:Y:S02]  /*eb50*/  HADD2.F32 R8, -RZ, R24.H1_H1 ;  /* 0x30000018ff087230 */ /* 0x000fe40000004100 */
[----:B------:R-:W-:Y:S01]  /*eb60*/  FMUL.FTZ R50, R50, R5 ;  /* 0x0000000532327220 */ /* 0x000fe20000410000 */
[----:B------:R-:W-:-:S02]  /*eb70*/  HADD2.F32 R4, -RZ, R14.H1_H1 ;  /* 0x3000000eff047230 */ /* 0x000fc40000004100 */
[----:B------:R-:W-:Y:S01]  /*eb80*/  FFMA.FTZ R43, R46, R5, -R43 ;  /* 0x000000052e2b7223 */ /* 0x000fe2000001082b */
[----:B------:R-:W-:Y:S02]  /*eb90*/  HADD2.F32 R7, -RZ, R7.H1_H1 ;  /* 0x30000007ff077230 */ /* 0x000fe40000004100 */
[C---:B------:R-:W-:Y:S01]  /*eba0*/  FMUL.FTZ R6, R11.reuse, R8 ;  /* 0x000000080b067220 */ /* 0x040fe20000410000 */
[----:B------:R-:W-:Y:S01]  /*ebb0*/  F2FP.F16.F32.PACK_AB R5, R54, R47 ;  /* 0x0000002f3605723e */ /* 0x000fe200000000ff */
[-C--:B------:R-:W-:Y:S01]  /*ebc0*/  FMUL.FTZ R45, R11, R4.reuse ;  /* 0x000000040b2d7220 */ /* 0x080fe20000410000 */
[----:B------:R-:W-:Y:S01]  /*ebd0*/  FFMA.FTZ R11, R46, R9, R50 ;  /* 0x000000092e0b7223 */ /* 0x000fe20000010032 */
[----:B------:R-:W-:Y:S01]  /*ebe0*/  FFMA.FTZ R46, R7, R4, -R6 ;  /* 0x00000004072e7223 */ /* 0x000fe20000010806 */
[----:B------:R-:W-:Y:S01]  /*ebf0*/  F2FP.F16.F32.PACK_AB R4, R55, R56 ;  /* 0x000000383704723e */ /* 0x000fe200000000ff */
[----:B------:R-:W-:Y:S01]  /*ec00*/  FFMA.FTZ R50, R7, R8, R45 ;  /* 0x0000000807327223 */ /* 0x000fe2000001002d */
[----:B------:R-:W-:-:S02]  /*ec10*/  F2FP.F16.F32.PACK_AB R6, R10, R51 ;  /* 0x000000330a06723e */ /* 0x000fc400000000ff */
[----:B------:R-:W-:Y:S02]  /*ec20*/  F2FP.F16.F32.PACK_AB R7, R46, R43 ;  /* 0x0000002b2e07723e */ /* 0x000fe400000000ff */
[----:B------:R-:W-:Y:S02]  /*ec30*/  F2FP.F16.F32.PACK_AB R8, R57, R58 ;  /* 0x0000003a3908723e */ /* 0x000fe400000000ff */
[----:B------:R-:W-:Y:S01]  /*ec40*/  F2FP.F16.F32.PACK_AB R9, R49, R48 ;  /* 0x000000303109723e */ /* 0x000fe200000000ff */
[----:B------:R3:W-:Y:S01]  /*ec50*/  STS.128 [R214], R4 ;  /* 0x00000004d6007388 */ /* 0x0007e20000000c00 */
[----:B------:R-:W-:Y:S02]  /*ec60*/  F2FP.F16.F32.PACK_AB R10, R44, R53 ;  /* 0x000000352c0a723e */ /* 0x000fe400000000ff */
[----:B------:R-:W-:-:S05]  /*ec70*/  F2FP.F16.F32.PACK_AB R11, R50, R11 ;  /* 0x0000000b320b723e */ /* 0x000fca00000000ff */
[----:B------:R3:W-:Y:S02]  /*ec80*/  STS.128 [R42+0x10400], R8 ;  /* 0x010400082a007388 */ /* 0x0007e40000000c00 */
.L_x_609:
[----:B------:R-:W-:Y:S05]  /*ec90*/  BSYNC B1 ;  /* 0x0000000000017941 */ /* 0x000fea0003800000 */
.L_x_608:
[----:B------:R-:W-:-:S13]  /*eca0*/  ISETP.GE.AND P0, PT, R202, R0, PT ;  /* 0x00000000ca00720c */ /* 0x000fda0003f06270 */
[----:B------:R-:W-:Y:S05]  /*ecb0*/  @P0 BRA `(.L_x_589) ;  /* 0x0000001000340947 */ /* 0x000fea0003800000 */
[----:B------:R-:W4:Y:S01]  /*ecc0*/  LDC R0, c[0x0][0x3d4] ;  /* 0x0000f500ff007b82 */ /* 0x000f220000000800 */
[----:B------:R-:W-:Y:S01]  /*ecd0*/  BSSY B1, `(.L_x_614) ;  /* 0x000005b000017945 */ /* 0x000fe20003800000 */
[-C--:B----4-:R-:W-:Y:S02]  /*ece0*/  ISETP.GE.AND P0, PT, R22, R0.reuse, PT ;  /* 0x000000001600720c */ /* 0x090fe40003f06270 */
[-C--:B------:R-:W-:Y:S02]  /*ecf0*/  ISETP.GE.AND P1, PT, R184, R0.reuse, PT ;  /* 0x00000000b800720c */ /* 0x080fe40003f26270 */
[----:B------:R-:W-:-:S09]  /*ed00*/  ISETP.GE.AND P2, PT, R185, R0, PT ;  /* 0x00000000b900720c */ /* 0x000fd20003f46270 */
[----:B------:R-:W-:Y:S05]  /*ed10*/  @P0 BRA `(.L_x_615) ;  /* 0x0000000400580947 */ /* 0x000fea0003800000 */
[----:B-123--:R-:W-:Y:S01]  /*ed20*/  LEA.HI R4, R0, R206, RZ, 0x1d ;  /* 0x000000ce00047211 */ /* 0x00efe200078fe8ff */
[----:B------:R-:W-:Y:S02]  /*ed30*/  HADD2.F32 R53, -RZ, R36.H0_H0 ;  /* 0x20000024ff357230 */ /* 0x000fe40000004100 */
[----:B------:R-:W-:Y:S01]  /*ed40*/  HADD2.F32 R51, -RZ, R33.H0_H0 ;  /* 0x20000021ff337230 */ /* 0x000fe20000004100 */
[----:B0-----:R-:W-:Y:S01]  /*ed50*/  SHF.R.S32.HI R5, RZ, 0x1f, R4 ;  /* 0x0000001fff057819 */ /* 0x001fe20000011404 */
[----:B------:R-:W-:Y:S02]  /*ed60*/  IMAD.SHL.U32 R6, R4, 0x8, RZ ;  /* 0x0000000804067824 */ /* 0x000fe400078e00ff */
[----:B------:R-:W-:Y:S01]  /*ed70*/  HADD2.F32 R58, -RZ, R37.H0_H0 ;  /* 0x20000025ff3a7230 */ /* 0x000fe20000004100 */
[----:B------:R-:W-:Y:S01]  /*ed80*/  LEA.HI R4, R5, R4, RZ, 0x3 ;  /* 0x0000000405047211 */ /* 0x000fe200078f18ff */
[----:B------:R-:W-:Y:S01]  /*ed90*/  HADD2.F32 R56, -RZ, R34.H0_H0 ;  /* 0x20000022ff387230 */ /* 0x000fe20000004100 */
[----:B------:R-:W-:Y:S01]  /*eda0*/  LOP3.LUT R5, R187, 0x38, R6, 0xf8, !PT ;  /* 0x00000038bb057812 */ /* 0x000fe200078ef806 */
[----:B------:R-:W-:Y:S01]  /*edb0*/  HADD2.F32 R60, -RZ, R36.H1_H1 ;  /* 0x30000024ff3c7230 */ /* 0x000fe20000004100 */
[----:B------:R-:W-:Y:S01]  /*edc0*/  SHF.L.U32 R4, R4, 0xa, RZ ;  /* 0x0000000a04047819 */ /* 0x000fe200000006ff */
[----:B------:R-:W-:Y:S01]  /*edd0*/  HADD2.F32 R36, -RZ, R33.H1_H1 ;  /* 0x30000021ff247230 */ /* 0x000fe20000004100 */
[----:B------:R-:W-:Y:S01]  /*ede0*/  LOP3.LUT R8, R5, R218, RZ, 0x3c, !PT ;  /* 0x000000da05087212 */ /* 0x000fe200078e3cff */
[----:B------:R-:W-:Y:S01]  /*edf0*/  HADD2.F32 R55, -RZ, R37.H1_H1 ;  /* 0x30000025ff377230 */ /* 0x000fe20000004100 */
[----:B------:R-:W-:Y:S01]  /*ee00*/  LOP3.LUT R9, R4, 0x7fffe000, RZ, 0xc0, !PT ;  /* 0x7fffe00004097812 */ /* 0x000fe200078ec0ff */
[--C-:B------:R-:W-:Y:S01]  /*ee10*/  HADD2.F32 R57, -RZ, R38.reuse.H0_H0 ;  /* 0x20000026ff397230 */ /* 0x100fe20000004100 */
[----:B------:R-:W0:Y:S01]  /*ee20*/  LDS.128 R4, [R216] ;  /* 0x00000000d8047984 */ /* 0x000e220000000c00 */
[----:B------:R-:W-:Y:S01]  /*ee30*/  HADD2.F32 R38, -RZ, R38.H1_H1 ;  /* 0x30000026ff267230 */ /* 0x000fe20000004100 */
[----:B------:R-:W-:-:S05]  /*ee40*/  IADD3 R9, R8, R9, R193 ;  /* 0x0000000908097210 */ /* 0x000fca0007ffe0c1 */
        /* <DEDUP_REMOVED lines=10> */
[--C-:B------:R-:W-:Y:S02]  /*eef0*/  HADD2.F32 R48, -RZ, R9.reuse.H0_H0 ;  /* 0x20000009ff307230 */ /* 0x100fe40000004100 */
[-C--:B------:R-:W-:Y:S01]  /*ef00*/  FMUL.FTZ R52, R53, R47.reuse ;  /* 0x0000002f35347220 */ /* 0x080fe20000410000 */
[C---:B------:R-:W-:Y:S01]  /*ef10*/  FMUL.FTZ R54, R51.reuse, R47 ;  /* 0x0000002f33367220 */ /* 0x040fe20000410000 */
[----:B------:R-:W-:Y:S02]  /*ef20*/  HADD2.F32 R9, -RZ, R9.H1_H1 ;  /* 0x30000009ff097230 */ /* 0x000fe40000004100 */
[-C--:B------:R-:W-:Y:S01]  /*ef30*/  FMUL.FTZ R47, R58, R8.reuse ;  /* 0x000000083a2f7220 */ /* 0x080fe20000410000 */
[----:B------:R-:W-:Y:S01]  /*ef40*/  FFMA.FTZ R52, R51, R43, -R52 ;  /* 0x0000002b33347223 */ /* 0x000fe20000010834 */
[----:B------:R-:W-:Y:S01]  /*ef50*/  FMUL.FTZ R33, R56, R8 ;  /* 0x0000000838217220 */ /* 0x000fe20000410000 */
[----:B------:R-:W-:-:S02]  /*ef60*/  HADD2.F32 R51, -RZ, R34.H1_H1 ;  /* 0x30000022ff337230 */ /* 0x000fc40000004100 */
[----:B------:R-:W-:Y:S01]  /*ef70*/  FFMA.FTZ R54, R53, R43, R54 ;  /* 0x0000002b35367223 */ /* 0x000fe20000010036 */
[-C--:B------:R-:W-:Y:S01]  /*ef80*/  FFMA.FTZ R47, R56, R4.reuse, -R47 ;  /* 0x00000004382f7223 */ /* 0x080fe2000001082f */
[----:B------:R-:W-:Y:S01]  /*ef90*/  FFMA.FTZ R33, R58, R4, R33 ;  /* 0x000000043a217223 */ /* 0x000fe20000010021 */
[--C-:B------:R-:W-:Y:S02]  /*efa0*/  HADD2.F32 R49, -RZ, R10.reuse.H0_H0 ;  /* 0x2000000aff317230 */ /* 0x100fe40000004100 */
[----:B------:R-:W-:Y:S01]  /*efb0*/  FMUL.FTZ R43, R60, R48 ;  /* 0x000000303c2b7220 */ /* 0x000fe20000410000 */
[-C--:B------:R-:W-:Y:S01]  /*efc0*/  FMUL.FTZ R4, R55, R9.reuse ;  /* 0x0000000937047220 */ /* 0x080fe20000410000 */
[----:B------:R-:W-:Y:S02]  /*efd0*/  HADD2.F32 R53, -RZ, R35.H0_H0 ;  /* 0x20000023ff357230 */ /* 0x000fe40000004100 */
[----:B------:R-:W-:Y:S01]  /*efe0*/  FMUL.FTZ R8, R51, R9 ;  /* 0x0000000933087220 */ /* 0x000fe20000410000 */
[----:B------:R-:W-:-:S02]  /*eff0*/  HADD2.F32 R10, -RZ, R10.H1_H1 ;  /* 0x3000000aff0a7230 */ /* 0x000fc40000004100 */
[C---:B------:R-:W-:Y:S01]  /*f000*/  FMUL.FTZ R37, R36.reuse, R48 ;  /* 0x0000003024257220 */ /* 0x040fe20000410000 */
[----:B------:R-:W-:Y:S02]  /*f010*/  HADD2.F32 R58, -RZ, R39.H0_H0 ;  /* 0x20000027ff3a7230 */ /* 0x000fe40000004100 */
[----:B------:R-:W-:Y:S01]  /*f020*/  FFMA.FTZ R43, R36, R44, -R43 ;  /* 0x0000002c242b7223 */ /* 0x000fe2000001082b */
[----:B------:R-:W-:Y:S02]  /*f030*/  HADD2.F32 R56, -RZ, R41.H0_H0 ;  /* 0x20000029ff387230 */ /* 0x000fe40000004100 */
[----:B------:R-:W-:Y:S01]  /*f040*/  FFMA.FTZ R34, R51, R5, -R4 ;  /* 0x0000000533227223 */ /* 0x000fe20000010804 */
[-C--:B------:R-:W-:Y:S01]  /*f050*/  FMUL.FTZ R4, R57, R49.reuse ;  /* 0x0000003139047220 */ /* 0x080fe20000410000 */
[----:B------:R-:W-:Y:S01]  /*f060*/  FMUL.FTZ R48, R53, R49 ;  /* 0x0000003135307220 */ /* 0x000fe20000410000 */
[----:B------:R-:W-:Y:S01]  /*f070*/  FFMA.FTZ R36, R55, R5, R8 ;  /* 0x0000000537247223 */ /* 0x000fe20000010008 */
[----:B------:R-:W-:-:S02]  /*f080*/  HADD2.F32 R50, -RZ, R11.H0_H0 ;  /* 0x2000000bff327230 */ /* 0x000fc40000004100 */
[-C--:B------:R-:W-:Y:S01]  /*f090*/  FMUL.FTZ R5, R58, R10.reuse ;  /* 0x0000000a3a057220 */ /* 0x080fe20000410000 */
[----:B------:R-:W-:Y:S01]  /*f0a0*/  FMUL.FTZ R9, R56, R10 ;  /* 0x0000000a38097220 */ /* 0x000fe20000410000 */
[----:B------:R-:W-:Y:S02]  /*f0b0*/  HADD2.F32 R8, -RZ, R35.H1_H1 ;  /* 0x30000023ff087230 */ /* 0x000fe40000004100 */
[----:B------:R-:W-:Y:S01]  /*f0c0*/  FFMA.FTZ R37, R60, R44, R37 ;  /* 0x0000002c3c257223 */ /* 0x000fe20000010025 */
[----:B------:R-:W-:Y:S02]  /*f0d0*/  HADD2.F32 R11, -RZ, R11.H1_H1 ;  /* 0x3000000bff0b7230 */ /* 0x000fe40000004100 */
[-C--:B------:R-:W-:Y:S01]  /*f0e0*/  FFMA.FTZ R44, R53, R45.reuse, -R4 ;  /* 0x0000002d352c7223 */ /* 0x080fe20000010804 */
[----:B------:R-:W-:Y:S02]  /*f0f0*/  HADD2.F32 R39, -RZ, R39.H1_H1 ;  /* 0x30000027ff277230 */ /* 0x000fe40000004100 */
[----:B------:R-:W-:Y:S01]  /*f100*/  FFMA.FTZ R48, R57, R45, R48 ;  /* 0x0000002d39307223 */ /* 0x000fe20000010030 */
[----:B------:R-:W-:-:S02]  /*f110*/  HADD2.F32 R41, -RZ, R41.H1_H1 ;  /* 0x30000029ff297230 */ /* 0x000fc40000004100 */
[-C--:B------:R-:W-:Y:S01]  /*f120*/  FFMA.FTZ R45, R56, R6.reuse, -R5 ;  /* 0x00000006382d7223 */ /* 0x080fe20000010805 */
[--C-:B------:R-:W-:Y:S02]  /*f130*/  HADD2.F32 R46, -RZ, R7.reuse.H0_H0 ;  /* 0x20000007ff2e7230 */ /* 0x100fe40000004100 */
[----:B------:R-:W-:Y:S01]  /*f140*/  FFMA.FTZ R35, R58, R6, R9 ;  /* 0x000000063a237223 */ /* 0x000fe20000010009 */
[-C--:B------:R-:W-:Y:S01]  /*f150*/  FMUL.FTZ R5, R38, R50.reuse ;  /* 0x0000003226057220 */ /* 0x080fe20000410000 */
[----:B------:R-:W-:Y:S02]  /*f160*/  HADD2.F32 R7, -RZ, R7.H1_H1 ;  /* 0x30000007ff077230 */ /* 0x000fe40000004100 */
[C---:B------:R-:W-:Y:S01]  /*f170*/  FMUL.FTZ R9, R8.reuse, R50 ;  /* 0x0000003208097220 */ /* 0x040fe20000410000 */
[-C--:B------:R-:W-:Y:S01]  /*f180*/  FMUL.FTZ R4, R39, R11.reuse ;  /* 0x0000000b27047220 */ /* 0x080fe20000410000 */
[C---:B------:R-:W-:Y:S01]  /*f190*/  FMUL.FTZ R6, R41.reuse, R11 ;  /* 0x0000000b29067220 */ /* 0x040fe20000410000 */
[-C--:B------:R-:W-:Y:S01]  /*f1a0*/  FFMA.FTZ R11, R8, R46.reuse, -R5 ;  /* 0x0000002e080b7223 */ /* 0x080fe20000010805 */
[----:B------:R-:W-:Y:S01]  /*f1b0*/  FFMA.FTZ R46, R38, R46, R9 ;  /* 0x0000002e262e7223 */ /* 0x000fe20000010009 */
[-C--:B------:R-:W-:Y:S01]  /*f1c0*/  FFMA.FTZ R38, R41, R7.reuse, -R4 ;  /* 0x0000000729267223 */ /* 0x080fe20000010804 */
        /* <DEDUP_REMOVED lines=8> */
[----:B------:R-:W-:-:S02]  /*f250*/  F2FP.F16.F32.PACK_AB R10, R35, R48 ;  /* 0x00000030230a723e */ /* 0x000fc400000000ff */
[----:B------:R-:W-:-:S05]  /*f260*/  F2FP.F16.F32.PACK_AB R11, R39, R46 ;  /* 0x0000002e270b723e */ /* 0x000fca00000000ff */
[----:B------:R4:W-:Y:S02]  /*f270*/  STS.128 [R42+0x10400], R8 ;  /* 0x010400082a007388 */ /* 0x0009e40000000c00 */
.L_x_615:
[----:B------:R-:W-:Y:S05]  /*f280*/  BSYNC B1 ;  /* 0x0000000000017941 */ /* 0x000fea0003800000 */
.L_x_614:
[----:B------:R-:W-:Y:S04]  /*f290*/  BSSY B1, `(.L_x_616) ;  /* 0x0000058000017945 */ /* 0x000fe80003800000 */
[----:B------:R-:W-:Y:S05]  /*f2a0*/  @P1 BRA `(.L_x_617) ;  /* 0x0000000400581947 */ /* 0x000fea0003800000 */
[----:B-1234-:R-:W-:Y:S01]  /*f2b0*/  LEA.HI R4, R0, R209, RZ, 0x1d ;  /* 0x000000d100047211 */ /* 0x01efe200078fe8ff */
[----:B------:R-:W-:Y:S02]  /*f2c0*/  HADD2.F32 R44, -RZ, R25.H0_H0 ;  /* 0x20000019ff2c7230 */ /* 0x000fe40000004100 */
[----:B------:R-:W-:Y:S01]  /*f2d0*/  HADD2.F32 R46, -RZ, R29.H0_H0 ;  /* 0x2000001dff2e7230 */ /* 0x000fe20000004100 */
[----:B0-----:R-:W-:Y:S01]  /*f2e0*/  SHF.R.S32.HI R5, RZ, 0x1f, R4 ;  /* 0x0000001fff057819 */ /* 0x001fe20000011404 */
[--C-:B------:R-:W-:Y:S01]  /*f2f0*/  HADD2.F32 R48, -RZ, R30.reuse.H0_H0 ;  /* 0x2000001eff307230 */ /* 0x100fe20000004100 */
[----:B------:R-:W-:Y:S01]  /*f300*/  SHF.L.U32 R6, R4, 0x3, RZ ;  /* 0x0000000304067819 */ /* 0x000fe200000006ff */
[----:B------:R-:W-:Y:S01]  /*f310*/  HADD2.F32 R47, -RZ, R25.H1_H1 ;  /* 0x30000019ff2f7230 */ /* 0x000fe20000004100 */
[----:B------:R-:W-:Y:S01]  /*f320*/  LEA.HI R4, R5, R4, RZ, 0x3 ;  /* 0x0000000405047211 */ /* 0x000fe200078f18ff */
[----:B------:R-:W-:Y:S01]  /*f330*/  HADD2.F32 R49, -RZ, R29.H1_H1 ;  /* 0x3000001dff317230 */ /* 0x000fe20000004100 */
[----:B------:R-:W-:Y:S01]  /*f340*/  LOP3.LUT R5, R187, 0x38, R6, 0xf8, !PT ;  /* 0x00000038bb057812 */ /* 0x000fe200078ef806 */
[----:B------:R-:W-:-:S02]  /*f350*/  HADD2.F32 R51, -RZ, R30.H1_H1 ;  /* 0x3000001eff337230 */ /* 0x000fc40000004100 */
[----:B------:R-:W-:Y:S01]  /*f360*/  IMAD.SHL.U32 R4, R4, 0x400, RZ ;  /* 0x0000040004047824 */ /* 0x000fe200078e00ff */
[----:B------:R-:W-:-:S04]  /*f370*/  LOP3.LUT R8, R5, R218, RZ, 0x3c, !PT ;  /* 0x000000da05087212 */ /* 0x000fc800078e3cff */
[----:B------:R-:W-:Y:S02]  /*f380*/  LOP3.LUT R9, R4, 0x7fffe000, RZ, 0xc0, !PT ;  /* 0x7fffe00004097812 */ /* 0x000fe400078ec0ff */
[----:B------:R-:W0:Y:S02]  /*f390*/  LDS.128 R4, [R213] ;  /* 0x00000000d5047984 */ /* 0x000e240000000c00 */
[----:B------:R-:W-:-:S04]  /*f3a0*/  IADD3 R9, R8, R9, R193 ;  /* 0x0000000908097210 */ /* 0x000fc80007ffe0c1 */
        /* <DEDUP_REMOVED lines=12> */
[----:B------:R-:W-:Y:S01]  /*f470*/  FMUL.FTZ R45, R44, R38 ;  /* 0x000000262c2d7220 */ /* 0x000fe20000410000 */
[----:B------:R-:W-:Y:S02]  /*f480*/  HADD2.F32 R38, -RZ, R26.H0_H0 ;  /* 0x2000001aff267230 */ /* 0x000fe40000004100 */
[----:B------:R-:W-:Y:S01]  /*f490*/  FMUL.FTZ R29, R48, R8 ;  /* 0x00000008301d7220 */ /* 0x000fe20000410000 */
[----:B------:R-:W-:-:S02]  /*f4a0*/  HADD2.F32 R9, -RZ, R9.H1_H1 ;  /* 0x30000009ff097230 */ /* 0x000fc40000004100 */
[----:B------:R-:W-:Y:S01]  /*f4b0*/  FFMA.FTZ R43, R44, R34, -R43 ;  /* 0x000000222c2b7223 */ /* 0x000fe2000001082b */
[--C-:B------:R-:W-:Y:S02]  /*f4c0*/  HADD2.F32 R41, -RZ, R10.reuse.H0_H0 ;  /* 0x2000000aff297230 */ /* 0x100fe40000004100 */
[C---:B------:R-:W-:Y:S01]  /*f4d0*/  FMUL.FTZ R25, R38.reuse, R8 ;  /* 0x0000000826197220 */ /* 0x040fe20000410000 */
[----:B------:R-:W-:Y:S01]  /*f4e0*/  FFMA.FTZ R8, R38, R4, -R29 ;  /* 0x0000000426087223 */ /* 0x000fe2000001081d */
[----:B------:R-:W-:Y:S02]  /*f4f0*/  HADD2.F32 R10, -RZ, R10.H1_H1 ;  /* 0x3000000aff0a7230 */ /* 0x000fe40000004100 */
[----:B------:R-:W-:Y:S01]  /*f500*/  FFMA.FTZ R45, R46, R34, R45 ;  /* 0x000000222e2d7223 */ /* 0x000fe2000001002d */
[----:B------:R-:W-:Y:S01]  /*f510*/  FFMA.FTZ R30, R48, R4, R25 ;  /* 0x00000004301e7223 */ /* 0x000fe20000010019 */
[----:B------:R-:W-:Y:S02]  /*f520*/  HADD2.F32 R25, -RZ, R26.H1_H1 ;  /* 0x3000001aff197230 */ /* 0x000fe40000004100 */
[----:B------:R-:W-:Y:S01]  /*f530*/  FMUL.FTZ R4, R51, R9 ;  /* 0x0000000933047220 */ /* 0x000fe20000410000 */
[----:B------:R-:W-:-:S02]  /*f540*/  HADD2.F32 R48, -RZ, R32.H0_H0 ;  /* 0x20000020ff307230 */ /* 0x000fc40000004100 */
[-C--:B------:R-:W-:Y:S01]  /*f550*/  FMUL.FTZ R34, R49, R39.reuse ;  /* 0x0000002731227220 */ /* 0x080fe20000410000 */
[----:B------:R-:W-:Y:S01]  /*f560*/  FMUL.FTZ R38, R47, R39 ;  /* 0x000000272f267220 */ /* 0x000fe20000410000 */
[C---:B------:R-:W-:Y:S01]  /*f570*/  FMUL.FTZ R26, R25.reuse, R9 ;  /* 0x00000009191a7220 */ /* 0x040fe20000410000 */
[----:B------:R-:W-:Y:S01]  /*f580*/  FFMA.FTZ R9, R25, R5, -R4 ;  /* 0x0000000519097223 */ /* 0x000fe20000010804 */
[----:B------:R-:W-:Y:S02]  /*f590*/  HADD2.F32 R4, -RZ, R28.H0_H0 ;  /* 0x2000001cff047230 */ /* 0x000fe40000004100 */
[----:B------:R-:W-:Y:S01]  /*f5a0*/  FFMA.FTZ R34, R47, R35, -R34 ;  /* 0x000000232f227223 */ /* 0x000fe20000010822 */
[----:B------:R-:W-:Y:S01]  /*f5b0*/  FFMA.FTZ R25, R51, R5, R26 ;  /* 0x0000000533197223 */ /* 0x000fe2000001001a */
[----:B------:R-:W-:Y:S01]  /*f5c0*/  FMUL.FTZ R5, R48, R10 ;  /* 0x0000000a30057220 */ /* 0x000fe20000410000 */
[----:B------:R-:W-:Y:S01]  /*f5d0*/  FFMA.FTZ R38, R49, R35, R38 ;  /* 0x0000002331267223 */ /* 0x000fe20000010026 */
[----:B------:R-:W-:-:S02]  /*f5e0*/  HADD2.F32 R42, -RZ, R11.H0_H0 ;  /* 0x2000000bff2a7230 */ /* 0x000fc40000004100 */
[C---:B------:R-:W-:Y:S01]  /*f5f0*/  FMUL.FTZ R35, R4.reuse, R10 ;  /* 0x0000000a04237220 */ /* 0x040fe20000410000 */
[----:B------:R-:W-:Y:S02]  /*f600*/  HADD2.F32 R46, -RZ, R31.H0_H0 ;  /* 0x2000001fff2e7230 */ /* 0x000fe40000004100 */
[-C--:B------:R-:W-:Y:S01]  /*f610*/  FFMA.FTZ R10, R4, R6.reuse, -R5 ;  /* 0x00000006040a7223 */ /* 0x080fe20000010805 */
[----:B------:R-:W-:Y:S02]  /*f620*/  HADD2.F32 R11, -RZ, R11.H1_H1 ;  /* 0x3000000bff0b7230 */ /* 0x000fe40000004100 */
[----:B------:R-:W-:Y:S01]  /*f630*/  FFMA.FTZ R26, R48, R6, R35 ;  /* 0x00000006301a7223 */ /* 0x000fe20000010023 */
[----:B------:R-:W-:Y:S02]  /*f640*/  HADD2.F32 R44, -RZ, R27.H0_H0 ;  /* 0x2000001bff2c7230 */ /* 0x000fe40000004100 */
[----:B------:R-:W-:Y:S01]  /*f650*/  FMUL.FTZ R29, R46, R41 ;  /* 0x000000292e1d7220 */ /* 0x000fe20000410000 */
[----:B------:R-:W-:-:S02]  /*f660*/  HADD2.F32 R31, -RZ, R31.H1_H1 ;  /* 0x3000001fff1f7230 */ /* 0x000fc40000004100 */
[----:B------:R-:W-:Y:S02]  /*f670*/  HADD2.F32 R39, -RZ, R32.H1_H1 ;  /* 0x30000020ff277230 */ /* 0x000fe40000004100 */
[----:B------:R-:W-:Y:S01]  /*f680*/  FMUL.FTZ R41, R44, R41 ;  /* 0x000000292c297220 */ /* 0x000fe20000410000 */
[----:B------:R-:W-:Y:S02]  /*f690*/  HADD2.F32 R27, -RZ, R27.H1_H1 ;  /* 0x3000001bff1b7230 */ /* 0x000fe40000004100 */
[-C--:B------:R-:W-:Y:S01]  /*f6a0*/  FMUL.FTZ R4, R31, R42.reuse ;  /* 0x0000002a1f047220 */ /* 0x080fe20000410000 */
[----:B------:R-:W-:Y:S02]  /*f6b0*/  HADD2.F32 R5, -RZ, R28.H1_H1 ;  /* 0x3000001cff057230 */ /* 0x000fe40000004100 */
[----:B------:R-:W-:Y:S01]  /*f6c0*/  FMUL.FTZ R6, R39, R11 ;  /* 0x0000000b27067220 */ /* 0x000fe20000410000 */
[--C-:B------:R-:W-:Y:S02]  /*f6d0*/  HADD2.F32 R37, -RZ, R7.reuse.H0_H0 ;  /* 0x20000007ff257230 */ /* 0x100fe40000004100 */
[----:B------:R-:W-:Y:S01]  /*f6e0*/  FMUL.FTZ R42, R27, R42 ;  /* 0x0000002a1b2a7220 */ /* 0x000fe20000410000 */
[----:B------:R-:W-:-:S02]  /*f6f0*/  HADD2.F32 R7, -RZ, R7.H1_H1 ;  /* 0x30000007ff077230 */ /* 0x000fc40000004100 */
[----:B------:R-:W-:Y:S01]  /*f700*/  FMUL.FTZ R32, R5, R11 ;  /* 0x0000000b05207220 */ /* 0x000fe20000410000 */
[-C--:B------:R-:W-:Y:S01]  /*f710*/  FFMA.FTZ R29, R44, R36.reuse, -R29 ;  /* 0x000000242c1d7223 */ /* 0x080fe2000001081d */
[----:B------:R-:W-:Y:S01]  /*f720*/  FFMA.FTZ R11, R27, R37, -R4 ;  /* 0x000000251b0b7223 */ /* 0x000fe20000010804 */
[----:B------:R-:W-:Y:S01]  /*f730*/  FFMA.FTZ R41, R46, R36, R41 ;  /* 0x000000242e297223 */ /* 0x000fe20000010029 */
[----:B------:R-:W-:Y:S01]  /*f740*/  FFMA.FTZ R28, R5, R7, -R6 ;  /* 0x00000007051c7223 */ /* 0x000fe20000010806 */
[----:B------:R-:W-:Y:S01]  /*f750*/  FFMA.FTZ R42, R31, R37, R42 ;  /* 0x000000251f2a7223 */ /* 0x000fe2000001002a */
[----:B------:R-:W-:Y:S01]  /*f760*/  FFMA.FTZ R27, R39, R7, R32 ;  /* 0x00000007271b7223 */ /* 0x000fe20000010020 */
[----:B------:R-:W-:Y:S02]  /*f770*/  F2FP.F16.F32.PACK_AB R4, R8, R43 ;  /* 0x0000002b0804723e */ /* 0x000fe400000000ff */
[----:B------:R-:W-:Y:S02]  /*f780*/  F2FP.F16.F32.PACK_AB R5, R9, R34 ;  /* 0x000000220905723e */ /* 0x000fe400000000ff */
        /* <DEDUP_REMOVED lines=8> */
.L_x_617:
[----:B------:R-:W-:Y:S05]  /*f810*/  BSYNC B1 ;  /* 0x0000000000017941 */ /* 0x000fea0003800000 */
.L_x_616:
[----:B------:R-:W-:Y:S05]  /*f820*/  @P2 BRA `(.L_x_589) ;  /* 0x0000000400582947 */ /* 0x000fea0003800000 */
[----:B------:R-:W-:Y:S01]  /*f830*/  LEA.HI R0, R0, R215, RZ, 0x1d ;  /* 0x000000d700007211 */ /* 0x000fe200078fe8ff */
[----:B0-----:R-:W-:Y:S02]  /*f840*/  HADD2.F32 R33, -RZ, R3.H0_H0 ;  /* 0x20000003ff217230 */ /* 0x001fe40000004100 */
[--C-:B------:R-:W-:Y:S01]  /*f850*/  HADD2.F32 R35, -RZ, R15.reuse.H0_H0 ;  /* 0x2000000fff237230 */ /* 0x100fe20000004100 */
[----:B-1234-:R-:W-:Y:S01]  /*f860*/  SHF.R.S32.HI R5, RZ, 0x1f, R0 ;  /* 0x0000001fff057819 */ /* 0x01efe20000011400 */
        /* <DEDUP_REMOVED lines=11> */
[----:B------:R-:W-:Y:S01]  /*f920*/  HADD2.F32 R39, -RZ, R21.H0_H0 ;  /* 0x20000015ff277230 */ /* 0x000fe20000004100 */
[----:B------:R-:W0:Y:S02]  /*f930*/  LDS.128 R4, [R212] ;  /* 0x00000000d4047984 */ /* 0x000e240000000c00 */
        /* <DEDUP_REMOVED lines=16> */
[-C--:B------:R-:W-:Y:S01]  /*fa40*/  FFMA.FTZ R34, R33, R25.reuse, -R34 ;  /* 0x0000001921227223 */ /* 0x080fe20000010822 */
[----:B------:R-:W-:Y:S01]  /*fa50*/  FFMA.FTZ R36, R35, R25, R36 ;  /* 0x0000001923247223 */ /* 0x000fe20000010024 */
[----:B------:R-:W-:Y:S01]  /*fa60*/  FMUL.FTZ R3, R38, R8 ;  /* 0x0000000826037220 */ /* 0x000fe20000410000 */
[----:B------:R-:W-:Y:S01]  /*fa70*/  FMUL.FTZ R25, R46, R30 ;  /* 0x0000001e2e197220 */ /* 0x000fe20000410000 */
[----:B------:R-:W-:-:S02]  /*fa80*/  HADD2.F32 R33, -RZ, R12.H1_H1 ;  /* 0x3000000cff217230 */ /* 0x000fc40000004100 */
[----:B------:R-:W-:Y:S01]  /*fa90*/  FFMA.FTZ R15, R38, R4, -R15 ;  /* 0x00000004260f7223 */ /* 0x000fe2000001080f */
[--C-:B------:R-:W-:Y:S02]  /*faa0*/  HADD2.F32 R31, -RZ, R10.reuse.H0_H0 ;  /* 0x2000000aff1f7230 */ /* 0x100fe40000004100 */
[----:B------:R-:W-:Y:S01]  /*fab0*/  FMUL.FTZ R29, R42, R30 ;  /* 0x0000001e2a1d7220 */ /* 0x000fe20000410000 */
[----:B------:R-:W-:Y:S01]  /*fac0*/  FFMA.FTZ R3, R44, R4, R3 ;  /* 0x000000042c037223 */ /* 0x000fe20000010003 */
[----:B------:R-:W-:Y:S01]  /*fad0*/  FFMA.FTZ R25, R42, R26, -R25 ;  /* 0x0000001a2a197223 */ /* 0x000fe20000010819 */
        /* <DEDUP_REMOVED lines=8> */
[--C-:B------:R-:W-:Y:S02]  /*fb60*/  HADD2.F32 R32, -RZ, R11.reuse.H0_H0 ;  /* 0x2000000bff207230 */ /* 0x100fe40000004100 */
[-C--:B------:R-:W-:Y:S01]  /*fb70*/  FMUL.FTZ R4, R39, R31.reuse ;  /* 0x0000001f27047220 */ /* 0x080fe20000410000 */
[----:B------:R-:W-:Y:S01]  /*fb80*/  FMUL.FTZ R30, R35, R31 ;  /* 0x0000001f231e7220 */ /* 0x000fe20000410000 */
[-C--:B------:R-:W-:Y:S01]  /*fb90*/  FMUL.FTZ R5, R42, R10.reuse ;  /* 0x0000000a2a057220 */ /* 0x080fe20000410000 */
[----:B------:R-:W-:Y:S01]  /*fba0*/  FMUL.FTZ R9, R38, R10 ;  /* 0x0000000a26097220 */ /* 0x000fe20000410000 */
[----:B------:R-:W-:-:S02]  /*fbb0*/  HADD2.F32 R11, -RZ, R11.H1_H1 ;  /* 0x3000000bff0b7230 */ /* 0x000fc40000004100 */
[----:B------:R-:W-:Y:S01]  /*fbc0*/  FFMA.FTZ R29, R46, R26, R29 ;  /* 0x0000001a2e1d7223 */ /* 0x000fe2000001001d */
[----:B------:R-:W-:Y:S02]  /*fbd0*/  HADD2.F32 R10, -RZ, R21.H1_H1 ;  /* 0x30000015ff0a7230 */ /* 0x000fe40000004100 */
[-C--:B------:R-:W-:Y:S01]  /*fbe0*/  FFMA.FTZ R26, R35, R27.reuse, -R4 ;  /* 0x0000001b231a7223 */ /* 0x080fe20000010804 */
[----:B------:R-:W-:Y:S02]  /*fbf0*/  HADD2.F32 R31, -RZ, R24.H1_H1 ;  /* 0x30000018ff1f7230 */ /* 0x000fe40000004100 */
[----:B------:R-:W-:Y:S01]  /*fc00*/  FFMA.FTZ R30, R39, R27, R30 ;  /* 0x0000001b271e7223 */ /* 0x000fe2000001001e */
[----:B------:R-:W-:Y:S02]  /*fc10*/  HADD2.F32 R8, -RZ, R13.H1_H1 ;  /* 0x3000000dff087230 */ /* 0x000fe40000004100 */
[----:B------:R-:W-:Y:S01]  /*fc20*/  FFMA.FTZ R27, R38, R6, -R5 ;  /* 0x00000006261b7223 */ /* 0x000fe20000010805 */
[----:B------:R-:W-:-:S02]  /*fc30*/  HADD2.F32 R21, -RZ, R14.H1_H1 ;  /* 0x3000000eff157230 */ /* 0x000fc40000004100 */
[----:B------:R-:W-:Y:S01]  /*fc40*/  FFMA.FTZ R13, R42, R6, R9 ;  /* 0x000000062a0d7223 */ /* 0x000fe20000010009 */
[--C-:B------:R-:W-:Y:S02]  /*fc50*/  HADD2.F32 R28, -RZ, R7.reuse.H0_H0 ;  /* 0x20000007ff1c7230 */ /* 0x100fe40000004100 */
[-C--:B------:R-:W-:Y:S01]  /*fc60*/  FMUL.FTZ R5, R10, R32.reuse ;  /* 0x000000200a057220 */ /* 0x080fe20000410000 */
[----:B------:R-:W-:Y:S02]  /*fc70*/  HADD2.F32 R7, -RZ, R7.H1_H1 ;  /* 0x30000007ff077230 */ /* 0x000fe40000004100 */
[-C--:B------:R-:W-:Y:S01]  /*fc80*/  FMUL.FTZ R4, R31, R11.reuse ;  /* 0x0000000b1f047220 */ /* 0x080fe20000410000 */
[C---:B------:R-:W-:Y:S01]  /*fc90*/  FMUL.FTZ R9, R8.reuse, R32 ;  /* 0x0000002008097220 */ /* 0x040fe20000410000 */
[C---:B------:R-:W-:Y:S01]  /*fca0*/  FMUL.FTZ R6, R21.reuse, R11 ;  /* 0x0000000b15067220 */ /* 0x040fe20000410000 */
[-C--:B------:R-:W-:Y:S01]  /*fcb0*/  FFMA.FTZ R11, R8, R28.reuse, -R5 ;  /* 0x0000001c080b7223 */ /* 0x080fe20000010805 */
[-C--:B------:R-:W-:Y:S01]  /*fcc0*/  FFMA.FTZ R14, R21, R7.reuse, -R4 ;  /* 0x00000007150e7223 */ /* 0x080fe20000010804 */
        /* <DEDUP_REMOVED lines=12> */
.L_x_589:
[----:B------:R-:W-:Y:S05]  /*fd90*/  BSYNC B0 ;  /* 0x0000000000007941 */ /* 0x000fea0003800000 */
.L_x_567:
[----:B------:R-:W-:Y:S01]  /*fda0*/  @!PT LDS RZ, [RZ] ;  /* 0x00000000fffff984 */ /* 0x000fe20000000800 */
[----:B------:R-:W-:Y:S01]  /*fdb0*/  @!PT LDS RZ, [RZ] ;  /* 0x00000000fffff984 */ /* 0x000fe20000000800 */
[----:B------:R-:W-:Y:S01]  /*fdc0*/  @!PT LDS RZ, [RZ] ;  /* 0x00000000fffff984 */ /* 0x000fe20000000800 */
[----:B------:R-:W-:Y:S01]  /*fdd0*/  @!PT LDS RZ, [RZ] ;  /* 0x00000000fffff984 */ /* 0x000fe20000000800 */
[----:B------:R5:W-:Y:S06]  /*fde0*/  MEMBAR.ALL.CTA ;  /* 0x0000000000007992 */ /* 0x000bec0000008000 */
[----:B-----5:R-:W5:Y:S01]  /*fdf0*/  FENCE.VIEW.ASYNC.S ;  /* 0x00000000000073c6 */ /* 0x020f620000000000 */
[----:B------:R-:W-:Y:S05]  /*fe00*/  WARPSYNC.ALL ;  /* 0x0000000000007948 */ /* 0x000fea0003800000 */
[----:B-----5:R-:W-:Y:S06]  /*fe10*/  BAR.SYNC.DEFER_BLOCKING 0xd, 0x100 ;  /* 0x0344000000007b1d */ /* 0x020fec0000010000 */
.L_x_565:
[----:B------:R-:W-:-:S13]  /*fe20*/  ISETP.NE.AND P0, PT, R188, 0x3, PT ;  /* 0x00000003bc00780c */ /* 0x000fda0003f05270 */
[----:B------:R-:W-:Y:S05]  /*fe30*/  @!P0 BRA `(.L_x_618) ;  /* 0x0000000000048947 */ /* 0x000fea0003800000 */
[----:B------:R-:W-:Y:S01]  /*fe40*/  BPT.TRAP 0x1 ;  /* 0x000000040000795c */ /* 0x000fe20000300000 */
.L_x_618:
[----:B0-----:R-:W-:Y:S02]  /*fe50*/  LEA R0, R192, R2, 0x3 ;  /* 0x00000002c0007211 */ /* 0x001fe400078e18ff */
[----:B-1-3--:R-:W-:-:S04]  /*fe60*/  SHF.L.U32 R3, R194, 0x1f, RZ ;  /* 0x0000001fc2037819 */ /* 0x00afc800000006ff */
[----:B------:R0:W1:Y:S01]  /*fe70*/  SYNCS.PHASECHK.TRANS64.TRYWAIT P2, [R0+URZ+0x34830], R3 ;  /* 0x03483003000075a7 */ /* 0x000062000804017f */
[----:B------:R-:W-:Y:S05]  /*fe80*/  @!P0 BRA `(.L_x_619) ;  /* 0x0000000000048947 */ /* 0x000fea0003800000 */
[----:B------:R-:W-:Y:S01]  /*fe90*/  BPT.TRAP 0x1 ;  /* 0x000000040000795c */ /* 0x000fe20000300000 */
.L_x_619:
[----:B--2-4-:R-:W2:Y:S01]  /*fea0*/  S2R R4, SR_TID.X ;  /* 0x0000000000047919 */ /* 0x014ea20000002100 */
[----:B------:R-:W-:Y:S01]  /*feb0*/  IMAD.MOV.U32 R151, RZ, RZ, RZ ;  /* 0x000000ffff977224 */ /* 0x000fe200078e00ff */
[----:B--2---:R-:W-:-:S04]  /*fec0*/  LOP3.LUT R4, R4, 0x7f, RZ, 0xc0, !PT ;  /* 0x0000007f04047812 */ /* 0x004fc800078ec0ff */
[----:B------:R-:W-:Y:S01]  /*fed0*/  ISETP.NE.AND P1, PT, R4, RZ, PT ;  /* 0x000000ff0400720c */ /* 0x000fe20003f25270 */
[----:B-1----:R-:W-:-:S12]  /*fee0*/  @P2 BRA `(.L_x_620) ;  /* 0x0000000000082947 */ /* 0x002fd80003800000 */
[----:B------:R-:W1:Y:S02]  /*fef0*/  SYNCS.PHASECHK.TRANS64.TRYWAIT P2, [R0+URZ+0x34830], R3 ;  /* 0x03483003000075a7 */ /* 0x000e64000804017f */
[----:B-1----:R-:W-:Y:S05]  /*ff00*/  @!P2 BRA `(.L_x_621) ;  /* 0x000000ec00c0a947 */ /* 0x002fea0003800000 */
.L_x_620:
[----:B------:R-:W-:Y:S05]  /*ff10*/  WARPSYNC.ALL ;  /* 0x0000000000007948 */ /* 0x000fea0003800000 */
[----:B01----:R-:W-:Y:S01]  /*ff20*/  IADD3 R3, R2, 0x1c400, RZ ;  /* 0x0001c40002037810 */ /* 0x003fe20007ffe0ff */
[----:B------:R-:W-:Y:S01]  /*ff30*/  IMAD.MOV.U32 R7, RZ, RZ, 0x40000040 ;  /* 0x40000040ff077424 */ /* 0x000fe200078e00ff */
[----:B------:R-:W-:Y:S01]  /*ff40*/  R2UR UR4, R40 ;  /* 0x00000000280472ca */ /* 0x000fe200000e0000 */
[----:B------:R-:W-:Y:S01]  /*ff50*/  UMOV UR9, 0x40000040 ;  /* 0x4000004000097882 */ /* 0x000fe20000000000 */
[----:B------:R-:W-:Y:S01]  /*ff60*/  SHF.R.U32.HI R3, RZ, 0x4, R3 ;  /* 0x00000004ff037819 */ /* 0x000fe20000011603 */
[----:B------:R-:W-:Y:S01]  /*ff70*/  WARPGROUP.ARRIVE ;  /* 0x00000000000079c5 */ /* 0x000fe20000000000 */
[----:B------:R-:W-:Y:S01]  /*ff80*/  R2UR UR11, R7 ;  /* 0x00000000070b72ca */ /* 0x000fe200000e0000 */
[----:B------:R-:W-:Y:S01]  /*ff90*/  IMAD.MOV.U32 R9, RZ, RZ, 0x40000040 ;  /* 0x40000040ff097424 */ /* 0x000fe200078e00ff */
[----:B------:R-:W-:Y:S01]  /*ffa0*/  LOP3.LUT R3, R3, 0x3fff, RZ, 0xc0, !PT ;  /* 0x00003fff03037812 */ /* 0x000fe200078ec0ff */
[----:B------:R-:W-:Y:S01]  /*ffb0*/  IMAD.U32 R11, RZ, RZ, UR9 ;  /* 0x00000009ff0b7e24 */ /* 0x000fe2000f8e00ff */
[----:B------:R-:W-:Y:S01]  /*ffc0*/  UMOV UR57, 0x40000040 ;  /* 0x4000004000397882 */ /* 0x000fe20000000000 */
[----:B------:R-:W-:Y:S01]  /*ffd0*/  UMOV UR53, 0x40000040 ;  /* 0x4000004000357882 */ /* 0x000fe20000000000 */
[----:B------:R-:W-:Y:S01]  /*ffe0*/  LOP3.LUT R5, R3, 0x10000, RZ, 0xfc, !PT ;  /* 0x0001000003057812 */ /* 0x000fe200078efcff */
[----:B------:R-:W-:Y:S01]  /*fff0*/  UMOV UR49, 0x40000040 ;  /* 0x4000004000317882 */ /* 0x000fe20000000000 */
[----:B------:R-:W-:Y:S01]  /*10000*/  UMOV UR45, 0x40000040 ;  /* 0x40000040002d7882 */ /* 0x000fe20000000000 */
[----:B------:R-:W-:Y:S01]  /*10010*/  ULOP3.LUT UR4, UR4, 0x10000, URZ, 0xfc, !UPT ;  /* 0x0001000004047892 */ /* 0x000fe2000f8efc3f */
[----:B------:R-:W-:Y:S01]  /*10020*/  IMAD.MOV.U32 R7, RZ, RZ, 0x40000040 ;  /* 0x40000040ff077424 */ /* 0x000fe200078e00ff */
[----:B------:R-:W-:Y:S01]  /*10030*/  UMOV UR41, 0x40000040 ;  /* 0x4000004000297882 */ /* 0x000fe20000000000 */
[----:B------:R-:W-:Y:S01]  /*10040*/  IMAD R6, R192, 0xc00, R5 ;  /* 0x00000c00c0067824 */ /* 0x000fe200078e0205 */
[----:B------:R-:W-:Y:S01]  /*10050*/  UIADD3 UR5, UR4, 0x2, URZ ;  /* 0x0000000204057890 */ /* 0x000fe2000fffe03f */
[----:B------:R-:W-:Y:S01]  /*10060*/  P2R R12, PR, RZ, 0x1 ;  /* 0x00000001ff0c7803 */ /* 0x000fe20000000000 */
[----:B------:R-:W-:Y:S01]  /*10070*/  UIADD3 UR56, UR4, 0x406, URZ ;  /* 0x0000040604387890 */ /* 0x000fe2000fffe03f */
[----:B------:R-:W-:Y:S01]  /*10080*/  R2UR UR43, R7 ;  /* 0x00000000072b72ca */ /* 0x000fe200000e0000 */
[----:B------:R-:W-:Y:S01]  /*10090*/  UMOV UR8, UR4 ;  /* 0x0000000400087c82 */ /* 0x000fe20008000000 */
[C---:B------:R-:W-:Y:S01]  /*100a0*/  R2UR UR10, R6.reuse ;  /* 0x00000000060a72ca */ /* 0x040fe200000e0000 */
[----:B------:R-:W-:Y:S01]  /*100b0*/  UIADD3 UR52, UR4, 0x800, URZ ;  /* 0x0000080004347890 */ /* 0x000fe2000fffe03f */
[----:B------:R-:W-:Y:S01]  /*100c0*/  IADD3 R8, R6, 0x2, RZ ;  /* 0x0000000206087810 */ /* 0x000fe20007ffe0ff */
[----:B------:R-:W-:Y:S01]  /*100d0*/  UIADD3 UR48, UR4, 0x802, URZ ;  /* 0x0000080204307890 */ /* 0x000fe2000fffe03f */
[----:B------:R-:W-:Y:S01]  /*100e0*/  MOV R10, UR8 ;  /* 0x00000008000a7c02 */ /* 0x000fe20008000f00 */
[----:B------:R-:W-:Y:S01]  /*100f0*/  UIADD3 UR44, UR4, 0x804, URZ ;  /* 0x00000804042c7890 */ /* 0x000fe2000fffe03f */
[----:B------:R-:W-:Y:S01]  /*10100*/  @!P1 IADD3 R0, R0, 0x34840, RZ ;  /* 0x0003484000009810 */ /* 0x000fe20007ffe0ff */
[----:B------:R-:W-:Y:S01]  /*10110*/  UIADD3 UR40, UR4, 0x806, URZ ;  /* 0x0000080604287890 */ /* 0x000fe2000fffe03f */
[----:B------:R-:W-:Y:S01]  /*10120*/  BSSY B0, `(.L_x_622) ;  /* 0x00005b7000007945 */ /* 0x000fe20003800000 */
[----:B------:R0:W-:Y:S01]  /*10130*/  STL.64 [R1+0x30], R10 ;  /* 0x0000300a01007387 */ /* 0x0001e20000100a00 */
[----:B------:R-:W-:Y:S01]  /*10140*/  @!P1 PRMT R0, RZ, 0x654, R0 ;  /* 0x00000654ff009816 */ /* 0x000fe20000000000 */
[--C-:B------:R-:W-:Y:S01]  /*10150*/  IMAD.MOV.U32 R150, RZ, RZ, R151.reuse ;  /* 0x000000ffff967224 */ /* 0x100fe200078e0097 */
[-C--:B------:R-:W-:Y:S01]  /*10160*/  MOV R149, R151.reuse ;  /* 0x0000009700957202 */ /* 0x080fe20000000f00 */
[----:B------:R-:W-:Y:S01]  /*10170*/  HGMMA.64x128x16.F32 R24, gdesc[UR8], RZ, !UPT, gsb0 ;  /* 0x01e00000081879f0 */ /* 0x000fe2000c0008ff */
[----:B------:R-:W-:Y:S01]  /*10180*/  R2UR UR10, R8 ;  /* 0x00000000080a72ca */ /* 0x000fe200000e0000 */
[----:B------:R-:W-:Y:S01]  /*10190*/  UMOV UR8, UR5 ;  /* 0x0000000500087c82 */ /* 0x000fe20008000000 */
[----:B------:R-:W-:Y:S01]  /*101a0*/  R2UR UR11, R9 ;  /* 0x00000000090b72ca */ /* 0x000fe200000e0000 */
[----:B------:R-:W-:Y:S01]  /*101b0*/  UMOV UR9, 0x40000040 ;  /* 0x4000004000097882 */ /* 0x000fe20000000000 */
[----:B------:R-:W-:Y:S01]  /*101c0*/  IMAD.MOV.U32 R9, RZ, RZ, 0x40000040 ;  /* 0x40000040ff097424 */ /* 0x000fe200078e00ff */
[----:B------:R-:W-:Y:S01]  /*101d0*/  IADD3 R8, R6, 0x4, RZ ;  /* 0x0000000406087810 */ /* 0x000fe20007ffe0ff */
[----:B------:R-:W-:Y:S01]  /*101e0*/  UIADD3 UR5, UR4, 0x4, URZ ;  /* 0x0000000404057890 */ /* 0x000fe2000fffe03f */
[----:B0-----:R-:W-:Y:S01]  /*101f0*/  MOV R10, UR8 ;  /* 0x00000008000a7c02 */ /* 0x001fe20008000f00 */
[----:B------:R-:W-:Y:S01]  /*10200*/  IMAD.U32 R11, RZ, RZ, UR9 ;  /* 0x00000009ff0b7e24 */ /* 0x000fe2000f8e00ff */
[-C--:B-----5:R-:W-:Y:S01]  /*10210*/  MOV R147, R151.reuse ;  /* 0x0000009700937202 */ /* 0x0a0fe20000000f00 */
[--C-:B------:R-:W-:Y:S01]  /*10220*/  IMAD.MOV.U32 R148, RZ, RZ, R151.reuse ;  /* 0x000000ffff947224 */ /* 0x100fe200078e0097 */
[-C--:B------:R-:W-:Y:S01]  /*10230*/  MOV R145, R151.reuse ;  /* 0x0000009700917202 */ /* 0x080fe20000000f00 */
[--C-:B------:R-:W-:Y:S01]  /*10240*/  IMAD.MOV.U32 R146, RZ, RZ, R151.reuse ;  /* 0x000000ffff927224 */ /* 0x100fe200078e0097 */
[----:B------:R0:W-:Y:S01]  /*10250*/  STL.64 [R1+0x28], R10 ;  /* 0x0000280a01007387 */ /* 0x0001e20000100a00 */
        /* <DEDUP_REMOVED lines=34> */
[----:B------:R-:W-:Y:S01]  /*10480*/  IMAD.MOV.U32 R88, RZ, RZ, R151 ;  /* 0x000000ffff587224 */ /* 0x000fe200078e0097 */
[----:B------:R-:W-:Y:S02]  /*10490*/  WARPGROUP.DEPBAR.LE gsb0, 0x0 ;  /* 0x00008000000079c5 */ /* 0x000fe40000010000 */
[----:B------:R-:W-:-:S06]  /*104a0*/  WARPGROUP.ARRIVE ;  /* 0x00000000000079c5 */ /* 0x000fcc0000000000 */
[----:B------:R-:W-:Y:S01]  /*104b0*/  HGMMA.64x128x16.F32 R24, gdesc[UR8], R24, gsb0 ;  /* 0x01e00000081879f0 */ /* 0x000fe20008000818 */
        /* <DEDUP_REMOVED lines=8> */
[----:B------:R-:W-:-:S05]  /*10540*/  IMAD.U32 R11, RZ, RZ, UR9 ;  /* 0x00000009ff0b7e24 */ /* 0x000fca000f8e00ff */
[----:B------:R0:W-:Y:S01]  /*10550*/  STL.64 [R1+0x20], R10 ;  /* 0x0000200a01007387 */ /* 0x0001e20000100a00 */
        /* <DEDUP_REMOVED lines=38> */
[----:B------:R-:W-:-:S04]  /*107c0*/  ULDC UR4, c[0x0][0x9d8] ;  /* 0x0002760000047ab9 */ /* 0x000fc80000000800 */
        /* <DEDUP_REMOVED lines=10> */
[----:B0-----:R-:W-:Y:S01]  /*10870*/  IMAD.U32 R11, RZ, RZ, UR9 ;  /* 0x00000009ff0b7e24 */ /* 0x001fe2000f8e00ff */
[----:B------:R-:W-:Y:S01]  /*10880*/  MOV R10, UR8 ;  /* 0x00000008000a7c02 */ /* 0x000fe20008000f00 */
[----:B------:R-:W-:Y:S01]  /*10890*/  ULDC UR5, c[0x0][0x988] ;  /* 0x0002620000057ab9 */ /* 0x000fe20000000800 */
[----:B------:R-:W-:-:S02]  /*108a0*/  R2UR UR58, R8 ;  /* 0x00000000083a72ca */ /* 0x000fc400000e0000 */
[----:B------:R-:W-:Y:S01]  /*108b0*/  R2UR UR59, R9 ;  /* 0x00000000093b72ca */ /* 0x000fe200000e0000 */
[----:B------:R-:W-:Y:S01]  /*108c0*/  IMAD.MOV.U32 R9, RZ, RZ, 0x40000040 ;  /* 0x40000040ff097424 */ /* 0x000fe200078e00ff */
[----:B------:R-:W-:Y:S01]  /*108d0*/  IADD3 R8, R6, 0x800, RZ ;  /* 0x0000080006087810 */ /* 0x000fe20007ffe0ff */
[----:B------:R0:W-:Y:S03]  /*108e0*/  STL.64 [R1], R10 ;  /* 0x0000000a01007387 */ /* 0x0001e60000100a00 */
[----:B------:R-:W-:Y:S02]  /*108f0*/  R2UR UR54, R8 ;  /* 0x00000000083672ca */ /* 0x000fe400000e0000 */
[----:B------:R-:W-:Y:S01]  /*10900*/  R2UR UR55, R9 ;  /* 0x00000000093772ca */ /* 0x000fe200000e0000 */
[----:B------:R-:W-:Y:S01]  /*10910*/  IMAD.MOV.U32 R9, RZ, RZ, 0x40000040 ;  /* 0x40000040ff097424 */ /* 0x000fe200078e00ff */
[----:B------:R-:W-:-:S04]  /*10920*/  IADD3 R8, R6, 0x802, RZ ;  /* 0x0000080206087810 */ /* 0x000fc80007ffe0ff */
[----:B------:R-:W-:Y:S02]  /*10930*/  R2UR UR50, R8 ;  /* 0x00000000083272ca */ /* 0x000fe400000e0000 */
[----:B------:R-:W-:Y:S01]  /*10940*/  R2UR UR51, R9 ;  /* 0x00000000093372ca */ /* 0x000fe200000e0000 */
[----:B------:R-:W-:Y:S01]  /*10950*/  IMAD.MOV.U32 R9, RZ, RZ, 0x40000040 ;  /* 0x40000040ff097424 */ /* 0x000fe200078e00ff */
[C---:B------:R-:W-:Y:S02]  /*10960*/  IADD3 R8, R6.reuse, 0x804, RZ ;  /* 0x0000080406087810 */ /* 0x040fe40007ffe0ff */
[----:B------:R-:W-:Y:S02]  /*10970*/  IADD3 R6, R6, 0x806, RZ ;  /* 0x0000080606067810 */ /* 0x000fe40007ffe0ff */
[----:B------:R-:W-:Y:S02]  /*10980*/  R2UR UR46, R8 ;  /* 0x00000000082e72ca */ /* 0x000fe400000e0000 */
[----:B------:R-:W-:-:S02]  /*10990*/  R2UR UR47, R9 ;  /* 0x00000000092f72ca */ /* 0x000fc400000e0000 */
[----:B------:R-:W-:Y:S02]  /*109a0*/  R2UR UR42, R6 ;  /* 0x00000000062a72ca */ /* 0x000fe400000e0000 */
[----:B------:R-:W-:-:S05]  /*109b0*/  IADD3 R8, R221, R152, RZ ;  /* 0x00000098dd087210 */ /* 0x000fca0007ffe0ff */
[----:B------:R-:W-:-:S05]  /*109c0*/  IMAD R8, R207, -0x80, R8 ;  /* 0xffffff80cf087824 */ /* 0x000fca00078e0208 */
[C---:B------:R-:W-:Y:S02]  /*109d0*/  ISETP.GT.AND P2, PT, R8.reuse, RZ, PT ;  /* 0x000000ff0800720c */ /* 0x040fe40003f44270 */
[C---:B------:R-:W-:Y:S02]  /*109e0*/  ISETP.GT.AND P3, PT, R8.reuse, 0x1, PT ;  /* 0x000000010800780c */ /* 0x040fe40003f64270 */
[C---:B------:R-:W-:Y:S02]  /*109f0*/  ISETP.GT.AND P6, PT, R8.reuse, 0x8, PT ;  /* 0x000000080800780c */ /* 0x040fe40003fc4270 */
[C---:B------:R-:W-:Y:S02]  /*10a00*/  ISETP.GT.AND P5, PT, R8.reuse, 0x9, PT ;  /* 0x000000090800780c */ /* 0x040fe40003fa4270 */
[----:B------:R-:W-:Y:S01]  /*10a10*/  ISETP.GT.AND P4, PT, R8, 0x10, PT ;  /* 0x000000100800780c */ /* 0x000fe20003f84270 */
        /* <DEDUP_REMOVED lines=17> */
[----:B------:R-:W-:Y:S01]  /*10b30*/  HGMMA.64x128x16.F32 R24, gdesc[UR40], R24, gsb0 ;  /* 0x01e00000281879f0 */ /* 0x000fe20008000818 */
[----:B------:R-:W-:Y:S01]  /*10b40*/  ULDC UR42, c[0x0][0x9d8] ;  /* 0x00027600002a7ab9 */ /* 0x000fe20000000800 */
[----:B------:R-:W-:Y:S01]  /*10b50*/  ULDC UR43, c[0x0][0x988] ;  /* 0x00026200002b7ab9 */ /* 0x000fe20000000800 */
[----:B------:R-:W-:Y:S02]  /*10b60*/  WARPGROUP.DEPBAR.LE gsb0, 0x0 ;  /* 0x00008000000079c5 */ /* 0x000fe40000010000 */
[----:B------:R-:W-:Y:S01]  /*10b70*/  FMUL.FTZ R24, R24, UR4 ;  /* 0x0000000418187c20 */ /* 0x000fe20008410000 */
[----:B------:R-:W-:Y:S01]  /*10b80*/  FMUL.FTZ R25, R25, UR4 ;  /* 0x0000000419197c20 */ /* 0x000fe20008410000 */
[----:B------:R-:W-:Y:S01]  /*10b90*/  FMUL.FTZ R28, R28, UR4 ;  /* 0x000000041c1c7c20 */ /* 0x000fe20008410000 */
[----:B------:R-:W-:Y:S01]  /*10ba0*/  FMUL.FTZ R29, R29, UR4 ;  /* 0x000000041d1d7c20 */ /* 0x000fe20008410000 */
[----:B0-----:R-:W0:Y:S01]  /*10bb0*/  MUFU.TANH R11, R24 ;  /* 0x00000018000b7308 */ /* 0x001e220000002400 */
        /* <DEDUP_REMOVED lines=16> */
[----:B0-----:R-:W-:Y:S01]  /*10cc0*/  FSEL R11, R11, -INF , P2 ;  /* 0xff8000000b0b7808 */ /* 0x001fe20001000000 */
[----:B------:R-:W-:Y:S01]  /*10cd0*/  FMUL.FTZ R35, R35, UR4 ;  /* 0x0000000423237c20 */ /* 0x000fe20008410000 */
[----:B------:R-:W-:Y:S01]  /*10ce0*/  FMUL.FTZ R41, R41, UR4 ;  /* 0x0000000429297c20 */ /* 0x000fe20008410000 */
[----:B------:R-:W-:Y:S01]  /*10cf0*/  FMUL.FTZ R47, R47, UR4 ;  /* 0x000000042f2f7c20 */ /* 0x000fe20008410000 */
[----:B------:R-:W-:Y:S01]  /*10d00*/  FMUL.FTZ R59, R59, UR4 ;  /* 0x000000043b3b7c20 */ /* 0x000fe20008410000 */
[----:B------:R-:W-:Y:S01]  /*10d10*/  FMUL.FTZ R39, R39, UR4 ;  /* 0x0000000427277c20 */ /* 0x000fe20008410000 */
[----:B------:R-:W-:Y:S01]  /*10d20*/  FMUL.FTZ R44, R44, UR4 ;  /* 0x000000042c2c7c20 */ /* 0x000fe20008410000 */
[----:B------:R-:W-:Y:S01]  /*10d30*/  MUFU.TANH R29, R29 ;  /* 0x0000001d001d7308 */ /* 0x000fe20000002400 */
[----:B-1----:R-:W-:Y:S01]  /*10d40*/  FSEL R6, R6, -INF , P3 ;  /* 0xff80000006067808 */ /* 0x002fe20001800000 */
[----:B------:R-:W-:Y:S01]  /*10d50*/  FMUL.FTZ R51, R51, UR4 ;  /* 0x0000000433337c20 */ /* 0x000fe20008410000 */
[----:B------:R-:W-:Y:S01]  /*10d60*/  FMUL.FTZ R38, R38, UR4 ;  /* 0x0000000426267c20 */ /* 0x000fe20008410000 */
[----:B------:R-:W-:Y:S01]  /*10d70*/  FMUL.FTZ R63, R63, UR4 ;  /* 0x000000043f3f7c20 */ /* 0x000fe20008410000 */
[----:B------:R-:W-:Y:S01]  /*10d80*/  FMNMX.FTZ R14, R11, R6, !PT ;  /* 0x000000060b0e7209 */ /* 0x000fe20007810000 */
        /* <DEDUP_REMOVED lines=19> */
[----:B0-----:R-:W-:Y:S01]  /*10ec0*/  FSEL R3, R3, -INF , P2 ;  /* 0xff80000003037808 */ /* 0x001fe20001000000 */
[----:B------:R-:W-:Y:S01]  /*10ed0*/  FMUL.FTZ R64, R64, UR4 ;  /* 0x0000000440407c20 */ /* 0x000fe20008410000 */
[----:B------:R-:W-:Y:S01]  /*10ee0*/  ISETP.GT.AND P2, PT, R8, 0x11, PT ;  /* 0x000000110800780c */ /* 0x000fe20003f44270 */
        /* <DEDUP_REMOVED lines=21> */
[----:B------:R-:W-:Y:S01]  /*11040*/  FMUL.FTZ R86, R86, UR4 ;  /* 0x0000000456567c20 */ /* 0x000fe20008410000 */
[----:B------:R-:W-:Y:S01]  /*11050*/  FMUL.FTZ R87, R87, UR4 ;  /* 0x0000000457577c20 */ /* 0x000fe20008410000 */
[----:B------:R2:W-:Y:S05]  /*11060*/  @!P1 SYNCS.ARRIVE.TRANS64.RED.A1T0 RZ, [R0+URZ], RZ ;  /* 0x000000ff00ff99a7 */ /* 0x0005ea000810043f */
[----:B------:R-:W-:Y:S01]  /*11070*/  MUFU.TANH R31, R43 ;  /* 0x0000002b001f7308 */ /* 0x000fe20000002400 */
[----:B0-----:R-:W-:-:S07]  /*11080*/  FSEL R13, R13, -INF , P5 ;  /* 0xff8000000d0d7808 */ /* 0x001fce0002800000 */
[----:B------:R-:W-:Y:S01]  /*11090*/  MUFU.TANH R36, R36 ;  /* 0x0000002400247308 */ /* 0x000fe20000002400 */
[----:B-1----:R-:W-:-:S07]  /*110a0*/  FSEL R7, R7, -INF , P6 ;  /* 0xff80000007077808 */ /* 0x002fce0003000000 */
[----:B------:R0:W-:Y:S08]  /*110b0*/  MUFU.TANH R43, R55 ;  /* 0x00000037002b7308 */ /* 0x0001f00000002400 */
[----:B------:R-:W-:Y:S01]  /*110c0*/  MUFU.TANH R37, R37 ;  /* 0x0000002500257308 */ /* 0x000fe20000002400 */
[----:B0-----:R-:W-:Y:S02]  /*110d0*/  FSEL R55, R28, -INF , P6 ;  /* 0xff8000001c377808 */ /* 0x001fe40003000000 */
[----:B------:R-:W-:-:S02]  /*110e0*/  ISETP.GT.AND P6, PT, R8, 0x19, PT ;  /* 0x000000190800780c */ /* 0x000fc40003fc4270 */
[----:B------:R-:W-:Y:S01]  /*110f0*/  FMNMX.FTZ R20, R55, R14, !PT ;  /* 0x0000000e37147209 */ /* 0x000fe20007810000 */
[----:B------:R-:W-:Y:S02]  /*11100*/  FMUL.FTZ R14, R73, UR4 ;  /* 0x00000004490e7c20 */ /* 0x000fe40008410000 */
[----:B------:R0:W-:Y:S08]  /*11110*/  MUFU.TANH R9, R67 ;  /* 0x0000004300097308 */ /* 0x0001f00000002400 */
[----:B------:R-:W1:Y:S01]  /*11120*/  MUFU.TANH R15, R34 ;  /* 0x00000022000f7308 */ /* 0x000e620000002400 */
[----:B0-----:R-:W-:-:S02]  /*11130*/  FSEL R67, R29, -INF , P5 ;  /* 0xff8000001d437808 */ /* 0x001fc40002800000 */
[----:B------:R-:W-:Y:S02]  /*11140*/  ISETP.GT.AND P5, PT, R8, 0x20, PT ;  /* 0x000000200800780c */ /* 0x000fe40003fa4270 */
[----:B------:R-:W-:-:S03]  /*11150*/  FMNMX.FTZ R20, R67, R20, !PT ;  /* 0x0000001443147209 */ /* 0x000fc60007810000 */
[----:B------:R-:W-:Y:S08]  /*11160*/  MUFU.TANH R40, R40 ;  /* 0x0000002800287308 */ /* 0x000ff00000002400 */
[----:B------:R0:W-:Y:S01]  /*11170*/  MUFU.TANH R111, R65 ;  /* 0x00000041006f7308 */ /* 0x0001e20000002400 */
[----:B-1----:R-:W-:-:S07]  /*11180*/  FSEL R15, R15, -INF , P4 ;  /* 0xff8000000f0f7808 */ /* 0x002fce0002000000 */
[----:B------:R-:W1:Y:S01]  /*11190*/  MUFU.TANH R21, R35 ;  /* 0x0000002300157308 */ /* 0x000e620000002400 */
[----:B0-----:R-:W-:Y:S02]  /*111a0*/  FSEL R65, R32, -INF , P4 ;  /* 0xff80000020417808 */ /* 0x001fe40002000000 */
[----:B------:R-:W-:Y:S02]  /*111b0*/  ISETP.GT.AND P4, PT, R8, 0x21, PT ;  /* 0x000000210800780c */ /* 0x000fe40003f84270 */
[----:B------:R-:W-:Y:S02]  /*111c0*/  FMNMX.FTZ R20, R65, R20, !PT ;  /* 0x0000001441147209 */ /* 0x000fe40007810000 */
[----:B------:R-:W-:Y:S01]  /*111d0*/  FSEL R31, R31, -INF , P4 ;  /* 0xff8000001f1f7808 */ /* 0x000fe20002000000 */
[----:B------:R-:W-:Y:S08]  /*111e0*/  MUFU.TANH R35, R47 ;  /* 0x0000002f00237308 */ /* 0x000ff00000002400 */
[----:B------:R-:W-:Y:S01]  /*111f0*/  MUFU.TANH R41, R41 ;  /* 0x0000002900297308 */ /* 0x000fe20000002400 */
[----:B-1----:R-:W-:-:S07]  /*11200*/  FSEL R21, R21, -INF , P2 ;  /* 0xff80000015157808 */ /* 0x002fce0001000000 */
[----:B------:R0:W-:Y:S08]  /*11210*/  MUFU.TANH R47, R59 ;  /* 0x0000003b002f7308 */ /* 0x0001f00000002400 */
[----:B------:R-:W1:Y:S01]  /*11220*/  MUFU.TANH R27, R39 ;  /* 0x00000027001b7308 */ /* 0x000e620000002400 */
[----:B0-----:R-:W-:Y:S02]  /*11230*/  FSEL R59, R33, -INF , P2 ;  /* 0xff800000213b7808 */ /* 0x001fe40001000000 */
[----:B------:R-:W-:-:S02]  /*11240*/  ISETP.GT.AND P2, PT, R8, 0x28, PT ;  /* 0x000000280800780c */ /* 0x000fc40003f44270 */
[----:B------:R-:W-:-:S03]  /*11250*/  FMNMX.FTZ R20, R59, R20, !PT ;  /* 0x000000143b147209 */ /* 0x000fc60007810000 */
[----:B------:R-:W0:Y:S08]  /*11260*/  MUFU.TANH R25, R38 ;  /* 0x0000002600197308 */ /* 0x000e300000002400 */
[----:B------:R-:W-:Y:S01]  /*11270*/  MUFU.TANH R39, R51 ;  /* 0x0000003300277308 */ /* 0x000fe20000002400 */
[----:B-1----:R-:W-:-:S07]  /*11280*/  FSEL R27, R27, -INF , P6 ;  /* 0xff8000001b1b7808 */ /* 0x002fce0003000000 */
[----:B------:R-:W1:Y:S01]  /*11290*/  MUFU.TANH R44, R44 ;  /* 0x0000002c002c7308 */ /* 0x000e620000002400 */
[----:B0-----:R-:W-:-:S07]  /*112a0*/  FSEL R25, R25, -INF , P3 ;  /* 0xff80000019197808 */ /* 0x001fce0001800000 */
[----:B------:R0:W-:Y:S08]  /*112b0*/  MUFU.TANH R51, R63 ;  /* 0x0000003f00337308 */ /* 0x0001f00000002400 */
[----:B------:R-:W3:Y:S01]  /*112c0*/  MUFU.TANH R45, R45 ;  /* 0x0000002d002d7308 */ /* 0x000ee20000002400 */
[----:B0-----:R-:W-:Y:S02]  /*112d0*/  FSEL R63, R36, -INF , P3 ;  /* 0xff800000243f7808 */ /* 0x001fe40001800000 */
[----:B------:R-:W-:-:S02]  /*112e0*/  ISETP.GT.AND P3, PT, R8, 0x29, PT ;  /* 0x000000290800780c */ /* 0x000fc40003f64270 */
[----:B------:R-:W-:Y:S02]  /*112f0*/  FMNMX.FTZ R20, R63, R20, !PT ;  /* 0x000000143f147209 */ /* 0x000fe40007810000 */
[----:B-1----:R-:W-:Y:S01]  /*11300*/  FSEL R73, R44, -INF , P2 ;  /* 0xff8000002c497808 */ /* 0x002fe20001000000 */
[----:B------:R0:W-:Y:S01]  /*11310*/  MUFU.TANH R105, R61 ;  /* 0x0000003d00697308 */ /* 0x0001e20000002400 */
[----:B------:R-:W-:-:S07]  /*11320*/  FSEL R35, R35, -INF , P3 ;  /* 0xff80000023237808 */ /* 0x000fce0001800000 */
[----:B------:R-:W1:Y:S01]  /*11330*/  MUFU.TANH R42, R42 ;  /* 0x0000002a002a7308 */ /* 0x000e620000002400 */
[----:B0-----:R-:W-:Y:S02]  /*11340*/  FSEL R61, R37, -INF , P6 ;  /* 0xff800000253d7808 */ /* 0x001fe40003000000 */
[C---:B------:R-:W-:Y:S02]  /*11350*/  ISETP.GT.AND P6, PT, R8.reuse, 0x30, PT ;  /* 0x000000300800780c */ /* 0x040fe40003fc4270 */
[----:B------:R-:W-:Y:S02]  /*11360*/  FMNMX.FTZ R20, R61, R20, !PT ;  /* 0x000000143d147209 */ /* 0x000fe40007810000 */
[----:B---3--:R-:W-:Y:S01]  /*11370*/  FSEL R89, R45, -INF , P3 ;  /* 0xff8000002d597808 */ /* 0x008fe20001800000 */
[----:B------:R-:W0:Y:S01]  /*11380*/  MUFU.TANH R48, R48 ;  /* 0x0000003000307308 */ /* 0x000e220000002400 */
[----:B------:R-:W-:-:S07]  /*11390*/  ISETP.GT.AND P3, PT, R8, 0x40, PT ;  /* 0x000000400800780c */ /* 0x000fce0003f64270 */
[----:B------:R3:W-:Y:S01]  /*113a0*/  MUFU.TANH R115, R69 ;  /* 0x0000004500737308 */ /* 0x0007e20000002400 */
[----:B-1----:R-:W-:-:S07]  /*113b0*/  FSEL R29, R42, -INF , P5 ;  /* 0xff8000002a1d7808 */ /* 0x002fce0002800000 */
[----:B------:R-:W1:Y:S01]  /*113c0*/  MUFU.TANH R49, R49 ;  /* 0x0000003100317308 */ /* 0x000e620000002400 */
[----:B---3--:R-:W-:Y:S02]  /*113d0*/  FSEL R69, R40, -INF , P5 ;  /* 0xff80000028457808 */ /* 0x008fe40002800000 */
[----:B------:R-:W-:Y:S02]  /*113e0*/  ISETP.GT.AND P5, PT, R8, 0x31, PT ;  /* 0x000000310800780c */ /* 0x000fe40003fa4270 */
[----:B------:R-:W-:Y:S02]  /*113f0*/  FMNMX.FTZ R24, R69, R20, !PT ;  /* 0x0000001445187209 */ /* 0x000fe40007810000 */
[----:B0-----:R-:W-:Y:S01]  /*11400*/  FSEL R91, R48, -INF , P6 ;  /* 0xff800000305b7808 */ /* 0x001fe20003000000 */
[----:B------:R0:W-:Y:S01]  /*11410*/  MUFU.TANH R10, R71 ;  /* 0x00000047000a7308 */ /* 0x0001e20000002400 */
[----:B------:R-:W-:-:S07]  /*11420*/  FSEL R39, R39, -INF , P5 ;  /* 0xff80000027277808 */ /* 0x000fce0002800000 */
[----:B------:R-:W3:Y:S01]  /*11430*/  MUFU.TANH R46, R46 ;  /* 0x0000002e002e7308 */ /* 0x000ee20000002400 */
[----:B0-----:R-:W-:Y:S02]  /*11440*/  FSEL R71, R41, -INF , P4 ;  /* 0xff80000029477808 */ /* 0x001fe40002000000 */
[C---:B------:R-:W-:Y:S02]  /*11450*/  ISETP.GT.AND P4, PT, R8.reuse, 0x38, PT ;  /* 0x000000380800780c */ /* 0x040fe40003f84270 */
[----:B------:R-:W-:Y:S02]  /*11460*/  FMNMX.FTZ R24, R71, R24, !PT ;  /* 0x0000001847187209 */ /* 0x000fe40007810000 */
[----:B-1----:R-:W-:Y:S01]  /*11470*/  FSEL R93, R49, -INF , P5 ;  /* 0xff800000315d7808 */ /* 0x002fe20002800000 */
[----:B------:R-:W0:Y:S01]  /*11480*/  MUFU.TANH R52, R52 ;  /* 0x0000003400347308 */ /* 0x000e220000002400 */
[----:B------:R-:W-:Y:S02]  /*11490*/  FMNMX.FTZ R24, R73, R24, !PT ;  /* 0x0000001849187209 */ /* 0x000fe40007810000 */
[----:B------:R-:W-:-:S02]  /*114a0*/  ISETP.GT.AND P5, PT, R8, 0x48, PT ;  /* 0x000000480800780c */ /* 0x000fc40003fa4270 */
[----:B------:R-:W-:-:S03]  /*114b0*/  FMNMX.FTZ R24, R89, R24, !PT ;  /* 0x0000001859187209 */ /* 0x000fc60007810000 */
[----:B------:R-:W1:Y:S01]  /*114c0*/  MUFU.TANH R53, R53 ;  /* 0x0000003500357308 */ /* 0x000e620000002400 */
[----:B------:R-:W-:Y:S02]  /*114d0*/  FMNMX.FTZ R24, R91, R24, !PT ;  /* 0x000000185b187209 */ /* 0x000fe40007810000 */
[----:B---3--:R-:W-:Y:S02]  /*114e0*/  FSEL R33, R46, -INF , P2 ;  /* 0xff8000002e217808 */ /* 0x008fe40001000000 */
[----:B------:R-:W-:Y:S02]  /*114f0*/  ISETP.GT.AND P2, PT, R8, 0x39, PT ;  /* 0x000000390800780c */ /* 0x000fe40003f44270 */
[----:B------:R-:W-:Y:S01]  /*11500*/  FMNMX.FTZ R24, R93, R24, !PT ;  /* 0x000000185d187209 */ /* 0x000fe20007810000 */
[----:B------:R-:W3:Y:S01]  /*11510*/  MUFU.TANH R50, R50 ;  /* 0x0000003200327308 */ /* 0x000ee20000002400 */
[----:B0-----:R-:W-:Y:S02]  /*11520*/  FSEL R95, R52, -INF , P4 ;  /* 0xff800000345f7808 */ /* 0x001fe40002000000 */
[----:B------:R-:W-:-:S02]  /*11530*/  FSEL R43, R43, -INF , P2 ;  /* 0xff8000002b2b7808 */ /* 0x000fc40001000000 */
[----:B------:R-:W-:-:S03]  /*11540*/  FMNMX.FTZ R24, R95, R24, !PT ;  /* 0x000000185f187209 */ /* 0x000fc60007810000 */
[----:B------:R-:W0:Y:S01]  /*11550*/  MUFU.TANH R56, R56 ;  /* 0x0000003800387308 */ /* 0x000e220000002400 */
[----:B-1----:R-:W-:Y:S02]  /*11560*/  FSEL R97, R53, -INF , P2 ;  /* 0xff80000035617808 */ /* 0x002fe40001000000 */
[----:B------:R-:W-:Y:S02]  /*11570*/  ISETP.GT.AND P2, PT, R8, 0x50, PT ;  /* 0x000000500800780c */ /* 0x000fe40003f44270 */
[----:B------:R-:W-:-:S03]  /*11580*/  FMNMX.FTZ R24, R97, R24, !PT ;  /* 0x0000001861187209 */ /* 0x000fc60007810000 */
[----:B------:R-:W1:Y:S01]  /*11590*/  MUFU.TANH R57, R57 ;  /* 0x0000003900397308 */ /* 0x000e620000002400 */
[----:B---3--:R-:W-:Y:S02]  /*115a0*/  FSEL R37, R50, -INF , P6 ;  /* 0xff80000032257808 */ /* 0x008fe40003000000 */
[----:B------:R-:W-:-:S04]  /*115b0*/  ISETP.GT.AND P6, PT, R8, 0x41, PT ;  /* 0x000000410800780c */ /* 0x000fc80003fc4270 */
[----:B------:R-:W-:Y:S01]  /*115c0*/  FSEL R47, R47, -INF , P6 ;  /* 0xff8000002f2f7808 */ /* 0x000fe20003000000 */
[----:B------:R-:W3:Y:S01]  /*115d0*/  MUFU.TANH R54, R54 ;  /* 0x0000003600367308 */ /* 0x000ee20000002400 */
[----:B0-----:R-:W-:-:S04]  /*115e0*/  FSEL R99, R56, -INF , P3 ;  /* 0xff80000038637808 */ /* 0x001fc80001800000 */
        /* <DEDUP_REMOVED lines=10> */
[----:B0-----:R-:W-:Y:S02]  /*11690*/  FSEL R103, R60, -INF , P5 ;  /* 0xff8000003c677808 */ /* 0x001fe40002800000 */
[----:B------:R-:W-:Y:S02]  /*116a0*/  FSEL R51, R51, -INF , P4 ;  /* 0xff80000033337808 */ /* 0x000fe40002000000 */
[----:B------:R-:W-:Y:S02]  /*116b0*/  FMNMX.FTZ R24, R103, R24, !PT ;  /* 0x0000001867187209 */ /* 0x000fe40007810000 */
[----:B------:R-:W-:Y:S01]  /*116c0*/  ISETP.GT.AND P4, PT, R8, 0x60, PT ;  /* 0x000000600800780c */ /* 0x000fe20003f84270 */
[----:B------:R-:W0:Y:S01]  /*116d0*/  MUFU.TANH R62, R62 ;  /* 0x0000003e003e7308 */ /* 0x000e220000002400 */
[----:B-1----:R-:W-:-:S02]  /*116e0*/  FSEL R45, R58, -INF , P3 ;  /* 0xff8000003a2d7808 */ /* 0x002fc40001800000 */
[----:B------:R-:W-:Y:S02]  /*116f0*/  ISETP.GT.AND P3, PT, R8, 0x51, PT ;  /* 0x000000510800780c */ /* 0x000fe40003f64270 */
[----:B------:R-:W-:Y:S02]  /*11700*/  FMNMX.FTZ R24, R105, R24, !PT ;  /* 0x0000001869187209 */ /* 0x000fe40007810000 */
[----:B------:R-:W-:Y:S01]  /*11710*/  FSEL R111, R111, -INF , P3 ;  /* 0xff8000006f6f7808 */ /* 0x000fe20001800000 */
[----:B------:R-:W1:Y:S01]  /*11720*/  MUFU.TANH R68, R68 ;  /* 0x0000004400447308 */ /* 0x000e620000002400 */
[----:B---3--:R-:W-:Y:S02]  /*11730*/  FSEL R109, R64, -INF , P2 ;  /* 0xff800000406d7808 */ /* 0x008fe40001000000 */
[----:B------:R-:W-:Y:S01]  /*11740*/  FSEL R57, R9, -INF , P3 ;  /* 0xff80000009397808 */ /* 0x000fe20001800000 */
[----:B------:R-:W-:Y:S01]  /*11750*/  FMUL.FTZ R9, R85, UR4 ;  /* 0x0000000455097c20 */ /* 0x000fe20008410000 */
[----:B------:R-:W-:-:S02]  /*11760*/  FMNMX.FTZ R24, R109, R24, !PT ;  /* 0x000000186d187209 */ /* 0x000fc40007810000 */
[----:B------:R-:W-:Y:S01]  /*11770*/  ISETP.GT.AND P3, PT, R8, 0x61, PT ;  /* 0x000000610800780c */ /* 0x000fe20003f64270 */
[----:B------:R-:W3:Y:S01]  /*11780*/  MUFU.TANH R72, R72 ;  /* 0x0000004800487308 */ /* 0x000ee20000002400 */
[----:B0-----:R-:W-:Y:S02]  /*11790*/  FSEL R49, R62, -INF , P5 ;  /* 0xff8000003e317808 */ /* 0x001fe40002800000 */
[----:B------:R-:W-:Y:S02]  /*117a0*/  ISETP.GT.AND P5, PT, R8, 0x59, PT ;  /* 0x000000590800780c */ /* 0x000fe40003fa4270 */
[----:B------:R-:W-:Y:S02]  /*117b0*/  FMNMX.FTZ R24, R111, R24, !PT ;  /* 0x000000186f187209 */ /* 0x000fe40007810000 */
[----:B------:R-:W-:Y:S01]  /*117c0*/  FSEL R115, R115, -INF , P5 ;  /* 0xff80000073737808 */ /* 0x000fe20002800000 */
[----:B------:R-:W0:Y:S01]  /*117d0*/  MUFU.TANH R66, R66 ;  /* 0x0000004200427308 */ /* 0x000e220000002400 */
[----:B-1----:R-:W-:-:S04]  /*117e0*/  FSEL R113, R68, -INF , P6 ;  /* 0xff80000044717808 */ /* 0x002fc80003000000 */
[----:B------:R-:W-:-:S03]  /*117f0*/  FMNMX.FTZ R24, R113, R24, !PT ;  /* 0x0000001871187209 */ /* 0x000fc60007810000 */
[----:B------:R-:W1:Y:S01]  /*11800*/  MUFU.TANH R14, R14 ;  /* 0x0000000e000e7308 */ /* 0x000e620000002400 */
[----:B---3--:R-:W-:Y:S02]  /*11810*/  FSEL R117, R72, -INF , P4 ;  /* 0xff80000048757808 */ /* 0x008fe40002000000 */
[----:B------:R-:W-:-:S04]  /*11820*/  FMNMX.FTZ R24, R115, R24, !PT ;  /* 0x0000001873187209 */ /* 0x000fc80007810000 */
[----:B------:R-:W-:Y:S01]  /*11830*/  FMNMX.FTZ R24, R117, R24, !PT ;  /* 0x0000001875187209 */ /* 0x000fe20007810000 */
[----:B------:R-:W-:Y:S01]  /*11840*/  MUFU.TANH R70, R70 ;  /* 0x0000004600467308 */ /* 0x000fe20000002400 */
[----:B0-----:R-:W-:Y:S02]  /*11850*/  FSEL R53, R66, -INF , P2 ;  /* 0xff80000042357808 */ /* 0x001fe40001000000 */
[----:B------:R-:W-:-:S05]  /*11860*/  ISETP.GT.AND P2, PT, R8, 0x68, PT ;  /* 0x000000680800780c */ /* 0x000fca0003f44270 */
[----:B------:R-:W0:Y:S01]  /*11870*/  MUFU.TANH R76, R76 ;  /* 0x0000004c004c7308 */ /* 0x000e220000002400 */
[----:B-1----:R-:W-:-:S04]  /*11880*/  FSEL R119, R14, -INF , P3 ;  /* 0xff8000000e777808 */ /* 0x002fc80001800000 */
[----:B------:R-:W-:-:S03]  /*11890*/  FMNMX.FTZ R24, R119, R24, !PT ;  /* 0x0000001877187209 */ /* 0x000fc60007810000 */
[----:B------:R1:W-:Y:S08]  /*118a0*/  MUFU.TANH R123, R77 ;  /* 0x0000004d007b7308 */ /* 0x0003f00000002400 */
[----:B------:R-:W-:Y:S01]  /*118b0*/  MUFU.TANH R74, R74 ;  /* 0x0000004a004a7308 */ /* 0x000fe20000002400 */
[----:B0-----:R-:W-:Y:S02]  /*118c0*/  FSEL R121, R76, -INF , P2 ;  /* 0xff8000004c797808 */ /* 0x001fe40001000000 */
[----:B-1----:R-:W-:Y:S01]  /*118d0*/  FSEL R77, R10, -INF , P5 ;  /* 0xff8000000a4d7808 */ /* 0x002fe20002800000 */
[----:B------:R-:W-:Y:S01]  /*118e0*/  IMAD.U32 R10, RZ, RZ, UR5 ;  /* 0x00000005ff0a7e24 */ /* 0x000fe2000f8e00ff */
[----:B------:R-:W-:-:S02]  /*118f0*/  ISETP.GT.AND P5, PT, R8, 0x70, PT ;  /* 0x000000700800780c */ /* 0x000fc40003fa4270 */
[----:B------:R-:W-:Y:S01]  /*11900*/  FMNMX.FTZ R24, R121, R24, !PT ;  /* 0x0000001879187209 */ /* 0x000fe20007810000 */
[----:B------:R-:W0:Y:S08]  /*11910*/  MUFU.TANH R80, R80 ;  /* 0x0000005000507308 */ /* 0x000e300000002400 */
[----:B------:R1:W3:Y:S08]  /*11920*/  MUFU.TANH R20, R75 ;  /* 0x0000004b00147308 */ /* 0x0002f00000002400 */
[----:B------:R4:W2:Y:S01]  /*11930*/  MUFU.TANH R127, R81 ;  /* 0x00000051007f7308 */ /* 0x0008a20000002400 */
[----:B-1----:R-:W-:-:S02]  /*11940*/  FSEL R75, R70, -INF , P6 ;  /* 0xff800000464b7808 */ /* 0x002fc40003000000 */
[----:B------:R-:W-:Y:S02]  /*11950*/  ISETP.GT.AND P6, PT, R8, 0x69, PT ;  /* 0x000000690800780c */ /* 0x000fe40003fc4270 */
[----:B0-----:R-:W-:Y:S02]  /*11960*/  FSEL R125, R80, -INF , P5 ;  /* 0xff800000507d7808 */ /* 0x001fe40002800000 */
[----:B------:R-:W-:Y:S01]  /*11970*/  FSEL R123, R123, -INF , P6 ;  /* 0xff8000007b7b7808 */ /* 0x000fe20003000000 */
[----:B------:R-:W0:Y:S01]  /*11980*/  MUFU.TANH R78, R78 ;  /* 0x0000004e004e7308 */ /* 0x000e220000002400 */
[----:B----4-:R-:W-:Y:S02]  /*11990*/  FSEL R81, R74, -INF , P4 ;  /* 0xff8000004a517808 */ /* 0x010fe40002000000 */
[----:B------:R-:W-:Y:S02]  /*119a0*/  ISETP.GT.AND P4, PT, R8, 0x71, PT ;  /* 0x000000710800780c */ /* 0x000fe40003f84270 */
[----:B------:R-:W-:-:S02]  /*119b0*/  FMNMX.FTZ R24, R123, R24, !PT ;  /* 0x000000187b187209 */ /* 0x000fc40007810000 */
[----:B---3--:R-:W-:Y:S01]  /*119c0*/  FSEL R85, R20, -INF , P3 ;  /* 0xff80000014557808 */ /* 0x008fe20001800000 */
[----:B------:R-:W1:Y:S01]  /*119d0*/  MUFU.TANH R84, R84 ;  /* 0x0000005400547308 */ /* 0x000e620000002400 */
[----:B------:R-:W-:Y:S02]  /*119e0*/  ISETP.GT.AND P3, PT, R8, 0x78, PT ;  /* 0x000000780800780c */ /* 0x000fe40003f64270 */
[----:B--2---:R-:W-:Y:S02]  /*119f0*/  FSEL R127, R127, -INF , P4 ;  /* 0xff8000007f7f7808 */ /* 0x004fe40002000000 */
[----:B------:R-:W-:-:S03]  /*11a00*/  FMNMX.FTZ R24, R125, R24, !PT ;  /* 0x000000187d187209 */ /* 0x000fc60007810000 */
[----:B------:R-:W2:Y:S01]  /*11a10*/  MUFU.TANH R9, R9 ;  /* 0x0000000900097308 */ /* 0x000ea20000002400 */
[----:B0-----:R-:W-:Y:S02]  /*11a20*/  FSEL R107, R78, -INF , P2 ;  /* 0xff8000004e6b7808 */ /* 0x001fe40001000000 */
[----:B------:R-:W-:Y:S02]  /*11a30*/  ISETP.GT.AND P2, PT, R8, 0x79, PT ;  /* 0x000000790800780c */ /* 0x000fe40003f44270 */
[----:B------:R-:W-:-:S03]  /*11a40*/  FMNMX.FTZ R24, R127, R24, !PT ;  /* 0x000000187f187209 */ /* 0x000fc60007810000 */
[----:B------:R-:W0:Y:S01]  /*11a50*/  MUFU.TANH R82, R82 ;  /* 0x0000005200527308 */ /* 0x000e220000002400 */
[----:B-1----:R-:W-:-:S04]  /*11a60*/  FSEL R129, R84, -INF , P3 ;  /* 0xff80000054817808 */ /* 0x002fc80001800000 */
[----:B------:R-:W-:-:S03]  /*11a70*/  FMNMX.FTZ R24, R129, R24, !PT ;  /* 0x0000001881187209 */ /* 0x000fc60007810000 */
[----:B------:R-:W1:Y:S01]  /*11a80*/  MUFU.TANH R83, R83 ;  /* 0x0000005300537308 */ /* 0x000e620000002400 */
[----:B--2---:R-:W-:-:S04]  /*11a90*/  FSEL R131, R9, -INF , P2 ;  /* 0xff80000009837808 */ /* 0x004fc80001000000 */
[----:B------:R-:W-:-:S03]  /*11aa0*/  FMNMX.FTZ R24, R131, R24, !PT ;  /* 0x0000001883187209 */ /* 0x000fc60007810000 */
[----:B------:R-:W2:Y:S02]  /*11ab0*/  MUFU.TANH R86, R86 ;  /* 0x0000005600567308 */ /* 0x000ea40000002400 */
[----:B------:R-:W3:Y:S02]  /*11ac0*/  SHFL.BFLY PT, R9, R24, 0x2, 0x1f ;  /* 0x0c401f0018097f89 */ /* 0x000ee400000e0000 */
[----:B---3--:R-:W-:-:S05]  /*11ad0*/  FMNMX.FTZ R14, R24, R9, !PT ;  /* 0x00000009180e7209 */ /* 0x008fca0007810000 */
[----:B------:R-:W3:Y:S02]  /*11ae0*/  SHFL.BFLY PT, R9, R14, 0x1, 0x1f ;  /* 0x0c201f000e097f89 */ /* 0x000ee400000e0000 */
[----:B---3--:R-:W-:Y:S02]  /*11af0*/  FMNMX.FTZ R9, R14, R9, !PT ;  /* 0x000000090e097209 */ /* 0x008fe40007810000 */
[----:B------:R0:W3:Y:S02]  /*11b00*/  MUFU.TANH R14, R87 ;  /* 0x00000057000e7308 */ /* 0x0000e40000002400 */
[C---:B------:R-:W-:Y:S01]  /*11b10*/  FSETP.NEU.FTZ.AND P0, PT, R9.reuse, -INF , PT ;  /* 0xff8000000900780b */ /* 0x040fe20003f1d000 */
[----:B------:R-:W-:-:S05]  /*11b20*/  FMUL.FTZ R8, R9, R10 ;  /* 0x0000000a09087220 */ /* 0x000fca0000410000 */
[----:B------:R-:W-:Y:S02]  /*11b30*/  FSEL R8, R8, RZ, P0 ;  /* 0x000000ff08087208 */ /* 0x000fe40000000000 */
[----:B------:R-:W-:Y:S02]  /*11b40*/  ISETP.NE.AND P0, PT, R12, RZ, PT ;  /* 0x000000ff0c00720c */ /* 0x000fe40003f05270 */
[----:B------:R4:W3:Y:S01]  /*11b50*/  MUFU.TANH R12, R79 ;  /* 0x0000004f000c7308 */ /* 0x0008e20000002400 */
[-CC-:B------:R-:W-:Y:S01]  /*11b60*/  FFMA.FTZ R174, R73, R10.reuse, -R8.reuse ;  /* 0x0000000a49ae7223 */ /* 0x180fe20000010808 */
[----:B0-----:R-:W-:Y:S01]  /*11b70*/  FSEL R87, R82, -INF , P5 ;  /* 0xff80000052577808 */ /* 0x001fe20002800000 */
[-CC-:B------:R-:W-:Y:S01]  /*11b80*/  FFMA.FTZ R168, R91, R10.reuse, -R8.reuse ;  /* 0x0000000a5ba87223 */ /* 0x180fe20000010808 */
[----:B-1----:R-:W-:Y:S01]  /*11b90*/  FSEL R91, R83, -INF , P4 ;  /* 0xff800000535b7808 */ /* 0x002fe20002000000 */
[-CC-:B------:R-:W-:Y:S01]  /*11ba0*/  FFMA.FTZ R182, R55, R10.reuse, -R8.reuse ;  /* 0x0000000a37b67223 */ /* 0x180fe20000010808 */
[-CC-:B------:R-:W-:Y:S01]  /*11bb0*/  FFMA.FTZ R55, R67, R10.reuse, -R8.reuse ;  /* 0x0000000a43377223 */ /* 0x180fe20000010808 */
[-CC-:B------:R-:W-:Y:S01]  /*11bc0*/  FFMA.FTZ R67, R93, R10.reuse, -R8.reuse ;  /* 0x0000000a5d437223 */ /* 0x180fe20000010808 */
[----:B--2---:R-:W-:Y:S01]  /*11bd0*/  FSEL R93, R86, -INF , P3 ;  /* 0xff800000565d7808 */ /* 0x004fe20001800000 */
[--C-:B----4-:R-:W-:Y:S01]  /*11be0*/  FFMA.FTZ R79, R6, R10, -R8.reuse ;  /* 0x0000000a064f7223 */ /* 0x110fe20000010808 */
[----:B------:R-:W-:Y:S01]  /*11bf0*/  FMNMX.FTZ R6, R3, R4, !PT ;  /* 0x0000000403067209 */ /* 0x000fe20007810000 */
[-CC-:B------:R-:W-:Y:S01]  /*11c00*/  FFMA.FTZ R172, R69, R10.reuse, -R8.reuse ;  /* 0x0000000a45ac7223 */ /* 0x180fe20000010808 */
[-CC-:B------:R-:W-:Y:S01]  /*11c10*/  FFMA.FTZ R69, R97, R10.reuse, -R8.reuse ;  /* 0x0000000a61457223 */ /* 0x180fe20000010808 */
[----:B---3--:R-:W-:Y:S01]  /*11c20*/  FSEL R97, R14, -INF , P2 ;  /* 0xff8000000e617808 */ /* 0x008fe20001000000 */
[--C-:B------:R-:W-:Y:S01]  /*11c30*/  FFMA.FTZ R180, R11, R10, -R8.reuse ;  /* 0x0000000a0bb47223 */ /* 0x100fe20000010808 */
[----:B------:R-:W-:Y:S01]  /*11c40*/  FMNMX.FTZ R6, R7, R6, !PT ;  /* 0x0000000607067209 */ /* 0x000fe20007810000 */
[----:B------:R-:W-:Y:S01]  /*11c50*/  MUFU.EX2 R79, R79 ;  /* 0x0000004f004f7308 */ /* 0x000fe20000000800 */
[----:B------:R-:W-:Y:S01]  /*11c60*/  FSEL R73, R12, -INF , P6 ;  /* 0xff8000000c497808 */ /* 0x000fe20003000000 */
[--C-:B------:R-:W-:Y:S01]  /*11c70*/  FFMA.FTZ R176, R65, R10, -R8.reuse ;  /* 0x0000000a41b07223 */ /* 0x100fe20000010808 */
[----:B------:R-:W-:Y:S01]  /*11c80*/  FMNMX.FTZ R6, R13, R6, !PT ;  /* 0x000000060d067209 */ /* 0x000fe20007810000 */
[-CC-:B------:R-:W-:Y:S01]  /*11c90*/  FFMA.FTZ R59, R59, R10.reuse, -R8.reuse ;  /* 0x0000000a3b3b7223 */ /* 0x180fe20000010808 */
[-CC-:B------:R-:W-:Y:S01]  /*11ca0*/  FFMA.FTZ R178, R63, R10.reuse, -R8.reuse ;  /* 0x0000000a3fb27223 */ /* 0x180fe20000010808 */
        /* <DEDUP_REMOVED lines=18> */
[----:B------:R-:W2:Y:S01]  /*11dd0*/  MUFU.EX2 R55, R55 ;  /* 0x0000003700377308 */ /* 0x000ea20000000800 */
        /* <DEDUP_REMOVED lines=11> */
[----:B------:R-:W-:Y:S01]  /*11e90*/  FFMA.FTZ R105, R131, R10, -R8 ;  /* 0x0000000a83697223 */ /* 0x000fe20000010808 */
[----:B------:R-:W-:-:S02]  /*11ea0*/  MOV R131, R151 ;  /* 0x0000009700837202 */ /* 0x000fc40000000f00 */
[----:B------:R-:W-:Y:S01]  /*11eb0*/  FMNMX.FTZ R6, R37, R6, !PT ;  /* 0x0000000625067209 */ /* 0x000fe20007810000 */
[----:B------:R-:W4:Y:S01]  /*11ec0*/  MUFU.EX2 R59, R59 ;  /* 0x0000003b003b7308 */ /* 0x000f220000000800 */
[-C--:B------:R-:W-:Y:S02]  /*11ed0*/  MOV R129, R151.reuse ;  /* 0x0000009700817202 */ /* 0x080fe40000000f00 */
[----:B------:R-:W-:Y:S02]  /*11ee0*/  FMNMX.FTZ R6, R39, R6, !PT ;  /* 0x0000000627067209 */ /* 0x000fe40007810000 */
[-C--:B------:R-:W-:Y:S02]  /*11ef0*/  MOV R127, R151.reuse ;  /* 0x00000097007f7202 */ /* 0x080fe40000000f00 */
[----:B------:R-:W-:Y:S01]  /*11f00*/  FMNMX.FTZ R6, R41, R6, !PT ;  /* 0x0000000629067209 */ /* 0x000fe20007810000 */
[----:B------:R-:W4:Y:S01]  /*11f10*/  MUFU.EX2 R178, R178 ;  /* 0x000000b200b27308 */ /* 0x000f220000000800 */
[----:B------:R-:W-:-:S02]  /*11f20*/  MOV R125, R151 ;  /* 0x00000097007d7202 */ /* 0x000fc40000000f00 */
[----:B------:R-:W-:Y:S02]  /*11f30*/  FMNMX.FTZ R6, R43, R6, !PT ;  /* 0x000000062b067209 */ /* 0x000fe40007810000 */
[-C--:B------:R-:W-:Y:S02]  /*11f40*/  MOV R123, R151.reuse ;  /* 0x00000097007b7202 */ /* 0x080fe40000000f00 */
[----:B------:R-:W-:Y:S01]  /*11f50*/  FMNMX.FTZ R6, R45, R6, !PT ;  /* 0x000000062d067209 */ /* 0x000fe20007810000 */
[----:B------:R-:W4:Y:S01]  /*11f60*/  MUFU.EX2 R61, R61 ;  /* 0x0000003d003d7308 */ /* 0x000f220000000800 */
[-C--:B------:R-:W-:Y:S02]  /*11f70*/  MOV R121, R151.reuse ;  /* 0x0000009700797202 */ /* 0x080fe40000000f00 */
[----:B------:R-:W-:Y:S02]  /*11f80*/  FMNMX.FTZ R6, R47, R6, !PT ;  /* 0x000000062f067209 */ /* 0x000fe40007810000 */
[----:B------:R-:W-:-:S02]  /*11f90*/  MOV R119, R151 ;  /* 0x0000009700777202 */ /* 0x000fc40000000f00 */
[----:B------:R-:W-:Y:S01]  /*11fa0*/  FMNMX.FTZ R6, R49, R6, !PT ;  /* 0x0000000631067209 */ /* 0x000fe20007810000 */
[----:B------:R-:W-:Y:S01]  /*11fb0*/  MUFU.EX2 R172, R172 ;  /* 0x000000ac00ac7308 */ /* 0x000fe20000000800 */
[-C--:B------:R-:W-:Y:S02]  /*11fc0*/  MOV R117, R151.reuse ;  /* 0x0000009700757202 */ /* 0x080fe40000000f00 */
[----:B------:R-:W-:Y:S02]  /*11fd0*/  FMNMX.FTZ R6, R51, R6, !PT ;  /* 0x0000000633067209 */ /* 0x000fe40007810000 */
[-C--:B------:R-:W-:Y:S02]  /*11fe0*/  MOV R115, R151.reuse ;  /* 0x0000009700737202 */ /* 0x080fe40000000f00 */
[----:B------:R-:W-:Y:S01]  /*11ff0*/  FMNMX.FTZ R6, R53, R6, !PT ;  /* 0x0000000635067209 */ /* 0x000fe20007810000 */
[----:B------:R-:W-:Y:S01]  /*12000*/  MUFU.EX2 R63, R63 ;  /* 0x0000003f003f7308 */ /* 0x000fe20000000800 */
[----:B------:R-:W-:-:S02]  /*12010*/  MOV R113, R151 ;  /* 0x0000009700717202 */ /* 0x000fc40000000f00 */
[----:B------:R-:W-:Y:S02]  /*12020*/  FMNMX.FTZ R6, R57, R6, !PT ;  /* 0x0000000639067209 */ /* 0x000fe40007810000 */
[----:B------:R-:W-:Y:S02]  /*12030*/  MOV R111, R151 ;  /* 0x00000097006f7202 */ /* 0x000fe40000000f00 */
        /* <DEDUP_REMOVED lines=14> */
[----:B------:R-:W-:Y:S01]  /*12120*/  FMNMX.FTZ R11, R97, R6, !PT ;  /* 0x00000006610b7209 */ /* 0x000fe20007810000 */
[----:B------:R-:W-:Y:S01]  /*12130*/  FFMA.FTZ R6, R109, R10, -R8 ;  /* 0x0000000a6d067223 */ /* 0x000fe20000010808 */
[----:B------:R-:W-:-:S03]  /*12140*/  MOV R109, R151 ;  /* 0x00000097006d7202 */ /* 0x000fc60000000f00 */
[----:B------:R-:W0:Y:S01]  /*12150*/  SHFL.BFLY PT, R12, R11, 0x2, 0x1f ;  /* 0x0c401f000b0c7f89 */ /* 0x000e2200000e0000 */
        /* <DEDUP_REMOVED lines=14> */
[----:B------:R-:W-:-:S03]  /*12240*/  ISETP.GE.AND P2, PT, R152, 0x81, PT ;  /* 0x000000819800780c */ /* 0x000fc60003f46270 */
[----:B------:R-:W-:Y:S01]  /*12250*/  MUFU.EX2 R95, R95 ;  /* 0x0000005f005f7308 */ /* 0x000fe20000000800 */
[-CC-:B------:R-:W-:Y:S01]  /*12260*/  FFMA.FTZ R181, R3, R10.reuse, -R32.reuse ;  /* 0x0000000a03b57223 */ /* 0x180fe20000010820 */
[-CC-:B------:R-:W-:Y:S01]  /*12270*/  FFMA.FTZ R4, R4, R10.reuse, -R32.reuse ;  /* 0x0000000a04047223 */ /* 0x180fe20000010820 */
[-CC-:B------:R-:W-:Y:S01]  /*12280*/  FFMA.FTZ R183, R7, R10.reuse, -R32.reuse ;  /* 0x0000000a07b77223 */ /* 0x180fe20000010820 */
[----:B------:R-:W-:Y:S01]  /*12290*/  FADD.FTZ R3, R180, R79 ;  /* 0x0000004fb4037221 */ /* 0x000fe20000010000 */
[-CC-:B------:R-:W-:Y:S01]  /*122a0*/  FFMA.FTZ R8, R13, R10.reuse, -R32.reuse ;  /* 0x0000000a0d087223 */ /* 0x180fe20000010820 */
[-CC-:B------:R-:W-:Y:S01]  /*122b0*/  FFMA.FTZ R177, R15, R10.reuse, -R32.reuse ;  /* 0x0000000a0fb17223 */ /* 0x180fe20000010820 */
[-CC-:B------:R-:W-:Y:S01]  /*122c0*/  FFMA.FTZ R12, R21, R10.reuse, -R32.reuse ;  /* 0x0000000a150c7223 */ /* 0x180fe20000010820 */
[----:B------:R-:W-:Y:S01]  /*122d0*/  MUFU.EX2 R181, R181 ;  /* 0x000000b500b57308 */ /* 0x000fe20000000800 */
[----:B-1----:R-:W-:Y:S01]  /*122e0*/  FADD.FTZ R30, R182, R3 ;  /* 0x00000003b61e7221 */ /* 0x002fe20000010000 */
[-CC-:B------:R-:W-:Y:S01]  /*122f0*/  FFMA.FTZ R179, R25, R10.reuse, -R32.reuse ;  /* 0x0000000a19b37223 */ /* 0x180fe20000010820 */
[-CC-:B------:R-:W-:Y:S01]  /*12300*/  FFMA.FTZ R14, R27, R10.reuse, -R32.reuse ;  /* 0x0000000a1b0e7223 */ /* 0x180fe20000010820 */
[-C--:B------:R-:W-:Y:S01]  /*12310*/  FFMA.FTZ R173, R29, R10.reuse, -R32 ;  /* 0x0000000a1dad7223 */ /* 0x080fe20000010820 */
[----:B--2---:R-:W-:Y:S01]  /*12320*/  FADD.FTZ R3, R55, R30 ;  /* 0x0000001e37037221 */ /* 0x004fe20000010000 */
[-CC-:B------:R-:W-:Y:S01]  /*12330*/  FFMA.FTZ R20, R31, R10.reuse, -R32.reuse ;  /* 0x0000000a1f147223 */ /* 0x180fe20000010820 */
[-CC-:B------:R-:W-:Y:S01]  /*12340*/  FFMA.FTZ R175, R33, R10.reuse, -R32.reuse ;  /* 0x0000000a21af7223 */ /* 0x180fe20000010820 */
[----:B------:R-:W0:Y:S01]  /*12350*/  MUFU.EX2 R4, R4 ;  /* 0x0000000400047308 */ /* 0x000e220000000800 */
[----:B---3--:R-:W-:Y:S01]  /*12360*/  FADD.FTZ R34, R176, R3 ;  /* 0x00000003b0227221 */ /* 0x008fe20000010000 */
[-CC-:B------:R-:W-:Y:S01]  /*12370*/  FFMA.FTZ R24, R35, R10.reuse, -R32.reuse ;  /* 0x0000000a23187223 */ /* 0x180fe20000010820 */
[-CC-:B------:R-:W-:Y:S01]  /*12380*/  FFMA.FTZ R169, R37, R10.reuse, -R32.reuse ;  /* 0x0000000a25a97223 */ /* 0x180fe20000010820 */
[-C--:B------:R-:W-:Y:S01]  /*12390*/  FFMA.FTZ R26, R39, R10.reuse, -R32 ;  /* 0x0000000a271a7223 */ /* 0x080fe20000010820 */
[----:B----4-:R-:W-:Y:S01]  /*123a0*/  FADD.FTZ R3, R59, R34 ;  /* 0x000000223b037221 */ /* 0x010fe20000010000 */
[-CC-:B------:R-:W-:Y:S01]  /*123b0*/  FFMA.FTZ R171, R41, R10.reuse, -R32.reuse ;  /* 0x0000000a29ab7223 */ /* 0x180fe20000010820 */
[-CC-:B------:R-:W-:Y:S01]  /*123c0*/  FFMA.FTZ R28, R43, R10.reuse, -R32.reuse ;  /* 0x0000000a2b1c7223 */ /* 0x180fe20000010820 */
[----:B------:R-:W1:Y:S01]  /*123d0*/  MUFU.EX2 R183, R183 ;  /* 0x000000b700b77308 */ /* 0x000e620000000800 */
[----:B------:R-:W-:Y:S01]  /*123e0*/  FADD.FTZ R36, R178, R3 ;  /* 0x00000003b2247221 */ /* 0x000fe20000010000 */
[-CC-:B------:R-:W-:Y:S01]  /*123f0*/  FFMA.FTZ R165, R45, R10.reuse, -R32.reuse ;  /* 0x0000000a2da57223 */ /* 0x180fe20000010820 */
[-CC-:B------:R-:W-:Y:S01]  /*12400*/  FFMA.FTZ R30, R47, R10.reuse, -R32.reuse ;  /* 0x0000000a2f1e7223 */ /* 0x180fe20000010820 */
[-C--:B------:R-:W-:Y:S01]  /*12410*/  FFMA.FTZ R167, R49, R10.reuse, -R32 ;  /* 0x0000000a31a77223 */ /* 0x080fe20000010820 */
[----:B------:R-:W-:Y:S01]  /*12420*/  FADD.FTZ R7, R61, R36 ;  /* 0x000000243d077221 */ /* 0x000fe20000010000 */
[-CC-:B------:R-:W-:Y:S01]  /*12430*/  FFMA.FTZ R51, R51, R10.reuse, -R32.reuse ;  /* 0x0000000a33337223 */ /* 0x180fe20000010820 */
[-C--:B------:R-:W-:Y:S01]  /*12440*/  FFMA.FTZ R53, R53, R10.reuse, -R32 ;  /* 0x0000000a35357223 */ /* 0x080fe20000010820 */
[----:B------:R-:W2:Y:S01]  /*12450*/  MUFU.EX2 R8, R8 ;  /* 0x0000000800087308 */ /* 0x000ea20000000800 */
[----:B0-----:R-:W-:Y:S01]  /*12460*/  FADD.FTZ R34, R181, R4 ;  /* 0x00000004b5227221 */ /* 0x001fe20000010000 */
[----:B------:R-:W-:Y:S01]  /*12470*/  FADD.FTZ R38, R172, R7 ;  /* 0x00000007ac267221 */ /* 0x000fe20000010000 */
[-CC-:B------:R-:W-:Y:S01]  /*12480*/  FFMA.FTZ R57, R57, R10.reuse, -R32.reuse ;  /* 0x0000000a39397223 */ /* 0x180fe20000010820 */
[-CC-:B------:R-:W-:Y:S01]  /*12490*/  FFMA.FTZ R75, R75, R10.reuse, -R32.reuse ;  /* 0x0000000a4b4b7223 */ /* 0x180fe20000010820 */
[-C--:B------:R-:W-:Y:S01]  /*124a0*/  FFMA.FTZ R77, R77, R10.reuse, -R32 ;  /* 0x0000000a4d4d7223 */ /* 0x080fe20000010820 */
[----:B------:R-:W-:Y:S01]  /*124b0*/  FADD.FTZ R7, R63, R38 ;  /* 0x000000263f077221 */ /* 0x000fe20000010000 */
[-C--:B------:R-:W-:Y:S01]  /*124c0*/  FFMA.FTZ R81, R81, R10.reuse, -R32 ;  /* 0x0000000a51517223 */ /* 0x080fe20000010820 */
[----:B------:R-:W0:Y:S01]  /*124d0*/  MUFU.EX2 R177, R177 ;  /* 0x000000b100b17308 */ /* 0x000e220000000800 */
[----:B-1----:R-:W-:Y:S01]  /*124e0*/  FADD.FTZ R3, R183, R34 ;  /* 0x00000022b7037221 */ /* 0x002fe20000010000 */
[----:B------:R-:W-:Y:S01]  /*124f0*/  FADD.FTZ R38, R174, R7 ;  /* 0x00000007ae267221 */ /* 0x000fe20000010000 */
[-CC-:B------:R-:W-:Y:S01]  /*12500*/  FFMA.FTZ R85, R85, R10.reuse, -R32.reuse ;  /* 0x0000000a55557223 */ /* 0x180fe20000010820 */
[-CC-:B------:R-:W-:Y:S01]  /*12510*/  FFMA.FTZ R107, R107, R10.reuse, -R32.reuse ;  /* 0x0000000a6b6b7223 */ /* 0x180fe20000010820 */
[-C--:B------:R-:W-:Y:S01]  /*12520*/  FFMA.FTZ R73, R73, R10.reuse, -R32 ;  /* 0x0000000a49497223 */ /* 0x080fe20000010820 */
[----:B------:R-:W-:Y:S01]  /*12530*/  FADD.FTZ R7, R65, R38 ;  /* 0x0000002641077221 */ /* 0x000fe20000010000 */
[-CC-:B------:R-:W-:Y:S01]  /*12540*/  FFMA.FTZ R87, R87, R10.reuse, -R32.reuse ;  /* 0x0000000a57577223 */ /* 0x180fe20000010820 */
[----:B------:R-:W1:Y:S01]  /*12550*/  MUFU.EX2 R12, R12 ;  /* 0x0000000c000c7308 */ /* 0x000e620000000800 */
[----:B--2---:R-:W-:Y:S01]  /*12560*/  FADD.FTZ R36, R8, R3 ;  /* 0x0000000308247221 */ /* 0x004fe20000010000 */
[----:B------:R-:W-:Y:S01]  /*12570*/  FADD.FTZ R40, R168, R7 ;  /* 0x00000007a8287221 */ /* 0x000fe20000010000 */
[-CC-:B------:R-:W-:Y:S01]  /*12580*/  FFMA.FTZ R91, R91, R10.reuse, -R32.reuse ;  /* 0x0000000a5b5b7223 */ /* 0x180fe20000010820 */
[-CC-:B------:R-:W-:Y:S01]  /*12590*/  FFMA.FTZ R93, R93, R10.reuse, -R32.reuse ;  /* 0x0000000a5d5d7223 */ /* 0x180fe20000010820 */
[----:B------:R-:W-:Y:S01]  /*125a0*/  FFMA.FTZ R97, R97, R10, -R32 ;  /* 0x0000000a61617223 */ /* 0x000fe20000010820 */
[----:B------:R-:W-:Y:S01]  /*125b0*/  FADD.FTZ R7, R67, R40 ;  /* 0x0000002843077221 */ /* 0x000fe20000010000 */
[----:B------:R-:W-:Y:S01]  /*125c0*/  F2FP.F16.F32.PACK_AB R152, R89, R6 ;  /* 0x000000065998723e */ /* 0x000fe200000000ff */
[----:B------:R-:W2:Y:S01]  /*125d0*/  MUFU.EX2 R179, R179 ;  /* 0x000000b300b37308 */ /* 0x000ea20000000800 */
[----:B0-----:R-:W-:Y:S01]  /*125e0*/  FADD.FTZ R3, R177, R36 ;  /* 0x00000024b1037221 */ /* 0x001fe20000010000 */
[----:B------:R-:W-:-:S02]  /*125f0*/  F2FP.F16.F32.PACK_AB R181, R4, R181 ;  /* 0x000000b504b5723e */ /* 0x000fc400000000ff */
[----:B------:R-:W-:Y:S02]  /*12600*/  F2FP.F16.F32.PACK_AB R183, R8, R183 ;  /* 0x000000b708b7723e */ /* 0x000fe400000000ff */
[----:B------:R-:W-:Y:S02]  /*12610*/  F2FP.F16.F32.PACK_AB R180, R79, R180 ;  /* 0x000000b44fb4723e */ /* 0x000fe400000000ff */
[----:B------:R-:W0:Y:S01]  /*12620*/  MUFU.EX2 R14, R14 ;  /* 0x0000000e000e7308 */ /* 0x000e220000000800 */
[----:B-1----:R-:W-:Y:S01]  /*12630*/  FADD.FTZ R36, R12, R3 ;  /* 0x000000030c247221 */ /* 0x002fe20000010000 */
[----:B------:R-:W-:Y:S02]  /*12640*/  F2FP.F16.F32.PACK_AB R182, R55, R182 ;  /* 0x000000b637b6723e */ /* 0x000fe400000000ff */
[----:B------:R-:W-:Y:S02]  /*12650*/  F2FP.F16.F32.PACK_AB R176, R59, R176 ;  /* 0x000000b03bb0723e */ /* 0x000fe400000000ff */
[----:B------:R-:W-:-:S02]  /*12660*/  F2FP.F16.F32.PACK_AB R178, R61, R178 ;  /* 0x000000b23db2723e */ /* 0x000fc400000000ff */
[----:B------:R-:W1:Y:S01]  /*12670*/  MUFU.EX2 R173, R173 ;  /* 0x000000ad00ad7308 */ /* 0x000e620000000800 */
[----:B--2---:R-:W-:Y:S01]  /*12680*/  FADD.FTZ R3, R179, R36 ;  /* 0x00000024b3037221 */ /* 0x004fe20000010000 */
[----:B------:R-:W-:Y:S02]  /*12690*/  F2FP.F16.F32.PACK_AB R172, R63, R172 ;  /* 0x000000ac3fac723e */ /* 0x000fe400000000ff */
[----:B------:R-:W-:Y:S02]  /*126a0*/  F2FP.F16.F32.PACK_AB R174, R65, R174 ;  /* 0x000000ae41ae723e */ /* 0x000fe400000000ff */
[----:B------:R-:W-:Y:S02]  /*126b0*/  F2FP.F16.F32.PACK_AB R168, R67, R168 ;  /* 0x000000a843a8723e */ /* 0x000fe400000000ff */
[----:B------:R-:W2:Y:S01]  /*126c0*/  MUFU.EX2 R20, R20 ;  /* 0x0000001400147308 */ /* 0x000ea20000000800 */
[----:B0-----:R-:W-:Y:S01]  /*126d0*/  FADD.FTZ R38, R14, R3 ;  /* 0x000000030e267221 */ /* 0x001fe20000010000 */
[----:B------:R-:W-:-:S02]  /*126e0*/  F2FP.F16.F32.PACK_AB R177, R12, R177 ;  /* 0x000000b10cb1723e */ /* 0x000fc400000000ff */
[----:B------:R-:W-:-:S04]  /*126f0*/  F2FP.F16.F32.PACK_AB R179, R14, R179 ;  /* 0x000000b30eb3723e */ /* 0x000fc800000000ff */
[----:B------:R-:W0:Y:S01]  /*12700*/  MUFU.EX2 R175, R175 ;  /* 0x000000af00af7308 */ /* 0x000e220000000800 */
[----:B-1----:R-:W-:Y:S01]  /*12710*/  FADD.FTZ R3, R173, R38 ;  /* 0x00000026ad037221 */ /* 0x002fe20000010000 */
[----:B------:R-:W-:Y:S01]  /*12720*/  FADD.FTZ R38, R170, R7 ;  /* 0x00000007aa267221 */ /* 0x000fe20000010000 */
[----:B------:R-:W-:-:S03]  /*12730*/  F2FP.F16.F32.PACK_AB R170, R69, R170 ;  /* 0x000000aa45aa723e */ /* 0x000fc600000000ff */
[----:B------:R-:W-:Y:S02]  /*12740*/  FADD.FTZ R7, R69, R38 ;  /* 0x0000002645077221 */ /* 0x000fe40000010000 */
[----:B------:R-:W1:Y:S01]  /*12750*/  MUFU.EX2 R24, R24 ;  /* 0x0000001800187308 */ /* 0x000e620000000800 */
[----:B--2---:R-:W-:Y:S01]  /*12760*/  FADD.FTZ R0, R20, R3 ;  /* 0x0000000314007221 */ /* 0x004fe20000010000 */
[----:B------:R-:W-:Y:S01]  /*12770*/  FADD.FTZ R40, R164, R7 ;  /* 0x00000007a4287221 */ /* 0x000fe20000010000 */
[C---:B------:R-:W-:Y:S02]  /*12780*/  F2FP.F16.F32.PACK_AB R164, R71.reuse, R164 ;  /* 0x000000a447a4723e */ /* 0x040fe400000000ff */
[----:B------:R-:W-:Y:S01]  /*12790*/  F2FP.F16.F32.PACK_AB R173, R20, R173 ;  /* 0x000000ad14ad723e */ /* 0x000fe200000000ff */
[----:B------:R-:W-:Y:S02]  /*127a0*/  FADD.FTZ R7, R71, R40 ;  /* 0x0000002847077221 */ /* 0x000fe40000010000 */
[----:B------:R-:W2:Y:S01]  /*127b0*/  MUFU.EX2 R169, R169 ;  /* 0x000000a900a97308 */ /* 0x000ea20000000800 */
[----:B0-----:R-:W-:Y:S01]  /*127c0*/  FADD.FTZ R3, R175, R0 ;  /* 0x00000000af037221 */ /* 0x001fe20000010000 */
[----:B------:R-:W-:Y:S01]  /*127d0*/  FADD.FTZ R40, R166, R7 ;  /* 0x00000007a6287221 */ /* 0x000fe20000010000 */
[----:B------:R-:W-:-:S03]  /*127e0*/  F2FP.F16.F32.PACK_AB R166, R83, R166 ;  /* 0x000000a653a6723e */ /* 0x000fc600000000ff */
[----:B------:R-:W-:Y:S02]  /*127f0*/  FADD.FTZ R7, R83, R40 ;  /* 0x0000002853077221 */ /* 0x000fe40000010000 */
[----:B------:R-:W0:Y:S01]  /*12800*/  MUFU.EX2 R26, R26 ;  /* 0x0000001a001a7308 */ /* 0x000e220000000800 */
[----:B-1----:R-:W-:Y:S01]  /*12810*/  FADD.FTZ R38, R24, R3 ;  /* 0x0000000318267221 */ /* 0x002fe20000010000 */
[----:B------:R-:W-:Y:S01]  /*12820*/  FADD.FTZ R40, R6, R7 ;  /* 0x0000000706287221 */ /* 0x000fe20000010000 */
[----:B------:R-:W-:-:S03]  /*12830*/  F2FP.F16.F32.PACK_AB R175, R24, R175 ;  /* 0x000000af18af723e */ /* 0x000fc600000000ff */
[----:B------:R-:W-:Y:S01]  /*12840*/  FADD.FTZ R7, R89, R40 ;  /* 0x0000002859077221 */ /* 0x000fe20000010000 */
[----:B------:R-:W-:Y:S01]  /*12850*/  MOV R89, R151 ;  /* 0x0000009700597202 */ /* 0x000fe20000000f00 */
[----:B------:R-:W1:Y:S01]  /*12860*/  MUFU.EX2 R171, R171 ;  /* 0x000000ab00ab7308 */ /* 0x000e620000000800 */
[----:B--2---:R-:W-:Y:S01]  /*12870*/  FADD.FTZ R3, R169, R38 ;  /* 0x00000026a9037221 */ /* 0x004fe20000010000 */
[----:B------:R-:W-:Y:S01]  /*12880*/  FADD.FTZ R40, R154, R7 ;  /* 0x000000079a287221 */ /* 0x000fe20000010000 */
[----:B------:R-:W-:-:S03]  /*12890*/  F2FP.F16.F32.PACK_AB R154, R95, R154 ;  /* 0x0000009a5f9a723e */ /* 0x000fc600000000ff */
[----:B------:R-:W-:Y:S01]  /*128a0*/  FADD.FTZ R7, R95, R40 ;  /* 0x000000285f077221 */ /* 0x000fe20000010000 */
[----:B------:R-:W-:Y:S01]  /*128b0*/  MOV R95, R151 ;  /* 0x00000097005f7202 */ /* 0x000fe20000000f00 */
[----:B------:R-:W2:Y:S01]  /*128c0*/  MUFU.EX2 R28, R28 ;  /* 0x0000001c001c7308 */ /* 0x000ea20000000800 */
[C---:B0-----:R-:W-:Y:S01]  /*128d0*/  FADD.FTZ R38, R26.reuse, R3 ;  /* 0x000000031a267221 */ /* 0x041fe20000010000 */
[----:B------:R-:W-:-:S06]  /*128e0*/  F2FP.F16.F32.PACK_AB R169, R26, R169 ;  /* 0x000000a91aa9723e */ /* 0x000fcc00000000ff */
[----:B------:R-:W0:Y:S01]  /*128f0*/  MUFU.EX2 R165, R165 ;  /* 0x000000a500a57308 */ /* 0x000e220000000800 */
[----:B-1----:R-:W-:-:S07]  /*12900*/  FADD.FTZ R3, R171, R38 ;  /* 0x00000026ab037221 */ /* 0x002fce0000010000 */
[----:B------:R-:W1:Y:S01]  /*12910*/  MUFU.EX2 R30, R30 ;  /* 0x0000001e001e7308 */ /* 0x000e620000000800 */
[C---:B--2---:R-:W-:Y:S01]  /*12920*/  FADD.FTZ R38, R28.reuse, R3 ;  /* 0x000000031c267221 */ /* 0x044fe20000010000 */
[----:B------:R-:W-:-:S06]  /*12930*/  F2FP.F16.F32.PACK_AB R171, R28, R171 ;  /* 0x000000ab1cab723e */ /* 0x000fcc00000000ff */
[----:B------:R-:W2:Y:S01]  /*12940*/  MUFU.EX2 R167, R167 ;  /* 0x000000a700a77308 */ /* 0x000ea20000000800 */
[----:B0-----:R-:W-:-:S07]  /*12950*/  FADD.FTZ R3, R165, R38 ;  /* 0x00000026a5037221 */ /* 0x001fce0000010000 */
[----:B------:R-:W0:Y:S01]  /*12960*/  MUFU.EX2 R34, R51 ;  /* 0x0000003300227308 */ /* 0x000e220000000800 */
[C---:B-1----:R-:W-:Y:S01]  /*12970*/  FADD.FTZ R38, R30.reuse, R3 ;  /* 0x000000031e267221 */ /* 0x042fe20000010000 */
[----:B------:R-:W-:-:S06]  /*12980*/  F2FP.F16.F32.PACK_AB R165, R30, R165 ;  /* 0x000000a51ea5723e */ /* 0x000fcc00000000ff */
[----:B------:R-:W1:Y:S01]  /*12990*/  MUFU.EX2 R156, R156 ;  /* 0x0000009c009c7308 */ /* 0x000e620000000800 */
[----:B--2---:R-:W-:-:S07]  /*129a0*/  FADD.FTZ R3, R167, R38 ;  /* 0x00000026a7037221 */ /* 0x004fce0000010000 */
[----:B------:R-:W2:Y:S01]  /*129b0*/  MUFU.EX2 R53, R53 ;  /* 0x0000003500357308 */ /* 0x000ea20000000800 */
[C---:B0-----:R-:W-:Y:S01]  /*129c0*/  FADD.FTZ R40, R34.reuse, R3 ;  /* 0x0000000322287221 */ /* 0x041fe20000010000 */
[----:B------:R-:W-:-:S06]  /*129d0*/  F2FP.F16.F32.PACK_AB R167, R34, R167 ;  /* 0x000000a722a7723e */ /* 0x000fcc00000000ff */
[----:B------:R-:W0:Y:S01]  /*129e0*/  MUFU.EX2 R99, R99 ;  /* 0x0000006300637308 */ /* 0x000e220000000800 */
[----:B-1----:R-:W-:-:S07]  /*129f0*/  FADD.FTZ R42, R156, R7 ;  /* 0x000000079c2a7221 */ /* 0x002fce0000010000 */
[----:B------:R-:W1:Y:S01]  /*12a00*/  MUFU.EX2 R36, R57 ;  /* 0x0000003900247308 */ /* 0x000e620000000800 */
[----:B--2---:R-:W-:-:S07]  /*12a10*/  FADD.FTZ R3, R53, R40 ;  /* 0x0000002835037221 */ /* 0x004fce0000010000 */
[----:B------:R-:W2:Y:S01]  /*12a20*/  MUFU.EX2 R158, R158 ;  /* 0x0000009e009e7308 */ /* 0x000ea20000000800 */
[C---:B0-----:R-:W-:Y:S01]  /*12a30*/  FADD.FTZ R7, R99.reuse, R42 ;  /* 0x0000002a63077221 */ /* 0x041fe20000010000 */
[----:B------:R-:W-:Y:S02]  /*12a40*/  F2FP.F16.F32.PACK_AB R156, R99, R156 ;  /* 0x0000009c639c723e */ /* 0x000fe400000000ff */
[----:B------:R-:W-:-:S04]  /*12a50*/  MOV R99, R151 ;  /* 0x0000009700637202 */ /* 0x000fc80000000f00 */
[----:B------:R-:W0:Y:S01]  /*12a60*/  MUFU.EX2 R75, R75 ;  /* 0x0000004b004b7308 */ /* 0x000e220000000800 */
[C---:B-1----:R-:W-:Y:S01]  /*12a70*/  FADD.FTZ R40, R36.reuse, R3 ;  /* 0x0000000324287221 */ /* 0x042fe20000010000 */
[----:B------:R-:W-:-:S06]  /*12a80*/  F2FP.F16.F32.PACK_AB R153, R36, R53 ;  /* 0x000000352499723e */ /* 0x000fcc00000000ff */
[----:B------:R-:W1:Y:S01]  /*12a90*/  MUFU.EX2 R101, R101 ;  /* 0x0000006500657308 */ /* 0x000e620000000800 */
[----:B--2---:R-:W-:-:S07]  /*12aa0*/  FADD.FTZ R42, R158, R7 ;  /* 0x000000079e2a7221 */ /* 0x004fce0000010000 */
[----:B------:R-:W2:Y:S01]  /*12ab0*/  MUFU.EX2 R0, R77 ;  /* 0x0000004d00007308 */ /* 0x000ea20000000800 */
[----:B0-----:R-:W-:-:S07]  /*12ac0*/  FADD.FTZ R3, R75, R40 ;  /* 0x000000284b037221 */ /* 0x001fce0000010000 */
[----:B------:R-:W0:Y:S01]  /*12ad0*/  MUFU.EX2 R160, R160 ;  /* 0x000000a000a07308 */ /* 0x000e220000000800 */
[C---:B-1----:R-:W-:Y:S01]  /*12ae0*/  FADD.FTZ R7, R101.reuse, R42 ;  /* 0x0000002a65077221 */ /* 0x042fe20000010000 */
[----:B------:R-:W-:Y:S02]  /*12af0*/  F2FP.F16.F32.PACK_AB R158, R101, R158 ;  /* 0x0000009e659e723e */ /* 0x000fe400000000ff */
[----:B------:R-:W-:-:S04]  /*12b00*/  MOV R101, R151 ;  /* 0x0000009700657202 */ /* 0x000fc80000000f00 */
[----:B------:R-:W1:Y:S01]  /*12b10*/  MUFU.EX2 R81, R81 ;  /* 0x0000005100517308 */ /* 0x000e620000000800 */
[C---:B--2---:R-:W-:Y:S01]  /*12b20*/  FADD.FTZ R40, R0.reuse, R3 ;  /* 0x0000000300287221 */ /* 0x044fe20000010000 */
[----:B------:R-:W-:-:S06]  /*12b30*/  F2FP.F16.F32.PACK_AB R155, R0, R75 ;  /* 0x0000004b009b723e */ /* 0x000fcc00000000ff */
[----:B------:R-:W2:Y:S01]  /*12b40*/  MUFU.EX2 R103, R103 ;  /* 0x0000006700677308 */ /* 0x000ea20000000800 */
[----:B0-----:R-:W-:-:S07]  /*12b50*/  FADD.FTZ R42, R160, R7 ;  /* 0x00000007a02a7221 */ /* 0x001fce0000010000 */
[----:B------:R-:W0:Y:S01]  /*12b60*/  MUFU.EX2 R32, R85 ;  /* 0x0000005500207308 */ /* 0x000e220000000800 */
[----:B-1----:R-:W-:-:S07]  /*12b70*/  FADD.FTZ R3, R81, R40 ;  /* 0x0000002851037221 */ /* 0x002fce0000010000 */
[----:B------:R-:W1:Y:S01]  /*12b80*/  MUFU.EX2 R162, R162 ;  /* 0x000000a200a27308 */ /* 0x000e620000000800 */
[C---:B--2---:R-:W-:Y:S01]  /*12b90*/  FADD.FTZ R7, R103.reuse, R42 ;  /* 0x0000002a67077221 */ /* 0x044fe20000010000 */
[----:B------:R-:W-:Y:S02]  /*12ba0*/  F2FP.F16.F32.PACK_AB R160, R103, R160 ;  /* 0x000000a067a0723e */ /* 0x000fe400000000ff */
[----:B------:R-:W-:-:S04]  /*12bb0*/  MOV R103, R151 ;  /* 0x0000009700677202 */ /* 0x000fc80000000f00 */
[----:B------:R-:W2:Y:S01]  /*12bc0*/  MUFU.EX2 R107, R107 ;  /* 0x0000006b006b7308 */ /* 0x000ea20000000800 */
[C---:B0-----:R-:W-:Y:S01]  /*12bd0*/  FADD.FTZ R40, R32.reuse, R3 ;  /* 0x0000000320287221 */ /* 0x041fe20000010000 */
[----:B------:R-:W-:-:S06]  /*12be0*/  F2FP.F16.F32.PACK_AB R157, R32, R81 ;  /* 0x00000051209d723e */ /* 0x000fcc00000000ff */
[----:B------:R-:W0:Y:S01]  /*12bf0*/  MUFU.EX2 R38, R73 ;  /* 0x0000004900267308 */ /* 0x000e220000000800 */
[----:B-1----:R-:W-:-:S07]  /*12c00*/  FADD.FTZ R42, R162, R7 ;  /* 0x00000007a22a7221 */ /* 0x002fce0000010000 */
[----:B------:R-:W1:Y:S01]  /*12c10*/  MUFU.EX2 R87, R87 ;  /* 0x0000005700577308 */ /* 0x000e620000000800 */
[----:B--2---:R-:W-:-:S07]  /*12c20*/  FADD.FTZ R7, R107, R40 ;  /* 0x000000286b077221 */ /* 0x004fce0000010000 */
[----:B------:R2:W3:Y:S01]  /*12c30*/  MUFU.EX2 R6, R91 ;  /* 0x0000005b00067308 */ /* 0x0004e20000000800 */
[C---:B0-----:R-:W-:Y:S01]  /*12c40*/  FADD.FTZ R8, R38.reuse, R7 ;  /* 0x0000000726087221 */ /* 0x041fe20000010000 */
[----:B------:R-:W-:Y:S02]  /*12c50*/  F2FP.F16.F32.PACK_AB R159, R38, R107 ;  /* 0x0000006b269f723e */ /* 0x000fe400000000ff */
[----:B------:R-:W-:-:S04]  /*12c60*/  MOV R107, R151 ;  /* 0x00000097006b7202 */ /* 0x000fc80000000f00 */
[----:B------:R-:W0:Y:S01]  /*12c70*/  MUFU.EX2 R93, R93 ;  /* 0x0000005d005d7308 */ /* 0x000e220000000800 */
[----:B-1----:R-:W-:Y:S01]  /*12c80*/  FADD.FTZ R7, R87, R8 ;  /* 0x0000000857077221 */ /* 0x002fe20000010000 */
[----:B--2---:R-:W-:-:S06]  /*12c90*/  MOV R91, R151 ;  /* 0x00000097005b7202 */ /* 0x004fcc0000000f00 */
[----:B------:R-:W1:Y:S01]  /*12ca0*/  MUFU.EX2 R105, R105 ;  /* 0x0000006900697308 */ /* 0x000e620000000800 */
[C---:B---3--:R-:W-:Y:S01]  /*12cb0*/  FADD.FTZ R8, R6.reuse, R7 ;  /* 0x0000000706087221 */ /* 0x048fe20000010000 */
[----:B------:R-:W-:Y:S02]  /*12cc0*/  F2FP.F16.F32.PACK_AB R161, R6, R87 ;  /* 0x0000005706a1723e */ /* 0x000fe400000000ff */
[----:B------:R-:W-:-:S04]  /*12cd0*/  MOV R6, 0x3f800000 ;  /* 0x3f80000000067802 */ /* 0x000fc80000000f00 */
[----:B------:R2:W3:Y:S01]  /*12ce0*/  MUFU.EX2 R4, R97 ;  /* 0x0000006100047308 */ /* 0x0004e20000000800 */
[----:B0-----:R-:W-:Y:S01]  /*12cf0*/  FADD.FTZ R7, R93, R8 ;  /* 0x000000085d077221 */ /* 0x001fe20000010000 */
[C---:B-1----:R-:W-:Y:S01]  /*12d00*/  FADD.FTZ R3, R105.reuse, R42 ;  /* 0x0000002a69037221 */ /* 0x042fe20000010000 */
[----:B------:R-:W-:Y:S02]  /*12d10*/  F2FP.F16.F32.PACK_AB R162, R105, R162 ;  /* 0x000000a269a2723e */ /* 0x000fe400000000ff */
[-C--:B------:R-:W-:Y:S02]  /*12d20*/  MOV R105, R151.reuse ;  /* 0x0000009700697202 */ /* 0x080fe40000000f00 */
[----:B--2---:R-:W-:Y:S01]  /*12d30*/  MOV R97, R151 ;  /* 0x0000009700617202 */ /* 0x004fe20000000f00 */
[C---:B---3--:R-:W-:Y:S01]  /*12d40*/  FADD.FTZ R0, R4.reuse, R7 ;  /* 0x0000000704007221 */ /* 0x048fe20000010000 */
[----:B------:R-:W-:Y:S01]  /*12d50*/  F2FP.F16.F32.PACK_AB R163, R4, R93 ;  /* 0x0000005d04a3723e */ /* 0x000fe200000000ff */
[----:B------:R-:W-:Y:S01]  /*12d60*/  IMAD.MOV.U32 R4, RZ, RZ, 0x3f800000 ;  /* 0x3f800000ff047424 */ /* 0x000fe200078e00ff */
[----:B------:R-:W-:Y:S01]  /*12d70*/  MOV R93, R151 ;  /* 0x00000097005d7202 */ /* 0x000fe20000000f00 */
[----:B------:R-:W-:Y:S06]  /*12d80*/  @!P2 BRA `(.L_x_623) ;  /* 0x0000002c00c0a947 */ /* 0x000fec0003800000 */
[----:B------:R-:W-:Y:S01]  /*12d90*/  IADD3 R13, R207, -0x2, RZ ;  /* 0xfffffffecf0d7810 */ /* 0x000fe20007ffe0ff */
[----:B------:R-:W-:Y:S01]  /*12da0*/  IMAD.MOV.U32 R12, RZ, RZ, R11 ;  /* 0x000000ffff0c7224 */ /* 0x000fe200078e000b */
[----:B------:R-:W-:Y:S01]  /*12db0*/  MOV R7, R9 ;  /* 0x0000000900077202 */ /* 0x000fe20000000f00 */
[----:B------:R-:W-:Y:S01]  /*12dc0*/  IMAD.MOV.U32 R15, RZ, RZ, R194 ;  /* 0x000000ffff0f7224 */ /* 0x000fe200078e00c2 */
[----:B------:R-:W-:Y:S01]  /*12dd0*/  MOV R20, R192 ;  /* 0x000000c000147202 */ /* 0x000fe20000000f00 */
[----:B------:R-:W-:Y:S01]  /*12de0*/  IMAD.MOV.U32 R4, RZ, RZ, 0x3f800000 ;  /* 0x3f800000ff047424 */ /* 0x000fe200078e00ff */
        /* <DEDUP_REMOVED lines=31> */
[----:B------:R-:W-:-:S07]  /*12fe0*/  CS2R R88, SRZ ;  /* 0x0000000000587805 */ /* 0x000fce000001ff00 */
.L_x_634:
[----:B------:R-:W-:-:S04]  /*12ff0*/  IADD3 R8, R20, 0x1, RZ ;  /* 0x0000000114087810 */ /* 0x000fc80007ffe0ff */
[----:B------:R-:W-:-:S04]  /*13000*/  ISETP.NE.AND P2, PT, R8, 0x2, PT ;  /* 0x000000020800780c */ /* 0x000fc80003f45270 */
[----:B------:R-:W-:Y:S02]  /*13010*/  SEL R194, RZ, 0x1, P2 ;  /* 0x00000001ffc27807 */ /* 0x000fe40001000000 */
[----:B------:R-:W-:Y:S02]  /*13020*/  SEL R192, R8, RZ, P2 ;  /* 0x000000ff08c07207 */ /* 0x000fe40001000000 */
[----:B------:R-:W-:Y:S01]  /*13030*/  LOP3.LUT R194, R15, R194, RZ, 0x3c, !PT ;  /* 0x000000c20fc27212 */ /* 0x000fe200078e3cff */
[----:B------:R-:W-:Y:S06]  /*13040*/  @!P0 BRA `(.L_x_624) ;  /* 0x0000000000048947 */ /* 0x000fec0003800000 */
[----:B------:R-:W-:Y:S01]  /*13050*/  BPT.TRAP 0x1 ;  /* 0x000000040000795c */ /* 0x000fe20000300000 */
.L_x_624:
[----:B------:R-:W-:Y:S01]  /*13060*/  IMAD R14, R192, 0x8, R2 ;  /* 0x00000008c00e7824 */ /* 0x000fe200078e0202 */
[----:B------:R-:W-:-:S04]  /*13070*/  SHF.L.U32 R11, R194, 0x1f, RZ ;  /* 0x0000001fc20b7819 */ /* 0x000fc800000006ff */
[----:B------:R0:W1:Y:S01]  /*13080*/  SYNCS.PHASECHK.TRANS64.TRYWAIT P2, [R14+URZ+0x34830], R11 ;  /* 0x0348300b0e0075a7 */ /* 0x000062000804017f */
[----:B------:R-:W-:Y:S05]  /*13090*/  @!P0 BRA `(.L_x_625) ;  /* 0x0000000000048947 */ /* 0x000fea0003800000 */
[----:B------:R-:W-:Y:S01]  /*130a0*/  BPT.TRAP 0x1 ;  /* 0x000000040000795c */ /* 0x000fe20000300000 */
.L_x_625:
[----:B------:R-:W-:Y:S01]  /*130b0*/  BSSY B1, `(.L_x_626) ;  /* 0x0000006000017945 */ /* 0x000fe20003800000 */
[----:B------:R-:W-:Y:S01]  /*130c0*/  IMAD R8, R192, 0xc00, R5 ;  /* 0x00000c00c0087824 */ /* 0x000fe200078e0205 */
[----:B------:R-:W-:Y:S02]  /*130d0*/  MOV R9, 0x40000040 ;  /* 0x4000004000097802 */ /* 0x000fe40000000f00 */
[----:B-1----:R-:W-:Y:S05]  /*130e0*/  @P2 BRA `(.L_x_627) ;  /* 0x0000000000082947 */ /* 0x002fea0003800000 */
[----:B------:R-:W1:Y:S02]  /*130f0*/  SYNCS.PHASECHK.TRANS64.TRYWAIT P2, [R14+URZ+0x34830], R11 ;  /* 0x0348300b0e0075a7 */ /* 0x000e64000804017f */
[----:B-1----:R-:W-:Y:S05]  /*13100*/  @!P2 BRA `(.L_x_628) ;  /* 0x000000bc0054a947 */ /* 0x002fea0003800000 */
.L_x_627:
[----:B------:R-:W-:Y:S05]  /*13110*/  BSYNC B1 ;  /* 0x0000000000017941 */ /* 0x000fea0003800000 */
.L_x_626:
[----:B------:R-:W2:Y:S04]  /*13120*/  LDL.64 R24, [R1+0x30] ;  /* 0x0000300001187983 */ /* 0x000ea80000100a00 */
[----:B------:R-:W3:Y:S04]  /*13130*/  LDL.64 R234, [R1+0x28] ;  /* 0x0000280001ea7983 */ /* 0x000ee80000100a00 */
[----:B------:R-:W4:Y:S01]  /*13140*/  LDL.64 R232, [R1+0x20] ;  /* 0x0000200001e87983 */ /* 0x000f220000100a00 */
[C---:B------:R-:W-:Y:S02]  /*13150*/  R2UR UR6, R8.reuse ;  /* 0x00000000080672ca */ /* 0x040fe400000e0000 */
[----:B------:R-:W-:Y:S01]  /*13160*/  R2UR UR7, R9 ;  /* 0x00000000090772ca */ /* 0x000fe200000e0000 */
[----:B------:R-:W5:Y:S01]  /*13170*/  LDL.64 R230, [R1+0x18] ;  /* 0x0000180001e67983 */ /* 0x000f620000100a00 */
[----:B------:R-:W-:Y:S01]  /*13180*/  VIADD R10, R8, 0x2 ;  /* 0x00000002080a7836 */ /* 0x000fe20000000000 */
[----:B01----:R-:W-:-:S02]  /*13190*/  MOV R11, 0x40000040 ;  /* 0x40000040000b7802 */ /* 0x003fc40000000f00 */
[----:B------:R-:W5:Y:S04]  /*131a0*/  LDL.64 R228, [R1+0x10] ;  /* 0x0000100001e47983 */ /* 0x000f680000100a00 */
[----:B------:R-:W5:Y:S04]  /*131b0*/  LDL.64 R226, [R1+0x8] ;  /* 0x0000080001e27983 */ /* 0x000f680000100a00 */
[----:B------:R-:W5:Y:S01]  /*131c0*/  LDL.64 R224, [R1] ;  /* 0x0000000001e07983 */ /* 0x000f620000100a00 */
[----:B--2---:R-:W-:Y:S02]  /*131d0*/  R2UR UR4, R24 ;  /* 0x00000000180472ca */ /* 0x004fe400000e0000 */
[----:B------:R-:W-:-:S02]  /*131e0*/  R2UR UR5, R25 ;  /* 0x00000000190572ca */ /* 0x000fc400000e0000 */
[----:B------:R-:W-:-:S11]  /*131f0*/  WARPGROUP.ARRIVE ;  /* 0x00000000000079c5 */ /* 0x000fd60000000000 */
[----:B------:R-:W-:Y:S01]  /*13200*/  HGMMA.64x128x16.F32 R24, gdesc[UR4], RZ, !UPT, gsb0 ;  /* 0x01e00000041879f0 */ /* 0x000fe2000c0008ff */
[----:B------:R-:W-:Y:S02]  /*13210*/  R2UR UR6, R10 ;  /* 0x000000000a0672ca */ /* 0x000fe400000e0000 */
[----:B------:R-:W-:Y:S02]  /*13220*/  R2UR UR7, R11 ;  /* 0x000000000b0772ca */ /* 0x000fe400000e0000 */
[----:B---3--:R-:W-:Y:S02]  /*13230*/  R2UR UR4, R234 ;  /* 0x00000000ea0472ca */ /* 0x008fe400000e0000 */
[----:B------:R-:W-:Y:S01]  /*13240*/  R2UR UR5, R235 ;  /* 0x00000000eb0572ca */ /* 0x000fe200000e0000 */
[----:B------:R-:W-:Y:S01]  /*13250*/  VIADD R10, R8, 0x4 ;  /* 0x00000004080a7836 */ /* 0x000fe20000000000 */
[----:B------:R-:W-:Y:S01]  /*13260*/  MOV R11, 0x40000040 ;  /* 0x40000040000b7802 */ /* 0x000fe20000000f00 */
[----:B------:R-:W-:-:S02]  /*13270*/  WARPGROUP.DEPBAR.LE gsb0, 0x0 ;  /* 0x00008000000079c5 */ /* 0x000fc40000010000 */
[----:B------:R-:W-:-:S08]  /*13280*/  WARPGROUP.ARRIVE ;  /* 0x00000000000079c5 */ /* 0x000fd00000000000 */
[----:B------:R-:W-:Y:S01]  /*13290*/  HGMMA.64x128x16.F32 R24, gdesc[UR4], R24, gsb0 ;  /* 0x01e00000041879f0 */ /* 0x000fe20008000818 */
[----:B------:R-:W-:Y:S02]  /*132a0*/  R2UR UR6, R10 ;  /* 0x000000000a0672ca */ /* 0x000fe400000e0000 */
[----:B------:R-:W-:Y:S02]  /*132b0*/  R2UR UR7, R11 ;  /* 0x000000000b0772ca */ /* 0x000fe400000e0000 */
[----:B----4-:R-:W-:Y:S02]  /*132c0*/  R2UR UR4, R232 ;  /* 0x00000000e80472ca */ /* 0x010fe400000e0000 */
        /* <DEDUP_REMOVED lines=8> */
[----:B-----5:R-:W-:Y:S02]  /*13350*/  R2UR UR4, R230 ;  /* 0x00000000e60472ca */ /* 0x020fe400000e0000 */
        /* <DEDUP_REMOVED lines=8> */
[----:B------:R-:W-:Y:S02]  /*133e0*/  R2UR UR4, R228 ;  /* 0x00000000e40472ca */ /* 0x000fe400000e0000 */
        /* <DEDUP_REMOVED lines=25> */
[----:B------:R-:W-:Y:S01]  /*13580*/  R2UR UR7, R11 ;  /* 0x000000000b0772ca */ /* 0x000fe200000e0000 */
[----:B------:R-:W-:Y:S01]  /*13590*/  UMOV UR4, UR56 ;  /* 0x0000003800047c82 */ /* 0x000fe20008000000 */
[----:B------:R-:W-:Y:S01]  /*135a0*/  UMOV UR5, UR57 ;  /* 0x0000003900057c82 */ /* 0x000fe20008000000 */
[----:B------:R-:W-:Y:S01]  /*135b0*/  VIADD R10, R8, 0x800 ;  /* 0x00000800080a7836 */ /* 0x000fe20000000000 */
[----:B------:R-:W-:Y:S01]  /*135c0*/  MOV R11, 0x40000040 ;  /* 0x40000040000b7802 */ /* 0x000fe20000000f00 */
[----:B------:R-:W-:Y:S02]  /*135d0*/  WARPGROUP.DEPBAR.LE gsb0, 0x0 ;  /* 0x00008000000079c5 */ /* 0x000fe40000010000 */
[----:B------:R-:W-:-:S06]  /*135e0*/  WARPGROUP.ARRIVE ;  /* 0x00000000000079c5 */ /* 0x000fcc0000000000 */
        /* <DEDUP_REMOVED lines=100> */
[----:B------:R-:W-:Y:S05]  /*13c30*/  @!P0 BRA `(.L_x_629) ;  /* 0x0000000000048947 */ /* 0x000fea0003800000 */
[----:B------:R-:W-:Y:S01]  /*13c40*/  BPT.TRAP 0x1 ;  /* 0x000000040000795c */ /* 0x000fe20000300000 */
.L_x_629:
[----:B------:R-:W-:Y:S01]  /*13c50*/  SHF.L.U32 R4, R15, 0x1f, RZ ;  /* 0x0000001f0f047819 */ /* 0x000fe200000006ff */
[----:B------:R-:W-:-:S04]  /*13c60*/  IMAD R15, R20, 0x8, R2 ;  /* 0x00000008140f7824 */ /* 0x000fc800078e0202 */
[----:B------:R0:W1:Y:S01]  /*13c70*/  SYNCS.PHASECHK.TRANS64.TRYWAIT P2, [R15+URZ+0x34850], R4 ;  /* 0x034850040f0075a7 */ /* 0x000062000804017f */
[----:B------:R-:W-:Y:S05]  /*13c80*/  @!P0 BRA `(.L_x_630) ;  /* 0x0000000000048947 */ /* 0x000fea0003800000 */
[----:B------:R-:W-:Y:S01]  /*13c90*/  BPT.TRAP 0x1 ;  /* 0x000000040000795c */ /* 0x000fe20000300000 */
.L_x_630:
[----:B------:R-:W-:Y:S04]  /*13ca0*/  BSSY B1, `(.L_x_631) ;  /* 0x0000004000017945 */ /* 0x000fe80003800000 */
[----:B-1----:R-:W-:Y:S05]  /*13cb0*/  @P2 BRA `(.L_x_632) ;  /* 0x0000000000082947 */ /* 0x002fea0003800000 */
[----:B------:R-:W1:Y:S02]  /*13cc0*/  SYNCS.PHASECHK.TRANS64.TRYWAIT P2, [R15+URZ+0x34850], R4 ;  /* 0x034850040f0075a7 */ /* 0x000e64000804017f */
[----:B-1----:R-:W-:Y:S05]  /*13cd0*/  @!P2 BRA `(.L_x_633) ;  /* 0x000000b00074a947 */ /* 0x002fea0003800000 */
.L_x_632:
[----:B------:R-:W-:Y:S05]  /*13ce0*/  BSYNC B1 ;  /* 0x0000000000017941 */ /* 0x000fea0003800000 */
.L_x_631:
[----:B------:R-:W-:Y:S01]  /*13cf0*/  IADD3 R6, R2, 0x400, RZ ;  /* 0x0000040002067810 */ /* 0x000fe20007ffe0ff */
[----:B------:R-:W-:Y:S01]  /*13d00*/  WARPGROUP.ARRIVE ;  /* 0x00000000000079c5 */ /* 0x000fe20000000000 */
[----:B------:R-:W-:Y:S01]  /*13d10*/  MOV R11, 0x40000040 ;  /* 0x40000040000b7802 */ /* 0x000fe20000000f00 */
[----:B01----:R-:W-:Y:S01]  /*13d20*/  FMUL.FTZ R4, R24, UR42 ;  /* 0x0000002a18047c20 */ /* 0x003fe20008410000 */
[----:B------:R-:W-:Y:S01]  /*13d30*/  SHF.R.U32.HI R6, RZ, 0x4, R6 ;  /* 0x00000004ff067819 */ /* 0x000fe20000011606 */
[----:B------:R-:W-:Y:S01]  /*13d40*/  FMUL.FTZ R21, R25, UR42 ;  /* 0x0000002a19157c20 */ /* 0x000fe20008410000 */
[----:B------:R-:W-:Y:S01]  /*13d50*/  FMUL.FTZ R25, R28, UR42 ;  /* 0x0000002a1c197c20 */ /* 0x000fe20008410000 */
[----:B------:R-:W-:Y:S01]  /*13d60*/  FMUL.FTZ R28, R29, UR42 ;  /* 0x0000002a1d1c7c20 */ /* 0x000fe20008410000 */
[----:B------:R-:W-:Y:S01]  /*13d70*/  LOP3.LUT R6, R6, 0x3fff, RZ, 0xc0, !PT ;  /* 0x00003fff06067812 */ /* 0x000fe200078ec0ff */
[----:B------:R-:W0:Y:S01]  /*13d80*/  MUFU.TANH R4, R4 ;  /* 0x0000000400047308 */ /* 0x000e220000002400 */
[----:B------:R-:W-:Y:S01]  /*13d90*/  FMUL.FTZ R24, R27, UR42 ;  /* 0x0000002a1b187c20 */ /* 0x000fe20008410000 */
[----:B------:R-:W-:Y:S01]  /*13da0*/  FMUL.FTZ R27, R31, UR42 ;  /* 0x0000002a1f1b7c20 */ /* 0x000fe20008410000 */
[----:B------:R-:W-:Y:S01]  /*13db0*/  LOP3.LUT R9, R6, 0x4000000, RZ, 0xfc, !PT ;  /* 0x0400000006097812 */ /* 0x000fe200078efcff */
[----:B------:R-:W-:Y:S01]  /*13dc0*/  FMUL.FTZ R31, R33, UR42 ;  /* 0x0000002a211f7c20 */ /* 0x000fe20008410000 */
[----:B------:R-:W-:Y:S01]  /*13dd0*/  FMUL.FTZ R29, R34, UR42 ;  /* 0x0000002a221d7c20 */ /* 0x000fe20008410000 */
[----:B------:R-:W-:Y:S01]  /*13de0*/  FMUL.FTZ R34, R36, UR42 ;  /* 0x0000002a24227c20 */ /* 0x000fe20008410000 */
[----:B------:R-:W-:Y:S01]  /*13df0*/  FMUL.FTZ R36, R37, UR42 ;  /* 0x0000002a25247c20 */ /* 0x000fe20008410000 */
[----:B------:R-:W-:Y:S01]  /*13e00*/  IMAD R8, R20, 0x800, R9 ;  /* 0x0000080014087824 */ /* 0x000fe200078e0209 */
[----:B------:R-:W-:Y:S01]  /*13e10*/  MOV R9, 0x40000040 ;  /* 0x4000004000097802 */ /* 0x000fe20000000f00 */
[----:B------:R-:W1:Y:S01]  /*13e20*/  MUFU.TANH R21, R21 ;  /* 0x0000001500157308 */ /* 0x000e620000002400 */
[----:B------:R-:W-:Y:S01]  /*13e30*/  FMUL.FTZ R20, R26, UR42 ;  /* 0x0000002a1a147c20 */ /* 0x000fe20008410000 */
[C---:B------:R-:W-:Y:S01]  /*13e40*/  VIADD R10, R8.reuse, 0x80 ;  /* 0x00000080080a7836 */ /* 0x040fe20000000000 */
[----:B------:R-:W-:Y:S01]  /*13e50*/  R2UR UR6, R8 ;  /* 0x00000000080672ca */ /* 0x000fe200000e0000 */
[----:B------:R-:W-:Y:S01]  /*13e60*/  FMUL.FTZ R26, R30, UR42 ;  /* 0x0000002a1e1a7c20 */ /* 0x000fe20008410000 */
[----:B------:R-:W-:Y:S01]  /*13e70*/  R2UR UR7, R9 ;  /* 0x00000000090772ca */ /* 0x000fe200000e0000 */
[----:B------:R-:W-:Y:S01]  /*13e80*/  FMUL.FTZ R30, R32, UR42 ;  /* 0x0000002a201e7c20 */ /* 0x000fe20008410000 */
[----:B0-----:R-:W-:Y:S01]  /*13e90*/  FMNMX.FTZ R6, R4, R7, !PT ;  /* 0x0000000704067209 */ /* 0x001fe20007810000 */
        /* <DEDUP_REMOVED lines=10> */
[----:B------:R-:W-:Y:S01]  /*13f40*/  HGMMA.64x128x16.F32 R88, R180, gdesc[UR4].tnspB, R88, gsb0 ;  /* 0x41e00004b4587df0 */ /* 0x000fe20008000858 */
[----:B------:R-:W-:Y:S01]  /*13f50*/  R2UR UR6, R10 ;  /* 0x000000000a0672ca */ /* 0x000fe200000e0000 */
[----:B------:R-:W-:Y:S01]  /*13f60*/  VIADD R10, R8, 0x100 ;  /* 0x00000100080a7836 */ /* 0x000fe20000000000 */
[----:B------:R-:W-:Y:S01]  /*13f70*/  R2UR UR7, R11 ;  /* 0x000000000b0772ca */ /* 0x000fe200000e0000 */
[----:B------:R-:W-:Y:S01]  /*13f80*/  FMUL.FTZ R43, R44, UR42 ;  /* 0x0000002a2c2b7c20 */ /* 0x000fe20008410000 */
[----:B------:R-:W-:Y:S01]  /*13f90*/  MOV R11, 0x40000040 ;  /* 0x40000040000b7802 */ /* 0x000fe20000000f00 */
[----:B------:R-:W1:Y:S01]  /*13fa0*/  MUFU.TANH R30, R30 ;  /* 0x0000001e001e7308 */ /* 0x000e620000002400 */
[----:B0-----:R-:W-:Y:S01]  /*13fb0*/  FMNMX.FTZ R9, R25, R6, !PT ;  /* 0x0000000619097209 */ /* 0x001fe20007810000 */
[----:B------:R-:W-:Y:S01]  /*13fc0*/  FMUL.FTZ R45, R45, UR42 ;  /* 0x0000002a2d2d7c20 */ /* 0x000fe20008410000 */
[----:B------:R-:W-:Y:S01]  /*13fd0*/  FMUL.FTZ R48, R48, UR42 ;  /* 0x0000002a30307c20 */ /* 0x000fe20008410000 */
[----:B------:R-:W-:Y:S01]  /*13fe0*/  FMUL.FTZ R44, R46, UR42 ;  /* 0x0000002a2e2c7c20 */ /* 0x000fe20008410000 */
[----:B------:R-:W-:Y:S01]  /*13ff0*/  FMUL.FTZ R46, R47, UR42 ;  /* 0x0000002a2f2e7c20 */ /* 0x000fe20008410000 */
[----:B------:R-:W-:Y:S01]  /*14000*/  FMUL.FTZ R47, R50, UR42 ;  /* 0x0000002a322f7c20 */ /* 0x000fe20008410000 */
[----:B------:R-:W-:Y:S01]  /*14010*/  FMUL.FTZ R50, R54, UR42 ;  /* 0x0000002a36327c20 */ /* 0x000fe20008410000 */
[----:B------:R-:W0:Y:S01]  /*14020*/  MUFU.TANH R31, R31 ;  /* 0x0000001f001f7308 */ /* 0x000e220000002400 */
        /* <DEDUP_REMOVED lines=11> */
[----:B------:R-:W-:Y:S01]  /*140e0*/  IMAD.MOV.U32 R41, RZ, RZ, 0x40000040 ;  /* 0x40000040ff297424 */ /* 0x000fe200078e00ff */
[----:B------:R-:W-:Y:S01]  /*140f0*/  IADD3 R40, R8, 0x200, RZ ;  /* 0x0000020008287810 */ /* 0x000fe20007ffe0ff */
[----:B------:R-:W-:Y:S01]  /*14100*/  FMUL.FTZ R80, R84, UR42 ;  /* 0x0000002a54507c20 */ /* 0x000fe20008410000 */
[----:B------:R-:W-:Y:S01]  /*14110*/  FMUL.FTZ R63, R63, UR42 ;  /* 0x0000002a3f3f7c20 */ /* 0x000fe20008410000 */
        /* <DEDUP_REMOVED lines=15> */
[----:B------:R-:W-:Y:S01]  /*14210*/  @!P1 IADD3 R14, R14, 0x34840, RZ ;  /* 0x000348400e0e9810 */ /* 0x000fe20007ffe0ff */
[----:B------:R-:W2:Y:S01]  /*14220*/  MUFU.TANH R39, R39 ;  /* 0x0000002700277308 */ /* 0x000ea20000002400 */
[----:B-1----:R-:W-:Y:S01]  /*14230*/  FMNMX.FTZ R9, R36, R9, !PT ;  /* 0x0000000924097209 */ /* 0x002fe20007810000 */
[----:B------:R-:W-:Y:S01]  /*14240*/  @!P1 VIADD R15, R15, 0x34860 ;  /* 0x000348600f0f9836 */ /* 0x000fe20000000000 */
[----:B------:R-:W-:-:S02]  /*14250*/  ISETP.GT.AND P2, PT, R13, RZ, PT ;  /* 0x000000ff0d00720c */ /* 0x000fc40003f44270 */
[----:B------:R-:W-:-:S03]  /*14260*/  IADD3 R13, R13, -0x1, RZ ;  /* 0xffffffff0d0d7810 */ /* 0x000fc60007ffe0ff */
[----:B------:R-:W1:Y:S01]  /*14270*/  MUFU.TANH R43, R43 ;  /* 0x0000002b002b7308 */ /* 0x000e620000002400 */
[----:B0-----:R-:W-:-:S07]  /*14280*/  FMNMX.FTZ R6, R38, R9, !PT ;  /* 0x0000000926067209 */ /* 0x001fce0007810000 */
[----:B------:R-:W0:Y:S01]  /*14290*/  MUFU.TANH R45, R45 ;  /* 0x0000002d002d7308 */ /* 0x000e220000002400 */
[----:B--2---:R-:W-:-:S07]  /*142a0*/  FMNMX.FTZ R6, R39, R6, !PT ;  /* 0x0000000627067209 */ /* 0x004fce0007810000 */
[----:B------:R-:W2:Y:S01]  /*142b0*/  MUFU.TANH R48, R48 ;  /* 0x0000003000307308 */ /* 0x000ea20000002400 */
[----:B-1----:R-:W-:-:S07]  /*142c0*/  FMNMX.FTZ R6, R43, R6, !PT ;  /* 0x000000062b067209 */ /* 0x002fce0007810000 */
[----:B------:R-:W-:Y:S01]  /*142d0*/  MUFU.TANH R58, R58 ;  /* 0x0000003a003a7308 */ /* 0x000fe20000002400 */
[----:B0-----:R-:W-:-:S07]  /*142e0*/  FMNMX.FTZ R9, R45, R6, !PT ;  /* 0x000000062d097209 */ /* 0x001fce0007810000 */
[----:B------:R-:W-:Y:S01]  /*142f0*/  MUFU.TANH R60, R60 ;  /* 0x0000003c003c7308 */ /* 0x000fe20000002400 */
[----:B--2---:R-:W-:-:S07]  /*14300*/  FMNMX.FTZ R9, R48, R9, !PT ;  /* 0x0000000930097209 */ /* 0x004fce0007810000 */
[----:B------:R-:W-:Y:S08]  /*14310*/  MUFU.TANH R61, R61 ;  /* 0x0000003d003d7308 */ /* 0x000ff00000002400 */
[----:B------:R-:W-:Y:S08]  /*14320*/  MUFU.TANH R64, R64 ;  /* 0x0000004000407308 */ /* 0x000ff00000002400 */
[----:B------:R-:W-:Y:S08]  /*14330*/  MUFU.TANH R68, R68 ;  /* 0x0000004400447308 */ /* 0x000ff00000002400 */
[----:B------:R-:W-:Y:S08]  /*14340*/  MUFU.TANH R72, R72 ;  /* 0x0000004800487308 */ /* 0x000ff00000002400 */
[----:B------:R-:W-:Y:S08]  /*14350*/  MUFU.TANH R76, R76 ;  /* 0x0000004c004c7308 */ /* 0x000ff00000002400 */
[----:B------:R-:W-:Y:S01]  /*14360*/  MUFU.TANH R80, R80 ;  /* 0x0000005000507308 */ /* 0x000fe20000002400 */
[----:B------:R-:W-:-:S02]  /*14370*/  WARPGROUP.DEPBAR.LE gsb0, 0x0 ;  /* 0x00008000000079c5 */ /* 0x000fc40000010000 */
[----:B------:R-:W-:-:S05]  /*14380*/  WARPGROUP.ARRIVE ;  /* 0x00000000000079c5 */ /* 0x000fca0000000000 */
[----:B------:R-:W0:Y:S01]  /*14390*/  MUFU.TANH R20, R20 ;  /* 0x0000001400147308 */ /* 0x000e220000002400 */
[----:B------:R-:W-:Y:S01]  /*143a0*/  HGMMA.64x128x16.F32 R88, R176, gdesc[UR4].tnspB, R88, gsb0 ;  /* 0x41e00004b0587df0 */ /* 0x000fe20008000858 */
[----:B------:R-:W-:Y:S01]  /*143b0*/  R2UR UR6, R10 ;  /* 0x000000000a0672ca */ /* 0x000fe200000e0000 */
[----:B------:R-:W-:Y:S01]  /*143c0*/  VIADD R10, R8, 0x180 ;  /* 0x00000180080a7836 */ /* 0x000fe20000000000 */
[----:B------:R-:W-:-:S04]  /*143d0*/  R2UR UR7, R11 ;  /* 0x000000000b0772ca */ /* 0x000fc800000e0000 */
[----:B------:R-:W-:Y:S01]  /*143e0*/  MUFU.TANH R24, R24 ;  /* 0x0000001800187308 */ /* 0x000fe20000002400 */
[----:B------:R-:W-:-:S07]  /*143f0*/  MOV R11, 0x40000040 ;  /* 0x40000040000b7802 */ /* 0x000fce0000000f00 */
        /* <DEDUP_REMOVED lines=21> */
[----:B------:R-:W-:Y:S01]  /*14550*/  FMUL.FTZ R51, R52, UR42 ;  /* 0x0000002a34337c20 */ /* 0x000fe20008410000 */
[----:B------:R-:W-:Y:S01]  /*14560*/  FMUL.FTZ R52, R53, UR42 ;  /* 0x0000002a35347c20 */ /* 0x000fe20008410000 */
[----:B------:R-:W-:Y:S01]  /*14570*/  FMUL.FTZ R53, R55, UR42 ;  /* 0x0000002a37357c20 */ /* 0x000fe20008410000 */
[----:B------:R-:W-:Y:S01]  /*14580*/  HGMMA.64x128x16.F32 R88, R172, gdesc[UR4].tnspB, R88, gsb0 ;  /* 0x41e00004ac587df0 */ /* 0x000fe20008000858 */
[----:B------:R-:W-:Y:S01]  /*14590*/  R2UR UR6, R10 ;  /* 0x000000000a0672ca */ /* 0x000fe200000e0000 */
[----:B------:R-:W1:Y:S01]  /*145a0*/  MUFU.TANH R176, R176 ;  /* 0x000000b000b07308 */ /* 0x000e620000002400 */
[----:B------:R-:W-:Y:S01]  /*145b0*/  R2UR UR7, R11 ;  /* 0x000000000b0772ca */ /* 0x000fe200000e0000 */
        /* <DEDUP_REMOVED lines=11> */
[----:B0-----:R-:W-:Y:S01]  /*14670*/  FMNMX.FTZ R11, R20, R12, !PT ;  /* 0x0000000c140b7209 */ /* 0x001fe20007810000 */
[----:B------:R-:W-:-:S02]  /*14680*/  FMUL.FTZ R85, R87, UR42 ;  /* 0x0000002a57557c20 */ /* 0x000fc40008410000 */
[----:B------:R-:W0:Y:S01]  /*14690*/  MUFU.TANH R52, R52 ;  /* 0x0000003400347308 */ /* 0x000e220000002400 */
[----:B-1----:R-:W-:Y:S02]  /*146a0*/  FMNMX.FTZ R6, R176, R9, !PT ;  /* 0x00000009b0067209 */ /* 0x002fe40007810000 */
[----:B------:R-:W-:-:S05]  /*146b0*/  FMNMX.FTZ R11, R24, R11, !PT ;  /* 0x0000000b180b7209 */ /* 0x000fca0007810000 */
[----:B------:R-:W1:Y:S01]  /*146c0*/  MUFU.TANH R55, R55 ;  /* 0x0000003700377308 */ /* 0x000e620000002400 */
[----:B--2---:R-:W-:-:S07]  /*146d0*/  FMNMX.FTZ R9, R51, R6, !PT ;  /* 0x0000000633097209 */ /* 0x004fce0007810000 */
[----:B------:R-:W2:Y:S01]  /*146e0*/  MUFU.TANH R56, R56 ;  /* 0x0000003800387308 */ /* 0x000ea20000002400 */
[----:B0-----:R-:W-:-:S07]  /*146f0*/  FMNMX.FTZ R6, R52, R9, !PT ;  /* 0x0000000934067209 */ /* 0x001fce0007810000 */
[----:B------:R-:W0:Y:S01]  /*14700*/  MUFU.TANH R62, R62 ;  /* 0x0000003e003e7308 */ /* 0x000e220000002400 */
[----:B-1----:R-:W-:-:S07]  /*14710*/  FMNMX.FTZ R9, R55, R6, !PT ;  /* 0x0000000637097209 */ /* 0x002fce0007810000 */
[----:B------:R-:W1:Y:S01]  /*14720*/  MUFU.TANH R65, R65 ;  /* 0x0000004100417308 */ /* 0x000e620000002400 */
[----:B--2---:R-:W-:-:S04]  /*14730*/  FMNMX.FTZ R9, R56, R9, !PT ;  /* 0x0000000938097209 */ /* 0x004fc80007810000 */
[----:B------:R-:W-:-:S03]  /*14740*/  FMNMX.FTZ R9, R58, R9, !PT ;  /* 0x000000093a097209 */ /* 0x000fc60007810000 */
[----:B------:R-:W2:Y:S01]  /*14750*/  MUFU.TANH R69, R69 ;  /* 0x0000004500457308 */ /* 0x000ea20000002400 */
[----:B------:R-:W-:-:S04]  /*14760*/  FMNMX.FTZ R6, R60, R9, !PT ;  /* 0x000000093c067209 */ /* 0x000fc80007810000 */
[----:B------:R-:W-:-:S03]  /*14770*/  FMNMX.FTZ R9, R61, R6, !PT ;  /* 0x000000063d097209 */ /* 0x000fc60007810000 */
[----:B------:R-:W3:Y:S01]  /*14780*/  MUFU.TANH R73, R73 ;  /* 0x0000004900497308 */ /* 0x000ee20000002400 */
[----:B0-----:R-:W-:-:S04]  /*14790*/  FMNMX.FTZ R9, R62, R9, !PT ;  /* 0x000000093e097209 */ /* 0x001fc80007810000 */
[----:B------:R-:W-:-:S03]  /*147a0*/  FMNMX.FTZ R6, R64, R9, !PT ;  /* 0x0000000940067209 */ /* 0x000fc60007810000 */
[----:B------:R-:W0:Y:S01]  /*147b0*/  MUFU.TANH R77, R77 ;  /* 0x0000004d004d7308 */ /* 0x000e220000002400 */
[----:B-1----:R-:W-:-:S04]  /*147c0*/  FMNMX.FTZ R9, R65, R6, !PT ;  /* 0x0000000641097209 */ /* 0x002fc80007810000 */
[----:B------:R-:W-:-:S03]  /*147d0*/  FMNMX.FTZ R6, R68, R9, !PT ;  /* 0x0000000944067209 */ /* 0x000fc60007810000 */
[----:B------:R-:W1:Y:S01]  /*147e0*/  MUFU.TANH R81, R81 ;  /* 0x0000005100517308 */ /* 0x000e620000002400 */
[----:B--2---:R-:W-:-:S04]  /*147f0*/  FMNMX.FTZ R9, R69, R6, !PT ;  /* 0x0000000645097209 */ /* 0x004fc80007810000 */
[----:B------:R-:W-:-:S03]  /*14800*/  FMNMX.FTZ R6, R72, R9, !PT ;  /* 0x0000000948067209 */ /* 0x000fc60007810000 */
[----:B------:R-:W2:Y:S01]  /*14810*/  MUFU.TANH R49, R49 ;  /* 0x0000003100317308 */ /* 0x000ea20000002400 */
[----:B---3--:R-:W-:-:S04]  /*14820*/  FMNMX.FTZ R9, R73, R6, !PT ;  /* 0x0000000649097209 */ /* 0x008fc80007810000 */
[----:B------:R-:W-:-:S03]  /*14830*/  FMNMX.FTZ R6, R76, R9, !PT ;  /* 0x000000094c067209 */ /* 0x000fc60007810000 */
[----:B------:R-:W3:Y:S01]  /*14840*/  MUFU.TANH R53, R53 ;  /* 0x0000003500357308 */ /* 0x000ee20000002400 */
[----:B0-----:R-:W-:-:S04]  /*14850*/  FMNMX.FTZ R9, R77, R6, !PT ;  /* 0x000000064d097209 */ /* 0x001fc80007810000 */
[----:B------:R-:W-:-:S03]  /*14860*/  FMNMX.FTZ R6, R80, R9, !PT ;  /* 0x0000000950067209 */ /* 0x000fc60007810000 */
[----:B------:R-:W0:Y:S01]  /*14870*/  MUFU.TANH R57, R57 ;  /* 0x0000003900397308 */ /* 0x000e220000002400 */
[----:B-1----:R-:W-:-:S05]  /*14880*/  FMNMX.FTZ R6, R81, R6, !PT ;  /* 0x0000000651067209 */ /* 0x002fca0007810000 */
[----:B------:R-:W1:Y:S02]  /*14890*/  SHFL.BFLY PT, R9, R6, 0x2, 0x1f ;  /* 0x0c401f0006097f89 */ /* 0x000e6400000e0000 */
[----:B------:R-:W4:Y:S08]  /*148a0*/  MUFU.TANH R59, R59 ;  /* 0x0000003b003b7308 */ /* 0x000f300000002400 */
[----:B------:R-:W-:Y:S08]  /*148b0*/  MUFU.TANH R71, R71 ;  /* 0x0000004700477308 */ /* 0x000ff00000002400 */
[----:B------:R-:W-:Y:S01]  /*148c0*/  MUFU.TANH R74, R74 ;  /* 0x0000004a004a7308 */ /* 0x000fe20000002400 */
[----:B-1----:R-:W-:-:S07]  /*148d0*/  FMNMX.FTZ R10, R6, R9, !PT ;  /* 0x00000009060a7209 */ /* 0x002fce0007810000 */
[----:B------:R-:W-:Y:S01]  /*148e0*/  MUFU.TANH R75, R75 ;  /* 0x0000004b004b7308 */ /* 0x000fe20000002400 */
[----:B------:R-:W1:Y:S01]  /*148f0*/  SHFL.BFLY PT, R9, R10, 0x1, 0x1f ;  /* 0x0c201f000a097f89 */ /* 0x000e6200000e0000 */
[----:B------:R-:W-:Y:S02]  /*14900*/  WARPGROUP.DEPBAR.LE gsb0, 0x0 ;  /* 0x00008000000079c5 */ /* 0x000fe40000010000 */
[----:B------:R-:W-:-:S04]  /*14910*/  WARPGROUP.ARRIVE ;  /* 0x00000000000079c5 */ /* 0x000fc80000000000 */
[----:B------:R-:W-:Y:S02]  /*14920*/  MUFU.TANH R78, R78 ;  /* 0x0000004e004e7308 */ /* 0x000fe40000002400 */
[----:B------:R-:W-:Y:S01]  /*14930*/  HGMMA.64x128x16.F32 R88, R168, gdesc[UR4].tnspB, R88, gsb0 ;  /* 0x41e00004a8587df0 */ /* 0x000fe20008000858 */
[----:B------:R-:W-:Y:S02]  /*14940*/  R2UR UR6, R40 ;  /* 0x00000000280672ca */ /* 0x000fe400000e0000 */
[----:B------:R-:W-:-:S03]  /*14950*/  R2UR UR7, R41 ;  /* 0x00000000290772ca */ /* 0x000fc600000e0000 */
[----:B------:R-:W-:Y:S08]  /*14960*/  MUFU.TANH R79, R79 ;  /* 0x0000004f004f7308 */ /* 0x000ff00000002400 */
[----:B------:R-:W-:Y:S01]  /*14970*/  MUFU.TANH R82, R82 ;  /* 0x0000005200527308 */ /* 0x000fe20000002400 */
[----:B-1----:R-:W-:Y:S01]  /*14980*/  FMNMX.FTZ R9, R10, R9, !PT ;  /* 0x000000090a097209 */ /* 0x002fe20007810000 */
[----:B------:R-:W-:-:S04]  /*14990*/  IMAD.U32 R10, RZ, RZ, UR43 ;  /* 0x0000002bff0a7e24 */ /* 0x000fc8000f8e00ff */
[----:B------:R-:W-:Y:S02]  /*149a0*/  FADD.FTZ R7, -R9, R7 ;  /* 0x0000000709077221 */ /* 0x000fe40000010100 */
[----:B------:R-:W-:Y:S02]  /*149b0*/  MUFU.TANH R83, R83 ;  /* 0x0000005300537308 */ /* 0x000fe40000002400 */
[-C--:B------:R-:W-:Y:S01]  /*149c0*/  FMUL.FTZ R6, R7, R10.reuse ;  /* 0x0000000a07067220 */ /* 0x080fe20000410000 */
[----:B------:R-:W-:-:S04]  /*149d0*/  FMUL.FTZ R7, R9, R10 ;  /* 0x0000000a09077220 */ /* 0x000fc80000410000 */
[-CC-:B------:R-:W-:Y:S01]  /*149e0*/  FFMA.FTZ R182, R25, R10.reuse, -R7.reuse ;  /* 0x0000000a19b67223 */ /* 0x180fe20000010807 */
[-CC-:B------:R-:W-:Y:S01]  /*149f0*/  FFMA.FTZ R25, R28, R10.reuse, -R7.reuse ;  /* 0x0000000a1c197223 */ /* 0x180fe20000010807 */
[-CC-:B------:R-:W-:Y:S01]  /*14a00*/  FFMA.FTZ R40, R31, R10.reuse, -R7.reuse ;  /* 0x0000000a1f287223 */ /* 0x180fe20000010807 */
[-CC-:B------:R-:W-:Y:S01]  /*14a10*/  FFMA.FTZ R28, R30, R10.reuse, -R7.reuse ;  /* 0x0000000a1e1c7223 */ /* 0x180fe20000010807 */
[----:B------:R-:W-:Y:S01]  /*14a20*/  IMAD.MOV.U32 R31, RZ, RZ, 0x40000040 ;  /* 0x40000040ff1f7424 */ /* 0x000fe200078e00ff */
[----:B------:R-:W-:Y:S01]  /*14a30*/  IADD3 R30, R8, 0x280, RZ ;  /* 0x00000280081e7810 */ /* 0x000fe20007ffe0ff */
[-CC-:B------:R-:W-:Y:S01]  /*14a40*/  FFMA.FTZ R180, R4, R10.reuse, -R7.reuse ;  /* 0x0000000a04b47223 */ /* 0x180fe20000010807 */
[----:B------:R-:W-:Y:S01]  /*14a50*/  FMNMX.FTZ R4, R26, R11, !PT ;  /* 0x0000000b1a047209 */ /* 0x000fe20007810000 */
[----:B------:R-:W-:Y:S01]  /*14a60*/  MUFU.TANH R84, R84 ;  /* 0x0000005400547308 */ /* 0x000fe20000002400 */
[-CC-:B------:R-:W-:Y:S01]  /*14a70*/  FFMA.FTZ R21, R21, R10.reuse, -R7.reuse ;  /* 0x0000000a15157223 */ /* 0x180fe20000010807 */
[--C-:B------:R-:W-:Y:S01]  /*14a80*/  FFMA.FTZ R178, R34, R10, -R7.reuse ;  /* 0x0000000a22b27223 */ /* 0x100fe20000010807 */
[----:B------:R-:W-:Y:S01]  /*14a90*/  FMNMX.FTZ R4, R27, R4, !PT ;  /* 0x000000041b047209 */ /* 0x000fe20007810000 */
[-CC-:B------:R-:W-:Y:S01]  /*14aa0*/  FFMA.FTZ R41, R36, R10.reuse, -R7.reuse ;  /* 0x0000000a24297223 */ /* 0x180fe20000010807 */
[-CC-:B------:R-:W-:Y:S01]  /*14ab0*/  FFMA.FTZ R172, R38, R10.reuse, -R7.reuse ;  /* 0x0000000a26ac7223 */ /* 0x180fe20000010807 */
[--C-:B------:R-:W-:Y:S01]  /*14ac0*/  FFMA.FTZ R34, R39, R10, -R7.reuse ;  /* 0x0000000a27227223 */ /* 0x100fe20000010807 */
[----:B------:R-:W-:Y:S01]  /*14ad0*/  FMNMX.FTZ R11, R29, R4, !PT ;  /* 0x000000041d0b7209 */ /* 0x000fe20007810000 */
[----:B------:R-:W-:Y:S01]  /*14ae0*/  MUFU.TANH R85, R85 ;  /* 0x0000005500557308 */ /* 0x000fe20000002400 */
[-CC-:B------:R-:W-:Y:S01]  /*14af0*/  FFMA.FTZ R174, R43, R10.reuse, -R7.reuse ;  /* 0x0000000a2bae7223 */ /* 0x180fe20000010807 */
[-CC-:B------:R-:W-:Y:S01]  /*14b00*/  FFMA.FTZ R36, R45, R10.reuse, -R7.reuse ;  /* 0x0000000a2d247223 */ /* 0x180fe20000010807 */
[----:B------:R-:W-:Y:S01]  /*14b10*/  FMNMX.FTZ R4, R32, R11, !PT ;  /* 0x0000000b20047209 */ /* 0x000fe20007810000 */
[-CC-:B------:R-:W-:Y:S01]  /*14b20*/  FFMA.FTZ R38, R176, R10.reuse, -R7.reuse ;  /* 0x0000000ab0267223 */ /* 0x180fe20000010807 */
[-CC-:B------:R-:W-:Y:S01]  /*14b30*/  FFMA.FTZ R39, R52, R10.reuse, -R7.reuse ;  /* 0x0000000a34277223 */ /* 0x180fe20000010807 */
[--C-:B------:R-:W-:Y:S01]  /*14b40*/  FFMA.FTZ R45, R62, R10, -R7.reuse ;  /* 0x0000000a3e2d7223 */ /* 0x100fe20000010807 */
[----:B------:R-:W-:Y:S01]  /*14b50*/  FMNMX.FTZ R4, R33, R4, !PT ;  /* 0x0000000421047209 */ /* 0x000fe20007810000 */
[----:B------:R-:W-:Y:S01]  /*14b60*/  MUFU.EX2 R6, R6 ;  /* 0x0000000600067308 */ /* 0x000fe20000000800 */
[-CC-:B------:R-:W-:Y:S01]  /*14b70*/  FFMA.FTZ R43, R68, R10.reuse, -R7.reuse ;  /* 0x0000000a442b7223 */ /* 0x180fe20000010807 */
[--C-:B------:R-:W-:Y:S01]  /*14b80*/  FFMA.FTZ R52, R69, R10, -R7.reuse ;  /* 0x0000000a45347223 */ /* 0x100fe20000010807 */
[----:B------:R-:W-:Y:S01]  /*14b90*/  FMNMX.FTZ R4, R35, R4, !PT ;  /* 0x0000000423047209 */ /* 0x000fe20007810000 */
[----:B------:R-:W-:-:S03]  /*14ba0*/  FFMA.FTZ R62, R80, R10, -R7 ;  /* 0x0000000a503e7223 */ /* 0x000fc60000010807 */
        /* <DEDUP_REMOVED lines=8> */
[----:B--2---:R-:W-:-:S04]  /*14c30*/  FMNMX.FTZ R11, R49, R4, !PT ;  /* 0x00000004310b7209 */ /* 0x004fc80007810000 */
[----:B------:R-:W-:Y:S01]  /*14c40*/  FMNMX.FTZ R4, R50, R11, !PT ;  /* 0x0000000b32047209 */ /* 0x000fe20007810000 */
[----:B------:R-:W-:Y:S03]  /*14c50*/  MUFU.EX2 R25, R25 ;  /* 0x0000001900197308 */ /* 0x000fe60000000800 */
[----:B---3--:R-:W-:-:S04]  /*14c60*/  FMNMX.FTZ R11, R53, R4, !PT ;  /* 0x00000004350b7209 */ /* 0x008fc80007810000 */
[----:B------:R-:W-:Y:S01]  /*14c70*/  FMNMX.FTZ R4, R54, R11, !PT ;  /* 0x0000000b36047209 */ /* 0x000fe20007810000 */
[----:B------:R-:W-:Y:S03]  /*14c80*/  MUFU.EX2 R28, R28 ;  /* 0x0000001c001c7308 */ /* 0x000fe60000000800 */
[----:B0-----:R-:W-:-:S04]  /*14c90*/  FMNMX.FTZ R4, R57, R4, !PT ;  /* 0x0000000439047209 */ /* 0x001fc80007810000 */
[----:B----4-:R-:W-:Y:S01]  /*14ca0*/  FMNMX.FTZ R4, R59, R4, !PT ;  /* 0x000000043b047209 */ /* 0x010fe20007810000 */
[----:B------:R-:W0:Y:S03]  /*14cb0*/  MUFU.EX2 R40, R40 ;  /* 0x0000002800287308 */ /* 0x000e260000000800 */
[----:B------:R-:W-:-:S04]  /*14cc0*/  FMNMX.FTZ R11, R63, R4, !PT ;  /* 0x000000043f0b7209 */ /* 0x000fc80007810000 */
[----:B------:R-:W-:Y:S01]  /*14cd0*/  FMNMX.FTZ R4, R66, R11, !PT ;  /* 0x0000000b42047209 */ /* 0x000fe20007810000 */
[----:B------:R-:W-:Y:S03]  /*14ce0*/  MUFU.EX2 R178, R178 ;  /* 0x000000b200b27308 */ /* 0x000fe60000000800 */
[----:B------:R-:W-:-:S04]  /*14cf0*/  FMNMX.FTZ R11, R67, R4, !PT ;  /* 0x00000004430b7209 */ /* 0x000fc80007810000 */
[----:B------:R-:W-:Y:S01]  /*14d00*/  FMNMX.FTZ R4, R70, R11, !PT ;  /* 0x0000000b46047209 */ /* 0x000fe20007810000 */
[----:B------:R-:W-:Y:S01]  /*14d10*/  MUFU.EX2 R41, R41 ;  /* 0x0000002900297308 */ /* 0x000fe20000000800 */
[----:B0-----:R-:W-:Y:S02]  /*14d20*/  F2FP.F16.F32.PACK_AB R176, R40, R28 ;  /* 0x0000001c28b0723e */ /* 0x001fe400000000ff */
        /* <DEDUP_REMOVED lines=8> */
[----:B------:R-:W-:Y:S01]  /*14db0*/  MUFU.EX2 R174, R174 ;  /* 0x000000ae00ae7308 */ /* 0x000fe20000000800 */
[----:B------:R-:W-:Y:S02]  /*14dc0*/  WARPGROUP.DEPBAR.LE gsb0, 0x0 ;  /* 0x00008000000079c5 */ /* 0x000fe40000010000 */
[----:B------:R-:W-:Y:S01]  /*14dd0*/  WARPGROUP.ARRIVE ;  /* 0x00000000000079c5 */ /* 0x000fe20000000000 */
[----:B------:R-:W-:Y:S01]  /*14de0*/  FMNMX.FTZ R11, R83, R4, !PT ;  /* 0x00000004530b7209 */ /* 0x000fe20007810000 */
[-CC-:B------:R-:W-:Y:S01]  /*14df0*/  FFMA.FTZ R168, R48, R10.reuse, -R7.reuse ;  /* 0x0000000a30a87223 */ /* 0x180fe20000010807 */
[-CC-:B------:R-:W-:Y:S01]  /*14e00*/  FFMA.FTZ R170, R51, R10.reuse, -R7.reuse ;  /* 0x0000000a33aa7223 */ /* 0x180fe20000010807 */
[-CC-:B------:R-:W-:Y:S01]  /*14e10*/  FFMA.FTZ R48, R56, R10.reuse, -R7.reuse ;  /* 0x0000000a38307223 */ /* 0x180fe20000010807 */
[----:B------:R-:W-:Y:S01]  /*14e20*/  FMNMX.FTZ R4, R84, R11, !PT ;  /* 0x0000000b54047209 */ /* 0x000fe20007810000 */
[----:B------:R-:W-:Y:S01]  /*14e30*/  HGMMA.64x128x16.F32 R88, R164, gdesc[UR4].tnspB, R88, gsb0 ;  /* 0x41e00004a4587df0 */ /* 0x000fe20008000858 */
[----:B------:R-:W-:Y:S01]  /*14e40*/  R2UR UR6, R30 ;  /* 0x000000001e0672ca */ /* 0x000fe200000e0000 */
[----:B------:R-:W-:Y:S01]  /*14e50*/  MUFU.EX2 R36, R36 ;  /* 0x0000002400247308 */ /* 0x000fe20000000800 */
[----:B------:R-:W-:Y:S01]  /*14e60*/  R2UR UR7, R31 ;  /* 0x000000001f0772ca */ /* 0x000fe200000e0000 */
[----:B------:R-:W-:Y:S01]  /*14e70*/  IMAD.MOV.U32 R31, RZ, RZ, 0x40000040 ;  /* 0x40000040ff1f7424 */ /* 0x000fe200078e00ff */
[----:B------:R-:W-:Y:S01]  /*14e80*/  IADD3 R30, R8, 0x300, RZ ;  /* 0x00000300081e7810 */ /* 0x000fe20007ffe0ff */
[--C-:B------:R-:W-:Y:S01]  /*14e90*/  FFMA.FTZ R51, R65, R10, -R7.reuse ;  /* 0x0000000a41337223 */ /* 0x100fe20000010807 */
[----:B------:R-:W-:Y:S01]  /*14ea0*/  FMNMX.FTZ R4, R85, R4, !PT ;  /* 0x0000000455047209 */ /* 0x000fe20007810000 */
[----:B------:R-:W-:-:S02]  /*14eb0*/  FFMA.FTZ R56, R72, R10, -R7 ;  /* 0x0000000a48387223 */ /* 0x000fc40000010807 */
[----:B------:R-:W-:Y:S02]  /*14ec0*/  MUFU.EX2 R168, R168 ;  /* 0x000000a800a87308 */ /* 0x000fe40000000800 */
[----:B------:R-:W0:Y:S06]  /*14ed0*/  SHFL.BFLY PT, R11, R4, 0x2, 0x1f ;  /* 0x0c401f00040b7f89 */ /* 0x000e2c00000e0000 */
[----:B------:R-:W-:Y:S08]  /*14ee0*/  MUFU.EX2 R38, R38 ;  /* 0x0000002600267308 */ /* 0x000ff00000000800 */
[----:B------:R-:W-:Y:S08]  /*14ef0*/  MUFU.EX2 R170, R170 ;  /* 0x000000aa00aa7308 */ /* 0x000ff00000000800 */
[----:B------:R-:W-:Y:S01]  /*14f00*/  MUFU.EX2 R39, R39 ;  /* 0x0000002700277308 */ /* 0x000fe20000000800 */
[----:B0-----:R-:W-:-:S05]  /*14f10*/  FMNMX.FTZ R11, R4, R11, !PT ;  /* 0x0000000b040b7209 */ /* 0x001fca0007810000 */
[----:B------:R-:W0:Y:S02]  /*14f20*/  SHFL.BFLY PT, R4, R11, 0x1, 0x1f ;  /* 0x0c201f000b047f89 */ /* 0x000e2400000e0000 */
[----:B------:R-:W-:Y:S08]  /*14f30*/  MUFU.EX2 R48, R48 ;  /* 0x0000003000307308 */ /* 0x000ff00000000800 */
[----:B------:R-:W-:Y:S08]  /*14f40*/  MUFU.EX2 R45, R45 ;  /* 0x0000002d002d7308 */ /* 0x000ff00000000800 */
[----:B------:R-:W-:Y:S01]  /*14f50*/  MUFU.EX2 R51, R51 ;  /* 0x0000003300337308 */ /* 0x000fe20000000800 */
[----:B0-----:R-:W-:-:S07]  /*14f60*/  FMNMX.FTZ R11, R11, R4, !PT ;  /* 0x000000040b0b7209 */ /* 0x001fce0007810000 */
        /* <DEDUP_REMOVED lines=12> */
[----:B------:R-:W-:Y:S01]  /*15030*/  R2UR UR6, R30 ;  /* 0x000000001e0672ca */ /* 0x000fe200000e0000 */
[----:B------:R-:W-:Y:S01]  /*15040*/  MUFU.EX2 R164, R164 ;  /* 0x000000a400a47308 */ /* 0x000fe20000000800 */
[----:B------:R-:W-:Y:S01]  /*15050*/  R2UR UR7, R31 ;  /* 0x000000001f0772ca */ /* 0x000fe200000e0000 */
[----:B------:R-:W-:-:S04]  /*15060*/  FADD.FTZ R31, -R11, R12 ;  /* 0x0000000c0b1f7221 */ /* 0x000fc80000010100 */
[-C--:B------:R-:W-:Y:S01]  /*15070*/  FMUL.FTZ R4, R31, R10.reuse ;  /* 0x0000000a1f047220 */ /* 0x080fe20000410000 */
[-C--:B------:R-:W-:Y:S01]  /*15080*/  FMUL.FTZ R31, R11, R10.reuse ;  /* 0x0000000a0b1f7220 */ /* 0x080fe20000410000 */
[----:B------:R-:W-:Y:S03]  /*15090*/  MUFU.EX2 R166, R166 ;  /* 0x000000a600a67308 */ /* 0x000fe60000000800 */
[-CC-:B------:R-:W-:Y:S01]  /*150a0*/  FFMA.FTZ R30, R27, R10.reuse, -R31.reuse ;  /* 0x0000000a1b1e7223 */ /* 0x180fe2000001081f */
[-CC-:B------:R-:W-:Y:S01]  /*150b0*/  FFMA.FTZ R183, R26, R10.reuse, -R31.reuse ;  /* 0x0000000a1ab77223 */ /* 0x180fe2000001081f */
[----:B------:R-:W-:Y:S01]  /*150c0*/  IMAD.MOV.U32 R27, RZ, RZ, 0x40000040 ;  /* 0x40000040ff1b7424 */ /* 0x000fe200078e00ff */
[----:B------:R-:W-:Y:S01]  /*150d0*/  IADD3 R26, R8, 0x380, RZ ;  /* 0x00000380081a7810 */ /* 0x000fe20007ffe0ff */
[-CC-:B------:R-:W-:Y:S01]  /*150e0*/  FFMA.FTZ R181, R20, R10.reuse, -R31.reuse ;  /* 0x0000000a14b57223 */ /* 0x180fe2000001081f */
[-CC-:B------:R-:W-:Y:S01]  /*150f0*/  FFMA.FTZ R12, R24, R10.reuse, -R31.reuse ;  /* 0x0000000a180c7223 */ /* 0x180fe2000001081f */
[----:B------:R-:W-:Y:S01]  /*15100*/  MUFU.EX2 R4, R4 ;  /* 0x0000000400047308 */ /* 0x000fe20000000800 */
[-CC-:B------:R-:W-:Y:S01]  /*15110*/  FFMA.FTZ R177, R29, R10.reuse, -R31.reuse ;  /* 0x0000000a1db17223 */ /* 0x180fe2000001081f */
[-CC-:B------:R-:W-:Y:S01]  /*15120*/  FFMA.FTZ R175, R44, R10.reuse, -R31.reuse ;  /* 0x0000000a2caf7223 */ /* 0x180fe2000001081f */
[----:B------:R-:W-:Y:S01]  /*15130*/  FFMA.FTZ R44, R6, R3, R180 ;  /* 0x00000003062c7223 */ /* 0x000fe200000100b4 */
[-CC-:B------:R-:W-:Y:S01]  /*15140*/  FFMA.FTZ R179, R33, R10.reuse, -R31.reuse ;  /* 0x0000000a21b37223 */ /* 0x180fe2000001081f */
[-CC-:B------:R-:W-:Y:S01]  /*15150*/  FFMA.FTZ R20, R35, R10.reuse, -R31.reuse ;  /* 0x0000000a23147223 */ /* 0x180fe2000001081f */
        /* <DEDUP_REMOVED lines=15> */
[----:B------:R-:W-:Y:S01]  /*15250*/  FFMA.FTZ R84, R84, R10, -R31 ;  /* 0x0000000a54547223 */ /* 0x000fe2000001081f */
[----:B------:R-:W-:-:S02]  /*15260*/  F2FP.F16.F32.PACK_AB R180, R21, R180 ;  /* 0x000000b415b4723e */ /* 0x000fc400000000ff */
[----:B------:R-:W-:Y:S01]  /*15270*/  MUFU.EX2 R183, R183 ;  /* 0x000000b700b77308 */ /* 0x000fe20000000800 */
[----:B0-----:R-:W-:Y:S01]  /*15280*/  FFMA.FTZ R3, R4, R0, R181 ;  /* 0x0000000004037223 */ /* 0x001fe200000100b5 */
[----:B------:R-:W-:-:S06]  /*15290*/  FFMA.FTZ R0, R63, R10, -R31 ;  /* 0x0000000a3f007223 */ /* 0x000fcc000001081f */
[----:B------:R-:W-:Y:S01]  /*152a0*/  MUFU.EX2 R30, R30 ;  /* 0x0000001e001e7308 */ /* 0x000fe20000000800 */
[----:B-1----:R-:W-:-:S07]  /*152b0*/  F2FP.F16.F32.PACK_AB R181, R12, R181 ;  /* 0x000000b50cb5723e */ /* 0x002fce00000000ff */
        /* <DEDUP_REMOVED lines=13> */
[-C--:B------:R-:W-:Y:S01]  /*15390*/  FFMA.FTZ R154, R64, R10.reuse, -R7 ;  /* 0x0000000a409a7223 */ /* 0x080fe20000010807 */
[-CC-:B------:R-:W-:Y:S01]  /*153a0*/  FFMA.FTZ R64, R32, R10.reuse, -R31.reuse ;  /* 0x0000000a20407223 */ /* 0x180fe2000001081f */
[-CC-:B------:R-:W-:Y:S01]  /*153b0*/  FFMA.FTZ R32, R42, R10.reuse, -R31.reuse ;  /* 0x0000000a2a207223 */ /* 0x180fe2000001081f */
[-C--:B------:R-:W-:Y:S01]  /*153c0*/  FFMA.FTZ R42, R46, R10.reuse, -R31 ;  /* 0x0000000a2e2a7223 */ /* 0x080fe2000001081f */
[-C--:B------:R-:W-:Y:S01]  /*153d0*/  FFMA.FTZ R152, R61, R10.reuse, -R7 ;  /* 0x0000000a3d987223 */ /* 0x080fe20000010807 */
[----:B------:R-:W-:Y:S01]  /*153e0*/  HGMMA.64x128x16.F32 R88, R156, gdesc[UR4].tnspB, R88, gsb0 ;  /* 0x41e000049c587df0 */ /* 0x000fe20008000858 */
[----:B------:R-:W-:Y:S01]  /*153f0*/  R2UR UR6, R26 ;  /* 0x000000001a0672ca */ /* 0x000fe200000e0000 */
[----:B------:R-:W-:Y:S01]  /*15400*/  MUFU.EX2 R64, R64 ;  /* 0x0000004000407308 */ /* 0x000fe20000000800 */
[----:B------:R-:W-:Y:S01]  /*15410*/  R2UR UR7, R27 ;  /* 0x000000001b0772ca */ /* 0x000fe200000e0000 */
[----:B------:R-:W-:Y:S01]  /*15420*/  FADD.FTZ R27, R21, R44 ;  /* 0x0000002c151b7221 */ /* 0x000fe20000010000 */
[----:B------:R-:W-:Y:S01]  /*15430*/  @!P1 PRMT R26, RZ, 0x654, R14 ;  /* 0x00000654ff1a9816 */ /* 0x000fe2000000000e */
[-CC-:B------:R-:W-:Y:S01]  /*15440*/  FFMA.FTZ R153, R66, R10.reuse, -R31.reuse ;  /* 0x0000000a42997223 */ /* 0x180fe2000001081f */
[-C--:B------:R-:W-:Y:S01]  /*15450*/  FFMA.FTZ R155, R70, R10.reuse, -R31 ;  /* 0x0000000a469b7223 */ /* 0x080fe2000001081f */
[----:B------:R-:W-:Y:S01]  /*15460*/  FADD.FTZ R44, R182, R27 ;  /* 0x0000001bb62c7221 */ /* 0x000fe20000010000 */
[----:B------:R-:W-:Y:S01]  /*15470*/  @!P1 PRMT R27, RZ, 0x654, R15 ;  /* 0x00000654ff1b9816 */ /* 0x000fe2000000000f */
[----:B------:R-:W-:Y:S01]  /*15480*/  MUFU.EX2 R32, R32 ;  /* 0x0000002000207308 */ /* 0x000fe20000000800 */
[-CC-:B------:R-:W-:Y:S01]  /*15490*/  FFMA.FTZ R61, R77, R10.reuse, -R7.reuse ;  /* 0x0000000a4d3d7223 */ /* 0x180fe20000010807 */
[----:B------:R-:W-:Y:S01]  /*154a0*/  FADD.FTZ R15, R25, R44 ;  /* 0x0000002c190f7221 */ /* 0x000fe20000010000 */
[----:B------:R-:W-:Y:S01]  /*154b0*/  FFMA.FTZ R7, R81, R10, -R7 ;  /* 0x0000000a51077223 */ /* 0x000fe20000010807 */
[----:B------:R-:W-:-:S02]  /*154c0*/  F2FP.F16.F32.PACK_AB R182, R25, R182 ;  /* 0x000000b619b6723e */ /* 0x000fc400000000ff */
[----:B------:R-:W-:Y:S02]  /*154d0*/  FADD.FTZ R15, R28, R15 ;  /* 0x0000000f1c0f7221 */ /* 0x000fe40000010000 */
[----:B------:R-:W-:Y:S02]  /*154e0*/  MUFU.EX2 R42, R42 ;  /* 0x0000002a002a7308 */ /* 0x000fe40000000800 */
[----:B------:R-:W-:-:S04]  /*154f0*/  FADD.FTZ R15, R40, R15 ;  /* 0x0000000f280f7221 */ /* 0x000fc80000010000 */
[----:B------:R-:W-:Y:S01]  /*15500*/  FADD.FTZ R50, R178, R15 ;  /* 0x0000000fb2327221 */ /* 0x000fe20000010000 */
[C---:B------:R-:W-:Y:S01]  /*15510*/  F2FP.F16.F32.PACK_AB R178, R41.reuse, R178 ;  /* 0x000000b229b2723e */ /* 0x040fe200000000ff */
        /* <DEDUP_REMOVED lines=13> */
[----:B------:R-:W-:-:S06]  /*155f0*/  FADD.FTZ R15, R38, R15 ;  /* 0x0000000f260f7221 */ /* 0x000fcc0000010000 */
[----:B------:R-:W-:Y:S08]  /*15600*/  MUFU.EX2 R153, R153 ;  /* 0x0000009900997308 */ /* 0x000ff00000000800 */
[----:B------:R-:W-:Y:S08]  /*15610*/  MUFU.EX2 R154, R154 ;  /* 0x0000009a009a7308 */ /* 0x000ff00000000800 */
[----:B------:R-:W-:Y:S08]  /*15620*/  MUFU.EX2 R155, R155 ;  /* 0x0000009b009b7308 */ /* 0x000ff00000000800 */
[----:B------:R-:W-:Y:S08]  /*15630*/  MUFU.EX2 R78, R78 ;  /* 0x0000004e004e7308 */ /* 0x000ff00000000800 */
[----:B------:R-:W0:Y:S08]  /*15640*/  MUFU.EX2 R58, R58 ;  /* 0x0000003a003a7308 */ /* 0x000e300000000800 */
[----:B------:R-:W1:Y:S08]  /*15650*/  MUFU.EX2 R79, R79 ;  /* 0x0000004f004f7308 */ /* 0x000e700000000800 */
[----:B------:R-:W-:Y:S08]  /*15660*/  MUFU.EX2 R60, R60 ;  /* 0x0000003c003c7308 */ /* 0x000ff00000000800 */
[----:B------:R-:W-:Y:S08]  /*15670*/  MUFU.EX2 R82, R82 ;  /* 0x0000005200527308 */ /* 0x000ff00000000800 */
[----:B------:R-:W-:Y:S08]  /*15680*/  MUFU.EX2 R61, R61 ;  /* 0x0000003d003d7308 */ /* 0x000ff00000000800 */
[----:B------:R-:W-:Y:S08]  /*15690*/  MUFU.EX2 R83, R83 ;  /* 0x0000005300537308 */ /* 0x000ff00000000800 */
[----:B------:R-:W-:Y:S01]  /*156a0*/  MUFU.EX2 R84, R84 ;  /* 0x0000005400547308 */ /* 0x000fe20000000800 */
[----:B------:R-:W-:-:S02]  /*156b0*/  WARPGROUP.DEPBAR.LE gsb0, 0x0 ;  /* 0x00008000000079c5 */ /* 0x000fc40000010000 */
[----:B------:R-:W-:Y:S01]  /*156c0*/  WARPGROUP.ARRIVE ;  /* 0x00000000000079c5 */ /* 0x000fe20000000000 */
[----:B------:R-:W-:-:S04]  /*156d0*/  FFMA.FTZ R157, R74, R10, -R31 ;  /* 0x0000000a4a9d7223 */ /* 0x000fc8000001081f */
[----:B------:R-:W2:Y:S01]  /*156e0*/  MUFU.EX2 R7, R7 ;  /* 0x0000000700077308 */ /* 0x000ea20000000800 */
[----:B------:R-:W-:Y:S02]  /*156f0*/  F2FP.F16.F32.PACK_AB R156, R52, R43 ;  /* 0x0000002b349c723e */ /* 0x000fe400000000ff */
[----:B0-----:R-:W-:Y:S01]  /*15700*/  F2FP.F16.F32.PACK_AB R158, R58, R56 ;  /* 0x000000383a9e723e */ /* 0x001fe200000000ff */
[----:B------:R-:W-:Y:S01]  /*15710*/  HGMMA.64x128x16.F32 R88, R160, gdesc[UR4].tnspB, R88, gsb0 ;  /* 0x41e00004a0587df0 */ /* 0x000fe20008000858 */
[----:B-1----:R-:W-:-:S03]  /*15720*/  F2FP.F16.F32.PACK_AB R159, R79, R78 ;  /* 0x0000004e4f9f723e */ /* 0x002fc600000000ff */
[----:B------:R-:W-:Y:S01]  /*15730*/  MUFU.EX2 R157, R157 ;  /* 0x0000009d009d7308 */ /* 0x000fe20000000800 */
[----:B------:R-:W-:Y:S02]  /*15740*/  WARPGROUP.DEPBAR.LE gsb0, 0x0 ;  /* 0x00008000000079c5 */ /* 0x000fe40000010000 */
[----:B------:R0:W-:Y:S01]  /*15750*/  @!P1 SYNCS.ARRIVE.TRANS64.RED.A1T0 RZ, [R26+URZ], RZ ;  /* 0x000000ff1aff99a7 */ /* 0x0001e2000810043f */
[----:B--2---:R-:W-:Y:S02]  /*15760*/  F2FP.F16.F32.PACK_AB R162, R7, R62 ;  /* 0x0000003e07a2723e */ /* 0x004fe400000000ff */
[----:B------:R-:W-:Y:S02]  /*15770*/  F2FP.F16.F32.PACK_AB R160, R61, R60 ;  /* 0x0000003c3da0723e */ /* 0x000fe400000000ff */
[----:B------:R-:W-:Y:S01]  /*15780*/  F2FP.F16.F32.PACK_AB R161, R83, R82 ;  /* 0x0000005253a1723e */ /* 0x000fe200000000ff */
[----:B0-----:R-:W-:Y:S01]  /*15790*/  FADD.FTZ R26, R12, R3 ;  /* 0x000000030c1a7221 */ /* 0x001fe20000010000 */
[----:B------:R0:W-:Y:S03]  /*157a0*/  @!P1 SYNCS.ARRIVE.TRANS64.RED.A1T0 RZ, [R27+URZ], RZ ;  /* 0x000000ff1bff99a7 */ /* 0x0001e6000810043f */
[----:B------:R-:W-:Y:S01]  /*157b0*/  FADD.FTZ R3, R183, R26 ;  /* 0x0000001ab7037221 */ /* 0x000fe20000010000 */
[----:B------:R-:W-:Y:S01]  /*157c0*/  FFMA.FTZ R26, R67, R10, -R31 ;  /* 0x0000000a431a7223 */ /* 0x000fe2000001081f */
[----:B------:R-:W-:-:S02]  /*157d0*/  F2FP.F16.F32.PACK_AB R183, R30, R183 ;  /* 0x000000b71eb7723e */ /* 0x000fc400000000ff */
[----:B------:R-:W-:-:S03]  /*157e0*/  FADD.FTZ R44, R30, R3 ;  /* 0x000000031e2c7221 */ /* 0x000fc60000010000 */
[----:B------:R-:W1:Y:S01]  /*157f0*/  MUFU.EX2 R26, R26 ;  /* 0x0000001a001a7308 */ /* 0x000e620000000800 */
[----:B------:R-:W-:Y:S01]  /*15800*/  FADD.FTZ R3, R177, R44 ;  /* 0x0000002cb1037221 */ /* 0x000fe20000010000 */
[-CC-:B------:R-:W-:Y:S01]  /*15810*/  FFMA.FTZ R44, R71, R10.reuse, -R31.reuse ;  /* 0x0000000a472c7223 */ /* 0x180fe2000001081f */
[----:B------:R-:W-:Y:S01]  /*15820*/  FFMA.FTZ R31, R85, R10, -R31 ;  /* 0x0000000a551f7223 */ /* 0x000fe2000001081f */
[C---:B------:R-:W-:Y:S01]  /*15830*/  F2FP.F16.F32.PACK_AB R177, R64.reuse, R177 ;  /* 0x000000b140b1723e */ /* 0x040fe200000000ff */
[----:B------:R-:W-:-:S03]  /*15840*/  FADD.FTZ R46, R64, R3 ;  /* 0x00000003402e7221 */ /* 0x000fc60000010000 */
[----:B------:R-:W2:Y:S01]  /*15850*/  MUFU.EX2 R44, R44 ;  /* 0x0000002c002c7308 */ /* 0x000ea20000000800 */
[----:B------:R-:W-:Y:S01]  /*15860*/  FADD.FTZ R3, R179, R46 ;  /* 0x0000002eb3037221 */ /* 0x000fe20000010000 */
[----:B------:R-:W-:-:S03]  /*15870*/  F2FP.F16.F32.PACK_AB R179, R20, R179 ;  /* 0x000000b314b3723e */ /* 0x000fc600000000ff */
[----:B------:R-:W-:-:S03]  /*15880*/  FADD.FTZ R46, R20, R3 ;  /* 0x00000003142e7221 */ /* 0x000fc60000010000 */
[----:B------:R-:W3:Y:S01]  /*15890*/  MUFU.EX2 R31, R31 ;  /* 0x0000001f001f7308 */ /* 0x000ee20000000800 */
[----:B------:R-:W-:Y:S01]  /*158a0*/  FADD.FTZ R3, R173, R46 ;  /* 0x0000002ead037221 */ /* 0x000fe20000010000 */
[----:B------:R-:W-:-:S03]  /*158b0*/  F2FP.F16.F32.PACK_AB R173, R32, R173 ;  /* 0x000000ad20ad723e */ /* 0x000fc600000000ff */
[----:B------:R-:W-:-:S04]  /*158c0*/  FADD.FTZ R46, R32, R3 ;  /* 0x00000003202e7221 */ /* 0x000fc80000010000 */
[----:B------:R-:W-:Y:S01]  /*158d0*/  FADD.FTZ R3, R175, R46 ;  /* 0x0000002eaf037221 */ /* 0x000fe20000010000 */
[----:B------:R-:W-:-:S03]  /*158e0*/  F2FP.F16.F32.PACK_AB R175, R42, R175 ;  /* 0x000000af2aaf723e */ /* 0x000fc600000000ff */
[----:B------:R-:W-:-:S04]  /*158f0*/  FADD.FTZ R46, R42, R3 ;  /* 0x000000032a2e7221 */ /* 0x000fc80000010000 */
        /* <DEDUP_REMOVED lines=8> */
[----:B------:R-:W4:Y:S01]  /*15980*/  MUFU.EX2 R12, R75 ;  /* 0x0000004b000c7308 */ /* 0x000f220000000800 */
[C---:B------:R-:W-:Y:S01]  /*15990*/  F2FP.F16.F32.PACK_AB R171, R8.reuse, R171 ;  /* 0x000000ab08ab723e */ /* 0x040fe200000000ff */
        /* <DEDUP_REMOVED lines=16> */
[----:B------:R-:W-:Y:S01]  /*15aa0*/  FADD.FTZ R24, R154, R15 ;  /* 0x0000000f9a187221 */ /* 0x000fe20000010000 */
[C---:B-1----:R-:W-:Y:S02]  /*15ab0*/  F2FP.F16.F32.PACK_AB R153, R26.reuse, R153 ;  /* 0x000000991a99723e */ /* 0x042fe400000000ff */
[----:B------:R-:W-:Y:S01]  /*15ac0*/  FADD.FTZ R20, R26, R3 ;  /* 0x000000031a147221 */ /* 0x000fe20000010000 */
[C---:B------:R-:W-:Y:S01]  /*15ad0*/  FADD.FTZ R24, R51.reuse, R24 ;  /* 0x0000001833187221 */ /* 0x040fe20000010000 */
[----:B------:R-:W-:-:S02]  /*15ae0*/  F2FP.F16.F32.PACK_AB R154, R51, R154 ;  /* 0x0000009a339a723e */ /* 0x000fc400000000ff */
[----:B------:R-:W-:Y:S01]  /*15af0*/  FADD.FTZ R3, R155, R20 ;  /* 0x000000149b037221 */ /* 0x000fe20000010000 */
[C---:B--2---:R-:W-:Y:S02]  /*15b00*/  F2FP.F16.F32.PACK_AB R155, R44.reuse, R155 ;  /* 0x0000009b2c9b723e */ /* 0x044fe400000000ff */
[----:B---3--:R-:W-:Y:S01]  /*15b10*/  F2FP.F16.F32.PACK_AB R163, R31, R84 ;  /* 0x000000541fa3723e */ /* 0x008fe200000000ff */
[----:B------:R-:W-:Y:S01]  /*15b20*/  FADD.FTZ R8, R44, R3 ;  /* 0x000000032c087221 */ /* 0x000fe20000010000 */
[----:B------:R-:W-:Y:S01]  /*15b30*/  FADD.FTZ R3, R43, R24 ;  /* 0x000000182b037221 */ /* 0x000fe20000010000 */
[----:B------:R-:W-:Y:S02]  /*15b40*/  MOV R20, R192 ;  /* 0x000000c000147202 */ /* 0x000fe40000000f00 */
[----:B------:R-:W-:Y:S01]  /*15b50*/  FADD.FTZ R15, R157, R8 ;  /* 0x000000089d0f7221 */ /* 0x000fe20000010000 */
[----:B------:R-:W-:Y:S01]  /*15b60*/  FADD.FTZ R3, R52, R3 ;  /* 0x0000000334037221 */ /* 0x000fe20000010000 */
[----:B----4-:R-:W-:-:S02]  /*15b70*/  F2FP.F16.F32.PACK_AB R157, R12, R157 ;  /* 0x0000009d0c9d723e */ /* 0x010fc400000000ff */
[----:B------:R-:W-:Y:S01]  /*15b80*/  FADD.FTZ R15, R12, R15 ;  /* 0x0000000f0c0f7221 */ /* 0x000fe20000010000 */
[----:B------:R-:W-:Y:S01]  /*15b90*/  FADD.FTZ R3, R56, R3 ;  /* 0x0000000338037221 */ /* 0x000fe20000010000 */
[----:B------:R-:W-:Y:S02]  /*15ba0*/  IMAD.MOV.U32 R12, RZ, RZ, R11 ;  /* 0x000000ffff0c7224 */ /* 0x000fe400078e000b */
        /* <DEDUP_REMOVED lines=10> */
[----:B------:R-:W-:Y:S02]  /*15c50*/  MOV R7, R9 ;  /* 0x0000000900077202 */ /* 0x000fe40000000f00 */
[----:B------:R-:W-:Y:S01]  /*15c60*/  FADD.FTZ R0, R31, R15 ;  /* 0x0000000f1f007221 */ /* 0x000fe20000010000 */
[----:B------:R-:W-:Y:S01]  /*15c70*/  IMAD.MOV.U32 R15, RZ, RZ, R194 ;  /* 0x000000ffff0f7224 */ /* 0x000fe200078e00c2 */
[----:B0-----:R-:W-:Y:S06]  /*15c80*/  @P2 BRA `(.L_x_634) ;  /* 0xffffffd000d82947 */ /* 0x001fec000383ffff */
.L_x_623:
[----:B------:R-:W-:Y:S05]  /*15c90*/  BSYNC B0 ;  /* 0x0000000000007941 */ /* 0x000fea0003800000 */
.L_x_622:
        /* <DEDUP_REMOVED lines=67> */
.L_x_635:
[----:B------:R-:W-:Y:S01]  /*160d0*/  IMAD R12, R192, 0x8, R2 ;  /* 0x00000008c00c7824 */ /* 0x000fe200078e0202 */
[----:B------:R-:W-:-:S04]  /*160e0*/  SHF.L.U32 R5, R194, 0x1f, RZ ;  /* 0x0000001fc2057819 */ /* 0x000fc800000006ff */
[----:B------:R0:W1:Y:S01]  /*160f0*/  SYNCS.PHASECHK.TRANS64.TRYWAIT P2, [R12+URZ+0x34850], R5 ;  /* 0x034850050c0075a7 */ /* 0x000062000804017f */
[----:B------:R-:W-:Y:S05]  /*16100*/  @!P0 BRA `(.L_x_636) ;  /* 0x0000000000048947 */ /* 0x000fea0003800000 */
[----:B------:R-:W-:Y:S01]  /*16110*/  BPT.TRAP 0x1 ;  /* 0x000000040000795c */ /* 0x000fe20000300000 */
.L_x_636:
[----:B------:R-:W-:Y:S01]  /*16120*/  IADD3 R2, R2, 0x400, RZ ;  /* 0x0000040002027810 */ /* 0x000fe20007ffe0ff */
[----:B------:R-:W-:Y:S03]  /*16130*/  BSSY B0, `(.L_x_637) ;  /* 0x0000008000007945 */ /* 0x000fe60003800000 */
[----:B------:R-:W-:-:S04]  /*16140*/  SHF.R.U32.HI R2, RZ, 0x4, R2 ;  /* 0x00000004ff027819 */ /* 0x000fc80000011602 */
[----:B------:R-:W-:-:S04]  /*16150*/  LOP3.LUT R2, R2, 0x3fff, RZ, 0xc0, !PT ;  /* 0x00003fff02027812 */ /* 0x000fc800078ec0ff */
[----:B------:R-:W-:-:S05]  /*16160*/  LOP3.LUT R7, R2, 0x4000000, RZ, 0xfc, !PT ;  /* 0x0400000002077812 */ /* 0x000fca00078efcff */
[----:B------:R-:W-:Y:S01]  /*16170*/  IMAD R4, R192, 0x800, R7 ;  /* 0x00000800c0047824 */ /* 0x000fe200078e0207 */
[----:B-1----:R-:W-:Y:S06]  /*16180*/  @P2 BRA `(.L_x_638) ;  /* 0x0000000000082947 */ /* 0x002fec0003800000 */
[----:B------:R-:W1:Y:S02]  /*16190*/  SYNCS.PHASECHK.TRANS64.TRYWAIT P0, [R12+URZ+0x34850], R5 ;  /* 0x034850050c0075a7 */ /* 0x000e64000800017f */
[----:B-1----:R-:W-:Y:S05]  /*161a0*/  @!P0 BRA `(.L_x_639) ;  /* 0x0000008c00548947 */ /* 0x002fea0003800000 */
.L_x_638:
[----:B------:R-:W-:Y:S05]  /*161b0*/  BSYNC B0 ;  /* 0x0000000000007941 */ /* 0x000fea0003800000 */
.L_x_637:
[----:B01----:R-:W-:Y:S01]  /*161c0*/  MOV R5, 0x40000040 ;  /* 0x4000004000057802 */ /* 0x003fe20000000f00 */
[----:B------:R-:W-:Y:S01]  /*161d0*/  WARPGROUP.ARRIVE ;  /* 0x00000000000079c5 */ /* 0x000fe20000000000 */
[C---:B------:R-:W-:Y:S01]  /*161e0*/  R2UR UR6, R4.reuse ;  /* 0x00000000040672ca */ /* 0x040fe200000e0000 */
[----:B------:R-:W-:Y:S01]  /*161f0*/  VIADD R6, R4, 0x80 ;  /* 0x0000008004067836 */ /* 0x000fe20000000000 */
[----:B------:R-:W-:Y:S01]  /*16200*/  R2UR UR7, R5 ;  /* 0x00000000050772ca */ /* 0x000fe200000e0000 */
[----:B------:R-:W0:Y:S01]  /*16210*/  SHFL.BFLY PT, R2, R3, 0x2, 0x1f ;  /* 0x0c401f0003027f89 */ /* 0x000e2200000e0000 */
[----:B------:R-:W-:Y:S01]  /*16220*/  MOV R7, 0x40000040 ;  /* 0x4000004000077802 */ /* 0x000fe20000000f00 */
[----:B------:R-:W-:Y:S01]  /*16230*/  VIADD R192, R192, 0x1 ;  /* 0x00000001c0c07836 */ /* 0x000fe20000000000 */
[----:B------:R-:W-:Y:S01]  /*16240*/  MOV R5, 0x40000040 ;  /* 0x4000004000057802 */ /* 0x000fe20000000f00 */
[----:B------:R-:W-:Y:S01]  /*16250*/  VIADD R203, R203, 0x1 ;  /* 0x00000001cbcb7836 */ /* 0x000fe20000000000 */
[----:B------:R-:W-:-:S02]  /*16260*/  @!P1 IADD3 R12, R12, 0x34860, RZ ;  /* 0x000348600c0c9810 */ /* 0x000fc40007ffe0ff */
[C---:B------:R-:W-:Y:S02]  /*16270*/  ISETP.NE.AND P0, PT, R192.reuse, 0x2, PT ;  /* 0x00000002c000780c */ /* 0x040fe40003f05270 */
[----:B------:R-:W-:Y:S02]  /*16280*/  @!P1 PRMT R12, RZ, 0x654, R12 ;  /* 0x00000654ff0c9816 */ /* 0x000fe4000000000c */
[----:B------:R-:W-:Y:S01]  /*16290*/  SEL R192, R192, RZ, P0 ;  /* 0x000000ffc0c07207 */ /* 0x000fe20000000000 */
[----:B------:R-:W-:Y:S01]  /*162a0*/  HGMMA.64x128x16.F32 R24, R180, gdesc[UR4].tnspB, R24, gsb0 ;  /* 0x41e00004b4187df0 */ /* 0x000fe20008000818 */
[----:B------:R-:W-:Y:S01]  /*162b0*/  R2UR UR6, R6 ;  /* 0x00000000060672ca */ /* 0x000fe200000e0000 */
[----:B------:R-:W-:Y:S01]  /*162c0*/  VIADD R6, R4, 0x100 ;  /* 0x0000010004067836 */ /* 0x000fe20000000000 */
[----:B------:R-:W-:Y:S02]  /*162d0*/  R2UR UR7, R7 ;  /* 0x00000000070772ca */ /* 0x000fe400000e0000 */
[----:B------:R-:W-:Y:S01]  /*162e0*/  MOV R7, 0x40000040 ;  /* 0x4000004000077802 */ /* 0x000fe20000000f00 */
[----:B0-----:R-:W-:Y:S01]  /*162f0*/  FADD.FTZ R2, R2, R3 ;  /* 0x0000000302027221 */ /* 0x001fe20000010000 */
[----:B------:R-:W-:-:S04]  /*16300*/  SEL R3, RZ, 0x1, P0 ;  /* 0x00000001ff037807 */ /* 0x000fc80000000000 */
[----:B------:R-:W-:Y:S02]  /*16310*/  LOP3.LUT R194, R194, R3, RZ, 0x3c, !PT ;  /* 0x00000003c2c27212 */ /* 0x000fe400078e3cff */
[----:B------:R-:W-:Y:S01]  /*16320*/  MOV R3, 0xff800000 ;  /* 0xff80000000037802 */ /* 0x000fe20000000f00 */
[----:B------:R-:W-:Y:S02]  /*16330*/  WARPGROUP.DEPBAR.LE gsb0, 0x0 ;  /* 0x00008000000079c5 */ /* 0x000fe40000010000 */
[----:B------:R-:W-:-:S06]  /*16340*/  WARPGROUP.ARRIVE ;  /* 0x00000000000079c5 */ /* 0x000fcc0000000000 */
[----:B------:R-:W-:Y:S01]  /*16350*/  HGMMA.64x128x16.F32 R24, R176, gdesc[UR4].tnspB, R24, gsb0 ;  /* 0x41e00004b0187df0 */ /* 0x000fe20008000818 */
[----:B------:R-:W-:Y:S01]  /*16360*/  R2UR UR6, R6 ;  /* 0x00000000060672ca */ /* 0x000fe200000e0000 */
[----:B------:R-:W-:Y:S01]  /*16370*/  VIADD R6, R4, 0x180 ;  /* 0x0000018004067836 */ /* 0x000fe20000000000 */
[----:B------:R-:W-:Y:S02]  /*16380*/  R2UR UR7, R7 ;  /* 0x00000000070772ca */ /* 0x000fe400000e0000 */
[----:B------:R-:W-:Y:S01]  /*16390*/  MOV R7, 0x40000040 ;  /* 0x4000004000077802 */ /* 0x000fe20000000f00 */
[----:B------:R-:W-:Y:S02]  /*163a0*/  WARPGROUP.DEPBAR.LE gsb0, 0x0 ;  /* 0x00008000000079c5 */ /* 0x000fe40000010000 */
[----:B------:R-:W-:-:S08]  /*163b0*/  WARPGROUP.ARRIVE ;  /* 0x00000000000079c5 */ /* 0x000fd00000000000 */
        /* <DEDUP_REMOVED lines=16> */
[C---:B------:R-:W-:Y:S01]  /*164c0*/  VIADD R6, R4.reuse, 0x300 ;  /* 0x0000030004067836 */ /* 0x040fe20000000000 */
[----:B------:R-:W-:Y:S01]  /*164d0*/  R2UR UR7, R7 ;  /* 0x00000000070772ca */ /* 0x000fe200000e0000 */
[----:B------:R-:W-:Y:S01]  /*164e0*/  VIADD R4, R4, 0x380 ;  /* 0x0000038004047836 */ /* 0x000fe20000000000 */
[----:B------:R-:W-:Y:S01]  /*164f0*/  MOV R7, 0x40000040 ;  /* 0x4000004000077802 */ /* 0x000fe20000000f00 */
[----:B------:R-:W-:Y:S02]  /*16500*/  WARPGROUP.DEPBAR.LE gsb0, 0x0 ;  /* 0x00008000000079c5 */ /* 0x000fe40000010000 */
[----:B------:R-:W-:-:S08]  /*16510*/  WARPGROUP.ARRIVE ;  /* 0x00000000000079c5 */ /* 0x000fd00000000000 */
[----:B------:R-:W-:Y:S01]  /*16520*/  HGMMA.64x128x16.F32 R24, R152, gdesc[UR4].tnspB, R24, gsb0 ;  /* 0x41e0000498187df0 */ /* 0x000fe20008000818 */
[----:B------:R-:W-:Y:S02]  /*16530*/  R2UR UR6, R6 ;  /* 0x00000000060672ca */ /* 0x000fe400000e0000 */
[----:B------:R-:W-:Y:S01]  /*16540*/  R2UR UR7, R7 ;  /* 0x00000000070772ca */ /* 0x000fe200000e0000 */
[----:B------:R-:W-:Y:S02]  /*16550*/  WARPGROUP.DEPBAR.LE gsb0, 0x0 ;  /* 0x00008000000079c5 */ /* 0x000fe40000010000 */
[----:B------:R-:W-:-:S10]  /*16560*/  WARPGROUP.ARRIVE ;  /* 0x00000000000079c5 */ /* 0x000fd40000000000 */
[----:B------:R-:W-:Y:S01]  /*16570*/  HGMMA.64x128x16.F32 R24, R156, gdesc[UR4].tnspB, R24, gsb0 ;  /* 0x41e000049c187df0 */ /* 0x000fe20008000818 */
[----:B------:R-:W-:Y:S02]  /*16580*/  R2UR UR6, R4 ;  /* 0x00000000040672ca */ /* 0x000fe400000e0000 */
[----:B------:R-:W-:Y:S02]  /*16590*/  R2UR UR7, R5 ;  /* 0x00000000050772ca */ /* 0x000fe400000e0000 */
[----:B------:R-:W0:Y:S02]  /*165a0*/  SHFL.BFLY PT, R5, R0, 0x2, 0x1f ;  /* 0x0c401f0000057f89 */ /* 0x000e2400000e0000 */
[----:B0-----:R-:W-:Y:S01]  /*165b0*/  FADD.FTZ R4, R5, R0 ;  /* 0x0000000005047221 */ /* 0x001fe20000010000 */
[----:B------:R-:W-:Y:S01]  /*165c0*/  IMAD.MOV.U32 R0, RZ, RZ, -0x800000 ;  /* 0xff800000ff007424 */ /* 0x000fe200078e00ff */
[----:B------:R-:W0:Y:S04]  /*165d0*/  SHFL.BFLY PT, R5, R2, 0x1, 0x1f ;  /* 0x0c201f0002057f89 */ /* 0x000e2800000e0000 */
[----:B------:R-:W1:Y:S01]  /*165e0*/  SHFL.BFLY PT, R7, R4, 0x1, 0x1f ;  /* 0x0c201f0004077f89 */ /* 0x000e6200000e0000 */
[----:B0-----:R-:W-:Y:S01]  /*165f0*/  FADD.FTZ R13, R2, R5 ;  /* 0x00000005020d7221 */ /* 0x001fe20000010000 */
[----:B-1----:R-:W-:-:S04]  /*16600*/  FADD.FTZ R14, R4, R7 ;  /* 0x00000007040e7221 */ /* 0x002fc80000010000 */
[----:B------:R-:W-:Y:S02]  /*16610*/  FSETP.NE.FTZ.AND P2, PT, R13, RZ, PT ;  /* 0x000000ff0d00720b */ /* 0x000fe40003f55000 */
[----:B------:R-:W-:Y:S02]  /*16620*/  CS2R R4, SRZ ;  /* 0x0000000000047805 */ /* 0x000fe4000001ff00 */
[----:B------:R-:W-:-:S09]  /*16630*/  FSETP.NE.FTZ.AND P3, PT, R14, RZ, PT ;  /* 0x000000ff0e00720b */ /* 0x000fd20003f75000 */
[----:B------:R-:W0:Y:S01]  /*16640*/  @P2 MUFU.LG2 R6, R13 ;  /* 0x0000000d00062308 */ /* 0x000e220000000c00 */
[----:B------:R-:W-:-:S03]  /*16650*/  @P2 FMUL.FTZ R2, R10, 0.69314718246459960938 ;  /* 0x3f3172180a022820 */ /* 0x000fc60000410000 */
[----:B------:R-:W-:-:S04]  /*16660*/  @P3 FMUL.FTZ R15, R10, 0.69314718246459960938 ;  /* 0x3f3172180a0f3820 */ /* 0x000fc80000410000 */
[----:B------:R-:W1:Y:S08]  /*16670*/  @P3 MUFU.LG2 R8, R14 ;  /* 0x0000000e00083308 */ /* 0x000e700000000c00 */
[----:B------:R-:W2:Y:S01]  /*16680*/  @P3 MUFU.RCP R4, R14 ;  /* 0x0000000e00043308 */ /* 0x000ea20000001000 */
[----:B0-----:R-:W-:-:S04]  /*16690*/  @P2 FMUL.FTZ R7, R6, 0.69314718246459960938 ;  /* 0x3f31721806072820 */ /* 0x001fc80000410000 */
[----:B------:R-:W-:-:S03]  /*166a0*/  @P2 FFMA.FTZ R0, R2, R9, R7 ;  /* 0x0000000902002223 */ /* 0x000fc60000010007 */
[----:B------:R-:W0:Y:S01]  /*166b0*/  @P2 MUFU.RCP R5, R13 ;  /* 0x0000000d00052308 */ /* 0x000e220000001000 */
[----:B-1----:R-:W-:-:S04]  /*166c0*/  @P3 FMUL.FTZ R8, R8, 0.69314718246459960938 ;  /* 0x3f31721808083820 */ /* 0x002fc80000410000 */
[----:B------:R-:W-:Y:S01]  /*166d0*/  @P3 FFMA.FTZ R3, R15, R11, R8 ;  /* 0x0000000b0f033223 */ /* 0x000fe20000010008 */
[----:B------:R-:W-:Y:S02]  /*166e0*/  WARPGROUP.DEPBAR.LE gsb0, 0x0 ;  /* 0x00008000000079c5 */ /* 0x000fe40000010000 */
[----:B------:R-:W-:-:S06]  /*166f0*/  WARPGROUP.ARRIVE ;  /* 0x00000000000079c5 */ /* 0x000fcc0000000000 */
[----:B------:R-:W-:Y:S03]  /*16700*/  HGMMA.64x128x16.F32 R24, R160, gdesc[UR4].tnspB, R24, gsb0 ;  /* 0x41e00004a0187df0 */ /* 0x000fe60008000818 */
[----:B------:R-:W-:Y:S02]  /*16710*/  WARPGROUP.DEPBAR.LE gsb0, 0x0 ;  /* 0x00008000000079c5 */ /* 0x000fe40000010000 */
[-C--:B--2---:R-:W-:Y:S01]  /*16720*/  FMUL.FTZ R95, R26, R4.reuse ;  /* 0x000000041a5f7220 */ /* 0x084fe20000410000 */
[-C--:B------:R-:W-:Y:S01]  /*16730*/  FMUL.FTZ R93, R30, R4.reuse ;  /* 0x000000041e5d7220 */ /* 0x080fe20000410000 */
[----:B------:R1:W-:Y:S01]  /*16740*/  @!P1 SYNCS.ARRIVE.TRANS64.RED.A1T0 RZ, [R12+URZ], RZ ;  /* 0x000000ff0cff99a7 */ /* 0x0003e2000810043f */
        /* <DEDUP_REMOVED lines=34> */
[----:B------:R-:W-:Y:S01]  /*16970*/  PLOP3.LUT P1, PT, PT, PT, PT, 0x8, 0x0 ;  /* 0x000000000000781c */ /* 0x000fe20003f2e170 */
        /* <DEDUP_REMOVED lines=27> */
[----:B-1----:R-:W-:-:S07]  /*16b30*/  FMUL.FTZ R87, R87, R4 ;  /* 0x0000000457577220 */ /* 0x002fce0000410000 */
.L_x_559:
[----:B------:R-:W0:Y:S08]  /*16b40*/  S2UR UR5, SR_CgaCtaId ;  /* 0x00000000000579c3 */ /* 0x000e300000008800 */
[----:B------:R-:W-:Y:S06]  /*16b50*/  BAR.SYNC.DEFER_BLOCKING 0x5, 0x120 ;  /* 0x0144800000007b1d */ /* 0x000fec0000010000 */
[----:B------:R-:W-:Y:S01]  /*16b60*/  UMOV UR4, 0x400 ;  /* 0x0000040000047882 */ /* 0x000fe20000000000 */
[----:B------:R-:W-:Y:S01]  /*16b70*/  BSSY B0, `(.L_x_640) ;  /* 0x00001d6000007945 */ /* 0x000fe20003800000 */
[----:B0-----:R-:W-:-:S06]  /*16b80*/  ULEA UR4, UR5, UR4, 0x18 ;  /* 0x0000000405047291 */ /* 0x001fcc000f8ec03f */
[----:B------:R-:W-:-:S05]  /*16b90*/  MOV R2, UR4 ;  /* 0x0000000400027c02 */ /* 0x000fca0008000f00 */
[----:B------:R0:W1:Y:S01]  /*16ba0*/  LDS.128 R148, [R2+0x348d0] ;  /* 0x0348d00002947984 */ /* 0x0000620000000c00 */
[----:B------:R-:W-:Y:S06]  /*16bb0*/  BAR.ARV 0x4, 0x120 ;  /* 0x0104800000007b1d */ /* 0x000fec0000002000 */
[----:B------:R-:W-:Y:S05]  /*16bc0*/  @P1 BRA `(.L_x_641) ;  /* 0x0000001000c41947 */ /* 0x000fea0003800000 */
[----:B------:R-:W2:Y:S01]  /*16bd0*/  S2R R5, SR_SWINHI ;  /* 0x0000000000057919 */ /* 0x000ea20000002f00 */
[----:B------:R-:W-:Y:S01]  /*16be0*/  F2FP.F16.F32.PACK_AB R10, R11, R10 ;  /* 0x0000000a0b0a723e */ /* 0x000fe200000000ff */
[----:B------:R-:W-:Y:S01]  /*16bf0*/  ULDC.64 UR4, c[0x0][0xbd8] ;  /* 0x0002f60000047ab9 */ /* 0x000fe20000000a00 */
[----:B------:R-:W-:Y:S02]  /*16c00*/  F2FP.F16.F32.PACK_AB R11, R26, R93 ;  /* 0x0000005d1a0b723e */ /* 0x000fe400000000ff */
[----:B------:R-:W-:Y:S02]  /*16c10*/  F2FP.F16.F32.PACK_AB R31, R31, R70 ;  /* 0x000000461f1f723e */ /* 0x000fe400000000ff */
[----:B------:R-:W-:Y:S02]  /*16c20*/  F2FP.F16.F32.PACK_AB R32, R73, R32 ;  /* 0x000000204920723e */ /* 0x000fe400000000ff */
[----:B------:R-:W-:Y:S02]  /*16c30*/  F2FP.F16.F32.PACK_AB R35, R35, R78 ;  /* 0x0000004e2323723e */ /* 0x000fe400000000ff */
[----:B------:R-:W-:-:S02]  /*16c40*/  MOV R20, R2 ;  /* 0x0000000200147202 */ /* 0x000fc40000000f00 */
[----:B--2---:R-:W-:-:S03]  /*16c50*/  MOV R21, R5 ;  /* 0x0000000500157202 */ /* 0x004fc60000000f00 */
[----:B------:R-:W-:-:S03]  /*16c60*/  IMAD.WIDE R8, R220, 0x2, R20 ;  /* 0x00000002dc087825 */ /* 0x000fc600078e0214 */
[C---:B------:R-:W-:Y:S02]  /*16c70*/  LOP3.LUT R15, R8.reuse, 0x380, RZ, 0xc0, !PT ;  /* 0x00000380080f7812 */ /* 0x040fe400078ec0ff */
[C---:B------:R-:W-:Y:S02]  /*16c80*/  IADD3 R71, P6, R8.reuse, 0x20, RZ ;  /* 0x0000002008477810 */ /* 0x040fe40007fde0ff */
[----:B------:R-:W-:Y:S02]  /*16c90*/  SHF.R.U64 R15, R15, 0x3, RZ ;  /* 0x000000030f0f7819 */ /* 0x000fe400000012ff */
[C---:B------:R-:W-:Y:S01]  /*16ca0*/  IADD3 R79, P5, R8.reuse, 0x40, RZ ;  /* 0x00000040084f7810 */ /* 0x040fe20007fbe0ff */
[----:B------:R-:W-:Y:S01]  /*16cb0*/  IMAD.X R5, RZ, RZ, R9, P6 ;  /* 0x000000ffff057224 */ /* 0x000fe200030e0609 */
[C---:B------:R-:W-:Y:S02]  /*16cc0*/  IADD3 R97, P4, R8.reuse, 0x60, RZ ;  /* 0x0000006008617810 */ /* 0x040fe40007f9e0ff */
[----:B------:R-:W-:-:S02]  /*16cd0*/  IADD3 R99, P3, R8, 0x4000, RZ ;  /* 0x0000400008637810 */ /* 0x000fc40007f7e0ff */
[C---:B------:R-:W-:Y:S01]  /*16ce0*/  IADD3 R101, P2, R8.reuse, 0x4020, RZ ;  /* 0x0000402008657810 */ /* 0x040fe20007f5e0ff */
[--C-:B------:R-:W-:Y:S01]  /*16cf0*/  IMAD.X R13, RZ, RZ, R9.reuse, P4 ;  /* 0x000000ffff0d7224 */ /* 0x100fe200020e0609 */
[C---:B------:R-:W-:Y:S02]  /*16d00*/  IADD3 R103, P1, R8.reuse, 0x4040, RZ ;  /* 0x0000404008677810 */ /* 0x040fe40007f3e0ff */
[----:B------:R-:W-:Y:S01]  /*16d10*/  IADD3 R105, P0, R8, 0x4060, RZ ;  /* 0x0000406008697810 */ /* 0x000fe20007f1e0ff */
[--C-:B------:R-:W-:Y:S01]  /*16d20*/  IMAD.X R25, RZ, RZ, R9.reuse, P2 ;  /* 0x000000ffff197224 */ /* 0x100fe200010e0609 */
[----:B------:R-:W-:Y:S02]  /*16d30*/  LOP3.LUT R8, R15, R8, RZ, 0x3c, !PT ;  /* 0x000000080f087212 */ /* 0x000fe400078e3cff */
[-C--:B------:R-:W-:Y:S01]  /*16d40*/  IADD3.X R7, RZ, R9.reuse, RZ, P5, !PT ;  /* 0x00000009ff077210 */ /* 0x080fe20002ffe4ff */
[----:B------:R-:W-:Y:S01]  /*16d50*/  IMAD.X R29, RZ, RZ, R9, P0 ;  /* 0x000000ffff1d7224 */ /* 0x000fe200000e0609 */
[----:B------:R-:W-:-:S02]  /*16d60*/  IADD3.X R15, RZ, R9, RZ, P3, !PT ;  /* 0x00000009ff0f7210 */ /* 0x000fc40001ffe4ff */
[-C--:B------:R-:W-:Y:S02]  /*16d70*/  IADD3.X R27, RZ, R9.reuse, RZ, P1, !PT ;  /* 0x00000009ff1b7210 */ /* 0x080fe40000ffe4ff */
[----:B------:R-:W-:Y:S02]  /*16d80*/  LOP3.LUT R4, R71, 0x380, RZ, 0xc0, !PT ;  /* 0x0000038047047812 */ /* 0x000fe400078ec0ff */
[----:B------:R-:W-:Y:S02]  /*16d90*/  LOP3.LUT R6, R79, 0x380, RZ, 0xc0, !PT ;  /* 0x000003804f067812 */ /* 0x000fe400078ec0ff */
[----:B------:R-:W-:Y:S02]  /*16da0*/  MOV R92, R8 ;  /* 0x00000008005c7202 */ /* 0x000fe40000000f00 */
[----:B------:R-:W-:Y:S02]  /*16db0*/  F2FP.F16.F32.PACK_AB R9, R28, R95 ;  /* 0x0000005f1c09723e */ /* 0x000fe400000000ff */
[----:B------:R-:W-:-:S02]  /*16dc0*/  LOP3.LUT R28, R103, 0x380, RZ, 0xc0, !PT ;  /* 0x00000380671c7812 */ /* 0x000fc400078ec0ff */
[----:B------:R-:W-:Y:S02]  /*16dd0*/  LOP3.LUT R34, R105, 0x380, RZ, 0xc0, !PT ;  /* 0x0000038069227812 */ /* 0x000fe400078ec0ff */
[----:B------:R-:W-:Y:S02]  /*16de0*/  SHF.R.U64 R4, R4, 0x3, RZ ;  /* 0x0000000304047819 */ /* 0x000fe400000012ff */
[----:B------:R-:W-:Y:S02]  /*16df0*/  SHF.R.U64 R6, R6, 0x3, RZ ;  /* 0x0000000306067819 */ /* 0x000fe400000012ff */
[----:B------:R-:W-:Y:S02]  /*16e00*/  LOP3.LUT R12, R97, 0x380, RZ, 0xc0, !PT ;  /* 0x00000380610c7812 */ /* 0x000fe400078ec0ff */
[----:B------:R-:W-:Y:S02]  /*16e10*/  LOP3.LUT R14, R99, 0x380, RZ, 0xc0, !PT ;  /* 0x00000380630e7812 */ /* 0x000fe400078ec0ff */
[----:B------:R-:W-:Y:S01]  /*16e20*/  F2FP.F16.F32.PACK_AB R8, R89, R24 ;  /* 0x000000185908723e */ /* 0x000fe200000000ff */
[----:B------:R-:W-:Y:S01]  /*16e30*/  BAR.SYNC.DEFER_BLOCKING 0x1, 0x100 ;  /* 0x0044000000007b1d */ /* 0x000fe20000010000 */
[----:B------:R-:W-:-:S02]  /*16e40*/  SHF.R.U64 R28, R28, 0x3, RZ ;  /* 0x000000031c1c7819 */ /* 0x000fc400000012ff */
[----:B------:R-:W-:Y:S02]  /*16e50*/  LOP3.LUT R24, R101, 0x380, RZ, 0xc0, !PT ;  /* 0x0000038065187812 */ /* 0x000fe400078ec0ff */
[----:B------:R-:W-:Y:S02]  /*16e60*/  SHF.R.U64 R34, R34, 0x3, RZ ;  /* 0x0000000322227819 */ /* 0x000fe400000012ff */
[----:B------:R-:W-:Y:S02]  /*16e70*/  LOP3.LUT R4, R4, R71, RZ, 0x3c, !PT ;  /* 0x0000004704047212 */ /* 0x000fe400078e3cff */
[----:B------:R-:W-:Y:S02]  /*16e80*/  LOP3.LUT R6, R6, R79, RZ, 0x3c, !PT ;  /* 0x0000004f06067212 */ /* 0x000fe400078e3cff */
[----:B------:R-:W-:Y:S02]  /*16e90*/  SHF.R.U64 R12, R12, 0x3, RZ ;  /* 0x000000030c0c7819 */ /* 0x000fe400000012ff */
[----:B------:R-:W-:-:S02]  /*16ea0*/  SHF.R.U64 R14, R14, 0x3, RZ ;  /* 0x000000030e0e7819 */ /* 0x000fc400000012ff */
[----:B------:R-:W-:Y:S02]  /*16eb0*/  LOP3.LUT R26, R28, R103, RZ, 0x3c, !PT ;  /* 0x000000671c1a7212 */ /* 0x000fe400078e3cff */
[----:B------:R-:W-:Y:S02]  /*16ec0*/  SHF.R.U64 R24, R24, 0x3, RZ ;  /* 0x0000000318187819 */ /* 0x000fe400000012ff */
[----:B------:R-:W-:Y:S02]  /*16ed0*/  LOP3.LUT R28, R34, R105, RZ, 0x3c, !PT ;  /* 0x00000069221c7212 */ /* 0x000fe400078e3cff */
[----:B------:R-:W-:Y:S02]  /*16ee0*/  MOV R90, R4 ;  /* 0x00000004005a7202 */ /* 0x000fe40000000f00 */
[----:B------:R-:W-:Y:S01]  /*16ef0*/  MOV R34, R6 ;  /* 0x0000000600227202 */ /* 0x000fe20000000f00 */
[----:B------:R2:W-:Y:S01]  /*16f00*/  STSM.16.M88.4 [R92], R8 ;  /* 0x000000085c007844 */ /* 0x0005e20000000200 */
[----:B------:R-:W-:-:S02]  /*16f10*/  F2FP.F16.F32.PACK_AB R4, R33, R88 ;  /* 0x000000582104723e */ /* 0x000fc400000000ff */
[----:B------:R-:W-:Y:S02]  /*16f20*/  F2FP.F16.F32.PACK_AB R5, R30, R91 ;  /* 0x0000005b1e05723e */ /* 0x000fe400000000ff */
[----:B------:R-:W-:Y:S02]  /*16f30*/  F2FP.F16.F32.PACK_AB R6, R37, R36 ;  /* 0x000000242506723e */ /* 0x000fe400000000ff */
[----:B------:R-:W-:Y:S02]  /*16f40*/  F2FP.F16.F32.PACK_AB R7, R39, R38 ;  /* 0x000000262707723e */ /* 0x000fe400000000ff */
[----:B------:R-:W-:Y:S02]  /*16f50*/  LOP3.LUT R12, R12, R97, RZ, 0x3c, !PT ;  /* 0x000000610c0c7212 */ /* 0x000fe400078e3cff */
[----:B------:R-:W-:Y:S01]  /*16f60*/  LOP3.LUT R14, R14, R99, RZ, 0x3c, !PT ;  /* 0x000000630e0e7212 */ /* 0x000fe200078e3cff */
[----:B------:R-:W-:Y:S01]  /*16f70*/  STSM.16.M88.4 [R90], R4 ;  /* 0x000000045a007844 */ /* 0x000fe20000000200 */
[----:B------:R-:W-:-:S02]  /*16f80*/  LOP3.LUT R24, R24, R101, RZ, 0x3c, !PT ;  /* 0x0000006518187212 */ /* 0x000fc400078e3cff */
[----:B------:R-:W-:Y:S02]  /*16f90*/  MOV R89, R12 ;  /* 0x0000000c00597202 */ /* 0x000fe40000000f00 */
[----:B--2---:R-:W-:Y:S02]  /*16fa0*/  F2FP.F16.F32.PACK_AB R8, R41, R40 ;  /* 0x000000282908723e */ /* 0x004fe400000000ff */
[----:B------:R-:W-:Y:S02]  /*16fb0*/  F2FP.F16.F32.PACK_AB R9, R43, R42 ;  /* 0x0000002a2b09723e */ /* 0x000fe400000000ff */
[----:B------:R-:W-:Y:S02]  /*16fc0*/  F2FP.F16.F32.PACK_AB R10, R45, R44 ;  /* 0x0000002c2d0a723e */ /* 0x000fe400000000ff */
[----:B------:R-:W-:Y:S02]  /*16fd0*/  F2FP.F16.F32.PACK_AB R11, R47, R46 ;  /* 0x0000002e2f0b723e */ /* 0x000fe400000000ff */
[----:B------:R-:W-:-:S02]  /*16fe0*/  MOV R79, R14 ;  /* 0x0000000e004f7202 */ /* 0x000fc40000000f00 */
[----:B------:R-:W-:Y:S01]  /*16ff0*/  MOV R72, R24 ;  /* 0x0000001800487202 */ /* 0x000fe20000000f00 */
[----:B------:R2:W-:Y:S01]  /*17000*/  STSM.16.M88.4 [R34], R8 ;  /* 0x0000000822007844 */ /* 0x0005e20000000200 */
[----:B------:R-:W-:Y:S02]  /*17010*/  MOV R71, R26 ;  /* 0x0000001a00477202 */ /* 0x000fe40000000f00 */
[----:B------:R-:W-:Y:S02]  /*17020*/  F2FP.F16.F32.PACK_AB R12, R49, R48 ;  /* 0x00000030310c723e */ /* 0x000fe400000000ff */
[----:B------:R-:W-:Y:S02]  /*17030*/  F2FP.F16.F32.PACK_AB R13, R51, R50 ;  /* 0x00000032330d723e */ /* 0x000fe400000000ff */
[----:B------:R-:W-:Y:S02]  /*17040*/  F2FP.F16.F32.PACK_AB R14, R53, R52 ;  /* 0x00000034350e723e */ /* 0x000fe400000000ff */
[----:B------:R-:W-:-:S02]  /*17050*/  F2FP.F16.F32.PACK_AB R15, R55, R54 ;  /* 0x00000036370f723e */ /* 0x000fc400000000ff */
[----:B------:R-:W-:Y:S02]  /*17060*/  F2FP.F16.F32.PACK_AB R24, R57, R56 ;  /* 0x000000383918723e */ /* 0x000fe400000000ff */
[----:B------:R-:W-:Y:S01]  /*17070*/  F2FP.F16.F32.PACK_AB R25, R59, R58 ;  /* 0x0000003a3b19723e */ /* 0x000fe200000000ff */
[----:B------:R3:W-:Y:S01]  /*17080*/  STSM.16.M88.4 [R89], R12 ;  /* 0x0000000c59007844 */ /* 0x0007e20000000200 */
[----:B------:R-:W-:Y:S02]  /*17090*/  F2FP.F16.F32.PACK_AB R26, R61, R60 ;  /* 0x0000003c3d1a723e */ /* 0x000fe400000000ff */
[----:B------:R-:W-:Y:S02]  /*170a0*/  F2FP.F16.F32.PACK_AB R27, R63, R62 ;  /* 0x0000003e3f1b723e */ /* 0x000fe400000000ff */
[----:B------:R-:W-:Y:S02]  /*170b0*/  MOV R36, R28 ;  /* 0x0000001c00247202 */ /* 0x000fe40000000f00 */
[----:B------:R-:W-:Y:S01]  /*170c0*/  ISETP.NE.U32.AND P0, PT, RZ, UR4, PT ;  /* 0x00000004ff007c0c */ /* 0x000fe2000bf05070 */
[----:B------:R-:W-:Y:S01]  /*170d0*/  STSM.16.M88.4 [R79], R24 ;  /* 0x000000184f007844 */ /* 0x000fe20000000200 */
[----:B--2---:R-:W-:-:S02]  /*170e0*/  IADD3 R10, P1, R199, UR4, RZ ;  /* 0x00000004c70a7c10 */ /* 0x004fc4000ff3e0ff */
[----:B------:R-:W-:Y:S02]  /*170f0*/  F2FP.F16.F32.PACK_AB R28, R65, R64 ;  /* 0x00000040411c723e */ /* 0x000fe400000000ff */
[----:B------:R-:W-:Y:S02]  /*17100*/  F2FP.F16.F32.PACK_AB R29, R67, R66 ;  /* 0x00000042431d723e */ /* 0x000fe400000000ff */
[----:B------:R-:W-:Y:S02]  /*17110*/  F2FP.F16.F32.PACK_AB R30, R69, R68 ;  /* 0x00000044451e723e */ /* 0x000fe400000000ff */
[----:B------:R-:W-:Y:S02]  /*17120*/  F2FP.F16.F32.PACK_AB R33, R75, R74 ;  /* 0x0000004a4b21723e */ /* 0x000fe400000000ff */
[----:B------:R-:W-:Y:S01]  /*17130*/  F2FP.F16.F32.PACK_AB R34, R77, R76 ;  /* 0x0000004c4d22723e */ /* 0x000fe200000000ff */
[----:B------:R-:W-:Y:S01]  /*17140*/  STSM.16.M88.4 [R72], R28 ;  /* 0x0000001c48007844 */ /* 0x000fe20000000200 */
[----:B------:R-:W-:-:S02]  /*17150*/  F2FP.F16.F32.PACK_AB R4, R81, R80 ;  /* 0x000000505104723e */ /* 0x000fc400000000ff */
[----:B------:R-:W-:Y:S01]  /*17160*/  F2FP.F16.F32.PACK_AB R5, R83, R82 ;  /* 0x000000525305723e */ /* 0x000fe200000000ff */
[----:B------:R-:W-:Y:S01]  /*17170*/  STSM.16.M88.4 [R71], R32 ;  /* 0x0000002047007844 */ /* 0x000fe20000000200 */
[----:B------:R-:W-:Y:S02]  /*17180*/  F2FP.F16.F32.PACK_AB R6, R85, R84 ;  /* 0x000000545506723e */ /* 0x000fe400000000ff */
[----:B------:R-:W-:Y:S02]  /*17190*/  F2FP.F16.F32.PACK_AB R7, R87, R86 ;  /* 0x000000565707723e */ /* 0x000fe400000000ff */
[----:B------:R-:W-:Y:S02]  /*171a0*/  ISETP.NE.AND.EX P0, PT, RZ, UR5, PT, P0 ;  /* 0x00000005ff007c0c */ /* 0x000fe4000bf05300 */
[----:B------:R-:W-:Y:S01]  /*171b0*/  IADD3.X R11, R200, UR5, RZ, P1, !PT ;  /* 0x00000005c80b7c10 */ /* 0x000fe20008ffe4ff */
[----:B------:R-:W-:Y:S01]  /*171c0*/  ULDC.64 UR4, c[0x0][0xbe0] ;  /* 0x0002f80000047ab9 */ /* 0x000fe20000000a00 */
[----:B------:R2:W-:Y:S01]  /*171d0*/  STSM.16.M88.4 [R36], R4 ;  /* 0x0000000424007844 */ /* 0x0005e20000000200 */
[----:B------:R-:W-:Y:S01]  /*171e0*/  BAR.SYNC.DEFER_BLOCKING 0x1, 0x100 ;  /* 0x0044000000007b1d */ /* 0x000fe20000010000 */
[----:B------:R-:W-:-:S02]  /*171f0*/  ISETP.NE.U32.AND P1, PT, RZ, UR4, PT ;  /* 0x00000004ff007c0c */ /* 0x000fc4000bf25070 */
[----:B------:R-:W-:Y:S02]  /*17200*/  MOV R51, RZ ;  /* 0x000000ff00337202 */ /* 0x000fe40000000f00 */
[----:B------:R-:W-:-:S13]  /*17210*/  ISETP.NE.AND.EX P1, PT, RZ, UR5, PT, P1 ;  /* 0x00000005ff007c0c */ /* 0x000fda000bf25310 */
[----:B------:R-:W-:Y:S01]  /*17220*/  @P1 IADD3 R8, P2, R199, UR4, RZ ;  /* 0x00000004c7081c10 */ /* 0x000fe2000ff5e0ff */
[----:B------:R-:W-:Y:S02]  /*17230*/  ULDC UR4, c[0x0][0xa88] ;  /* 0x0002a20000047ab9 */ /* 0x000fe40000000800 */
[----:B------:R-:W-:Y:S02]  /*17240*/  MOV R49, UR4 ;  /* 0x0000000400317c02 */ /* 0x000fe40008000f00 */
[----:B------:R-:W-:Y:S01]  /*17250*/  @P1 IADD3.X R9, R200, UR5, RZ, P2, !PT ;  /* 0x00000005c8091c10 */ /* 0x000fe200097fe4ff */
[----:B------:R4:W5:Y:S01]  /*17260*/  @P0 LDG.E R51, desc[UR36][R10.64] ;  /* 0x000000240a330981 */ /* 0x000962000c1e1900 */
[----:B---3--:R-:W-:-:S03]  /*17270*/  IMAD R13, R196, 0x40, R195 ;  /* 0x00000040c40d7824 */ /* 0x008fc600078e02c3 */
[----:B------:R4:W5:Y:S01]  /*17280*/  @P1 LDG.E R49, desc[UR36][R8.64] ;  /* 0x0000002408311981 */ /* 0x000962000c1e1900 */
[----:B--2---:R-:W-:Y:S01]  /*17290*/  IMAD.WIDE R4, R13, 0x2, R20 ;  /* 0x000000020d047825 */ /* 0x004fe200078e0214 */
[----:B------:R-:W-:Y:S06]  /*172a0*/  @P1 BRA `(.L_x_642) ;  /* 0x0000000000101947 */ /* 0x000fec0003800000 */
[----:B------:R-:W-:Y:S05]  /*172b0*/  @!P0 BRA `(.L_x_642) ;  /* 0x00000000000c8947 */ /* 0x000fea0003800000 */
[----:B------:R-:W2:Y:S04]  /*172c0*/  LDG.E R6, desc[UR36][R10.64] ;  /* 0x000000240a067981 */ /* 0x000ea8000c1e1900 */
[----:B-----5:R-:W2:Y:S02]  /*172d0*/  LDG.E R49, desc[UR36][R10.64+0x4] ;  /* 0x000004240a317981 */ /* 0x020ea4000c1e1900 */
[----:B--2---:R-:W-:-:S07]  /*172e0*/  IMAD.IADD R49, R49, 0x1, -R6 ;  /* 0x0000000131317824 */ /* 0x004fce00078e0a06 */
.L_x_642:
[----:B------:R-:W-:Y:S01]  /*172f0*/  SHF.R.S32.HI R48, RZ, 0x1f, R198 ;  /* 0x0000001fff307819 */ /* 0x000fe200000114c6 */
[----:B------:R-:W-:Y:S01]  /*17300*/  ULDC.64 UR4, c[0x0][0xb70] ;  /* 0x0002dc0000047ab9 */ /* 0x000fe20000000a00 */
[----:B----4-:R-:W-:Y:S02]  /*17310*/  IADD3 R9, P1, R4, 0x1000, RZ ;  /* 0x0000100004097810 */ /* 0x010fe40007f3e0ff */
[----:B-----5:R-:W-:Y:S01]  /*17320*/  SHF.R.S32.HI R21, RZ, 0x1f, R51 ;  /* 0x0000001fff157819 */ /* 0x020fe20000011433 */
[----:B------:R-:W-:Y:S01]  /*17330*/  IMAD R7, R48, UR4, RZ ;  /* 0x0000000430077c24 */ /* 0x000fe2000f8e02ff */
[----:B------:R-:W-:Y:S02]  /*17340*/  MOV R20, R51 ;  /* 0x0000003300147202 */ /* 0x000fe40000000f00 */
[----:B------:R-:W-:Y:S01]  /*17350*/  LOP3.LUT R8, R9, 0x380, RZ, 0xc0, !PT ;  /* 0x0000038009087812 */ /* 0x000fe200078ec0ff */
[C---:B------:R-:W-:Y:S01]  /*17360*/  IMAD R11, R198.reuse, UR5, R7 ;  /* 0x00000005c60b7c24 */ /* 0x040fe2000f8e0207 */
[----:B------:R-:W-:Y:S01]  /*17370*/  SEL R205, R205, RZ, !P0 ;  /* 0x000000ffcdcd7207 */ /* 0x000fe20004000000 */
[----:B------:R-:W-:Y:S01]  /*17380*/  IMAD.WIDE.U32 R6, R198, UR4, R20 ;  /* 0x00000004c6067c25 */ /* 0x000fe2000f8e0014 */
[----:B------:R-:W-:Y:S01]  /*17390*/  SHF.R.U64 R8, R8, 0x3, RZ ;  /* 0x0000000308087819 */ /* 0x000fe200000012ff */
[----:B------:R-:W-:Y:S01]  /*173a0*/  ULDC.64 UR4, c[0x0][0xb78] ;  /* 0x0002de0000047ab9 */ /* 0x000fe20000000a00 */
[----:B------:R-:W-:Y:S01]  /*173b0*/  SEL R201, R201, RZ, !P0 ;  /* 0x000000ffc9c97207 */ /* 0x000fe20004000000 */
[----:B------:R-:W-:Y:S01]  /*173c0*/  IMAD.IADD R7, R7, 0x1, R11 ;  /* 0x0000000107077824 */ /* 0x000fe200078e020b */
[----:B------:R-:W-:Y:S01]  /*173d0*/  LOP3.LUT R8, R8, R9, RZ, 0x3c, !PT ;  /* 0x0000000908087212 */ /* 0x000fe200078e3cff */
[----:B------:R-:W-:Y:S01]  /*173e0*/  IMAD R9, R205, UR4, RZ ;  /* 0x00000004cd097c24 */ /* 0x000fe2000f8e02ff */
[----:B------:R-:W-:Y:S01]  /*173f0*/  LEA R11, R204, R222, 0x7 ;  /* 0x000000decc0b7211 */ /* 0x000fe200078e38ff */
[----:B------:R-:W-:Y:S01]  /*17400*/  IMAD.WIDE.U32 R6, R201, UR4, R6 ;  /* 0x00000004c9067c25 */ /* 0x000fe2000f8e0006 */
[----:B------:R-:W-:-:S02]  /*17410*/  IADD3 R13, P2, R4, 0x2000, RZ ;  /* 0x00002000040d7810 */ /* 0x000fc40007f5e0ff */
[----:B------:R-:W-:Y:S01]  /*17420*/  IADD3 R25, P6, R4, 0x3000, RZ ;  /* 0x0000300004197810 */ /* 0x000fe20007fde0ff */
[----:B------:R-:W-:Y:S01]  /*17430*/  IMAD R10, R201, UR5, R9 ;  /* 0x00000005c90a7c24 */ /* 0x000fe2000f8e0209 */
[----:B------:R-:W-:Y:S01]  /*17440*/  SHF.R.S32.HI R9, RZ, 0x1f, R11 ;  /* 0x0000001fff097819 */ /* 0x000fe2000001140b */
[----:B------:R-:W-:Y:S01]  /*17450*/  ULDC.64 UR4, c[0x0][0xb40] ;  /* 0x0002d00000047ab9 */ /* 0x000fe20000000a00 */
[----:B------:R-:W-:Y:S02]  /*17460*/  IADD3 R6, P0, R11, R6, RZ ;  /* 0x000000060b067210 */ /* 0x000fe40007f1e0ff */
[----:B------:R-:W-:Y:S02]  /*17470*/  LOP3.LUT R12, R13, 0x380, RZ, 0xc0, !PT ;  /* 0x000003800d0c7812 */ /* 0x000fe400078ec0ff */
[----:B------:R-:W-:Y:S02]  /*17480*/  IADD3.X R9, R9, R7, R10, P0, !PT ;  /* 0x0000000709097210 */ /* 0x000fe400007fe40a */
[----:B------:R-:W-:-:S02]  /*17490*/  LEA R46, P0, R6, UR4, 0x2 ;  /* 0x00000004062e7c11 */ /* 0x000fc4000f8010ff */
[----:B------:R-:W-:Y:S02]  /*174a0*/  SHF.R.U64 R12, R12, 0x3, RZ ;  /* 0x000000030c0c7819 */ /* 0x000fe400000012ff */
[----:B------:R-:W-:Y:S01]  /*174b0*/  LEA.HI.X R47, R6, UR5, R9, 0x2, P0 ;  /* 0x00000005062f7c11 */ /* 0x000fe200080f1409 */
[--C-:B------:R-:W-:Y:S01]  /*174c0*/  IMAD.X R9, RZ, RZ, R5.reuse, P1 ;  /* 0x000000ffff097224 */ /* 0x100fe200008e0605 */
[----:B------:R-:W-:Y:S01]  /*174d0*/  LOP3.LUT R12, R12, R13, RZ, 0x3c, !PT ;  /* 0x0000000d0c0c7212 */ /* 0x000fe200078e3cff */
[----:B------:R-:W-:Y:S01]  /*174e0*/  IMAD.X R13, RZ, RZ, R5, P2 ;  /* 0x000000ffff0d7224 */ /* 0x000fe200010e0605 */
[----:B------:R-:W-:Y:S01]  /*174f0*/  LOP3.LUT P0, RZ, R211, 0x3, RZ, 0xc0, !PT ;  /* 0x00000003d3ff7812 */ /* 0x000fe2000780c0ff */
[----:B------:R-:W-:Y:S01]  /*17500*/  ULDC.64 UR4, c[0x0][0xaa0] ;  /* 0x0002a80000047ab9 */ /* 0x000fe20000000a00 */
[C---:B------:R-:W-:Y:S02]  /*17510*/  IADD3 R29, P5, R4.reuse, 0x4000, RZ ;  /* 0x00004000041d7810 */ /* 0x040fe40007fbe0ff */
[----:B------:R-:W-:-:S02]  /*17520*/  IADD3 R33, P4, R4, 0x5000, RZ ;  /* 0x0000500004217810 */ /* 0x000fc40007f9e0ff */
[C---:B------:R-:W-:Y:S02]  /*17530*/  IADD3 R37, P3, R4.reuse, 0x6000, RZ ;  /* 0x0000600004257810 */ /* 0x040fe40007f7e0ff */
[C---:B------:R-:W-:Y:S02]  /*17540*/  IADD3 R6, R11.reuse, 0x8, RZ ;  /* 0x000000080b067810 */ /* 0x040fe40007ffe0ff */
[----:B------:R-:W-:Y:S02]  /*17550*/  IADD3 R7, P2, R4, 0x7000, RZ ;  /* 0x0000700004077810 */ /* 0x000fe40007f5e0ff */
[----:B------:R-:W-:Y:S02]  /*17560*/  ISETP.GE.OR P1, PT, R11, R49, P0 ;  /* 0x000000310b00720c */ /* 0x000fe40000726670 */
[----:B------:R-:W-:Y:S02]  /*17570*/  LOP3.LUT R24, R25, 0x380, RZ, 0xc0, !PT ;  /* 0x0000038019187812 */ /* 0x000fe400078ec0ff */
[----:B------:R-:W-:-:S02]  /*17580*/  LOP3.LUT R28, R29, 0x380, RZ, 0xc0, !PT ;  /* 0x000003801d1c7812 */ /* 0x000fc400078ec0ff */
[----:B------:R-:W-:Y:S02]  /*17590*/  LOP3.LUT R32, R33, 0x380, RZ, 0xc0, !PT ;  /* 0x0000038021207812 */ /* 0x000fe400078ec0ff */
[----:B------:R-:W-:Y:S02]  /*175a0*/  LOP3.LUT R36, R37, 0x380, RZ, 0xc0, !PT ;  /* 0x0000038025247812 */ /* 0x000fe400078ec0ff */
[----:B------:R-:W-:Y:S02]  /*175b0*/  ISETP.GE.OR P0, PT, R6, R49, P0 ;  /* 0x000000310600720c */ /* 0x000fe40000706670 */
[----:B------:R-:W-:Y:S01]  /*175c0*/  LOP3.LUT R11, R4, 0x380, RZ, 0xc0, !PT ;  /* 0x00000380040b7812 */ /* 0x000fe200078ec0ff */
[----:B------:R2:W-:Y:S01]  /*175d0*/  @!P1 STG.E desc[UR36][R46.64], R0 ;  /* 0x000000002e009986 */ /* 0x0005e2000c101924 */
[----:B------:R-:W-:Y:S02]  /*175e0*/  LOP3.LUT R6, R7, 0x380, RZ, 0xc0, !PT ;  /* 0x0000038007067812 */ /* 0x000fe400078ec0ff */
[----:B------:R-:W-:-:S02]  /*175f0*/  SHF.R.U64 R24, R24, 0x3, RZ ;  /* 0x0000000318187819 */ /* 0x000fc400000012ff */
[----:B------:R-:W-:Y:S02]  /*17600*/  SHF.R.U64 R28, R28, 0x3, RZ ;  /* 0x000000031c1c7819 */ /* 0x000fe400000012ff */
[----:B------:R-:W-:Y:S02]  /*17610*/  SHF.R.U64 R32, R32, 0x3, RZ ;  /* 0x0000000320207819 */ /* 0x000fe400000012ff */
[----:B------:R-:W-:Y:S01]  /*17620*/  SHF.R.U64 R36, R36, 0x3, RZ ;  /* 0x0000000324247819 */ /* 0x000fe200000012ff */
[----:B------:R-:W-:Y:S01]  /*17630*/  IMAD.MOV.U32 R44, RZ, RZ, R195 ;  /* 0x000000ffff2c7224 */ /* 0x000fe200078e00c3 */
[----:B------:R-:W-:Y:S01]  /*17640*/  SHF.R.U64 R11, R11, 0x3, RZ ;  /* 0x000000030b0b7819 */ /* 0x000fe200000012ff */
[----:B------:R3:W-:Y:S01]  /*17650*/  @!P0 STG.E desc[UR36][R46.64+0x20], R3 ;  /* 0x000020032e008986 */ /* 0x0007e2000c101924 */
[----:B------:R-:W-:Y:S02]  /*17660*/  SHF.R.U64 R6, R6, 0x3, RZ ;  /* 0x0000000306067819 */ /* 0x000fe400000012ff */
[----:B------:R-:W-:-:S02]  /*17670*/  LOP3.LUT R24, R24, R25, RZ, 0x3c, !PT ;  /* 0x0000001918187212 */ /* 0x000fc400078e3cff */
[----:B------:R-:W-:Y:S02]  /*17680*/  IADD3.X R41, RZ, R5, RZ, P2, !PT ;  /* 0x00000005ff297210 */ /* 0x000fe400017fe4ff */
[----:B------:R-:W-:Y:S01]  /*17690*/  SHF.R.S32.HI R45, RZ, 0x1f, R195 ;  /* 0x0000001fff2d7819 */ /* 0x000fe200000114c3 */
[----:B--2---:R-:W-:Y:S01]  /*176a0*/  IMAD R0, R21, UR4, RZ ;  /* 0x0000000415007c24 */ /* 0x004fe2000f8e02ff */
[----:B------:R-:W-:Y:S01]  /*176b0*/  LOP3.LUT R28, R28, R29, RZ, 0x3c, !PT ;  /* 0x0000001d1c1c7212 */ /* 0x000fe200078e3cff */
[--C-:B------:R-:W-:Y:S01]  /*176c0*/  IMAD.X R29, RZ, RZ, R5.reuse, P5 ;  /* 0x000000ffff1d7224 */ /* 0x100fe200028e0605 */
[----:B------:R-:W-:Y:S01]  /*176d0*/  LOP3.LUT R32, R32, R33, RZ, 0x3c, !PT ;  /* 0x0000002120207212 */ /* 0x000fe200078e3cff */
[----:B------:R-:W5:Y:S01]  /*176e0*/  LD.E.128 R12, desc[UR36][R12.64] ;  /* 0x000000240c0c7980 */ /* 0x000f62000c101d00 */
[----:B------:R-:W-:Y:S01]  /*176f0*/  LOP3.LUT R36, R36, R37, RZ, 0x3c, !PT ;  /* 0x0000002524247212 */ /* 0x000fe200078e3cff */
[----:B------:R-:W-:Y:S01]  /*17700*/  IMAD.X R37, RZ, RZ, R5, P3 ;  /* 0x000000ffff257224 */ /* 0x000fe200018e0605 */
[----:B------:R-:W-:Y:S01]  /*17710*/  IADD3.X R25, RZ, R5, RZ, P6, !PT ;  /* 0x00000005ff197210 */ /* 0x000fe200037fe4ff */
[----:B------:R-:W5:Y:S01]  /*17720*/  LD.E.128 R28, desc[UR36][R28.64] ;  /* 0x000000241c1c7980 */ /* 0x000f62000c101d00 */
[----:B------:R-:W-:-:S02]  /*17730*/  LOP3.LUT R4, R11, R4, RZ, 0x3c, !PT ;  /* 0x000000040b047212 */ /* 0x000fc400078e3cff */
[----:B------:R-:W-:Y:S01]  /*17740*/  IADD3.X R33, RZ, R5, RZ, P4, !PT ;  /* 0x00000005ff217210 */ /* 0x000fe200027fe4ff */
[----:B------:R-:W5:Y:S01]  /*17750*/  LD.E.128 R8, desc[UR36][R8.64] ;  /* 0x0000002408087980 */ /* 0x000f62000c101d00 */
[----:B------:R-:W-:Y:S01]  /*17760*/  LOP3.LUT R40, R6, R7, RZ, 0x3c, !PT ;  /* 0x0000000706287212 */ /* 0x000fe200078e3cff */
[C---:B------:R-:W-:Y:S02]  /*17770*/  IMAD.WIDE.U32 R20, R51.reuse, UR4, R44 ;  /* 0x0000000433147c25 */ /* 0x040fe4000f8e002c */
[----:B------:R-:W5:Y:S04]  /*17780*/  LD.E.128 R4, desc[UR36][R4.64] ;  /* 0x0000002404047980 */ /* 0x000f68000c101d00 */
[----:B------:R-:W5:Y:S01]  /*17790*/  LD.E.128 R24, desc[UR36][R24.64] ;  /* 0x0000002418187980 */ /* 0x000f62000c101d00 */
[----:B------:R-:W-:Y:S01]  /*177a0*/  IMAD R51, R51, UR5, R0 ;  /* 0x0000000533337c24 */ /* 0x000fe2000f8e0200 */
[----:B------:R-:W-:-:S02]  /*177b0*/  ULDC.64 UR4, c[0x0][0xae0] ;  /* 0x0002b80000047ab9 */ /* 0x000fc40000000a00 */
[----:B------:R-:W5:Y:S04]  /*177c0*/  LD.E.128 R32, desc[UR36][R32.64] ;  /* 0x0000002420207980 */ /* 0x000f68000c101d00 */
[----:B------:R-:W5:Y:S04]  /*177d0*/  LD.E.128 R36, desc[UR36][R36.64] ;  /* 0x0000002424247980 */ /* 0x000f68000c101d00 */
[----:B------:R-:W5:Y:S01]  /*177e0*/  LD.E.128 R40, desc[UR36][R40.64] ;  /* 0x0000002428287980 */ /* 0x000f62000c101d00 */
[----:B------:R-:W-:Y:S01]  /*177f0*/  @!PT LDS RZ, [RZ] ;  /* 0x00000000fffff984 */ /* 0x000fe20000000800 */
[----:B------:R-:W-:Y:S01]  /*17800*/  @!PT LDS RZ, [RZ] ;  /* 0x00000000fffff984 */ /* 0x000fe20000000800 */
[----:B------:R-:W-:Y:S01]  /*17810*/  @!PT LDS RZ, [RZ] ;  /* 0x00000000fffff984 */ /* 0x000fe20000000800 */
[----:B------:R-:W-:Y:S01]  /*17820*/  @!PT LDS RZ, [RZ] ;  /* 0x00000000fffff984 */ /* 0x000fe20000000800 */
[----:B------:R2:W-:Y:S06]  /*17830*/  MEMBAR.ALL.CTA ;  /* 0x0000000000007992 */ /* 0x0005ec0000008000 */
[----:B--2---:R-:W2:Y:S01]  /*17840*/  FENCE.VIEW.ASYNC.S ;  /* 0x00000000000073c6 */ /* 0x004ea20000000000 */
[----:B------:R-:W-:Y:S01]  /*17850*/  IADD3 R21, R21, R51, RZ ;  /* 0x0000003315157210 */ /* 0x000fe20007ffe0ff */
[----:B------:R-:W-:-:S02]  /*17860*/  IMAD R49, R204, -0x80, R49 ;  /* 0xffffff80cc317824 */ /* 0x000fc400078e0231 */
[----:B------:R-:W-:Y:S02]  /*17870*/  IMAD R45, R48, UR4, RZ ;  /* 0x00000004302d7c24 */ /* 0x000fe4000f8e02ff */
[C---:B------:R-:W-:Y:S01]  /*17880*/  VIADD R0, R196.reuse, 0x20 ;  /* 0x00000020c4007836 */ /* 0x040fe20000000000 */
[-C--:B------:R-:W-:Y:S01]  /*17890*/  ISETP.GE.AND P2, PT, R196, R49.reuse, PT ;  /* 0x00000031c400720c */ /* 0x080fe20003f46270 */
[----:B------:R-:W-:Y:S01]  /*178a0*/  IMAD R45, R198, UR5, R45 ;  /* 0x00000005c62d7c24 */ /* 0x000fe2000f8e022d */
[----:B---3--:R-:W-:Y:S01]  /*178b0*/  IADD3 R3, R196, 0x40, RZ ;  /* 0x00000040c4037810 */ /* 0x008fe20007ffe0ff */
[----:B------:R-:W-:Y:S01]  /*178c0*/  IMAD.WIDE.U32 R20, R198, UR4, R20 ;  /* 0x00000004c6147c25 */ /* 0x000fe2000f8e0014 */
[-C--:B------:R-:W-:Y:S01]  /*178d0*/  ISETP.GE.AND P4, PT, R0, R49.reuse, PT ;  /* 0x000000310000720c */ /* 0x080fe20003f86270 */
[----:B------:R-:W-:Y:S02]  /*178e0*/  ULDC.64 UR4, c[0x0][0xae8] ;  /* 0x0002ba0000047ab9 */ /* 0x000fe40000000a00 */
[----:B------:R-:W-:Y:S01]  /*178f0*/  VIADD R0, R2, 0x34820 ;  /* 0x0003482002007836 */ /* 0x000fe20000000000 */
[----:B------:R-:W-:Y:S01]  /*17900*/  ISETP.GE.AND P0, PT, R3, R49, PT ;  /* 0x000000310300720c */ /* 0x000fe20003f06270 */
[----:B------:R-:W-:Y:S01]  /*17910*/  IMAD R3, R205, UR4, RZ ;  /* 0x00000004cd037c24 */ /* 0x000fe2000f8e02ff */
[----:B------:R-:W-:Y:S01]  /*17920*/  IADD3 R21, R21, R45, RZ ;  /* 0x0000002d15157210 */ /* 0x000fe20007ffe0ff */
[----:B------:R-:W-:Y:S01]  /*17930*/  VIADD R44, R196, 0x60 ;  /* 0x00000060c42c7836 */ /* 0x000fe20000000000 */
[----:B------:R-:W-:Y:S01]  /*17940*/  PRMT R0, RZ, 0x654, R0 ;  /* 0x00000654ff007816 */ /* 0x000fe20000000000 */
[C---:B------:R-:W-:Y:S01]  /*17950*/  IMAD R3, R201.reuse, UR5, R3 ;  /* 0x00000005c9037c24 */ /* 0x040fe2000f8e0203 */
[----:B------:R-:W-:Y:S01]  /*17960*/  SHF.R.S32.HI R197, RZ, 0x1f, R196 ;  /* 0x0000001fffc57819 */ /* 0x000fe200000114c4 */
[----:B------:R-:W-:Y:S01]  /*17970*/  IMAD.WIDE.U32 R46, R201, UR4, R20 ;  /* 0x00000004c92e7c25 */ /* 0x000fe2000f8e0014 */
[----:B------:R-:W-:Y:S01]  /*17980*/  BSSY B1, `(.L_x_643) ;  /* 0x0000016000017945 */ /* 0x000fe20003800000 */
[----:B--2---:R2:W-:Y:S01]  /*17990*/  SYNCS.ARRIVE.TRANS64.RED.A1T0 RZ, [R0+URZ], RZ ;  /* 0x000000ff00ff79a7 */ /* 0x0045e2000810043f */
[----:B------:R-:W-:Y:S01]  /*179a0*/  ISETP.GE.AND P1, PT, R44, R49, PT ;  /* 0x000000312c00720c */ /* 0x000fe20003f26270 */
[----:B------:R-:W-:Y:S01]  /*179b0*/  IMAD.WIDE R44, R204, 0x80, R196 ;  /* 0x00000080cc2c7825 */ /* 0x000fe200078e02c4 */
[----:B------:R-:W-:Y:S01]  /*179c0*/  IADD3 R51, R47, R3, RZ ;  /* 0x000000032f337210 */ /* 0x000fe20007ffe0ff */
[----:B------:R-:W-:Y:S10]  /*179d0*/  @P2 BRA `(.L_x_644) ;  /* 0x0000000000402947 */ /* 0x000ff40003800000 */
[----:B------:R-:W-:Y:S01]  /*179e0*/  MOV R20, R46 ;  /* 0x0000002e00147202 */ /* 0x000fe20000000f00 */
[----:B------:R-:W-:Y:S01]  /*179f0*/  ULDC.64 UR4, c[0x0][0xad8] ;  /* 0x0002b60000047ab9 */ /* 0x000fe20000000a00 */
[----:B------:R-:W-:Y:S01]  /*17a00*/  IMAD.MOV.U32 R21, RZ, RZ, R51 ;  /* 0x000000ffff157224 */ /* 0x000fe200078e0033 */
[----:B------:R-:W-:Y:S01]  /*17a10*/  ULDC.64 UR6, c[0x0][0xa80] ;  /* 0x0002a00000067ab9 */ /* 0x000fe20000000a00 */
[----:B------:R-:W-:Y:S02]  /*17a20*/  IMAD R3, R45, UR4, RZ ;  /* 0x000000042d037c24 */ /* 0x000fe4000f8e02ff */
[C---:B--2---:R-:W-:Y:S02]  /*17a30*/  VIADD R0, R195.reuse, 0x40 ;  /* 0x00000040c3007836 */ /* 0x044fe40000000000 */
[C---:B------:R-:W-:Y:S01]  /*17a40*/  IMAD.WIDE.U32 R20, R44.reuse, UR4, R20 ;  /* 0x000000042c147c25 */ /* 0x040fe2000f8e0014 */
[----:B------:R-:W-:Y:S02]  /*17a50*/  ULDC UR4, c[0x0][0xa8c] ;  /* 0x0002a30000047ab9 */ /* 0x000fe40000000800 */
[----:B------:R-:W-:Y:S01]  /*17a60*/  ISETP.GE.AND P2, PT, R195, UR4, PT ;  /* 0x00000004c3007c0c */ /* 0x000fe2000bf46270 */
[----:B------:R-:W-:Y:S01]  /*17a70*/  IMAD R3, R44, UR5, R3 ;  /* 0x000000052c037c24 */ /* 0x000fe2000f8e0203 */
[----:B------:R-:W-:-:S02]  /*17a80*/  ISETP.GE.AND P3, PT, R0, UR4, PT ;  /* 0x0000000400007c0c */ /* 0x000fc4000bf66270 */
[----:B------:R-:W-:Y:S02]  /*17a90*/  LEA R48, P5, R20, UR6, 0x1 ;  /* 0x0000000614307c11 */ /* 0x000fe4000f8a08ff */
[----:B------:R-:W-:-:S04]  /*17aa0*/  IADD3 R3, R21, R3, RZ ;  /* 0x0000000315037210 */ /* 0x000fc80007ffe0ff */
[----:B------:R-:W-:-:S05]  /*17ab0*/  LEA.HI.X R49, R20, UR7, R3, 0x1, P5 ;  /* 0x0000000714317c11 */ /* 0x000fca000a8f0c03 */
[----:B-----5:R3:W-:Y:S04]  /*17ac0*/  @!P2 STG.E.128 desc[UR36][R48.64], R4 ;  /* 0x000000043000a986 */ /* 0x0207e8000c101d24 */
[----:B------:R3:W-:Y:S02]  /*17ad0*/  @!P3 STG.E.128 desc[UR36][R48.64+0x80], R28 ;  /* 0x0000801c3000b986 */ /* 0x0007e4000c101d24 */
.L_x_644:
[----:B------:R-:W-:Y:S05]  /*17ae0*/  BSYNC B1 ;  /* 0x0000000000017941 */ /* 0x000fea0003800000 */
.L_x_643:
[----:B------:R-:W-:Y:S04]  /*17af0*/  BSSY B1, `(.L_x_645) ;  /* 0x0000014000017945 */ /* 0x000fe80003800000 */
[----:B------:R-:W-:Y:S05]  /*17b00*/  @P4 BRA `(.L_x_646) ;  /* 0x0000000000484947 */ /* 0x000fea0003800000 */
[----:B------:R-:W-:Y:S01]  /*17b10*/  IADD3 R3, P2, R44, 0x20, RZ ;  /* 0x000000202c037810 */ /* 0x000fe20007f5e0ff */
[----:B------:R-:W-:Y:S01]  /*17b20*/  ULDC.64 UR4, c[0x0][0xad8] ;  /* 0x0002b60000047ab9 */ /* 0x000fe20000000a00 */
[----:B---3-5:R-:W-:Y:S01]  /*17b30*/  MOV R5, R51 ;  /* 0x0000003300057202 */ /* 0x028fe20000000f00 */
[----:B------:R-:W-:Y:S01]  /*17b40*/  IMAD.MOV.U32 R4, RZ, RZ, R46 ;  /* 0x000000ffff047224 */ /* 0x000fe200078e002e */
[----:B------:R-:W-:Y:S01]  /*17b50*/  IADD3 R6, R195, 0x40, RZ ;  /* 0x00000040c3067810 */ /* 0x000fe20007ffe0ff */
[----:B--2---:R-:W-:Y:S01]  /*17b60*/  IMAD.X R0, RZ, RZ, R45, P2 ;  /* 0x000000ffff007224 */ /* 0x004fe200010e062d */
[----:B------:R-:W-:Y:S01]  /*17b70*/  ULDC.64 UR6, c[0x0][0xa80] ;  /* 0x0002a00000067ab9 */ /* 0x000fe20000000a00 */
[----:B------:R-:W-:-:S04]  /*17b80*/  IMAD.WIDE.U32 R4, R3, UR4, R4 ;  /* 0x0000000403047c25 */ /* 0x000fc8000f8e0004 */
[----:B------:R-:W-:Y:S01]  /*17b90*/  IMAD R0, R0, UR4, RZ ;  /* 0x0000000400007c24 */ /* 0x000fe2000f8e02ff */
[----:B------:R-:W-:Y:S02]  /*17ba0*/  ULDC UR4, c[0x0][0xa8c] ;  /* 0x0002a30000047ab9 */ /* 0x000fe40000000800 */
[----:B------:R-:W-:Y:S01]  /*17bb0*/  ISETP.GE.AND P3, PT, R195, UR4, PT ;  /* 0x00000004c3007c0c */ /* 0x000fe2000bf66270 */
[----:B------:R-:W-:Y:S01]  /*17bc0*/  IMAD R3, R3, UR5, R0 ;  /* 0x0000000503037c24 */ /* 0x000fe2000f8e0200 */
[----:B------:R-:W-:Y:S02]  /*17bd0*/  ISETP.GE.AND P4, PT, R6, UR4, PT ;  /* 0x0000000406007c0c */ /* 0x000fe4000bf86270 */
[----:B------:R-:W-:Y:S01]  /*17be0*/  LEA R6, P2, R4, UR6, 0x1 ;  /* 0x0000000604067c11 */ /* 0x000fe2000f8408ff */
[----:B------:R-:W-:-:S05]  /*17bf0*/  IMAD.IADD R3, R5, 0x1, R3 ;  /* 0x0000000105037824 */ /* 0x000fca00078e0203 */
[----:B------:R-:W-:-:S05]  /*17c00*/  LEA.HI.X R7, R4, UR7, R3, 0x1, P2 ;  /* 0x0000000704077c11 */ /* 0x000fca00090f0c03 */
[----:B------:R4:W-:Y:S04]  /*17c10*/  @!P3 STG.E.128 desc[UR36][R6.64], R8 ;  /* 0x000000080600b986 */ /* 0x0009e8000c101d24 */
[----:B------:R4:W-:Y:S02]  /*17c20*/  @!P4 STG.E.128 desc[UR36][R6.64+0x80], R32 ;  /* 0x000080200600c986 */ /* 0x0009e4000c101d24 */
.L_x_646:
[----:B------:R-:W-:Y:S05]  /*17c30*/  BSYNC B1 ;  /* 0x0000000000017941 */ /* 0x000fea0003800000 */
.L_x_645:
[----:B------:R-:W-:Y:S04]  /*17c40*/  BSSY B1, `(.L_x_647) ;  /* 0x0000014000017945 */ /* 0x000fe80003800000 */
[----:B------:R-:W-:Y:S05]  /*17c50*/  @P0 BRA `(.L_x_648) ;  /* 0x0000000000480947 */ /* 0x000fea0003800000 */
[----:B------:R-:W-:Y:S01]  /*17c60*/  IADD3 R3, P0, R44, 0x40, RZ ;  /* 0x000000402c037810 */ /* 0x000fe20007f1e0ff */
[----:B------:R-:W-:Y:S01]  /*17c70*/  ULDC.64 UR4, c[0x0][0xad8] ;  /* 0x0002b60000047ab9 */ /* 0x000fe20000000a00 */
[----:B---3-5:R-:W-:Y:S01]  /*17c80*/  MOV R4, R46 ;  /* 0x0000002e00047202 */ /* 0x028fe20000000f00 */
[----:B------:R-:W-:Y:S01]  /*17c90*/  IMAD.MOV.U32 R5, RZ, RZ, R51 ;  /* 0x000000ffff057224 */ /* 0x000fe200078e0033 */
[----:B--2---:R-:W-:Y:S01]  /*17ca0*/  IADD3.X R0, RZ, R45, RZ, P0, !PT ;  /* 0x0000002dff007210 */ /* 0x004fe200007fe4ff */
[----:B----4-:R-:W-:Y:S01]  /*17cb0*/  VIADD R6, R195, 0x40 ;  /* 0x00000040c3067836 */ /* 0x010fe20000000000 */
[----:B------:R-:W-:Y:S01]  /*17cc0*/  ULDC.64 UR6, c[0x0][0xa80] ;  /* 0x0002a00000067ab9 */ /* 0x000fe20000000a00 */
[----:B------:R-:W-:-:S04]  /*17cd0*/  IMAD.WIDE.U32 R4, R3, UR4, R4 ;  /* 0x0000000403047c25 */ /* 0x000fc8000f8e0004 */
[----:B------:R-:W-:Y:S01]  /*17ce0*/  IMAD R0, R0, UR4, RZ ;  /* 0x0000000400007c24 */ /* 0x000fe2000f8e02ff */
[----:B------:R-:W-:Y:S02]  /*17cf0*/  ULDC UR4, c[0x0][0xa8c] ;  /* 0x0002a30000047ab9 */ /* 0x000fe40000000800 */
[----:B------:R-:W-:Y:S01]  /*17d00*/  ISETP.GE.AND P2, PT, R195, UR4, PT ;  /* 0x00000004c3007c0c */ /* 0x000fe2000bf46270 */
[----:B------:R-:W-:Y:S01]  /*17d10*/  IMAD R3, R3, UR5, R0 ;  /* 0x0000000503037c24 */ /* 0x000fe2000f8e0200 */
[----:B------:R-:W-:Y:S02]  /*17d20*/  ISETP.GE.AND P3, PT, R6, UR4, PT ;  /* 0x0000000406007c0c */ /* 0x000fe4000bf66270 */
[----:B------:R-:W-:Y:S02]  /*17d30*/  LEA R6, P0, R4, UR6, 0x1 ;  /* 0x0000000604067c11 */ /* 0x000fe4000f8008ff */
[----:B------:R-:W-:-:S04]  /*17d40*/  IADD3 R3, R5, R3, RZ ;  /* 0x0000000305037210 */ /* 0x000fc80007ffe0ff */
[----:B------:R-:W-:-:S05]  /*17d50*/  LEA.HI.X R7, R4, UR7, R3, 0x1, P0 ;  /* 0x0000000704077c11 */ /* 0x000fca00080f0c03 */
[----:B------:R2:W-:Y:S04]  /*17d60*/  @!P2 STG.E.128 desc[UR36][R6.64], R12 ;  /* 0x0000000c0600a986 */ /* 0x0005e8000c101d24 */
[----:B------:R2:W-:Y:S02]  /*17d70*/  @!P3 STG.E.128 desc[UR36][R6.64+0x80], R36 ;  /* 0x000080240600b986 */ /* 0x0005e4000c101d24 */
.L_x_648:
[----:B------:R-:W-:Y:S05]  /*17d80*/  BSYNC B1 ;  /* 0x0000000000017941 */ /* 0x000fea0003800000 */
.L_x_647:
[----:B------:R-:W-:Y:S05]  /*17d90*/  @P1 BRA `(.L_x_649) ;  /* 0x0000000800cc1947 */ /* 0x000fea0003800000 */
[----:B------:R-:W-:Y:S01]  /*17da0*/  IADD3 R3, P0, R44, 0x60, RZ ;  /* 0x000000602c037810 */ /* 0x000fe20007f1e0ff */
[----:B------:R-:W-:Y:S01]  /*17db0*/  ULDC.64 UR6, c[0x0][0xad8] ;  /* 0x0002b60000067ab9 */ /* 0x000fe20000000a00 */
[----:B---3-5:R-:W-:Y:S01]  /*17dc0*/  MOV R4, R46 ;  /* 0x0000002e00047202 */ /* 0x028fe20000000f00 */
[----:B------:R-:W-:Y:S01]  /*17dd0*/  IMAD.MOV.U32 R5, RZ, RZ, R51 ;  /* 0x000000ffff057224 */ /* 0x000fe200078e0033 */
[----:B------:R-:W-:Y:S01]  /*17de0*/  ULDC UR4, c[0x0][0xa8c] ;  /* 0x0002a30000047ab9 */ /* 0x000fe20000000800 */
[----:B------:R-:W-:Y:S01]  /*17df0*/  IMAD.X R44, RZ, RZ, R45, P0 ;  /* 0x000000ffff2c7224 */ /* 0x000fe200000e062d */
[----:B------:R-:W-:Y:S01]  /*17e00*/  ISETP.GE.AND P1, PT, R195, UR4, PT ;  /* 0x00000004c3007c0c */ /* 0x000fe2000bf26270 */
[----:B------:R-:W-:-:S04]  /*17e10*/  IMAD.WIDE.U32 R4, R3, UR6, R4 ;  /* 0x0000000603047c25 */ /* 0x000fc8000f8e0004 */
[----:B------:R-:W-:Y:S02]  /*17e20*/  IMAD R44, R44, UR6, RZ ;  /* 0x000000062c2c7c24 */ /* 0x000fe4000f8e02ff */
[----:B--2---:R-:W-:Y:S02]  /*17e30*/  VIADD R0, R195, 0x40 ;  /* 0x00000040c3007836 */ /* 0x004fe40000000000 */
[----:B------:R-:W-:Y:S01]  /*17e40*/  IMAD R3, R3, UR7, R44 ;  /* 0x0000000703037c24 */ /* 0x000fe2000f8e022c */
[----:B------:R-:W-:Y:S02]  /*17e50*/  ULDC.64 UR6, c[0x0][0xa80] ;  /* 0x0002a00000067ab9 */ /* 0x000fe40000000a00 */
[----:B----4-:R-:W-:Y:S02]  /*17e60*/  LEA R6, P0, R4, UR6, 0x1 ;  /* 0x0000000604067c11 */ /* 0x010fe4000f8008ff */
[----:B------:R-:W-:-:S04]  /*17e70*/  IADD3 R3, R5, R3, RZ ;  /* 0x0000000305037210 */ /* 0x000fc80007ffe0ff */
[----:B------:R-:W-:Y:S02]  /*17e80*/  LEA.HI.X R7, R4, UR7, R3, 0x1, P0 ;  /* 0x0000000704077c11 */ /* 0x000fe400080f0c03 */
[----:B------:R-:W-:-:S03]  /*17e90*/  ISETP.GE.AND P0, PT, R0, UR4, PT ;  /* 0x0000000400007c0c */ /* 0x000fc6000bf06270 */
[----:B------:R2:W-:Y:S10]  /*17ea0*/  @!P1 STG.E.128 desc[UR36][R6.64], R24 ;  /* 0x0000001806009986 */ /* 0x0005f4000c101d24 */
[----:B------:R-:W-:Y:S05]  /*17eb0*/  @P0 BRA `(.L_x_649) ;  /* 0x0000000800840947 */ /* 0x000fea0003800000 */
[----:B------:R3:W-:Y:S01]  /*17ec0*/  STG.E.128 desc[UR36][R6.64+0x80], R40 ;  /* 0x0000802806007986 */ /* 0x0007e2000c101d24 */
[----:B------:R-:W-:Y:S05]  /*17ed0*/  BRA `(.L_x_649) ;  /* 0x00000008007c7947 */ /* 0x000fea0003800000 */
.L_x_641:
[----:B------:R-:W-:Y:S01]  /*17ee0*/  ULDC.64 UR4, c[0x0][0xbd8] ;  /* 0x0002f60000047ab9 */ /* 0x000fe20000000a00 */
[----:B------:R-:W-:Y:S02]  /*17ef0*/  MOV R9, RZ ;  /* 0x000000ff00097202 */ /* 0x000fe40000000f00 */
[----:B------:R-:W-:Y:S02]  /*17f00*/  ISETP.NE.U32.AND P0, PT, RZ, UR4, PT ;  /* 0x00000004ff007c0c */ /* 0x000fe4000bf05070 */
[----:B------:R-:W-:Y:S02]  /*17f10*/  IADD3 R4, P1, R199, UR4, RZ ;  /* 0x00000004c7047c10 */ /* 0x000fe4000ff3e0ff */
[----:B------:R-:W-:Y:S02]  /*17f20*/  ISETP.NE.AND.EX P0, PT, RZ, UR5, PT, P0 ;  /* 0x00000005ff007c0c */ /* 0x000fe4000bf05300 */
[----:B------:R-:W-:Y:S01]  /*17f30*/  IADD3.X R5, R200, UR5, RZ, P1, !PT ;  /* 0x00000005c8057c10 */ /* 0x000fe20008ffe4ff */
[----:B------:R-:W-:-:S02]  /*17f40*/  ULDC.64 UR4, c[0x0][0xbe0] ;  /* 0x0002f80000047ab9 */ /* 0x000fc40000000a00 */
[----:B------:R-:W-:-:S04]  /*17f50*/  ISETP.NE.U32.AND P1, PT, RZ, UR4, PT ;  /* 0x00000004ff007c0c */ /* 0x000fc8000bf25070 */
[----:B------:R-:W-:-:S04]  /*17f60*/  ISETP.NE.AND.EX P1, PT, RZ, UR5, PT, P1 ;  /* 0x00000005ff007c0c */ /* 0x000fc8000bf25310 */
[----:B------:R2:W5:Y:S09]  /*17f70*/  @P0 LDG.E R9, desc[UR36][R4.64] ;  /* 0x0000002404090981 */ /* 0x000572000c1e1900 */
[----:B------:R-:W-:Y:S01]  /*17f80*/  @P1 IADD3 R6, P2, R199, UR4, RZ ;  /* 0x00000004c7061c10 */ /* 0x000fe2000ff5e0ff */
[----:B------:R-:W-:-:S02]  /*17f90*/  ULDC UR4, c[0x0][0xa88] ;  /* 0x0002a20000047ab9 */ /* 0x000fc40000000800 */
[----:B------:R-:W-:Y:S01]  /*17fa0*/  IMAD.U32 R3, RZ, RZ, UR4 ;  /* 0x00000004ff037e24 */ /* 0x000fe2000f8e00ff */
[----:B------:R-:W-:-:S05]  /*17fb0*/  @P1 IADD3.X R7, R200, UR5, RZ, P2, !PT ;  /* 0x00000005c8071c10 */ /* 0x000fca00097fe4ff */
[----:B------:R2:W5:Y:S01]  /*17fc0*/  @P1 LDG.E R3, desc[UR36][R6.64] ;  /* 0x0000002406031981 */ /* 0x000562000c1e1900 */
[----:B------:R-:W-:Y:S01]  /*17fd0*/  ISETP.GE.AND P2, PT, R223, 0x80, PT ;  /* 0x00000080df00780c */ /* 0x000fe20003f46270 */
[----:B------:R-:W-:-:S12]  /*17fe0*/  @P1 BRA `(.L_x_650) ;  /* 0x0000000000101947 */ /* 0x000fd80003800000 */
[----:B------:R-:W-:Y:S05]  /*17ff0*/  @!P0 BRA `(.L_x_650) ;  /* 0x00000000000c8947 */ /* 0x000fea0003800000 */
[----:B------:R-:W3:Y:S04]  /*18000*/  LDG.E R0, desc[UR36][R4.64] ;  /* 0x0000002404007981 */ /* 0x000ee8000c1e1900 */
[----:B-----5:R-:W3:Y:S02]  /*18010*/  LDG.E R3, desc[UR36][R4.64+0x4] ;  /* 0x0000042404037981 */ /* 0x020ee4000c1e1900 */
[----:B---3--:R-:W-:-:S07]  /*18020*/  IADD3 R3, -R0, R3, RZ ;  /* 0x0000000300037210 */ /* 0x008fce0007ffe1ff */
.L_x_650:
[----:B------:R-:W-:Y:S01]  /*18030*/  BSSY B1, `(.L_x_651) ;  /* 0x000001d000017945 */ /* 0x000fe20003800000 */
[----:B------:R-:W-:Y:S02]  /*18040*/  SHF.R.S32.HI R10, RZ, 0x1f, R198 ;  /* 0x0000001fff0a7819 */ /* 0x000fe400000114c6 */
[----:B------:R-:W-:Y:S02]  /*18050*/  SHF.R.S32.HI R12, RZ, 0x1f, R195 ;  /* 0x0000001fff0c7819 */ /* 0x000fe400000114c3 */
[----:B------:R-:W-:Y:S02]  /*18060*/  SEL R201, R201, RZ, !P0 ;  /* 0x000000ffc9c97207 */ /* 0x000fe40004000000 */
[----:B------:R-:W-:Y:S02]  /*18070*/  SEL R205, R205, RZ, !P0 ;  /* 0x000000ffcdcd7207 */ /* 0x000fe40004000000 */
[----:B-----5:R-:W-:Y:S01]  /*18080*/  SHF.R.S32.HI R8, RZ, 0x1f, R9 ;  /* 0x0000001fff087819 */ /* 0x020fe20000011409 */
[----:B------:R-:W-:Y:S06]  /*18090*/  @P2 BRA `(.L_x_652) ;  /* 0x0000000000582947 */ /* 0x000fec0003800000 */
[----:B--2---:R-:W2:Y:S02]  /*180a0*/  S2R R5, SR_TID.X ;  /* 0x0000000000057919 */ /* 0x004ea40000002100 */
[----:B--2---:R-:W-:-:S05]  /*180b0*/  IMAD R0, R204, 0x80, R5 ;  /* 0x00000080cc007824 */ /* 0x004fca00078e0205 */
[----:B------:R-:W-:-:S04]  /*180c0*/  IADD3 R0, R0, -0x80, RZ ;  /* 0xffffff8000007810 */ /* 0x000fc80007ffe0ff */
[----:B------:R-:W-:-:S13]  /*180d0*/  ISETP.GE.AND P0, PT, R0, R3, PT ;  /* 0x000000030000720c */ /* 0x000fda0003f06270 */
[----:B------:R-:W-:Y:S05]  /*180e0*/  @P0 BRA `(.L_x_652) ;  /* 0x0000000000440947 */ /* 0x000fea0003800000 */
[----:B------:R-:W-:Y:S01]  /*180f0*/  IADD3 R4, P0, R0, R9, RZ ;  /* 0x0000000900047210 */ /* 0x000fe20007f1e0ff */
[----:B------:R-:W-:Y:S02]  /*18100*/  ULDC.64 UR4, c[0x0][0xb70] ;  /* 0x0002dc0000047ab9 */ /* 0x000fe40000000a00 */
[----:B------:R-:W-:Y:S01]  /*18110*/  IMAD R7, R10, UR4, RZ ;  /* 0x000000040a077c24 */ /* 0x000fe2000f8e02ff */
[----:B------:R-:W-:-:S03]  /*18120*/  LEA.HI.X.SX32 R5, R0, R8, 0x1, P0 ;  /* 0x0000000800057211 */ /* 0x000fc600000f0eff */
[C---:B------:R-:W-:Y:S02]  /*18130*/  IMAD R7, R198.reuse, UR5, R7 ;  /* 0x00000005c6077c24 */ /* 0x040fe4000f8e0207 */
[----:B------:R-:W-:Y:S01]  /*18140*/  IMAD.WIDE.U32 R4, R198, UR4, R4 ;  /* 0x00000004c6047c25 */ /* 0x000fe2000f8e0004 */
[----:B------:R-:W-:-:S03]  /*18150*/  ULDC.64 UR4, c[0x0][0xb78] ;  /* 0x0002de0000047ab9 */ /* 0x000fc60000000a00 */
[----:B------:R-:W-:Y:S02]  /*18160*/  IMAD R0, R205, UR4, RZ ;  /* 0x00000004cd007c24 */ /* 0x000fe4000f8e02ff */
[----:B------:R-:W-:Y:S02]  /*18170*/  IMAD.IADD R5, R5, 0x1, R7 ;  /* 0x0000000105057824 */ /* 0x000fe400078e0207 */
[C---:B------:R-:W-:Y:S02]  /*18180*/  IMAD R7, R201.reuse, UR5, R0 ;  /* 0x00000005c9077c24 */ /* 0x040fe4000f8e0200 */
[----:B------:R-:W-:Y:S01]  /*18190*/  IMAD.WIDE.U32 R4, R201, UR4, R4 ;  /* 0x00000004c9047c25 */ /* 0x000fe2000f8e0004 */
[----:B------:R-:W-:-:S04]  /*181a0*/  ULDC.64 UR4, c[0x0][0xb40] ;  /* 0x0002d00000047ab9 */ /* 0x000fc80000000a00 */
[----:B------:R-:W-:Y:S02]  /*181b0*/  IADD3 R5, R5, R7, RZ ;  /* 0x0000000705057210 */ /* 0x000fe40007ffe0ff */
[----:B------:R-:W-:-:S04]  /*181c0*/  LEA R6, P0, R4, UR4, 0x2 ;  /* 0x0000000404067c11 */ /* 0x000fc8000f8010ff */
[----:B------:R-:W-:Y:S01]  /*181d0*/  LEA.HI.X R7, R4, UR5, R5, 0x2, P0 ;  /* 0x0000000504077c11 */ /* 0x000fe200080f1405 */
[----:B------:R-:W-:-:S05]  /*181e0*/  IMAD.MOV.U32 R5, RZ, RZ, -0x800000 ;  /* 0xff800000ff057424 */ /* 0x000fca00078e00ff */
[----:B------:R3:W-:Y:S03]  /*181f0*/  STG.E desc[UR36][R6.64], R5 ;  /* 0x0000000506007986 */ /* 0x0007e6000c101924 */
.L_x_652:
[----:B------:R-:W-:Y:S05]  /*18200*/  BSYNC B1 ;  /* 0x0000000000017941 */ /* 0x000fea0003800000 */
.L_x_651:
[----:B------:R-:W-:Y:S01]  /*18210*/  ULDC.64 UR4, c[0x0][0xaa0] ;  /* 0x0002a80000047ab9 */ /* 0x000fe20000000a00 */
[----:B--2---:R-:W-:Y:S01]  /*18220*/  MOV R4, R195 ;  /* 0x000000c300047202 */ /* 0x004fe20000000f00 */
[----:B---3--:R-:W-:Y:S01]  /*18230*/  IMAD.MOV.U32 R5, RZ, RZ, R12 ;  /* 0x000000ffff057224 */ /* 0x008fe200078e000c */
[----:B------:R-:W-:Y:S01]  /*18240*/  IADD3 R6, R196, 0x40, RZ ;  /* 0x00000040c4067810 */ /* 0x000fe20007ffe0ff */
[----:B------:R-:W-:Y:S01]  /*18250*/  IMAD R0, R8, UR4, RZ ;  /* 0x0000000408007c24 */ /* 0x000fe2000f8e02ff */
[----:B------:R-:W-:Y:S01]  /*18260*/  BSSY B1, `(.L_x_653) ;  /* 0x0000029000017945 */ /* 0x000fe20003800000 */
[----:B------:R-:W-:-:S04]  /*18270*/  IMAD.WIDE.U32 R4, R9, UR4, R4 ;  /* 0x0000000409047c25 */ /* 0x000fc8000f8e0004 */
[----:B------:R-:W-:Y:S01]  /*18280*/  IMAD R9, R9, UR5, R0 ;  /* 0x0000000509097c24 */ /* 0x000fe2000f8e0200 */
[----:B------:R-:W-:Y:S01]  /*18290*/  ULDC.64 UR4, c[0x0][0xae0] ;  /* 0x0002b80000047ab9 */ /* 0x000fe20000000a00 */
[----:B------:R-:W-:Y:S02]  /*182a0*/  VIADD R0, R196, 0x20 ;  /* 0x00000020c4007836 */ /* 0x000fe40000000000 */
[----:B------:R-:W-:Y:S01]  /*182b0*/  IMAD R3, R204, -0x80, R3 ;  /* 0xffffff80cc037824 */ /* 0x000fe200078e0203 */
[----:B------:R-:W-:Y:S01]  /*182c0*/  IADD3 R5, R5, R9, RZ ;  /* 0x0000000905057210 */ /* 0x000fe20007ffe0ff */
[----:B------:R-:W-:Y:S01]  /*182d0*/  IMAD R7, R10, UR4, RZ ;  /* 0x000000040a077c24 */ /* 0x000fe2000f8e02ff */
[--C-:B------:R-:W-:Y:S01]  /*182e0*/  SHF.R.S32.HI R9, RZ, 0x1f, R196.reuse ;  /* 0x0000001fff097819 */ /* 0x100fe200000114c4 */
[----:B------:R-:W-:Y:S01]  /*182f0*/  IMAD.MOV.U32 R8, RZ, RZ, R196 ;  /* 0x000000ffff087224 */ /* 0x000fe200078e00c4 */
[-C--:B------:R-:W-:Y:S01]  /*18300*/  ISETP.GE.AND P3, PT, R0, R3.reuse, PT ;  /* 0x000000030000720c */ /* 0x080fe20003f66270 */
[----:B------:R-:W-:Y:S01]  /*18310*/  IMAD R7, R198, UR5, R7 ;  /* 0x00000005c6077c24 */ /* 0x000fe2000f8e0207 */
[-C--:B------:R-:W-:Y:S01]  /*18320*/  ISETP.GE.AND P2, PT, R196, R3.reuse, PT ;  /* 0x00000003c400720c */ /* 0x080fe20003f46270 */
[----:B------:R-:W-:Y:S01]  /*18330*/  IMAD.WIDE.U32 R4, R198, UR4, R4 ;  /* 0x00000004c6047c25 */ /* 0x000fe2000f8e0004 */
[----:B------:R-:W-:Y:S01]  /*18340*/  ULDC.64 UR4, c[0x0][0xae8] ;  /* 0x0002ba0000047ab9 */ /* 0x000fe20000000a00 */
[----:B------:R-:W-:-:S02]  /*18350*/  ISETP.GE.AND P1, PT, R6, R3, PT ;  /* 0x000000030600720c */ /* 0x000fc40003f26270 */
[----:B------:R-:W-:Y:S01]  /*18360*/  VIADD R0, R196, 0x60 ;  /* 0x00000060c4007836 */ /* 0x000fe20000000000 */
[----:B------:R-:W-:Y:S01]  /*18370*/  IADD3 R5, R5, R7, RZ ;  /* 0x0000000705057210 */ /* 0x000fe20007ffe0ff */
[----:B------:R-:W-:-:S03]  /*18380*/  IMAD.WIDE R8, R204, 0x80, R8 ;  /* 0x00000080cc087825 */ /* 0x000fc600078e0208 */
[----:B------:R-:W-:Y:S01]  /*18390*/  ISETP.GE.AND P0, PT, R0, R3, PT ;  /* 0x000000030000720c */ /* 0x000fe20003f06270 */
[----:B------:R-:W-:Y:S02]  /*183a0*/  IMAD R0, R205, UR4, RZ ;  /* 0x00000004cd007c24 */ /* 0x000fe4000f8e02ff */
[----:B------:R-:W-:-:S04]  /*183b0*/  IMAD.WIDE.U32 R6, R201, UR4, R4 ;  /* 0x00000004c9067c25 */ /* 0x000fc8000f8e0004 */
[----:B------:R-:W-:-:S05]  /*183c0*/  IMAD R3, R201, UR5, R0 ;  /* 0x00000005c9037c24 */ /* 0x000fca000f8e0200 */
[----:B------:R-:W-:Y:S01]  /*183d0*/  IADD3 R11, R7, R3, RZ ;  /* 0x00000003070b7210 */ /* 0x000fe20007ffe0ff */
[----:B------:R-:W-:Y:S06]  /*183e0*/  @P2 BRA `(.L_x_654) ;  /* 0x0000000000402947 */ /* 0x000fec0003800000 */
[----:B------:R-:W-:Y:S01]  /*183f0*/  MOV R4, R6 ;  /* 0x0000000600047202 */ /* 0x000fe20000000f00 */
[----:B------:R-:W-:Y:S01]  /*18400*/  ULDC.64 UR4, c[0x0][0xad8] ;  /* 0x0002b60000047ab9 */ /* 0x000fe20000000a00 */
[----:B------:R-:W-:Y:S01]  /*18410*/  IMAD.MOV.U32 R5, RZ, RZ, R11 ;  /* 0x000000ffff057224 */ /* 0x000fe200078e000b */
[----:B------:R-:W-:Y:S01]  /*18420*/  ULDC.64 UR6, c[0x0][0xa80] ;  /* 0x0002a00000067ab9 */ /* 0x000fe20000000a00 */
[----:B------:R-:W-:Y:S02]  /*18430*/  IMAD R3, R9, UR4, RZ ;  /* 0x0000000409037c24 */ /* 0x000fe4000f8e02ff */
[C---:B------:R-:W-:Y:S02]  /*18440*/  VIADD R0, R195.reuse, 0x40 ;  /* 0x00000040c3007836 */ /* 0x040fe40000000000 */
        /* <DEDUP_REMOVED lines=8> */
[----:B------:R2:W-:Y:S04]  /*184d0*/  @!P4 STG.E.128 desc[UR36][R12.64], RZ ;  /* 0x000000ff0c00c986 */ /* 0x0005e8000c101d24 */
[----:B------:R2:W-:Y:S02]  /*184e0*/  @!P5 STG.E.128 desc[UR36][R12.64+0x80], RZ ;  /* 0x000080ff0c00d986 */ /* 0x0005e4000c101d24 */
.L_x_654:
[----:B------:R-:W-:Y:S05]  /*184f0*/  BSYNC B1 ;  /* 0x0000000000017941 */ /* 0x000fea0003800000 */
.L_x_653:
[----:B------:R-:W-:Y:S04]  /*18500*/  BSSY B1, `(.L_x_655) ;  /* 0x0000014000017945 */ /* 0x000fe80003800000 */
[----:B------:R-:W-:Y:S05]  /*18510*/  @P3 BRA `(.L_x_656) ;  /* 0x0000000000483947 */ /* 0x000fea0003800000 */
[----:B------:R-:W-:Y:S01]  /*18520*/  IADD3 R3, P2, R8, 0x20, RZ ;  /* 0x0000002008037810 */ /* 0x000fe20007f5e0ff */
[----:B------:R-:W-:Y:S01]  /*18530*/  ULDC.64 UR4, c[0x0][0xad8] ;  /* 0x0002b60000047ab9 */ /* 0x000fe20000000a00 */
[----:B------:R-:W-:Y:S01]  /*18540*/  MOV R5, R11 ;  /* 0x0000000b00057202 */ /* 0x000fe20000000f00 */
[----:B------:R-:W-:Y:S01]  /*18550*/  IMAD.MOV.U32 R4, RZ, RZ, R6 ;  /* 0x000000ffff047224 */ /* 0x000fe200078e0006 */
[----:B------:R-:W-:Y:S01]  /*18560*/  IADD3 R10, R195, 0x40, RZ ;  /* 0x00000040c30a7810 */ /* 0x000fe20007ffe0ff */
[----:B------:R-:W-:Y:S01]  /*18570*/  IMAD.X R0, RZ, RZ, R9, P2 ;  /* 0x000000ffff007224 */ /* 0x000fe200010e0609 */
[----:B------:R-:W-:Y:S01]  /*18580*/  ULDC.64 UR6, c[0x0][0xa80] ;  /* 0x0002a00000067ab9 */ /* 0x000fe20000000a00 */
[----:B------:R-:W-:-:S04]  /*18590*/  IMAD.WIDE.U32 R4, R3, UR4, R4 ;  /* 0x0000000403047c25 */ /* 0x000fc8000f8e0004 */
[----:B------:R-:W-:Y:S01]  /*185a0*/  IMAD R0, R0, UR4, RZ ;  /* 0x0000000400007c24 */ /* 0x000fe2000f8e02ff */
[----:B------:R-:W-:Y:S01]  /*185b0*/  ULDC UR4, c[0x0][0xa8c] ;  /* 0x0002a30000047ab9 */ /* 0x000fe20000000800 */
[----:B--2---:R-:W-:Y:S02]  /*185c0*/  LEA R12, P2, R4, UR6, 0x1 ;  /* 0x00000006040c7c11 */ /* 0x004fe4000f8408ff */
[----:B------:R-:W-:Y:S01]  /*185d0*/  IMAD R3, R3, UR5, R0 ;  /* 0x0000000503037c24 */ /* 0x000fe2000f8e0200 */
[----:B------:R-:W-:Y:S02]  /*185e0*/  ISETP.GE.AND P3, PT, R195, UR4, PT ;  /* 0x00000004c3007c0c */ /* 0x000fe4000bf66270 */
[----:B------:R-:W-:Y:S01]  /*185f0*/  ISETP.GE.AND P4, PT, R10, UR4, PT ;  /* 0x000000040a007c0c */ /* 0x000fe2000bf86270 */
[----:B------:R-:W-:-:S05]  /*18600*/  IMAD.IADD R3, R5, 0x1, R3 ;  /* 0x0000000105037824 */ /* 0x000fca00078e0203 */
[----:B------:R-:W-:-:S05]  /*18610*/  LEA.HI.X R13, R4, UR7, R3, 0x1, P2 ;  /* 0x00000007040d7c11 */ /* 0x000fca00090f0c03 */
[----:B------:R3:W-:Y:S04]  /*18620*/  @!P3 STG.E.128 desc[UR36][R12.64], RZ ;  /* 0x000000ff0c00b986 */ /* 0x0007e8000c101d24 */
[----:B------:R3:W-:Y:S02]  /*18630*/  @!P4 STG.E.128 desc[UR36][R12.64+0x80], RZ ;  /* 0x000080ff0c00c986 */ /* 0x0007e4000c101d24 */
.L_x_656:
[----:B------:R-:W-:Y:S05]  /*18640*/  BSYNC B1 ;  /* 0x0000000000017941 */ /* 0x000fea0003800000 */
.L_x_655:
[----:B------:R-:W-:Y:S04]  /*18650*/  BSSY B1, `(.L_x_657) ;  /* 0x0000014000017945 */ /* 0x000fe80003800000 */
[----:B------:R-:W-:Y:S05]  /*18660*/  @P1 BRA `(.L_x_658) ;  /* 0x0000000000481947 */ /* 0x000fea0003800000 */
[----:B------:R-:W-:Y:S01]  /*18670*/  IADD3 R3, P1, R8, 0x40, RZ ;  /* 0x0000004008037810 */ /* 0x000fe20007f3e0ff */
[----:B------:R-:W-:Y:S01]  /*18680*/  ULDC.64 UR4, c[0x0][0xad8] ;  /* 0x0002b60000047ab9 */ /* 0x000fe20000000a00 */
[----:B------:R-:W-:Y:S01]  /*18690*/  MOV R4, R6 ;  /* 0x0000000600047202 */ /* 0x000fe20000000f00 */
[----:B------:R-:W-:Y:S01]  /*186a0*/  IMAD.MOV.U32 R5, RZ, RZ, R11 ;  /* 0x000000ffff057224 */ /* 0x000fe200078e000b */
[----:B------:R-:W-:Y:S01]  /*186b0*/  IADD3.X R0, RZ, R9, RZ, P1, !PT ;  /* 0x00000009ff007210 */ /* 0x000fe20000ffe4ff */
[----:B------:R-:W-:Y:S01]  /*186c0*/  VIADD R10, R195, 0x40 ;  /* 0x00000040c30a7836 */ /* 0x000fe20000000000 */
[----:B------:R-:W-:Y:S01]  /*186d0*/  ULDC.64 UR6, c[0x0][0xa80] ;  /* 0x0002a00000067ab9 */ /* 0x000fe20000000a00 */
[----:B------:R-:W-:-:S04]  /*186e0*/  IMAD.WIDE.U32 R4, R3, UR4, R4 ;  /* 0x0000000403047c25 */ /* 0x000fc8000f8e0004 */
[----:B------:R-:W-:Y:S01]  /*186f0*/  IMAD R0, R0, UR4, RZ ;  /* 0x0000000400007c24 */ /* 0x000fe2000f8e02ff */
[----:B------:R-:W-:Y:S01]  /*18700*/  ULDC UR4, c[0x0][0xa8c] ;  /* 0x0002a30000047ab9 */ /* 0x000fe20000000800 */
[----:B--23--:R-:W-:Y:S02]  /*18710*/  LEA R12, P1, R4, UR6, 0x1 ;  /* 0x00000006040c7c11 */ /* 0x00cfe4000f8208ff */
[----:B------:R-:W-:Y:S01]  /*18720*/  IMAD R3, R3, UR5, R0 ;  /* 0x0000000503037c24 */ /* 0x000fe2000f8e0200 */
[----:B------:R-:W-:Y:S02]  /*18730*/  ISETP.GE.AND P2, PT, R195, UR4, PT ;  /* 0x00000004c3007c0c */ /* 0x000fe4000bf46270 */
[----:B------:R-:W-:Y:S02]  /*18740*/  ISETP.GE.AND P3, PT, R10, UR4, PT ;  /* 0x000000040a007c0c */ /* 0x000fe4000bf66270 */
[----:B------:R-:W-:-:S04]  /*18750*/  IADD3 R3, R5, R3, RZ ;  /* 0x0000000305037210 */ /* 0x000fc80007ffe0ff */
[----:B------:R-:W-:-:S05]  /*18760*/  LEA.HI.X R13, R4, UR7, R3, 0x1, P1 ;  /* 0x00000007040d7c11 */ /* 0x000fca00088f0c03 */
[----:B------:R4:W-:Y:S04]  /*18770*/  @!P2 STG.E.128 desc[UR36][R12.64], RZ ;  /* 0x000000ff0c00a986 */ /* 0x0009e8000c101d24 */
[----:B------:R4:W-:Y:S02]  /*18780*/  @!P3 STG.E.128 desc[UR36][R12.64+0x80], RZ ;  /* 0x000080ff0c00b986 */ /* 0x0009e4000c101d24 */
.L_x_658:
[----:B------:R-:W-:Y:S05]  /*18790*/  BSYNC B1 ;  /* 0x0000000000017941 */ /* 0x000fea0003800000 */
.L_x_657:
        /* <DEDUP_REMOVED lines=11> */
[----:B------:R-:W-:Y:S02]  /*18850*/  LEA R6, P0, R4, UR6, 0x1 ;  /* 0x0000000604067c11 */ /* 0x000fe4000f8008ff */
[----:B------:R-:W-:Y:S01]  /*18860*/  IMAD R3, R3, UR5, R8 ;  /* 0x0000000503037c24 */ /* 0x000fe2000f8e0208 */
[----:B------:R-:W-:Y:S02]  /*18870*/  ISETP.GE.AND P1, PT, R195, UR4, PT ;  /* 0x00000004c3007c0c */ /* 0x000fe4000bf26270 */
[----:B------:R-:W-:Y:S01]  /*18880*/  ISETP.GE.AND P2, PT, R0, UR4, PT ;  /* 0x0000000400007c0c */ /* 0x000fe2000bf46270 */
[----:B------:R-:W-:-:S05]  /*18890*/  IMAD.IADD R3, R5, 0x1, R3 ;  /* 0x0000000105037824 */ /* 0x000fca00078e0203 */
[----:B------:R-:W-:-:S05]  /*188a0*/  LEA.HI.X R7, R4, UR7, R3, 0x1, P0 ;  /* 0x0000000704077c11 */ /* 0x000fca00080f0c03 */
[----:B------:R0:W-:Y:S04]  /*188b0*/  @!P1 STG.E.128 desc[UR36][R6.64], RZ ;  /* 0x000000ff06009986 */ /* 0x0001e8000c101d24 */
[----:B------:R0:W-:Y:S02]  /*188c0*/  @!P2 STG.E.128 desc[UR36][R6.64+0x80], RZ ;  /* 0x000080ff0600a986 */ /* 0x0001e4000c101d24 */
.L_x_649:
[----:B------:R-:W-:Y:S05]  /*188d0*/  BSYNC B0 ;  /* 0x0000000000007941 */ /* 0x000fea0003800000 */
.L_x_640:
[----:B------:R-:W-:Y:S02]  /*188e0*/  ULDC UR4, c[0x0][0xc14] ;  /* 0x0003050000047ab9 */ /* 0x000fe40000000800 */
[----:B-1----:R-:W-:-:S13]  /*188f0*/  ISETP.GE.AND P0, PT, R151, UR4, PT ;  /* 0x0000000497007c0c */ /* 0x002fda000bf06270 */
[----:B------:R-:W-:Y:S05]  /*18900*/  @!P0 BRA `(.L_x_659) ;  /* 0xfffffe88001c8947 */ /* 0x000fea000383ffff */
[----:B------:R-:W-:Y:S05]  /*18910*/  BRA `(.L_x_448) ;  /* 0x0000005c007c7947 */ /* 0x000fea0003800000 */
.L_x_446:
[----:B------:R-:W-:-:S08]  /*18920*/  NOP ;  /* 0x0000000000007918 */ /* 0x000fd00000000000 */
[----:B0-----:R-:W0:-:S00]  /*18930*/  USETMAXREG.DEALLOC.CTAPOOL 0x18 ;  /* 0x00000018000079c8 */ /* 0x001e0000080e0500 */
[----:B0-----:R-:W-:-:S06]  /*18940*/  LOP3.LUT R0, R0, 0x3, RZ, 0xc0, !PT ;  /* 0x0000000300007812 */ /* 0x001fcc00078ec0ff */
[----:B------:R-:W0:Y:S02]  /*18950*/  SHFL.IDX PT, R0, R0, RZ, 0x1f ;  /* 0x00001fff00007589 */ /* 0x000e2400000e0000 */
[----:B0-----:R-:W-:-:S13]  /*18960*/  ISETP.NE.AND P0, PT, R0, RZ, PT ;  /* 0x000000ff0000720c */ /* 0x001fda0003f05270 */
[----:B------:R-:W-:Y:S05]  /*18970*/  @P0 BRA `(.L_x_448) ;  /* 0x0000005c00640947 */ /* 0x000fea0003800000 */
[----:B------:R-:W2:Y:S01]  /*18980*/  LDL.LU R7, [R1+0x18] ;  /* 0x0000180001077983 */ /* 0x000ea20000300800 */
[----:B------:R-:W-:Y:S01]  /*18990*/  LOP3.LUT R8, R3, 0x1f, RZ, 0xc0, !PT ;  /* 0x0000001f03087812 */ /* 0x000fe200078ec0ff */
[----:B------:R-:W-:Y:S01]  /*189a0*/  ULDC UR5, c[0x0][0xc14] ;  /* 0x0003050000057ab9 */ /* 0x000fe20000000800 */
[----:B------:R-:W-:Y:S01]  /*189b0*/  MOV R0, RZ ;  /* 0x000000ff00007202 */ /* 0x000fe20000000f00 */
[----:B------:R-:W0:Y:S01]  /*189c0*/  S2UR UR6, SR_CTAID.X ;  /* 0x00000000000679c3 */ /* 0x000e220000002500 */
[----:B------:R-:W-:Y:S01]  /*189d0*/  ISETP.NE.AND P0, PT, R8, 0x1f, PT ;  /* 0x0000001f0800780c */ /* 0x000fe20003f05270 */
[----:B------:R-:W-:Y:S01]  /*189e0*/  ULDC UR4, c[0x0][0xc10] ;  /* 0x0003040000047ab9 */ /* 0x000fe20000000800 */
[----:B--2---:R-:W-:-:S11]  /*189f0*/  LOP3.LUT R7, R7, 0xffffff7f, RZ, 0xc0, !PT ;  /* 0xffffff7f07077812 */ /* 0x004fd600078ec0ff */
[----:B------:R-:W-:Y:S02]  /*18a00*/  @P0 LOP3.LUT R7, R7, 0x80, RZ, 0xfc, !PT ;  /* 0x0000008007070812 */ /* 0x000fe400078efcff */
[----:B------:R-:W-:-:S13]  /*18a10*/  ISETP.GE.OR P0, PT, R8, UR5, !P0 ;  /* 0x0000000508007c0c */ /* 0x000fda000c706670 */
[----:B------:R-:W1:Y:S02]  /*18a20*/  @!P0 LDC.64 R2, c[0x0][0xc58] ;  /* 0x00031600ff028b82 */ /* 0x000e640000000a00 */
[----:B-1----:R-:W-:-:S05]  /*18a30*/  @!P0 IMAD.WIDE.U32 R2, R8, 0x4, R2 ;  /* 0x0000000408028825 */ /* 0x002fca00078e0002 */
[----:B------:R-:W2:Y:S01]  /*18a40*/  @!P0 LDG.E R0, desc[UR36][R2.64] ;  /* 0x0000002402008981 */ /* 0x000ea2000c1e1900 */
[C---:B------:R-:W-:Y:S01]  /*18a50*/  ISETP.NE.AND P1, PT, R8.reuse, RZ, PT ;  /* 0x000000ff0800720c */ /* 0x040fe20003f25270 */
[----:B------:R-:W-:Y:S01]  /*18a60*/  IMAD.MOV.U32 R19, RZ, RZ, RZ ;  /* 0x000000ffff137224 */ /* 0x000fe200078e00ff */
[----:B------:R-:W-:Y:S02]  /*18a70*/  ISETP.GE.U32.AND P0, PT, R8, 0x2, PT ;  /* 0x000000020800780c */ /* 0x000fe40003f06070 */
[----:B------:R-:W-:Y:S02]  /*18a80*/  LOP3.LUT R7, R7, 0xfffffffe, RZ, 0xc0, !PT ;  /* 0xfffffffe07077812 */ /* 0x000fe400078ec0ff */
[----:B------:R-:W-:-:S07]  /*18a90*/  MOV R16, RZ ;  /* 0x000000ff00107202 */ /* 0x000fce0000000f00 */
[----:B------:R-:W-:-:S04]  /*18aa0*/  @P1 LOP3.LUT R7, R7, 0x1, RZ, 0xfc, !PT ;  /* 0x0000000107071812 */ /* 0x000fc800078efcff */
[----:B------:R-:W-:-:S04]  /*18ab0*/  LOP3.LUT R7, R7, 0xffffffdf, RZ, 0xc0, !PT ;  /* 0xffffffdf07077812 */ /* 0x000fc800078ec0ff */
[----:B------:R-:W-:-:S04]  /*18ac0*/  @P0 LOP3.LUT R7, R7, 0x20, RZ, 0xfc, !PT ;  /* 0x0000002007070812 */ /* 0x000fc800078efcff */
[----:B------:R-:W-:Y:S01]  /*18ad0*/  LOP3.LUT R7, R7, 0xffffffef, RZ, 0xc0, !PT ;  /* 0xffffffef07077812 */ /* 0x000fe200078ec0ff */
[----:B--2---:R-:W1:Y:S02]  /*18ae0*/  SHFL.UP PT, R4, R0, 0x1, RZ ;  /* 0x0420000000047989 */ /* 0x004e6400000e00ff */
[----:B-1----:R-:W-:-:S05]  /*18af0*/  SEL R5, R4, RZ, P1 ;  /* 0x000000ff04057207 */ /* 0x002fca0000800000 */
[----:B------:R-:W-:-:S05]  /*18b00*/  IMAD.IADD R5, R0, 0x1, R5 ;  /* 0x0000000100057824 */ /* 0x000fca00078e0205 */
[----:B------:R-:W1:Y:S02]  /*18b10*/  SHFL.UP PT, R4, R5, 0x2, RZ ;  /* 0x0440000005047989 */ /* 0x000e6400000e00ff */
[----:B-1----:R-:W-:Y:S02]  /*18b20*/  SEL R4, R4, RZ, P0 ;  /* 0x000000ff04047207 */ /* 0x002fe40000000000 */
[----:B------:R-:W-:Y:S02]  /*18b30*/  ISETP.GE.U32.AND P0, PT, R8, 0x4, PT ;  /* 0x000000040800780c */ /* 0x000fe40003f06070 */
[----:B------:R-:W-:-:S05]  /*18b40*/  IADD3 R4, R5, R4, RZ ;  /* 0x0000000405047210 */ /* 0x000fca0007ffe0ff */
[----:B------:R-:W1:Y:S06]  /*18b50*/  SHFL.UP PT, R6, R4, 0x4, RZ ;  /* 0x0480000004067989 */ /* 0x000e6c00000e00ff */
        /* <DEDUP_REMOVED lines=9> */
[----:B------:R-:W-:Y:S02]  /*18bf0*/  ISETP.GE.U32.AND P0, PT, R8, 0x10, PT ;  /* 0x000000100800780c */ /* 0x000fe40003f06070 */
[----:B------:R-:W-:-:S05]  /*18c00*/  IADD3 R5, R3, R2, RZ ;  /* 0x0000000203057210 */ /* 0x000fca0007ffe0ff */
[----:B------:R-:W1:Y:S06]  /*18c10*/  SHFL.UP PT, R2, R5, 0x10, RZ ;  /* 0x0600000005027989 */ /* 0x000e6c00000e00ff */
[----:B------:R-:W-:-:S05]  /*18c20*/  @P0 LOP3.LUT R7, R7, 0x4, RZ, 0xfc, !PT ;  /* 0x0000000407070812 */ /* 0x000fca00078efcff */
[----:B------:R-:W-:Y:S01]  /*18c30*/  STL [R1+0x18], R7 ;  /* 0x0000180701007387 */ /* 0x000fe20000100800 */
        /* <DEDUP_REMOVED lines=8> */
[----:B------:R-:W-:Y:S01]  /*18cc0*/  MOV R19, RZ ;  /* 0x000000ff00137202 */ /* 0x000fe20000000f00 */
[----:B------:R-:W-:Y:S01]  /*18cd0*/  ULDC UR5, c[0x0][0xc14] ;  /* 0x0003050000057ab9 */ /* 0x000fe20000000800 */
[----:B------:R-:W-:Y:S01]  /*18ce0*/  ULDC UR7, c[0x0][0xc14] ;  /* 0x0003050000077ab9 */ /* 0x000fe20000000800 */
[----:B------:R-:W-:-:S05]  /*18cf0*/  ULDC UR4, c[0x0][0xc10] ;  /* 0x0003040000047ab9 */ /* 0x000fca0000000800 */
.L_x_664:
[----:B------:R-:W-:Y:S01]  /*18d00*/  VIADD R0, R19, 0x1f ;  /* 0x0000001f13007836 */ /* 0x000fe20000000000 */
[----:B------:R-:W-:-:S04]  /*18d10*/  MOV R19, UR7 ;  /* 0x0000000700137c02 */ /* 0x000fc80008000f00 */
[----:B------:R-:W-:-:S13]  /*18d20*/  ISETP.GE.AND P0, PT, R0, UR5, PT ;  /* 0x0000000500007c0c */ /* 0x000fda000bf06270 */
[----:B------:R-:W-:Y:S05]  /*18d30*/  @P0 BRA `(.L_x_661) ;  /* 0x0000000400440947 */ /* 0x000fea0003800000 */
[----:B------:R-:W0:Y:S01]  /*18d40*/  S2R R7, SR_TID.X ;  /* 0x0000000000077919 */ /* 0x000e220000002100 */
[----:B------:R-:W-:Y:S01]  /*18d50*/  IMAD.MOV.U32 R19, RZ, RZ, R0 ;  /* 0x000000ffff137224 */ /* 0x000fe200078e0000 */
[----:B------:R-:W-:Y:S01]  /*18d60*/  BSSY B0, `(.L_x_662) ;  /* 0x000000a000007945 */ /* 0x000fe20003800000 */
[----:B------:R-:W-:Y:S01]  /*18d70*/  IMAD.MOV.U32 R0, RZ, RZ, RZ ;  /* 0x000000ffff007224 */ /* 0x000fe200078e00ff */
[----:B0-----:R-:W-:-:S04]  /*18d80*/  LOP3.LUT R7, R7, 0x1f, RZ, 0xc0, !PT ;  /* 0x0000001f07077812 */ /* 0x001fc800078ec0ff */
[C---:B------:R-:W-:Y:S02]  /*18d90*/  ISETP.NE.AND P1, PT, R7.reuse, 0x1f, PT ;  /* 0x0000001f0700780c */ /* 0x040fe40003f25270 */
[----:B------:R-:W-:-:S04]  /*18da0*/  IADD3 R5, R7, R19, RZ ;  /* 0x0000001307057210 */ /* 0x000fc80007ffe0ff */
[----:B------:R-:W-:-:S13]  /*18db0*/  ISETP.GE.OR P0, PT, R5, UR5, !P1 ;  /* 0x0000000505007c0c */ /* 0x000fda000cf06670 */
[----:B------:R-:W-:Y:S05]  /*18dc0*/  @P0 BRA `(.L_x_663) ;  /* 0x00000000000c0947 */ /* 0x000fea0003800000 */
[----:B------:R-:W0:Y:S02]  /*18dd0*/  LDC.64 R2, c[0x0][0xc58] ;  /* 0x00031600ff027b82 */ /* 0x000e240000000a00 */
[----:B0-----:R-:W-:-:S05]  /*18de0*/  IMAD.WIDE R2, R5, 0x4, R2 ;  /* 0x0000000405027825 */ /* 0x001fca00078e0202 */
[----:B------:R0:W5:Y:S02]  /*18df0*/  LDG.E R0, desc[UR36][R2.64] ;  /* 0x0000002402007981 */ /* 0x000164000c1e1900 */
.L_x_663:
[----:B------:R-:W-:Y:S05]  /*18e00*/  BSYNC B0 ;  /* 0x0000000000007941 */ /* 0x000fea0003800000 */
.L_x_662:
[----:B0----5:R-:W0:Y:S01]  /*18e10*/  SHFL.UP PT, R2, R0, 0x1, RZ ;  /* 0x0420000000027989 */ /* 0x021e2200000e00ff */
[C---:B------:R-:W-:Y:S02]  /*18e20*/  ISETP.NE.AND P0, PT, R7.reuse, RZ, PT ;  /* 0x000000ff0700720c */ /* 0x040fe40003f05270 */
[C---:B------:R-:W-:Y:S02]  /*18e30*/  ISETP.GE.U32.AND P1, PT, R7.reuse, 0x2, PT ;  /* 0x000000020700780c */ /* 0x040fe40003f26070 */
[----:B0-----:R-:W-:Y:S02]  /*18e40*/  SEL R3, R2, RZ, P0 ;  /* 0x000000ff02037207 */ /* 0x001fe40000000000 */
[----:B------:R-:W-:Y:S02]  /*18e50*/  ISETP.GE.U32.AND P0, PT, R7, 0x4, PT ;  /* 0x000000040700780c */ /* 0x000fe40003f06070 */
[----:B------:R-:W-:-:S05]  /*18e60*/  IADD3 R3, R0, R3, RZ ;  /* 0x0000000300037210 */ /* 0x000fca0007ffe0ff */
[----:B------:R-:W0:Y:S02]  /*18e70*/  SHFL.UP PT, R2, R3, 0x2, RZ ;  /* 0x0440000003027989 */ /* 0x000e2400000e00ff */
[----:B0-----:R-:W-:Y:S02]  /*18e80*/  SEL R2, R2, RZ, P1 ;  /* 0x000000ff02027207 */ /* 0x001fe40000800000 */
[----:B------:R-:W-:-:S03]  /*18e90*/  ISETP.GE.U32.AND P1, PT, R7, 0x8, PT ;  /* 0x000000080700780c */ /* 0x000fc60003f26070 */
[----:B------:R-:W-:-:S05]  /*18ea0*/  IMAD.IADD R2, R3, 0x1, R2 ;  /* 0x0000000103027824 */ /* 0x000fca00078e0202 */
[----:B------:R-:W0:Y:S02]  /*18eb0*/  SHFL.UP PT, R5, R2, 0x4, RZ ;  /* 0x0480000002057989 */ /* 0x000e2400000e00ff */
[----:B0-----:R-:W-:Y:S02]  /*18ec0*/  SEL R5, R5, RZ, P0 ;  /* 0x000000ff05057207 */ /* 0x001fe40000000000 */
[----:B------:R-:W-:Y:S02]  /*18ed0*/  ISETP.GE.U32.AND P0, PT, R7, 0x10, PT ;  /* 0x000000100700780c */ /* 0x000fe40003f06070 */
[----:B------:R-:W-:-:S05]  /*18ee0*/  IADD3 R5, R2, R5, RZ ;  /* 0x0000000502057210 */ /* 0x000fca0007ffe0ff */
[----:B------:R-:W0:Y:S02]  /*18ef0*/  SHFL.UP PT, R6, R5, 0x8, RZ ;  /* 0x0500000005067989 */ /* 0x000e2400000e00ff */
[----:B0-----:R-:W-:-:S05]  /*18f00*/  SEL R6, R6, RZ, P1 ;  /* 0x000000ff06067207 */ /* 0x001fca0000800000 */
[----:B------:R-:W-:-:S05]  /*18f10*/  IMAD.IADD R6, R5, 0x1, R6 ;  /* 0x0000000105067824 */ /* 0x000fca00078e0206 */
[----:B------:R-:W0:Y:S02]  /*18f20*/  SHFL.UP PT, R7, R6, 0x10, RZ ;  /* 0x0600000006077989 */ /* 0x000e2400000e00ff */
[----:B0-----:R-:W-:-:S04]  /*18f30*/  SEL R7, R7, RZ, P0 ;  /* 0x000000ff07077207 */ /* 0x001fc80000000000 */
[----:B------:R-:W-:-:S05]  /*18f40*/  IADD3 R7, R6, R7, RZ ;  /* 0x0000000706077210 */ /* 0x000fca0007ffe0ff */
[----:B------:R-:W0:Y:S02]  /*18f50*/  SHFL.IDX PT, R3, R7, 0x1f, 0x1f ;  /* 0x03e01f0007037f89 */ /* 0x000e2400000e0000 */
[----:B0-----:R-:W-:-:S04]  /*18f60*/  IMAD R3, R3, UR4, RZ ;  /* 0x0000000403037c24 */ /* 0x001fc8000f8e02ff */
[----:B------:R-:W-:-:S05]  /*18f70*/  IMAD.IADD R4, R3, 0x1, R4 ;  /* 0x0000000103047824 */ /* 0x000fca00078e0204 */
[----:B------:R-:W-:-:S13]  /*18f80*/  ISETP.GT.AND P0, PT, R4, UR6, PT ;  /* 0x0000000604007c0c */ /* 0x000fda000bf04270 */
[----:B------:R-:W-:Y:S05]  /*18f90*/  @!P0 BRA `(.L_x_664) ;  /* 0xfffffffc00588947 */ /* 0x000fea000383ffff */
[----:B------:R-:W-:Y:S01]  /*18fa0*/  MOV R2, R7 ;  /* 0x0000000700027202 */ /* 0x000fe20000000f00 */
[----:B------:R-:W-:-:S07]  /*18fb0*/  IMAD.MOV.U32 R7, RZ, RZ, R3 ;  /* 0x000000ffff077224 */ /* 0x000fce00078e0003 */
.L_x_660:
[----:B------:R-:W-:-:S05]  /*18fc0*/  IADD3 R7, -R7, R4, RZ ;  /* 0x0000000407077210 */ /* 0x000fca0007ffe1ff */
        /* <DEDUP_REMOVED lines=11> */
[----:B0-----:R-:W-:Y:S01]  /*19080*/  IADD3 R10, RZ, -R3, RZ ;  /* 0x80000003ff0a7210 */ /* 0x001fe20007ffe0ff */
[----:B------:R-:W-:Y:S06]  /*19090*/  @!P0 BRA `(.L_x_665) ;  /* 0x0000000000088947 */ /* 0x000fec0003800000 */
[----:B------:R-:W-:-:S05]  /*190a0*/  VIADD R9, R4, 0xffffffff ;  /* 0xffffffff04097836 */ /* 0x000fca0000000000 */
[----:B------:R0:W1:Y:S02]  /*190b0*/  SHFL.IDX PT, R16, R2, R9, 0x1f ;  /* 0x00001f0902107589 */ /* 0x00006400000e0000 */
.L_x_665:
[----:B-1----:R-:W-:Y:S01]  /*190c0*/  IMAD R16, R16, UR4, R7 ;  /* 0x0000000410107c24 */ /* 0x002fe2000f8e0207 */
[----:B0-----:R-:W-:Y:S01]  /*190d0*/  MOV R2, RZ ;  /* 0x000000ff00027202 */ /* 0x001fe20000000f00 */
[----:B------:R-:W-:Y:S01]  /*190e0*/  IMAD R7, R10, R5, RZ ;  /* 0x000000050a077224 */ /* 0x000fe200078e02ff */
[----:B------:R-:W-:Y:S01]  /*190f0*/  IABS R6, R0 ;  /* 0x0000000000067213 */ /* 0x000fe20000000000 */
[----:B------:R-:W-:Y:S01]  /*19100*/  IMAD.IADD R19, R4, 0x1, R19 ;  /* 0x0000000104137824 */ /* 0x000fe200078e0213 */
[----:B------:R-:W-:Y:S01]  /*19110*/  IADD3 R17, -R16, UR6, RZ ;  /* 0x0000000610117c10 */ /* 0x000fe2000fffe1ff */
[----:B------:R-:W-:-:S03]  /*19120*/  IMAD.HI.U32 R2, R3, R7, R2 ;  /* 0x0000000703027227 */ /* 0x000fc600078e0002 */
[----:B------:R-:W-:Y:S01]  /*19130*/  IABS R3, R17 ;  /* 0x0000001100037213 */ /* 0x000fe20000000000 */
[----:B------:R-:W-:-:S04]  /*19140*/  IMAD.MOV R6, RZ, RZ, -R6 ;  /* 0x000000ffff067224 */ /* 0x000fc800078e0a06 */
[----:B------:R-:W-:-:S04]  /*19150*/  IMAD.HI.U32 R2, R2, R3, RZ ;  /* 0x0000000302027227 */ /* 0x000fc800078e00ff */
[----:B------:R-:W-:Y:S01]  /*19160*/  IMAD R6, R2, R6, R3 ;  /* 0x0000000602067224 */ /* 0x000fe200078e0203 */
[----:B------:R-:W-:-:S04]  /*19170*/  LOP3.LUT R3, R17, R0, RZ, 0x3c, !PT ;  /* 0x0000000011037212 */ /* 0x000fc800078e3cff */
[----:B------:R-:W-:-:S13]  /*19180*/  ISETP.GT.U32.AND P0, PT, R5, R6, PT ;  /* 0x000000060500720c */ /* 0x000fda0003f04070 */
[----:B------:R-:W-:Y:S01]  /*19190*/  @!P0 IMAD.IADD R6, R6, 0x1, -R5 ;  /* 0x0000000106068824 */ /* 0x000fe200078e0a05 */
[----:B------:R-:W-:-:S04]  /*191a0*/  @!P0 IADD3 R2, R2, 0x1, RZ ;  /* 0x0000000102028810 */ /* 0x000fc80007ffe0ff */
[----:B------:R-:W-:-:S13]  /*191b0*/  ISETP.GE.U32.AND P0, PT, R6, R5, PT ;  /* 0x000000050600720c */ /* 0x000fda0003f06070 */
[----:B------:R-:W-:Y:S02]  /*191c0*/  @P0 IADD3 R2, R2, 0x1, RZ ;  /* 0x0000000102020810 */ /* 0x000fe40007ffe0ff */
[----:B------:R-:W-:-:S13]  /*191d0*/  ISETP.GE.AND P0, PT, R3, RZ, PT ;  /* 0x000000ff0300720c */ /* 0x000fda0003f06270 */
[----:B------:R-:W-:Y:S01]  /*191e0*/  @!P0 IMAD.MOV R2, RZ, RZ, -R2 ;  /* 0x000000ffff028224 */ /* 0x000fe200078e0a02 */
[----:B------:R-:W-:-:S13]  /*191f0*/  ISETP.NE.AND P0, PT, R0, RZ, PT ;  /* 0x000000ff0000720c */ /* 0x000fda0003f05270 */
[----:B------:R-:W-:-:S04]  /*19200*/  @!P0 LOP3.LUT R2, RZ, R0, RZ, 0x33, !PT ;  /* 0x00000000ff028212 */ /* 0x000fc800078e33ff */
[----:B------:R-:W-:Y:S02]  /*19210*/  IADD3 R3, -R2, RZ, RZ ;  /* 0x000000ff02037210 */ /* 0x000fe40007ffe1ff */
[----:B------:R-:W-:-:S03]  /*19220*/  MOV R18, R2 ;  /* 0x0000000200127202 */ /* 0x000fc60000000f00 */
[----:B------:R-:W-:Y:S01]  /*19230*/  IMAD R17, R0, R3, R17 ;  /* 0x0000000300117224 */ /* 0x000fe200078e0211 */
[----:B------:R-:W-:Y:S06]  /*19240*/  BRA `(.L_x_666) ;  /* 0x00000000000c7947 */ /* 0x000fec0003800000 */
.L_x_661:
[----:B------:R-:W-:Y:S01]  /*19250*/  IMAD.MOV.U32 R17, RZ, RZ, RZ ;  /* 0x000000ffff117224 */ /* 0x000fe200078e00ff */
[----:B------:R-:W-:Y:S01]  /*19260*/  MOV R16, UR6 ;  /* 0x0000000600107c02 */ /* 0x000fe20008000f00 */
[----:B------:R-:W-:-:S07]  /*19270*/  IMAD.MOV.U32 R18, RZ, RZ, RZ ;  /* 0x000000ffff127224 */ /* 0x000fce00078e00ff */
.L_x_666:
[----:B------:R-:W2:Y:S01]  /*19280*/  LDL.LU R2, [R1+0x18] ;  /* 0x0000180001027983 */ /* 0x000ea20000300800 */
[----:B------:R-:W0:Y:S02]  /*19290*/  S2R R5, SR_TID.X ;  /* 0x0000000000057919 */ /* 0x000e240000002100 */
[----:B0-----:R-:W-:-:S04]  /*192a0*/  LOP3.LUT R5, R5, 0x1f, RZ, 0xc0, !PT ;  /* 0x0000001f05057812 */ /* 0x001fc800078ec0ff */
[----:B------:R-:W-:-:S13]  /*192b0*/  ISETP.NE.AND P0, PT, R5, RZ, PT ;  /* 0x000000ff0500720c */ /* 0x000fda0003f05270 */
[----:B------:R-:W0:Y:S01]  /*192c0*/  @!P0 S2R R3, SR_CgaCtaId ;  /* 0x0000000000038919 */ /* 0x000e220000008800 */
[----:B------:R-:W-:-:S04]  /*192d0*/  @!P0 MOV R0, 0x400 ;  /* 0x0000040000008802 */ /* 0x000fc80000000f00 */
[----:B0-----:R-:W-:-:S05]  /*192e0*/  @!P0 LEA R0, R3, R0, 0x18 ;  /* 0x0000000003008211 */ /* 0x001fca00078ec0ff */
[----:B------:R0:W-:Y:S02]  /*192f0*/  @!P0 STS.128 [R0+0x348d0], R16 ;  /* 0x0348d01000008388 */ /* 0x0001e40000000c00 */
[----:B0-----:R-:W-:Y:S02]  /*19300*/  MOV R0, 0x1 ;  /* 0x0000000100007802 */ /* 0x001fe40000000f00 */
[----:B--2---:R-:W-:-:S04]  /*19310*/  LOP3.LUT R2, R2, 0xfffffeff, RZ, 0xc0, !PT ;  /* 0xfffffeff02027812 */ /* 0x004fc800078ec0ff */
[----:B------:R-:W-:Y:S01]  /*19320*/  @P0 LOP3.LUT R2, R2, 0x100, RZ, 0xfc, !PT ;  /* 0x0000010002020812 */ /* 0x000fe200078efcff */
[----:B------:R-:W-:Y:S06]  /*19330*/  BAR.ARV 0x5, 0x120 ;  /* 0x0144800000007b1d */ /* 0x000fec0000002000 */
[----:B------:R-:W-:Y:S01]  /*19340*/  ISETP.GE.AND P0, PT, R19, UR5, PT ;  /* 0x0000000513007c0c */ /* 0x000fe2000bf06270 */
[----:B------:R0:W-:Y:S04]  /*19350*/  STL [R1+0x18], R2 ;  /* 0x0000180201007387 */ /* 0x0001e80000100800 */
[----:B------:R0:W-:Y:S04]  /*19360*/  STL [R1], RZ ;  /* 0x000000ff01007387 */ /* 0x0001e80000100800 */
[----:B------:R0:W-:Y:S04]  /*19370*/  STL [R1+0xc], R0 ;  /* 0x00000c0001007387 */ /* 0x0001e80000100800 */
[----:B------:R0:W-:Y:S01]  /*19380*/  STL [R1+0x3c], RZ ;  /* 0x00003cff01007387 */ /* 0x0001e20000100800 */
[----:B------:R-:W-:Y:S05]  /*19390*/  @P0 BRA `(.L_x_667) ;  /* 0x0000004c00f40947 */ /* 0x000fea0003800000 */
[----:B------:R-:W2:Y:S01]  /*193a0*/  LDL R4, [R1+0x38] ;  /* 0x0000380001047983 */ /* 0x000ea20000100800 */
[----:B------:R-:W-:Y:S01]  /*193b0*/  ISETP.NE.AND P1, PT, R5, RZ, PT ;  /* 0x000000ff0500720c */ /* 0x000fe20003f25270 */
[----:B0-----:R-:W-:Y:S01]  /*193c0*/  IMAD.MOV.U32 R0, RZ, RZ, 0x1 ;  /* 0x00000001ff007424 */ /* 0x001fe200078e00ff */
[----:B------:R-:W-:Y:S01]  /*193d0*/  LOP3.LUT R2, R2, 0xffffffbf, RZ, 0xc0, !PT ;  /* 0xffffffbf02027812 */ /* 0x000fe200078ec0ff */
[----:B------:R-:W-:Y:S01]  /*193e0*/  ULDC.64 UR38, c[0x0][0x198] ;  /* 0x0000660000267ab9 */ /* 0x000fe20000000a00 */
[----:B------:R-:W-:Y:S02]  /*193f0*/  ULDC UR40, c[0x0][0xc] ;  /* 0x0000030000287ab9 */ /* 0x000fe40000000800 */
[----:B------:R-:W-:Y:S02]  /*19400*/  LOP3.LUT R2, R2, 0xfffffffd, RZ, 0xc0, !PT ;  /* 0xfffffffd02027812 */ /* 0x000fe400078ec0ff */
[----:B--2---:R-:W-:Y:S02]  /*19410*/  LOP3.LUT R3, R4, 0x2, RZ, 0xfc, !PT ;  /* 0x0000000204037812 */ /* 0x004fe400078efcff */
[----:B------:R-:W0:Y:S03]  /*19420*/  S2R R4, SR_TID.X ;  /* 0x0000000000047919 */ /* 0x000e260000002100 */
[----:B------:R1:W-:Y:S04]  /*19430*/  STL [R1+0x28], R3 ;  /* 0x0000280301007387 */ /* 0x0003e80000100800 */
[----:B------:R1:W-:Y:S04]  /*19440*/  STL [R1+0x4], RZ ;  /* 0x000004ff01007387 */ /* 0x0003e80000100800 */
[----:B------:R1:W-:Y:S04]  /*19450*/  STL [R1+0x14], R0 ;  /* 0x0000140001007387 */ /* 0x0003e80000100800 */
[----:B------:R1:W-:Y:S04]  /*19460*/  STL [R1+0x3c], RZ ;  /* 0x00003cff01007387 */ /* 0x0003e80000100800 */
[----:B------:R1:W-:Y:S04]  /*19470*/  STL [R1], RZ ;  /* 0x000000ff01007387 */ /* 0x0003e80000100800 */
[----:B------:R1:W-:Y:S01]  /*19480*/  STL [R1+0xc], R0 ;  /* 0x00000c0001007387 */ /* 0x0003e20000100800 */
[----:B0-----:R-:W-:-:S04]  /*19490*/  LOP3.LUT R4, R4, 0x7f, RZ, 0xc0, !PT ;  /* 0x0000007f04047812 */ /* 0x001fc800078ec0ff */
[C---:B------:R-:W-:Y:S02]  /*194a0*/  ISETP.NE.AND P2, PT, R4.reuse, RZ, PT ;  /* 0x000000ff0400720c */ /* 0x040fe40003f45270 */
[----:B------:R-:W-:-:S11]  /*194b0*/  ISETP.NE.OR P0, PT, R4, RZ, !P1 ;  /* 0x000000ff0400720c */ /* 0x000fd60004f05670 */
[----:B------:R-:W-:-:S04]  /*194c0*/  @P2 LOP3.LUT R2, R2, 0x2, RZ, 0xfc, !PT ;  /* 0x0000000202022812 */ /* 0x000fc800078efcff */
[----:B------:R-:W-:-:S05]  /*194d0*/  @P0 LOP3.LUT R2, R2, 0x40, RZ, 0xfc, !PT ;  /* 0x0000004002020812 */ /* 0x000fca00078efcff */
[----:B------:R1:W-:Y:S02]  /*194e0*/  STL [R1+0x18], R2 ;  /* 0x0000180201007387 */ /* 0x0003e40000100800 */
.L_x_755:
[----:B012---:R-:W0:Y:S02]  /*194f0*/  LDC.64 R2, c[0x0][0xc60] ;  /* 0x00031800ff027b82 */ /* 0x007e240000000a00 */
[----:B0-----:R-:W-:-:S05]  /*19500*/  IMAD.WIDE R2, R19, 0x4, R2 ;  /* 0x0000000413027825 */ /* 0x001fca00078e0202 */
[----:B------:R-:W2:Y:S01]  /*19510*/  LDG.E R11, desc[UR36][R2.64] ;  /* 0x00000024020b7981 */ /* 0x000ea2000c1e1900 */
[----:B------:R-:W-:Y:S05]  /*19520*/  YIELD ;  /* 0x0000000000007946 */ /* 0x000fea0003800000 */
[----:B------:R-:W-:Y:S01]  /*19530*/  ULDC.64 UR4, c[0x0][0xa28] ;  /* 0x00028a0000047ab9 */ /* 0x000fe20000000a00 */
[----:B------:R-:W-:Y:S02]  /*19540*/  CS2R R4, SRZ ;  /* 0x0000000000047805 */ /* 0x000fe4000001ff00 */
[----:B------:R-:W-:Y:S01]  /*19550*/  ISETP.NE.U32.AND P0, PT, RZ, UR4, PT ;  /* 0x00000004ff007c0c */ /* 0x000fe2000bf05070 */
[----:B------:R-:W-:-:S03]  /*19560*/  ULDC.64 UR6, c[0x0][0xa10] ;  /* 0x0002840000067ab9 */ /* 0x000fc60000000a00 */
[----:B------:R-:W-:Y:S02]  /*19570*/  ISETP.NE.AND.EX P0, PT, RZ, UR5, PT, P0 ;  /* 0x00000005ff007c0c */ /* 0x000fe4000bf05300 */
        /* <DEDUP_REMOVED lines=12> */
[----:B------:R-:W-:Y:S01]  /*19640*/  ISETP.NE.U32.AND P1, PT, RZ, UR4, PT ;  /* 0x00000004ff007c0c */ /* 0x000fe2000bf25070 */
[----:B------:R-:W-:Y:S01]  /*19650*/  IMAD.MOV.U32 R10, RZ, RZ, RZ ;  /* 0x000000ffff0a7224 */ /* 0x000fe200078e00ff */
[C---:B------:R-:W-:Y:S02]  /*19660*/  SHF.L.U64.HI R0, R11.reuse, 0x2, R0 ;  /* 0x000000020b007819 */ /* 0x040fe40000010200 */
[----:B------:R-:W-:Y:S01]  /*19670*/  ISETP.NE.AND.EX P1, PT, RZ, UR5, PT, P1 ;  /* 0x00000005ff007c0c */ /* 0x000fe2000bf25310 */
[----:B--2---:R0:W-:Y:S02]  /*19680*/  STL [R1+0x44], R4 ;  /* 0x0000440401007387 */ /* 0x0041e40000100800 */
[----:B0-----:R-:W-:-:S10]  /*19690*/  SHF.L.U32 R4, R11, 0x2, RZ ;  /* 0x000000020b047819 */ /* 0x001fd400000006ff */
[----:B------:R-:W-:Y:S01]  /*196a0*/  @P1 IADD3 R8, P0, R4, UR4, RZ ;  /* 0x0000000404081c10 */ /* 0x000fe2000ff1e0ff */
[----:B------:R-:W-:Y:S03]  /*196b0*/  STL [R1+0x30], R4 ;  /* 0x0000300401007387 */ /* 0x000fe60000100800 */
[----:B------:R-:W-:Y:S01]  /*196c0*/  @P1 IADD3.X R9, R0, UR5, RZ, P0, !PT ;  /* 0x0000000500091c10 */ /* 0x000fe200087fe4ff */
[----:B------:R-:W-:Y:S01]  /*196d0*/  ULDC.64 UR4, c[0x0][0xa08] ;  /* 0x0002820000047ab9 */ /* 0x000fe20000000a00 */
[----:B------:R0:W-:Y:S01]  /*196e0*/  STL [R1+0x34], R0 ;  /* 0x0000340001007387 */ /* 0x0001e20000100800 */
[----:B------:R-:W-:Y:S02]  /*196f0*/  IADD3 R2, P0, R4, UR4, RZ ;  /* 0x0000000404027c10 */ /* 0x000fe4000ff1e0ff */
[----:B------:R-:W-:Y:S02]  /*19700*/  ISETP.NE.U32.AND P2, PT, RZ, UR4, PT ;  /* 0x00000004ff007c0c */ /* 0x000fe4000bf45070 */
[----:B------:R-:W-:-:S02]  /*19710*/  IADD3.X R3, R0, UR5, RZ, P0, !PT ;  /* 0x0000000500037c10 */ /* 0x000fc400087fe4ff */
[----:B------:R-:W-:Y:S01]  /*19720*/  ISETP.NE.AND.EX P2, PT, RZ, UR5, PT, P2 ;  /* 0x00000005ff007c0c */ /* 0x000fe2000bf45320 */
[----:B------:R-:W-:Y:S01]  /*19730*/  ULDC.64 UR4, c[0x0][0x3f8] ;  /* 0x0000fe0000047ab9 */ /* 0x000fe20000000a00 */
[----:B------:R-:W-:Y:S01]  /*19740*/  IADD3 R6, P0, R4, UR6, RZ ;  /* 0x0000000604067c10 */ /* 0x000fe2000ff1e0ff */
[----:B------:R-:W-:-:S03]  /*19750*/  UISETP.NE.U32.AND UP0, UPT, UR4, URZ, UPT ;  /* 0x0000003f0400728c */ /* 0x000fc6000bf05070 */
[----:B------:R-:W-:Y:S01]  /*19760*/  ULDC UR4, c[0x0][0x404] ;  /* 0x0001010000047ab9 */ /* 0x000fe20000000800 */
[----:B------:R-:W-:Y:S01]  /*19770*/  UISETP.NE.AND.EX UP0, UPT, UR5, URZ, UPT, UP0 ;  /* 0x0000003f0500728c */ /* 0x000fe2000bf05300 */
[----:B------:R-:W-:Y:S02]  /*19780*/  IADD3.X R7, R0, UR7, RZ, P0, !PT ;  /* 0x0000000700077c10 */ /* 0x000fe400087fe4ff */
[----:B------:R-:W-:Y:S01]  /*19790*/  ULDC UR5, c[0x0][0x2e0] ;  /* 0x0000b80000057ab9 */ /* 0x000fe20000000800 */
[----:B------:R-:W-:Y:S02]  /*197a0*/  USEL UR4, UR4, 0x1, UP0 ;  /* 0x0000000104047887 */ /* 0x000fe40008000000 */
[----:B------:R1:W5:Y:S02]  /*197b0*/  @P2 LDG.E R10, desc[UR36][R2.64] ;  /* 0x00000024020a2981 */ /* 0x000364000c1e1900 */
[----:B------:R-:W-:-:S06]  /*197c0*/  UIMAD UR4, UR4, UR5, URZ ;  /* 0x00000005040472a4 */ /* 0x000fcc000f8e023f */
[----:B0-----:R-:W-:-:S06]  /*197d0*/  MOV R0, UR4 ;  /* 0x0000000400007c02 */ /* 0x001fcc0008000f00 */
[----:B------:R1:W5:Y:S01]  /*197e0*/  @P1 LDG.E R0, desc[UR36][R8.64] ;  /* 0x0000002408001981 */ /* 0x000362000c1e1900 */
[----:B------:R-:W-:Y:S01]  /*197f0*/  ISETP.NE.U32.AND P0, PT, RZ, UR6, PT ;  /* 0x00000006ff007c0c */ /* 0x000fe2000bf05070 */
[----:B------:R-:W-:Y:S02]  /*19800*/  ULDC UR4, c[0x0][0x338] ;  /* 0x0000ce0000047ab9 */ /* 0x000fe40000000800 */
[----:B------:R-:W-:Y:S01]  /*19810*/  IMAD.U32 R4, RZ, RZ, UR4 ;  /* 0x00000004ff047e24 */ /* 0x000fe2000f8e00ff */
[----:B------:R-:W-:Y:S01]  /*19820*/  ISETP.NE.AND.EX P0, PT, RZ, UR7, PT, P0 ;  /* 0x00000007ff007c0c */ /* 0x000fe2000bf05300 */
[----:B------:R-:W-:-:S12]  /*19830*/  @P1 BRA `(.L_x_668) ;  /* 0x0000000000101947 */ /* 0x000fd80003800000 */
[----:B------:R-:W-:Y:S05]  /*19840*/  @!P2 BRA `(.L_x_668) ;  /* 0x00000000000ca947 */ /* 0x000fea0003800000 */
[----:B-1----:R-:W2:Y:S04]  /*19850*/  LDG.E R8, desc[UR36][R2.64] ;  /* 0x0000002402087981 */ /* 0x002ea8000c1e1900 */
[----:B-----5:R-:W2:Y:S02]  /*19860*/  LDG.E R0, desc[UR36][R2.64+0x4] ;  /* 0x0000042402007981 */ /* 0x020ea4000c1e1900 */
[----:B--2---:R-:W-:-:S07]  /*19870*/  IADD3 R0, -R8, R0, RZ ;  /* 0x0000000008007210 */ /* 0x004fce0007ffe1ff */
.L_x_668:
[----:B-1----:R-:W2:Y:S04]  /*19880*/  @P0 LDG.E R2, desc[UR36][R6.64] ;  /* 0x0000002406020981 */ /* 0x002ea8000c1e1900 */
[----:B------:R-:W2:Y:S01]  /*19890*/  @P0 LDG.E R3, desc[UR36][R6.64+0x4] ;  /* 0x0000042406030981 */ /* 0x000ea2000c1e1900 */
[----:B-----5:R-:W-:Y:S01]  /*198a0*/  IADD3 R0, -R5, R0, RZ ;  /* 0x0000000005007210 */ /* 0x020fe20007ffe1ff */
[----:B------:R-:W-:Y:S02]  /*198b0*/  IMAD.IADD R5, R10, 0x1, R5 ;  /* 0x000000010a057824 */ /* 0x000fe400078e0205 */
[----:B--2---:R-:W-:-:S04]  /*198c0*/  @P0 IMAD.IADD R4, R3, 0x1, -R2 ;  /* 0x0000000103040824 */ /* 0x004fc800078e0a02 */
[----:B------:R-:W-:-:S05]  /*198d0*/  IMAD.IADD R8, R0, 0x1, R4 ;  /* 0x0000000100087824 */ /* 0x000fca00078e0204 */
[----:B------:R0:W-:Y:S01]  /*198e0*/  STL [R1+0x40], R8 ;  /* 0x0000400801007387 */ /* 0x0001e20000100800 */
[----:B------:R-:W-:-:S04]  /*198f0*/  IADD3 R2, R8, 0x7f, RZ ;  /* 0x0000007f08027810 */ /* 0x000fc80007ffe0ff */
[----:B------:R-:W-:-:S04]  /*19900*/  SHF.R.S32.HI R3, RZ, 0x1f, R2 ;  /* 0x0000001fff037819 */ /* 0x000fc80000011402 */
[----:B------:R-:W-:Y:S02]  /*19910*/  LEA.HI R2, R3, R2, RZ, 0x7 ;  /* 0x0000000203027211 */ /* 0x000fe400078f38ff */
[----:B0-----:R-:W-:Y:S02]  /*19920*/  MOV R8, RZ ;  /* 0x000000ff00087202 */ /* 0x001fe40000000f00 */
[----:B------:R-:W-:-:S04]  /*19930*/  LOP3.LUT R3, R2, 0xffffff80, RZ, 0xc0, !PT ;  /* 0xffffff8002037812 */ /* 0x000fc800078ec0ff */
[----:B------:R0:W5:Y:S01]  /*19940*/  @P0 LDG.E R8, desc[UR36][R6.64] ;  /* 0x0000002406080981 */ /* 0x000162000c1e1900 */
[----:B------:R-:W-:Y:S01]  /*19950*/  VIADDMNMX R4, R3, -R0, R4, PT ;  /* 0x8000000003047246 */ /* 0x000fe20003800104 */
[----:B------:R-:W-:-:S05]  /*19960*/  IMAD.MOV R3, RZ, RZ, -R0 ;  /* 0x000000ffff037224 */ /* 0x000fca00078e0a00 */
[----:B------:R-:W-:-:S04]  /*19970*/  VIMNMX R3, RZ, R3, !PT ;  /* 0x00000003ff037248 */ /* 0x000fc80007fe0100 */
[----:B------:R-:W-:Y:S02]  /*19980*/  ISETP.GT.AND P1, PT, R4, R3, PT ;  /* 0x000000030400720c */ /* 0x000fe40003f24270 */
[----:B------:R-:W-:-:S11]  /*19990*/  SHF.R.U32.HI R3, RZ, 0x7, R3 ;  /* 0x00000007ff037819 */ /* 0x000fd60000011603 */
[----:B------:R-:W-:-:S04]  /*199a0*/  @P1 IADD3 R4, R4, 0x7f, RZ ;  /* 0x0000007f04041810 */ /* 0x000fc80007ffe0ff */
[----:B------:R-:W-:-:S04]  /*199b0*/  @P1 SHF.R.S32.HI R0, RZ, 0x1f, R4 ;  /* 0x0000001fff001819 */ /* 0x000fc80000011404 */
[----:B------:R-:W-:Y:S01]  /*199c0*/  @P1 LEA.HI R0, R0, R4, RZ, 0x7 ;  /* 0x0000000400001211 */ /* 0x000fe200078f38ff */
[----:B------:R-:W-:-:S03]  /*199d0*/  IMAD.MOV.U32 R4, RZ, RZ, R3 ;  /* 0x000000ffff047224 */ /* 0x000fc600078e0003 */
[----:B------:R-:W-:Y:S02]  /*199e0*/  @P1 SHF.R.S32.HI R4, RZ, 0x7, R0 ;  /* 0x00000007ff041819 */ /* 0x000fe40000011400 */
[----:B------:R-:W-:Y:S01]  /*199f0*/  SHF.R.S32.HI R0, RZ, 0x7, R2 ;  /* 0x00000007ff007819 */ /* 0x000fe20000011402 */
[----:B------:R0:W-:Y:S04]  /*19a00*/  STL [R1+0x8], R5 ;  /* 0x0000080501007387 */ /* 0x0001e80000100800 */
[----:B------:R0:W-:Y:S01]  /*19a10*/  STL [R1+0x2c], R0 ;  /* 0x00002c0001007387 */ /* 0x0001e20000100800 */
[----:B------:R-:W-:Y:S01]  /*19a20*/  ISETP.GT.AND P1, PT, R4, R3, PT ;  /* 0x000000030400720c */ /* 0x000fe20003f24270 */
[----:B------:R-:W-:Y:S01]  /*19a30*/  BSSY B0, `(.L_x_669) ;  /* 0x00000dd000007945 */ /* 0x000fe20003800000 */
[----:B------:R-:W-:-:S11]  /*19a40*/  PLOP3.LUT P2, PT, PT, PT, PT, 0x80, 0x0 ;  /* 0x000000000000781c */ /* 0x000fd60003f4f070 */
[----:B0-----:R-:W-:Y:S05]  /*19a50*/  @!P1 BRA `(.L_x_670) ;  /* 0x0000000c00689947 */ /* 0x001fea0003800000 */
[----:B------:R-:W0:Y:S01]  /*19a60*/  LDC R0, c[0x0][0x428] ;  /* 0x00010a00ff007b82 */ /* 0x000e220000000800 */
[----:B------:R-:W-:Y:S01]  /*19a70*/  UMOV UR4, 0xffffffff ;  /* 0xffffffff00047882 */ /* 0x000fe20000000000 */
[----:B------:R-:W-:Y:S02]  /*19a80*/  MOV R2, R18 ;  /* 0x0000001200027202 */ /* 0x000fe40000000f00 */
[----:B0-----:R-:W-:-:S13]  /*19a90*/  ISETP.NE.AND P1, PT, R0, 0x1, PT ;  /* 0x000000010000780c */ /* 0x001fda0003f25270 */
[----:B------:R-:W0:Y:S08]  /*19aa0*/  @P1 LDC R0, c[0x0][0x42c] ;  /* 0x00010b00ff001b82 */ /* 0x000e300000000800 */
[----:B------:R-:W1:Y:S01]  /*19ab0*/  @P1 LDC R5, c[0x0][0x430] ;  /* 0x00010c00ff051b82 */ /* 0x000e620000000800 */
[----:B0-----:R-:W-:-:S05]  /*19ac0*/  @P1 IMAD.HI.U32 R0, R18, R0, RZ ;  /* 0x0000000012001227 */ /* 0x001fca00078e00ff */
[----:B-1----:R-:W-:Y:S02]  /*19ad0*/  @P1 SHF.R.U32.HI R2, RZ, R5, R0 ;  /* 0x00000005ff021219 */ /* 0x002fe40000011600 */
[----:B------:R-:W-:Y:S01]  /*19ae0*/  SEL R0, R11, RZ, !P0 ;  /* 0x000000ff0b007207 */ /* 0x000fe20004000000 */
[----:B------:R-:W-:Y:S06]  /*19af0*/  BRA.DIV UR4, `(.L_x_671) ;  /* 0x0000005604147947 */ /* 0x000fec000b800000 */
.L_x_798:
[----:B------:R-:W-:-:S03]  /*19b00*/  UMOV UR4, 0xffffffff ;  /* 0xffffffff00047882 */ /* 0x000fc60000000000 */
[----:B------:R-:W-:Y:S05]  /*19b10*/  BRA.DIV UR4, `(.L_x_672) ;  /* 0x0000005604407947 */ /* 0x000fea000b800000 */
[----:B------:R-:W-:-:S13]  /*19b20*/  ELECT P6, URZ, PT ;  /* 0x00000000003f782f */ /* 0x000fda00038c0000 */
.L_x_801:
[----:B------:R-:W2:Y:S01]  /*19b30*/  LDL R5, [R1+0x3c] ;  /* 0x00003c0001057983 */ /* 0x000ea20000100800 */
[----:B------:R-:W-:Y:S01]  /*19b40*/  BSSY B1, `(.L_x_673) ;  /* 0x000000b000017945 */ /* 0x000fe20003800000 */
[----:B------:R-:W0:Y:S01]  /*19b50*/  S2R R9, SR_CgaCtaId ;  /* 0x0000000000097919 */ /* 0x000e220000008800 */
[----:B--2---:R-:W-:-:S05]  /*19b60*/  VIADD R5, R5, 0x1 ;  /* 0x0000000105057836 */ /* 0x004fca0000000000 */
[----:B------:R-:W-:-:S04]  /*19b70*/  LEA.HI R6, R5, R5, RZ, 0x1 ;  /* 0x0000000505067211 */ /* 0x000fc800078f08ff */
[----:B------:R-:W-:-:S04]  /*19b80*/  LOP3.LUT R6, R6, 0xfffffffe, RZ, 0xc0, !PT ;  /* 0xfffffffe06067812 */ /* 0x000fc800078ec0ff */
[----:B------:R-:W-:Y:S02]  /*19b90*/  IADD3 R5, R5, -R6, RZ ;  /* 0x8000000605057210 */ /* 0x000fe40007ffe0ff */
[----:B------:R-:W-:Y:S02]  /*19ba0*/  MOV R6, 0x400 ;  /* 0x0000040000067802 */ /* 0x000fe40000000f00 */
[----:B------:R-:W-:Y:S02]  /*19bb0*/  SHF.L.U32 R5, R5, 0x1f, RZ ;  /* 0x0000001f05057819 */ /* 0x000fe400000006ff */
[----:B0-----:R-:W-:-:S04]  /*19bc0*/  LEA R9, R9, R6, 0x18 ;  /* 0x0000000609097211 */ /* 0x001fc800078ec0ff */
[----:B------:R-:W0:Y:S02]  /*19bd0*/  SYNCS.PHASECHK.TRANS64.TRYWAIT P0, [R9+URZ+0x34820], R5 ;  /* 0x03482005090075a7 */ /* 0x000e24000800017f */
[----:B0-----:R-:W-:Y:S05]  /*19be0*/  @!P0 BRA `(.L_x_674) ;  /* 0x00000054002c8947 */ /* 0x001fea0003800000 */
.L_x_802:
[----:B------:R-:W-:Y:S05]  /*19bf0*/  BSYNC B1 ;  /* 0x0000000000017941 */ /* 0x000fea0003800000 */
.L_x_673:
[----:B------:R-:W-:Y:S04]  /*19c00*/  BSSY B1, `(.L_x_675) ;  /* 0x0000053000017945 */ /* 0x000fe80003800000 */
[----:B------:R-:W-:Y:S05]  /*19c10*/  @!P6 BRA `(.L_x_676) ;  /* 0x000000040044e947 */ /* 0x000fea0003800000 */
[----:B------:R-:W0:Y:S04]  /*19c20*/  LDL R7, [R1+0x4] ;  /* 0x0000040001077983 */ /* 0x000e280000100800 */
[----:B------:R-:W2:Y:S01]  /*19c30*/  LDL R6, [R1+0x14] ;  /* 0x0000140001067983 */ /* 0x000ea20000100800 */
[----:B0-----:R-:W-:Y:S01]  /*19c40*/  IMAD R5, R7, 0x8, R9 ;  /* 0x0000000807057824 */ /* 0x001fe200078e0209 */
[----:B--2---:R-:W-:-:S04]  /*19c50*/  SHF.L.U32 R7, R6, 0x1f, RZ ;  /* 0x0000001f06077819 */ /* 0x004fc800000006ff */
[----:B------:R-:W0:Y:S02]  /*19c60*/  SYNCS.PHASECHK.TRANS64.TRYWAIT P0, [R5+URZ+0x348a0], R7 ;  /* 0x0348a007050075a7 */ /* 0x000e24000800017f */
[----:B0-----:R-:W-:Y:S05]  /*19c70*/  @!P0 BRA `(.L_x_677) ;  /* 0x00000054001c8947 */ /* 0x001fea0003800000 */
.L_x_803:
[----:B------:R-:W1:Y:S02]  /*19c80*/  S2R R6, SR_TID.X ;  /* 0x0000000000067919 */ /* 0x000e640000002100 */
[----:B-1----:R-:W-:-:S04]  /*19c90*/  LOP3.LUT R6, R6, 0x7f, RZ, 0xc0, !PT ;  /* 0x0000007f06067812 */ /* 0x002fc800078ec0ff */
[----:B------:R-:W-:-:S13]  /*19ca0*/  ISETP.NE.AND P1, PT, R6, RZ, PT ;  /* 0x000000ff0600720c */ /* 0x000fda0003f25270 */
[----:B------:R-:W-:Y:S05]  /*19cb0*/  @P1 BRA `(.L_x_678) ;  /* 0x00000000001c1947 */ /* 0x000fea0003800000 */
[----:B------:R-:W1:Y:S02]  /*19cc0*/  S2R R6, SR_TID.X ;  /* 0x0000000000067919 */ /* 0x000e640000002100 */
[----:B-1----:R-:W-:-:S04]  /*19cd0*/  LOP3.LUT R6, R6, 0x1f, RZ, 0xc0, !PT ;  /* 0x0000001f06067812 */ /* 0x002fc800078ec0ff */
[----:B------:R-:W-:Y:S02]  /*19ce0*/  ISETP.NE.AND P0, PT, R6, RZ, PT ;  /* 0x000000ff0600720c */ /* 0x000fe40003f05270 */
[----:B------:R-:W-:-:S04]  /*19cf0*/  MOV R6, 0xc000 ;  /* 0x0000c00000067802 */ /* 0x000fc80000000f00 */
[----:B------:R1:W-:Y:S07]  /*19d00*/  SYNCS.ARRIVE.TRANS64 RZ, [R5+URZ+0x34890], R6 ;  /* 0x0348900605ff79a7 */ /* 0x0003ee000800003f */
[----:B------:R-:W-:Y:S05]  /*19d10*/  @!P0 BRA `(.L_x_678) ;  /* 0x0000000000048947 */ /* 0x000fea0003800000 */
[----:B------:R-:W-:Y:S01]  /*19d20*/  BPT.TRAP 0x1 ;  /* 0x000000040000795c */ /* 0x000fe20000300000 */
.L_x_678:
[----:B-1----:R-:W2:Y:S01]  /*19d30*/  LDL R6, [R1+0x4] ;  /* 0x0000040001067983 */ /* 0x002ea20000100800 */
[----:B------:R-:W-:Y:S01]  /*19d40*/  R2UR UR9, R5 ;  /* 0x00000000050972ca */ /* 0x000fe200000e0000 */
[----:B------:R-:W-:Y:S01]  /*19d50*/  UIADD3 UR4, UP0, UR38, 0x570, URZ ;  /* 0x0000057026047890 */ /* 0x000fe2000ff1e03f */
[----:B------:R-:W-:Y:S01]  /*19d60*/  R2UR UR12, R2 ;  /* 0x00000000020c72ca */ /* 0x000fe200000e0000 */
[----:B------:R-:W-:Y:S01]  /*19d70*/  UMOV UR10, URZ ;  /* 0x0000003f000a7c82 */ /* 0x000fe20008000000 */
[----:B------:R-:W-:Y:S01]  /*19d80*/  R2UR UR13, R0 ;  /* 0x00000000000d72ca */ /* 0x000fe200000e0000 */
[----:B------:R-:W-:Y:S01]  /*19d90*/  UIADD3.X UR5, URZ, UR39, URZ, UP0, !UPT ;  /* 0x000000273f057290 */ /* 0x000fe200087fe43f */
[----:B------:R-:W-:Y:S01]  /*19da0*/  UMOV UR6, 0x0 ;  /* 0x0000000000067882 */ /* 0x000fe20000000000 */
[----:B------:R-:W-:Y:S01]  /*19db0*/  UMOV UR7, 0x12f00000 ;  /* 0x12f0000000077882 */ /* 0x000fe20000000000 */
[----:B------:R-:W-:-:S05]  /*19dc0*/  UMOV UR17, 0x40 ;  /* 0x0000004000117882 */ /* 0x000fca0000000000 */
[----:B------:R-:W-:Y:S01]  /*19dd0*/  UIADD3 UR9, UR9, 0x34890, URZ ;  /* 0x0003489009097890 */ /* 0x000fe2000fffe03f */
[----:B--2---:R-:W-:-:S05]  /*19de0*/  IMAD R6, R6, 0xc000, R9 ;  /* 0x0000c00006067824 */ /* 0x004fca00078e0209 */
[----:B------:R-:W-:Y:S01]  /*19df0*/  R2UR UR8, R6 ;  /* 0x00000000060872ca */ /* 0x000fe200000e0000 */
[----:B-----5:R-:W-:-:S05]  /*19e00*/  IMAD R6, R4, 0x80, R8 ;  /* 0x0000008004067824 */ /* 0x020fca00078e0208 */
[----:B------:R-:W-:-:S04]  /*19e10*/  IADD3 R6, R6, -0x80, RZ ;  /* 0xffffff8006067810 */ /* 0x000fc80007ffe0ff */
[----:B------:R-:W-:-:S03]  /*19e20*/  R2UR UR11, R6 ;  /* 0x00000000060b72ca */ /* 0x000fc600000e0000 */
[----:B------:R-:W-:Y:S02]  /*19e30*/  UIADD3 UR14, UR8, 0x1c400, URZ ;  /* 0x0001c400080e7890 */ /* 0x000fe4000fffe03f */
[----:B------:R-:W-:Y:S02]  /*19e40*/  UIADD3 UR15, UR8, 0x20400, URZ ;  /* 0x00020400080f7890 */ /* 0x000fe4000fffe03f */
[----:B------:R-:W-:-:S03]  /*19e50*/  UIADD3 UR16, UR8, 0x24400, URZ ;  /* 0x0002440008107890 */ /* 0x000fc6000fffe03f */
[----:B------:R-:W-:Y:S01]  /*19e60*/  UMOV UR8, UR14 ;  /* 0x0000000e00087c82 */ /* 0x000fe20008000000 */
[----:B------:R-:W-:Y:S02]  /*19e70*/  UMOV UR14, 0x80 ;  /* 0x00000080000e7882 */ /* 0x000fe40000000000 */
        /* <DEDUP_REMOVED lines=9> */
.L_x_804:
[----:B------:R-:W-:Y:S05]  /*19f10*/  @P1 BRA `(.L_x_680) ;  /* 0x00000000001c1947 */ /* 0x000fea0003800000 */
[----:B------:R-:W2:Y:S01]  /*19f20*/  S2R R10, SR_TID.X ;  /* 0x00000000000a7919 */ /* 0x000ea20000002100 */
[----:B01----:R-:W-:-:S04]  /*19f30*/  IMAD.MOV.U32 R7, RZ, RZ, 0x8000 ;  /* 0x00008000ff077424 */ /* 0x003fc800078e00ff */
[----:B------:R3:W-:Y:S01]  /*19f40*/  SYNCS.ARRIVE.TRANS64 RZ, [R5+URZ+0x348b0], R7 ;  /* 0x0348b00705ff79a7 */ /* 0x0007e2000800003f */
[----:B--2---:R-:W-:-:S04]  /*19f50*/  LOP3.LUT R10, R10, 0x1f, RZ, 0xc0, !PT ;  /* 0x0000001f0a0a7812 */ /* 0x004fc800078ec0ff */
[----:B------:R-:W-:-:S13]  /*19f60*/  ISETP.NE.AND P0, PT, R10, RZ, PT ;  /* 0x000000ff0a00720c */ /* 0x000fda0003f05270 */
[----:B---3--:R-:W-:Y:S05]  /*19f70*/  @!P0 BRA `(.L_x_680) ;  /* 0x0000000000048947 */ /* 0x008fea0003800000 */
[----:B------:R-:W-:Y:S01]  /*19f80*/  BPT.TRAP 0x1 ;  /* 0x000000040000795c */ /* 0x000fe20000300000 */
.L_x_680:
[----:B01----:R-:W2:Y:S01]  /*19f90*/  LDL R7, [R1+0x4] ;  /* 0x0000040001077983 */ /* 0x003ea20000100800 */
[----:B------:R-:W-:Y:S01]  /*19fa0*/  R2UR UR11, R6 ;  /* 0x00000000060b72ca */ /* 0x000fe200000e0000 */
[----:B------:R-:W-:Y:S01]  /*19fb0*/  UIADD3 UR4, UP0, UR38, 0x670, URZ ;  /* 0x0000067026047890 */ /* 0x000fe2000ff1e03f */
[----:B------:R-:W-:Y:S01]  /*19fc0*/  IADD3 R6, R9, 0x400, RZ ;  /* 0x0000040009067810 */ /* 0x000fe20007ffe0ff */
[----:B------:R-:W-:Y:S01]  /*19fd0*/  UMOV UR10, URZ ;  /* 0x0000003f000a7c82 */ /* 0x000fe20008000000 */
[----:B------:R-:W-:Y:S01]  /*19fe0*/  R2UR UR9, R5 ;  /* 0x00000000050972ca */ /* 0x000fe200000e0000 */
[----:B------:R-:W-:Y:S01]  /*19ff0*/  UIADD3.X UR5, URZ, UR39, URZ, UP0, !UPT ;  /* 0x000000273f057290 */ /* 0x000fe200087fe43f */
[----:B------:R-:W-:Y:S01]  /*1a000*/  R2UR UR15, R6 ;  /* 0x00000000060f72ca */ /* 0x000fe200000e0000 */
[----:B------:R-:W-:Y:S01]  /*1a010*/  UMOV UR6, 0x0 ;  /* 0x0000000000067882 */ /* 0x000fe20000000000 */
[----:B------:R-:W-:Y:S01]  /*1a020*/  R2UR UR12, R2 ;  /* 0x00000000020c72ca */ /* 0x000fe200000e0000 */
[----:B------:R-:W-:Y:S01]  /*1a030*/  UMOV UR7, 0x12f00000 ;  /* 0x12f0000000077882 */ /* 0x000fe20000000000 */
[----:B------:R-:W-:-:S07]  /*1a040*/  R2UR UR13, R0 ;  /* 0x00000000000d72ca */ /* 0x000fce00000e0000 */
[----:B------:R-:W-:Y:S01]  /*1a050*/  UIADD3 UR9, UR9, 0x348b0, URZ ;  /* 0x000348b009097890 */ /* 0x000fe2000fffe03f */
[----:B--2---:R-:W-:-:S05]  /*1a060*/  IMAD R5, R7, 0x8000, R6 ;  /* 0x0000800007057824 */ /* 0x004fca00078e0206 */
[----:B------:R-:W-:Y:S02]  /*1a070*/  R2UR UR8, R5 ;  /* 0x00000000050872ca */ /* 0x000fe400000e0000 */
[----:B------:R-:W-:-:S05]  /*1a080*/  MOV R5, 0x6000 ;  /* 0x0000600000057802 */ /* 0x000fca0000000f00 */
[----:B------:R-:W-:-:S04]  /*1a090*/  IMAD R5, R7, R5, 0x2000 ;  /* 0x0000200007057424 */ /* 0x000fc800078e0205 */
[----:B------:R-:W-:Y:S02]  /*1a0a0*/  IMAD R5, R7, -0x2000, R5 ;  /* 0xffffe00007057824 */ /* 0x000fe400078e0205 */
[----:B------:R0:W-:Y:S03]  /*1a0b0*/  UTMALDG.4D [UR8], [UR4], desc[UR6] ;  /* 0x00000608040075b4 */ /* 0x0001e60008019000 */
[----:B------:R-:W-:-:S13]  /*1a0c0*/  R2UR UR14, R5 ;  /* 0x00000000050e72ca */ /* 0x000fda00000e0000 */
[----:B------:R-:W-:-:S03]  /*1a0d0*/  ULEA UR14, UR14, UR15, 0x1 ;  /* 0x0000000f0e0e7291 */ /* 0x000fc6000f8e083f */
[----:B------:R-:W-:Y:S02]  /*1a0e0*/  UMOV UR15, 0x40 ;  /* 0x00000040000f7882 */ /* 0x000fe40000000000 */
[----:B0-----:R-:W-:Y:S02]  /*1a0f0*/  UMOV UR10, UR15 ;  /* 0x0000000f000a7c82 */ /* 0x001fe40008000000 */
[----:B------:R-:W-:Y:S02]  /*1a100*/  UMOV UR8, UR14 ;  /* 0x0000000e00087c82 */ /* 0x000fe40008000000 */
[----:B------:R1:W-:Y:S02]  /*1a110*/  UTMALDG.4D [UR8], [UR4], desc[UR6] ;  /* 0x00000608040075b4 */ /* 0x0003e40008019000 */
[----:B-1----:R-:W-:Y:S01]  /*1a120*/  NOP ;  /* 0x0000000000007918 */ /* 0x002fe20000000000 */
.L_x_676:
[----:B------:R-:W-:Y:S05]  /*1a130*/  BSYNC B1 ;  /* 0x0000000000017941 */ /* 0x000fea0003800000 */
.L_x_675:
[----:B0-----:R-:W2:Y:S04]  /*1a140*/  LDL.LU R5, [R1+0x4] ;  /* 0x0000040001057983 */ /* 0x001ea80000300800 */
[----:B------:R-:W3:Y:S01]  /*1a150*/  LDL.LU R7, [R1+0x14] ;  /* 0x0000140001077983 */ /* 0x000ee20000300800 */
[----:B------:R-:W-:Y:S01]  /*1a160*/  PLOP3.LUT P2, PT, PT, PT, PT, 0x8, 0x0 ;  /* 0x000000000000781c */ /* 0x000fe20003f4e170 */
[----:B--2---:R-:W-:-:S05]  /*1a170*/  VIADD R5, R5, 0x1 ;  /* 0x0000000105057836 */ /* 0x004fca0000000000 */
[----:B------:R-:W-:-:S04]  /*1a180*/  ISETP.NE.AND P0, PT, R5, 0x2, PT ;  /* 0x000000020500780c */ /* 0x000fc80003f05270 */
[----:B------:R-:W-:Y:S02]  /*1a190*/  SEL R6, RZ, 0x1, P0 ;  /* 0x00000001ff067807 */ /* 0x000fe40000000000 */
[----:B------:R-:W-:Y:S02]  /*1a1a0*/  SEL R10, R5, RZ, P0 ;  /* 0x000000ff050a7207 */ /* 0x000fe40000000000 */
[----:B---3--:R-:W-:Y:S02]  /*1a1b0*/  LOP3.LUT R7, R7, R6, RZ, 0x3c, !PT ;  /* 0x0000000607077212 */ /* 0x008fe400078e3cff */
[----:B------:R-:W-:Y:S01]  /*1a1c0*/  IADD3 R5, R4, -0x2, RZ ;  /* 0xfffffffe04057810 */ /* 0x000fe20007ffe0ff */
[----:B------:R0:W-:Y:S03]  /*1a1d0*/  STL [R1+0x4], R10 ;  /* 0x0000040a01007387 */ /* 0x0001e60000100800 */
[----:B------:R-:W-:Y:S01]  /*1a1e0*/  ISETP.GE.AND P0, PT, R5, R3, PT ;  /* 0x000000030500720c */ /* 0x000fe20003f06270 */
[----:B------:R0:W-:-:S12]  /*1a1f0*/  STL [R1+0x14], R7 ;  /* 0x0000140701007387 */ /* 0x0001d80000100800 */
[----:B0-----:R-:W-:Y:S05]  /*1a200*/  @!P0 BRA `(.L_x_670) ;  /* 0x00000004007c8947 */ /* 0x001fea0003800000 */
[C---:B-----5:R-:W-:Y:S01]  /*1a210*/  IMAD R5, R4.reuse, 0x80, R8 ;  /* 0x0000008004057824 */ /* 0x060fe200078e0208 */
[----:B------:R-:W-:-:S03]  /*1a220*/  IADD3 R4, R4, -0x1, RZ ;  /* 0xffffffff04047810 */ /* 0x000fc60007ffe0ff */
[----:B------:R-:W-:-:S07]  /*1a230*/  VIADD R5, R5, 0xffffff00 ;  /* 0xffffff0005057836 */ /* 0x000fce0000000000 */
.L_x_687:
[----:B------:R-:W-:Y:S05]  /*1a240*/  YIELD ;  /* 0x0000000000007946 */ /* 0x000fea0003800000 */
[----:B------:R-:W-:Y:S04]  /*1a250*/  BSSY B1, `(.L_x_681) ;  /* 0x000004d000017945 */ /* 0x000fe80003800000 */
[----:B0-----:R-:W-:Y:S05]  /*1a260*/  @!P6 BRA `(.L_x_682) ;  /* 0x00000004002ce947 */ /* 0x001fea0003800000 */
[----:B------:R-:W2:Y:S04]  /*1a270*/  LDL R6, [R1+0x4] ;  /* 0x0000040001067983 */ /* 0x000ea80000100800 */
[----:B------:R-:W3:Y:S01]  /*1a280*/  LDL R7, [R1+0x14] ;  /* 0x0000140001077983 */ /* 0x000ee20000100800 */
[----:B--2---:R-:W-:Y:S02]  /*1a290*/  LEA R6, R6, R9, 0x3 ;  /* 0x0000000906067211 */ /* 0x004fe400078e18ff */
[----:B---3--:R-:W-:-:S04]  /*1a2a0*/  SHF.L.U32 R7, R7, 0x1f, RZ ;  /* 0x0000001f07077819 */ /* 0x008fc800000006ff */
[----:B------:R-:W0:Y:S02]  /*1a2b0*/  SYNCS.PHASECHK.TRANS64.TRYWAIT P0, [R6+URZ+0x348a0], R7 ;  /* 0x0348a007060075a7 */ /* 0x000e24000800017f */
[----:B0-----:R-:W-:Y:S05]  /*1a2c0*/  @!P0 BRA `(.L_x_683) ;  /* 0x0000004c00b08947 */ /* 0x001fea0003800000 */
.L_x_805:
[----:B------:R-:W1:Y:S02]  /*1a2d0*/  S2R R8, SR_TID.X ;  /* 0x0000000000087919 */ /* 0x000e640000002100 */
[----:B-1----:R-:W-:-:S04]  /*1a2e0*/  LOP3.LUT R8, R8, 0x7f, RZ, 0xc0, !PT ;  /* 0x0000007f08087812 */ /* 0x002fc800078ec0ff */
[----:B------:R-:W-:-:S13]  /*1a2f0*/  ISETP.NE.AND P0, PT, R8, RZ, PT ;  /* 0x000000ff0800720c */ /* 0x000fda0003f05270 */
        /* <DEDUP_REMOVED lines=8> */
.L_x_684:
[----:B-1----:R-:W2:Y:S01]  /*1a380*/  LDL R8, [R1+0x4] ;  /* 0x0000040001087983 */ /* 0x002ea20000100800 */
[----:B------:R-:W-:Y:S01]  /*1a390*/  R2UR UR9, R6 ;  /* 0x00000000060972ca */ /* 0x000fe200000e0000 */
        /* <DEDUP_REMOVED lines=8> */
[----:B------:R-:W-:-:S04]  /*1a420*/  UMOV UR17, 0x40 ;  /* 0x0000004000117882 */ /* 0x000fc80000000000 */
[----:B------:R-:W-:Y:S01]  /*1a430*/  UIADD3 UR9, UR9, 0x34890, URZ ;  /* 0x0003489009097890 */ /* 0x000fe2000fffe03f */
[----:B--2---:R-:W-:-:S05]  /*1a440*/  IMAD R8, R8, 0xc000, R9 ;  /* 0x0000c00008087824 */ /* 0x004fca00078e0209 */
[----:B------:R-:W-:-:S13]  /*1a450*/  R2UR UR8, R8 ;  /* 0x00000000080872ca */ /* 0x000fda00000e0000 */
[----:B------:R-:W-:Y:S02]  /*1a460*/  UIADD3 UR14, UR8, 0x1c400, URZ ;  /* 0x0001c400080e7890 */ /* 0x000fe4000fffe03f */
[----:B------:R-:W-:Y:S02]  /*1a470*/  UIADD3 UR15, UR8, 0x20400, URZ ;  /* 0x00020400080f7890 */ /* 0x000fe4000fffe03f */
[----:B------:R-:W-:-:S03]  /*1a480*/  UIADD3 UR16, UR8, 0x24400, URZ ;  /* 0x0002440008107890 */ /* 0x000fc6000fffe03f */
[----:B------:R-:W-:Y:S01]  /*1a490*/  UMOV UR8, UR14 ;  /* 0x0000000e00087c82 */ /* 0x000fe20008000000 */
[----:B------:R-:W-:Y:S01]  /*1a4a0*/  UMOV UR14, 0x80 ;  /* 0x00000080000e7882 */ /* 0x000fe20000000000 */
        /* <DEDUP_REMOVED lines=9> */
.L_x_806:
[----:B------:R-:W-:Y:S05]  /*1a540*/  @P0 BRA `(.L_x_686) ;  /* 0x00000000001c0947 */ /* 0x000fea0003800000 */
[----:B------:R-:W2:Y:S01]  /*1a550*/  S2R R8, SR_TID.X ;  /* 0x0000000000087919 */ /* 0x000ea20000002100 */
[----:B01----:R-:W-:-:S04]  /*1a560*/  MOV R7, 0x8000 ;  /* 0x0000800000077802 */ /* 0x003fc80000000f00 */
[----:B------:R3:W-:Y:S01]  /*1a570*/  SYNCS.ARRIVE.TRANS64 RZ, [R6+URZ+0x348b0], R7 ;  /* 0x0348b00706ff79a7 */ /* 0x0007e2000800003f */
[----:B--2---:R-:W-:-:S04]  /*1a580*/  LOP3.LUT R8, R8, 0x1f, RZ, 0xc0, !PT ;  /* 0x0000001f08087812 */ /* 0x004fc800078ec0ff */
[----:B------:R-:W-:-:S13]  /*1a590*/  ISETP.NE.AND P1, PT, R8, RZ, PT ;  /* 0x000000ff0800720c */ /* 0x000fda0003f25270 */
[----:B---3--:R-:W-:Y:S05]  /*1a5a0*/  @!P1 BRA `(.L_x_686) ;  /* 0x0000000000049947 */ /* 0x008fea0003800000 */
[----:B------:R-:W-:Y:S01]  /*1a5b0*/  BPT.TRAP 0x1 ;  /* 0x000000040000795c */ /* 0x000fe20000300000 */
.L_x_686:
[----:B01----:R-:W2:Y:S01]  /*1a5c0*/  LDL R7, [R1+0x4] ;  /* 0x0000040001077983 */ /* 0x003ea20000100800 */
        /* <DEDUP_REMOVED lines=9> */
[----:B------:R-:W-:-:S04]  /*1a660*/  UMOV UR15, 0x40 ;  /* 0x00000040000f7882 */ /* 0x000fc80000000000 */
[----:B------:R-:W-:Y:S02]  /*1a670*/  UIADD3 UR8, UR8, 0x400, URZ ;  /* 0x0000040008087890 */ /* 0x000fe4000fffe03f */
[----:B------:R-:W-:Y:S01]  /*1a680*/  UIADD3 UR9, UR9, 0x348b0, URZ ;  /* 0x000348b009097890 */ /* 0x000fe2000fffe03f */
[----:B--2---:R-:W-:-:S13]  /*1a690*/  R2UR UR5, R7 ;  /* 0x00000000070572ca */ /* 0x004fda00000e0000 */
[----:B------:R-:W-:Y:S02]  /*1a6a0*/  ULEA UR8, UR5, UR8, 0xf ;  /* 0x0000000805087291 */ /* 0x000fe4000f8e783f */
[----:B------:R-:W-:Y:S02]  /*1a6b0*/  UIADD3.X UR5, URZ, UR39, URZ, UP0, !UPT ;  /* 0x000000273f057290 */ /* 0x000fe400087fe43f */
[----:B------:R-:W-:-:S07]  /*1a6c0*/  UIADD3 UR14, UR8, 0x4000, URZ ;  /* 0x00004000080e7890 */ /* 0x000fce000fffe03f */
[----:B------:R0:W-:Y:S02]  /*1a6d0*/  UTMALDG.4D [UR8], [UR4], desc[UR6] ;  /* 0x00000608040075b4 */ /* 0x0001e40008019000 */
[----:B0-----:R-:W-:Y:S01]  /*1a6e0*/  UMOV UR8, UR14 ;  /* 0x0000000e00087c82 */ /* 0x001fe20008000000 */
[----:B------:R-:W-:Y:S02]  /*1a6f0*/  UMOV UR10, UR15 ;  /* 0x0000000f000a7c82 */ /* 0x000fe40008000000 */
[----:B------:R0:W-:Y:S02]  /*1a700*/  UTMALDG.4D [UR8], [UR4], desc[UR6] ;  /* 0x00000608040075b4 */ /* 0x0001e40008019000 */
[----:B0-----:R-:W-:Y:S01]  /*1a710*/  NOP ;  /* 0x0000000000007918 */ /* 0x001fe20000000000 */
.L_x_682:
[----:B------:R-:W-:Y:S05]  /*1a720*/  BSYNC B1 ;  /* 0x0000000000017941 */ /* 0x000fea0003800000 */
.L_x_681:
[----:B------:R-:W2:Y:S04]  /*1a730*/  LDL.LU R6, [R1+0x4] ;  /* 0x0000040001067983 */ /* 0x000ea80000300800 */
[----:B------:R-:W3:Y:S01]  /*1a740*/  LDL.LU R7, [R1+0x14] ;  /* 0x0000140001077983 */ /* 0x000ee20000300800 */
[----:B------:R-:W-:Y:S01]  /*1a750*/  IADD3 R4, R4, -0x1, RZ ;  /* 0xffffffff04047810 */ /* 0x000fe20007ffe0ff */
[----:B------:R-:W-:Y:S02]  /*1a760*/  VIADD R5, R5, 0xffffff80 ;  /* 0xffffff8005057836 */ /* 0x000fe40000000000 */
[----:B--2---:R-:W-:-:S05]  /*1a770*/  VIADD R6, R6, 0x1 ;  /* 0x0000000106067836 */ /* 0x004fca0000000000 */
[----:B------:R-:W-:-:S04]  /*1a780*/  ISETP.NE.AND P0, PT, R6, 0x2, PT ;  /* 0x000000020600780c */ /* 0x000fc80003f05270 */
[----:B------:R-:W-:Y:S02]  /*1a790*/  SEL R8, R6, RZ, P0 ;  /* 0x000000ff06087207 */ /* 0x000fe40000000000 */
[----:B------:R-:W-:Y:S02]  /*1a7a0*/  SEL R6, RZ, 0x1, P0 ;  /* 0x00000001ff067807 */ /* 0x000fe40000000000 */
[----:B------:R-:W-:Y:S01]  /*1a7b0*/  ISETP.GT.AND P0, PT, R4, R3, PT ;  /* 0x000000030400720c */ /* 0x000fe20003f04270 */
[----:B------:R0:W-:Y:S01]  /*1a7c0*/  STL [R1+0x4], R8 ;  /* 0x0000040801007387 */ /* 0x0001e20000100800 */
[----:B---3--:R-:W-:-:S05]  /*1a7d0*/  LOP3.LUT R7, R7, R6, RZ, 0x3c, !PT ;  /* 0x0000000607077212 */ /* 0x008fca00078e3cff */
[----:B------:R0:W-:Y:S06]  /*1a7e0*/  STL [R1+0x14], R7 ;  /* 0x0000140701007387 */ /* 0x0001ec0000100800 */
[----:B------:R-:W-:Y:S05]  /*1a7f0*/  @P0 BRA `(.L_x_687) ;  /* 0xfffffff800900947 */ /* 0x000fea000383ffff */
.L_x_670:
[----:B------:R-:W-:Y:S05]  /*1a800*/  BSYNC B0 ;  /* 0x0000000000007941 */ /* 0x000fea0003800000 */
.L_x_669:
[----:B------:R-:W2:Y:S01]  /*1a810*/  LDL R6, [R1+0x40] ;  /* 0x0000400001067983 */ /* 0x000ea20000100800 */
[----:B------:R-:W-:Y:S05]  /*1a820*/  @!P2 WARPSYNC.ALL ;  /* 0x000000000000a948 */ /* 0x000fea0003800000 */
[----:B------:R-:W-:Y:S01]  /*1a830*/  BSSY B6, `(.L_x_688) ;  /* 0x0000316000067945 */ /* 0x000fe20003800000 */
[----:B------:R-:W-:Y:S01]  /*1a840*/  @!P2 BAR.SYNC.DEFER_BLOCKING 0xc, 0x120 ;  /* 0x030480000000ab1d */ /* 0x000fe20000010000 */
[----:B--2---:R-:W-:-:S13]  /*1a850*/  ISETP.GT.AND P0, PT, R6, RZ, PT ;  /* 0x000000ff0600720c */ /* 0x004fda0003f04270 */
[----:B------:R-:W-:Y:S05]  /*1a860*/  @P0 BRA `(.L_x_689) ;  /* 0x0000000000440947 */ /* 0x000fea0003800000 */
[----:B------:R-:W1:Y:S02]  /*1a870*/  S2R R6, SR_TID.X ;  /* 0x0000000000067919 */ /* 0x000e640000002100 */
[----:B-1----:R-:W-:-:S04]  /*1a880*/  LOP3.LUT R6, R6, 0x1f, RZ, 0xc0, !PT ;  /* 0x0000001f06067812 */ /* 0x002fc800078ec0ff */
[----:B------:R-:W-:-:S13]  /*1a890*/  ISETP.NE.AND P1, PT, R6, RZ, PT ;  /* 0x000000ff0600720c */ /* 0x000fda0003f25270 */
[----:B------:R-:W-:Y:S05]  /*1a8a0*/  @P1 BRA `(.L_x_690) ;  /* 0x0000003000381947 */ /* 0x000fea0003800000 */
[----:B0-----:R-:W0:Y:S01]  /*1a8b0*/  S2R R7, SR_LANEID ;  /* 0x0000000000077919 */ /* 0x001e220000000000 */
[----:B------:R-:W-:Y:S01]  /*1a8c0*/  VOTEU.ANY UR4, UPT, PT ;  /* 0x0000000000047886 */ /* 0x000fe200038e0100 */
[----:B------:R-:W1:Y:S01]  /*1a8d0*/  LDC.64 R2, c[0x0][0xc38] ;  /* 0x00030e00ff027b82 */ /* 0x000e620000000a00 */
[----:B------:R-:W0:Y:S08]  /*1a8e0*/  FLO.U32 R0, UR4 ;  /* 0x0000000400007d00 */ /* 0x000e3000080e0000 */
[----:B------:R-:W1:Y:S01]  /*1a8f0*/  POPC R5, UR4 ;  /* 0x0000000400057d09 */ /* 0x000e620008000000 */
[----:B0-----:R-:W-:-:S13]  /*1a900*/  ISETP.EQ.U32.AND P0, PT, R0, R7, PT ;  /* 0x000000070000720c */ /* 0x001fda0003f02070 */
[----:B-1----:R-:W2:Y:S01]  /*1a910*/  @P0 ATOMG.E.ADD.STRONG.GPU PT, R3, desc[UR36][R2.64], R5 ;  /* 0x00000005020309a8 */ /* 0x002ea200081ee1e4 */
[----:B------:R-:W0:Y:S02]  /*1a920*/  S2R R4, SR_LTMASK ;  /* 0x0000000000047919 */ /* 0x000e240000003900 */
[----:B0-----:R-:W-:-:S04]  /*1a930*/  LOP3.LUT R4, R4, UR4, RZ, 0xc0, !PT ;  /* 0x0000000404047c12 */ /* 0x001fc8000f8ec0ff */
[----:B------:R-:W0:Y:S01]  /*1a940*/  POPC R7, R4 ;  /* 0x0000000400077309 */ /* 0x000e220000000000 */
[----:B--2---:R-:W0:Y:S02]  /*1a950*/  SHFL.IDX PT, R0, R3, R0, 0x1f ;  /* 0x00001f0003007589 */ /* 0x004e2400000e0000 */
[----:B0-----:R-:W-:Y:S01]  /*1a960*/  IADD3 R16, R0, UR40, R7 ;  /* 0x0000002800107c10 */ /* 0x001fe2000fffe007 */
[----:B------:R-:W-:Y:S06]  /*1a970*/  BRA `(.L_x_690) ;  /* 0x0000003000047947 */ /* 0x000fec0003800000 */
.L_x_689:
[----:B------:R-:W1:Y:S01]  /*1a980*/  S2R R0, SR_CgaCtaId ;  /* 0x0000000000007919 */ /* 0x000e620000008800 */
[----:B------:R-:W-:-:S04]  /*1a990*/  MOV R2, 0x400 ;  /* 0x0000040000027802 */ /* 0x000fc80000000f00 */
[----:B-1----:R-:W-:-:S04]  /*1a9a0*/  LEA R3, R0, R2, 0x18 ;  /* 0x0000000200037211 */ /* 0x002fc800078ec0ff */
[----:B------:R-:W-:Y:S01]  /*1a9b0*/  IADD3 R0, R3, 0x1c400, RZ ;  /* 0x0001c40003007810 */ /* 0x000fe20007ffe0ff */
[----:B------:R1:W-:Y:S03]  /*1a9c0*/  STL [R1+0x20], R3 ;  /* 0x0000200301007387 */ /* 0x0003e60000100800 */
[----:B------:R-:W-:-:S13]  /*1a9d0*/  LOP3.LUT P0, RZ, R0, 0x3ff, RZ, 0xc0, !PT ;  /* 0x000003ff00ff7812 */ /* 0x000fda000780c0ff */
[----:B-1----:R-:W-:Y:S05]  /*1a9e0*/  @!P0 BRA `(.L_x_691) ;  /* 0x0000000000408947 */ /* 0x002fea0003800000 */
        /* <DEDUP_REMOVED lines=8> */
[----:B0-----:R-:W-:Y:S01]  /*1aa70*/  MOV R7, UR9 ;  /* 0x0000000900077c02 */ /* 0x001fe20008000f00 */
[----:B------:R-:W-:Y:S01]  /*1aa80*/  IMAD.U32 R10, RZ, RZ, UR4 ;  /* 0x00000004ff0a7e24 */ /* 0x000fe2000f8e00ff */
[----:B------:R-:W-:Y:S01]  /*1aa90*/  MOV R11, UR5 ;  /* 0x00000005000b7c02 */ /* 0x000fe20008000f00 */
[----:B-----5:R-:W-:Y:S01]  /*1aaa0*/  IMAD.MOV.U32 R8, RZ, RZ, 0x70 ;  /* 0x00000070ff087424 */ /* 0x020fe200078e00ff */
[----:B------:R-:W-:Y:S01]  /*1aab0*/  MOV R12, 0x1 ;  /* 0x00000001000c7802 */ /* 0x000fe20000000f00 */
[----:B------:R-:W-:-:S07]  /*1aac0*/  IMAD.MOV.U32 R13, RZ, RZ, RZ ;  /* 0x000000ffff0d7224 */ /* 0x000fce00078e00ff */
[----:B------:R-:W-:-:S07]  /*1aad0*/  LEPC R20, `(.L_x_691) ;  /* 0x000000001014794e */ /* 0x000fce0000000000 */
[----:B-1----:R-:W-:Y:S05]  /*1aae0*/  CALL.ABS.NOINC R2 ;  /* 0x0000000002007343 */ /* 0x002fea0003c00000 */
.L_x_691:
        /* <DEDUP_REMOVED lines=12> */
[----:B0-----:R-:W-:Y:S01]  /*1abb0*/  MOV R7, UR9 ;  /* 0x0000000900077c02 */ /* 0x001fe20008000f00 */
[----:B------:R-:W-:Y:S01]  /*1abc0*/  IMAD.U32 R10, RZ, RZ, UR4 ;  /* 0x00000004ff0a7e24 */ /* 0x000fe2000f8e00ff */
[----:B------:R-:W-:Y:S01]  /*1abd0*/  MOV R11, UR5 ;  /* 0x00000005000b7c02 */ /* 0x000fe20008000f00 */
[----:B-----5:R-:W-:Y:S01]  /*1abe0*/  IMAD.MOV.U32 R8, RZ, RZ, 0x70 ;  /* 0x00000070ff087424 */ /* 0x020fe200078e00ff */
[----:B------:R-:W-:Y:S01]  /*1abf0*/  MOV R12, 0x1 ;  /* 0x00000001000c7802 */ /* 0x000fe20000000f00 */
[----:B-1----:R-:W-:-:S07]  /*1ac00*/  IMAD.MOV.U32 R13, RZ, RZ, RZ ;  /* 0x000000ffff0d7224 */ /* 0x002fce00078e00ff */
[----:B------:R-:W-:-:S07]  /*1ac10*/  LEPC R20, `(.L_x_693) ;  /* 0x000000001014794e */ /* 0x000fce0000000000 */
[----:B--2---:R-:W-:Y:S05]  /*1ac20*/  CALL.ABS.NOINC R2 ;  /* 0x0000000002007343 */ /* 0x004fea0003c00000 */
.L_x_693:
[----:B------:R-:W-:Y:S01]  /*1ac30*/  MOV R2, 0x0 ;  /* 0x0000000000027802 */ /* 0x000fe20000000f00 */
[----:B------:R-:W-:Y:S01]  /*1ac40*/  ULDC.64 UR4, c[0x4][0x108] ;  /* 0x0100420000047ab9 */ /* 0x000fe20000000a00 */
[----:B------:R-:W-:Y:S01]  /*1ac50*/  ULDC.64 UR6, c[0x4][0x110] ;  /* 0x0100440000067ab9 */ /* 0x000fe20000000a00 */
[----:B------:R-:W-:Y:S01]  /*1ac60*/  ULDC.64 UR8, c[0x4][0x70] ;  /* 0x01001c0000087ab9 */ /* 0x000fe20000000a00 */
[----:B------:R-:W-:Y:S01]  /*1ac70*/  MOV R4, UR4 ;  /* 0x0000000400047c02 */ /* 0x000fe20008000f00 */
[----:B------:R-:W-:Y:S01]  /*1ac80*/  IMAD.U32 R5, RZ, RZ, UR5 ;  /* 0x00000005ff057e24 */ /* 0x000fe2000f8e00ff */
[----:B------:R-:W0:Y:S01]  /*1ac90*/  LDC.64 R2, c[0x4][R2] ;  /* 0x0100000002027b82 */ /* 0x000e220000000a00 */
[----:B------:R-:W-:Y:S01]  /*1aca0*/  MOV R6, UR6 ;  /* 0x0000000600067c02 */ /* 0x000fe20008000f00 */
[----:B------:R-:W-:Y:S01]  /*1acb0*/  IMAD.U32 R7, RZ, RZ, UR7 ;  /* 0x00000007ff077e24 */ /* 0x000fe2000f8e00ff */
[----:B------:R-:W-:Y:S01]  /*1acc0*/  MOV R10, UR8 ;  /* 0x00000008000a7c02 */ /* 0x000fe20008000f00 */
[----:B------:R-:W-:Y:S01]  /*1acd0*/  IMAD.U32 R11, RZ, RZ, UR9 ;  /* 0x00000009ff0b7e24 */ /* 0x000fe2000f8e00ff */
[----:B------:R-:W-:Y:S01]  /*1ace0*/  MOV R8, 0x70 ;  /* 0x0000007000087802 */ /* 0x000fe20000000f00 */
[----:B------:R-:W-:Y:S01]  /*1acf0*/  IMAD.MOV.U32 R12, RZ, RZ, 0x1 ;  /* 0x00000001ff0c7424 */ /* 0x000fe200078e00ff */
[----:B------:R-:W-:-:S07]  /*1ad00*/  MOV R13, RZ ;  /* 0x000000ff000d7202 */ /* 0x000fce0000000f00 */
[----:B------:R-:W-:-:S07]  /*1ad10*/  LEPC R20, `(.L_x_692) ;  /* 0x000000001014794e */ /* 0x000fce0000000000 */
[----:B0-----:R-:W-:Y:S05]  /*1ad20*/  CALL.ABS.NOINC R2 ;  /* 0x0000000002007343 */ /* 0x001fea0003c00000 */
.L_x_692:
[----:B------:R-:W2:Y:S01]  /*1ad30*/  LDL.LU R2, [R1+0x30] ;  /* 0x0000300001027983 */ /* 0x000ea20000300800 */
[----:B------:R-:W-:-:S03]  /*1ad40*/  ULDC.64 UR4, c[0x0][0x9f8] ;  /* 0x00027e0000047ab9 */ /* 0x000fc60000000a00 */
[----:B------:R-:W3:Y:S04]  /*1ad50*/  LDL.LU R0, [R1+0x34] ;  /* 0x0000340001007983 */ /* 0x000ee80000300800 */
[----:B------:R-:W4:Y:S04]  /*1ad60*/  LDL.LU R4, [R1+0x44] ;  /* 0x0000440001047983 */ /* 0x000f280000300800 */
[----:B------:R-:W4:Y:S01]  /*1ad70*/  LDL.LU R5, [R1+0x24] ;  /* 0x0000240001057983 */ /* 0x000f220000300800 */
[----:B------:R-:W-:-:S04]  /*1ad80*/  ISETP.NE.U32.AND P0, PT, RZ, UR4, PT ;  /* 0x00000004ff007c0c */ /* 0x000fc8000bf05070 */
[----:B------:R-:W-:Y:S01]  /*1ad90*/  ISETP.NE.AND.EX P0, PT, RZ, UR5, PT, P0 ;  /* 0x00000005ff007c0c */ /* 0x000fe2000bf05300 */
[----:B------:R-:W1:Y:S02]  /*1ada0*/  S2R R6, SR_TID.X ;  /* 0x0000000000067919 */ /* 0x000e640000002100 */
[----:B-1----:R-:W-:-:S04]  /*1adb0*/  LOP3.LUT R6, R6, 0x1f, RZ, 0xc0, !PT ;  /* 0x0000001f06067812 */ /* 0x002fc800078ec0ff */
        /* <DEDUP_REMOVED lines=8> */
[----:B----4-:R-:W-:-:S06]  /*1ae40*/  IMAD.MOV.U32 R0, RZ, RZ, R5 ;  /* 0x000000ffff007224 */ /* 0x010fcc00078e0005 */
[----:B------:R1:W5:Y:S01]  /*1ae50*/  @P0 LDG.E R0, desc[UR36][R2.64] ;  /* 0x0000002402000981 */ /* 0x000362000c1e1900 */
[----:B------:R-:W-:Y:S01]  /*1ae60*/  LEA R17, R17, R4, 0x7 ;  /* 0x0000000411117211 */ /* 0x000fe200078e38ff */
[----:B------:R-:W-:Y:S01]  /*1ae70*/  IMAD.MOV.U32 R4, RZ, RZ, R18 ;  /* 0x000000ffff047224 */ /* 0x000fe200078e0012 */
[----:B------:R-:W-:Y:S01]  /*1ae80*/  PLOP3.LUT P1, PT, P6, PT, PT, 0x8, 0x0 ;  /* 0x000000000000781c */ /* 0x000fe2000372e170 */
[----:B-1----:R-:W1:Y:S02]  /*1ae90*/  LDC R2, c[0x0][0x428] ;  /* 0x00010a00ff027b82 */ /* 0x002e640000000800 */
[----:B-1----:R-:W-:-:S13]  /*1aea0*/  ISETP.NE.AND P0, PT, R2, 0x1, PT ;  /* 0x000000010200780c */ /* 0x002fda0003f05270 */
[----:B------:R-:W1:Y:S08]  /*1aeb0*/  @P0 LDC R2, c[0x0][0x42c] ;  /* 0x00010b00ff020b82 */ /* 0x000e700000000800 */
[----:B------:R-:W2:Y:S01]  /*1aec0*/  @P0 LDC R3, c[0x0][0x430] ;  /* 0x00010c00ff030b82 */ /* 0x000ea20000000800 */
[----:B-1----:R-:W-:-:S05]  /*1aed0*/  @P0 IMAD.HI.U32 R2, R18, R2, RZ ;  /* 0x0000000212020227 */ /* 0x002fca00078e00ff */
[----:B--2---:R-:W-:Y:S02]  /*1aee0*/  @P0 SHF.R.U32.HI R4, RZ, R3, R2 ;  /* 0x00000003ff040219 */ /* 0x004fe40000011602 */
[----:B------:R-:W-:-:S04]  /*1aef0*/  ISETP.NE.U32.AND P0, PT, RZ, UR4, PT ;  /* 0x00000004ff007c0c */ /* 0x000fc8000bf05070 */
[----:B------:R-:W-:-:S04]  /*1af00*/  ISETP.NE.AND.EX P0, PT, RZ, UR5, PT, P0 ;  /* 0x00000005ff007c0c */ /* 0x000fc8000bf05300 */
[----:B------:R-:W-:-:S09]  /*1af10*/  SEL R2, R5, RZ, !P0 ;  /* 0x000000ff05027207 */ /* 0x000fd20004000000 */
.L_x_694:
        /* <DEDUP_REMOVED lines=9> */
[----:B-1----:R-:W-:Y:S05]  /*1afb0*/  @P1 BRA.U.ANY `(.L_x_694) ;  /* 0xfffffffd00d81947 */ /* 0x002fea000393ffff */
[----:B------:R-:W1:Y:S01]  /*1afc0*/  S2R R3, SR_TID.X ;  /* 0x0000000000037919 */ /* 0x000e620000002100 */
[----:B------:R-:W-:Y:S01]  /*1afd0*/  UMOV UR4, 0x40 ;  /* 0x0000004000047882 */ /* 0x000fe20000000000 */
[----:B-1----:R-:W-:-:S04]  /*1afe0*/  LOP3.LUT R3, R3, 0x1f, RZ, 0xc0, !PT ;  /* 0x0000001f03037812 */ /* 0x002fc800078ec0ff */
[----:B------:R-:W-:-:S04]  /*1aff0*/  ISETP.NE.AND P2, PT, R3, RZ, PT ;  /* 0x000000ff0300720c */ /* 0x000fc80003f45270 */
[----:B------:R-:W-:-:S09]  /*1b000*/  PLOP3.LUT P1, PT, P2, PT, PT, 0x8, 0x0 ;  /* 0x000000000000781c */ /* 0x000fd2000172e170 */
[----:B------:R-:W-:-:S05]  /*1b010*/  VOTEU.ALL UP0, P2 ;  /* 0x00000000003f7886 */ /* 0x000fca0001000000 */
.L_x_695:
        /* <DEDUP_REMOVED lines=15> */
.L_x_696:
        /* <DEDUP_REMOVED lines=9> */
[----:B0----5:R-:W0:Y:S01]  /*1b1a0*/  LDC.64 R8, c[0x0][0x3f8] ;  /* 0x0000fe00ff087b82 */ /* 0x021e220000000a00 */
[----:B------:R-:W-:Y:S02]  /*1b1b0*/  ULDC.64 UR4, c[0x0][0xa08] ;  /* 0x0002820000047ab9 */ /* 0x000fe40000000a00 */
[----:B0-----:R-:W-:Y:S01]  /*1b1c0*/  LOP3.LUT P0, RZ, R8, UR4, RZ, 0xfc, !PT ;  /* 0x0000000408ff7c12 */ /* 0x001fe2000f80fcff */
[----:B------:R-:W-:-:S03]  /*1b1d0*/  UMOV UR4, 0xffffffff ;  /* 0xffffffff00047882 */ /* 0x000fc60000000000 */
[----:B------:R-:W-:-:S04]  /*1b1e0*/  LOP3.LUT P0, RZ, R9, UR5, RZ, 0xfc, P0 ;  /* 0x0000000509ff7c12 */ /* 0x000fc8000800fcff */
[----:B------:R-:W-:Y:S01]  /*1b1f0*/  SEL R5, R0, RZ, !P0 ;  /* 0x000000ff00057207 */ /* 0x000fe20004000000 */
[----:B------:R-:W-:Y:S08]  /*1b200*/  BRA.DIV UR4, `(.L_x_697) ;  /* 0x0000004204087947 */ /* 0x000ff0000b800000 */
.L_x_809:
[----:B------:R-:W2:Y:S01]  /*1b210*/  LDL R3, [R1+0x2c] ;  /* 0x00002c0001037983 */ /* 0x000ea20000100800 */
[----:B------:R-:W-:Y:S01]  /*1b220*/  UMOV UR4, 0xffffffff ;  /* 0xffffffff00047882 */ /* 0x000fe20000000000 */
[----:B------:R-:W-:Y:S02]  /*1b230*/  SHF.R.S32.HI R12, RZ, 0x1f, R0 ;  /* 0x0000001fff0c7819 */ /* 0x000fe40000011400 */
[----:B--2---:R-:W-:Y:S01]  /*1b240*/  IADD3 R3, R3, -0x1, RZ ;  /* 0xffffffff03037810 */ /* 0x004fe20007ffe0ff */
[----:B------:R-:W-:Y:S06]  /*1b250*/  BRA.DIV UR4, `(.L_x_698) ;  /* 0x0000004204287947 */ /* 0x000fec000b800000 */
[----:B------:R-:W-:-:S13]  /*1b260*/  ELECT P6, URZ, PT ;  /* 0x00000000003f782f */ /* 0x000fda00038c0000 */
.L_x_812:
        /* <DEDUP_REMOVED lines=8> */
[----:B0-----:R-:W-:-:S13]  /*1b2f0*/  ISETP.NE.AND P0, PT, R10, 0x1, PT ;  /* 0x000000010a00780c */ /* 0x001fda0003f05270 */
[----:B------:R-:W0:Y:S02]  /*1b300*/  @P0 LDC.64 R6, c[0x0][0x420] ;  /* 0x00010800ff060b82 */ /* 0x000e240000000a00 */
[----:B0-----:R-:W-:-:S05]  /*1b310*/  @P0 IMAD.HI.U32 R6, R3, R6, RZ ;  /* 0x0000000603060227 */ /* 0x001fca00078e00ff */
[----:B------:R-:W-:-:S04]  /*1b320*/  @P0 SHF.R.U32.HI R5, RZ, R7, R6 ;  /* 0x00000007ff050219 */ /* 0x000fc80000011606 */
[----:B------:R-:W-:-:S05]  /*1b330*/  IADD3 R6, -R5, RZ, RZ ;  /* 0x000000ff05067210 */ /* 0x000fca0007ffe1ff */
[----:B------:R-:W-:Y:S02]  /*1b340*/  IMAD R7, R10, R6, R3 ;  /* 0x000000060a077224 */ /* 0x000fe400078e0203 */
[----:B------:R-:W-:-:S03]  /*1b350*/  IMAD R6, R12, UR4, RZ ;  /* 0x000000040c067c24 */ /* 0x000fc6000f8e02ff */
[----:B------:R0:W-:Y:S01]  /*1b360*/  STL [R1+0x10], R7 ;  /* 0x0000100701007387 */ /* 0x0001e20000100800 */
[----:B------:R-:W-:Y:S02]  /*1b370*/  IMAD R10, R0, UR5, R6 ;  /* 0x00000005000a7c24 */ /* 0x000fe4000f8e0206 */
[--C-:B------:R-:W-:Y:S01]  /*1b380*/  IMAD.MOV.U32 R6, RZ, RZ, R5.reuse ;  /* 0x000000ffff067224 */ /* 0x100fe200078e0005 */
[----:B0-----:R-:W-:-:S03]  /*1b390*/  SHF.R.S32.HI R7, RZ, 0x1f, R5 ;  /* 0x0000001fff077819 */ /* 0x001fc60000011405 */
[----:B------:R-:W-:-:S05]  /*1b3a0*/  IMAD.WIDE.U32 R6, R0, UR4, R6 ;  /* 0x0000000400067c25 */ /* 0x000fca000f8e0006 */
[----:B------:R-:W-:Y:S02]  /*1b3b0*/  IADD3 R5, R7, R10, RZ ;  /* 0x0000000a07057210 */ /* 0x000fe40007ffe0ff */
[----:B------:R-:W-:-:S04]  /*1b3c0*/  LEA R10, P0, R6, R8, 0x2 ;  /* 0x00000008060a7211 */ /* 0x000fc800078010ff */
[----:B------:R-:W-:-:S05]  /*1b3d0*/  LEA.HI.X R11, R6, R9, R5, 0x2, P0 ;  /* 0x00000009060b7211 */ /* 0x000fca00000f1405 */
[----:B------:R0:W5:Y:S04]  /*1b3e0*/  LDG.E R5, desc[UR36][R10.64] ;  /* 0x000000240a057981 */ /* 0x000168000c1e1900 */
.L_x_700:
        /* <DEDUP_REMOVED lines=9> */
.L_x_813:
[----:B------:R-:W1:Y:S02]  /*1b480*/  S2R R10, SR_TID.X ;  /* 0x00000000000a7919 */ /* 0x000e640000002100 */
[----:B-1----:R-:W-:-:S04]  /*1b490*/  LOP3.LUT R10, R10, 0x7f, RZ, 0xc0, !PT ;  /* 0x0000007f0a0a7812 */ /* 0x002fc800078ec0ff */
[----:B------:R-:W-:-:S13]  /*1b4a0*/  ISETP.NE.AND P0, PT, R10, RZ, PT ;  /* 0x000000ff0a00720c */ /* 0x000fda0003f05270 */
[----:B------:R-:W-:Y:S05]  /*1b4b0*/  @P0 BRA `(.L_x_702) ;  /* 0x00000000001c0947 */ /* 0x000fea0003800000 */
[----:B------:R-:W1:Y:S01]  /*1b4c0*/  S2R R10, SR_TID.X ;  /* 0x00000000000a7919 */ /* 0x000e620000002100 */
[----:B0-----:R-:W-:-:S04]  /*1b4d0*/  MOV R7, 0xc000 ;  /* 0x0000c00000077802 */ /* 0x001fc80000000f00 */
[----:B------:R2:W-:Y:S01]  /*1b4e0*/  SYNCS.ARRIVE.TRANS64 RZ, [R6+URZ+0x34830], R7 ;  /* 0x0348300706ff79a7 */ /* 0x0005e2000800003f */
[----:B-1----:R-:W-:-:S04]  /*1b4f0*/  LOP3.LUT R10, R10, 0x1f, RZ, 0xc0, !PT ;  /* 0x0000001f0a0a7812 */ /* 0x002fc800078ec0ff */
[----:B------:R-:W-:-:S13]  /*1b500*/  ISETP.NE.AND P1, PT, R10, RZ, PT ;  /* 0x000000ff0a00720c */ /* 0x000fda0003f25270 */
[----:B--2---:R-:W-:Y:S05]  /*1b510*/  @!P1 BRA `(.L_x_702) ;  /* 0x0000000000049947 */ /* 0x004fea0003800000 */
[----:B------:R-:W-:Y:S01]  /*1b520*/  BPT.TRAP 0x1 ;  /* 0x000000040000795c */ /* 0x000fe20000300000 */
.L_x_702:
        /* <DEDUP_REMOVED lines=34> */
.L_x_699:
        /* <DEDUP_REMOVED lines=39> */
[----:B--2---:R-:W-:-:S04]  /*1b9c0*/  IADD3 R11, R11, 0x1, RZ ;  /* 0x000000010b0b7810 */ /* 0x004fc80007ffe0ff */
[----:B------:R-:W-:Y:S01]  /*1b9d0*/  LEA.HI R2, R11, R11, RZ, 0x1 ;  /* 0x0000000b0b027211 */ /* 0x000fe200078f08ff */
[----:B------:R0:W-:Y:S03]  /*1b9e0*/  STL [R1+0x3c], R11 ;  /* 0x00003c0b01007387 */ /* 0x0001e60000100800 */
[----:B------:R-:W-:-:S05]  /*1b9f0*/  LOP3.LUT R2, R2, 0xfffffffe, RZ, 0xc0, !PT ;  /* 0xfffffffe02027812 */ /* 0x000fca00078ec0ff */
[----:B------:R-:W-:-:S05]  /*1ba00*/  IMAD.IADD R2, R11, 0x1, -R2 ;  /* 0x000000010b027824 */ /* 0x000fca00078e0a02 */
[----:B------:R-:W-:-:S04]  /*1ba10*/  SHF.L.U32 R2, R2, 0x1f, RZ ;  /* 0x0000001f02027819 */ /* 0x000fc800000006ff */
[----:B------:R-:W1:Y:S02]  /*1ba20*/  SYNCS.PHASECHK.TRANS64.TRYWAIT P0, [R7+URZ+0x34820], R2 ;  /* 0x03482002070075a7 */ /* 0x000e64000800017f */
[----:B01----:R-:W-:Y:S05]  /*1ba30*/  @!P0 BRA `(.L_x_704) ;  /* 0x0000003800648947 */ /* 0x003fea0003800000 */
.L_x_814:
[----:B------:R-:W-:Y:S05]  /*1ba40*/  BSYNC B0 ;  /* 0x0000000000007941 */ /* 0x000fea0003800000 */
.L_x_703:
        /* <DEDUP_REMOVED lines=8> */
[----:B------:R-:W-:-:S04]  /*1bad0*/  VIADDMNMX R14, R14, R2, 0xffffffff, !PT ;  /* 0xffffffff0e0e7446 */ /* 0x000fc80007800102 */
[C---:B------:R-:W-:Y:S01]  /*1bae0*/  IADD3 R2, R6.reuse, R14, RZ ;  /* 0x0000000e06027210 */ /* 0x040fe20007ffe0ff */
[----:B------:R-:W-:-:S03]  /*1baf0*/  VIADD R6, R6, 0xfffffffe ;  /* 0xfffffffe06067836 */ /* 0x000fc60000000000 */
[----:B------:R-:W-:-:S04]  /*1bb00*/  LOP3.LUT R2, R2, 0x1, RZ, 0xc0, !PT ;  /* 0x0000000102027812 */ /* 0x000fc800078ec0ff */
[----:B------:R-:W-:-:S13]  /*1bb10*/  ISETP.NE.U32.AND P0, PT, R2, 0x1, PT ;  /* 0x000000010200780c */ /* 0x000fda0003f05070 */
[----:B------:R-:W-:Y:S05]  /*1bb20*/  @P0 BRA `(.L_x_708) ;  /* 0x00000008001c0947 */ /* 0x000fea0003800000 */
[----:B------:R-:W2:Y:S04]  /*1bb30*/  LDL R10, [R1] ;  /* 0x00000000010a7983 */ /* 0x000ea80000100800 */
[----:B------:R-:W3:Y:S01]  /*1bb40*/  LDL R7, [R1+0xc] ;  /* 0x00000c0001077983 */ /* 0x000ee20000100800 */
[----:B------:R-:W-:Y:S01]  /*1bb50*/  BSSY B2, `(.L_x_709) ;  /* 0x0000080000027945 */ /* 0x000fe20003800000 */
[----:B--2---:R-:W-:-:S04]  /*1bb60*/  IADD3 R13, R10, 0x1, RZ ;  /* 0x000000010a0d7810 */ /* 0x004fc80007ffe0ff */
        /* <DEDUP_REMOVED lines=10> */
[----:B------:R-:W-:Y:S01]  /*1bc10*/  MOV R2, R6 ;  /* 0x0000000600027202 */ /* 0x000fe20000000f00 */
[----:B------:R-:W-:Y:S02]  /*1bc20*/  ULDC.64 UR4, c[0x0][0x408] ;  /* 0x0001020000047ab9 */ /* 0x000fe40000000a00 */
[----:B------:R-:W-:-:S04]  /*1bc30*/  IMAD R7, R12, UR4, RZ ;  /* 0x000000040c077c24 */ /* 0x000fc8000f8e02ff */
[----:B------:R-:W-:Y:S01]  /*1bc40*/  IMAD R7, R0, UR5, R7 ;  /* 0x0000000500077c24 */ /* 0x000fe2000f8e0207 */
[----:B0-----:R-:W-:-:S13]  /*1bc50*/  ISETP.NE.AND P0, PT, R17, 0x1, PT ;  /* 0x000000011100780c */ /* 0x001fda0003f05270 */
[----:B------:R-:W0:Y:S02]  /*1bc60*/  @P0 LDC.64 R10, c[0x0][0x420] ;  /* 0x00010800ff0a0b82 */ /* 0x000e240000000a00 */
[----:B0-----:R-:W-:-:S05]  /*1bc70*/  @P0 IMAD.HI.U32 R10, R6, R10, RZ ;  /* 0x0000000a060a0227 */ /* 0x001fca00078e00ff */
[----:B------:R-:W-:-:S04]  /*1bc80*/  @P0 SHF.R.U32.HI R2, RZ, R11, R10 ;  /* 0x0000000bff020219 */ /* 0x000fc8000001160a */
[--C-:B------:R-:W-:Y:S01]  /*1bc90*/  SHF.R.S32.HI R11, RZ, 0x1f, R2.reuse ;  /* 0x0000001fff0b7819 */ /* 0x100fe20000011402 */
[--C-:B------:R-:W-:Y:S02]  /*1bca0*/  IMAD.MOV.U32 R10, RZ, RZ, R2.reuse ;  /* 0x000000ffff0a7224 */ /* 0x100fe400078e0002 */
[----:B------:R-:W-:Y:S02]  /*1bcb0*/  IMAD.MOV R2, RZ, RZ, -R2 ;  /* 0x000000ffff027224 */ /* 0x000fe400078e0a02 */
[----:B------:R-:W-:-:S04]  /*1bcc0*/  IMAD.WIDE.U32 R10, R0, UR4, R10 ;  /* 0x00000004000a7c25 */ /* 0x000fc8000f8e000a */
[----:B------:R-:W-:Y:S01]  /*1bcd0*/  IMAD R6, R17, R2, R6 ;  /* 0x0000000211067224 */ /* 0x000fe200078e0206 */
[----:B------:R-:W-:Y:S02]  /*1bce0*/  IADD3 R7, R7, R11, RZ ;  /* 0x0000000b07077210 */ /* 0x000fe40007ffe0ff */
[----:B------:R-:W-:-:S04]  /*1bcf0*/  LEA R8, P0, R10, R8, 0x2 ;  /* 0x000000080a087211 */ /* 0x000fc800078010ff */
[----:B------:R-:W-:-:S05]  /*1bd00*/  LEA.HI.X R9, R10, R9, R7, 0x2, P0 ;  /* 0x000000090a097211 */ /* 0x000fca00000f1407 */
[----:B------:R0:W5:Y:S04]  /*1bd10*/  LDG.E R2, desc[UR36][R8.64] ;  /* 0x0000002408027981 */ /* 0x000168000c1e1900 */
.L_x_711:
[----:B0-----:R-:W0:Y:S01]  /*1bd20*/  S2R R8, SR_CgaCtaId ;  /* 0x0000000000087919 */ /* 0x001e220000008800 */
[----:B------:R-:W-:-:S04]  /*1bd30*/  MOV R7, 0x400 ;  /* 0x0000040000077802 */ /* 0x000fc80000000f00 */
[----:B0-----:R-:W-:Y:S02]  /*1bd40*/  LEA R7, R8, R7, 0x18 ;  /* 0x0000000708077211 */ /* 0x001fe400078ec0ff */
[----:B------:R-:W-:Y:S02]  /*1bd50*/  SHF.L.U32 R8, R15, 0x1f, RZ ;  /* 0x0000001f0f087819 */ /* 0x000fe400000006ff */
[----:B------:R-:W-:-:S04]  /*1bd60*/  LEA R7, R13, R7, 0x3 ;  /* 0x000000070d077211 */ /* 0x000fc800078e18ff */
[----:B------:R-:W0:Y:S02]  /*1bd70*/  SYNCS.PHASECHK.TRANS64.TRYWAIT P0, [R7+URZ+0x34840], R8 ;  /* 0x03484008070075a7 */ /* 0x000e24000800017f */
[----:B0-----:R-:W-:Y:S05]  /*1bd80*/  @!P0 BRA `(.L_x_712) ;  /* 0x0000003400b08947 */ /* 0x001fea0003800000 */
.L_x_815:
        /* <DEDUP_REMOVED lines=11> */
.L_x_713:
[----:B------:R-:W2:Y:S04]  /*1be40*/  LDL R17, [R1+0x8] ;  /* 0x0000080001117983 */ /* 0x000ea80000100800 */
[----:B0-----:R-:W3:Y:S01]  /*1be50*/  LDL.LU R8, [R1+0xc] ;  /* 0x00000c0001087983 */ /* 0x001ee20000300800 */
        /* <DEDUP_REMOVED lines=16> */
[----:B------:R-:W-:Y:S02]  /*1bf60*/  UIADD3 UR15, UR8, 0x20400, URZ ;  /* 0x00020400080f7890 */ /* 0x000fe4000fffe03f */
[----:B------:R-:W-:Y:S01]  /*1bf70*/  UIADD3 UR16, UR8, 0x24400, URZ ;  /* 0x0002440008107890 */ /* 0x000fe2000fffe03f */
[----:B------:R-:W-:Y:S02]  /*1bf80*/  UMOV UR18, 0x40 ;  /* 0x0000004000127882 */ /* 0x000fe40000000000 */
[----:B------:R-:W-:Y:S01]  /*1bf90*/  UMOV UR8, UR14 ;  /* 0x0000000e00087c82 */ /* 0x000fe20008000000 */
[----:B------:R-:W-:Y:S01]  /*1bfa0*/  UMOV UR17, 0x80 ;  /* 0x0000008000117882 */ /* 0x000fe20000000000 */
[----:B--2---:R-:W-:-:S13]  /*1bfb0*/  R2UR UR5, R17 ;  /* 0x00000000110572ca */ /* 0x004fda00000e0000 */
[----:B------:R-:W-:Y:S02]  /*1bfc0*/  ULEA UR11, UR11, UR5, 0x7 ;  /* 0x000000050b0b7291 */ /* 0x000fe4000f8e383f */
[----:B------:R-:W-:Y:S01]  /*1bfd0*/  UIADD3.X UR5, URZ, UR39, URZ, UP0, !UPT ;  /* 0x000000273f057290 */ /* 0x000fe200087fe43f */
[----:B---3--:R-:W-:Y:S02]  /*1bfe0*/  SHF.L.U32 R8, R8, 0x1f, RZ ;  /* 0x0000001f08087819 */ /* 0x008fe400000006ff */
[----:B----4-:R-:W-:-:S06]  /*1bff0*/  LEA R7, R9, R10, 0x3 ;  /* 0x0000000a09077211 */ /* 0x010fcc00078e18ff */
        /* <DEDUP_REMOVED lines=9> */
.L_x_816:
[----:B------:R-:W2:Y:S01]  /*1c090*/  LDL R9, [R1+0x28] ;  /* 0x0000280001097983 */ /* 0x000ea20000100800 */
[----:B------:R-:W1:Y:S02]  /*1c0a0*/  S2R R10, SR_TID.X ;  /* 0x00000000000a7919 */ /* 0x000e640000002100 */
[----:B-1----:R-:W-:-:S04]  /*1c0b0*/  LOP3.LUT R10, R10, 0x7f, RZ, 0xc0, !PT ;  /* 0x0000007f0a0a7812 */ /* 0x002fc800078ec0ff */
[----:B------:R-:W-:-:S13]  /*1c0c0*/  ISETP.NE.AND P0, PT, R10, RZ, PT ;  /* 0x000000ff0a00720c */ /* 0x000fda0003f05270 */
[----:B0-----:R-:W-:-:S04]  /*1c0d0*/  @!P0 IMAD.MOV.U32 R8, RZ, RZ, 0x8000 ;  /* 0x00008000ff088424 */ /* 0x001fc800078e00ff */
[----:B------:R2:W-:Y:S02]  /*1c0e0*/  @!P0 SYNCS.ARRIVE.TRANS64 RZ, [R7+URZ+0x34850], R8 ;  /* 0x0348500807ff89a7 */ /* 0x0005e4000800003f */
[----:B--2---:R-:W-:-:S04]  /*1c0f0*/  PRMT R8, R9, 0x9910, RZ ;  /* 0x0000991009087816 */ /* 0x004fc800000000ff */
[----:B------:R-:W-:-:S13]  /*1c100*/  ISETP.NE.AND P0, PT, R8, 0x2, PT ;  /* 0x000000020800780c */ /* 0x000fda0003f05270 */
[----:B------:R-:W-:Y:S05]  /*1c110*/  @P0 BRA `(.L_x_715) ;  /* 0x0000000000040947 */ /* 0x000fea0003800000 */
[----:B------:R-:W-:Y:S01]  /*1c120*/  BPT.TRAP 0x1 ;  /* 0x000000040000795c */ /* 0x000fe20000300000 */
.L_x_715:
[----:B------:R-:W2:Y:S02]  /*1c130*/  LDL R8, [R1+0x18] ;  /* 0x0000180001087983 */ /* 0x000ea40000100800 */
[----:B--2---:R-:W-:-:S13]  /*1c140*/  LOP3.LUT P0, RZ, R8, 0x40, RZ, 0xc0, !PT ;  /* 0x0000004008ff7812 */ /* 0x004fda000780c0ff */
[----:B------:R-:W-:Y:S05]  /*1c150*/  @P0 BRA `(.L_x_716) ;  /* 0x0000000000040947 */ /* 0x000fea0003800000 */
[----:B------:R-:W-:Y:S01]  /*1c160*/  BPT.TRAP 0x1 ;  /* 0x000000040000795c */ /* 0x000fe20000300000 */
.L_x_716:
[----:B------:R-:W2:Y:S01]  /*1c170*/  LDL.LU R17, [R1+0x10] ;  /* 0x0000100001117983 */ /* 0x000ea20000300800 */
[----:B------:R-:W-:-:S03]  /*1c180*/  MOV R10, 0x400 ;  /* 0x00000400000a7802 */ /* 0x000fc60000000f00 */
[----:B------:R-:W3:Y:S04]  /*1c190*/  LDL.LU R8, [R1] ;  /* 0x0000000001087983 */ /* 0x000ee80000300800 */
        /* <DEDUP_REMOVED lines=13> */
[----:B--2---:R-:W-:Y:S02]  /*1c270*/  R2UR UR11, R17 ;  /* 0x00000000110b72ca */ /* 0x004fe400000e0000 */
[----:B---3--:R-:W-:Y:S02]  /*1c280*/  LEA R8, R8, R10, 0xf ;  /* 0x0000000a08087211 */ /* 0x008fe400078e78ff */
[----:B----4-:R-:W-:-:S02]  /*1c290*/  R2UR UR5, R9 ;  /* 0x00000000090572ca */ /* 0x010fc400000e0000 */
[----:B------:R-:W-:-:S11]  /*1c2a0*/  R2UR UR6, R8 ;  /* 0x00000000080672ca */ /* 0x000fd600000e0000 */
[----:B------:R-:W-:Y:S02]  /*1c2b0*/  ULEA UR11, UR11, UR5, 0x7 ;  /* 0x000000050b0b7291 */ /* 0x000fe4000f8e383f */
        /* <DEDUP_REMOVED lines=9> */
.L_x_710:
[----:B------:R-:W-:Y:S05]  /*1c350*/  BSYNC B2 ;  /* 0x0000000000027941 */ /* 0x000fea0003800000 */
.L_x_709:
[----:B------:R-:W2:Y:S04]  /*1c360*/  LDL.LU R2, [R1+0x2c] ;  /* 0x00002c0001027983 */ /* 0x000ea80000300800 */
[----:B------:R0:W-:Y:S04]  /*1c370*/  STL [R1], R13 ;  /* 0x0000000d01007387 */ /* 0x0001e80000100800 */
[----:B------:R0:W-:Y:S02]  /*1c380*/  STL [R1+0xc], R15 ;  /* 0x00000c0f01007387 */ /* 0x0001e40000100800 */
[----:B0-2---:R-:W-:-:S07]  /*1c390*/  IADD3 R6, R2, -0x3, RZ ;  /* 0xfffffffd02067810 */ /* 0x005fce0007ffe0ff */
.L_x_708:
[----:B------:R-:W-:Y:S05]  /*1c3a0*/  BSYNC B1 ;  /* 0x0000000000017941 */ /* 0x000fea0003800000 */
.L_x_707:
[----:B------:R-:W-:-:S05]  /*1c3b0*/  IMAD.MOV R14, RZ, RZ, -R14 ;  /* 0x000000ffff0e7224 */ /* 0x000fca00078e0a0e */
[----:B------:R-:W-:-:S13]  /*1c3c0*/  ISETP.NE.AND P0, PT, R3, R14, PT ;  /* 0x0000000e0300720c */ /* 0x000fda0003f05270 */
[----:B------:R-:W-:Y:S05]  /*1c3d0*/  @!P0 BRA `(.L_x_706) ;  /* 0x0000001000248947 */ /* 0x000fea0003800000 */
[----:B------:R-:W-:-:S07]  /*1c3e0*/  MOV R10, R5 ;  /* 0x00000005000a7202 */ /* 0x000fce0000000f00 */
.L_x_733:
[----:B------:R-:W2:Y:S04]  /*1c3f0*/  LDL R3, [R1] ;  /* 0x0000000001037983 */ /* 0x000ea80000100800 */
[----:B------:R-:W3:Y:S01]  /*1c400*/  LDL R2, [R1+0xc] ;  /* 0x00000c0001027983 */ /* 0x000ee20000100800 */
[----:B------:R-:W-:Y:S05]  /*1c410*/  YIELD ;  /* 0x0000000000007946 */ /* 0x000fea0003800000 */
[----:B------:R-:W-:Y:S01]  /*1c420*/  BSSY B1, `(.L_x_717) ;  /* 0x0000080000017945 */ /* 0x000fe20003800000 */
[----:B--2---:R-:W-:-:S05]  /*1c430*/  VIADD R7, R3, 0x1 ;  /* 0x0000000103077836 */ /* 0x004fca0000000000 */
[----:B------:R-:W-:-:S04]  /*1c440*/  ISETP.NE.AND P0, PT, R7, 0x2, PT ;  /* 0x000000020700780c */ /* 0x000fc80003f05270 */
[----:B------:R-:W-:Y:S02]  /*1c450*/  SEL R8, RZ, 0x1, P0 ;  /* 0x00000001ff087807 */ /* 0x000fe40000000000 */
[----:B------:R-:W-:Y:S02]  /*1c460*/  SEL R7, R7, RZ, P0 ;  /* 0x000000ff07077207 */ /* 0x000fe40000000000 */
[----:B---3--:R-:W-:Y:S01]  /*1c470*/  LOP3.LUT R8, R2, R8, RZ, 0x3c, !PT ;  /* 0x0000000802087212 */ /* 0x008fe200078e3cff */
[----:B0-----:R-:W-:Y:S06]  /*1c480*/  @!P6 BRA `(.L_x_718) ;  /* 0x0000000400e4e947 */ /* 0x001fec0003800000 */
[----:B------:R-:W-:Y:S01]  /*1c490*/  ULDC.64 UR4, c[0x0][0x3f8] ;  /* 0x0000fe0000047ab9 */ /* 0x000fe20000000a00 */
[----:B------:R-:W-:Y:S02]  /*1c4a0*/  MOV R9, R6 ;  /* 0x0000000600097202 */ /* 0x000fe40000000f00 */
[----:B------:R-:W-:-:S04]  /*1c4b0*/  ISETP.NE.U32.AND P0, PT, RZ, UR4, PT ;  /* 0x00000004ff007c0c */ /* 0x000fc8000bf05070 */
[----:B------:R-:W-:-:S13]  /*1c4c0*/  ISETP.NE.AND.EX P0, PT, RZ, UR5, PT, P0 ;  /* 0x00000005ff007c0c */ /* 0x000fda000bf05300 */
[----:B------:R-:W-:Y:S05]  /*1c4d0*/  @!P0 BRA `(.L_x_719) ;  /* 0x0000000000448947 */ /* 0x000fea0003800000 */
[----:B------:R-:W0:Y:S01]  /*1c4e0*/  LDC R10, c[0x0][0x41c] ;  /* 0x00010700ff0a7b82 */ /* 0x000e220000000800 */
[----:B------:R-:W-:Y:S01]  /*1c4f0*/  ULDC.64 UR6, c[0x0][0x408] ;  /* 0x0001020000067ab9 */ /* 0x000fe20000000a00 */
[----:B0-----:R-:W-:-:S13]  /*1c500*/  ISETP.NE.AND P0, PT, R10, 0x1, PT ;  /* 0x000000010a00780c */ /* 0x001fda0003f05270 */
[----:B------:R-:W0:Y:S02]  /*1c510*/  @P0 LDC.64 R2, c[0x0][0x420] ;  /* 0x00010800ff020b82 */ /* 0x000e240000000a00 */
[----:B0-----:R-:W-:-:S04]  /*1c520*/  @P0 IMAD.HI.U32 R9, R6, R2, RZ ;  /* 0x0000000206090227 */ /* 0x001fc800078e00ff */
[----:B------:R-:W-:Y:S01]  /*1c530*/  IMAD.MOV.U32 R2, RZ, RZ, R6 ;  /* 0x000000ffff027224 */ /* 0x000fe200078e0006 */
[----:B------:R-:W-:-:S04]  /*1c540*/  @P0 SHF.R.U32.HI R2, RZ, R3, R9 ;  /* 0x00000003ff020219 */ /* 0x000fc80000011609 */
[----:B------:R-:W-:Y:S02]  /*1c550*/  IADD3 R9, -R2, RZ, RZ ;  /* 0x000000ff02097210 */ /* 0x000fe40007ffe1ff */
[----:B------:R-:W-:-:S03]  /*1c560*/  SHF.R.S32.HI R3, RZ, 0x1f, R2 ;  /* 0x0000001fff037819 */ /* 0x000fc60000011402 */
[----:B------:R-:W-:Y:S02]  /*1c570*/  IMAD R9, R10, R9, R6 ;  /* 0x000000090a097224 */ /* 0x000fe400078e0206 */
[----:B------:R-:W-:Y:S02]  /*1c580*/  IMAD R10, R12, UR6, RZ ;  /* 0x000000060c0a7c24 */ /* 0x000fe4000f8e02ff */
[----:B------:R-:W-:-:S04]  /*1c590*/  IMAD.WIDE.U32 R2, R0, UR6, R2 ;  /* 0x0000000600027c25 */ /* 0x000fc8000f8e0002 */
[----:B------:R-:W-:-:S04]  /*1c5a0*/  IMAD R10, R0, UR7, R10 ;  /* 0x00000007000a7c24 */ /* 0x000fc8000f8e020a */
[----:B------:R-:W-:Y:S01]  /*1c5b0*/  IMAD.IADD R3, R10, 0x1, R3 ;  /* 0x000000010a037824 */ /* 0x000fe200078e0203 */
[----:B------:R-:W-:-:S04]  /*1c5c0*/  LEA R10, P0, R2, UR4, 0x2 ;  /* 0x00000004020a7c11 */ /* 0x000fc8000f8010ff */
[----:B------:R-:W-:-:S05]  /*1c5d0*/  LEA.HI.X R11, R2, UR5, R3, 0x2, P0 ;  /* 0x00000005020b7c11 */ /* 0x000fca00080f1403 */
[----:B------:R0:W5:Y:S04]  /*1c5e0*/  LDG.E R10, desc[UR36][R10.64] ;  /* 0x000000240a0a7981 */ /* 0x000168000c1e1900 */
.L_x_719:
[----:B------:R-:W1:Y:S01]  /*1c5f0*/  S2R R3, SR_CgaCtaId ;  /* 0x0000000000037919 */ /* 0x000e620000008800 */
[----:B------:R-:W-:-:S04]  /*1c600*/  MOV R2, 0x400 ;  /* 0x0000040000027802 */ /* 0x000fc80000000f00 */
[----:B-1----:R-:W-:Y:S02]  /*1c610*/  LEA R2, R3, R2, 0x18 ;  /* 0x0000000203027211 */ /* 0x002fe400078ec0ff */
[----:B------:R-:W-:Y:S02]  /*1c620*/  SHF.L.U32 R3, R8, 0x1f, RZ ;  /* 0x0000001f08037819 */ /* 0x000fe400000006ff */
[----:B------:R-:W-:-:S04]  /*1c630*/  LEA R2, R7, R2, 0x3 ;  /* 0x0000000207027211 */ /* 0x000fc800078e18ff */
[----:B------:R-:W1:Y:S02]  /*1c640*/  SYNCS.PHASECHK.TRANS64.TRYWAIT P0, [R2+URZ+0x34840], R3 ;  /* 0x03484003020075a7 */ /* 0x000e64000800017f */
[----:B-1----:R-:W-:Y:S05]  /*1c650*/  @!P0 BRA `(.L_x_720) ;  /* 0x0000002c00a48947 */ /* 0x002fea0003800000 */
.L_x_817:
        /* <DEDUP_REMOVED lines=11> */
.L_x_721:
        /* <DEDUP_REMOVED lines=37> */
.L_x_818:
        /* <DEDUP_REMOVED lines=10> */
.L_x_723:
[----:B------:R-:W2:Y:S02]  /*1ca00*/  LDL R3, [R1+0x18] ;  /* 0x0000180001037983 */ /* 0x000ea40000100800 */
[----:B--2---:R-:W-:-:S13]  /*1ca10*/  LOP3.LUT P0, RZ, R3, 0x40, RZ, 0xc0, !PT ;  /* 0x0000004003ff7812 */ /* 0x004fda000780c0ff */
[----:B------:R-:W-:Y:S05]  /*1ca20*/  @P0 BRA `(.L_x_724) ;  /* 0x0000000000040947 */ /* 0x000fea0003800000 */
[----:B------:R-:W-:Y:S01]  /*1ca30*/  BPT.TRAP 0x1 ;  /* 0x000000040000795c */ /* 0x000fe20000300000 */
.L_x_724:
        /* <DEDUP_REMOVED lines=30> */
.L_x_718:
[----:B------:R-:W-:Y:S05]  /*1cc20*/  BSYNC B1 ;  /* 0x0000000000017941 */ /* 0x000fea0003800000 */
.L_x_717:
[----:B------:R-:W-:Y:S01]  /*1cc30*/  IADD3 R3, R7, 0x1, RZ ;  /* 0x0000000107037810 */ /* 0x000fe20007ffe0ff */
[----:B------:R-:W-:Y:S03]  /*1cc40*/  BSSY B1, `(.L_x_725) ;  /* 0x000007f000017945 */ /* 0x000fe60003800000 */
        /* <DEDUP_REMOVED lines=24> */
[----:B------:R-:W-:-:S05]  /*1cdd0*/  IMAD.WIDE.U32 R2, R0, UR6, R2 ;  /* 0x0000000600027c25 */ /* 0x000fca000f8e0002 */
[----:B------:R-:W-:Y:S02]  /*1cde0*/  IADD3 R3, R10, R3, RZ ;  /* 0x000000030a037210 */ /* 0x000fe40007ffe0ff */
[----:B------:R-:W-:-:S04]  /*1cdf0*/  LEA R10, P0, R2, UR4, 0x2 ;  /* 0x00000004020a7c11 */ /* 0x000fc8000f8010ff */
[----:B------:R-:W-:-:S05]  /*1ce00*/  LEA.HI.X R11, R2, UR5, R3, 0x2, P0 ;  /* 0x00000005020b7c11 */ /* 0x000fca00080f1403 */
[----:B------:R1:W5:Y:S04]  /*1ce10*/  LDG.E R10, desc[UR36][R10.64] ;  /* 0x000000240a0a7981 */ /* 0x000368000c1e1900 */
.L_x_727:
[----:B------:R-:W2:Y:S01]  /*1ce20*/  S2R R3, SR_CgaCtaId ;  /* 0x0000000000037919 */ /* 0x000ea20000008800 */
[----:B------:R-:W-:-:S04]  /*1ce30*/  MOV R2, 0x400 ;  /* 0x0000040000027802 */ /* 0x000fc80000000f00 */
[----:B--2---:R-:W-:Y:S02]  /*1ce40*/  LEA R2, R3, R2, 0x18 ;  /* 0x0000000203027211 */ /* 0x004fe400078ec0ff */
[----:B------:R-:W-:-:S03]  /*1ce50*/  SHF.L.U32 R3, R13, 0x1f, RZ ;  /* 0x0000001f0d037819 */ /* 0x000fc600000006ff */
[----:B------:R-:W-:-:S04]  /*1ce60*/  IMAD R2, R14, 0x8, R2 ;  /* 0x000000080e027824 */ /* 0x000fc800078e0202 */
[----:B------:R-:W2:Y:S02]  /*1ce70*/  SYNCS.PHASECHK.TRANS64.TRYWAIT P0, [R2+URZ+0x34840], R3 ;  /* 0x03484003020075a7 */ /* 0x000ea4000800017f */
[----:B--2---:R-:W-:Y:S05]  /*1ce80*/  @!P0 BRA `(.L_x_728) ;  /* 0x0000002400c08947 */ /* 0x004fea0003800000 */
.L_x_819:
        /* <DEDUP_REMOVED lines=11> */
.L_x_729:
[----:B0-----:R-:W3:Y:S04]  /*1cf40*/  LDL R14, [R1] ;  /* 0x00000000010e7983 */ /* 0x001ee80000100800 */
[----:B------:R-:W4:Y:S01]  /*1cf50*/  LDL R13, [R1+0x8] ;  /* 0x00000800010d7983 */ /* 0x000f220000100800 */
[----:B--2---:R-:W-:Y:S01]  /*1cf60*/  MOV R3, 0x400 ;  /* 0x0000040000037802 */ /* 0x004fe20000000f00 */
[----:B------:R-:W-:Y:S01]  /*1cf70*/  UIADD3 UR4, UP0, UR38, 0x370, URZ ;  /* 0x0000037026047890 */ /* 0x000fe2000ff1e03f */
[----:B------:R-:W-:Y:S01]  /*1cf80*/  R2UR UR9, R2 ;  /* 0x00000000020972ca */ /* 0x000fe200000e0000 */
[----:B------:R-:W0:Y:S01]  /*1cf90*/  S2R R11, SR_CgaCtaId ;  /* 0x00000000000b7919 */ /* 0x000e220000008800 */
[----:B------:R-:W-:Y:S01]  /*1cfa0*/  R2UR UR11, R9 ;  /* 0x00000000090b72ca */ /* 0x000fe200000e0000 */
[----:B------:R-:W-:Y:S01]  /*1cfb0*/  UMOV UR10, URZ ;  /* 0x0000003f000a7c82 */ /* 0x000fe20008000000 */
[----:B------:R-:W-:Y:S01]  /*1cfc0*/  R2UR UR12, R4 ;  /* 0x00000000040c72ca */ /* 0x000fe200000e0000 */
[----:B------:R-:W-:Y:S01]  /*1cfd0*/  UMOV UR6, 0x0 ;  /* 0x0000000000067882 */ /* 0x000fe20000000000 */
[----:B-----5:R-:W-:Y:S01]  /*1cfe0*/  R2UR UR13, R10 ;  /* 0x000000000a0d72ca */ /* 0x020fe200000e0000 */
[----:B------:R-:W-:Y:S01]  /*1cff0*/  UMOV UR7, 0x14f00000 ;  /* 0x14f0000000077882 */ /* 0x000fe20000000000 */
[----:B------:R-:W-:Y:S01]  /*1d000*/  UMOV UR18, 0x40 ;  /* 0x0000004000127882 */ /* 0x000fe20000000000 */
[----:B------:R-:W-:Y:S01]  /*1d010*/  UMOV UR17, 0x80 ;  /* 0x0000008000117882 */ /* 0x000fe20000000000 */
[----:B------:R-:W-:-:S03]  /*1d020*/  SHF.L.U32 R8, R8, 0x1f, RZ ;  /* 0x0000001f08087819 */ /* 0x000fc600000006ff */
[----:B------:R-:W-:Y:S01]  /*1d030*/  UIADD3 UR9, UR9, 0x34830, URZ ;  /* 0x0003483009097890 */ /* 0x000fe2000fffe03f */
[----:B0-----:R-:W-:-:S05]  /*1d040*/  LEA R3, R11, R3, 0x18 ;  /* 0x000000030b037211 */ /* 0x001fca00078ec0ff */
[----:B---3--:R-:W-:Y:S01]  /*1d050*/  IMAD R2, R14, 0xc000, R3 ;  /* 0x0000c0000e027824 */ /* 0x008fe200078e0203 */
[----:B----4-:R-:W-:-:S04]  /*1d060*/  R2UR UR5, R13 ;  /* 0x000000000d0572ca */ /* 0x010fc800000e0000 */
[----:B------:R-:W-:Y:S01]  /*1d070*/  R2UR UR8, R2 ;  /* 0x00000000020872ca */ /* 0x000fe200000e0000 */
[----:B------:R-:W-:-:S08]  /*1d080*/  IMAD R2, R7, 0x8, R3 ;  /* 0x0000000807027824 */ /* 0x000fd000078e0203 */
[----:B------:R-:W-:-:S04]  /*1d090*/  ULEA UR11, UR11, UR5, 0x7 ;  /* 0x000000050b0b7291 */ /* 0x000fc8000f8e383f */
[----:B------:R-:W-:Y:S02]  /*1d0a0*/  UIADD3 UR14, UR8, 0x1c400, URZ ;  /* 0x0001c400080e7890 */ /* 0x000fe4000fffe03f */
[----:B------:R-:W-:Y:S02]  /*1d0b0*/  UIADD3.X UR5, URZ, UR39, URZ, UP0, !UPT ;  /* 0x000000273f057290 */ /* 0x000fe400087fe43f */
[----:B------:R-:W-:Y:S02]  /*1d0c0*/  UIADD3 UR15, UR8, 0x20400, URZ ;  /* 0x00020400080f7890 */ /* 0x000fe4000fffe03f */
[----:B------:R-:W-:-:S03]  /*1d0d0*/  UIADD3 UR16, UR8, 0x24400, URZ ;  /* 0x0002440008107890 */ /* 0x000fc6000fffe03f */
[----:B------:R-:W-:Y:S02]  /*1d0e0*/  UMOV UR8, UR14 ;  /* 0x0000000e00087c82 */ /* 0x000fe40008000000 */
[----:B------:R0:W-:Y:S02]  /*1d0f0*/  UTMALDG.4D [UR8], [UR4], desc[UR6] ;  /* 0x00000608040075b4 */ /* 0x0001e40008019000 */
        /* <DEDUP_REMOVED lines=8> */
.L_x_820:
[----:B------:R-:W2:Y:S01]  /*1d180*/  LDL R11, [R1+0x28] ;  /* 0x00002800010b7983 */ /* 0x000ea20000100800 */
[----:B------:R-:W1:Y:S02]  /*1d190*/  S2R R3, SR_TID.X ;  /* 0x0000000000037919 */ /* 0x000e640000002100 */
[----:B-1----:R-:W-:-:S04]  /*1d1a0*/  LOP3.LUT R3, R3, 0x7f, RZ, 0xc0, !PT ;  /* 0x0000007f03037812 */ /* 0x002fc800078ec0ff */
[----:B------:R-:W-:-:S13]  /*1d1b0*/  ISETP.NE.AND P0, PT, R3, RZ, PT ;  /* 0x000000ff0300720c */ /* 0x000fda0003f05270 */
[----:B------:R-:W-:-:S04]  /*1d1c0*/  @!P0 MOV R3, 0x8000 ;  /* 0x0000800000038802 */ /* 0x000fc80000000f00 */
[----:B------:R2:W-:Y:S02]  /*1d1d0*/  @!P0 SYNCS.ARRIVE.TRANS64 RZ, [R2+URZ+0x34850], R3 ;  /* 0x0348500302ff89a7 */ /* 0x0005e4000800003f */
[----:B--2---:R-:W-:-:S04]  /*1d1e0*/  PRMT R3, R11, 0x9910, RZ ;  /* 0x000099100b037816 */ /* 0x004fc800000000ff */
[----:B------:R-:W-:-:S13]  /*1d1f0*/  ISETP.NE.AND P0, PT, R3, 0x2, PT ;  /* 0x000000020300780c */ /* 0x000fda0003f05270 */
[----:B------:R-:W-:Y:S05]  /*1d200*/  @P0 BRA `(.L_x_731) ;  /* 0x0000000000040947 */ /* 0x000fea0003800000 */
[----:B------:R-:W-:Y:S01]  /*1d210*/  BPT.TRAP 0x1 ;  /* 0x000000040000795c */ /* 0x000fe20000300000 */
.L_x_731:
[----:B------:R-:W2:Y:S02]  /*1d220*/  LDL R3, [R1+0x18] ;  /* 0x0000180001037983 */ /* 0x000ea40000100800 */
[----:B--2---:R-:W-:-:S13]  /*1d230*/  LOP3.LUT P0, RZ, R3, 0x40, RZ, 0xc0, !PT ;  /* 0x0000004003ff7812 */ /* 0x004fda000780c0ff */
[----:B------:R-:W-:Y:S05]  /*1d240*/  @P0 BRA `(.L_x_732) ;  /* 0x0000000000040947 */ /* 0x000fea0003800000 */
[----:B------:R-:W-:Y:S01]  /*1d250*/  BPT.TRAP 0x1 ;  /* 0x000000040000795c */ /* 0x000fe20000300000 */
.L_x_732:
[----:B------:R-:W2:Y:S01]  /*1d260*/  LDL.LU R13, [R1+0x10] ;  /* 0x00001000010d7983 */ /* 0x000ea20000300800 */
[----:B0-----:R-:W-:-:S03]  /*1d270*/  MOV R8, 0x400 ;  /* 0x0000040000087802 */ /* 0x001fc60000000f00 */
[----:B------:R-:W3:Y:S01]  /*1d280*/  LDL R3, [R1+0x8] ;  /* 0x0000080001037983 */ /* 0x000ee20000100800 */
        /* <DEDUP_REMOVED lines=16> */
[----:B------:R-:W-:Y:S02]  /*1d390*/  MOV R5, R10 ;  /* 0x0000000a00057202 */ /* 0x000fe40000000f00 */
        /* <DEDUP_REMOVED lines=9> */
.L_x_726:
[----:B------:R-:W-:Y:S05]  /*1d430*/  BSYNC B1 ;  /* 0x0000000000017941 */ /* 0x000fea0003800000 */
.L_x_725:
[C---:B------:R-:W-:Y:S01]  /*1d440*/  ISETP.GT.AND P0, PT, R6.reuse, 0x1, PT ;  /* 0x000000010600780c */ /* 0x040fe20003f04270 */
[----:B------:R-:W-:-:S12]  /*1d450*/  VIADD R6, R6, 0xfffffffe ;  /* 0xfffffffe06067836 */ /* 0x000fd80000000000 */
[----:B------:R-:W-:Y:S05]  /*1d460*/  @P0 BRA `(.L_x_733) ;  /* 0xffffffec00e00947 */ /* 0x000fea000383ffff */
.L_x_706:
[----:B------:R-:W-:Y:S05]  /*1d470*/  BSYNC B0 ;  /* 0x0000000000007941 */ /* 0x000fea0003800000 */
.L_x_705:
[----:B------:R-:W1:Y:S01]  /*1d480*/  S2R R2, SR_TID.X ;  /* 0x0000000000027919 */ /* 0x000e620000002100 */
[----:B------:R-:W-:Y:S01]  /*1d490*/  BSSY B0, `(.L_x_734) ;  /* 0x0000010000007945 */ /* 0x000fe20003800000 */
[----:B-1----:R-:W-:-:S04]  /*1d4a0*/  LOP3.LUT R2, R2, 0x1f, RZ, 0xc0, !PT ;  /* 0x0000001f02027812 */ /* 0x002fc800078ec0ff */
[----:B------:R-:W-:-:S13]  /*1d4b0*/  ISETP.NE.AND P0, PT, R2, RZ, PT ;  /* 0x000000ff0200720c */ /* 0x000fda0003f05270 */
[----:B------:R-:W-:Y:S05]  /*1d4c0*/  @P0 BRA `(.L_x_735) ;  /* 0x0000000000300947 */ /* 0x000fea0003800000 */
[----:B------:R-:W1:Y:S01]  /*1d4d0*/  S2R R3, SR_LANEID ;  /* 0x0000000000037919 */ /* 0x000e620000000000 */
[----:B------:R-:W-:Y:S02]  /*1d4e0*/  VOTEU.ANY UR4, UPT, PT ;  /* 0x0000000000047886 */ /* 0x000fe400038e0100 */
[----:B------:R-:W1:Y:S08]  /*1d4f0*/  FLO.U32 R0, UR4 ;  /* 0x0000000400007d00 */ /* 0x000e7000080e0000 */
[----:B------:R-:W2:Y:S01]  /*1d500*/  POPC R7, UR4 ;  /* 0x0000000400077d09 */ /* 0x000ea20008000000 */
[----:B-1----:R-:W-:-:S02]  /*1d510*/  ISETP.EQ.U32.AND P0, PT, R0, R3, PT ;  /* 0x000000030000720c */ /* 0x002fc40003f02070 */
[----:B------:R-:W2:Y:S11]  /*1d520*/  LDC.64 R2, c[0x0][0xc38] ;  /* 0x00030e00ff027b82 */ /* 0x000eb60000000a00 */
[----:B--2---:R-:W2:Y:S01]  /*1d530*/  @P0 ATOMG.E.ADD.STRONG.GPU PT, R3, desc[UR36][R2.64], R7 ;  /* 0x00000007020309a8 */ /* 0x004ea200081ee1e4 */
[----:B------:R-:W1:Y:S02]  /*1d540*/  S2R R6, SR_LTMASK ;  /* 0x0000000000067919 */ /* 0x000e640000003900 */
[----:B-1----:R-:W-:-:S04]  /*1d550*/  LOP3.LUT R6, R6, UR4, RZ, 0xc0, !PT ;  /* 0x0000000406067c12 */ /* 0x002fc8000f8ec0ff */
[----:B------:R-:W1:Y:S01]  /*1d560*/  POPC R9, R6 ;  /* 0x0000000600097309 */ /* 0x000e620000000000 */
[----:B--2---:R-:W1:Y:S02]  /*1d570*/  SHFL.IDX PT, R0, R3, R0, 0x1f ;  /* 0x00001f0003007589 */ /* 0x004e6400000e0000 */
[----:B-1----:R-:W-:-:S07]  /*1d580*/  IADD3 R16, R0, UR40, R9 ;  /* 0x0000002800107c10 */ /* 0x002fce000fffe009 */
.L_x_735:
[----:B------:R-:W-:Y:S05]  /*1d590*/  BSYNC B0 ;  /* 0x0000000000007941 */ /* 0x000fea0003800000 */
.L_x_734:
[----:B------:R-:W-:Y:S04]  /*1d5a0*/  BSSY B0, `(.L_x_736) ;  /* 0x0000035000007945 */ /* 0x000fe80003800000 */
[----:B------:R-:W-:Y:S05]  /*1d5b0*/  @!P6 BRA `(.L_x_737) ;  /* 0x0000000000cce947 */ /* 0x000fea0003800000 */
[----:B------:R-:W2:Y:S01]  /*1d5c0*/  LDL R0, [R1] ;  /* 0x0000000001007983 */ /* 0x000ea20000100800 */
[----:B------:R-:W-:-:S03]  /*1d5d0*/  MOV R3, 0x400 ;  /* 0x0000040000037802 */ /* 0x000fc60000000f00 */
[----:B------:R-:W3:Y:S01]  /*1d5e0*/  LDL R2, [R1+0xc] ;  /* 0x00000c0001027983 */ /* 0x000ee20000100800 */
[----:B------:R-:W1:Y:S02]  /*1d5f0*/  S2R R6, SR_CgaCtaId ;  /* 0x0000000000067919 */ /* 0x000e640000008800 */
[----:B-1----:R-:W-:-:S04]  /*1d600*/  LEA R3, R6, R3, 0x18 ;  /* 0x0000000306037211 */ /* 0x002fc800078ec0ff */
[----:B--2---:R-:W-:Y:S02]  /*1d610*/  LEA R0, R0, R3, 0x3 ;  /* 0x0000000300007211 */ /* 0x004fe400078e18ff */
[----:B---3--:R-:W-:-:S04]  /*1d620*/  SHF.L.U32 R3, R2, 0x1f, RZ ;  /* 0x0000001f02037819 */ /* 0x008fc800000006ff */
[----:B------:R-:W1:Y:S02]  /*1d630*/  SYNCS.PHASECHK.TRANS64.TRYWAIT P0, [R0+URZ+0x34860], R3 ;  /* 0x03486003000075a7 */ /* 0x000e64000800017f */
[----:B-1----:R-:W-:Y:S05]  /*1d640*/  @!P0 BRA `(.L_x_738) ;  /* 0x0000001c00f88947 */ /* 0x002fea0003800000 */
.L_x_821:
[----:B------:R-:W2:Y:S01]  /*1d650*/  LDL R2, [R1+0x28] ;  /* 0x0000280001027983 */ /* 0x000ea20000100800 */
[----:B------:R-:W3:Y:S02]  /*1d660*/  S2R R6, SR_TID.X ;  /* 0x0000000000067919 */ /* 0x000ee40000002100 */
[----:B---3--:R-:W-:-:S04]  /*1d670*/  LOP3.LUT R6, R6, 0x7f, RZ, 0xc0, !PT ;  /* 0x0000007f06067812 */ /* 0x008fc800078ec0ff */
[----:B------:R-:W-:-:S13]  /*1d680*/  ISETP.NE.AND P0, PT, R6, RZ, PT ;  /* 0x000000ff0600720c */ /* 0x000fda0003f05270 */
[----:B-1----:R-:W-:-:S04]  /*1d690*/  @!P0 IMAD.MOV.U32 R3, RZ, RZ, 0x8000 ;  /* 0x00008000ff038424 */ /* 0x002fc800078e00ff */
[----:B------:R1:W-:Y:S01]  /*1d6a0*/  @!P0 SYNCS.ARRIVE.TRANS64 RZ, [R0+URZ+0x34850], R3 ;  /* 0x0348500300ff89a7 */ /* 0x0003e2000800003f */
[----:B--2---:R-:W-:-:S04]  /*1d6b0*/  PRMT R2, R2, 0x9910, RZ ;  /* 0x0000991002027816 */ /* 0x004fc800000000ff */
[----:B------:R-:W-:-:S13]  /*1d6c0*/  ISETP.NE.AND P0, PT, R2, 0x2, PT ;  /* 0x000000020200780c */ /* 0x000fda0003f05270 */
[----:B-1----:R-:W-:Y:S05]  /*1d6d0*/  @P0 BRA `(.L_x_739) ;  /* 0x0000000000040947 */ /* 0x002fea0003800000 */
[----:B------:R-:W-:Y:S01]  /*1d6e0*/  BPT.TRAP 0x1 ;  /* 0x000000040000795c */ /* 0x000fe20000300000 */
.L_x_739:
[----:B------:R-:W2:Y:S02]  /*1d6f0*/  LDL R2, [R1+0x18] ;  /* 0x0000180001027983 */ /* 0x000ea40000100800 */
[----:B--2---:R-:W-:-:S13]  /*1d700*/  LOP3.LUT P0, RZ, R2, 0x40, RZ, 0xc0, !PT ;  /* 0x0000004002ff7812 */ /* 0x004fda000780c0ff */
[----:B------:R-:W-:Y:S05]  /*1d710*/  @P0 BRA `(.L_x_740) ;  /* 0x0000000000040947 */ /* 0x000fea0003800000 */
[----:B------:R-:W-:Y:S01]  /*1d720*/  BPT.TRAP 0x1 ;  /* 0x000000040000795c */ /* 0x000fe20000300000 */
.L_x_740:
[----:B------:R-:W2:Y:S01]  /*1d730*/  LDL.LU R8, [R1+0x8] ;  /* 0x0000080001087983 */ /* 0x000ea20000300800 */
[----:B------:R-:W-:-:S03]  /*1d740*/  MOV R6, 0x400 ;  /* 0x0000040000067802 */ /* 0x000fc60000000f00 */
[----:B------:R-:W3:Y:S04]  /*1d750*/  LDL R2, [R1] ;  /* 0x0000000001027983 */ /* 0x000ee80000100800 */
        /* <DEDUP_REMOVED lines=11> */
[----:B--2---:R-:W-:Y:S02]  /*1d810*/  R2UR UR5, R8 ;  /* 0x00000000080572ca */ /* 0x004fe400000e0000 */
[----:B---3--:R-:W-:Y:S02]  /*1d820*/  LEA R2, R2, R6, 0xf ;  /* 0x0000000602027211 */ /* 0x008fe400078e78ff */
[----:B----4-:R-:W-:Y:S02]  /*1d830*/  R2UR UR11, R3 ;  /* 0x00000000030b72ca */ /* 0x010fe400000e0000 */
        /* <DEDUP_REMOVED lines=11> */
.L_x_737:
[----:B------:R-:W-:Y:S05]  /*1d8f0*/  BSYNC B0 ;  /* 0x0000000000007941 */ /* 0x000fea0003800000 */
.L_x_736:
        /* <DEDUP_REMOVED lines=9> */
.L_x_690:
[----:B------:R-:W-:Y:S05]  /*1d990*/  BSYNC B6 ;  /* 0x0000000000067941 */ /* 0x000fea0003800000 */
.L_x_688:
[----:B------:R-:W-:-:S03]  /*1d9a0*/  UMOV UR4, 0xffffffff ;  /* 0xffffffff00047882 */ /* 0x000fc60000000000 */
[----:B------:R-:W-:Y:S05]  /*1d9b0*/  BRA.DIV UR4, `(.L_x_741) ;  /* 0x0000001e04307947 */ /* 0x000fea000b800000 */
[----:B------:R2:W3:Y:S04]  /*1d9c0*/  SHFL.IDX PT, R4, R16, RZ, 0x1f ;  /* 0x00001fff10047589 */ /* 0x0004e800000e0000 */
[----:B------:R2:W4:Y:S02]  /*1d9d0*/  SHFL.IDX PT, R5, R16, 0x1, 0x1f ;  /* 0x00201f0010057f89 */ /* 0x00052400000e0000 */
.L_x_825:
[----:B0----5:R-:W0:Y:S01]  /*1d9e0*/  S2R R8, SR_TID.X ;  /* 0x0000000000087919 */ /* 0x021e220000002100 */
[----:B------:R-:W-:Y:S01]  /*1d9f0*/  ULDC UR4, c[0x0][0xc14] ;  /* 0x0003050000047ab9 */ /* 0x000fe20000000800 */
[----:B------:R-:W-:Y:S01]  /*1da00*/  BSSY B0, `(.L_x_742) ;  /* 0x000000b000007945 */ /* 0x000fe20003800000 */
[----:B-1----:R-:W-:Y:S01]  /*1da10*/  IMAD.U32 R0, RZ, RZ, UR4 ;  /* 0x00000004ff007e24 */ /* 0x002fe2000f8e00ff */
[----:B------:R-:W-:Y:S02]  /*1da20*/  MOV R2, RZ ;  /* 0x000000ff00027202 */ /* 0x000fe40000000f00 */
[----:B0-----:R-:W-:-:S04]  /*1da30*/  LOP3.LUT R8, R8, 0x1f, RZ, 0xc0, !PT ;  /* 0x0000001f08087812 */ /* 0x001fc800078ec0ff */
[C---:B------:R-:W-:Y:S02]  /*1da40*/  ISETP.NE.AND P0, PT, R8.reuse, 0x1f, PT ;  /* 0x0000001f0800780c */ /* 0x040fe40003f05270 */
[----:B------:R-:W-:-:S04]  /*1da50*/  IADD3 R7, R8, R19, RZ ;  /* 0x0000001308077210 */ /* 0x000fc80007ffe0ff */
[----:B------:R-:W-:-:S13]  /*1da60*/  ISETP.GE.OR P0, PT, R7, R0, !P0 ;  /* 0x000000000700720c */ /* 0x000fda0004706670 */
[----:B------:R-:W-:Y:S05]  /*1da70*/  @P0 BRA `(.L_x_743) ;  /* 0x00000000000c0947 */ /* 0x000fea0003800000 */
[----:B------:R-:W0:Y:S02]  /*1da80*/  LDC.64 R2, c[0x0][0xc58] ;  /* 0x00031600ff027b82 */ /* 0x000e240000000a00 */
[----:B0-----:R-:W-:-:S06]  /*1da90*/  IMAD.WIDE R2, R7, 0x4, R2 ;  /* 0x0000000407027825 */ /* 0x001fcc00078e0202 */
[----:B------:R0:W5:Y:S02]  /*1daa0*/  LDG.E R2, desc[UR36][R2.64] ;  /* 0x0000002402027981 */ /* 0x000164000c1e1900 */
.L_x_743:
[----:B------:R-:W-:Y:S05]  /*1dab0*/  BSYNC B0 ;  /* 0x0000000000007941 */ /* 0x000fea0003800000 */
.L_x_742:
[----:B------:R-:W-:-:S03]  /*1dac0*/  UMOV UR4, 0xffffffff ;  /* 0xffffffff00047882 */ /* 0x000fc60000000000 */
[----:B------:R-:W-:Y:S05]  /*1dad0*/  BRA.DIV UR4, `(.L_x_744) ;  /* 0x0000001e04347947 */ /* 0x000fea000b800000 */
[----:B-----5:R-:W0:Y:S01]  /*1dae0*/  SHFL.UP PT, R14, R2, 0x1, RZ ;  /* 0x04200000020e7989 */ /* 0x020e2200000e00ff */
[C---:B------:R-:W-:Y:S02]  /*1daf0*/  ISETP.NE.AND P0, PT, R8.reuse, RZ, PT ;  /* 0x000000ff0800720c */ /* 0x040fe40003f05270 */
[----:B------:R-:W-:Y:S02]  /*1db00*/  ISETP.GE.U32.AND P1, PT, R8, 0x2, PT ;  /* 0x000000020800780c */ /* 0x000fe40003f26070 */
        /* <DEDUP_REMOVED lines=12> */
[----:B0-----:R-:W-:-:S04]  /*1dbd0*/  SEL R14, R14, RZ, P1 ;  /* 0x000000ff0e0e7207 */ /* 0x001fc80000800000 */
[----:B------:R-:W-:-:S05]  /*1dbe0*/  IADD3 R3, R3, R14, RZ ;  /* 0x0000000e03037210 */ /* 0x000fca0007ffe0ff */
[----:B------:R-:W0:Y:S02]  /*1dbf0*/  SHFL.UP PT, R14, R3, 0x10, RZ ;  /* 0x06000000030e7989 */ /* 0x000e2400000e00ff */
[----:B0-----:R-:W-:-:S05]  /*1dc00*/  SEL R6, R14, RZ, P0 ;  /* 0x000000ff0e067207 */ /* 0x001fca0000000000 */
[----:B------:R-:W-:-:S05]  /*1dc10*/  IMAD.IADD R6, R3, 0x1, R6 ;  /* 0x0000000103067824 */ /* 0x000fca00078e0206 */
[----:B------:R0:W1:Y:S02]  /*1dc20*/  SHFL.IDX PT, R14, R6, 0x1f, 0x1f ;  /* 0x03e01f00060e7f89 */ /* 0x00006400000e0000 */
.L_x_833:
[----:B------:R-:W-:Y:S02]  /*1dc30*/  ULDC UR4, c[0x0][0xc10] ;  /* 0x0003040000047ab9 */ /* 0x000fe40000000800 */
[----:B--2---:R-:W-:-:S05]  /*1dc40*/  MOV R16, UR4 ;  /* 0x0000000400107c02 */ /* 0x004fca0008000f00 */
[----:B-1----:R-:W-:-:S04]  /*1dc50*/  IMAD R7, R14, R16, RZ ;  /* 0x000000100e077224 */ /* 0x002fc800078e02ff */
[----:B----4-:R-:W-:-:S05]  /*1dc60*/  IMAD.IADD R5, R5, 0x1, R7 ;  /* 0x0000000105057824 */ /* 0x010fca00078e0207 */
[----:B---3--:R-:W-:-:S13]  /*1dc70*/  ISETP.GT.AND P0, PT, R5, R4, PT ;  /* 0x000000040500720c */ /* 0x008fda0003f04270 */
[----:B------:R-:W-:Y:S05]  /*1dc80*/  @P0 BRA `(.L_x_745) ;  /* 0x0000000000b40947 */ /* 0x000fea0003800000 */
[----:B------:R-:W1:Y:S02]  /*1dc90*/  LDC R0, c[0x0][0xc14] ;  /* 0x00030500ff007b82 */ /* 0x000e640000000800 */
.L_x_750:
[----:B------:R-:W-:-:S04]  /*1dca0*/  IADD3 R19, R19, 0x1f, RZ ;  /* 0x0000001f13137810 */ /* 0x000fc80007ffe0ff */
[----:B-1----:R-:W-:-:S13]  /*1dcb0*/  ISETP.GE.AND P0, PT, R19, R0, PT ;  /* 0x000000001300720c */ /* 0x002fda0003f06270 */
[----:B------:R-:W-:Y:S05]  /*1dcc0*/  @P0 BRA `(.L_x_746) ;  /* 0x00000004005c0947 */ /* 0x000fea0003800000 */
[----:B------:R-:W1:Y:S01]  /*1dcd0*/  S2R R8, SR_TID.X ;  /* 0x0000000000087919 */ /* 0x000e620000002100 */
[----:B------:R-:W-:Y:S01]  /*1dce0*/  BSSY B0, `(.L_x_747) ;  /* 0x000000a000007945 */ /* 0x000fe20003800000 */
[----:B------:R-:W-:Y:S02]  /*1dcf0*/  MOV R2, RZ ;  /* 0x000000ff00027202 */ /* 0x000fe40000000f00 */
[----:B-1----:R-:W-:-:S04]  /*1dd00*/  LOP3.LUT R8, R8, 0x1f, RZ, 0xc0, !PT ;  /* 0x0000001f08087812 */ /* 0x002fc800078ec0ff */
[C---:B------:R-:W-:Y:S01]  /*1dd10*/  ISETP.NE.AND P1, PT, R8.reuse, 0x1f, PT ;  /* 0x0000001f0800780c */ /* 0x040fe20003f25270 */
[----:B------:R-:W-:-:S05]  /*1dd20*/  IMAD.IADD R7, R8, 0x1, R19 ;  /* 0x0000000108077824 */ /* 0x000fca00078e0213 */
[----:B------:R-:W-:-:S13]  /*1dd30*/  ISETP.GE.OR P0, PT, R7, R0, !P1 ;  /* 0x000000000700720c */ /* 0x000fda0004f06670 */
[----:B------:R-:W-:Y:S05]  /*1dd40*/  @P0 BRA `(.L_x_748) ;  /* 0x00000000000c0947 */ /* 0x000fea0003800000 */
[----:B------:R-:W1:Y:S02]  /*1dd50*/  LDC.64 R2, c[0x0][0xc58] ;  /* 0x00031600ff027b82 */ /* 0x000e640000000a00 */
[----:B-1----:R-:W-:-:S06]  /*1dd60*/  IMAD.WIDE R2, R7, 0x4, R2 ;  /* 0x0000000407027825 */ /* 0x002fcc00078e0202 */
[----:B------:R1:W5:Y:S02]  /*1dd70*/  LDG.E R2, desc[UR36][R2.64] ;  /* 0x0000002402027981 */ /* 0x000364000c1e1900 */
.L_x_748:
[----:B------:R-:W-:Y:S05]  /*1dd80*/  BSYNC B0 ;  /* 0x0000000000007941 */ /* 0x000fea0003800000 */
.L_x_747:
        /* <DEDUP_REMOVED lines=17> */
[----:B-1----:R-:W-:-:S04]  /*1dea0*/  SEL R14, R14, RZ, P1 ;  /* 0x000000ff0e0e7207 */ /* 0x002fc80000800000 */
[----:B------:R-:W-:-:S05]  /*1deb0*/  IADD3 R3, R3, R14, RZ ;  /* 0x0000000e03037210 */ /* 0x000fca0007ffe0ff */
[----:B------:R-:W0:Y:S02]  /*1dec0*/  SHFL.UP PT, R14, R3, 0x10, RZ ;  /* 0x06000000030e7989 */ /* 0x000e2400000e00ff */
[----:B0-----:R-:W-:-:S05]  /*1ded0*/  SEL R6, R14, RZ, P0 ;  /* 0x000000ff0e067207 */ /* 0x001fca0000000000 */
[----:B------:R-:W-:-:S05]  /*1dee0*/  IMAD.IADD R6, R3, 0x1, R6 ;  /* 0x0000000103067824 */ /* 0x000fca00078e0206 */
[----:B------:R0:W1:Y:S02]  /*1def0*/  SHFL.IDX PT, R14, R6, 0x1f, 0x1f ;  /* 0x03e01f00060e7f89 */ /* 0x00006400000e0000 */
.L_x_841:
[----:B------:R-:W-:Y:S02]  /*1df00*/  ULDC UR4, c[0x0][0xc10] ;  /* 0x0003040000047ab9 */ /* 0x000fe40000000800 */
[----:B------:R-:W-:-:S05]  /*1df10*/  MOV R16, UR4 ;  /* 0x0000000400107c02 */ /* 0x000fca0008000f00 */
[----:B-1----:R-:W-:-:S04]  /*1df20*/  IMAD R7, R14, R16, RZ ;  /* 0x000000100e077224 */ /* 0x002fc800078e02ff */
[----:B------:R-:W-:-:S05]  /*1df30*/  IMAD.IADD R5, R7, 0x1, R5 ;  /* 0x0000000107057824 */ /* 0x000fca00078e0205 */
[----:B------:R-:W-:-:S13]  /*1df40*/  ISETP.GT.AND P0, PT, R5, R4, PT ;  /* 0x000000040500720c */ /* 0x000fda0003f04270 */
[----:B------:R-:W-:Y:S05]  /*1df50*/  @!P0 BRA `(.L_x_750) ;  /* 0xfffffffc00508947 */ /* 0x000fea000383ffff */
.L_x_745:
[----:B------:R-:W-:Y:S01]  /*1df60*/  IADD3 R7, -R7, R5, RZ ;  /* 0x0000000507077210 */ /* 0x000fe20007ffe1ff */
[----:B------:R-:W-:-:S04]  /*1df70*/  UMOV UR4, 0xffffffff ;  /* 0xffffffff00047882 */ /* 0x000fc80000000000 */
[----:B------:R-:W-:-:S05]  /*1df80*/  IMAD R3, R6, R16, R7 ;  /* 0x0000001006037224 */ /* 0x000fca00078e0207 */
[----:B------:R-:W-:Y:S01]  /*1df90*/  ISETP.GT.AND P6, PT, R3, R4, PT ;  /* 0x000000040300720c */ /* 0x000fe20003fc4270 */
[----:B------:R-:W-:-:S12]  /*1dfa0*/  BRA.DIV UR4, `(.L_x_751) ;  /* 0x0000001e04a87947 */ /* 0x000fd8000b800000 */
[----:B------:R-:W-:-:S04]  /*1dfb0*/  VOTE.ANY R3, PT, !P6 ;  /* 0x0000000000037806 */ /* 0x000fc800070e0100 */
[----:B------:R-:W1:Y:S02]  /*1dfc0*/  POPC R5, R3 ;  /* 0x0000000300057309 */ /* 0x000e640000000000 */
[----:B-1----:R1:W2:Y:S02]  /*1dfd0*/  SHFL.IDX PT, R17, R2, R5, 0x1f ;  /* 0x00001f0502117589 */ /* 0x0022a400000e0000 */
.L_x_845:
[----:B------:R-:W-:Y:S01]  /*1dfe0*/  ISETP.NE.AND P0, PT, R3, RZ, PT ;  /* 0x000000ff0300720c */ /* 0x000fe20003f05270 */
[----:B------:R-:W-:-:S12]  /*1dff0*/  IMAD.MOV.U32 R14, RZ, RZ, RZ ;  /* 0x000000ffff0e7224 */ /* 0x000fd800078e00ff */
[----:B------:R-:W-:Y:S05]  /*1e000*/  @!P0 BRA `(.L_x_752) ;  /* 0x0000000000108947 */ /* 0x000fea0003800000 */
[----:B------:R-:W-:Y:S01]  /*1e010*/  UMOV UR4, 0xffffffff ;  /* 0xffffffff00047882 */ /* 0x000fe20000000000 */
[----:B------:R-:W-:Y:S02]  /*1e020*/  IADD3 R12, R5, -0x1, RZ ;  /* 0xffffffff050c7810 */ /* 0x000fe40007ffe0ff */
[----:B------:R-:W-:Y:S05]  /*1e030*/  BRA.DIV UR4, `(.L_x_753) ;  /* 0x0000001e04cc7947 */ /* 0x000fea000b800000 */
[----:B------:R3:W4:Y:S02]  /*1e040*/  SHFL.IDX PT, R14, R6, R12, 0x1f ;  /* 0x00001f0c060e7589 */ /* 0x00072400000e0000 */
.L_x_752:
[----:B0-23--:R-:W-:Y:S01]  /*1e050*/  IABS R6, R17 ;  /* 0x0000001100067213 */ /* 0x00dfe20000000000 */
[----:B----4-:R-:W-:Y:S02]  /*1e060*/  IMAD R16, R14, R16, R7 ;  /* 0x000000100e107224 */ /* 0x010fe400078e0207 */
[----:B------:R-:W-:Y:S01]  /*1e070*/  IMAD.IADD R19, R5, 0x1, R19 ;  /* 0x0000000105137824 */ /* 0x000fe200078e0213 */
[----:B------:R-:W0:Y:S08]  /*1e080*/  I2F.RP R8, R6 ;  /* 0x0000000600087306 */ /* 0x000e300000209400 */
[----:B0-----:R-:W0:Y:S02]  /*1e090*/  MUFU.RCP R8, R8 ;  /* 0x0000000800087308 */ /* 0x001e240000001000 */
[----:B0-----:R-:W-:-:S06]  /*1e0a0*/  VIADD R9, R8, 0xffffffe ;  /* 0x0ffffffe08097836 */ /* 0x001fcc0000000000 */
[----:B------:R-:W1:Y:S02]  /*1e0b0*/  F2I.FTZ.U32.TRUNC.NTZ R3, R9 ;  /* 0x0000000900037305 */ /* 0x000e64000021f000 */
[----:B-1----:R-:W-:-:S05]  /*1e0c0*/  IADD3 R2, RZ, -R3, RZ ;  /* 0x80000003ff027210 */ /* 0x002fca0007ffe0ff */
[----:B------:R-:W-:Y:S02]  /*1e0d0*/  IMAD R7, R2, R6, RZ ;  /* 0x0000000602077224 */ /* 0x000fe400078e02ff */
[----:B------:R-:W-:-:S04]  /*1e0e0*/  IMAD.MOV.U32 R2, RZ, RZ, RZ ;  /* 0x000000ffff027224 */ /* 0x000fc800078e00ff */
[----:B------:R-:W-:Y:S01]  /*1e0f0*/  IMAD.HI.U32 R2, R3, R7, R2 ;  /* 0x0000000703027227 */ /* 0x000fe200078e0002 */
[----:B------:R-:W-:Y:S02]  /*1e100*/  IADD3 R3, R4, -R16, RZ ;  /* 0x8000001004037210 */ /* 0x000fe40007ffe0ff */
[----:B------:R-:W-:Y:S02]  /*1e110*/  IABS R7, R17 ;  /* 0x0000001100077213 */ /* 0x000fe40000000000 */
[----:B------:R-:W-:-:S03]  /*1e120*/  IABS R4, R3 ;  /* 0x0000000300047213 */ /* 0x000fc60000000000 */
[----:B------:R-:W-:Y:S02]  /*1e130*/  IMAD.MOV R7, RZ, RZ, -R7 ;  /* 0x000000ffff077224 */ /* 0x000fe400078e0a07 */
[----:B------:R-:W-:-:S04]  /*1e140*/  IMAD.HI.U32 R2, R2, R4, RZ ;  /* 0x0000000402027227 */ /* 0x000fc800078e00ff */
[----:B------:R-:W-:Y:S01]  /*1e150*/  IMAD R7, R2, R7, R4 ;  /* 0x0000000702077224 */ /* 0x000fe200078e0204 */
[----:B------:R-:W-:-:S04]  /*1e160*/  LOP3.LUT R4, R3, R17, RZ, 0x3c, !PT ;  /* 0x0000001103047212 */ /* 0x000fc800078e3cff */
[----:B------:R-:W-:-:S13]  /*1e170*/  ISETP.GT.U32.AND P0, PT, R6, R7, PT ;  /* 0x000000070600720c */ /* 0x000fda0003f04070 */
[----:B------:R-:W-:Y:S01]  /*1e180*/  @!P0 IADD3 R7, R7, -R6, RZ ;  /* 0x8000000607078210 */ /* 0x000fe20007ffe0ff */
[----:B------:R-:W-:-:S03]  /*1e190*/  @!P0 VIADD R2, R2, 0x1 ;  /* 0x0000000102028836 */ /* 0x000fc60000000000 */
        /* <DEDUP_REMOVED lines=10> */
.L_x_746:
[----:B------:R-:W-:Y:S01]  /*1e240*/  UMOV UR4, URZ ;  /* 0x0000003f00047c82 */ /* 0x000fe20008000000 */
[----:B------:R-:W-:Y:S01]  /*1e250*/  UMOV UR5, URZ ;  /* 0x0000003f00057c82 */ /* 0x000fe20008000000 */
[----:B------:R-:W-:Y:S01]  /*1e260*/  ULDC UR6, c[0x0][0xc14] ;  /* 0x0003050000067ab9 */ /* 0x000fe20000000800 */
[----:B------:R-:W-:Y:S01]  /*1e270*/  IMAD.MOV.U32 R16, RZ, RZ, R4 ;  /* 0x000000ffff107224 */ /* 0x000fe200078e0004 */
[----:B------:R-:W-:Y:S01]  /*1e280*/  MOV R17, UR4 ;  /* 0x0000000400117c02 */ /* 0x000fe20008000f00 */
[----:B------:R-:W-:Y:S01]  /*1e290*/  IMAD.U32 R18, RZ, RZ, UR5 ;  /* 0x00000005ff127e24 */ /* 0x000fe2000f8e00ff */
[----:B------:R-:W-:-:S07]  /*1e2a0*/  MOV R19, UR6 ;  /* 0x0000000600137c02 */ /* 0x000fce0008000f00 */
.L_x_754:
[----:B------:R-:W1:Y:S01]  /*1e2b0*/  S2R R2, SR_TID.X ;  /* 0x0000000000027919 */ /* 0x000e620000002100 */
[----:B------:R-:W-:Y:S05]  /*1e2c0*/  WARPSYNC.ALL ;  /* 0x0000000000007948 */ /* 0x000fea0003800000 */
[----:B------:R-:W-:Y:S01]  /*1e2d0*/  BAR.SYNC.DEFER_BLOCKING 0x4, 0x120 ;  /* 0x0104800000007b1d */ /* 0x000fe20000010000 */
[----:B-1----:R-:W-:-:S04]  /*1e2e0*/  LOP3.LUT R2, R2, 0x1f, RZ, 0xc0, !PT ;  /* 0x0000001f02027812 */ /* 0x002fc800078ec0ff */
[----:B------:R-:W-:-:S13]  /*1e2f0*/  ISETP.NE.AND P0, PT, R2, RZ, PT ;  /* 0x000000ff0200720c */ /* 0x000fda0003f05270 */
[----:B------:R-:W1:Y:S01]  /*1e300*/  @!P0 S2R R3, SR_CgaCtaId ;  /* 0x0000000000038919 */ /* 0x000e620000008800 */
[----:B------:R-:W-:-:S04]  /*1e310*/  @!P0 MOV R2, 0x400 ;  /* 0x0000040000028802 */ /* 0x000fc80000000f00 */
[----:B-1----:R-:W-:-:S05]  /*1e320*/  @!P0 LEA R2, R3, R2, 0x18 ;  /* 0x0000000203028211 */ /* 0x002fca00078ec0ff */
[----:B------:R2:W-:Y:S01]  /*1e330*/  @!P0 STS.128 [R2+0x348d0], R16 ;  /* 0x0348d01002008388 */ /* 0x0005e20000000c00 */
[----:B------:R-:W-:Y:S06]  /*1e340*/  BAR.ARV 0x5, 0x120 ;  /* 0x0144800000007b1d */ /* 0x000fec0000002000 */
[----:B------:R-:W-:-:S13]  /*1e350*/  ISETP.GE.AND P0, PT, R19, R0, PT ;  /* 0x000000001300720c */ /* 0x000fda0003f06270 */
[----:B------:R-:W-:Y:S05]  /*1e360*/  @!P0 BRA `(.L_x_755) ;  /* 0xffffffb000608947 */ /* 0x000fea000383ffff */
.L_x_667:
[----:B0-----:R-:W3:Y:S01]  /*1e370*/  LDL.LU R0, [R1+0x3c] ;  /* 0x00003c0001007983 */ /* 0x001ee20000300800 */
[----:B------:R-:W-:Y:S01]  /*1e380*/  BSSY B0, `(.L_x_756) ;  /* 0x000000b000007945 */ /* 0x000fe20003800000 */
[----:B------:R-:W0:Y:S01]  /*1e390*/  S2R R5, SR_CgaCtaId ;  /* 0x0000000000057919 */ /* 0x000e220000008800 */
[----:B---3--:R-:W-:-:S05]  /*1e3a0*/  VIADD R0, R0, 0x1 ;  /* 0x0000000100007836 */ /* 0x008fca0000000000 */
[----:B--2---:R-:W-:-:S04]  /*1e3b0*/  LEA.HI R2, R0, R0, RZ, 0x1 ;  /* 0x0000000000027211 */ /* 0x004fc800078f08ff */
[----:B------:R-:W-:-:S04]  /*1e3c0*/  LOP3.LUT R3, R2, 0xfffffffe, RZ, 0xc0, !PT ;  /* 0xfffffffe02037812 */ /* 0x000fc800078ec0ff */
[----:B------:R-:W-:Y:S02]  /*1e3d0*/  IADD3 R3, R0, -R3, RZ ;  /* 0x8000000300037210 */ /* 0x000fe40007ffe0ff */
[----:B------:R-:W-:Y:S02]  /*1e3e0*/  MOV R0, 0x400 ;  /* 0x0000040000007802 */ /* 0x000fe40000000f00 */
[----:B------:R-:W-:Y:S02]  /*1e3f0*/  SHF.L.U32 R3, R3, 0x1f, RZ ;  /* 0x0000001f03037819 */ /* 0x000fe400000006ff */
[----:B0-----:R-:W-:-:S04]  /*1e400*/  LEA R0, R5, R0, 0x18 ;  /* 0x0000000005007211 */ /* 0x001fc800078ec0ff */
[----:B------:R-:W0:Y:S02]  /*1e410*/  SYNCS.PHASECHK.TRANS64.TRYWAIT P0, [R0+URZ+0x34820], R3 ;  /* 0x03482003000075a7 */ /* 0x000e24000800017f */
[----:B0-----:R-:W-:Y:S05]  /*1e420*/  @!P0 BRA `(.L_x_757) ;  /* 0x0000001800f48947 */ /* 0x001fea0003800000 */
.L_x_848:
[----:B------:R-:W-:Y:S05]  /*1e430*/  BSYNC B0 ;  /* 0x0000000000007941 */ /* 0x000fea0003800000 */
.L_x_756:
[----:B------:R-:W-:-:S03]  /*1e440*/  UMOV UR4, 0xffffffff ;  /* 0xffffffff00047882 */ /* 0x000fc60000000000 */
[----:B------:R-:W-:Y:S05]  /*1e450*/  BRA.DIV UR4, `(.L_x_758) ;  /* 0x0000001a04fc7947 */ /* 0x000fea000b800000 */
[----:B------:R-:W1:Y:S02]  /*1e460*/  S2R R2, SR_TID.X ;  /* 0x0000000000027919 */ /* 0x000e640000002100 */
[----:B-1----:R-:W-:-:S04]  /*1e470*/  SHF.R.U32.HI R2, RZ, 0x5, R2 ;  /* 0x00000005ff027819 */ /* 0x002fc80000011602 */
[----:B------:R-:W-:-:S05]  /*1e480*/  LOP3.LUT R2, R2, 0x3, RZ, 0xc0, !PT ;  /* 0x0000000302027812 */ /* 0x000fca00078ec0ff */
[----:B------:R1:W2:Y:S02]  /*1e490*/  SHFL.IDX PT, R14, R2, RZ, 0x1f ;  /* 0x00001fff020e7589 */ /* 0x0002a400000e0000 */
.L_x_851:
[----:B--2---:R-:W-:-:S13]  /*1e4a0*/  ISETP.NE.AND P0, PT, R14, RZ, PT ;  /* 0x000000ff0e00720c */ /* 0x004fda0003f05270 */
[----:B------:R-:W-:Y:S05]  /*1e4b0*/  @P0 BRA `(.L_x_448) ;  /* 0x0000000000940947 */ /* 0x000fea0003800000 */
[----:B------:R-:W-:-:S03]  /*1e4c0*/  UMOV UR4, 0xffffffff ;  /* 0xffffffff00047882 */ /* 0x000fc60000000000 */
[----:B------:R-:W-:Y:S05]  /*1e4d0*/  BRA.DIV UR4, `(.L_x_759) ;  /* 0x0000001e04107947 */ /* 0x000fea000b800000 */
[----:B------:R-:W-:-:S13]  /*1e4e0*/  ELECT P6, URZ, PT ;  /* 0x00000000003f782f */ /* 0x000fda00038c0000 */
.L_x_854:
[----:B------:R-:W-:Y:S05]  /*1e4f0*/  @!P6 BRA `(.L_x_448) ;  /* 0x000000000084e947 */ /* 0x000fea0003800000 */
[----:B-1----:R-:W2:Y:S02]  /*1e500*/  LDL.LU R2, [R1+0x38] ;  /* 0x0000380001027983 */ /* 0x002ea40000300800 */
[----:B--2---:R-:W-:-:S04]  /*1e510*/  LOP3.LUT R2, R2, 0x2, RZ, 0xfc, !PT ;  /* 0x0000000202027812 */ /* 0x004fc800078efcff */
[----:B------:R-:W-:-:S13]  /*1e520*/  ISETP.NE.AND P2, PT, R2, 0x3, PT ;  /* 0x000000030200780c */ /* 0x000fda0003f45270 */
[----:B------:R-:W-:Y:S05]  /*1e530*/  @!P2 BRA `(.L_x_760) ;  /* 0x000000000004a947 */ /* 0x000fea0003800000 */
[----:B------:R-:W-:Y:S01]  /*1e540*/  BPT.TRAP 0x1 ;  /* 0x000000040000795c */ /* 0x000fe20000300000 */
.L_x_760:
[----:B0-----:R-:W2:Y:S04]  /*1e550*/  LDL R3, [R1] ;  /* 0x0000000001037983 */ /* 0x001ea80000100800 */
[----:B------:R-:W3:Y:S01]  /*1e560*/  LDL.LU R7, [R1+0xc] ;  /* 0x00000c0001077983 */ /* 0x000ee20000300800 */
[----:B------:R-:W-:-:S05]  /*1e570*/  VIADD R2, R0, 0x34840 ;  /* 0x0003484000027836 */ /* 0x000fca0000000000 */
[C---:B--2---:R-:W-:Y:S01]  /*1e580*/  LEA R6, R3.reuse, R2, 0x3 ;  /* 0x0000000203067211 */ /* 0x044fe200078e18ff */
[----:B------:R-:W-:Y:S01]  /*1e590*/  VIADD R3, R3, 0x1 ;  /* 0x0000000103037836 */ /* 0x000fe20000000000 */
[----:B---3--:R-:W-:-:S04]  /*1e5a0*/  SHF.L.U32 R5, R7, 0x1f, RZ ;  /* 0x0000001f07057819 */ /* 0x008fc800000006ff */
[C---:B------:R-:W-:Y:S01]  /*1e5b0*/  ISETP.NE.AND P1, PT, R3.reuse, 0x2, PT ;  /* 0x000000020300780c */ /* 0x040fe20003f25270 */
[----:B------:R-:W0:Y:S03]  /*1e5c0*/  SYNCS.PHASECHK.TRANS64.TRYWAIT P0, [R6+URZ], R5 ;  /* 0x00000005060075a7 */ /* 0x000e26000800017f */
[----:B------:R-:W-:Y:S02]  /*1e5d0*/  SEL R4, RZ, 0x1, P1 ;  /* 0x00000001ff047807 */ /* 0x000fe40000800000 */
[----:B------:R-:W-:Y:S02]  /*1e5e0*/  SEL R3, R3, RZ, P1 ;  /* 0x000000ff03037207 */ /* 0x000fe40000800000 */
[----:B------:R-:W-:Y:S02]  /*1e5f0*/  LOP3.LUT R4, R7, R4, RZ, 0x3c, !PT ;  /* 0x0000000407047212 */ /* 0x000fe400078e3cff */
[----:B------:R-:W-:-:S02]  /*1e600*/  LEA R7, R3, R2, 0x3 ;  /* 0x0000000203077211 */ /* 0x000fc400078e18ff */
[----:B------:R-:W-:Y:S01]  /*1e610*/  SHF.L.U32 R2, R4, 0x1f, RZ ;  /* 0x0000001f04027819 */ /* 0x000fe200000006ff */
[----:B0-----:R-:W-:Y:S06]  /*1e620*/  @!P0 BRA `(.L_x_761) ;  /* 0x0000001800dc8947 */ /* 0x001fec0003800000 */
.L_x_855:
[----:B------:R-:W1:Y:S02]  /*1e630*/  SYNCS.PHASECHK.TRANS64.TRYWAIT P0, [R7+URZ], R2 ;  /* 0x00000002070075a7 */ /* 0x000e64000800017f */
[----:B-1----:R-:W-:Y:S05]  /*1e640*/  @!P0 BRA `(.L_x_762) ;  /* 0x0000001800e88947 */ /* 0x002fea0003800000 */
.L_x_856:
[----:B------:R-:W-:Y:S05]  /*1e650*/  @!P2 BRA `(.L_x_763) ;  /* 0x000000000004a947 */ /* 0x000fea0003800000 */
[----:B------:R-:W-:Y:S01]  /*1e660*/  BPT.TRAP 0x1 ;  /* 0x000000040000795c */ /* 0x000fe20000300000 */
.L_x_763:
[----:B------:R-:W2:Y:S01]  /*1e670*/  LDL.LU R4, [R1] ;  /* 0x0000000001047983 */ /* 0x000ea20000300800 */
[----:B------:R-:W-:-:S05]  /*1e680*/  VIADD R0, R0, 0x34860 ;  /* 0x0003486000007836 */ /* 0x000fca0000000000 */
[----:B--2---:R-:W-:-:S04]  /*1e690*/  LEA R4, R4, R0, 0x3 ;  /* 0x0000000004047211 */ /* 0x004fc800078e18ff */
[----:B------:R-:W2:Y:S02]  /*1e6a0*/  SYNCS.PHASECHK.TRANS64.TRYWAIT P0, [R4+URZ], R5 ;  /* 0x00000005040075a7 */ /* 0x000ea4000800017f */
[----:B--2---:R-:W-:Y:S05]  /*1e6b0*/  @!P0 BRA `(.L_x_764) ;  /* 0x0000001800e08947 */ /* 0x004fea0003800000 */
.L_x_857:
[----:B------:R-:W-:-:S07]  /*1e6c0*/  IMAD R3, R3, 0x8, R0 ;  /* 0x0000000803037824 */ /* 0x000fce00078e0200 */
.L_x_765:
[----:B---3--:R3:W4:Y:S02]  /*1e6d0*/  SYNCS.PHASECHK.TRANS64.TRYWAIT P0, [R3+URZ], R2 ;  /* 0x00000002030075a7 */ /* 0x008724000800017f */
[----:B----4-:R-:W-:Y:S05]  /*1e6e0*/  @!P0 NANOSLEEP.SYNCS 0x989680 ;  /* 0x009896800000895d */ /* 0x010fea0003900000 */
[----:B------:R-:W4:Y:S02]  /*1e6f0*/  @!P0 SYNCS.PHASECHK.TRANS64 P0, [R3+URZ], R2 ;  /* 0x00000002030085a7 */ /* 0x000f24000800007f */
[----:B----4-:R-:W-:Y:S05]  /*1e700*/  @!P0 BRA `(.L_x_765) ;  /* 0xfffffffc00f08947 */ /* 0x010fea000383ffff */
.L_x_448:
[----:B------:R-:W-:Y:S05]  /*1e710*/  BSYNC B7 ;  /* 0x0000000000077941 */ /* 0x000fea0003800000 */
.L_x_445:
[----:B------:R-:W-:Y:S05]  /*1e720*/  EXIT ;  /* 0x000000000000794d */ /* 0x000fea0003800000 */
.L_x_466:
[----:B0-----:R0:W1:Y:S02]  /*1e730*/  SYNCS.PHASECHK.TRANS64.TRYWAIT P5, [R3+URZ+0x34890], R0 ;  /* 0x03489000030075a7 */ /* 0x00106400080a017f */
[----:B-1----:R-:W-:Y:S05]  /*1e740*/  @!P5 NANOSLEEP.SYNCS 0x989680 ;  /* 0x009896800000d95d */ /* 0x002fea0003900000 */
[----:B------:R-:W1:Y:S02]  /*1e750*/  @!P5 SYNCS.PHASECHK.TRANS64 P5, [R3+URZ+0x34890], R0 ;  /* 0x034890000300d5a7 */ /* 0x000e6400080a007f */
[----:B-1----:R-:W-:Y:S05]  /*1e760*/  @!P5 BRA `(.L_x_466) ;  /* 0xfffffffc00f0d947 */ /* 0x002fea000383ffff */
[----:B------:R-:W-:Y:S05]  /*1e770*/  BRA `(.L_x_766) ;  /* 0xfffffe4c006c7947 */ /* 0x000fea000383ffff */
.L_x_520:
[----:B-1----:R1:W3:Y:S02]  /*1e780*/  SYNCS.PHASECHK.TRANS64.TRYWAIT P5, [R3+URZ+0x34890], R0 ;  /* 0x03489000030075a7 */ /* 0x0022e400080a017f */
[----:B---3--:R-:W-:Y:S05]  /*1e790*/  @!P5 NANOSLEEP.SYNCS 0x989680 ;  /* 0x009896800000d95d */ /* 0x008fea0003900000 */
[----:B------:R-:W3:Y:S02]  /*1e7a0*/  @!P5 SYNCS.PHASECHK.TRANS64 P5, [R3+URZ+0x34890], R0 ;  /* 0x034890000300d5a7 */ /* 0x000ee400080a007f */
[----:B---3--:R-:W-:Y:S05]  /*1e7b0*/  @!P5 BRA `(.L_x_520) ;  /* 0xfffffffc00f0d947 */ /* 0x008fea000383ffff */
[----:B------:R-:W-:Y:S05]  /*1e7c0*/  BRA `(.L_x_767) ;  /* 0xfffffe7c00f47947 */ /* 0x000fea000383ffff */
.L_x_545:
[----:B0-----:R0:W1:Y:S02]  /*1e7d0*/  SYNCS.PHASECHK.TRANS64.TRYWAIT P4, [R3+URZ+0x34890], R0 ;  /* 0x03489000030075a7 */ /* 0x001064000808017f */
[----:B-1----:R-:W-:Y:S05]  /*1e7e0*/  @!P4 NANOSLEEP.SYNCS 0x989680 ;  /* 0x009896800000c95d */ /* 0x002fea0003900000 */
[----:B------:R-:W1:Y:S02]  /*1e7f0*/  @!P4 SYNCS.PHASECHK.TRANS64 P4, [R3+URZ+0x34890], R0 ;  /* 0x034890000300c5a7 */ /* 0x000e64000808007f */
[----:B-1----:R-:W-:Y:S05]  /*1e800*/  @!P4 BRA `(.L_x_545) ;  /* 0xfffffffc00f0c947 */ /* 0x002fea000383ffff */
[----:B------:R-:W-:Y:S05]  /*1e810*/  BRA `(.L_x_768) ;  /* 0xfffffeac00d47947 */ /* 0x000fea000383ffff */
.L_x_551:
[----:B--2---:R2:W3:Y:S02]  /*1e820*/  SYNCS.PHASECHK.TRANS64.TRYWAIT P4, [R3+URZ+0x348b0], R0 ;  /* 0x0348b000030075a7 */ /* 0x0044e4000808017f */
[----:B---3--:R-:W-:Y:S05]  /*1e830*/  @!P4 NANOSLEEP.SYNCS 0x989680 ;  /* 0x009896800000c95d */ /* 0x008fea0003900000 */
[----:B------:R-:W3:Y:S02]  /*1e840*/  @!P4 SYNCS.PHASECHK.TRANS64 P4, [R3+URZ+0x348b0], R0 ;  /* 0x0348b0000300c5a7 */ /* 0x000ee4000808007f */
[----:B---3--:R-:W-:Y:S05]  /*1e850*/  @!P4 BRA `(.L_x_551) ;  /* 0xfffffffc00f0c947 */ /* 0x008fea000383ffff */
[----:B------:R-:W-:Y:S05]  /*1e860*/  BRA `(.L_x_769) ;  /* 0xfffffeb000d47947 */ /* 0x000fea000383ffff */
.L_x_571:
[----:B------:R-:W-:Y:S01]  /*1e870*/  BSSY B1, `(.L_x_770) ;  /* 0x0000008000017945 */ /* 0x000fe20003800000 */
[----:B------:R-:W-:Y:S01]  /*1e880*/  MOV R13, R38 ;  /* 0x00000026000d7202 */ /* 0x000fe20000000f00 */
[----:B------:R-:W-:Y:S01]  /*1e890*/  IMAD.MOV.U32 R12, RZ, RZ, RZ ;  /* 0x000000ffff0c7224 */ /* 0x000fe200078e00ff */
[----:B------:R-:W-:Y:S01]  /*1e8a0*/  MOV R11, 0x1c1f ;  /* 0x00001c1f000b7802 */ /* 0x000fe20000000f00 */
[----:B------:R-:W-:-:S07]  /*1e8b0*/  IMAD.MOV.U32 R15, RZ, RZ, -0x1 ;  /* 0xffffffffff0f7424 */ /* 0x000fce00078e00ff */
[----:B------:R-:W-:Y:S05]  /*1e8c0*/  WARPSYNC.COLLECTIVE R15, `(.L_x_771) ;  /* 0x000000000f087348 */ /* 0x000fea0003c00000 */
[----:B------:R0:W1:Y:S02]  /*1e8d0*/  SHFL.IDX P6, R14, R13, R12, R11 ;  /* 0x0000000c0d0e7389 */ /* 0x00006400000c000b */
[----:B01----:R-:W-:Y:S01]  /*1e8e0*/  ENDCOLLECTIVE ;  /* 0x000000000000791b */ /* 0x003fe20003800000 */
.L_x_771:
[----:B------:R-:W-:Y:S05]  /*1e8f0*/  BSYNC B1 ;  /* 0x0000000000017941 */ /* 0x000fea0003800000 */
.L_x_770:
[----:B------:R-:W-:Y:S05]  /*1e900*/  BRA `(.L_x_772) ;  /* 0xfffffec400fc7947 */ /* 0x000fea000383ffff */
.L_x_572:
        /* <DEDUP_REMOVED lines=8> */
.L_x_774:
[----:B------:R-:W-:Y:S05]  /*1e990*/  BSYNC B1 ;  /* 0x0000000000017941 */ /* 0x000fea0003800000 */
.L_x_773:
[----:B------:R-:W-:Y:S05]  /*1e9a0*/  BRA `(.L_x_775) ;  /* 0xfffffec400e07947 */ /* 0x000fea000383ffff */
.L_x_573:
        /* <DEDUP_REMOVED lines=8> */
.L_x_777:
[----:B------:R-:W-:Y:S05]  /*1ea30*/  BSYNC B1 ;  /* 0x0000000000017941 */ /* 0x000fea0003800000 */
.L_x_776:
[----:B------:R-:W-:Y:S05]  /*1ea40*/  BRA `(.L_x_778) ;  /* 0xfffffec400c47947 */ /* 0x000fea000383ffff */
.L_x_574:
        /* <DEDUP_REMOVED lines=8> */
.L_x_780:
[----:B------:R-:W-:Y:S05]  /*1ead0*/  BSYNC B1 ;  /* 0x0000000000017941 */ /* 0x000fea0003800000 */
.L_x_779:
[----:B------:R-:W-:Y:S05]  /*1eae0*/  BRA `(.L_x_781) ;  /* 0xfffffec400a87947 */ /* 0x000fea000383ffff */
.L_x_576:
[----:B0-----:R0:W1:Y:S02]  /*1eaf0*/  SYNCS.PHASECHK.TRANS64.TRYWAIT P1, [R2+URZ+0x34800], R5 ;  /* 0x03480005020075a7 */ /* 0x001064000802017f */
[----:B-1----:R-:W-:Y:S05]  /*1eb00*/  @!P1 NANOSLEEP.SYNCS 0x989680 ;  /* 0x009896800000995d */ /* 0x002fea0003900000 */
[----:B------:R-:W1:Y:S02]  /*1eb10*/  @!P1 SYNCS.PHASECHK.TRANS64 P1, [R2+URZ+0x34800], R5 ;  /* 0x03480005020095a7 */ /* 0x000e64000802007f */
[----:B-1----:R-:W-:Y:S05]  /*1eb20*/  @!P1 BRA `(.L_x_576) ;  /* 0xfffffffc00f09947 */ /* 0x002fea000383ffff */
[----:B------:R-:W-:Y:S05]  /*1eb30*/  BRA `(.L_x_782) ;  /* 0xfffffec400e47947 */ /* 0x000fea000383ffff */
.L_x_602:
        /* <DEDUP_REMOVED lines=8> */
.L_x_784:
[----:B------:R-:W-:Y:S05]  /*1ebc0*/  BSYNC B1 ;  /* 0x0000000000017941 */ /* 0x000fea0003800000 */
.L_x_783:
[----:B------:R-:W-:Y:S05]  /*1ebd0*/  BRA `(.L_x_785) ;  /* 0xfffffeec00587947 */ /* 0x000fea000383ffff */
.L_x_603:
        /* <DEDUP_REMOVED lines=8> */
.L_x_787:
[----:B------:R-:W-:Y:S05]  /*1ec60*/  BSYNC B1 ;  /* 0x0000000000017941 */ /* 0x000fea0003800000 */
.L_x_786:
[----:B------:R-:W-:Y:S05]  /*1ec70*/  BRA `(.L_x_788) ;  /* 0xfffffeec003c7947 */ /* 0x000fea000383ffff */
.L_x_604:
        /* <DEDUP_REMOVED lines=8> */
.L_x_790:
[----:B------:R-:W-:Y:S05]  /*1ed00*/  BSYNC B1 ;  /* 0x0000000000017941 */ /* 0x000fea0003800000 */
.L_x_789:
[----:B------:R-:W-:Y:S05]  /*1ed10*/  BRA `(.L_x_791) ;  /* 0xfffffeec00207947 */ /* 0x000fea000383ffff */
.L_x_605:
        /* <DEDUP_REMOVED lines=8> */
.L_x_793:
[----:B------:R-:W-:Y:S05]  /*1eda0*/  BSYNC B1 ;  /* 0x0000000000017941 */ /* 0x000fea0003800000 */
.L_x_792:
[----:B------:R-:W-:Y:S05]  /*1edb0*/  BRA `(.L_x_794) ;  /* 0xfffffeec00047947 */ /* 0x000fea000383ffff */
.L_x_607:
[----:B0-----:R0:W1:Y:S02]  /*1edc0*/  SYNCS.PHASECHK.TRANS64.TRYWAIT P0, [R2+URZ+0x34800], R5 ;  /* 0x03480005020075a7 */ /* 0x001064000800017f */
[----:B-1----:R-:W-:Y:S05]  /*1edd0*/  @!P0 NANOSLEEP.SYNCS 0x989680 ;  /* 0x009896800000895d */ /* 0x002fea0003900000 */
[----:B------:R-:W1:Y:S02]  /*1ede0*/  @!P0 SYNCS.PHASECHK.TRANS64 P0, [R2+URZ+0x34800], R5 ;  /* 0x03480005020085a7 */ /* 0x000e64000800007f */
[----:B-1----:R-:W-:Y:S05]  /*1edf0*/  @!P0 BRA `(.L_x_607) ;  /* 0xfffffffc00f08947 */ /* 0x002fea000383ffff */
[----:B------:R-:W-:Y:S05]  /*1ee00*/  BRA `(.L_x_795) ;  /* 0xfffffeec00407947 */ /* 0x000fea000383ffff */
.L_x_621:
[----:B-1----:R1:W2:Y:S02]  /*1ee10*/  SYNCS.PHASECHK.TRANS64.TRYWAIT P2, [R0+URZ+0x34830], R3 ;  /* 0x03483003000075a7 */ /* 0x0022a4000804017f */
[----:B--2---:R-:W-:Y:S05]  /*1ee20*/  @!P2 NANOSLEEP.SYNCS 0x989680 ;  /* 0x009896800000a95d */ /* 0x004fea0003900000 */
[----:B------:R-:W2:Y:S02]  /*1ee30*/  @!P2 SYNCS.PHASECHK.TRANS64 P2, [R0+URZ+0x34830], R3 ;  /* 0x034830030000a5a7 */ /* 0x000ea4000804007f */
[----:B--2---:R-:W-:Y:S05]  /*1ee40*/  @!P2 BRA `(.L_x_621) ;  /* 0xfffffffc00f0a947 */ /* 0x004fea000383ffff */
[----:B------:R-:W-:Y:S05]  /*1ee50*/  BRA `(.L_x_620) ;  /* 0xffffff10002c7947 */ /* 0x000fea000383ffff */
.L_x_628:
[----:B-1----:R1:W2:Y:S02]  /*1ee60*/  SYNCS.PHASECHK.TRANS64.TRYWAIT P2, [R14+URZ+0x34830], R11 ;  /* 0x0348300b0e0075a7 */ /* 0x0022a4000804017f */
[----:B--2---:R-:W-:Y:S05]  /*1ee70*/  @!P2 NANOSLEEP.SYNCS 0x989680 ;  /* 0x009896800000a95d */ /* 0x004fea0003900000 */
[----:B------:R-:W2:Y:S02]  /*1ee80*/  @!P2 SYNCS.PHASECHK.TRANS64 P2, [R14+URZ+0x34830], R11 ;  /* 0x0348300b0e00a5a7 */ /* 0x000ea4000804007f */
[----:B--2---:R-:W-:Y:S05]  /*1ee90*/  @!P2 BRA `(.L_x_628) ;  /* 0xfffffffc00f0a947 */ /* 0x004fea000383ffff */
[----:B------:R-:W-:Y:S05]  /*1eea0*/  BRA `(.L_x_627) ;  /* 0xffffff4000987947 */ /* 0x000fea000383ffff */
.L_x_633:
[----:B-1----:R1:W2:Y:S02]  /*1eeb0*/  SYNCS.PHASECHK.TRANS64.TRYWAIT P2, [R15+URZ+0x34850], R4 ;  /* 0x034850040f0075a7 */ /* 0x0022a4000804017f */
[----:B--2---:R-:W-:Y:S05]  /*1eec0*/  @!P2 NANOSLEEP.SYNCS 0x989680 ;  /* 0x009896800000a95d */ /* 0x004fea0003900000 */
[----:B------:R-:W2:Y:S02]  /*1eed0*/  @!P2 SYNCS.PHASECHK.TRANS64 P2, [R15+URZ+0x34850], R4 ;  /* 0x034850040f00a5a7 */ /* 0x000ea4000804007f */
[----:B--2---:R-:W-:Y:S05]  /*1eee0*/  @!P2 BRA `(.L_x_633) ;  /* 0xfffffffc00f0a947 */ /* 0x004fea000383ffff */
[----:B------:R-:W-:Y:S05]  /*1eef0*/  BRA `(.L_x_632) ;  /* 0xffffff4c00787947 */ /* 0x000fea000383ffff */
.L_x_639:
[----:B-1----:R1:W2:Y:S02]  /*1ef00*/  SYNCS.PHASECHK.TRANS64.TRYWAIT P0, [R12+URZ+0x34850], R5 ;  /* 0x034850050c0075a7 */ /* 0x0022a4000800017f */
[----:B--2---:R-:W-:Y:S05]  /*1ef10*/  @!P0 NANOSLEEP.SYNCS 0x989680 ;  /* 0x009896800000895d */ /* 0x004fea0003900000 */
[----:B------:R-:W2:Y:S02]  /*1ef20*/  @!P0 SYNCS.PHASECHK.TRANS64 P0, [R12+URZ+0x34850], R5 ;  /* 0x034850050c0085a7 */ /* 0x000ea4000800007f */
[----:B--2---:R-:W-:Y:S05]  /*1ef30*/  @!P0 BRA `(.L_x_639) ;  /* 0xfffffffc00f08947 */ /* 0x004fea000383ffff */
[----:B------:R-:W-:Y:S05]  /*1ef40*/  BRA `(.L_x_638) ;  /* 0xffffff7000987947 */ /* 0x000fea000383ffff */
.L_x_671:
[----:B------:R-:W0:Y:S01]  /*1ef50*/  S2R R9, SR_TID.X ;  /* 0x0000000000097919 */ /* 0x000e220000002100 */
[----:B------:R-:W-:Y:S01]  /*1ef60*/  BSSY B1, `(.L_x_796) ;  /* 0x000000a000017945 */ /* 0x000fe20003800000 */
[----:B------:R-:W-:Y:S01]  /*1ef70*/  IMAD.MOV.U32 R12, RZ, RZ, RZ ;  /* 0x000000ffff0c7224 */ /* 0x000fe200078e00ff */
[----:B------:R-:W-:Y:S01]  /*1ef80*/  MOV R11, 0x1f ;  /* 0x0000001f000b7802 */ /* 0x000fe20000000f00 */
[----:B------:R-:W-:Y:S01]  /*1ef90*/  IMAD.MOV.U32 R15, RZ, RZ, -0x1 ;  /* 0xffffffffff0f7424 */ /* 0x000fe200078e00ff */
[----:B0-----:R-:W-:-:S04]  /*1efa0*/  SHF.R.U32.HI R9, RZ, 0x5, R9 ;  /* 0x00000005ff097819 */ /* 0x001fc80000011609 */
[----:B------:R-:W-:-:S04]  /*1efb0*/  LOP3.LUT R9, R9, 0x3, RZ, 0xc0, !PT ;  /* 0x0000000309097812 */ /* 0x000fc800078ec0ff */
[----:B------:R-:W-:-:S07]  /*1efc0*/  MOV R13, R9 ;  /* 0x00000009000d7202 */ /* 0x000fce0000000f00 */
[----:B-----5:R-:W-:Y:S05]  /*1efd0*/  WARPSYNC.COLLECTIVE R15, `(.L_x_797) ;  /* 0x000000000f087348 */ /* 0x020fea0003c00000 */
[----:B------:R0:W1:Y:S02]  /*1efe0*/  SHFL.IDX P6, R14, R13, R12, R11 ;  /* 0x0000000c0d0e7389 */ /* 0x00006400000c000b */
[----:B01---5:R-:W-:Y:S01]  /*1eff0*/  ENDCOLLECTIVE ;  /* 0x000000000000791b */ /* 0x023fe20003800000 */
.L_x_797:
[----:B------:R-:W-:Y:S05]  /*1f000*/  BSYNC B1 ;  /* 0x0000000000017941 */ /* 0x000fea0003800000 */
.L_x_796:
[----:B------:R-:W-:Y:S05]  /*1f010*/  BRA `(.L_x_798) ;  /* 0xffffffa800b87947 */ /* 0x000fea000383ffff */
.L_x_672:
[----:B------:R-:W-:Y:S01]  /*1f020*/  BSSY B1, `(.L_x_799) ;  /* 0x0000006000017945 */ /* 0x000fe20003800000 */
[----:B------:R-:W-:-:S07]  /*1f030*/  MOV R15, 0xffffffff ;  /* 0xffffffff000f7802 */ /* 0x000fce0000000f00 */
[----:B-----5:R-:W-:Y:S05]  /*1f040*/  WARPSYNC.COLLECTIVE R15, `(.L_x_800) ;  /* 0x000000000f0c7348 */ /* 0x020fea0003c00000 */
[----:B------:R-:W-:Y:S02]  /*1f050*/  ELECT P6, UR62, PT ;  /* 0x00000000003e782f */ /* 0x000fe400038c0000 */
[----:B------:R-:W-:Y:S01]  /*1f060*/  MOV R14, UR62 ;  /* 0x0000003e000e7c02 */ /* 0x000fe20008000f00 */
[----:B-----5:R-:W-:Y:S10]  /*1f070*/  ENDCOLLECTIVE ;  /* 0x000000000000791b */ /* 0x020ff40003800000 */
.L_x_800:
[----:B------:R-:W-:Y:S05]  /*1f080*/  BSYNC B1 ;  /* 0x0000000000017941 */ /* 0x000fea0003800000 */
.L_x_799:
[----:B------:R-:W-:Y:S05]  /*1f090*/  BRA `(.L_x_801) ;  /* 0xffffffa800a47947 */ /* 0x000fea000383ffff */
.L_x_674:
[----:B0-----:R0:W1:Y:S02]  /*1f0a0*/  SYNCS.PHASECHK.TRANS64.TRYWAIT P0, [R9+URZ+0x34820], R5 ;  /* 0x03482005090075a7 */ /* 0x001064000800017f */
[----:B-1----:R-:W-:Y:S05]  /*1f0b0*/  @!P0 NANOSLEEP.SYNCS 0x989680 ;  /* 0x009896800000895d */ /* 0x002fea0003900000 */
[----:B------:R-:W1:Y:S02]  /*1f0c0*/  @!P0 SYNCS.PHASECHK.TRANS64 P0, [R9+URZ+0x34820], R5 ;  /* 0x03482005090085a7 */ /* 0x000e64000800007f */
[----:B-1----:R-:W-:Y:S05]  /*1f0d0*/  @!P0 BRA `(.L_x_674) ;  /* 0xfffffffc00f08947 */ /* 0x002fea000383ffff */
[----:B------:R-:W-:Y:S05]  /*1f0e0*/  BRA `(.L_x_802) ;  /* 0xffffffa800c07947 */ /* 0x000fea000383ffff */
.L_x_677:
[----:B0-----:R0:W1:Y:S02]  /*1f0f0*/  SYNCS.PHASECHK.TRANS64.TRYWAIT P0, [R5+URZ+0x348a0], R7 ;  /* 0x0348a007050075a7 */ /* 0x001064000800017f */
[----:B-1----:R-:W-:Y:S05]  /*1f100*/  @!P0 NANOSLEEP.SYNCS 0x989680 ;  /* 0x009896800000895d */ /* 0x002fea0003900000 */
[----:B------:R-:W1:Y:S02]  /*1f110*/  @!P0 SYNCS.PHASECHK.TRANS64 P0, [R5+URZ+0x348a0], R7 ;  /* 0x0348a007050085a7 */ /* 0x000e64000800007f */
[----:B-1----:R-:W-:Y:S05]  /*1f120*/  @!P0 BRA `(.L_x_677) ;  /* 0xfffffffc00f08947 */ /* 0x002fea000383ffff */
[----:B------:R-:W-:Y:S05]  /*1f130*/  BRA `(.L_x_803) ;  /* 0xffffffa800d07947 */ /* 0x000fea000383ffff */
.L_x_679:
[----:B-1----:R1:W2:Y:S02]  /*1f140*/  SYNCS.PHASECHK.TRANS64.TRYWAIT P0, [R5+URZ+0x348c0], R7 ;  /* 0x0348c007050075a7 */ /* 0x0022a4000800017f */
[----:B--2---:R-:W-:Y:S05]  /*1f150*/  @!P0 NANOSLEEP.SYNCS 0x989680 ;  /* 0x009896800000895d */ /* 0x004fea0003900000 */
[----:B------:R-:W2:Y:S02]  /*1f160*/  @!P0 SYNCS.PHASECHK.TRANS64 P0, [R5+URZ+0x348c0], R7 ;  /* 0x0348c007050085a7 */ /* 0x000ea4000800007f */
[----:B--2---:R-:W-:Y:S05]  /*1f170*/  @!P0 BRA `(.L_x_679) ;  /* 0xfffffffc00f08947 */ /* 0x004fea000383ffff */
[----:B------:R-:W-:Y:S05]  /*1f180*/  BRA `(.L_x_804) ;  /* 0xffffffac00607947 */ /* 0x000fea000383ffff */
.L_x_683:
[----:B0-----:R0:W1:Y:S02]  /*1f190*/  SYNCS.PHASECHK.TRANS64.TRYWAIT P0, [R6+URZ+0x348a0], R7 ;  /* 0x0348a007060075a7 */ /* 0x001064000800017f */
[----:B-1----:R-:W-:Y:S05]  /*1f1a0*/  @!P0 NANOSLEEP.SYNCS 0x989680 ;  /* 0x009896800000895d */ /* 0x002fea0003900000 */
[----:B------:R-:W1:Y:S02]  /*1f1b0*/  @!P0 SYNCS.PHASECHK.TRANS64 P0, [R6+URZ+0x348a0], R7 ;  /* 0x0348a007060085a7 */ /* 0x000e64000800007f */
[----:B-1----:R-:W-:Y:S05]  /*1f1c0*/  @!P0 BRA `(.L_x_683) ;  /* 0xfffffffc00f08947 */ /* 0x002fea000383ffff */
[----:B------:R-:W-:Y:S05]  /*1f1d0*/  BRA `(.L_x_805) ;  /* 0xffffffb0003c7947 */ /* 0x000fea000383ffff */
.L_x_685:
[----:B-1----:R1:W2:Y:S02]  /*1f1e0*/  SYNCS.PHASECHK.TRANS64.TRYWAIT P1, [R6+URZ+0x348c0], R7 ;  /* 0x0348c007060075a7 */ /* 0x0022a4000802017f */
[----:B--2---:R-:W-:Y:S05]  /*1f1f0*/  @!P1 NANOSLEEP.SYNCS 0x989680 ;  /* 0x009896800000995d */ /* 0x004fea0003900000 */
[----:B------:R-:W2:Y:S02]  /*1f200*/  @!P1 SYNCS.PHASECHK.TRANS64 P1, [R6+URZ+0x348c0], R7 ;  /* 0x0348c007060095a7 */ /* 0x000ea4000802007f */
[----:B--2---:R-:W-:Y:S05]  /*1f210*/  @!P1 BRA `(.L_x_685) ;  /* 0xfffffffc00f09947 */ /* 0x004fea000383ffff */
[----:B------:R-:W-:Y:S05]  /*1f220*/  BRA `(.L_x_806) ;  /* 0xffffffb000c47947 */ /* 0x000fea000383ffff */
.L_x_697:
[----:B------:R-:W0:Y:S01]  /*1f230*/  S2R R3, SR_TID.X ;  /* 0x0000000000037919 */ /* 0x000e220000002100 */
[----:B------:R-:W-:Y:S01]  /*1f240*/  BSSY B0, `(.L_x_807) ;  /* 0x000000a000007945 */ /* 0x000fe20003800000 */
[----:B------:R-:W-:Y:S01]  /*1f250*/  MOV R12, RZ ;  /* 0x000000ff000c7202 */ /* 0x000fe20000000f00 */
[----:B------:R-:W-:Y:S01]  /*1f260*/  IMAD.MOV.U32 R11, RZ, RZ, 0x1f ;  /* 0x0000001fff0b7424 */ /* 0x000fe200078e00ff */
[----:B------:R-:W-:Y:S02]  /*1f270*/  MOV R15, 0xffffffff ;  /* 0xffffffff000f7802 */ /* 0x000fe40000000f00 */
[----:B0-----:R-:W-:-:S04]  /*1f280*/  SHF.R.U32.HI R3, RZ, 0x5, R3 ;  /* 0x00000005ff037819 */ /* 0x001fc80000011603 */
[----:B------:R-:W-:-:S05]  /*1f290*/  LOP3.LUT R3, R3, 0x3, RZ, 0xc0, !PT ;  /* 0x0000000303037812 */ /* 0x000fca00078ec0ff */
[----:B------:R-:W-:-:S07]  /*1f2a0*/  IMAD.MOV.U32 R13, RZ, RZ, R3 ;  /* 0x000000ffff0d7224 */ /* 0x000fce00078e0003 */
[----:B------:R-:W-:Y:S05]  /*1f2b0*/  WARPSYNC.COLLECTIVE R15, `(.L_x_808) ;  /* 0x000000000f087348 */ /* 0x000fea0003c00000 */
[----:B------:R0:W1:Y:S02]  /*1f2c0*/  SHFL.IDX P6, R14, R13, R12, R11 ;  /* 0x0000000c0d0e7389 */ /* 0x00006400000c000b */
[----:B01----:R-:W-:Y:S01]  /*1f2d0*/  ENDCOLLECTIVE ;  /* 0x000000000000791b */ /* 0x003fe20003800000 */
.L_x_808:
[----:B------:R-:W-:Y:S05]  /*1f2e0*/  BSYNC B0 ;  /* 0x0000000000007941 */ /* 0x000fea0003800000 */
.L_x_807:
[----:B------:R-:W-:Y:S05]  /*1f2f0*/  BRA `(.L_x_809) ;  /* 0xffffffbc00c47947 */ /* 0x000fea000383ffff */
.L_x_698:
[----:B------:R-:W-:Y:S01]  /*1f300*/  BSSY B0, `(.L_x_810) ;  /* 0x0000006000007945 */ /* 0x000fe20003800000 */
[----:B------:R-:W-:-:S07]  /*1f310*/  IMAD.MOV.U32 R15, RZ, RZ, -0x1 ;  /* 0xffffffffff0f7424 */ /* 0x000fce00078e00ff */
[----:B------:R-:W-:Y:S05]  /*1f320*/  WARPSYNC.COLLECTIVE R15, `(.L_x_811) ;  /* 0x000000000f0c7348 */ /* 0x000fea0003c00000 */
[----:B------:R-:W-:Y:S02]  /*1f330*/  ELECT P6, UR62, PT ;  /* 0x00000000003e782f */ /* 0x000fe400038c0000 */
[----:B------:R-:W-:Y:S01]  /*1f340*/  MOV R14, UR62 ;  /* 0x0000003e000e7c02 */ /* 0x000fe20008000f00 */
[----:B------:R-:W-:Y:S10]  /*1f350*/  ENDCOLLECTIVE ;  /* 0x000000000000791b */ /* 0x000ff40003800000 */
.L_x_811:
[----:B------:R-:W-:Y:S05]  /*1f360*/  BSYNC B0 ;  /* 0x0000000000007941 */ /* 0x000fea0003800000 */
.L_x_810:
[----:B------:R-:W-:Y:S05]  /*1f370*/  BRA `(.L_x_812) ;  /* 0xffffffbc00bc7947 */ /* 0x000fea000383ffff */
.L_x_701:
[----:B0-----:R0:W1:Y:S02]  /*1f380*/  SYNCS.PHASECHK.TRANS64.TRYWAIT P0, [R6+URZ+0x34840], R7 ;  /* 0x03484007060075a7 */ /* 0x001064000800017f */
[----:B-1----:R-:W-:Y:S05]  /*1f390*/  @!P0 NANOSLEEP.SYNCS 0x989680 ;  /* 0x009896800000895d */ /* 0x002fea0003900000 */
[----:B------:R-:W1:Y:S02]  /*1f3a0*/  @!P0 SYNCS.PHASECHK.TRANS64 P0, [R6+URZ+0x34840], R7 ;  /* 0x03484007060085a7 */ /* 0x000e64000800007f */
[----:B-1----:R-:W-:Y:S05]  /*1f3b0*/  @!P0 BRA `(.L_x_701) ;  /* 0xfffffffc00f08947 */ /* 0x002fea000383ffff */
[----:B------:R-:W-:Y:S05]  /*1f3c0*/  BRA `(.L_x_813) ;  /* 0xffffffc0002c7947 */ /* 0x000fea000383ffff */
.L_x_704:
        /* <DEDUP_REMOVED lines=8> */
.L_x_712:
[----:B0-----:R0:W1:Y:S02]  /*1f450*/  SYNCS.PHASECHK.TRANS64.TRYWAIT P0, [R7+URZ+0x34840], R8 ;  /* 0x03484008070075a7 */ /* 0x001064000800017f */
[----:B-1----:R-:W-:Y:S05]  /*1f460*/  @!P0 NANOSLEEP.SYNCS 0x989680 ;  /* 0x009896800000895d */ /* 0x002fea0003900000 */
[----:B------:R-:W1:Y:S02]  /*1f470*/  @!P0 SYNCS.PHASECHK.TRANS64 P0, [R7+URZ+0x34840], R8 ;  /* 0x03484008070085a7 */ /* 0x000e64000800007f */
[----:B-1----:R-:W-:Y:S05]  /*1f480*/  @!P0 BRA `(.L_x_712) ;  /* 0xfffffffc00f08947 */ /* 0x002fea000383ffff */
[----:B------:R-:W-:Y:S05]  /*1f490*/  BRA `(.L_x_815) ;  /* 0xffffffc8003c7947 */ /* 0x000fea000383ffff */
.L_x_714:
[----:B0-----:R0:W1:Y:S02]  /*1f4a0*/  SYNCS.PHASECHK.TRANS64.TRYWAIT P0, [R7+URZ+0x34860], R8 ;  /* 0x03486008070075a7 */ /* 0x001064000800017f */
[----:B-1----:R-:W-:Y:S05]  /*1f4b0*/  @!P0 NANOSLEEP.SYNCS 0x989680 ;  /* 0x009896800000895d */ /* 0x002fea0003900000 */
[----:B------:R-:W1:Y:S02]  /*1f4c0*/  @!P0 SYNCS.PHASECHK.TRANS64 P0, [R7+URZ+0x34860], R8 ;  /* 0x03486008070085a7 */ /* 0x000e64000800007f */
[----:B-1----:R-:W-:Y:S05]  /*1f4d0*/  @!P0 BRA `(.L_x_714) ;  /* 0xfffffffc00f08947 */ /* 0x002fea000383ffff */
[----:B------:R-:W-:Y:S05]  /*1f4e0*/  BRA `(.L_x_816) ;  /* 0xffffffc800e87947 */ /* 0x000fea000383ffff */
.L_x_720:
[----:B-1----:R1:W2:Y:S02]  /*1f4f0*/  SYNCS.PHASECHK.TRANS64.TRYWAIT P0, [R2+URZ+0x34840], R3 ;  /* 0x03484003020075a7 */ /* 0x0022a4000800017f */
[----:B--2---:R-:W-:Y:S05]  /*1f500*/  @!P0 NANOSLEEP.SYNCS 0x989680 ;  /* 0x009896800000895d */ /* 0x004fea0003900000 */
[----:B------:R-:W2:Y:S02]  /*1f510*/  @!P0 SYNCS.PHASECHK.TRANS64 P0, [R2+URZ+0x34840], R3 ;  /* 0x03484003020085a7 */ /* 0x000ea4000800007f */
[----:B--2---:R-:W-:Y:S05]  /*1f520*/  @!P0 BRA `(.L_x_720) ;  /* 0xfffffffc00f08947 */ /* 0x004fea000383ffff */
[----:B------:R-:W-:Y:S05]  /*1f530*/  BRA `(.L_x_817) ;  /* 0xffffffd000487947 */ /* 0x000fea000383ffff */
.L_x_722:
[----:B0-----:R0:W1:Y:S02]  /*1f540*/  SYNCS.PHASECHK.TRANS64.TRYWAIT P0, [R2+URZ+0x34860], R3 ;  /* 0x03486003020075a7 */ /* 0x001064000800017f */
[----:B-1----:R-:W-:Y:S05]  /*1f550*/  @!P0 NANOSLEEP.SYNCS 0x989680 ;  /* 0x009896800000895d */ /* 0x002fea0003900000 */
[----:B------:R-:W1:Y:S02]  /*1f560*/  @!P0 SYNCS.PHASECHK.TRANS64 P0, [R2+URZ+0x34860], R3 ;  /* 0x03486003020085a7 */ /* 0x000e64000800007f */
[----:B-1----:R-:W-:Y:S05]  /*1f570*/  @!P0 BRA `(.L_x_722) ;  /* 0xfffffffc00f08947 */ /* 0x002fea000383ffff */
[----:B------:R-:W-:Y:S05]  /*1f580*/  BRA `(.L_x_818) ;  /* 0xffffffd000f47947 */ /* 0x000fea000383ffff */
.L_x_728:
[----:B--2---:R2:W3:Y:S02]  /*1f590*/  SYNCS.PHASECHK.TRANS64.TRYWAIT P0, [R2+URZ+0x34840], R3 ;  /* 0x03484003020075a7 */ /* 0x0044e4000800017f */
[----:B---3--:R-:W-:Y:S05]  /*1f5a0*/  @!P0 NANOSLEEP.SYNCS 0x989680 ;  /* 0x009896800000895d */ /* 0x008fea0003900000 */
[----:B------:R-:W3:Y:S02]  /*1f5b0*/  @!P0 SYNCS.PHASECHK.TRANS64 P0, [R2+URZ+0x34840], R3 ;  /* 0x03484003020085a7 */ /* 0x000ee4000800007f */
[----:B---3--:R-:W-:Y:S05]  /*1f5c0*/  @!P0 BRA `(.L_x_728) ;  /* 0xfffffffc00f08947 */ /* 0x008fea000383ffff */
[----:B------:R-:W-:Y:S05]  /*1f5d0*/  BRA `(.L_x_819) ;  /* 0xffffffd8002c7947 */ /* 0x000fea000383ffff */
.L_x_730:
[----:B0-----:R0:W1:Y:S02]  /*1f5e0*/  SYNCS.PHASECHK.TRANS64.TRYWAIT P0, [R2+URZ+0x34860], R8 ;  /* 0x03486008020075a7 */ /* 0x001064000800017f */
[----:B-1----:R-:W-:Y:S05]  /*1f5f0*/  @!P0 NANOSLEEP.SYNCS 0x989680 ;  /* 0x009896800000895d */ /* 0x002fea0003900000 */
[----:B------:R-:W1:Y:S02]  /*1f600*/  @!P0 SYNCS.PHASECHK.TRANS64 P0, [R2+URZ+0x34860], R8 ;  /* 0x03486008020085a7 */ /* 0x000e64000800007f */
[----:B-1----:R-:W-:Y:S05]  /*1f610*/  @!P0 BRA `(.L_x_730) ;  /* 0xfffffffc00f08947 */ /* 0x002fea000383ffff */
[----:B------:R-:W-:Y:S05]  /*1f620*/  BRA `(.L_x_820) ;  /* 0xffffffd800d47947 */ /* 0x000fea000383ffff */
.L_x_738:
[----:B-1----:R1:W2:Y:S02]  /*1f630*/  SYNCS.PHASECHK.TRANS64.TRYWAIT P0, [R0+URZ+0x34860], R3 ;  /* 0x03486003000075a7 */ /* 0x0022a4000800017f */
[----:B--2---:R-:W-:Y:S05]  /*1f640*/  @!P0 NANOSLEEP.SYNCS 0x989680 ;  /* 0x009896800000895d */ /* 0x004fea0003900000 */
[----:B------:R-:W2:Y:S02]  /*1f650*/  @!P0 SYNCS.PHASECHK.TRANS64 P0, [R0+URZ+0x34860], R3 ;  /* 0x03486003000085a7 */ /* 0x000ea4000800007f */
[----:B--2---:R-:W-:Y:S05]  /*1f660*/  @!P0 BRA `(.L_x_738) ;  /* 0xfffffffc00f08947 */ /* 0x004fea000383ffff */
[----:B------:R-:W-:Y:S05]  /*1f670*/  BRA `(.L_x_821) ;  /* 0xffffffdc00f47947 */ /* 0x000fea000383ffff */
.L_x_741:
[----:B------:R-:W-:Y:S01]  /*1f680*/  BSSY B0, `(.L_x_822) ;  /* 0x0000008000007945 */ /* 0x000fe20003800000 */
[----:B0-----:R-:W-:Y:S01]  /*1f690*/  MOV R13, R16 ;  /* 0x00000010000d7202 */ /* 0x001fe20000000f00 */
[----:B------:R-:W-:Y:S01]  /*1f6a0*/  IMAD.MOV.U32 R12, RZ, RZ, RZ ;  /* 0x000000ffff0c7224 */ /* 0x000fe200078e00ff */
[----:B------:R-:W-:Y:S01]  /*1f6b0*/  MOV R11, 0x1f ;  /* 0x0000001f000b7802 */ /* 0x000fe20000000f00 */
[----:B------:R-:W-:-:S07]  /*1f6c0*/  IMAD.MOV.U32 R15, RZ, RZ, -0x1 ;  /* 0xffffffffff0f7424 */ /* 0x000fce00078e00ff */
[----:B-1---5:R-:W-:Y:S05]  /*1f6d0*/  WARPSYNC.COLLECTIVE R15, `(.L_x_823) ;  /* 0x000000000f087348 */ /* 0x022fea0003c00000 */
[----:B------:R0:W2:Y:S02]  /*1f6e0*/  SHFL.IDX P6, R14, R13, R12, R11 ;  /* 0x0000000c0d0e7389 */ /* 0x0000a400000c000b */
[----:B012--5:R-:W-:Y:S01]  /*1f6f0*/  ENDCOLLECTIVE ;  /* 0x000000000000791b */ /* 0x027fe20003800000 */
.L_x_823:
[----:B------:R-:W-:Y:S05]  /*1f700*/  BSYNC B0 ;  /* 0x0000000000007941 */ /* 0x000fea0003800000 */
.L_x_822:
[----:B------:R-:W-:Y:S01]  /*1f710*/  IMAD.MOV.U32 R13, RZ, RZ, R16 ;  /* 0x000000ffff0d7224 */ /* 0x000fe200078e0010 */
[----:B------:R-:W-:Y:S01]  /*1f720*/  MOV R12, 0x1 ;  /* 0x00000001000c7802 */ /* 0x000fe20000000f00 */
[----:B------:R-:W-:Y:S01]  /*1f730*/  IMAD.MOV.U32 R11, RZ, RZ, 0x1f ;  /* 0x0000001fff0b7424 */ /* 0x000fe200078e00ff */
[----:B------:R-:W-:Y:S02]  /*1f740*/  MOV R15, 0xffffffff ;  /* 0xffffffff000f7802 */ /* 0x000fe40000000f00 */
[----:B------:R-:W-:-:S07]  /*1f750*/  MOV R4, R14 ;  /* 0x0000000e00047202 */ /* 0x000fce0000000f00 */
[----:B------:R-:W-:Y:S05]  /*1f760*/  WARPSYNC.COLLECTIVE R15, `(.L_x_824) ;  /* 0x000000000f087348 */ /* 0x000fea0003c00000 */
[----:B------:R0:W1:Y:S02]  /*1f770*/  SHFL.IDX P6, R14, R13, R12, R11 ;  /* 0x0000000c0d0e7389 */ /* 0x00006400000c000b */
[----:B01----:R-:W-:Y:S01]  /*1f780*/  ENDCOLLECTIVE ;  /* 0x000000000000791b */ /* 0x003fe20003800000 */
.L_x_824:
[----:B------:R-:W-:Y:S01]  /*1f790*/  IMAD.MOV.U32 R5, RZ, RZ, R14 ;  /* 0x000000ffff057224 */ /* 0x000fe200078e000e */
[----:B------:R-:W-:Y:S06]  /*1f7a0*/  BRA `(.L_x_825) ;  /* 0xffffffe0008c7947 */ /* 0x000fec000383ffff */
.L_x_744:
[----:B------:R-:W-:Y:S01]  /*1f7b0*/  BSSY B0, `(.L_x_826) ;  /* 0x0000008000007945 */ /* 0x000fe20003800000 */
[----:B-----5:R-:W-:Y:S01]  /*1f7c0*/  MOV R13, R2 ;  /* 0x00000002000d7202 */ /* 0x020fe20000000f00 */
[----:B------:R-:W-:Y:S01]  /*1f7d0*/  IMAD.MOV.U32 R12, RZ, RZ, 0x1 ;  /* 0x00000001ff0c7424 */ /* 0x000fe200078e00ff */
[----:B------:R-:W-:Y:S01]  /*1f7e0*/  MOV R11, RZ ;  /* 0x000000ff000b7202 */ /* 0x000fe20000000f00 */
[----:B------:R-:W-:-:S07]  /*1f7f0*/  IMAD.MOV.U32 R15, RZ, RZ, -0x1 ;  /* 0xffffffffff0f7424 */ /* 0x000fce00078e00ff */
[----:B0-234-:R-:W-:Y:S05]  /*1f800*/  WARPSYNC.COLLECTIVE R15, `(.L_x_827) ;  /* 0x000000000f087348 */ /* 0x01dfea0003c00000 */
[----:B------:R1:W0:Y:S02]  /*1f810*/  SHFL.UP P6, R14, R13, R12, R11 ;  /* 0x0400000c0d0e7389 */ /* 0x00022400000c000b */
[----:B01234-:R-:W-:Y:S01]  /*1f820*/  ENDCOLLECTIVE ;  /* 0x000000000000791b */ /* 0x01ffe20003800000 */
.L_x_827:
[----:B------:R-:W-:Y:S05]  /*1f830*/  BSYNC B0 ;  /* 0x0000000000007941 */ /* 0x000fea0003800000 */
.L_x_826:
[----:B------:R-:W-:Y:S01]  /*1f840*/  ISETP.NE.AND P0, PT, R8, RZ, PT ;  /* 0x000000ff0800720c */ /* 0x000fe20003f05270 */
[----:B------:R-:W-:Y:S01]  /*1f850*/  IMAD.MOV.U32 R11, RZ, RZ, RZ ;  /* 0x000000ffff0b7224 */ /* 0x000fe200078e00ff */
[----:B------:R-:W-:Y:S02]  /*1f860*/  MOV R12, 0x2 ;  /* 0x00000002000c7802 */ /* 0x000fe40000000f00 */
[----:B------:R-:W-:Y:S02]  /*1f870*/  SEL R3, R14, RZ, P0 ;  /* 0x000000ff0e037207 */ /* 0x000fe40000000000 */
[----:B------:R-:W-:Y:S02]  /*1f880*/  MOV R15, 0xffffffff ;  /* 0xffffffff000f7802 */ /* 0x000fe40000000f00 */
[----:B------:R-:W-:Y:S02]  /*1f890*/  IADD3 R3, R2, R3, RZ ;  /* 0x0000000302037210 */ /* 0x000fe40007ffe0ff */
[----:B------:R-:W-:-:S03]  /*1f8a0*/  ISETP.GE.U32.AND P0, PT, R8, 0x2, PT ;  /* 0x000000020800780c */ /* 0x000fc60003f06070 */
[----:B------:R-:W-:-:S10]  /*1f8b0*/  IMAD.MOV.U32 R13, RZ, RZ, R3 ;  /* 0x000000ffff0d7224 */ /* 0x000fd400078e0003 */
[----:B------:R-:W-:Y:S05]  /*1f8c0*/  WARPSYNC.COLLECTIVE R15, `(.L_x_828) ;  /* 0x000000000f087348 */ /* 0x000fea0003c00000 */
[----:B------:R0:W1:Y:S02]  /*1f8d0*/  SHFL.UP P6, R14, R13, R12, R11 ;  /* 0x0400000c0d0e7389 */ /* 0x00006400000c000b */
[----:B01----:R-:W-:Y:S01]  /*1f8e0*/  ENDCOLLECTIVE ;  /* 0x000000000000791b */ /* 0x003fe20003800000 */
.L_x_828:
        /* <DEDUP_REMOVED lines=8> */
.L_x_829:
[----:B------:R-:W-:Y:S02]  /*1f970*/  MOV R12, 0x8 ;  /* 0x00000008000c7802 */ /* 0x000fe40000000f00 */
[----:B------:R-:W-:Y:S02]  /*1f980*/  SEL R14, R14, RZ, P0 ;  /* 0x000000ff0e0e7207 */ /* 0x000fe40000000000 */
[----:B------:R-:W-:Y:S02]  /*1f990*/  ISETP.GE.U32.AND P0, PT, R8, 0x8, PT ;  /* 0x000000080800780c */ /* 0x000fe40003f06070 */
[----:B------:R-:W-:-:S05]  /*1f9a0*/  IADD3 R3, R3, R14, RZ ;  /* 0x0000000e03037210 */ /* 0x000fca0007ffe0ff */
[----:B------:R-:W-:-:S07]  /*1f9b0*/  IMAD.MOV.U32 R13, RZ, RZ, R3 ;  /* 0x000000ffff0d7224 */ /* 0x000fce00078e0003 */
[----:B------:R-:W-:Y:S05]  /*1f9c0*/  WARPSYNC.COLLECTIVE R15, `(.L_x_830) ;  /* 0x000000000f087348 */ /* 0x000fea0003c00000 */
[----:B------:R0:W1:Y:S02]  /*1f9d0*/  SHFL.UP P6, R14, R13, R12, R11 ;  /* 0x0400000c0d0e7389 */ /* 0x00006400000c000b */
[----:B01----:R-:W-:Y:S01]  /*1f9e0*/  ENDCOLLECTIVE ;  /* 0x000000000000791b */ /* 0x003fe20003800000 */
.L_x_830:
        /* <DEDUP_REMOVED lines=8> */
.L_x_831:
[----:B------:R-:W-:Y:S01]  /*1fa70*/  MOV R12, 0x1f ;  /* 0x0000001f000c7802 */ /* 0x000fe20000000f00 */
[----:B------:R-:W-:Y:S01]  /*1fa80*/  IMAD.MOV.U32 R11, RZ, RZ, 0x1f ;  /* 0x0000001fff0b7424 */ /* 0x000fe200078e00ff */
[----:B------:R-:W-:-:S04]  /*1fa90*/  SEL R6, R14, RZ, P0 ;  /* 0x000000ff0e067207 */ /* 0x000fc80000000000 */
[----:B------:R-:W-:-:S05]  /*1faa0*/  IADD3 R6, R3, R6, RZ ;  /* 0x0000000603067210 */ /* 0x000fca0007ffe0ff */
[----:B------:R-:W-:-:S07]  /*1fab0*/  IMAD.MOV.U32 R13, RZ, RZ, R6 ;  /* 0x000000ffff0d7224 */ /* 0x000fce00078e0006 */
[----:B------:R-:W-:Y:S05]  /*1fac0*/  WARPSYNC.COLLECTIVE R15, `(.L_x_832) ;  /* 0x000000000f087348 */ /* 0x000fea0003c00000 */
[----:B------:R0:W1:Y:S02]  /*1fad0*/  SHFL.IDX P6, R14, R13, R12, R11 ;  /* 0x0000000c0d0e7389 */ /* 0x00006400000c000b */
[----:B01----:R-:W-:Y:S01]  /*1fae0*/  ENDCOLLECTIVE ;  /* 0x000000000000791b */ /* 0x003fe20003800000 */
.L_x_832:
[----:B------:R-:W-:Y:S05]  /*1faf0*/  BRA `(.L_x_833) ;  /* 0xffffffe0004c7947 */ /* 0x000fea000383ffff */
.L_x_749:
[----:B------:R-:W-:Y:S01]  /*1fb00*/  BSSY B0, `(.L_x_834) ;  /* 0x0000008000007945 */ /* 0x000fe20003800000 */
[----:B-----5:R-:W-:Y:S01]  /*1fb10*/  MOV R13, R2 ;  /* 0x00000002000d7202 */ /* 0x020fe20000000f00 */
[----:B------:R-:W-:Y:S01]  /*1fb20*/  IMAD.MOV.U32 R12, RZ, RZ, 0x1 ;  /* 0x00000001ff0c7424 */ /* 0x000fe200078e00ff */
[----:B------:R-:W-:Y:S01]  /*1fb30*/  MOV R11, RZ ;  /* 0x000000ff000b7202 */ /* 0x000fe20000000f00 */
[----:B------:R-:W-:-:S07]  /*1fb40*/  IMAD.MOV.U32 R15, RZ, RZ, -0x1 ;  /* 0xffffffffff0f7424 */ /* 0x000fce00078e00ff */
[----:B01----:R-:W-:Y:S05]  /*1fb50*/  WARPSYNC.COLLECTIVE R15, `(.L_x_835) ;  /* 0x000000000f087348 */ /* 0x003fea0003c00000 */
[----:B------:R2:W3:Y:S02]  /*1fb60*/  SHFL.UP P6, R14, R13, R12, R11 ;  /* 0x0400000c0d0e7389 */ /* 0x0004e400000c000b */
[----:B0123--:R-:W-:Y:S01]  /*1fb70*/  ENDCOLLECTIVE ;  /* 0x000000000000791b */ /* 0x00ffe20003800000 */
.L_x_835:
[----:B------:R-:W-:Y:S05]  /*1fb80*/  BSYNC B0 ;  /* 0x0000000000007941 */ /* 0x000fea0003800000 */
.L_x_834:
        /* <DEDUP_REMOVED lines=11> */
.L_x_836:
        /* <DEDUP_REMOVED lines=8> */
.L_x_837:
        /* <DEDUP_REMOVED lines=8> */
.L_x_838:
        /* <DEDUP_REMOVED lines=8> */
.L_x_839:
        /* <DEDUP_REMOVED lines=8> */
.L_x_840:
[----:B------:R-:W-:Y:S05]  /*1fe40*/  BRA `(.L_x_841) ;  /* 0xffffffe0002c7947 */ /* 0x000fea000383ffff */
.L_x_751:
[----:B------:R-:W-:Y:S01]  /*1fe50*/  BSSY B0, `(.L_x_842) ;  /* 0x0000006000007945 */ /* 0x000fe20003800000 */
[----:B------:R-:W-:Y:S02]  /*1fe60*/  PLOP3.LUT P6, PT, P6, PT, PT, 0x8, 0x0 ;  /* 0x000000000000781c */ /* 0x000fe400037ce170 */
[----:B------:R-:W-:-:S11]  /*1fe70*/  MOV R15, 0xffffffff ;  /* 0xffffffff000f7802 */ /* 0x000fd60000000f00 */
[----:B0-----:R-:W-:Y:S05]  /*1fe80*/  WARPSYNC.COLLECTIVE R15, `(.L_x_843) ;  /* 0x000000000f087348 */ /* 0x001fea0003c00000 */
[----:B------:R-:W-:Y:S01]  /*1fe90*/  VOTE.ANY R14, PT, P6 ;  /* 0x00000000000e7806 */ /* 0x000fe200030e0100 */
[----:B0-----:R-:W-:Y:S06]  /*1fea0*/  ENDCOLLECTIVE ;  /* 0x000000000000791b */ /* 0x001fec0003800000 */
.L_x_843:
[----:B------:R-:W-:Y:S05]  /*1feb0*/  BSYNC B0 ;  /* 0x0000000000007941 */ /* 0x000fea0003800000 */
.L_x_842:
[----:B------:R-:W-:Y:S01]  /*1fec0*/  IMAD.MOV.U32 R3, RZ, RZ, R14 ;  /* 0x000000ffff037224 */ /* 0x000fe200078e000e */
[----:B------:R-:W-:Y:S01]  /*1fed0*/  MOV R13, R2 ;  /* 0x00000002000d7202 */ /* 0x000fe20000000f00 */
[----:B------:R-:W-:Y:S01]  /*1fee0*/  IMAD.MOV.U32 R15, RZ, RZ, -0x1 ;  /* 0xffffffffff0f7424 */ /* 0x000fe200078e00ff */
[----:B------:R-:W-:Y:S01]  /*1fef0*/  MOV R11, 0x1f ;  /* 0x0000001f000b7802 */ /* 0x000fe20000000f00 */
[----:B------:R-:W0:Y:S02]  /*1ff00*/  POPC R5, R3 ;  /* 0x0000000300057309 */ /* 0x000e240000000000 */
[----:B0-----:R-:W-:-:S07]  /*1ff10*/  IMAD.MOV.U32 R12, RZ, RZ, R5 ;  /* 0x000000ffff0c7224 */ /* 0x001fce00078e0005 */
[----:B------:R-:W-:Y:S05]  /*1ff20*/  WARPSYNC.COLLECTIVE R15, `(.L_x_844) ;  /* 0x000000000f087348 */ /* 0x000fea0003c00000 */
[----:B------:R0:W1:Y:S02]  /*1ff30*/  SHFL.IDX P6, R14, R13, R12, R11 ;  /* 0x0000000c0d0e7389 */ /* 0x00006400000c000b */
[----:B01----:R-:W-:Y:S01]  /*1ff40*/  ENDCOLLECTIVE ;  /* 0x000000000000791b */ /* 0x003fe20003800000 */
.L_x_844:
[----:B------:R-:W-:Y:S01]  /*1ff50*/  MOV R17, R14 ;  /* 0x0000000e00117202 */ /* 0x000fe20000000f00 */
[----:B------:R-:W-:Y:S06]  /*1ff60*/  BRA `(.L_x_845) ;  /* 0xffffffe0001c7947 */ /* 0x000fec000383ffff */
.L_x_753:
[----:B------:R-:W-:Y:S01]  /*1ff70*/  BSSY B0, `(.L_x_846) ;  /* 0x0000007000007945 */ /* 0x000fe20003800000 */
[----:B------:R-:W-:Y:S01]  /*1ff80*/  IMAD.MOV.U32 R13, RZ, RZ, R6 ;  /* 0x000000ffff0d7224 */ /* 0x000fe200078e0006 */
[----:B------:R-:W-:Y:S01]  /*1ff90*/  MOV R11, 0x1f ;  /* 0x0000001f000b7802 */ /* 0x000fe20000000f00 */
[----:B------:R-:W-:-:S07]  /*1ffa0*/  IMAD.MOV.U32 R15, RZ, RZ, -0x1 ;  /* 0xffffffffff0f7424 */ /* 0x000fce00078e00ff */
[----:B012---:R-:W-:Y:S05]  /*1ffb0*/  WARPSYNC.COLLECTIVE R15, `(.L_x_847) ;  /* 0x000000000f087348 */ /* 0x007fea0003c00000 */
[----:B------:R3:W4:Y:S02]  /*1ffc0*/  SHFL.IDX P6, R14, R13, R12, R11 ;  /* 0x0000000c0d0e7389 */ /* 0x00072400000c000b */
[----:B01234-:R-:W-:Y:S01]  /*1ffd0*/  ENDCOLLECTIVE ;  /* 0x000000000000791b */ /* 0x01ffe20003800000 */
.L_x_847:
[----:B------:R-:W-:Y:S05]  /*1ffe0*/  BSYNC B0 ;  /* 0x0000000000007941 */ /* 0x000fea0003800000 */
.L_x_846:
[----:B------:R-:W-:Y:S05]  /*1fff0*/  BRA `(.L_x_752) ;  /* 0xffffffe000147947 */ /* 0x000fea000383ffff */
.L_x_757:
[----:B0-----:R0:W1:Y:S02]  /*20000*/  SYNCS.PHASECHK.TRANS64.TRYWAIT P0, [R0+URZ+0x34820], R3 ;  /* 0x03482003000075a7 */ /* 0x001064000800017f */
[----:B-1----:R-:W-:Y:S05]  /*20010*/  @!P0 NANOSLEEP.SYNCS 0x989680 ;  /* 0x009896800000895d */ /* 0x002fea0003900000 */
[----:B------:R-:W1:Y:S02]  /*20020*/  @!P0 SYNCS.PHASECHK.TRANS64 P0, [R0+URZ+0x34820], R3 ;  /* 0x03482003000085a7 */ /* 0x000e64000800007f */
[----:B-1----:R-:W-:Y:S05]  /*20030*/  @!P0 BRA `(.L_x_757) ;  /* 0xfffffffc00f08947 */ /* 0x002fea000383ffff */
[----:B------:R-:W-:Y:S05]  /*20040*/  BRA `(.L_x_848) ;  /* 0xffffffe000f87947 */ /* 0x000fea000383ffff */
.L_x_758:
[----:B------:R-:W1:Y:S01]  /*20050*/  S2R R2, SR_TID.X ;  /* 0x0000000000027919 */ /* 0x000e620000002100 */
[----:B------:R-:W-:Y:S01]  /*20060*/  BSSY B0, `(.L_x_849) ;  /* 0x000000a000007945 */ /* 0x000fe20003800000 */
[----:B------:R-:W-:Y:S01]  /*20070*/  IMAD.MOV.U32 R12, RZ, RZ, RZ ;  /* 0x000000ffff0c7224 */ /* 0x000fe200078e00ff */
[----:B------:R-:W-:Y:S01]  /*20080*/  MOV R11, 0x1f ;  /* 0x0000001f000b7802 */ /* 0x000fe20000000f00 */
[----:B------:R-:W-:Y:S01]  /*20090*/  IMAD.MOV.U32 R15, RZ, RZ, -0x1 ;  /* 0xffffffffff0f7424 */ /* 0x000fe200078e00ff */
[----:B-1----:R-:W-:-:S04]  /*200a0*/  SHF.R.U32.HI R2, RZ, 0x5, R2 ;  /* 0x00000005ff027819 */ /* 0x002fc80000011602 */
[----:B------:R-:W-:-:S04]  /*200b0*/  LOP3.LUT R2, R2, 0x3, RZ, 0xc0, !PT ;  /* 0x0000000302027812 */ /* 0x000fc800078ec0ff */
[----:B------:R-:W-:-:S07]  /*200c0*/  MOV R13, R2 ;  /* 0x00000002000d7202 */ /* 0x000fce0000000f00 */
[----:B0-----:R-:W-:Y:S05]  /*200d0*/  WARPSYNC.COLLECTIVE R15, `(.L_x_850) ;  /* 0x000000000f087348 */ /* 0x001fea0003c00000 */
[----:B------:R1:W2:Y:S02]  /*200e0*/  SHFL.IDX P6, R14, R13, R12, R11 ;  /* 0x0000000c0d0e7389 */ /* 0x0002a400000c000b */
[----:B012---:R-:W-:Y:S01]  /*200f0*/  ENDCOLLECTIVE ;  /* 0x000000000000791b */ /* 0x007fe20003800000 */
.L_x_850:
[----:B------:R-:W-:Y:S05]  /*20100*/  BSYNC B0 ;  /* 0x0000000000007941 */ /* 0x000fea0003800000 */
.L_x_849:
[----:B------:R-:W-:Y:S05]  /*20110*/  BRA `(.L_x_851) ;  /* 0xffffffe000e07947 */ /* 0x000fea000383ffff */
.L_x_759:
[----:B------:R-:W-:Y:S01]  /*20120*/  BSSY B0, `(.L_x_852) ;  /* 0x0000006000007945 */ /* 0x000fe20003800000 */
[----:B------:R-:W-:-:S07]  /*20130*/  MOV R15, 0xffffffff ;  /* 0xffffffff000f7802 */ /* 0x000fce0000000f00 */
[----:B01----:R-:W-:Y:S05]  /*20140*/  WARPSYNC.COLLECTIVE R15, `(.L_x_853) ;  /* 0x000000000f0c7348 */ /* 0x003fea0003c00000 */
[----:B------:R-:W-:Y:S02]  /*20150*/  ELECT P6, UR62, PT ;  /* 0x00000000003e782f */ /* 0x000fe400038c0000 */
[----:B------:R-:W-:Y:S01]  /*20160*/  MOV R14, UR62 ;  /* 0x0000003e000e7c02 */ /* 0x000fe20008000f00 */
[----:B01----:R-:W-:Y:S10]  /*20170*/  ENDCOLLECTIVE ;  /* 0x000000000000791b */ /* 0x003ff40003800000 */
.L_x_853:
[----:B------:R-:W-:Y:S05]  /*20180*/  BSYNC B0 ;  /* 0x0000000000007941 */ /* 0x000fea0003800000 */
.L_x_852:
[----:B------:R-:W-:Y:S05]  /*20190*/  BRA `(.L_x_854) ;  /* 0xffffffe000d47947 */ /* 0x000fea000383ffff */
.L_x_761:
[----:B0-----:R0:W1:Y:S02]  /*201a0*/  SYNCS.PHASECHK.TRANS64.TRYWAIT P0, [R6+URZ], R5 ;  /* 0x00000005060075a7 */ /* 0x001064000800017f */
[----:B-1----:R-:W-:Y:S05]  /*201b0*/  @!P0 NANOSLEEP.SYNCS 0x989680 ;  /* 0x009896800000895d */ /* 0x002fea0003900000 */
[----:B------:R-:W1:Y:S02]  /*201c0*/  @!P0 SYNCS.PHASECHK.TRANS64 P0, [R6+URZ], R5 ;  /* 0x00000005060085a7 */ /* 0x000e64000800007f */
[----:B-1----:R-:W-:Y:S05]  /*201d0*/  @!P0 BRA `(.L_x_761) ;  /* 0xfffffffc00f08947 */ /* 0x002fea000383ffff */
[----:B------:R-:W-:Y:S05]  /*201e0*/  BRA `(.L_x_855) ;  /* 0xffffffe400107947 */ /* 0x000fea000383ffff */
.L_x_762:
[----:B-1----:R1:W2:Y:S02]  /*201f0*/  SYNCS.PHASECHK.TRANS64.TRYWAIT P0, [R7+URZ], R2 ;  /* 0x00000002070075a7 */ /* 0x0022a4000800017f */
[----:B--2---:R-:W-:Y:S05]  /*20200*/  @!P0 NANOSLEEP.SYNCS 0x989680 ;  /* 0x009896800000895d */ /* 0x004fea0003900000 */
[----:B------:R-:W2:Y:S02]  /*20210*/  @!P0 SYNCS.PHASECHK.TRANS64 P0, [R7+URZ], R2 ;  /* 0x00000002070085a7 */ /* 0x000ea4000800007f */
[----:B--2---:R-:W-:Y:S05]  /*20220*/  @!P0 BRA `(.L_x_762) ;  /* 0xfffffffc00f08947 */ /* 0x004fea000383ffff */
[----:B------:R-:W-:Y:S05]  /*20230*/  BRA `(.L_x_856) ;  /* 0xffffffe400047947 */ /* 0x000fea000383ffff */
.L_x_764:
[----:B--2---:R2:W3:Y:S02]  /*20240*/  SYNCS.PHASECHK.TRANS64.TRYWAIT P0, [R4+URZ], R5 ;  /* 0x00000005040075a7 */ /* 0x0044e4000800017f */
[----:B---3--:R-:W-:Y:S05]  /*20250*/  @!P0 NANOSLEEP.SYNCS 0x989680 ;  /* 0x009896800000895d */ /* 0x008fea0003900000 */
[----:B------:R-:W3:Y:S02]  /*20260*/  @!P0 SYNCS.PHASECHK.TRANS64 P0, [R4+URZ], R5 ;  /* 0x00000005040085a7 */ /* 0x000ee4000800007f */
[----:B---3--:R-:W-:Y:S05]  /*20270*/  @!P0 BRA `(.L_x_764) ;  /* 0xfffffffc00f08947 */ /* 0x008fea000383ffff */
[----:B------:R-:W-:Y:S05]  /*20280*/  BRA `(.L_x_857) ;  /* 0xffffffe4000c7947 */ /* 0x000fea000383ffff */
.L_x_858:
        /* <DEDUP_REMOVED lines=15> */
.L_x_11934:


//--------------------- .text._ZN7cutlass13device_kernelIN5flash11enable_sm90INS1_16FlashAttnFwdSm90INS1_25CollectiveMainloopFwdSm90ILi2EN4cute5tupleIJNS5_1CILi1EEES8_S8_EEENS6_IJNS7_ILi128EEENS7_ILi96EEENS7_ILi192EEEEEELi128ENS_6half_tEfNS_4arch4Sm90ELb0ELb1ELb1ELb0ELb0ELb0ELb0ELb1ELb1ELb0ELb0ELb0EEENS1_21CollectiveEpilogueFwdINS6_IJSA_SA_SB_EEES9_SE_SG_Li256ELb0ELb0ELb0ELb0EEENS1_30DynamicPersistentTileSchedulerILi256ELi32ELb0ELb0ELb1EEEEEEEEEvNT_6ParamsE --------------------------
	.section	.text._ZN7cutlass13device_kernelIN5flash11enable_sm90INS1_16FlashAttnFwdSm90INS1_25CollectiveMainloopFwdSm90ILi2EN4cute5tupleIJNS5_1CILi1EEES8_S8_EEENS6_IJNS7_ILi128EEENS7_ILi96EEENS7_ILi192EEEEEELi128ENS_6half_tEfNS_4arch4Sm90ELb0ELb1ELb1ELb0ELb0ELb0ELb0ELb1ELb1ELb0ELb0ELb0EEENS1_21CollectiveEpilogueFwdINS6_IJSA_SA_SB_EEES9_SE_SG_Li256ELb0ELb0ELb0ELb0EEENS1_30DynamicPersistentTileSchedulerILi256ELi32ELb0ELb0ELb1EEEEEEEEEvNT_6ParamsE,"ax",@progbits
	.align	128
.text._ZN7cutlass13device_kernelIN5flash11enable_sm90INS1_16FlashAttnFwdSm90INS1_25CollectiveMainloopFwdSm90ILi2EN4cute5tupleIJNS5_1CILi1EEES8_S8_EEENS6_IJNS7_ILi128EEENS7_ILi96EEENS7_ILi192EEEEEELi128ENS_6half_tEfNS_4arch4Sm90ELb0ELb1ELb1ELb0ELb0ELb0ELb0ELb1ELb1ELb0ELb0ELb0EEENS1_21CollectiveEpilogueFwdINS6_IJSA_SA_SB_EEES9_SE_SG_Li256ELb0ELb0ELb0ELb0EEENS1_30DynamicPersistentTileSchedulerILi256ELi32ELb0ELb0ELb1EEEEEEEEEvNT_6ParamsE:
        .type           _ZN7cutlass13device_kernelIN5flash11enable_sm90INS1_16FlashAttnFwdSm90INS1_25CollectiveMainloopFwdSm90ILi2EN4cute5tupleIJNS5_1CILi1EEES8_S8_EEENS6_IJNS7_ILi128EEENS7_ILi96EEENS7_ILi192EEEEEELi128ENS_6half_tEfNS_4arch4Sm90ELb0ELb1ELb1ELb0ELb0ELb0ELb0ELb1ELb1ELb0ELb0ELb0EEENS1_21CollectiveEpilogueFwdINS6_IJSA_SA_SB_EEES9_SE_SG_Li256ELb0ELb0ELb0ELb0EEENS1_30DynamicPersistentTileSchedulerILi256ELi32ELb0ELb0ELb1EEEEEEEEEvNT_6ParamsE,@function
        .size           _ZN7cutlass13device_kernelIN5flash11enable_sm90INS1_16FlashAttnFwdSm90INS1_25CollectiveMainloopFwdSm90ILi2EN4cute5tupleIJNS5_1CILi1EEES8_S8_EEENS6_IJNS7_ILi128EEENS7_ILi96EEENS7_ILi192EEEEEELi128ENS_6half_tEfNS_4arch4Sm90ELb0ELb1ELb1ELb0ELb0ELb0ELb0ELb1ELb1ELb0ELb0ELb0EEENS1_21CollectiveEpilogueFwdINS6_IJSA_SA_SB_EEES9_SE_SG_Li256ELb0ELb0ELb0ELb0EEENS1_30DynamicPersistentTileSchedulerILi256ELi32ELb0ELb0ELb1EEEEEEEEEvNT_6ParamsE,(.L_x_11935 - _ZN7cutlass13device_kernelIN5flash11enable_sm90INS1_16FlashAttnFwdSm90INS1_25CollectiveMainloopFwdSm90ILi2EN4cute5tupleIJNS5_1CILi1EEES8_S8_EEENS6_IJNS7_ILi128EEENS7_ILi96EEENS7_ILi192EEEEEELi128ENS_6half_tEfNS_4arch4Sm90ELb0ELb1ELb1ELb0ELb0ELb0ELb0ELb1ELb1ELb0ELb0ELb0EEENS1_21CollectiveEpilogueFwdINS6_IJSA_SA_SB_EEES9_SE_SG_Li256ELb0ELb0ELb0ELb0EEENS1_30DynamicPersistentTileSchedulerILi256ELi32ELb0ELb0ELb1EEEEEEEEEvNT_6ParamsE)
        .other          _ZN7cutlass13device_kernelIN5flash11enable_sm90INS1_16FlashAttnFwdSm90INS1_25CollectiveMainloopFwdSm90ILi2EN4cute5tupleIJNS5_1CILi1EEES8_S8_EEENS6_IJNS7_ILi128EEENS7_ILi96EEENS7_ILi192EEEEEELi128ENS_6half_tEfNS_4arch4Sm90ELb0ELb1ELb1ELb0ELb0ELb0ELb0ELb1ELb1ELb0ELb0ELb0EEENS1_21CollectiveEpilogueFwdINS6_IJSA_SA_SB_EEES9_SE_SG_Li256ELb0ELb0ELb0ELb0EEENS1_30DynamicPersistentTileSchedulerILi256ELi32ELb0ELb0ELb1EEEEEEEEEvNT_6ParamsE,@"STO_CUDA_ENTRY STV_DEFAULT"
_ZN7cutlass13device_kernelIN5flash11enable_sm90INS1_16FlashAttnFwdSm90INS1_25CollectiveMainloopFwdSm90ILi2EN4cute5tupleIJNS5_1CILi1EEES8_S8_EEENS6_IJNS7_ILi128EEENS7_ILi96EEENS7_ILi192EEEEEELi128ENS_6half_tEfNS_4arch4Sm90ELb0ELb1ELb1ELb0ELb0ELb0ELb0ELb1ELb1ELb0ELb0ELb0EEENS1_21CollectiveEpilogueFwdINS6_IJSA_SA_SB_EEES9_SE_SG_Li256ELb0ELb0ELb0ELb0EEENS1_30DynamicPersistentTileSchedulerILi256ELi32ELb0ELb0ELb1EEEEEEEEEvNT_6ParamsE:
        /* <DEDUP_REMOVED lines=24> */
.L_x_860:
[----:B------:R-:W-:Y:S05]  /*0180*/  BSYNC B0 ;  /* 0x0000000000007941 */ /* 0x000fea0003800000 */
.L_x_859:
[----:B------:R-:W-:Y:S01]  /*0190*/  VOTEU.ANY UP0, P0 ;  /* 0x00000000003f7886 */ /* 0x000fe20000000100 */
[----:B------:R-:W1:Y:S01]  /*01a0*/  SHFL.IDX PT, R2, R2, RZ, 0x1f ;  /* 0x00001fff02027589 */ /* 0x000e6200000e0000 */
[----:B------:R-:W-:Y:S01]  /*01b0*/  UMOV UR4, 0x1 ;  /* 0x0000000100047882 */ /* 0x000fe20000000000 */
[----:B------:R-:W-:Y:S01]  /*01c0*/  VOTEU.ANY UP1, P0 ;  /* 0x00000000003f7886 */ /* 0x000fe20000020100 */
[----:B------:R-:W-:Y:S01]  /*01d0*/  VOTEU.ANY UP2, P0 ;  /* 0x00000000003f7886 */ /* 0x000fe20000040100 */
[----:B------:R-:W2:Y:S01]  /*01e0*/  @UP0 S2UR UR7, SR_CgaCtaId ;  /* 0x00000000000709c3 */ /* 0x000ea20000008800 */
[----:B------:R-:W3:Y:S01]  /*01f0*/  SHFL.IDX PT, R3, R0, RZ, 0x1f ;  /* 0x00001fff00037589 */ /* 0x000ee200000e0000 */
[----:B------:R-:W-:Y:S01]  /*0200*/  @UP0 UMOV UR6, 0x400 ;  /* 0x0000040000060882 */ /* 0x000fe20000000000 */
[----:B------:R-:W-:-:S04]  /*0210*/  @UP0 UIADD3 UR4, -UR4, 0x100000, URZ ;  /* 0x0010000004040890 */ /* 0x000fc8000fffe13f */
[----:B------:R-:W-:Y:S02]  /*0220*/  @UP0 USHF.L.U32 UR5, UR4, 0xb, URZ ;  /* 0x0000000b04050899 */ /* 0x000fe4000800063f */
[----:B------:R-:W-:Y:S01]  /*0230*/  @UP0 USHF.L.U32 UR4, UR4, 0x1, URZ ;  /* 0x0000000104040899 */ /* 0x000fe2000800063f */
[----:B-1----:R-:W-:Y:S01]  /*0240*/  R2UR UR8, R2 ;  /* 0x00000000020872ca */ /* 0x002fe200000e0000 */
[----:B--2---:R-:W-:Y:S01]  /*0250*/  @UP0 ULEA UR6, UR7, UR6, 0x18 ;  /* 0x0000000607060291 */ /* 0x004fe2000f8ec03f */
[----:B---3--:R-:W-:-:S11]  /*0260*/  ISETP.NE.AND P1, PT, R3, RZ, PT ;  /* 0x000000ff0300720c */ /* 0x008fd60003f25270 */
[----:B------:R-:W-:Y:S01]  /*0270*/  UISETP.NE.AND UP0, UPT, UR8, URZ, UPT ;  /* 0x0000003f0800728c */ /* 0x000fe2000bf05270 */
[----:B------:R-:W1:Y:S02]  /*0280*/  FENCE.VIEW.ASYNC.S ;  /* 0x00000000000073c6 */ /* 0x000e640000000000 */
[----:B-1----:R1:W2:Y:S01]  /*0290*/  @UP1 SYNCS.EXCH.64 URZ, [UR6+0x2a800], UR4 ;  /* 0x02a80004063f15b2 */ /* 0x0022a20008000100 */
[----:B------:R1:W3:Y:S01]  /*02a0*/  @UP2 SYNCS.EXCH.64 URZ, [UR6+0x2a820], UR4 ;  /* 0x02a82004063f25b2 */ /* 0x0002e20008000100 */
[----:B------:R-:W-:Y:S06]  /*02b0*/  @P1 BRA `(.L_x_861) ;  /* 0x0000000000481947 */ /* 0x000fec0003800000 */
        /* <DEDUP_REMOVED lines=18> */
.L_x_861:
        /* <DEDUP_REMOVED lines=22> */
.L_x_862:
        /* <DEDUP_REMOVED lines=14> */
[----:B------:R4:W1:Y:S01]  /*0620*/  SYNCS.EXCH.64 URZ, [UR6+0x2a880], UR4 ;  /* 0x02a88004063f75b2 */ /* 0x0008620008000100 */
[----:B------:R4:W1:Y:S01]  /*0630*/  SYNCS.EXCH.64 URZ, [UR6+0x2a878], UR4 ;  /* 0x02a87804063f75b2 */ /* 0x0008620008000100 */
[----:B------:R4:W1:Y:S02]  /*0640*/  SYNCS.EXCH.64 URZ, [UR6+0x2a888], UR4 ;  /* 0x02a88804063f75b2 */ /* 0x0008640008000100 */
[----:B----4-:R-:W-:Y:S01]  /*0650*/  NOP ;  /* 0x0000000000007918 */ /* 0x010fe20000000000 */
.L_x_863:
        /* <DEDUP_REMOVED lines=22> */
.L_x_864:
        /* <DEDUP_REMOVED lines=22> */
.L_x_865:
[----:B-1----:R-:W-:Y:S01]  /*0920*/  UMOV UR4, 0x1 ;  /* 0x0000000100047882 */ /* 0x002fe20000000000 */
[----:B------:R-:W-:Y:S01]  /*0930*/  PLOP3.LUT P0, PT, PT, PT, UP0, 0x80, 0x0 ;  /* 0x000000000000781c */ /* 0x000fe20003f0f008 */
[----:B------:R-:W-:Y:S01]  /*0940*/  USEL UR4, UR4, 0x2, !UP0 ;  /* 0x0000000204047887 */ /* 0x000fe2000c000000 */
[----:B------:R-:W-:Y:S01]  /*0950*/  NOP ;  /* 0x0000000000007918 */ /* 0x000fe20000000000 */
[----:B------:R-:W-:-:S04]  /*0960*/  ULDC.64 UR60, c[0x0][0x208] ;  /* 0x00008200003c7ab9 */ /* 0x000fc80000000a00 */
[----:B------:R-:W-:-:S05]  /*0970*/  IMAD.U32 R2, RZ, RZ, UR4 ;  /* 0x00000004ff027e24 */ /* 0x000fca000f8e00ff */
[----:B------:R1:W-:Y:S01]  /*0980*/  STL [R1], R2 ;  /* 0x0000000201007387 */ /* 0x0003e20000100800 */
[----:B--23--:R-:W-:Y:S06]  /*0990*/  BAR.SYNC.DEFER_BLOCKING 0x0 ;  /* 0x0000000000007b1d */ /* 0x00cfec0000010000 */
[----:B------:R-:W-:Y:S05]  /*09a0*/  @!P0 BRA `(.L_x_866) ;  /* 0x000000e800c08947 */ /* 0x000fea0003800000 */
.L_x_867:
[----:B------:R-:W-:-:S08]  /*09b0*/  NOP ;  /* 0x0000000000007918 */ /* 0x000fd00000000000 */
[----:B------:R-:W2:Y:S02]  /*09c0*/  USETMAXREG.TRY_ALLOC.CTAPOOL UP0, 0xf0 ;  /* 0x000000f0000079c8 */ /* 0x000ea40008000600 */
[----:B--2---:R-:W-:-:S13]  /*09d0*/  PLOP3.LUT P0, PT, PT, PT, UP0, 0x80, 0x0 ;  /* 0x000000000000781c */ /* 0x004fda0003f0f008 */
[----:B------:R-:W-:Y:S05]  /*09e0*/  @!P0 BRA `(.L_x_867) ;  /* 0xfffffffc00f08947 */ /* 0x000fea000383ffff */
[----:B------:R-:W2:Y:S08]  /*09f0*/  S2UR UR7, SR_CTAID.X ;  /* 0x00000000000779c3 */ /* 0x000eb00000002500 */
[----:B------:R-:W-:Y:S08]  /*0a00*/  BAR.ARV 0x4, 0x120 ;  /* 0x0104800000007b1d */ /* 0x000ff00000002000 */
[----:B------:R-:W2:Y:S08]  /*0a10*/  LDC R0, c[0x0][0xda8] ;  /* 0x00036a00ff007b82 */ /* 0x000eb00000000800 */
[----:B------:R-:W-:Y:S06]  /*0a20*/  BAR.ARV 0x8, 0x120 ;  /* 0x0204800000007b1d */ /* 0x000fec0000002000 */
[----:B--2---:R-:W-:-:S13]  /*0a30*/  ISETP.LE.AND P0, PT, R0, UR7, PT ;  /* 0x0000000700007c0c */ /* 0x004fda000bf03270 */
[----:B------:R-:W-:Y:S05]  /*0a40*/  @P0 EXIT ;  /* 0x000000000000094d */ /* 0x000fea0003800000 */
[----:B------:R-:W2:Y:S01]  /*0a50*/  LDL R3, [R1] ;  /* 0x0000000001037983 */ /* 0x000ea20000100800 */
[----:B------:R-:W3:Y:S01]  /*0a60*/  S2UR UR4, SR_CgaCtaId ;  /* 0x00000000000479c3 */ /* 0x000ee20000008800 */
[----:B------:R-:W-:Y:S01]  /*0a70*/  UMOV UR37, 0x400 ;  /* 0x0000040000257882 */ /* 0x000fe20000000000 */
[----:B------:R-:W-:Y:S01]  /*0a80*/  IMAD.MOV.U32 R164, RZ, RZ, RZ ;  /* 0x000000ffffa47224 */ /* 0x000fe200078e00ff */
[----:B-1----:R-:W1:Y:S01]  /*0a90*/  S2R R2, SR_TID.X ;  /* 0x0000000000027919 */ /* 0x002e620000002100 */
[----:B------:R-:W-:Y:S01]  /*0aa0*/  UMOV UR39, URZ ;  /* 0x0000003f00277c82 */ /* 0x000fe20008000000 */
[----:B------:R-:W-:-:S03]  /*0ab0*/  UMOV UR36, URZ ;  /* 0x0000003f00247c82 */ /* 0x000fc60008000000 */
[----:B------:R-:W4:Y:S01]  /*0ac0*/  S2UR UR6, SR_SWINHI ;  /* 0x00000000000679c3 */ /* 0x000f220000002f00 */
[----:B---3--:R-:W-:-:S07]  /*0ad0*/  ULEA UR37, UR4, UR37, 0x18 ;  /* 0x0000002504257291 */ /* 0x008fce000f8ec03f */
[----:B------:R-:W-:Y:S01]  /*0ae0*/  UMOV UR4, UR37 ;  /* 0x0000002500047c82 */ /* 0x000fe20008000000 */
[----:B----4-:R-:W-:Y:S01]  /*0af0*/  UMOV UR5, UR6 ;  /* 0x0000000600057c82 */ /* 0x010fe20008000000 */
[----:B------:R-:W-:Y:S01]  /*0b00*/  IMAD.U32 R22, RZ, RZ, UR4 ;  /* 0x00000004ff167e24 */ /* 0x000fe2000f8e00ff */
[----:B------:R-:W-:Y:S01]  /*0b10*/  UMOV UR4, UR7 ;  /* 0x0000000700047c82 */ /* 0x000fe20008000000 */
[----:B-1----:R-:W-:Y:S02]  /*0b20*/  VIADD R171, R2, 0xffffff80 ;  /* 0xffffff8002ab7836 */ /* 0x002fe40000000000 */
[----:B------:R-:W-:-:S03]  /*0b30*/  IMAD.U32 R23, RZ, RZ, UR5 ;  /* 0x00000005ff177e24 */ /* 0x000fc6000f8e00ff */
[----:B------:R-:W-:-:S04]  /*0b40*/  SHF.R.S32.HI R0, RZ, 0x1f, R171 ;  /* 0x0000001fff007819 */ /* 0x000fc800000114ab */
[CC--:B------:R-:W-:Y:S02]  /*0b50*/  LEA.HI R2, R0.reuse, R171.reuse, RZ, 0x4 ;  /* 0x000000ab00027211 */ /* 0x0c0fe400078f20ff */
[----:B------:R-:W-:Y:S02]  /*0b60*/  LEA.HI R169, R0, R171, RZ, 0x5 ;  /* 0x000000ab00a97211 */ /* 0x000fe400078f28ff */
[----:B------:R-:W-:Y:S02]  /*0b70*/  SHF.R.S32.HI R5, RZ, 0x4, R2 ;  /* 0x00000004ff057819 */ /* 0x000fe40000011402 */
[----:B------:R-:W-:Y:S02]  /*0b80*/  SHF.R.S32.HI R169, RZ, 0x5, R169 ;  /* 0x00000005ffa97819 */ /* 0x000fe400000114a9 */
[C---:B------:R-:W-:Y:S02]  /*0b90*/  LEA.HI R4, R2.reuse, R5, RZ, 0x1 ;  /* 0x0000000502047211 */ /* 0x040fe400078f08ff */
[----:B------:R-:W-:-:S02]  /*0ba0*/  LOP3.LUT R2, R2, 0x3fffff0, RZ, 0xc0, !PT ;  /* 0x03fffff002027812 */ /* 0x000fc400078ec0ff */
[----:B------:R-:W-:-:S03]  /*0bb0*/  LOP3.LUT R4, R4, 0x1ffffffe, RZ, 0xc0, !PT ;  /* 0x1ffffffe04047812 */ /* 0x000fc600078ec0ff */
[----:B------:R-:W-:Y:S02]  /*0bc0*/  IMAD.IADD R2, R171, 0x1, -R2 ;  /* 0x00000001ab027824 */ /* 0x000fe400078e0a02 */
[----:B------:R-:W-:Y:S02]  /*0bd0*/  IMAD.IADD R4, R5, 0x1, -R4 ;  /* 0x0000000105047824 */ /* 0x000fe400078e0a04 */
[----:B------:R-:W-:-:S04]  /*0be0*/  IMAD R9, R169, 0x10, R2 ;  /* 0x00000010a9097824 */ /* 0x000fc800078e0202 */
[----:B------:R-:W-:Y:S01]  /*0bf0*/  IMAD R4, R9, 0x8, R4 ;  /* 0x0000000809047824 */ /* 0x000fe200078e0204 */
[----:B--2---:R-:W-:Y:S02]  /*0c00*/  R2UR UR8, R3 ;  /* 0x00000000030872ca */ /* 0x004fe400000e0000 */
[CC--:B------:R-:W-:Y:S02]  /*0c10*/  LEA.HI R3, R0.reuse, R171.reuse, RZ, 0x7 ;  /* 0x000000ab00037211 */ /* 0x0c0fe400078f38ff */
[----:B------:R-:W-:Y:S02]  /*0c20*/  LEA.HI R0, R0, R171, RZ, 0x3 ;  /* 0x000000ab00007211 */ /* 0x000fe400078f18ff */
[----:B------:R-:W-:Y:S02]  /*0c30*/  LOP3.LUT R166, R3, 0xffffff80, RZ, 0xc0, !PT ;  /* 0xffffff8003a67812 */ /* 0x000fe400078ec0ff */
[----:B------:R-:W-:Y:S02]  /*0c40*/  SHF.R.S32.HI R168, RZ, 0x7, R3 ;  /* 0x00000007ffa87819 */ /* 0x000fe40000011403 */
[----:B------:R-:W-:Y:S01]  /*0c50*/  LOP3.LUT R2, R0, 0x1ffffff8, RZ, 0xc0, !PT ;  /* 0x1ffffff800027812 */ /* 0x000fe200078ec0ff */
[----:B------:R-:W-:Y:S01]  /*0c60*/  IMAD.IADD R166, R171, 0x1, -R166 ;  /* 0x00000001aba67824 */ /* 0x000fe200078e0aa6 */
[----:B------:R-:W-:Y:S01]  /*0c70*/  LEA.HI R3, R3, R168, RZ, 0x1 ;  /* 0x000000a803037211 */ /* 0x000fe200078f08ff */
[----:B------:R-:W-:Y:S01]  /*0c80*/  ULOP3.LUT UR5, UR8, 0x1, URZ, 0xfc, !UPT ;  /* 0x0000000108057892 */ /* 0x000fe2000f8efc3f */
[----:B------:R-:W-:Y:S01]  /*0c90*/  SHF.R.S32.HI R162, RZ, 0x3, R0 ;  /* 0x00000003ffa27819 */ /* 0x000fe20000011400 */
[----:B------:R-:W-:Y:S01]  /*0ca0*/  IMAD.IADD R2, R171, 0x1, -R2 ;  /* 0x00000001ab027824 */ /* 0x000fe200078e0a02 */
[----:B------:R-:W-:-:S03]  /*0cb0*/  SHF.R.S32.HI R7, RZ, 0x1f, R166 ;  /* 0x0000001fff077819 */ /* 0x000fc600000114a6 */
[----:B------:R-:W-:Y:S01]  /*0cc0*/  IMAD.U32 R170, RZ, RZ, UR5 ;  /* 0x00000005ffaa7e24 */ /* 0x000fe2000f8e00ff */
[CC--:B------:R-:W-:Y:S01]  /*0cd0*/  LEA.HI R6, R7.reuse, R166.reuse, RZ, 0x2 ;  /* 0x000000a607067211 */ /* 0x0c0fe200078f10ff */
[----:B------:R-:W-:Y:S01]  /*0ce0*/  IMAD.SHL.U32 R160, R2, 0x8, RZ ;  /* 0x0000000802a07824 */ /* 0x000fe200078e00ff */
[----:B------:R-:W-:Y:S02]  /*0cf0*/  LEA.HI R7, R7, R166, RZ, 0x5 ;  /* 0x000000a607077211 */ /* 0x000fe400078f28ff */
[--C-:B------:R-:W-:Y:S02]  /*0d00*/  SHF.R.S32.HI R5, RZ, 0x2, R6.reuse ;  /* 0x00000002ff057819 */ /* 0x100fe40000011406 */
[----:B------:R-:W-:Y:S02]  /*0d10*/  SHF.R.S32.HI R8, RZ, 0x1f, R6 ;  /* 0x0000001fff087819 */ /* 0x000fe40000011406 */
[----:B------:R-:W-:Y:S02]  /*0d20*/  SHF.R.S32.HI R7, RZ, 0x5, R7 ;  /* 0x00000005ff077819 */ /* 0x000fe40000011407 */
[----:B------:R-:W-:-:S04]  /*0d30*/  LEA.HI R8, R8, R5, RZ, 0x3 ;  /* 0x0000000508087211 */ /* 0x000fc800078f18ff */
[----:B------:R-:W-:-:S05]  /*0d40*/  LOP3.LUT R8, R8, 0xfffffff8, RZ, 0xc0, !PT ;  /* 0xfffffff808087812 */ /* 0x000fca00078ec0ff */
[----:B------:R-:W-:Y:S01]  /*0d50*/  IMAD.IADD R8, R5, 0x1, -R8 ;  /* 0x0000000105087824 */ /* 0x000fe200078e0a08 */
[----:B------:R-:W-:Y:S01]  /*0d60*/  LOP3.LUT R5, R3, 0x3fffffe, RZ, 0xc0, !PT ;  /* 0x03fffffe03057812 */ /* 0x000fe200078ec0ff */
[----:B------:R-:W-:Y:S02]  /*0d70*/  IMAD.SHL.U32 R3, R4, 0x8, RZ ;  /* 0x0000000804037824 */ /* 0x000fe400078e00ff */
[----:B------:R-:W-:Y:S02]  /*0d80*/  IMAD R8, R7, 0x10, R8 ;  /* 0x0000001007087824 */ /* 0x000fe400078e0208 */
[----:B------:R-:W-:Y:S01]  /*0d90*/  IMAD.WIDE R22, R3, 0x2, R22 ;  /* 0x0000000203167825 */ /* 0x000fe200078e0216 */
[----:B------:R-:W-:-:S03]  /*0da0*/  LOP3.LUT R3, R6, 0x7ffffffc, RZ, 0xc0, !PT ;  /* 0x7ffffffc06037812 */ /* 0x000fc600078ec0ff */
[----:B------:R-:W-:Y:S02]  /*0db0*/  IMAD.IADD R5, R168, 0x1, -R5 ;  /* 0x00000001a8057824 */ /* 0x000fe400078e0a05 */
[----:B------:R-:W-:Y:S02]  /*0dc0*/  IMAD.IADD R16, R166, 0x1, -R3 ;  /* 0x00000001a6107824 */ /* 0x000fe400078e0a03 */
[----:B------:R-:W-:-:S07]  /*0dd0*/  IMAD R167, R5, 0x40, R8 ;  /* 0x0000004005a77824 */ /* 0x000fce00078e0208 */
.L_x_960:
[----:B------:R-:W-:Y:S01]  /*0de0*/  ULDC UR5, c[0x0][0xdd0] ;  /* 0x0003740000057ab9 */ /* 0x000fe20000000800 */
[----:B-1----:R-:W1:Y:S01]  /*0df0*/  LDC R0, c[0x0][0xde8] ;  /* 0x00037a00ff007b82 */ /* 0x002e620000000800 */
[----:B------:R-:W-:Y:S01]  /*0e00*/  UISETP.NE.AND UP0, UPT, UR5, 0x1, UPT ;  /* 0x000000010500788c */ /* 0x000fe2000bf05270 */
[----:B------:R-:W-:-:S10]  /*0e10*/  UMOV UR8, UR4 ;  /* 0x0000000400087c82 */ /* 0x000fd40008000000 */
[----:B------:R-:W-:Y:S01]  /*0e20*/  @UP0 ULDC UR6, c[0x0][0xdd4] ;  /* 0x0003750000060ab9 */ /* 0x000fe20000000800 */
[----:B------:R-:W-:Y:S01]  /*0e30*/  @UP0 ULDC UR9, c[0x0][0xdd8] ;  /* 0x0003760000090ab9 */ /* 0x000fe20000000800 */
[----:B------:R-:W-:-:S04]  /*0e40*/  UIMAD.WIDE.U32 UR6, UR4, UR6, URZ ;  /* 0x00000006040672a5 */ /* 0x000fc8000f8e003f */
[----:B------:R-:W-:-:S04]  /*0e50*/  @UP0 USHF.R.U32.HI UR8, URZ, UR9, UR7 ;  /* 0x000000093f080299 */ /* 0x000fc80008011607 */
[----:B------:R-:W-:Y:S02]  /*0e60*/  UIADD3 UR6, -UR8, URZ, URZ ;  /* 0x0000003f08067290 */ /* 0x000fe4000fffe13f */
[----:B-1----:R-:W-:Y:S02]  /*0e70*/  ISETP.LE.AND P0, PT, R0, UR8, PT ;  /* 0x0000000800007c0c */ /* 0x002fe4000bf03270 */
[----:B------:R-:W-:-:S11]  /*0e80*/  UIMAD UR7, UR5, UR6, UR4 ;  /* 0x00000006050772a4 */ /* 0x000fd6000f8e0204 */
[----:B--234-:R-:W-:Y:S05]  /*0e90*/  @!P0 BRA `(.L_x_868) ;  /* 0x0000000000208947 */ /* 0x01cfea0003800000 */
[----:B------:R-:W-:Y:S01]  /*0ea0*/  ULDC UR6, c[0x0][0xddc] ;  /* 0x0003770000067ab9 */ /* 0x000fe20000000800 */
[----:B------:R-:W-:Y:S01]  /*0eb0*/  UMOV UR46, UR7 ;  /* 0x00000007002e7c82 */ /* 0x000fe20008000000 */
[----:B------:R-:W-:-:S11]  /*0ec0*/  UISETP.NE.AND UP0, UPT, UR6, 0x1, UPT ;  /* 0x000000010600788c */ /* 0x000fd6000bf05270 */
[----:B------:R-:W-:Y:S02]  /*0ed0*/  @UP0 ULDC.64 UR10, c[0x0][0xde0] ;  /* 0x00037800000a0ab9 */ /* 0x000fe40000000a00 */
[----:B------:R-:W-:-:S04]  /*0ee0*/  UIMAD.WIDE.U32 UR4, UR7, UR10, URZ ;  /* 0x0000000a070472a5 */ /* 0x000fc8000f8e003f */
[----:B------:R-:W-:-:S04]  /*0ef0*/  @UP0 USHF.R.U32.HI UR46, URZ, UR11, UR5 ;  /* 0x0000000b3f2e0299 */ /* 0x000fc80008011605 */
[----:B------:R-:W-:Y:S01]  /*0f00*/  UIMAD UR4, UR46, UR6, URZ ;  /* 0x000000062e0472a4 */ /* 0x000fe2000f8e023f */
[----:B------:R-:W-:Y:S11]  /*0f10*/  BRA `(.L_x_869) ;  /* 0x00000000001c7947 */ /* 0x000ff60003800000 */
.L_x_868:
[----:B------:R-:W-:Y:S01]  /*0f20*/  ULDC UR6, c[0x0][0xdc4] ;  /* 0x0003710000067ab9 */ /* 0x000fe20000000800 */
[----:B------:R-:W-:Y:S01]  /*0f30*/  UMOV UR46, UR7 ;  /* 0x00000007002e7c82 */ /* 0x000fe20008000000 */
[----:B------:R-:W-:-:S11]  /*0f40*/  UISETP.NE.AND UP0, UPT, UR6, 0x1, UPT ;  /* 0x000000010600788c */ /* 0x000fd6000bf05270 */
[----:B------:R-:W-:Y:S02]  /*0f50*/  @UP0 ULDC.64 UR10, c[0x0][0xdc8] ;  /* 0x00037200000a0ab9 */ /* 0x000fe40000000a00 */
[----:B------:R-:W-:-:S04]  /*0f60*/  UIMAD.WIDE.U32 UR4, UR7, UR10, URZ ;  /* 0x0000000a070472a5 */ /* 0x000fc8000f8e003f */
[----:B------:R-:W-:-:S04]  /*0f70*/  @UP0 USHF.R.U32.HI UR46, URZ, UR11, UR5 ;  /* 0x0000000b3f2e0299 */ /* 0x000fc80008011605 */
[----:B------:R-:W-:-:S12]  /*0f80*/  UIMAD UR4, UR46, UR6, URZ ;  /* 0x000000062e0472a4 */ /* 0x000fd8000f8e023f */
.L_x_869:
[----:B------:R-:W1:Y:S01]  /*0f90*/  LDC.64 R10, c[0x0][0x9e0] ;  /* 0x00027800ff0a7b82 */ /* 0x000e620000000a00 */
[----:B------:R-:W-:Y:S01]  /*0fa0*/  ULDC UR43, c[0x0][0xdb8] ;  /* 0x00036e00002b7ab9 */ /* 0x000fe20000000800 */
[----:B------:R-:W-:Y:S02]  /*0fb0*/  ULOP3.LUT UR5, URZ, UR46, URZ, 0x33, !UPT ;  /* 0x0000002e3f057292 */ /* 0x000fe4000f8e333f */
[----:B------:R-:W-:Y:S01]  /*0fc0*/  UISETP.NE.AND UP0, UPT, UR43, 0x1, UPT ;  /* 0x000000012b00788c */ /* 0x000fe2000bf05270 */
[----:B------:R-:W-:Y:S01]  /*0fd0*/  ULDC UR6, c[0x0][0xdac] ;  /* 0x00036b0000067ab9 */ /* 0x000fe20000000800 */
[----:B------:R-:W-:Y:S02]  /*0fe0*/  UIADD3 UR4, UR7, -UR4, URZ ;  /* 0x8000000407047290 */ /* 0x000fe4000fffe03f */
[----:B------:R-:W2:Y:S01]  /*0ff0*/  LDC R17, c[0x0][0x404] ;  /* 0x00010100ff117b82 */ /* 0x000ea20000000800 */
[----:B------:R-:W-:Y:S01]  /*1000*/  UIADD3 UR5, UR5, UR6, URZ ;  /* 0x0000000605057290 */ /* 0x000fe2000fffe03f */
[----:B------:R-:W-:Y:S01]  /*1010*/  ULDC UR7, c[0x0][0xdc4] ;  /* 0x0003710000077ab9 */ /* 0x000fe20000000800 */
[----:B------:R-:W-:-:S02]  /*1020*/  ULDC.64 UR10, c[0x0][0x3f8] ;  /* 0x0000fe00000a7ab9 */ /* 0x000fc40000000a00 */
[----:B------:R-:W-:Y:S01]  /*1030*/  USHF.L.U32 UR42, UR5, 0x7, URZ ;  /* 0x00000007052a7899 */ /* 0x000fe2000800063f */
[----:B------:R-:W-:Y:S01]  /*1040*/  ISETP.NE.U32.AND P0, PT, RZ, UR10, PT ;  /* 0x0000000aff007c0c */ /* 0x000fe2000bf05070 */
[----:B------:R-:W-:Y:S01]  /*1050*/  UIMAD UR8, UR8, UR7, UR4 ;  /* 0x00000007080872a4 */ /* 0x000fe2000f8e0204 */
[----:B------:R-:W3:Y:S01]  /*1060*/  LDC R8, c[0x0][0x288] ;  /* 0x0000a200ff087b82 */ /* 0x000ee20000000800 */
[----:B------:R-:W-:Y:S01]  /*1070*/  @UP0 ULDC UR6, c[0x0][0xdc0] ;  /* 0x0003700000060ab9 */ /* 0x000fe20000000800 */
[----:B------:R-:W-:Y:S01]  /*1080*/  @UP0 ULDC UR4, c[0x0][0xdbc] ;  /* 0x00036f0000040ab9 */ /* 0x000fe20000000800 */
[----:B------:R-:W-:Y:S01]  /*1090*/  IMAD.U32 R165, RZ, RZ, UR42 ;  /* 0x0000002affa57e24 */ /* 0x000fe2000f8e00ff */
[----:B------:R-:W-:Y:S01]  /*10a0*/  UIMAD.WIDE.U32 UR4, UR8, UR4, URZ ;  /* 0x00000004080472a5 */ /* 0x000fe2000f8e003f */
[----:B------:R-:W-:Y:S01]  /*10b0*/  ISETP.NE.AND.EX P0, PT, RZ, UR11, PT, P0 ;  /* 0x0000000bff007c0c */ /* 0x000fe2000bf05300 */
[----:B------:R-:W-:Y:S02]  /*10c0*/  UMOV UR44, UR8 ;  /* 0x00000008002c7c82 */ /* 0x000fe40008000000 */
[----:B------:R-:W4:Y:S01]  /*10d0*/  LDC R6, c[0x0][0x2e0] ;  /* 0x0000b800ff067b82 */ /* 0x000f220000000800 */
[----:B-1----:R-:W-:Y:S01]  /*10e0*/  ISETP.GE.AND P1, PT, R11, 0x1, PT ;  /* 0x000000010b00780c */ /* 0x002fe20003f26270 */
[----:B------:R-:W-:-:S04]  /*10f0*/  @UP0 USHF.R.U32.HI UR44, URZ, UR6, UR5 ;  /* 0x000000063f2c0299 */ /* 0x000fc80008011605 */
[----:B------:R-:W-:Y:S01]  /*1100*/  UIADD3 UR4, -UR44, URZ, URZ ;  /* 0x0000003f2c047290 */ /* 0x000fe2000fffe13f */
[----:B--2---:R-:W-:-:S03]  /*1110*/  SEL R17, R17, 0x1, P0 ;  /* 0x0000000111117807 */ /* 0x004fc60000000000 */
[----:B------:R-:W-:Y:S01]  /*1120*/  UIMAD UR43, UR43, UR4, UR8 ;  /* 0x000000042b2b72a4 */ /* 0x000fe2000f8e0208 */
[----:B---3--:R-:W-:-:S05]  /*1130*/  IADD3 R0, R165, 0x80, -R8 ;  /* 0x00000080a5007810 */ /* 0x008fca0007ffe808 */
[CC--:B----4-:R-:W-:Y:S02]  /*1140*/  IMAD R173, R17.reuse, R6.reuse, R0 ;  /* 0x0000000611ad7224 */ /* 0x0d0fe400078e0200 */
[----:B------:R-:W-:Y:S02]  /*1150*/  IMAD R73, R17, R6, RZ ;  /* 0x0000000611497224 */ /* 0x000fe400078e02ff */
[----:B------:R-:W-:Y:S01]  /*1160*/  IMAD.IADD R0, R173, 0x1, R10 ;  /* 0x00000001ad007824 */ /* 0x000fe200078e020a */
[----:B------:R-:W-:Y:S06]  /*1170*/  @!P1 BRA `(.L_x_870) ;  /* 0x0000000000409947 */ /* 0x000fec0003800000 */
[C---:B------:R-:W-:Y:S01]  /*1180*/  ISETP.GT.AND P0, PT, R173.reuse, RZ, PT ;  /* 0x000000ffad00720c */ /* 0x040fe20003f04270 */
[----:B------:R-:W-:-:S12]  /*1190*/  VIADD R2, R173, 0xffffffff ;  /* 0xffffffffad027836 */ /* 0x000fd80000000000 */
[----:B------:R-:W-:Y:S05]  /*11a0*/  @P0 BRA `(.L_x_871) ;  /* 0x00000000001c0947 */ /* 0x000fea0003800000 */
[----:B------:R-:W-:Y:S01]  /*11b0*/  ISETP.NE.AND P0, PT, R11, 0x1, PT ;  /* 0x000000010b00780c */ /* 0x000fe20003f05270 */
[----:B------:R-:W-:-:S12]  /*11c0*/  IMAD.MOV R3, RZ, RZ, -R173 ;  /* 0x000000ffff037224 */ /* 0x000fd800078e0aad */
[----:B------:R-:W1:Y:S02]  /*11d0*/  @P0 LDC.64 R4, c[0x0][0x9e8] ;  /* 0x00027a00ff040b82 */ /* 0x000e640000000a00 */
[----:B-1----:R-:W-:-:S05]  /*11e0*/  @P0 IMAD.HI.U32 R2, R3, R4, RZ ;  /* 0x0000000403020227 */ /* 0x002fca00078e00ff */
[----:B------:R-:W-:-:S04]  /*11f0*/  @P0 SHF.R.U32.HI R3, RZ, R5, R2 ;  /* 0x00000005ff030219 */ /* 0x000fc80000011602 */
[----:B------:R-:W-:Y:S01]  /*1200*/  LOP3.LUT R2, RZ, R3, RZ, 0x33, !PT ;  /* 0x00000003ff027212 */ /* 0x000fe200078e33ff */
[----:B------:R-:W-:Y:S06]  /*1210*/  BRA `(.L_x_872) ;  /* 0x0000000000107947 */ /* 0x000fec0003800000 */
.L_x_871:
[----:B------:R-:W-:-:S13]  /*1220*/  ISETP.NE.AND P0, PT, R11, 0x1, PT ;  /* 0x000000010b00780c */ /* 0x000fda0003f05270 */
[----:B------:R-:W1:Y:S02]  /*1230*/  @P0 LDC.64 R4, c[0x0][0x9e8] ;  /* 0x00027a00ff040b82 */ /* 0x000e640000000a00 */
[----:B-1----:R-:W-:-:S05]  /*1240*/  @P0 IMAD.HI.U32 R4, R2, R4, RZ ;  /* 0x0000000402040227 */ /* 0x002fca00078e00ff */
[----:B------:R-:W-:-:S07]  /*1250*/  @P0 SHF.R.U32.HI R2, RZ, R5, R4 ;  /* 0x00000005ff020219 */ /* 0x000fce0000011604 */
.L_x_872:
[----:B------:R-:W-:-:S05]  /*1260*/  IMAD R3, R2, R11, R11 ;  /* 0x0000000b02037224 */ /* 0x000fca00078e020b */
[----:B------:R-:W-:-:S07]  /*1270*/  VIMNMX R0, R0, R3, PT ;  /* 0x0000000300007248 */ /* 0x000fce0003fe0100 */
.L_x_870:
[----:B------:R-:W-:Y:S01]  /*1280*/  VIADD R2, R0, 0x5f ;  /* 0x0000005f00027836 */ /* 0x000fe20000000000 */
[----:B------:R-:W-:Y:S01]  /*1290*/  IADD3 R4, -R8, UR42, RZ ;  /* 0x0000002a08047c10 */ /* 0x000fe2000fffe1ff */
[----:B------:R-:W-:Y:S01]  /*12a0*/  IMAD R0, R17, R6, 0x5f ;  /* 0x0000005f11007424 */ /* 0x000fe200078e0206 */
[----:B------:R-:W-:Y:S01]  /*12b0*/  ULDC UR4, c[0x0][0x9dc] ;  /* 0x0002770000047ab9 */ /* 0x000fe20000000800 */
[----:B------:R-:W-:-:S04]  /*12c0*/  IMAD.HI R2, R2, 0x2aaaaaab, RZ ;  /* 0x2aaaaaab02027827 */ /* 0x000fc800078e02ff */
[----:B------:R-:W-:Y:S01]  /*12d0*/  IMAD.HI R0, R0, 0x2aaaaaab, RZ ;  /* 0x2aaaaaab00007827 */ /* 0x000fe200078e02ff */
[----:B------:R-:W-:-:S03]  /*12e0*/  SHF.R.U32.HI R5, RZ, 0x1f, R2 ;  /* 0x0000001fff057819 */ /* 0x000fc60000011602 */
[----:B------:R-:W-:Y:S01]  /*12f0*/  IMAD R4, R17, R6, R4 ;  /* 0x0000000611047224 */ /* 0x000fe200078e0204 */
[----:B------:R-:W-:Y:S02]  /*1300*/  SHF.R.U32.HI R3, RZ, 0x1f, R0 ;  /* 0x0000001fff037819 */ /* 0x000fe40000011600 */
[----:B------:R-:W-:Y:S02]  /*1310*/  LEA.HI.SX32 R72, R2, R5, 0x1c ;  /* 0x0000000502487211 */ /* 0x000fe400078fe2ff */
[----:B------:R-:W-:Y:S01]  /*1320*/  LEA.HI.SX32 R3, R0, R3, 0x1c ;  /* 0x0000000300037211 */ /* 0x000fe200078fe2ff */
[----:B------:R-:W-:-:S03]  /*1330*/  VIADD R0, R4, -UR4 ;  /* 0x8000000404007c36 */ /* 0x000fc60008000000 */
[----:B------:R-:W-:Y:S01]  /*1340*/  VIMNMX R72, R3, R72, PT ;  /* 0x0000004803487248 */ /* 0x000fe20003fe0100 */
[----:B------:R-:W-:Y:S06]  /*1350*/  @!P1 BRA `(.L_x_873) ;  /* 0x00000000003c9947 */ /* 0x000fec0003800000 */
[----:B------:R-:W-:-:S13]  /*1360*/  ISETP.GT.AND P0, PT, R4, -0x1, PT ;  /* 0xffffffff0400780c */ /* 0x000fda0003f04270 */
[----:B------:R-:W-:Y:S05]  /*1370*/  @P0 BRA `(.L_x_874) ;  /* 0x00000000001c0947 */ /* 0x000fea0003800000 */
[----:B------:R-:W-:Y:S02]  /*1380*/  ISETP.NE.AND P0, PT, R11, 0x1, PT ;  /* 0x000000010b00780c */ /* 0x000fe40003f05270 */
[----:B------:R-:W-:-:S11]  /*1390*/  LOP3.LUT R3, RZ, R4, RZ, 0x33, !PT ;  /* 0x00000004ff037212 */ /* 0x000fd600078e33ff */
[----:B------:R-:W1:Y:S02]  /*13a0*/  @P0 LDC.64 R6, c[0x0][0x9e8] ;  /* 0x00027a00ff060b82 */ /* 0x000e640000000a00 */
[----:B-1----:R-:W-:-:S05]  /*13b0*/  @P0 IMAD.HI.U32 R2, R3, R6, RZ ;  /* 0x0000000603020227 */ /* 0x002fca00078e00ff */
[----:B------:R-:W-:-:S04]  /*13c0*/  @P0 SHF.R.U32.HI R3, RZ, R7, R2 ;  /* 0x00000007ff030219 */ /* 0x000fc80000011602 */
[----:B------:R-:W-:Y:S01]  /*13d0*/  LOP3.LUT R4, RZ, R3, RZ, 0x33, !PT ;  /* 0x00000003ff047212 */ /* 0x000fe200078e33ff */
[----:B------:R-:W-:Y:S06]  /*13e0*/  BRA `(.L_x_875) ;  /* 0x0000000000107947 */ /* 0x000fec0003800000 */
.L_x_874:
[----:B------:R-:W-:-:S13]  /*13f0*/  ISETP.NE.AND P0, PT, R11, 0x1, PT ;  /* 0x000000010b00780c */ /* 0x000fda0003f05270 */
[----:B------:R-:W1:Y:S02]  /*1400*/  @P0 LDC.64 R2, c[0x0][0x9e8] ;  /* 0x00027a00ff020b82 */ /* 0x000e640000000a00 */
[----:B-1----:R-:W-:-:S05]  /*1410*/  @P0 IMAD.HI.U32 R2, R4, R2, RZ ;  /* 0x0000000204020227 */ /* 0x002fca00078e00ff */
[----:B------:R-:W-:-:S07]  /*1420*/  @P0 SHF.R.U32.HI R4, RZ, R3, R2 ;  /* 0x00000003ff040219 */ /* 0x000fce0000011602 */
.L_x_875:
[----:B------:R-:W-:-:S05]  /*1430*/  IMAD R3, R4, R11, RZ ;  /* 0x0000000b04037224 */ /* 0x000fca00078e02ff */
[----:B------:R-:W-:-:S07]  /*1440*/  VIMNMX R0, R0, R3, !PT ;  /* 0x0000000300007248 */ /* 0x000fce0007fe0100 */
.L_x_873:
[----:B------:R-:W-:Y:S01]  /*1450*/  IMAD.HI R2, R0, 0x2aaaaaab, RZ ;  /* 0x2aaaaaab00027827 */ /* 0x000fe200078e02ff */
[----:B------:R-:W-:Y:S02]  /*1460*/  PLOP3.LUT P0, PT, PT, PT, PT, 0x80, 0x0 ;  /* 0x000000000000781c */ /* 0x000fe40003f0f070 */
[----:B------:R-:W-:Y:S02]  /*1470*/  CS2R R86, SRZ ;  /* 0x0000000000567805 */ /* 0x000fe4000001ff00 */
[----:B------:R-:W-:Y:S01]  /*1480*/  CS2R R84, SRZ ;  /* 0x0000000000547805 */ /* 0x000fe2000001ff00 */
[----:B------:R-:W-:Y:S01]  /*1490*/  IMAD.MOV.U32 R0, RZ, RZ, RZ ;  /* 0x000000ffff007224 */ /* 0x000fe200078e00ff */
[----:B------:R-:W-:Y:S02]  /*14a0*/  SHF.R.U32.HI R3, RZ, 0x1f, R2 ;  /* 0x0000001fff037819 */ /* 0x000fe40000011602 */
[----:B------:R-:W-:Y:S02]  /*14b0*/  CS2R R82, SRZ ;  /* 0x0000000000527805 */ /* 0x000fe4000001ff00 */
[----:B------:R-:W-:-:S02]  /*14c0*/  CS2R R80, SRZ ;  /* 0x0000000000507805 */ /* 0x000fc4000001ff00 */
[----:B------:R-:W-:Y:S02]  /*14d0*/  CS2R R78, SRZ ;  /* 0x00000000004e7805 */ /* 0x000fe4000001ff00 */
[----:B------:R-:W-:Y:S02]  /*14e0*/  LEA.HI.SX32 R3, R2, R3, 0x1c ;  /* 0x0000000302037211 */ /* 0x000fe400078fe2ff */
[----:B------:R-:W-:Y:S02]  /*14f0*/  CS2R R76, SRZ ;  /* 0x00000000004c7805 */ /* 0x000fe4000001ff00 */
[----:B------:R-:W-:Y:S02]  /*1500*/  CS2R R74, SRZ ;  /* 0x00000000004a7805 */ /* 0x000fe4000001ff00 */
[----:B------:R-:W-:Y:S02]  /*1510*/  CS2R R28, SRZ ;  /* 0x00000000001c7805 */ /* 0x000fe4000001ff00 */
[----:B------:R-:W-:-:S02]  /*1520*/  VIMNMX R19, RZ, R3, !PT ;  /* 0x00000003ff137248 */ /* 0x000fc40007fe0100 */
[----:B------:R-:W-:Y:S02]  /*1530*/  CS2R R70, SRZ ;  /* 0x0000000000467805 */ /* 0x000fe4000001ff00 */
[----:B------:R-:W-:Y:S02]  /*1540*/  CS2R R68, SRZ ;  /* 0x0000000000447805 */ /* 0x000fe4000001ff00 */
[----:B------:R-:W-:Y:S02]  /*1550*/  CS2R R66, SRZ ;  /* 0x0000000000427805 */ /* 0x000fe4000001ff00 */
[----:B------:R-:W-:Y:S02]  /*1560*/  ISETP.GT.AND P1, PT, R72, R19, PT ;  /* 0x000000134800720c */ /* 0x000fe40003f24270 */
        /* <DEDUP_REMOVED lines=20> */
[----:B------:R-:W-:Y:S01]  /*16b0*/  CS2R R8, SRZ ;  /* 0x0000000000087805 */ /* 0x000fe2000001ff00 */
[----:B------:R-:W-:-:S02]  /*16c0*/  IMAD.MOV.U32 R25, RZ, RZ, RZ ;  /* 0x000000ffff197224 */ /* 0x000fc400078e00ff */
[----:B------:R-:W-:Y:S01]  /*16d0*/  IMAD.MOV.U32 R10, RZ, RZ, RZ ;  /* 0x000000ffff0a7224 */ /* 0x000fe200078e00ff */
[----:B------:R-:W-:Y:S06]  /*16e0*/  @!P1 BRA `(.L_x_876) ;  /* 0x000000c800d89947 */ /* 0x000fec0003800000 */
[----:B------:R-:W1:Y:S01]  /*16f0*/  SHFL.IDX PT, R0, R168, RZ, 0x1f ;  /* 0x00001fffa8007589 */ /* 0x000e6200000e0000 */
[----:B------:R-:W-:-:S04]  /*1700*/  UIADD3 UR6, UR37, 0xc400, URZ ;  /* 0x0000c40025067890 */ /* 0x000fc8000fffe03f */
[----:B------:R-:W-:-:S06]  /*1710*/  ULOP3.LUT UP0, URZ, UR6, 0x1bf, URZ, 0xc0, !UPT ;  /* 0x000001bf063f7892 */ /* 0x000fcc000f80c03f */
[----:B------:R-:W-:Y:S02]  /*1720*/  PLOP3.LUT P0, PT, PT, PT, UP0, 0x80, 0x0 ;  /* 0x000000000000781c */ /* 0x000fe40003f0f008 */
[----:B-1----:R-:W-:-:S13]  /*1730*/  R2UR UR4, R0 ;  /* 0x00000000000472ca */ /* 0x002fda00000e0000 */
[----:B------:R-:W-:-:S04]  /*1740*/  ULEA.HI UR5, UR4, UR4, URZ, 0x1 ;  /* 0x0000000404057291 */ /* 0x000fc8000f8f083f */
        /* <DEDUP_REMOVED lines=13> */
[----:B------:R-:W-:Y:S02]  /*1820*/  IMAD.U32 R10, RZ, RZ, UR6 ;  /* 0x00000006ff0a7e24 */ /* 0x000fe4000f8e00ff */
[----:B------:R-:W-:Y:S02]  /*1830*/  IMAD.U32 R6, RZ, RZ, UR4 ;  /* 0x00000004ff067e24 */ /* 0x000fe4000f8e00ff */
[----:B------:R-:W-:-:S02]  /*1840*/  IMAD.U32 R7, RZ, RZ, UR5 ;  /* 0x00000005ff077e24 */ /* 0x000fc4000f8e00ff */
[----:B------:R-:W-:Y:S02]  /*1850*/  IMAD.U32 R11, RZ, RZ, UR7 ;  /* 0x00000007ff0b7e24 */ /* 0x000fe4000f8e00ff */
[----:B------:R-:W-:Y:S02]  /*1860*/  IMAD.MOV.U32 R8, RZ, RZ, 0x70 ;  /* 0x00000070ff087424 */ /* 0x000fe400078e00ff */
[----:B------:R-:W-:Y:S02]  /*1870*/  IMAD.MOV.U32 R12, RZ, RZ, 0x1 ;  /* 0x00000001ff0c7424 */ /* 0x000fe400078e00ff */
[----:B-1----:R-:W-:-:S07]  /*1880*/  IMAD.MOV.U32 R13, RZ, RZ, RZ ;  /* 0x000000ffff0d7224 */ /* 0x002fce00078e00ff */
[----:B------:R-:W-:-:S07]  /*1890*/  LEPC R20, `(.L_x_877) ;  /* 0x000000001014794e */ /* 0x000fce0000000000 */
[----:B--2---:R-:W-:Y:S05]  /*18a0*/  CALL.ABS.NOINC R2 ;  /* 0x0000000002007343 */ /* 0x004fea0003c00000 */
.L_x_877:
[----:B------:R-:W-:Y:S02]  /*18b0*/  LEA.HI R0, R164, R164, RZ, 0x1 ;  /* 0x000000a4a4007211 */ /* 0x000fe400078f08ff */
[----:B------:R-:W-:Y:S02]  /*18c0*/  R2UR UR4, R170 ;  /* 0x00000000aa0472ca */ /* 0x000fe400000e0000 */
[----:B------:R-:W-:-:S05]  /*18d0*/  LOP3.LUT R3, R0, 0xfffffffe, RZ, 0xc0, !PT ;  /* 0xfffffffe00037812 */ /* 0x000fca00078ec0ff */
[----:B------:R-:W-:-:S05]  /*18e0*/  IMAD.IADD R0, R164, 0x1, -R3 ;  /* 0x00000001a4007824 */ /* 0x000fca00078e0a03 */
[----:B------:R-:W-:Y:S01]  /*18f0*/  SHF.L.U32 R0, R0, 0x1f, RZ ;  /* 0x0000001f00007819 */ /* 0x000fe200000006ff */
[----:B------:R-:W-:-:S03]  /*1900*/  IMAD.U32 R2, RZ, RZ, UR4 ;  /* 0x00000004ff027e24 */ /* 0x000fc6000f8e00ff */
[----:B------:R-:W1:Y:S02]  /*1910*/  SYNCS.PHASECHK.TRANS64.TRYWAIT P1, [UR37+0x2a800], R0 ;  /* 0x02a80000ff0075a7 */ /* 0x000e640008020165 */
[----:B------:R-:W-:Y:S01]  /*1920*/  ISETP.NE.AND P0, PT, R2, 0x3, PT ;  /* 0x000000030200780c */ /* 0x000fe20003f05270 */
[----:B-1----:R-:W-:-:S12]  /*1930*/  @!P1 BRA `(.L_x_878) ;  /* 0x0000010c00dc9947 */ /* 0x002fd80003800000 */
.L_x_1025:
[----:B------:R-:W-:Y:S05]  /*1940*/  @!P0 BRA `(.L_x_879) ;  /* 0x0000000000048947 */ /* 0x000fea0003800000 */
[----:B------:R-:W-:Y:S01]  /*1950*/  BPT.TRAP 0x1 ;  /* 0x000000040000795c */ /* 0x000fe20000300000 */
.L_x_879:
[----:B-1----:R-:W-:Y:S02]  /*1960*/  IMAD.U32 R3, RZ, RZ, UR36 ;  /* 0x00000024ff037e24 */ /* 0x002fe4000f8e00ff */
[----:B------:R-:W-:-:S03]  /*1970*/  IMAD.U32 R0, RZ, RZ, UR39 ;  /* 0x00000027ff007e24 */ /* 0x000fc6000f8e00ff */
[----:B------:R-:W-:Y:S02]  /*1980*/  LEA R3, R3, UR37, 0x3 ;  /* 0x0000002503037c11 */ /* 0x000fe4000f8e18ff */
[----:B------:R-:W-:-:S04]  /*1990*/  SHF.L.U32 R0, R0, 0x1f, RZ ;  /* 0x0000001f00007819 */ /* 0x000fc800000006ff */
[----:B------:R1:W2:Y:S01]  /*19a0*/  SYNCS.PHASECHK.TRANS64.TRYWAIT P1, [R3+URZ+0x2a830], R0 ;  /* 0x02a83000030075a7 */ /* 0x0002a2000802017f */
[----:B------:R-:W-:Y:S05]  /*19b0*/  @!P0 BRA `(.L_x_880) ;  /* 0x0000000000048947 */ /* 0x000fea0003800000 */
[----:B------:R-:W-:Y:S01]  /*19c0*/  BPT.TRAP 0x1 ;  /* 0x000000040000795c */ /* 0x000fe20000300000 */
.L_x_880:
[----:B------:R-:W3:Y:S01]  /*19d0*/  S2R R2, SR_TID.X ;  /* 0x0000000000027919 */ /* 0x000ee20000002100 */
[----:B------:R-:W-:Y:S02]  /*19e0*/  LOP3.LUT R18, R18, 0xffefffff, RZ, 0xc0, !PT ;  /* 0xffefffff12127812 */ /* 0x000fe400078ec0ff */
[----:B---3--:R-:W-:-:S13]  /*19f0*/  LOP3.LUT P2, RZ, R2, 0x7f, RZ, 0xc0, !PT ;  /* 0x0000007f02ff7812 */ /* 0x008fda000784c0ff */
[----:B------:R-:W-:Y:S01]  /*1a00*/  @P2 LOP3.LUT R18, R18, 0x100000, RZ, 0xfc, !PT ;  /* 0x0010000012122812 */ /* 0x000fe200078efcff */
[----:B--2---:R-:W-:Y:S06]  /*1a10*/  @P1 BRA `(.L_x_881) ;  /* 0x0000000000081947 */ /* 0x004fec0003800000 */
[----:B------:R-:W2:Y:S02]  /*1a20*/  SYNCS.PHASECHK.TRANS64.TRYWAIT P1, [R3+URZ+0x2a830], R0 ;  /* 0x02a83000030075a7 */ /* 0x000ea4000802017f */
[----:B--2---:R-:W-:Y:S05]  /*1a30*/  @!P1 BRA `(.L_x_882) ;  /* 0x0000010c00b49947 */ /* 0x004fea0003800000 */
.L_x_881:
        /* <DEDUP_REMOVED lines=10> */
[----:B------:R-:W3:Y:S01]  /*1ae0*/  S2R R82, SR_TID.X ;  /* 0x0000000000527919 */ /* 0x000ee20000002100 */
[----:B------:R-:W-:Y:S01]  /*1af0*/  UMOV UR17, 0x40000040 ;  /* 0x4000004000117882 */ /* 0x000fe20000000000 */
[----:B------:R-:W-:Y:S01]  /*1b00*/  UMOV UR19, 0x40000040 ;  /* 0x4000004000137882 */ /* 0x000fe20000000000 */
[----:B------:R-:W-:Y:S01]  /*1b10*/  ULOP3.LUT UR38, UR4, 0x10000, URZ, 0xfc, !UPT ;  /* 0x0001000004267892 */ /* 0x000fe2000f8efc3f */
[----:B-12---:R-:W1:Y:S01]  /*1b20*/  LDC R0, c[0x0][0x288] ;  /* 0x0000a200ff007b82 */ /* 0x006e620000000800 */
[----:B------:R-:W-:Y:S01]  /*1b30*/  ULOP3.LUT UR4, UR40, 0x10000, URZ, 0xfc, !UPT ;  /* 0x0001000028047892 */ /* 0x000fe2000f8efc3f */
[----:B------:R-:W-:Y:S01]  /*1b40*/  LOP3.LUT R18, R18, 0xfff7ffff, RZ, 0xc0, !PT ;  /* 0xfff7ffff12127812 */ /* 0x000fe200078ec0ff */
[----:B------:R-:W-:-:S02]  /*1b50*/  UIMAD UR5, UR36, 0x900, UR38 ;  /* 0x00000900240578a4 */ /* 0x000fc4000f8e0226 */
[----:B------:R-:W-:Y:S02]  /*1b60*/  UIADD3 UR6, UR4, 0x2, URZ ;  /* 0x0000000204067890 */ /* 0x000fe4000fffe03f */
[----:B------:R-:W-:Y:S01]  /*1b70*/  UIADD3 UR7, UR5, 0x2, URZ ;  /* 0x0000000205077890 */ /* 0x000fe2000fffe03f */
[----:B------:R-:W-:Y:S02]  /*1b80*/  UMOV UR8, UR4 ;  /* 0x0000000400087c82 */ /* 0x000fe40008000000 */
[----:B------:R-:W-:Y:S01]  /*1b90*/  UMOV UR10, UR5 ;  /* 0x00000005000a7c82 */ /* 0x000fe20008000000 */
[----:B------:R-:W-:Y:S01]  /*1ba0*/  IMAD.U32 R10, RZ, RZ, UR8 ;  /* 0x00000008ff0a7e24 */ /* 0x000fe2000f8e00ff */
[----:B------:R-:W-:Y:S01]  /*1bb0*/  HGMMA.64x96x16.F32 R24, gdesc[UR8], RZ, !UPT, gsb0 ;  /* 0x01600000081879f0 */ /* 0x000fe2000c0008ff */
[----:B------:R-:W-:Y:S01]  /*1bc0*/  UMOV UR8, UR6 ;  /* 0x0000000600087c82 */ /* 0x000fe20008000000 */
[----:B------:R-:W-:Y:S01]  /*1bd0*/  UMOV UR9, 0x40000040 ;  /* 0x4000004000097882 */ /* 0x000fe20000000000 */
[----:B------:R-:W-:Y:S01]  /*1be0*/  UMOV UR10, UR7 ;  /* 0x00000007000a7c82 */ /* 0x000fe20008000000 */
[----:B------:R-:W-:Y:S01]  /*1bf0*/  UMOV UR11, 0x40000040 ;  /* 0x40000040000b7882 */ /* 0x000fe20000000000 */
[----:B------:R-:W-:Y:S01]  /*1c00*/  UIADD3 UR6, UR4, 0x4, URZ ;  /* 0x0000000404067890 */ /* 0x000fe2000fffe03f */
[----:B------:R-:W-:Y:S01]  /*1c10*/  IMAD.U32 R8, RZ, RZ, UR8 ;  /* 0x00000008ff087e24 */ /* 0x000fe2000f8e00ff */
[----:B------:R-:W-:Y:S01]  /*1c20*/  UIADD3 UR7, UR5, 0x4, URZ ;  /* 0x0000000405077890 */ /* 0x000fe2000fffe03f */
[----:B------:R-:W-:Y:S01]  /*1c30*/  IMAD.U32 R9, RZ, RZ, UR9 ;  /* 0x00000009ff097e24 */ /* 0x000fe2000f8e00ff */
[----:B------:R-:W-:-:S02]  /*1c40*/  UIADD3 UR12, UR4, 0x400, URZ ;  /* 0x00000400040c7890 */ /* 0x000fc4000fffe03f */
[----:B------:R-:W-:Y:S02]  /*1c50*/  UIADD3 UR14, UR5, 0x300, URZ ;  /* 0x00000300050e7890 */ /* 0x000fe4000fffe03f */
[----:B------:R-:W-:Y:S02]  /*1c60*/  UIADD3 UR16, UR4, 0x402, URZ ;  /* 0x0000040204107890 */ /* 0x000fe4000fffe03f */
[----:B------:R-:W-:Y:S01]  /*1c70*/  UIADD3 UR18, UR5, 0x302, URZ ;  /* 0x0000030205127890 */ /* 0x000fe2000fffe03f */
[----:B---3--:R-:W-:Y:S01]  /*1c80*/  LOP3.LUT P1, RZ, R82, 0x7f, RZ, 0xc0, !PT ;  /* 0x0000007f52ff7812 */ /* 0x008fe2000782c0ff */
        /* <DEDUP_REMOVED lines=9> */
[----:B------:R-:W-:Y:S01]  /*1d20*/  @!P1 VIADD R3, R3, 0x2a840 ;  /* 0x0002a84003039836 */ /* 0x000fe20000000000 */
[----:B------:R-:W-:Y:S01]  /*1d30*/  UIADD3 UR30, UR5, 0x600, URZ ;  /* 0x00000600051e7890 */ /* 0x000fe2000fffe03f */
[----:B------:R-:W-:Y:S01]  /*1d40*/  UMOV UR29, 0x40000040 ;  /* 0x40000040001d7882 */ /* 0x000fe20000000000 */
[----:B------:R-:W-:Y:S01]  /*1d50*/  UMOV UR31, 0x40000040 ;  /* 0x40000040001f7882 */ /* 0x000fe20000000000 */
[----:B------:R-:W-:Y:S01]  /*1d60*/  UIADD3 UR32, UR4, 0x802, URZ ;  /* 0x0000080204207890 */ /* 0x000fe2000fffe03f */
[----:B------:R-:W-:Y:S01]  /*1d70*/  @!P1 PRMT R3, RZ, 0x654, R3 ;  /* 0x00000654ff039816 */ /* 0x000fe20000000003 */
        /* <DEDUP_REMOVED lines=11> */
[----:B------:R-:W-:Y:S02]  /*1e30*/  ULDC.64 UR40, c[0x0][0x9d8] ;  /* 0x0002760000287ab9 */ /* 0x000fe40000000a00 */
[----:B------:R-:W-:Y:S01]  /*1e40*/  ULOP3.LUT UR41, URZ, UR41, URZ, 0x33, !UPT ;  /* 0x000000293f297292 */ /* 0x000fe2000f8e333f */
[----:B------:R-:W-:-:S02]  /*1e50*/  WARPGROUP.DEPBAR.LE gsb0, 0x0 ;  /* 0x00008000000079c5 */ /* 0x000fc40000010000 */
[----:B------:R-:W-:-:S06]  /*1e60*/  WARPGROUP.ARRIVE ;  /* 0x00000000000079c5 */ /* 0x000fcc0000000000 */
[----:B------:R-:W-:Y:S01]  /*1e70*/  HGMMA.64x96x16.F32 R24, gdesc[UR8], R24, gsb0 ;  /* 0x01600000081879f0 */ /* 0x000fe20008000818 */
[----:B------:R-:W-:Y:S01]  /*1e80*/  UMOV UR8, UR6 ;  /* 0x0000000600087c82 */ /* 0x000fe20008000000 */
[----:B------:R-:W-:Y:S01]  /*1e90*/  UMOV UR9, 0x40000040 ;  /* 0x4000004000097882 */ /* 0x000fe20000000000 */
[----:B------:R-:W-:Y:S01]  /*1ea0*/  UMOV UR10, UR7 ;  /* 0x00000007000a7c82 */ /* 0x000fe20008000000 */
[----:B------:R-:W-:Y:S01]  /*1eb0*/  UMOV UR11, 0x40000040 ;  /* 0x40000040000b7882 */ /* 0x000fe20000000000 */
[----:B------:R-:W-:Y:S02]  /*1ec0*/  IMAD.U32 R6, RZ, RZ, UR8 ;  /* 0x00000008ff067e24 */ /* 0x000fe4000f8e00ff */
[----:B------:R-:W-:Y:S01]  /*1ed0*/  IMAD.U32 R7, RZ, RZ, UR9 ;  /* 0x00000009ff077e24 */ /* 0x000fe2000f8e00ff */
[----:B------:R-:W-:Y:S02]  /*1ee0*/  WARPGROUP.DEPBAR.LE gsb0, 0x0 ;  /* 0x00008000000079c5 */ /* 0x000fe40000010000 */
[----:B------:R-:W-:-:S06]  /*1ef0*/  WARPGROUP.ARRIVE ;  /* 0x00000000000079c5 */ /* 0x000fcc0000000000 */
[----:B------:R-:W-:Y:S01]  /*1f00*/  HGMMA.64x96x16.F32 R24, gdesc[UR8], R24, gsb0 ;  /* 0x01600000081879f0 */ /* 0x000fe20008000818 */
[----:B------:R-:W-:Y:S02]  /*1f10*/  UIADD3 UR8, UR4, 0x6, URZ ;  /* 0x0000000604087890 */ /* 0x000fe4000fffe03f */
[----:B------:R-:W-:Y:S01]  /*1f20*/  UIADD3 UR10, UR5, 0x6, URZ ;  /* 0x00000006050a7890 */ /* 0x000fe2000fffe03f */
[----:B------:R-:W-:Y:S01]  /*1f30*/  UMOV UR9, 0x40000040 ;  /* 0x4000004000097882 */ /* 0x000fe20000000000 */
[----:B------:R-:W-:Y:S01]  /*1f40*/  UMOV UR11, 0x40000040 ;  /* 0x40000040000b7882 */ /* 0x000fe20000000000 */
[----:B------:R-:W-:Y:S02]  /*1f50*/  WARPGROUP.DEPBAR.LE gsb0, 0x0 ;  /* 0x00008000000079c5 */ /* 0x000fe40000010000 */
[----:B------:R-:W-:-:S06]  /*1f60*/  WARPGROUP.ARRIVE ;  /* 0x00000000000079c5 */ /* 0x000fcc0000000000 */
[----:B------:R-:W-:Y:S03]  /*1f70*/  HGMMA.64x96x16.F32 R24, gdesc[UR8], R24, gsb0 ;  /* 0x01600000081879f0 */ /* 0x000fe60008000818 */
        /* <DEDUP_REMOVED lines=25> */
[----:B------:R-:W-:Y:S01]  /*2110*/  FMUL.FTZ R25, R25, UR40 ;  /* 0x0000002819197c20 */ /* 0x000fe20008410000 */
[----:B------:R-:W-:Y:S01]  /*2120*/  FMUL.FTZ R46, R46, UR40 ;  /* 0x000000282e2e7c20 */ /* 0x000fe20008410000 */
[----:B------:R-:W-:Y:S01]  /*2130*/  FMUL.FTZ R4, R24, UR40 ;  /* 0x0000002818047c20 */ /* 0x000fe20008410000 */
[----:B------:R-:W-:Y:S01]  /*2140*/  FMUL.FTZ R53, R53, UR40 ;  /* 0x0000002835357c20 */ /* 0x000fe20008410000 */
[----:B------:R2:W3:Y:S01]  /*2150*/  MUFU.TANH R74, R25 ;  /* 0x00000019004a7308 */ /* 0x0004e20000002400 */
[----:B------:R-:W-:Y:S01]  /*2160*/  FMUL.FTZ R62, R62, UR40 ;  /* 0x000000283e3e7c20 */ /* 0x000fe20008410000 */
[----:B------:R-:W-:Y:S01]  /*2170*/  FMUL.FTZ R2, R27, UR40 ;  /* 0x000000281b027c20 */ /* 0x000fe20008410000 */
[----:B------:R-:W-:-:S02]  /*2180*/  IMAD R27, R72, -0x60, R73 ;  /* 0xffffffa0481b7824 */ /* 0x000fc400078e0249 */
[----:B------:R-:W-:Y:S01]  /*2190*/  FMUL.FTZ R29, R29, UR40 ;  /* 0x000000281d1d7c20 */ /* 0x000fe20008410000 */
[----:B------:R1:W-:Y:S01]  /*21a0*/  @!P1 SYNCS.ARRIVE.TRANS64.RED.A1T0 RZ, [R3+URZ], RZ ;  /* 0x000000ff03ff99a7 */ /* 0x0003e2000810043f */
[----:B------:R-:W-:Y:S01]  /*21b0*/  FMUL.FTZ R5, R26, UR40 ;  /* 0x000000281a057c20 */ /* 0x000fe20008410000 */
[----:B------:R-:W-:Y:S01]  /*21c0*/  FMUL.FTZ R12, R30, UR40 ;  /* 0x000000281e0c7c20 */ /* 0x000fe20008410000 */
[----:B------:R-:W4:Y:S01]  /*21d0*/  MUFU.TANH R78, R46 ;  /* 0x0000002e004e7308 */ /* 0x000f220000002400 */
[----:B------:R-:W-:Y:S01]  /*21e0*/  FMUL.FTZ R14, R31, UR40 ;  /* 0x000000281f0e7c20 */ /* 0x000fe20008410000 */
[----:B------:R-:W-:Y:S01]  /*21f0*/  FMUL.FTZ R32, R32, UR40 ;  /* 0x0000002820207c20 */ /* 0x000fe20008410000 */
[----:B------:R-:W-:Y:S01]  /*2200*/  FMUL.FTZ R33, R33, UR40 ;  /* 0x0000002821217c20 */ /* 0x000fe20008410000 */
[----:B------:R-:W-:Y:S01]  /*2210*/  FMUL.FTZ R20, R34, UR40 ;  /* 0x0000002822147c20 */ /* 0x000fe20008410000 */
[----:B--2---:R-:W2:Y:S01]  /*2220*/  LDC.64 R24, c[0x0][0x9e0] ;  /* 0x00027800ff187b82 */ /* 0x004ea20000000a00 */
[----:B-1----:R-:W-:Y:S01]  /*2230*/  IADD3 R3, -R0, 0x61, R27 ;  /* 0x0000006100037810 */ /* 0x002fe20007ffe11b */
        /* <DEDUP_REMOVED lines=9> */
[----:B------:R5:W1:Y:S01]  /*22d0*/  MUFU.TANH R53, R62 ;  /* 0x0000003e00357308 */ /* 0x000a620000002400 */
        /* <DEDUP_REMOVED lines=8> */
[----:B-----5:R-:W5:Y:S01]  /*2360*/  LDC R62, c[0x0][0x2e0] ;  /* 0x0000b800ff3e7b82 */ /* 0x020f620000000800 */
[----:B------:R-:W-:Y:S01]  /*2370*/  FMUL.FTZ R55, R55, UR40 ;  /* 0x0000002837377c20 */ /* 0x000fe20008410000 */
        /* <DEDUP_REMOVED lines=11> */
[----:B---3--:R-:W-:-:S02]  /*2430*/  IMAD.MOV.U32 R29, RZ, RZ, -0x60 ;  /* 0xffffffa0ff1d7424 */ /* 0x008fc400078e00ff */
[----:B------:R-:W-:Y:S01]  /*2440*/  FMUL.FTZ R28, R28, UR40 ;  /* 0x000000281c1c7c20 */ /* 0x000fe20008410000 */
[----:B------:R-:W-:Y:S01]  /*2450*/  FMUL.FTZ R64, R64, UR40 ;  /* 0x0000002840407c20 */ /* 0x000fe20008410000 */
[----:B--2---:R-:W-:Y:S01]  /*2460*/  ISETP.GE.AND P1, PT, R25, 0x1, PT ;  /* 0x000000011900780c */ /* 0x004fe20003f26270 */
[----:B------:R2:W3:Y:S01]  /*2470*/  MUFU.TANH R79, R50 ;  /* 0x00000032004f7308 */ /* 0x0004e20000002400 */
[----:B------:R-:W-:Y:S01]  /*2480*/  FMUL.FTZ R42, R42, UR40 ;  /* 0x000000282a2a7c20 */ /* 0x000fe20008410000 */
[----:B------:R-:W-:Y:S01]  /*2490*/  FMUL.FTZ R54, R54, UR40 ;  /* 0x0000002836367c20 */ /* 0x000fe20008410000 */
[----:B------:R-:W-:Y:S01]  /*24a0*/  FMUL.FTZ R57, R57, UR40 ;  /* 0x0000002839397c20 */ /* 0x000fe20008410000 */
[----:B------:R-:W-:Y:S01]  /*24b0*/  FMUL.FTZ R58, R58, UR40 ;  /* 0x000000283a3a7c20 */ /* 0x000fe20008410000 */
[----:B------:R-:W-:Y:S02]  /*24c0*/  IMAD R31, R16, -0x2, R3 ;  /* 0xfffffffe101f7824 */ /* 0x000fe400078e0203 */
[----:B------:R-:W-:Y:S01]  /*24d0*/  FMUL.FTZ R38, R38, UR40 ;  /* 0x0000002826267c20 */ /* 0x000fe20008410000 */
[----:B------:R-:W-:Y:S01]  /*24e0*/  FMUL.FTZ R60, R60, UR40 ;  /* 0x000000283c3c7c20 */ /* 0x000fe20008410000 */
[----:B------:R-:W1:Y:S01]  /*24f0*/  MUFU.TANH R4, R4 ;  /* 0x0000000400047308 */ /* 0x000e620000002400 */
[----:B--2---:R-:W-:-:S02]  /*2500*/  IMAD R50, R72, R29, 0x60 ;  /* 0x0000006048327424 */ /* 0x004fc400078e021d */
[----:B------:R-:W-:Y:S01]  /*2510*/  VIADD R3, R167, UR42 ;  /* 0x0000002aa7037c36 */ /* 0x000fe20008000000 */
[----:B------:R-:W-:Y:S01]  /*2520*/  @P1 LOP3.LUT R18, R18, 0x80000, RZ, 0xfc, !PT ;  /* 0x0008000012121812 */ /* 0x000fe200078efcff */
[----:B-----5:R-:W-:-:S03]  /*2530*/  IMAD R29, R17, R62, R50 ;  /* 0x0000003e111d7224 */ /* 0x020fc600078e0232 */
[----:B------:R-:W2:Y:S08]  /*2540*/  MUFU.TANH R5, R5 ;  /* 0x0000000500057308 */ /* 0x000eb00000002400 */
[----:B------:R-:W1:Y:S08]  /*2550*/  MUFU.TANH R2, R2 ;  /* 0x0000000200027308 */ /* 0x000e700000002400 */
        /* <DEDUP_REMOVED lines=34> */
[----:B------:R5:W1:Y:S08]  /*2780*/  MUFU.TANH R80, R54 ;  /* 0x0000003600507308 */ /* 0x000a700000002400 */
[----:B------:R4:W1:Y:S01]  /*2790*/  MUFU.TANH R42, R57 ;  /* 0x00000039002a7308 */ /* 0x0008620000002400 */
[----:B-----5:R-:W-:-:S07]  /*27a0*/  IMAD R54, R16, -0x2, R29 ;  /* 0xfffffffe10367824 */ /* 0x020fce00078e021d */
[----:B------:R5:W1:Y:S01]  /*27b0*/  MUFU.TANH R81, R58 ;  /* 0x0000003a00517308 */ /* 0x000a620000002400 */
[----:B----4-:R-:W-:-:S05]  /*27c0*/  IMAD.IADD R57, R31, 0x1, R24 ;  /* 0x000000011f397824 */ /* 0x010fca00078e0218 */
[----:B------:R-:W-:Y:S02]  /*27d0*/  VIADDMNMX R30, R3, R57, R54, PT ;  /* 0x00000039031e7246 */ /* 0x000fe40003800136 */
[----:B------:R-:W4:Y:S01]  /*27e0*/  MUFU.TANH R35, R38 ;  /* 0x0000002600237308 */ /* 0x000f220000002400 */
[----:B-----5:R-:W-:-:S04]  /*27f0*/  VIADD R58, R31, UR41 ;  /* 0x000000291f3a7c36 */ /* 0x020fc80008000000 */
[----:B------:R-:W-:-:S03]  /*2800*/  IMAD.IADD R29, R58, 0x1, R3 ;  /* 0x000000013a1d7824 */ /* 0x000fc600078e0203 */
[----:B------:R5:W1:Y:S02]  /*2810*/  MUFU.TANH R38, R60 ;  /* 0x0000003c00267308 */ /* 0x000a640000002400 */
[----:B-----5:R-:W-:Y:S01]  /*2820*/  IMAD R60, R16, -0x2, R50 ;  /* 0xfffffffe103c7824 */ /* 0x020fe200078e0232 */
[----:B--234-:R-:W-:Y:S06]  /*2830*/  @!P1 BRA `(.L_x_883) ;  /* 0x0000000000509947 */ /* 0x01cfec0003800000 */
[----:B------:R-:W-:Y:S01]  /*2840*/  IMAD R31, R17, R62, R3 ;  /* 0x0000003e111f7224 */ /* 0x000fe200078e0203 */
[----:B------:R-:W-:Y:S03]  /*2850*/  BSSY B0, `(.L_x_884) ;  /* 0x000000f000007945 */ /* 0x000fe60003800000 */
[----:B------:R-:W-:-:S05]  /*2860*/  IMAD.IADD R31, R31, 0x1, -R0 ;  /* 0x000000011f1f7824 */ /* 0x000fca00078e0a00 */
[----:B------:R-:W-:-:S13]  /*2870*/  ISETP.GT.AND P1, PT, R31, -0x1, PT ;  /* 0xffffffff1f00780c */ /* 0x000fda0003f24270 */
[----:B------:R-:W-:Y:S05]  /*2880*/  @P1 BRA `(.L_x_885) ;  /* 0x00000000001c1947 */ /* 0x000fea0003800000 */
[----:B------:R-:W-:Y:S02]  /*2890*/  ISETP.NE.AND P1, PT, R25, 0x1, PT ;  /* 0x000000011900780c */ /* 0x000fe40003f25270 */
[----:B------:R-:W-:-:S11]  /*28a0*/  LOP3.LUT R31, RZ, R31, RZ, 0x33, !PT ;  /* 0x0000001fff1f7212 */ /* 0x000fd600078e33ff */
[----:B------:R-:W2:Y:S02]  /*28b0*/  @P1 LDC.64 R66, c[0x0][0x9e8] ;  /* 0x00027a00ff421b82 */ /* 0x000ea40000000a00 */
[----:B--2---:R-:W-:-:S05]  /*28c0*/  @P1 IMAD.HI.U32 R28, R31, R66, RZ ;  /* 0x000000421f1c1227 */ /* 0x004fca00078e00ff */
[----:B------:R-:W-:-:S04]  /*28d0*/  @P1 SHF.R.U32.HI R31, RZ, R67, R28 ;  /* 0x00000043ff1f1219 */ /* 0x000fc8000001161c */
[----:B------:R-:W-:Y:S01]  /*28e0*/  LOP3.LUT R31, RZ, R31, RZ, 0x33, !PT ;  /* 0x0000001fff1f7212 */ /* 0x000fe200078e33ff */
[----:B------:R-:W-:Y:S06]  /*28f0*/  BRA `(.L_x_886) ;  /* 0x0000000000107947 */ /* 0x000fec0003800000 */
.L_x_885:
[----:B------:R-:W-:-:S13]  /*2900*/  ISETP.NE.AND P1, PT, R25, 0x1, PT ;  /* 0x000000011900780c */ /* 0x000fda0003f25270 */
[----:B------:R-:W2:Y:S02]  /*2910*/  @P1 LDC.64 R66, c[0x0][0x9e8] ;  /* 0x00027a00ff421b82 */ /* 0x000ea40000000a00 */
[----:B--2---:R-:W-:-:S05]  /*2920*/  @P1 IMAD.HI.U32 R28, R31, R66, RZ ;  /* 0x000000421f1c1227 */ /* 0x004fca00078e00ff */
[----:B------:R-:W-:-:S07]  /*2930*/  @P1 SHF.R.U32.HI R31, RZ, R67, R28 ;  /* 0x00000043ff1f1219 */ /* 0x000fce000001161c */
.L_x_886:
[----:B------:R-:W-:Y:S05]  /*2940*/  BSYNC B0 ;  /* 0x0000000000007941 */ /* 0x000fea0003800000 */
.L_x_884:
[----:B------:R-:W-:-:S05]  /*2950*/  IMAD R28, R31, R25, R60 ;  /* 0x000000191f1c7224 */ /* 0x000fca00078e023c */
[----:B------:R-:W-:Y:S02]  /*2960*/  VIMNMX R29, R29, R28, !PT ;  /* 0x0000001c1d1d7248 */ /* 0x000fe40007fe0100 */
[----:B------:R-:W-:-:S07]  /*2970*/  VIADDMNMX R30, R28, R25, R30, PT ;  /* 0x000000191c1e7246 */ /* 0x000fce000380011e */
.L_x_883:
[C---:B------:R-:W-:Y:S02]  /*2980*/  ISETP.GE.AND P6, PT, R50.reuse, 0x9, PT ;  /* 0x000000093200780c */ /* 0x040fe40003fc6270 */
[----:B------:R-:W-:Y:S02]  /*2990*/  ISETP.GE.AND P1, PT, R50, 0x2, PT ;  /* 0x000000023200780c */ /* 0x000fe40003f26270 */
[C---:B------:R-:W-:Y:S02]  /*29a0*/  ISETP.GT.AND P2, PT, R29.reuse, 0x8, !P6 ;  /* 0x000000081d00780c */ /* 0x040fe40007744270 */
[----:B------:R-:W-:Y:S02]  /*29b0*/  ISETP.GT.AND P3, PT, R29, 0x1, !P1 ;  /* 0x000000011d00780c */ /* 0x000fe40004f64270 */
[----:B------:R-:W-:Y:S02]  /*29c0*/  ISETP.LT.OR P2, PT, R30, 0x9, P2 ;  /* 0x000000091e00780c */ /* 0x000fe40001741670 */
[----:B------:R-:W-:-:S02]  /*29d0*/  ISETP.GE.AND P4, PT, R50, 0xa, PT ;  /* 0x0000000a3200780c */ /* 0x000fc40003f86270 */
[----:B-1----:R-:W-:Y:S02]  /*29e0*/  FSEL R86, R75, -INF , !P2 ;  /* 0xff8000004b567808 */ /* 0x002fe40005000000 */
[----:B------:R-:W-:Y:S02]  /*29f0*/  ISETP.LT.OR P3, PT, R30, 0x2, P3 ;  /* 0x000000021e00780c */ /* 0x000fe40001f61670 */
[----:B------:R-:W-:Y:S02]  /*2a00*/  ISETP.GT.AND P2, PT, R29, 0x9, !P4 ;  /* 0x000000091d00780c */ /* 0x000fe40006744270 */
[----:B------:R-:W-:Y:S02]  /*2a10*/  FSEL R84, R74, -INF , !P3 ;  /* 0xff8000004a547808 */ /* 0x000fe40005800000 */
[----:B------:R-:W-:Y:S02]  /*2a20*/  ISETP.LT.OR P2, PT, R30, 0xa, P2 ;  /* 0x0000000a1e00780c */ /* 0x000fe40001741670 */
[----:B------:R-:W-:-:S02]  /*2a30*/  ISETP.GE.AND P3, PT, R50, 0x11, PT ;  /* 0x000000113200780c */ /* 0x000fc40003f66270 */
[----:B------:R-:W-:Y:S02]  /*2a40*/  FSEL R88, R76, -INF , !P2 ;  /* 0xff8000004c587808 */ /* 0x000fe40005000000 */
[----:B------:R-:W-:Y:S02]  /*2a50*/  ISETP.GT.AND P2, PT, R29, 0x10, !P3 ;  /* 0x000000101d00780c */ /* 0x000fe40005f44270 */
[----:B------:R-:W-:Y:S02]  /*2a60*/  P2R R66, PR, RZ, 0x8 ;  /* 0x00000008ff427803 */ /* 0x000fe40000000000 */
[----:B------:R-:W-:Y:S02]  /*2a70*/  ISETP.LT.OR P2, PT, R30, 0x11, P2 ;  /* 0x000000111e00780c */ /* 0x000fe40001741670 */
[----:B------:R-:W-:Y:S02]  /*2a80*/  ISETP.GE.AND P3, PT, R50, 0x12, PT ;  /* 0x000000123200780c */ /* 0x000fe40003f66270 */
[----:B------:R-:W-:-:S02]  /*2a90*/  FSEL R90, R32, -INF , !P2 ;  /* 0xff800000205a7808 */ /* 0x000fc40005000000 */
[----:B------:R-:W-:Y:S02]  /*2aa0*/  ISETP.GT.AND P2, PT, R29, 0x11, !P3 ;  /* 0x000000111d00780c */ /* 0x000fe40005f44270 */
[----:B------:R-:W-:Y:S02]  /*2ab0*/  P2R R67, PR, RZ, 0x8 ;  /* 0x00000008ff437803 */ /* 0x000fe40000000000 */
[----:B------:R-:W-:Y:S02]  /*2ac0*/  ISETP.LT.OR P2, PT, R30, 0x12, P2 ;  /* 0x000000121e00780c */ /* 0x000fe40001741670 */
[----:B------:R-:W-:Y:S02]  /*2ad0*/  ISETP.GE.AND P3, PT, R50, 0x19, PT ;  /* 0x000000193200780c */ /* 0x000fe40003f66270 */
[----:B------:R-:W-:Y:S02]  /*2ae0*/  FSEL R92, R33, -INF , !P2 ;  /* 0xff800000215c7808 */ /* 0x000fe40005000000 */
[----:B------:R-:W-:-:S02]  /*2af0*/  ISETP.GT.AND P2, PT, R29, 0x18, !P3 ;  /* 0x000000181d00780c */ /* 0x000fc40005f44270 */
[----:B------:R-:W-:Y:S02]  /*2b00*/  P2R R33, PR, RZ, 0x8 ;  /* 0x00000008ff217803 */ /* 0x000fe40000000000 */
[----:B------:R-:W-:Y:S02]  /*2b10*/  ISETP.LT.OR P2, PT, R30, 0x19, P2 ;  /* 0x000000191e00780c */ /* 0x000fe40001741670 */
[----:B------:R-:W-:Y:S02]  /*2b20*/  ISETP.GE.AND P3, PT, R50, 0x1a, PT ;  /* 0x0000001a3200780c */ /* 0x000fe40003f66270 */
[----:B------:R-:W-:Y:S02]  /*2b30*/  FSEL R94, R36, -INF , !P2 ;  /* 0xff800000245e7808 */ /* 0x000fe40005000000 */
[----:B------:R-:W-:Y:S02]  /*2b40*/  ISETP.GT.AND P2, PT, R29, 0x19, !P3 ;  /* 0x000000191d00780c */ /* 0x000fe40005f44270 */
[----:B------:R-:W-:-:S02]  /*2b50*/  P2R R70, PR, RZ, 0x8 ;  /* 0x00000008ff467803 */ /* 0x000fc40000000000 */
[----:B------:R-:W-:Y:S02]  /*2b60*/  ISETP.LT.OR P2, PT, R30, 0x1a, P2 ;  /* 0x0000001a1e00780c */ /* 0x000fe40001741670 */
[----:B------:R-:W-:Y:S02]  /*2b70*/  ISETP.GE.AND P3, PT, R50, 0x21, PT ;  /* 0x000000213200780c */ /* 0x000fe40003f66270 */
[----:B------:R-:W-:Y:S02]  /*2b80*/  FSEL R96, R37, -INF , !P2 ;  /* 0xff80000025607808 */ /* 0x000fe40005000000 */
[----:B------:R-:W-:Y:S02]  /*2b90*/  ISETP.GT.AND P2, PT, R29, 0x20, !P3 ;  /* 0x000000201d00780c */ /* 0x000fe40005f44270 */
[----:B------:R-:W-:Y:S02]  /*2ba0*/  P2R R37, PR, RZ, 0x8 ;  /* 0x00000008ff257803 */ /* 0x000fe40000000000 */
[----:B------:R-:W-:-:S02]  /*2bb0*/  ISETP.LT.OR P2, PT, R30, 0x21, P2 ;  /* 0x000000211e00780c */ /* 0x000fc40001741670 */
[----:B------:R-:W-:Y:S02]  /*2bc0*/  ISETP.GE.AND P3, PT, R50, 0x22, PT ;  /* 0x000000223200780c */ /* 0x000fe40003f66270 */
[----:B------:R-:W-:Y:S02]  /*2bd0*/  FSEL R98, R40, -INF , !P2 ;  /* 0xff80000028627808 */ /* 0x000fe40005000000 */
[----:B------:R-:W-:Y:S02]  /*2be0*/  ISETP.GT.AND P2, PT, R29, 0x21, !P3 ;  /* 0x000000211d00780c */ /* 0x000fe40005f44270 */
[----:B------:R-:W-:Y:S02]  /*2bf0*/  P2R R71, PR, RZ, 0x8 ;  /* 0x00000008ff477803 */ /* 0x000fe40000000000 */
        /* <DEDUP_REMOVED lines=38> */
[C---:B------:R-:W-:Y:S02]  /*2e60*/  ISETP.GT.AND P2, PT, R29.reuse, 0x41, !P3 ;  /* 0x000000411d00780c */ /* 0x040fe40005f44270 */
        /* <DEDUP_REMOVED lines=17> */
[----:B------:R-:W-:Y:S02]  /*2f80*/  P2R R64, PR, RZ, 0x10 ;  /* 0x00000010ff407803 */ /* 0x000fe40000000000 */
[----:B------:R-:W-:Y:S02]  /*2f90*/  FSEL R34, R34, -INF , !P2 ;  /* 0xff80000022227808 */ /* 0x000fe40005000000 */
[----:B------:R-:W-:-:S04]  /*2fa0*/  ISETP.GE.AND P2, PT, R50, 0x52, PT ;  /* 0x000000523200780c */ /* 0x000fc80003f46270 */
[----:B------:R-:W-:-:S04]  /*2fb0*/  ISETP.GT.AND P3, PT, R29, 0x51, !P2 ;  /* 0x000000511d00780c */ /* 0x000fc80005764270 */
[----:B------:R-:W-:-:S04]  /*2fc0*/  ISETP.LT.OR P3, PT, R30, 0x52, P3 ;  /* 0x000000521e00780c */ /* 0x000fc80001f61670 */
[----:B------:R-:W-:Y:S02]  /*2fd0*/  FSEL R32, R65, -INF , !P3 ;  /* 0xff80000041207808 */ /* 0x000fe40005800000 */
[----:B------:R-:W-:-:S04]  /*2fe0*/  ISETP.GE.AND P3, PT, R50, 0x59, PT ;  /* 0x000000593200780c */ /* 0x000fc80003f66270 */
[----:B------:R-:W-:-:S04]  /*2ff0*/  ISETP.GT.AND P4, PT, R29, 0x58, !P3 ;  /* 0x000000581d00780c */ /* 0x000fc80005f84270 */
[----:B------:R-:W-:-:S04]  /*3000*/  ISETP.LT.OR P4, PT, R30, 0x59, P4 ;  /* 0x000000591e00780c */ /* 0x000fc80002781670 */
[----:B------:R-:W-:Y:S02]  /*3010*/  FSEL R28, R68, -INF , !P4 ;  /* 0xff800000441c7808 */ /* 0x000fe40006000000 */
[----:B------:R-:W-:-:S04]  /*3020*/  ISETP.GE.AND P4, PT, R50, 0x1, PT ;  /* 0x000000013200780c */ /* 0x000fc80003f86270 */
[----:B------:R-:W-:-:S04]  /*3030*/  ISETP.GT.AND P5, PT, R29, RZ, !P4 ;  /* 0x000000ff1d00720c */ /* 0x000fc800067a4270 */
[----:B------:R-:W-:-:S04]  /*3040*/  ISETP.LT.OR P5, PT, R30, 0x1, P5 ;  /* 0x000000011e00780c */ /* 0x000fc80002fa1670 */
[----:B------:R-:W-:Y:S01]  /*3050*/  FSEL R82, R4, -INF , !P5 ;  /* 0xff80000004527808 */ /* 0x000fe20006800000 */
[----:B------:R-:W-:Y:S01]  /*3060*/  VIADD R4, R3, 0x8 ;  /* 0x0000000803047836 */ /* 0x000fe20000000000 */
[----:B------:R-:W-:-:S04]  /*3070*/  ISETP.GE.AND P5, PT, R50, 0x5a, PT ;  /* 0x0000005a3200780c */ /* 0x000fc80003fa6270 */
[----:B------:R-:W-:Y:S02]  /*3080*/  P2R R65, PR, RZ, 0x20 ;  /* 0x00000020ff417803 */ /* 0x000fe40000000000 */
[----:B------:R-:W-:Y:S01]  /*3090*/  ISETP.GT.AND P5, PT, R29, 0x59, !P5 ;  /* 0x000000591d00780c */ /* 0x000fe20006fa4270 */
[----:B------:R-:W-:Y:S01]  /*30a0*/  IMAD.IADD R29, R58, 0x1, R4 ;  /* 0x000000013a1d7824 */ /* 0x000fe200078e0204 */
[----:B------:R-:W-:Y:S02]  /*30b0*/  VIADDMNMX R50, R4, R57, R54, PT ;  /* 0x0000003904327246 */ /* 0x000fe40003800136 */
[----:B------:R-:W-:-:S04]  /*30c0*/  ISETP.LT.OR P5, PT, R30, 0x5a, P5 ;  /* 0x0000005a1e00780c */ /* 0x000fc80002fa1670 */
[----:B------:R-:W-:Y:S02]  /*30d0*/  FSEL R30, R69, -INF , !P5 ;  /* 0xff800000451e7808 */ /* 0x000fe40006800000 */
[----:B------:R-:W-:-:S13]  /*30e0*/  ISETP.GE.AND P5, PT, R25, 0x1, PT ;  /* 0x000000011900780c */ /* 0x000fda0003fa6270 */
[----:B------:R-:W-:Y:S05]  /*30f0*/  @!P5 BRA `(.L_x_887) ;  /* 0x000000000050d947 */ /* 0x000fea0003800000 */
[----:B------:R-:W-:Y:S01]  /*3100*/  IMAD R31, R17, R62, R4 ;  /* 0x0000003e111f7224 */ /* 0x000fe200078e0204 */
[----:B------:R-:W-:Y:S03]  /*3110*/  BSSY B0, `(.L_x_888) ;  /* 0x000000f000007945 */ /* 0x000fe60003800000 */
[----:B------:R-:W-:-:S05]  /*3120*/  IMAD.IADD R31, R31, 0x1, -R0 ;  /* 0x000000011f1f7824 */ /* 0x000fca00078e0a00 */
        /* <DEDUP_REMOVED lines=9> */
.L_x_889:
[----:B------:R-:W-:-:S13]  /*31c0*/  ISETP.NE.AND P5, PT, R25, 0x1, PT ;  /* 0x000000011900780c */ /* 0x000fda0003fa5270 */
[----:B------:R-:W1:Y:S02]  /*31d0*/  @P5 LDC.64 R40, c[0x0][0x9e8] ;  /* 0x00027a00ff285b82 */ /* 0x000e640000000a00 */
[----:B-1----:R-:W-:-:S05]  /*31e0*/  @P5 IMAD.HI.U32 R40, R31, R40, RZ ;  /* 0x000000281f285227 */ /* 0x002fca00078e00ff */
[----:B------:R-:W-:-:S07]  /*31f0*/  @P5 SHF.R.U32.HI R31, RZ, R41, R40 ;  /* 0x00000029ff1f5219 */ /* 0x000fce0000011628 */
.L_x_890:
[----:B------:R-:W-:Y:S05]  /*3200*/  BSYNC B0 ;  /* 0x0000000000007941 */ /* 0x000fea0003800000 */
.L_x_888:
[----:B------:R-:W-:-:S05]  /*3210*/  IMAD R40, R31, R25, R60 ;  /* 0x000000191f287224 */ /* 0x000fca00078e023c */
[----:B------:R-:W-:Y:S02]  /*3220*/  VIMNMX R29, R29, R40, !PT ;  /* 0x000000281d1d7248 */ /* 0x000fe40007fe0100 */
[----:B------:R-:W-:-:S07]  /*3230*/  VIADDMNMX R50, R40, R25, R50, PT ;  /* 0x0000001928327246 */ /* 0x000fce0003800132 */
.L_x_887:
[C---:B------:R-:W-:Y:S01]  /*3240*/  ISETP.GT.AND P1, PT, R29.reuse, 0x1, !P1 ;  /* 0x000000011d00780c */ /* 0x040fe20004f24270 */
[----:B------:R-:W-:Y:S01]  /*3250*/  ULDC UR4, c[0x0][0x988] ;  /* 0x0002620000047ab9 */ /* 0x000fe20000000800 */
[----:B------:R-:W-:Y:S02]  /*3260*/  ISETP.GT.AND P6, PT, R29, 0x8, !P6 ;  /* 0x000000081d00780c */ /* 0x000fe400077c4270 */
[C---:B------:R-:W-:Y:S02]  /*3270*/  ISETP.LT.OR P1, PT, R50.reuse, 0x2, P1 ;  /* 0x000000023200780c */ /* 0x040fe40000f21670 */
[----:B------:R-:W-:Y:S02]  /*3280*/  ISETP.LT.OR P6, PT, R50, 0x9, P6 ;  /* 0x000000093200780c */ /* 0x000fe400037c1670 */
[----:B------:R-:W-:Y:S02]  /*3290*/  FSEL R31, R2, -INF , !P1 ;  /* 0xff800000021f7808 */ /* 0x000fe40004800000 */
[----:B------:R-:W-:-:S02]  /*32a0*/  ISETP.NE.AND P1, PT, R64, RZ, PT ;  /* 0x000000ff4000720c */ /* 0x000fc40003f25270 */
[----:B------:R-:W-:Y:S02]  /*32b0*/  FSEL R54, R12, -INF , !P6 ;  /* 0xff8000000c367808 */ /* 0x000fe40007000000 */
[----:B------:R-:W-:Y:S02]  /*32c0*/  ISETP.GT.AND P1, PT, R29, 0x9, !P1 ;  /* 0x000000091d00780c */ /* 0x000fe40004f24270 */
[----:B------:R-:W-:Y:S02]  /*32d0*/  ISETP.NE.AND P6, PT, R33, RZ, PT ;  /* 0x000000ff2100720c */ /* 0x000fe40003fc5270 */
[----:B------:R-:W-:Y:S02]  /*32e0*/  ISETP.LT.OR P1, PT, R50, 0xa, P1 ;  /* 0x0000000a3200780c */ /* 0x000fe40000f21670 */
[----:B------:R-:W-:Y:S02]  /*32f0*/  ISETP.NE.AND P5, PT, R70, RZ, PT ;  /* 0x000000ff4600720c */ /* 0x000fe40003fa5270 */
[----:B------:R-:W-:-:S02]  /*3300*/  FSEL R56, R14, -INF , !P1 ;  /* 0xff8000000e387808 */ /* 0x000fc40004800000 */
[----:B------:R-:W-:Y:S02]  /*3310*/  ISETP.NE.AND P1, PT, R66, RZ, PT ;  /* 0x000000ff4200720c */ /* 0x000fe40003f25270 */
[C---:B------:R-:W-:Y:S02]  /*3320*/  ISETP.GT.AND P4, PT, R29.reuse, RZ, !P4 ;  /* 0x000000ff1d00720c */ /* 0x040fe40006784270 */
[C---:B------:R-:W-:Y:S02]  /*3330*/  ISETP.GT.AND P1, PT, R29.reuse, 0x10, !P1 ;  /* 0x000000101d00780c */ /* 0x040fe40004f24270 */
[C---:B------:R-:W-:Y:S02]  /*3340*/  ISETP.LT.OR P4, PT, R50.reuse, 0x1, P4 ;  /* 0x000000013200780c */ /* 0x040fe40002781670 */
[----:B------:R-:W-:Y:S02]  /*3350*/  ISETP.LT.OR P1, PT, R50, 0x11, P1 ;  /* 0x000000113200780c */ /* 0x000fe40000f21670 */
[----:B------:R-:W-:-:S02]  /*3360*/  ISETP.GT.AND P2, PT, R29, 0x51, !P2 ;  /* 0x000000511d00780c */ /* 0x000fc40005744270 */
[----:B------:R-:W-:Y:S02]  /*3370*/  FSEL R58, R20, -INF , !P1 ;  /* 0xff800000143a7808 */ /* 0x000fe40004800000 */
[----:B------:R-:W-:Y:S02]  /*3380*/  ISETP.NE.AND P1, PT, R67, RZ, PT ;  /* 0x000000ff4300720c */ /* 0x000fe40003f25270 */
[C---:B------:R-:W-:Y:S02]  /*3390*/  ISETP.GT.AND P3, PT, R29.reuse, 0x58, !P3 ;  /* 0x000000581d00780c */ /* 0x040fe40005f64270 */
[----:B------:R-:W-:Y:S02]  /*33a0*/  ISETP.GT.AND P1, PT, R29, 0x11, !P1 ;  /* 0x000000111d00780c */ /* 0x000fe40004f24270 */
[C---:B------:R-:W-:Y:S02]  /*33b0*/  ISETP.LT.OR P2, PT, R50.reuse, 0x52, P2 ;  /* 0x000000523200780c */ /* 0x040fe40001741670 */
[----:B------:R-:W-:-:S02]  /*33c0*/  ISETP.LT.OR P1, PT, R50, 0x12, P1 ;  /* 0x000000123200780c */ /* 0x000fc40000f21670 */
[----:B------:R-:W-:Y:S02]  /*33d0*/  ISETP.LT.OR P3, PT, R50, 0x59, P3 ;  /* 0x000000593200780c */ /* 0x000fe40001f61670 */
[----:B------:R-:W-:Y:S01]  /*33e0*/  FSEL R60, R21, -INF , !P1 ;  /* 0xff800000153c7808 */ /* 0x000fe20004800000 */
[----:B------:R-:W-:Y:S01]  /*33f0*/  IMAD.U32 R21, RZ, RZ, UR4 ;  /* 0x00000004ff157e24 */ /* 0x000fe2000f8e00ff */
[----:B------:R-:W-:Y:S02]  /*3400*/  ISETP.GT.AND P1, PT, R29, 0x18, !P6 ;  /* 0x000000181d00780c */ /* 0x000fe40007724270 */
[----:B------:R-:W-:Y:S02]  /*3410*/  ISETP.NE.AND P6, PT, R76, RZ, PT ;  /* 0x000000ff4c00720c */ /* 0x000fe40003fc5270 */
[----:B------:R-:W-:Y:S02]  /*3420*/  ISETP.LT.OR P1, PT, R50, 0x19, P1 ;  /* 0x000000193200780c */ /* 0x000fe40000f21670 */
[----:B------:R-:W-:-:S02]  /*3430*/  FSEL R26, R26, -INF , !P3 ;  /* 0xff8000001a1a7808 */ /* 0x000fc40005800000 */
[----:B------:R-:W-:Y:S02]  /*3440*/  FSEL R62, R35, -INF , !P1 ;  /* 0xff800000233e7808 */ /* 0x000fe40004800000 */
[----:B------:R-:W-:Y:S02]  /*3450*/  ISETP.GT.AND P1, PT, R29, 0x19, !P5 ;  /* 0x000000191d00780c */ /* 0x000fe40006f24270 */
[----:B------:R-:W-:Y:S02]  /*3460*/  ISETP.NE.AND P5, PT, R85, RZ, PT ;  /* 0x000000ff5500720c */ /* 0x000fe40003fa5270 */
[----:B------:R-:W-:-:S04]  /*3470*/  ISETP.LT.OR P1, PT, R50, 0x1a, P1 ;  /* 0x0000001a3200780c */ /* 0x000fc80000f21670 */
[----:B------:R-:W-:Y:S02]  /*3480*/  FSEL R64, R39, -INF , !P1 ;  /* 0xff80000027407808 */ /* 0x000fe40004800000 */
[----:B------:R-:W-:-:S04]  /*3490*/  ISETP.NE.AND P1, PT, R37, RZ, PT ;  /* 0x000000ff2500720c */ /* 0x000fc80003f25270 */
[----:B------:R-:W-:-:S04]  /*34a0*/  ISETP.GT.AND P1, PT, R29, 0x20, !P1 ;  /* 0x000000201d00780c */ /* 0x000fc80004f24270 */
        /* <DEDUP_REMOVED lines=26> */
[----:B------:R-:W-:Y:S02]  /*3650*/  ISETP.NE.AND P1, PT, R52, RZ, PT ;  /* 0x000000ff3400720c */ /* 0x000fe40003f25270 */
[----:B------:R-:W-:Y:S02]  /*3660*/  FSEL R52, R5, -INF , !P4 ;  /* 0xff80000005347808 */ /* 0x000fe40006000000 */
[----:B------:R-:W-:Y:S02]  /*3670*/  FMNMX.FTZ R5, R82, R84, !PT ;  /* 0x0000005452057209 */ /* 0x000fe40007810000 */
[----:B------:R-:W-:Y:S02]  /*3680*/  ISETP.GT.AND P1, PT, R29, 0x39, !P1 ;  /* 0x000000391d00780c */ /* 0x000fe40004f24270 */
[----:B------:R-:W-:-:S02]  /*3690*/  FMNMX.FTZ R5, R86, R5, !PT ;  /* 0x0000000556057209 */ /* 0x000fc40007810000 */
[----:B------:R-:W-:Y:S02]  /*36a0*/  ISETP.LT.OR P1, PT, R50, 0x3a, P1 ;  /* 0x0000003a3200780c */ /* 0x000fe40000f21670 */
[----:B------:R-:W-:Y:S02]  /*36b0*/  FMNMX.FTZ R5, R88, R5, !PT ;  /* 0x0000000558057209 */ /* 0x000fe40007810000 */
[----:B------:R-:W-:Y:S02]  /*36c0*/  FSEL R40, R55, -INF , !P1 ;  /* 0xff80000037287808 */ /* 0x000fe40004800000 */
[----:B------:R-:W-:Y:S02]  /*36d0*/  FMNMX.FTZ R5, R90, R5, !PT ;  /* 0x000000055a057209 */ /* 0x000fe40007810000 */
[----:B------:R-:W-:Y:S02]  /*36e0*/  ISETP.NE.AND P1, PT, R83, RZ, PT ;  /* 0x000000ff5300720c */ /* 0x000fe40003f25270 */
[----:B------:R-:W-:-:S02]  /*36f0*/  FMNMX.FTZ R5, R92, R5, !PT ;  /* 0x000000055c057209 */ /* 0x000fc40007810000 */
[----:B------:R-:W-:Y:S02]  /*3700*/  ISETP.GT.AND P1, PT, R29, 0x40, !P1 ;  /* 0x000000401d00780c */ /* 0x000fe40004f24270 */
[----:B------:R-:W-:Y:S02]  /*3710*/  FMNMX.FTZ R5, R94, R5, !PT ;  /* 0x000000055e057209 */ /* 0x000fe40007810000 */
[----:B------:R-:W-:Y:S02]  /*3720*/  ISETP.LT.OR P1, PT, R50, 0x41, P1 ;  /* 0x000000413200780c */ /* 0x000fe40000f21670 */
[----:B------:R-:W-:Y:S02]  /*3730*/  FMNMX.FTZ R5, R96, R5, !PT ;  /* 0x0000000560057209 */ /* 0x000fe40007810000 */
[----:B------:R-:W-:Y:S02]  /*3740*/  FSEL R20, R81, -INF , !P1 ;  /* 0xff80000051147808 */ /* 0x000fe40004800000 */
        /* <DEDUP_REMOVED lines=13> */
[----:B------:R-:W-:Y:S02]  /*3820*/  ISETP.NE.AND P5, PT, R87, RZ, PT ;  /* 0x000000ff5700720c */ /* 0x000fe40003fa5270 */
[----:B------:R-:W-:Y:S02]  /*3830*/  FMNMX.FTZ R5, R46, R5, !PT ;  /* 0x000000052e057209 */ /* 0x000fe40007810000 */
[----:B------:R-:W-:Y:S02]  /*3840*/  ISETP.NE.AND P6, PT, R61, RZ, PT ;  /* 0x000000ff3d00720c */ /* 0x000fe40003fc5270 */
        /* <DEDUP_REMOVED lines=8> */
[----:B------:R-:W1:Y:S02]  /*38d0*/  SHFL.BFLY PT, R14, R5, 0x2, 0x1f ;  /* 0x0c401f00050e7f89 */ /* 0x000e6400000e0000 */
[----:B-1----:R-:W-:Y:S02]  /*38e0*/  FMNMX.FTZ R33, R5, R14, !PT ;  /* 0x0000000e05217209 */ /* 0x002fe40007810000 */
[----:B------:R-:W-:-:S03]  /*38f0*/  FMNMX.FTZ R5, R52, R31, !PT ;  /* 0x0000001f34057209 */ /* 0x000fc60007810000 */
[----:B------:R-:W1:Y:S01]  /*3900*/  SHFL.BFLY PT, R14, R33, 0x1, 0x1f ;  /* 0x0c201f00210e7f89 */ /* 0x000e6200000e0000 */
[----:B------:R-:W-:-:S04]  /*3910*/  FMNMX.FTZ R5, R54, R5, !PT ;  /* 0x0000000536057209 */ /* 0x000fc80007810000 */
[----:B------:R-:W-:-:S04]  /*3920*/  FMNMX.FTZ R5, R56, R5, !PT ;  /* 0x0000000538057209 */ /* 0x000fc80007810000 */
[----:B------:R-:W-:-:S04]  /*3930*/  FMNMX.FTZ R5, R58, R5, !PT ;  /* 0x000000053a057209 */ /* 0x000fc80007810000 */
[----:B------:R-:W-:-:S04]  /*3940*/  FMNMX.FTZ R5, R60, R5, !PT ;  /* 0x000000053c057209 */ /* 0x000fc80007810000 */
[----:B------:R-:W-:-:S04]  /*3950*/  FMNMX.FTZ R5, R62, R5, !PT ;  /* 0x000000053e057209 */ /* 0x000fc80007810000 */
[----:B------:R-:W-:Y:S02]  /*3960*/  FMNMX.FTZ R5, R64, R5, !PT ;  /* 0x0000000540057209 */ /* 0x000fe40007810000 */
        /* <DEDUP_REMOVED lines=8> */
[----:B------:R-:W-:Y:S01]  /*39f0*/  ISETP.GT.AND P1, PT, R29, 0x49, !P5 ;  /* 0x000000491d00780c */ /* 0x000fe20006f24270 */
[--C-:B------:R-:W-:Y:S01]  /*3a00*/  FFMA.FTZ R33, R82, R21, -R35.reuse ;  /* 0x0000001552217223 */ /* 0x100fe20000010823 */
[----:B------:R-:W-:Y:S01]  /*3a10*/  FMNMX.FTZ R5, R76, R5, !PT ;  /* 0x000000054c057209 */ /* 0x000fe20007810000 */
[-CC-:B------:R-:W-:Y:S01]  /*3a20*/  FFMA.FTZ R37, R84, R21.reuse, -R35.reuse ;  /* 0x0000001554257223 */ /* 0x180fe20000010823 */
[----:B------:R-:W-:Y:S01]  /*3a30*/  ISETP.LT.OR P1, PT, R50, 0x4a, P1 ;  /* 0x0000004a3200780c */ /* 0x000fe20000f21670 */
[--C-:B------:R-:W-:Y:S01]  /*3a40*/  FFMA.FTZ R39, R86, R21, -R35.reuse ;  /* 0x0000001556277223 */ /* 0x100fe20000010823 */
[----:B------:R-:W-:Y:S01]  /*3a50*/  FMNMX.FTZ R5, R78, R5, !PT ;  /* 0x000000054e057209 */ /* 0x000fe20007810000 */
[----:B------:R-:W-:Y:S01]  /*3a60*/  MUFU.EX2 R33, R33 ;  /* 0x0000002100217308 */ /* 0x000fe20000000800 */
[----:B------:R-:W-:Y:S01]  /*3a70*/  FSEL R80, R63, -INF , !P1 ;  /* 0xff8000003f507808 */ /* 0x000fe20004800000 */
[--C-:B------:R-:W-:Y:S01]  /*3a80*/  FFMA.FTZ R41, R88, R21, -R35.reuse ;  /* 0x0000001558297223 */ /* 0x100fe20000010823 */
[----:B------:R-:W-:Y:S01]  /*3a90*/  FMNMX.FTZ R5, R48, R5, !PT ;  /* 0x0000000530057209 */ /* 0x000fe20007810000 */
[-CC-:B------:R-:W-:Y:S01]  /*3aa0*/  FFMA.FTZ R43, R90, R21.reuse, -R35.reuse ;  /* 0x000000155a2b7223 */ /* 0x180fe20000010823 */
[----:B------:R-:W-:Y:S01]  /*3ab0*/  ISETP.GT.AND P1, PT, R29, 0x50, !P6 ;  /* 0x000000501d00780c */ /* 0x000fe20007724270 */
[--C-:B------:R-:W-:Y:S01]  /*3ac0*/  FFMA.FTZ R30, R30, R21, -R35.reuse ;  /* 0x000000151e1e7223 */ /* 0x100fe20000010823 */
[----:B------:R-:W-:Y:S01]  /*3ad0*/  FMNMX.FTZ R5, R40, R5, !PT ;  /* 0x0000000528057209 */ /* 0x000fe20007810000 */
[----:B------:R1:W2:Y:S01]  /*3ae0*/  MUFU.EX2 R156, R37 ;  /* 0x00000025009c7308 */ /* 0x0002a20000000800 */
[----:B------:R-:W-:Y:S01]  /*3af0*/  ISETP.LT.OR P1, PT, R50, 0x51, P1 ;  /* 0x000000513200780c */ /* 0x000fe20000f21670 */
[--C-:B------:R-:W-:Y:S01]  /*3b00*/  FFMA.FTZ R45, R94, R21, -R35.reuse ;  /* 0x000000155e2d7223 */ /* 0x100fe20000010823 */
[----:B------:R-:W-:Y:S01]  /*3b10*/  FMNMX.FTZ R5, R20, R5, !PT ;  /* 0x0000000514057209 */ /* 0x000fe20007810000 */
[-CC-:B------:R-:W-:Y:S01]  /*3b20*/  FFMA.FTZ R46, R46, R21.reuse, -R35.reuse ;  /* 0x000000152e2e7223 */ /* 0x180fe20000010823 */
[----:B------:R-:W-:Y:S01]  /*3b30*/  ISETP.NE.AND P5, PT, R65, RZ, PT ;  /* 0x000000ff4100720c */ /* 0x000fe20003fa5270 */
[--C-:B------:R-:W-:Y:S01]  /*3b40*/  FFMA.FTZ R44, R44, R21, -R35.reuse ;  /* 0x000000152c2c7223 */ /* 0x100fe20000010823 */
[----:B------:R-:W-:Y:S01]  /*3b50*/  FMNMX.FTZ R5, R12, R5, !PT ;  /* 0x000000050c057209 */ /* 0x000fe20007810000 */
[----:B------:R-:W3:Y:S01]  /*3b60*/  MUFU.EX2 R39, R39 ;  /* 0x0000002700277308 */ /* 0x000ee20000000800 */
[----:B------:R-:W-:Y:S01]  /*3b70*/  FSEL R82, R15, -INF , !P1 ;  /* 0xff8000000f527808 */ /* 0x000fe20004800000 */
[--C-:B------:R-:W-:Y:S01]  /*3b80*/  FFMA.FTZ R15, R102, R21, -R35.reuse ;  /* 0x00000015660f7223 */ /* 0x100fe20000010823 */
[----:B------:R-:W-:Y:S01]  /*3b90*/  FMNMX.FTZ R5, R2, R5, !PT ;  /* 0x0000000502057209 */ /* 0x000fe20007810000 */
[-CC-:B-1----:R-:W-:Y:S01]  /*3ba0*/  FFMA.FTZ R37, R92, R21.reuse, -R35.reuse ;  /* 0x000000155c257223 */ /* 0x182fe20000010823 */
[----:B------:R-:W-:Y:S01]  /*3bb0*/  ISETP.GT.AND P4, PT, R29, 0x59, !P5 ;  /* 0x000000591d00780c */ /* 0x000fe20006f84270 */
[--C-:B------:R-:W-:Y:S01]  /*3bc0*/  FFMA.FTZ R29, R98, R21, -R35.reuse ;  /* 0x00000015621d7223 */ /* 0x100fe20000010823 */
[----:B------:R-:W-:Y:S01]  /*3bd0*/  FMNMX.FTZ R5, R80, R5, !PT ;  /* 0x0000000550057209 */ /* 0x000fe20007810000 */
[----:B------:R-:W-:Y:S01]  /*3be0*/  MUFU.EX2 R150, R15 ;  /* 0x0000000f00967308 */ /* 0x000fe20000000800 */
[----:B------:R-:W-:Y:S01]  /*3bf0*/  FSEL R84, R13, -INF , !P2 ;  /* 0xff8000000d547808 */ /* 0x000fe20005000000 */
[--C-:B------:R-:W-:Y:S01]  /*3c00*/  FFMA.FTZ R13, R100, R21, -R35.reuse ;  /* 0x00000015640d7223 */ /* 0x100fe20000010823 */
[----:B------:R-:W-:Y:S01]  /*3c10*/  FMNMX.FTZ R5, R82, R5, !PT ;  /* 0x0000000552057209 */ /* 0x000fe20007810000 */
[-CC-:B------:R-:W-:Y:S01]  /*3c20*/  FFMA.FTZ R42, R42, R21.reuse, -R35.reuse ;  /* 0x000000152a2a7223 */ /* 0x180fe20000010823 */
[----:B------:R-:W-:Y:S01]  /*3c30*/  ISETP.LT.OR P4, PT, R50, 0x5a, P4 ;  /* 0x0000005a3200780c */ /* 0x000fe20002781670 */
[--C-:B------:R-:W-:Y:S01]  /*3c40*/  FFMA.FTZ R38, R38, R21, -R35.reuse ;  /* 0x0000001526267223 */ /* 0x100fe20000010823 */
[----:B------:R-:W-:Y:S01]  /*3c50*/  FMNMX.FTZ R5, R84, R5, !PT ;  /* 0x0000000554057209 */ /* 0x000fe20007810000 */
[----:B------:R1:W-:Y:S01]  /*3c60*/  MUFU.EX2 R148, R13 ;  /* 0x0000000d00947308 */ /* 0x0003e20000000800 */
[----:B------:R-:W-:Y:S01]  /*3c70*/  FSEL R50, R27, -INF , !P4 ;  /* 0xff8000001b327808 */ /* 0x000fe20006000000 */
[--C-:B------:R-:W-:Y:S01]  /*3c80*/  FFMA.FTZ R27, R104, R21, -R35.reuse ;  /* 0x00000015681b7223 */ /* 0x100fe20000010823 */
[----:B------:R-:W-:Y:S01]  /*3c90*/  FMNMX.FTZ R5, R26, R5, !PT ;  /* 0x000000051a057209 */ /* 0x000fe20007810000 */
[-CC-:B------:R-:W-:Y:S01]  /*3ca0*/  FFMA.FTZ R36, R36, R21.reuse, -R35.reuse ;  /* 0x0000001524247223 */ /* 0x180fe20000010823 */
[-CC-:B------:R-:W-:Y:S01]  /*3cb0*/  FFMA.FTZ R34, R34, R21.reuse, -R35.reuse ;  /* 0x0000001522227223 */ /* 0x180fe20000010823 */
[--C-:B------:R-:W-:Y:S01]  /*3cc0*/  FFMA.FTZ R32, R32, R21, -R35.reuse ;  /* 0x0000001520207223 */ /* 0x100fe20000010823 */
[----:B------:R-:W-:Y:S01]  /*3cd0*/  FMNMX.FTZ R5, R50, R5, !PT ;  /* 0x0000000532057209 */ /* 0x000fe20007810000 */
[----:B------:R4:W5:Y:S01]  /*3ce0*/  MUFU.EX2 R158, R41 ;  /* 0x00000029009e7308 */ /* 0x0009620000000800 */
[-CC-:B-1----:R-:W-:Y:S01]  /*3cf0*/  FFMA.FTZ R13, R108, R21.reuse, -R35.reuse ;  /* 0x000000156c0d7223 */ /* 0x182fe20000010823 */
[-CC-:B------:R-:W-:Y:S01]  /*3d00*/  FFMA.FTZ R28, R28, R21.reuse, -R35.reuse ;  /* 0x000000151c1c7223 */ /* 0x180fe20000010823 */
[----:B------:R-:W-:Y:S01]  /*3d10*/  ISETP.GE.AND P5, PT, R25, 0x1, PT ;  /* 0x000000011900780c */ /* 0x000fe20003fa6270 */
[----:B------:R-:W1:Y:S04]  /*3d20*/  SHFL.BFLY PT, R86, R5, 0x2, 0x1f ;  /* 0x0c401f0005567f89 */ /* 0x000e6800000e0000 */
[----:B------:R-:W-:Y:S01]  /*3d30*/  MUFU.EX2 R144, R13 ;  /* 0x0000000d00907308 */ /* 0x000fe20000000800 */
[----:B----4-:R-:W-:-:S07]  /*3d40*/  FFMA.FTZ R41, R96, R21, -R35 ;  /* 0x0000001560297223 */ /* 0x010fce0000010823 */
[----:B------:R-:W4:Y:S08]  /*3d50*/  MUFU.EX2 R43, R43 ;  /* 0x0000002b002b7308 */ /* 0x000f300000000800 */
[----:B------:R2:W4:Y:S01]  /*3d60*/  MUFU.EX2 R152, R37 ;  /* 0x0000002500987308 */ /* 0x0005220000000800 */
[----:B-1----:R-:W-:-:S07]  /*3d70*/  FMNMX.FTZ R86, R5, R86, !PT ;  /* 0x0000005605567209 */ /* 0x002fce0007810000 */
[----:B------:R1:W-:Y:S01]  /*3d80*/  MUFU.EX2 R154, R41 ;  /* 0x00000029009a7308 */ /* 0x0003e20000000800 */
[----:B------:R-:W3:Y:S01]  /*3d90*/  SHFL.BFLY PT, R15, R86, 0x1, 0x1f ;  /* 0x0c201f00560f7f89 */ /* 0x000ee200000e0000 */
[----:B--2---:R-:W-:-:S06]  /*3da0*/  FFMA.FTZ R37, R106, R21, -R35 ;  /* 0x000000156a257223 */ /* 0x004fcc0000010823 */
[----:B------:R-:W2:Y:S01]  /*3db0*/  MUFU.EX2 R45, R45 ;  /* 0x0000002d002d7308 */ /* 0x000ea20000000800 */
[----:B-1----:R-:W-:-:S07]  /*3dc0*/  FFMA.FTZ R41, R110, R21, -R35 ;  /* 0x000000156e297223 */ /* 0x002fce0000010823 */
[----:B------:R1:W-:Y:S08]  /*3dd0*/  MUFU.EX2 R35, R30 ;  /* 0x0000001e00237308 */ /* 0x0003f00000000800 */
[----:B------:R-:W2:Y:S01]  /*3de0*/  MUFU.EX2 R29, R29 ;  /* 0x0000001d001d7308 */ /* 0x000ea20000000800 */
[----:B---3--:R-:W-:Y:S01]  /*3df0*/  FMNMX.FTZ R15, R86, R15, !PT ;  /* 0x0000000f560f7209 */ /* 0x008fe20007810000 */
[----:B-1----:R-:W-:Y:S01]  /*3e00*/  FADD.FTZ R30, R33, R156 ;  /* 0x0000009c211e7221 */ /* 0x002fe20000010000 */
[----:B------:R-:W-:-:S02]  /*3e10*/  F2FP.F16.F32.PACK_AB R156, R156, R33 ;  /* 0x000000219c9c723e */ /* 0x000fc400000000ff */
[C---:B------:R-:W-:Y:S01]  /*3e20*/  FSETP.NEU.FTZ.AND P1, PT, R15.reuse, -INF , PT ;  /* 0xff8000000f00780b */ /* 0x040fe20003f3d000 */
[----:B------:R-:W-:Y:S02]  /*3e30*/  FMUL.FTZ R13, R15, R21 ;  /* 0x000000150f0d7220 */ /* 0x000fe40000410000 */
[----:B------:R1:W-:Y:S03]  /*3e40*/  MUFU.EX2 R49, R32 ;  /* 0x0000002000317308 */ /* 0x0003e60000000800 */
[----:B------:R-:W-:Y:S01]  /*3e50*/  FSEL R51, R13, RZ, P1 ;  /* 0x000000ff0d337208 */ /* 0x000fe20000800000 */
[----:B------:R-:W-:-:S04]  /*3e60*/  FADD.FTZ R13, R39, R30 ;  /* 0x0000001e270d7221 */ /* 0x000fc80000010000 */
[-CC-:B------:R-:W-:Y:S01]  /*3e70*/  FFMA.FTZ R52, R52, R21.reuse, -R51.reuse ;  /* 0x0000001534347223 */ /* 0x180fe20000010833 */
[-CC-:B------:R-:W-:Y:S01]  /*3e80*/  FFMA.FTZ R31, R31, R21.reuse, -R51.reuse ;  /* 0x000000151f1f7223 */ /* 0x180fe20000010833 */
[-CC-:B------:R-:W-:Y:S01]  /*3e90*/  FFMA.FTZ R54, R54, R21.reuse, -R51.reuse ;  /* 0x0000001536367223 */ /* 0x180fe20000010833 */
[-CC-:B------:R-:W-:Y:S01]  /*3ea0*/  FFMA.FTZ R56, R56, R21.reuse, -R51.reuse ;  /* 0x0000001538387223 */ /* 0x180fe20000010833 */
[-C--:B------:R-:W-:Y:S01]  /*3eb0*/  FFMA.FTZ R58, R58, R21.reuse, -R51 ;  /* 0x000000153a3a7223 */ /* 0x080fe20000010833 */
[----:B-----5:R-:W-:Y:S01]  /*3ec0*/  FADD.FTZ R30, R158, R13 ;  /* 0x0000000d9e1e7221 */ /* 0x020fe20000010000 */
[----:B------:R-:W-:Y:S01]  /*3ed0*/  MUFU.EX2 R52, R52 ;  /* 0x0000003400347308 */ /* 0x000fe20000000800 */
[-CC-:B------:R-:W-:Y:S01]  /*3ee0*/  FFMA.FTZ R60, R60, R21.reuse, -R51.reuse ;  /* 0x000000153c3c7223 */ /* 0x180fe20000010833 */
[-CC-:B------:R-:W-:Y:S01]  /*3ef0*/  FFMA.FTZ R62, R62, R21.reuse, -R51.reuse ;  /* 0x000000153e3e7223 */ /* 0x180fe20000010833 */
[----:B----4-:R-:W-:Y:S01]  /*3f00*/  FADD.FTZ R13, R43, R30 ;  /* 0x0000001e2b0d7221 */ /* 0x010fe20000010000 */
[-CC-:B------:R-:W-:Y:S01]  /*3f10*/  FFMA.FTZ R64, R64, R21.reuse, -R51.reuse ;  /* 0x0000001540407223 */ /* 0x180fe20000010833 */
[-CC-:B------:R-:W-:Y:S01]  /*3f20*/  FFMA.FTZ R66, R66, R21.reuse, -R51.reuse ;  /* 0x0000001542427223 */ /* 0x180fe20000010833 */
[-C--:B------:R-:W-:Y:S01]  /*3f30*/  FFMA.FTZ R68, R68, R21.reuse, -R51 ;  /* 0x0000001544447223 */ /* 0x080fe20000010833 */
[----:B------:R-:W-:Y:S01]  /*3f40*/  FADD.FTZ R30, R152, R13 ;  /* 0x0000000d981e7221 */ /* 0x000fe20000010000 */
[----:B------:R-:W3:Y:S01]  /*3f50*/  MUFU.EX2 R31, R31 ;  /* 0x0000001f001f7308 */ /* 0x000ee20000000800 */
[-CC-:B------:R-:W-:Y:S01]  /*3f60*/  FFMA.FTZ R70, R70, R21.reuse, -R51.reuse ;  /* 0x0000001546467223 */ /* 0x180fe20000010833 */
[-CC-:B------:R-:W-:Y:S01]  /*3f70*/  FFMA.FTZ R74, R74, R21.reuse, -R51.reuse ;  /* 0x000000154a4a7223 */ /* 0x180fe20000010833 */
[----:B--2---:R-:W-:Y:S01]  /*3f80*/  FADD.FTZ R53, R45, R30 ;  /* 0x0000001e2d357221 */ /* 0x004fe20000010000 */
[-CC-:B------:R-:W-:Y:S01]  /*3f90*/  FFMA.FTZ R76, R76, R21.reuse, -R51.reuse ;  /* 0x000000154c4c7223 */ /* 0x180fe20000010833 */
[-CC-:B------:R-:W-:Y:S01]  /*3fa0*/  FFMA.FTZ R78, R78, R21.reuse, -R51.reuse ;  /* 0x000000154e4e7223 */ /* 0x180fe20000010833 */
[-C--:B------:R-:W-:Y:S01]  /*3fb0*/  FFMA.FTZ R48, R48, R21.reuse, -R51 ;  /* 0x0000001530307223 */ /* 0x080fe20000010833 */
[----:B-1----:R-:W-:Y:S01]  /*3fc0*/  FADD.FTZ R32, R154, R53 ;  /* 0x000000359a207221 */ /* 0x002fe20000010000 */
[----:B------:R-:W1:Y:S01]  /*3fd0*/  MUFU.EX2 R54, R54 ;  /* 0x0000003600367308 */ /* 0x000e620000000800 */
[-CC-:B------:R-:W-:Y:S01]  /*3fe0*/  FFMA.FTZ R40, R40, R21.reuse, -R51.reuse ;  /* 0x0000001528287223 */ /* 0x180fe20000010833 */
[-CC-:B------:R-:W-:Y:S01]  /*3ff0*/  FFMA.FTZ R20, R20, R21.reuse, -R51.reuse ;  /* 0x0000001514147223 */ /* 0x180fe20000010833 */
[----:B------:R-:W-:Y:S01]  /*4000*/  FADD.FTZ R53, R29, R32 ;  /* 0x000000201d357221 */ /* 0x000fe20000010000 */
[-CC-:B------:R-:W-:Y:S01]  /*4010*/  FFMA.FTZ R12, R12, R21.reuse, -R51.reuse ;  /* 0x000000150c0c7223 */ /* 0x180fe20000010833 */
[-CC-:B------:R-:W-:Y:S01]  /*4020*/  FFMA.FTZ R2, R2, R21.reuse, -R51.reuse ;  /* 0x0000001502027223 */ /* 0x180fe20000010833 */
[-C--:B------:R-:W-:Y:S01]  /*4030*/  FFMA.FTZ R80, R80, R21.reuse, -R51 ;  /* 0x0000001550507223 */ /* 0x080fe20000010833 */
[----:B------:R-:W-:Y:S01]  /*4040*/  FADD.FTZ R53, R148, R53 ;  /* 0x0000003594357221 */ /* 0x000fe20000010000 */
[----:B------:R-:W2:Y:S01]  /*4050*/  MUFU.EX2 R159, R56 ;  /* 0x00000038009f7308 */ /* 0x000ea20000000800 */
[----:B---3--:R-:W-:Y:S01]  /*4060*/  FADD.FTZ R13, R52, R31 ;  /* 0x0000001f340d7221 */ /* 0x008fe20000010000 */
[-C--:B------:R-:W-:Y:S01]  /*4070*/  FFMA.FTZ R82, R82, R21.reuse, -R51 ;  /* 0x0000001552527223 */ /* 0x080fe20000010833 */
[----:B------:R-:W-:Y:S01]  /*4080*/  FADD.FTZ R32, R150, R53 ;  /* 0x0000003596207221 */ /* 0x000fe20000010000 */
[-CC-:B------:R-:W-:Y:S01]  /*4090*/  FFMA.FTZ R84, R84, R21.reuse, -R51.reuse ;  /* 0x0000001554547223 */ /* 0x180fe20000010833 */
[-CC-:B------:R-:W-:Y:S01]  /*40a0*/  FFMA.FTZ R26, R26, R21.reuse, -R51.reuse ;  /* 0x000000151a1a7223 */ /* 0x180fe20000010833 */
[----:B------:R-:W-:Y:S01]  /*40b0*/  FFMA.FTZ R50, R50, R21, -R51 ;  /* 0x0000001532327223 */ /* 0x000fe20000010833 */
[----:B------:R-:W-:Y:S01]  /*40c0*/  F2FP.F16.F32.PACK_AB R158, R158, R39 ;  /* 0x000000279e9e723e */ /* 0x000fe200000000ff */
[----:B------:R-:W3:Y:S01]  /*40d0*/  MUFU.EX2 R58, R58 ;  /* 0x0000003a003a7308 */ /* 0x000ee20000000800 */
[----:B-1----:R-:W-:Y:S01]  /*40e0*/  FADD.FTZ R30, R54, R13 ;  /* 0x0000000d361e7221 */ /* 0x002fe20000010000 */
[----:B------:R-:W-:-:S02]  /*40f0*/  F2FP.F16.F32.PACK_AB R148, R148, R29 ;  /* 0x0000001d9494723e */ /* 0x000fc400000000ff */
[----:B------:R-:W-:Y:S02]  /*4100*/  F2FP.F16.F32.PACK_AB R152, R152, R43 ;  /* 0x0000002b9898723e */ /* 0x000fe400000000ff */
[----:B------:R-:W-:Y:S02]  /*4110*/  F2FP.F16.F32.PACK_AB R154, R154, R45 ;  /* 0x0000002d9a9a723e */ /* 0x000fe400000000ff */
[----:B------:R-:W1:Y:S01]  /*4120*/  MUFU.EX2 R153, R60 ;  /* 0x0000003c00997308 */ /* 0x000e620000000800 */
[----:B--2---:R-:W-:Y:S01]  /*4130*/  FADD.FTZ R13, R159, R30 ;  /* 0x0000001e9f0d7221 */ /* 0x004fe20000010000 */
[----:B------:R-:W-:Y:S02]  /*4140*/  F2FP.F16.F32.PACK_AB R157, R31, R52 ;  /* 0x000000341f9d723e */ /* 0x000fe400000000ff */
[----:B------:R-:W-:-:S04]  /*4150*/  F2FP.F16.F32.PACK_AB R159, R159, R54 ;  /* 0x000000369f9f723e */ /* 0x000fc800000000ff */
[----:B------:R-:W2:Y:S01]  /*4160*/  MUFU.EX2 R62, R62 ;  /* 0x0000003e003e7308 */ /* 0x000ea20000000800 */
[----:B---3--:R-:W-:-:S07]  /*4170*/  FADD.FTZ R30, R58, R13 ;  /* 0x0000000d3a1e7221 */ /* 0x008fce0000010000 */
[----:B------:R-:W3:Y:S01]  /*4180*/  MUFU.EX2 R155, R64 ;  /* 0x00000040009b7308 */ /* 0x000ee20000000800 */
[C---:B-1----:R-:W-:Y:S01]  /*4190*/  FADD.FTZ R13, R153.reuse, R30 ;  /* 0x0000001e990d7221 */ /* 0x042fe20000010000 */
[----:B------:R-:W-:-:S06]  /*41a0*/  F2FP.F16.F32.PACK_AB R153, R153, R58 ;  /* 0x0000003a9999723e */ /* 0x000fcc00000000ff */
[----:B------:R-:W1:Y:S01]  /*41b0*/  MUFU.EX2 R66, R66 ;  /* 0x0000004200427308 */ /* 0x000e620000000800 */
[----:B--2---:R-:W-:Y:S01]  /*41c0*/  FADD.FTZ R30, R62, R13 ;  /* 0x0000000d3e1e7221 */ /* 0x004fe20000010000 */
[----:B------:R-:W-:-:S06]  /*41d0*/  IMAD.IADD R13, R73, 0x1, -R0 ;  /* 0x00000001490d7824 */ /* 0x000fcc00078e0a00 */
        /* <DEDUP_REMOVED lines=14> */
[C---:B--2---:R-:W-:Y:S01]  /*42c0*/  FADD.FTZ R51, R151.reuse, R0 ;  /* 0x0000000097337221 */ /* 0x044fe20000010000 */
[----:B------:R-:W-:-:S06]  /*42d0*/  F2FP.F16.F32.PACK_AB R151, R151, R70 ;  /* 0x000000469797723e */ /* 0x000fcc00000000ff */
[----:B------:R-:W2:Y:S01]  /*42e0*/  MUFU.EX2 R145, R78 ;  /* 0x0000004e00917308 */ /* 0x000ea20000000800 */
[----:B---3--:R-:W-:-:S04]  /*42f0*/  FADD.FTZ R55, R37, R32 ;  /* 0x0000002025377221 */ /* 0x008fc80000010000 */
[C---:B------:R-:W-:Y:S01]  /*4300*/  FADD.FTZ R30, R144.reuse, R55 ;  /* 0x00000037901e7221 */ /* 0x040fe20000010000 */
[----:B------:R-:W-:Y:S02]  /*4310*/  F2FP.F16.F32.PACK_AB R144, R144, R37 ;  /* 0x000000259090723e */ /* 0x000fe400000000ff */
        /* <DEDUP_REMOVED lines=8> */
[----:B-1----:R-:W-:-:S07]  /*43a0*/  FADD.FTZ R0, R48, R33 ;  /* 0x0000002130007221 */ /* 0x002fce0000010000 */
[----:B------:R-:W-:Y:S01]  /*43b0*/  MUFU.EX2 R44, R44 ;  /* 0x0000002c002c7308 */ /* 0x000fe20000000800 */
[C---:B--2---:R-:W-:Y:S01]  /*43c0*/  FADD.FTZ R55, R46.reuse, R55 ;  /* 0x000000372e377221 */ /* 0x044fe20000010000 */
[----:B------:R-:W-:-:S06]  /*43d0*/  F2FP.F16.F32.PACK_AB R146, R46, R41 ;  /* 0x000000292e92723e */ /* 0x000fcc00000000ff */
[----:B------:R-:W1:Y:S01]  /*43e0*/  MUFU.EX2 R20, R20 ;  /* 0x0000001400147308 */ /* 0x000e620000000800 */
[C---:B---3--:R-:W-:Y:S01]  /*43f0*/  FADD.FTZ R27, R147.reuse, R0 ;  /* 0x00000000931b7221 */ /* 0x048fe20000010000 */
[----:B------:R-:W-:-:S06]  /*4400*/  F2FP.F16.F32.PACK_AB R147, R147, R48 ;  /* 0x000000309393723e */ /* 0x000fcc00000000ff */
[----:B------:R-:W2:Y:S08]  /*4410*/  MUFU.EX2 R5, R42 ;  /* 0x0000002a00057308 */ /* 0x000eb00000000800 */
[----:B------:R3:W4:Y:S01]  /*4420*/  MUFU.EX2 R141, R12 ;  /* 0x0000000c008d7308 */ /* 0x0007220000000800 */
[----:B-1----:R-:W-:-:S07]  /*4430*/  FADD.FTZ R0, R20, R27 ;  /* 0x0000001b14007221 */ /* 0x002fce0000010000 */
[----:B------:R-:W1:Y:S01]  /*4440*/  MUFU.EX2 R38, R38 ;  /* 0x0000002600267308 */ /* 0x000e620000000800 */
[----:B---3--:R-:W-:Y:S01]  /*4450*/  FADD.FTZ R12, R44, R55 ;  /* 0x000000372c0c7221 */ /* 0x008fe20000010000 */
[----:B--2---:R-:W-:-:S03]  /*4460*/  F2FP.F16.F32.PACK_AB R140, R5, R44 ;  /* 0x0000002c058c723e */ /* 0x004fc600000000ff */
[----:B------:R-:W-:-:S03]  /*4470*/  FADD.FTZ R39, R5, R12 ;  /* 0x0000000c05277221 */ /* 0x000fc60000010000 */
[----:B------:R-:W2:Y:S01]  /*4480*/  MUFU.EX2 R2, R2 ;  /* 0x0000000200027308 */ /* 0x000ea20000000800 */
[C---:B----4-:R-:W-:Y:S01]  /*4490*/  FADD.FTZ R5, R141.reuse, R0 ;  /* 0x000000008d057221 */ /* 0x050fe20000010000 */
[----:B------:R-:W-:Y:S01]  /*44a0*/  F2FP.F16.F32.PACK_AB R141, R141, R20 ;  /* 0x000000148d8d723e */ /* 0x000fe200000000ff */
[----:B------:R-:W-:-:S05]  /*44b0*/  VIADD R20, R72, 0xfffffffe ;  /* 0xfffffffe48147836 */ /* 0x000fca0000000000 */
        /* <DEDUP_REMOVED lines=8> */
[C---:B-1----:R-:W-:Y:S01]  /*4540*/  FADD.FTZ R5, R143.reuse, R0 ;  /* 0x000000008f057221 */ /* 0x042fe20000010000 */
[----:B------:R-:W-:-:S06]  /*4550*/  F2FP.F16.F32.PACK_AB R143, R143, R2 ;  /* 0x000000028f8f723e */ /* 0x000fcc00000000ff */
[----:B------:R-:W1:Y:S01]  /*4560*/  MUFU.EX2 R137, R84 ;  /* 0x0000005400897308 */ /* 0x000e620000000800 */
[----:B--2---:R-:W-:Y:S01]  /*4570*/  FADD.FTZ R12, R34, R29 ;  /* 0x0000001d220c7221 */ /* 0x004fe20000010000 */
[----:B------:R-:W-:-:S03]  /*4580*/  F2FP.F16.F32.PACK_AB R136, R49, R34 ;  /* 0x000000223188723e */ /* 0x000fc600000000ff */
[----:B------:R-:W-:-:S03]  /*4590*/  FADD.FTZ R27, R49, R12 ;  /* 0x0000000c311b7221 */ /* 0x000fc60000010000 */
[----:B------:R-:W2:Y:S01]  /*45a0*/  MUFU.EX2 R28, R28 ;  /* 0x0000001c001c7308 */ /* 0x000ea20000000800 */
[----:B---3--:R-:W-:-:S07]  /*45b0*/  FADD.FTZ R0, R82, R5 ;  /* 0x0000000552007221 */ /* 0x008fce0000010000 */
[----:B------:R-:W3:Y:S01]  /*45c0*/  MUFU.EX2 R26, R26 ;  /* 0x0000001a001a7308 */ /* 0x000ee20000000800 */
[C---:B-1----:R-:W-:Y:S01]  /*45d0*/  FADD.FTZ R5, R137.reuse, R0 ;  /* 0x0000000089057221 */ /* 0x042fe20000010000 */
[----:B------:R-:W-:-:S06]  /*45e0*/  F2FP.F16.F32.PACK_AB R137, R137, R82 ;  /* 0x000000528989723e */ /* 0x000fcc00000000ff */
[----:B------:R-:W1:Y:S01]  /*45f0*/  MUFU.EX2 R139, R50 ;  /* 0x00000032008b7308 */ /* 0x000e620000000800 */
[----:B--2---:R-:W-:Y:S01]  /*4600*/  FADD.FTZ R12, R28, R27 ;  /* 0x0000001b1c0c7221 */ /* 0x004fe20000010000 */
[----:B------:R-:W-:Y:S01]  /*4610*/  VIADD R27, R13, UR42 ;  /* 0x0000002a0d1b7c36 */ /* 0x000fe20008000000 */
[C---:B------:R-:W-:Y:S02]  /*4620*/  F2FP.F16.F32.PACK_AB R138, R35.reuse, R28 ;  /* 0x0000001c238a723e */ /* 0x040fe400000000ff */
[----:B------:R-:W-:Y:S01]  /*4630*/  FADD.FTZ R12, R35, R12 ;  /* 0x0000000c230c7221 */ /* 0x000fe20000010000 */
[----:B------:R-:W-:Y:S02]  /*4640*/  IMAD.IADD R24, R27, 0x1, R24 ;  /* 0x000000011b187824 */ /* 0x000fe400078e0218 */
[----:B---3--:R-:W-:-:S04]  /*4650*/  FADD.FTZ R0, R26, R5 ;  /* 0x000000051a007221 */ /* 0x008fc80000010000 */
[C---:B-1----:R-:W-:Y:S01]  /*4660*/  FADD.FTZ R5, R139.reuse, R0 ;  /* 0x000000008b057221 */ /* 0x042fe20000010000 */
[----:B------:R-:W-:Y:S01]  /*4670*/  F2FP.F16.F32.PACK_AB R139, R139, R26 ;  /* 0x0000001a8b8b723e */ /* 0x000fe200000000ff */
        /* <DEDUP_REMOVED lines=11> */
.L_x_892:
[----:B------:R-:W-:-:S13]  /*4730*/  ISETP.NE.AND P1, PT, R25, 0x1, PT ;  /* 0x000000011900780c */ /* 0x000fda0003f25270 */
[----:B------:R-:W1:Y:S02]  /*4740*/  @P1 LDC.64 R26, c[0x0][0x9e8] ;  /* 0x00027a00ff1a1b82 */ /* 0x000e640000000a00 */
[----:B-1----:R-:W-:-:S05]  /*4750*/  @P1 IMAD.HI.U32 R2, R0, R26, RZ ;  /* 0x0000001a00021227 */ /* 0x002fca00078e00ff */
[----:B------:R-:W-:-:S07]  /*4760*/  @P1 SHF.R.U32.HI R0, RZ, R27, R2 ;  /* 0x0000001bff001219 */ /* 0x000fce0000011602 */
.L_x_893:
[----:B------:R-:W-:-:S05]  /*4770*/  IMAD R25, R0, R25, R25 ;  /* 0x0000001900197224 */ /* 0x000fca00078e0219 */
[----:B------:R-:W-:-:S07]  /*4780*/  VIMNMX R24, R24, R25, PT ;  /* 0x0000001918187248 */ /* 0x000fce0003fe0100 */
.L_x_891:
[----:B------:R-:W-:Y:S01]  /*4790*/  IMAD.HI R24, R24, 0x2aaaaaab, RZ ;  /* 0x2aaaaaab18187827 */ /* 0x000fe200078e02ff */
[----:B------:R-:W-:Y:S02]  /*47a0*/  CS2R R86, SRZ ;  /* 0x0000000000567805 */ /* 0x000fe4000001ff00 */
[----:B------:R-:W-:Y:S02]  /*47b0*/  CS2R R84, SRZ ;  /* 0x0000000000547805 */ /* 0x000fe4000001ff00 */
[----:B------:R-:W-:Y:S01]  /*47c0*/  CS2R R82, SRZ ;  /* 0x0000000000527805 */ /* 0x000fe2000001ff00 */
[----:B------:R-:W-:Y:S01]  /*47d0*/  IMAD.MOV.U32 R2, RZ, RZ, 0x3f800000 ;  /* 0x3f800000ff027424 */ /* 0x000fe200078e00ff */
[----:B------:R-:W-:Y:S01]  /*47e0*/  SHF.R.U32.HI R25, RZ, 0x1f, R24 ;  /* 0x0000001fff197819 */ /* 0x000fe20000011618 */
[----:B------:R-:W-:Y:S01]  /*47f0*/  IMAD.MOV.U32 R0, RZ, RZ, 0x3f800000 ;  /* 0x3f800000ff007424 */ /* 0x000fe200078e00ff */
[----:B------:R-:W-:Y:S02]  /*4800*/  CS2R R80, SRZ ;  /* 0x0000000000507805 */ /* 0x000fe4000001ff00 */
[----:B------:R-:W-:-:S02]  /*4810*/  CS2R R78, SRZ ;  /* 0x00000000004e7805 */ /* 0x000fc4000001ff00 */
[----:B------:R-:W-:Y:S02]  /*4820*/  LEA.HI.SX32 R24, R24, R25, 0x1c ;  /* 0x0000001918187211 */ /* 0x000fe400078fe2ff */
[----:B------:R-:W-:Y:S02]  /*4830*/  CS2R R76, SRZ ;  /* 0x00000000004c7805 */ /* 0x000fe4000001ff00 */
[----:B------:R-:W-:Y:S02]  /*4840*/  CS2R R74, SRZ ;  /* 0x00000000004a7805 */ /* 0x000fe4000001ff00 */
[----:B------:R-:W-:Y:S02]  /*4850*/  CS2R R72, SRZ ;  /* 0x0000000000487805 */ /* 0x000fe4000001ff00 */
[----:B------:R-:W-:Y:S02]  /*4860*/  VIMNMX R175, R19, R24, !PT ;  /* 0x0000001813af7248 */ /* 0x000fe40007fe0100 */
[----:B------:R-:W-:-:S02]  /*4870*/  CS2R R70, SRZ ;  /* 0x0000000000467805 */ /* 0x000fc4000001ff00 */
[----:B------:R-:W-:Y:S02]  /*4880*/  CS2R R68, SRZ ;  /* 0x0000000000447805 */ /* 0x000fe4000001ff00 */
[----:B------:R-:W-:Y:S02]  /*4890*/  CS2R R66, SRZ ;  /* 0x0000000000427805 */ /* 0x000fe4000001ff00 */
        /* <DEDUP_REMOVED lines=21> */
[----:B------:R-:W-:Y:S01]  /*49f0*/  CS2R R24, SRZ ;  /* 0x0000000000187805 */ /* 0x000fe2000001ff00 */
[----:B------:R-:W-:Y:S06]  /*4a00*/  @!P1 BRA `(.L_x_894) ;  /* 0x0000003000e09947 */ /* 0x000fec0003800000 */
[----:B------:R-:W-:Y:S01]  /*4a10*/  IMAD.IADD R172, R3, 0x1, R13 ;  /* 0x0000000103ac7824 */ /* 0x000fe200078e020d */
[----:B------:R-:W-:Y:S01]  /*4a20*/  ULDC UR45, c[0x0][0x9e4] ;  /* 0x00027900002d7ab9 */ /* 0x000fe20000000800 */
[----:B------:R-:W-:Y:S01]  /*4a30*/  IMAD.MOV.U32 R2, RZ, RZ, 0x3f800000 ;  /* 0x3f800000ff027424 */ /* 0x000fe200078e00ff */
[----:B------:R-:W-:Y:S01]  /*4a40*/  ULDC UR58, c[0x0][0x2e0] ;  /* 0x0000b800003a7ab9 */ /* 0x000fe20000000800 */
[----:B------:R-:W-:Y:S01]  /*4a50*/  IMAD.MOV.U32 R87, RZ, RZ, RZ ;  /* 0x000000ffff577224 */ /* 0x000fe200078e00ff */
[----:B------:R-:W-:Y:S01]  /*4a60*/  ULDC UR4, c[0x0][0x9d8] ;  /* 0x0002760000047ab9 */ /* 0x000fe20000000800 */
[----:B------:R-:W-:-:S05]  /*4a70*/  ULDC UR47, c[0x0][0x9e0] ;  /* 0x00027800002f7ab9 */ /* 0x000fca0000000800 */
.L_x_911:
[----:B------:R-:W-:-:S04]  /*4a80*/  UIADD3 UR5, UR36, 0x1, URZ ;  /* 0x0000000124057890 */ /* 0x000fc8000fffe03f */
[----:B------:R-:W-:-:S04]  /*4a90*/  UISETP.NE.AND UP0, UPT, UR5, 0x2, UPT ;  /* 0x000000020500788c */ /* 0x000fc8000bf05270 */
[----:B------:R-:W-:Y:S02]  /*4aa0*/  USEL UR40, URZ, 0x1, UP0 ;  /* 0x000000013f287887 */ /* 0x000fe40008000000 */
[----:B------:R-:W-:Y:S02]  /*4ab0*/  USEL UR5, UR5, URZ, UP0 ;  /* 0x0000003f05057287 */ /* 0x000fe40008000000 */
[----:B------:R-:W-:Y:S01]  /*4ac0*/  ULOP3.LUT UR40, UR39, UR40, URZ, 0x3c, !UPT ;  /* 0x0000002827287292 */ /* 0x000fe2000f8e3c3f */
[----:B------:R-:W-:Y:S11]  /*4ad0*/  @!P0 BRA `(.L_x_895) ;  /* 0x0000000000048947 */ /* 0x000ff60003800000 */
[----:B------:R-:W-:Y:S01]  /*4ae0*/  BPT.TRAP 0x1 ;  /* 0x000000040000795c */ /* 0x000fe20000300000 */
.L_x_895:
[----:B------:R-:W-:Y:S01]  /*4af0*/  ULEA UR7, UR5, UR37, 0x3 ;  /* 0x0000002505077291 */ /* 0x000fe2000f8e183f */
[----:B------:R-:W-:-:S05]  /*4b00*/  IMAD.U32 R21, RZ, RZ, UR40 ;  /* 0x00000028ff157e24 */ /* 0x000fca000f8e00ff */
[----:B------:R-:W-:-:S04]  /*4b10*/  SHF.L.U32 R21, R21, 0x1f, RZ ;  /* 0x0000001f15157819 */ /* 0x000fc800000006ff */
[----:B------:R1:W2:Y:S01]  /*4b20*/  SYNCS.PHASECHK.TRANS64.TRYWAIT P1, [UR7+0x2a830], R21 ;  /* 0x02a83015ff0075a7 */ /* 0x0002a20008020147 */
[----:B------:R-:W-:Y:S05]  /*4b30*/  @!P0 BRA `(.L_x_896) ;  /* 0x0000000000048947 */ /* 0x000fea0003800000 */
[----:B------:R-:W-:Y:S01]  /*4b40*/  BPT.TRAP 0x1 ;  /* 0x000000040000795c */ /* 0x000fe20000300000 */
.L_x_896:
[----:B--2---:R-:W-:Y:S05]  /*4b50*/  @P1 BRA `(.L_x_897) ;  /* 0x0000000000081947 */ /* 0x004fea0003800000 */
[----:B------:R-:W2:Y:S02]  /*4b60*/  SYNCS.PHASECHK.TRANS64.TRYWAIT P1, [UR7+0x2a830], R21 ;  /* 0x02a83015ff0075a7 */ /* 0x000ea40008020147 */
[----:B--2---:R-:W-:Y:S05]  /*4b70*/  @!P1 BRA `(.L_x_898) ;  /* 0x000000dc00789947 */ /* 0x004fea0003800000 */
.L_x_897:
[----:B------:R-:W-:Y:S01]  /*4b80*/  R2UR UR52, R10 ;  /* 0x000000000a3472ca */ /* 0x000fe200000e0000 */
[----:B------:R-:W-:Y:S01]  /*4b90*/  UIMAD UR6, UR5, 0x900, UR38 ;  /* 0x00000900050678a4 */ /* 0x000fe2000f8e0226 */
[----:B------:R-:W-:Y:S01]  /*4ba0*/  R2UR UR53, R11 ;  /* 0x000000000b3572ca */ /* 0x000fe200000e0000 */
[----:B--2---:R-:W-:Y:S01]  /*4bb0*/  WARPGROUP.ARRIVE ;  /* 0x00000000000079c5 */ /* 0x004fe20000000000 */
        /* <DEDUP_REMOVED lines=11> */
[----:B------:R-:W-:Y:S01]  /*4c70*/  HGMMA.64x96x16.F32 R88, gdesc[UR52], RZ, !UPT, gsb0 ;  /* 0x01600000345879f0 */ /* 0x000fe2000c0008ff */
[----:B------:R-:W-:Y:S01]  /*4c80*/  R2UR UR52, R8 ;  /* 0x00000000083472ca */ /* 0x000fe200000e0000 */
[----:B------:R-:W-:Y:S01]  /*4c90*/  UIADD3 UR54, UR6, 0x2, URZ ;  /* 0x0000000206367890 */ /* 0x000fe2000fffe03f */
[----:B------:R-:W-:Y:S01]  /*4ca0*/  R2UR UR53, R9 ;  /* 0x00000000093572ca */ /* 0x000fe200000e0000 */
        /* <DEDUP_REMOVED lines=74> */
[----:B------:R-:W-:Y:S01]  /*5150*/  HGMMA.64x96x16.F32 R88, gdesc[UR52], R88, gsb0 ;  /* 0x01600000345879f0 */ /* 0x000fe20008000858 */
[----:B------:R-:W-:Y:S01]  /*5160*/  R2UR UR52, R6 ;  /* 0x00000000063472ca */ /* 0x000fe200000e0000 */
[----:B------:R-:W-:Y:S01]  /*5170*/  UIADD3 UR54, UR6, 0x4, URZ ;  /* 0x0000000406367890 */ /* 0x000fe2000fffe03f */
[----:B------:R-:W-:Y:S01]  /*5180*/  R2UR UR53, R7 ;  /* 0x00000000073572ca */ /* 0x000fe200000e0000 */
[----:B------:R-:W-:Y:S01]  /*5190*/  UMOV UR55, 0x40000040 ;  /* 0x4000004000377882 */ /* 0x000fe20000000000 */
[----:B------:R-:W-:Y:S02]  /*51a0*/  WARPGROUP.DEPBAR.LE gsb0, 0x0 ;  /* 0x00008000000079c5 */ /* 0x000fe40000010000 */
[----:B------:R-:W-:-:S09]  /*51b0*/  WARPGROUP.ARRIVE ;  /* 0x00000000000079c5 */ /* 0x000fd20000000000 */
[----:B------:R-:W-:Y:S01]  /*51c0*/  HGMMA.64x96x16.F32 R88, gdesc[UR52], R88, gsb0 ;  /* 0x01600000345879f0 */ /* 0x000fe20008000858 */
[----:B------:R-:W-:Y:S01]  /*51d0*/  UIADD3 UR54, UR6, 0x606, URZ ;  /* 0x0000060606367890 */ /* 0x000fe2000fffe03f */
[----:B------:R-:W-:Y:S01]  /*51e0*/  UMOV UR52, UR56 ;  /* 0x0000003800347c82 */ /* 0x000fe20008000000 */
[----:B------:R-:W-:Y:S01]  /*51f0*/  UMOV UR53, UR57 ;  /* 0x0000003900357c82 */ /* 0x000fe20008000000 */
        /* <DEDUP_REMOVED lines=29> */
[----:B------:R-:W-:Y:S05]  /*53d0*/  @!P0 BRA `(.L_x_899) ;  /* 0x0000000000048947 */ /* 0x000fea0003800000 */
[----:B------:R-:W-:Y:S01]  /*53e0*/  BPT.TRAP 0x1 ;  /* 0x000000040000795c */ /* 0x000fe20000300000 */
.L_x_899:
[----:B------:R-:W-:Y:S01]  /*53f0*/  ULEA UR6, UR36, UR37, 0x3 ;  /* 0x0000002524067291 */ /* 0x000fe2000f8e183f */
[----:B------:R-:W-:-:S05]  /*5400*/  IMAD.U32 R0, RZ, RZ, UR39 ;  /* 0x00000027ff007e24 */ /* 0x000fca000f8e00ff */
[----:B------:R-:W-:-:S04]  /*5410*/  SHF.L.U32 R0, R0, 0x1f, RZ ;  /* 0x0000001f00007819 */ /* 0x000fc800000006ff */
[----:B------:R2:W3:Y:S01]  /*5420*/  SYNCS.PHASECHK.TRANS64.TRYWAIT P1, [UR6+0x2a850], R0 ;  /* 0x02a85000ff0075a7 */ /* 0x0004e20008020146 */
[----:B------:R-:W-:Y:S05]  /*5430*/  @!P0 BRA `(.L_x_900) ;  /* 0x0000000000048947 */ /* 0x000fea0003800000 */
[----:B------:R-:W-:Y:S01]  /*5440*/  BPT.TRAP 0x1 ;  /* 0x000000040000795c */ /* 0x000fe20000300000 */
.L_x_900:
[----:B---3--:R-:W-:Y:S05]  /*5450*/  @P1 BRA `(.L_x_901) ;  /* 0x0000000000081947 */ /* 0x008fea0003800000 */
[----:B------:R-:W3:Y:S02]  /*5460*/  SYNCS.PHASECHK.TRANS64.TRYWAIT P1, [UR6+0x2a850], R0 ;  /* 0x02a85000ff0075a7 */ /* 0x000ee40008020146 */
[----:B---3--:R-:W-:Y:S05]  /*5470*/  @!P1 BRA `(.L_x_902) ;  /* 0x000000d400509947 */ /* 0x008fea0003800000 */
.L_x_901:
[----:B------:R-:W-:Y:S01]  /*5480*/  UIADD3 UR10, UR37, 0x400, URZ ;  /* 0x00000400250a7890 */ /* 0x000fe2000fffe03f */
[----:B------:R-:W-:Y:S01]  /*5490*/  WARPGROUP.ARRIVE ;  /* 0x00000000000079c5 */ /* 0x000fe20000000000 */
[----:B------:R-:W-:-:S05]  /*54a0*/  UMOV UR11, 0x40000040 ;  /* 0x40000040000b7882 */ /* 0x000fca0000000000 */
[----:B------:R-:W3:Y:S01]  /*54b0*/  S2R R179, SR_TID.X ;  /* 0x0000000000b37919 */ /* 0x000ee20000002100 */
[----:B------:R-:W-:Y:S01]  /*54c0*/  USHF.R.U32.HI UR10, URZ, 0x4, UR10 ;  /* 0x000000043f0a7899 */ /* 0x000fe2000801160a */
[----:B-1----:R-:W-:Y:S01]  /*54d0*/  FMUL.FTZ R21, R88, UR4 ;  /* 0x0000000458157c20 */ /* 0x002fe20008410000 */
[----:B------:R-:W-:Y:S01]  /*54e0*/  FMUL.FTZ R88, R94, UR4 ;  /* 0x000000045e587c20 */ /* 0x000fe20008410000 */
[----:B------:R-:W-:Y:S01]  /*54f0*/  FMUL.FTZ R94, R106, UR4 ;  /* 0x000000046a5e7c20 */ /* 0x000fe20008410000 */
[----:B------:R-:W-:Y:S01]  /*5500*/  ULOP3.LUT UR10, UR10, 0x3fff, URZ, 0xc0, !UPT ;  /* 0x00003fff0a0a7892 */ /* 0x000fe2000f8ec03f */
[----:B------:R-:W-:Y:S01]  /*5510*/  FMUL.FTZ R176, R127, UR4 ;  /* 0x000000047fb07c20 */ /* 0x000fe20008410000 */
[----:B------:R-:W-:Y:S02]  /*5520*/  IMAD R127, R20, -0x60, RZ ;  /* 0xffffffa0147f7824 */ /* 0x000fe400078e02ff */
[----:B--2---:R-:W-:Y:S01]  /*5530*/  FMUL.FTZ R0, R90, UR4 ;  /* 0x000000045a007c20 */ /* 0x004fe20008410000 */
[----:B------:R-:W-:Y:S01]  /*5540*/  ULOP3.LUT UR10, UR10, 0x3000000, URZ, 0xfc, !UPT ;  /* 0x030000000a0a7892 */ /* 0x000fe2000f8efc3f */
[----:B------:R-:W-:Y:S01]  /*5550*/  FMUL.FTZ R2, R91, UR4 ;  /* 0x000000045b027c20 */ /* 0x000fe20008410000 */
[----:B------:R-:W-:Y:S01]  /*5560*/  FMUL.FTZ R90, R98, UR4 ;  /* 0x00000004625a7c20 */ /* 0x000fe20008410000 */
[----:B------:R-:W-:Y:S01]  /*5570*/  FMUL.FTZ R91, R99, UR4 ;  /* 0x00000004635b7c20 */ /* 0x000fe20008410000 */
[----:B------:R-:W-:Y:S01]  /*5580*/  UIMAD UR14, UR36, 0x600, UR10 ;  /* 0x00000600240e78a4 */ /* 0x000fe2000f8e020a */
[----:B------:R-:W-:Y:S01]  /*5590*/  FMUL.FTZ R100, R100, UR4 ;  /* 0x0000000464647c20 */ /* 0x000fe20008410000 */
[----:B------:R-:W-:Y:S01]  /*55a0*/  FMUL.FTZ R101, R101, UR4 ;  /* 0x0000000465657c20 */ /* 0x000fe20008410000 */
[----:B------:R-:W-:Y:S01]  /*55b0*/  FMUL.FTZ R98, R114, UR4 ;  /* 0x0000000472627c20 */ /* 0x000fe20008410000 */
[----:B------:R-:W-:Y:S01]  /*55c0*/  FMUL.FTZ R99, R115, UR4 ;  /* 0x0000000473637c20 */ /* 0x000fe20008410000 */
[----:B------:R-:W-:Y:S01]  /*55d0*/  FMUL.FTZ R120, R120, UR4 ;  /* 0x0000000478787c20 */ /* 0x000fe20008410000 */
[----:B------:R-:W-:Y:S01]  /*55e0*/  FMUL.FTZ R121, R121, UR4 ;  /* 0x0000000479797c20 */ /* 0x000fe20008410000 */
[----:B------:R-:W-:Y:S01]  /*55f0*/  UMOV UR10, UR14 ;  /* 0x0000000e000a7c82 */ /* 0x000fe20008000000 */
[----:B------:R-:W-:Y:S01]  /*5600*/  FMUL.FTZ R125, R125, UR4 ;  /* 0x000000047d7d7c20 */ /* 0x000fe20008410000 */
[----:B------:R-:W-:Y:S01]  /*5610*/  HGMMA.64x128x16.F32 R24, R156, gdesc[UR8].tnspB, R24, gsb0 ;  /* 0x41e000089c187df0 */ /* 0x000fe20008000818 */
[----:B------:R-:W-:Y:S01]  /*5620*/  UIADD3 UR10, UR14, 0x80, URZ ;  /* 0x000000800e0a7890 */ /* 0x000fe2000fffe03f */
[----:B------:R-:W-:Y:S01]  /*5630*/  FMUL.FTZ R174, R126, UR4 ;  /* 0x000000047eae7c20 */ /* 0x000fe20008410000 */
[----:B------:R-:W-:Y:S01]  /*5640*/  UMOV UR11, 0x40000040 ;  /* 0x40000040000b7882 */ /* 0x000fe20000000000 */
[----:B------:R-:W-:Y:S01]  /*5650*/  FMUL.FTZ R129, R129, UR4 ;  /* 0x0000000481817c20 */ /* 0x000fe20008410000 */
[----:B------:R-:W-:Y:S01]  /*5660*/  FMUL.FTZ R178, R130, UR4 ;  /* 0x0000000482b27c20 */ /* 0x000fe20008410000 */
[----:B------:R-:W-:Y:S01]  /*5670*/  FMUL.FTZ R133, R133, UR4 ;  /* 0x0000000485857c20 */ /* 0x000fe20008410000 */
[----:B------:R-:W-:Y:S01]  /*5680*/  FMUL.FTZ R124, R124, UR4 ;  /* 0x000000047c7c7c20 */ /* 0x000fe20008410000 */
[----:B------:R-:W-:Y:S01]  /*5690*/  FMUL.FTZ R128, R128, UR4 ;  /* 0x0000000480807c20 */ /* 0x000fe20008410000 */
[----:B------:R-:W-:Y:S01]  /*56a0*/  FMUL.FTZ R132, R132, UR4 ;  /* 0x0000000484847c20 */ /* 0x000fe20008410000 */
[----:B---3--:R-:W-:Y:S01]  /*56b0*/  LOP3.LUT P2, RZ, R179, 0x7f, RZ, 0xc0, !PT ;  /* 0x0000007fb3ff7812 */ /* 0x008fe2000784c0ff */
[----:B------:R-:W-:Y:S01]  /*56c0*/  FMUL.FTZ R134, R134, UR4 ;  /* 0x0000000486867c20 */ /* 0x000fe20008410000 */
[----:B------:R-:W-:Y:S01]  /*56d0*/  LOP3.LUT P1, RZ, R18, 0x80000, RZ, 0xc0, !PT ;  /* 0x0008000012ff7812 */ /* 0x000fe2000782c0ff */
[----:B------:R-:W1:Y:S08]  /*56e0*/  MUFU.TANH R21, R21 ;  /* 0x0000001500157308 */ /* 0x000e700000002400 */
[----:B------:R-:W2:Y:S08]  /*56f0*/  MUFU.TANH R0, R0 ;  /* 0x0000000000007308 */ /* 0x000eb00000002400 */
[----:B------:R-:W3:Y:S08]  /*5700*/  MUFU.TANH R2, R2 ;  /* 0x0000000200027308 */ /* 0x000ef00000002400 */
[----:B------:R-:W4:Y:S08]  /*5710*/  MUFU.TANH R88, R88 ;  /* 0x0000005800587308 */ /* 0x000f300000002400 */
        /* <DEDUP_REMOVED lines=12> */
[----:B------:R-:W1:Y:S01]  /*57e0*/  MUFU.TANH R178, R178 ;  /* 0x000000b200b27308 */ /* 0x000e620000002400 */
[----:B------:R-:W-:-:S02]  /*57f0*/  WARPGROUP.DEPBAR.LE gsb0, 0x0 ;  /* 0x00008000000079c5 */ /* 0x000fc40000010000 */
[----:B------:R-:W-:Y:S01]  /*5800*/  WARPGROUP.ARRIVE ;  /* 0x00000000000079c5 */ /* 0x000fe20000000000 */
[----:B------:R-:W-:-:S04]  /*5810*/  FMUL.FTZ R156, R123, UR4 ;  /* 0x000000047b9c7c20 */ /* 0x000fc80008410000 */
[----:B------:R1:W1:Y:S01]  /*5820*/  MUFU.TANH R123, R132 ;  /* 0x00000084007b7308 */ /* 0x0002620000002400 */
[----:B------:R-:W-:Y:S01]  /*5830*/  HGMMA.64x128x16.F32 R24, R152, gdesc[UR8].tnspB, R24, gsb0 ;  /* 0x41e0000898187df0 */ /* 0x000fe20008000818 */
[----:B------:R-:W-:Y:S01]  /*5840*/  UIADD3 UR10, UR14, 0x100, URZ ;  /* 0x000001000e0a7890 */ /* 0x000fe2000fffe03f */
[----:B------:R-:W-:-:S05]  /*5850*/  UMOV UR11, 0x40000040 ;  /* 0x40000040000b7882 */ /* 0x000fca0000000000 */
[----:B------:R-:W1:Y:S08]  /*5860*/  MUFU.TANH R156, R156 ;  /* 0x0000009c009c7308 */ /* 0x000e700000002400 */
[----:B------:R-:W1:Y:S01]  /*5870*/  MUFU.TANH R133, R133 ;  /* 0x0000008500857308 */ /* 0x000e620000002400 */
[----:B------:R-:W-:Y:S02]  /*5880*/  WARPGROUP.DEPBAR.LE gsb0, 0x0 ;  /* 0x00008000000079c5 */ /* 0x000fe40000010000 */
[----:B------:R-:W-:Y:S01]  /*5890*/  WARPGROUP.ARRIVE ;  /* 0x00000000000079c5 */ /* 0x000fe20000000000 */
[----:B------:R-:W-:-:S05]  /*58a0*/  FMUL.FTZ R154, R122, UR4 ;  /* 0x000000047a9a7c20 */ /* 0x000fca0008410000 */
[----:B------:R-:W-:Y:S01]  /*58b0*/  HGMMA.64x128x16.F32 R24, R148, gdesc[UR8].tnspB, R24, gsb0 ;  /* 0x41e0000894187df0 */ /* 0x000fe20008000818 */
[----:B------:R-:W-:Y:S01]  /*58c0*/  UIADD3 UR10, UR14, 0x180, URZ ;  /* 0x000001800e0a7890 */ /* 0x000fe2000fffe03f */
[----:B------:R-:W1:Y:S01]  /*58d0*/  MUFU.TANH R154, R154 ;  /* 0x0000009a009a7308 */ /* 0x000e620000002400 */
[----:B------:R-:W-:Y:S01]  /*58e0*/  UMOV UR11, 0x40000040 ;  /* 0x40000040000b7882 */ /* 0x000fe20000000000 */
[----:B------:R-:W-:Y:S02]  /*58f0*/  WARPGROUP.DEPBAR.LE gsb0, 0x0 ;  /* 0x00008000000079c5 */ /* 0x000fe40000010000 */
[----:B------:R-:W-:Y:S01]  /*5900*/  WARPGROUP.ARRIVE ;  /* 0x00000000000079c5 */ /* 0x000fe20000000000 */
[----:B------:R-:W-:Y:S01]  /*5910*/  FMUL.FTZ R148, R97, UR4 ;  /* 0x0000000461947c20 */ /* 0x000fe20008410000 */
[----:B------:R-:W-:Y:S01]  /*5920*/  FMUL.FTZ R97, R111, UR4 ;  /* 0x000000046f617c20 */ /* 0x000fe20008410000 */
[----:B------:R-:W-:Y:S01]  /*5930*/  FMUL.FTZ R150, R104, UR4 ;  /* 0x0000000468967c20 */ /* 0x000fe20008410000 */
[----:B------:R-:W-:Y:S01]  /*5940*/  FMUL.FTZ R111, R113, UR4 ;  /* 0x00000004716f7c20 */ /* 0x000fe20008410000 */
[----:B------:R-:W-:Y:S01]  /*5950*/  FMUL.FTZ R113, R117, UR4 ;  /* 0x0000000475717c20 */ /* 0x000fe20008410000 */
[----:B------:R-:W-:Y:S01]  /*5960*/  HGMMA.64x128x16.F32 R24, R144, gdesc[UR8].tnspB, R24, gsb0 ;  /* 0x41e0000890187df0 */ /* 0x000fe20008000818 */
[----:B------:R-:W-:Y:S01]  /*5970*/  UIADD3 UR10, UR14, 0x200, URZ ;  /* 0x000002000e0a7890 */ /* 0x000fe2000fffe03f */
[----:B------:R-:W-:Y:S01]  /*5980*/  FMUL.FTZ R104, R131, UR4 ;  /* 0x0000000483687c20 */ /* 0x000fe20008410000 */
[----:B------:R-:W-:Y:S01]  /*5990*/  UMOV UR11, 0x40000040 ;  /* 0x40000040000b7882 */ /* 0x000fe20000000000 */
        /* <DEDUP_REMOVED lines=25> */
[----:B------:R-:W-:Y:S01]  /*5b30*/  IMAD R108, R17, UR58, R127 ;  /* 0x0000003a116c7c24 */ /* 0x000fe2000f8e027f */
[----:B------:R1:W1:Y:S08]  /*5b40*/  MUFU.TANH R118, R121 ;  /* 0x0000007900767308 */ /* 0x0002700000002400 */
        /* <DEDUP_REMOVED lines=16> */
[----:B------:R-:W-:-:S02]  /*5c50*/  WARPGROUP.DEPBAR.LE gsb0, 0x0 ;  /* 0x00008000000079c5 */ /* 0x000fc40000010000 */
[----:B------:R-:W-:Y:S01]  /*5c60*/  WARPGROUP.ARRIVE ;  /* 0x00000000000079c5 */ /* 0x000fe20000000000 */
[----:B------:R-:W-:Y:S01]  /*5c70*/  FMUL.FTZ R141, R109, UR4 ;  /* 0x000000046d8d7c20 */ /* 0x000fe20008410000 */
[----:B------:R-:W-:Y:S01]  /*5c80*/  FMUL.FTZ R140, R105, UR4 ;  /* 0x00000004698c7c20 */ /* 0x000fe20008410000 */
[----:B------:R-:W5:Y:S01]  /*5c90*/  LDC R109, c[0x0][0x288] ;  /* 0x0000a200ff6d7b82 */ /* 0x000f620000000800 */
[----:B------:R-:W-:Y:S02]  /*5ca0*/  IMAD.U32 R105, RZ, RZ, UR7 ;  /* 0x00000007ff697e24 */ /* 0x000fe4000f8e00ff */
[----:B------:R-:W-:Y:S01]  /*5cb0*/  HGMMA.64x128x16.F32 R24, R136, gdesc[UR8].tnspB, R24, gsb0 ;  /* 0x41e0000888187df0 */ /* 0x000fe20008000818 */
[----:B------:R-:W1:Y:S01]  /*5cc0*/  MUFU.TANH R141, R141 ;  /* 0x0000008d008d7308 */ /* 0x000e620000002400 */
[----:B------:R-:W-:-:S05]  /*5cd0*/  @!P2 VIADD R105, R105, 0x2a840 ;  /* 0x0002a8406969a836 */ /* 0x000fca0000000000 */
[----:B------:R-:W-:Y:S02]  /*5ce0*/  @!P2 PRMT R106, RZ, 0x654, R105 ;  /* 0x00000654ff6aa816 */ /* 0x000fe40000000069 */
[----:B------:R-:W1:Y:S08]  /*5cf0*/  MUFU.TANH R140, R140 ;  /* 0x0000008c008c7308 */ /* 0x000e700000002400 */
[----:B------:R1:W1:Y:S01]  /*5d00*/  MUFU.TANH R105, R134 ;  /* 0x0000008600697308 */ /* 0x0002620000002400 */
[----:B-----5:R-:W-:-:S05]  /*5d10*/  IADD3 R109, R108, 0x1, -R109 ;  /* 0x000000016c6d7810 */ /* 0x020fca0007ffe86d */
[----:B------:R-:W-:-:S04]  /*5d20*/  IMAD R109, R16, -0x2, R109 ;  /* 0xfffffffe106d7824 */ /* 0x000fc800078e026d */
[----:B------:R-:W-:-:S04]  /*5d30*/  VIADD R131, R109, UR47 ;  /* 0x0000002f6d837c36 */ /* 0x000fc80008000000 */
[----:B------:R-:W-:Y:S01]  /*5d40*/  IMAD.IADD R115, R3, 0x1, R131 ;  /* 0x0000000103737824 */ /* 0x000fe200078e0283 */
[----:B------:R-:W-:Y:S02]  /*5d50*/  WARPGROUP.DEPBAR.LE gsb0, 0x0 ;  /* 0x00008000000079c5 */ /* 0x000fe40000010000 */
[----:B------:R5:W-:Y:S01]  /*5d60*/  @!P2 SYNCS.ARRIVE.TRANS64.RED.A1T0 RZ, [R106+URZ], RZ ;  /* 0x000000ff6affa9a7 */ /* 0x000be2000810043f */
[----:B------:R-:W-:Y:S02]  /*5d70*/  IMAD R138, R16, -0x2, R127 ;  /* 0xfffffffe108a7824 */ /* 0x000fe400078e027f */
[----:B-----5:R-:W-:Y:S01]  /*5d80*/  FMUL.FTZ R106, R135, UR4 ;  /* 0x00000004876a7c20 */ /* 0x020fe20008410000 */
[----:B------:R-:W-:-:S04]  /*5d90*/  VIADD R135, R109, UR41 ;  /* 0x000000296d877c36 */ /* 0x000fc80008000000 */
[----:B------:R-:W-:Y:S01]  /*5da0*/  IMAD.IADD R117, R3, 0x1, R135 ;  /* 0x0000000103757824 */ /* 0x000fe200078e0287 */
[----:B------:R-:W1:Y:S01]  /*5db0*/  MUFU.TANH R106, R106 ;  /* 0x0000006a006a7308 */ /* 0x000e620000002400 */
[----:B--234-:R-:W-:Y:S05]  /*5dc0*/  @!P1 BRA `(.L_x_903) ;  /* 0x0000000000589947 */ /* 0x01cfea0003800000 */
[----:B------:R-:W-:Y:S01]  /*5dd0*/  ISETP.GT.AND P1, PT, R172, -0x1, PT ;  /* 0xffffffffac00780c */ /* 0x000fe20003f24270 */
[----:B------:R-:W-:-:S12]  /*5de0*/  BSSY B0, `(.L_x_904) ;  /* 0x0000011000007945 */ /* 0x000fd80003800000 */
[----:B------:R-:W-:Y:S05]  /*5df0*/  @P1 BRA `(.L_x_905) ;  /* 0x0000000000201947 */ /* 0x000fea0003800000 */
[----:B------:R-:W-:Y:S01]  /*5e00*/  IMAD.U32 R137, RZ, RZ, UR45 ;  /* 0x0000002dff897e24 */ /* 0x000fe2000f8e00ff */
[----:B------:R-:W-:-:S04]  /*5e10*/  LOP3.LUT R119, RZ, R172, RZ, 0x33, !PT ;  /* 0x000000acff777212 */ /* 0x000fc800078e33ff */
[----:B------:R-:W-:-:S13]  /*5e20*/  ISETP.NE.AND P1, PT, R137, 0x1, PT ;  /* 0x000000018900780c */ /* 0x000fda0003f25270 */
[----:B------:R-:W2:Y:S02]  /*5e30*/  @P1 LDC.64 R108, c[0x0][0x9e8] ;  /* 0x00027a00ff6c1b82 */ /* 0x000ea40000000a00 */
[----:B--2---:R-:W-:-:S05]  /*5e40*/  @P1 IMAD.HI.U32 R108, R119, R108, RZ ;  /* 0x0000006c776c1227 */ /* 0x004fca00078e00ff */
[----:B------:R-:W-:-:S04]  /*5e50*/  @P1 SHF.R.U32.HI R119, RZ, R109, R108 ;  /* 0x0000006dff771219 */ /* 0x000fc8000001166c */
[----:B------:R-:W-:Y:S01]  /*5e60*/  LOP3.LUT R108, RZ, R119, RZ, 0x33, !PT ;  /* 0x00000077ff6c7212 */ /* 0x000fe200078e33ff */
[----:B------:R-:W-:Y:S06]  /*5e70*/  BRA `(.L_x_906) ;  /* 0x00000000001c7947 */ /* 0x000fec0003800000 */
.L_x_905:
[----:B------:R-:W-:-:S05]  /*5e80*/  IMAD.U32 R137, RZ, RZ, UR45 ;  /* 0x0000002dff897e24 */ /* 0x000fca000f8e00ff */
[----:B------:R-:W-:-:S13]  /*5e90*/  ISETP.NE.AND P1, PT, R137, 0x1, PT ;  /* 0x000000018900780c */ /* 0x000fda0003f25270 */
[----:B------:R-:W2:Y:S01]  /*5ea0*/  @P1 LDC.64 R108, c[0x0][0x9e8] ;  /* 0x00027a00ff6c1b82 */ /* 0x000ea20000000a00 */
[----:B------:R-:W-:-:S04]  /*5eb0*/  @P1 IMAD.IADD R119, R3, 0x1, R13 ;  /* 0x0000000103771824 */ /* 0x000fc800078e020d */
[----:B--2---:R-:W-:-:S04]  /*5ec0*/  @P1 IMAD.HI.U32 R114, R119, R108, RZ ;  /* 0x0000006c77721227 */ /* 0x004fc800078e00ff */
[----:B------:R-:W-:Y:S01]  /*5ed0*/  IMAD.MOV.U32 R108, RZ, RZ, R172 ;  /* 0x000000ffff6c7224 */ /* 0x000fe200078e00ac */
[----:B------:R-:W-:-:S07]  /*5ee0*/  @P1 SHF.R.U32.HI R108, RZ, R109, R114 ;  /* 0x0000006dff6c1219 */ /* 0x000fce0000011672 */
.L_x_906:
[----:B------:R-:W-:Y:S05]  /*5ef0*/  BSYNC B0 ;  /* 0x0000000000007941 */ /* 0x000fea0003800000 */
.L_x_904:
[----:B------:R-:W-:-:S05]  /*5f00*/  IMAD R108, R108, R137, R138 ;  /* 0x000000896c6c7224 */ /* 0x000fca00078e028a */
[----:B------:R-:W-:Y:S02]  /*5f10*/  VIADDMNMX R115, R108, R137, R115, PT ;  /* 0x000000896c737246 */ /* 0x000fe40003800173 */
[----:B------:R-:W-:-:S07]  /*5f20*/  VIMNMX R117, R117, R108, !PT ;  /* 0x0000006c75757248 */ /* 0x000fce0007fe0100 */
.L_x_903:
        /* <DEDUP_REMOVED lines=32> */
[----:B------:R-:W-:Y:S01]  /*6130*/  FSEL R158, R101, -INF , !P3 ;  /* 0xff800000659e7808 */ /* 0x000fe20005800000 */
[----:B------:R-:W-:Y:S01]  /*6140*/  IMAD.IADD R101, R4, 0x1, R131 ;  /* 0x0000000104657824 */ /* 0x000fe200078e0283 */
        /* <DEDUP_REMOVED lines=14> */
[----:B------:R-:W-:Y:S01]  /*6230*/  FSEL R132, R107, -INF , !P3 ;  /* 0xff8000006b847808 */ /* 0x000fe20005800000 */
[----:B------:R-:W-:Y:S01]  /*6240*/  IMAD.IADD R107, R4, 0x1, R135 ;  /* 0x00000001046b7824 */ /* 0x000fe200078e0287 */
        /* <DEDUP_REMOVED lines=58> */
[----:B------:R-:W-:Y:S02]  /*65f0*/  P2R R113, PR, RZ, 0x40 ;  /* 0x00000040ff717803 */ /* 0x000fe40000000000 */
[----:B------:R-:W-:-:S04]  /*6600*/  ISETP.GT.AND P6, PT, R117, RZ, !P6 ;  /* 0x000000ff7500720c */ /* 0x000fc800077c4270 */
[----:B------:R-:W-:-:S04]  /*6610*/  ISETP.LT.OR P6, PT, R115, 0x1, P6 ;  /* 0x000000017300780c */ /* 0x000fc800037c1670 */
[----:B------:R-:W-:Y:S02]  /*6620*/  FSEL R109, R21, -INF , !P6 ;  /* 0xff800000156d7808 */ /* 0x000fe40007000000 */
[----:B------:R-:W-:-:S04]  /*6630*/  ISETP.GE.AND P6, PT, R127, 0x5a, PT ;  /* 0x0000005a7f00780c */ /* 0x000fc80003fc6270 */
[----:B------:R-:W-:Y:S02]  /*6640*/  P2R R121, PR, RZ, 0x40 ;  /* 0x00000040ff797803 */ /* 0x000fe40000000000 */
[----:B------:R-:W-:-:S04]  /*6650*/  ISETP.GT.AND P6, PT, R117, 0x59, !P6 ;  /* 0x000000597500780c */ /* 0x000fc800077c4270 */
[----:B------:R-:W-:-:S04]  /*6660*/  ISETP.LT.OR P6, PT, R115, 0x5a, P6 ;  /* 0x0000005a7300780c */ /* 0x000fc800037c1670 */
[----:B------:R-:W-:Y:S02]  /*6670*/  FSEL R110, R133, -INF , !P6 ;  /* 0xff800000856e7808 */ /* 0x000fe40007000000 */
[----:B------:R-:W-:-:S13]  /*6680*/  LOP3.LUT P6, RZ, R18, 0x80000, RZ, 0xc0, !PT ;  /* 0x0008000012ff7812 */ /* 0x000fda00078cc0ff */
[----:B------:R-:W-:Y:S05]  /*6690*/  @!P6 BRA `(.L_x_907) ;  /* 0x000000000054e947 */ /* 0x000fea0003800000 */
[----:B------:R-:W-:Y:S01]  /*66a0*/  IMAD.IADD R21, R4, 0x1, R13 ;  /* 0x0000000104157824 */ /* 0x000fe200078e020d */
[----:B------:R-:W-:Y:S04]  /*66b0*/  BSSY B0, `(.L_x_908) ;  /* 0x0000010000007945 */ /* 0x000fe80003800000 */
[----:B------:R-:W-:-:S13]  /*66c0*/  ISETP.GT.AND P6, PT, R21, -0x1, PT ;  /* 0xffffffff1500780c */ /* 0x000fda0003fc4270 */
[----:B------:R-:W-:Y:S05]  /*66d0*/  @P6 BRA `(.L_x_909) ;  /* 0x0000000000206947 */ /* 0x000fea0003800000 */
[----:B------:R-:W-:Y:S01]  /*66e0*/  IMAD.U32 R111, RZ, RZ, UR45 ;  /* 0x0000002dff6f7e24 */ /* 0x000fe2000f8e00ff */
[----:B------:R-:W-:-:S04]  /*66f0*/  LOP3.LUT R21, RZ, R21, RZ, 0x33, !PT ;  /* 0x00000015ff157212 */ /* 0x000fc800078e33ff */
[----:B------:R-:W-:-:S13]  /*6700*/  ISETP.NE.AND P6, PT, R111, 0x1, PT ;  /* 0x000000016f00780c */ /* 0x000fda0003fc5270 */
[----:B------:R-:W1:Y:S02]  /*6710*/  @P6 LDC.64 R136, c[0x0][0x9e8] ;  /* 0x00027a00ff886b82 */ /* 0x000e640000000a00 */
[----:B-1----:R-:W-:-:S05]  /*6720*/  @P6 IMAD.HI.U32 R136, R21, R136, RZ ;  /* 0x0000008815886227 */ /* 0x002fca00078e00ff */
[----:B------:R-:W-:-:S04]  /*6730*/  @P6 SHF.R.U32.HI R21, RZ, R137, R136 ;  /* 0x00000089ff156219 */ /* 0x000fc80000011688 */
[----:B------:R-:W-:Y:S01]  /*6740*/  LOP3.LUT R21, RZ, R21, RZ, 0x33, !PT ;  /* 0x00000015ff157212 */ /* 0x000fe200078e33ff */
[----:B------:R-:W-:Y:S06]  /*6750*/  BRA `(.L_x_910) ;  /* 0x0000000000147947 */ /* 0x000fec0003800000 */
.L_x_909:
[----:B------:R-:W-:-:S05]  /*6760*/  IMAD.U32 R111, RZ, RZ, UR45 ;  /* 0x0000002dff6f7e24 */ /* 0x000fca000f8e00ff */
[----:B------:R-:W-:-:S13]  /*6770*/  ISETP.NE.AND P6, PT, R111, 0x1, PT ;  /* 0x000000016f00780c */ /* 0x000fda0003fc5270 */
[----:B------:R-:W1:Y:S02]  /*6780*/  @P6 LDC.64 R136, c[0x0][0x9e8] ;  /* 0x00027a00ff886b82 */ /* 0x000e640000000a00 */
[----:B-1----:R-:W-:-:S05]  /*6790*/  @P6 IMAD.HI.U32 R136, R21, R136, RZ ;  /* 0x0000008815886227 */ /* 0x002fca00078e00ff */
[----:B------:R-:W-:-:S07]  /*67a0*/  @P6 SHF.R.U32.HI R21, RZ, R137, R136 ;  /* 0x00000089ff156219 */ /* 0x000fce0000011688 */
.L_x_910:
[----:B------:R-:W-:Y:S05]  /*67b0*/  BSYNC B0 ;  /* 0x0000000000007941 */ /* 0x000fea0003800000 */
.L_x_908:
[----:B------:R-:W-:-:S05]  /*67c0*/  IMAD R136, R21, R111, R138 ;  /* 0x0000006f15887224 */ /* 0x000fca00078e028a */
[----:B------:R-:W-:Y:S02]  /*67d0*/  VIADDMNMX R101, R136, R111, R101, PT ;  /* 0x0000006f88657246 */ /* 0x000fe40003800165 */
[----:B------:R-:W-:-:S07]  /*67e0*/  VIMNMX R107, R107, R136, !PT ;  /* 0x000000886b6b7248 */ /* 0x000fce0007fe0100 */
.L_x_907:
[C---:B------:R-:W-:Y:S01]  /*67f0*/  ISETP.GT.AND P1, PT, R107.reuse, 0x1, !P1 ;  /* 0x000000016b00780c */ /* 0x040fe20004f24270 */
[----:B------:R-:W-:Y:S01]  /*6800*/  UMOV UR39, UR40 ;  /* 0x0000002800277c82 */ /* 0x000fe20008000000 */
[----:B------:R-:W-:Y:S01]  /*6810*/  ISETP.GT.AND P2, PT, R107, 0x8, !P2 ;  /* 0x000000086b00780c */ /* 0x000fe20005744270 */
[----:B------:R-:W-:Y:S01]  /*6820*/  UMOV UR36, UR5 ;  /* 0x0000000500247c82 */ /* 0x000fe20008000000 */
        /* <DEDUP_REMOVED lines=11> */
[----:B------:R-:W-:Y:S02]  /*68e0*/  FMNMX.FTZ R21, R109, R14, !PT ;  /* 0x0000000e6d157209 */ /* 0x000fe40007810000 */
[----:B------:R-:W-:Y:S02]  /*68f0*/  ISETP.GT.AND P1, PT, R107, 0x10, !P1 ;  /* 0x000000106b00780c */ /* 0x000fe40004f24270 */
[----:B------:R-:W-:Y:S02]  /*6900*/  FMNMX.FTZ R21, R190, R21, !PT ;  /* 0x00000015be157209 */ /* 0x000fe40007810000 */
[----:B------:R-:W-:Y:S02]  /*6910*/  ISETP.LT.OR P1, PT, R101, 0x11, P1 ;  /* 0x000000116500780c */ /* 0x000fe40000f21670 */
[----:B------:R-:W-:-:S02]  /*6920*/  FMNMX.FTZ R21, R188, R21, !PT ;  /* 0x00000015bc157209 */ /* 0x000fc40007810000 */
[----:B------:R-:W-:Y:S02]  /*6930*/  FSEL R136, R90, -INF , !P1 ;  /* 0xff8000005a887808 */ /* 0x000fe40004800000 */
[----:B------:R-:W-:Y:S02]  /*6940*/  ISETP.NE.AND P1, PT, R142, RZ, PT ;  /* 0x000000ff8e00720c */ /* 0x000fe40003f25270 */
[----:B------:R-:W-:Y:S02]  /*6950*/  FMNMX.FTZ R21, R186, R21, !PT ;  /* 0x00000015ba157209 */ /* 0x000fe40007810000 */
[----:B------:R-:W-:Y:S02]  /*6960*/  ISETP.GT.AND P1, PT, R107, 0x11, !P1 ;  /* 0x000000116b00780c */ /* 0x000fe40004f24270 */
[----:B------:R-:W-:Y:S02]  /*6970*/  FMNMX.FTZ R21, R184, R21, !PT ;  /* 0x00000015b8157209 */ /* 0x000fe40007810000 */
[----:B------:R-:W-:-:S02]  /*6980*/  ISETP.LT.OR P1, PT, R101, 0x12, P1 ;  /* 0x000000126500780c */ /* 0x000fc40000f21670 */
[----:B------:R-:W-:Y:S02]  /*6990*/  FMNMX.FTZ R21, R182, R21, !PT ;  /* 0x00000015b6157209 */ /* 0x000fe40007810000 */
[----:B------:R-:W-:Y:S02]  /*69a0*/  FSEL R144, R91, -INF , !P1 ;  /* 0xff8000005b907808 */ /* 0x000fe40004800000 */
[----:B------:R-:W-:Y:S02]  /*69b0*/  ISETP.NE.AND P1, PT, R143, RZ, PT ;  /* 0x000000ff8f00720c */ /* 0x000fe40003f25270 */
[----:B------:R-:W-:Y:S02]  /*69c0*/  FMNMX.FTZ R21, R180, R21, !PT ;  /* 0x00000015b4157209 */ /* 0x000fe40007810000 */
[----:B------:R-:W-:Y:S02]  /*69d0*/  ISETP.GT.AND P1, PT, R107, 0x18, !P1 ;  /* 0x000000186b00780c */ /* 0x000fe40004f24270 */
[----:B------:R-:W-:-:S02]  /*69e0*/  FMNMX.FTZ R21, R158, R21, !PT ;  /* 0x000000159e157209 */ /* 0x000fc40007810000 */
[----:B------:R-:W-:Y:S02]  /*69f0*/  ISETP.LT.OR P1, PT, R101, 0x19, P1 ;  /* 0x000000196500780c */ /* 0x000fe40000f21670 */
[----:B------:R-:W-:Y:S02]  /*6a00*/  FMNMX.FTZ R21, R150, R21, !PT ;  /* 0x0000001596157209 */ /* 0x000fe40007810000 */
[----:B------:R-:W-:Y:S02]  /*6a10*/  FSEL R92, R92, -INF , !P1 ;  /* 0xff8000005c5c7808 */ /* 0x000fe40004800000 */
[----:B------:R-:W-:Y:S02]  /*6a20*/  ISETP.GT.AND P1, PT, R107, 0x19, !P2 ;  /* 0x000000196b00780c */ /* 0x000fe40005724270 */
[----:B------:R-:W-:Y:S02]  /*6a30*/  ISETP.NE.AND P2, PT, R140, RZ, PT ;  /* 0x000000ff8c00720c */ /* 0x000fe40003f45270 */
[----:B------:R-:W-:-:S02]  /*6a40*/  ISETP.LT.OR P1, PT, R101, 0x1a, P1 ;  /* 0x0000001a6500780c */ /* 0x000fc40000f21670 */
[----:B------:R-:W-:Y:S02]  /*6a50*/  FMNMX.FTZ R21, R134, R21, !PT ;  /* 0x0000001586157209 */ /* 0x000fe40007810000 */
[----:B------:R-:W-:Y:S02]  /*6a60*/  FSEL R142, R93, -INF , !P1 ;  /* 0xff8000005d8e7808 */ /* 0x000fe40004800000 */
        /* <DEDUP_REMOVED lines=19> */
[----:B------:R-:W-:Y:S02]  /*6ba0*/  ISETP.NE.AND P1, PT, R151, RZ, PT ;  /* 0x000000ff9700720c */ /* 0x000fe40003f25270 */
[----:B------:R-:W-:Y:S02]  /*6bb0*/  FMNMX.FTZ R21, R116, R21, !PT ;  /* 0x0000001574157209 */ /* 0x000fe40007810000 */
[----:B------:R-:W-:-:S02]  /*6bc0*/  ISETP.GT.AND P1, PT, R107, 0x29, !P1 ;  /* 0x000000296b00780c */ /* 0x000fc40004f24270 */
[----:B------:R-:W-:Y:S02]  /*6bd0*/  FMNMX.FTZ R21, R114, R21, !PT ;  /* 0x0000001572157209 */ /* 0x000fe40007810000 */
[----:B------:R-:W-:Y:S02]  /*6be0*/  ISETP.LT.OR P1, PT, R101, 0x2a, P1 ;  /* 0x0000002a6500780c */ /* 0x000fe40000f21670 */
[----:B------:R-:W-:Y:S02]  /*6bf0*/  FMNMX.FTZ R21, R112, R21, !PT ;  /* 0x0000001570157209 */ /* 0x000fe40007810000 */
[----:B------:R-:W-:Y:S02]  /*6c00*/  FSEL R138, R97, -INF , !P1 ;  /* 0xff800000618a7808 */ /* 0x000fe40004800000 */
[----:B------:R-:W-:Y:S02]  /*6c10*/  ISETP.NE.AND P1, PT, R141, RZ, PT ;  /* 0x000000ff8d00720c */ /* 0x000fe40003f25270 */
[----:B------:R-:W-:-:S02]  /*6c20*/  FMNMX.FTZ R21, R108, R21, !PT ;  /* 0x000000156c157209 */ /* 0x000fc40007810000 */
[----:B------:R-:W-:Y:S02]  /*6c30*/  ISETP.GT.AND P1, PT, R107, 0x30, !P1 ;  /* 0x000000306b00780c */ /* 0x000fe40004f24270 */
[----:B------:R-:W-:Y:S02]  /*6c40*/  FMNMX.FTZ R21, R100, R21, !PT ;  /* 0x0000001564157209 */ /* 0x000fe40007810000 */
[----:B------:R-:W-:Y:S02]  /*6c50*/  ISETP.LT.OR P1, PT, R101, 0x31, P1 ;  /* 0x000000316500780c */ /* 0x000fe40000f21670 */
[----:B------:R-:W-:Y:S02]  /*6c60*/  FMNMX.FTZ R89, R110, R21, !PT ;  /* 0x000000156e597209 */ /* 0x000fe40007810000 */
[----:B------:R-:W-:Y:S01]  /*6c70*/  FSEL R98, R98, -INF , !P1 ;  /* 0xff80000062627808 */ /* 0x000fe20004800000 */
[----:B------:R-:W1:Y:S01]  /*6c80*/  LDC R21, c[0x0][0x988] ;  /* 0x00026200ff157b82 */ /* 0x000e620000000800 */
[----:B------:R-:W-:Y:S01]  /*6c90*/  ISETP.NE.AND P1, PT, R152, RZ, PT ;  /* 0x000000ff9800720c */ /* 0x000fe20003f25270 */
[----:B------:R-:W2:Y:S01]  /*6ca0*/  SHFL.BFLY PT, R90, R89, 0x2, 0x1f ;  /* 0x0c401f00595a7f89 */ /* 0x000ea200000e0000 */
[----:B------:R-:W-:-:S02]  /*6cb0*/  ISETP.NE.AND P6, PT, R177, RZ, PT ;  /* 0x000000ffb100720c */ /* 0x000fc40003fc5270 */
[C---:B------:R-:W-:Y:S02]  /*6cc0*/  ISETP.GT.AND P1, PT, R107.reuse, 0x31, !P1 ;  /* 0x000000316b00780c */ /* 0x040fe40004f24270 */
[----:B------:R-:W-:Y:S02]  /*6cd0*/  ISETP.GT.AND P3, PT, R107, 0x50, !P3 ;  /* 0x000000506b00780c */ /* 0x000fe40005f64270 */
[C---:B------:R-:W-:Y:S02]  /*6ce0*/  ISETP.LT.OR P1, PT, R101.reuse, 0x32, P1 ;  /* 0x000000326500780c */ /* 0x040fe40000f21670 */
[----:B------:R-:W-:Y:S02]  /*6cf0*/  ISETP.LT.OR P3, PT, R101, 0x51, P3 ;  /* 0x000000516500780c */ /* 0x000fe40001f61670 */
[----:B------:R-:W-:Y:S02]  /*6d00*/  FSEL R88, R99, -INF , !P1 ;  /* 0xff80000063587808 */ /* 0x000fe40004800000 */
[----:B------:R-:W-:-:S02]  /*6d10*/  ISETP.NE.AND P1, PT, R153, RZ, PT ;  /* 0x000000ff9900720c */ /* 0x000fc40003f25270 */
[C---:B------:R-:W-:Y:S02]  /*6d20*/  ISETP.GT.AND P4, PT, R107.reuse, 0x51, !P4 ;  /* 0x000000516b00780c */ /* 0x040fe40006784270 */
[----:B------:R-:W-:Y:S02]  /*6d30*/  ISETP.GT.AND P1, PT, R107, 0x38, !P1 ;  /* 0x000000386b00780c */ /* 0x000fe40004f24270 */
[----:B------:R-:W-:Y:S02]  /*6d40*/  FSEL R178, R178, -INF , !P3 ;  /* 0xff800000b2b27808 */ /* 0x000fe40005800000 */
[----:B------:R-:W-:Y:S02]  /*6d50*/  ISETP.LT.OR P1, PT, R101, 0x39, P1 ;  /* 0x000000396500780c */ /* 0x000fe40000f21670 */
[----:B------:R-:W-:Y:S02]  /*6d60*/  ISETP.GT.AND P5, PT, R107, 0x58, !P5 ;  /* 0x000000586b00780c */ /* 0x000fe40006fa4270 */
[----:B------:R-:W-:-:S02]  /*6d70*/  FSEL R102, R102, -INF , !P1 ;  /* 0xff80000066667808 */ /* 0x000fc40004800000 */
[----:B------:R-:W-:Y:S02]  /*6d80*/  ISETP.NE.AND P1, PT, R155, RZ, PT ;  /* 0x000000ff9b00720c */ /* 0x000fe40003f25270 */
[----:B--2---:R-:W-:Y:S02]  /*6d90*/  FMNMX.FTZ R91, R89, R90, !PT ;  /* 0x0000005a595b7209 */ /* 0x004fe40007810000 */
[----:B------:R-:W-:Y:S02]  /*6da0*/  ISETP.GT.AND P1, PT, R107, 0x39, !P1 ;  /* 0x000000396b00780c */ /* 0x000fe40004f24270 */
[C---:B------:R-:W-:Y:S01]  /*6db0*/  ISETP.LT.OR P4, PT, R101.reuse, 0x52, P4 ;  /* 0x000000526500780c */ /* 0x040fe20002781670 */
[----:B------:R-:W2:Y:S01]  /*6dc0*/  SHFL.BFLY PT, R90, R91, 0x1, 0x1f ;  /* 0x0c201f005b5a7f89 */ /* 0x000ea200000e0000 */
[C---:B------:R-:W-:Y:S02]  /*6dd0*/  ISETP.LT.OR P1, PT, R101.reuse, 0x3a, P1 ;  /* 0x0000003a6500780c */ /* 0x040fe40000f21670 */
[----:B------:R-:W-:-:S02]  /*6de0*/  ISETP.LT.OR P5, PT, R101, 0x59, P5 ;  /* 0x000000596500780c */ /* 0x000fc40002fa1670 */
[----:B------:R-:W-:Y:S02]  /*6df0*/  FSEL R152, R103, -INF , !P1 ;  /* 0xff80000067987808 */ /* 0x000fe40004800000 */
[----:B------:R-:W-:-:S04]  /*6e00*/  ISETP.NE.AND P1, PT, R157, RZ, PT ;  /* 0x000000ff9d00720c */ /* 0x000fc80003f25270 */
[----:B------:R-:W-:-:S04]  /*6e10*/  ISETP.GT.AND P1, PT, R107, 0x40, !P1 ;  /* 0x000000406b00780c */ /* 0x000fc80004f24270 */
[----:B------:R-:W-:-:S04]  /*6e20*/  ISETP.LT.OR P1, PT, R101, 0x41, P1 ;  /* 0x000000416500780c */ /* 0x000fc80000f21670 */
[----:B------:R-:W-:Y:S02]  /*6e30*/  FSEL R154, R154, -INF , !P1 ;  /* 0xff8000009a9a7808 */ /* 0x000fe40004800000 */
[----:B------:R-:W-:Y:S02]  /*6e40*/  ISETP.NE.AND P1, PT, R159, RZ, PT ;  /* 0x000000ff9f00720c */ /* 0x000fe40003f25270 */
[----:B--2---:R-:W-:Y:S02]  /*6e50*/  FMNMX.FTZ R90, R91, R90, !PT ;  /* 0x0000005a5b5a7209 */ /* 0x004fe40007810000 */
[----:B------:R-:W-:-:S04]  /*6e60*/  ISETP.GT.AND P1, PT, R107, 0x41, !P1 ;  /* 0x000000416b00780c */ /* 0x000fc80004f24270 */
[----:B------:R-:W-:-:S04]  /*6e70*/  ISETP.LT.OR P1, PT, R101, 0x42, P1 ;  /* 0x000000426500780c */ /* 0x000fc80000f21670 */
[----:B------:R-:W-:Y:S02]  /*6e80*/  FSEL R156, R156, -INF , !P1 ;  /* 0xff8000009c9c7808 */ /* 0x000fe40004800000 */
[----:B------:R-:W-:-:S04]  /*6e90*/  ISETP.GT.AND P1, PT, R107, 0x48, !P2 ;  /* 0x000000486b00780c */ /* 0x000fc80005724270 */
[----:B------:R-:W-:-:S04]  /*6ea0*/  ISETP.LT.OR P1, PT, R101, 0x49, P1 ;  /* 0x000000496500780c */ /* 0x000fc80000f21670 */
[----:B------:R-:W-:Y:S02]  /*6eb0*/  FSEL R174, R174, -INF , !P1 ;  /* 0xff800000aeae7808 */ /* 0x000fe40004800000 */
[----:B------:R-:W-:Y:S02]  /*6ec0*/  ISETP.GT.AND P1, PT, R107, 0x49, !P6 ;  /* 0x000000496b00780c */ /* 0x000fe40007724270 */
[----:B------:R-:W-:Y:S02]  /*6ed0*/  ISETP.NE.AND P6, PT, R113, RZ, PT ;  /* 0x000000ff7100720c */ /* 0x000fe40003fc5270 */
[----:B------:R-:W-:-:S04]  /*6ee0*/  ISETP.LT.OR P1, PT, R101, 0x4a, P1 ;  /* 0x0000004a6500780c */ /* 0x000fc80000f21670 */
[----:B------:R-:W-:Y:S02]  /*6ef0*/  FSEL R176, R176, -INF , !P1 ;  /* 0xff800000b0b07808 */ /* 0x000fe40004800000 */
[----:B------:R-:W-:Y:S02]  /*6f00*/  ISETP.GT.AND P1, PT, R107, RZ, !P6 ;  /* 0x000000ff6b00720c */ /* 0x000fe40007724270 */
[----:B------:R-:W-:Y:S02]  /*6f10*/  ISETP.NE.AND P6, PT, R121, RZ, PT ;  /* 0x000000ff7900720c */ /* 0x000fe40003fc5270 */
[----:B------:R-:W-:Y:S02]  /*6f20*/  ISETP.LT.OR P1, PT, R101, 0x1, P1 ;  /* 0x000000016500780c */ /* 0x000fe40000f21670 */
[----:B------:R-:W-:Y:S02]  /*6f30*/  ISETP.GT.AND P2, PT, R107, 0x59, !P6 ;  /* 0x000000596b00780c */ /* 0x000fe40007744270 */
[----:B------:R-:W-:Y:S01]  /*6f40*/  FSEL R192, R0, -INF , !P1 ;  /* 0xff80000000c07808 */ /* 0x000fe20004800000 */
[C---:B-1----:R-:W-:Y:S01]  /*6f50*/  FMUL.FTZ R0, R90.reuse, R21 ;  /* 0x000000155a007220 */ /* 0x042fe20000410000 */
[----:B------:R-:W-:-:S02]  /*6f60*/  FSETP.NEU.FTZ.AND P1, PT, R90, -INF , PT ;  /* 0xff8000005a00780b */ /* 0x000fc40003f3d000 */
[----:B------:R-:W-:Y:S02]  /*6f70*/  FMNMX.FTZ R89, R192, R15, !PT ;  /* 0x0000000fc0597209 */ /* 0x000fe40007810000 */
[----:B------:R-:W-:Y:S02]  /*6f80*/  FSEL R115, R0, RZ, P1 ;  /* 0x000000ff00737208 */ /* 0x000fe40000800000 */
[----:B------:R-:W-:Y:S02]  /*6f90*/  FMNMX.FTZ R91, R148, R89, !PT ;  /* 0x00000059945b7209 */ /* 0x000fe40007810000 */
[----:B------:R-:W-:Y:S01]  /*6fa0*/  ISETP.LT.OR P2, PT, R101, 0x5a, P2 ;  /* 0x0000005a6500780c */ /* 0x000fe20001741670 */
[--C-:B------:R-:W-:Y:S01]  /*6fb0*/  FFMA.FTZ R103, R134, R21, -R115.reuse ;  /* 0x0000001586677223 */ /* 0x100fe20000010873 */
[----:B------:R-:W-:Y:S01]  /*6fc0*/  FMNMX.FTZ R91, R2, R91, !PT ;  /* 0x0000005b025b7209 */ /* 0x000fe20007810000 */
[-CC-:B------:R-:W-:Y:S01]  /*6fd0*/  FFMA.FTZ R0, R180, R21.reuse, -R115.reuse ;  /* 0x00000015b4007223 */ /* 0x180fe20000010873 */
[----:B------:R-:W-:Y:S01]  /*6fe0*/  FSEL R134, R104, -INF , !P4 ;  /* 0xff80000068867808 */ /* 0x000fe20006000000 */
[--C-:B------:R-:W-:Y:S01]  /*6ff0*/  FFMA.FTZ R180, R158, R21, -R115.reuse ;  /* 0x000000159eb47223 */ /* 0x100fe20000010873 */
[----:B------:R-:W-:Y:S01]  /*7000*/  FMNMX.FTZ R91, R146, R91, !PT ;  /* 0x0000005b925b7209 */ /* 0x000fe20007810000 */
[-CC-:B------:R-:W-:Y:S01]  /*7010*/  FFMA.FTZ R109, R109, R21.reuse, -R115.reuse ;  /* 0x000000156d6d7223 */ /* 0x180fe20000010873 */
[----:B------:R-:W-:Y:S01]  /*7020*/  FSEL R158, R105, -INF , !P5 ;  /* 0xff800000699e7808 */ /* 0x000fe20006800000 */
[--C-:B------:R-:W-:Y:S01]  /*7030*/  FFMA.FTZ R190, R190, R21, -R115.reuse ;  /* 0x00000015bebe7223 */ /* 0x100fe20000010873 */
[----:B------:R-:W-:Y:S01]  /*7040*/  FMNMX.FTZ R91, R136, R91, !PT ;  /* 0x0000005b885b7209 */ /* 0x000fe20007810000 */
[----:B------:R1:W-:Y:S01]  /*7050*/  MUFU.EX2 R89, R109 ;  /* 0x0000006d00597308 */ /* 0x0003e20000000800 */
[----:B------:R-:W-:Y:S01]  /*7060*/  FSEL R106, R106, -INF , !P2 ;  /* 0xff8000006a6a7808 */ /* 0x000fe20005000000 */
[--C-:B------:R-:W-:Y:S01]  /*7070*/  FFMA.FTZ R188, R188, R21, -R115.reuse ;  /* 0x00000015bcbc7223 */ /* 0x100fe20000010873 */
[----:B------:R-:W-:Y:S01]  /*7080*/  FMNMX.FTZ R93, R144, R91, !PT ;  /* 0x0000005b905d7209 */ /* 0x000fe20007810000 */
[-CC-:B------:R-:W-:Y:S01]  /*7090*/  FFMA.FTZ R186, R186, R21.reuse, -R115.reuse ;  /* 0x00000015baba7223 */ /* 0x180fe20000010873 */
[----:B------:R-:W-:Y:S01]  /*70a0*/  FSEL R113, R90, RZ, P1 ;  /* 0x000000ff5a717208 */ /* 0x000fe20000800000 */
[--C-:B------:R-:W-:Y:S01]  /*70b0*/  FFMA.FTZ R184, R184, R21, -R115.reuse ;  /* 0x00000015b8b87223 */ /* 0x100fe20000010873 */
[----:B------:R-:W-:Y:S01]  /*70c0*/  FMNMX.FTZ R93, R92, R93, !PT ;  /* 0x0000005d5c5d7209 */ /* 0x000fe20007810000 */
[----:B------:R-:W-:Y:S01]  /*70d0*/  MUFU.EX2 R190, R190 ;  /* 0x000000be00be7308 */ /* 0x000fe20000000800 */
[-CC-:B-1----:R-:W-:Y:S01]  /*70e0*/  FFMA.FTZ R109, R112, R21.reuse, -R115.reuse ;  /* 0x00000015706d7223 */ /* 0x182fe20000010873 */
[--C-:B------:R-:W-:Y:S01]  /*70f0*/  FFMA.FTZ R112, R100, R21, -R115.reuse ;  /* 0x0000001564707223 */ /* 0x100fe20000010873 */
        /* <DEDUP_REMOVED lines=9> */
[-CC-:B------:R-:W-:Y:S01]  /*7190*/  FFMA.FTZ R105, R120, R21.reuse, -R115.reuse ;  /* 0x0000001578697223 */ /* 0x180fe20000010873 */
[----:B------:R-:W-:Y:S01]  /*71a0*/  LOP3.LUT P6, RZ, R179, 0x7f, RZ, 0xc0, !PT ;  /* 0x0000007fb3ff7812 */ /* 0x000fe200078cc0ff */
[--C-:B------:R-:W-:Y:S01]  /*71b0*/  FFMA.FTZ R118, R118, R21, -R115.reuse ;  /* 0x0000001576767223 */ /* 0x100fe20000010873 */
[----:B------:R-:W-:Y:S01]  /*71c0*/  FMNMX.FTZ R95, R96, R95, !PT ;  /* 0x0000005f605f7209 */ /* 0x000fe20007810000 */
[----:B------:R-:W-:Y:S01]  /*71d0*/  MUFU.EX2 R186, R186 ;  /* 0x000000ba00ba7308 */ /* 0x000fe20000000800 */
[-CC-:B------:R-:W-:Y:S01]  /*71e0*/  FFMA.FTZ R114, R114, R21.reuse, -R115.reuse ;  /* 0x0000001572727223 */ /* 0x180fe20000010873 */
[----:B------:R-:W-:Y:S01]  /*71f0*/  FFMA.FTZ R108, R108, R21, -R115 ;  /* 0x000000156c6c7223 */ /* 0x000fe20000010873 */
        /* <DEDUP_REMOVED lines=14> */
[----:B------:R1:W-:Y:S03]  /*72e0*/  MUFU.EX2 R97, R150 ;  /* 0x0000009600617308 */ /* 0x0003e60000000800 */
[----:B------:R-:W-:-:S04]  /*72f0*/  FMNMX.FTZ R99, R134, R99, !PT ;  /* 0x0000006386637209 */ /* 0x000fc80007810000 */
[----:B------:R-:W-:Y:S01]  /*7300*/  FMNMX.FTZ R99, R158, R99, !PT ;  /* 0x000000639e637209 */ /* 0x000fe20007810000 */
[----:B------:R2:W-:Y:S01]  /*7310*/  MUFU.EX2 R104, R103 ;  /* 0x0000006700687308 */ /* 0x0005e20000000800 */
[----:B-1----:R-:W-:Y:S02]  /*7320*/  FFMA.FTZ R150, R132, R21, -R115 ;  /* 0x0000001584967223 */ /* 0x002fe40000010873 */
[----:B------:R-:W-:-:S05]  /*7330*/  FMNMX.FTZ R0, R106, R99, !PT ;  /* 0x000000636a007209 */ /* 0x000fca0007810000 */
[----:B------:R-:W1:Y:S01]  /*7340*/  SHFL.BFLY PT, R107, R0, 0x2, 0x1f ;  /* 0x0c401f00006b7f89 */ /* 0x000e6200000e0000 */
[----:B------:R-:W-:Y:S01]  /*7350*/  MUFU.EX2 R150, R150 ;  /* 0x0000009600967308 */ /* 0x000fe20000000800 */
[-CC-:B--2---:R-:W-:Y:S01]  /*7360*/  FFMA.FTZ R103, R124, R21.reuse, -R115.reuse ;  /* 0x000000157c677223 */ /* 0x184fe20000010873 */
[----:B------:R-:W-:-:S06]  /*7370*/  FFMA.FTZ R124, R128, R21, -R115 ;  /* 0x00000015807c7223 */ /* 0x000fcc0000010873 */
[----:B------:R-:W-:Y:S08]  /*7380*/  MUFU.EX2 R99, R126 ;  /* 0x0000007e00637308 */ /* 0x000ff00000000800 */
[----:B------:R-:W-:Y:S01]  /*7390*/  MUFU.EX2 R101, R101 ;  /* 0x0000006500657308 */ /* 0x000fe20000000800 */
[----:B-1----:R-:W-:Y:S01]  /*73a0*/  FMNMX.FTZ R111, R0, R107, !PT ;  /* 0x0000006b006f7209 */ /* 0x002fe20007810000 */
[----:B------:R-:W-:-:S06]  /*73b0*/  FFMA.FTZ R107, R116, R21, -R115 ;  /* 0x00000015746b7223 */ /* 0x000fcc0000010873 */
[----:B------:R-:W-:Y:S01]  /*73c0*/  MUFU.EX2 R122, R122 ;  /* 0x0000007a007a7308 */ /* 0x000fe20000000800 */
[----:B------:R-:W1:Y:S07]  /*73d0*/  SHFL.BFLY PT, R0, R111, 0x1, 0x1f ;  /* 0x0c201f006f007f89 */ /* 0x000e6e00000e0000 */
[----:B------:R-:W-:Y:S08]  /*73e0*/  MUFU.EX2 R103, R103 ;  /* 0x0000006700677308 */ /* 0x000ff00000000800 */
[----:B------:R-:W-:Y:S08]  /*73f0*/  MUFU.EX2 R124, R124 ;  /* 0x0000007c007c7308 */ /* 0x000ff00000000800 */
[----:B------:R-:W-:Y:S01]  /*7400*/  MUFU.EX2 R105, R105 ;  /* 0x0000006900697308 */ /* 0x000fe20000000800 */
[----:B-1----:R-:W-:Y:S01]  /*7410*/  FMNMX.FTZ R100, R111, R0, !PT ;  /* 0x000000006f647209 */ /* 0x002fe20007810000 */
[----:B------:R-:W-:Y:S01]  /*7420*/  FADD.FTZ R0, -R113, R14 ;  /* 0x0000000e71007221 */ /* 0x000fe20000010100 */
[----:B------:R-:W-:-:S02]  /*7430*/  FFMA.FTZ R14, R110, R21, -R115 ;  /* 0x000000156e0e7223 */ /* 0x000fc40000010873 */
[C---:B------:R-:W-:Y:S01]  /*7440*/  FSETP.NEU.FTZ.AND P1, PT, R100.reuse, -INF , PT ;  /* 0xff8000006400780b */ /* 0x040fe20003f3d000 */
[-C--:B------:R-:W-:Y:S01]  /*7450*/  FMUL.FTZ R110, R100, R21.reuse ;  /* 0x00000015646e7220 */ /* 0x080fe20000410000 */
[----:B------:R-:W-:Y:S01]  /*7460*/  FMUL.FTZ R0, R0, R21 ;  /* 0x0000001500007220 */ /* 0x000fe20000410000 */
[----:B------:R1:W-:Y:S03]  /*7470*/  MUFU.EX2 R111, R112 ;  /* 0x00000070006f7308 */ /* 0x0003e60000000800 */
[----:B------:R-:W-:-:S05]  /*7480*/  FSEL R113, R110, RZ, P1 ;  /* 0x000000ff6e717208 */ /* 0x000fca0000800000 */
[-CC-:B------:R-:W-:Y:S01]  /*7490*/  FFMA.FTZ R159, R2, R21.reuse, -R113.reuse ;  /* 0x00000015029f7223 */ /* 0x180fe20000010871 */
[----:B------:R-:W-:Y:S01]  /*74a0*/  FSEL R2, R100, RZ, P1 ;  /* 0x000000ff64027208 */ /* 0x000fe20000800000 */
[----:B------:R-:W2:Y:S01]  /*74b0*/  MUFU.EX2 R0, R0 ;  /* 0x0000000000007308 */ /* 0x000ea20000000800 */
[-CC-:B------:R-:W-:Y:S01]  /*74c0*/  FFMA.FTZ R157, R192, R21.reuse, -R113.reuse ;  /* 0x00000015c09d7223 */ /* 0x180fe20000010871 */
[-CC-:B------:R-:W-:Y:S01]  /*74d0*/  FFMA.FTZ R110, R148, R21.reuse, -R113.reuse ;  /* 0x00000015946e7223 */ /* 0x180fe20000010871 */
[-C--:B-1----:R-:W-:Y:S01]  /*74e0*/  FFMA.FTZ R112, R146, R21.reuse, -R113 ;  /* 0x0000001592707223 */ /* 0x082fe20000010871 */
[----:B------:R-:W-:Y:S01]  /*74f0*/  FADD.FTZ R2, -R2, R15 ;  /* 0x0000000f02027221 */ /* 0x000fe20000010100 */
[-CC-:B------:R-:W-:Y:S01]  /*7500*/  FFMA.FTZ R153, R136, R21.reuse, -R113.reuse ;  /* 0x0000001588997223 */ /* 0x180fe20000010871 */
[-CC-:B------:R-:W-:Y:S01]  /*7510*/  FFMA.FTZ R116, R144, R21.reuse, -R113.reuse ;  /* 0x0000001590747223 */ /* 0x180fe20000010871 */
[-CC-:B------:R-:W-:Y:S01]  /*7520*/  FFMA.FTZ R155, R92, R21.reuse, -R113.reuse ;  /* 0x000000155c9b7223 */ /* 0x180fe20000010871 */
[-C--:B------:R-:W-:Y:S01]  /*7530*/  FMUL.FTZ R2, R2, R21.reuse ;  /* 0x0000001502027220 */ /* 0x080fe20000410000 */
[----:B------:R-:W-:Y:S01]  /*7540*/  MUFU.EX2 R157, R157 ;  /* 0x0000009d009d7308 */ /* 0x000fe20000000800 */
[-CC-:B------:R-:W-:Y:S01]  /*7550*/  FFMA.FTZ R92, R142, R21.reuse, -R113.reuse ;  /* 0x000000158e5c7223 */ /* 0x180fe20000010871 */
[-CC-:B------:R-:W-:Y:S01]  /*7560*/  FFMA.FTZ R145, R98, R21.reuse, -R113.reuse ;  /* 0x0000001562917223 */ /* 0x180fe20000010871 */
[-CC-:B------:R-:W-:Y:S01]  /*7570*/  FFMA.FTZ R149, R94, R21.reuse, -R113.reuse ;  /* 0x000000155e957223 */ /* 0x180fe20000010871 */
[-CC-:B------:R-:W-:Y:S01]  /*7580*/  FFMA.FTZ R94, R140, R21.reuse, -R113.reuse ;  /* 0x000000158c5e7223 */ /* 0x180fe20000010871 */
[-CC-:B------:R-:W-:Y:S01]  /*7590*/  FFMA.FTZ R151, R96, R21.reuse, -R113.reuse ;  /* 0x0000001560977223 */ /* 0x180fe20000010871 */
[-CC-:B------:R-:W-:Y:S01]  /*75a0*/  FFMA.FTZ R96, R138, R21.reuse, -R113.reuse ;  /* 0x000000158a607223 */ /* 0x180fe20000010871 */
[-C--:B------:R-:W-:Y:S01]  /*75b0*/  FFMA.FTZ R88, R88, R21.reuse, -R113 ;  /* 0x0000001558587223 */ /* 0x080fe20000010871 */
[----:B------:R-:W1:Y:S01]  /*75c0*/  MUFU.EX2 R2, R2 ;  /* 0x0000000200027308 */ /* 0x000e620000000800 */
[----:B--2---:R-:W-:Y:S01]  /*75d0*/  FFMA.FTZ R15, R0, R12, R89 ;  /* 0x0000000c000f7223 */ /* 0x004fe20000010059 */
[-CC-:B------:R-:W-:Y:S01]  /*75e0*/  FFMA.FTZ R102, R102, R21.reuse, -R113.reuse ;  /* 0x0000001566667223 */ /* 0x180fe20000010871 */
[-CC-:B------:R-:W-:Y:S01]  /*75f0*/  FFMA.FTZ R152, R152, R21.reuse, -R113.reuse ;  /* 0x0000001598987223 */ /* 0x180fe20000010871 */
[-C--:B------:R-:W-:Y:S01]  /*7600*/  FFMA.FTZ R154, R154, R21.reuse, -R113 ;  /* 0x000000159a9a7223 */ /* 0x080fe20000010871 */
[----:B------:R-:W-:Y:S01]  /*7610*/  FADD.FTZ R12, R190, R15 ;  /* 0x0000000fbe0c7221 */ /* 0x000fe20000010000 */
[-CC-:B------:R-:W-:Y:S01]  /*7620*/  FFMA.FTZ R156, R156, R21.reuse, -R113.reuse ;  /* 0x000000159c9c7223 */ /* 0x180fe20000010871 */
[-CC-:B------:R-:W-:Y:S01]  /*7630*/  FFMA.FTZ R174, R174, R21.reuse, -R113.reuse ;  /* 0x00000015aeae7223 */ /* 0x180fe20000010871 */
[----:B------:R-:W2:Y:S01]  /*7640*/  MUFU.EX2 R110, R110 ;  /* 0x0000006e006e7308 */ /* 0x000ea20000000800 */
[----:B------:R-:W-:Y:S01]  /*7650*/  FADD.FTZ R15, R91, R12 ;  /* 0x0000000c5b0f7221 */ /* 0x000fe20000010000 */
[-CC-:B------:R-:W-:Y:S01]  /*7660*/  FFMA.FTZ R176, R176, R21.reuse, -R113.reuse ;  /* 0x00000015b0b07223 */ /* 0x180fe20000010871 */
[-CC-:B------:R-:W-:Y:S01]  /*7670*/  FFMA.FTZ R178, R178, R21.reuse, -R113.reuse ;  /* 0x00000015b2b27223 */ /* 0x180fe20000010871 */
[-C--:B------:R-:W-:Y:S01]  /*7680*/  FFMA.FTZ R134, R134, R21.reuse, -R113 ;  /* 0x0000001586867223 */ /* 0x080fe20000010871 */
[----:B------:R-:W-:Y:S01]  /*7690*/  FADD.FTZ R12, R186, R15 ;  /* 0x0000000fba0c7221 */ /* 0x000fe20000010000 */
[----:B------:R-:W-:Y:S01]  /*76a0*/  FFMA.FTZ R106, R106, R21, -R113 ;  /* 0x000000156a6a7223 */ /* 0x000fe20000010871 */
[----:B------:R-:W-:Y:S01]  /*76b0*/  ISETP.GT.AND P1, PT, R20, R175, PT ;  /* 0x000000af1400720c */ /* 0x000fe20003f24270 */
[----:B------:R-:W3:Y:S01]  /*76c0*/  MUFU.EX2 R159, R159 ;  /* 0x0000009f009f7308 */ /* 0x000ee20000000800 */
[----:B-1----:R-:W-:Y:S01]  /*76d0*/  FFMA.FTZ R5, R2, R5, R157 ;  /* 0x0000000502057223 */ /* 0x002fe2000001009d */
[----:B------:R-:W-:Y:S01]  /*76e0*/  FADD.FTZ R15, R93, R12 ;  /* 0x0000000c5d0f7221 */ /* 0x000fe20000010000 */
[----:B------:R-:W-:Y:S01]  /*76f0*/  F2FP.F16.F32.PACK_AB R148, R104, R97 ;  /* 0x000000616894723e */ /* 0x000fe200000000ff */
[----:B------:R-:W-:Y:S01]  /*7700*/  VIADD R20, R20, 0xffffffff ;  /* 0xffffffff14147836 */ /* 0x000fe20000000000 */
[----:B------:R-:W-:Y:S01]  /*7710*/  F2FP.F16.F32.PACK_AB R144, R122, R101 ;  /* 0x000000657a90723e */ /* 0x000fe200000000ff */
[----:B------:R-:W-:Y:S01]  /*7720*/  FADD.FTZ R98, R182, R15 ;  /* 0x0000000fb6627221 */ /* 0x000fe20000010000 */
[----:B------:R-:W-:Y:S01]  /*7730*/  F2FP.F16.F32.PACK_AB R146, R124, R103 ;  /* 0x000000677c92723e */ /* 0x000fe200000000ff */
[----:B------:R-:W1:Y:S01]  /*7740*/  MUFU.EX2 R112, R112 ;  /* 0x0000007000707308 */ /* 0x000e620000000800 */
[C---:B--2---:R-:W-:Y:S01]  /*7750*/  FADD.FTZ R12, R110.reuse, R5 ;  /* 0x000000056e0c7221 */ /* 0x044fe20000010000 */
[----:B------:R-:W-:Y:S01]  /*7760*/  FADD.FTZ R15, R95, R98 ;  /* 0x000000625f0f7221 */ /* 0x000fe20000010000 */
[----:B------:R-:W-:-:S03]  /*7770*/  F2FP.F16.F32.PACK_AB R157, R110, R157 ;  /* 0x0000009d6e9d723e */ /* 0x000fc600000000ff */
[----:B------:R-:W-:Y:S02]  /*7780*/  FADD.FTZ R98, R180, R15 ;  /* 0x0000000fb4627221 */ /* 0x000fe40000010000 */
[----:B------:R-:W2:Y:S01]  /*7790*/  MUFU.EX2 R153, R153 ;  /* 0x0000009900997308 */ /* 0x000ea20000000800 */
[----:B---3--:R-:W-:Y:S01]  /*77a0*/  FADD.FTZ R5, R159, R12 ;  /* 0x0000000c9f057221 */ /* 0x008fe20000010000 */
[----:B------:R-:W-:Y:S01]  /*77b0*/  FADD.FTZ R15, R97, R98 ;  /* 0x00000062610f7221 */ /* 0x000fe20000010000 */
[----:B------:R-:W-:-:S03]  /*77c0*/  IMAD.U32 R98, RZ, RZ, UR6 ;  /* 0x00000006ff627e24 */ /* 0x000fc6000f8e00ff */
[----:B------:R-:W-:Y:S01]  /*77d0*/  FADD.FTZ R15, R104, R15 ;  /* 0x0000000f680f7221 */ /* 0x000fe20000010000 */
[----:B------:R-:W-:Y:S01]  /*77e0*/  @!P6 VIADD R98, R98, 0x2a860 ;  /* 0x0002a8606262e836 */ /* 0x000fe20000000000 */
[----:B------:R-:W3:Y:S01]  /*77f0*/  MUFU.EX2 R116, R116 ;  /* 0x0000007400747308 */ /* 0x000ee20000000800 */
[C---:B-1----:R-:W-:Y:S01]  /*7800*/  FADD.FTZ R12, R112.reuse, R5 ;  /* 0x00000005700c7221 */ /* 0x042fe20000010000 */
[----:B------:R-:W-:Y:S02]  /*7810*/  F2FP.F16.F32.PACK_AB R159, R112, R159 ;  /* 0x0000009f709f723e */ /* 0x000fe400000000ff */
[----:B------:R-:W-:-:S04]  /*7820*/  @!P6 PRMT R98, RZ, 0x654, R98 ;  /* 0x00000654ff62e816 */ /* 0x000fc80000000062 */
[----:B------:R-:W1:Y:S01]  /*7830*/  MUFU.EX2 R155, R155 ;  /* 0x0000009b009b7308 */ /* 0x000e620000000800 */
[----:B--2---:R-:W-:Y:S01]  /*7840*/  FADD.FTZ R5, R153, R12 ;  /* 0x0000000c99057221 */ /* 0x004fe20000010000 */
[----:B------:R2:W-:Y:S06]  /*7850*/  @!P6 SYNCS.ARRIVE.TRANS64.RED.A1T0 RZ, [R98+URZ], RZ ;  /* 0x000000ff62ffe9a7 */ /* 0x0005ec000810043f */
[----:B------:R-:W4:Y:S01]  /*7860*/  MUFU.EX2 R92, R92 ;  /* 0x0000005c005c7308 */ /* 0x000f220000000800 */
[C---:B---3--:R-:W-:Y:S01]  /*7870*/  FADD.FTZ R12, R116.reuse, R5 ;  /* 0x00000005740c7221 */ /* 0x048fe20000010000 */
[----:B------:R-:W-:-:S06]  /*7880*/  F2FP.F16.F32.PACK_AB R153, R116, R153 ;  /* 0x000000997499723e */ /* 0x000fcc00000000ff */
[----:B------:R-:W3:Y:S01]  /*7890*/  MUFU.EX2 R149, R149 ;  /* 0x0000009500957308 */ /* 0x000ee20000000800 */
[----:B-1----:R-:W-:-:S07]  /*78a0*/  FADD.FTZ R5, R155, R12 ;  /* 0x0000000c9b057221 */ /* 0x002fce0000010000 */
[----:B------:R-:W1:Y:S01]  /*78b0*/  MUFU.EX2 R94, R94 ;  /* 0x0000005e005e7308 */ /* 0x000e620000000800 */
[C---:B----4-:R-:W-:Y:S01]  /*78c0*/  FADD.FTZ R12, R92.reuse, R5 ;  /* 0x000000055c0c7221 */ /* 0x050fe20000010000 */
[----:B------:R-:W-:-:S06]  /*78d0*/  F2FP.F16.F32.PACK_AB R155, R92, R155 ;  /* 0x0000009b5c9b723e */ /* 0x000fcc00000000ff */
[----:B------:R-:W4:Y:S01]  /*78e0*/  MUFU.EX2 R151, R151 ;  /* 0x0000009700977308 */ /* 0x000f220000000800 */
[----:B---3--:R-:W-:-:S07]  /*78f0*/  FADD.FTZ R5, R149, R12 ;  /* 0x0000000c95057221 */ /* 0x008fce0000010000 */
[----:B------:R3:W-:Y:S01]  /*7900*/  MUFU.EX2 R117, R88 ;  /* 0x0000005800757308 */ /* 0x0007e20000000800 */
[----:B-1----:R-:W-:Y:S01]  /*7910*/  FADD.FTZ R12, R94, R5 ;  /* 0x000000055e0c7221 */ /* 0x002fe20000010000 */
[----:B------:R-:W-:Y:S01]  /*7920*/  FFMA.FTZ R5, R158, R21, -R113 ;  /* 0x000000159e057223 */ /* 0x000fe20000010871 */
[----:B------:R-:W-:Y:S02]  /*7930*/  F2FP.F16.F32.PACK_AB R158, R186, R91 ;  /* 0x0000005bba9e723e */ /* 0x000fe400000000ff */
[----:B------:R-:W-:-:S03]  /*7940*/  F2FP.F16.F32.PACK_AB R149, R94, R149 ;  /* 0x000000955e95723e */ /* 0x000fc600000000ff */
[----:B------:R-:W1:Y:S01]  /*7950*/  MUFU.EX2 R96, R96 ;  /* 0x0000006000607308 */ /* 0x000e620000000800 */
[----:B---3--:R-:W-:Y:S01]  /*7960*/  FADD.FTZ R88, R150, R15 ;  /* 0x0000000f96587221 */ /* 0x008fe20000010000 */
[----:B------:R-:W-:-:S03]  /*7970*/  F2FP.F16.F32.PACK_AB R150, R99, R150 ;  /* 0x000000966396723e */ /* 0x000fc600000000ff */
[----:B------:R-:W-:-:S03]  /*7980*/  FADD.FTZ R88, R99, R88 ;  /* 0x0000005863587221 */ /* 0x000fc60000010000 */
[----:B------:R-:W3:Y:S01]  /*7990*/  MUFU.EX2 R145, R145 ;  /* 0x0000009100917308 */ /* 0x000ee20000000800 */
[----:B------:R-:W-:-:S04]  /*79a0*/  FADD.FTZ R15, R101, R88 ;  /* 0x00000058650f7221 */ /* 0x000fc80000010000 */
[----:B------:R-:W-:Y:S01]  /*79b0*/  FADD.FTZ R88, R122, R15 ;  /* 0x0000000f7a587221 */ /* 0x000fe20000010000 */
[----:B----4-:R-:W-:Y:S02]  /*79c0*/  FADD.FTZ R15, R151, R12 ;  /* 0x0000000c970f7221 */ /* 0x010fe40000010000 */
[----:B------:R-:W4:Y:S01]  /*79d0*/  MUFU.EX2 R118, R118 ;  /* 0x0000007600767308 */ /* 0x000f220000000800 */
[----:B------:R-:W-:Y:S01]  /*79e0*/  FADD.FTZ R115, R103, R88 ;  /* 0x0000005867737221 */ /* 0x000fe20000010000 */
[C---:B-1----:R-:W-:Y:S01]  /*79f0*/  FADD.FTZ R12, R96.reuse, R15 ;  /* 0x0000000f600c7221 */ /* 0x042fe20000010000 */
[----:B------:R-:W-:Y:S02]  /*7a00*/  F2FP.F16.F32.PACK_AB R151, R96, R151 ;  /* 0x000000976097723e */ /* 0x000fe400000000ff */
[----:B------:R-:W-:-:S03]  /*7a10*/  FADD.FTZ R88, R124, R115 ;  /* 0x000000737c587221 */ /* 0x000fc60000010000 */
[----:B------:R-:W1:Y:S01]  /*7a20*/  MUFU.EX2 R147, R102 ;  /* 0x0000006600937308 */ /* 0x000e620000000800 */
[----:B---3--:R-:W-:Y:S01]  /*7a30*/  FADD.FTZ R12, R145, R12 ;  /* 0x0000000c910c7221 */ /* 0x008fe20000010000 */
[----:B------:R-:W-:Y:S01]  /*7a40*/  FADD.FTZ R15, R105, R88 ;  /* 0x00000058690f7221 */ /* 0x000fe20000010000 */
[C---:B------:R-:W-:Y:S02]  /*7a50*/  F2FP.F16.F32.PACK_AB R145, R117.reuse, R145 ;  /* 0x000000917591723e */ /* 0x040fe400000000ff */
[----:B------:R-:W-:-:S03]  /*7a60*/  FADD.FTZ R12, R117, R12 ;  /* 0x0000000c750c7221 */ /* 0x000fc60000010000 */
[----:B------:R-:W3:Y:S01]  /*7a70*/  MUFU.EX2 R107, R107 ;  /* 0x0000006b006b7308 */ /* 0x000ee20000000800 */
[C---:B----4-:R-:W-:Y:S01]  /*7a80*/  FADD.FTZ R88, R118.reuse, R15 ;  /* 0x0000000f76587221 */ /* 0x050fe20000010000 */
[----:B------:R-:W-:-:S06]  /*7a90*/  F2FP.F16.F32.PACK_AB R140, R118, R105 ;  /* 0x00000069768c723e */ /* 0x000fcc00000000ff */
[----:B------:R4:W5:Y:S01]  /*7aa0*/  MUFU.EX2 R119, R152 ;  /* 0x0000009800777308 */ /* 0x0009620000000800 */
[----:B-1----:R-:W-:-:S07]  /*7ab0*/  FADD.FTZ R12, R147, R12 ;  /* 0x0000000c930c7221 */ /* 0x002fce0000010000 */
[----:B------:R-:W1:Y:S01]  /*7ac0*/  MUFU.EX2 R114, R114 ;  /* 0x0000007200727308 */ /* 0x000e620000000800 */
[----:B---3--:R-:W-:Y:S01]  /*7ad0*/  FADD.FTZ R15, R107, R88 ;  /* 0x000000586b0f7221 */ /* 0x008fe20000010000 */
[----:B----4-:R-:W-:-:S06]  /*7ae0*/  F2FP.F16.F32.PACK_AB R152, R182, R93 ;  /* 0x0000005db698723e */ /* 0x010fcc00000000ff */
[----:B------:R3:W4:Y:S01]  /*7af0*/  MUFU.EX2 R141, R154 ;  /* 0x0000009a008d7308 */ /* 0x0007220000000800 */
[C---:B-----5:R-:W-:Y:S01]  /*7b00*/  FADD.FTZ R12, R119.reuse, R12 ;  /* 0x0000000c770c7221 */ /* 0x060fe20000010000 */
[----:B------:R-:W-:-:S06]  /*7b10*/  F2FP.F16.F32.PACK_AB R147, R119, R147 ;  /* 0x000000937793723e */ /* 0x000fcc00000000ff */
[----:B------:R-:W5:Y:S01]  /*7b20*/  MUFU.EX2 R109, R109 ;  /* 0x0000006d006d7308 */ /* 0x000f620000000800 */
[----:B-1----:R-:W-:Y:S01]  /*7b30*/  FADD.FTZ R88, R114, R15 ;  /* 0x0000000f72587221 */ /* 0x002fe20000010000 */
[----:B---3--:R-:W-:Y:S02]  /*7b40*/  F2FP.F16.F32.PACK_AB R154, R180, R95 ;  /* 0x0000005fb49a723e */ /* 0x008fe400000000ff */
[----:B------:R-:W-:-:S04]  /*7b50*/  F2FP.F16.F32.PACK_AB R142, R114, R107 ;  /* 0x0000006b728e723e */ /* 0x000fc800000000ff */
[----:B--2---:R1:W2:Y:S01]  /*7b60*/  MUFU.EX2 R98, R156 ;  /* 0x0000009c00627308 */ /* 0x0042a20000000800 */
[----:B----4-:R-:W-:-:S07]  /*7b70*/  FADD.FTZ R12, R141, R12 ;  /* 0x0000000c8d0c7221 */ /* 0x010fce0000010000 */
[----:B------:R-:W3:Y:S01]  /*7b80*/  MUFU.EX2 R108, R108 ;  /* 0x0000006c006c7308 */ /* 0x000ee20000000800 */
[----:B-----5:R-:W-:Y:S01]  /*7b90*/  FADD.FTZ R15, R109, R88 ;  /* 0x000000586d0f7221 */ /* 0x020fe20000010000 */
[----:B-1----:R-:W-:-:S06]  /*7ba0*/  F2FP.F16.F32.PACK_AB R156, R190, R89 ;  /* 0x00000059be9c723e */ /* 0x002fcc00000000ff */
[----:B------:R-:W1:Y:S01]  /*7bb0*/  MUFU.EX2 R143, R174 ;  /* 0x000000ae008f7308 */ /* 0x000e620000000800 */
[C---:B--2---:R-:W-:Y:S01]  /*7bc0*/  FADD.FTZ R12, R98.reuse, R12 ;  /* 0x0000000c620c7221 */ /* 0x044fe20000010000 */
[----:B------:R-:W-:-:S06]  /*7bd0*/  F2FP.F16.F32.PACK_AB R141, R98, R141 ;  /* 0x0000008d628d723e */ /* 0x000fcc00000000ff */
[----:B------:R-:W2:Y:S01]  /*7be0*/  MUFU.EX2 R176, R176 ;  /* 0x000000b000b07308 */ /* 0x000ea20000000800 */
[C---:B---3--:R-:W-:Y:S01]  /*7bf0*/  FADD.FTZ R88, R108.reuse, R15 ;  /* 0x0000000f6c587221 */ /* 0x048fe20000010000 */
[----:B------:R-:W-:-:S03]  /*7c00*/  F2FP.F16.F32.PACK_AB R136, R108, R109 ;  /* 0x0000006d6c88723e */ /* 0x000fc600000000ff */
[----:B------:R-:W-:-:S03]  /*7c10*/  FADD.FTZ R89, R111, R88 ;  /* 0x000000586f597221 */ /* 0x000fc60000010000 */
        /* <DEDUP_REMOVED lines=13> */
[----:B------:R-:W-:Y:S01]  /*7cf0*/  F2FP.F16.F32.PACK_AB R138, R14, R111 ;  /* 0x0000006f0e8a723e */ /* 0x000fe200000000ff */
[----:B------:R-:W-:Y:S02]  /*7d00*/  IMAD.MOV.U32 R14, RZ, RZ, R90 ;  /* 0x000000ffff0e7224 */ /* 0x000fe400078e005a */
[C---:B-1----:R-:W-:Y:S01]  /*7d10*/  FADD.FTZ R5, R106.reuse, R15 ;  /* 0x0000000f6a057221 */ /* 0x042fe20000010000 */
[----:B------:R-:W-:Y:S01]  /*7d20*/  F2FP.F16.F32.PACK_AB R139, R106, R102 ;  /* 0x000000666a8b723e */ /* 0x000fe200000000ff */
[----:B------:R-:W-:Y:S01]  /*7d30*/  IMAD.MOV.U32 R15, RZ, RZ, R100 ;  /* 0x000000ffff0f7224 */ /* 0x000fe200078e0064 */
[----:B------:R-:W-:Y:S06]  /*7d40*/  @P1 BRA `(.L_x_911) ;  /* 0xffffffcc004c1947 */ /* 0x000fec000383ffff */
[----:B------:R-:W-:Y:S01]  /*7d50*/  IMAD.MOV.U32 R15, RZ, RZ, R100 ;  /* 0x000000ffff0f7224 */ /* 0x000fe200078e0064 */
[----:B------:R-:W-:Y:S01]  /*7d60*/  UMOV UR36, UR5 ;  /* 0x0000000500247c82 */ /* 0x000fe20008000000 */
[----:B------:R-:W-:Y:S01]  /*7d70*/  IMAD.MOV.U32 R14, RZ, RZ, R90 ;  /* 0x000000ffff0e7224 */ /* 0x000fe200078e005a */
[----:B------:R-:W-:-:S06]  /*7d80*/  UMOV UR39, UR40 ;  /* 0x0000002800277c82 */ /* 0x000fcc0008000000 */
.L_x_894:
[----:B------:R-:W1:Y:S01]  /*7d90*/  LDC R172, c[0x0][0x9e4] ;  /* 0x00027900ffac7b82 */ /* 0x000e620000000800 */
[----:B------:R-:W-:Y:S02]  /*7da0*/  ULDC UR4, c[0x0][0x9dc] ;  /* 0x0002770000047ab9 */ /* 0x000fe40000000800 */
[----:B------:R-:W-:Y:S01]  /*7db0*/  VIADD R88, R173, -UR4 ;  /* 0x80000004ad587c36 */ /* 0x000fe20008000000 */
[----:B-1----:R-:W-:-:S13]  /*7dc0*/  ISETP.GE.AND P1, PT, R172, 0x1, PT ;  /* 0x00000001ac00780c */ /* 0x002fda0003f26270 */
[----:B------:R-:W-:Y:S05]  /*7dd0*/  @!P1 BRA `(.L_x_912) ;  /* 0x00000000003c9947 */ /* 0x000fea0003800000 */
        /* <DEDUP_REMOVED lines=9> */
.L_x_913:
[----:B------:R-:W-:-:S13]  /*7e70*/  ISETP.NE.AND P1, PT, R172, 0x1, PT ;  /* 0x00000001ac00780c */ /* 0x000fda0003f25270 */
[----:B------:R-:W1:Y:S02]  /*7e80*/  @P1 LDC.64 R90, c[0x0][0x9e8] ;  /* 0x00027a00ff5a1b82 */ /* 0x000e640000000a00 */
[----:B-1----:R-:W-:-:S05]  /*7e90*/  @P1 IMAD.HI.U32 R90, R173, R90, RZ ;  /* 0x0000005aad5a1227 */ /* 0x002fca00078e00ff */
[----:B------:R-:W-:-:S07]  /*7ea0*/  @P1 SHF.R.U32.HI R173, RZ, R91, R90 ;  /* 0x0000005bffad1219 */ /* 0x000fce000001165a */
.L_x_914:
[----:B------:R-:W-:-:S05]  /*7eb0*/  IMAD R173, R173, R172, RZ ;  /* 0x000000acadad7224 */ /* 0x000fca00078e02ff */
[----:B------:R-:W-:-:S07]  /*7ec0*/  VIMNMX R88, R88, R173, !PT ;  /* 0x000000ad58587248 */ /* 0x000fce0007fe0100 */
.L_x_912:
[----:B------:R-:W-:-:S04]  /*7ed0*/  VIADD R88, R88, 0x5f ;  /* 0x0000005f58587836 */ /* 0x000fc80000000000 */
[----:B------:R-:W-:-:S05]  /*7ee0*/  IMAD.HI R88, R88, 0x2aaaaaab, RZ ;  /* 0x2aaaaaab58587827 */ /* 0x000fca00078e02ff */
[----:B------:R-:W-:-:S04]  /*7ef0*/  SHF.R.U32.HI R89, RZ, 0x1f, R88 ;  /* 0x0000001fff597819 */ /* 0x000fc80000011658 */
[----:B------:R-:W-:-:S04]  /*7f00*/  LEA.HI.SX32 R88, R88, R89, 0x1c ;  /* 0x0000005958587211 */ /* 0x000fc800078fe2ff */
[----:B------:R-:W-:-:S04]  /*7f10*/  VIMNMX R173, R19, R88, !PT ;  /* 0x0000005813ad7248 */ /* 0x000fc80007fe0100 */
[----:B------:R-:W-:-:S13]  /*7f20*/  ISETP.GE.AND P1, PT, R20, R173, PT ;  /* 0x000000ad1400720c */ /* 0x000fda0003f26270 */
[----:B------:R-:W-:Y:S05]  /*7f30*/  @!P1 BRA `(.L_x_915) ;  /* 0x0000002000909947 */ /* 0x000fea0003800000 */
[----:B------:R-:W-:Y:S01]  /*7f40*/  IMAD.MOV.U32 R174, RZ, RZ, R15 ;  /* 0x000000ffffae7224 */ /* 0x000fe200078e000f */
[----:B------:R-:W-:Y:S01]  /*7f50*/  UMOV UR7, UR39 ;  /* 0x0000002700077c82 */ /* 0x000fe20008000000 */
[----:B------:R-:W-:Y:S01]  /*7f60*/  IMAD.MOV.U32 R175, RZ, RZ, R14 ;  /* 0x000000ffffaf7224 */ /* 0x000fe200078e000e */
[----:B------:R-:W-:Y:S01]  /*7f70*/  UMOV UR4, UR36 ;  /* 0x0000002400047c82 */ /* 0x000fe20008000000 */
[----:B------:R-:W-:-:S05]  /*7f80*/  ULDC UR5, c[0x0][0x9d8] ;  /* 0x0002760000057ab9 */ /* 0x000fca0000000800 */
.L_x_924:
[----:B------:R-:W-:-:S04]  /*7f90*/  UIADD3 UR36, UR4, 0x1, URZ ;  /* 0x0000000104247890 */ /* 0x000fc8000fffe03f */
[----:B------:R-:W-:-:S04]  /*7fa0*/  UISETP.NE.AND UP0, UPT, UR36, 0x2, UPT ;  /* 0x000000022400788c */ /* 0x000fc8000bf05270 */
[----:B------:R-:W-:Y:S02]  /*7fb0*/  USEL UR39, URZ, 0x1, UP0 ;  /* 0x000000013f277887 */ /* 0x000fe40008000000 */
[----:B------:R-:W-:Y:S02]  /*7fc0*/  USEL UR36, UR36, URZ, UP0 ;  /* 0x0000003f24247287 */ /* 0x000fe40008000000 */
[----:B------:R-:W-:Y:S01]  /*7fd0*/  ULOP3.LUT UR39, UR7, UR39, URZ, 0x3c, !UPT ;  /* 0x0000002707277292 */ /* 0x000fe2000f8e3c3f */
[----:B------:R-:W-:Y:S11]  /*7fe0*/  @!P0 BRA `(.L_x_916) ;  /* 0x0000000000048947 */ /* 0x000ff60003800000 */
[----:B------:R-:W-:Y:S01]  /*7ff0*/  BPT.TRAP 0x1 ;  /* 0x000000040000795c */ /* 0x000fe20000300000 */
.L_x_916:
[----:B------:R-:W-:Y:S01]  /*8000*/  ULEA UR6, UR36, UR37, 0x3 ;  /* 0x0000002524067291 */ /* 0x000fe2000f8e183f */
[----:B------:R-:W-:-:S05]  /*8010*/  IMAD.U32 R14, RZ, RZ, UR39 ;  /* 0x00000027ff0e7e24 */ /* 0x000fca000f8e00ff */
[----:B------:R-:W-:-:S04]  /*8020*/  SHF.L.U32 R14, R14, 0x1f, RZ ;  /* 0x0000001f0e0e7819 */ /* 0x000fc800000006ff */
[----:B------:R1:W2:Y:S01]  /*8030*/  SYNCS.PHASECHK.TRANS64.TRYWAIT P1, [UR6+0x2a830], R14 ;  /* 0x02a8300eff0075a7 */ /* 0x0002a20008020146 */
[----:B------:R-:W-:Y:S05]  /*8040*/  @!P0 BRA `(.L_x_917) ;  /* 0x0000000000048947 */ /* 0x000fea0003800000 */
[----:B------:R-:W-:Y:S01]  /*8050*/  BPT.TRAP 0x1 ;  /* 0x000000040000795c */ /* 0x000fe20000300000 */
.L_x_917:
[----:B--2---:R-:W-:Y:S05]  /*8060*/  @P1 BRA `(.L_x_918) ;  /* 0x0000000000081947 */ /* 0x004fea0003800000 */
[----:B------:R-:W2:Y:S02]  /*8070*/  SYNCS.PHASECHK.TRANS64.TRYWAIT P1, [UR6+0x2a830], R14 ;  /* 0x02a8300eff0075a7 */ /* 0x000ea40008020146 */
[----:B--2---:R-:W-:Y:S05]  /*8080*/  @!P1 BRA `(.L_x_919) ;  /* 0x000000a800649947 */ /* 0x004fea0003800000 */
.L_x_918:
        /* <DEDUP_REMOVED lines=135> */
.L_x_920:
[----:B------:R-:W-:Y:S01]  /*8900*/  ULEA UR10, UR4, UR37, 0x3 ;  /* 0x00000025040a7291 */ /* 0x000fe2000f8e183f */
[----:B------:R-:W-:-:S05]  /*8910*/  IMAD.U32 R0, RZ, RZ, UR7 ;  /* 0x00000007ff007e24 */ /* 0x000fca000f8e00ff */
[----:B------:R-:W-:-:S04]  /*8920*/  SHF.L.U32 R0, R0, 0x1f, RZ ;  /* 0x0000001f00007819 */ /* 0x000fc800000006ff */
[----:B------:R3:W4:Y:S01]  /*8930*/  SYNCS.PHASECHK.TRANS64.TRYWAIT P1, [UR10+0x2a850], R0 ;  /* 0x02a85000ff0075a7 */ /* 0x000722000802014a */
[----:B------:R-:W-:Y:S05]  /*8940*/  @!P0 BRA `(.L_x_921) ;  /* 0x0000000000048947 */ /* 0x000fea0003800000 */
[----:B------:R-:W-:Y:S01]  /*8950*/  BPT.TRAP 0x1 ;  /* 0x000000040000795c */ /* 0x000fe20000300000 */
.L_x_921:
[----:B----4-:R-:W-:Y:S05]  /*8960*/  @P1 BRA `(.L_x_922) ;  /* 0x0000000000081947 */ /* 0x010fea0003800000 */
[----:B------:R-:W4:Y:S02]  /*8970*/  SYNCS.PHASECHK.TRANS64.TRYWAIT P1, [UR10+0x2a850], R0 ;  /* 0x02a85000ff0075a7 */ /* 0x000f24000802014a */
[----:B----4-:R-:W-:Y:S05]  /*8980*/  @!P1 BRA `(.L_x_923) ;  /* 0x000000a0003c9947 */ /* 0x010fea0003800000 */
.L_x_922:
[----:B------:R-:W-:Y:S01]  /*8990*/  UIADD3 UR6, UR37, 0x400, URZ ;  /* 0x0000040025067890 */ /* 0x000fe2000fffe03f */
[----:B------:R-:W-:Y:S01]  /*89a0*/  WARPGROUP.ARRIVE ;  /* 0x00000000000079c5 */ /* 0x000fe20000000000 */
[----:B------:R-:W-:Y:S01]  /*89b0*/  UMOV UR7, 0x40000040 ;  /* 0x4000004000077882 */ /* 0x000fe20000000000 */
[----:B------:R-:W-:Y:S01]  /*89c0*/  FMUL.FTZ R2, R88, UR5 ;  /* 0x0000000558027c20 */ /* 0x000fe20008410000 */
        /* <DEDUP_REMOVED lines=12> */
[----:B------:R-:W-:Y:S01]  /*8a90*/  UIMAD UR4, UR4, 0x600, UR6 ;  /* 0x00000600040478a4 */ /* 0x000fe2000f8e0206 */
[----:B------:R-:W4:Y:S01]  /*8aa0*/  MUFU.TANH R176, R176 ;  /* 0x000000b000b07308 */ /* 0x000f220000002400 */
        /* <DEDUP_REMOVED lines=9> */
[----:B------:R-:W5:Y:S01]  /*8b40*/  MUFU.TANH R178, R178 ;  /* 0x000000b200b27308 */ /* 0x000f620000002400 */
[----:B------:R-:W-:Y:S01]  /*8b50*/  UMOV UR7, 0x40000040 ;  /* 0x4000004000077882 */ /* 0x000fe20000000000 */
[----:B--2---:R-:W-:Y:S01]  /*8b60*/  FMNMX.FTZ R15, R2, R175, !PT ;  /* 0x000000af020f7209 */ /* 0x004fe20007810000 */
[----:B------:R-:W-:Y:S01]  /*8b70*/  FMUL.FTZ R120, R120, UR5 ;  /* 0x0000000578787c20 */ /* 0x000fe20008410000 */
[----:B------:R-:W-:Y:S01]  /*8b80*/  FMUL.FTZ R124, R124, UR5 ;  /* 0x000000057c7c7c20 */ /* 0x000fe20008410000 */
[----:B------:R-:W-:Y:S01]  /*8b90*/  FMUL.FTZ R128, R128, UR5 ;  /* 0x0000000580807c20 */ /* 0x000fe20008410000 */
[----:B------:R-:W-:Y:S01]  /*8ba0*/  FMUL.FTZ R196, R129, UR5 ;  /* 0x0000000581c47c20 */ /* 0x000fe20008410000 */
[----:B----4-:R-:W-:Y:S01]  /*8bb0*/  FMNMX.FTZ R15, R176, R15, !PT ;  /* 0x0000000fb00f7209 */ /* 0x010fe20007810000 */
        /* <DEDUP_REMOVED lines=9> */
[----:B-----5:R-:W-:Y:S01]  /*8c50*/  FMNMX.FTZ R15, R178, R15, !PT ;  /* 0x0000000fb20f7209 */ /* 0x020fe20007810000 */
[----:B------:R-:W-:Y:S01]  /*8c60*/  FMUL.FTZ R98, R99, UR5 ;  /* 0x0000000563627c20 */ /* 0x000fe20008410000 */
[----:B------:R-:W-:Y:S01]  /*8c70*/  FMUL.FTZ R104, R106, UR5 ;  /* 0x000000056a687c20 */ /* 0x000fe20008410000 */
[----:B------:R-:W-:Y:S01]  /*8c80*/  FMUL.FTZ R106, R107, UR5 ;  /* 0x000000056b6a7c20 */ /* 0x000fe20008410000 */
[----:B------:R-:W-:Y:S01]  /*8c90*/  FMUL.FTZ R200, R111, UR5 ;  /* 0x000000056fc87c20 */ /* 0x000fe20008410000 */
[----:B------:R-:W-:Y:S01]  /*8ca0*/  FMUL.FTZ R114, R114, UR5 ;  /* 0x0000000572727c20 */ /* 0x000fe20008410000 */
[----:B------:R-:W-:Y:S01]  /*8cb0*/  FMUL.FTZ R202, R115, UR5 ;  /* 0x0000000573ca7c20 */ /* 0x000fe20008410000 */
[----:B------:R-:W-:Y:S01]  /*8cc0*/  MUFU.TANH R184, R184 ;  /* 0x000000b800b87308 */ /* 0x000fe20000002400 */
[----:B--2---:R-:W-:Y:S01]  /*8cd0*/  FMNMX.FTZ R15, R180, R15, !PT ;  /* 0x0000000fb40f7209 */ /* 0x004fe20007810000 */
[----:B------:R-:W-:Y:S01]  /*8ce0*/  FMUL.FTZ R118, R118, UR5 ;  /* 0x0000000576767c20 */ /* 0x000fe20008410000 */
[----:B------:R-:W-:Y:S01]  /*8cf0*/  FMUL.FTZ R204, R119, UR5 ;  /* 0x0000000577cc7c20 */ /* 0x000fe20008410000 */
[----:B------:R-:W-:Y:S01]  /*8d00*/  FMUL.FTZ R122, R122, UR5 ;  /* 0x000000057a7a7c20 */ /* 0x000fe20008410000 */
[----:B------:R-:W-:Y:S01]  /*8d10*/  FMUL.FTZ R126, R126, UR5 ;  /* 0x000000057e7e7c20 */ /* 0x000fe20008410000 */
[----:B------:R-:W-:Y:S01]  /*8d20*/  FMUL.FTZ R130, R130, UR5 ;  /* 0x0000000582827c20 */ /* 0x000fe20008410000 */
[----:B------:R-:W-:Y:S01]  /*8d30*/  FMUL.FTZ R206, R131, UR5 ;  /* 0x0000000583ce7c20 */ /* 0x000fe20008410000 */
[----:B------:R-:W-:Y:S01]  /*8d40*/  MUFU.TANH R186, R186 ;  /* 0x000000ba00ba7308 */ /* 0x000fe20000002400 */
[----:B----4-:R-:W-:Y:S01]  /*8d50*/  FMNMX.FTZ R15, R182, R15, !PT ;  /* 0x0000000fb60f7209 */ /* 0x010fe20007810000 */
[----:B------:R-:W-:Y:S01]  /*8d60*/  FMUL.FTZ R134, R134, UR5 ;  /* 0x0000000586867c20 */ /* 0x000fe20008410000 */
[----:B------:R-:W2:Y:S01]  /*8d70*/  LDC R21, c[0x0][0x988] ;  /* 0x00026200ff157b82 */ /* 0x000ea20000000800 */
[----:B------:R-:W-:Y:S01]  /*8d80*/  FMUL.FTZ R208, R135, UR5 ;  /* 0x0000000587d07c20 */ /* 0x000fe20008410000 */
[----:B------:R-:W4:Y:S01]  /*8d90*/  S2R R177, SR_TID.X ;  /* 0x0000000000b17919 */ /* 0x000f220000002100 */
[----:B------:R-:W-:-:S02]  /*8da0*/  IMAD.U32 R115, RZ, RZ, UR10 ;  /* 0x0000000aff737e24 */ /* 0x000fc4000f8e00ff */
[----:B------:R-:W-:Y:S08]  /*8db0*/  MUFU.TANH R188, R188 ;  /* 0x000000bc00bc7308 */ /* 0x000ff00000002400 */
[----:B------:R-:W-:Y:S08]  /*8dc0*/  MUFU.TANH R190, R190 ;  /* 0x000000be00be7308 */ /* 0x000ff00000002400 */
[----:B------:R-:W-:Y:S08]  /*8dd0*/  MUFU.TANH R192, R192 ;  /* 0x000000c000c07308 */ /* 0x000ff00000002400 */
[----:B------:R-:W-:Y:S01]  /*8de0*/  MUFU.TANH R110, R110 ;  /* 0x0000006e006e7308 */ /* 0x000fe20000002400 */
[----:B----4-:R-:W-:-:S07]  /*8df0*/  LOP3.LUT P1, RZ, R177, 0x7f, RZ, 0xc0, !PT ;  /* 0x0000007fb1ff7812 */ /* 0x010fce000782c0ff */
        /* <DEDUP_REMOVED lines=14> */
[----:B------:R-:W-:Y:S01]  /*8ee0*/  FMUL.FTZ R100, R102, UR5 ;  /* 0x0000000566647c20 */ /* 0x000fe20008410000 */
[----:B------:R-:W-:Y:S01]  /*8ef0*/  FMUL.FTZ R102, R103, UR5 ;  /* 0x0000000567667c20 */ /* 0x000fe20008410000 */
[----:B------:R-:W-:Y:S01]  /*8f00*/  HGMMA.64x128x16.F32 R24, R152, gdesc[UR4].tnspB, R24, gsb0 ;  /* 0x41e0000498187df0 */ /* 0x000fe20008000818 */
[----:B------:R-:W-:Y:S01]  /*8f10*/  UIADD3 UR6, UR4, 0x100, URZ ;  /* 0x0000010004067890 */ /* 0x000fe2000fffe03f */
[----:B------:R-:W-:-:S03]  /*8f20*/  UMOV UR7, 0x40000040 ;  /* 0x4000004000077882 */ /* 0x000fc60000000000 */
[----:B------:R-:W4:Y:S08]  /*8f30*/  MUFU.TANH R156, R156 ;  /* 0x0000009c009c7308 */ /* 0x000f300000002400 */
[----:B------:R-:W5:Y:S08]  /*8f40*/  MUFU.TANH R158, R158 ;  /* 0x0000009e009e7308 */ /* 0x000f700000002400 */
[----:B------:R-:W-:Y:S01]  /*8f50*/  MUFU.TANH R90, R90 ;  /* 0x0000005a005a7308 */ /* 0x000fe20000002400 */
[----:B----4-:R-:W-:-:S07]  /*8f60*/  FMNMX.FTZ R15, R156, R15, !PT ;  /* 0x0000000f9c0f7209 */ /* 0x010fce0007810000 */
[----:B------:R-:W-:Y:S01]  /*8f70*/  MUFU.TANH R92, R92 ;  /* 0x0000005c005c7308 */ /* 0x000fe20000002400 */
[----:B-----5:R-:W-:-:S04]  /*8f80*/  FMNMX.FTZ R15, R158, R15, !PT ;  /* 0x0000000f9e0f7209 */ /* 0x020fc80007810000 */
        /* <DEDUP_REMOVED lines=14> */
[----:B------:R-:W-:-:S07]  /*9070*/  FMNMX.FTZ R15, R120, R15, !PT ;  /* 0x0000000f780f7209 */ /* 0x000fce0007810000 */
        /* <DEDUP_REMOVED lines=17> */
[----:B------:R-:W4:Y:S08]  /*9190*/  MUFU.TANH R152, R152 ;  /* 0x0000009800987308 */ /* 0x000f300000002400 */
[----:B------:R-:W5:Y:S08]  /*91a0*/  MUFU.TANH R154, R154 ;  /* 0x0000009a009a7308 */ /* 0x000f700000002400 */
[----:B------:R-:W-:Y:S01]  /*91b0*/  MUFU.TANH R130, R130 ;  /* 0x0000008200827308 */ /* 0x000fe20000002400 */
[----:B----4-:R-:W-:-:S04]  /*91c0*/  FMNMX.FTZ R15, R152, R15, !PT ;  /* 0x0000000f980f7209 */ /* 0x010fc80007810000 */
[----:B------:R-:W-:-:S03]  /*91d0*/  FMNMX.FTZ R15, R124, R15, !PT ;  /* 0x0000000f7c0f7209 */ /* 0x000fc60007810000 */
[----:B------:R-:W-:Y:S01]  /*91e0*/  MUFU.TANH R206, R206 ;  /* 0x000000ce00ce7308 */ /* 0x000fe20000002400 */
[----:B-----5:R-:W-:-:S04]  /*91f0*/  FMNMX.FTZ R15, R154, R15, !PT ;  /* 0x0000000f9a0f7209 */ /* 0x020fc80007810000 */
[----:B------:R-:W-:-:S03]  /*9200*/  FMNMX.FTZ R15, R128, R15, !PT ;  /* 0x0000000f800f7209 */ /* 0x000fc60007810000 */
[----:B------:R-:W-:Y:S01]  /*9210*/  MUFU.TANH R134, R134 ;  /* 0x0000008600867308 */ /* 0x000fe20000002400 */
[----:B------:R-:W-:-:S04]  /*9220*/  FMNMX.FTZ R15, R196, R15, !PT ;  /* 0x0000000fc40f7209 */ /* 0x000fc80007810000 */
[----:B------:R-:W-:-:S03]  /*9230*/  FMNMX.FTZ R15, R132, R15, !PT ;  /* 0x0000000f840f7209 */ /* 0x000fc60007810000 */
[----:B------:R-:W-:Y:S01]  /*9240*/  MUFU.TANH R208, R208 ;  /* 0x000000d000d07308 */ /* 0x000fe20000002400 */
[----:B------:R-:W-:-:S05]  /*9250*/  FMNMX.FTZ R15, R198, R15, !PT ;  /* 0x0000000fc60f7209 */ /* 0x000fca0007810000 */
[----:B---3--:R-:W3:Y:S02]  /*9260*/  SHFL.BFLY PT, R0, R15, 0x2, 0x1f ;  /* 0x0c401f000f007f89 */ /* 0x008ee400000e0000 */
[----:B---3--:R-:W-:-:S05]  /*9270*/  FMNMX.FTZ R0, R15, R0, !PT ;  /* 0x000000000f007209 */ /* 0x008fca0007810000 */
[----:B------:R-:W1:Y:S02]  /*9280*/  SHFL.BFLY PT, R15, R0, 0x1, 0x1f ;  /* 0x0c201f00000f7f89 */ /* 0x000e6400000e0000 */
[----:B-1----:R-:W-:Y:S02]  /*9290*/  FMNMX.FTZ R14, R0, R15, !PT ;  /* 0x0000000f000e7209 */ /* 0x002fe40007810000 */
[----:B------:R-:W-:-:S03]  /*92a0*/  FMNMX.FTZ R15, R88, R174, !PT ;  /* 0x000000ae580f7209 */ /* 0x000fc60007810000 */
[----:B--2---:R-:W-:Y:S01]  /*92b0*/  FMUL.FTZ R91, R14, R21 ;  /* 0x000000150e5b7220 */ /* 0x004fe20000410000 */
[----:B------:R-:W-:Y:S01]  /*92c0*/  FMNMX.FTZ R15, R90, R15, !PT ;  /* 0x0000000f5a0f7209 */ /* 0x000fe20007810000 */
[----:B------:R-:W-:Y:S01]  /*92d0*/  FADD.FTZ R0, -R14, R175 ;  /* 0x000000af0e007221 */ /* 0x000fe20000010100 */
[----:B------:R-:W-:Y:S02]  /*92e0*/  IMAD.MOV.U32 R175, RZ, RZ, R14 ;  /* 0x000000ffffaf7224 */ /* 0x000fe400078e000e */
        /* <DEDUP_REMOVED lines=27> */
[----:B------:R-:W-:-:S02]  /*94a0*/  WARPGROUP.DEPBAR.LE gsb0, 0x0 ;  /* 0x00008000000079c5 */ /* 0x000fc40000010000 */
[----:B------:R-:W-:Y:S01]  /*94b0*/  WARPGROUP.ARRIVE ;  /* 0x00000000000079c5 */ /* 0x000fe20000000000 */
[----:B------:R-:W-:Y:S01]  /*94c0*/  FMNMX.FTZ R15, R106, R15, !PT ;  /* 0x0000000f6a0f7209 */ /* 0x000fe20007810000 */
[----:B------:R-:W-:Y:S01]  /*94d0*/  FMUL.FTZ R148, R123, UR5 ;  /* 0x000000057b947c20 */ /* 0x000fe20008410000 */
[----:B------:R-:W-:Y:S01]  /*94e0*/  FMUL.FTZ R150, R127, UR5 ;  /* 0x000000057f967c20 */ /* 0x000fe20008410000 */
[--C-:B------:R-:W-:Y:S01]  /*94f0*/  FFMA.FTZ R113, R132, R21, -R91.reuse ;  /* 0x0000001584717223 */ /* 0x100fe2000001085b */
[----:B------:R-:W-:Y:S01]  /*9500*/  FMNMX.FTZ R15, R108, R15, !PT ;  /* 0x0000000f6c0f7209 */ /* 0x000fe20007810000 */
[----:B------:R-:W-:Y:S01]  /*9510*/  HGMMA.64x128x16.F32 R24, R144, gdesc[UR4].tnspB, R24, gsb0 ;  /* 0x41e0000490187df0 */ /* 0x000fe20008000818 */
[----:B------:R-:W-:Y:S01]  /*9520*/  UIADD3 UR6, UR4, 0x200, URZ ;  /* 0x0000020004067890 */ /* 0x000fe2000fffe03f */
[----:B------:R-:W1:Y:S01]  /*9530*/  MUFU.TANH R148, R148 ;  /* 0x0000009400947308 */ /* 0x000e620000002400 */
[----:B------:R-:W-:Y:S01]  /*9540*/  UMOV UR7, 0x40000040 ;  /* 0x4000004000077882 */ /* 0x000fe20000000000 */
[----:B------:R-:W-:Y:S01]  /*9550*/  FMNMX.FTZ R15, R200, R15, !PT ;  /* 0x0000000fc80f7209 */ /* 0x000fe20007810000 */
[----:B------:R-:W-:Y:S01]  /*9560*/  UIADD3 UR4, UR4, 0x280, URZ ;  /* 0x0000028004047890 */ /* 0x000fe2000fffe03f */
[-C--:B------:R-:W-:Y:S01]  /*9570*/  FFMA.FTZ R128, R198, R21.reuse, -R91 ;  /* 0x00000015c6807223 */ /* 0x080fe2000001085b */
[----:B------:R-:W-:Y:S01]  /*9580*/  FMUL.FTZ R0, R0, R21 ;  /* 0x0000001500007220 */ /* 0x000fe20000410000 */
[----:B------:R-:W-:-:S02]  /*9590*/  FMNMX.FTZ R15, R114, R15, !PT ;  /* 0x0000000f720f7209 */ /* 0x000fc40007810000 */
[----:B------:R-:W2:Y:S02]  /*95a0*/  MUFU.TANH R150, R150 ;  /* 0x0000009600967308 */ /* 0x000ea40000002400 */
[----:B------:R-:W-:-:S04]  /*95b0*/  FMNMX.FTZ R15, R202, R15, !PT ;  /* 0x0000000fca0f7209 */ /* 0x000fc80007810000 */
[----:B------:R-:W-:Y:S02]  /*95c0*/  FMNMX.FTZ R15, R118, R15, !PT ;  /* 0x0000000f760f7209 */ /* 0x000fe40007810000 */
[----:B------:R-:W-:Y:S02]  /*95d0*/  MUFU.EX2 R0, R0 ;  /* 0x0000000000007308 */ /* 0x000fe40000000800 */
[----:B------:R-:W-:-:S04]  /*95e0*/  FMNMX.FTZ R15, R204, R15, !PT ;  /* 0x0000000fcc0f7209 */ /* 0x000fc80007810000 */
[----:B------:R-:W-:Y:S02]  /*95f0*/  FMNMX.FTZ R15, R122, R15, !PT ;  /* 0x0000000f7a0f7209 */ /* 0x000fe40007810000 */
[----:B------:R-:W-:Y:S02]  /*9600*/  MUFU.EX2 R89, R89 ;  /* 0x0000005900597308 */ /* 0x000fe40000000800 */
[----:B-1----:R-:W-:-:S04]  /*9610*/  FMNMX.FTZ R15, R148, R15, !PT ;  /* 0x0000000f940f7209 */ /* 0x002fc80007810000 */
[----:B------:R-:W-:Y:S02]  /*9620*/  FMNMX.FTZ R15, R126, R15, !PT ;  /* 0x0000000f7e0f7209 */ /* 0x000fe40007810000 */
[----:B------:R-:W-:Y:S02]  /*9630*/  MUFU.EX2 R176, R176 ;  /* 0x000000b000b07308 */ /* 0x000fe40000000800 */
[----:B--2---:R-:W-:-:S04]  /*9640*/  FMNMX.FTZ R15, R150, R15, !PT ;  /* 0x0000000f960f7209 */ /* 0x004fc80007810000 */
[----:B------:R-:W-:Y:S02]  /*9650*/  FMNMX.FTZ R15, R130, R15, !PT ;  /* 0x0000000f820f7209 */ /* 0x000fe40007810000 */
[----:B------:R-:W-:Y:S02]  /*9660*/  MUFU.EX2 R93, R93 ;  /* 0x0000005d005d7308 */ /* 0x000fe40000000800 */
[----:B------:R-:W-:-:S04]  /*9670*/  FMNMX.FTZ R15, R206, R15, !PT ;  /* 0x0000000fce0f7209 */ /* 0x000fc80007810000 */
[----:B------:R-:W-:Y:S02]  /*9680*/  FMNMX.FTZ R15, R134, R15, !PT ;  /* 0x0000000f860f7209 */ /* 0x000fe40007810000 */
[----:B------:R-:W1:Y:S02]  /*9690*/  MUFU.EX2 R178, R178 ;  /* 0x000000b200b27308 */ /* 0x000e640000000800 */
[----:B------:R-:W-:-:S05]  /*96a0*/  FMNMX.FTZ R15, R208, R15, !PT ;  /* 0x0000000fd00f7209 */ /* 0x000fca0007810000 */
[----:B------:R-:W2:Y:S01]  /*96b0*/  SHFL.BFLY PT, R2, R15, 0x2, 0x1f ;  /* 0x0c401f000f027f89 */ /* 0x000ea200000e0000 */
[----:B------:R-:W-:Y:S08]  /*96c0*/  MUFU.EX2 R95, R95 ;  /* 0x0000005f005f7308 */ /* 0x000ff00000000800 */
[----:B------:R-:W-:Y:S01]  /*96d0*/  MUFU.EX2 R97, R97 ;  /* 0x0000006100617308 */ /* 0x000fe20000000800 */
[----:B-1----:R-:W-:-:S07]  /*96e0*/  F2FP.F16.F32.PACK_AB R158, R178, R93 ;  /* 0x0000005db29e723e */ /* 0x002fce00000000ff */
[----:B------:R-:W-:Y:S01]  /*96f0*/  MUFU.EX2 R99, R99 ;  /* 0x0000006300637308 */ /* 0x000fe20000000800 */
[----:B--2---:R-:W-:-:S07]  /*9700*/  FMNMX.FTZ R2, R15, R2, !PT ;  /* 0x000000020f027209 */ /* 0x004fce0007810000 */
[----:B------:R-:W-:Y:S01]  /*9710*/  MUFU.EX2 R180, R180 ;  /* 0x000000b400b47308 */ /* 0x000fe20000000800 */
[----:B------:R-:W1:Y:S07]  /*9720*/  SHFL.BFLY PT, R15, R2, 0x1, 0x1f ;  /* 0x0c201f00020f7f89 */ /* 0x000e6e00000e0000 */
[----:B------:R-:W-:Y:S08]  /*9730*/  MUFU.EX2 R101, R101 ;  /* 0x0000006500657308 */ /* 0x000ff00000000800 */
[----:B------:R-:W-:Y:S08]  /*9740*/  MUFU.EX2 R182, R182 ;  /* 0x000000b600b67308 */ /* 0x000ff00000000800 */
[----:B------:R-:W-:Y:S01]  /*9750*/  MUFU.EX2 R103, R103 ;  /* 0x0000006700677308 */ /* 0x000fe20000000800 */
[----:B-1----:R-:W-:-:S07]  /*9760*/  FMNMX.FTZ R15, R2, R15, !PT ;  /* 0x0000000f020f7209 */ /* 0x002fce0007810000 */
[----:B------:R-:W-:Y:S01]  /*9770*/  MUFU.EX2 R110, R110 ;  /* 0x0000006e006e7308 */ /* 0x000fe20000000800 */
[----:B------:R-:W-:Y:S01]  /*9780*/  FADD.FTZ R2, -R15, R174 ;  /* 0x000000ae0f027221 */ /* 0x000fe20000010100 */
[----:B------:R-:W-:-:S03]  /*9790*/  IMAD.MOV.U32 R174, RZ, RZ, R15 ;  /* 0x000000ffffae7224 */ /* 0x000fc600078e000f */
[----:B------:R-:W-:-:S03]  /*97a0*/  FMUL.FTZ R2, R2, R21 ;  /* 0x0000001502027220 */ /* 0x000fc60000410000 */
[----:B------:R-:W-:Y:S08]  /*97b0*/  MUFU.EX2 R105, R105 ;  /* 0x0000006900697308 */ /* 0x000ff00000000800 */
[----:B------:R-:W-:Y:S08]  /*97c0*/  MUFU.EX2 R2, R2 ;  /* 0x0000000200027308 */ /* 0x000ff00000000800 */
[----:B------:R-:W-:Y:S01]  /*97d0*/  MUFU.EX2 R112, R112 ;  /* 0x0000007000707308 */ /* 0x000fe20000000800 */
[----:B------:R-:W-:-:S02]  /*97e0*/  WARPGROUP.DEPBAR.LE gsb0, 0x0 ;  /* 0x00008000000079c5 */ /* 0x000fc40000010000 */
[----:B------:R-:W-:Y:S01]  /*97f0*/  WARPGROUP.ARRIVE ;  /* 0x00000000000079c5 */ /* 0x000fe20000000000 */
[-CC-:B------:R-:W-:Y:S01]  /*9800*/  FFMA.FTZ R144, R156, R21.reuse, -R91.reuse ;  /* 0x000000159c907223 */ /* 0x180fe2000001085b */
[-C--:B------:R-:W-:Y:S01]  /*9810*/  FFMA.FTZ R146, R184, R21.reuse, -R91 ;  /* 0x00000015b8927223 */ /* 0x080fe2000001085b */
[----:B------:R-:W-:Y:S01]  /*9820*/  FMUL.FTZ R91, R15, R21 ;  /* 0x000000150f5b7220 */ /* 0x000fe20000410000 */
[----:B------:R-:W-:Y:S01]  /*9830*/  F2FP.F16.F32.PACK_AB R156, R176, R89 ;  /* 0x00000059b09c723e */ /* 0x000fe200000000ff */
[----:B------:R-:W-:Y:S01]  /*9840*/  MUFU.EX2 R107, R107 ;  /* 0x0000006b006b7308 */ /* 0x000fe20000000800 */
[----:B------:R-:W-:Y:S01]  /*9850*/  HGMMA.64x128x16.F32 R24, R140, gdesc[UR4].tnspB, R24, gsb0 ;  /* 0x41e000048c187df0 */ /* 0x000fe20008000818 */
[----:B------:R-:W-:Y:S01]  /*9860*/  UMOV UR6, UR4 ;  /* 0x0000000400067c82 */ /* 0x000fe20008000000 */
[----:B------:R-:W-:Y:S01]  /*9870*/  UMOV UR7, 0x40000040 ;  /* 0x4000004000077882 */ /* 0x000fe20000000000 */
[-CC-:B------:R-:W-:Y:S01]  /*9880*/  FFMA.FTZ R88, R88, R21.reuse, -R91.reuse ;  /* 0x0000001558587223 */ /* 0x180fe2000001085b */
[-CC-:B------:R-:W-:Y:S01]  /*9890*/  FFMA.FTZ R90, R90, R21.reuse, -R91.reuse ;  /* 0x000000155a5a7223 */ /* 0x180fe2000001085b */
[-CC-:B------:R-:W-:Y:S01]  /*98a0*/  FFMA.FTZ R92, R92, R21.reuse, -R91.reuse ;  /* 0x000000155c5c7223 */ /* 0x180fe2000001085b */
[-CC-:B------:R-:W-:Y:S01]  /*98b0*/  FFMA.FTZ R94, R94, R21.reuse, -R91.reuse ;  /* 0x000000155e5e7223 */ /* 0x180fe2000001085b */
[----:B------:R1:W2:Y:S01]  /*98c0*/  MUFU.EX2 R157, R88 ;  /* 0x00000058009d7308 */ /* 0x0002a20000000800 */
[-CC-:B------:R-:W-:Y:S01]  /*98d0*/  FFMA.FTZ R96, R96, R21.reuse, -R91.reuse ;  /* 0x0000001560607223 */ /* 0x180fe2000001085b */
[-CC-:B------:R-:W-:Y:S01]  /*98e0*/  FFMA.FTZ R98, R98, R21.reuse, -R91.reuse ;  /* 0x0000001562627223 */ /* 0x180fe2000001085b */
[-CC-:B------:R-:W-:Y:S01]  /*98f0*/  FFMA.FTZ R100, R100, R21.reuse, -R91.reuse ;  /* 0x0000001564647223 */ /* 0x180fe2000001085b */
[-CC-:B------:R-:W-:Y:S01]  /*9900*/  FFMA.FTZ R102, R102, R21.reuse, -R91.reuse ;  /* 0x0000001566667223 */ /* 0x180fe2000001085b */
[-CC-:B------:R-:W-:Y:S01]  /*9910*/  FFMA.FTZ R104, R104, R21.reuse, -R91.reuse ;  /* 0x0000001568687223 */ /* 0x180fe2000001085b */
[-CC-:B------:R-:W-:Y:S01]  /*9920*/  FFMA.FTZ R106, R106, R21.reuse, -R91.reuse ;  /* 0x000000156a6a7223 */ /* 0x180fe2000001085b */
[----:B------:R-:W-:Y:S01]  /*9930*/  FFMA.FTZ R108, R108, R21, -R91 ;  /* 0x000000156c6c7223 */ /* 0x000fe2000001085b */
[----:B------:R-:W3:Y:S01]  /*9940*/  MUFU.EX2 R90, R90 ;  /* 0x0000005a005a7308 */ /* 0x000ee20000000800 */
[----:B-1----:R-:W-:-:S02]  /*9950*/  IMAD.U32 R88, RZ, RZ, UR36 ;  /* 0x00000024ff587e24 */ /* 0x002fc4000f8e00ff */
[-CC-:B------:R-:W-:Y:S01]  /*9960*/  FFMA.FTZ R200, R200, R21.reuse, -R91.reuse ;  /* 0x00000015c8c87223 */ /* 0x180fe2000001085b */
[-CC-:B------:R-:W-:Y:S01]  /*9970*/  FFMA.FTZ R114, R114, R21.reuse, -R91.reuse ;  /* 0x0000001572727223 */ /* 0x180fe2000001085b */
[-CC-:B------:R-:W-:Y:S01]  /*9980*/  FFMA.FTZ R202, R202, R21.reuse, -R91.reuse ;  /* 0x00000015caca7223 */ /* 0x180fe2000001085b */
[-CC-:B------:R-:W-:Y:S01]  /*9990*/  FFMA.FTZ R118, R118, R21.reuse, -R91.reuse ;  /* 0x0000001576767223 */ /* 0x180fe2000001085b */
[----:B------:R-:W-:Y:S01]  /*99a0*/  @!P1 LEA R88, R88, UR37, 0x3 ;  /* 0x0000002558589c11 */ /* 0x000fe2000f8e18ff */
[----:B------:R-:W-:Y:S01]  /*99b0*/  FFMA.FTZ R204, R204, R21, -R91 ;  /* 0x00000015cccc7223 */ /* 0x000fe2000001085b */
[----:B------:R-:W1:Y:S01]  /*99c0*/  MUFU.EX2 R92, R92 ;  /* 0x0000005c005c7308 */ /* 0x000e620000000800 */
[----:B--2---:R-:W-:Y:S01]  /*99d0*/  FFMA.FTZ R5, R2, R5, R157 ;  /* 0x0000000502057223 */ /* 0x004fe2000001009d */
[-CC-:B------:R-:W-:Y:S01]  /*99e0*/  FFMA.FTZ R122, R122, R21.reuse, -R91.reuse ;  /* 0x000000157a7a7223 */ /* 0x180fe2000001085b */
[----:B------:R-:W-:Y:S02]  /*99f0*/  @!P1 VIADD R88, R88, 0x2a840 ;  /* 0x0002a84058589836 */ /* 0x000fe40000000000 */
[-CC-:B------:R-:W-:Y:S01]  /*9a00*/  FFMA.FTZ R148, R148, R21.reuse, -R91.reuse ;  /* 0x0000001594947223 */ /* 0x180fe2000001085b */
[-CC-:B------:R-:W-:Y:S01]  /*9a10*/  FFMA.FTZ R126, R126, R21.reuse, -R91.reuse ;  /* 0x000000157e7e7223 */ /* 0x180fe2000001085b */
[-CC-:B------:R-:W-:Y:S01]  /*9a20*/  FFMA.FTZ R150, R150, R21.reuse, -R91.reuse ;  /* 0x0000001596967223 */ /* 0x180fe2000001085b */
[-C--:B------:R-:W-:Y:S01]  /*9a30*/  FFMA.FTZ R130, R130, R21.reuse, -R91 ;  /* 0x0000001582827223 */ /* 0x080fe2000001085b */
[----:B------:R-:W-:Y:S01]  /*9a40*/  @!P1 PRMT R88, RZ, 0x654, R88 ;  /* 0x00000654ff589816 */ /* 0x000fe20000000058 */
[----:B------:R-:W2:Y:S01]  /*9a50*/  MUFU.EX2 R94, R94 ;  /* 0x0000005e005e7308 */ /* 0x000ea20000000800 */
[----:B---3--:R-:W-:Y:S01]  /*9a60*/  FADD.FTZ R5, R90, R5 ;  /* 0x000000055a057221 */ /* 0x008fe20000010000 */
[-CC-:B------:R-:W-:Y:S01]  /*9a70*/  FFMA.FTZ R206, R206, R21.reuse, -R91.reuse ;  /* 0x00000015cece7223 */ /* 0x180fe2000001085b */
[-CC-:B------:R-:W-:Y:S01]  /*9a80*/  FFMA.FTZ R134, R134, R21.reuse, -R91.reuse ;  /* 0x0000001586867223 */ /* 0x180fe2000001085b */
[----:B------:R-:W-:Y:S01]  /*9a90*/  FFMA.FTZ R91, R208, R21, -R91 ;  /* 0x00000015d05b7223 */ /* 0x000fe2000001085b */
[----:B------:R-:W-:Y:S01]  /*9aa0*/  UMOV UR4, UR36 ;  /* 0x0000002400047c82 */ /* 0x000fe20008000000 */
[----:B------:R-:W-:-:S02]  /*9ab0*/  F2FP.F16.F32.PACK_AB R157, R90, R157 ;  /* 0x0000009d5a9d723e */ /* 0x000fc400000000ff */
        /* <DEDUP_REMOVED lines=8> */
[----:B-1----:R-:W-:-:S07]  /*9b40*/  F2FP.F16.F32.PACK_AB R152, R144, R95 ;  /* 0x0000005f9098723e */ /* 0x002fce00000000ff */
        /* <DEDUP_REMOVED lines=16> */
[----:B--2---:R-:W-:-:S07]  /*9c50*/  FADD.FTZ R5, R108, R5 ;  /* 0x000000056c057221 */ /* 0x004fce0000010000 */
[----:B------:R-:W2:Y:S01]  /*9c60*/  MUFU.EX2 R145, R202 ;  /* 0x000000ca00917308 */ /* 0x000ea20000000800 */
[C---:B---3--:R-:W-:Y:S01]  /*9c70*/  FADD.FTZ R5, R151.reuse, R5 ;  /* 0x0000000597057221 */ /* 0x048fe20000010000 */
[----:B------:R-:W-:-:S06]  /*9c80*/  F2FP.F16.F32.PACK_AB R151, R151, R108 ;  /* 0x0000006c9797723e */ /* 0x000fcc00000000ff */
[----:B------:R-:W3:Y:S01]  /*9c90*/  MUFU.EX2 R118, R118 ;  /* 0x0000007600767308 */ /* 0x000ee20000000800 */
[----:B-1----:R-:W-:Y:S01]  /*9ca0*/  FADD.FTZ R5, R114, R5 ;  /* 0x0000000572057221 */ /* 0x002fe20000010000 */
[----:B------:R-:W-:Y:S02]  /*9cb0*/  WARPGROUP.DEPBAR.LE gsb0, 0x0 ;  /* 0x00008000000079c5 */ /* 0x000fe40000010000 */
[----:B------:R-:W-:-:S04]  /*9cc0*/  WARPGROUP.ARRIVE ;  /* 0x00000000000079c5 */ /* 0x000fc80000000000 */
[----:B------:R-:W1:Y:S01]  /*9cd0*/  MUFU.EX2 R147, R204 ;  /* 0x000000cc00937308 */ /* 0x000e620000000800 */
[C---:B--2---:R-:W-:Y:S01]  /*9ce0*/  FADD.FTZ R5, R145.reuse, R5 ;  /* 0x0000000591057221 */ /* 0x044fe20000010000 */
[----:B------:R-:W-:Y:S01]  /*9cf0*/  F2FP.F16.F32.PACK_AB R145, R145, R114 ;  /* 0x000000729191723e */ /* 0x000fe200000000ff */
[----:B------:R-:W-:Y:S01]  /*9d00*/  HGMMA.64x128x16.F32 R24, R136, gdesc[UR4].tnspB, R24, gsb0 ;  /* 0x41e0000488187df0 */ /* 0x000fe20008000818 */
[----:B------:R-:W-:-:S04]  /*9d10*/  UMOV UR7, UR39 ;  /* 0x0000002700077c82 */ /* 0x000fc80008000000 */
[----:B------:R-:W2:Y:S01]  /*9d20*/  MUFU.EX2 R122, R122 ;  /* 0x0000007a007a7308 */ /* 0x000ea20000000800 */
[----:B---3--:R-:W-:-:S07]  /*9d30*/  FADD.FTZ R5, R118, R5 ;  /* 0x0000000576057221 */ /* 0x008fce0000010000 */
[----:B------:R-:W3:Y:S01]  /*9d40*/  MUFU.EX2 R116, R116 ;  /* 0x0000007400747308 */ /* 0x000ee20000000800 */
[C---:B-1----:R-:W-:Y:S01]  /*9d50*/  FADD.FTZ R5, R147.reuse, R5 ;  /* 0x0000000593057221 */ /* 0x042fe20000010000 */
[----:B------:R-:W-:-:S06]  /*9d60*/  F2FP.F16.F32.PACK_AB R147, R147, R118 ;  /* 0x000000769393723e */ /* 0x000fcc00000000ff */
[----:B------:R1:W4:Y:S01]  /*9d70*/  MUFU.EX2 R141, R148 ;  /* 0x00000094008d7308 */ /* 0x0003220000000800 */
[----:B--2---:R-:W-:-:S07]  /*9d80*/  FADD.FTZ R5, R122, R5 ;  /* 0x000000057a057221 */ /* 0x004fce0000010000 */
[----:B------:R-:W-:Y:S01]  /*9d90*/  MUFU.EX2 R109, R109 ;  /* 0x0000006d006d7308 */ /* 0x000fe20000000800 */
[----:B-1----:R-:W-:Y:S02]  /*9da0*/  F2FP.F16.F32.PACK_AB R148, R180, R99 ;  /* 0x00000063b494723e */ /* 0x002fe400000000ff */
[----:B---3--:R-:W-:-:S05]  /*9db0*/  F2FP.F16.F32.PACK_AB R140, R116, R107 ;  /* 0x0000006b748c723e */ /* 0x008fca00000000ff */
[----:B------:R-:W1:Y:S01]  /*9dc0*/  MUFU.EX2 R126, R126 ;  /* 0x0000007e007e7308 */ /* 0x000e620000000800 */
[C---:B----4-:R-:W-:Y:S01]  /*9dd0*/  FADD.FTZ R5, R141.reuse, R5 ;  /* 0x000000058d057221 */ /* 0x050fe20000010000 */
[----:B------:R-:W-:-:S06]  /*9de0*/  F2FP.F16.F32.PACK_AB R141, R141, R122 ;  /* 0x0000007a8d8d723e */ /* 0x000fcc00000000ff */
[----:B------:R-:W2:Y:S08]  /*9df0*/  MUFU.EX2 R120, R120 ;  /* 0x0000007800787308 */ /* 0x000eb00000000800 */
[----:B------:R3:W4:Y:S01]  /*9e00*/  MUFU.EX2 R143, R150 ;  /* 0x00000096008f7308 */ /* 0x0007220000000800 */
[----:B-1----:R-:W-:-:S07]  /*9e10*/  FADD.FTZ R5, R126, R5 ;  /* 0x000000057e057221 */ /* 0x002fce0000010000 */
[----:B------:R-:W-:Y:S01]  /*9e20*/  MUFU.EX2 R111, R111 ;  /* 0x0000006f006f7308 */ /* 0x000fe20000000800 */
[----:B---3--:R-:W-:Y:S02]  /*9e30*/  F2FP.F16.F32.PACK_AB R150, R182, R101 ;  /* 0x00000065b696723e */ /* 0x008fe400000000ff */
[----:B--2---:R-:W-:-:S05]  /*9e40*/  F2FP.F16.F32.PACK_AB R142, R120, R109 ;  /* 0x0000006d788e723e */ /* 0x004fca00000000ff */
[----:B------:R-:W1:Y:S01]  /*9e50*/  MUFU.EX2 R130, R130 ;  /* 0x0000008200827308 */ /* 0x000e620000000800 */
[C---:B----4-:R-:W-:Y:S01]  /*9e60*/  FADD.FTZ R5, R143.reuse, R5 ;  /* 0x000000058f057221 */ /* 0x050fe20000010000 */
[----:B------:R-:W-:-:S06]  /*9e70*/  F2FP.F16.F32.PACK_AB R143, R143, R126 ;  /* 0x0000007e8f8f723e */ /* 0x000fcc00000000ff */
[----:B------:R-:W2:Y:S08]  /*9e80*/  MUFU.EX2 R124, R124 ;  /* 0x0000007c007c7308 */ /* 0x000eb00000000800 */
[----:B------:R-:W-:Y:S01]  /*9e90*/  MUFU.EX2 R113, R113 ;  /* 0x0000007100717308 */ /* 0x000fe20000000800 */
[----:B-1----:R-:W-:-:S07]  /*9ea0*/  FADD.FTZ R5, R130, R5 ;  /* 0x0000000582057221 */ /* 0x002fce0000010000 */
[----:B------:R-:W-:Y:S08]  /*9eb0*/  MUFU.EX2 R134, R134 ;  /* 0x0000008600867308 */ /* 0x000ff00000000800 */
[----:B------:R-:W1:Y:S08]  /*9ec0*/  MUFU.EX2 R128, R128 ;  /* 0x0000008000807308 */ /* 0x000e700000000800 */
[----:B------:R-:W3:Y:S01]  /*9ed0*/  MUFU.EX2 R91, R91 ;  /* 0x0000005b005b7308 */ /* 0x000ee20000000800 */
[----:B------:R-:W-:-:S02]  /*9ee0*/  WARPGROUP.DEPBAR.LE gsb0, 0x0 ;  /* 0x00008000000079c5 */ /* 0x000fc40000010000 */
[----:B------:R4:W-:Y:S05]  /*9ef0*/  @!P1 SYNCS.ARRIVE.TRANS64.RED.A1T0 RZ, [R88+URZ], RZ ;  /* 0x000000ff58ff99a7 */ /* 0x0009ea000810043f */
[----:B------:R-:W5:Y:S01]  /*9f00*/  MUFU.EX2 R137, R206 ;  /* 0x000000ce00897308 */ /* 0x000f620000000800 */
[----:B--2---:R-:W-:Y:S02]  /*9f10*/  F2FP.F16.F32.PACK_AB R136, R124, R111 ;  /* 0x0000006f7c88723e */ /* 0x004fe400000000ff */
[----:B-1----:R-:W-:Y:S02]  /*9f20*/  F2FP.F16.F32.PACK_AB R138, R128, R113 ;  /* 0x00000071808a723e */ /* 0x002fe400000000ff */
[----:B---3--:R-:W-:Y:S01]  /*9f30*/  F2FP.F16.F32.PACK_AB R139, R91, R134 ;  /* 0x000000865b8b723e */ /* 0x008fe200000000ff */
[----:B----4-:R-:W-:-:S02]  /*9f40*/  @!P1 VIADD R88, R115, 0x2a860 ;  /* 0x0002a86073589836 */ /* 0x010fc40000000000 */
[----:B------:R-:W-:-:S04]  /*9f50*/  FFMA.FTZ R115, R0, R12, R89 ;  /* 0x0000000c00737223 */ /* 0x000fc80000010059 */
[----:B------:R-:W-:Y:S01]  /*9f60*/  FADD.FTZ R12, R176, R115 ;  /* 0x00000073b00c7221 */ /* 0x000fe20000010000 */
[----:B------:R-:W-:-:S03]  /*9f70*/  @!P1 PRMT R88, RZ, 0x654, R88 ;  /* 0x00000654ff589816 */ /* 0x000fc60000000058 */
[----:B------:R-:W-:Y:S01]  /*9f80*/  FADD.FTZ R115, R93, R12 ;  /* 0x0000000c5d737221 */ /* 0x000fe20000010000 */
[----:B------:R1:W-:Y:S01]  /*9f90*/  @!P1 SYNCS.ARRIVE.TRANS64.RED.A1T0 RZ, [R88+URZ], RZ ;  /* 0x000000ff58ff99a7 */ /* 0x0003e2000810043f */
[----:B------:R-:W-:Y:S01]  /*9fa0*/  ISETP.GT.AND P1, PT, R20, R173, PT ;  /* 0x000000ad1400720c */ /* 0x000fe20003f24270 */
[C---:B-----5:R-:W-:Y:S01]  /*9fb0*/  FADD.FTZ R5, R137.reuse, R5 ;  /* 0x0000000589057221 */ /* 0x060fe20000010000 */
[----:B------:R-:W-:Y:S01]  /*9fc0*/  FADD.FTZ R12, R178, R115 ;  /* 0x00000073b20c7221 */ /* 0x000fe20000010000 */
[----:B------:R-:W-:Y:S01]  /*9fd0*/  F2FP.F16.F32.PACK_AB R137, R137, R130 ;  /* 0x000000828989723e */ /* 0x000fe200000000ff */
[----:B------:R-:W-:Y:S02]  /*9fe0*/  VIADD R20, R20, 0xffffffff ;  /* 0xffffffff14147836 */ /* 0x000fe40000000000 */
[----:B------:R-:W-:Y:S01]  /*9ff0*/  FADD.FTZ R5, R134, R5 ;  /* 0x0000000586057221 */ /* 0x000fe20000010000 */
[----:B------:R-:W-:-:S03]  /*a000*/  FADD.FTZ R115, R95, R12 ;  /* 0x0000000c5f737221 */ /* 0x000fc60000010000 */
[----:B------:R-:W-:Y:S01]  /*a010*/  FADD.FTZ R5, R91, R5 ;  /* 0x000000055b057221 */ /* 0x000fe20000010000 */
[----:B------:R-:W-:Y:S01]  /*a020*/  FADD.FTZ R12, R144, R115 ;  /* 0x00000073900c7221 */ /* 0x000fe20000010000 */
[----:B------:R-:W-:-:S03]  /*a030*/  F2FP.F16.F32.PACK_AB R144, R110, R103 ;  /* 0x000000676e90723e */ /* 0x000fc600000000ff */
[----:B------:R-:W-:-:S04]  /*a040*/  FADD.FTZ R115, R97, R12 ;  /* 0x0000000c61737221 */ /* 0x000fc80000010000 */
[----:B------:R-:W-:Y:S01]  /*a050*/  FADD.FTZ R12, R146, R115 ;  /* 0x00000073920c7221 */ /* 0x000fe20000010000 */
[----:B------:R-:W-:-:S03]  /*a060*/  F2FP.F16.F32.PACK_AB R146, R112, R105 ;  /* 0x000000697092723e */ /* 0x000fc600000000ff */
[----:B------:R-:W-:-:S04]  /*a070*/  FADD.FTZ R115, R99, R12 ;  /* 0x0000000c63737221 */ /* 0x000fc80000010000 */
        /* <DEDUP_REMOVED lines=14> */
[----:B------:R-:W-:Y:S01]  /*a160*/  FADD.FTZ R12, R128, R89 ;  /* 0x00000059800c7221 */ /* 0x000fe20000010000 */
[----:B-1----:R-:W-:Y:S06]  /*a170*/  @P1 BRA `(.L_x_924) ;  /* 0xffffffdc00841947 */ /* 0x002fec000383ffff */
.L_x_915:
[----:B------:R-:W-:-:S13]  /*a180*/  ISETP.GE.AND P1, PT, R20, R19, PT ;  /* 0x000000131400720c */ /* 0x000fda0003f26270 */
[----:B------:R-:W-:Y:S05]  /*a190*/  @!P1 BRA `(.L_x_925) ;  /* 0x0000003000dc9947 */ /* 0x000fea0003800000 */
[----:B------:R-:W-:Y:S01]  /*a1a0*/  IMAD.MOV.U32 R173, RZ, RZ, R15 ;  /* 0x000000ffffad7224 */ /* 0x000fe200078e000f */
[----:B------:R-:W-:Y:S01]  /*a1b0*/  UMOV UR7, UR39 ;  /* 0x0000002700077c82 */ /* 0x000fe20008000000 */
[----:B------:R-:W-:Y:S01]  /*a1c0*/  IMAD.MOV.U32 R175, RZ, RZ, R14 ;  /* 0x000000ffffaf7224 */ /* 0x000fe200078e000e */
[----:B------:R-:W-:Y:S01]  /*a1d0*/  UMOV UR4, UR36 ;  /* 0x0000002400047c82 */ /* 0x000fe20008000000 */
[----:B------:R-:W-:Y:S01]  /*a1e0*/  IMAD.IADD R174, R3, 0x1, R13 ;  /* 0x0000000103ae7824 */ /* 0x000fe200078e020d */
[----:B------:R-:W-:Y:S01]  /*a1f0*/  ULDC UR40, c[0x0][0x9e4] ;  /* 0x0002790000287ab9 */ /* 0x000fe20000000800 */
[----:B------:R-:W-:Y:S01]  /*a200*/  ULDC UR47, c[0x0][0x2e0] ;  /* 0x0000b800002f7ab9 */ /* 0x000fe20000000800 */
[----:B------:R-:W-:Y:S01]  /*a210*/  ULDC UR5, c[0x0][0x9d8] ;  /* 0x0002760000057ab9 */ /* 0x000fe20000000800 */
[----:B------:R-:W-:-:S05]  /*a220*/  ULDC UR45, c[0x0][0x9e0] ;  /* 0x00027800002d7ab9 */ /* 0x000fca0000000800 */
.L_x_942:
[----:B------:R-:W-:-:S04]  /*a230*/  UIADD3 UR36, UR4, 0x1, URZ ;  /* 0x0000000104247890 */ /* 0x000fc8000fffe03f */
[----:B------:R-:W-:-:S04]  /*a240*/  UISETP.NE.AND UP0, UPT, UR36, 0x2, UPT ;  /* 0x000000022400788c */ /* 0x000fc8000bf05270 */
[----:B------:R-:W-:Y:S02]  /*a250*/  USEL UR39, URZ, 0x1, UP0 ;  /* 0x000000013f277887 */ /* 0x000fe40008000000 */
[----:B------:R-:W-:Y:S02]  /*a260*/  USEL UR36, UR36, URZ, UP0 ;  /* 0x0000003f24247287 */ /* 0x000fe40008000000 */
[----:B------:R-:W-:Y:S01]  /*a270*/  ULOP3.LUT UR39, UR7, UR39, URZ, 0x3c, !UPT ;  /* 0x0000002707277292 */ /* 0x000fe2000f8e3c3f */
[----:B------:R-:W-:Y:S11]  /*a280*/  @!P0 BRA `(.L_x_926) ;  /* 0x0000000000048947 */ /* 0x000ff60003800000 */
[----:B------:R-:W-:Y:S01]  /*a290*/  BPT.TRAP 0x1 ;  /* 0x000000040000795c */ /* 0x000fe20000300000 */
.L_x_926:
[----:B------:R-:W-:Y:S01]  /*a2a0*/  ULEA UR6, UR36, UR37, 0x3 ;  /* 0x0000002524067291 */ /* 0x000fe2000f8e183f */
[----:B------:R-:W-:-:S05]  /*a2b0*/  IMAD.U32 R14, RZ, RZ, UR39 ;  /* 0x00000027ff0e7e24 */ /* 0x000fca000f8e00ff */
[----:B------:R-:W-:-:S04]  /*a2c0*/  SHF.L.U32 R14, R14, 0x1f, RZ ;  /* 0x0000001f0e0e7819 */ /* 0x000fc800000006ff */
[----:B------:R1:W2:Y:S01]  /*a2d0*/  SYNCS.PHASECHK.TRANS64.TRYWAIT P1, [UR6+0x2a830], R14 ;  /* 0x02a8300eff0075a7 */ /* 0x0002a20008020146 */
[----:B------:R-:W-:Y:S05]  /*a2e0*/  @!P0 BRA `(.L_x_927) ;  /* 0x0000000000048947 */ /* 0x000fea0003800000 */
[----:B------:R-:W-:Y:S01]  /*a2f0*/  BPT.TRAP 0x1 ;  /* 0x000000040000795c */ /* 0x000fe20000300000 */
.L_x_927:
[----:B--2---:R-:W-:Y:S05]  /*a300*/  @P1 BRA `(.L_x_928) ;  /* 0x0000000000081947 */ /* 0x004fea0003800000 */
[----:B------:R-:W2:Y:S02]  /*a310*/  SYNCS.PHASECHK.TRANS64.TRYWAIT P1, [UR6+0x2a830], R14 ;  /* 0x02a8300eff0075a7 */ /* 0x000ea40008020146 */
[----:B--2---:R-:W-:Y:S05]  /*a320*/  @!P1 BRA `(.L_x_929) ;  /* 0x0000008400ec9947 */ /* 0x004fea0003800000 */
.L_x_928:
        /* <DEDUP_REMOVED lines=135> */
.L_x_930:
[----:B------:R-:W-:Y:S01]  /*aba0*/  ULEA UR10, UR4, UR37, 0x3 ;  /* 0x00000025040a7291 */ /* 0x000fe2000f8e183f */
[----:B------:R-:W-:-:S05]  /*abb0*/  IMAD.U32 R0, RZ, RZ, UR7 ;  /* 0x00000007ff007e24 */ /* 0x000fca000f8e00ff */
[----:B------:R-:W-:-:S04]  /*abc0*/  SHF.L.U32 R0, R0, 0x1f, RZ ;  /* 0x0000001f00007819 */ /* 0x000fc800000006ff */
[----:B------:R3:W4:Y:S01]  /*abd0*/  SYNCS.PHASECHK.TRANS64.TRYWAIT P1, [UR10+0x2a850], R0 ;  /* 0x02a85000ff0075a7 */ /* 0x000722000802014a */
[----:B------:R-:W-:Y:S05]  /*abe0*/  @!P0 BRA `(.L_x_931) ;  /* 0x0000000000048947 */ /* 0x000fea0003800000 */
[----:B------:R-:W-:Y:S01]  /*abf0*/  BPT.TRAP 0x1 ;  /* 0x000000040000795c */ /* 0x000fe20000300000 */
.L_x_931:
[----:B----4-:R-:W-:Y:S05]  /*ac00*/  @P1 BRA `(.L_x_932) ;  /* 0x0000000000081947 */ /* 0x010fea0003800000 */
[----:B------:R-:W4:Y:S02]  /*ac10*/  SYNCS.PHASECHK.TRANS64.TRYWAIT P1, [UR10+0x2a850], R0 ;  /* 0x02a85000ff0075a7 */ /* 0x000f24000802014a */
[----:B----4-:R-:W-:Y:S05]  /*ac20*/  @!P1 BRA `(.L_x_933) ;  /* 0x0000007c00c49947 */ /* 0x010fea0003800000 */
.L_x_932:
[----:B------:R-:W-:Y:S01]  /*ac30*/  UIADD3 UR6, UR37, 0x400, URZ ;  /* 0x0000040025067890 */ /* 0x000fe2000fffe03f */
[----:B------:R-:W-:Y:S01]  /*ac40*/  WARPGROUP.ARRIVE ;  /* 0x00000000000079c5 */ /* 0x000fe20000000000 */
[----:B------:R-:W-:-:S05]  /*ac50*/  UMOV UR7, 0x40000040 ;  /* 0x4000004000077882 */ /* 0x000fca0000000000 */
[----:B------:R-:W4:Y:S01]  /*ac60*/  S2R R177, SR_TID.X ;  /* 0x0000000000b17919 */ /* 0x000f220000002100 */
[----:B------:R-:W-:Y:S01]  /*ac70*/  USHF.R.U32.HI UR6, URZ, 0x4, UR6 ;  /* 0x000000043f067899 */ /* 0x000fe20008011606 */
[----:B--2---:R-:W-:Y:S01]  /*ac80*/  FMUL.FTZ R15, R94, UR5 ;  /* 0x000000055e0f7c20 */ /* 0x004fe20008410000 */
[----:B------:R-:W-:Y:S01]  /*ac90*/  FMUL.FTZ R21, R95, UR5 ;  /* 0x000000055f157c20 */ /* 0x000fe20008410000 */
[----:B-1----:R-:W-:Y:S01]  /*aca0*/  FMUL.FTZ R14, R88, UR5 ;  /* 0x00000005580e7c20 */ /* 0x002fe20008410000 */
[----:B------:R-:W-:Y:S01]  /*acb0*/  ULOP3.LUT UR6, UR6, 0x3fff, URZ, 0xc0, !UPT ;  /* 0x00003fff06067892 */ /* 0x000fe2000f8ec03f */
[----:B---3--:R-:W-:Y:S01]  /*acc0*/  FMUL.FTZ R0, R90, UR5 ;  /* 0x000000055a007c20 */ /* 0x008fe20008410000 */
[----:B------:R-:W-:Y:S01]  /*acd0*/  FMUL.FTZ R2, R91, UR5 ;  /* 0x000000055b027c20 */ /* 0x000fe20008410000 */
[----:B------:R-:W-:Y:S01]  /*ace0*/  FMUL.FTZ R94, R110, UR5 ;  /* 0x000000056e5e7c20 */ /* 0x000fe20008410000 */
        /* <DEDUP_REMOVED lines=23> */
[----:B----4-:R-:W-:Y:S01]  /*ae60*/  LOP3.LUT P1, RZ, R177, 0x7f, RZ, 0xc0, !PT ;  /* 0x0000007fb1ff7812 */ /* 0x010fe2000782c0ff */
        /* <DEDUP_REMOVED lines=8> */
[----:B------:R1:W2:Y:S08]  /*aef0*/  MUFU.TANH R116, R121 ;  /* 0x0000007900747308 */ /* 0x0002b00000002400 */
        /* <DEDUP_REMOVED lines=19> */
[----:B------:R-:W-:Y:S02]  /*b030*/  FMUL.FTZ R104, R131, UR5 ;  /* 0x0000000583687c20 */ /* 0x000fe40008410000 */
[----:B------:R-:W1:Y:S01]  /*b040*/  MUFU.TANH R111, R111 ;  /* 0x0000006f006f7308 */ /* 0x000e620000002400 */
[----:B------:R-:W-:Y:S01]  /*b050*/  HGMMA.64x128x16.F32 R24, R152, gdesc[UR4].tnspB, R24, gsb0 ;  /* 0x41e0000498187df0 */ /* 0x000fe20008000818 */
[----:B------:R-:W-:Y:S01]  /*b060*/  UIADD3 UR6, UR4, 0x100, URZ ;  /* 0x0000010004067890 */ /* 0x000fe2000fffe03f */
[----:B------:R-:W-:-:S05]  /*b070*/  UMOV UR7, 0x40000040 ;  /* 0x4000004000077882 */ /* 0x000fca0000000000 */
[----:B------:R-:W1:Y:S08]  /*b080*/  MUFU.TANH R158, R158 ;  /* 0x0000009e009e7308 */ /* 0x000e700000002400 */
[----:B------:R-:W1:Y:S08]  /*b090*/  MUFU.TANH R98, R98 ;  /* 0x0000006200627308 */ /* 0x000e700000002400 */
[----:B------:R-:W1:Y:S08]  /*b0a0*/  MUFU.TANH R112, R112 ;  /* 0x0000007000707308 */ /* 0x000e700000002400 */
[----:B------:R-:W1:Y:S08]  /*b0b0*/  MUFU.TANH R113, R113 ;  /* 0x0000007100717308 */ /* 0x000e700000002400 */
[----:B------:R-:W1:Y:S08]  /*b0c0*/  MUFU.TANH R102, R102 ;  /* 0x0000006600667308 */ /* 0x000e700000002400 */
[----:B------:R-:W1:Y:S08]  /*b0d0*/  MUFU.TANH R103, R103 ;  /* 0x0000006700677308 */ /* 0x000e700000002400 */
[----:B------:R1:W1:Y:S08]  /*b0e0*/  MUFU.TANH R118, R120 ;  /* 0x0000007800767308 */ /* 0x0002700000002400 */
[----:B------:R1:W1:Y:S08]  /*b0f0*/  MUFU.TANH R114, R124 ;  /* 0x0000007c00727308 */ /* 0x0002700000002400 */
[----:B------:R-:W1:Y:S08]  /*b100*/  MUFU.TANH R125, R125 ;  /* 0x0000007d007d7308 */ /* 0x000e700000002400 */
[----:B------:R-:W1:Y:S08]  /*b110*/  MUFU.TANH R156, R156 ;  /* 0x0000009c009c7308 */ /* 0x000e700000002400 */
[----:B------:R1:W1:Y:S08]  /*b120*/  MUFU.TANH R121, R128 ;  /* 0x0000008000797308 */ /* 0x0002700000002400 */
        /* <DEDUP_REMOVED lines=8> */
[----:B------:R-:W-:Y:S02]  /*b1b0*/  IMAD R123, R20, -0x60, RZ ;  /* 0xffffffa0147b7824 */ /* 0x000fe400078e02ff */
[----:B------:R-:W-:Y:S02]  /*b1c0*/  FMUL.FTZ R154, R126, UR5 ;  /* 0x000000057e9a7c20 */ /* 0x000fe40008410000 */
[----:B------:R-:W-:Y:S01]  /*b1d0*/  HGMMA.64x128x16.F32 R24, R148, gdesc[UR4].tnspB, R24, gsb0 ;  /* 0x41e0000494187df0 */ /* 0x000fe20008000818 */
[----:B------:R-:W-:Y:S01]  /*b1e0*/  UIADD3 UR6, UR4, 0x180, URZ ;  /* 0x0000018004067890 */ /* 0x000fe2000fffe03f */
[----:B------:R-:W1:Y:S01]  /*b1f0*/  MUFU.TANH R152, R152 ;  /* 0x0000009800987308 */ /* 0x000e620000002400 */
[----:B------:R-:W-:-:S07]  /*b200*/  UMOV UR7, 0x40000040 ;  /* 0x4000004000077882 */ /* 0x000fce0000000000 */
[----:B------:R-:W1:Y:S01]  /*b210*/  MUFU.TANH R154, R154 ;  /* 0x0000009a009a7308 */ /* 0x000e620000002400 */
[----:B------:R-:W-:Y:S02]  /*b220*/  WARPGROUP.DEPBAR.LE gsb0, 0x0 ;  /* 0x00008000000079c5 */ /* 0x000fe40000010000 */
[----:B------:R-:W-:Y:S01]  /*b230*/  WARPGROUP.ARRIVE ;  /* 0x00000000000079c5 */ /* 0x000fe20000000000 */
[----:B------:R-:W-:Y:S01]  /*b240*/  FMUL.FTZ R150, R105, UR5 ;  /* 0x0000000569967c20 */ /* 0x000fe20008410000 */
[----:B------:R-:W-:Y:S02]  /*b250*/  IMAD.U32 R105, RZ, RZ, UR36 ;  /* 0x00000024ff697e24 */ /* 0x000fe4000f8e00ff */
[----:B------:R-:W-:Y:S02]  /*b260*/  FMUL.FTZ R148, R122, UR5 ;  /* 0x000000057a947c20 */ /* 0x000fe40008410000 */
[----:B------:R-:W-:Y:S01]  /*b270*/  HGMMA.64x128x16.F32 R24, R144, gdesc[UR4].tnspB, R24, gsb0 ;  /* 0x41e0000490187df0 */ /* 0x000fe20008000818 */
[----:B------:R-:W-:Y:S01]  /*b280*/  UIADD3 UR6, UR4, 0x200, URZ ;  /* 0x0000020004067890 */ /* 0x000fe2000fffe03f */
[----:B------:R-:W-:Y:S01]  /*b290*/  @!P1 LEA R105, R105, UR37, 0x3 ;  /* 0x0000002569699c11 */ /* 0x000fe2000f8e18ff */
[----:B------:R-:W-:Y:S01]  /*b2a0*/  UMOV UR7, 0x40000040 ;  /* 0x4000004000077882 */ /* 0x000fe20000000000 */
[----:B------:R-:W1:Y:S03]  /*b2b0*/  MUFU.TANH R150, R150 ;  /* 0x0000009600967308 */ /* 0x000e660000002400 */
[----:B------:R-:W-:-:S05]  /*b2c0*/  @!P1 VIADD R105, R105, 0x2a840 ;  /* 0x0002a84069699836 */ /* 0x000fca0000000000 */
[----:B------:R-:W1:Y:S01]  /*b2d0*/  MUFU.TANH R148, R148 ;  /* 0x0000009400947308 */ /* 0x000e620000002400 */
[----:B------:R-:W-:Y:S02]  /*b2e0*/  WARPGROUP.DEPBAR.LE gsb0, 0x0 ;  /* 0x00008000000079c5 */ /* 0x000fe40000010000 */
[----:B------:R-:W-:Y:S01]  /*b2f0*/  WARPGROUP.ARRIVE ;  /* 0x00000000000079c5 */ /* 0x000fe20000000000 */
[----:B------:R-:W-:Y:S01]  /*b300*/  FMUL.FTZ R145, R92, UR5 ;  /* 0x000000055c917c20 */ /* 0x000fe20008410000 */
[----:B------:R-:W-:Y:S01]  /*b310*/  FMUL.FTZ R92, R106, UR5 ;  /* 0x000000056a5c7c20 */ /* 0x000fe20008410000 */
[----:B------:R-:W-:Y:S01]  /*b320*/  @!P1 PRMT R106, RZ, 0x654, R105 ;  /* 0x00000654ff6a9816 */ /* 0x000fe20000000069 */
        /* <DEDUP_REMOVED lines=9> */
[----:B------:R-:W-:Y:S01]  /*b3c0*/  IMAD R108, R17, UR47, R123 ;  /* 0x0000002f116c7c24 */ /* 0x000fe2000f8e027b */
        /* <DEDUP_REMOVED lines=8> */
[----:B------:R1:W1:Y:S01]  /*b450*/  MUFU.TANH R105, R134 ;  /* 0x0000008600697308 */ /* 0x0002620000002400 */
[----:B------:R-:W-:-:S02]  /*b460*/  WARPGROUP.DEPBAR.LE gsb0, 0x0 ;  /* 0x00008000000079c5 */ /* 0x000fc40000010000 */
[----:B------:R-:W-:Y:S01]  /*b470*/  WARPGROUP.ARRIVE ;  /* 0x00000000000079c5 */ /* 0x000fe20000000000 */
[----:B------:R-:W-:Y:S02]  /*b480*/  FMUL.FTZ R140, R109, UR5 ;  /* 0x000000056d8c7c20 */ /* 0x000fe40008410000 */
[----:B------:R-:W5:Y:S03]  /*b490*/  LDC R109, c[0x0][0x288] ;  /* 0x0000a200ff6d7b82 */ /* 0x000f660000000800 */
[----:B------:R-:W-:Y:S01]  /*b4a0*/  HGMMA.64x128x16.F32 R24, R136, gdesc[UR4].tnspB, R24, gsb0 ;  /* 0x41e0000488187df0 */ /* 0x000fe20008000818 */
[----:B------:R-:W1:Y:S01]  /*b4b0*/  MUFU.TANH R140, R140 ;  /* 0x0000008c008c7308 */ /* 0x000e620000002400 */
[----:B-----5:R-:W-:-:S05]  /*b4c0*/  IADD3 R109, R108, 0x1, -R109 ;  /* 0x000000016c6d7810 */ /* 0x020fca0007ffe86d */
[----:B------:R-:W-:-:S04]  /*b4d0*/  IMAD R109, R16, -0x2, R109 ;  /* 0xfffffffe106d7824 */ /* 0x000fc800078e026d */
[C---:B------:R-:W-:Y:S02]  /*b4e0*/  VIADD R127, R109.reuse, UR45 ;  /* 0x0000002d6d7f7c36 */ /* 0x040fe40008000000 */
[----:B------:R-:W-:Y:S02]  /*b4f0*/  VIADD R131, R109, UR41 ;  /* 0x000000296d837c36 */ /* 0x000fe40008000000 */
[C---:B------:R-:W-:Y:S02]  /*b500*/  IMAD.IADD R115, R3.reuse, 0x1, R127 ;  /* 0x0000000103737824 */ /* 0x040fe400078e027f */
[----:B------:R-:W-:Y:S01]  /*b510*/  IMAD.IADD R117, R3, 0x1, R131 ;  /* 0x0000000103757824 */ /* 0x000fe200078e0283 */
[----:B------:R-:W-:Y:S02]  /*b520*/  WARPGROUP.DEPBAR.LE gsb0, 0x0 ;  /* 0x00008000000079c5 */ /* 0x000fe40000010000 */
[----:B------:R5:W-:Y:S01]  /*b530*/  @!P1 SYNCS.ARRIVE.TRANS64.RED.A1T0 RZ, [R106+URZ], RZ ;  /* 0x000000ff6aff99a7 */ /* 0x000be2000810043f */
[----:B------:R-:W-:Y:S01]  /*b540*/  ISETP.GE.AND P1, PT, R172, 0x1, PT ;  /* 0x00000001ac00780c */ /* 0x000fe20003f26270 */
[----:B-----5:R-:W-:Y:S01]  /*b550*/  FMUL.FTZ R106, R135, UR5 ;  /* 0x00000005876a7c20 */ /* 0x020fe20008410000 */
[----:B------:R-:W-:-:S05]  /*b560*/  IMAD R135, R16, -0x2, R123 ;  /* 0xfffffffe10877824 */ /* 0x000fca00078e027b */
[----:B------:R-:W1:Y:S06]  /*b570*/  MUFU.TANH R106, R106 ;  /* 0x0000006a006a7308 */ /* 0x000e6c0000002400 */
[----:B--234-:R-:W-:Y:S05]  /*b580*/  @!P1 BRA `(.L_x_934) ;  /* 0x0000000000589947 */ /* 0x01cfea0003800000 */
[----:B------:R-:W-:Y:S01]  /*b590*/  ISETP.GT.AND P1, PT, R174, -0x1, PT ;  /* 0xffffffffae00780c */ /* 0x000fe20003f24270 */
[----:B------:R-:W-:-:S12]  /*b5a0*/  BSSY B0, `(.L_x_935) ;  /* 0x0000011000007945 */ /* 0x000fd80003800000 */
[----:B------:R-:W-:Y:S05]  /*b5b0*/  @P1 BRA `(.L_x_936) ;  /* 0x0000000000201947 */ /* 0x000fea0003800000 */
[----:B-1----:R-:W-:Y:S01]  /*b5c0*/  IMAD.U32 R120, RZ, RZ, UR40 ;  /* 0x00000028ff787e24 */ /* 0x002fe2000f8e00ff */
[----:B------:R-:W-:-:S04]  /*b5d0*/  LOP3.LUT R119, RZ, R174, RZ, 0x33, !PT ;  /* 0x000000aeff777212 */ /* 0x000fc800078e33ff */
[----:B------:R-:W-:-:S13]  /*b5e0*/  ISETP.NE.AND P1, PT, R120, 0x1, PT ;  /* 0x000000017800780c */ /* 0x000fda0003f25270 */
[----:B------:R-:W1:Y:S02]  /*b5f0*/  @P1 LDC.64 R108, c[0x0][0x9e8] ;  /* 0x00027a00ff6c1b82 */ /* 0x000e640000000a00 */
[----:B-1----:R-:W-:-:S05]  /*b600*/  @P1 IMAD.HI.U32 R108, R119, R108, RZ ;  /* 0x0000006c776c1227 */ /* 0x002fca00078e00ff */
[----:B------:R-:W-:-:S04]  /*b610*/  @P1 SHF.R.U32.HI R119, RZ, R109, R108 ;  /* 0x0000006dff771219 */ /* 0x000fc8000001166c */
[----:B------:R-:W-:Y:S01]  /*b620*/  LOP3.LUT R108, RZ, R119, RZ, 0x33, !PT ;  /* 0x00000077ff6c7212 */ /* 0x000fe200078e33ff */
[----:B------:R-:W-:Y:S06]  /*b630*/  BRA `(.L_x_937) ;  /* 0x00000000001c7947 */ /* 0x000fec0003800000 */
.L_x_936:
[----:B-1----:R-:W-:-:S05]  /*b640*/  IMAD.U32 R120, RZ, RZ, UR40 ;  /* 0x00000028ff787e24 */ /* 0x002fca000f8e00ff */
[----:B------:R-:W-:-:S13]  /*b650*/  ISETP.NE.AND P1, PT, R120, 0x1, PT ;  /* 0x000000017800780c */ /* 0x000fda0003f25270 */
[----:B------:R-:W1:Y:S01]  /*b660*/  @P1 LDC.64 R108, c[0x0][0x9e8] ;  /* 0x00027a00ff6c1b82 */ /* 0x000e620000000a00 */
[----:B------:R-:W-:-:S04]  /*b670*/  @P1 IMAD.IADD R119, R3, 0x1, R13 ;  /* 0x0000000103771824 */ /* 0x000fc800078e020d */
[----:B-1----:R-:W-:-:S04]  /*b680*/  @P1 IMAD.HI.U32 R122, R119, R108, RZ ;  /* 0x0000006c777a1227 */ /* 0x002fc800078e00ff */
[----:B------:R-:W-:Y:S01]  /*b690*/  IMAD.MOV.U32 R108, RZ, RZ, R174 ;  /* 0x000000ffff6c7224 */ /* 0x000fe200078e00ae */
[----:B------:R-:W-:-:S07]  /*b6a0*/  @P1 SHF.R.U32.HI R108, RZ, R109, R122 ;  /* 0x0000006dff6c1219 */ /* 0x000fce000001167a */
.L_x_937:
[----:B------:R-:W-:Y:S05]  /*b6b0*/  BSYNC B0 ;  /* 0x0000000000007941 */ /* 0x000fea0003800000 */
.L_x_935:
[----:B------:R-:W-:-:S05]  /*b6c0*/  IMAD R108, R108, R120, R135 ;  /* 0x000000786c6c7224 */ /* 0x000fca00078e0287 */
[----:B------:R-:W-:Y:S02]  /*b6d0*/  VIADDMNMX R115, R108, R120, R115, PT ;  /* 0x000000786c737246 */ /* 0x000fe40003800173 */
[----:B------:R-:W-:-:S07]  /*b6e0*/  VIMNMX R117, R117, R108, !PT ;  /* 0x0000006c75757248 */ /* 0x000fce0007fe0100 */
.L_x_934:
        /* <DEDUP_REMOVED lines=117> */
[----:B------:R-:W-:-:S13]  /*be40*/  ISETP.GE.AND P6, PT, R172, 0x1, PT ;  /* 0x00000001ac00780c */ /* 0x000fda0003fc6270 */
        /* <DEDUP_REMOVED lines=13> */
.L_x_940:
[----:B------:R-:W-:-:S05]  /*bf20*/  IMAD.U32 R109, RZ, RZ, UR40 ;  /* 0x00000028ff6d7e24 */ /* 0x000fca000f8e00ff */
[----:B------:R-:W-:-:S13]  /*bf30*/  ISETP.NE.AND P6, PT, R109, 0x1, PT ;  /* 0x000000016d00780c */ /* 0x000fda0003fc5270 */
[----:B------:R-:W1:Y:S02]  /*bf40*/  @P6 LDC.64 R132, c[0x0][0x9e8] ;  /* 0x00027a00ff846b82 */ /* 0x000e640000000a00 */
[----:B-1----:R-:W-:-:S05]  /*bf50*/  @P6 IMAD.HI.U32 R132, R14, R132, RZ ;  /* 0x000000840e846227 */ /* 0x002fca00078e00ff */
[----:B------:R-:W-:-:S07]  /*bf60*/  @P6 SHF.R.U32.HI R14, RZ, R133, R132 ;  /* 0x00000085ff0e6219 */ /* 0x000fce0000011684 */
.L_x_941:
[----:B------:R-:W-:Y:S05]  /*bf70*/  BSYNC B0 ;  /* 0x0000000000007941 */ /* 0x000fea0003800000 */
.L_x_939:
[----:B------:R-:W-:-:S05]  /*bf80*/  IMAD R14, R14, R109, R135 ;  /* 0x0000006d0e0e7224 */ /* 0x000fca00078e0287 */
[----:B------:R-:W-:Y:S02]  /*bf90*/  VIADDMNMX R97, R14, R109, R97, PT ;  /* 0x0000006d0e617246 */ /* 0x000fe40003800161 */
[----:B------:R-:W-:-:S07]  /*bfa0*/  VIMNMX R101, R101, R14, !PT ;  /* 0x0000000e65657248 */ /* 0x000fce0007fe0100 */
.L_x_938:
        /* <DEDUP_REMOVED lines=14> */
[----:B------:R-:W-:Y:S01]  /*c090*/  ISETP.NE.AND P1, PT, R134, RZ, PT ;  /* 0x000000ff8600720c */ /* 0x000fe20003f25270 */
[----:B------:R-:W1:Y:S01]  /*c0a0*/  LDC R21, c[0x0][0x988] ;  /* 0x00026200ff157b82 */ /* 0x000e620000000800 */
        /* <DEDUP_REMOVED lines=21> */
[----:B------:R-:W-:Y:S02]  /*c200*/  FMNMX.FTZ R15, R150, R15, !PT ;  /* 0x0000000f960f7209 */ /* 0x000fe40007810000 */
        /* <DEDUP_REMOVED lines=30> */
[----:B------:R-:W-:-:S02]  /*c3f0*/  ISETP.NE.AND P2, PT, R155, RZ, PT ;  /* 0x000000ff9b00720c */ /* 0x000fc40003f45270 */
[----:B------:R-:W-:Y:S02]  /*c400*/  ISETP.GT.AND P1, PT, R101, 0x30, !P1 ;  /* 0x000000306500780c */ /* 0x000fe40004f24270 */
[----:B------:R-:W-:Y:S02]  /*c410*/  FMNMX.FTZ R15, R96, R15, !PT ;  /* 0x0000000f600f7209 */ /* 0x000fe40007810000 */
[----:B------:R-:W-:Y:S02]  /*c420*/  ISETP.LT.OR P1, PT, R97, 0x31, P1 ;  /* 0x000000316100780c */ /* 0x000fe40000f21670 */
[----:B------:R-:W-:Y:S02]  /*c430*/  FMNMX.FTZ R15, R108, R15, !PT ;  /* 0x0000000f6c0f7209 */ /* 0x000fe40007810000 */
[----:B------:R-:W-:Y:S02]  /*c440*/  FSEL R98, R98, -INF , !P1 ;  /* 0xff80000062627808 */ /* 0x000fe40004800000 */
        /* <DEDUP_REMOVED lines=61> */
[----:B------:R-:W-:Y:S01]  /*c820*/  FSEL R130, R106, -INF , !P2 ;  /* 0xff8000006a827808 */ /* 0x000fe20005000000 */
        /* <DEDUP_REMOVED lines=23> */
[----:B------:R-:W-:Y:S01]  /*c9a0*/  FSEL R110, R14, RZ, P1 ;  /* 0x000000ff0e6e7208 */ /* 0x000fe20000800000 */
[--C-:B------:R-:W-:Y:S01]  /*c9b0*/  FFMA.FTZ R96, R96, R21, -R111.reuse ;  /* 0x0000001560607223 */ /* 0x100fe2000001086f */
[----:B------:R-:W-:Y:S01]  /*c9c0*/  FMNMX.FTZ R15, R134, R15, !PT ;  /* 0x0000000f860f7209 */ /* 0x000fe20007810000 */
[----:B------:R-:W-:Y:S01]  /*c9d0*/  FFMA.FTZ R111, R108, R21, -R111 ;  /* 0x000000156c6f7223 */ /* 0x000fe2000001086f */
[----:B------:R-:W-:Y:S01]  /*c9e0*/  MUFU.EX2 R89, R194 ;  /* 0x000000c200597308 */ /* 0x000fe20000000800 */
[----:B------:R-:W-:Y:S01]  /*c9f0*/  FADD.FTZ R110, -R110, R175 ;  /* 0x000000af6e6e7221 */ /* 0x000fe20000010100 */
[----:B------:R-:W-:Y:S01]  /*ca00*/  FMNMX.FTZ R15, R98, R15, !PT ;  /* 0x0000000f620f7209 */ /* 0x000fe20007810000 */
[----:B------:R-:W-:Y:S01]  /*ca10*/  IMAD.MOV.U32 R175, RZ, RZ, R14 ;  /* 0x000000ffffaf7224 */ /* 0x000fe200078e000e */
[----:B------:R-:W-:-:S02]  /*ca20*/  LOP3.LUT P6, RZ, R177, 0x7f, RZ, 0xc0, !PT ;  /* 0x0000007fb1ff7812 */ /* 0x000fc400078cc0ff */
        /* <DEDUP_REMOVED lines=16> */
[----:B------:R-:W-:Y:S03]  /*cb30*/  MUFU.EX2 R95, R95 ;  /* 0x0000005f005f7308 */ /* 0x000fe60000000800 */
[----:B-1----:R-:W1:Y:S05]  /*cb40*/  SHFL.BFLY PT, R0, R15, 0x2, 0x1f ;  /* 0x0c401f000f007f89 */ /* 0x002e6a00000e0000 */
[----:B------:R-:W-:Y:S08]  /*cb50*/  MUFU.EX2 R178, R178 ;  /* 0x000000b200b27308 */ /* 0x000ff00000000800 */
[----:B------:R-:W-:Y:S08]  /*cb60*/  MUFU.EX2 R99, R99 ;  /* 0x0000006300637308 */ /* 0x000ff00000000800 */
[----:B------:R-:W-:Y:S01]  /*cb70*/  MUFU.EX2 R97, R97 ;  /* 0x0000006100617308 */ /* 0x000fe20000000800 */
[----:B-1----:R-:W-:-:S05]  /*cb80*/  FMNMX.FTZ R0, R15, R0, !PT ;  /* 0x000000000f007209 */ /* 0x002fca0007810000 */
[----:B------:R-:W1:Y:S02]  /*cb90*/  SHFL.BFLY PT, R15, R0, 0x1, 0x1f ;  /* 0x0c201f00000f7f89 */ /* 0x000e6400000e0000 */
[----:B------:R-:W-:Y:S08]  /*cba0*/  MUFU.EX2 R106, R106 ;  /* 0x0000006a006a7308 */ /* 0x000ff00000000800 */
[----:B------:R-:W-:Y:S08]  /*cbb0*/  MUFU.EX2 R101, R101 ;  /* 0x0000006500657308 */ /* 0x000ff00000000800 */
[----:B------:R-:W-:Y:S01]  /*cbc0*/  MUFU.EX2 R120, R120 ;  /* 0x0000007800787308 */ /* 0x000fe20000000800 */
[----:B-1----:R-:W-:Y:S01]  /*cbd0*/  FMNMX.FTZ R15, R0, R15, !PT ;  /* 0x0000000f000f7209 */ /* 0x002fe20007810000 */
[----:B------:R-:W-:-:S06]  /*cbe0*/  FMUL.FTZ R0, R110, R21 ;  /* 0x000000156e007220 */ /* 0x000fcc0000410000 */
[----:B------:R-:W-:Y:S01]  /*cbf0*/  MUFU.EX2 R103, R103 ;  /* 0x0000006700677308 */ /* 0x000fe20000000800 */
[C---:B------:R-:W-:Y:S01]  /*cc00*/  FSETP.NEU.FTZ.AND P1, PT, R15.reuse, -INF , PT ;  /* 0xff8000000f00780b */ /* 0x040fe20003f3d000 */
[----:B------:R-:W-:-:S05]  /*cc10*/  FMUL.FTZ R108, R15, R21 ;  /* 0x000000150f6c7220 */ /* 0x000fca0000410000 */
[----:B------:R-:W-:Y:S01]  /*cc20*/  FSEL R113, R108, RZ, P1 ;  /* 0x000000ff6c717208 */ /* 0x000fe20000800000 */
[----:B------:R-:W1:Y:S04]  /*cc30*/  MUFU.EX2 R0, R0 ;  /* 0x0000000000007308 */ /* 0x000e680000000800 */
[-CC-:B------:R-:W-:Y:S01]  /*cc40*/  FFMA.FTZ R159, R2, R21.reuse, -R113.reuse ;  /* 0x00000015029f7223 */ /* 0x180fe20000010871 */
[----:B------:R-:W-:Y:S01]  /*cc50*/  FSEL R2, R15, RZ, P1 ;  /* 0x000000ff0f027208 */ /* 0x000fe20000800000 */
[-CC-:B------:R-:W-:Y:S01]  /*cc60*/  FFMA.FTZ R157, R190, R21.reuse, -R113.reuse ;  /* 0x00000015be9d7223 */ /* 0x180fe20000010871 */
[-CC-:B------:R-:W-:Y:S01]  /*cc70*/  FFMA.FTZ R108, R144, R21.reuse, -R113.reuse ;  /* 0x00000015906c7223 */ /* 0x180fe20000010871 */
[-CC-:B------:R-:W-:Y:S01]  /*cc80*/  FFMA.FTZ R110, R142, R21.reuse, -R113.reuse ;  /* 0x000000158e6e7223 */ /* 0x180fe20000010871 */
[-C--:B------:R-:W-:Y:S01]  /*cc90*/  FFMA.FTZ R153, R132, R21.reuse, -R113 ;  /* 0x0000001584997223 */ /* 0x080fe20000010871 */
[----:B------:R-:W-:Y:S01]  /*cca0*/  FADD.FTZ R2, -R2, R173 ;  /* 0x000000ad02027221 */ /* 0x000fe20000010100 */
[----:B------:R-:W-:Y:S01]  /*ccb0*/  MUFU.EX2 R159, R159 ;  /* 0x0000009f009f7308 */ /* 0x000fe20000000800 */
[-CC-:B------:R-:W-:Y:S01]  /*ccc0*/  FFMA.FTZ R114, R140, R21.reuse, -R113.reuse ;  /* 0x000000158c727223 */ /* 0x180fe20000010871 */
[-CC-:B------:R-:W-:Y:S01]  /*ccd0*/  FFMA.FTZ R155, R90, R21.reuse, -R113.reuse ;  /* 0x000000155a9b7223 */ /* 0x180fe20000010871 */
[-C--:B------:R-:W-:Y:S01]  /*cce0*/  FMUL.FTZ R2, R2, R21.reuse ;  /* 0x0000001502027220 */ /* 0x080fe20000410000 */
[-CC-:B------:R-:W-:Y:S01]  /*ccf0*/  FFMA.FTZ R90, R138, R21.reuse, -R113.reuse ;  /* 0x000000158a5a7223 */ /* 0x180fe20000010871 */
[-C--:B------:R-:W-:Y:S01]  /*cd00*/  FFMA.FTZ R145, R98, R21.reuse, -R113 ;  /* 0x0000001562917223 */ /* 0x080fe20000010871 */
[----:B-1----:R-:W-:Y:S01]  /*cd10*/  FFMA.FTZ R115, R0, R12, R89 ;  /* 0x0000000c00737223 */ /* 0x002fe20000010059 */
[-CC-:B------:R-:W-:Y:S01]  /*cd20*/  FFMA.FTZ R149, R92, R21.reuse, -R113.reuse ;  /* 0x000000155c957223 */ /* 0x180fe20000010871 */
[----:B------:R-:W-:Y:S01]  /*cd30*/  MUFU.EX2 R157, R157 ;  /* 0x0000009d009d7308 */ /* 0x000fe20000000800 */
[-C--:B------:R-:W-:Y:S01]  /*cd40*/  FFMA.FTZ R92, R136, R21.reuse, -R113 ;  /* 0x00000015885c7223 */ /* 0x080fe20000010871 */
[----:B------:R-:W-:Y:S01]  /*cd50*/  FADD.FTZ R12, R188, R115 ;  /* 0x00000073bc0c7221 */ /* 0x000fe20000010000 */
[-CC-:B------:R-:W-:Y:S01]  /*cd60*/  FFMA.FTZ R151, R94, R21.reuse, -R113.reuse ;  /* 0x000000155e977223 */ /* 0x180fe20000010871 */
[-CC-:B------:R-:W-:Y:S01]  /*cd70*/  FFMA.FTZ R88, R88, R21.reuse, -R113.reuse ;  /* 0x0000001558587223 */ /* 0x180fe20000010871 */
[-CC-:B------:R-:W-:Y:S01]  /*cd80*/  FFMA.FTZ R94, R134, R21.reuse, -R113.reuse ;  /* 0x00000015865e7223 */ /* 0x180fe20000010871 */
[----:B------:R-:W-:Y:S01]  /*cd90*/  FADD.FTZ R115, R91, R12 ;  /* 0x0000000c5b737221 */ /* 0x000fe20000010000 */
[-CC-:B------:R-:W-:Y:S01]  /*cda0*/  FFMA.FTZ R102, R102, R21.reuse, -R113.reuse ;  /* 0x0000001566667223 */ /* 0x180fe20000010871 */
[----:B------:R-:W1:Y:S01]  /*cdb0*/  MUFU.EX2 R2, R2 ;  /* 0x0000000200027308 */ /* 0x000e620000000800 */
[-C--:B------:R-:W-:Y:S01]  /*cdc0*/  FFMA.FTZ R146, R146, R21.reuse, -R113 ;  /* 0x0000001592927223 */ /* 0x080fe20000010871 */
[----:B------:R-:W-:Y:S01]  /*cdd0*/  FADD.FTZ R12, R186, R115 ;  /* 0x00000073ba0c7221 */ /* 0x000fe20000010000 */
[-CC-:B------:R-:W-:Y:S01]  /*cde0*/  FFMA.FTZ R148, R148, R21.reuse, -R113.reuse ;  /* 0x0000001594947223 */ /* 0x180fe20000010871 */
[-CC-:B------:R-:W-:Y:S01]  /*cdf0*/  FFMA.FTZ R152, R152, R21.reuse, -R113.reuse ;  /* 0x0000001598987223 */ /* 0x180fe20000010871 */
[-CC-:B------:R-:W-:Y:S01]  /*ce00*/  FFMA.FTZ R154, R154, R21.reuse, -R113.reuse ;  /* 0x000000159a9a7223 */ /* 0x180fe20000010871 */
[----:B------:R-:W-:Y:S01]  /*ce10*/  FADD.FTZ R115, R93, R12 ;  /* 0x0000000c5d737221 */ /* 0x000fe20000010000 */
[----:B------:R-:W-:Y:S01]  /*ce20*/  FFMA.FTZ R176, R176, R21, -R113 ;  /* 0x00000015b0b07223 */ /* 0x000fe20000010871 */
[----:B------:R-:W2:Y:S01]  /*ce30*/  MUFU.EX2 R108, R108 ;  /* 0x0000006c006c7308 */ /* 0x000ea20000000800 */
[----:B------:R-:W-:Y:S01]  /*ce40*/  ISETP.GT.AND P1, PT, R20, R19, PT ;  /* 0x000000131400720c */ /* 0x000fe20003f24270 */
[----:B------:R-:W-:Y:S01]  /*ce50*/  FADD.FTZ R98, R182, R115 ;  /* 0x00000073b6627221 */ /* 0x000fe20000010000 */
[----:B------:R-:W-:Y:S01]  /*ce60*/  F2FP.F16.F32.PACK_AB R144, R120, R101 ;  /* 0x000000657890723e */ /* 0x000fe200000000ff */
[----:B------:R-:W-:-:S02]  /*ce70*/  VIADD R20, R20, 0xffffffff ;  /* 0xffffffff14147836 */ /* 0x000fc40000000000 */
[----:B------:R-:W-:Y:S01]  /*ce80*/  FADD.FTZ R115, R95, R98 ;  /* 0x000000625f737221 */ /* 0x000fe20000010000 */
[----:B------:R-:W-:Y:S01]  /*ce90*/  IMAD.MOV.U32 R173, RZ, RZ, R15 ;  /* 0x000000ffffad7224 */ /* 0x000fe200078e000f */
[----:B------:R-:W3:Y:S01]  /*cea0*/  MUFU.EX2 R110, R110 ;  /* 0x0000006e006e7308 */ /* 0x000ee20000000800 */
[----:B-1----:R-:W-:Y:S01]  /*ceb0*/  FFMA.FTZ R5, R2, R5, R157 ;  /* 0x0000000502057223 */ /* 0x002fe2000001009d */
[----:B------:R-:W-:-:S04]  /*cec0*/  FADD.FTZ R98, R178, R115 ;  /* 0x00000073b2627221 */ /* 0x000fc80000010000 */
[----:B------:R-:W-:Y:S01]  /*ced0*/  FADD.FTZ R115, R99, R98 ;  /* 0x0000006263737221 */ /* 0x000fe20000010000 */
[----:B------:R-:W-:Y:S01]  /*cee0*/  IMAD.U32 R98, RZ, RZ, UR10 ;  /* 0x0000000aff627e24 */ /* 0x000fe2000f8e00ff */
[----:B------:R-:W1:Y:S01]  /*cef0*/  MUFU.EX2 R153, R153 ;  /* 0x0000009900997308 */ /* 0x000e620000000800 */
[C---:B--2---:R-:W-:Y:S01]  /*cf00*/  FADD.FTZ R12, R108.reuse, R5 ;  /* 0x000000056c0c7221 */ /* 0x044fe20000010000 */
[----:B------:R-:W-:Y:S01]  /*cf10*/  F2FP.F16.F32.PACK_AB R157, R108, R157 ;  /* 0x0000009d6c9d723e */ /* 0x000fe200000000ff */
[----:B------:R-:W-:Y:S02]  /*cf20*/  @!P6 VIADD R98, R98, 0x2a860 ;  /* 0x0002a8606262e836 */ /* 0x000fe40000000000 */
[----:B------:R-:W-:-:S03]  /*cf30*/  FADD.FTZ R5, R159, R12 ;  /* 0x0000000c9f057221 */ /* 0x000fc60000010000 */
[----:B------:R-:W2:Y:S01]  /*cf40*/  MUFU.EX2 R114, R114 ;  /* 0x0000007200727308 */ /* 0x000ea20000000800 */
[C---:B---3--:R-:W-:Y:S01]  /*cf50*/  FADD.FTZ R12, R110.reuse, R5 ;  /* 0x000000056e0c7221 */ /* 0x048fe20000010000 */
[----:B------:R-:W-:Y:S02]  /*cf60*/  @!P6 PRMT R98, RZ, 0x654, R98 ;  /* 0x00000654ff62e816 */ /* 0x000fe40000000062 */
[----:B------:R-:W-:Y:S02]  /*cf70*/  F2FP.F16.F32.PACK_AB R159, R110, R159 ;  /* 0x0000009f6e9f723e */ /* 0x000fe400000000ff */
[----:B------:R3:W-:Y:S02]  /*cf80*/  @!P6 SYNCS.ARRIVE.TRANS64.RED.A1T0 RZ, [R98+URZ], RZ ;  /* 0x000000ff62ffe9a7 */ /* 0x0007e4000810043f */
[----:B------:R-:W4:Y:S01]  /*cf90*/  MUFU.EX2 R155, R155 ;  /* 0x0000009b009b7308 */ /* 0x000f220000000800 */
[----:B-1----:R-:W-:-:S07]  /*cfa0*/  FADD.FTZ R5, R153, R12 ;  /* 0x0000000c99057221 */ /* 0x002fce0000010000 */
[----:B------:R-:W1:Y:S01]  /*cfb0*/  MUFU.EX2 R90, R90 ;  /* 0x0000005a005a7308 */ /* 0x000e620000000800 */
[C---:B--2---:R-:W-:Y:S01]  /*cfc0*/  FADD.FTZ R12, R114.reuse, R5 ;  /* 0x00000005720c7221 */ /* 0x044fe20000010000 */
[----:B------:R-:W-:-:S06]  /*cfd0*/  F2FP.F16.F32.PACK_AB R153, R114, R153 ;  /* 0x000000997299723e */ /* 0x000fcc00000000ff */
[----:B------:R-:W2:Y:S01]  /*cfe0*/  MUFU.EX2 R149, R149 ;  /* 0x0000009500957308 */ /* 0x000ea20000000800 */
[----:B----4-:R-:W-:-:S07]  /*cff0*/  FADD.FTZ R5, R155, R12 ;  /* 0x0000000c9b057221 */ /* 0x010fce0000010000 */
[----:B------:R-:W4:Y:S01]  /*d000*/  MUFU.EX2 R92, R92 ;  /* 0x0000005c005c7308 */ /* 0x000f220000000800 */
[----:B-1----:R-:W-:Y:S01]  /*d010*/  FADD.FTZ R12, R90, R5 ;  /* 0x000000055a0c7221 */ /* 0x002fe20000010000 */
[----:B------:R-:W-:Y:S01]  /*d020*/  FFMA.FTZ R5, R156, R21, -R113 ;  /* 0x000000159c057223 */ /* 0x000fe20000010871 */
[----:B------:R-:W-:Y:S02]  /*d030*/  F2FP.F16.F32.PACK_AB R156, R188, R89 ;  /* 0x00000059bc9c723e */ /* 0x000fe400000000ff */
[----:B------:R-:W-:-:S03]  /*d040*/  F2FP.F16.F32.PACK_AB R155, R90, R155 ;  /* 0x0000009b5a9b723e */ /* 0x000fc600000000ff */
[----:B------:R1:W-:Y:S08]  /*d050*/  MUFU.EX2 R118, R88 ;  /* 0x0000005800767308 */ /* 0x0003f00000000800 */
[----:B------:R-:W5:Y:S01]  /*d060*/  MUFU.EX2 R151, R151 ;  /* 0x0000009700977308 */ /* 0x000f620000000800 */
[----:B-1----:R-:W-:-:S04]  /*d070*/  FADD.FTZ R88, R104, R115 ;  /* 0x0000007368587221 */ /* 0x002fc80000010000 */
[----:B------:R-:W-:-:S03]  /*d080*/  FADD.FTZ R115, R97, R88 ;  /* 0x0000005861737221 */ /* 0x000fc60000010000 */
[----:B------:R-:W1:Y:S01]  /*d090*/  MUFU.EX2 R94, R94 ;  /* 0x0000005e005e7308 */ /* 0x000e620000000800 */
[----:B------:R-:W-:Y:S01]  /*d0a0*/  FADD.FTZ R88, R106, R115 ;  /* 0x000000736a587221 */ /* 0x000fe20000010000 */
[----:B--2---:R-:W-:Y:S01]  /*d0b0*/  FADD.FTZ R115, R149, R12 ;  /* 0x0000000c95737221 */ /* 0x004fe20000010000 */
[C---:B----4-:R-:W-:Y:S02]  /*d0c0*/  F2FP.F16.F32.PACK_AB R149, R92.reuse, R149 ;  /* 0x000000955c95723e */ /* 0x050fe400000000ff */
[----:B------:R-:W-:Y:S01]  /*d0d0*/  FADD.FTZ R117, R101, R88 ;  /* 0x0000005865757221 */ /* 0x000fe20000010000 */
[----:B---3--:R-:W-:Y:S01]  /*d0e0*/  FADD.FTZ R98, R92, R115 ;  /* 0x000000735c627221 */ /* 0x008fe20000010000 */
[----:B------:R-:W-:Y:S01]  /*d0f0*/  FFMA.FTZ R88, R158, R21, -R113 ;  /* 0x000000159e587223 */ /* 0x000fe20000010871 */
[----:B------:R-:W2:Y:S01]  /*d100*/  MUFU.EX2 R145, R145 ;  /* 0x0000009100917308 */ /* 0x000ea20000000800 */
[----:B------:R-:W-:Y:S01]  /*d110*/  FADD.FTZ R12, R120, R117 ;  /* 0x00000075780c7221 */ /* 0x000fe20000010000 */
[----:B-----5:R-:W-:Y:S01]  /*d120*/  FADD.FTZ R115, R151, R98 ;  /* 0x0000006297737221 */ /* 0x020fe20000010000 */
[----:B------:R-:W-:-:S02]  /*d130*/  F2FP.F16.F32.PACK_AB R158, R186, R91 ;  /* 0x0000005bba9e723e */ /* 0x000fc400000000ff */
[----:B------:R-:W-:Y:S01]  /*d140*/  FADD.FTZ R117, R103, R12 ;  /* 0x0000000c67757221 */ /* 0x000fe20000010000 */
[-CC-:B------:R-:W-:Y:S01]  /*d150*/  FFMA.FTZ R12, R150, R21.reuse, -R113.reuse ;  /* 0x00000015960c7223 */ /* 0x180fe20000010871 */
[----:B------:R-:W-:Y:S01]  /*d160*/  FFMA.FTZ R113, R130, R21, -R113 ;  /* 0x0000001582717223 */ /* 0x000fe20000010871 */
[----:B------:R-:W3:Y:S01]  /*d170*/  MUFU.EX2 R122, R122 ;  /* 0x0000007a007a7308 */ /* 0x000ee20000000800 */
[----:B-1----:R-:W-:Y:S01]  /*d180*/  FADD.FTZ R98, R94, R115 ;  /* 0x000000735e627221 */ /* 0x002fe20000010000 */
[----:B------:R-:W-:Y:S02]  /*d190*/  F2FP.F16.F32.PACK_AB R150, R106, R97 ;  /* 0x000000616a96723e */ /* 0x000fe400000000ff */
[----:B------:R-:W-:-:S04]  /*d1a0*/  F2FP.F16.F32.PACK_AB R151, R94, R151 ;  /* 0x000000975e97723e */ /* 0x000fc800000000ff */
[----:B------:R-:W1:Y:S01]  /*d1b0*/  MUFU.EX2 R105, R105 ;  /* 0x0000006900697308 */ /* 0x000e620000000800 */
[----:B--2---:R-:W-:Y:S01]  /*d1c0*/  FADD.FTZ R98, R145, R98 ;  /* 0x0000006291627221 */ /* 0x004fe20000010000 */
[----:B------:R-:W-:-:S03]  /*d1d0*/  F2FP.F16.F32.PACK_AB R145, R118, R145 ;  /* 0x000000917691723e */ /* 0x000fc600000000ff */
[----:B------:R-:W-:-:S03]  /*d1e0*/  FADD.FTZ R98, R118, R98 ;  /* 0x0000006276627221 */ /* 0x000fc60000010000 */
[----:B------:R3:W2:Y:S08]  /*d1f0*/  MUFU.EX2 R147, R102 ;  /* 0x0000006600937308 */ /* 0x0006b00000000800 */
[----:B------:R-:W4:Y:S01]  /*d200*/  MUFU.EX2 R116, R116 ;  /* 0x0000007400747308 */ /* 0x000f220000000800 */
[----:B---3--:R-:W-:-:S04]  /*d210*/  FADD.FTZ R102, R122, R117 ;  /* 0x000000757a667221 */ /* 0x008fc80000010000 */
[----:B-1----:R-:W-:-:S03]  /*d220*/  FADD.FTZ R115, R105, R102 ;  /* 0x0000006669737221 */ /* 0x002fc60000010000 */
[----:B------:R1:W3:Y:S01]  /*d230*/  MUFU.EX2 R119, R146 ;  /* 0x0000009200777308 */ /* 0x0002e20000000800 */
[----:B--2---:R-:W-:-:S07]  /*d240*/  FADD.FTZ R98, R147, R98 ;  /* 0x0000006293627221 */ /* 0x004fce0000010000 */
[----:B------:R-:W2:Y:S01]  /*d250*/  MUFU.EX2 R107, R107 ;  /* 0x0000006b006b7308 */ /* 0x000ea20000000800 */
[----:B----4-:R-:W-:Y:S01]  /*d260*/  FADD.FTZ R102, R116, R115 ;  /* 0x0000007374667221 */ /* 0x010fe20000010000 */
[----:B-1----:R-:W-:Y:S02]  /*d270*/  F2FP.F16.F32.PACK_AB R146, R122, R103 ;  /* 0x000000677a92723e */ /* 0x002fe400000000ff */
[----:B------:R-:W-:-:S04]  /*d280*/  F2FP.F16.F32.PACK_AB R140, R116, R105 ;  /* 0x00000069748c723e */ /* 0x000fc800000000ff */
[----:B------:R1:W4:Y:S01]  /*d290*/  MUFU.EX2 R141, R148 ;  /* 0x00000094008d7308 */ /* 0x0003220000000800 */
[C---:B---3--:R-:W-:Y:S01]  /*d2a0*/  FADD.FTZ R98, R119.reuse, R98 ;  /* 0x0000006277627221 */ /* 0x048fe20000010000 */
[----:B------:R-:W-:-:S06]  /*d2b0*/  F2FP.F16.F32.PACK_AB R147, R119, R147 ;  /* 0x000000937793723e */ /* 0x000fcc00000000ff */
[----:B------:R-:W3:Y:S01]  /*d2c0*/  MUFU.EX2 R112, R112 ;  /* 0x0000007000707308 */ /* 0x000ee20000000800 */
[----:B--2---:R-:W-:Y:S01]  /*d2d0*/  FADD.FTZ R89, R107, R102 ;  /* 0x000000666b597221 */ /* 0x004fe20000010000 */
[----:B-1----:R-:W-:-:S06]  /*d2e0*/  F2FP.F16.F32.PACK_AB R148, R104, R99 ;  /* 0x000000636894723e */ /* 0x002fcc00000000ff */
[----:B------:R1:W2:Y:S01]  /*d2f0*/  MUFU.EX2 R121, R152 ;  /* 0x0000009800797308 */ /* 0x0002a20000000800 */
[----:B----4-:R-:W-:-:S07]  /*d300*/  FADD.FTZ R98, R141, R98 ;  /* 0x000000628d627221 */ /* 0x010fce0000010000 */
[----:B------:R4:W5:Y:S01]  /*d310*/  MUFU.EX2 R143, R154 ;  /* 0x0000009a008f7308 */ /* 0x0009620000000800 */
[----:B---3--:R-:W-:Y:S01]  /*d320*/  FADD.FTZ R102, R112, R89 ;  /* 0x0000005970667221 */ /* 0x008fe20000010000 */
[----:B-1----:R-:W-:Y:S02]  /*d330*/  F2FP.F16.F32.PACK_AB R152, R182, R93 ;  /* 0x0000005db698723e */ /* 0x002fe400000000ff */
[----:B------:R-:W-:-:S04]  /*d340*/  F2FP.F16.F32.PACK_AB R142, R112, R107 ;  /* 0x0000006b708e723e */ /* 0x000fc800000000ff */
[----:B------:R-:W1:Y:S01]  /*d350*/  MUFU.EX2 R117, R5 ;  /* 0x0000000500757308 */ /* 0x000e620000000800 */
[C---:B--2---:R-:W-:Y:S01]  /*d360*/  FADD.FTZ R98, R121.reuse, R98 ;  /* 0x0000006279627221 */ /* 0x044fe20000010000 */
[----:B----4-:R-:W-:Y:S02]  /*d370*/  F2FP.F16.F32.PACK_AB R154, R178, R95 ;  /* 0x0000005fb29a723e */ /* 0x010fe400000000ff */
[----:B------:R-:W-:-:S04]  /*d380*/  F2FP.F16.F32.PACK_AB R141, R121, R141 ;  /* 0x0000008d798d723e */ /* 0x000fc800000000ff */
[----:B------:R-:W2:Y:S01]  /*d390*/  MUFU.EX2 R109, R109 ;  /* 0x0000006d006d7308 */ /* 0x000ea20000000800 */
[----:B-----5:R-:W-:-:S07]  /*d3a0*/  FADD.FTZ R98, R143, R98 ;  /* 0x000000628f627221 */ /* 0x020fce0000010000 */
[----:B------:R-:W3:Y:S01]  /*d3b0*/  MUFU.EX2 R137, R176 ;  /* 0x000000b000897308 */ /* 0x000ee20000000800 */
[C---:B-1----:R-:W-:Y:S01]  /*d3c0*/  FADD.FTZ R98, R117.reuse, R98 ;  /* 0x0000006275627221 */ /* 0x042fe20000010000 */
[----:B------:R-:W-:-:S06]  /*d3d0*/  F2FP.F16.F32.PACK_AB R143, R117, R143 ;  /* 0x0000008f758f723e */ /* 0x000fcc00000000ff */
[----:B------:R-:W1:Y:S01]  /*d3e0*/  MUFU.EX2 R100, R100 ;  /* 0x0000006400647308 */ /* 0x000e620000000800 */
[----:B--2---:R-:W-:-:S07]  /*d3f0*/  FADD.FTZ R5, R109, R102 ;  /* 0x000000666d057221 */ /* 0x004fce0000010000 */
        /* <DEDUP_REMOVED lines=9> */
[----:B---3--:R-:W-:-:S07]  /*d490*/  FADD.FTZ R102, R96, R5 ;  /* 0x0000000560667221 */ /* 0x008fce0000010000 */
[----:B------:R-:W3:Y:S01]  /*d4a0*/  MUFU.EX2 R113, R113 ;  /* 0x0000007100717308 */ /* 0x000ee20000000800 */
[----:B-1----:R-:W-:Y:S01]  /*d4b0*/  FADD.FTZ R98, R139, R98 ;  /* 0x000000628b627221 */ /* 0x002fe20000010000 */
[C---:B--2---:R-:W-:Y:S01]  /*d4c0*/  FADD.FTZ R12, R111.reuse, R102 ;  /* 0x000000666f0c7221 */ /* 0x044fe20000010000 */
[----:B------:R-:W-:Y:S02]  /*d4d0*/  F2FP.F16.F32.PACK_AB R138, R111, R96 ;  /* 0x000000606f8a723e */ /* 0x000fe400000000ff */
[C---:B---3--:R-:W-:Y:S01]  /*d4e0*/  FADD.FTZ R5, R113.reuse, R98 ;  /* 0x0000006271057221 */ /* 0x048fe20000010000 */
[----:B------:R-:W-:Y:S01]  /*d4f0*/  F2FP.F16.F32.PACK_AB R139, R113, R139 ;  /* 0x0000008b718b723e */ /* 0x000fe200000000ff */
[----:B------:R-:W-:Y:S06]  /*d500*/  @P1 BRA `(.L_x_942) ;  /* 0xffffffcc00481947 */ /* 0x000fec000383ffff */
.L_x_925:
        /* <DEDUP_REMOVED lines=67> */
.L_x_943:
[----:B------:R-:W-:Y:S01]  /*d940*/  ULEA UR5, UR36, UR37, 0x3 ;  /* 0x0000002524057291 */ /* 0x000fe2000f8e183f */
[----:B------:R-:W-:-:S05]  /*d950*/  IMAD.U32 R0, RZ, RZ, UR39 ;  /* 0x00000027ff007e24 */ /* 0x000fca000f8e00ff */
[----:B------:R-:W-:-:S04]  /*d960*/  SHF.L.U32 R0, R0, 0x1f, RZ ;  /* 0x0000001f00007819 */ /* 0x000fc800000006ff */
[----:B------:R1:W2:Y:S01]  /*d970*/  SYNCS.PHASECHK.TRANS64.TRYWAIT P1, [UR5+0x2a850], R0 ;  /* 0x02a85000ff0075a7 */ /* 0x0002a20008020145 */
[----:B------:R-:W-:Y:S05]  /*d980*/  @!P0 BRA `(.L_x_944) ;  /* 0x0000000000048947 */ /* 0x000fea0003800000 */
[----:B------:R-:W-:Y:S01]  /*d990*/  BPT.TRAP 0x1 ;  /* 0x000000040000795c */ /* 0x000fe20000300000 */
.L_x_944:
[----:B--2---:R-:W-:Y:S05]  /*d9a0*/  @P1 BRA `(.L_x_945) ;  /* 0x0000000000081947 */ /* 0x004fea0003800000 */
[----:B------:R-:W2:Y:S02]  /*d9b0*/  SYNCS.PHASECHK.TRANS64.TRYWAIT P0, [UR5+0x2a850], R0 ;  /* 0x02a85000ff0075a7 */ /* 0x000ea40008000145 */
[----:B--2---:R-:W-:Y:S05]  /*d9c0*/  @!P0 BRA `(.L_x_946) ;  /* 0x0000005000748947 */ /* 0x004fea0003800000 */
.L_x_945:
[----:B------:R-:W-:Y:S01]  /*d9d0*/  UIADD3 UR37, UR37, 0x400, URZ ;  /* 0x0000040025257890 */ /* 0x000fe2000fffe03f */
[----:B------:R-:W-:Y:S01]  /*d9e0*/  WARPGROUP.ARRIVE ;  /* 0x00000000000079c5 */ /* 0x000fe20000000000 */
[----:B------:R-:W-:Y:S01]  /*d9f0*/  UMOV UR7, 0x40000040 ;  /* 0x4000004000077882 */ /* 0x000fe20000000000 */
[----:B-12---:R-:W1:Y:S01]  /*da00*/  SHFL.BFLY PT, R0, R5, 0x2, 0x1f ;  /* 0x0c401f0005007f89 */ /* 0x006e6200000e0000 */
[----:B------:R-:W-:Y:S01]  /*da10*/  USHF.R.U32.HI UR37, URZ, 0x4, UR37 ;  /* 0x000000043f257899 */ /* 0x000fe20008011625 */
[----:B------:R-:W-:Y:S02]  /*da20*/  IMAD.U32 R11, RZ, RZ, UR5 ;  /* 0x00000005ff0b7e24 */ /* 0x000fe4000f8e00ff */
[----:B------:R-:W2:Y:S01]  /*da30*/  SHFL.BFLY PT, R3, R12, 0x2, 0x1f ;  /* 0x0c401f000c037f89 */ /* 0x000ea200000e0000 */
[----:B------:R-:W-:Y:S01]  /*da40*/  ULOP3.LUT UR37, UR37, 0x3fff, URZ, 0xc0, !UPT ;  /* 0x00003fff25257892 */ /* 0x000fe2000f8ec03f */
[----:B------:R-:W-:Y:S01]  /*da50*/  VIADD R164, R164, 0x1 ;  /* 0x00000001a4a47836 */ /* 0x000fe20000000000 */
[----:B------:R-:W3:Y:S02]  /*da60*/  S2R R8, SR_TID.X ;  /* 0x0000000000087919 */ /* 0x000ee40000002100 */
[----:B------:R-:W-:-:S04]  /*da70*/  ULOP3.LUT UR4, UR37, 0x3000000, URZ, 0xfc, !UPT ;  /* 0x0300000025047892 */ /* 0x000fc8000f8efc3f */
[----:B------:R-:W-:Y:S02]  /*da80*/  UIMAD UR4, UR36, 0x600, UR4 ;  /* 0x00000600240478a4 */ /* 0x000fe4000f8e0204 */
[----:B------:R-:W-:-:S04]  /*da90*/  UIADD3 UR36, UR36, 0x1, URZ ;  /* 0x0000000124247890 */ /* 0x000fc8000fffe03f */
[----:B------:R-:W-:Y:S01]  /*daa0*/  UISETP.NE.AND UP0, UPT, UR36, 0x2, UPT ;  /* 0x000000022400788c */ /* 0x000fe2000bf05270 */
[----:B------:R-:W-:Y:S02]  /*dab0*/  UMOV UR6, UR4 ;  /* 0x0000000400067c82 */ /* 0x000fe40008000000 */
[----:B------:R-:W-:Y:S01]  /*dac0*/  HGMMA.64x128x16.F32 R24, R156, gdesc[UR4].tnspB, R24, gsb0 ;  /* 0x41e000049c187df0 */ /* 0x000fe20008000818 */
[----:B------:R-:W-:Y:S01]  /*dad0*/  UIADD3 UR6, UR4, 0x80, URZ ;  /* 0x0000008004067890 */ /* 0x000fe2000fffe03f */
[----:B-1----:R-:W-:Y:S01]  /*dae0*/  FADD.FTZ R2, R0, R5 ;  /* 0x0000000500027221 */ /* 0x002fe20000010000 */
[----:B------:R-:W-:Y:S01]  /*daf0*/  UMOV UR7, 0x40000040 ;  /* 0x4000004000077882 */ /* 0x000fe20000000000 */
[----:B------:R-:W-:Y:S01]  /*db00*/  CS2R R4, SRZ ;  /* 0x0000000000047805 */ /* 0x000fe2000001ff00 */
[----:B--2---:R-:W-:Y:S01]  /*db10*/  FADD.FTZ R3, R3, R12 ;  /* 0x0000000c03037221 */ /* 0x004fe20000010000 */
[----:B------:R-:W-:Y:S01]  /*db20*/  USEL UR36, UR36, URZ, UP0 ;  /* 0x0000003f24247287 */ /* 0x000fe20008000000 */
[----:B------:R-:W1:Y:S04]  /*db30*/  SHFL.BFLY PT, R7, R2, 0x1, 0x1f ;  /* 0x0c201f0002077f89 */ /* 0x000e6800000e0000 */
[----:B------:R-:W2:Y:S01]  /*db40*/  SHFL.BFLY PT, R0, R3, 0x1, 0x1f ;  /* 0x0c201f0003007f89 */ /* 0x000ea200000e0000 */
[----:B---3--:R-:W-:Y:S01]  /*db50*/  LOP3.LUT P2, RZ, R8, 0x7f, RZ, 0xc0, !PT ;  /* 0x0000007f08ff7812 */ /* 0x008fe2000784c0ff */
[----:B-1----:R-:W-:Y:S01]  /*db60*/  FADD.FTZ R10, R2, R7 ;  /* 0x00000007020a7221 */ /* 0x002fe20000010000 */
[----:B------:R-:W-:-:S02]  /*db70*/  IMAD.MOV.U32 R2, RZ, RZ, -0x800000 ;  /* 0xff800000ff027424 */ /* 0x000fc400078e00ff */
[----:B--2---:R-:W-:Y:S02]  /*db80*/  FADD.FTZ R9, R3, R0 ;  /* 0x0000000003097221 */ /* 0x004fe40000010000 */
[----:B------:R-:W-:Y:S01]  /*db90*/  FSETP.NE.FTZ.AND P1, PT, R10, RZ, PT ;  /* 0x000000ff0a00720b */ /* 0x000fe20003f35000 */
[----:B------:R-:W-:Y:S02]  /*dba0*/  IMAD.MOV.U32 R0, RZ, RZ, -0x800000 ;  /* 0xff800000ff007424 */ /* 0x000fe400078e00ff */
[----:B------:R-:W-:-:S10]  /*dbb0*/  FSETP.NE.FTZ.AND P0, PT, R9, RZ, PT ;  /* 0x000000ff0900720b */ /* 0x000fd40003f15000 */
[----:B------:R-:W1:Y:S03]  /*dbc0*/  @P1 MUFU.LG2 R7, R10 ;  /* 0x0000000a00071308 */ /* 0x000e660000000c00 */
[C---:B------:R-:W-:Y:S01]  /*dbd0*/  @P0 FMUL.FTZ R3, R21.reuse, 0.69314718246459960938 ;  /* 0x3f31721815030820 */ /* 0x040fe20000410000 */
[----:B------:R-:W-:-:S04]  /*dbe0*/  @P1 FMUL.FTZ R21, R21, 0.69314718246459960938 ;  /* 0x3f31721815151820 */ /* 0x000fc80000410000 */
[----:B------:R-:W2:Y:S08]  /*dbf0*/  @P0 MUFU.LG2 R6, R9 ;  /* 0x0000000900060308 */ /* 0x000eb00000000c00 */
[----:B------:R-:W3:Y:S01]  /*dc00*/  @P0 MUFU.RCP R4, R9 ;  /* 0x0000000900040308 */ /* 0x000ee20000001000 */
[----:B-1----:R-:W-:Y:S01]  /*dc10*/  @P1 FMUL.FTZ R8, R7, 0.69314718246459960938 ;  /* 0x3f31721807081820 */ /* 0x002fe20000410000 */
[----:B------:R-:W-:-:S03]  /*dc20*/  @!P2 VIADD R7, R11, 0x2a860 ;  /* 0x0002a8600b07a836 */ /* 0x000fc60000000000 */
[----:B------:R-:W-:Y:S02]  /*dc30*/  @P1 FFMA.FTZ R0, R21, R15, R8 ;  /* 0x0000000f15001223 */ /* 0x000fe40000010008 */
[----:B------:R-:W-:Y:S01]  /*dc40*/  @!P2 PRMT R7, RZ, 0x654, R7 ;  /* 0x00000654ff07a816 */ /* 0x000fe20000000007 */
[----:B------:R1:W4:Y:S01]  /*dc50*/  @P1 MUFU.RCP R5, R10 ;  /* 0x0000000a00051308 */ /* 0x0003220000001000 */
[----:B--2---:R-:W-:-:S04]  /*dc60*/  @P0 FMUL.FTZ R6, R6, 0.69314718246459960938 ;  /* 0x3f31721806060820 */ /* 0x004fc80000410000 */
[----:B------:R-:W-:Y:S01]  /*dc70*/  @P0 FFMA.FTZ R2, R3, R14, R6 ;  /* 0x0000000e03020223 */ /* 0x000fe20000010006 */
[----:B------:R-:W-:Y:S01]  /*dc80*/  PLOP3.LUT P0, PT, PT, PT, PT, 0x8, 0x0 ;  /* 0x000000000000781c */ /* 0x000fe20003f0e170 */
        /* <DEDUP_REMOVED lines=21> */
[----:B------:R-:W-:-:S04]  /*dde0*/  USEL UR4, URZ, 0x1, UP0 ;  /* 0x000000013f047887 */ /* 0x000fc80008000000 */
[----:B------:R-:W-:Y:S01]  /*ddf0*/  ULOP3.LUT UR39, UR39, UR4, URZ, 0x3c, !UPT ;  /* 0x0000000427277292 */ /* 0x000fe2000f8e3c3f */
[----:B------:R-:W-:Y:S02]  /*de00*/  WARPGROUP.DEPBAR.LE gsb0, 0x0 ;  /* 0x00008000000079c5 */ /* 0x000fe40000010000 */
[----:B------:R-:W-:-:S06]  /*de10*/  WARPGROUP.ARRIVE ;  /* 0x00000000000079c5 */ /* 0x000fcc0000000000 */
[----:B------:R-:W-:Y:S03]  /*de20*/  HGMMA.64x128x16.F32 R24, R136, gdesc[UR4].tnspB, R24, gsb0 ;  /* 0x41e0000488187df0 */ /* 0x000fe60008000818 */
[----:B------:R-:W-:Y:S02]  /*de30*/  WARPGROUP.DEPBAR.LE gsb0, 0x0 ;  /* 0x00008000000079c5 */ /* 0x000fe40000010000 */
[-C--:B---3--:R-:W-:Y:S01]  /*de40*/  FMUL.FTZ R3, R28, R4.reuse ;  /* 0x000000041c037220 */ /* 0x088fe20000410000 */
[-C--:B------:R-:W-:Y:S01]  /*de50*/  FMUL.FTZ R6, R29, R4.reuse ;  /* 0x000000041d067220 */ /* 0x080fe20000410000 */
[----:B------:R2:W-:Y:S01]  /*de60*/  @!P2 SYNCS.ARRIVE.TRANS64.RED.A1T0 RZ, [R7+URZ], RZ ;  /* 0x000000ff07ffa9a7 */ /* 0x0005e2000810043f */
[-C--:B-1----:R-:W-:Y:S01]  /*de70*/  FMUL.FTZ R10, R24, R4.reuse ;  /* 0x00000004180a7220 */ /* 0x082fe20000410000 */
        /* <DEDUP_REMOVED lines=29> */
[-C--:B----4-:R-:W-:Y:S01]  /*e050*/  FMUL.FTZ R9, R26, R5.reuse ;  /* 0x000000051a097220 */ /* 0x090fe20000410000 */
[-C--:B------:R-:W-:Y:S01]  /*e060*/  FMUL.FTZ R8, R27, R5.reuse ;  /* 0x000000051b087220 */ /* 0x080fe20000410000 */
[-C--:B------:R-:W-:Y:S01]  /*e070*/  FMUL.FTZ R30, R30, R5.reuse ;  /* 0x000000051e1e7220 */ /* 0x080fe20000410000 */
[-C--:B--2---:R-:W-:Y:S01]  /*e080*/  FMUL.FTZ R7, R31, R5.reuse ;  /* 0x000000051f077220 */ /* 0x084fe20000410000 */
        /* <DEDUP_REMOVED lines=27> */
[----:B------:R-:W-:-:S07]  /*e240*/  FMUL.FTZ R87, R87, R5 ;  /* 0x0000000557577220 */ /* 0x000fce0000410000 */
.L_x_876:
[----:B------:R-:W1:Y:S08]  /*e250*/  S2UR UR4, SR_CgaCtaId ;  /* 0x00000000000479c3 */ /* 0x000e700000008800 */
[----:B------:R-:W-:Y:S06]  /*e260*/  BAR.SYNC.DEFER_BLOCKING 0x5, 0x120 ;  /* 0x0144800000007b1d */ /* 0x000fec0000010000 */
[----:B------:R-:W-:-:S02]  /*e270*/  UMOV UR37, 0x400 ;  /* 0x0000040000257882 */ /* 0x000fc40000000000 */
[----:B-1----:R-:W-:-:S09]  /*e280*/  ULEA UR37, UR4, UR37, 0x18 ;  /* 0x0000002504257291 */ /* 0x002fd2000f8ec03f */
[----:B------:R-:W1:Y:S02]  /*e290*/  LDS R4, [UR37+0x2a8d0] ;  /* 0x02a8d025ff047984 */ /* 0x000e640008000800 */
[----:B-1----:R-:W-:Y:S01]  /*e2a0*/  R2UR UR4, R4 ;  /* 0x00000000040472ca */ /* 0x002fe200000e0000 */
[----:B------:R-:W-:Y:S06]  /*e2b0*/  BAR.ARV 0x4, 0x120 ;  /* 0x0104800000007b1d */ /* 0x000fec0000002000 */
[----:B------:R-:W-:Y:S08]  /*e2c0*/  @P0 BRA `(.L_x_947) ;  /* 0x0000000800500947 */ /* 0x000ff00003800000 */
[----:B------:R-:W-:Y:S01]  /*e2d0*/  VIADD R31, R167, UR42 ;  /* 0x0000002aa71f7c36 */ /* 0x000fe20008000000 */
[C---:B------:R-:W-:Y:S01]  /*e2e0*/  LOP3.LUT R5, R22.reuse, 0x380, RZ, 0xc0, !PT ;  /* 0x0000038016057812 */ /* 0x040fe200078ec0ff */
[----:B------:R-:W-:Y:S01]  /*e2f0*/  BAR.SYNC.DEFER_BLOCKING 0x1, 0x100 ;  /* 0x0044000000007b1d */ /* 0x000fe20000010000 */
[C---:B------:R-:W-:Y:S01]  /*e300*/  IADD3 R27, P2, R22.reuse, 0x20, RZ ;  /* 0x00000020161b7810 */ /* 0x040fe20007f5e0ff */
[----:B------:R-:W-:Y:S01]  /*e310*/  VIADD R4, R31, 0x8 ;  /* 0x000000081f047836 */ /* 0x000fe20000000000 */
[C---:B------:R-:W-:Y:S01]  /*e320*/  IADD3 R11, P6, R22.reuse, 0x40, RZ ;  /* 0x00000040160b7810 */ /* 0x040fe20007fde0ff */
[----:B------:R-:W-:Y:S01]  /*e330*/  USHF.R.S32.HI UR5, URZ, 0x1f, UR43 ;  /* 0x0000001f3f057899 */ /* 0x000fe2000801142b */
[----:B------:R-:W-:Y:S01]  /*e340*/  IADD3 R15, P4, R22, 0x4000, RZ ;  /* 0x00004000160f7810 */ /* 0x000fe20007f9e0ff */
[----:B------:R-:W-:Y:S01]  /*e350*/  ULDC UR10, c[0x0][0xa88] ;  /* 0x0002a200000a7ab9 */ /* 0x000fe20000000800 */
[----:B------:R-:W-:Y:S01]  /*e360*/  LOP3.LUT P0, RZ, R166, 0x3, RZ, 0xc0, !PT ;  /* 0x00000003a6ff7812 */ /* 0x000fe2000780c0ff */
[----:B------:R-:W1:Y:S01]  /*e370*/  LDC.64 R72, c[0x0][0xb78] ;  /* 0x0002de00ff487b82 */ /* 0x000e620000000a00 */
[----:B------:R-:W-:Y:S01]  /*e380*/  SHF.R.U64 R5, R5, 0x3, RZ ;  /* 0x0000000305057819 */ /* 0x000fe200000012ff */
[----:B------:R-:W-:Y:S01]  /*e390*/  ULDC.64 UR8, c[0x0][0xb70] ;  /* 0x0002dc0000087ab9 */ /* 0x000fe20000000a00 */
[----:B------:R-:W-:Y:S01]  /*e3a0*/  LOP3.LUT R26, R27, 0x380, RZ, 0xc0, !PT ;  /* 0x000003801b1a7812 */ /* 0x000fe200078ec0ff */
[----:B------:R-:W-:Y:S01]  /*e3b0*/  UIMAD UR5, UR5, UR8, URZ ;  /* 0x00000008050572a4 */ /* 0x000fe2000f8e023f */
[----:B------:R-:W-:Y:S01]  /*e3c0*/  LOP3.LUT R24, R11, 0x380, RZ, 0xc0, !PT ;  /* 0x000003800b187812 */ /* 0x000fe200078ec0ff */
[----:B------:R-:W-:Y:S01]  /*e3d0*/  UIMAD.WIDE.U32 UR6, UR43, UR8, URZ ;  /* 0x000000082b0672a5 */ /* 0x000fe2000f8e003f */
[----:B------:R-:W-:Y:S01]  /*e3e0*/  LOP3.LUT R14, R15, 0x380, RZ, 0xc0, !PT ;  /* 0x000003800f0e7812 */ /* 0x000fe200078ec0ff */
[----:B------:R-:W-:Y:S01]  /*e3f0*/  UIMAD UR5, UR43, UR9, UR5 ;  /* 0x000000092b0572a4 */ /* 0x000fe2000f8e0205 */
[----:B------:R-:W-:Y:S01]  /*e400*/  ISETP.GE.OR P1, PT, R4, UR10, P0 ;  /* 0x0000000a04007c0c */ /* 0x000fe20008726670 */
[----:B------:R-:W-:Y:S01]  /*e410*/  USHF.R.S32.HI UR8, URZ, 0x1f, UR44 ;  /* 0x0000001f3f087899 */ /* 0x000fe2000801142c */
[----:B------:R-:W-:Y:S01]  /*e420*/  IADD3 R21, P5, R22, 0x60, RZ ;  /* 0x0000006016157810 */ /* 0x000fe20007fbe0ff */
[----:B------:R-:W-:Y:S01]  /*e430*/  UIADD3 UR5, UR7, UR5, URZ ;  /* 0x0000000507057290 */ /* 0x000fe2000fffe03f */
[----:B------:R-:W-:Y:S01]  /*e440*/  LOP3.LUT R4, R5, R22, RZ, 0x3c, !PT ;  /* 0x0000001605047212 */ /* 0x000fe200078e3cff */
[----:B------:R-:W-:Y:S01]  /*e450*/  IMAD.MOV.U32 R5, RZ, RZ, R23 ;  /* 0x000000ffff057224 */ /* 0x000fe200078e0017 */
[----:B------:R-:W-:-:S02]  /*e460*/  SHF.R.U64 R26, R26, 0x3, RZ ;  /* 0x000000031a1a7819 */ /* 0x000fc400000012ff */
[----:B------:R-:W-:Y:S02]  /*e470*/  SHF.R.U64 R24, R24, 0x3, RZ ;  /* 0x0000000318187819 */ /* 0x000fe400000012ff */
[----:B------:R-:W-:Y:S02]  /*e480*/  SHF.R.U64 R14, R14, 0x3, RZ ;  /* 0x000000030e0e7819 */ /* 0x000fe400000012ff */
[----:B------:R-:W-:Y:S02]  /*e490*/  LOP3.LUT R20, R21, 0x380, RZ, 0xc0, !PT ;  /* 0x0000038015147812 */ /* 0x000fe400078ec0ff */
[----:B------:R-:W-:Y:S01]  /*e4a0*/  LOP3.LUT R26, R26, R27, RZ, 0x3c, !PT ;  /* 0x0000001b1a1a7212 */ /* 0x000fe200078e3cff */
[----:B------:R-:W-:Y:S01]  /*e4b0*/  IMAD.X R27, RZ, RZ, R23, P2 ;  /* 0x000000ffff1b7224 */ /* 0x000fe200010e0617 */
[----:B------:R-:W-:Y:S02]  /*e4c0*/  LOP3.LUT R24, R24, R11, RZ, 0x3c, !PT ;  /* 0x0000000b18187212 */ /* 0x000fe400078e3cff */
[----:B------:R-:W-:-:S02]  /*e4d0*/  LOP3.LUT R14, R14, R15, RZ, 0x3c, !PT ;  /* 0x0000000f0e0e7212 */ /* 0x000fc400078e3cff */
[----:B------:R-:W-:Y:S02]  /*e4e0*/  MOV R11, R4 ;  /* 0x00000004000b7202 */ /* 0x000fe40000000f00 */
[----:B------:R-:W-:Y:S02]  /*e4f0*/  IADD3 R15, P2, R22, 0x4040, RZ ;  /* 0x00004040160f7810 */ /* 0x000fe40007f5e0ff */
[----:B------:R-:W-:Y:S02]  /*e500*/  SHF.R.U64 R20, R20, 0x3, RZ ;  /* 0x0000000314147819 */ /* 0x000fe400000012ff */
[----:B------:R-:W-:Y:S01]  /*e510*/  F2FP.F16.F32.PACK_AB R4, R25, R10 ;  /* 0x0000000a1904723e */ /* 0x000fe200000000ff */
[----:B------:R-:W-:Y:S01]  /*e520*/  IMAD.X R25, RZ, RZ, R23, P6 ;  /* 0x000000ffff197224 */ /* 0x000fe200030e0617 */
[----:B------:R-:W-:Y:S02]  /*e530*/  IADD3 R17, P6, R22, 0x4060, RZ ;  /* 0x0000406016117810 */ /* 0x000fe40007fde0ff */
[----:B------:R-:W-:-:S02]  /*e540*/  LOP3.LUT R10, R15, 0x380, RZ, 0xc0, !PT ;  /* 0x000003800f0a7812 */ /* 0x000fc400078ec0ff */
[----:B------:R-:W-:Y:S01]  /*e550*/  LOP3.LUT R20, R20, R21, RZ, 0x3c, !PT ;  /* 0x0000001514147212 */ /* 0x000fe200078e3cff */
[--C-:B------:R-:W-:Y:S01]  /*e560*/  IMAD.X R21, RZ, RZ, R23.reuse, P5 ;  /* 0x000000ffff157224 */ /* 0x100fe200028e0617 */
[----:B------:R-:W-:Y:S02]  /*e570*/  IADD3 R13, P3, R22, 0x4020, RZ ;  /* 0x00004020160d7810 */ /* 0x000fe40007f7e0ff */
[----:B------:R-:W-:Y:S01]  /*e580*/  F2FP.F16.F32.PACK_AB R5, R8, R9 ;  /* 0x000000090805723e */ /* 0x000fe200000000ff */
[----:B------:R-:W-:Y:S01]  /*e590*/  IMAD.X R9, RZ, RZ, R23, P6 ;  /* 0x000000ffff097224 */ /* 0x000fe200030e0617 */
[----:B------:R-:W-:Y:S02]  /*e5a0*/  F2FP.F16.F32.PACK_AB R6, R6, R3 ;  /* 0x000000030606723e */ /* 0x000fe400000000ff */
[----:B------:R-:W-:Y:S02]  /*e5b0*/  F2FP.F16.F32.PACK_AB R7, R7, R30 ;  /* 0x0000001e0707723e */ /* 0x000fe400000000ff */
[----:B------:R-:W-:-:S02]  /*e5c0*/  LOP3.LUT R8, R17, 0x380, RZ, 0xc0, !PT ;  /* 0x0000038011087812 */ /* 0x000fc400078ec0ff */
[----:B------:R-:W-:Y:S01]  /*e5d0*/  SHF.R.U64 R10, R10, 0x3, RZ ;  /* 0x000000030a0a7819 */ /* 0x000fe200000012ff */
[----:B------:R2:W-:Y:S01]  /*e5e0*/  STSM.16.M88.4 [R11], R4 ;  /* 0x000000040b007844 */ /* 0x0005e20000000200 */
[----:B------:R-:W-:Y:S02]  /*e5f0*/  LOP3.LUT R12, R13, 0x380, RZ, 0xc0, !PT ;  /* 0x000003800d0c7812 */ /* 0x000fe400078ec0ff */
[----:B------:R-:W-:Y:S02]  /*e600*/  MOV R27, R26 ;  /* 0x0000001a001b7202 */ /* 0x000fe40000000f00 */
[----:B------:R-:W-:Y:S02]  /*e610*/  MOV R26, R24 ;  /* 0x00000018001a7202 */ /* 0x000fe40000000f00 */
[----:B------:R-:W-:Y:S02]  /*e620*/  SHF.R.U64 R8, R8, 0x3, RZ ;  /* 0x0000000308087819 */ /* 0x000fe400000012ff */
[----:B------:R-:W-:Y:S01]  /*e630*/  MOV R25, R20 ;  /* 0x0000001400197202 */ /* 0x000fe20000000f00 */
[----:B------:R-:W-:Y:S01]  /*e640*/  IMAD.U32 R21, RZ, RZ, UR7 ;  /* 0x00000007ff157e24 */ /* 0x000fe2000f8e00ff */
[----:B------:R-:W-:Y:S01]  /*e650*/  LOP3.LUT R10, R10, R15, RZ, 0x3c, !PT ;  /* 0x0000000f0a0a7212 */ /* 0x000fe200078e3cff */
[----:B------:R-:W-:Y:S01]  /*e660*/  IMAD.U32 R20, RZ, RZ, UR6 ;  /* 0x00000006ff147e24 */ /* 0x000fe2000f8e00ff */
[----:B------:R-:W-:Y:S01]  /*e670*/  SHF.R.U64 R12, R12, 0x3, RZ ;  /* 0x000000030c0c7819 */ /* 0x000fe200000012ff */
[----:B------:R-:W-:Y:S01]  /*e680*/  IMAD.U32 R21, RZ, RZ, UR5 ;  /* 0x00000005ff157e24 */ /* 0x000fe2000f8e00ff */
[----:B------:R-:W-:Y:S01]  /*e690*/  LOP3.LUT R8, R8, R17, RZ, 0x3c, !PT ;  /* 0x0000001108087212 */ /* 0x000fe200078e3cff */
[----:B--2---:R-:W-:Y:S01]  /*e6a0*/  IMAD.X R11, RZ, RZ, R23, P2 ;  /* 0x000000ffff0b7224 */ /* 0x004fe200010e0617 */
[----:B------:R-:W-:Y:S01]  /*e6b0*/  F2FP.F16.F32.PACK_AB R4, R33, R32 ;  /* 0x000000202104723e */ /* 0x000fe200000000ff */
[C---:B-1----:R-:W-:Y:S01]  /*e6c0*/  IMAD.WIDE.U32 R20, R72.reuse, UR44, R20 ;  /* 0x0000002c48147c25 */ /* 0x042fe2000f8e0014 */
[----:B------:R-:W-:Y:S01]  /*e6d0*/  F2FP.F16.F32.PACK_AB R5, R35, R34 ;  /* 0x000000222305723e */ /* 0x000fe200000000ff */
[----:B------:R-:W-:Y:S01]  /*e6e0*/  ULDC.64 UR6, c[0x0][0xb40] ;  /* 0x0002d00000067ab9 */ /* 0x000fe20000000a00 */
[----:B------:R-:W-:Y:S01]  /*e6f0*/  MOV R17, R10 ;  /* 0x0000000a00117202 */ /* 0x000fe20000000f00 */
[----:B------:R-:W-:Y:S01]  /*e700*/  IMAD R10, R72, UR8, RZ ;  /* 0x00000008480a7c24 */ /* 0x000fe2000f8e02ff */
[----:B------:R-:W-:Y:S01]  /*e710*/  F2FP.F16.F32.PACK_AB R6, R37, R36 ;  /* 0x000000242506723e */ /* 0x000fe200000000ff */
[--C-:B------:R-:W-:Y:S01]  /*e720*/  IMAD.X R15, RZ, RZ, R23.reuse, P4 ;  /* 0x000000ffff0f7224 */ /* 0x100fe200020e0617 */
[----:B------:R-:W-:Y:S01]  /*e730*/  F2FP.F16.F32.PACK_AB R7, R39, R38 ;  /* 0x000000262707723e */ /* 0x000fe200000000ff */
[----:B------:R-:W-:Y:S01]  /*e740*/  IMAD R30, R73, UR44, R10 ;  /* 0x0000002c491e7c24 */ /* 0x000fe2000f8e020a */
[----:B------:R-:W-:Y:S01]  /*e750*/  LOP3.LUT R12, R12, R13, RZ, 0x3c, !PT ;  /* 0x0000000d0c0c7212 */ /* 0x000fe200078e3cff */
[----:B------:R-:W-:Y:S01]  /*e760*/  IMAD.X R13, RZ, RZ, R23, P3 ;  /* 0x000000ffff0d7224 */ /* 0x000fe200018e0617 */
[----:B------:R-:W-:Y:S01]  /*e770*/  MOV R3, R8 ;  /* 0x0000000800037202 */ /* 0x000fe20000000f00 */
[----:B------:R1:W-:Y:S01]  /*e780*/  STSM.16.M88.4 [R27], R4 ;  /* 0x000000041b007844 */ /* 0x0003e20000000200 */
[----:B------:R-:W-:-:S02]  /*e790*/  IADD3 R20, P2, R31, R20, RZ ;  /* 0x000000141f147210 */ /* 0x000fc40007f5e0ff */
[----:B------:R-:W-:Y:S02]  /*e7a0*/  MOV R24, R14 ;  /* 0x0000000e00187202 */ /* 0x000fe40000000f00 */
[----:B------:R-:W-:Y:S02]  /*e7b0*/  MOV R19, R12 ;  /* 0x0000000c00137202 */ /* 0x000fe40000000f00 */
[----:B------:R-:W-:Y:S02]  /*e7c0*/  F2FP.F16.F32.PACK_AB R8, R41, R40 ;  /* 0x000000282908723e */ /* 0x000fe400000000ff */
[----:B------:R-:W-:Y:S02]  /*e7d0*/  F2FP.F16.F32.PACK_AB R9, R43, R42 ;  /* 0x0000002a2b09723e */ /* 0x000fe400000000ff */
[----:B------:R-:W-:Y:S02]  /*e7e0*/  F2FP.F16.F32.PACK_AB R10, R45, R44 ;  /* 0x0000002c2d0a723e */ /* 0x000fe400000000ff */
[----:B------:R-:W-:-:S02]  /*e7f0*/  F2FP.F16.F32.PACK_AB R11, R47, R46 ;  /* 0x0000002e2f0b723e */ /* 0x000fc400000000ff */
[----:B------:R-:W-:Y:S02]  /*e800*/  F2FP.F16.F32.PACK_AB R12, R49, R48 ;  /* 0x00000030310c723e */ /* 0x000fe400000000ff */
[----:B-1----:R-:W-:Y:S01]  /*e810*/  SHF.R.S32.HI R27, RZ, 0x1f, R31 ;  /* 0x0000001fff1b7819 */ /* 0x002fe2000001141f */
[----:B------:R-:W-:Y:S01]  /*e820*/  STSM.16.M88.4 [R26], R8 ;  /* 0x000000081a007844 */ /* 0x000fe20000000200 */
[----:B------:R-:W-:Y:S02]  /*e830*/  F2FP.F16.F32.PACK_AB R13, R51, R50 ;  /* 0x00000032330d723e */ /* 0x000fe400000000ff */
[----:B------:R-:W-:Y:S02]  /*e840*/  F2FP.F16.F32.PACK_AB R14, R53, R52 ;  /* 0x00000034350e723e */ /* 0x000fe400000000ff */
[----:B------:R-:W-:Y:S02]  /*e850*/  F2FP.F16.F32.PACK_AB R15, R55, R54 ;  /* 0x00000036370f723e */ /* 0x000fe400000000ff */
[----:B------:R-:W-:-:S02]  /*e860*/  F2FP.F16.F32.PACK_AB R64, R65, R64 ;  /* 0x000000404140723e */ /* 0x000fc400000000ff */
[----:B------:R-:W-:Y:S01]  /*e870*/  F2FP.F16.F32.PACK_AB R4, R57, R56 ;  /* 0x000000383904723e */ /* 0x000fe200000000ff */
[----:B------:R-:W-:Y:S01]  /*e880*/  STSM.16.M88.4 [R25], R12 ;  /* 0x0000000c19007844 */ /* 0x000fe20000000200 */
[----:B------:R-:W-:Y:S02]  /*e890*/  F2FP.F16.F32.PACK_AB R5, R59, R58 ;  /* 0x0000003a3b05723e */ /* 0x000fe400000000ff */
[----:B------:R-:W-:Y:S02]  /*e8a0*/  F2FP.F16.F32.PACK_AB R6, R61, R60 ;  /* 0x0000003c3d06723e */ /* 0x000fe400000000ff */
[----:B------:R-:W-:Y:S02]  /*e8b0*/  F2FP.F16.F32.PACK_AB R7, R63, R62 ;  /* 0x0000003e3f07723e */ /* 0x000fe400000000ff */
[----:B------:R-:W-:Y:S02]  /*e8c0*/  F2FP.F16.F32.PACK_AB R65, R67, R66 ;  /* 0x000000424341723e */ /* 0x000fe400000000ff */
[----:B------:R-:W-:Y:S01]  /*e8d0*/  ISETP.GE.OR P0, PT, R31, UR10, P0 ;  /* 0x0000000a1f007c0c */ /* 0x000fe20008706670 */
[----:B------:R1:W-:Y:S01]  /*e8e0*/  STSM.16.M88.4 [R24], R4 ;  /* 0x0000000418007844 */ /* 0x0003e20000000200 */
[----:B------:R-:W-:-:S02]  /*e8f0*/  IADD3.X R27, R27, R21, R30, P2, !PT ;  /* 0x000000151b1b7210 */ /* 0x000fc400017fe41e */
[----:B------:R-:W-:Y:S01]  /*e900*/  F2FP.F16.F32.PACK_AB R66, R69, R68 ;  /* 0x000000444542723e */ /* 0x000fe200000000ff */
[----:B------:R-:W2:Y:S01]  /*e910*/  SHFL.IDX PT, R6, R169, RZ, 0x1f ;  /* 0x00001fffa9067589 */ /* 0x000ea200000e0000 */
[----:B------:R-:W-:Y:S02]  /*e920*/  F2FP.F16.F32.PACK_AB R67, R71, R70 ;  /* 0x000000464743723e */ /* 0x000fe400000000ff */
[----:B------:R-:W-:Y:S02]  /*e930*/  F2FP.F16.F32.PACK_AB R28, R28, R29 ;  /* 0x0000001d1c1c723e */ /* 0x000fe400000000ff */
[----:B------:R-:W-:Y:S01]  /*e940*/  F2FP.F16.F32.PACK_AB R80, R81, R80 ;  /* 0x000000505150723e */ /* 0x000fe200000000ff */
[----:B------:R3:W-:Y:S01]  /*e950*/  STSM.16.M88.4 [R19], R64 ;  /* 0x0000004013007844 */ /* 0x0007e20000000200 */
[----:B------:R-:W-:Y:S02]  /*e960*/  F2FP.F16.F32.PACK_AB R29, R75, R74 ;  /* 0x0000004a4b1d723e */ /* 0x000fe400000000ff */
[----:B------:R-:W-:-:S02]  /*e970*/  F2FP.F16.F32.PACK_AB R30, R77, R76 ;  /* 0x0000004c4d1e723e */ /* 0x000fc400000000ff */
[----:B------:R-:W-:Y:S02]  /*e980*/  F2FP.F16.F32.PACK_AB R31, R79, R78 ;  /* 0x0000004e4f1f723e */ /* 0x000fe400000000ff */
[----:B------:R-:W-:Y:S02]  /*e990*/  F2FP.F16.F32.PACK_AB R81, R83, R82 ;  /* 0x000000525351723e */ /* 0x000fe400000000ff */
[----:B------:R-:W-:Y:S01]  /*e9a0*/  F2FP.F16.F32.PACK_AB R82, R85, R84 ;  /* 0x000000545552723e */ /* 0x000fe200000000ff */
[----:B------:R3:W-:Y:S01]  /*e9b0*/  STSM.16.M88.4 [R17], R28 ;  /* 0x0000001c11007844 */ /* 0x0007e20000000200 */
[----:B------:R-:W-:Y:S02]  /*e9c0*/  F2FP.F16.F32.PACK_AB R83, R87, R86 ;  /* 0x000000565753723e */ /* 0x000fe400000000ff */
[----:B-1----:R-:W-:-:S03]  /*e9d0*/  LEA R4, P2, R20, UR6, 0x2 ;  /* 0x0000000614047c11 */ /* 0x002fc6000f8410ff */
[----:B------:R3:W-:Y:S01]  /*e9e0*/  STSM.16.M88.4 [R3], R80 ;  /* 0x0000005003007844 */ /* 0x0007e20000000200 */
[----:B------:R-:W-:Y:S01]  /*e9f0*/  LEA.HI.X R5, R20, UR7, R27, 0x2, P2 ;  /* 0x0000000714057c11 */ /* 0x000fe200090f141b */
[----:B------:R-:W-:Y:S01]  /*ea00*/  @!PT LDS RZ, [RZ] ;  /* 0x00000000fffff984 */ /* 0x000fe20000000800 */
[----:B------:R-:W-:Y:S01]  /*ea10*/  @!PT LDS RZ, [RZ] ;  /* 0x00000000fffff984 */ /* 0x000fe20000000800 */
[----:B------:R-:W-:Y:S01]  /*ea20*/  @!PT LDS RZ, [RZ] ;  /* 0x00000000fffff984 */ /* 0x000fe20000000800 */
[----:B------:R1:W-:Y:S06]  /*ea30*/  MEMBAR.ALL.CTA ;  /* 0x0000000000007992 */ /* 0x0003ec0000008000 */
[----:B-1----:R-:W1:Y:S02]  /*ea40*/  FENCE.VIEW.ASYNC.S ;  /* 0x00000000000073c6 */ /* 0x002e640000000000 */
[----:B-1----:R-:W-:Y:S06]  /*ea50*/  BAR.ARV 0x1, 0x120 ;  /* 0x0044800000007b1d */ /* 0x002fec0000002000 */
[----:B------:R3:W-:Y:S04]  /*ea60*/  @!P1 STG.E desc[UR60][R4.64+0x20], R0 ;  /* 0x0000200004009986 */ /* 0x0007e8000c10193c */
[----:B------:R3:W-:Y:S01]  /*ea70*/  @!P0 STG.E desc[UR60][R4.64], R2 ;  /* 0x0000000204008986 */ /* 0x0007e2000c10193c */
[----:B--2---:R-:W-:-:S13]  /*ea80*/  ISETP.NE.AND P0, PT, R6, 0x7, PT ;  /* 0x000000070600780c */ /* 0x004fda0003f05270 */
[----:B---3--:R-:W-:Y:S05]  /*ea90*/  @P0 BRA `(.L_x_948) ;  /* 0x0000000800740947 */ /* 0x008fea0003800000 */
[----:B------:R-:W-:Y:S01]  /*eaa0*/  BAR.SYNC.DEFER_BLOCKING 0x1, 0x120 ;  /* 0x0044800000007b1d */ /* 0x000fe20000010000 */
[----:B------:R-:W-:-:S05]  /*eab0*/  ELECT P0, URZ, PT ;  /* 0x00000000003f782f */ /* 0x000fca0003800000 */
[----:B------:R-:W-:Y:S08]  /*eac0*/  BSSY B0, `(.L_x_949) ;  /* 0x0000013000007945 */ /* 0x000ff00003800000 */
[----:B------:R-:W-:Y:S05]  /*ead0*/  @!P0 BRA `(.L_x_950) ;  /* 0x0000000000448947 */ /* 0x000fea0003800000 */
[----:B------:R-:W-:Y:S01]  /*eae0*/  ULDC.64 UR8, c[0x0][0x198] ;  /* 0x0000660000087ab9 */ /* 0x000fe20000000a00 */
[----:B------:R-:W-:Y:S02]  /*eaf0*/  UIADD3 UR5, UR37, 0x4000, URZ ;  /* 0x0000400025057890 */ /* 0x000fe4000fffe03f */
[----:B------:R-:W-:Y:S01]  /*eb00*/  UIADD3 UR6, UP0, UR8, 0x9f0, URZ ;  /* 0x000009f008067890 */ /* 0x000fe2000ff1e03f */
[----:B------:R-:W-:Y:S01]  /*eb10*/  UMOV UR41, URZ ;  /* 0x0000003f00297c82 */ /* 0x000fe20008000000 */
[----:B------:R-:W-:Y:S02]  /*eb20*/  UMOV UR45, URZ ;  /* 0x0000003f002d7c82 */ /* 0x000fe40008000000 */
[----:B------:R-:W-:Y:S01]  /*eb30*/  UIADD3.X UR7, URZ, UR9, URZ, UP0, !UPT ;  /* 0x000000093f077290 */ /* 0x000fe200087fe43f */
[----:B------:R-:W-:Y:S01]  /*eb40*/  UMOV UR40, UR37 ;  /* 0x0000002500287c82 */ /* 0x000fe20008000000 */
[----:B------:R-:W-:-:S07]  /*eb50*/  UMOV UR8, 0x40 ;  /* 0x0000004000087882 */ /* 0x000fce0000000000 */
[----:B------:R1:W-:Y:S02]  /*eb60*/  UTMASTG.5D [UR40], [UR6] ;  /* 0x00000028060073b5 */ /* 0x0003e40008020000 */
[----:B-1----:R-:W-:Y:S01]  /*eb70*/  UMOV UR40, UR5 ;  /* 0x0000000500287c82 */ /* 0x002fe20008000000 */
[----:B------:R-:W-:Y:S01]  /*eb80*/  UMOV UR41, UR8 ;  /* 0x0000000800297c82 */ /* 0x000fe20008000000 */
[----:B------:R-:W-:Y:S01]  /*eb90*/  UIADD3 UR5, UR37, 0x2a820, URZ ;  /* 0x0002a82025057890 */ /* 0x000fe2000fffe03f */
[----:B------:R1:W-:Y:S03]  /*eba0*/  UTMASTG.5D [UR40], [UR6] ;  /* 0x00000028060073b5 */ /* 0x0003e60008020000 */
[----:B------:R-:W-:Y:S01]  /*ebb0*/  UPRMT UR5, URZ, 0x654, UR5 ;  /* 0x000006543f057896 */ /* 0x000fe20008000005 */
[----:B------:R0:W-:Y:S01]  /*ebc0*/  UTMACMDFLUSH ;  /* 0x00000000000079b7 */ /* 0x0001e20000000000 */
[----:B------:R-:W-:-:S07]  /*ebd0*/  DEPBAR.LE SB0, 0x0 ;  /* 0x000080000000791a */ /* 0x000fce0000000000 */
[----:B-1----:R-:W-:Y:S03]  /*ebe0*/  SYNCS.ARRIVE.TRANS64.RED.A1T0 RZ, [UR5], RZ ;  /* 0x000000ffffff79a7 */ /* 0x002fe60008100405 */
.L_x_950:
[----:B------:R-:W-:Y:S05]  /*ebf0*/  BSYNC B0 ;  /* 0x0000000000007941 */ /* 0x000fea0003800000 */
.L_x_949:
[----:B------:R-:W-:Y:S05]  /*ec00*/  BRA `(.L_x_948) ;  /* 0x0000000800187947 */ /* 0x000fea0003800000 */
.L_x_947:
[----:B------:R-:W1:Y:S01]  /*ec10*/  LDC R12, c[0x0][0xdac] ;  /* 0x00036b00ff0c7b82 */ /* 0x000e620000000800 */
[----:B------:R-:W-:Y:S01]  /*ec20*/  ISETP.GT.AND P0, PT, R171, 0x7f, PT ;  /* 0x0000007fab00780c */ /* 0x000fe20003f04270 */
[----:B------:R-:W-:Y:S01]  /*ec30*/  USHF.R.S32.HI UR6, URZ, 0x1f, UR43 ;  /* 0x0000001f3f067899 */ /* 0x000fe2000801142b */
[----:B------:R-:W-:Y:S01]  /*ec40*/  BSSY B0, `(.L_x_951) ;  /* 0x000001b000007945 */ /* 0x000fe20003800000 */
[----:B------:R-:W-:Y:S01]  /*ec50*/  USHF.R.S32.HI UR7, URZ, 0x1f, UR44 ;  /* 0x0000001f3f077899 */ /* 0x000fe2000801142c */
[----:B------:R-:W-:-:S03]  /*ec60*/  SHF.R.S32.HI R161, RZ, 0x1f, R160 ;  /* 0x0000001fffa17819 */ /* 0x000fc600000114a0 */
[----:B------:R-:W2:Y:S08]  /*ec70*/  LDC.64 R6, c[0x0][0xae0] ;  /* 0x0002b800ff067b82 */ /* 0x000eb00000000a00 */
[----:B------:R-:W3:Y:S01]  /*ec80*/  LDC.64 R8, c[0x0][0xae8] ;  /* 0x0002ba00ff087b82 */ /* 0x000ee20000000a00 */
[----:B------:R-:W-:Y:S05]  /*ec90*/  @P0 BRA `(.L_x_952) ;  /* 0x0000000000540947 */ /* 0x000fea0003800000 */
[----:B------:R-:W4:Y:S01]  /*eca0*/  S2R R0, SR_TID.X ;  /* 0x0000000000007919 */ /* 0x000f220000002100 */
[----:B------:R-:W-:Y:S01]  /*ecb0*/  ULDC UR5, c[0x0][0xa88] ;  /* 0x0002a20000057ab9 */ /* 0x000fe20000000800 */
[----:B----4-:R-:W-:-:S04]  /*ecc0*/  IADD3 R2, R165, -0x80, R0 ;  /* 0xffffff80a5027810 */ /* 0x010fc80007ffe000 */
[----:B------:R-:W-:-:S13]  /*ecd0*/  ISETP.GE.AND P0, PT, R2, UR5, PT ;  /* 0x0000000502007c0c */ /* 0x000fda000bf06270 */
[----:B------:R-:W-:Y:S05]  /*ece0*/  @P0 BRA `(.L_x_952) ;  /* 0x0000000000400947 */ /* 0x000fea0003800000 */
[----:B------:R-:W4:Y:S01]  /*ecf0*/  LDC.64 R4, c[0x0][0xb70] ;  /* 0x0002dc00ff047b82 */ /* 0x000f220000000a00 */
[----:B------:R-:W-:Y:S01]  /*ed00*/  SHF.R.S32.HI R3, RZ, 0x1f, R2 ;  /* 0x0000001fff037819 */ /* 0x000fe20000011402 */
[----:B------:R-:W-:-:S06]  /*ed10*/  ULDC.64 UR8, c[0x0][0xb40] ;  /* 0x0002d00000087ab9 */ /* 0x000fcc0000000a00 */
[----:B------:R-:W5:Y:S01]  /*ed20*/  LDC.64 R10, c[0x0][0xb78] ;  /* 0x0002de00ff0a7b82 */ /* 0x000f620000000a00 */
[C---:B----4-:R-:W-:Y:S02]  /*ed30*/  IMAD R0, R4.reuse, UR6, RZ ;  /* 0x0000000604007c24 */ /* 0x050fe4000f8e02ff */
[----:B------:R-:W-:-:S04]  /*ed40*/  IMAD.WIDE.U32 R2, R4, UR43, R2 ;  /* 0x0000002b04027c25 */ /* 0x000fc8000f8e0002 */
[----:B------:R-:W-:Y:S02]  /*ed50*/  IMAD R5, R5, UR43, R0 ;  /* 0x0000002b05057c24 */ /* 0x000fe4000f8e0200 */
[C---:B-----5:R-:W-:Y:S02]  /*ed60*/  IMAD R0, R10.reuse, UR7, RZ ;  /* 0x000000070a007c24 */ /* 0x060fe4000f8e02ff */
[----:B------:R-:W-:Y:S02]  /*ed70*/  IMAD.IADD R3, R3, 0x1, R5 ;  /* 0x0000000103037824 */ /* 0x000fe400078e0205 */
[----:B------:R-:W-:Y:S02]  /*ed80*/  IMAD R5, R11, UR44, R0 ;  /* 0x0000002c0b057c24 */ /* 0x000fe4000f8e0200 */
[----:B------:R-:W-:-:S04]  /*ed90*/  IMAD.WIDE.U32 R2, R10, UR44, R2 ;  /* 0x0000002c0a027c25 */ /* 0x000fc8000f8e0002 */
[----:B------:R-:W-:Y:S01]  /*eda0*/  IMAD.IADD R3, R3, 0x1, R5 ;  /* 0x0000000103037824 */ /* 0x000fe200078e0205 */
[----:B------:R-:W-:-:S04]  /*edb0*/  LEA R4, P0, R2, UR8, 0x2 ;  /* 0x0000000802047c11 */ /* 0x000fc8000f8010ff */
[----:B------:R-:W-:Y:S01]  /*edc0*/  LEA.HI.X R5, R2, UR9, R3, 0x2, P0 ;  /* 0x0000000902057c11 */ /* 0x000fe200080f1403 */
[----:B------:R-:W-:-:S05]  /*edd0*/  IMAD.MOV.U32 R3, RZ, RZ, -0x800000 ;  /* 0xff800000ff037424 */ /* 0x000fca00078e00ff */
[----:B------:R4:W-:Y:S03]  /*ede0*/  STG.E desc[UR60][R4.64], R3 ;  /* 0x0000000304007986 */ /* 0x0009e6000c10193c */
.L_x_952:
[----:B------:R-:W-:Y:S05]  /*edf0*/  BSYNC B0 ;  /* 0x0000000000007941 */ /* 0x000fea0003800000 */
.L_x_951:
[----:B------:R-:W-:Y:S01]  /*ee00*/  ULDC UR5, c[0x0][0xa88] ;  /* 0x0002a20000057ab9 */ /* 0x000fe20000000800 */
[C---:B--2---:R-:W-:Y:S01]  /*ee10*/  IMAD R0, R6.reuse, UR6, RZ ;  /* 0x0000000606007c24 */ /* 0x044fe2000f8e02ff */
[----:B------:R-:W-:Y:S01]  /*ee20*/  UIADD3 UR42, -UR42, UR5, URZ ;  /* 0x000000052a2a7290 */ /* 0x000fe2000fffe13f */
[----:B----4-:R-:W-:Y:S01]  /*ee30*/  IMAD.WIDE.U32 R2, R6, UR43, R160 ;  /* 0x0000002b06027c25 */ /* 0x010fe2000f8e00a0 */
[----:B------:R-:W-:Y:S01]  /*ee40*/  ULOP3.LUT UR46, URZ, UR46, URZ, 0x33, !UPT ;  /* 0x0000002e3f2e7292 */ /* 0x000fe2000f8e333f */
[----:B------:R-:W-:Y:S01]  /*ee50*/  SHF.R.S32.HI R163, RZ, 0x1f, R162 ;  /* 0x0000001fffa37819 */ /* 0x000fe200000114a2 */
[----:B------:R-:W-:Y:S01]  /*ee60*/  BSSY B0, `(.L_x_953) ;  /* 0x0000021000007945 */ /* 0x000fe20003800000 */
[----:B------:R-:W-:Y:S01]  /*ee70*/  IMAD R5, R7, UR43, R0 ;  /* 0x0000002b07057c24 */ /* 0x000fe2000f8e0200 */
[C---:B------:R-:W-:Y:S01]  /*ee80*/  ISETP.GE.AND P2, PT, R162.reuse, UR42, PT ;  /* 0x0000002aa2007c0c */ /* 0x040fe2000bf46270 */
[C---:B------:R-:W-:Y:S02]  /*ee90*/  VIADD R0, R162.reuse, 0x40 ;  /* 0x00000040a2007836 */ /* 0x040fe40000000000 */
[----:B------:R-:W-:-:S02]  /*eea0*/  VIADD R4, R162, 0x20 ;  /* 0x00000020a2047836 */ /* 0x000fc40000000000 */
[----:B------:R-:W-:Y:S01]  /*eeb0*/  IMAD.IADD R3, R3, 0x1, R5 ;  /* 0x0000000103037824 */ /* 0x000fe200078e0205 */
[----:B------:R-:W-:Y:S01]  /*eec0*/  ISETP.GE.AND P0, PT, R0, UR42, PT ;  /* 0x0000002a00007c0c */ /* 0x000fe2000bf06270 */
[----:B---3--:R-:W-:Y:S01]  /*eed0*/  IMAD R0, R8, UR7, RZ ;  /* 0x0000000708007c24 */ /* 0x008fe2000f8e02ff */
[----:B------:R-:W-:Y:S01]  /*eee0*/  ISETP.GE.AND P4, PT, R4, UR42, PT ;  /* 0x0000002a04007c0c */ /* 0x000fe2000bf86270 */
[----:B------:R-:W-:Y:S02]  /*eef0*/  VIADD R4, R162, 0x60 ;  /* 0x00000060a2047836 */ /* 0x000fe40000000000 */
[----:B------:R-:W-:Y:S02]  /*ef00*/  IMAD R9, R9, UR44, R0 ;  /* 0x0000002c09097c24 */ /* 0x000fe4000f8e0200 */
[----:B-1----:R-:W-:Y:S01]  /*ef10*/  VIADD R5, R12, UR46 ;  /* 0x0000002e0c057c36 */ /* 0x002fe20008000000 */
[----:B------:R-:W-:Y:S01]  /*ef20*/  ISETP.GE.AND P1, PT, R4, UR42, PT ;  /* 0x0000002a04007c0c */ /* 0x000fe2000bf26270 */
[----:B------:R-:W-:-:S04]  /*ef30*/  IMAD.WIDE.U32 R6, R8, UR44, R2 ;  /* 0x0000002c08067c25 */ /* 0x000fc8000f8e0002 */
[----:B------:R-:W-:-:S04]  /*ef40*/  IMAD.WIDE R4, R5, 0x80, R162 ;  /* 0x0000008005047825 */ /* 0x000fc800078e02a2 */
[----:B------:R-:W-:Y:S01]  /*ef50*/  IMAD.IADD R11, R7, 0x1, R9 ;  /* 0x00000001070b7824 */ /* 0x000fe200078e0209 */
[----:B------:R-:W-:Y:S06]  /*ef60*/  @P2 BRA `(.L_x_954) ;  /* 0x0000000000402947 */ /* 0x000fec0003800000 */
[----:B------:R-:W-:Y:S01]  /*ef70*/  ULDC.64 UR6, c[0x0][0xad8] ;  /* 0x0002b60000067ab9 */ /* 0x000fe20000000a00 */
[C---:B------:R-:W-:Y:S01]  /*ef80*/  VIADD R0, R160.reuse, 0x40 ;  /* 0x00000040a0007836 */ /* 0x040fe20000000000 */
[----:B------:R-:W-:Y:S01]  /*ef90*/  ULDC UR5, c[0x0][0xa8c] ;  /* 0x0002a30000057ab9 */ /* 0x000fe20000000800 */
[----:B------:R-:W-:Y:S01]  /*efa0*/  IMAD R9, R5, UR6, RZ ;  /* 0x0000000605097c24 */ /* 0x000fe2000f8e02ff */
[----:B------:R-:W-:Y:S01]  /*efb0*/  ISETP.GE.AND P2, PT, R160, UR5, PT ;  /* 0x00000005a0007c0c */ /* 0x000fe2000bf46270 */
[----:B------:R-:W-:Y:S01]  /*efc0*/  IMAD.MOV.U32 R2, RZ, RZ, R6 ;  /* 0x000000ffff027224 */ /* 0x000fe200078e0006 */
[----:B------:R-:W-:Y:S01]  /*efd0*/  ISETP.GE.AND P3, PT, R0, UR5, PT ;  /* 0x0000000500007c0c */ /* 0x000fe2000bf66270 */
[----:B------:R-:W-:Y:S02]  /*efe0*/  IMAD.MOV.U32 R3, RZ, RZ, R11 ;  /* 0x000000ffff037224 */ /* 0x000fe400078e000b */
        /* <DEDUP_REMOVED lines=8> */
.L_x_954:
[----:B------:R-:W-:Y:S05]  /*f070*/  BSYNC B0 ;  /* 0x0000000000007941 */ /* 0x000fea0003800000 */
.L_x_953:
[----:B------:R-:W-:Y:S04]  /*f080*/  BSSY B0, `(.L_x_955) ;  /* 0x0000014000007945 */ /* 0x000fe80003800000 */
[----:B------:R-:W-:Y:S05]  /*f090*/  @P4 BRA `(.L_x_956) ;  /* 0x0000000000484947 */ /* 0x000fea0003800000 */
[----:B-1----:R-:W-:Y:S01]  /*f0a0*/  IADD3 R9, P2, R4, 0x20, RZ ;  /* 0x0000002004097810 */ /* 0x002fe20007f5e0ff */
[----:B------:R-:W-:Y:S01]  /*f0b0*/  ULDC.64 UR6, c[0x0][0xad8] ;  /* 0x0002b60000067ab9 */ /* 0x000fe20000000a00 */
[----:B------:R-:W-:Y:S01]  /*f0c0*/  IMAD.MOV.U32 R2, RZ, RZ, R6 ;  /* 0x000000ffff027224 */ /* 0x000fe200078e0006 */
[----:B------:R-:W-:Y:S01]  /*f0d0*/  ULDC UR5, c[0x0][0xa8c] ;  /* 0x0002a30000057ab9 */ /* 0x000fe20000000800 */
[----:B------:R-:W-:Y:S01]  /*f0e0*/  IMAD.MOV.U32 R3, RZ, RZ, R11 ;  /* 0x000000ffff037224 */ /* 0x000fe200078e000b */
[C---:B------:R-:W-:Y:S01]  /*f0f0*/  ISETP.GE.AND P3, PT, R160.reuse, UR5, PT ;  /* 0x00000005a0007c0c */ /* 0x040fe2000bf66270 */
[----:B------:R-:W-:Y:S02]  /*f100*/  IMAD.X R0, RZ, RZ, R5, P2 ;  /* 0x000000ffff007224 */ /* 0x000fe400010e0605 */
        /* <DEDUP_REMOVED lines=11> */
.L_x_956:
[----:B------:R-:W-:Y:S05]  /*f1c0*/  BSYNC B0 ;  /* 0x0000000000007941 */ /* 0x000fea0003800000 */
.L_x_955:
[----:B------:R-:W-:Y:S04]  /*f1d0*/  BSSY B0, `(.L_x_957) ;  /* 0x0000014000007945 */ /* 0x000fe80003800000 */
[----:B------:R-:W-:Y:S05]  /*f1e0*/  @P0 BRA `(.L_x_958) ;  /* 0x0000000000480947 */ /* 0x000fea0003800000 */
[----:B-12---:R-:W-:Y:S01]  /*f1f0*/  IADD3 R9, P0, R4, 0x40, RZ ;  /* 0x0000004004097810 */ /* 0x006fe20007f1e0ff */
        /* <DEDUP_REMOVED lines=17> */
.L_x_958:
[----:B------:R-:W-:Y:S05]  /*f310*/  BSYNC B0 ;  /* 0x0000000000007941 */ /* 0x000fea0003800000 */
.L_x_957:
        /* <DEDUP_REMOVED lines=20> */
.L_x_959:
[----:B------:R-:W-:Y:S05]  /*f460*/  BSYNC B0 ;  /* 0x0000000000007941 */ /* 0x000fea0003800000 */
.L_x_948:
[----:B------:R-:W5:Y:S02]  /*f470*/  LDC R0, c[0x0][0xda8] ;  /* 0x00036a00ff007b82 */ /* 0x000f640000000800 */
[----:B-----5:R-:W-:-:S13]  /*f480*/  ISETP.LE.AND P0, PT, R0, UR4, PT ;  /* 0x0000000400007c0c */ /* 0x020fda000bf03270 */
[----:B------:R-:W-:Y:S05]  /*f490*/  @!P0 BRA `(.L_x_960) ;  /* 0xffffff1800508947 */ /* 0x000fea000383ffff */
[----:B------:R-:W-:Y:S05]  /*f4a0*/  EXIT ;  /* 0x000000000000794d */ /* 0x000fea0003800000 */
.L_x_866:
[----:B------:R-:W-:-:S08]  /*f4b0*/  NOP ;  /* 0x0000000000007918 */ /* 0x000fd00000000000 */
[----:B-1----:R-:W1:-:S00]  /*f4c0*/  USETMAXREG.DEALLOC.CTAPOOL 0x18 ;  /* 0x00000018000079c8 */ /* 0x002e4000080e0500 */
[----:B-1----:R-:W-:-:S06]  /*f4d0*/  LOP3.LUT R0, R0, 0x3, RZ, 0xc0, !PT ;  /* 0x0000000300007812 */ /* 0x002fcc00078ec0ff */
[----:B------:R-:W1:Y:S02]  /*f4e0*/  SHFL.IDX PT, R0, R0, RZ, 0x1f ;  /* 0x00001fff00007589 */ /* 0x000e6400000e0000 */
[----:B-1----:R-:W-:-:S13]  /*f4f0*/  ISETP.NE.AND P0, PT, R0, RZ, PT ;  /* 0x000000ff0000720c */ /* 0x002fda0003f05270 */
[----:B------:R-:W-:Y:S05]  /*f500*/  @P0 EXIT ;  /* 0x000000000000094d */ /* 0x000fea0003800000 */
[----:B------:R-:W1:Y:S01]  /*f510*/  S2UR UR4, SR_CTAID.X ;  /* 0x00000000000479c3 */ /* 0x000e620000002500 */
[----:B------:R-:W-:Y:S01]  /*f520*/  UMOV UR47, URZ ;  /* 0x0000003f002f7c82 */ /* 0x000fe20008000000 */
[----:B------:R-:W-:Y:S02]  /*f530*/  IMAD.MOV.U32 R16, RZ, RZ, RZ ;  /* 0x000000ffff107224 */ /* 0x000fe400078e00ff */
[----:B------:R-:W-:-:S04]  /*f540*/  IMAD.MOV.U32 R17, RZ, RZ, 0x1 ;  /* 0x00000001ff117424 */ /* 0x000fc800078e00ff */
[----:B------:R-:W1:Y:S02]  /*f550*/  LDC R0, c[0x0][0xda8] ;  /* 0x00036a00ff007b82 */ /* 0x000e640000000800 */
[----:B-1----:R-:W-:-:S13]  /*f560*/  ISETP.LE.AND P0, PT, R0, UR4, PT ;  /* 0x0000000400007c0c */ /* 0x002fda000bf03270 */
[----:B------:R-:W-:Y:S05]  /*f570*/  @P0 BRA `(.L_x_961) ;  /* 0x0000002c00f40947 */ /* 0x000fea0003800000 */
[----:B------:R-:W-:Y:S01]  /*f580*/  IMAD.U32 R19, RZ, RZ, UR4 ;  /* 0x00000004ff137e24 */ /* 0x000fe2000f8e00ff */
[----:B------:R-:W-:Y:S01]  /*f590*/  ULDC UR48, c[0x0][0xc] ;  /* 0x0000030000307ab9 */ /* 0x000fe20000000800 */
[----:B------:R-:W-:Y:S01]  /*f5a0*/  IMAD.MOV.U32 R17, RZ, RZ, 0x1 ;  /* 0x00000001ff117424 */ /* 0x000fe200078e00ff */
[----:B------:R-:W-:Y:S01]  /*f5b0*/  ULDC.64 UR44, c[0x0][0x198] ;  /* 0x00006600002c7ab9 */ /* 0x000fe20000000a00 */
[----:B------:R-:W-:Y:S01]  /*f5c0*/  IMAD.MOV.U32 R16, RZ, RZ, RZ ;  /* 0x000000ffff107224 */ /* 0x000fe200078e00ff */
[----:B------:R-:W-:-:S06]  /*f5d0*/  UMOV UR47, URZ ;  /* 0x0000003f002f7c82 */ /* 0x000fcc0008000000 */
.L_x_1015:
[----:B------:R-:W-:Y:S01]  /*f5e0*/  ULDC UR7, c[0x0][0xdd0] ;  /* 0x0003740000077ab9 */ /* 0x000fe20000000800 */
[----:B-1----:R-:W1:Y:S01]  /*f5f0*/  LDC R0, c[0x0][0xde8] ;  /* 0x00037a00ff007b82 */ /* 0x002e620000000800 */
[C---:B------:R-:W-:Y:S01]  /*f600*/  R2UR UR8, R19.reuse ;  /* 0x00000000130872ca */ /* 0x040fe200000e0000 */
[----:B------:R-:W-:Y:S01]  /*f610*/  UISETP.NE.AND UP0, UPT, UR7, 0x1, UPT ;  /* 0x000000010700788c */ /* 0x000fe2000bf05270 */
[----:B------:R-:W-:-:S10]  /*f620*/  R2UR UR6, R19 ;  /* 0x00000000130672ca */ /* 0x000fd400000e0000 */
[----:B------:R-:W-:Y:S01]  /*f630*/  @UP0 ULDC UR4, c[0x0][0xdd4] ;  /* 0x0003750000040ab9 */ /* 0x000fe20000000800 */
[----:B------:R-:W-:Y:S01]  /*f640*/  @UP0 ULDC UR9, c[0x0][0xdd8] ;  /* 0x0003760000090ab9 */ /* 0x000fe20000000800 */
[----:B------:R-:W-:-:S04]  /*f650*/  UIMAD.WIDE.U32 UR4, UR8, UR4, URZ ;  /* 0x00000004080472a5 */ /* 0x000fc8000f8e003f */
[----:B------:R-:W-:-:S04]  /*f660*/  @UP0 USHF.R.U32.HI UR8, URZ, UR9, UR5 ;  /* 0x000000093f080299 */ /* 0x000fc80008011605 */
[----:B------:R-:W-:Y:S02]  /*f670*/  UIADD3 UR4, -UR8, URZ, URZ ;  /* 0x0000003f08047290 */ /* 0x000fe4000fffe13f */
[----:B-1----:R-:W-:Y:S02]  /*f680*/  ISETP.LE.AND P0, PT, R0, UR8, PT ;  /* 0x0000000800007c0c */ /* 0x002fe4000bf03270 */
[----:B------:R-:W-:-:S11]  /*f690*/  UIMAD UR7, UR7, UR4, UR6 ;  /* 0x00000004070772a4 */ /* 0x000fd6000f8e0206 */
[----:B------:R-:W-:Y:S05]  /*f6a0*/  @!P0 BRA `(.L_x_962) ;  /* 0x0000000000208947 */ /* 0x000fea0003800000 */
        /* <DEDUP_REMOVED lines=8> */
.L_x_962:
[----:B------:R-:W-:Y:S01]  /*f730*/  ULDC UR9, c[0x0][0xdc4] ;  /* 0x0003710000097ab9 */ /* 0x000fe20000000800 */
[----:B------:R-:W-:Y:S01]  /*f740*/  UMOV UR6, UR7 ;  /* 0x0000000700067c82 */ /* 0x000fe20008000000 */
[----:B------:R-:W-:-:S11]  /*f750*/  UISETP.NE.AND UP0, UPT, UR9, 0x1, UPT ;  /* 0x000000010900788c */ /* 0x000fd6000bf05270 */
[----:B------:R-:W-:Y:S02]  /*f760*/  @UP0 ULDC.64 UR10, c[0x0][0xdc8] ;  /* 0x00037200000a0ab9 */ /* 0x000fe40000000a00 */
[----:B------:R-:W-:-:S04]  /*f770*/  UIMAD.WIDE.U32 UR4, UR7, UR10, URZ ;  /* 0x0000000a070472a5 */ /* 0x000fc8000f8e003f */
[----:B------:R-:W-:-:S04]  /*f780*/  @UP0 USHF.R.U32.HI UR6, URZ, UR11, UR5 ;  /* 0x0000000b3f060299 */ /* 0x000fc80008011605 */
[----:B------:R-:W-:-:S12]  /*f790*/  UIMAD UR4, UR6, UR9, URZ ;  /* 0x00000009060472a4 */ /* 0x000fd8000f8e023f */
.L_x_963:
[----:B------:R-:W-:Y:S01]  /*f7a0*/  ULDC.64 UR12, c[0x0][0x3f8] ;  /* 0x0000fe00000c7ab9 */ /* 0x000fe20000000a00 */
[----:B------:R-:W-:Y:S02]  /*f7b0*/  UIADD3 UR9, UR7, -UR4, URZ ;  /* 0x8000000407097290 */ /* 0x000fe4000fffe03f */
[----:B------:R-:W-:Y:S02]  /*f7c0*/  UISETP.NE.U32.AND UP0, UPT, UR12, URZ, UPT ;  /* 0x0000003f0c00728c */ /* 0x000fe4000bf05070 */
[----:B------:R-:W-:Y:S01]  /*f7d0*/  ULOP3.LUT UR10, URZ, UR6, URZ, 0x33, !UPT ;  /* 0x000000063f0a7292 */ /* 0x000fe2000f8e333f */
[----:B------:R-:W-:Y:S01]  /*f7e0*/  ULDC UR12, c[0x0][0xdb8] ;  /* 0x00036e00000c7ab9 */ /* 0x000fe20000000800 */
[----:B------:R-:W-:Y:S01]  /*f7f0*/  ULDC.64 UR4, c[0x0][0x9e0] ;  /* 0x0002780000047ab9 */ /* 0x000fe20000000a00 */
[----:B------:R-:W-:Y:S02]  /*f800*/  UISETP.NE.AND UP1, UPT, UR12, 0x1, UPT ;  /* 0x000000010c00788c */ /* 0x000fe4000bf25270 */
[----:B------:R-:W-:Y:S01]  /*f810*/  UISETP.NE.AND.EX UP0, UPT, UR13, URZ, UPT, UP0 ;  /* 0x0000003f0d00728c */ /* 0x000fe2000bf05300 */
[----:B------:R-:W-:-:S02]  /*f820*/  ULDC UR11, c[0x0][0xdc4] ;  /* 0x00037100000b7ab9 */ /* 0x000fc40000000800 */
[----:B------:R-:W-:Y:S01]  /*f830*/  ULDC UR13, c[0x0][0xdac] ;  /* 0x00036b00000d7ab9 */ /* 0x000fe20000000800 */
[----:B------:R-:W-:Y:S02]  /*f840*/  UISETP.GE.AND UP2, UPT, UR5, 0x1, UPT ;  /* 0x000000010500788c */ /* 0x000fe4000bf46270 */
[----:B------:R-:W-:Y:S02]  /*f850*/  UIMAD UR11, UR8, UR11, UR9 ;  /* 0x0000000b080b72a4 */ /* 0x000fe4000f8e0209 */
[----:B------:R-:W-:Y:S01]  /*f860*/  UIADD3 UR10, UR10, UR13, URZ ;  /* 0x0000000d0a0a7290 */ /* 0x000fe2000fffe03f */
[----:B------:R-:W-:Y:S01]  /*f870*/  @UP1 ULDC UR8, c[0x0][0xdbc] ;  /* 0x00036f0000081ab9 */ /* 0x000fe20000000800 */
[----:B------:R-:W-:Y:S01]  /*f880*/  PLOP3.LUT P1, PT, PT, PT, UP2, 0x80, 0x0 ;  /* 0x000000000000781c */ /* 0x000fe20003f2f028 */
[----:B------:R-:W-:Y:S02]  /*f890*/  UIMAD.WIDE.U32 UR8, UR11, UR8, URZ ;  /* 0x000000080b0872a5 */ /* 0x000fe4000f8e003f */
[----:B------:R-:W-:Y:S01]  /*f8a0*/  USHF.L.U32 UR41, UR10, 0x7, URZ ;  /* 0x000000070a297899 */ /* 0x000fe2000800063f */
[----:B------:R-:W-:Y:S01]  /*f8b0*/  ULDC UR14, c[0x0][0x404] ;  /* 0x00010100000e7ab9 */ /* 0x000fe20000000800 */
[----:B------:R-:W-:Y:S01]  /*f8c0*/  ULDC UR7, c[0x0][0x288] ;  /* 0x0000a20000077ab9 */ /* 0x000fe20000000800 */
[----:B------:R-:W-:Y:S01]  /*f8d0*/  @UP1 ULDC UR13, c[0x0][0xdc0] ;  /* 0x00037000000d1ab9 */ /* 0x000fe20000000800 */
[----:B------:R-:W-:Y:S01]  /*f8e0*/  UMOV UR43, UR11 ;  /* 0x0000000b002b7c82 */ /* 0x000fe20008000000 */
[----:B------:R-:W-:-:S02]  /*f8f0*/  USEL UR14, UR14, 0x1, UP0 ;  /* 0x000000010e0e7887 */ /* 0x000fc40008000000 */
[----:B------:R-:W-:Y:S02]  /*f900*/  UIADD3 UR10, UR41, 0x80, -UR7 ;  /* 0x00000080290a7890 */ /* 0x000fe4000fffe807 */
[----:B------:R-:W-:Y:S01]  /*f910*/  @UP1 USHF.R.U32.HI UR43, URZ, UR13, UR9 ;  /* 0x0000000d3f2b1299 */ /* 0x000fe20008011609 */
[----:B------:R-:W-:Y:S02]  /*f920*/  ULDC UR6, c[0x0][0x2e0] ;  /* 0x0000b80000067ab9 */ /* 0x000fe40000000800 */
[----:B------:R-:W-:Y:S02]  /*f930*/  UIMAD UR8, UR14, UR6, UR10 ;  /* 0x000000060e0872a4 */ /* 0x000fe4000f8e020a */
[----:B------:R-:W-:Y:S02]  /*f940*/  UIADD3 UR42, -UR43, URZ, URZ ;  /* 0x0000003f2b2a7290 */ /* 0x000fe4000fffe13f */
[----:B------:R-:W-:Y:S02]  /*f950*/  UIADD3 UR4, UR8, UR4, URZ ;  /* 0x0000000408047290 */ /* 0x000fe4000fffe03f */
[----:B------:R-:W-:Y:S01]  /*f960*/  UIMAD UR42, UR12, UR42, UR11 ;  /* 0x0000002a0c2a72a4 */ /* 0x000fe2000f8e020b */
[----:B------:R-:W-:Y:S11]  /*f970*/  @!P1 BRA `(.L_x_964) ;  /* 0x0000000000449947 */ /* 0x000ff60003800000 */
[----:B------:R-:W-:Y:S01]  /*f980*/  ISETP.LT.AND P0, PT, RZ, UR8, PT ;  /* 0x00000008ff007c0c */ /* 0x000fe2000bf01270 */
[----:B------:R-:W-:-:S12]  /*f990*/  UIADD3 UR10, UR8, -0x1, URZ ;  /* 0xffffffff080a7890 */ /* 0x000fd8000fffe03f */
[----:B------:R-:W-:Y:S05]  /*f9a0*/  @P0 BRA `(.L_x_965) ;  /* 0x00000000001c0947 */ /* 0x000fea0003800000 */
[----:B------:R-:W-:Y:S02]  /*f9b0*/  UISETP.NE.AND UP0, UPT, UR5, 0x1, UPT ;  /* 0x000000010500788c */ /* 0x000fe4000bf05270 */
[----:B------:R-:W-:-:S09]  /*f9c0*/  UIADD3 UR10, -UR8, URZ, URZ ;  /* 0x0000003f080a7290 */ /* 0x000fd2000fffe13f */
[----:B------:R-:W-:Y:S02]  /*f9d0*/  @UP0 ULDC.64 UR12, c[0x0][0x9e8] ;  /* 0x00027a00000c0ab9 */ /* 0x000fe40000000a00 */
[----:B------:R-:W-:-:S04]  /*f9e0*/  UIMAD.WIDE.U32 UR8, UR10, UR12, URZ ;  /* 0x0000000c0a0872a5 */ /* 0x000fc8000f8e003f */
[----:B------:R-:W-:-:S04]  /*f9f0*/  @UP0 USHF.R.U32.HI UR10, URZ, UR13, UR9 ;  /* 0x0000000d3f0a0299 */ /* 0x000fc80008011609 */
[----:B------:R-:W-:Y:S01]  /*fa00*/  ULOP3.LUT UR10, URZ, UR10, URZ, 0x33, !UPT ;  /* 0x0000000a3f0a7292 */ /* 0x000fe2000f8e333f */
[----:B------:R-:W-:Y:S11]  /*fa10*/  BRA `(.L_x_966) ;  /* 0x0000000000107947 */ /* 0x000ff60003800000 */
.L_x_965:
[----:B------:R-:W-:-:S11]  /*fa20*/  UISETP.NE.AND UP0, UPT, UR5, 0x1, UPT ;  /* 0x000000010500788c */ /* 0x000fd6000bf05270 */
[----:B------:R-:W-:Y:S02]  /*fa30*/  @UP0 ULDC.64 UR12, c[0x0][0x9e8] ;  /* 0x00027a00000c0ab9 */ /* 0x000fe40000000a00 */
[----:B------:R-:W-:-:S04]  /*fa40*/  UIMAD.WIDE.U32 UR8, UR10, UR12, URZ ;  /* 0x0000000c0a0872a5 */ /* 0x000fc8000f8e003f */
[----:B------:R-:W-:-:S12]  /*fa50*/  @UP0 USHF.R.U32.HI UR10, URZ, UR13, UR9 ;  /* 0x0000000d3f0a0299 */ /* 0x000fd80008011609 */
.L_x_966:
[----:B------:R-:W-:-:S04]  /*fa60*/  UIMAD UR10, UR10, UR5, UR5 ;  /* 0x000000050a0a72a4 */ /* 0x000fc8000f8e0205 */
[----:B------:R-:W-:-:S04]  /*fa70*/  UISETP.LT.AND UP0, UPT, UR4, UR10, UPT ;  /* 0x0000000a0400728c */ /* 0x000fc8000bf01270 */
[----:B------:R-:W-:-:S12]  /*fa80*/  USEL UR4, UR4, UR10, UP0 ;  /* 0x0000000a04047287 */ /* 0x000fd80008000000 */
.L_x_964:
[----:B------:R-:W-:Y:S02]  /*fa90*/  UIMAD UR8, UR14, UR6, 0x5f ;  /* 0x0000005f0e0874a4 */ /* 0x000fe4000f8e0206 */
[----:B------:R-:W-:Y:S02]  /*faa0*/  UIADD3 UR10, UR4, 0x5f, URZ ;  /* 0x0000005f040a7890 */ /* 0x000fe4000fffe03f */
[----:B------:R-:W-:Y:S02]  /*fab0*/  UIMAD.WIDE UR8, UR8, 0x2aaaaaab, URZ ;  /* 0x2aaaaaab080878a5 */ /* 0x000fe4000f8e023f */
[----:B------:R-:W-:Y:S02]  /*fac0*/  UIMAD.WIDE UR10, UR10, 0x2aaaaaab, URZ ;  /* 0x2aaaaaab0a0a78a5 */ /* 0x000fe4000f8e023f */
[----:B------:R-:W-:Y:S02]  /*fad0*/  USHF.R.U32.HI UR8, URZ, 0x1f, UR9 ;  /* 0x0000001f3f087899 */ /* 0x000fe40008011609 */
[----:B------:R-:W-:-:S02]  /*fae0*/  USHF.R.U32.HI UR4, URZ, 0x1f, UR11 ;  /* 0x0000001f3f047899 */ /* 0x000fc4000801160b */
[----:B------:R-:W-:Y:S02]  /*faf0*/  UIADD3 UR7, UR41, -UR7, URZ ;  /* 0x8000000729077290 */ /* 0x000fe4000fffe03f */
[----:B------:R-:W-:Y:S02]  /*fb00*/  ULEA.HI.SX32 UR9, UR9, UR8, 0x1c ;  /* 0x0000000809097291 */ /* 0x000fe4000f8fe23f */
[----:B------:R-:W-:Y:S02]  /*fb10*/  ULEA.HI.SX32 UR4, UR11, UR4, 0x1c ;  /* 0x000000040b047291 */ /* 0x000fe4000f8fe23f */
[----:B------:R-:W-:Y:S02]  /*fb20*/  UIMAD UR7, UR14, UR6, UR7 ;  /* 0x000000060e0772a4 */ /* 0x000fe4000f8e0207 */
[----:B------:R-:W-:Y:S01]  /*fb30*/  UISETP.LT.AND UP0, UPT, UR9, UR4, UPT ;  /* 0x000000040900728c */ /* 0x000fe2000bf01270 */
[----:B------:R-:W-:Y:S02]  /*fb40*/  ULDC UR8, c[0x0][0x9dc] ;  /* 0x0002770000087ab9 */ /* 0x000fe40000000800 */
[----:B------:R-:W-:-:S02]  /*fb50*/  UIADD3 UR8, UR7, -UR8, URZ ;  /* 0x8000000807087290 */ /* 0x000fc4000fffe03f */
[----:B------:R-:W-:Y:S01]  /*fb60*/  USEL UR46, UR9, UR4, UP0 ;  /* 0x00000004092e7287 */ /* 0x000fe20008000000 */
[----:B------:R-:W-:Y:S11]  /*fb70*/  @!P1 BRA `(.L_x_967) ;  /* 0x0000000000489947 */ /* 0x000ff60003800000 */
[----:B------:R-:W-:Y:S02]  /*fb80*/  UMOV UR4, UR7 ;  /* 0x0000000700047c82 */ /* 0x000fe40008000000 */
[----:B------:R-:W-:-:S06]  /*fb90*/  UISETP.GT.AND UP0, UPT, UR4, -0x1, UPT ;  /* 0xffffffff0400788c */ /* 0x000fcc000bf04270 */
[----:B------:R-:W-:-:S13]  /*fba0*/  PLOP3.LUT P0, PT, PT, PT, UP0, 0x80, 0x0 ;  /* 0x000000000000781c */ /* 0x000fda0003f0f008 */
[----:B------:R-:W-:Y:S05]  /*fbb0*/  @P0 BRA `(.L_x_968) ;  /* 0x00000000001c0947 */ /* 0x000fea0003800000 */
[----:B------:R-:W-:Y:S02]  /*fbc0*/  UISETP.NE.AND UP0, UPT, UR5, 0x1, UPT ;  /* 0x000000010500788c */ /* 0x000fe4000bf05270 */
[----:B------:R-:W-:-:S09]  /*fbd0*/  ULOP3.LUT UR4, URZ, UR4, URZ, 0x33, !UPT ;  /* 0x000000043f047292 */ /* 0x000fd2000f8e333f */
[----:B------:R-:W-:Y:S02]  /*fbe0*/  @UP0 ULDC.64 UR10, c[0x0][0x9e8] ;  /* 0x00027a00000a0ab9 */ /* 0x000fe40000000a00 */
[----:B------:R-:W-:-:S04]  /*fbf0*/  UIMAD.WIDE.U32 UR6, UR4, UR10, URZ ;  /* 0x0000000a040672a5 */ /* 0x000fc8000f8e003f */
[----:B------:R-:W-:-:S04]  /*fc00*/  @UP0 USHF.R.U32.HI UR4, URZ, UR11, UR7 ;  /* 0x0000000b3f040299 */ /* 0x000fc80008011607 */
[----:B------:R-:W-:Y:S01]  /*fc10*/  ULOP3.LUT UR4, URZ, UR4, URZ, 0x33, !UPT ;  /* 0x000000043f047292 */ /* 0x000fe2000f8e333f */
[----:B------:R-:W-:Y:S11]  /*fc20*/  BRA `(.L_x_969) ;  /* 0x0000000000107947 */ /* 0x000ff60003800000 */
.L_x_968:
[----:B------:R-:W-:-:S11]  /*fc30*/  UISETP.NE.AND UP0, UPT, UR5, 0x1, UPT ;  /* 0x000000010500788c */ /* 0x000fd6000bf05270 */
[----:B------:R-:W-:Y:S02]  /*fc40*/  @UP0 ULDC.64 UR10, c[0x0][0x9e8] ;  /* 0x00027a00000a0ab9 */ /* 0x000fe40000000a00 */
[----:B------:R-:W-:-:S04]  /*fc50*/  UIMAD.WIDE.U32 UR6, UR4, UR10, URZ ;  /* 0x0000000a040672a5 */ /* 0x000fc8000f8e003f */
[----:B------:R-:W-:-:S12]  /*fc60*/  @UP0 USHF.R.U32.HI UR4, URZ, UR11, UR7 ;  /* 0x0000000b3f040299 */ /* 0x000fd80008011607 */
.L_x_969:
[----:B------:R-:W-:-:S04]  /*fc70*/  UIMAD UR4, UR4, UR5, URZ ;  /* 0x00000005040472a4 */ /* 0x000fc8000f8e023f */
[----:B------:R-:W-:-:S04]  /*fc80*/  UISETP.LT.AND UP0, UPT, UR8, UR4, UPT ;  /* 0x000000040800728c */ /* 0x000fc8000bf01270 */
[----:B------:R-:W-:-:S12]  /*fc90*/  USEL UR8, UR8, UR4, !UP0 ;  /* 0x0000000408087287 */ /* 0x000fd8000c000000 */
.L_x_967:
[----:B------:R-:W-:Y:S01]  /*fca0*/  UIMAD.WIDE UR4, UR8, 0x2aaaaaab, URZ ;  /* 0x2aaaaaab080478a5 */ /* 0x000fe2000f8e023f */
[----:B------:R-:W-:Y:S03]  /*fcb0*/  BSSY B6, `(.L_x_970) ;  /* 0x0000278000067945 */ /* 0x000fe60003800000 */
[----:B------:R-:W-:-:S04]  /*fcc0*/  USHF.R.U32.HI UR4, URZ, 0x1f, UR5 ;  /* 0x0000001f3f047899 */ /* 0x000fc80008011605 */
[----:B------:R-:W-:-:S04]  /*fcd0*/  ULEA.HI.SX32 UR4, UR5, UR4, 0x1c ;  /* 0x0000000405047291 */ /* 0x000fc8000f8fe23f */
[----:B------:R-:W-:-:S04]  /*fce0*/  UISETP.LT.AND UP0, UPT, URZ, UR4, UPT ;  /* 0x000000043f00728c */ /* 0x000fc8000bf01270 */
[----:B------:R-:W-:-:S04]  /*fcf0*/  USEL UR39, URZ, UR4, !UP0 ;  /* 0x000000043f277287 */ /* 0x000fc8000c000000 */
[----:B------:R-:W-:-:S06]  /*fd00*/  UISETP.GT.AND UP0, UPT, UR46, UR39, UPT ;  /* 0x000000272e00728c */ /* 0x000fcc000bf04270 */
[----:B------:R-:W-:-:S13]  /*fd10*/  PLOP3.LUT P0, PT, PT, PT, UP0, 0x80, 0x0 ;  /* 0x000000000000781c */ /* 0x000fda0003f0f008 */
[----:B------:R-:W-:Y:S05]  /*fd20*/  @P0 BRA `(.L_x_971) ;  /* 0x0000000000480947 */ /* 0x000fea0003800000 */
[----:B------:R-:W1:Y:S01]  /*fd30*/  S2R R0, SR_TID.X ;  /* 0x0000000000007919 */ /* 0x000e620000002100 */
[----:B------:R-:W-:Y:S01]  /*fd40*/  IMAD.MOV.U32 R13, RZ, RZ, R19 ;  /* 0x000000ffff0d7224 */ /* 0x000fe200078e0013 */
[----:B-1----:R-:W-:-:S04]  /*fd50*/  LOP3.LUT R0, R0, 0x1f, RZ, 0xc0, !PT ;  /* 0x0000001f00007812 */ /* 0x002fc800078ec0ff */
[----:B------:R-:W-:-:S13]  /*fd60*/  ISETP.NE.AND P0, PT, R0, RZ, PT ;  /* 0x000000ff0000720c */ /* 0x000fda0003f05270 */
[----:B------:R-:W-:Y:S05]  /*fd70*/  @P0 BRA `(.L_x_972) ;  /* 0x0000002400ac0947 */ /* 0x000fea0003800000 */
[----:B------:R-:W1:Y:S01]  /*fd80*/  S2R R5, SR_LANEID ;  /* 0x0000000000057919 */ /* 0x000e620000000000 */
[----:B------:R-:W-:Y:S01]  /*fd90*/  VOTEU.ANY UR4, UPT, PT ;  /* 0x0000000000047886 */ /* 0x000fe200038e0100 */
[----:B------:R-:W2:Y:S01]  /*fda0*/  LDC.64 R2, c[0x0][0xdf0] ;  /* 0x00037c00ff027b82 */ /* 0x000ea20000000a00 */
[----:B------:R-:W1:Y:S02]  /*fdb0*/  FLO.U32 R0, UR4 ;  /* 0x0000000400007d00 */ /* 0x000e6400080e0000 */
[----:B-1----:R-:W-:-:S06]  /*fdc0*/  ISETP.EQ.U32.AND P0, PT, R0, R5, PT ;  /* 0x000000050000720c */ /* 0x002fcc0003f02070 */
[----:B------:R-:W2:Y:S07]  /*fdd0*/  POPC R5, UR4 ;  /* 0x0000000400057d09 */ /* 0x000eae0008000000 */
[----:B--2---:R-:W2:Y:S01]  /*fde0*/  @P0 ATOMG.E.ADD.STRONG.GPU PT, R3, desc[UR60][R2.64], R5 ;  /* 0x00000005020309a8 */ /* 0x004ea200081ee1fc */
[----:B------:R-:W1:Y:S02]  /*fdf0*/  S2R R4, SR_LTMASK ;  /* 0x0000000000047919 */ /* 0x000e640000003900 */
[----:B-1----:R-:W-:-:S04]  /*fe00*/  LOP3.LUT R4, R4, UR4, RZ, 0xc0, !PT ;  /* 0x0000000404047c12 */ /* 0x002fc8000f8ec0ff */
[----:B------:R-:W1:Y:S01]  /*fe10*/  POPC R13, R4 ;  /* 0x00000004000d7309 */ /* 0x000e620000000000 */
[----:B--2---:R-:W1:Y:S02]  /*fe20*/  SHFL.IDX PT, R0, R3, R0, 0x1f ;  /* 0x00001f0003007589 */ /* 0x004e6400000e0000 */
[----:B-1----:R-:W-:Y:S01]  /*fe30*/  IADD3 R13, R0, UR48, R13 ;  /* 0x00000030000d7c10 */ /* 0x002fe2000fffe00d */
[----:B------:R-:W-:Y:S06]  /*fe40*/  BRA `(.L_x_972) ;  /* 0x0000002400787947 */ /* 0x000fec0003800000 */
.L_x_971:
[----:B------:R-:W1:Y:S01]  /*fe50*/  S2UR UR4, SR_CgaCtaId ;  /* 0x00000000000479c3 */ /* 0x000e620000008800 */
[----:B------:R-:W-:Y:S02]  /*fe60*/  UMOV UR38, 0x400 ;  /* 0x0000040000267882 */ /* 0x000fe40000000000 */
[----:B-1----:R-:W-:-:S04]  /*fe70*/  ULEA UR38, UR4, UR38, 0x18 ;  /* 0x0000002604267291 */ /* 0x002fc8000f8ec03f */
[----:B------:R-:W-:-:S04]  /*fe80*/  UIADD3 UR4, UR38, 0x18400, URZ ;  /* 0x0001840026047890 */ /* 0x000fc8000fffe03f */
[----:B------:R-:W-:-:S06]  /*fe90*/  ULOP3.LUT UP0, URZ, UR4, 0x3ff, URZ, 0xc0, !UPT ;  /* 0x000003ff043f7892 */ /* 0x000fcc000f80c03f */
[----:B------:R-:W-:-:S13]  /*fea0*/  PLOP3.LUT P0, PT, PT, PT, UP0, 0x80, 0x0 ;  /* 0x000000000000781c */ /* 0x000fda0003f0f008 */
[----:B------:R-:W-:Y:S05]  /*feb0*/  @!P0 BRA `(.L_x_973) ;  /* 0x0000000000408947 */ /* 0x000fea0003800000 */
[----:B------:R-:W-:Y:S01]  /*fec0*/  MOV R2, 0x0 ;  /* 0x0000000000027802 */ /* 0x000fe20000000f00 */
[----:B------:R-:W-:Y:S01]  /*fed0*/  ULDC.64 UR6, c[0x4][0x108] ;  /* 0x0100420000067ab9 */ /* 0x000fe20000000a00 */
[----:B------:R-:W-:Y:S01]  /*fee0*/  ULDC.64 UR8, c[0x4][0x110] ;  /* 0x0100440000087ab9 */ /* 0x000fe20000000a00 */
[----:B------:R-:W-:Y:S01]  /*fef0*/  ULDC.64 UR4, c[0x4][0x90] ;  /* 0x0100240000047ab9 */ /* 0x000fe20000000a00 */
[----:B------:R-:W-:Y:S02]  /*ff00*/  IMAD.U32 R4, RZ, RZ, UR6 ;  /* 0x00000006ff047e24 */ /* 0x000fe4000f8e00ff */
[----:B------:R-:W1:Y:S01]  /*ff10*/  LDC.64 R2, c[0x4][R2] ;  /* 0x0100000002027b82 */ /* 0x000e620000000a00 */
[----:B------:R-:W-:Y:S02]  /*ff20*/  IMAD.U32 R5, RZ, RZ, UR7 ;  /* 0x00000007ff057e24 */ /* 0x000fe4000f8e00ff */
[----:B------:R-:W-:Y:S02]  /*ff30*/  IMAD.U32 R6, RZ, RZ, UR8 ;  /* 0x00000008ff067e24 */ /* 0x000fe4000f8e00ff */
[----:B------:R-:W-:-:S02]  /*ff40*/  IMAD.U32 R7, RZ, RZ, UR9 ;  /* 0x00000009ff077e24 */ /* 0x000fc4000f8e00ff */
[----:B------:R-:W-:Y:S02]  /*ff50*/  IMAD.U32 R10, RZ, RZ, UR4 ;  /* 0x00000004ff0a7e24 */ /* 0x000fe4000f8e00ff */
[----:B------:R-:W-:Y:S02]  /*ff60*/  IMAD.U32 R11, RZ, RZ, UR5 ;  /* 0x00000005ff0b7e24 */ /* 0x000fe4000f8e00ff */
[----:B------:R-:W-:Y:S02]  /*ff70*/  IMAD.MOV.U32 R8, RZ, RZ, 0x70 ;  /* 0x00000070ff087424 */ /* 0x000fe400078e00ff */
[----:B------:R-:W-:Y:S02]  /*ff80*/  IMAD.MOV.U32 R12, RZ, RZ, 0x1 ;  /* 0x00000001ff0c7424 */ /* 0x000fe400078e00ff */
[----:B------:R-:W-:-:S07]  /*ff90*/  IMAD.MOV.U32 R13, RZ, RZ, RZ ;  /* 0x000000ffff0d7224 */ /* 0x000fce00078e00ff */
[----:B------:R-:W-:-:S07]  /*ffa0*/  LEPC R20, `(.L_x_973) ;  /* 0x000000001014794e */ /* 0x000fce0000000000 */
[----:B-1----:R-:W-:Y:S05]  /*ffb0*/  CALL.ABS.NOINC R2 ;  /* 0x0000000002007343 */ /* 0x002fea0003c00000 */
.L_x_973:
        /* <DEDUP_REMOVED lines=8> */
[----:B------:R1:W2:Y:S01]  /*10040*/  LDC.64 R2, c[0x4][R18] ;  /* 0x0100000012027b82 */ /* 0x0002a20000000a00 */
[----:B------:R-:W-:Y:S02]  /*10050*/  IMAD.U32 R4, RZ, RZ, UR6 ;  /* 0x00000006ff047e24 */ /* 0x000fe4000f8e00ff */
[----:B------:R-:W-:Y:S02]  /*10060*/  IMAD.U32 R5, RZ, RZ, UR7 ;  /* 0x00000007ff057e24 */ /* 0x000fe4000f8e00ff */
[----:B------:R-:W-:Y:S02]  /*10070*/  IMAD.U32 R6, RZ, RZ, UR8 ;  /* 0x00000008ff067e24 */ /* 0x000fe4000f8e00ff */
[----:B------:R-:W-:-:S02]  /*10080*/  IMAD.U32 R7, RZ, RZ, UR9 ;  /* 0x00000009ff077e24 */ /* 0x000fc4000f8e00ff */
[----:B------:R-:W-:Y:S02]  /*10090*/  IMAD.U32 R10, RZ, RZ, UR4 ;  /* 0x00000004ff0a7e24 */ /* 0x000fe4000f8e00ff */
[----:B------:R-:W-:Y:S02]  /*100a0*/  IMAD.U32 R11, RZ, RZ, UR5 ;  /* 0x00000005ff0b7e24 */ /* 0x000fe4000f8e00ff */
[----:B------:R-:W-:Y:S02]  /*100b0*/  IMAD.MOV.U32 R8, RZ, RZ, 0x70 ;  /* 0x00000070ff087424 */ /* 0x000fe400078e00ff */
[----:B------:R-:W-:Y:S02]  /*100c0*/  IMAD.MOV.U32 R12, RZ, RZ, 0x1 ;  /* 0x00000001ff0c7424 */ /* 0x000fe400078e00ff */
[----:B-1----:R-:W-:-:S07]  /*100d0*/  IMAD.MOV.U32 R13, RZ, RZ, RZ ;  /* 0x000000ffff0d7224 */ /* 0x002fce00078e00ff */
[----:B------:R-:W-:-:S07]  /*100e0*/  LEPC R20, `(.L_x_975) ;  /* 0x000000001014794e */ /* 0x000fce0000000000 */
[----:B--2---:R-:W-:Y:S05]  /*100f0*/  CALL.ABS.NOINC R2 ;  /* 0x0000000002007343 */ /* 0x004fea0003c00000 */
.L_x_975:
[----:B------:R1:W2:Y:S01]  /*10100*/  LDC.64 R2, c[0x4][R18] ;  /* 0x0100000012027b82 */ /* 0x0002a20000000a00 */
[----:B------:R-:W-:Y:S01]  /*10110*/  ULDC.64 UR6, c[0x4][0x108] ;  /* 0x0100420000067ab9 */ /* 0x000fe20000000a00 */
[----:B------:R-:W-:Y:S01]  /*10120*/  ULDC.64 UR8, c[0x4][0x110] ;  /* 0x0100440000087ab9 */ /* 0x000fe20000000a00 */
[----:B------:R-:W-:Y:S01]  /*10130*/  ULDC.64 UR4, c[0x4][0xa0] ;  /* 0x0100280000047ab9 */ /* 0x000fe20000000a00 */
        /* <DEDUP_REMOVED lines=11> */
.L_x_974:
[----:B------:R-:W-:Y:S01]  /*101f0*/  ULDC.64 UR4, c[0x0][0x9f8] ;  /* 0x00027e0000047ab9 */ /* 0x000fe20000000a00 */
[----:B------:R-:W-:Y:S01]  /*10200*/  IMAD.U32 R5, RZ, RZ, UR43 ;  /* 0x0000002bff057e24 */ /* 0x000fe2000f8e00ff */
[----:B------:R-:W-:Y:S01]  /*10210*/  ISETP.NE.U32.AND P0, PT, RZ, UR4, PT ;  /* 0x00000004ff007c0c */ /* 0x000fe2000bf05070 */
[----:B------:R-:W-:Y:S01]  /*10220*/  IMAD.U32 R0, RZ, RZ, UR43 ;  /* 0x0000002bff007e24 */ /* 0x000fe2000f8e00ff */
[----:B------:R-:W1:Y:S01]  /*10230*/  LDC R4, c[0x0][0x428] ;  /* 0x00010a00ff047b82 */ /* 0x000e620000000800 */
[----:B------:R-:W2:Y:S01]  /*10240*/  S2R R18, SR_TID.X ;  /* 0x0000000000127919 */ /* 0x000ea20000002100 */
[----:B------:R-:W-:-:S13]  /*10250*/  ISETP.NE.AND.EX P0, PT, RZ, UR5, PT, P0 ;  /* 0x00000005ff007c0c */ /* 0x000fda000bf05300 */
[----:B------:R-:W3:Y:S02]  /*10260*/  @P0 LDC.64 R2, c[0x0][0x9f8] ;  /* 0x00027e00ff020b82 */ /* 0x000ee40000000a00 */
[----:B---3--:R-:W-:-:S05]  /*10270*/  @P0 IMAD.WIDE R2, R5, 0x4, R2 ;  /* 0x0000000405020825 */ /* 0x008fca00078e0202 */
[----:B------:R3:W4:Y:S01]  /*10280*/  @P0 LDG.E R0, desc[UR60][R2.64] ;  /* 0x0000003c02000981 */ /* 0x000722000c1e1900 */
[----:B-1----:R-:W-:Y:S01]  /*10290*/  ISETP.NE.AND P0, PT, R4, 0x1, PT ;  /* 0x000000010400780c */ /* 0x002fe20003f05270 */
[----:B------:R-:W-:Y:S01]  /*102a0*/  IMAD.U32 R4, RZ, RZ, UR42 ;  /* 0x0000002aff047e24 */ /* 0x000fe2000f8e00ff */
[----:B--2---:R-:W-:Y:S01]  /*102b0*/  LOP3.LUT R18, R18, 0x1f, RZ, 0xc0, !PT ;  /* 0x0000001f12127812 */ /* 0x004fe200078ec0ff */
[----:B------:R-:W-:Y:S01]  /*102c0*/  UMOV UR40, URZ ;  /* 0x0000003f00287c82 */ /* 0x000fe20008000000 */
[----:B------:R-:W-:Y:S01]  /*102d0*/  UMOV UR8, 0x40 ;  /* 0x0000004000087882 */ /* 0x000fe20000000000 */
[----:B------:R-:W-:Y:S01]  /*102e0*/  UMOV UR9, UR41 ;  /* 0x0000002900097c82 */ /* 0x000fe20008000000 */
[----:B------:R-:W-:Y:S01]  /*102f0*/  ISETP.NE.AND P1, PT, R18, RZ, PT ;  /* 0x000000ff1200720c */ /* 0x000fe20003f25270 */
[----:B------:R-:W-:Y:S01]  /*10300*/  UMOV UR10, UR42 ;  /* 0x0000002a000a7c82 */ /* 0x000fe20008000000 */
[----:B------:R-:W-:Y:S01]  /*10310*/  UMOV UR11, UR43 ;  /* 0x0000002b000b7c82 */ /* 0x000fe20008000000 */
[----:B---3--:R-:W1:Y:S01]  /*10320*/  LDC.64 R2, c[0x0][0x3f8] ;  /* 0x0000fe00ff027b82 */ /* 0x008e620000000a00 */
[----:B------:R-:W-:Y:S01]  /*10330*/  UMOV UR12, 0x80 ;  /* 0x00000080000c7882 */ /* 0x000fe20000000000 */
[----:B------:R-:W-:Y:S01]  /*10340*/  UMOV UR13, UR41 ;  /* 0x00000029000d7c82 */ /* 0x000fe20008000000 */
[----:B------:R-:W-:Y:S01]  /*10350*/  UMOV UR14, UR42 ;  /* 0x0000002a000e7c82 */ /* 0x000fe20008000000 */
[----:B------:R-:W-:Y:S01]  /*10360*/  UMOV UR15, UR43 ;  /* 0x0000002b000f7c82 */ /* 0x000fe20008000000 */
[----:B------:R-:W-:-:S03]  /*10370*/  UMOV UR6, 0xffffffff ;  /* 0xffffffff00067882 */ /* 0x000fc60000000000 */
[----:B------:R-:W2:Y:S02]  /*10380*/  @P0 LDC R5, c[0x0][0x42c] ;  /* 0x00010b00ff050b82 */ /* 0x000ea40000000800 */
[----:B------:R-:W-:-:S05]  /*10390*/  VOTEU.ALL UP1, P1 ;  /* 0x00000000003f7886 */ /* 0x000fca0000820000 */
[----:B------:R-:W-:Y:S01]  /*103a0*/  @!UP1 UIADD3 UR4, UP0, UR44, 0x270, URZ ;  /* 0x000002702c049890 */ /* 0x000fe2000ff1e03f */
[----:B------:R-:W3:Y:S03]  /*103b0*/  @P0 LDC R6, c[0x0][0x430] ;  /* 0x00010c00ff060b82 */ /* 0x000ee60000000800 */
[----:B------:R-:W-:-:S09]  /*103c0*/  @!UP1 UIADD3.X UR5, URZ, UR45, URZ, UP0, !UPT ;  /* 0x0000002d3f059290 */ /* 0x000fd200087fe43f */
[----:B------:R1:W-:Y:S01]  /*103d0*/  @!UP1 UTMAPF.L2.4D [UR40], [UR4] ;  /* 0x00000028040095b8 */ /* 0x0003e20008018000 */
[----:B--2---:R-:W-:Y:S01]  /*103e0*/  @P0 IMAD.HI.U32 R5, R5, UR42, RZ ;  /* 0x0000002a05050c27 */ /* 0x004fe2000f8e00ff */
[----:B------:R2:W-:Y:S04]  /*103f0*/  @!UP1 UTMAPF.L2.4D [UR8], [UR4] ;  /* 0x00000008040095b8 */ /* 0x0005e80008018000 */
[----:B---3--:R-:W-:Y:S01]  /*10400*/  @P0 SHF.R.U32.HI R4, RZ, R6, R5 ;  /* 0x00000006ff040219 */ /* 0x008fe20000011605 */
[----:B------:R-:W-:Y:S01]  /*10410*/  IMAD.U32 R5, RZ, RZ, UR46 ;  /* 0x0000002eff057e24 */ /* 0x000fe2000f8e00ff */
[----:B-1----:R-:W-:Y:S01]  /*10420*/  ISETP.NE.U32.AND P0, PT, R2, RZ, PT ;  /* 0x000000ff0200720c */ /* 0x002fe20003f05070 */
[----:B------:R2:W-:Y:S02]  /*10430*/  @!UP1 UTMAPF.L2.4D [UR12], [UR4] ;  /* 0x0000000c040095b8 */ /* 0x0005e40008018000 */
[----:B------:R-:W-:Y:S01]  /*10440*/  VIADD R5, R5, 0xffffffff ;  /* 0xffffffff05057836 */ /* 0x000fe20000000000 */
[----:B------:R-:W-:-:S04]  /*10450*/  ISETP.NE.AND.EX P0, PT, R3, RZ, PT, P0 ;  /* 0x000000ff0300720c */ /* 0x000fc80003f05300 */
[----:B----4-:R-:W-:Y:S01]  /*10460*/  SEL R6, R0, RZ, !P0 ;  /* 0x000000ff00067207 */ /* 0x010fe20004000000 */
[----:B--2---:R-:W-:Y:S08]  /*10470*/  BRA.DIV UR6, `(.L_x_976) ;  /* 0x0000002606e07947 */ /* 0x004ff0000b800000 */
.L_x_1027:
[----:B------:R-:W-:Y:S01]  /*10480*/  UMOV UR4, 0xffffffff ;  /* 0xffffffff00047882 */ /* 0x000fe20000000000 */
[----:B------:R-:W-:Y:S02]  /*10490*/  SHF.R.S32.HI R18, RZ, 0x1f, R0 ;  /* 0x0000001fff127819 */ /* 0x000fe40000011400 */
[----:B------:R-:W-:Y:S05]  /*104a0*/  BRA.DIV UR4, `(.L_x_977) ;  /* 0x0000002a04007947 */ /* 0x000fea000b800000 */
[----:B------:R-:W-:-:S13]  /*104b0*/  ELECT P6, URZ, PT ;  /* 0x00000000003f782f */ /* 0x000fda00038c0000 */
.L_x_1030:
[----:B------:R-:W-:Y:S05]  /*104c0*/  @!P6 BRA `(.L_x_978) ;  /* 0x0000000000f8e947 */ /* 0x000fea0003800000 */
[----:B------:R-:W-:Y:S01]  /*104d0*/  IMAD.MOV.U32 R6, RZ, RZ, R0 ;  /* 0x000000ffff067224 */ /* 0x000fe200078e0000 */
[----:B------:R-:W-:Y:S06]  /*104e0*/  @!P0 BRA `(.L_x_979) ;  /* 0x0000000000488947 */ /* 0x000fec0003800000 */
[----:B------:R-:W1:Y:S01]  /*104f0*/  LDC R11, c[0x0][0x41c] ;  /* 0x00010700ff0b7b82 */ /* 0x000e620000000800 */
[----:B------:R-:W-:Y:S01]  /*10500*/  IMAD.MOV.U32 R10, RZ, RZ, R5 ;  /* 0x000000ffff0a7224 */ /* 0x000fe200078e0005 */
[----:B------:R-:W-:Y:S02]  /*10510*/  ULDC.64 UR4, c[0x0][0x408] ;  /* 0x0001020000047ab9 */ /* 0x000fe40000000a00 */
[----:B------:R-:W-:-:S04]  /*10520*/  IMAD R9, R18, UR4, RZ ;  /* 0x0000000412097c24 */ /* 0x000fc8000f8e02ff */
[----:B------:R-:W-:Y:S01]  /*10530*/  IMAD R9, R0, UR5, R9 ;  /* 0x0000000500097c24 */ /* 0x000fe2000f8e0209 */
[----:B-1----:R-:W-:-:S13]  /*10540*/  ISETP.NE.AND P2, PT, R11, 0x1, PT ;  /* 0x000000010b00780c */ /* 0x002fda0003f45270 */
[----:B------:R-:W1:Y:S02]  /*10550*/  @P2 LDC.64 R6, c[0x0][0x420] ;  /* 0x00010800ff062b82 */ /* 0x000e640000000a00 */
[----:B-1----:R-:W-:-:S05]  /*10560*/  @P2 IMAD.HI.U32 R6, R5, R6, RZ ;  /* 0x0000000605062227 */ /* 0x002fca00078e00ff */
[----:B------:R-:W-:-:S04]  /*10570*/  @P2 SHF.R.U32.HI R10, RZ, R7, R6 ;  /* 0x00000007ff0a2219 */ /* 0x000fc80000011606 */
[--C-:B------:R-:W-:Y:S01]  /*10580*/  SHF.R.S32.HI R7, RZ, 0x1f, R10.reuse ;  /* 0x0000001fff077819 */ /* 0x100fe2000001140a */
[----:B------:R-:W-:-:S04]  /*10590*/  IMAD.MOV.U32 R6, RZ, RZ, R10 ;  /* 0x000000ffff067224 */ /* 0x000fc800078e000a */
[----:B------:R-:W-:-:S04]  /*105a0*/  IMAD.WIDE.U32 R6, R0, UR4, R6 ;  /* 0x0000000400067c25 */ /* 0x000fc8000f8e0006 */
[----:B------:R-:W-:Y:S01]  /*105b0*/  IMAD.IADD R7, R7, 0x1, R9 ;  /* 0x0000000107077824 */ /* 0x000fe200078e0209 */
[----:B------:R-:W-:-:S04]  /*105c0*/  LEA R8, P2, R6, R2, 0x2 ;  /* 0x0000000206087211 */ /* 0x000fc800078410ff */
[----:B------:R-:W-:-:S05]  /*105d0*/  LEA.HI.X R9, R6, R3, R7, 0x2, P2 ;  /* 0x0000000306097211 */ /* 0x000fca00010f1407 */
[----:B------:R1:W5:Y:S01]  /*105e0*/  LDG.E R6, desc[UR60][R8.64] ;  /* 0x0000003c08067981 */ /* 0x000362000c1e1900 */
[----:B------:R-:W-:-:S04]  /*105f0*/  IMAD.MOV R10, RZ, RZ, -R10 ;  /* 0x000000ffff0a7224 */ /* 0x000fc800078e0a0a */
[----:B------:R-:W-:-:S07]  /*10600*/  IMAD R5, R11, R10, R5 ;  /* 0x0000000a0b057224 */ /* 0x000fce00078e0205 */
.L_x_979:
[----:B------:R-:W2:Y:S01]  /*10610*/  S2R R7, SR_TID.X ;  /* 0x0000000000077919 */ /* 0x000ea20000002100 */
[----:B-1----:R-:W-:Y:S02]  /*10620*/  LEA R8, R16, UR38, 0x3 ;  /* 0x0000002610087c11 */ /* 0x002fe4000f8e18ff */
[----:B--2---:R-:W-:Y:S02]  /*10630*/  LOP3.LUT R9, R7, 0x7f, RZ, 0xc0, !PT ;  /* 0x0000007f07097812 */ /* 0x004fe400078ec0ff */
[----:B------:R-:W-:Y:S02]  /*10640*/  SHF.L.U32 R7, R17, 0x1f, RZ ;  /* 0x0000001f11077819 */ /* 0x000fe400000006ff */
[----:B------:R-:W-:Y:S02]  /*10650*/  ISETP.NE.AND P3, PT, R9, RZ, PT ;  /* 0x000000ff0900720c */ /* 0x000fe40003f65270 */
[----:B------:R-:W1:Y:S02]  /*10660*/  SYNCS.PHASECHK.TRANS64.TRYWAIT P2, [R8+URZ+0x2a840], R7 ;  /* 0x02a84007080075a7 */ /* 0x000e64000804017f */
[----:B-1----:R-:W-:Y:S09]  /*10670*/  @!P2 BRA `(.L_x_980) ;  /* 0x0000002400aca947 */ /* 0x002ff20003800000 */
.L_x_1031:
        /* <DEDUP_REMOVED lines=8> */
.L_x_981:
        /* <DEDUP_REMOVED lines=10> */
[----:B------:R-:W-:-:S03]  /*107a0*/  UMOV UR16, 0x40 ;  /* 0x0000004000107882 */ /* 0x000fc60000000000 */
[----:B------:R-:W-:Y:S02]  /*107b0*/  UIMAD UR8, UR8, 0x9000, UR38 ;  /* 0x00009000080878a4 */ /* 0x000fe4000f8e0226 */
[----:B------:R-:W-:Y:S02]  /*107c0*/  UIADD3 UR9, UR9, 0x2a830, URZ ;  /* 0x0002a83009097890 */ /* 0x000fe4000fffe03f */
[----:B------:R-:W-:Y:S02]  /*107d0*/  UIMAD UR11, UR11, 0x60, URZ ;  /* 0x000000600b0b78a4 */ /* 0x000fe4000f8e023f */
        /* <DEDUP_REMOVED lines=13> */
.L_x_978:
[----:B------:R-:W-:Y:S05]  /*108b0*/  WARPSYNC.ALL ;  /* 0x0000000000007948 */ /* 0x000fea0003800000 */
[----:B------:R-:W-:Y:S01]  /*108c0*/  BAR.SYNC.DEFER_BLOCKING 0x8, 0x120 ;  /* 0x0204800000007b1d */ /* 0x000fe20000010000 */
[----:B------:R-:W-:Y:S01]  /*108d0*/  ELECT P2, URZ, PT ;  /* 0x00000000003f782f */ /* 0x000fe20003840000 */
[----:B------:R-:W-:Y:S02]  /*108e0*/  UIADD3 UR47, UR47, 0x1, URZ ;  /* 0x000000012f2f7890 */ /* 0x000fe4000fffe03f */
[----:B------:R-:W-:Y:S02]  /*108f0*/  UIADD3 UR4, UP0, UR44, 0x270, URZ ;  /* 0x000002702c047890 */ /* 0x000fe4000ff1e03f */
[----:B------:R-:W-:-:S02]  /*10900*/  ULEA.HI UR5, UR47, UR47, URZ, 0x1 ;  /* 0x0000002f2f057291 */ /* 0x000fc4000f8f083f */
[----:B------:R-:W-:Y:S02]  /*10910*/  UIADD3 UR8, UR38, 0xc400, URZ ;  /* 0x0000c40026087890 */ /* 0x000fe4000fffe03f */
[----:B------:R-:W-:Y:S02]  /*10920*/  ULOP3.LUT UR5, UR5, 0xfffffffe, URZ, 0xc0, !UPT ;  /* 0xfffffffe05057892 */ /* 0x000fe4000f8ec03f */
[----:B------:R-:W-:Y:S02]  /*10930*/  UIADD3 UR9, UR38, 0x2a800, URZ ;  /* 0x0002a80026097890 */ /* 0x000fe4000fffe03f */
[----:B-1----:R-:W-:Y:S01]  /*10940*/  @P2 IMAD.MOV.U32 R7, RZ, RZ, 0xc000 ;  /* 0x0000c000ff072424 */ /* 0x002fe200078e00ff */
[----:B------:R-:W-:Y:S02]  /*10950*/  UIADD3 UR14, UR47, -UR5, URZ ;  /* 0x800000052f0e7290 */ /* 0x000fe4000fffe03f */
[----:B------:R-:W-:Y:S02]  /*10960*/  UIADD3.X UR5, URZ, UR45, URZ, UP0, !UPT ;  /* 0x0000002d3f057290 */ /* 0x000fe400087fe43f */
[----:B------:R-:W-:-:S02]  /*10970*/  UIADD3 UR24, UR38, 0x10400, URZ ;  /* 0x0001040026187890 */ /* 0x000fc4000fffe03f */
[----:B------:R-:W-:Y:S01]  /*10980*/  UIADD3 UR16, UR38, 0x14400, URZ ;  /* 0x0001440026107890 */ /* 0x000fe2000fffe03f */
[----:B------:R-:W-:Y:S01]  /*10990*/  UMOV UR11, UR41 ;  /* 0x00000029000b7c82 */ /* 0x000fe20008000000 */
[----:B------:R1:W-:Y:S01]  /*109a0*/  @P2 SYNCS.ARRIVE.TRANS64 RZ, [UR38+0x2a800], R7 ;  /* 0x02a80007ffff29a7 */ /* 0x0003e20008000026 */
[----:B------:R-:W-:Y:S01]  /*109b0*/  UMOV UR12, UR42 ;  /* 0x0000002a000c7c82 */ /* 0x000fe20008000000 */
[----:B------:R-:W-:Y:S01]  /*109c0*/  UMOV UR13, UR43 ;  /* 0x0000002b000d7c82 */ /* 0x000fe20008000000 */
[----:B------:R-:W-:Y:S01]  /*109d0*/  UMOV UR6, 0x0 ;  /* 0x0000000000067882 */ /* 0x000fe20000000000 */
[----:B------:R-:W-:Y:S01]  /*109e0*/  UMOV UR7, 0x12f00000 ;  /* 0x12f0000000077882 */ /* 0x000fe20000000000 */
[----:B------:R-:W-:Y:S01]  /*109f0*/  UMOV UR10, URZ ;  /* 0x0000003f000a7c82 */ /* 0x000fe20008000000 */
[----:B------:R-:W-:Y:S01]  /*10a00*/  UMOV UR27, UR41 ;  /* 0x00000029001b7c82 */ /* 0x000fe20008000000 */
[----:B------:R-:W-:Y:S01]  /*10a10*/  UMOV UR28, UR42 ;  /* 0x0000002a001c7c82 */ /* 0x000fe20008000000 */
[----:B-1----:R-:W-:Y:S01]  /*10a20*/  IMAD.U32 R7, RZ, RZ, UR14 ;  /* 0x0000000eff077e24 */ /* 0x002fe2000f8e00ff */
[----:B------:R-:W-:Y:S01]  /*10a30*/  UMOV UR29, UR43 ;  /* 0x0000002b001d7c82 */ /* 0x000fe20008000000 */
[----:B------:R-:W-:Y:S01]  /*10a40*/  UMOV UR26, 0x40 ;  /* 0x00000040001a7882 */ /* 0x000fe20000000000 */
[----:B------:R-:W-:Y:S01]  /*10a50*/  UMOV UR25, UR9 ;  /* 0x0000000900197c82 */ /* 0x000fe20008000000 */
[----:B------:R-:W-:Y:S01]  /*10a60*/  UMOV UR19, UR41 ;  /* 0x0000002900137c82 */ /* 0x000fe20008000000 */
[----:B------:R-:W-:Y:S01]  /*10a70*/  SHF.L.U32 R7, R7, 0x1f, RZ ;  /* 0x0000001f07077819 */ /* 0x000fe200000006ff */
[----:B------:R-:W-:Y:S01]  /*10a80*/  UMOV UR20, UR42 ;  /* 0x0000002a00147c82 */ /* 0x000fe20008000000 */
[----:B------:R-:W-:Y:S01]  /*10a90*/  UMOV UR21, UR43 ;  /* 0x0000002b00157c82 */ /* 0x000fe20008000000 */
[----:B------:R-:W-:Y:S01]  /*10aa0*/  UMOV UR18, 0x80 ;  /* 0x0000008000127882 */ /* 0x000fe20000000000 */
[----:B------:R1:W-:Y:S01]  /*10ab0*/  UTMALDG.4D [UR8], [UR4], desc[UR6] ;  /* 0x00000608040075b4 */ /* 0x0003e20008019000 */
[----:B------:R-:W-:Y:S01]  /*10ac0*/  UMOV UR17, UR9 ;  /* 0x0000000900117c82 */ /* 0x000fe20008000000 */
[----:B------:R1:W-:Y:S01]  /*10ad0*/  UTMALDG.4D [UR24], [UR4], desc[UR6] ;  /* 0x00000618040075b4 */ /* 0x0003e20008019000 */
[----:B------:R1:W-:Y:S01]  /*10ae0*/  UTMALDG.4D [UR16], [UR4], desc[UR6] ;  /* 0x00000610040075b4 */ /* 0x0003e20008019000 */
[----:B------:R-:W2:Y:S02]  /*10af0*/  SYNCS.PHASECHK.TRANS64.TRYWAIT P2, [UR38+0x2a820], R7 ;  /* 0x02a82007ff0075a7 */ /* 0x000ea40008040166 */
[----:B-12---:R-:W-:Y:S05]  /*10b00*/  @!P2 BRA `(.L_x_982) ;  /* 0x00000020009ca947 */ /* 0x006fea0003800000 */
.L_x_1032:
[----:B------:R-:W-:-:S04]  /*10b10*/  UIADD3 UR4, UR46, -0x2, URZ ;  /* 0xfffffffe2e047890 */ /* 0x000fc8000fffe03f */
[----:B------:R-:W-:-:S06]  /*10b20*/  UISETP.GE.AND UP0, UPT, UR4, UR39, UPT ;  /* 0x000000270400728c */ /* 0x000fcc000bf06270 */
[----:B------:R-:W-:-:S13]  /*10b30*/  PLOP3.LUT P2, PT, PT, PT, UP0, 0x80, 0x0 ;  /* 0x000000000000781c */ /* 0x000fda0003f4f008 */
[----:B------:R-:W-:Y:S05]  /*10b40*/  @!P2 BRA `(.L_x_983) ;  /* 0x000000140048a947 */ /* 0x000fea0003800000 */
[----:B-1----:R-:W-:Y:S01]  /*10b50*/  IMAD R8, RZ, RZ, -UR46 ;  /* 0x8000002eff087e24 */ /* 0x002fe2000f8e02ff */
[----:B------:R-:W-:Y:S01]  /*10b60*/  LOP3.LUT R11, RZ, UR39, RZ, 0x33, !PT ;  /* 0x00000027ff0b7c12 */ /* 0x000fe2000f8e33ff */
[----:B------:R-:W-:-:S03]  /*10b70*/  ULDC.64 UR36, c[0x0][0x408] ;  /* 0x0001020000247ab9 */ /* 0x000fc60000000a00 */
[----:B------:R-:W-:-:S05]  /*10b80*/  VIADDMNMX R11, R8, 0x1, R11, !PT ;  /* 0x00000001080b7846 */ /* 0x000fca000780010b */
[----:B------:R-:W-:-:S05]  /*10b90*/  VIADD R7, R11, UR46 ;  /* 0x0000002e0b077c36 */ /* 0x000fca0008000000 */
[----:B------:R-:W-:-:S04]  /*10ba0*/  LOP3.LUT R7, R7, 0x1, RZ, 0xc0, !PT ;  /* 0x0000000107077812 */ /* 0x000fc800078ec0ff */
[----:B------:R-:W-:Y:S01]  /*10bb0*/  ISETP.NE.U32.AND P2, PT, R7, 0x1, PT ;  /* 0x000000010700780c */ /* 0x000fe20003f45070 */
[----:B------:R-:W-:-:S12]  /*10bc0*/  IMAD.U32 R7, RZ, RZ, UR4 ;  /* 0x00000004ff077e24 */ /* 0x000fd8000f8e00ff */
        /* <DEDUP_REMOVED lines=12> */
[----:B-1----:R-:W-:-:S13]  /*10c90*/  ISETP.NE.AND P2, PT, R13, 0x1, PT ;  /* 0x000000010d00780c */ /* 0x002fda0003f45270 */
[----:B------:R-:W1:Y:S02]  /*10ca0*/  @P2 LDC.64 R8, c[0x0][0x420] ;  /* 0x00010800ff082b82 */ /* 0x000e640000000a00 */
[----:B-1----:R-:W-:-:S04]  /*10cb0*/  @P2 IMAD.HI.U32 R14, R7, R8, RZ ;  /* 0x00000008070e2227 */ /* 0x002fc800078e00ff */
[----:B------:R-:W-:Y:S01]  /*10cc0*/  IMAD.MOV.U32 R8, RZ, RZ, R7 ;  /* 0x000000ffff087224 */ /* 0x000fe200078e0007 */
[----:B------:R-:W-:-:S04]  /*10cd0*/  @P2 SHF.R.U32.HI R8, RZ, R9, R14 ;  /* 0x00000009ff082219 */ /* 0x000fc8000001160e */
[--C-:B------:R-:W-:Y:S01]  /*10ce0*/  SHF.R.S32.HI R9, RZ, 0x1f, R8.reuse ;  /* 0x0000001fff097819 */ /* 0x100fe20000011408 */
[----:B------:R-:W-:-:S04]  /*10cf0*/  IMAD.MOV R14, RZ, RZ, -R8 ;  /* 0x000000ffff0e7224 */ /* 0x000fc800078e0a08 */
        /* <DEDUP_REMOVED lines=8> */
.L_x_987:
[----:B-1----:R-:W1:Y:S01]  /*10d80*/  S2R R2, SR_TID.X ;  /* 0x0000000000027919 */ /* 0x002e620000002100 */
[----:B------:R-:W-:Y:S02]  /*10d90*/  LEA R3, R10, UR38, 0x3 ;  /* 0x000000260a037c11 */ /* 0x000fe4000f8e18ff */
[----:B-1----:R-:W-:Y:S02]  /*10da0*/  LOP3.LUT R9, R2, 0x7f, RZ, 0xc0, !PT ;  /* 0x0000007f02097812 */ /* 0x002fe400078ec0ff */
[----:B------:R-:W-:Y:S02]  /*10db0*/  SHF.L.U32 R2, R12, 0x1f, RZ ;  /* 0x0000001f0c027819 */ /* 0x000fe400000006ff */
[----:B------:R-:W-:Y:S02]  /*10dc0*/  ISETP.NE.AND P2, PT, R9, RZ, PT ;  /* 0x000000ff0900720c */ /* 0x000fe40003f45270 */
[----:B------:R-:W1:Y:S02]  /*10dd0*/  SYNCS.PHASECHK.TRANS64.TRYWAIT P3, [R3+URZ+0x2a840], R2 ;  /* 0x02a84002030075a7 */ /* 0x000e64000806017f */
[----:B-1----:R-:W-:Y:S09]  /*10de0*/  @!P3 BRA `(.L_x_988) ;  /* 0x0000001c00fcb947 */ /* 0x002ff20003800000 */
.L_x_1033:
        /* <DEDUP_REMOVED lines=8> */
.L_x_989:
[----:B------:R-:W-:Y:S01]  /*10e70*/  R2UR UR8, R10 ;  /* 0x000000000a0872ca */ /* 0x000fe200000e0000 */
[----:B------:R-:W-:Y:S01]  /*10e80*/  UIADD3 UR4, UP0, UR44, 0x370, URZ ;  /* 0x000003702c047890 */ /* 0x000fe2000ff1e03f */
[----:B------:R-:W-:Y:S01]  /*10e90*/  R2UR UR9, R3 ;  /* 0x00000000030972ca */ /* 0x000fe200000e0000 */
[----:B------:R-:W-:Y:S01]  /*10ea0*/  UIADD3 UR19, UR38, 0x2a800, URZ ;  /* 0x0002a80026137890 */ /* 0x000fe2000fffe03f */
[----:B------:R-:W-:Y:S01]  /*10eb0*/  R2UR UR11, R7 ;  /* 0x00000000070b72ca */ /* 0x000fe200000e0000 */
[----:B------:R-:W-:Y:S01]  /*10ec0*/  UIADD3.X UR5, URZ, UR45, URZ, UP0, !UPT ;  /* 0x0000002d3f057290 */ /* 0x000fe200087fe43f */
[----:B------:R-:W-:Y:S01]  /*10ed0*/  R2UR UR12, R4 ;  /* 0x00000000040c72ca */ /* 0x000fe200000e0000 */
[----:B------:R-:W-:Y:S01]  /*10ee0*/  UMOV UR10, URZ ;  /* 0x0000003f000a7c82 */ /* 0x000fe20008000000 */
[----:B-----5:R-:W-:Y:S01]  /*10ef0*/  R2UR UR13, R8 ;  /* 0x00000000080d72ca */ /* 0x020fe200000e0000 */
[----:B------:R-:W-:Y:S01]  /*10f00*/  UMOV UR6, 0x0 ;  /* 0x0000000000067882 */ /* 0x000fe20000000000 */
[----:B------:R-:W-:Y:S01]  /*10f10*/  UMOV UR7, 0x14f00000 ;  /* 0x14f0000000077882 */ /* 0x000fe20000000000 */
[----:B------:R-:W-:Y:S01]  /*10f20*/  UMOV UR18, 0x40 ;  /* 0x0000004000127882 */ /* 0x000fe20000000000 */
[----:B------:R-:W-:Y:S01]  /*10f30*/  UMOV UR17, 0x80 ;  /* 0x0000008000117882 */ /* 0x000fe20000000000 */
[----:B------:R-:W-:Y:S01]  /*10f40*/  UIMAD UR8, UR8, 0x9000, UR38 ;  /* 0x00009000080878a4 */ /* 0x000fe2000f8e0226 */
[----:B-1----:R-:W-:Y:S01]  /*10f50*/  SHF.L.U32 R3, R17, 0x1f, RZ ;  /* 0x0000001f11037819 */ /* 0x002fe200000006ff */
[----:B------:R-:W-:Y:S01]  /*10f60*/  UIADD3 UR9, UR9, 0x2a830, URZ ;  /* 0x0002a83009097890 */ /* 0x000fe2000fffe03f */
[----:B------:R-:W-:Y:S01]  /*10f70*/  LEA R2, R16, UR19, 0x3 ;  /* 0x0000001310027c11 */ /* 0x000fe2000f8e18ff */
[----:B------:R-:W-:-:S02]  /*10f80*/  UIMAD UR11, UR11, 0x60, URZ ;  /* 0x000000600b0b78a4 */ /* 0x000fc4000f8e023f */
        /* <DEDUP_REMOVED lines=13> */
.L_x_1034:
[----:B------:R-:W-:Y:S05]  /*11060*/  @P2 BRA `(.L_x_991) ;  /* 0x0000000000202947 */ /* 0x000fea0003800000 */
[----:B------:R-:W2:Y:S01]  /*11070*/  S2R R9, SR_TID.X ;  /* 0x0000000000097919 */ /* 0x000ea20000002100 */
[----:B-1----:R-:W-:Y:S01]  /*11080*/  LEA R2, R16, UR38, 0x3 ;  /* 0x0000002610027c11 */ /* 0x002fe2000f8e18ff */
[----:B------:R-:W-:-:S04]  /*11090*/  IMAD.MOV.U32 R3, RZ, RZ, 0x6000 ;  /* 0x00006000ff037424 */ /* 0x000fc800078e00ff */
[----:B------:R3:W-:Y:S01]  /*110a0*/  SYNCS.ARRIVE.TRANS64 RZ, [R2+URZ+0x2a850], R3 ;  /* 0x02a8500302ff79a7 */ /* 0x0007e2000800003f */
[----:B--2---:R-:W-:-:S04]  /*110b0*/  LOP3.LUT R9, R9, 0x1f, RZ, 0xc0, !PT ;  /* 0x0000001f09097812 */ /* 0x004fc800078ec0ff */
[----:B------:R-:W-:-:S13]  /*110c0*/  ISETP.NE.AND P2, PT, R9, RZ, PT ;  /* 0x000000ff0900720c */ /* 0x000fda0003f45270 */
[----:B---3--:R-:W-:Y:S05]  /*110d0*/  @!P2 BRA `(.L_x_991) ;  /* 0x000000000004a947 */ /* 0x008fea0003800000 */
[----:B------:R-:W-:Y:S01]  /*110e0*/  BPT.TRAP 0x1 ;  /* 0x000000040000795c */ /* 0x000fe20000300000 */
.L_x_991:
        /* <DEDUP_REMOVED lines=9> */
[----:B------:R-:W-:Y:S02]  /*11180*/  IMAD.MOV.U32 R6, RZ, RZ, R8 ;  /* 0x000000ffff067224 */ /* 0x000fe400078e0008 */
[----:B------:R-:W-:-:S02]  /*11190*/  IMAD.MOV.U32 R5, RZ, RZ, R7 ;  /* 0x000000ffff057224 */ /* 0x000fc400078e0007 */
[----:B------:R-:W-:Y:S02]  /*111a0*/  UIMAD UR6, UR9, 0x6000, UR38 ;  /* 0x00006000090678a4 */ /* 0x000fe4000f8e0226 */
[----:B------:R-:W-:Y:S02]  /*111b0*/  ULEA UR9, UR9, UR38, 0x3 ;  /* 0x0000002609097291 */ /* 0x000fe4000f8e183f */
[----:B------:R-:W-:Y:S02]  /*111c0*/  UIMAD UR11, UR11, 0x60, URZ ;  /* 0x000000600b0b78a4 */ /* 0x000fe4000f8e023f */
[----:B------:R-:W-:Y:S02]  /*111d0*/  UIADD3 UR8, UR6, 0x400, URZ ;  /* 0x0000040006087890 */ /* 0x000fe4000fffe03f */
        /* <DEDUP_REMOVED lines=8> */
.L_x_986:
[----:B------:R-:W-:Y:S05]  /*11260*/  BSYNC B0 ;  /* 0x0000000000007941 */ /* 0x000fea0003800000 */
.L_x_985:
[----:B------:R-:W-:Y:S01]  /*11270*/  UIADD3 UR4, UR46, -0x3, URZ ;  /* 0xfffffffd2e047890 */ /* 0x000fe2000fffe03f */
[----:B------:R-:W-:Y:S02]  /*11280*/  IMAD.MOV.U32 R16, RZ, RZ, R10 ;  /* 0x000000ffff107224 */ /* 0x000fe400078e000a */
[----:B------:R-:W-:-:S03]  /*11290*/  IMAD.MOV.U32 R17, RZ, RZ, R12 ;  /* 0x000000ffff117224 */ /* 0x000fc600078e000c */
[----:B------:R-:W-:-:S07]  /*112a0*/  IMAD.U32 R7, RZ, RZ, UR4 ;  /* 0x00000004ff077e24 */ /* 0x000fce000f8e00ff */
.L_x_984:
[----:B------:R-:W-:Y:S01]  /*112b0*/  ULOP3.LUT UR4, URZ, UR46, URZ, 0x33, !UPT ;  /* 0x0000002e3f047292 */ /* 0x000fe2000f8e333f */
[----:B------:R-:W-:Y:S01]  /*112c0*/  VIADD R11, R11, 0xfffffffe ;  /* 0xfffffffe0b0b7836 */ /* 0x000fe20000000000 */
[----:B------:R-:W-:Y:S04]  /*112d0*/  BSSY B0, `(.L_x_983) ;  /* 0x00000d9000007945 */ /* 0x000fe80003800000 */
[----:B------:R-:W-:-:S13]  /*112e0*/  ISETP.NE.AND P2, PT, R11, UR4, PT ;  /* 0x000000040b007c0c */ /* 0x000fda000bf45270 */
[----:B------:R-:W-:Y:S05]  /*112f0*/  @!P2 BRA `(.L_x_992) ;  /* 0x0000000c0058a947 */ /* 0x000fea0003800000 */
[----:B------:R-:W-:-:S07]  /*11300*/  IMAD.MOV.U32 R8, RZ, RZ, R6 ;  /* 0x000000ffff087224 */ /* 0x000fce00078e0006 */
.L_x_1007:
[----:B------:R-:W-:Y:S01]  /*11310*/  VIADD R10, R16, 0x1 ;  /* 0x00000001100a7836 */ /* 0x000fe20000000000 */
[----:B------:R-:W-:Y:S05]  /*11320*/  YIELD ;  /* 0x0000000000007946 */ /* 0x000fea0003800000 */
[----:B------:R-:W-:Y:S01]  /*11330*/  ISETP.NE.AND P2, PT, R10, 0x2, PT ;  /* 0x000000020a00780c */ /* 0x000fe20003f45270 */
[----:B------:R-:W-:Y:S03]  /*11340*/  BSSY B1, `(.L_x_993) ;  /* 0x0000065000017945 */ /* 0x000fe60003800000 */
[----:B-1----:R-:W-:-:S02]  /*11350*/  SEL R2, RZ, 0x1, P2 ;  /* 0x00000001ff027807 */ /* 0x002fc40001000000 */
[----:B------:R-:W-:Y:S02]  /*11360*/  SEL R10, R10, RZ, P2 ;  /* 0x000000ff0a0a7207 */ /* 0x000fe40001000000 */
[----:B------:R-:W-:Y:S01]  /*11370*/  LOP3.LUT R11, R17, R2, RZ, 0x3c, !PT ;  /* 0x00000002110b7212 */ /* 0x000fe200078e3cff */
[----:B------:R-:W-:Y:S06]  /*11380*/  @!P6 BRA `(.L_x_994) ;  /* 0x000000040080e947 */ /* 0x000fec0003800000 */
[----:B------:R-:W-:Y:S01]  /*11390*/  IMAD.MOV.U32 R12, RZ, RZ, R7 ;  /* 0x000000ffff0c7224 */ /* 0x000fe200078e0007 */
[----:B------:R-:W-:Y:S06]  /*113a0*/  @!P0 BRA `(.L_x_995) ;  /* 0x0000000000448947 */ /* 0x000fec0003800000 */
[----:B------:R-:W1:Y:S01]  /*113b0*/  LDC R9, c[0x0][0x41c] ;  /* 0x00010700ff097b82 */ /* 0x000e620000000800 */
[----:B------:R-:W-:-:S04]  /*113c0*/  IMAD R13, R18, UR36, RZ ;  /* 0x00000024120d7c24 */ /* 0x000fc8000f8e02ff */
[----:B------:R-:W-:Y:S01]  /*113d0*/  IMAD R13, R0, UR37, R13 ;  /* 0x00000025000d7c24 */ /* 0x000fe2000f8e020d */
        /* <DEDUP_REMOVED lines=8> */
[----:B------:R-:W1:Y:S01]  /*11460*/  LDC.64 R8, c[0x0][0x3f8] ;  /* 0x0000fe00ff087b82 */ /* 0x000e620000000a00 */
[----:B------:R-:W-:-:S04]  /*11470*/  IMAD.WIDE.U32 R2, R0, UR36, R2 ;  /* 0x0000002400027c25 */ /* 0x000fc8000f8e0002 */
[----:B------:R-:W-:Y:S01]  /*11480*/  IMAD.IADD R13, R13, 0x1, R3 ;  /* 0x000000010d0d7824 */ /* 0x000fe200078e0203 */
[----:B-1----:R-:W-:-:S04]  /*11490*/  LEA R8, P2, R2, R8, 0x2 ;  /* 0x0000000802087211 */ /* 0x002fc800078410ff */
[----:B------:R-:W-:-:S05]  /*114a0*/  LEA.HI.X R9, R2, R9, R13, 0x2, P2 ;  /* 0x0000000902097211 */ /* 0x000fca00010f140d */
[----:B------:R1:W5:Y:S04]  /*114b0*/  LDG.E R8, desc[UR60][R8.64] ;  /* 0x0000003c08087981 */ /* 0x000368000c1e1900 */
.L_x_995:
[----:B------:R-:W1:Y:S01]  /*114c0*/  S2R R2, SR_TID.X ;  /* 0x0000000000027919 */ /* 0x000e620000002100 */
[----:B------:R-:W-:Y:S02]  /*114d0*/  LEA R3, R10, UR38, 0x3 ;  /* 0x000000260a037c11 */ /* 0x000fe4000f8e18ff */
[----:B-1----:R-:W-:Y:S02]  /*114e0*/  LOP3.LUT R9, R2, 0x7f, RZ, 0xc0, !PT ;  /* 0x0000007f02097812 */ /* 0x002fe400078ec0ff */
[----:B------:R-:W-:Y:S02]  /*114f0*/  SHF.L.U32 R2, R11, 0x1f, RZ ;  /* 0x0000001f0b027819 */ /* 0x000fe400000006ff */
[----:B------:R-:W-:Y:S02]  /*11500*/  ISETP.NE.AND P2, PT, R9, RZ, PT ;  /* 0x000000ff0900720c */ /* 0x000fe40003f45270 */
[----:B------:R-:W1:Y:S02]  /*11510*/  SYNCS.PHASECHK.TRANS64.TRYWAIT P3, [R3+URZ+0x2a840], R2 ;  /* 0x02a84002030075a7 */ /* 0x000e64000806017f */
[----:B-1----:R-:W-:Y:S09]  /*11520*/  @!P3 BRA `(.L_x_996) ;  /* 0x000000180054b947 */ /* 0x002ff20003800000 */
.L_x_1035:
        /* <DEDUP_REMOVED lines=8> */
.L_x_997:
        /* <DEDUP_REMOVED lines=14> */
[----:B------:R-:W-:Y:S01]  /*11690*/  SHF.L.U32 R17, R17, 0x1f, RZ ;  /* 0x0000001f11117819 */ /* 0x000fe200000006ff */
[----:B------:R-:W-:Y:S01]  /*116a0*/  UIADD3 UR9, UR9, 0x2a830, URZ ;  /* 0x0002a83009097890 */ /* 0x000fe2000fffe03f */
[----:B-1----:R-:W-:Y:S01]  /*116b0*/  LEA R2, R16, UR19, 0x3 ;  /* 0x0000001310027c11 */ /* 0x002fe2000f8e18ff */
        /* <DEDUP_REMOVED lines=14> */
.L_x_1036:
[----:B------:R-:W-:Y:S05]  /*117a0*/  @P2 BRA `(.L_x_999) ;  /* 0x00000000001c2947 */ /* 0x000fea0003800000 */
[----:B------:R-:W2:Y:S02]  /*117b0*/  S2R R3, SR_TID.X ;  /* 0x0000000000037919 */ /* 0x000ea40000002100 */
[----:B--2---:R-:W-:Y:S01]  /*117c0*/  LOP3.LUT R9, R3, 0x1f, RZ, 0xc0, !PT ;  /* 0x0000001f03097812 */ /* 0x004fe200078ec0ff */
[----:B------:R-:W-:-:S03]  /*117d0*/  IMAD.MOV.U32 R3, RZ, RZ, 0x6000 ;  /* 0x00006000ff037424 */ /* 0x000fc600078e00ff */
[----:B------:R-:W-:Y:S01]  /*117e0*/  ISETP.NE.AND P2, PT, R9, RZ, PT ;  /* 0x000000ff0900720c */ /* 0x000fe20003f45270 */
[----:B------:R2:W-:-:S12]  /*117f0*/  SYNCS.ARRIVE.TRANS64 RZ, [R2+URZ+0x50], R3 ;  /* 0x0000500302ff79a7 */ /* 0x0005d8000800003f */
[----:B--2---:R-:W-:Y:S05]  /*11800*/  @!P2 BRA `(.L_x_999) ;  /* 0x000000000004a947 */ /* 0x004fea0003800000 */
[----:B------:R-:W-:Y:S01]  /*11810*/  BPT.TRAP 0x1 ;  /* 0x000000040000795c */ /* 0x000fe20000300000 */
.L_x_999:
        /* <DEDUP_REMOVED lines=11> */
[----:B------:R-:W-:Y:S01]  /*118d0*/  IMAD.MOV.U32 R6, RZ, RZ, R8 ;  /* 0x000000ffff067224 */ /* 0x000fe200078e0008 */
[----:B------:R-:W-:Y:S02]  /*118e0*/  UIMAD UR6, UR6, 0x6000, UR38 ;  /* 0x00006000060678a4 */ /* 0x000fe4000f8e0226 */
        /* <DEDUP_REMOVED lines=10> */
.L_x_994:
[----:B------:R-:W-:Y:S05]  /*11990*/  BSYNC B1 ;  /* 0x0000000000017941 */ /* 0x000fea0003800000 */
.L_x_993:
[----:B------:R-:W-:Y:S01]  /*119a0*/  VIADD R16, R10, 0x1 ;  /* 0x000000010a107836 */ /* 0x000fe20000000000 */
[----:B------:R-:W-:Y:S01]  /*119b0*/  BSSY B1, `(.L_x_1000) ;  /* 0x0000067000017945 */ /* 0x000fe20003800000 */
[----:B------:R-:W-:-:S03]  /*119c0*/  VIADD R12, R7, 0xffffffff ;  /* 0xffffffff070c7836 */ /* 0x000fc60000000000 */
[----:B------:R-:W-:-:S04]  /*119d0*/  ISETP.NE.AND P2, PT, R16, 0x2, PT ;  /* 0x000000021000780c */ /* 0x000fc80003f45270 */
[----:B-1----:R-:W-:Y:S02]  /*119e0*/  SEL R2, RZ, 0x1, P2 ;  /* 0x00000001ff027807 */ /* 0x002fe40001000000 */
[----:B------:R-:W-:Y:S02]  /*119f0*/  SEL R16, R16, RZ, P2 ;  /* 0x000000ff10107207 */ /* 0x000fe40001000000 */
[----:B------:R-:W-:Y:S01]  /*11a00*/  LOP3.LUT R17, R11, R2, RZ, 0x3c, !PT ;  /* 0x000000020b117212 */ /* 0x000fe200078e3cff */
[----:B------:R-:W-:Y:S06]  /*11a10*/  @!P6 BRA `(.L_x_1001) ;  /* 0x000000040080e947 */ /* 0x000fec0003800000 */
[----:B------:R-:W-:Y:S01]  /*11a20*/  IMAD.MOV.U32 R13, RZ, RZ, R12 ;  /* 0x000000ffff0d7224 */ /* 0x000fe200078e000c */
[----:B------:R-:W-:Y:S06]  /*11a30*/  @!P0 BRA `(.L_x_1002) ;  /* 0x0000000000448947 */ /* 0x000fec0003800000 */
[----:B------:R-:W1:Y:S02]  /*11a40*/  LDC R8, c[0x0][0x41c] ;  /* 0x00010700ff087b82 */ /* 0x000e640000000800 */
[----:B-1----:R-:W-:-:S13]  /*11a50*/  ISETP.NE.AND P2, PT, R8, 0x1, PT ;  /* 0x000000010800780c */ /* 0x002fda0003f45270 */
[----:B------:R-:W1:Y:S02]  /*11a60*/  @P2 LDC.64 R2, c[0x0][0x420] ;  /* 0x00010800ff022b82 */ /* 0x000e640000000a00 */
[----:B-1----:R-:W-:-:S04]  /*11a70*/  @P2 IMAD.HI.U32 R14, R13, R2, RZ ;  /* 0x000000020d0e2227 */ /* 0x002fc800078e00ff */
[----:B------:R-:W-:Y:S01]  /*11a80*/  IMAD.MOV.U32 R2, RZ, RZ, R13 ;  /* 0x000000ffff027224 */ /* 0x000fe200078e000d */
[----:B------:R-:W-:Y:S01]  /*11a90*/  @P2 SHF.R.U32.HI R2, RZ, R3, R14 ;  /* 0x00000003ff022219 */ /* 0x000fe2000001160e */
[----:B------:R-:W-:-:S04]  /*11aa0*/  IMAD R14, R18, UR36, RZ ;  /* 0x00000024120e7c24 */ /* 0x000fc8000f8e02ff */
[----:B------:R-:W-:Y:S02]  /*11ab0*/  IMAD.MOV R3, RZ, RZ, -R2 ;  /* 0x000000ffff037224 */ /* 0x000fe400078e0a02 */
[----:B------:R-:W-:Y:S02]  /*11ac0*/  IMAD R14, R0, UR37, R14 ;  /* 0x00000025000e7c24 */ /* 0x000fe4000f8e020e */
        /* <DEDUP_REMOVED lines=8> */
.L_x_1002:
[----:B------:R-:W-:Y:S02]  /*11b50*/  LEA R2, R16, UR38, 0x3 ;  /* 0x0000002610027c11 */ /* 0x000fe4000f8e18ff */
[----:B------:R-:W-:-:S04]  /*11b60*/  SHF.L.U32 R3, R17, 0x1f, RZ ;  /* 0x0000001f11037819 */ /* 0x000fc800000006ff */
[----:B------:R-:W2:Y:S02]  /*11b70*/  SYNCS.PHASECHK.TRANS64.TRYWAIT P2, [R2+URZ+0x2a840], R3 ;  /* 0x02a84003020075a7 */ /* 0x000ea4000804017f */
[----:B--2---:R-:W-:Y:S05]  /*11b80*/  @!P2 BRA `(.L_x_1003) ;  /* 0x0000001000e4a947 */ /* 0x004fea0003800000 */
.L_x_1037:
        /* <DEDUP_REMOVED lines=11> */
.L_x_1004:
[----:B------:R-:W-:Y:S01]  /*11c40*/  R2UR UR9, R16 ;  /* 0x00000000100972ca */ /* 0x000fe200000e0000 */
[----:B------:R-:W-:Y:S01]  /*11c50*/  UIADD3 UR19, UR38, 0x2a800, URZ ;  /* 0x0002a80026137890 */ /* 0x000fe2000fffe03f */
[----:B------:R-:W-:Y:S01]  /*11c60*/  R2UR UR11, R13 ;  /* 0x000000000d0b72ca */ /* 0x000fe200000e0000 */
[----:B------:R-:W-:Y:S01]  /*11c70*/  UIADD3 UR4, UP0, UR44, 0x370, URZ ;  /* 0x000003702c047890 */ /* 0x000fe2000ff1e03f */
[----:B------:R-:W-:Y:S01]  /*11c80*/  R2UR UR12, R4 ;  /* 0x00000000040c72ca */ /* 0x000fe200000e0000 */
[----:B------:R-:W-:Y:S01]  /*11c90*/  UMOV UR10, URZ ;  /* 0x0000003f000a7c82 */ /* 0x000fe20008000000 */
[----:B-----5:R-:W-:Y:S01]  /*11ca0*/  R2UR UR13, R8 ;  /* 0x00000000080d72ca */ /* 0x020fe200000e0000 */
[----:B------:R-:W-:Y:S01]  /*11cb0*/  UIADD3.X UR5, URZ, UR45, URZ, UP0, !UPT ;  /* 0x0000002d3f057290 */ /* 0x000fe200087fe43f */
[----:B------:R-:W-:Y:S01]  /*11cc0*/  SHF.L.U32 R11, R11, 0x1f, RZ ;  /* 0x0000001f0b0b7819 */ /* 0x000fe200000006ff */
[----:B------:R-:W-:Y:S01]  /*11cd0*/  UMOV UR6, 0x0 ;  /* 0x0000000000067882 */ /* 0x000fe20000000000 */
[----:B------:R-:W-:Y:S01]  /*11ce0*/  UMOV UR7, 0x14f00000 ;  /* 0x14f0000000077882 */ /* 0x000fe20000000000 */
[----:B------:R-:W-:Y:S01]  /*11cf0*/  UMOV UR18, 0x40 ;  /* 0x0000004000127882 */ /* 0x000fe20000000000 */
[----:B------:R-:W-:Y:S01]  /*11d00*/  UMOV UR17, 0x80 ;  /* 0x0000008000117882 */ /* 0x000fe20000000000 */
[----:B------:R-:W-:Y:S01]  /*11d10*/  UIMAD UR8, UR9, 0x9000, UR38 ;  /* 0x00009000090878a4 */ /* 0x000fe2000f8e0226 */
[----:B--2---:R-:W-:Y:S01]  /*11d20*/  LEA R2, R10, UR19, 0x3 ;  /* 0x000000130a027c11 */ /* 0x004fe2000f8e18ff */
[----:B------:R-:W-:-:S02]  /*11d30*/  ULEA UR9, UR9, UR19, 0x3 ;  /* 0x0000001309097291 */ /* 0x000fc4000f8e183f */
[----:B------:R-:W-:Y:S02]  /*11d40*/  UIMAD UR11, UR11, 0x60, URZ ;  /* 0x000000600b0b78a4 */ /* 0x000fe4000f8e023f */
[----:B------:R-:W-:Y:S02]  /*11d50*/  UIADD3 UR14, UR8, 0x18400, URZ ;  /* 0x00018400080e7890 */ /* 0x000fe4000fffe03f */
        /* <DEDUP_REMOVED lines=13> */
.L_x_1038:
        /* <DEDUP_REMOVED lines=8> */
.L_x_1006:
        /* <DEDUP_REMOVED lines=23> */
.L_x_1001:
[----:B------:R-:W-:Y:S05]  /*12020*/  BSYNC B1 ;  /* 0x0000000000017941 */ /* 0x000fea0003800000 */
.L_x_1000:
[----:B------:R-:W-:Y:S01]  /*12030*/  ISETP.GT.AND P2, PT, R12, UR39, PT ;  /* 0x000000270c007c0c */ /* 0x000fe2000bf44270 */
[----:B------:R-:W-:-:S12]  /*12040*/  VIADD R7, R7, 0xfffffffe ;  /* 0xfffffffe07077836 */ /* 0x000fd80000000000 */
[----:B------:R-:W-:Y:S05]  /*12050*/  @P2 BRA `(.L_x_1007) ;  /* 0xfffffff000ac2947 */ /* 0x000fea000383ffff */
.L_x_992:
[----:B------:R-:W-:Y:S05]  /*12060*/  BSYNC B0 ;  /* 0x0000000000007941 */ /* 0x000fea0003800000 */
.L_x_983:
[----:B------:R-:W-:Y:S04]  /*12070*/  BSSY B0, `(.L_x_1008) ;  /* 0x000000e000007945 */ /* 0x000fe80003800000 */
[----:B------:R-:W-:Y:S05]  /*12080*/  @P1 BRA `(.L_x_1009) ;  /* 0x0000000000301947 */ /* 0x000fea0003800000 */
[----:B-1----:R-:W1:Y:S01]  /*12090*/  S2R R7, SR_LANEID ;  /* 0x0000000000077919 */ /* 0x002e620000000000 */
        /* <DEDUP_REMOVED lines=10> */
[----:B-1----:R-:W-:-:S07]  /*12140*/  IADD3 R19, R0, UR48, R19 ;  /* 0x0000003000137c10 */ /* 0x002fce000fffe013 */
.L_x_1009:
[----:B------:R-:W-:Y:S05]  /*12150*/  BSYNC B0 ;  /* 0x0000000000007941 */ /* 0x000fea0003800000 */
.L_x_1008:
[----:B------:R-:W-:Y:S04]  /*12160*/  BSSY B0, `(.L_x_1010) ;  /* 0x0000026000007945 */ /* 0x000fe80003800000 */
[----:B------:R-:W-:Y:S05]  /*12170*/  @!P6 BRA `(.L_x_1011) ;  /* 0x000000000090e947 */ /* 0x000fea0003800000 */
[----:B------:R-:W2:Y:S01]  /*12180*/  S2R R0, SR_TID.X ;  /* 0x0000000000007919 */ /* 0x000ea20000002100 */
[----:B-1----:R-:W-:Y:S02]  /*12190*/  LEA R3, R16, UR38, 0x3 ;  /* 0x0000002610037c11 */ /* 0x002fe4000f8e18ff */
[----:B--2---:R-:W-:Y:S02]  /*121a0*/  LOP3.LUT R2, R0, 0x7f, RZ, 0xc0, !PT ;  /* 0x0000007f00027812 */ /* 0x004fe400078ec0ff */
[----:B------:R-:W-:Y:S02]  /*121b0*/  SHF.L.U32 R0, R17, 0x1f, RZ ;  /* 0x0000001f11007819 */ /* 0x000fe400000006ff */
[----:B------:R-:W-:Y:S02]  /*121c0*/  ISETP.NE.AND P1, PT, R2, RZ, PT ;  /* 0x000000ff0200720c */ /* 0x000fe40003f25270 */
[----:B------:R-:W1:Y:S02]  /*121d0*/  SYNCS.PHASECHK.TRANS64.TRYWAIT P0, [R3+URZ+0x2a860], R0 ;  /* 0x02a86000030075a7 */ /* 0x000e64000800017f */
[----:B-1----:R-:W-:Y:S09]  /*121e0*/  @!P0 BRA `(.L_x_1012) ;  /* 0x0000000c00748947 */ /* 0x002ff20003800000 */
.L_x_1039:
        /* <DEDUP_REMOVED lines=8> */
.L_x_1013:
        /* <DEDUP_REMOVED lines=9> */
[----:B------:R-:W-:-:S04]  /*12300*/  UMOV UR15, 0x40 ;  /* 0x00000040000f7882 */ /* 0x000fc80000000000 */
        /* <DEDUP_REMOVED lines=11> */
.L_x_1011:
[----:B------:R-:W-:Y:S05]  /*123c0*/  BSYNC B0 ;  /* 0x0000000000007941 */ /* 0x000fea0003800000 */
.L_x_1010:
[----:B------:R-:W-:Y:S02]  /*123d0*/  VIADD R16, R16, 0x1 ;  /* 0x0000000110107836 */ /* 0x000fe40000000000 */
[----:B------:R-:W-:-:S03]  /*123e0*/  IMAD.MOV.U32 R13, RZ, RZ, R19 ;  /* 0x000000ffff0d7224 */ /* 0x000fc600078e0013 */
[----:B------:R-:W-:-:S04]  /*123f0*/  ISETP.NE.AND P0, PT, R16, 0x2, PT ;  /* 0x000000021000780c */ /* 0x000fc80003f05270 */
[----:B-1----:R-:W-:Y:S02]  /*12400*/  SEL R0, RZ, 0x1, P0 ;  /* 0x00000001ff007807 */ /* 0x002fe40000000000 */
[----:B------:R-:W-:Y:S02]  /*12410*/  SEL R16, R16, RZ, P0 ;  /* 0x000000ff10107207 */ /* 0x000fe40000000000 */
[----:B------:R-:W-:-:S07]  /*12420*/  LOP3.LUT R17, R17, R0, RZ, 0x3c, !PT ;  /* 0x0000000011117212 */ /* 0x000fce00078e3cff */
.L_x_972:
[----:B------:R-:W-:Y:S05]  /*12430*/  BSYNC B6 ;  /* 0x0000000000067941 */ /* 0x000fea0003800000 */
.L_x_970:
[----:B------:R-:W-:-:S03]  /*12440*/  UMOV UR4, 0xffffffff ;  /* 0xffffffff00047882 */ /* 0x000fc60000000000 */
[----:B------:R-:W-:Y:S05]  /*12450*/  BRA.DIV UR4, `(.L_x_1014) ;  /* 0x0000000a04ec7947 */ /* 0x000fea000b800000 */
[----:B------:R1:W2:Y:S02]  /*12460*/  SHFL.IDX PT, R14, R13, RZ, 0x1f ;  /* 0x00001fff0d0e7589 */ /* 0x0002a400000e0000 */
.L_x_1042:
[----:B------:R-:W3:Y:S01]  /*12470*/  S2R R0, SR_TID.X ;  /* 0x0000000000007919 */ /* 0x000ee20000002100 */
[----:B------:R-:W-:Y:S05]  /*12480*/  WARPSYNC.ALL ;  /* 0x0000000000007948 */ /* 0x000fea0003800000 */
[----:B------:R-:W-:Y:S01]  /*12490*/  BAR.SYNC.DEFER_BLOCKING 0x4, 0x120 ;  /* 0x0104800000007b1d */ /* 0x000fe20000010000 */
[----:B--2---:R-:W-:-:S05]  /*124a0*/  IMAD.MOV.U32 R19, RZ, RZ, R14 ;  /* 0x000000ffff137224 */ /* 0x004fca00078e000e */
[----:B------:R-:W-:Y:S01]  /*124b0*/  ULDC UR4, c[0x0][0xda8] ;  /* 0x00036a0000047ab9 */ /* 0x000fe20000000800 */
[----:B---3--:R-:W-:-:S04]  /*124c0*/  LOP3.LUT R0, R0, 0x1f, RZ, 0xc0, !PT ;  /* 0x0000001f00007812 */ /* 0x008fc800078ec0ff */
[----:B------:R-:W-:-:S13]  /*124d0*/  ISETP.NE.AND P0, PT, R0, RZ, PT ;  /* 0x000000ff0000720c */ /* 0x000fda0003f05270 */
[----:B------:R-:W2:Y:S01]  /*124e0*/  @!P0 S2R R3, SR_CgaCtaId ;  /* 0x0000000000038919 */ /* 0x000ea20000008800 */
[----:B------:R-:W-:-:S04]  /*124f0*/  @!P0 MOV R0, 0x400 ;  /* 0x0000040000008802 */ /* 0x000fc80000000f00 */
[----:B--2---:R-:W-:-:S05]  /*12500*/  @!P0 LEA R0, R3, R0, 0x18 ;  /* 0x0000000003008211 */ /* 0x004fca00078ec0ff */
[----:B------:R2:W-:Y:S01]  /*12510*/  @!P0 STS [R0+0x2a8d0], R13 ;  /* 0x02a8d00d00008388 */ /* 0x0005e20000000800 */
[----:B------:R-:W-:Y:S06]  /*12520*/  BAR.ARV 0x5, 0x120 ;  /* 0x0144800000007b1d */ /* 0x000fec0000002000 */
[----:B------:R-:W-:-:S13]  /*12530*/  ISETP.GE.AND P0, PT, R19, UR4, PT ;  /* 0x0000000413007c0c */ /* 0x000fda000bf06270 */
[----:B--2---:R-:W-:Y:S05]  /*12540*/  @!P0 BRA `(.L_x_1015) ;  /* 0xffffffd000248947 */ /* 0x004fea000383ffff */
.L_x_961:
[----:B------:R-:W2:Y:S01]  /*12550*/  S2R R3, SR_CgaCtaId ;  /* 0x0000000000037919 */ /* 0x000ea20000008800 */
[----:B------:R-:W-:Y:S01]  /*12560*/  UIADD3 UR47, UR47, 0x1, URZ ;  /* 0x000000012f2f7890 */ /* 0x000fe2000fffe03f */
[----:B------:R-:W-:-:S03]  /*12570*/  MOV R0, 0x400 ;  /* 0x0000040000007802 */ /* 0x000fc60000000f00 */
[----:B------:R-:W-:-:S04]  /*12580*/  ULEA.HI UR4, UR47, UR47, URZ, 0x1 ;  /* 0x0000002f2f047291 */ /* 0x000fc8000f8f083f */
[----:B------:R-:W-:-:S04]  /*12590*/  ULOP3.LUT UR4, UR4, 0xfffffffe, URZ, 0xc0, !UPT ;  /* 0xfffffffe04047892 */ /* 0x000fc8000f8ec03f */
[----:B------:R-:W-:Y:S01]  /*125a0*/  UIADD3 UR4, UR47, -UR4, URZ ;  /* 0x800000042f047290 */ /* 0x000fe2000fffe03f */
[----:B--2---:R-:W-:-:S05]  /*125b0*/  LEA R7, R3, R0, 0x18 ;  /* 0x0000000003077211 */ /* 0x004fca00078ec0ff */
[----:B------:R-:W-:-:S05]  /*125c0*/  IMAD.U32 R0, RZ, RZ, UR4 ;  /* 0x00000004ff007e24 */ /* 0x000fca000f8e00ff */
[----:B------:R-:W-:-:S04]  /*125d0*/  SHF.L.U32 R0, R0, 0x1f, RZ ;  /* 0x0000001f00007819 */ /* 0x000fc800000006ff */
[----:B------:R-:W2:Y:S02]  /*125e0*/  SYNCS.PHASECHK.TRANS64.TRYWAIT P0, [R7+URZ+0x2a820], R0 ;  /* 0x02a82000070075a7 */ /* 0x000ea4000800017f */
[----:B--2---:R-:W-:Y:S05]  /*125f0*/  @!P0 BRA `(.L_x_1016) ;  /* 0x0000000800a88947 */ /* 0x004fea0003800000 */
.L_x_1043:
[----:B------:R-:W3:Y:S02]  /*12600*/  S2R R2, SR_TID.X ;  /* 0x0000000000027919 */ /* 0x000ee40000002100 */
[----:B---3--:R-:W-:-:S04]  /*12610*/  SHF.R.U32.HI R2, RZ, 0x5, R2 ;  /* 0x00000005ff027819 */ /* 0x008fc80000011602 */
[----:B------:R-:W-:-:S05]  /*12620*/  LOP3.LUT R2, R2, 0x3, RZ, 0xc0, !PT ;  /* 0x0000000302027812 */ /* 0x000fca00078ec0ff */
[----:B--2---:R-:W2:Y:S02]  /*12630*/  SHFL.IDX PT, R0, R2, RZ, 0x1f ;  /* 0x00001fff02007589 */ /* 0x004ea400000e0000 */
[----:B--2---:R-:W-:-:S13]  /*12640*/  ISETP.NE.AND P0, PT, R0, RZ, PT ;  /* 0x000000ff0000720c */ /* 0x004fda0003f05270 */
[----:B------:R-:W-:Y:S05]  /*12650*/  @P0 EXIT ;  /* 0x000000000000094d */ /* 0x000fea0003800000 */
[----:B------:R-:W-:Y:S01]  /*12660*/  ELECT P0, URZ, PT ;  /* 0x00000000003f782f */ /* 0x000fe20003800000 */
[----:B------:R-:W-:-:S12]  /*12670*/  BSSY B0, `(.L_x_1017) ;  /* 0x0000022000007945 */ /* 0x000fd80003800000 */
[----:B------:R-:W-:Y:S05]  /*12680*/  @!P0 BRA `(.L_x_1018) ;  /* 0x0000000000808947 */ /* 0x000fea0003800000 */
[----:B------:R-:W2:Y:S02]  /*12690*/  LDL R2, [R1] ;  /* 0x0000000001027983 */ /* 0x000ea40000100800 */
[----:B--2---:R-:W-:-:S13]  /*126a0*/  R2UR UR4, R2 ;  /* 0x00000000020472ca */ /* 0x004fda00000e0000 */
[----:B------:R-:W-:-:S06]  /*126b0*/  ULOP3.LUT UR4, UR4, 0x2, URZ, 0xfc, !UPT ;  /* 0x0000000204047892 */ /* 0x000fcc000f8efc3f */
[----:B------:R-:W-:-:S05]  /*126c0*/  IMAD.U32 R0, RZ, RZ, UR4 ;  /* 0x00000004ff007e24 */ /* 0x000fca000f8e00ff */
[----:B------:R-:W-:-:S13]  /*126d0*/  ISETP.NE.AND P2, PT, R0, 0x3, PT ;  /* 0x000000030000780c */ /* 0x000fda0003f45270 */
[----:B------:R-:W-:Y:S05]  /*126e0*/  @!P2 BRA `(.L_x_1019) ;  /* 0x000000000004a947 */ /* 0x000fea0003800000 */
[----:B------:R-:W-:Y:S01]  /*126f0*/  BPT.TRAP 0x1 ;  /* 0x000000040000795c */ /* 0x000fe20000300000 */
.L_x_1019:
[----:B------:R-:W-:Y:S01]  /*12700*/  VIADD R3, R7, 0x2a840 ;  /* 0x0002a84007037836 */ /* 0x000fe20000000000 */
[----:B------:R-:W-:Y:S01]  /*12710*/  SHF.L.U32 R4, R17, 0x1f, RZ ;  /* 0x0000001f11047819 */ /* 0x000fe200000006ff */
[C---:B------:R-:W-:Y:S02]  /*12720*/  VIADD R0, R16.reuse, 0x1 ;  /* 0x0000000110007836 */ /* 0x040fe40000000000 */
[----:B------:R-:W-:-:S03]  /*12730*/  IMAD R5, R16, 0x8, R3 ;  /* 0x0000000810057824 */ /* 0x000fc600078e0203 */
[----:B------:R-:W-:Y:S01]  /*12740*/  ISETP.NE.AND P1, PT, R0, 0x2, PT ;  /* 0x000000020000780c */ /* 0x000fe20003f25270 */
[----:B------:R-:W2:Y:S03]  /*12750*/  SYNCS.PHASECHK.TRANS64.TRYWAIT P0, [R5+URZ], R4 ;  /* 0x00000004050075a7 */ /* 0x000ea6000800017f */
[----:B------:R-:W-:-:S04]  /*12760*/  SEL R2, RZ, 0x1, P1 ;  /* 0x00000001ff027807 */ /* 0x000fc80000800000 */
[----:B------:R-:W-:Y:S02]  /*12770*/  LOP3.LUT R17, R17, R2, RZ, 0x3c, !PT ;  /* 0x0000000211117212 */ /* 0x000fe400078e3cff */
[----:B------:R-:W-:Y:S02]  /*12780*/  SEL R2, R0, RZ, P1 ;  /* 0x000000ff00027207 */ /* 0x000fe40000800000 */
[----:B------:R-:W-:-:S03]  /*12790*/  SHF.L.U32 R0, R17, 0x1f, RZ ;  /* 0x0000001f11007819 */ /* 0x000fc600000006ff */
[----:B------:R-:W-:Y:S01]  /*127a0*/  IMAD R3, R2, 0x8, R3 ;  /* 0x0000000802037824 */ /* 0x000fe200078e0203 */
[----:B--2---:R-:W-:Y:S06]  /*127b0*/  @!P0 BRA `(.L_x_1020) ;  /* 0x00000008004c8947 */ /* 0x004fec0003800000 */
.L_x_1044:
[----:B------:R-:W3:Y:S02]  /*127c0*/  SYNCS.PHASECHK.TRANS64.TRYWAIT P0, [R3+URZ], R0 ;  /* 0x00000000030075a7 */ /* 0x000ee4000800017f */
[----:B---3--:R-:W-:Y:S05]  /*127d0*/  @!P0 BRA `(.L_x_1021) ;  /* 0x0000000800588947 */ /* 0x008fea0003800000 */
.L_x_1045:
[----:B------:R-:W-:Y:S05]  /*127e0*/  @!P2 BRA `(.L_x_1022) ;  /* 0x000000000004a947 */ /* 0x000fea0003800000 */
[----:B------:R-:W-:Y:S01]  /*127f0*/  BPT.TRAP 0x1 ;  /* 0x000000040000795c */ /* 0x000fe20000300000 */
.L_x_1022:
[----:B---3--:R-:W-:-:S04]  /*12800*/  VIADD R3, R7, 0x2a860 ;  /* 0x0002a86007037836 */ /* 0x008fc80000000000 */
[----:B--2---:R-:W-:-:S04]  /*12810*/  IMAD R5, R16, 0x8, R3 ;  /* 0x0000000810057824 */ /* 0x004fc800078e0203 */
[----:B------:R-:W2:Y:S02]  /*12820*/  SYNCS.PHASECHK.TRANS64.TRYWAIT P0, [R5+URZ], R4 ;  /* 0x00000004050075a7 */ /* 0x000ea4000800017f */
[----:B--2---:R-:W-:Y:S05]  /*12830*/  @!P0 BRA `(.L_x_1023) ;  /* 0x0000000800548947 */ /* 0x004fea0003800000 */
.L_x_1046:
[----:B------:R-:W-:-:S07]  /*12840*/  IMAD R3, R2, 0x8, R3 ;  /* 0x0000000802037824 */ /* 0x000fce00078e0203 */
.L_x_1024:
[----:B---3--:R3:W4:Y:S02]  /*12850*/  SYNCS.PHASECHK.TRANS64.TRYWAIT P0, [R3+URZ], R0 ;  /* 0x00000000030075a7 */ /* 0x008724000800017f */
[----:B----4-:R-:W-:Y:S05]  /*12860*/  @!P0 NANOSLEEP.SYNCS 0x989680 ;  /* 0x009896800000895d */ /* 0x010fea0003900000 */
[----:B------:R-:W4:Y:S02]  /*12870*/  @!P0 SYNCS.PHASECHK.TRANS64 P0, [R3+URZ], R0 ;  /* 0x00000000030085a7 */ /* 0x000f24000800007f */
[----:B----4-:R-:W-:Y:S05]  /*12880*/  @!P0 BRA `(.L_x_1024) ;  /* 0xfffffffc00f08947 */ /* 0x010fea000383ffff */
.L_x_1018:
[----:B------:R-:W-:Y:S05]  /*12890*/  BSYNC B0 ;  /* 0x0000000000007941 */ /* 0x000fea0003800000 */
.L_x_1017:
[----:B------:R-:W-:Y:S05]  /*128a0*/  EXIT ;  /* 0x000000000000794d */ /* 0x000fea0003800000 */
.L_x_878:
[----:B-1----:R-:W-:-:S04]  /*128b0*/  IMAD.U32 R3, RZ, RZ, UR37 ;  /* 0x00000025ff037e24 */ /* 0x002fc8000f8e00ff */
[----:B------:R1:W2:Y:S03]  /*128c0*/  SYNCS.PHASECHK.TRANS64.TRYWAIT P1, [R3+URZ+0x2a800], R0 ;  /* 0x02a80000030075a7 */ /* 0x0002a6000802017f */
[----:B--2---:R-:W-:Y:S05]  /*128d0*/  @!P1 NANOSLEEP.SYNCS 0x989680 ;  /* 0x009896800000995d */ /* 0x004fea0003900000 */
[----:B------:R-:W2:Y:S02]  /*128e0*/  @!P1 SYNCS.PHASECHK.TRANS64 P1, [R3+URZ+0x2a800], R0 ;  /* 0x02a80000030095a7 */ /* 0x000ea4000802007f */
[----:B--2---:R-:W-:Y:S05]  /*128f0*/  @!P1 BRA `(.L_x_878) ;  /* 0xfffffffc00ec9947 */ /* 0x004fea000383ffff */
[----:B------:R-:W-:Y:S05]  /*12900*/  BRA `(.L_x_1025) ;  /* 0xfffffef0000c7947 */ /* 0x000fea000383ffff */
.L_x_882:
[----:B--2---:R2:W3:Y:S02]  /*12910*/  SYNCS.PHASECHK.TRANS64.TRYWAIT P1, [R3+URZ+0x2a830], R0 ;  /* 0x02a83000030075a7 */ /* 0x0044e4000802017f */
[----:B---3--:R-:W-:Y:S05]  /*12920*/  @!P1 NANOSLEEP.SYNCS 0x989680 ;  /* 0x009896800000995d */ /* 0x008fea0003900000 */
[----:B------:R-:W3:Y:S02]  /*12930*/  @!P1 SYNCS.PHASECHK.TRANS64 P1, [R3+URZ+0x2a830], R0 ;  /* 0x02a83000030095a7 */ /* 0x000ee4000802007f */
[----:B---3--:R-:W-:Y:S05]  /*12940*/  @!P1 BRA `(.L_x_882) ;  /* 0xfffffffc00f09947 */ /* 0x008fea000383ffff */
[----:B------:R-:W-:Y:S05]  /*12950*/  BRA `(.L_x_881) ;  /* 0xfffffef000387947 */ /* 0x000fea000383ffff */
.L_x_898:
[----:B--2---:R-:W-:-:S04]  /*12960*/  IMAD.U32 R88, RZ, RZ, UR7 ;  /* 0x00000007ff587e24 */ /* 0x004fc8000f8e00ff */
[----:B------:R2:W3:Y:S03]  /*12970*/  SYNCS.PHASECHK.TRANS64.TRYWAIT P1, [R88+URZ+0x2a830], R21 ;  /* 0x02a83015580075a7 */ /* 0x0004e6000802017f */
[----:B---3--:R-:W-:Y:S05]  /*12980*/  @!P1 NANOSLEEP.SYNCS 0x989680 ;  /* 0x009896800000995d */ /* 0x008fea0003900000 */
[----:B------:R-:W3:Y:S02]  /*12990*/  @!P1 SYNCS.PHASECHK.TRANS64 P1, [R88+URZ+0x2a830], R21 ;  /* 0x02a83015580095a7 */ /* 0x000ee4000802007f */
[----:B---3--:R-:W-:Y:S05]  /*129a0*/  @!P1 BRA `(.L_x_898) ;  /* 0xfffffffc00ec9947 */ /* 0x008fea000383ffff */
[----:B------:R-:W-:Y:S05]  /*129b0*/  BRA `(.L_x_897) ;  /* 0xffffff2000707947 */ /* 0x000fea000383ffff */
.L_x_902:
[----:B-1----:R-:W-:-:S04]  /*129c0*/  IMAD.U32 R21, RZ, RZ, UR6 ;  /* 0x00000006ff157e24 */ /* 0x002fc8000f8e00ff */
[----:B------:R1:W3:Y:S03]  /*129d0*/  SYNCS.PHASECHK.TRANS64.TRYWAIT P1, [R21+URZ+0x2a850], R0 ;  /* 0x02a85000150075a7 */ /* 0x0002e6000802017f */
[----:B---3--:R-:W-:Y:S05]  /*129e0*/  @!P1 NANOSLEEP.SYNCS 0x989680 ;  /* 0x009896800000995d */ /* 0x008fea0003900000 */
[----:B------:R-:W3:Y:S02]  /*129f0*/  @!P1 SYNCS.PHASECHK.TRANS64 P1, [R21+URZ+0x2a850], R0 ;  /* 0x02a85000150095a7 */ /* 0x000ee4000802007f */
[----:B---3--:R-:W-:Y:S05]  /*12a00*/  @!P1 BRA `(.L_x_902) ;  /* 0xfffffffc00ec9947 */ /* 0x008fea000383ffff */
[----:B------:R-:W-:Y:S05]  /*12a10*/  BRA `(.L_x_901) ;  /* 0xffffff2800987947 */ /* 0x000fea000383ffff */
.L_x_919:
[----:B--2---:R-:W-:-:S04]  /*12a20*/  IMAD.U32 R15, RZ, RZ, UR6 ;  /* 0x00000006ff0f7e24 */ /* 0x004fc8000f8e00ff */
[----:B------:R2:W3:Y:S03]  /*12a30*/  SYNCS.PHASECHK.TRANS64.TRYWAIT P1, [R15+URZ+0x2a830], R14 ;  /* 0x02a8300e0f0075a7 */ /* 0x0004e6000802017f */
[----:B---3--:R-:W-:Y:S05]  /*12a40*/  @!P1 NANOSLEEP.SYNCS 0x989680 ;  /* 0x009896800000995d */ /* 0x008fea0003900000 */
[----:B------:R-:W3:Y:S02]  /*12a50*/  @!P1 SYNCS.PHASECHK.TRANS64 P1, [R15+URZ+0x2a830], R14 ;  /* 0x02a8300e0f0095a7 */ /* 0x000ee4000802007f */
[----:B---3--:R-:W-:Y:S05]  /*12a60*/  @!P1 BRA `(.L_x_919) ;  /* 0xfffffffc00ec9947 */ /* 0x008fea000383ffff */
[----:B------:R-:W-:Y:S05]  /*12a70*/  BRA `(.L_x_918) ;  /* 0xffffff5400847947 */ /* 0x000fea000383ffff */
.L_x_923:
[----:B--2---:R-:W-:-:S04]  /*12a80*/  IMAD.U32 R15, RZ, RZ, UR10 ;  /* 0x0000000aff0f7e24 */ /* 0x004fc8000f8e00ff */
[----:B------:R2:W4:Y:S03]  /*12a90*/  SYNCS.PHASECHK.TRANS64.TRYWAIT P1, [R15+URZ+0x2a850], R0 ;  /* 0x02a850000f0075a7 */ /* 0x000526000802017f */
[----:B----4-:R-:W-:Y:S05]  /*12aa0*/  @!P1 NANOSLEEP.SYNCS 0x989680 ;  /* 0x009896800000995d */ /* 0x010fea0003900000 */
[----:B------:R-:W4:Y:S02]  /*12ab0*/  @!P1 SYNCS.PHASECHK.TRANS64 P1, [R15+URZ+0x2a850], R0 ;  /* 0x02a850000f0095a7 */ /* 0x000f24000802007f */
[----:B----4-:R-:W-:Y:S05]  /*12ac0*/  @!P1 BRA `(.L_x_923) ;  /* 0xfffffffc00ec9947 */ /* 0x010fea000383ffff */
[----:B------:R-:W-:Y:S05]  /*12ad0*/  BRA `(.L_x_922) ;  /* 0xffffff5c00ac7947 */ /* 0x000fea000383ffff */
.L_x_929:
[----:B--2---:R-:W-:-:S04]  /*12ae0*/  IMAD.U32 R15, RZ, RZ, UR6 ;  /* 0x00000006ff0f7e24 */ /* 0x004fc8000f8e00ff */
[----:B------:R2:W3:Y:S03]  /*12af0*/  SYNCS.PHASECHK.TRANS64.TRYWAIT P1, [R15+URZ+0x2a830], R14 ;  /* 0x02a8300e0f0075a7 */ /* 0x0004e6000802017f */
[----:B---3--:R-:W-:Y:S05]  /*12b00*/  @!P1 NANOSLEEP.SYNCS 0x989680 ;  /* 0x009896800000995d */ /* 0x008fea0003900000 */
[----:B------:R-:W3:Y:S02]  /*12b10*/  @!P1 SYNCS.PHASECHK.TRANS64 P1, [R15+URZ+0x2a830], R14 ;  /* 0x02a8300e0f0095a7 */ /* 0x000ee4000802007f */
[----:B---3--:R-:W-:Y:S05]  /*12b20*/  @!P1 BRA `(.L_x_929) ;  /* 0xfffffffc00ec9947 */ /* 0x008fea000383ffff */
[----:B------:R-:W-:Y:S05]  /*12b30*/  BRA `(.L_x_928) ;  /* 0xffffff7400fc7947 */ /* 0x000fea000383ffff */
.L_x_933:
[----:B--2---:R-:W-:-:S04]  /*12b40*/  IMAD.U32 R15, RZ, RZ, UR10 ;  /* 0x0000000aff0f7e24 */ /* 0x004fc8000f8e00ff */
[----:B------:R2:W4:Y:S03]  /*12b50*/  SYNCS.PHASECHK.TRANS64.TRYWAIT P1, [R15+URZ+0x2a850], R0 ;  /* 0x02a850000f0075a7 */ /* 0x000526000802017f */
[----:B----4-:R-:W-:Y:S05]  /*12b60*/  @!P1 NANOSLEEP.SYNCS 0x989680 ;  /* 0x009896800000995d */ /* 0x010fea0003900000 */
[----:B------:R-:W4:Y:S02]  /*12b70*/  @!P1 SYNCS.PHASECHK.TRANS64 P1, [R15+URZ+0x2a850], R0 ;  /* 0x02a850000f0095a7 */ /* 0x000f24000802007f */
[----:B----4-:R-:W-:Y:S05]  /*12b80*/  @!P1 BRA `(.L_x_933) ;  /* 0xfffffffc00ec9947 */ /* 0x010fea000383ffff */
[----:B------:R-:W-:Y:S05]  /*12b90*/  BRA `(.L_x_932) ;  /* 0xffffff8000247947 */ /* 0x000fea000383ffff */
.L_x_946:
[----:B--2---:R-:W-:-:S04]  /*12ba0*/  IMAD.U32 R3, RZ, RZ, UR5 ;  /* 0x00000005ff037e24 */ /* 0x004fc8000f8e00ff */
[----:B------:R2:W3:Y:S03]  /*12bb0*/  SYNCS.PHASECHK.TRANS64.TRYWAIT P0, [R3+URZ+0x2a850], R0 ;  /* 0x02a85000030075a7 */ /* 0x0004e6000800017f */
[----:B---3--:R-:W-:Y:S05]  /*12bc0*/  @!P0 NANOSLEEP.SYNCS 0x989680 ;  /* 0x009896800000895d */ /* 0x008fea0003900000 */
[----:B------:R-:W3:Y:S02]  /*12bd0*/  @!P0 SYNCS.PHASECHK.TRANS64 P0, [R3+URZ+0x2a850], R0 ;  /* 0x02a85000030085a7 */ /* 0x000ee4000800007f */
[----:B---3--:R-:W-:Y:S05]  /*12be0*/  @!P0 BRA `(.L_x_946) ;  /* 0xfffffffc00ec8947 */ /* 0x008fea000383ffff */
[----:B------:R-:W-:Y:S05]  /*12bf0*/  BRA `(.L_x_945) ;  /* 0xffffffac00747947 */ /* 0x000fea000383ffff */
.L_x_976:
[----:B------:R-:W1:Y:S01]  /*12c00*/  S2R R18, SR_TID.X ;  /* 0x0000000000127919 */ /* 0x000e620000002100 */
[----:B------:R-:W-:Y:S02]  /*12c10*/  IMAD.MOV.U32 R12, RZ, RZ, RZ ;  /* 0x000000ffff0c7224 */ /* 0x000fe400078e00ff */
[----:B------:R-:W-:Y:S02]  /*12c20*/  IMAD.MOV.U32 R11, RZ, RZ, 0x1f ;  /* 0x0000001fff0b7424 */ /* 0x000fe400078e00ff */
[----:B------:R-:W-:Y:S01]  /*12c30*/  IMAD.MOV.U32 R15, RZ, RZ, -0x1 ;  /* 0xffffffffff0f7424 */ /* 0x000fe200078e00ff */
[----:B-1----:R-:W-:-:S04]  /*12c40*/  SHF.R.U32.HI R18, RZ, 0x5, R18 ;  /* 0x00000005ff127819 */ /* 0x002fc80000011612 */
[----:B------:R-:W-:-:S05]  /*12c50*/  LOP3.LUT R18, R18, 0x3, RZ, 0xc0, !PT ;  /* 0x0000000312127812 */ /* 0x000fca00078ec0ff */
[----:B------:R-:W-:-:S07]  /*12c60*/  IMAD.MOV.U32 R13, RZ, RZ, R18 ;  /* 0x000000ffff0d7224 */ /* 0x000fce00078e0012 */
[----:B------:R-:W-:Y:S05]  /*12c70*/  WARPSYNC.COLLECTIVE R15, `(.L_x_1026) ;  /* 0x000000000f087348 */ /* 0x000fea0003c00000 */
[----:B------:R1:W2:Y:S02]  /*12c80*/  SHFL.IDX P6, R14, R13, R12, R11 ;  /* 0x0000000c0d0e7389 */ /* 0x0002a400000c000b */
[----:B-12---:R-:W-:Y:S01]  /*12c90*/  ENDCOLLECTIVE ;  /* 0x000000000000791b */ /* 0x006fe20003800000 */
.L_x_1026:
[----:B------:R-:W-:Y:S05]  /*12ca0*/  BRA `(.L_x_1027) ;  /* 0xffffffd400f47947 */ /* 0x000fea000383ffff */
.L_x_977:
[----:B------:R-:W-:Y:S01]  /*12cb0*/  BSSY B0, `(.L_x_1028) ;  /* 0x0000006000007945 */ /* 0x000fe20003800000 */
[----:B------:R-:W-:-:S07]  /*12cc0*/  IMAD.MOV.U32 R15, RZ, RZ, -0x1 ;  /* 0xffffffffff0f7424 */ /* 0x000fce00078e00ff */
[----:B------:R-:W-:Y:S05]  /*12cd0*/  WARPSYNC.COLLECTIVE R15, `(.L_x_1029) ;  /* 0x000000000f0c7348 */ /* 0x000fea0003c00000 */
[----:B------:R-:W-:Y:S02]  /*12ce0*/  ELECT P6, UR62, PT ;  /* 0x00000000003e782f */ /* 0x000fe400038c0000 */
[----:B------:R-:W-:Y:S01]  /*12cf0*/  MOV R14, UR62 ;  /* 0x0000003e000e7c02 */ /* 0x000fe20008000f00 */
[----:B------:R-:W-:Y:S10]  /*12d00*/  ENDCOLLECTIVE ;  /* 0x000000000000791b */ /* 0x000ff40003800000 */
.L_x_1029:
[----:B------:R-:W-:Y:S05]  /*12d10*/  BSYNC B0 ;  /* 0x0000000000007941 */ /* 0x000fea0003800000 */
.L_x_1028:
[----:B------:R-:W-:Y:S05]  /*12d20*/  BRA `(.L_x_1030) ;  /* 0xffffffd400e47947 */ /* 0x000fea000383ffff */
.L_x_980:
[----:B-1----:R1:W2:Y:S02]  /*12d30*/  SYNCS.PHASECHK.TRANS64.TRYWAIT P2, [R8+URZ+0x2a840], R7 ;  /* 0x02a84007080075a7 */ /* 0x0022a4000804017f */
[----:B--2---:R-:W-:Y:S05]  /*12d40*/  @!P2 NANOSLEEP.SYNCS 0x989680 ;  /* 0x009896800000a95d */ /* 0x004fea0003900000 */
[----:B------:R-:W2:Y:S02]  /*12d50*/  @!P2 SYNCS.PHASECHK.TRANS64 P2, [R8+URZ+0x2a840], R7 ;  /* 0x02a840070800a5a7 */ /* 0x000ea4000804007f */
[----:B--2---:R-:W-:Y:S05]  /*12d60*/  @!P2 BRA `(.L_x_980) ;  /* 0xfffffffc00f0a947 */ /* 0x004fea000383ffff */
[----:B------:R-:W-:Y:S05]  /*12d70*/  BRA `(.L_x_1031) ;  /* 0xffffffd800407947 */ /* 0x000fea000383ffff */
.L_x_982:
[----:B-1----:R-:W-:-:S04]  /*12d80*/  IMAD.U32 R8, RZ, RZ, UR38 ;  /* 0x00000026ff087e24 */ /* 0x002fc8000f8e00ff */
[----:B------:R1:W2:Y:S03]  /*12d90*/  SYNCS.PHASECHK.TRANS64.TRYWAIT P2, [R8+URZ+0x2a820], R7 ;  /* 0x02a82007080075a7 */ /* 0x0002a6000804017f */
[----:B--2---:R-:W-:Y:S05]  /*12da0*/  @!P2 NANOSLEEP.SYNCS 0x989680 ;  /* 0x009896800000a95d */ /* 0x004fea0003900000 */
[----:B------:R-:W2:Y:S02]  /*12db0*/  @!P2 SYNCS.PHASECHK.TRANS64 P2, [R8+URZ+0x2a820], R7 ;  /* 0x02a820070800a5a7 */ /* 0x000ea4000804007f */
[----:B--2---:R-:W-:Y:S05]  /*12dc0*/  @!P2 BRA `(.L_x_982) ;  /* 0xfffffffc00eca947 */ /* 0x004fea000383ffff */
[----:B------:R-:W-:Y:S05]  /*12dd0*/  BRA `(.L_x_1032) ;  /* 0xffffffdc004c7947 */ /* 0x000fea000383ffff */
.L_x_988:
[----:B-1----:R1:W2:Y:S02]  /*12de0*/  SYNCS.PHASECHK.TRANS64.TRYWAIT P3, [R3+URZ+0x2a840], R2 ;  /* 0x02a84002030075a7 */ /* 0x0022a4000806017f */
[----:B--2---:R-:W-:Y:S05]  /*12df0*/  @!P3 NANOSLEEP.SYNCS 0x989680 ;  /* 0x009896800000b95d */ /* 0x004fea0003900000 */
[----:B------:R-:W2:Y:S02]  /*12e00*/  @!P3 SYNCS.PHASECHK.TRANS64 P3, [R3+URZ+0x2a840], R2 ;  /* 0x02a840020300b5a7 */ /* 0x000ea4000806007f */
[----:B--2---:R-:W-:Y:S05]  /*12e10*/  @!P3 BRA `(.L_x_988) ;  /* 0xfffffffc00f0b947 */ /* 0x004fea000383ffff */
[----:B------:R-:W-:Y:S05]  /*12e20*/  BRA `(.L_x_1033) ;  /* 0xffffffdc00f07947 */ /* 0x000fea000383ffff */
.L_x_990:
[----:B-1----:R1:W2:Y:S02]  /*12e30*/  SYNCS.PHASECHK.TRANS64.TRYWAIT P3, [R2+URZ+0x60], R3 ;  /* 0x00006003020075a7 */ /* 0x0022a4000806017f */
[----:B--2---:R-:W-:Y:S05]  /*12e40*/  @!P3 NANOSLEEP.SYNCS 0x989680 ;  /* 0x009896800000b95d */ /* 0x004fea0003900000 */
[----:B------:R-:W2:Y:S02]  /*12e50*/  @!P3 SYNCS.PHASECHK.TRANS64 P3, [R2+URZ+0x60], R3 ;  /* 0x000060030200b5a7 */ /* 0x000ea4000806007f */
[----:B--2---:R-:W-:Y:S05]  /*12e60*/  @!P3 BRA `(.L_x_990) ;  /* 0xfffffffc00f0b947 */ /* 0x004fea000383ffff */
[----:B------:R-:W-:Y:S05]  /*12e70*/  BRA `(.L_x_1034) ;  /* 0xffffffe000787947 */ /* 0x000fea000383ffff */
.L_x_996:
[----:B-1----:R1:W2:Y:S02]  /*12e80*/  SYNCS.PHASECHK.TRANS64.TRYWAIT P3, [R3+URZ+0x2a840], R2 ;  /* 0x02a84002030075a7 */ /* 0x0022a4000806017f */
[----:B--2---:R-:W-:Y:S05]  /*12e90*/  @!P3 NANOSLEEP.SYNCS 0x989680 ;  /* 0x009896800000b95d */ /* 0x004fea0003900000 */
[----:B------:R-:W2:Y:S02]  /*12ea0*/  @!P3 SYNCS.PHASECHK.TRANS64 P3, [R3+URZ+0x2a840], R2 ;  /* 0x02a840020300b5a7 */ /* 0x000ea4000806007f */
[----:B--2---:R-:W-:Y:S05]  /*12eb0*/  @!P3 BRA `(.L_x_996) ;  /* 0xfffffffc00f0b947 */ /* 0x004fea000383ffff */
[----:B------:R-:W-:Y:S05]  /*12ec0*/  BRA `(.L_x_1035) ;  /* 0xffffffe400987947 */ /* 0x000fea000383ffff */
.L_x_998:
[----:B-1----:R1:W2:Y:S02]  /*12ed0*/  SYNCS.PHASECHK.TRANS64.TRYWAIT P3, [R2+URZ+0x60], R17 ;  /* 0x00006011020075a7 */ /* 0x0022a4000806017f */
[----:B--2---:R-:W-:Y:S05]  /*12ee0*/  @!P3 NANOSLEEP.SYNCS 0x989680 ;  /* 0x009896800000b95d */ /* 0x004fea0003900000 */
[----:B------:R-:W2:Y:S02]  /*12ef0*/  @!P3 SYNCS.PHASECHK.TRANS64 P3, [R2+URZ+0x60], R17 ;  /* 0x000060110200b5a7 */ /* 0x000ea4000806007f */
[----:B--2---:R-:W-:Y:S05]  /*12f00*/  @!P3 BRA `(.L_x_998) ;  /* 0xfffffffc00f0b947 */ /* 0x004fea000383ffff */
[----:B------:R-:W-:Y:S05]  /*12f10*/  BRA `(.L_x_1036) ;  /* 0xffffffe800207947 */ /* 0x000fea000383ffff */
.L_x_1003:
[----:B--2---:R2:W3:Y:S02]  /*12f20*/  SYNCS.PHASECHK.TRANS64.TRYWAIT P2, [R2+URZ+0x2a840], R3 ;  /* 0x02a84003020075a7 */ /* 0x0044e4000804017f */
[----:B---3--:R-:W-:Y:S05]  /*12f30*/  @!P2 NANOSLEEP.SYNCS 0x989680 ;  /* 0x009896800000a95d */ /* 0x008fea0003900000 */
[----:B------:R-:W3:Y:S02]  /*12f40*/  @!P2 SYNCS.PHASECHK.TRANS64 P2, [R2+URZ+0x2a840], R3 ;  /* 0x02a840030200a5a7 */ /* 0x000ee4000804007f */
[----:B---3--:R-:W-:Y:S05]  /*12f50*/  @!P2 BRA `(.L_x_1003) ;  /* 0xfffffffc00f0a947 */ /* 0x008fea000383ffff */
[----:B------:R-:W-:Y:S05]  /*12f60*/  BRA `(.L_x_1037) ;  /* 0xffffffec00087947 */ /* 0x000fea000383ffff */
.L_x_1005:
[----:B-1----:R1:W2:Y:S02]  /*12f70*/  SYNCS.PHASECHK.TRANS64.TRYWAIT P2, [R2+URZ+0x60], R11 ;  /* 0x0000600b020075a7 */ /* 0x0022a4000804017f */
[----:B--2---:R-:W-:Y:S05]  /*12f80*/  @!P2 NANOSLEEP.SYNCS 0x989680 ;  /* 0x009896800000a95d */ /* 0x004fea0003900000 */
[----:B------:R-:W2:Y:S02]  /*12f90*/  @!P2 SYNCS.PHASECHK.TRANS64 P2, [R2+URZ+0x60], R11 ;  /* 0x0000600b0200a5a7 */ /* 0x000ea4000804007f */
[----:B--2---:R-:W-:Y:S05]  /*12fa0*/  @!P2 BRA `(.L_x_1005) ;  /* 0xfffffffc00f0a947 */ /* 0x004fea000383ffff */
[----:B------:R-:W-:Y:S05]  /*12fb0*/  BRA `(.L_x_1038) ;  /* 0xffffffec009c7947 */ /* 0x000fea000383ffff */
.L_x_1012:
[----:B-1----:R1:W2:Y:S02]  /*12fc0*/  SYNCS.PHASECHK.TRANS64.TRYWAIT P0, [R3+URZ+0x2a860], R0 ;  /* 0x02a86000030075a7 */ /* 0x0022a4000800017f */
[----:B--2---:R-:W-:Y:S05]  /*12fd0*/  @!P0 NANOSLEEP.SYNCS 0x989680 ;  /* 0x009896800000895d */ /* 0x004fea0003900000 */
[----:B------:R-:W2:Y:S02]  /*12fe0*/  @!P0 SYNCS.PHASECHK.TRANS64 P0, [R3+URZ+0x2a860], R0 ;  /* 0x02a86000030085a7 */ /* 0x000ea4000800007f */
[----:B--2---:R-:W-:Y:S05]  /*12ff0*/  @!P0 BRA `(.L_x_1012) ;  /* 0xfffffffc00f08947 */ /* 0x004fea000383ffff */
[----:B------:R-:W-:Y:S05]  /*13000*/  BRA `(.L_x_1039) ;  /* 0xfffffff000787947 */ /* 0x000fea000383ffff */
.L_x_1014:
[----:B------:R-:W-:Y:S01]  /*13010*/  BSSY B0, `(.L_x_1040) ;  /* 0x0000007000007945 */ /* 0x000fe20003800000 */
[----:B------:R-:W-:Y:S02]  /*13020*/  IMAD.MOV.U32 R12, RZ, RZ, RZ ;  /* 0x000000ffff0c7224 */ /* 0x000fe400078e00ff */
[----:B------:R-:W-:Y:S02]  /*13030*/  IMAD.MOV.U32 R11, RZ, RZ, 0x1f ;  /* 0x0000001fff0b7424 */ /* 0x000fe400078e00ff */
[----:B------:R-:W-:-:S07]  /*13040*/  IMAD.MOV.U32 R15, RZ, RZ, -0x1 ;  /* 0xffffffffff0f7424 */ /* 0x000fce00078e00ff */
[----:B------:R-:W-:Y:S05]  /*13050*/  WARPSYNC.COLLECTIVE R15, `(.L_x_1041) ;  /* 0x000000000f087348 */ /* 0x000fea0003c00000 */
[----:B------:R1:W2:Y:S02]  /*13060*/  SHFL.IDX P6, R14, R13, R12, R11 ;  /* 0x0000000c0d0e7389 */ /* 0x0002a400000c000b */
[----:B-12---:R-:W-:Y:S01]  /*13070*/  ENDCOLLECTIVE ;  /* 0x000000000000791b */ /* 0x006fe20003800000 */
.L_x_1041:
[----:B------:R-:W-:Y:S05]  /*13080*/  BSYNC B0 ;  /* 0x0000000000007941 */ /* 0x000fea0003800000 */
.L_x_1040:
[----:B------:R-:W-:Y:S05]  /*13090*/  BRA `(.L_x_1042) ;  /* 0xfffffff000f47947 */ /* 0x000fea000383ffff */
.L_x_1016:
[----:B--2---:R2:W3:Y:S02]  /*130a0*/  SYNCS.PHASECHK.TRANS64.TRYWAIT P0, [R7+URZ+0x2a820], R0 ;  /* 0x02a82000070075a7 */ /* 0x0044e4000800017f */
[----:B---3--:R-:W-:Y:S05]  /*130b0*/  @!P0 NANOSLEEP.SYNCS 0x989680 ;  /* 0x009896800000895d */ /* 0x008fea0003900000 */
[----:B------:R-:W3:Y:S02]  /*130c0*/  @!P0 SYNCS.PHASECHK.TRANS64 P0, [R7+URZ+0x2a820], R0 ;  /* 0x02a82000070085a7 */ /* 0x000ee4000800007f */
[----:B---3--:R-:W-:Y:S05]  /*130d0*/  @!P0 BRA `(.L_x_1016) ;  /* 0xfffffffc00f08947 */ /* 0x008fea000383ffff */
[----:B------:R-:W-:Y:S05]  /*130e0*/  BRA `(.L_x_1043) ;  /* 0xfffffff400447947 */ /* 0x000fea000383ffff */
.L_x_1020:
[----:B--2---:R2:W3:Y:S02]  /*130f0*/  SYNCS.PHASECHK.TRANS64.TRYWAIT P0, [R5+URZ], R4 ;  /* 0x00000004050075a7 */ /* 0x0044e4000800017f */
[----:B---3--:R-:W-:Y:S05]  /*13100*/  @!P0 NANOSLEEP.SYNCS 0x989680 ;  /* 0x009896800000895d */ /* 0x008fea0003900000 */
[----:B------:R-:W3:Y:S02]  /*13110*/  @!P0 SYNCS.PHASECHK.TRANS64 P0, [R5+URZ], R4 ;  /* 0x00000004050085a7 */ /* 0x000ee4000800007f */
[----:B---3--:R-:W-:Y:S05]  /*13120*/  @!P0 BRA `(.L_x_1020) ;  /* 0xfffffffc00f08947 */ /* 0x008fea000383ffff */
[----:B------:R-:W-:Y:S05]  /*13130*/  BRA `(.L_x_1044) ;  /* 0xfffffff400a07947 */ /* 0x000fea000383ffff */
.L_x_1021:
[----:B---3--:R3:W4:Y:S02]  /*13140*/  SYNCS.PHASECHK.TRANS64.TRYWAIT P0, [R3+URZ], R0 ;  /* 0x00000000030075a7 */ /* 0x008724000800017f */
[----:B----4-:R-:W-:Y:S05]  /*13150*/  @!P0 NANOSLEEP.SYNCS 0x989680 ;  /* 0x009896800000895d */ /* 0x010fea0003900000 */
[----:B------:R-:W4:Y:S02]  /*13160*/  @!P0 SYNCS.PHASECHK.TRANS64 P0, [R3+URZ], R0 ;  /* 0x00000000030085a7 */ /* 0x000f24000800007f */
[----:B----4-:R-:W-:Y:S05]  /*13170*/  @!P0 BRA `(.L_x_1021) ;  /* 0xfffffffc00f08947 */ /* 0x010fea000383ffff */
[----:B------:R-:W-:Y:S05]  /*13180*/  BRA `(.L_x_1045) ;  /* 0xfffffff400947947 */ /* 0x000fea000383ffff */
.L_x_1023:
[----:B--2---:R2:W3:Y:S02]  /*13190*/  SYNCS.PHASECHK.TRANS64.TRYWAIT P0, [R5+URZ], R4 ;  /* 0x00000004050075a7 */ /* 0x0044e4000800017f */
[----:B---3--:R-:W-:Y:S05]  /*131a0*/  @!P0 NANOSLEEP.SYNCS 0x989680 ;  /* 0x009896800000895d */ /* 0x008fea0003900000 */
[----:B------:R-:W3:Y:S02]  /*131b0*/  @!P0 SYNCS.PHASECHK.TRANS64 P0, [R5+URZ], R4 ;  /* 0x00000004050085a7 */ /* 0x000ee4000800007f */
[----:B---3--:R-:W-:Y:S05]  /*131c0*/  @!P0 BRA `(.L_x_1023) ;  /* 0xfffffffc00f08947 */ /* 0x008fea000383ffff */
[----:B------:R-:W-:Y:S05]  /*131d0*/  BRA `(.L_x_1046) ;  /* 0xfffffff400987947 */ /* 0x000fea000383ffff */
.L_x_1047:
        /* <DEDUP_REMOVED lines=10> */
.L_x_11935:


//--------------------- .text._ZN7cutlass13device_kernelIN5flash11enable_sm90INS1_16FlashAttnFwdSm90INS1_25CollectiveMainloopFwdSm90ILi2EN4cute5tupleIJNS5_1CILi1EEES8_S8_EEENS6_IJNS7_ILi128EEENS7_ILi96EEENS7_ILi192EEEEEELi128ENS_6half_tEfNS_4arch4Sm90ELb0ELb1ELb1ELb1ELb0ELb0ELb0ELb1ELb1ELb0ELb0ELb0EEENS1_21CollectiveEpilogueFwdINS6_IJSA_SA_SB_EEES9_SE_SG_Li256ELb1ELb0ELb0ELb0EEENS1_36VarlenDynamicPersistentTileSchedulerILi128ELi96ELi256ELi32ELb0ELb0ELb1ELb1ELb0ELb1EEEEEEEEEvNT_6ParamsE --------------------------
	.section	.text._ZN7cutlass13device_kernelIN5flash11enable_sm90INS1_16FlashAttnFwdSm90INS1_25CollectiveMainloopFwdSm90ILi2EN4cute5tupleIJNS5_1CILi1EEES8_S8_EEENS6_IJNS7_ILi128EEENS7_ILi96EEENS7_ILi192EEEEEELi128ENS_6half_tEfNS_4arch4Sm90ELb0ELb1ELb1ELb1ELb0ELb0ELb0ELb1ELb1ELb0ELb0ELb0EEENS1_21CollectiveEpilogueFwdINS6_IJSA_SA_SB_EEES9_SE_SG_Li256ELb1ELb0ELb0ELb0EEENS1_36VarlenDynamicPersistentTileSchedulerILi128ELi96ELi256ELi32ELb0ELb0ELb1ELb1ELb0ELb1EEEEEEEEEvNT_6ParamsE,"ax",@progbits
	.align	128
.text._ZN7cutlass13device_kernelIN5flash11enable_sm90INS1_16FlashAttnFwdSm90INS1_25CollectiveMainloopFwdSm90ILi2EN4cute5tupleIJNS5_1CILi1EEES8_S8_EEENS6_IJNS7_ILi128EEENS7_ILi96EEENS7_ILi192EEEEEELi128ENS_6half_tEfNS_4arch4Sm90ELb0ELb1ELb1ELb1ELb0ELb0ELb0ELb1ELb1ELb0ELb0ELb0EEENS1_21CollectiveEpilogueFwdINS6_IJSA_SA_SB_EEES9_SE_SG_Li256ELb1ELb0ELb0ELb0EEENS1_36VarlenDynamicPersistentTileSchedulerILi128ELi96ELi256ELi32ELb0ELb0ELb1ELb1ELb0ELb1EEEEEEEEEvNT_6ParamsE:
        .type           _ZN7cutlass13device_kernelIN5flash11enable_sm90INS1_16FlashAttnFwdSm90INS1_25CollectiveMainloopFwdSm90ILi2EN4cute5tupleIJNS5_1CILi1EEES8_S8_EEENS6_IJNS7_ILi128EEENS7_ILi96EEENS7_ILi192EEEEEELi128ENS_6half_tEfNS_4arch4Sm90ELb0ELb1ELb1ELb1ELb0ELb0ELb0ELb1ELb1ELb0ELb0ELb0EEENS1_21CollectiveEpilogueFwdINS6_IJSA_SA_SB_EEES9_SE_SG_Li256ELb1ELb0ELb0ELb0EEENS1_36VarlenDynamicPersistentTileSchedulerILi128ELi96ELi256ELi32ELb0ELb0ELb1ELb1ELb0ELb1EEEEEEEEEvNT_6ParamsE,@function
        .size           _ZN7cutlass13device_kernelIN5flash11enable_sm90INS1_16FlashAttnFwdSm90INS1_25CollectiveMainloopFwdSm90ILi2EN4cute5tupleIJNS5_1CILi1EEES8_S8_EEENS6_IJNS7_ILi128EEENS7_ILi96EEENS7_ILi192EEEEEELi128ENS_6half_tEfNS_4arch4Sm90ELb0ELb1ELb1ELb1ELb0ELb0ELb0ELb1ELb1ELb0ELb0ELb0EEENS1_21CollectiveEpilogueFwdINS6_IJSA_SA_SB_EEES9_SE_SG_Li256ELb1ELb0ELb0ELb0EEENS1_36VarlenDynamicPersistentTileSchedulerILi128ELi96ELi256ELi32ELb0ELb0ELb1ELb1ELb0ELb1EEEEEEEEEvNT_6ParamsE,(.L_x_11936 - _ZN7cutlass13device_kernelIN5flash11enable_sm90INS1_16FlashAttnFwdSm90INS1_25CollectiveMainloopFwdSm90ILi2EN4cute5tupleIJNS5_1CILi1EEES8_S8_EEENS6_IJNS7_ILi128EEENS7_ILi96EEENS7_ILi192EEEEEELi128ENS_6half_tEfNS_4arch4Sm90ELb0ELb1ELb1ELb1ELb0ELb0ELb0ELb1ELb1ELb0ELb0ELb0EEENS1_21CollectiveEpilogueFwdINS6_IJSA_SA_SB_EEES9_SE_SG_Li256ELb1ELb0ELb0ELb0EEENS1_36VarlenDynamicPersistentTileSchedulerILi128ELi96ELi256ELi32ELb0ELb0ELb1ELb1ELb0ELb1EEEEEEEEEvNT_6ParamsE)
        .other          _ZN7cutlass13device_kernelIN5flash11enable_sm90INS1_16FlashAttnFwdSm90INS1_25CollectiveMainloopFwdSm90ILi2EN4cute5tupleIJNS5_1CILi1EEES8_S8_EEENS6_IJNS7_ILi128EEENS7_ILi96EEENS7_ILi192EEEEEELi128ENS_6half_tEfNS_4arch4Sm90ELb0ELb1ELb1ELb1ELb0ELb0ELb0ELb1ELb1ELb0ELb0ELb0EEENS1_21CollectiveEpilogueFwdINS6_IJSA_SA_SB_EEES9_SE_SG_Li256ELb1ELb0ELb0ELb0EEENS1_36VarlenDynamicPersistentTileSchedulerILi128ELi96ELi256ELi32ELb0ELb0ELb1ELb1ELb0ELb1EEEEEEEEEvNT_6ParamsE,@"STO_CUDA_ENTRY STV_DEFAULT"
_ZN7cutlass13device_kernelIN5flash11enable_sm90INS1_16FlashAttnFwdSm90INS1_25CollectiveMainloopFwdSm90ILi2EN4cute5tupleIJNS5_1CILi1EEES8_S8_EEENS6_IJNS7_ILi128EEENS7_ILi96EEENS7_ILi192EEEEEELi128ENS_6half_tEfNS_4arch4Sm90ELb0ELb1ELb1ELb1ELb0ELb0ELb0ELb1ELb1ELb0ELb0ELb0EEENS1_21CollectiveEpilogueFwdINS6_IJSA_SA_SB_EEES9_SE_SG_Li256ELb1ELb0ELb0ELb0EEENS1_36VarlenDynamicPersistentTileSchedulerILi128ELi96ELi256ELi32ELb0ELb0ELb1ELb1ELb0ELb1EEEEEEEEEvNT_6ParamsE:
        /* <DEDUP_REMOVED lines=20> */
.L_x_1049:
[----:B------:R-:W-:Y:S05]  /*0140*/  BSYNC B0 ;  /* 0x0000000000007941 */ /* 0x000fea0003800000 */
.L_x_1048:
        /* <DEDUP_REMOVED lines=40> */
.L_x_1050:
        /* <DEDUP_REMOVED lines=22> */
.L_x_1051:
        /* <DEDUP_REMOVED lines=18> */
.L_x_1052:
        /* <DEDUP_REMOVED lines=22> */
.L_x_1053:
        /* <DEDUP_REMOVED lines=22> */
.L_x_1054:
[----:B0-----:R-:W-:Y:S01]  /*0910*/  ISETP.NE.AND P0, PT, R2, RZ, PT ;  /* 0x000000ff0200720c */ /* 0x001fe20003f05270 */
[----:B------:R-:W-:Y:S01]  /*0920*/  IMAD.MOV.U32 R2, RZ, RZ, 0x1 ;  /* 0x00000001ff027424 */ /* 0x000fe200078e00ff */
[----:B------:R-:W-:-:S04]  /*0930*/  NOP ;  /* 0x0000000000007918 */ /* 0x000fc80000000000 */
[----:B------:R-:W-:-:S05]  /*0940*/  SEL R2, R2, 0x2, !P0 ;  /* 0x0000000202027807 */ /* 0x000fca0004000000 */
[----:B------:R0:W-:Y:S01]  /*0950*/  STL [R1+0x20], R2 ;  /* 0x0000200201007387 */ /* 0x0001e20000100800 */
[----:B-123--:R-:W-:Y:S06]  /*0960*/  BAR.SYNC.DEFER_BLOCKING 0x0 ;  /* 0x0000000000007b1d */ /* 0x00efec0000010000 */
[----:B------:R-:W-:Y:S05]  /*0970*/  @!P0 BRA `(.L_x_1055) ;  /* 0x000000f400cc8947 */ /* 0x000fea0003800000 */
.L_x_1056:
        /* <DEDUP_REMOVED lines=14> */
[----:B------:R-:W2:Y:S01]  /*0a60*/  LDL.LU R8, [R1+0x20] ;  /* 0x0000200001087983 */ /* 0x000ea20000300800 */
[----:B------:R-:W1:Y:S02]  /*0a70*/  S2R R0, SR_TID.X ;  /* 0x0000000000007919 */ /* 0x000e640000002100 */
[----:B-1----:R-:W-:-:S05]  /*0a80*/  VIADD R174, R0, 0xffffff80 ;  /* 0xffffff8000ae7836 */ /* 0x002fca0000000000 */
[----:B------:R-:W-:-:S04]  /*0a90*/  SHF.R.S32.HI R3, RZ, 0x1f, R174 ;  /* 0x0000001fff037819 */ /* 0x000fc800000114ae */
[----:B------:R-:W-:-:S04]  /*0aa0*/  LEA.HI R5, R3, R174, RZ, 0x7 ;  /* 0x000000ae03057211 */ /* 0x000fc800078f38ff */
[----:B------:R-:W-:-:S05]  /*0ab0*/  LOP3.LUT R7, R5, 0xffffff80, RZ, 0xc0, !PT ;  /* 0xffffff8005077812 */ /* 0x000fca00078ec0ff */
[----:B------:R-:W-:-:S05]  /*0ac0*/  IMAD.IADD R170, R174, 0x1, -R7 ;  /* 0x00000001aeaa7824 */ /* 0x000fca00078e0a07 */
[----:B------:R-:W-:-:S04]  /*0ad0*/  SHF.R.S32.HI R11, RZ, 0x1f, R170 ;  /* 0x0000001fff0b7819 */ /* 0x000fc800000114aa */
[----:B------:R-:W-:-:S04]  /*0ae0*/  LEA.HI R4, R11, R170, RZ, 0x2 ;  /* 0x000000aa0b047211 */ /* 0x000fc800078f10ff */
[--C-:B------:R-:W-:Y:S02]  /*0af0*/  SHF.R.S32.HI R6, RZ, 0x2, R4.reuse ;  /* 0x00000002ff067819 */ /* 0x100fe40000011404 */
[----:B------:R-:W-:-:S04]  /*0b00*/  SHF.R.S32.HI R7, RZ, 0x1f, R4 ;  /* 0x0000001fff077819 */ /* 0x000fc80000011404 */
[----:B------:R-:W-:Y:S02]  /*0b10*/  LEA.HI R7, R7, R6, RZ, 0x3 ;  /* 0x0000000607077211 */ /* 0x000fe400078f18ff */
[-C--:B------:R-:W-:Y:S02]  /*0b20*/  LEA.HI R0, R3, R174.reuse, RZ, 0x4 ;  /* 0x000000ae03007211 */ /* 0x080fe400078f20ff */
[----:B------:R-:W-:Y:S02]  /*0b30*/  SHF.R.S32.HI R172, RZ, 0x7, R5 ;  /* 0x00000007ffac7819 */ /* 0x000fe40000011405 */
[----:B------:R-:W-:Y:S02]  /*0b40*/  LOP3.LUT R7, R7, 0xfffffff8, RZ, 0xc0, !PT ;  /* 0xfffffff807077812 */ /* 0x000fe400078ec0ff */
[----:B0-----:R-:W-:Y:S02]  /*0b50*/  LEA.HI R2, R3, R174, RZ, 0x5 ;  /* 0x000000ae03027211 */ /* 0x001fe400078f28ff */
[----:B------:R-:W-:-:S02]  /*0b60*/  SHF.R.S32.HI R9, RZ, 0x4, R0 ;  /* 0x00000004ff097819 */ /* 0x000fc40000011400 */
[----:B------:R-:W-:Y:S02]  /*0b70*/  LEA.HI R11, R11, R170, RZ, 0x5 ;  /* 0x000000aa0b0b7211 */ /* 0x000fe400078f28ff */
[----:B------:R-:W-:Y:S01]  /*0b80*/  LEA.HI R5, R5, R172, RZ, 0x1 ;  /* 0x000000ac05057211 */ /* 0x000fe200078f08ff */
[----:B------:R-:W-:Y:S01]  /*0b90*/  IMAD.IADD R6, R6, 0x1, -R7 ;  /* 0x0000000106067824 */ /* 0x000fe200078e0a07 */
[----:B------:R-:W-:Y:S01]  /*0ba0*/  LOP3.LUT R7, R0, 0x3fffff0, RZ, 0xc0, !PT ;  /* 0x03fffff000077812 */ /* 0x000fe200078ec0ff */
[----:B------:R-:W-:Y:S01]  /*0bb0*/  IMAD.SHL.U32 R2, R2, 0x20, RZ ;  /* 0x0000002002027824 */ /* 0x000fe200078e00ff */
[----:B------:R-:W-:Y:S02]  /*0bc0*/  LEA.HI R0, R0, R9, RZ, 0x1 ;  /* 0x0000000900007211 */ /* 0x000fe400078f08ff */
[----:B------:R-:W-:Y:S02]  /*0bd0*/  SHF.R.S32.HI R11, RZ, 0x5, R11 ;  /* 0x00000005ff0b7819 */ /* 0x000fe4000001140b */
[----:B------:R-:W-:Y:S01]  /*0be0*/  LOP3.LUT R5, R5, 0x3fffffe, RZ, 0xc0, !PT ;  /* 0x03fffffe05057812 */ /* 0x000fe200078ec0ff */
[----:B------:R-:W-:Y:S01]  /*0bf0*/  IMAD.IADD R7, R174, 0x1, -R7 ;  /* 0x00000001ae077824 */ /* 0x000fe200078e0a07 */
[----:B------:R-:W-:Y:S01]  /*0c00*/  LOP3.LUT R2, R2, 0xfffffc00, RZ, 0xc0, !PT ;  /* 0xfffffc0002027812 */ /* 0x000fe200078ec0ff */
[----:B------:R-:W-:Y:S01]  /*0c10*/  IMAD R6, R11, 0x10, R6 ;  /* 0x000000100b067824 */ /* 0x000fe200078e0206 */
[----:B------:R-:W-:Y:S01]  /*0c20*/  LOP3.LUT R0, R0, 0x1ffffffe, RZ, 0xc0, !PT ;  /* 0x1ffffffe00007812 */ /* 0x000fe200078ec0ff */
[----:B------:R-:W-:Y:S01]  /*0c30*/  IMAD.IADD R5, R172, 0x1, -R5 ;  /* 0x00000001ac057824 */ /* 0x000fe200078e0a05 */
[----:B------:R-:W-:Y:S01]  /*0c40*/  LEA.HI R3, R3, R174, RZ, 0x3 ;  /* 0x000000ae03037211 */ /* 0x000fe200078f18ff */
[----:B------:R-:W-:-:S02]  /*0c50*/  IMAD R7, R7, 0x40, R2 ;  /* 0x0000004007077824 */ /* 0x000fc400078e0202 */
[----:B------:R-:W-:Y:S02]  /*0c60*/  IMAD.IADD R0, R9, 0x1, -R0 ;  /* 0x0000000109007824 */ /* 0x000fe400078e0a00 */
[----:B------:R-:W-:Y:S01]  /*0c70*/  IMAD R171, R5, 0x40, R6 ;  /* 0x0000004005ab7824 */ /* 0x000fe200078e0206 */
[----:B------:R-:W-:Y:S01]  /*0c80*/  LOP3.LUT R5, R3, 0x1ffffff8, RZ, 0xc0, !PT ;  /* 0x1ffffff803057812 */ /* 0x000fe200078ec0ff */
[----:B------:R-:W-:Y:S01]  /*0c90*/  IMAD R173, R0, 0x8, R7 ;  /* 0x0000000800ad7824 */ /* 0x000fe200078e0207 */
[----:B------:R-:W-:-:S03]  /*0ca0*/  LOP3.LUT R7, R4, 0x7ffffffc, RZ, 0xc0, !PT ;  /* 0x7ffffffc04077812 */ /* 0x000fc600078ec0ff */
[----:B------:R-:W-:Y:S01]  /*0cb0*/  IMAD.IADD R5, R174, 0x1, -R5 ;  /* 0x00000001ae057824 */ /* 0x000fe200078e0a05 */
[----:B------:R-:W-:Y:S01]  /*0cc0*/  SHF.R.S32.HI R164, RZ, 0x3, R3 ;  /* 0x00000003ffa47819 */ /* 0x000fe20000011403 */
[----:B------:R-:W-:Y:S02]  /*0cd0*/  IMAD.MOV.U32 R169, RZ, RZ, RZ ;  /* 0x000000ffffa97224 */ /* 0x000fe400078e00ff */
[----:B------:R-:W-:Y:S02]  /*0ce0*/  IMAD.SHL.U32 R22, R5, 0x8, RZ ;  /* 0x0000000805167824 */ /* 0x000fe400078e00ff */
[----:B------:R-:W-:Y:S01]  /*0cf0*/  IMAD.IADD R18, R170, 0x1, -R7 ;  /* 0x00000001aa127824 */ /* 0x000fe200078e0a07 */
[----:B------:R-:W-:Y:S01]  /*0d00*/  UMOV UR36, URZ ;  /* 0x0000003f00247c82 */ /* 0x000fe20008000000 */
[----:B------:R-:W-:Y:S01]  /*0d10*/  UMOV UR37, URZ ;  /* 0x0000003f00257c82 */ /* 0x000fe20008000000 */
[----:B--2---:R-:W-:-:S07]  /*0d20*/  LOP3.LUT R19, R8, 0x1, RZ, 0xfc, !PT ;  /* 0x0000000108137812 */ /* 0x004fce00078efcff */
.L_x_1156:
[----:B0-----:R-:W0:Y:S01]  /*0d30*/  LDC.64 R2, c[0x0][0xa28] ;  /* 0x00028a00ff027b82 */ /* 0x001e220000000a00 */
[----:B----45:R-:W-:Y:S01]  /*0d40*/  IMAD.MOV.U32 R7, RZ, RZ, RZ ;  /* 0x000000ffff077224 */ /* 0x030fe200078e00ff */
[----:B------:R-:W-:-:S06]  /*0d50*/  ULDC.64 UR4, c[0x0][0x208] ;  /* 0x0000820000047ab9 */ /* 0x000fcc0000000a00 */
[----:B------:R-:W1:Y:S08]  /*0d60*/  LDC.64 R4, c[0x0][0xa18] ;  /* 0x00028600ff047b82 */ /* 0x000e700000000a00 */
[----:B--23--:R-:W2:Y:S01]  /*0d70*/  LDC.64 R8, c[0x0][0x3f8] ;  /* 0x0000fe00ff087b82 */ /* 0x00cea20000000a00 */
[----:B0-----:R-:W-:-:S07]  /*0d80*/  ISETP.NE.U32.AND P0, PT, R2, RZ, PT ;  /* 0x000000ff0200720c */ /* 0x001fce0003f05070 */
[----:B------:R-:W0:Y:S01]  /*0d90*/  LDC R17, c[0x0][0x288] ;  /* 0x0000a200ff117b82 */ /* 0x000e220000000800 */
[----:B------:R-:W-:Y:S02]  /*0da0*/  ISETP.NE.AND.EX P0, PT, R3, RZ, PT, P0 ;  /* 0x000000ff0300720c */ /* 0x000fe40003f05300 */
[----:B-1----:R-:W-:-:S05]  /*0db0*/  ISETP.NE.U32.AND P1, PT, R4, RZ, PT ;  /* 0x000000ff0400720c */ /* 0x002fca0003f25070 */
[----:B------:R-:W1:Y:S01]  /*0dc0*/  LDC R0, c[0x0][0x404] ;  /* 0x00010100ff007b82 */ /* 0x000e620000000800 */
[----:B------:R-:W-:-:S07]  /*0dd0*/  ISETP.NE.AND.EX P1, PT, R5, RZ, PT, P1 ;  /* 0x000000ff0500720c */ /* 0x000fce0003f25310 */
[----:B------:R-:W3:Y:S08]  /*0de0*/  @P0 LDC.64 R2, c[0x0][0xa28] ;  /* 0x00028a00ff020b82 */ /* 0x000ef00000000a00 */
[----:B------:R-:W4:Y:S08]  /*0df0*/  @P1 LDC.64 R4, c[0x0][0xa18] ;  /* 0x00028600ff041b82 */ /* 0x000f300000000a00 */
[----:B------:R-:W1:Y:S01]  /*0e00*/  LDC R11, c[0x0][0x2e0] ;  /* 0x0000b800ff0b7b82 */ /* 0x000e620000000800 */
[----:B---3--:R-:W-:-:S05]  /*0e10*/  @P0 IMAD.WIDE R2, R163, 0x4, R2 ;  /* 0x00000004a3020825 */ /* 0x008fca00078e0202 */
[----:B------:R3:W5:Y:S01]  /*0e20*/  @P0 LDG.E R7, desc[UR4][R2.64] ;  /* 0x0000000402070981 */ /* 0x000762000c1e1900 */
[----:B--2---:R-:W-:Y:S01]  /*0e30*/  ISETP.NE.U32.AND P0, PT, R8, RZ, PT ;  /* 0x000000ff0800720c */ /* 0x004fe20003f05070 */
[----:B----4-:R-:W-:-:S03]  /*0e40*/  @P1 IMAD.WIDE R4, R163, 0x4, R4 ;  /* 0x00000004a3041825 */ /* 0x010fc600078e0204 */
[----:B------:R-:W-:Y:S02]  /*0e50*/  ISETP.NE.AND.EX P0, PT, R9, RZ, PT, P0 ;  /* 0x000000ff0900720c */ /* 0x000fe40003f05300 */
[----:B0-----:R3:W5:Y:S01]  /*0e60*/  @P1 LDG.E R17, desc[UR4][R4.64] ;  /* 0x0000000404111981 */ /* 0x001762000c1e1900 */
[----:B------:R-:W-:Y:S01]  /*0e70*/  ULDC.64 UR4, c[0x0][0xa20] ;  /* 0x0002880000047ab9 */ /* 0x000fe20000000a00 */
[----:B-1----:R-:W-:Y:S01]  /*0e80*/  SEL R0, R0, 0x1, P0 ;  /* 0x0000000100007807 */ /* 0x002fe20000000000 */
[----:B------:R-:W-:Y:S01]  /*0e90*/  IMAD.MOV.U32 R166, RZ, RZ, R162 ;  /* 0x000000ffffa67224 */ /* 0x000fe200078e00a2 */
[----:B------:R-:W-:-:S03]  /*0ea0*/  ISETP.NE.U32.AND P2, PT, RZ, UR4, PT ;  /* 0x00000004ff007c0c */ /* 0x000fc6000bf45070 */
[----:B------:R-:W-:Y:S01]  /*0eb0*/  IMAD R16, R0, R11, RZ ;  /* 0x0000000b00107224 */ /* 0x000fe200078e02ff */
[----:B------:R-:W-:Y:S01]  /*0ec0*/  ISETP.NE.AND.EX P2, PT, RZ, UR5, PT, P2 ;  /* 0x00000005ff007c0c */ /* 0x000fe2000bf45320 */
[----:B------:R-:W-:-:S12]  /*0ed0*/  @P1 BRA `(.L_x_1057) ;  /* 0x0000000000281947 */ /* 0x000fd80003800000 */
[----:B------:R-:W-:Y:S02]  /*0ee0*/  ULDC.64 UR4, c[0x0][0xa00] ;  /* 0x0002800000047ab9 */ /* 0x000fe40000000a00 */
[----:B------:R-:W-:-:S04]  /*0ef0*/  ISETP.NE.U32.AND P0, PT, RZ, UR4, PT ;  /* 0x00000004ff007c0c */ /* 0x000fc8000bf05070 */
[----:B------:R-:W-:-:S13]  /*0f00*/  ISETP.NE.AND.EX P0, PT, RZ, UR5, PT, P0 ;  /* 0x00000005ff007c0c */ /* 0x000fda000bf05300 */
[----:B------:R-:W-:Y:S05]  /*0f10*/  @!P0 BRA `(.L_x_1057) ;  /* 0x0000000000188947 */ /* 0x000fea0003800000 */
[----:B---3--:R-:W0:Y:S01]  /*0f20*/  LDC.64 R2, c[0x0][0xa00] ;  /* 0x00028000ff027b82 */ /* 0x008e220000000a00 */
[----:B------:R-:W-:Y:S01]  /*0f30*/  ULDC.64 UR4, c[0x0][0x208] ;  /* 0x0000820000047ab9 */ /* 0x000fe20000000a00 */
[----:B0-----:R-:W-:-:S05]  /*0f40*/  IMAD.WIDE R2, R163, 0x4, R2 ;  /* 0x00000004a3027825 */ /* 0x001fca00078e0202 */
[----:B-----5:R-:W2:Y:S04]  /*0f50*/  LDG.E R17, desc[UR4][R2.64] ;  /* 0x0000000402117981 */ /* 0x020ea8000c1e1900 */
[----:B------:R-:W2:Y:S02]  /*0f60*/  LDG.E R0, desc[UR4][R2.64+0x4] ;  /* 0x0000040402007981 */ /* 0x000ea4000c1e1900 */
[----:B--2---:R-:W-:-:S07]  /*0f70*/  IMAD.IADD R17, R0, 0x1, -R17 ;  /* 0x0000000100117824 */ /* 0x004fce00078e0a11 */
.L_x_1057:
[----:B------:R-:W-:Y:S02]  /*0f80*/  IMAD.MOV.U32 R168, RZ, RZ, R161 ;  /* 0x000000ffffa87224 */ /* 0x000fe400078e00a1 */
[----:B------:R-:W-:Y:S01]  /*0f90*/  IMAD.MOV.U32 R167, RZ, RZ, R163 ;  /* 0x000000ffffa77224 */ /* 0x000fe200078e00a3 */
[----:B------:R-:W-:Y:S06]  /*0fa0*/  @!P2 BRA `(.L_x_1058) ;  /* 0x000000000014a947 */ /* 0x000fec0003800000 */
[----:B---3--:R-:W0:Y:S01]  /*0fb0*/  LDC.64 R2, c[0x0][0xa20] ;  /* 0x00028800ff027b82 */ /* 0x008e220000000a00 */
[----:B------:R-:W-:Y:S01]  /*0fc0*/  ULDC.64 UR4, c[0x0][0x208] ;  /* 0x0000820000047ab9 */ /* 0x000fe20000000a00 */
[----:B0-----:R-:W-:-:S05]  /*0fd0*/  IMAD.WIDE R2, R163, 0x4, R2 ;  /* 0x00000004a3027825 */ /* 0x001fca00078e0202 */
[----:B------:R0:W5:Y:S01]  /*0fe0*/  LDG.E R16, desc[UR4][R2.64] ;  /* 0x0000000402107981 */ /* 0x000162000c1e1900 */
[----:B------:R-:W-:Y:S05]  /*0ff0*/  BRA `(.L_x_1059) ;  /* 0x0000000000287947 */ /* 0x000fea0003800000 */
.L_x_1058:
[----:B------:R-:W-:Y:S02]  /*1000*/  ULDC.64 UR4, c[0x0][0xa08] ;  /* 0x0002820000047ab9 */ /* 0x000fe40000000a00 */
[----:B------:R-:W-:-:S04]  /*1010*/  ISETP.NE.U32.AND P0, PT, RZ, UR4, PT ;  /* 0x00000004ff007c0c */ /* 0x000fc8000bf05070 */
[----:B------:R-:W-:-:S13]  /*1020*/  ISETP.NE.AND.EX P0, PT, RZ, UR5, PT, P0 ;  /* 0x00000005ff007c0c */ /* 0x000fda000bf05300 */
[----:B------:R-:W-:Y:S05]  /*1030*/  @!P0 BRA `(.L_x_1059) ;  /* 0x0000000000188947 */ /* 0x000fea0003800000 */
[----:B---3--:R-:W0:Y:S01]  /*1040*/  LDC.64 R2, c[0x0][0xa08] ;  /* 0x00028200ff027b82 */ /* 0x008e220000000a00 */
[----:B------:R-:W-:Y:S01]  /*1050*/  ULDC.64 UR4, c[0x0][0x208] ;  /* 0x0000820000047ab9 */ /* 0x000fe20000000a00 */
[----:B0-----:R-:W-:-:S05]  /*1060*/  IMAD.WIDE R2, R163, 0x4, R2 ;  /* 0x00000004a3027825 */ /* 0x001fca00078e0202 */
[----:B------:R-:W2:Y:S04]  /*1070*/  LDG.E R16, desc[UR4][R2.64] ;  /* 0x0000000402107981 */ /* 0x000ea8000c1e1900 */
[----:B------:R-:W2:Y:S02]  /*1080*/  LDG.E R5, desc[UR4][R2.64+0x4] ;  /* 0x0000040402057981 */ /* 0x000ea4000c1e1900 */
[----:B--2---:R-:W-:-:S07]  /*1090*/  IMAD.IADD R16, R5, 0x1, -R16 ;  /* 0x0000000105107824 */ /* 0x004fce00078e0a10 */
.L_x_1059:
[----:B------:R-:W1:Y:S01]  /*10a0*/  LDC.64 R8, c[0x0][0x9e0] ;  /* 0x00027800ff087b82 */ /* 0x000e620000000a00 */
[----:B-----5:R-:W-:Y:S01]  /*10b0*/  IMAD.IADD R16, R16, 0x1, -R7 ;  /* 0x0000000110107824 */ /* 0x020fe200078e0a07 */
[----:B------:R-:W-:-:S04]  /*10c0*/  LEA R0, R161, 0x80, 0x7 ;  /* 0x00000080a1007811 */ /* 0x000fc800078e38ff */
[----:B0--3--:R-:W-:Y:S02]  /*10d0*/  IADD3 R3, R16, R0, -R17 ;  /* 0x0000000010037210 */ /* 0x009fe40007ffe811 */
[----:B-1----:R-:W-:-:S03]  /*10e0*/  ISETP.GE.AND P1, PT, R9, 0x1, PT ;  /* 0x000000010900780c */ /* 0x002fc60003f26270 */
[----:B------:R-:W-:-:S10]  /*10f0*/  IMAD.IADD R0, R3, 0x1, R8 ;  /* 0x0000000103007824 */ /* 0x000fd400078e0208 */
[----:B------:R-:W-:Y:S05]  /*1100*/  @!P1 BRA `(.L_x_1060) ;  /* 0x0000000000409947 */ /* 0x000fea0003800000 */
[C---:B------:R-:W-:Y:S01]  /*1110*/  ISETP.GT.AND P0, PT, R3.reuse, RZ, PT ;  /* 0x000000ff0300720c */ /* 0x040fe20003f04270 */
[----:B------:R-:W-:-:S12]  /*1120*/  VIADD R2, R3, 0xffffffff ;  /* 0xffffffff03027836 */ /* 0x000fd80000000000 */
[----:B------:R-:W-:Y:S05]  /*1130*/  @P0 BRA `(.L_x_1061) ;  /* 0x00000000001c0947 */ /* 0x000fea0003800000 */
[----:B------:R-:W-:Y:S01]  /*1140*/  ISETP.NE.AND P0, PT, R9, 0x1, PT ;  /* 0x000000010900780c */ /* 0x000fe20003f05270 */
[----:B------:R-:W-:-:S12]  /*1150*/  IMAD.MOV R3, RZ, RZ, -R3 ;  /* 0x000000ffff037224 */ /* 0x000fd800078e0a03 */
[----:B------:R-:W0:Y:S02]  /*1160*/  @P0 LDC.64 R4, c[0x0][0x9e8] ;  /* 0x00027a00ff040b82 */ /* 0x000e240000000a00 */
[----:B0-----:R-:W-:-:S05]  /*1170*/  @P0 IMAD.HI.U32 R2, R3, R4, RZ ;  /* 0x0000000403020227 */ /* 0x001fca00078e00ff */
[----:B------:R-:W-:-:S04]  /*1180*/  @P0 SHF.R.U32.HI R3, RZ, R5, R2 ;  /* 0x00000005ff030219 */ /* 0x000fc80000011602 */
[----:B------:R-:W-:Y:S01]  /*1190*/  LOP3.LUT R2, RZ, R3, RZ, 0x33, !PT ;  /* 0x00000003ff027212 */ /* 0x000fe200078e33ff */
[----:B------:R-:W-:Y:S06]  /*11a0*/  BRA `(.L_x_1062) ;  /* 0x0000000000107947 */ /* 0x000fec0003800000 */
.L_x_1061:
[----:B------:R-:W-:-:S13]  /*11b0*/  ISETP.NE.AND P0, PT, R9, 0x1, PT ;  /* 0x000000010900780c */ /* 0x000fda0003f05270 */
[----:B------:R-:W0:Y:S02]  /*11c0*/  @P0 LDC.64 R4, c[0x0][0x9e8] ;  /* 0x00027a00ff040b82 */ /* 0x000e240000000a00 */
[----:B0-----:R-:W-:-:S05]  /*11d0*/  @P0 IMAD.HI.U32 R4, R2, R4, RZ ;  /* 0x0000000402040227 */ /* 0x001fca00078e00ff */
[----:B------:R-:W-:-:S07]  /*11e0*/  @P0 SHF.R.U32.HI R2, RZ, R5, R4 ;  /* 0x00000005ff020219 */ /* 0x000fce0000011604 */
.L_x_1062:
[----:B------:R-:W-:-:S05]  /*11f0*/  IMAD R3, R2, R9, R9 ;  /* 0x0000000902037224 */ /* 0x000fca00078e0209 */
[----:B------:R-:W-:-:S07]  /*1200*/  VIMNMX R0, R0, R3, PT ;  /* 0x0000000300007248 */ /* 0x000fce0003fe0100 */
.L_x_1060:
[----:B------:R-:W-:Y:S01]  /*1210*/  VIADD R2, R0, 0x5f ;  /* 0x0000005f00027836 */ /* 0x000fe20000000000 */
[----:B------:R-:W-:Y:S01]  /*1220*/  ULDC UR4, c[0x0][0x9dc] ;  /* 0x0002770000047ab9 */ /* 0x000fe20000000800 */
[----:B------:R-:W-:Y:S02]  /*1230*/  VIADD R0, R16, 0x5f ;  /* 0x0000005f10007836 */ /* 0x000fe40000000000 */
[----:B------:R-:W-:-:S04]  /*1240*/  IMAD.HI R2, R2, 0x2aaaaaab, RZ ;  /* 0x2aaaaaab02027827 */ /* 0x000fc800078e02ff */
[----:B------:R-:W-:Y:S01]  /*1250*/  IMAD.HI R0, R0, 0x2aaaaaab, RZ ;  /* 0x2aaaaaab00007827 */ /* 0x000fe200078e02ff */
[----:B------:R-:W-:-:S03]  /*1260*/  SHF.R.U32.HI R5, RZ, 0x1f, R2 ;  /* 0x0000001fff057819 */ /* 0x000fc60000011602 */
[----:B------:R-:W-:Y:S01]  /*1270*/  IMAD R7, R161, 0x80, -R17 ;  /* 0x00000080a1077824 */ /* 0x000fe200078e0a11 */
[----:B------:R-:W-:Y:S02]  /*1280*/  SHF.R.U32.HI R3, RZ, 0x1f, R0 ;  /* 0x0000001fff037819 */ /* 0x000fe40000011600 */
[----:B------:R-:W-:Y:S01]  /*1290*/  LEA.HI.SX32 R72, R2, R5, 0x1c ;  /* 0x0000000502487211 */ /* 0x000fe200078fe2ff */
[----:B------:R-:W-:Y:S01]  /*12a0*/  IMAD.IADD R7, R16, 0x1, R7 ;  /* 0x0000000110077824 */ /* 0x000fe200078e0207 */
[----:B------:R-:W-:-:S03]  /*12b0*/  LEA.HI.SX32 R3, R0, R3, 0x1c ;  /* 0x0000000300037211 */ /* 0x000fc600078fe2ff */
[----:B------:R-:W-:Y:S01]  /*12c0*/  VIADD R0, R7, -UR4 ;  /* 0x8000000407007c36 */ /* 0x000fe20008000000 */
[----:B------:R-:W-:Y:S01]  /*12d0*/  VIMNMX R72, R3, R72, PT ;  /* 0x0000004803487248 */ /* 0x000fe20003fe0100 */
[----:B------:R-:W-:Y:S06]  /*12e0*/  @!P1 BRA `(.L_x_1063) ;  /* 0x00000000003c9947 */ /* 0x000fec0003800000 */
[----:B------:R-:W-:-:S13]  /*12f0*/  ISETP.GT.AND P0, PT, R7, -0x1, PT ;  /* 0xffffffff0700780c */ /* 0x000fda0003f04270 */
[----:B------:R-:W-:Y:S05]  /*1300*/  @P0 BRA `(.L_x_1064) ;  /* 0x00000000001c0947 */ /* 0x000fea0003800000 */
[----:B------:R-:W-:Y:S02]  /*1310*/  ISETP.NE.AND P0, PT, R9, 0x1, PT ;  /* 0x000000010900780c */ /* 0x000fe40003f05270 */
[----:B------:R-:W-:-:S11]  /*1320*/  LOP3.LUT R7, RZ, R7, RZ, 0x33, !PT ;  /* 0x00000007ff077212 */ /* 0x000fd600078e33ff */
[----:B------:R-:W0:Y:S02]  /*1330*/  @P0 LDC.64 R2, c[0x0][0x9e8] ;  /* 0x00027a00ff020b82 */ /* 0x000e240000000a00 */
[----:B0-----:R-:W-:-:S05]  /*1340*/  @P0 IMAD.HI.U32 R2, R7, R2, RZ ;  /* 0x0000000207020227 */ /* 0x001fca00078e00ff */
[----:B------:R-:W-:-:S04]  /*1350*/  @P0 SHF.R.U32.HI R7, RZ, R3, R2 ;  /* 0x00000003ff070219 */ /* 0x000fc80000011602 */
[----:B------:R-:W-:Y:S01]  /*1360*/  LOP3.LUT R7, RZ, R7, RZ, 0x33, !PT ;  /* 0x00000007ff077212 */ /* 0x000fe200078e33ff */
[----:B------:R-:W-:Y:S06]  /*1370*/  BRA `(.L_x_1065) ;  /* 0x0000000000107947 */ /* 0x000fec0003800000 */
.L_x_1064:
[----:B------:R-:W-:-:S13]  /*1380*/  ISETP.NE.AND P0, PT, R9, 0x1, PT ;  /* 0x000000010900780c */ /* 0x000fda0003f05270 */
[----:B------:R-:W0:Y:S02]  /*1390*/  @P0 LDC.64 R2, c[0x0][0x9e8] ;  /* 0x00027a00ff020b82 */ /* 0x000e240000000a00 */
[----:B0-----:R-:W-:-:S05]  /*13a0*/  @P0 IMAD.HI.U32 R2, R7, R2, RZ ;  /* 0x0000000207020227 */ /* 0x001fca00078e00ff */
[----:B------:R-:W-:-:S07]  /*13b0*/  @P0 SHF.R.U32.HI R7, RZ, R3, R2 ;  /* 0x00000003ff070219 */ /* 0x000fce0000011602 */
.L_x_1065:
[----:B------:R-:W-:-:S05]  /*13c0*/  IMAD R7, R7, R9, RZ ;  /* 0x0000000907077224 */ /* 0x000fca00078e02ff */
[----:B------:R-:W-:-:S07]  /*13d0*/  VIMNMX R0, R0, R7, !PT ;  /* 0x0000000700007248 */ /* 0x000fce0007fe0100 */
.L_x_1063:
        /* <DEDUP_REMOVED lines=9> */
[----:B------:R-:W-:Y:S01]  /*1470*/  LEA.HI.SX32 R3, R2, R3, 0x1c ;  /* 0x0000000302037211 */ /* 0x000fe200078fe2ff */
[----:B------:R-:W-:Y:S01]  /*1480*/  IMAD.MOV.U32 R2, RZ, RZ, RZ ;  /* 0x000000ffff027224 */ /* 0x000fe200078e00ff */
[----:B------:R-:W-:Y:S02]  /*1490*/  CS2R R76, SRZ ;  /* 0x00000000004c7805 */ /* 0x000fe4000001ff00 */
[----:B------:R-:W-:Y:S02]  /*14a0*/  CS2R R74, SRZ ;  /* 0x00000000004a7805 */ /* 0x000fe4000001ff00 */
[----:B------:R-:W-:Y:S01]  /*14b0*/  VIMNMX R23, RZ, R3, !PT ;  /* 0x00000003ff177248 */ /* 0x000fe20007fe0100 */
[----:B------:R-:W-:Y:S01]  /*14c0*/  IMAD.MOV.U32 R73, RZ, RZ, RZ ;  /* 0x000000ffff497224 */ /* 0x000fe200078e00ff */
[----:B------:R-:W-:-:S02]  /*14d0*/  CS2R R28, SRZ ;  /* 0x00000000001c7805 */ /* 0x000fc4000001ff00 */
[----:B------:R-:W-:Y:S02]  /*14e0*/  CS2R R70, SRZ ;  /* 0x0000000000467805 */ /* 0x000fe4000001ff00 */
[----:B------:R-:W-:Y:S02]  /*14f0*/  ISETP.GT.AND P1, PT, R72, R23, PT ;  /* 0x000000174800720c */ /* 0x000fe40003f24270 */
        /* <DEDUP_REMOVED lines=20> */
[----:B------:R-:W-:Y:S02]  /*1640*/  IMAD.MOV.U32 R30, RZ, RZ, RZ ;  /* 0x000000ffff1e7224 */ /* 0x000fe400078e00ff */
[----:B------:R-:W-:Y:S02]  /*1650*/  IMAD.MOV.U32 R89, RZ, RZ, RZ ;  /* 0x000000ffff597224 */ /* 0x000fe400078e00ff */
[----:B------:R-:W-:-:S02]  /*1660*/  IMAD.MOV.U32 R8, RZ, RZ, RZ ;  /* 0x000000ffff087224 */ /* 0x000fc400078e00ff */
[----:B------:R-:W-:Y:S02]  /*1670*/  IMAD.MOV.U32 R10, RZ, RZ, RZ ;  /* 0x000000ffff0a7224 */ /* 0x000fe400078e00ff */
[----:B------:R-:W-:Y:S01]  /*1680*/  IMAD.MOV.U32 R91, RZ, RZ, RZ ;  /* 0x000000ffff5b7224 */ /* 0x000fe200078e00ff */
[----:B------:R-:W-:Y:S06]  /*1690*/  @!P1 BRA `(.L_x_1066) ;  /* 0x000000c800e09947 */ /* 0x000fec0003800000 */
[----:B------:R-:W0:Y:S01]  /*16a0*/  SHFL.IDX PT, R0, R172, RZ, 0x1f ;  /* 0x00001fffac007589 */ /* 0x000e2200000e0000 */
[----:B------:R-:W1:Y:S01]  /*16b0*/  S2UR UR6, SR_CgaCtaId ;  /* 0x00000000000679c3 */ /* 0x000e620000008800 */
[----:B------:R-:W-:Y:S01]  /*16c0*/  UMOV UR39, 0x400 ;  /* 0x0000040000277882 */ /* 0x000fe20000000000 */
        /* <DEDUP_REMOVED lines=28> */
.L_x_1067:
[----:B------:R-:W-:Y:S02]  /*1890*/  LEA.HI R0, R169, R169, RZ, 0x1 ;  /* 0x000000a9a9007211 */ /* 0x000fe400078f08ff */
[----:B------:R-:W-:Y:S02]  /*18a0*/  ISETP.NE.AND P0, PT, R19, 0x3, PT ;  /* 0x000000031300780c */ /* 0x000fe40003f05270 */
[----:B------:R-:W-:-:S05]  /*18b0*/  LOP3.LUT R0, R0, 0xfffffffe, RZ, 0xc0, !PT ;  /* 0xfffffffe00007812 */ /* 0x000fca00078ec0ff */
[----:B------:R-:W-:-:S05]  /*18c0*/  IMAD.IADD R0, R169, 0x1, -R0 ;  /* 0x00000001a9007824 */ /* 0x000fca00078e0a00 */
[----:B------:R-:W-:-:S04]  /*18d0*/  SHF.L.U32 R0, R0, 0x1f, RZ ;  /* 0x0000001f00007819 */ /* 0x000fc800000006ff */
[----:B------:R-:W0:Y:S02]  /*18e0*/  SYNCS.PHASECHK.TRANS64.TRYWAIT P1, [UR39+0x2a800], R0 ;  /* 0x02a80000ff0075a7 */ /* 0x000e240008020167 */
[----:B0-----:R-:W-:Y:S05]  /*18f0*/  @!P1 BRA `(.L_x_1068) ;  /* 0x0000013c00449947 */ /* 0x001fea0003800000 */
.L_x_1252:
[----:B------:R-:W-:Y:S05]  /*1900*/  @!P0 BRA `(.L_x_1069) ;  /* 0x0000000000048947 */ /* 0x000fea0003800000 */
[----:B------:R-:W-:Y:S01]  /*1910*/  BPT.TRAP 0x1 ;  /* 0x000000040000795c */ /* 0x000fe20000300000 */
.L_x_1069:
[----:B0-----:R-:W-:Y:S02]  /*1920*/  IMAD.U32 R3, RZ, RZ, UR37 ;  /* 0x00000025ff037e24 */ /* 0x001fe4000f8e00ff */
[----:B------:R-:W-:-:S03]  /*1930*/  IMAD.U32 R0, RZ, RZ, UR36 ;  /* 0x00000024ff007e24 */ /* 0x000fc6000f8e00ff */
[----:B------:R-:W-:Y:S02]  /*1940*/  LEA R3, R3, UR39, 0x3 ;  /* 0x0000002703037c11 */ /* 0x000fe4000f8e18ff */
[----:B------:R-:W-:-:S04]  /*1950*/  SHF.L.U32 R0, R0, 0x1f, RZ ;  /* 0x0000001f00007819 */ /* 0x000fc800000006ff */
[----:B------:R0:W1:Y:S01]  /*1960*/  SYNCS.PHASECHK.TRANS64.TRYWAIT P1, [R3+URZ+0x2a830], R0 ;  /* 0x02a83000030075a7 */ /* 0x000062000802017f */
[----:B------:R-:W-:Y:S05]  /*1970*/  @!P0 BRA `(.L_x_1070) ;  /* 0x0000000000048947 */ /* 0x000fea0003800000 */
[----:B------:R-:W-:Y:S01]  /*1980*/  BPT.TRAP 0x1 ;  /* 0x000000040000795c */ /* 0x000fe20000300000 */
.L_x_1070:
[----:B------:R-:W2:Y:S01]  /*1990*/  LDL.LU R2, [R1] ;  /* 0x0000000001027983 */ /* 0x000ea20000300800 */
[----:B------:R-:W3:Y:S02]  /*19a0*/  S2R R4, SR_TID.X ;  /* 0x0000000000047919 */ /* 0x000ee40000002100 */
[----:B---3--:R-:W-:Y:S02]  /*19b0*/  LOP3.LUT P2, RZ, R4, 0x7f, RZ, 0xc0, !PT ;  /* 0x0000007f04ff7812 */ /* 0x008fe4000784c0ff */
[----:B--2---:R-:W-:-:S11]  /*19c0*/  LOP3.LUT R2, R2, 0xffefffff, RZ, 0xc0, !PT ;  /* 0xffefffff02027812 */ /* 0x004fd600078ec0ff */
[----:B------:R-:W-:-:S05]  /*19d0*/  @P2 LOP3.LUT R2, R2, 0x100000, RZ, 0xfc, !PT ;  /* 0x0010000002022812 */ /* 0x000fca00078efcff */
[----:B------:R2:W-:Y:S01]  /*19e0*/  STL [R1], R2 ;  /* 0x0000000201007387 */ /* 0x0005e20000100800 */
[----:B-1----:R-:W-:Y:S05]  /*19f0*/  @P1 BRA `(.L_x_1071) ;  /* 0x0000000000081947 */ /* 0x002fea0003800000 */
[----:B------:R-:W1:Y:S02]  /*1a00*/  SYNCS.PHASECHK.TRANS64.TRYWAIT P1, [R3+URZ+0x2a830], R0 ;  /* 0x02a83000030075a7 */ /* 0x000e64000802017f */
[----:B-1----:R-:W-:Y:S05]  /*1a10*/  @!P1 BRA `(.L_x_1072) ;  /* 0x0000013c00149947 */ /* 0x002fea0003800000 */
.L_x_1071:
[----:B------:R-:W-:Y:S05]  /*1a20*/  WARPSYNC.ALL ;  /* 0x0000000000007948 */ /* 0x000fea0003800000 */
[----:B------:R-:W-:Y:S01]  /*1a30*/  UIADD3 UR4, UR39, 0x18400, URZ ;  /* 0x0001840027047890 */ /* 0x000fe2000fffe03f */
[----:B------:R-:W-:Y:S01]  /*1a40*/  WARPGROUP.ARRIVE ;  /* 0x00000000000079c5 */ /* 0x000fe20000000000 */
[----:B------:R-:W-:-:S05]  /*1a50*/  ULOP3.LUT UR5, UR38, 0x10000, URZ, 0xfc, !UPT ;  /* 0x0001000026057892 */ /* 0x000fca000f8efc3f */
[----:B--2---:R-:W2:Y:S01]  /*1a60*/  S2R R2, SR_TID.X ;  /* 0x0000000000027919 */ /* 0x004ea20000002100 */
[----:B------:R-:W-:Y:S01]  /*1a70*/  USHF.R.U32.HI UR4, URZ, 0x4, UR4 ;  /* 0x000000043f047899 */ /* 0x000fe20008011604 */
[----:B------:R-:W3:Y:S01]  /*1a80*/  LDC.64 R14, c[0x0][0x9e0] ;  /* 0x00027800ff0e7b82 */ /* 0x000ee20000000a00 */
[----:B------:R-:W-:Y:S01]  /*1a90*/  UMOV UR9, 0x40000040 ;  /* 0x4000004000097882 */ /* 0x000fe20000000000 */
[----:B------:R-:W-:Y:S01]  /*1aa0*/  UMOV UR11, 0x40000040 ;  /* 0x40000040000b7882 */ /* 0x000fe20000000000 */
[----:B------:R-:W-:Y:S01]  /*1ab0*/  ULOP3.LUT UR4, UR4, 0x3fff, URZ, 0xc0, !UPT ;  /* 0x00003fff04047892 */ /* 0x000fe2000f8ec03f */
[----:B------:R-:W-:Y:S01]  /*1ac0*/  IMAD.U32 R5, RZ, RZ, UR9 ;  /* 0x00000009ff057e24 */ /* 0x000fe2000f8e00ff */
[----:B------:R-:W-:Y:S01]  /*1ad0*/  UMOV UR8, UR5 ;  /* 0x0000000500087c82 */ /* 0x000fe20008000000 */
[----:B------:R-:W-:Y:S01]  /*1ae0*/  UIADD3 UR56, UR5, 0x2, URZ ;  /* 0x0000000205387890 */ /* 0x000fe2000fffe03f */
[----:B------:R-:W-:Y:S01]  /*1af0*/  IMAD.U32 R4, RZ, RZ, UR8 ;  /* 0x00000008ff047e24 */ /* 0x000fe2000f8e00ff */
[----:B------:R-:W-:Y:S01]  /*1b00*/  ULOP3.LUT UR60, UR4, 0x10000, URZ, 0xfc, !UPT ;  /* 0x00010000043c7892 */ /* 0x000fe2000f8efc3f */
[----:B------:R-:W-:Y:S01]  /*1b10*/  IMAD.MOV.U32 R13, RZ, RZ, -0x60 ;  /* 0xffffffa0ff0d7424 */ /* 0x000fe200078e00ff */
[----:B------:R-:W-:Y:S01]  /*1b20*/  UMOV UR57, 0x40000040 ;  /* 0x4000004000397882 */ /* 0x000fe20000000000 */
[----:B------:R-:W-:Y:S01]  /*1b30*/  UMOV UR59, 0x40000040 ;  /* 0x40000040003b7882 */ /* 0x000fe20000000000 */
[----:B------:R-:W-:Y:S01]  /*1b40*/  UIMAD UR4, UR37, 0x900, UR60 ;  /* 0x00000900250478a4 */ /* 0x000fe2000f8e023c */
[----:B------:R-:W-:Y:S01]  /*1b50*/  IMAD R13, R72, R13, 0x60 ;  /* 0x00000060480d7424 */ /* 0x000fe200078e020d */
[----:B------:R-:W-:-:S02]  /*1b60*/  UIADD3 UR52, UR5, 0x4, URZ ;  /* 0x0000000405347890 */ /* 0x000fc4000fffe03f */
[----:B------:R-:W-:Y:S01]  /*1b70*/  UIADD3 UR58, UR4, 0x2, URZ ;  /* 0x00000002043a7890 */ /* 0x000fe2000fffe03f */
[----:B------:R-:W-:Y:S01]  /*1b80*/  IMAD.IADD R9, R16, 0x1, R13 ;  /* 0x0000000110097824 */ /* 0x000fe200078e020d */
[----:B------:R-:W-:Y:S02]  /*1b90*/  UIADD3 UR54, UR4, 0x4, URZ ;  /* 0x0000000404367890 */ /* 0x000fe4000fffe03f */
[----:B------:R-:W-:Y:S01]  /*1ba0*/  UMOV UR10, UR4 ;  /* 0x00000004000a7c82 */ /* 0x000fe20008000000 */
[----:B------:R-:W-:Y:S01]  /*1bb0*/  UMOV UR53, 0x40000040 ;  /* 0x4000004000357882 */ /* 0x000fe20000000000 */
[----:B------:R-:W-:Y:S01]  /*1bc0*/  HGMMA.64x96x16.F32 R24, gdesc[UR8], RZ, !UPT, gsb0 ;  /* 0x01600000081879f0 */ /* 0x000fe2000c0008ff */
[----:B------:R-:W-:Y:S01]  /*1bd0*/  UMOV UR55, 0x40000040 ;  /* 0x4000004000377882 */ /* 0x000fe20000000000 */
[----:B------:R-:W-:Y:S01]  /*1be0*/  UIADD3 UR8, UR5, 0x6, URZ ;  /* 0x0000000605087890 */ /* 0x000fe2000fffe03f */
[----:B------:R-:W-:Y:S01]  /*1bf0*/  IMAD R21, R18, -0x2, R9 ;  /* 0xfffffffe12157824 */ /* 0x000fe200078e0209 */
[----:B------:R-:W-:Y:S01]  /*1c00*/  UIADD3 UR10, UR4, 0x6, URZ ;  /* 0x00000006040a7890 */ /* 0x000fe2000fffe03f */
[----:B------:R-:W-:Y:S01]  /*1c10*/  UMOV UR9, 0x40000040 ;  /* 0x4000004000097882 */ /* 0x000fe20000000000 */
[----:B------:R-:W-:Y:S01]  /*1c20*/  UMOV UR11, 0x40000040 ;  /* 0x40000040000b7882 */ /* 0x000fe20000000000 */
[----:B------:R-:W-:Y:S01]  /*1c30*/  UIADD3 UR12, UR5, 0x400, URZ ;  /* 0x00000400050c7890 */ /* 0x000fe2000fffe03f */
[----:B--2---:R-:W-:Y:S01]  /*1c40*/  LOP3.LUT P1, RZ, R2, 0x7f, RZ, 0xc0, !PT ;  /* 0x0000007f02ff7812 */ /* 0x004fe2000782c0ff */
        /* <DEDUP_REMOVED lines=8> */
[----:B------:R-:W-:Y:S02]  /*1cd0*/  UIADD3 UR22, UR4, 0x304, URZ ;  /* 0x0000030404167890 */ /* 0x000fe4000fffe03f */
[----:B------:R-:W-:Y:S01]  /*1ce0*/  @!P1 VIADD R2, R3, 0x2a840 ;  /* 0x0002a84003029836 */ /* 0x000fe20000000000 */
[----:B------:R-:W-:Y:S01]  /*1cf0*/  UMOV UR21, 0x40000040 ;  /* 0x4000004000157882 */ /* 0x000fe20000000000 */
[----:B------:R-:W-:Y:S01]  /*1d00*/  UMOV UR23, 0x40000040 ;  /* 0x4000004000177882 */ /* 0x000fe20000000000 */
[----:B------:R-:W-:Y:S01]  /*1d10*/  UIADD3 UR24, UR5, 0x406, URZ ;  /* 0x0000040605187890 */ /* 0x000fe2000fffe03f */
[----:B01----:R-:W-:Y:S01]  /*1d20*/  IADD3 R3, -R17, 0x1, R9 ;  /* 0x0000000111037810 */ /* 0x003fe20007ffe109 */
[----:B------:R-:W-:Y:S01]  /*1d30*/  UIADD3 UR26, UR4, 0x306, URZ ;  /* 0x00000306041a7890 */ /* 0x000fe2000fffe03f */
[----:B------:R-:W-:Y:S01]  /*1d40*/  @!P1 PRMT R2, RZ, 0x654, R2 ;  /* 0x00000654ff029816 */ /* 0x000fe20000000002 */
[----:B------:R-:W-:Y:S01]  /*1d50*/  UMOV UR25, 0x40000040 ;  /* 0x4000004000197882 */ /* 0x000fe20000000000 */
[----:B------:R-:W-:Y:S01]  /*1d60*/  UMOV UR27, 0x40000040 ;  /* 0x40000040001b7882 */ /* 0x000fe20000000000 */
[----:B------:R-:W-:Y:S01]  /*1d70*/  UIADD3 UR28, UR5, 0x800, URZ ;  /* 0x00000800051c7890 */ /* 0x000fe2000fffe03f */
[----:B------:R-:W-:Y:S01]  /*1d80*/  IMAD R11, R18, -0x2, R3 ;  /* 0xfffffffe120b7824 */ /* 0x000fe200078e0203 */
[----:B------:R-:W-:Y:S01]  /*1d90*/  UIADD3 UR30, UR4, 0x600, URZ ;  /* 0x00000600041e7890 */ /* 0x000fe2000fffe03f */
[----:B------:R-:W-:Y:S01]  /*1da0*/  IMAD R3, R161, 0x80, R171 ;  /* 0x00000080a1037824 */ /* 0x000fe200078e02ab */
        /* <DEDUP_REMOVED lines=14> */
[----:B------:R-:W-:Y:S01]  /*1e90*/  ULDC.64 UR4, c[0x0][0x9d8] ;  /* 0x0002760000047ab9 */ /* 0x000fe20000000a00 */
[----:B------:R-:W-:-:S02]  /*1ea0*/  WARPGROUP.DEPBAR.LE gsb0, 0x0 ;  /* 0x00008000000079c5 */ /* 0x000fc40000010000 */
        /* <DEDUP_REMOVED lines=31> */
[----:B------:R-:W-:Y:S01]  /*20a0*/  HGMMA.64x96x16.F32 R24, gdesc[UR48], R24, gsb0 ;  /* 0x01600000301879f0 */ /* 0x000fe20008000818 */
[----:B------:R-:W-:Y:S02]  /*20b0*/  ULOP3.LUT UR50, URZ, UR5, URZ, 0x33, !UPT ;  /* 0x000000053f327292 */ /* 0x000fe4000f8e333f */
[----:B------:R-:W-:Y:S02]  /*20c0*/  WARPGROUP.DEPBAR.LE gsb0, 0x0 ;  /* 0x00008000000079c5 */ /* 0x000fe40000010000 */
        /* <DEDUP_REMOVED lines=45> */
[----:B------:R0:W-:Y:S01]  /*23a0*/  @!P1 SYNCS.ARRIVE.TRANS64.RED.A1T0 RZ, [R2+URZ], RZ ;  /* 0x000000ff02ff99a7 */ /* 0x0001e2000810043f */
[----:B---3--:R-:W-:Y:S01]  /*23b0*/  ISETP.GE.AND P1, PT, R15, 0x1, PT ;  /* 0x000000010f00780c */ /* 0x008fe20003f26270 */
[----:B------:R-:W1:Y:S01]  /*23c0*/  MUFU.TANH R24, R24 ;  /* 0x0000001800187308 */ /* 0x000e620000002400 */
[----:B------:R-:W-:Y:S01]  /*23d0*/  FMUL.FTZ R30, R30, UR4 ;  /* 0x000000041e1e7c20 */ /* 0x000fe20008410000 */
[----:B------:R-:W-:Y:S01]  /*23e0*/  FMUL.FTZ R34, R34, UR4 ;  /* 0x0000000422227c20 */ /* 0x000fe20008410000 */
[----:B------:R-:W-:Y:S01]  /*23f0*/  FMUL.FTZ R38, R38, UR4 ;  /* 0x0000000426267c20 */ /* 0x000fe20008410000 */
[----:B------:R-:W-:-:S04]  /*2400*/  P2R R162, PR, RZ, 0x2 ;  /* 0x00000002ffa27803 */ /* 0x000fc80000000000 */
[----:B------:R-:W2:Y:S08]  /*2410*/  MUFU.TANH R25, R25 ;  /* 0x0000001900197308 */ /* 0x000eb00000002400 */
[----:B------:R-:W3:Y:S08]  /*2420*/  MUFU.TANH R6, R6 ;  /* 0x0000000600067308 */ /* 0x000ef00000002400 */
[----:B------:R-:W4:Y:S08]  /*2430*/  MUFU.TANH R0, R0 ;  /* 0x0000000000007308 */ /* 0x000f300000002400 */
[----:B------:R-:W0:Y:S08]  /*2440*/  MUFU.TANH R28, R28 ;  /* 0x0000001c001c7308 */ /* 0x000e300000002400 */
        /* <DEDUP_REMOVED lines=40> */
[----:B------:R5:W1:Y:S08]  /*26d0*/  MUFU.TANH R27, R30 ;  /* 0x0000001e001b7308 */ /* 0x000a700000002400 */
[----:B------:R2:W1:Y:S01]  /*26e0*/  MUFU.TANH R73, R34 ;  /* 0x0000002200497308 */ /* 0x0004620000002400 */
[----:B-----5:R-:W-:-:S05]  /*26f0*/  IMAD.IADD R30, R11, 0x1, R14 ;  /* 0x000000010b1e7824 */ /* 0x020fca00078e020e */
[----:B0-----:R-:W-:Y:S02]  /*2700*/  VIADDMNMX R2, R3, R30, R21, PT ;  /* 0x0000001e03027246 */ /* 0x001fe40003800115 */
[----:B------:R0:W1:Y:S01]  /*2710*/  MUFU.TANH R74, R38 ;  /* 0x00000026004a7308 */ /* 0x0000620000002400 */
[----:B--2---:R-:W-:-:S04]  /*2720*/  VIADD R34, R11, UR50 ;  /* 0x000000320b227c36 */ /* 0x004fc80008000000 */
[----:B------:R-:W-:Y:S02]  /*2730*/  IMAD.IADD R9, R34, 0x1, R3 ;  /* 0x0000000122097824 */ /* 0x000fe400078e0203 */
[----:B0-----:R-:W-:Y:S01]  /*2740*/  IMAD R38, R18, -0x2, R13 ;  /* 0xfffffffe12267824 */ /* 0x001fe200078e020d */
[----:B---34-:R-:W-:Y:S06]  /*2750*/  @!P1 BRA `(.L_x_1073) ;  /* 0x00000000004c9947 */ /* 0x018fec0003800000 */
[----:B------:R-:W-:Y:S01]  /*2760*/  IADD3 R11, -R17, R16, R3 ;  /* 0x00000010110b7210 */ /* 0x000fe20007ffe103 */
[----:B------:R-:W-:Y:S03]  /*2770*/  BSSY B0, `(.L_x_1074) ;  /* 0x000000e000007945 */ /* 0x000fe60003800000 */
        /* <DEDUP_REMOVED lines=9> */
.L_x_1075:
[----:B------:R-:W-:-:S13]  /*2810*/  ISETP.NE.AND P1, PT, R15, 0x1, PT ;  /* 0x000000010f00780c */ /* 0x000fda0003f25270 */
[----:B------:R-:W0:Y:S02]  /*2820*/  @P1 LDC.64 R66, c[0x0][0x9e8] ;  /* 0x00027a00ff421b82 */ /* 0x000e240000000a00 */
[----:B0-----:R-:W-:-:S05]  /*2830*/  @P1 IMAD.HI.U32 R20, R11, R66, RZ ;  /* 0x000000420b141227 */ /* 0x001fca00078e00ff */
[----:B------:R-:W-:-:S07]  /*2840*/  @P1 SHF.R.U32.HI R11, RZ, R67, R20 ;  /* 0x00000043ff0b1219 */ /* 0x000fce0000011614 */
.L_x_1076:
[----:B------:R-:W-:Y:S05]  /*2850*/  BSYNC B0 ;  /* 0x0000000000007941 */ /* 0x000fea0003800000 */
.L_x_1074:
[----:B------:R-:W-:-:S05]  /*2860*/  IMAD R20, R11, R15, R38 ;  /* 0x0000000f0b147224 */ /* 0x000fca00078e0226 */
[----:B------:R-:W-:Y:S02]  /*2870*/  VIMNMX R9, R9, R20, !PT ;  /* 0x0000001409097248 */ /* 0x000fe40007fe0100 */
[----:B------:R-:W-:-:S07]  /*2880*/  VIADDMNMX R2, R20, R15, R2, PT ;  /* 0x0000000f14027246 */ /* 0x000fce0003800102 */
.L_x_1073:
[C---:B------:R-:W-:Y:S02]  /*2890*/  ISETP.GE.AND P6, PT, R13.reuse, 0x9, PT ;  /* 0x000000090d00780c */ /* 0x040fe40003fc6270 */
[----:B------:R-:W-:Y:S02]  /*28a0*/  ISETP.GE.AND P1, PT, R13, 0x2, PT ;  /* 0x000000020d00780c */ /* 0x000fe40003f26270 */
[C---:B------:R-:W-:Y:S02]  /*28b0*/  ISETP.GT.AND P2, PT, R9.reuse, 0x8, !P6 ;  /* 0x000000080900780c */ /* 0x040fe40007744270 */
[----:B------:R-:W-:Y:S02]  /*28c0*/  ISETP.GT.AND P3, PT, R9, 0x1, !P1 ;  /* 0x000000010900780c */ /* 0x000fe40004f64270 */
[----:B------:R-:W-:Y:S02]  /*28d0*/  ISETP.LT.OR P2, PT, R2, 0x9, P2 ;  /* 0x000000090200780c */ /* 0x000fe40001741670 */
[----:B------:R-:W-:-:S02]  /*28e0*/  ISETP.GE.AND P4, PT, R13, 0xa, PT ;  /* 0x0000000a0d00780c */ /* 0x000fc40003f86270 */
[----:B------:R-:W-:Y:S02]  /*28f0*/  FSEL R67, R28, -INF , !P2 ;  /* 0xff8000001c437808 */ /* 0x000fe40005000000 */
[C---:B------:R-:W-:Y:S02]  /*2900*/  ISETP.LT.OR P3, PT, R2.reuse, 0x2, P3 ;  /* 0x000000020200780c */ /* 0x040fe40001f61670 */
        /* <DEDUP_REMOVED lines=22> */
[C---:B------:R-:W-:Y:S02]  /*2a70*/  ISETP.LT.OR P2, PT, R2.reuse, 0x1a, P2 ;  /* 0x0000001a0200780c */ /* 0x040fe40001741670 */
        /* <DEDUP_REMOVED lines=78> */
[----:B-1----:R-:W-:Y:S02]  /*2f60*/  FSEL R33, R24, -INF , !P5 ;  /* 0xff80000018217808 */ /* 0x002fe40006800000 */
[----:B------:R-:W-:Y:S02]  /*2f70*/  ISETP.GE.AND P5, PT, R13, 0x5a, PT ;  /* 0x0000005a0d00780c */ /* 0x000fe40003fa6270 */
[----:B------:R-:W-:Y:S02]  /*2f80*/  IADD3 R13, R34, 0x8, R3 ;  /* 0x00000008220d7810 */ /* 0x000fe40007ffe003 */
[----:B------:R-:W-:Y:S02]  /*2f90*/  P2R R64, PR, RZ, 0x20 ;  /* 0x00000020ff407803 */ /* 0x000fe40000000000 */
[----:B------:R-:W-:-:S04]  /*2fa0*/  ISETP.GT.AND P5, PT, R9, 0x59, !P5 ;  /* 0x000000590900780c */ /* 0x000fc80006fa4270 */
[----:B------:R-:W-:Y:S01]  /*2fb0*/  ISETP.LT.OR P5, PT, R2, 0x5a, P5 ;  /* 0x0000005a0200780c */ /* 0x000fe20002fa1670 */
[----:B------:R-:W-:-:S03]  /*2fc0*/  VIADD R2, R3, 0x8 ;  /* 0x0000000803027836 */ /* 0x000fc60000000000 */
[----:B------:R-:W-:Y:S02]  /*2fd0*/  FSEL R24, R69, -INF , !P5 ;  /* 0xff80000045187808 */ /* 0x000fe40006800000 */
[----:B------:R-:W-:Y:S02]  /*2fe0*/  ISETP.GE.AND P5, PT, R15, 0x1, PT ;  /* 0x000000010f00780c */ /* 0x000fe40003fa6270 */
[----:B------:R-:W-:-:S11]  /*2ff0*/  VIADDMNMX R32, R2, R30, R21, PT ;  /* 0x0000001e02207246 */ /* 0x000fd60003800115 */
[----:B------:R-:W-:Y:S05]  /*3000*/  @!P5 BRA `(.L_x_1077) ;  /* 0x000000000050d947 */ /* 0x000fea0003800000 */
[----:B------:R-:W-:Y:S01]  /*3010*/  IADD3 R2, R16, 0x8, R3 ;  /* 0x0000000810027810 */ /* 0x000fe20007ffe003 */
[----:B------:R-:W-:Y:S04]  /*3020*/  BSSY B0, `(.L_x_1078) ;  /* 0x000000f000007945 */ /* 0x000fe80003800000 */
[----:B------:R-:W-:-:S05]  /*3030*/  IMAD.IADD R2, R2, 0x1, -R17 ;  /* 0x0000000102027824 */ /* 0x000fca00078e0a11 */
        /* <DEDUP_REMOVED lines=9> */
.L_x_1079:
[----:B------:R-:W-:-:S13]  /*30d0*/  ISETP.NE.AND P5, PT, R15, 0x1, PT ;  /* 0x000000010f00780c */ /* 0x000fda0003fa5270 */
[----:B------:R-:W0:Y:S02]  /*30e0*/  @P5 LDC.64 R36, c[0x0][0x9e8] ;  /* 0x00027a00ff245b82 */ /* 0x000e240000000a00 */
[----:B0-----:R-:W-:-:S05]  /*30f0*/  @P5 IMAD.HI.U32 R30, R2, R36, RZ ;  /* 0x00000024021e5227 */ /* 0x001fca00078e00ff */
[----:B------:R-:W-:-:S07]  /*3100*/  @P5 SHF.R.U32.HI R2, RZ, R37, R30 ;  /* 0x00000025ff025219 */ /* 0x000fce000001161e */
.L_x_1080:
[----:B------:R-:W-:Y:S05]  /*3110*/  BSYNC B0 ;  /* 0x0000000000007941 */ /* 0x000fea0003800000 */
.L_x_1078:
[----:B------:R-:W-:-:S05]  /*3120*/  IMAD R2, R2, R15, R38 ;  /* 0x0000000f02027224 */ /* 0x000fca00078e0226 */
[----:B------:R-:W-:Y:S02]  /*3130*/  VIMNMX R13, R13, R2, !PT ;  /* 0x000000020d0d7248 */ /* 0x000fe40007fe0100 */
[----:B------:R-:W-:-:S07]  /*3140*/  VIADDMNMX R32, R2, R15, R32, PT ;  /* 0x0000000f02207246 */ /* 0x000fce0003800120 */
.L_x_1077:
[C---:B------:R-:W-:Y:S01]  /*3150*/  ISETP.GT.AND P1, PT, R13.reuse, 0x1, !P1 ;  /* 0x000000010d00780c */ /* 0x040fe20004f24270 */
[----:B------:R-:W-:Y:S01]  /*3160*/  ULDC UR4, c[0x0][0x988] ;  /* 0x0002620000047ab9 */ /* 0x000fe20000000800 */
[----:B------:R-:W-:Y:S02]  /*3170*/  ISETP.GT.AND P6, PT, R13, 0x8, !P6 ;  /* 0x000000080d00780c */ /* 0x000fe400077c4270 */
[C---:B------:R-:W-:Y:S02]  /*3180*/  ISETP.LT.OR P1, PT, R32.reuse, 0x2, P1 ;  /* 0x000000022000780c */ /* 0x040fe40000f21670 */
[----:B------:R-:W-:Y:S02]  /*3190*/  ISETP.LT.OR P6, PT, R32, 0x9, P6 ;  /* 0x000000092000780c */ /* 0x000fe400037c1670 */
[----:B------:R-:W-:Y:S02]  /*31a0*/  FSEL R21, R0, -INF , !P1 ;  /* 0xff80000000157808 */ /* 0x000fe40004800000 */
[----:B------:R-:W-:Y:S01]  /*31b0*/  ISETP.NE.AND P1, PT, R11, RZ, PT ;  /* 0x000000ff0b00720c */ /* 0x000fe20003f25270 */
[----:B------:R-:W-:Y:S01]  /*31c0*/  IMAD.U32 R11, RZ, RZ, UR4 ;  /* 0x00000004ff0b7e24 */ /* 0x000fe2000f8e00ff */
[----:B------:R-:W-:-:S02]  /*31d0*/  FSEL R34, R27, -INF , !P6 ;  /* 0xff8000001b227808 */ /* 0x000fc40007000000 */
[----:B------:R-:W-:Y:S02]  /*31e0*/  ISETP.GT.AND P1, PT, R13, 0x9, !P1 ;  /* 0x000000090d00780c */ /* 0x000fe40004f24270 */
[----:B------:R-:W-:Y:S02]  /*31f0*/  ISETP.NE.AND P6, PT, R42, RZ, PT ;  /* 0x000000ff2a00720c */ /* 0x000fe40003fc5270 */
[----:B------:R-:W-:Y:S02]  /*3200*/  ISETP.LT.OR P1, PT, R32, 0xa, P1 ;  /* 0x0000000a2000780c */ /* 0x000fe40000f21670 */
[----:B------:R-:W-:Y:S02]  /*3210*/  ISETP.NE.AND P5, PT, R46, RZ, PT ;  /* 0x000000ff2e00720c */ /* 0x000fe40003fa5270 */
[----:B------:R-:W-:Y:S02]  /*3220*/  FSEL R36, R31, -INF , !P1 ;  /* 0xff8000001f247808 */ /* 0x000fe40004800000 */
[----:B------:R-:W-:-:S02]  /*3230*/  ISETP.NE.AND P1, PT, R25, RZ, PT ;  /* 0x000000ff1900720c */ /* 0x000fc40003f25270 */
[----:B------:R-:W-:Y:S02]  /*3240*/  FMNMX.FTZ R9, R33, R65, !PT ;  /* 0x0000004121097209 */ /* 0x000fe40007810000 */
[----:B------:R-:W-:Y:S02]  /*3250*/  ISETP.GT.AND P1, PT, R13, 0x10, !P1 ;  /* 0x000000100d00780c */ /* 0x000fe40004f24270 */
[----:B------:R-:W-:Y:S02]  /*3260*/  FMNMX.FTZ R9, R67, R9, !PT ;  /* 0x0000000943097209 */ /* 0x000fe40007810000 */
[----:B------:R-:W-:Y:S02]  /*3270*/  ISETP.LT.OR P1, PT, R32, 0x11, P1 ;  /* 0x000000112000780c */ /* 0x000fe40000f21670 */
[----:B------:R-:W-:Y:S02]  /*3280*/  FMNMX.FTZ R9, R71, R9, !PT ;  /* 0x0000000947097209 */ /* 0x000fe40007810000 */
        /* <DEDUP_REMOVED lines=8> */
[----:B------:R-:W-:Y:S02]  /*3310*/  ISETP.GT.AND P1, PT, R13, 0x18, !P6 ;  /* 0x000000180d00780c */ /* 0x000fe40007724270 */
[----:B------:R-:W-:Y:S02]  /*3320*/  ISETP.NE.AND P6, PT, R44, RZ, PT ;  /* 0x000000ff2c00720c */ /* 0x000fe40003fc5270 */
[----:B------:R-:W-:Y:S02]  /*3330*/  ISETP.LT.OR P1, PT, R32, 0x19, P1 ;  /* 0x000000192000780c */ /* 0x000fe40000f21670 */
[----:B------:R-:W-:Y:S02]  /*3340*/  FMNMX.FTZ R9, R87, R9, !PT ;  /* 0x0000000957097209 */ /* 0x000fe40007810000 */
[----:B------:R-:W-:-:S02]  /*3350*/  FSEL R42, R74, -INF , !P1 ;  /* 0xff8000004a2a7808 */ /* 0x000fc40004800000 */
[----:B------:R-:W-:Y:S02]  /*3360*/  ISETP.GT.AND P1, PT, R13, 0x19, !P5 ;  /* 0x000000190d00780c */ /* 0x000fe40006f24270 */
[----:B------:R-:W-:Y:S02]  /*3370*/  ISETP.NE.AND P5, PT, R48, RZ, PT ;  /* 0x000000ff3000720c */ /* 0x000fe40003fa5270 */
[----:B------:R-:W-:Y:S02]  /*3380*/  ISETP.LT.OR P1, PT, R32, 0x1a, P1 ;  /* 0x0000001a2000780c */ /* 0x000fe40000f21670 */
[----:B------:R-:W-:Y:S02]  /*3390*/  FMNMX.FTZ R9, R89, R9, !PT ;  /* 0x0000000959097209 */ /* 0x000fe40007810000 */
        /* <DEDUP_REMOVED lines=37> */
[----:B------:R-:W-:-:S02]  /*35f0*/  ISETP.GT.AND P4, PT, R13, RZ, !P4 ;  /* 0x000000ff0d00720c */ /* 0x000fc40006784270 */
[----:B------:R-:W-:Y:S02]  /*3600*/  ISETP.GT.AND P1, PT, R13, 0x31, !P1 ;  /* 0x000000310d00780c */ /* 0x000fe40004f24270 */
[C---:B------:R-:W-:Y:S02]  /*3610*/  ISETP.LT.OR P4, PT, R32.reuse, 0x1, P4 ;  /* 0x000000012000780c */ /* 0x040fe40002781670 */
[----:B------:R-:W-:Y:S02]  /*3620*/  ISETP.LT.OR P1, PT, R32, 0x32, P1 ;  /* 0x000000322000780c */ /* 0x000fe40000f21670 */
[----:B------:R-:W-:Y:S02]  /*3630*/  FSEL R6, R6, -INF , !P4 ;  /* 0xff80000006067808 */ /* 0x000fe40006000000 */
[----:B------:R-:W-:Y:S02]  /*3640*/  FSEL R56, R51, -INF , !P1 ;  /* 0xff80000033387808 */ /* 0x000fe40004800000 */
[----:B------:R-:W-:-:S02]  /*3650*/  ISETP.NE.AND P1, PT, R82, RZ, PT ;  /* 0x000000ff5200720c */ /* 0x000fc40003f25270 */
[C---:B------:R-:W-:Y:S02]  /*3660*/  ISETP.GT.AND P2, PT, R13.reuse, 0x51, !P2 ;  /* 0x000000510d00780c */ /* 0x040fe40005744270 */
[C---:B------:R-:W-:Y:S02]  /*3670*/  ISETP.GT.AND P1, PT, R13.reuse, 0x38, !P1 ;  /* 0x000000380d00780c */ /* 0x040fe40004f24270 */
[----:B------:R-:W-:Y:S02]  /*3680*/  ISETP.GT.AND P3, PT, R13, 0x58, !P3 ;  /* 0x000000580d00780c */ /* 0x000fe40005f64270 */
[C---:B------:R-:W-:Y:S02]  /*3690*/  ISETP.LT.OR P1, PT, R32.reuse, 0x39, P1 ;  /* 0x000000392000780c */ /* 0x040fe40000f21670 */
[----:B------:R-:W-:Y:S02]  /*36a0*/  ISETP.LT.OR P2, PT, R32, 0x52, P2 ;  /* 0x000000522000780c */ /* 0x000fe40001741670 */
[----:B------:R-:W-:-:S02]  /*36b0*/  FSEL R58, R78, -INF , !P1 ;  /* 0xff8000004e3a7808 */ /* 0x000fc40004800000 */
[----:B------:R-:W-:Y:S02]  /*36c0*/  ISETP.NE.AND P1, PT, R84, RZ, PT ;  /* 0x000000ff5400720c */ /* 0x000fe40003f25270 */
[C---:B------:R-:W-:Y:S02]  /*36d0*/  ISETP.LT.OR P3, PT, R32.reuse, 0x59, P3 ;  /* 0x000000592000780c */ /* 0x040fe40001f61670 */
[----:B------:R-:W-:Y:S02]  /*36e0*/  ISETP.GT.AND P1, PT, R13, 0x39, !P1 ;  /* 0x000000390d00780c */ /* 0x000fe40004f24270 */
[----:B------:R-:W-:Y:S02]  /*36f0*/  FSEL R66, R7, -INF , !P2 ;  /* 0xff80000007427808 */ /* 0x000fe40005000000 */
[----:B------:R-:W-:Y:S02]  /*3700*/  ISETP.LT.OR P1, PT, R32, 0x3a, P1 ;  /* 0x0000003a2000780c */ /* 0x000fe40000f21670 */
[----:B------:R-:W-:-:S02]  /*3710*/  FSEL R10, R10, -INF , !P3 ;  /* 0xff8000000a0a7808 */ /* 0x000fc40005800000 */
[----:B------:R-:W-:Y:S02]  /*3720*/  FSEL R60, R55, -INF , !P1 ;  /* 0xff800000373c7808 */ /* 0x000fe40004800000 */
[----:B------:R-:W-:-:S04]  /*3730*/  ISETP.NE.AND P1, PT, R86, RZ, PT ;  /* 0x000000ff5600720c */ /* 0x000fc80003f25270 */
[----:B------:R-:W-:-:S04]  /*3740*/  ISETP.GT.AND P1, PT, R13, 0x40, !P1 ;  /* 0x000000400d00780c */ /* 0x000fc80004f24270 */
[----:B------:R-:W-:-:S04]  /*3750*/  ISETP.LT.OR P1, PT, R32, 0x41, P1 ;  /* 0x000000412000780c */ /* 0x000fc80000f21670 */
[----:B------:R-:W-:Y:S02]  /*3760*/  FSEL R30, R79, -INF , !P1 ;  /* 0xff8000004f1e7808 */ /* 0x000fe40004800000 */
[----:B------:R-:W-:Y:S02]  /*3770*/  ISETP.GT.AND P1, PT, R13, 0x41, !P6 ;  /* 0x000000410d00780c */ /* 0x000fe40007724270 */
[----:B------:R-:W-:Y:S02]  /*3780*/  ISETP.NE.AND P6, PT, R90, RZ, PT ;  /* 0x000000ff5a00720c */ /* 0x000fe40003fc5270 */
[----:B------:R-:W-:-:S04]  /*3790*/  ISETP.LT.OR P1, PT, R32, 0x42, P1 ;  /* 0x000000422000780c */ /* 0x000fc80000f21670 */
[----:B------:R-:W-:Y:S02]  /*37a0*/  FSEL R2, R59, -INF , !P1 ;  /* 0xff8000003b027808 */ /* 0x000fe40004800000 */
[----:B------:R-:W-:Y:S02]  /*37b0*/  ISETP.GT.AND P1, PT, R13, 0x48, !P5 ;  /* 0x000000480d00780c */ /* 0x000fe40006f24270 */
[----:B------:R-:W-:Y:S02]  /*37c0*/  ISETP.NE.AND P5, PT, R88, RZ, PT ;  /* 0x000000ff5800720c */ /* 0x000fe40003fa5270 */
[----:B------:R-:W-:-:S04]  /*37d0*/  ISETP.LT.OR P1, PT, R32, 0x49, P1 ;  /* 0x000000492000780c */ /* 0x000fc80000f21670 */
[----:B------:R-:W-:Y:S02]  /*37e0*/  FSEL R0, R62, -INF , !P1 ;  /* 0xff8000003e007808 */ /* 0x000fe40004800000 */
[----:B------:R-:W0:Y:S02]  /*37f0*/  SHFL.BFLY PT, R62, R25, 0x2, 0x1f ;  /* 0x0c401f00193e7f89 */ /* 0x000e2400000e0000 */
[----:B0-----:R-:W-:Y:S02]  /*3800*/  FMNMX.FTZ R27, R25, R62, !PT ;  /* 0x0000003e191b7209 */ /* 0x001fe40007810000 */
[----:B------:R-:W-:-:S03]  /*3810*/  FMNMX.FTZ R25, R6, R21, !PT ;  /* 0x0000001506197209 */ /* 0x000fc60007810000 */
[----:B------:R-:W0:Y:S01]  /*3820*/  SHFL.BFLY PT, R62, R27, 0x1, 0x1f ;  /* 0x0c201f001b3e7f89 */ /* 0x000e2200000e0000 */
[----:B------:R-:W-:-:S04]  /*3830*/  FMNMX.FTZ R25, R34, R25, !PT ;  /* 0x0000001922197209 */ /* 0x000fc80007810000 */
[----:B------:R-:W-:-:S04]  /*3840*/  FMNMX.FTZ R25, R36, R25, !PT ;  /* 0x0000001924197209 */ /* 0x000fc80007810000 */
[----:B------:R-:W-:-:S04]  /*3850*/  FMNMX.FTZ R25, R38, R25, !PT ;  /* 0x0000001926197209 */ /* 0x000fc80007810000 */
[----:B------:R-:W-:-:S04]  /*3860*/  FMNMX.FTZ R25, R40, R25, !PT ;  /* 0x0000001928197209 */ /* 0x000fc80007810000 */
[----:B------:R-:W-:-:S04]  /*3870*/  FMNMX.FTZ R25, R42, R25, !PT ;  /* 0x000000192a197209 */ /* 0x000fc80007810000 */
[----:B------:R-:W-:Y:S02]  /*3880*/  FMNMX.FTZ R25, R44, R25, !PT ;  /* 0x000000192c197209 */ /* 0x000fe40007810000 */
[----:B0-----:R-:W-:Y:S02]  /*3890*/  FMNMX.FTZ R9, R27, R62, !PT ;  /* 0x0000003e1b097209 */ /* 0x001fe40007810000 */
        /* <DEDUP_REMOVED lines=10> */
[--C-:B------:R-:W-:Y:S01]  /*3940*/  FFMA.FTZ R27, R33, R11, -R68.reuse ;  /* 0x0000000b211b7223 */ /* 0x100fe20000010844 */
[----:B------:R-:W-:Y:S01]  /*3950*/  ISETP.LT.OR P1, PT, R32, 0x4a, P1 ;  /* 0x0000004a2000780c */ /* 0x000fe20000f21670 */
[----:B------:R-:W-:Y:S01]  /*3960*/  MUFU.EX2 R148, R7 ;  /* 0x0000000700947308 */ /* 0x000fe20000000800 */
[----:B------:R-:W-:Y:S01]  /*3970*/  FMNMX.FTZ R25, R56, R25, !PT ;  /* 0x0000001938197209 */ /* 0x000fe20007810000 */
[-CC-:B------:R-:W-:Y:S01]  /*3980*/  FFMA.FTZ R29, R65, R11.reuse, -R68.reuse ;  /* 0x0000000b411d7223 */ /* 0x180fe20000010844 */
[----:B------:R-:W-:Y:S01]  /*3990*/  FSEL R62, R63, -INF , !P1 ;  /* 0xff8000003f3e7808 */ /* 0x000fe20004800000 */
[--C-:B------:R-:W-:Y:S01]  /*39a0*/  FFMA.FTZ R31, R67, R11, -R68.reuse ;  /* 0x0000000b431f7223 */ /* 0x100fe20000010844 */
[----:B------:R-:W-:Y:S01]  /*39b0*/  FMNMX.FTZ R25, R58, R25, !PT ;  /* 0x000000193a197209 */ /* 0x000fe20007810000 */
[--C-:B------:R-:W-:Y:S01]  /*39c0*/  FFMA.FTZ R33, R71, R11, -R68.reuse ;  /* 0x0000000b47217223 */ /* 0x100fe20000010844 */
[----:B------:R-:W-:Y:S01]  /*39d0*/  ISETP.GT.AND P1, PT, R13, 0x50, !P6 ;  /* 0x000000500d00780c */ /* 0x000fe20007724270 */
[----:B------:R-:W-:Y:S01]  /*39e0*/  MUFU.EX2 R27, R27 ;  /* 0x0000001b001b7308 */ /* 0x000fe20000000800 */
[----:B------:R-:W-:Y:S01]  /*39f0*/  FMNMX.FTZ R25, R60, R25, !PT ;  /* 0x000000193c197209 */ /* 0x000fe20007810000 */
[-CC-:B------:R-:W-:Y:S01]  /*3a00*/  FFMA.FTZ R35, R81, R11.reuse, -R68.reuse ;  /* 0x0000000b51237223 */ /* 0x180fe20000010844 */
[----:B------:R-:W-:Y:S01]  /*3a10*/  ISETP.LT.OR P1, PT, R32, 0x51, P1 ;  /* 0x000000512000780c */ /* 0x000fe20000f21670 */
[--C-:B------:R-:W-:Y:S01]  /*3a20*/  FFMA.FTZ R24, R24, R11, -R68.reuse ;  /* 0x0000000b18187223 */ /* 0x100fe20000010844 */
[----:B------:R-:W-:Y:S01]  /*3a30*/  FMNMX.FTZ R25, R30, R25, !PT ;  /* 0x000000191e197209 */ /* 0x000fe20007810000 */
[--C-:B------:R-:W-:Y:S01]  /*3a40*/  FFMA.FTZ R37, R85, R11, -R68.reuse ;  /* 0x0000000b55257223 */ /* 0x100fe20000010844 */
[----:B------:R-:W-:Y:S01]  /*3a50*/  ISETP.NE.AND P5, PT, R64, RZ, PT ;  /* 0x000000ff4000720c */ /* 0x000fe20003fa5270 */
[----:B------:R0:W1:Y:S01]  /*3a60*/  MUFU.EX2 R156, R29 ;  /* 0x0000001d009c7308 */ /* 0x0000620000000800 */
[----:B------:R-:W-:Y:S01]  /*3a70*/  FMNMX.FTZ R25, R2, R25, !PT ;  /* 0x0000001902197209 */ /* 0x000fe20007810000 */
[-CC-:B------:R-:W-:Y:S01]  /*3a80*/  FFMA.FTZ R47, R61, R11.reuse, -R68.reuse ;  /* 0x0000000b3d2f7223 */ /* 0x180fe20000010844 */
[----:B------:R-:W-:Y:S01]  /*3a90*/  FSEL R64, R8, -INF , !P1 ;  /* 0xff80000008407808 */ /* 0x000fe20004800000 */
[--C-:B------:R-:W-:Y:S01]  /*3aa0*/  FFMA.FTZ R39, R49, R11, -R68.reuse ;  /* 0x0000000b31277223 */ /* 0x100fe20000010844 */
[----:B------:R-:W-:Y:S01]  /*3ab0*/  FMNMX.FTZ R25, R0, R25, !PT ;  /* 0x0000001900197209 */ /* 0x000fe20007810000 */
[--C-:B------:R-:W-:Y:S01]  /*3ac0*/  FFMA.FTZ R43, R53, R11, -R68.reuse ;  /* 0x0000000b352b7223 */ /* 0x100fe20000010844 */
[----:B------:R-:W-:Y:S01]  /*3ad0*/  ISETP.GT.AND P4, PT, R13, 0x59, !P5 ;  /* 0x000000590d00780c */ /* 0x000fe20006f84270 */
[----:B------:R-:W2:Y:S01]  /*3ae0*/  MUFU.EX2 R31, R31 ;  /* 0x0000001f001f7308 */ /* 0x000ea20000000800 */
[----:B------:R-:W-:Y:S01]  /*3af0*/  FMNMX.FTZ R25, R62, R25, !PT ;  /* 0x000000193e197209 */ /* 0x000fe20007810000 */
[-CC-:B0-----:R-:W-:Y:S01]  /*3b00*/  FFMA.FTZ R29, R83, R11.reuse, -R68.reuse ;  /* 0x0000000b531d7223 */ /* 0x181fe20000010844 */
[----:B------:R-:W-:Y:S01]  /*3b10*/  ISETP.LT.OR P4, PT, R32, 0x5a, P4 ;  /* 0x0000005a2000780c */ /* 0x000fe20002781670 */
[--C-:B------:R-:W-:Y:S01]  /*3b20*/  FFMA.FTZ R13, R89, R11, -R68.reuse ;  /* 0x0000000b590d7223 */ /* 0x100fe20000010844 */
[----:B------:R-:W-:Y:S01]  /*3b30*/  FMNMX.FTZ R25, R64, R25, !PT ;  /* 0x0000001940197209 */ /* 0x000fe20007810000 */
[--C-:B------:R-:W-:Y:S01]  /*3b40*/  FFMA.FTZ R32, R45, R11, -R68.reuse ;  /* 0x0000000b2d207223 */ /* 0x100fe20000010844 */
[----:B------:R-:W-:Y:S01]  /*3b50*/  FSEL R12, R12, -INF , !P4 ;  /* 0xff8000000c0c7808 */ /* 0x000fe20006000000 */
[----:B------:R0:W3:Y:S01]  /*3b60*/  MUFU.EX2 R158, R33 ;  /* 0x00000021009e7308 */ /* 0x0000e20000000800 */
        /* <DEDUP_REMOVED lines=9> */
[----:B0-----:R-:W-:Y:S01]  /*3c00*/  FFMA.FTZ R33, R87, R11, -R68 ;  /* 0x0000000b57217223 */ /* 0x001fe20000010844 */
[----:B------:R-:W-:-:S03]  /*3c10*/  ISETP.GE.AND P5, PT, R15, 0x1, PT ;  /* 0x000000010f00780c */ /* 0x000fc60003fa6270 */
[----:B------:R-:W0:Y:S02]  /*3c20*/  SHFL.BFLY PT, R8, R25, 0x2, 0x1f ;  /* 0x0c401f0019087f89 */ /* 0x000e2400000e0000 */
[----:B------:R5:W4:Y:S08]  /*3c30*/  MUFU.EX2 R152, R29 ;  /* 0x0000001d00987308 */ /* 0x000b300000000800 */
[----:B------:R-:W4:Y:S01]  /*3c40*/  MUFU.EX2 R37, R37 ;  /* 0x0000002500257308 */ /* 0x000f220000000800 */
[----:B-----5:R-:W-:-:S07]  /*3c50*/  FFMA.FTZ R29, R91, R11, -R68 ;  /* 0x0000000b5b1d7223 */ /* 0x020fce0000010844 */
[----:B------:R-:W-:Y:S01]  /*3c60*/  MUFU.EX2 R142, R47 ;  /* 0x0000002f008e7308 */ /* 0x000fe20000000800 */
[----:B0-----:R-:W-:Y:S01]  /*3c70*/  FMNMX.FTZ R7, R25, R8, !PT ;  /* 0x0000000819077209 */ /* 0x001fe20007810000 */
[----:B------:R-:W-:-:S06]  /*3c80*/  FFMA.FTZ R25, R57, R11, -R68 ;  /* 0x0000000b39197223 */ /* 0x000fcc0000010844 */
[----:B------:R0:W-:Y:S01]  /*3c90*/  MUFU.EX2 R154, R33 ;  /* 0x00000021009a7308 */ /* 0x0001e20000000800 */
[----:B------:R-:W5:Y:S07]  /*3ca0*/  SHFL.BFLY PT, R8, R7, 0x1, 0x1f ;  /* 0x0c201f0007087f89 */ /* 0x000f6e00000e0000 */
[----:B------:R-:W-:Y:S01]  /*3cb0*/  MUFU.EX2 R140, R25 ;  /* 0x00000019008c7308 */ /* 0x000fe20000000800 */
[----:B0-----:R-:W-:-:S07]  /*3cc0*/  FFMA.FTZ R33, R93, R11, -R68 ;  /* 0x0000000b5d217223 */ /* 0x001fce0000010844 */
[----:B------:R1:W-:Y:S08]  /*3cd0*/  MUFU.EX2 R25, R24 ;  /* 0x0000001800197308 */ /* 0x0003f00000000800 */
[----:B------:R-:W-:Y:S01]  /*3ce0*/  MUFU.EX2 R13, R13 ;  /* 0x0000000d000d7308 */ /* 0x000fe20000000800 */
[----:B-1----:R-:W-:Y:S01]  /*3cf0*/  FADD.FTZ R24, R27, R156 ;  /* 0x0000009c1b187221 */ /* 0x002fe20000010000 */
[----:B------:R-:W-:-:S02]  /*3d00*/  F2FP.F16.F32.PACK_AB R156, R156, R27 ;  /* 0x0000001b9c9c723e */ /* 0x000fc400000000ff */
[----:B-----5:R-:W-:Y:S01]  /*3d10*/  FMNMX.FTZ R8, R7, R8, !PT ;  /* 0x0000000807087209 */ /* 0x020fe20007810000 */
[----:B--2---:R-:W-:-:S03]  /*3d20*/  FADD.FTZ R47, R31, R24 ;  /* 0x000000181f2f7221 */ /* 0x004fc60000010000 */
[C---:B------:R-:W-:Y:S01]  /*3d30*/  FSETP.NEU.FTZ.AND P1, PT, R8.reuse, -INF , PT ;  /* 0xff8000000800780b */ /* 0x040fe20003f3d000 */
[----:B------:R-:W-:Y:S01]  /*3d40*/  FMUL.FTZ R7, R8, R11 ;  /* 0x0000000b08077220 */ /* 0x000fe20000410000 */
[C---:B---3--:R-:W-:Y:S01]  /*3d50*/  FADD.FTZ R24, R158.reuse, R47 ;  /* 0x0000002f9e187221 */ /* 0x048fe20000010000 */
[----:B------:R-:W-:Y:S01]  /*3d60*/  MUFU.EX2 R29, R29 ;  /* 0x0000001d001d7308 */ /* 0x000fe20000000800 */
[----:B------:R-:W-:Y:S02]  /*3d70*/  F2FP.F16.F32.PACK_AB R158, R158, R31 ;  /* 0x0000001f9e9e723e */ /* 0x000fe400000000ff */
[----:B------:R-:W-:Y:S01]  /*3d80*/  FSEL R7, R7, RZ, P1 ;  /* 0x000000ff07077208 */ /* 0x000fe20000800000 */
[----:B----4-:R-:W-:-:S04]  /*3d90*/  FADD.FTZ R47, R35, R24 ;  /* 0x00000018232f7221 */ /* 0x010fc80000010000 */
[-CC-:B------:R-:W-:Y:S01]  /*3da0*/  FFMA.FTZ R6, R6, R11.reuse, -R7.reuse ;  /* 0x0000000b06067223 */ /* 0x180fe20000010807 */
[-CC-:B------:R-:W-:Y:S01]  /*3db0*/  FFMA.FTZ R21, R21, R11.reuse, -R7.reuse ;  /* 0x0000000b15157223 */ /* 0x180fe20000010807 */
[-CC-:B------:R-:W-:Y:S01]  /*3dc0*/  FFMA.FTZ R34, R34, R11.reuse, -R7.reuse ;  /* 0x0000000b22227223 */ /* 0x180fe20000010807 */
[-CC-:B------:R-:W-:Y:S01]  /*3dd0*/  FFMA.FTZ R36, R36, R11.reuse, -R7.reuse ;  /* 0x0000000b24247223 */ /* 0x180fe20000010807 */
[-CC-:B------:R-:W-:Y:S01]  /*3de0*/  FFMA.FTZ R38, R38, R11.reuse, -R7.reuse ;  /* 0x0000000b26267223 */ /* 0x180fe20000010807 */
        /* <DEDUP_REMOVED lines=23> */
[----:B------:R-:W-:Y:S01]  /*3f60*/  FFMA.FTZ R12, R12, R11, -R7 ;  /* 0x0000000b0c0c7223 */ /* 0x000fe20000010807 */
[----:B------:R-:W-:Y:S01]  /*3f70*/  F2FP.F16.F32.PACK_AB R152, R152, R35 ;  /* 0x000000239898723e */ /* 0x000fe200000000ff */
[----:B------:R-:W2:Y:S01]  /*3f80*/  MUFU.EX2 R159, R36 ;  /* 0x00000024009f7308 */ /* 0x000ea20000000800 */
[----:B0-----:R-:W-:Y:S01]  /*3f90*/  FADD.FTZ R47, R6, R21 ;  /* 0x00000015062f7221 */ /* 0x001fe20000010000 */
        /* <DEDUP_REMOVED lines=11> */
[----:B------:R-:W-:Y:S01]  /*4050*/  MUFU.EX2 R146, R43 ;  /* 0x0000002b00927308 */ /* 0x000fe20000000800 */
[----:B--2---:R-:W-:-:S07]  /*4060*/  FADD.FTZ R24, R42, R47 ;  /* 0x0000002f2a187221 */ /* 0x004fce0000010000 */
[----:B------:R-:W1:Y:S01]  /*4070*/  MUFU.EX2 R32, R32 ;  /* 0x0000002000207308 */ /* 0x000e620000000800 */
[C---:B0-----:R-:W-:Y:S01]  /*4080*/  FADD.FTZ R47, R155.reuse, R24 ;  /* 0x000000189b2f7221 */ /* 0x041fe20000010000 */
[----:B------:R-:W-:-:S06]  /*4090*/  F2FP.F16.F32.PACK_AB R155, R155, R42 ;  /* 0x0000002a9b9b723e */ /* 0x000fcc00000000ff */
[----:B------:R0:W-:Y:S08]  /*40a0*/  MUFU.EX2 R43, R26 ;  /* 0x0000001a002b7308 */ /* 0x0001f00000000800 */
[----:B------:R-:W2:Y:S01]  /*40b0*/  MUFU.EX2 R46, R46 ;  /* 0x0000002e002e7308 */ /* 0x000ea20000000800 */
[C---:B0-----:R-:W-:Y:S01]  /*40c0*/  FADD.FTZ R26, R154.reuse, R49 ;  /* 0x000000319a1a7221 */ /* 0x041fe20000010000 */
[----:B------:R-:W-:-:S02]  /*40d0*/  F2FP.F16.F32.PACK_AB R154, R154, R37 ;  /* 0x000000259a9a723e */ /* 0x000fc400000000ff */
[----:B-1----:R-:W-:Y:S01]  /*40e0*/  F2FP.F16.F32.PACK_AB R150, R32, R29 ;  /* 0x0000001d2096723e */ /* 0x002fe200000000ff */
[----:B------:R-:W-:-:S03]  /*40f0*/  FADD.FTZ R49, R13, R26 ;  /* 0x0000001a0d317221 */ /* 0x000fc60000010000 */
[----:B------:R-:W0:Y:S01]  /*4100*/  MUFU.EX2 R33, R33 ;  /* 0x0000002100217308 */ /* 0x000e220000000800 */
[C---:B------:R-:W-:Y:S01]  /*4110*/  FADD.FTZ R26, R148.reuse, R49 ;  /* 0x00000031941a7221 */ /* 0x040fe20000010000 */
[----:B------:R-:W-:-:S03]  /*4120*/  F2FP.F16.F32.PACK_AB R148, R148, R13 ;  /* 0x0000000d9494723e */ /* 0x000fc600000000ff */
[----:B------:R-:W-:-:S03]  /*4130*/  FADD.FTZ R49, R29, R26 ;  /* 0x0000001a1d317221 */ /* 0x000fc60000010000 */
[----:B------:R-:W1:Y:S01]  /*4140*/  MUFU.EX2 R149, R48 ;  /* 0x0000003000957308 */ /* 0x000e620000000800 */
[----:B------:R-:W-:Y:S01]  /*4150*/  FADD.FTZ R26, R32, R49 ;  /* 0x00000031201a7221 */ /* 0x000fe20000010000 */
[----:B--2---:R-:W-:-:S06]  /*4160*/  FADD.FTZ R24, R46, R47 ;  /* 0x0000002f2e187221 */ /* 0x004fcc0000010000 */
[----:B------:R2:W3:Y:S01]  /*4170*/  MUFU.EX2 R144, R39 ;  /* 0x0000002700907308 */ /* 0x0004e20000000800 */
[----:B0-----:R-:W-:-:S07]  /*4180*/  FADD.FTZ R49, R33, R26 ;  /* 0x0000001a21317221 */ /* 0x001fce0000010000 */
[----:B------:R-:W-:Y:S01]  /*4190*/  MUFU.EX2 R50, R50 ;  /* 0x0000003200327308 */ /* 0x000fe20000000800 */
[----:B--2---:R-:W-:Y:S01]  /*41a0*/  FFMA.FTZ R39, R99, R11, -R68 ;  /* 0x0000000b63277223 */ /* 0x004fe20000010844 */
[C---:B-1----:R-:W-:Y:S01]  /*41b0*/  FADD.FTZ R47, R149.reuse, R24 ;  /* 0x00000018952f7221 */ /* 0x042fe20000010000 */
[----:B------:R-:W-:-:S05]  /*41c0*/  F2FP.F16.F32.PACK_AB R149, R149, R46 ;  /* 0x0000002e9595723e */ /* 0x000fca00000000ff */
[----:B------:R-:W0:Y:S01]  /*41d0*/  MUFU.EX2 R41, R41 ;  /* 0x0000002900297308 */ /* 0x000e220000000800 */
[C---:B---3--:R-:W-:Y:S01]  /*41e0*/  FADD.FTZ R26, R144.reuse, R49 ;  /* 0x00000031901a7221 */ /* 0x048fe20000010000 */
[----:B------:R-:W-:-:S06]  /*41f0*/  F2FP.F16.F32.PACK_AB R144, R144, R33 ;  /* 0x000000219090723e */ /* 0x000fcc00000000ff */
[----:B------:R-:W-:Y:S08]  /*4200*/  MUFU.EX2 R151, R52 ;  /* 0x0000003400977308 */ /* 0x000ff00000000800 */
[----:B------:R-:W-:Y:S01]  /*4210*/  MUFU.EX2 R54, R54 ;  /* 0x0000003600367308 */ /* 0x000fe20000000800 */
[----:B0-----:R-:W-:-:S04]  /*4220*/  FADD.FTZ R49, R41, R26 ;  /* 0x0000001a29317221 */ /* 0x001fc80000010000 */
[C---:B------:R-:W-:Y:S01]  /*4230*/  FADD.FTZ R24, R146.reuse, R49 ;  /* 0x0000003192187221 */ /* 0x040fe20000010000 */
[----:B------:R-:W-:Y:S02]  /*4240*/  F2FP.F16.F32.PACK_AB R146, R146, R41 ;  /* 0x000000299292723e */ /* 0x000fe400000000ff */
[----:B------:R-:W0:Y:S08]  /*4250*/  MUFU.EX2 R45, R45 ;  /* 0x0000002d002d7308 */ /* 0x000e300000000800 */
[----:B------:R-:W1:Y:S08]  /*4260*/  MUFU.EX2 R145, R56 ;  /* 0x0000003800917308 */ /* 0x000e700000000800 */
[----:B------:R-:W2:Y:S08]  /*4270*/  MUFU.EX2 R58, R58 ;  /* 0x0000003a003a7308 */ /* 0x000eb00000000800 */
[----:B------:R3:W-:Y:S08]  /*4280*/  MUFU.EX2 R141, R2 ;  /* 0x00000002008d7308 */ /* 0x0007f00000000800 */
[----:B------:R-:W4:Y:S01]  /*4290*/  MUFU.EX2 R39, R39 ;  /* 0x0000002700277308 */ /* 0x000f220000000800 */
[----:B---3--:R-:W-:Y:S01]  /*42a0*/  FADD.FTZ R2, R50, R47 ;  /* 0x0000002f32027221 */ /* 0x008fe20000010000 */
[----:B0-----:R-:W-:-:S03]  /*42b0*/  FADD.FTZ R47, R45, R24 ;  /* 0x000000182d2f7221 */ /* 0x001fc60000010000 */
[C---:B------:R-:W-:Y:S01]  /*42c0*/  FADD.FTZ R7, R151.reuse, R2 ;  /* 0x0000000297077221 */ /* 0x040fe20000010000 */
[C---:B------:R-:W-:Y:S01]  /*42d0*/  FADD.FTZ R24, R140.reuse, R47 ;  /* 0x0000002f8c187221 */ /* 0x040fe20000010000 */
[----:B------:R-:W-:Y:S01]  /*42e0*/  F2FP.F16.F32.PACK_AB R140, R140, R45 ;  /* 0x0000002d8c8c723e */ /* 0x000fe200000000ff */
[----:B------:R-:W0:Y:S01]  /*42f0*/  MUFU.EX2 R147, R60 ;  /* 0x0000003c00937308 */ /* 0x000e220000000800 */
[----:B------:R-:W-:Y:S01]  /*4300*/  FADD.FTZ R2, R54, R7 ;  /* 0x0000000736027221 */ /* 0x000fe20000010000 */
[----:B------:R-:W-:-:S03]  /*4310*/  F2FP.F16.F32.PACK_AB R151, R151, R50 ;  /* 0x000000329797723e */ /* 0x000fc600000000ff */
[C---:B-1----:R-:W-:Y:S01]  /*4320*/  FADD.FTZ R7, R145.reuse, R2 ;  /* 0x0000000291077221 */ /* 0x042fe20000010000 */
[----:B------:R-:W-:Y:S02]  /*4330*/  F2FP.F16.F32.PACK_AB R145, R145, R54 ;  /* 0x000000369191723e */ /* 0x000fe400000000ff */
[----:B------:R-:W1:Y:S01]  /*4340*/  MUFU.EX2 R30, R30 ;  /* 0x0000001e001e7308 */ /* 0x000e620000000800 */
[----:B--2---:R-:W-:Y:S01]  /*4350*/  FADD.FTZ R2, R58, R7 ;  /* 0x000000073a027221 */ /* 0x004fe20000010000 */
[----:B----4-:R-:W-:-:S04]  /*4360*/  FADD.FTZ R27, R39, R24 ;  /* 0x00000018271b7221 */ /* 0x010fc80000010000 */
[C---:B------:R-:W-:Y:S01]  /*4370*/  FADD.FTZ R27, R142.reuse, R27 ;  /* 0x0000001b8e1b7221 */ /* 0x040fe20000010000 */
[----:B------:R-:W-:Y:S01]  /*4380*/  F2FP.F16.F32.PACK_AB R142, R142, R39 ;  /* 0x000000278e8e723e */ /* 0x000fe200000000ff */
[----:B------:R-:W2:Y:S01]  /*4390*/  MUFU.EX2 R28, R28 ;  /* 0x0000001c001c7308 */ /* 0x000ea20000000800 */
[C---:B0-----:R-:W-:Y:S01]  /*43a0*/  FADD.FTZ R7, R147.reuse, R2 ;  /* 0x0000000293077221 */ /* 0x041fe20000010000 */
[----:B------:R-:W-:-:S06]  /*43b0*/  F2FP.F16.F32.PACK_AB R147, R147, R58 ;  /* 0x0000003a9393723e */ /* 0x000fcc00000000ff */
[----:B------:R-:W0:Y:S01]  /*43c0*/  MUFU.EX2 R0, R0 ;  /* 0x0000000000007308 */ /* 0x000e220000000800 */
[----:B-1----:R-:W-:-:S04]  /*43d0*/  FADD.FTZ R2, R30, R7 ;  /* 0x000000071e027221 */ /* 0x002fc80000010000 */
[C---:B------:R-:W-:Y:S01]  /*43e0*/  FADD.FTZ R7, R141.reuse, R2 ;  /* 0x000000028d077221 */ /* 0x040fe20000010000 */
[----:B------:R-:W-:Y:S02]  /*43f0*/  F2FP.F16.F32.PACK_AB R141, R141, R30 ;  /* 0x0000001e8d8d723e */ /* 0x000fe400000000ff */
[----:B------:R-:W1:Y:S01]  /*4400*/  MUFU.EX2 R20, R20 ;  /* 0x0000001400147308 */ /* 0x000e620000000800 */
[----:B--2---:R-:W-:Y:S01]  /*4410*/  FADD.FTZ R24, R28, R27 ;  /* 0x0000001b1c187221 */ /* 0x004fe20000010000 */
[----:B------:R-:W-:-:S03]  /*4420*/  F2FP.F16.F32.PACK_AB R136, R43, R28 ;  /* 0x0000001c2b88723e */ /* 0x000fc600000000ff */
[----:B------:R-:W-:-:S03]  /*4430*/  FADD.FTZ R13, R43, R24 ;  /* 0x000000182b0d7221 */ /* 0x000fc60000010000 */
[----:B------:R-:W2:Y:S01]  /*4440*/  MUFU.EX2 R143, R62 ;  /* 0x0000003e008f7308 */ /* 0x000ea20000000800 */
[----:B0-----:R-:W-:-:S07]  /*4450*/  FADD.FTZ R2, R0, R7 ;  /* 0x0000000700027221 */ /* 0x001fce0000010000 */
[----:B------:R-:W0:Y:S01]  /*4460*/  MUFU.EX2 R64, R64 ;  /* 0x0000004000407308 */ /* 0x000e220000000800 */
[----:B-1----:R-:W-:Y:S01]  /*4470*/  FADD.FTZ R24, R20, R13 ;  /* 0x0000000d14187221 */ /* 0x002fe20000010000 */
[----:B------:R-:W-:-:S03]  /*4480*/  F2FP.F16.F32.PACK_AB R138, R25, R20 ;  /* 0x00000014198a723e */ /* 0x000fc600000000ff */
[----:B------:R-:W-:-:S03]  /*4490*/  FADD.FTZ R7, R25, R24 ;  /* 0x0000001819077221 */ /* 0x000fc60000010000 */
[----:B------:R-:W1:Y:S01]  /*44a0*/  MUFU.EX2 R137, R66 ;  /* 0x0000004200897308 */ /* 0x000e620000000800 */
[C---:B--2---:R-:W-:Y:S01]  /*44b0*/  FADD.FTZ R13, R143.reuse, R2 ;  /* 0x000000028f0d7221 */ /* 0x044fe20000010000 */
[----:B------:R-:W-:-:S06]  /*44c0*/  F2FP.F16.F32.PACK_AB R143, R143, R0 ;  /* 0x000000008f8f723e */ /* 0x000fcc00000000ff */
[----:B------:R-:W2:Y:S01]  /*44d0*/  MUFU.EX2 R10, R10 ;  /* 0x0000000a000a7308 */ /* 0x000ea20000000800 */
[----:B0-----:R-:W-:-:S07]  /*44e0*/  FADD.FTZ R2, R64, R13 ;  /* 0x0000000d40027221 */ /* 0x001fce0000010000 */
[----:B------:R0:W3:Y:S01]  /*44f0*/  MUFU.EX2 R139, R12 ;  /* 0x0000000c008b7308 */ /* 0x0000e20000000800 */
[C---:B-1----:R-:W-:Y:S01]  /*4500*/  FADD.FTZ R13, R137.reuse, R2 ;  /* 0x00000002890d7221 */ /* 0x042fe20000010000 */
[----:B------:R-:W-:Y:S01]  /*4510*/  F2FP.F16.F32.PACK_AB R137, R137, R64 ;  /* 0x000000408989723e */ /* 0x000fe200000000ff */
[----:B0-----:R-:W-:Y:S02]  /*4520*/  IMAD.IADD R12, R16, 0x1, -R17 ;  /* 0x00000001100c7824 */ /* 0x001fe400078e0a11 */
[----:B--2---:R-:W-:Y:S02]  /*4530*/  FADD.FTZ R6, R10, R13 ;  /* 0x0000000d0a067221 */ /* 0x004fe40000010000 */
[----:B------:R-:W-:Y:S02]  /*4540*/  IMAD R13, R161, 0x80, R12 ;  /* 0x00000080a10d7824 */ /* 0x000fe400078e020c */
[C---:B---3--:R-:W-:Y:S01]  /*4550*/  FADD.FTZ R6, R139.reuse, R6 ;  /* 0x000000068b067221 */ /* 0x048fe20000010000 */
[----:B------:R-:W-:Y:S01]  /*4560*/  F2FP.F16.F32.PACK_AB R139, R139, R10 ;  /* 0x0000000a8b8b723e */ /* 0x000fe200000000ff */
[----:B------:R-:W-:-:S02]  /*4570*/  VIADD R10, R72, 0xfffffffe ;  /* 0xfffffffe480a7836 */ /* 0x000fc40000000000 */
[----:B------:R-:W-:Y:S01]  /*4580*/  IMAD.IADD R14, R13, 0x1, R14 ;  /* 0x000000010d0e7824 */ /* 0x000fe200078e020e */
[----:B------:R-:W-:Y:S06]  /*4590*/  @!P5 BRA `(.L_x_1081) ;  /* 0x000000000040d947 */ /* 0x000fec0003800000 */
        /* <DEDUP_REMOVED lines=10> */
.L_x_1082:
[----:B------:R-:W-:-:S13]  /*4640*/  ISETP.NE.AND P1, PT, R15, 0x1, PT ;  /* 0x000000010f00780c */ /* 0x000fda0003f25270 */
[----:B------:R-:W0:Y:S02]  /*4650*/  @P1 LDC.64 R20, c[0x0][0x9e8] ;  /* 0x00027a00ff141b82 */ /* 0x000e240000000a00 */
[----:B0-----:R-:W-:-:S05]  /*4660*/  @P1 IMAD.HI.U32 R2, R0, R20, RZ ;  /* 0x0000001400021227 */ /* 0x001fca00078e00ff */
[----:B------:R-:W-:-:S07]  /*4670*/  @P1 SHF.R.U32.HI R0, RZ, R21, R2 ;  /* 0x00000015ff001219 */ /* 0x000fce0000011602 */
.L_x_1083:
[----:B------:R-:W-:-:S05]  /*4680*/  IMAD R15, R0, R15, R15 ;  /* 0x0000000f000f7224 */ /* 0x000fca00078e020f */
[----:B------:R-:W-:-:S07]  /*4690*/  VIMNMX R14, R14, R15, PT ;  /* 0x0000000f0e0e7248 */ /* 0x000fce0003fe0100 */
.L_x_1081:
        /* <DEDUP_REMOVED lines=44> */
[----:B------:R-:W-:Y:S01]  /*4960*/  VIADD R15, R21, 0x8 ;  /* 0x00000008150f7836 */ /* 0x000fe20000000000 */
[----:B------:R-:W-:Y:S01]  /*4970*/  ULDC UR54, c[0x0][0x9e0] ;  /* 0x0002780000367ab9 */ /* 0x000fe20000000800 */
[----:B------:R-:W-:-:S03]  /*4980*/  IMAD.MOV.U32 R87, RZ, RZ, RZ ;  /* 0x000000ffff577224 */ /* 0x000fc600078e00ff */
[----:B------:R-:W-:-:S07]  /*4990*/  LOP3.LUT R13, RZ, R15, RZ, 0x33, !PT ;  /* 0x0000000fff0d7212 */ /* 0x000fce00078e33ff */
.L_x_1101:
[----:B------:R-:W-:-:S04]  /*49a0*/  UIADD3 UR5, UR37, 0x1, URZ ;  /* 0x0000000125057890 */ /* 0x000fc8000fffe03f */
[----:B------:R-:W-:-:S04]  /*49b0*/  UISETP.NE.AND UP0, UPT, UR5, 0x2, UPT ;  /* 0x000000020500788c */ /* 0x000fc8000bf05270 */
[----:B------:R-:W-:Y:S02]  /*49c0*/  USEL UR38, URZ, 0x1, UP0 ;  /* 0x000000013f267887 */ /* 0x000fe40008000000 */
[----:B------:R-:W-:Y:S02]  /*49d0*/  USEL UR5, UR5, URZ, UP0 ;  /* 0x0000003f05057287 */ /* 0x000fe40008000000 */
[----:B------:R-:W-:Y:S01]  /*49e0*/  ULOP3.LUT UR38, UR36, UR38, URZ, 0x3c, !UPT ;  /* 0x0000002624267292 */ /* 0x000fe2000f8e3c3f */
[----:B------:R-:W-:Y:S11]  /*49f0*/  @!P0 BRA `(.L_x_1085) ;  /* 0x0000000000048947 */ /* 0x000ff60003800000 */
[----:B------:R-:W-:Y:S01]  /*4a00*/  BPT.TRAP 0x1 ;  /* 0x000000040000795c */ /* 0x000fe20000300000 */
.L_x_1085:
[----:B------:R-:W-:Y:S01]  /*4a10*/  ULEA UR6, UR5, UR39, 0x3 ;  /* 0x0000002705067291 */ /* 0x000fe2000f8e183f */
[----:B------:R-:W-:-:S05]  /*4a20*/  IMAD.U32 R11, RZ, RZ, UR38 ;  /* 0x00000026ff0b7e24 */ /* 0x000fca000f8e00ff */
[----:B------:R-:W-:-:S04]  /*4a30*/  SHF.L.U32 R11, R11, 0x1f, RZ ;  /* 0x0000001f0b0b7819 */ /* 0x000fc800000006ff */
[----:B------:R0:W1:Y:S01]  /*4a40*/  SYNCS.PHASECHK.TRANS64.TRYWAIT P1, [UR6+0x2a830], R11 ;  /* 0x02a8300bff0075a7 */ /* 0x0000620008020146 */
[----:B------:R-:W-:Y:S05]  /*4a50*/  @!P0 BRA `(.L_x_1086) ;  /* 0x0000000000048947 */ /* 0x000fea0003800000 */
[----:B------:R-:W-:Y:S01]  /*4a60*/  BPT.TRAP 0x1 ;  /* 0x000000040000795c */ /* 0x000fe20000300000 */
.L_x_1086:
[----:B-1----:R-:W-:Y:S05]  /*4a70*/  @P1 BRA `(.L_x_1087) ;  /* 0x0000000000081947 */ /* 0x002fea0003800000 */
[----:B------:R-:W1:Y:S02]  /*4a80*/  SYNCS.PHASECHK.TRANS64.TRYWAIT P1, [UR6+0x2a830], R11 ;  /* 0x02a8300bff0075a7 */ /* 0x000e640008020146 */
[----:B-1----:R-:W-:Y:S05]  /*4a90*/  @!P1 BRA `(.L_x_1088) ;  /* 0x0000010c00089947 */ /* 0x002fea0003800000 */
.L_x_1087:
        /* <DEDUP_REMOVED lines=94> */
[----:B------:R-:W-:Y:S01]  /*5080*/  UIADD3 UR46, UR7, 0x4, URZ ;  /* 0x00000004072e7890 */ /* 0x000fe2000fffe03f */
[----:B------:R-:W-:Y:S01]  /*5090*/  UMOV UR44, UR52 ;  /* 0x00000034002c7c82 */ /* 0x000fe20008000000 */
[----:B------:R-:W-:Y:S01]  /*50a0*/  UMOV UR45, UR53 ;  /* 0x00000035002d7c82 */ /* 0x000fe20008000000 */
[----:B------:R-:W-:Y:S01]  /*50b0*/  UMOV UR47, 0x40000040 ;  /* 0x40000040002f7882 */ /* 0x000fe20000000000 */
[----:B------:R-:W-:Y:S02]  /*50c0*/  WARPGROUP.DEPBAR.LE gsb0, 0x0 ;  /* 0x00008000000079c5 */ /* 0x000fe40000010000 */
        /* <DEDUP_REMOVED lines=36> */
.L_x_1089:
[----:B------:R-:W-:Y:S01]  /*5310*/  ULEA UR11, UR37, UR39, 0x3 ;  /* 0x00000027250b7291 */ /* 0x000fe2000f8e183f */
[----:B------:R-:W-:-:S05]  /*5320*/  IMAD.U32 R0, RZ, RZ, UR36 ;  /* 0x00000024ff007e24 */ /* 0x000fca000f8e00ff */
[----:B------:R-:W-:-:S04]  /*5330*/  SHF.L.U32 R0, R0, 0x1f, RZ ;  /* 0x0000001f00007819 */ /* 0x000fc800000006ff */
[----:B------:R2:W3:Y:S01]  /*5340*/  SYNCS.PHASECHK.TRANS64.TRYWAIT P1, [UR11+0x2a850], R0 ;  /* 0x02a85000ff0075a7 */ /* 0x0004e2000802014b */
[----:B------:R-:W-:Y:S05]  /*5350*/  @!P0 BRA `(.L_x_1090) ;  /* 0x0000000000048947 */ /* 0x000fea0003800000 */
[----:B------:R-:W-:Y:S01]  /*5360*/  BPT.TRAP 0x1 ;  /* 0x000000040000795c */ /* 0x000fe20000300000 */
.L_x_1090:
[----:B---3--:R-:W-:Y:S05]  /*5370*/  @P1 BRA `(.L_x_1091) ;  /* 0x0000000000081947 */ /* 0x008fea0003800000 */
[----:B------:R-:W3:Y:S02]  /*5380*/  SYNCS.PHASECHK.TRANS64.TRYWAIT P1, [UR11+0x2a850], R0 ;  /* 0x02a85000ff0075a7 */ /* 0x000ee4000802014b */
[----:B---3--:R-:W-:Y:S05]  /*5390*/  @!P1 BRA `(.L_x_1092) ;  /* 0x0000010000e09947 */ /* 0x008fea0003800000 */
.L_x_1091:
[----:B------:R-:W-:Y:S01]  /*53a0*/  UIADD3 UR7, UR39, 0x400, URZ ;  /* 0x0000040027077890 */ /* 0x000fe2000fffe03f */
[----:B------:R-:W-:Y:S01]  /*53b0*/  WARPGROUP.ARRIVE ;  /* 0x00000000000079c5 */ /* 0x000fe20000000000 */
[----:B------:R-:W-:-:S05]  /*53c0*/  UMOV UR15, 0x40000040 ;  /* 0x40000040000f7882 */ /* 0x000fca0000000000 */
[----:B------:R-:W3:Y:S01]  /*53d0*/  S2R R175, SR_TID.X ;  /* 0x0000000000af7919 */ /* 0x000ee20000002100 */
[----:B------:R-:W-:Y:S01]  /*53e0*/  USHF.R.U32.HI UR7, URZ, 0x4, UR7 ;  /* 0x000000043f077899 */ /* 0x000fe20008011607 */
[----:B0-2---:R-:W-:Y:S01]  /*53f0*/  FMUL.FTZ R0, R90, UR4 ;  /* 0x000000045a007c20 */ /* 0x005fe20008410000 */
[----:B------:R-:W-:Y:S01]  /*5400*/  FMUL.FTZ R90, R102, UR4 ;  /* 0x00000004665a7c20 */ /* 0x000fe20008410000 */
[----:B------:R-:W-:Y:S01]  /*5410*/  IMAD.U32 R102, RZ, RZ, UR6 ;  /* 0x00000006ff667e24 */ /* 0x000fe2000f8e00ff */
[----:B------:R-:W-:Y:S01]  /*5420*/  ULOP3.LUT UR7, UR7, 0x3fff, URZ, 0xc0, !UPT ;  /* 0x00003fff07077892 */ /* 0x000fe2000f8ec03f */
[----:B------:R-:W-:Y:S01]  /*5430*/  FMUL.FTZ R2, R91, UR4 ;  /* 0x000000045b027c20 */ /* 0x000fe20008410000 */
[----:B------:R-:W-:Y:S01]  /*5440*/  FMUL.FTZ R91, R103, UR4 ;  /* 0x00000004675b7c20 */ /* 0x000fe20008410000 */
[----:B-1----:R-:W-:Y:S01]  /*5450*/  FMUL.FTZ R11, R88, UR4 ;  /* 0x00000004580b7c20 */ /* 0x002fe20008410000 */
        /* <DEDUP_REMOVED lines=25> */
[----:B------:R-:W-:Y:S01]  /*55f0*/  FMUL.FTZ R120, R120, UR4 ;  /* 0x0000000478787c20 */ /* 0x000fe20008410000 */
[----:B------:R-:W-:Y:S01]  /*5600*/  FMUL.FTZ R132, R132, UR4 ;  /* 0x0000000484847c20 */ /* 0x000fe20008410000 */
[----:B------:R-:W-:Y:S01]  /*5610*/  FMUL.FTZ R134, R134, UR4 ;  /* 0x0000000486867c20 */ /* 0x000fe20008410000 */
[----:B------:R-:W-:Y:S01]  /*5620*/  ISETP.NE.AND P1, PT, R162, RZ, PT ;  /* 0x000000ffa200720c */ /* 0x000fe20003f25270 */
[----:B------:R-:W0:Y:S07]  /*5630*/  MUFU.TANH R11, R11 ;  /* 0x0000000b000b7308 */ /* 0x000e2e0000002400 */
[----:B------:R-:W-:Y:S01]  /*5640*/  @!P2 VIADD R102, R102, 0x2a840 ;  /* 0x0002a8406666a836 */ /* 0x000fe20000000000 */
[----:B------:R-:W1:Y:S04]  /*5650*/  MUFU.TANH R0, R0 ;  /* 0x0000000000007308 */ /* 0x000e680000002400 */
[----:B------:R-:W-:-:S04]  /*5660*/  @!P2 PRMT R103, RZ, 0x654, R102 ;  /* 0x00000654ff67a816 */ /* 0x000fc80000000066 */
        /* <DEDUP_REMOVED lines=13> */
[----:B------:R-:W0:Y:S01]  /*5740*/  MUFU.TANH R116, R116 ;  /* 0x0000007400747308 */ /* 0x000e220000002400 */
[----:B------:R-:W-:-:S02]  /*5750*/  WARPGROUP.DEPBAR.LE gsb0, 0x0 ;  /* 0x00008000000079c5 */ /* 0x000fc40000010000 */
[----:B------:R-:W-:Y:S01]  /*5760*/  WARPGROUP.ARRIVE ;  /* 0x00000000000079c5 */ /* 0x000fe20000000000 */
[----:B------:R-:W-:Y:S01]  /*5770*/  FMUL.FTZ R158, R100, UR4 ;  /* 0x00000004649e7c20 */ /* 0x000fe20008410000 */
[----:B------:R-:W-:Y:S01]  /*5780*/  FMUL.FTZ R156, R101, UR4 ;  /* 0x00000004659c7c20 */ /* 0x000fe20008410000 */
[----:B------:R-:W-:Y:S01]  /*5790*/  FMUL.FTZ R100, R118, UR4 ;  /* 0x0000000476647c20 */ /* 0x000fe20008410000 */
[----:B------:R-:W-:Y:S01]  /*57a0*/  FMUL.FTZ R101, R131, UR4 ;  /* 0x0000000483657c20 */ /* 0x000fe20008410000 */
[----:B------:R0:W0:Y:S01]  /*57b0*/  MUFU.TANH R114, R117 ;  /* 0x0000007500727308 */ /* 0x0000220000002400 */
[----:B------:R-:W-:Y:S01]  /*57c0*/  HGMMA.64x128x16.F32 R24, R152, gdesc[UR12].tnspB, R24, gsb0 ;  /* 0x41e0000c98187df0 */ /* 0x000fe20008000818 */
[----:B------:R-:W-:Y:S01]  /*57d0*/  UIADD3 UR14, UR10, 0x100, URZ ;  /* 0x000001000a0e7890 */ /* 0x000fe2000fffe03f */
[----:B------:R-:W-:-:S05]  /*57e0*/  UMOV UR15, 0x40000040 ;  /* 0x40000040000f7882 */ /* 0x000fca0000000000 */
        /* <DEDUP_REMOVED lines=10> */
[----:B------:R0:W0:Y:S01]  /*5890*/  MUFU.TANH R102, R134 ;  /* 0x0000008600667308 */ /* 0x0000220000002400 */
[----:B------:R-:W-:-:S02]  /*58a0*/  WARPGROUP.DEPBAR.LE gsb0, 0x0 ;  /* 0x00008000000079c5 */ /* 0x000fc40000010000 */
[----:B------:R-:W-:Y:S01]  /*58b0*/  WARPGROUP.ARRIVE ;  /* 0x00000000000079c5 */ /* 0x000fe20000000000 */
[----:B------:R-:W-:Y:S01]  /*58c0*/  FMUL.FTZ R154, R104, UR4 ;  /* 0x00000004689a7c20 */ /* 0x000fe20008410000 */
[----:B------:R-:W-:-:S04]  /*58d0*/  FMUL.FTZ R152, R105, UR4 ;  /* 0x0000000469987c20 */ /* 0x000fc80008410000 */
[----:B------:R-:W-:Y:S01]  /*58e0*/  HGMMA.64x128x16.F32 R24, R148, gdesc[UR12].tnspB, R24, gsb0 ;  /* 0x41e0000c94187df0 */ /* 0x000fe20008000818 */
[----:B------:R-:W-:Y:S01]  /*58f0*/  UIADD3 UR14, UR10, 0x180, URZ ;  /* 0x000001800a0e7890 */ /* 0x000fe2000fffe03f */
[----:B------:R-:W0:Y:S01]  /*5900*/  MUFU.TANH R154, R154 ;  /* 0x0000009a009a7308 */ /* 0x000e220000002400 */
[----:B------:R-:W-:-:S07]  /*5910*/  UMOV UR15, 0x40000040 ;  /* 0x40000040000f7882 */ /* 0x000fce0000000000 */
[----:B------:R-:W0:Y:S01]  /*5920*/  MUFU.TANH R152, R152 ;  /* 0x0000009800987308 */ /* 0x000e220000002400 */
[----:B------:R-:W-:Y:S02]  /*5930*/  WARPGROUP.DEPBAR.LE gsb0, 0x0 ;  /* 0x00008000000079c5 */ /* 0x000fe40000010000 */
[----:B------:R-:W-:Y:S01]  /*5940*/  WARPGROUP.ARRIVE ;  /* 0x00000000000079c5 */ /* 0x000fe20000000000 */
[----:B------:R-:W-:Y:S01]  /*5950*/  FMUL.FTZ R148, R127, UR4 ;  /* 0x000000047f947c20 */ /* 0x000fe20008410000 */
[----:B------:R-:W-:-:S04]  /*5960*/  FMUL.FTZ R150, R130, UR4 ;  /* 0x0000000482967c20 */ /* 0x000fc80008410000 */
[----:B------:R-:W-:Y:S01]  /*5970*/  HGMMA.64x128x16.F32 R24, R144, gdesc[UR12].tnspB, R24, gsb0 ;  /* 0x41e0000c90187df0 */ /* 0x000fe20008000818 */
[----:B------:R-:W-:Y:S01]  /*5980*/  UIADD3 UR14, UR10, 0x200, URZ ;  /* 0x000002000a0e7890 */ /* 0x000fe2000fffe03f */
[----:B------:R-:W0:Y:S01]  /*5990*/  MUFU.TANH R148, R148 ;  /* 0x0000009400947308 */ /* 0x000e220000002400 */
[----:B------:R-:W-:Y:S01]  /*59a0*/  UMOV UR15, 0x40000040 ;  /* 0x40000040000f7882 */ /* 0x000fe20000000000 */
[----:B------:R-:W-:-:S06]  /*59b0*/  UIADD3 UR10, UR10, 0x280, URZ ;  /* 0x000002800a0a7890 */ /* 0x000fcc000fffe03f */
[----:B------:R-:W0:Y:S01]  /*59c0*/  MUFU.TANH R150, R150 ;  /* 0x0000009600967308 */ /* 0x000e220000002400 */
[----:B------:R-:W-:Y:S02]  /*59d0*/  WARPGROUP.DEPBAR.LE gsb0, 0x0 ;  /* 0x00008000000079c5 */ /* 0x000fe40000010000 */
[----:B------:R-:W-:Y:S01]  /*59e0*/  WARPGROUP.ARRIVE ;  /* 0x00000000000079c5 */ /* 0x000fe20000000000 */
[----:B------:R-:W-:Y:S01]  /*59f0*/  FMUL.FTZ R146, R93, UR4 ;  /* 0x000000045d927c20 */ /* 0x000fe20008410000 */
[----:B------:R-:W-:Y:S01]  /*5a00*/  FMUL.FTZ R93, R107, UR4 ;  /* 0x000000046b5d7c20 */ /* 0x000fe20008410000 */
[----:B------:R-:W-:Y:S01]  /*5a10*/  FMUL.FTZ R107, R123, UR4 ;  /* 0x000000047b6b7c20 */ /* 0x000fe20008410000 */
[----:B------:R-:W-:Y:S01]  /*5a20*/  FMUL.FTZ R145, R92, UR4 ;  /* 0x000000045c917c20 */ /* 0x000fe20008410000 */
[----:B------:R-:W-:Y:S01]  /*5a30*/  IMAD R123, R10, -0x60, RZ ;  /* 0xffffffa00a7b7824 */ /* 0x000fe200078e02ff */
[----:B------:R-:W-:Y:S01]  /*5a40*/  HGMMA.64x128x16.F32 R24, R140, gdesc[UR12].tnspB, R24, gsb0 ;  /* 0x41e0000c8c187df0 */ /* 0x000fe20008000818 */
[----:B------:R-:W-:Y:S01]  /*5a50*/  UMOV UR14, UR10 ;  /* 0x0000000a000e7c82 */ /* 0x000fe20008000000 */
        /* <DEDUP_REMOVED lines=8> */
[----:B------:R-:W-:Y:S01]  /*5ae0*/  IADD3 R104, R123, 0x1, R16 ;  /* 0x000000017b687810 */ /* 0x000fe20007ffe010 */
[----:B------:R-:W0:Y:S01]  /*5af0*/  MUFU.TANH R144, R144 ;  /* 0x0000009000907308 */ /* 0x000e220000002400 */
[----:B------:R-:W-:-:S03]  /*5b00*/  IMAD R127, R18, -0x2, R123 ;  /* 0xfffffffe127f7824 */ /* 0x000fc600078e027b */
[----:B------:R-:W-:-:S04]  /*5b10*/  IMAD.IADD R105, R104, 0x1, -R17 ;  /* 0x0000000168697824 */ /* 0x000fc800078e0a11 */
[----:B------:R-:W0:Y:S01]  /*5b20*/  MUFU.TANH R145, R145 ;  /* 0x0000009100917308 */ /* 0x000e220000002400 */
[----:B------:R-:W-:-:S04]  /*5b30*/  IMAD R105, R18, -0x2, R105 ;  /* 0xfffffffe12697824 */ /* 0x000fc800078e0269 */
[C---:B------:R-:W-:Y:S02]  /*5b40*/  VIADD R126, R105.reuse, UR54 ;  /* 0x00000036697e7c36 */ /* 0x040fe40008000000 */
[----:B------:R-:W-:Y:S01]  /*5b50*/  VIADD R130, R105, UR50 ;  /* 0x0000003269827c36 */ /* 0x000fe20008000000 */
[----:B------:R-:W0:Y:S01]  /*5b60*/  MUFU.TANH R146, R146 ;  /* 0x0000009200927308 */ /* 0x000e220000002400 */
[C---:B------:R-:W-:Y:S02]  /*5b70*/  IMAD.IADD R113, R3.reuse, 0x1, R126 ;  /* 0x0000000103717824 */ /* 0x040fe400078e027e */
[----:B------:R-:W-:-:S05]  /*5b80*/  IMAD.IADD R115, R3, 0x1, R130 ;  /* 0x0000000103737824 */ /* 0x000fca00078e0282 */
        /* <DEDUP_REMOVED lines=11> */
[----:B------:R-:W-:-:S03]  /*5c40*/  FMUL.FTZ R142, R122, UR4 ;  /* 0x000000047a8e7c20 */ /* 0x000fc60008410000 */
[----:B------:R0:W0:Y:S01]  /*5c50*/  MUFU.TANH R119, R120 ;  /* 0x0000007800777308 */ /* 0x0000220000002400 */
[----:B------:R-:W-:Y:S07]  /*5c60*/  HGMMA.64x128x16.F32 R24, R136, gdesc[UR12].tnspB, R24, gsb0 ;  /* 0x41e0000c88187df0 */ /* 0x000fee0008000818 */
[----:B------:R-:W0:Y:S08]  /*5c70*/  MUFU.TANH R140, R140 ;  /* 0x0000008c008c7308 */ /* 0x000e300000002400 */
[----:B------:R-:W0:Y:S08]  /*5c80*/  MUFU.TANH R142, R142 ;  /* 0x0000008e008e7308 */ /* 0x000e300000002400 */
[----:B------:R0:W0:Y:S01]  /*5c90*/  MUFU.TANH R122, R132 ;  /* 0x00000084007a7308 */ /* 0x0000220000002400 */
[----:B------:R-:W-:-:S02]  /*5ca0*/  WARPGROUP.DEPBAR.LE gsb0, 0x0 ;  /* 0x00008000000079c5 */ /* 0x000fc40000010000 */
[----:B------:R5:W-:Y:S02]  /*5cb0*/  @!P2 SYNCS.ARRIVE.TRANS64.RED.A1T0 RZ, [R103+URZ], RZ ;  /* 0x000000ff67ffa9a7 */ /* 0x000be4000810043f */
[----:B-----5:R-:W-:-:S06]  /*5cc0*/  FMUL.FTZ R103, R135, UR4 ;  /* 0x0000000487677c20 */ /* 0x020fcc0008410000 */
[----:B------:R-:W0:Y:S01]  /*5cd0*/  MUFU.TANH R103, R103 ;  /* 0x0000006700677308 */ /* 0x000e220000002400 */
[----:B-1234-:R-:W-:Y:S05]  /*5ce0*/  @!P1 BRA `(.L_x_1093) ;  /* 0x0000000000589947 */ /* 0x01efea0003800000 */
[----:B------:R-:W-:Y:S01]  /*5cf0*/  ISETP.GT.AND P1, PT, R21, -0x1, PT ;  /* 0xffffffff1500780c */ /* 0x000fe20003f24270 */
[----:B------:R-:W-:-:S12]  /*5d00*/  BSSY B0, `(.L_x_1094) ;  /* 0x0000011000007945 */ /* 0x000fd80003800000 */
[----:B------:R-:W-:Y:S05]  /*5d10*/  @P1 BRA `(.L_x_1095) ;  /* 0x0000000000241947 */ /* 0x000fea0003800000 */
[----:B------:R-:W-:Y:S02]  /*5d20*/  IMAD.U32 R118, RZ, RZ, UR51 ;  /* 0x00000033ff767e24 */ /* 0x000fe4000f8e00ff */
[----:B0-----:R-:W-:-:S03]  /*5d30*/  IMAD.IADD R117, R3, 0x1, R12 ;  /* 0x0000000103757824 */ /* 0x001fc600078e020c */
[----:B------:R-:W-:Y:S02]  /*5d40*/  ISETP.NE.AND P1, PT, R118, 0x1, PT ;  /* 0x000000017600780c */ /* 0x000fe40003f25270 */
[----:B------:R-:W-:-:S11]  /*5d50*/  LOP3.LUT R117, RZ, R117, RZ, 0x33, !PT ;  /* 0x00000075ff757212 */ /* 0x000fd600078e33ff */
[----:B------:R-:W0:Y:S02]  /*5d60*/  @P1 LDC.64 R104, c[0x0][0x9e8] ;  /* 0x00027a00ff681b82 */ /* 0x000e240000000a00 */
[----:B0-----:R-:W-:-:S05]  /*5d70*/  @P1 IMAD.HI.U32 R104, R117, R104, RZ ;  /* 0x0000006875681227 */ /* 0x001fca00078e00ff */
[----:B------:R-:W-:-:S04]  /*5d80*/  @P1 SHF.R.U32.HI R117, RZ, R105, R104 ;  /* 0x00000069ff751219 */ /* 0x000fc80000011668 */
[----:B------:R-:W-:Y:S01]  /*5d90*/  LOP3.LUT R104, RZ, R117, RZ, 0x33, !PT ;  /* 0x00000075ff687212 */ /* 0x000fe200078e33ff */
[----:B------:R-:W-:Y:S06]  /*5da0*/  BRA `(.L_x_1096) ;  /* 0x0000000000187947 */ /* 0x000fec0003800000 */
.L_x_1095:
[----:B------:R-:W-:-:S05]  /*5db0*/  IMAD.U32 R118, RZ, RZ, UR51 ;  /* 0x00000033ff767e24 */ /* 0x000fca000f8e00ff */
[----:B------:R-:W-:-:S13]  /*5dc0*/  ISETP.NE.AND P1, PT, R118, 0x1, PT ;  /* 0x000000017600780c */ /* 0x000fda0003f25270 */
[----:B------:R-:W1:Y:S02]  /*5dd0*/  @P1 LDC.64 R104, c[0x0][0x9e8] ;  /* 0x00027a00ff681b82 */ /* 0x000e640000000a00 */
[----:B-1----:R-:W-:-:S04]  /*5de0*/  @P1 IMAD.HI.U32 R112, R21, R104, RZ ;  /* 0x0000006815701227 */ /* 0x002fc800078e00ff */
[----:B------:R-:W-:Y:S01]  /*5df0*/  IMAD.MOV.U32 R104, RZ, RZ, R21 ;  /* 0x000000ffff687224 */ /* 0x000fe200078e0015 */
[----:B------:R-:W-:-:S07]  /*5e00*/  @P1 SHF.R.U32.HI R104, RZ, R105, R112 ;  /* 0x00000069ff681219 */ /* 0x000fce0000011670 */
.L_x_1096:
[----:B------:R-:W-:Y:S05]  /*5e10*/  BSYNC B0 ;  /* 0x0000000000007941 */ /* 0x000fea0003800000 */
.L_x_1094:
[----:B------:R-:W-:-:S05]  /*5e20*/  IMAD R104, R104, R118, R127 ;  /* 0x0000007668687224 */ /* 0x000fca00078e027f */
[----:B------:R-:W-:Y:S02]  /*5e30*/  VIADDMNMX R113, R104, R118, R113, PT ;  /* 0x0000007668717246 */ /* 0x000fe40003800171 */
[----:B------:R-:W-:-:S07]  /*5e40*/  VIMNMX R115, R115, R104, !PT ;  /* 0x0000006873737248 */ /* 0x000fce0007fe0100 */
.L_x_1093:
[C---:B------:R-:W-:Y:S02]  /*5e50*/  ISETP.GE.AND P2, PT, R123.reuse, 0x9, PT ;  /* 0x000000097b00780c */ /* 0x040fe40003f46270 */
[----:B------:R-:W-:Y:S02]  /*5e60*/  ISETP.GE.AND P1, PT, R123, 0x2, PT ;  /* 0x000000027b00780c */ /* 0x000fe40003f26270 */
[C---:B------:R-:W-:Y:S02]  /*5e70*/  ISETP.GT.AND P3, PT, R115.reuse, 0x8, !P2 ;  /* 0x000000087300780c */ /* 0x040fe40005764270 */
[----:B------:R-:W-:Y:S02]  /*5e80*/  ISETP.GT.AND P4, PT, R115, 0x1, !P1 ;  /* 0x000000017300780c */ /* 0x000fe40004f84270 */
[----:B------:R-:W-:Y:S02]  /*5e90*/  ISETP.LT.OR P3, PT, R113, 0x9, P3 ;  /* 0x000000097100780c */ /* 0x000fe40001f61670 */
[----:B------:R-:W-:-:S02]  /*5ea0*/  ISETP.GE.AND P5, PT, R123, 0xa, PT ;  /* 0x0000000a7b00780c */ /* 0x000fc40003fa6270 */
[----:B0-----:R-:W-:Y:S02]  /*5eb0*/  FSEL R184, R145, -INF , !P3 ;  /* 0xff80000091b87808 */ /* 0x001fe40005800000 */
        /* <DEDUP_REMOVED lines=86> */
[----:B------:R-:W-:Y:S02]  /*6420*/  ISETP.GE.AND P3, PT, R123, 0x51, PT ;  /* 0x000000517b00780c */ /* 0x000fe40003f66270 */
[----:B------:R-:W-:Y:S02]  /*6430*/  IADD3 R97, R126, 0x8, R3 ;  /* 0x000000087e617810 */ /* 0x000fe40007ffe003 */
[----:B------:R-:W-:-:S02]  /*6440*/  ISETP.GT.AND P4, PT, R115, 0x50, !P3 ;  /* 0x000000507300780c */ /* 0x000fc40005f84270 */
[----:B------:R-:W-:Y:S02]  /*6450*/  IADD3 R105, R130, 0x8, R3 ;  /* 0x0000000882697810 */ /* 0x000fe40007ffe003 */
        /* <DEDUP_REMOVED lines=20> */
[----:B------:R-:W-:-:S13]  /*65a0*/  ISETP.NE.AND P6, PT, R162, RZ, PT ;  /* 0x000000ffa200720c */ /* 0x000fda0003fc5270 */
[----:B------:R-:W-:Y:S05]  /*65b0*/  @!P6 BRA `(.L_x_1097) ;  /* 0x000000000054e947 */ /* 0x000fea0003800000 */
[----:B------:R-:W-:Y:S01]  /*65c0*/  ISETP.GT.AND P6, PT, R15, -0x1, PT ;  /* 0xffffffff0f00780c */ /* 0x000fe20003fc4270 */
[----:B------:R-:W-:-:S12]  /*65d0*/  BSSY B0, `(.L_x_1098) ;  /* 0x0000010000007945 */ /* 0x000fd80003800000 */
[----:B------:R-:W-:Y:S05]  /*65e0*/  @P6 BRA `(.L_x_1099) ;  /* 0x0000000000206947 */ /* 0x000fea0003800000 */
[----:B------:R-:W-:Y:S02]  /*65f0*/  IMAD.U32 R124, RZ, RZ, UR51 ;  /* 0x00000033ff7c7e24 */ /* 0x000fe4000f8e00ff */
[----:B------:R-:W-:-:S03]  /*6600*/  IMAD.MOV.U32 R11, RZ, RZ, R13 ;  /* 0x000000ffff0b7224 */ /* 0x000fc600078e000d */
[----:B------:R-:W-:-:S13]  /*6610*/  ISETP.NE.AND P6, PT, R124, 0x1, PT ;  /* 0x000000017c00780c */ /* 0x000fda0003fc5270 */
[----:B------:R-:W0:Y:S02]  /*6620*/  @P6 LDC.64 R122, c[0x0][0x9e8] ;  /* 0x00027a00ff7a6b82 */ /* 0x000e240000000a00 */
[----:B0-----:R-:W-:-:S05]  /*6630*/  @P6 IMAD.HI.U32 R122, R13, R122, RZ ;  /* 0x0000007a0d7a6227 */ /* 0x001fca00078e00ff */
[----:B------:R-:W-:-:S04]  /*6640*/  @P6 SHF.R.U32.HI R11, RZ, R123, R122 ;  /* 0x0000007bff0b6219 */ /* 0x000fc8000001167a */
[----:B------:R-:W-:Y:S01]  /*6650*/  LOP3.LUT R11, RZ, R11, RZ, 0x33, !PT ;  /* 0x0000000bff0b7212 */ /* 0x000fe200078e33ff */
[----:B------:R-:W-:Y:S06]  /*6660*/  BRA `(.L_x_1100) ;  /* 0x0000000000187947 */ /* 0x000fec0003800000 */
.L_x_1099:
[----:B------:R-:W-:Y:S02]  /*6670*/  IMAD.U32 R124, RZ, RZ, UR51 ;  /* 0x00000033ff7c7e24 */ /* 0x000fe4000f8e00ff */
[----:B------:R-:W-:-:S03]  /*6680*/  IMAD.MOV.U32 R11, RZ, RZ, R15 ;  /* 0x000000ffff0b7224 */ /* 0x000fc600078e000f */
[----:B------:R-:W-:-:S13]  /*6690*/  ISETP.NE.AND P6, PT, R124, 0x1, PT ;  /* 0x000000017c00780c */ /* 0x000fda0003fc5270 */
[----:B------:R-:W0:Y:S02]  /*66a0*/  @P6 LDC.64 R122, c[0x0][0x9e8] ;  /* 0x00027a00ff7a6b82 */ /* 0x000e240000000a00 */
[----:B0-----:R-:W-:-:S05]  /*66b0*/  @P6 IMAD.HI.U32 R122, R15, R122, RZ ;  /* 0x0000007a0f7a6227 */ /* 0x001fca00078e00ff */
[----:B------:R-:W-:-:S07]  /*66c0*/  @P6 SHF.R.U32.HI R11, RZ, R123, R122 ;  /* 0x0000007bff0b6219 */ /* 0x000fce000001167a */
.L_x_1100:
[----:B------:R-:W-:Y:S05]  /*66d0*/  BSYNC B0 ;  /* 0x0000000000007941 */ /* 0x000fea0003800000 */
.L_x_1098:
[----:B------:R-:W-:-:S05]  /*66e0*/  IMAD R122, R11, R124, R127 ;  /* 0x0000007c0b7a7224 */ /* 0x000fca00078e027f */
[----:B------:R-:W-:Y:S02]  /*66f0*/  VIADDMNMX R97, R122, R124, R97, PT ;  /* 0x0000007c7a617246 */ /* 0x000fe40003800161 */
[----:B------:R-:W-:-:S07]  /*6700*/  VIMNMX R105, R105, R122, !PT ;  /* 0x0000007a69697248 */ /* 0x000fce0007fe0100 */
.L_x_1097:
        /* <DEDUP_REMOVED lines=70> */
[----:B------:R-:W-:Y:S01]  /*6b70*/  ISETP.LT.OR P1, PT, R97, 0x31, P1 ;  /* 0x000000316100780c */ /* 0x000fe20000f21670 */
[----:B------:R-:W0:Y:S01]  /*6b80*/  LDC R11, c[0x0][0x988] ;  /* 0x00026200ff0b7b82 */ /* 0x000e220000000800 */
[----:B------:R-:W-:Y:S01]  /*6b90*/  ISETP.NE.AND P2, PT, R121, RZ, PT ;  /* 0x000000ff7900720c */ /* 0x000fe20003f45270 */
[----:B------:R-:W1:Y:S01]  /*6ba0*/  SHFL.BFLY PT, R160, R89, 0x2, 0x1f ;  /* 0x0c401f0059a07f89 */ /* 0x000e6200000e0000 */
[----:B------:R-:W-:Y:S02]  /*6bb0*/  FSEL R98, R98, -INF , !P1 ;  /* 0xff80000062627808 */ /* 0x000fe40004800000 */
[----:B------:R-:W-:-:S02]  /*6bc0*/  ISETP.NE.AND P1, PT, R147, RZ, PT ;  /* 0x000000ff9300720c */ /* 0x000fc40003f25270 */
[----:B------:R-:W-:Y:S02]  /*6bd0*/  ISETP.NE.AND P6, PT, R155, RZ, PT ;  /* 0x000000ff9b00720c */ /* 0x000fe40003fc5270 */
[C---:B------:R-:W-:Y:S02]  /*6be0*/  ISETP.GT.AND P1, PT, R105.reuse, 0x31, !P1 ;  /* 0x000000316900780c */ /* 0x040fe40004f24270 */
[----:B------:R-:W-:Y:S02]  /*6bf0*/  ISETP.GT.AND P3, PT, R105, 0x50, !P3 ;  /* 0x000000506900780c */ /* 0x000fe40005f64270 */
[C---:B------:R-:W-:Y:S02]  /*6c00*/  ISETP.LT.OR P1, PT, R97.reuse, 0x32, P1 ;  /* 0x000000326100780c */ /* 0x040fe40000f21670 */
[----:B------:R-:W-:Y:S02]  /*6c10*/  ISETP.LT.OR P3, PT, R97, 0x51, P3 ;  /* 0x000000516100780c */ /* 0x000fe40001f61670 */
[----:B------:R-:W-:-:S02]  /*6c20*/  FSEL R20, R99, -INF , !P1 ;  /* 0xff80000063147808 */ /* 0x000fc40004800000 */
[----:B------:R-:W-:Y:S02]  /*6c30*/  ISETP.NE.AND P1, PT, R149, RZ, PT ;  /* 0x000000ff9500720c */ /* 0x000fe40003f25270 */
[C---:B------:R-:W-:Y:S02]  /*6c40*/  ISETP.GT.AND P4, PT, R105.reuse, 0x51, !P4 ;  /* 0x000000516900780c */ /* 0x040fe40006784270 */
[----:B------:R-:W-:Y:S02]  /*6c50*/  ISETP.GT.AND P1, PT, R105, 0x38, !P1 ;  /* 0x000000386900780c */ /* 0x000fe40004f24270 */
[----:B------:R-:W-:Y:S02]  /*6c60*/  FSEL R150, R150, -INF , !P3 ;  /* 0xff80000096967808 */ /* 0x000fe40005800000 */
[----:B------:R-:W-:Y:S02]  /*6c70*/  ISETP.LT.OR P1, PT, R97, 0x39, P1 ;  /* 0x000000396100780c */ /* 0x000fe40000f21670 */
[----:B-1----:R-:W-:-:S02]  /*6c80*/  FMNMX.FTZ R91, R89, R160, !PT ;  /* 0x000000a0595b7209 */ /* 0x002fc40007810000 */
[----:B------:R-:W-:Y:S02]  /*6c90*/  FSEL R100, R100, -INF , !P1 ;  /* 0xff80000064647808 */ /* 0x000fe40004800000 */
[----:B------:R-:W-:Y:S01]  /*6ca0*/  ISETP.NE.AND P1, PT, R151, RZ, PT ;  /* 0x000000ff9700720c */ /* 0x000fe20003f25270 */
[----:B------:R-:W1:Y:S01]  /*6cb0*/  SHFL.BFLY PT, R160, R91, 0x1, 0x1f ;  /* 0x0c201f005ba07f89 */ /* 0x000e6200000e0000 */
[C---:B------:R-:W-:Y:S02]  /*6cc0*/  ISETP.GT.AND P5, PT, R105.reuse, 0x58, !P5 ;  /* 0x000000586900780c */ /* 0x040fe40006fa4270 */
[----:B------:R-:W-:Y:S02]  /*6cd0*/  ISETP.GT.AND P1, PT, R105, 0x39, !P1 ;  /* 0x000000396900780c */ /* 0x000fe40004f24270 */
[C---:B------:R-:W-:Y:S02]  /*6ce0*/  ISETP.LT.OR P4, PT, R97.reuse, 0x52, P4 ;  /* 0x000000526100780c */ /* 0x040fe40002781670 */
[----:B------:R-:W-:-:S02]  /*6cf0*/  ISETP.LT.OR P1, PT, R97, 0x3a, P1 ;  /* 0x0000003a6100780c */ /* 0x000fc40000f21670 */
[----:B------:R-:W-:Y:S02]  /*6d00*/  ISETP.LT.OR P5, PT, R97, 0x59, P5 ;  /* 0x000000596100780c */ /* 0x000fe40002fa1670 */
[----:B------:R-:W-:Y:S02]  /*6d10*/  FSEL R140, R140, -INF , !P1 ;  /* 0xff8000008c8c7808 */ /* 0x000fe40004800000 */
[----:B------:R-:W-:Y:S02]  /*6d20*/  ISETP.NE.AND P1, PT, R153, RZ, PT ;  /* 0x000000ff9900720c */ /* 0x000fe40003f25270 */
[----:B------:R-:W-:Y:S02]  /*6d30*/  FSEL R102, R102, -INF , !P5 ;  /* 0xff80000066667808 */ /* 0x000fe40006800000 */
[----:B------:R-:W-:-:S04]  /*6d40*/  ISETP.GT.AND P1, PT, R105, 0x40, !P1 ;  /* 0x000000406900780c */ /* 0x000fc80004f24270 */
[----:B------:R-:W-:Y:S02]  /*6d50*/  ISETP.LT.OR P1, PT, R97, 0x41, P1 ;  /* 0x000000416100780c */ /* 0x000fe40000f21670 */
[----:B-1----:R-:W-:Y:S02]  /*6d60*/  FMNMX.FTZ R160, R91, R160, !PT ;  /* 0x000000a05ba07209 */ /* 0x002fe40007810000 */
[----:B------:R-:W-:Y:S02]  /*6d70*/  FSEL R142, R142, -INF , !P1 ;  /* 0xff8000008e8e7808 */ /* 0x000fe40004800000 */
[----:B------:R-:W-:-:S04]  /*6d80*/  ISETP.NE.AND P1, PT, R119, RZ, PT ;  /* 0x000000ff7700720c */ /* 0x000fc80003f25270 */
        /* <DEDUP_REMOVED lines=15> */
[C---:B0-----:R-:W-:Y:S01]  /*6e80*/  FMUL.FTZ R0, R160.reuse, R11 ;  /* 0x0000000ba0007220 */ /* 0x041fe20000410000 */
        /* <DEDUP_REMOVED lines=12> */
[--C-:B------:R-:W-:Y:S01]  /*6f50*/  FFMA.FTZ R104, R96, R11, -R115.reuse ;  /* 0x0000000b60687223 */ /* 0x100fe20000010873 */
        /* <DEDUP_REMOVED lines=8> */
[----:B------:R0:W-:Y:S01]  /*6fe0*/  MUFU.EX2 R91, R184 ;  /* 0x000000b8005b7308 */ /* 0x0001e20000000800 */
[----:B------:R-:W-:Y:S01]  /*6ff0*/  FMNMX.FTZ R93, R90, R93, !PT ;  /* 0x0000005d5a5d7209 */ /* 0x000fe20007810000 */
[-CC-:B------:R-:W-:Y:S01]  /*7000*/  FFMA.FTZ R156, R156, R11.reuse, -R115.reuse ;  /* 0x0000000b9c9c7223 */ /* 0x180fe20000010873 */
[-CC-:B------:R-:W-:Y:S01]  /*7010*/  FFMA.FTZ R154, R154, R11.reuse, -R115.reuse ;  /* 0x0000000b9a9a7223 */ /* 0x180fe20000010873 */
[--C-:B------:R-:W-:Y:S01]  /*7020*/  FFMA.FTZ R134, R134, R11, -R115.reuse ;  /* 0x0000000b86867223 */ /* 0x100fe20000010873 */
[----:B------:R-:W-:Y:S01]  /*7030*/  FMNMX.FTZ R93, R124, R93, !PT ;  /* 0x0000005d7c5d7209 */ /* 0x000fe20007810000 */
[--C-:B------:R-:W-:Y:S01]  /*7040*/  FFMA.FTZ R103, R120, R11, -R115.reuse ;  /* 0x0000000b78677223 */ /* 0x100fe20000010873 */
[----:B------:R-:W-:Y:S01]  /*7050*/  LOP3.LUT P6, RZ, R175, 0x7f, RZ, 0xc0, !PT ;  /* 0x0000007fafff7812 */ /* 0x000fe200078cc0ff */
[----:B------:R-:W-:Y:S01]  /*7060*/  MUFU.EX2 R178, R178 ;  /* 0x000000b200b27308 */ /* 0x000fe20000000800 */
[----:B------:R-:W-:Y:S01]  /*7070*/  FMNMX.FTZ R93, R92, R93, !PT ;  /* 0x0000005d5c5d7209 */ /* 0x000fe20007810000 */
[-CC-:B0-----:R-:W-:Y:S01]  /*7080*/  FFMA.FTZ R184, R152, R11.reuse, -R115.reuse ;  /* 0x0000000b98b87223 */ /* 0x181fe20000010873 */
[----:B------:R-:W-:Y:S01]  /*7090*/  FSEL R152, R101, -INF , !P4 ;  /* 0xff80000065987808 */ /* 0x000fe20006000000 */
[--C-:B------:R-:W-:Y:S01]  /*70a0*/  FFMA.FTZ R101, R132, R11, -R115.reuse ;  /* 0x0000000b84657223 */ /* 0x100fe20000010873 */
[----:B------:R-:W-:Y:S01]  /*70b0*/  FMNMX.FTZ R95, R122, R93, !PT ;  /* 0x0000005d7a5f7209 */ /* 0x000fe20007810000 */
[-CC-:B------:R-:W-:Y:S01]  /*70c0*/  FFMA.FTZ R132, R136, R11.reuse, -R115.reuse ;  /* 0x0000000b88847223 */ /* 0x180fe20000010873 */
[--C-:B------:R-:W-:Y:S01]  /*70d0*/  FFMA.FTZ R136, R108, R11, -R115.reuse ;  /* 0x0000000b6c887223 */ /* 0x100fe20000010873 */
[----:B------:R-:W-:Y:S01]  /*70e0*/  FSEL R108, R160, RZ, P1 ;  /* 0x000000ffa06c7208 */ /* 0x000fe20000800000 */
[----:B------:R-:W0:Y:S01]  /*70f0*/  MUFU.EX2 R180, R180 ;  /* 0x000000b400b47308 */ /* 0x000e220000000800 */
[----:B------:R-:W-:Y:S01]  /*7100*/  FMNMX.FTZ R95, R94, R95, !PT ;  /* 0x0000005f5e5f7209 */ /* 0x000fe20007810000 */
[-CC-:B------:R-:W-:Y:S01]  /*7110*/  FFMA.FTZ R118, R118, R11.reuse, -R115.reuse ;  /* 0x0000000b76767223 */ /* 0x180fe20000010873 */
[----:B------:R-:W-:Y:S01]  /*7120*/  FFMA.FTZ R105, R116, R11, -R115 ;  /* 0x0000000b74697223 */ /* 0x000fe20000010873 */
[----:B------:R-:W-:Y:S01]  /*7130*/  FADD.FTZ R108, -R108, R9 ;  /* 0x000000096c6c7221 */ /* 0x000fe20000010100 */
[----:B------:R-:W-:Y:S01]  /*7140*/  FMNMX.FTZ R95, R2, R95, !PT ;  /* 0x0000005f025f7209 */ /* 0x000fe20007810000 */
[-CC-:B------:R-:W-:Y:S01]  /*7150*/  FFMA.FTZ R9, R106, R11.reuse, -R115.reuse ;  /* 0x0000000b6a097223 */ /* 0x180fe20000010873 */
[-CC-:B------:R-:W-:Y:S01]  /*7160*/  FFMA.FTZ R114, R114, R11.reuse, -R115.reuse ;  /* 0x0000000b72727223 */ /* 0x180fe20000010873 */
[----:B------:R-:W-:Y:S01]  /*7170*/  FMUL.FTZ R108, R108, R11 ;  /* 0x0000000b6c6c7220 */ /* 0x000fe20000410000 */
[----:B------:R-:W-:Y:S01]  /*7180*/  FMNMX.FTZ R95, R98, R95, !PT ;  /* 0x0000005f625f7209 */ /* 0x000fe20007810000 */
[----:B------:R-:W-:Y:S01]  /*7190*/  MUFU.EX2 R93, R182 ;  /* 0x000000b6005d7308 */ /* 0x000fe20000000800 */
[----:B------:R-:W-:-:S02]  /*71a0*/  FFMA.FTZ R110, R110, R11, -R115 ;  /* 0x0000000b6e6e7223 */ /* 0x000fc40000010873 */
        /* <DEDUP_REMOVED lines=8> */
[----:B------:R1:W2:Y:S01]  /*7230*/  MUFU.EX2 R182, R156 ;  /* 0x0000009c00b67308 */ /* 0x0002a20000000800 */
[----:B0-----:R-:W-:Y:S02]  /*7240*/  F2FP.F16.F32.PACK_AB R158, R180, R91 ;  /* 0x0000005bb49e723e */ /* 0x001fe400000000ff */
[----:B------:R-:W-:-:S04]  /*7250*/  FMNMX.FTZ R107, R148, R107, !PT ;  /* 0x0000006b946b7209 */ /* 0x000fc80007810000 */
[----:B------:R-:W-:Y:S01]  /*7260*/  FMNMX.FTZ R107, R150, R107, !PT ;  /* 0x0000006b966b7209 */ /* 0x000fe20007810000 */
[----:B------:R2:W-:Y:S01]  /*7270*/  MUFU.EX2 R99, R154 ;  /* 0x0000009a00637308 */ /* 0x0005e20000000800 */
[----:B-1----:R-:W-:Y:S02]  /*7280*/  F2FP.F16.F32.PACK_AB R156, R178, R89 ;  /* 0x00000059b29c723e */ /* 0x002fe400000000ff */
[----:B------:R-:W-:-:S04]  /*7290*/  FMNMX.FTZ R107, R152, R107, !PT ;  /* 0x0000006b986b7209 */ /* 0x000fc80007810000 */
[----:B------:R-:W-:Y:S01]  /*72a0*/  FMNMX.FTZ R107, R102, R107, !PT ;  /* 0x0000006b666b7209 */ /* 0x000fe20007810000 */
[----:B------:R-:W-:Y:S01]  /*72b0*/  MUFU.EX2 R184, R184 ;  /* 0x000000b800b87308 */ /* 0x000fe20000000800 */
[----:B--2---:R-:W-:Y:S02]  /*72c0*/  F2FP.F16.F32.PACK_AB R154, R182, R95 ;  /* 0x0000005fb69a723e */ /* 0x004fe400000000ff */
[----:B------:R-:W-:-:S05]  /*72d0*/  FMNMX.FTZ R107, R138, R107, !PT ;  /* 0x0000006b8a6b7209 */ /* 0x000fca0007810000 */
[----:B------:R-:W0:Y:S01]  /*72e0*/  SHFL.BFLY PT, R0, R107, 0x2, 0x1f ;  /* 0x0c401f006b007f89 */ /* 0x000e2200000e0000 */
[----:B------:R-:W-:Y:S08]  /*72f0*/  MUFU.EX2 R97, R97 ;  /* 0x0000006100617308 */ /* 0x000ff00000000800 */
[----:B------:R-:W-:Y:S08]  /*7300*/  MUFU.EX2 R134, R134 ;  /* 0x0000008600867308 */ /* 0x000ff00000000800 */
[----:B------:R-:W-:Y:S01]  /*7310*/  MUFU.EX2 R101, R101 ;  /* 0x0000006500657308 */ /* 0x000fe20000000800 */
[----:B0-----:R-:W-:-:S07]  /*7320*/  FMNMX.FTZ R0, R107, R0, !PT ;  /* 0x000000006b007209 */ /* 0x001fce0007810000 */
[----:B------:R-:W-:Y:S01]  /*7330*/  MUFU.EX2 R132, R132 ;  /* 0x0000008400847308 */ /* 0x000fe20000000800 */
[----:B------:R-:W-:Y:S01]  /*7340*/  FFMA.FTZ R107, R112, R11, -R115 ;  /* 0x0000000b706b7223 */ /* 0x000fe20000010873 */
[----:B------:R-:W0:Y:S06]  /*7350*/  SHFL.BFLY PT, R113, R0, 0x1, 0x1f ;  /* 0x0c201f0000717f89 */ /* 0x000e2c00000e0000 */
[----:B------:R-:W-:Y:S08]  /*7360*/  MUFU.EX2 R103, R103 ;  /* 0x0000006700677308 */ /* 0x000ff00000000800 */
[----:B------:R-:W-:Y:S08]  /*7370*/  MUFU.EX2 R118, R118 ;  /* 0x0000007600767308 */ /* 0x000ff00000000800 */
[----:B------:R-:W-:Y:S01]  /*7380*/  MUFU.EX2 R105, R105 ;  /* 0x0000006900697308 */ /* 0x000fe20000000800 */
[----:B0-----:R-:W-:-:S04]  /*7390*/  FMNMX.FTZ R96, R0, R113, !PT ;  /* 0x0000007100607209 */ /* 0x001fc80007810000 */
[C---:B------:R-:W-:Y:S01]  /*73a0*/  FSETP.NEU.FTZ.AND P1, PT, R96.reuse, -INF , PT ;  /* 0xff8000006000780b */ /* 0x040fe20003f3d000 */
[----:B------:R-:W-:Y:S02]  /*73b0*/  FMUL.FTZ R0, R96, R11 ;  /* 0x0000000b60007220 */ /* 0x000fe40000410000 */
[----:B------:R-:W-:Y:S03]  /*73c0*/  MUFU.EX2 R114, R114 ;  /* 0x0000007200727308 */ /* 0x000fe60000000800 */
[----:B------:R-:W-:-:S05]  /*73d0*/  FSEL R113, R0, RZ, P1 ;  /* 0x000000ff00717208 */ /* 0x000fca0000800000 */
[----:B------:R-:W0:Y:S01]  /*73e0*/  MUFU.EX2 R0, R108 ;  /* 0x0000006c00007308 */ /* 0x000e220000000800 */
[-CC-:B------:R-:W-:Y:S01]  /*73f0*/  FFMA.FTZ R157, R111, R11.reuse, -R113.reuse ;  /* 0x0000000b6f9d7223 */ /* 0x180fe20000010871 */
[----:B------:R-:W-:Y:S01]  /*7400*/  FSEL R111, R96, RZ, P1 ;  /* 0x000000ff606f7208 */ /* 0x000fe20000800000 */
[-CC-:B------:R-:W-:Y:S01]  /*7410*/  FFMA.FTZ R151, R94, R11.reuse, -R113.reuse ;  /* 0x0000000b5e977223 */ /* 0x180fe20000010871 */
[-CC-:B------:R-:W-:Y:S01]  /*7420*/  FFMA.FTZ R94, R2, R11.reuse, -R113.reuse ;  /* 0x0000000b025e7223 */ /* 0x180fe20000010871 */
[-CC-:B------:R-:W-:Y:S01]  /*7430*/  FFMA.FTZ R106, R130, R11.reuse, -R113.reuse ;  /* 0x0000000b826a7223 */ /* 0x180fe20000010871 */
[-CC-:B------:R-:W-:Y:S01]  /*7440*/  FFMA.FTZ R159, R14, R11.reuse, -R113.reuse ;  /* 0x0000000b0e9f7223 */ /* 0x180fe20000010871 */
[----:B------:R-:W-:Y:S01]  /*7450*/  FADD.FTZ R2, -R111, R8 ;  /* 0x000000086f027221 */ /* 0x000fe20000010100 */
[----:B------:R-:W-:Y:S01]  /*7460*/  MUFU.EX2 R157, R157 ;  /* 0x0000009d009d7308 */ /* 0x000fe20000000800 */
[-CC-:B------:R-:W-:Y:S01]  /*7470*/  FFMA.FTZ R14, R128, R11.reuse, -R113.reuse ;  /* 0x0000000b800e7223 */ /* 0x180fe20000010871 */
[-CC-:B------:R-:W-:Y:S01]  /*7480*/  FFMA.FTZ R153, R88, R11.reuse, -R113.reuse ;  /* 0x0000000b58997223 */ /* 0x180fe20000010871 */
[-C--:B------:R-:W-:Y:S01]  /*7490*/  FMUL.FTZ R2, R2, R11.reuse ;  /* 0x0000000b02027220 */ /* 0x080fe20000410000 */
[-CC-:B------:R-:W-:Y:S01]  /*74a0*/  FFMA.FTZ R88, R126, R11.reuse, -R113.reuse ;  /* 0x0000000b7e587223 */ /* 0x180fe20000010871 */
[-CC-:B------:R-:W-:Y:S01]  /*74b0*/  FFMA.FTZ R155, R90, R11.reuse, -R113.reuse ;  /* 0x0000000b5a9b7223 */ /* 0x180fe20000010871 */
[-CC-:B------:R-:W-:Y:S01]  /*74c0*/  FFMA.FTZ R90, R124, R11.reuse, -R113.reuse ;  /* 0x0000000b7c5a7223 */ /* 0x180fe20000010871 */
[----:B------:R-:W-:Y:S01]  /*74d0*/  FFMA.FTZ R149, R92, R11, -R113 ;  /* 0x0000000b5c957223 */ /* 0x000fe20000010871 */
[----:B------:R-:W-:Y:S01]  /*74e0*/  MUFU.EX2 R106, R106 ;  /* 0x0000006a006a7308 */ /* 0x000fe20000000800 */
[----:B0-----:R-:W-:Y:S01]  /*74f0*/  FFMA.FTZ R7, R0, R7, R89 ;  /* 0x0000000700077223 */ /* 0x001fe20000010059 */
[-CC-:B------:R-:W-:Y:S01]  /*7500*/  FFMA.FTZ R92, R122, R11.reuse, -R113.reuse ;  /* 0x0000000b7a5c7223 */ /* 0x180fe20000010871 */
[-CC-:B------:R-:W-:Y:S01]  /*7510*/  FFMA.FTZ R20, R20, R11.reuse, -R113.reuse ;  /* 0x0000000b14147223 */ /* 0x180fe20000010871 */
[-C--:B------:R-:W-:Y:S01]  /*7520*/  FFMA.FTZ R98, R98, R11.reuse, -R113 ;  /* 0x0000000b62627223 */ /* 0x080fe20000010871 */
[----:B------:R-:W-:Y:S01]  /*7530*/  FADD.FTZ R108, R178, R7 ;  /* 0x00000007b26c7221 */ /* 0x000fe20000010000 */
[-CC-:B------:R-:W-:Y:S01]  /*7540*/  FFMA.FTZ R100, R100, R11.reuse, -R113.reuse ;  /* 0x0000000b64647223 */ /* 0x180fe20000010871 */
[-CC-:B------:R-:W-:Y:S01]  /*7550*/  FFMA.FTZ R140, R140, R11.reuse, -R113.reuse ;  /* 0x0000000b8c8c7223 */ /* 0x180fe20000010871 */
[----:B------:R-:W0:Y:S01]  /*7560*/  MUFU.EX2 R2, R2 ;  /* 0x0000000200027308 */ /* 0x000e220000000800 */
[----:B------:R-:W-:Y:S01]  /*7570*/  FADD.FTZ R7, R91, R108 ;  /* 0x0000006c5b077221 */ /* 0x000fe20000010000 */
[-CC-:B------:R-:W-:Y:S01]  /*7580*/  FFMA.FTZ R142, R142, R11.reuse, -R113.reuse ;  /* 0x0000000b8e8e7223 */ /* 0x180fe20000010871 */
[-CC-:B------:R-:W-:Y:S01]  /*7590*/  FFMA.FTZ R144, R144, R11.reuse, -R113.reuse ;  /* 0x0000000b90907223 */ /* 0x180fe20000010871 */
[-C--:B------:R-:W-:Y:S01]  /*75a0*/  FFMA.FTZ R146, R146, R11.reuse, -R113 ;  /* 0x0000000b92927223 */ /* 0x080fe20000010871 */
[----:B------:R-:W-:Y:S01]  /*75b0*/  FADD.FTZ R108, R180, R7 ;  /* 0x00000007b46c7221 */ /* 0x000fe20000010000 */
[-CC-:B------:R-:W-:Y:S01]  /*75c0*/  FFMA.FTZ R148, R148, R11.reuse, -R113.reuse ;  /* 0x0000000b94947223 */ /* 0x180fe20000010871 */
[----:B------:R-:W-:Y:S01]  /*75d0*/  FFMA.FTZ R102, R102, R11, -R113 ;  /* 0x0000000b66667223 */ /* 0x000fe20000010871 */
[----:B------:R-:W1:Y:S01]  /*75e0*/  MUFU.EX2 R159, R159 ;  /* 0x0000009f009f7308 */ /* 0x000e620000000800 */
[----:B------:R-:W-:Y:S01]  /*75f0*/  FADD.FTZ R111, R93, R108 ;  /* 0x0000006c5d6f7221 */ /* 0x000fe20000010000 */
[C---:B------:R-:W-:Y:S01]  /*7600*/  ISETP.GT.AND P1, PT, R10.reuse, R163, PT ;  /* 0x000000a30a00720c */ /* 0x040fe20003f24270 */
[----:B------:R-:W-:-:S05]  /*7610*/  VIADD R10, R10, 0xffffffff ;  /* 0xffffffff0a0a7836 */ /* 0x000fca0000000000 */
[----:B------:R-:W2:Y:S01]  /*7620*/  MUFU.EX2 R14, R14 ;  /* 0x0000000e000e7308 */ /* 0x000ea20000000800 */
[----:B0-----:R-:W-:Y:S01]  /*7630*/  FFMA.FTZ R7, R2, R6, R157 ;  /* 0x0000000602077223 */ /* 0x001fe2000001009d */
[----:B------:R-:W-:-:S03]  /*7640*/  F2FP.F16.F32.PACK_AB R157, R106, R157 ;  /* 0x0000009d6a9d723e */ /* 0x000fc600000000ff */
[----:B------:R-:W-:-:S03]  /*7650*/  FADD.FTZ R6, R106, R7 ;  /* 0x000000076a067221 */ /* 0x000fc60000010000 */
[----:B------:R-:W0:Y:S01]  /*7660*/  MUFU.EX2 R153, R153 ;  /* 0x0000009900997308 */ /* 0x000e220000000800 */
[----:B-1----:R-:W-:-:S07]  /*7670*/  FADD.FTZ R7, R159, R6 ;  /* 0x000000069f077221 */ /* 0x002fce0000010000 */
[----:B------:R-:W1:Y:S01]  /*7680*/  MUFU.EX2 R88, R88 ;  /* 0x0000005800587308 */ /* 0x000e620000000800 */
[C---:B--2---:R-:W-:Y:S01]  /*7690*/  FADD.FTZ R6, R14.reuse, R7 ;  /* 0x000000070e067221 */ /* 0x044fe20000010000 */
[----:B------:R-:W-:-:S06]  /*76a0*/  F2FP.F16.F32.PACK_AB R159, R14, R159 ;  /* 0x0000009f0e9f723e */ /* 0x000fcc00000000ff */
[----:B------:R2:W-:Y:S01]  /*76b0*/  MUFU.EX2 R8, R94 ;  /* 0x0000005e00087308 */ /* 0x0005e20000000800 */
[----:B0-----:R-:W-:-:S07]  /*76c0*/  FADD.FTZ R7, R153, R6 ;  /* 0x0000000699077221 */ /* 0x001fce0000010000 */
[----:B------:R-:W0:Y:S01]  /*76d0*/  MUFU.EX2 R155, R155 ;  /* 0x0000009b009b7308 */ /* 0x000e220000000800 */
[----:B--2---:R-:W-:Y:S01]  /*76e0*/  FADD.FTZ R94, R176, R111 ;  /* 0x0000006fb05e7221 */ /* 0x004fe20000010000 */
[C---:B-1----:R-:W-:Y:S01]  /*76f0*/  FADD.FTZ R6, R88.reuse, R7 ;  /* 0x0000000758067221 */ /* 0x042fe20000010000 */
[----:B------:R-:W-:Y:S02]  /*7700*/  F2FP.F16.F32.PACK_AB R153, R88, R153 ;  /* 0x000000995899723e */ /* 0x000fe400000000ff */
[----:B------:R-:W-:-:S03]  /*7710*/  FADD.FTZ R111, R95, R94 ;  /* 0x0000005e5f6f7221 */ /* 0x000fc60000010000 */
[----:B------:R-:W1:Y:S01]  /*7720*/  MUFU.EX2 R90, R90 ;  /* 0x0000005a005a7308 */ /* 0x000e620000000800 */
[----:B------:R-:W-:-:S04]  /*7730*/  FADD.FTZ R94, R182, R111 ;  /* 0x0000006fb65e7221 */ /* 0x000fc80000010000 */
[----:B------:R-:W-:Y:S01]  /*7740*/  FADD.FTZ R111, R99, R94 ;  /* 0x0000005e636f7221 */ /* 0x000fe20000010000 */
[----:B------:R-:W-:Y:S02]  /*7750*/  IMAD.U32 R94, RZ, RZ, UR11 ;  /* 0x0000000bff5e7e24 */ /* 0x000fe4000f8e00ff */
[----:B------:R-:W2:Y:S01]  /*7760*/  MUFU.EX2 R149, R149 ;  /* 0x0000009500957308 */ /* 0x000ea20000000800 */
[----:B0-----:R-:W-:Y:S01]  /*7770*/  FADD.FTZ R7, R155, R6 ;  /* 0x000000069b077221 */ /* 0x001fe20000010000 */
[----:B------:R-:W-:-:S05]  /*7780*/  @!P6 VIADD R94, R94, 0x2a860 ;  /* 0x0002a8605e5ee836 */ /* 0x000fca0000000000 */
[----:B------:R-:W-:Y:S01]  /*7790*/  @!P6 PRMT R94, RZ, 0x654, R94 ;  /* 0x00000654ff5ee816 */ /* 0x000fe2000000005e */
[----:B------:R-:W0:Y:S01]  /*77a0*/  MUFU.EX2 R92, R92 ;  /* 0x0000005c005c7308 */ /* 0x000e220000000800 */
[C---:B-1----:R-:W-:Y:S01]  /*77b0*/  FADD.FTZ R6, R90.reuse, R7 ;  /* 0x000000075a067221 */ /* 0x042fe20000010000 */
[----:B------:R-:W-:Y:S01]  /*77c0*/  F2FP.F16.F32.PACK_AB R155, R90, R155 ;  /* 0x0000009b5a9b723e */ /* 0x000fe200000000ff */
[----:B------:R1:W-:Y:S05]  /*77d0*/  @!P6 SYNCS.ARRIVE.TRANS64.RED.A1T0 RZ, [R94+URZ], RZ ;  /* 0x000000ff5effe9a7 */ /* 0x0003ea000810043f */
[----:B------:R3:W-:Y:S01]  /*77e0*/  MUFU.EX2 R145, R20 ;  /* 0x0000001400917308 */ /* 0x0007e20000000800 */
[----:B--2---:R-:W-:Y:S01]  /*77f0*/  FADD.FTZ R7, R149, R6 ;  /* 0x0000000695077221 */ /* 0x004fe20000010000 */
[----:B------:R-:W-:Y:S01]  /*7800*/  FFMA.FTZ R6, R150, R11, -R113 ;  /* 0x0000000b96067223 */ /* 0x000fe20000010871 */
[----:B------:R-:W-:-:S05]  /*7810*/  F2FP.F16.F32.PACK_AB R150, R134, R97 ;  /* 0x000000618696723e */ /* 0x000fca00000000ff */
[----:B------:R-:W2:Y:S01]  /*7820*/  MUFU.EX2 R151, R151 ;  /* 0x0000009700977308 */ /* 0x000ea20000000800 */
[----:B---3--:R-:W-:Y:S01]  /*7830*/  FADD.FTZ R20, R184, R111 ;  /* 0x0000006fb8147221 */ /* 0x008fe20000010000 */
[----:B0-----:R-:W-:-:S03]  /*7840*/  F2FP.F16.F32.PACK_AB R149, R92, R149 ;  /* 0x000000955c95723e */ /* 0x001fc600000000ff */
[----:B------:R-:W-:-:S03]  /*7850*/  FADD.FTZ R111, R97, R20 ;  /* 0x00000014616f7221 */ /* 0x000fc60000010000 */
[----:B------:R-:W0:Y:S01]  /*7860*/  MUFU.EX2 R98, R98 ;  /* 0x0000006200627308 */ /* 0x000e220000000800 */
[----:B------:R-:W-:-:S04]  /*7870*/  FADD.FTZ R20, R134, R111 ;  /* 0x0000006f86147221 */ /* 0x000fc80000010000 */
[----:B------:R-:W-:Y:S01]  /*7880*/  FADD.FTZ R111, R101, R20 ;  /* 0x00000014656f7221 */ /* 0x000fe20000010000 */
[----:B------:R-:W-:Y:S01]  /*7890*/  FADD.FTZ R20, R92, R7 ;  /* 0x000000075c147221 */ /* 0x000fe20000010000 */
[-C--:B------:R-:W-:Y:S01]  /*78a0*/  FFMA.FTZ R7, R152, R11.reuse, -R113 ;  /* 0x0000000b98077223 */ /* 0x080fe20000010871 */
[----:B------:R-:W3:Y:S01]  /*78b0*/  MUFU.EX2 R100, R100 ;  /* 0x0000006400647308 */ /* 0x000ee20000000800 */
[----:B-1----:R-:W-:Y:S01]  /*78c0*/  FADD.FTZ R94, R132, R111 ;  /* 0x0000006f845e7221 */ /* 0x002fe20000010000 */
[----:B--2---:R-:W-:Y:S01]  /*78d0*/  FADD.FTZ R111, R151, R20 ;  /* 0x00000014976f7221 */ /* 0x004fe20000010000 */
[----:B------:R-:W-:Y:S01]  /*78e0*/  FFMA.FTZ R113, R138, R11, -R113 ;  /* 0x0000000b8a717223 */ /* 0x000fe20000010871 */
[C---:B------:R-:W-:Y:S01]  /*78f0*/  F2FP.F16.F32.PACK_AB R151, R8.reuse, R151 ;  /* 0x000000970897723e */ /* 0x040fe200000000ff */
[----:B------:R-:W-:Y:S01]  /*7900*/  FADD.FTZ R115, R103, R94 ;  /* 0x0000005e67737221 */ /* 0x000fe20000010000 */
[----:B------:R-:W-:Y:S01]  /*7910*/  FADD.FTZ R111, R8, R111 ;  /* 0x0000006f086f7221 */ /* 0x000fe20000010000 */
[----:B------:R-:W-:Y:S01]  /*7920*/  F2FP.F16.F32.PACK_AB R152, R176, R93 ;  /* 0x0000005db098723e */ /* 0x000fe200000000ff */
[----:B------:R1:W2:Y:S01]  /*7930*/  MUFU.EX2 R147, R140 ;  /* 0x0000008c00937308 */ /* 0x0002a20000000800 */
[----:B------:R-:W-:Y:S01]  /*7940*/  FADD.FTZ R20, R118, R115 ;  /* 0x0000007376147221 */ /* 0x000fe20000010000 */
[----:B0-----:R-:W-:Y:S01]  /*7950*/  FADD.FTZ R111, R98, R111 ;  /* 0x0000006f626f7221 */ /* 0x001fe20000010000 */
[----:B------:R-:W-:-:S02]  /*7960*/  IMAD.MOV.U32 R8, RZ, RZ, R96 ;  /* 0x000000ffff087224 */ /* 0x000fc400078e0060 */
[----:B------:R-:W-:Y:S01]  /*7970*/  FADD.FTZ R115, R105, R20 ;  /* 0x0000001469737221 */ /* 0x000fe20000010000 */
[C---:B------:R-:W-:Y:S01]  /*7980*/  FADD.FTZ R111, R145.reuse, R111 ;  /* 0x0000006f916f7221 */ /* 0x040fe20000010000 */
[----:B------:R-:W-:Y:S01]  /*7990*/  F2FP.F16.F32.PACK_AB R145, R145, R98 ;  /* 0x000000629191723e */ /* 0x000fe200000000ff */
[----:B------:R-:W0:Y:S01]  /*79a0*/  MUFU.EX2 R108, R142 ;  /* 0x0000008e006c7308 */ /* 0x000e220000000800 */
[----:B------:R-:W-:Y:S01]  /*79b0*/  FADD.FTZ R20, R114, R115 ;  /* 0x0000007372147221 */ /* 0x000fe20000010000 */
[----:B---3--:R-:W-:Y:S01]  /*79c0*/  FADD.FTZ R111, R100, R111 ;  /* 0x0000006f646f7221 */ /* 0x008fe20000010000 */
[----:B-1----:R-:W-:-:S05]  /*79d0*/  F2FP.F16.F32.PACK_AB R140, R114, R105 ;  /* 0x00000069728c723e */ /* 0x002fca00000000ff */
[----:B------:R1:W3:Y:S01]  /*79e0*/  MUFU.EX2 R141, R144 ;  /* 0x00000090008d7308 */ /* 0x0002e20000000800 */
[C---:B--2---:R-:W-:Y:S01]  /*79f0*/  FADD.FTZ R111, R147.reuse, R111 ;  /* 0x0000006f936f7221 */ /* 0x044fe20000010000 */
[----:B------:R-:W-:-:S06]  /*7a00*/  F2FP.F16.F32.PACK_AB R147, R147, R100 ;  /* 0x000000649393723e */ /* 0x000fcc00000000ff */
[----:B------:R-:W2:Y:S01]  /*7a10*/  MUFU.EX2 R107, R107 ;  /* 0x0000006b006b7308 */ /* 0x000ea20000000800 */
[----:B0-----:R-:W-:Y:S01]  /*7a20*/  FADD.FTZ R111, R108, R111 ;  /* 0x0000006f6c6f7221 */ /* 0x001fe20000010000 */
[----:B-1----:R-:W-:-:S06]  /*7a30*/  F2FP.F16.F32.PACK_AB R144, R132, R101 ;  /* 0x000000658490723e */ /* 0x002fcc00000000ff */
[----:B------:R0:W1:Y:S01]  /*7a40*/  MUFU.EX2 R112, R146 ;  /* 0x0000009200707308 */ /* 0x0000620000000800 */
[C---:B---3--:R-:W-:Y:S01]  /*7a50*/  FADD.FTZ R111, R141.reuse, R111 ;  /* 0x0000006f8d6f7221 */ /* 0x048fe20000010000 */
[----:B------:R-:W-:-:S06]  /*7a60*/  F2FP.F16.F32.PACK_AB R141, R141, R108 ;  /* 0x0000006c8d8d723e */ /* 0x000fcc00000000ff */
[----:B------:R-:W3:Y:S01]  /*7a70*/  MUFU.EX2 R110, R110 ;  /* 0x0000006e006e7308 */ /* 0x000ee20000000800 */
[----:B--2---:R-:W-:Y:S01]  /*7a80*/  FADD.FTZ R89, R107, R20 ;  /* 0x000000146b597221 */ /* 0x004fe20000010000 */
[----:B0-----:R-:W-:-:S06]  /*7a90*/  F2FP.F16.F32.PACK_AB R146, R118, R103 ;  /* 0x000000677692723e */ /* 0x001fcc00000000ff */
[----:B------:R0:W2:Y:S01]  /*7aa0*/  MUFU.EX2 R143, R148 ;  /* 0x00000094008f7308 */ /* 0x0000a20000000800 */
[----:B-1----:R-:W-:-:S07]  /*7ab0*/  FADD.FTZ R111, R112, R111 ;  /* 0x0000006f706f7221 */ /* 0x002fce0000010000 */
[----:B------:R-:W1:Y:S01]  /*7ac0*/  MUFU.EX2 R136, R136 ;  /* 0x0000008800887308 */ /* 0x000e620000000800 */
[----:B---3--:R-:W-:Y:S01]  /*7ad0*/  FADD.FTZ R89, R110, R89 ;  /* 0x000000596e597221 */ /* 0x008fe20000010000 */
[----:B0-----:R-:W-:Y:S02]  /*7ae0*/  F2FP.F16.F32.PACK_AB R148, R184, R99 ;  /* 0x00000063b894723e */ /* 0x001fe400000000ff */
[----:B------:R-:W-:-:S04]  /*7af0*/  F2FP.F16.F32.PACK_AB R142, R110, R107 ;  /* 0x0000006b6e8e723e */ /* 0x000fc800000000ff */
[----:B------:R-:W0:Y:S01]  /*7b00*/  MUFU.EX2 R94, R6 ;  /* 0x00000006005e7308 */ /* 0x000e220000000800 */
[C---:B--2---:R-:W-:Y:S01]  /*7b10*/  FADD.FTZ R111, R143.reuse, R111 ;  /* 0x0000006f8f6f7221 */ /* 0x044fe20000010000 */
[----:B------:R-:W-:-:S06]  /*7b20*/  F2FP.F16.F32.PACK_AB R143, R143, R112 ;  /* 0x000000708f8f723e */ /* 0x000fcc00000000ff */
[----:B------:R-:W2:Y:S01]  /*7b30*/  MUFU.EX2 R109, R109 ;  /* 0x0000006d006d7308 */ /* 0x000ea20000000800 */
[----:B-1----:R-:W-:-:S07]  /*7b40*/  FADD.FTZ R20, R136, R89 ;  /* 0x0000005988147221 */ /* 0x002fce0000010000 */
[----:B------:R-:W1:Y:S01]  /*7b50*/  MUFU.EX2 R137, R7 ;  /* 0x0000000700897308 */ /* 0x000e620000000800 */
[----:B0-----:R-:W-:-:S07]  /*7b60*/  FADD.FTZ R111, R94, R111 ;  /* 0x0000006f5e6f7221 */ /* 0x001fce0000010000 */
[----:B------:R-:W0:Y:S01]  /*7b70*/  MUFU.EX2 R104, R104 ;  /* 0x0000006800687308 */ /* 0x000e220000000800 */
[C---:B--2---:R-:W-:Y:S01]  /*7b80*/  FADD.FTZ R89, R109.reuse, R20 ;  /* 0x000000146d597221 */ /* 0x044fe20000010000 */
[----:B------:R-:W-:-:S06]  /*7b90*/  F2FP.F16.F32.PACK_AB R136, R109, R136 ;  /* 0x000000886d88723e */ /* 0x000fcc00000000ff */
[----:B------:R-:W2:Y:S01]  /*7ba0*/  MUFU.EX2 R102, R102 ;  /* 0x0000006600667308 */ /* 0x000ea20000000800 */
[C---:B-1----:R-:W-:Y:S01]  /*7bb0*/  FADD.FTZ R111, R137.reuse, R111 ;  /* 0x0000006f896f7221 */ /* 0x042fe20000010000 */
[----:B------:R-:W-:-:S06]  /*7bc0*/  F2FP.F16.F32.PACK_AB R137, R137, R94 ;  /* 0x0000005e8989723e */ /* 0x000fcc00000000ff */
[----:B------:R-:W1:Y:S01]  /*7bd0*/  MUFU.EX2 R9, R9 ;  /* 0x0000000900097308 */ /* 0x000e620000000800 */
[----:B0-----:R-:W-:-:S07]  /*7be0*/  FADD.FTZ R6, R104, R89 ;  /* 0x0000005968067221 */ /* 0x001fce0000010000 */
[----:B------:R-:W0:Y:S01]  /*7bf0*/  MUFU.EX2 R113, R113 ;  /* 0x0000007100717308 */ /* 0x000e220000000800 */
[----:B--2---:R-:W-:Y:S01]  /*7c00*/  FADD.FTZ R111, R102, R111 ;  /* 0x0000006f666f7221 */ /* 0x004fe20000010000 */
[C---:B-1----:R-:W-:Y:S01]  /*7c10*/  FADD.FTZ R7, R9.reuse, R6 ;  /* 0x0000000609077221 */ /* 0x042fe20000010000 */
[----:B------:R-:W-:Y:S01]  /*7c20*/  F2FP.F16.F32.PACK_AB R138, R9, R104 ;  /* 0x00000068098a723e */ /* 0x000fe200000000ff */
[----:B------:R-:W-:Y:S02]  /*7c30*/  IMAD.MOV.U32 R9, RZ, RZ, R160 ;  /* 0x000000ffff097224 */ /* 0x000fe400078e00a0 */
[C---:B0-----:R-:W-:Y:S01]  /*7c40*/  FADD.FTZ R6, R113.reuse, R111 ;  /* 0x0000006f71067221 */ /* 0x041fe20000010000 */
[----:B------:R-:W-:Y:S01]  /*7c50*/  F2FP.F16.F32.PACK_AB R139, R113, R102 ;  /* 0x00000066718b723e */ /* 0x000fe200000000ff */
[----:B------:R-:W-:Y:S06]  /*7c60*/  @P1 BRA `(.L_x_1101) ;  /* 0xffffffcc004c1947 */ /* 0x000fec000383ffff */
[----:B------:R-:W-:Y:S01]  /*7c70*/  IMAD.MOV.U32 R8, RZ, RZ, R96 ;  /* 0x000000ffff087224 */ /* 0x000fe200078e0060 */
[----:B------:R-:W-:Y:S01]  /*7c80*/  UMOV UR37, UR5 ;  /* 0x0000000500257c82 */ /* 0x000fe20008000000 */
[----:B------:R-:W-:Y:S01]  /*7c90*/  IMAD.MOV.U32 R9, RZ, RZ, R160 ;  /* 0x000000ffff097224 */ /* 0x000fe200078e00a0 */
[----:B------:R-:W-:-:S06]  /*7ca0*/  UMOV UR36, UR38 ;  /* 0x0000002600247c82 */ /* 0x000fcc0008000000 */
.L_x_1084:
[----:B------:R-:W0:Y:S01]  /*7cb0*/  LDC R12, c[0x0][0x9e4] ;  /* 0x00027900ff0c7b82 */ /* 0x000e220000000800 */
[----:B------:R-:W-:Y:S01]  /*7cc0*/  IADD3 R14, R16, 0x80, -R17 ;  /* 0x00000080100e7810 */ /* 0x000fe20007ffe811 */
[----:B------:R-:W-:-:S04]  /*7cd0*/  ULDC UR4, c[0x0][0x9dc] ;  /* 0x0002770000047ab9 */ /* 0x000fc80000000800 */
[----:B------:R-:W-:-:S04]  /*7ce0*/  IMAD R14, R161, 0x80, R14 ;  /* 0x00000080a10e7824 */ /* 0x000fc800078e020e */
[----:B------:R-:W-:Y:S01]  /*7cf0*/  VIADD R13, R14, -UR4 ;  /* 0x800000040e0d7c36 */ /* 0x000fe20008000000 */
[----:B0-----:R-:W-:-:S13]  /*7d00*/  ISETP.GE.AND P1, PT, R12, 0x1, PT ;  /* 0x000000010c00780c */ /* 0x001fda0003f26270 */
[----:B------:R-:W-:Y:S05]  /*7d10*/  @!P1 BRA `(.L_x_1102) ;  /* 0x00000000003c9947 */ /* 0x000fea0003800000 */
        /* <DEDUP_REMOVED lines=9> */
.L_x_1103:
[----:B------:R-:W-:-:S13]  /*7db0*/  ISETP.NE.AND P1, PT, R12, 0x1, PT ;  /* 0x000000010c00780c */ /* 0x000fda0003f25270 */
[----:B------:R-:W0:Y:S02]  /*7dc0*/  @P1 LDC.64 R20, c[0x0][0x9e8] ;  /* 0x00027a00ff141b82 */ /* 0x000e240000000a00 */
[----:B0-----:R-:W-:-:S05]  /*7dd0*/  @P1 IMAD.HI.U32 R20, R14, R20, RZ ;  /* 0x000000140e141227 */ /* 0x001fca00078e00ff */
[----:B------:R-:W-:-:S07]  /*7de0*/  @P1 SHF.R.U32.HI R14, RZ, R21, R20 ;  /* 0x00000015ff0e1219 */ /* 0x000fce0000011614 */
.L_x_1104:
[----:B------:R-:W-:-:S05]  /*7df0*/  IMAD R14, R14, R12, RZ ;  /* 0x0000000c0e0e7224 */ /* 0x000fca00078e02ff */
[----:B------:R-:W-:-:S07]  /*7e00*/  VIMNMX R13, R13, R14, !PT ;  /* 0x0000000e0d0d7248 */ /* 0x000fce0007fe0100 */
.L_x_1102:
        /* <DEDUP_REMOVED lines=12> */
.L_x_1114:
[----:B------:R-:W-:-:S04]  /*7ed0*/  UIADD3 UR6, UR4, 0x1, URZ ;  /* 0x0000000104067890 */ /* 0x000fc8000fffe03f */
[----:B------:R-:W-:-:S04]  /*7ee0*/  UISETP.NE.AND UP0, UPT, UR6, 0x2, UPT ;  /* 0x000000020600788c */ /* 0x000fc8000bf05270 */
[----:B------:R-:W-:Y:S02]  /*7ef0*/  USEL UR36, URZ, 0x1, UP0 ;  /* 0x000000013f247887 */ /* 0x000fe40008000000 */
[----:B------:R-:W-:Y:S02]  /*7f00*/  USEL UR37, UR6, URZ, UP0 ;  /* 0x0000003f06257287 */ /* 0x000fe40008000000 */
[----:B------:R-:W-:Y:S01]  /*7f10*/  ULOP3.LUT UR36, UR38, UR36, URZ, 0x3c, !UPT ;  /* 0x0000002426247292 */ /* 0x000fe2000f8e3c3f */
[----:B------:R-:W-:Y:S11]  /*7f20*/  @!P0 BRA `(.L_x_1106) ;  /* 0x0000000000048947 */ /* 0x000ff60003800000 */
[----:B------:R-:W-:Y:S01]  /*7f30*/  BPT.TRAP 0x1 ;  /* 0x000000040000795c */ /* 0x000fe20000300000 */
.L_x_1106:
[----:B------:R-:W-:Y:S01]  /*7f40*/  ULEA UR6, UR37, UR39, 0x3 ;  /* 0x0000002725067291 */ /* 0x000fe2000f8e183f */
[----:B------:R-:W-:-:S05]  /*7f50*/  IMAD.U32 R8, RZ, RZ, UR36 ;  /* 0x00000024ff087e24 */ /* 0x000fca000f8e00ff */
[----:B------:R-:W-:-:S04]  /*7f60*/  SHF.L.U32 R8, R8, 0x1f, RZ ;  /* 0x0000001f08087819 */ /* 0x000fc800000006ff */
[----:B------:R0:W1:Y:S01]  /*7f70*/  SYNCS.PHASECHK.TRANS64.TRYWAIT P1, [UR6+0x2a830], R8 ;  /* 0x02a83008ff0075a7 */ /* 0x0000620008020146 */
[----:B------:R-:W-:Y:S05]  /*7f80*/  @!P0 BRA `(.L_x_1107) ;  /* 0x0000000000048947 */ /* 0x000fea0003800000 */
[----:B------:R-:W-:Y:S01]  /*7f90*/  BPT.TRAP 0x1 ;  /* 0x000000040000795c */ /* 0x000fe20000300000 */
.L_x_1107:
[----:B-1----:R-:W-:Y:S05]  /*7fa0*/  @P1 BRA `(.L_x_1108) ;  /* 0x0000000000081947 */ /* 0x002fea0003800000 */
[----:B------:R-:W1:Y:S02]  /*7fb0*/  SYNCS.PHASECHK.TRANS64.TRYWAIT P1, [UR6+0x2a830], R8 ;  /* 0x02a83008ff0075a7 */ /* 0x000e640008020146 */
[----:B-1----:R-:W-:Y:S05]  /*7fc0*/  @!P1 BRA `(.L_x_1109) ;  /* 0x000000d400ec9947 */ /* 0x002fea0003800000 */
.L_x_1108:
        /* <DEDUP_REMOVED lines=135> */
.L_x_1110:
[----:B------:R-:W-:Y:S01]  /*8840*/  ULEA UR11, UR4, UR39, 0x3 ;  /* 0x00000027040b7291 */ /* 0x000fe2000f8e183f */
[----:B------:R-:W-:-:S05]  /*8850*/  IMAD.U32 R0, RZ, RZ, UR38 ;  /* 0x00000026ff007e24 */ /* 0x000fca000f8e00ff */
[----:B------:R-:W-:-:S04]  /*8860*/  SHF.L.U32 R0, R0, 0x1f, RZ ;  /* 0x0000001f00007819 */ /* 0x000fc800000006ff */
[----:B------:R2:W3:Y:S01]  /*8870*/  SYNCS.PHASECHK.TRANS64.TRYWAIT P1, [UR11+0x2a850], R0 ;  /* 0x02a85000ff0075a7 */ /* 0x0004e2000802014b */
[----:B------:R-:W-:Y:S05]  /*8880*/  @!P0 BRA `(.L_x_1111) ;  /* 0x0000000000048947 */ /* 0x000fea0003800000 */
[----:B------:R-:W-:Y:S01]  /*8890*/  BPT.TRAP 0x1 ;  /* 0x000000040000795c */ /* 0x000fe20000300000 */
.L_x_1111:
[----:B---3--:R-:W-:Y:S05]  /*88a0*/  @P1 BRA `(.L_x_1112) ;  /* 0x0000000000081947 */ /* 0x008fea0003800000 */
[----:B------:R-:W3:Y:S02]  /*88b0*/  SYNCS.PHASECHK.TRANS64.TRYWAIT P1, [UR11+0x2a850], R0 ;  /* 0x02a85000ff0075a7 */ /* 0x000ee4000802014b */
[----:B---3--:R-:W-:Y:S05]  /*88c0*/  @!P1 BRA `(.L_x_1113) ;  /* 0x000000cc00c49947 */ /* 0x008fea0003800000 */
.L_x_1112:
[----:B------:R-:W-:Y:S01]  /*88d0*/  UIADD3 UR7, UR39, 0x400, URZ ;  /* 0x0000040027077890 */ /* 0x000fe2000fffe03f */
[----:B------:R-:W-:Y:S01]  /*88e0*/  WARPGROUP.ARRIVE ;  /* 0x00000000000079c5 */ /* 0x000fe20000000000 */
[----:B------:R-:W-:Y:S01]  /*88f0*/  UMOV UR15, 0x40000040 ;  /* 0x40000040000f7882 */ /* 0x000fe20000000000 */
[----:B------:R-:W-:Y:S01]  /*8900*/  FMUL.FTZ R2, R88, UR5 ;  /* 0x0000000558027c20 */ /* 0x000fe20008410000 */
[----:B------:R-:W-:Y:S01]  /*8910*/  USHF.R.U32.HI UR7, URZ, 0x4, UR7 ;  /* 0x000000043f077899 */ /* 0x000fe20008011607 */
[----:B01----:R-:W-:Y:S01]  /*8920*/  FMUL.FTZ R8, R89, UR5 ;  /* 0x0000000559087c20 */ /* 0x003fe20008410000 */
[----:B------:R-:W-:Y:S01]  /*8930*/  FMUL.FTZ R162, R92, UR5 ;  /* 0x000000055ca27c20 */ /* 0x000fe20008410000 */
[----:B------:R-:W-:Y:S01]  /*8940*/  FMUL.FTZ R176, R93, UR5 ;  /* 0x000000055db07c20 */ /* 0x000fe20008410000 */
[----:B------:R-:W-:Y:S01]  /*8950*/  ULOP3.LUT UR7, UR7, 0x3fff, URZ, 0xc0, !UPT ;  /* 0x00003fff07077892 */ /* 0x000fe2000f8ec03f */
[----:B------:R-:W0:Y:S01]  /*8960*/  MUFU.TANH R2, R2 ;  /* 0x0000000200027308 */ /* 0x000e220000002400 */
[----:B------:R-:W-:Y:S01]  /*8970*/  FMUL.FTZ R178, R100, UR5 ;  /* 0x0000000564b27c20 */ /* 0x000fe20008410000 */
[----:B------:R-:W-:Y:S01]  /*8980*/  FMUL.FTZ R180, R101, UR5 ;  /* 0x0000000565b47c20 */ /* 0x000fe20008410000 */
[----:B------:R-:W-:Y:S01]  /*8990*/  ULOP3.LUT UR7, UR7, 0x3000000, URZ, 0xfc, !UPT ;  /* 0x0300000007077892 */ /* 0x000fe2000f8efc3f */
[----:B------:R-:W-:Y:S01]  /*89a0*/  FMUL.FTZ R182, R104, UR5 ;  /* 0x0000000568b67c20 */ /* 0x000fe20008410000 */
[----:B------:R-:W-:Y:S01]  /*89b0*/  FMUL.FTZ R184, R105, UR5 ;  /* 0x0000000569b87c20 */ /* 0x000fe20008410000 */
[----:B------:R-:W-:Y:S01]  /*89c0*/  FMUL.FTZ R100, R106, UR5 ;  /* 0x000000056a647c20 */ /* 0x000fe20008410000 */
[----:B------:R-:W-:Y:S01]  /*89d0*/  UIMAD UR4, UR4, 0x600, UR7 ;  /* 0x00000600040478a4 */ /* 0x000fe2000f8e0207 */
        /* <DEDUP_REMOVED lines=13> */
[----:B0-----:R-:W-:Y:S01]  /*8ab0*/  FMNMX.FTZ R9, R2, R160, !PT ;  /* 0x000000a002097209 */ /* 0x001fe20007810000 */
[----:B------:R-:W-:Y:S01]  /*8ac0*/  FMUL.FTZ R116, R116, UR5 ;  /* 0x0000000574747c20 */ /* 0x000fe20008410000 */
[----:B------:R-:W-:Y:S01]  /*8ad0*/  FMUL.FTZ R117, R117, UR5 ;  /* 0x0000000575757c20 */ /* 0x000fe20008410000 */
[----:B------:R-:W-:Y:S01]  /*8ae0*/  FMUL.FTZ R120, R120, UR5 ;  /* 0x0000000578787c20 */ /* 0x000fe20008410000 */
[----:B-1----:R-:W-:Y:S01]  /*8af0*/  FMNMX.FTZ R9, R8, R9, !PT ;  /* 0x0000000908097209 */ /* 0x002fe20007810000 */
        /* <DEDUP_REMOVED lines=27> */
[----:B------:R-:W0:Y:S01]  /*8cb0*/  LDC R11, c[0x0][0x988] ;  /* 0x00026200ff0b7b82 */ /* 0x000e220000000800 */
[----:B------:R-:W-:Y:S01]  /*8cc0*/  FMUL.FTZ R198, R131, UR5 ;  /* 0x0000000583c67c20 */ /* 0x000fe20008410000 */
[----:B------:R-:W-:Y:S01]  /*8cd0*/  FMUL.FTZ R134, R134, UR5 ;  /* 0x0000000586867c20 */ /* 0x000fe20008410000 */
[----:B------:R-:W-:Y:S01]  /*8ce0*/  FMUL.FTZ R200, R135, UR5 ;  /* 0x0000000587c87c20 */ /* 0x000fe20008410000 */
[----:B------:R-:W-:Y:S01]  /*8cf0*/  UMOV UR7, 0x40000040 ;  /* 0x4000004000077882 */ /* 0x000fe20000000000 */
[----:B------:R-:W1:Y:S01]  /*8d00*/  S2R R161, SR_TID.X ;  /* 0x0000000000a17919 */ /* 0x000e620000002100 */
[----:B------:R-:W-:Y:S01]  /*8d10*/  UMOV UR38, UR36 ;  /* 0x0000002400267c82 */ /* 0x000fe20008000000 */
[----:B------:R-:W-:Y:S08]  /*8d20*/  MUFU.TANH R184, R184 ;  /* 0x000000b800b87308 */ /* 0x000ff00000002400 */
[----:B------:R-:W-:Y:S08]  /*8d30*/  MUFU.TANH R106, R106 ;  /* 0x0000006a006a7308 */ /* 0x000ff00000002400 */
[----:B------:R-:W-:Y:S08]  /*8d40*/  MUFU.TANH R108, R108 ;  /* 0x0000006c006c7308 */ /* 0x000ff00000002400 */
[----:B------:R-:W-:Y:S01]  /*8d50*/  MUFU.TANH R110, R110 ;  /* 0x0000006e006e7308 */ /* 0x000fe20000002400 */
[----:B-1----:R-:W-:-:S07]  /*8d60*/  LOP3.LUT P1, RZ, R161, 0x7f, RZ, 0xc0, !PT ;  /* 0x0000007fa1ff7812 */ /* 0x002fce000782c0ff */
[----:B------:R-:W-:Y:S08]  /*8d70*/  MUFU.TANH R112, R112 ;  /* 0x0000007000707308 */ /* 0x000ff00000002400 */
[----:B------:R-:W-:Y:S08]  /*8d80*/  MUFU.TANH R116, R116 ;  /* 0x0000007400747308 */ /* 0x000ff00000002400 */
[----:B------:R-:W-:Y:S08]  /*8d90*/  MUFU.TANH R120, R120 ;  /* 0x0000007800787308 */ /* 0x000ff00000002400 */
[----:B------:R-:W-:Y:S08]  /*8da0*/  MUFU.TANH R124, R124 ;  /* 0x0000007c007c7308 */ /* 0x000ff00000002400 */
[----:B------:R-:W1:Y:S08]  /*8db0*/  MUFU.TANH R14, R14 ;  /* 0x0000000e000e7308 */ /* 0x000e700000002400 */
[----:B------:R-:W-:Y:S08]  /*8dc0*/  MUFU.TANH R186, R186 ;  /* 0x000000ba00ba7308 */ /* 0x000ff00000002400 */
[----:B------:R-:W3:Y:S01]  /*8dd0*/  MUFU.TANH R20, R20 ;  /* 0x0000001400147308 */ /* 0x000ee20000002400 */
[----:B-1----:R-:W-:-:S07]  /*8de0*/  FMNMX.FTZ R89, R14, R13, !PT ;  /* 0x0000000d0e597209 */ /* 0x002fce0007810000 */
[----:B------:R-:W-:Y:S08]  /*8df0*/  MUFU.TANH R128, R128 ;  /* 0x0000008000807308 */ /* 0x000ff00000002400 */
[----:B------:R-:W1:Y:S01]  /*8e00*/  MUFU.TANH R88, R88 ;  /* 0x0000005800587308 */ /* 0x000e620000002400 */
[----:B---3--:R-:W-:Y:S01]  /*8e10*/  FMNMX.FTZ R89, R20, R89, !PT ;  /* 0x0000005914597209 */ /* 0x008fe20007810000 */
[----:B------:R-:W-:-:S02]  /*8e20*/  WARPGROUP.DEPBAR.LE gsb0, 0x0 ;  /* 0x00008000000079c5 */ /* 0x000fc40000010000 */
[----:B------:R-:W-:Y:S01]  /*8e30*/  WARPGROUP.ARRIVE ;  /* 0x00000000000079c5 */ /* 0x000fe20000000000 */
[----:B------:R-:W-:Y:S01]  /*8e40*/  FMUL.FTZ R156, R96, UR5 ;  /* 0x00000005609c7c20 */ /* 0x000fe20008410000 */
[----:B------:R-:W-:Y:S01]  /*8e50*/  FMUL.FTZ R158, R97, UR5 ;  /* 0x00000005619e7c20 */ /* 0x000fe20008410000 */
[----:B------:R-:W-:Y:S01]  /*8e60*/  FMUL.FTZ R96, R102, UR5 ;  /* 0x0000000566607c20 */ /* 0x000fe20008410000 */
[----:B------:R-:W-:Y:S01]  /*8e70*/  MUFU.TANH R188, R188 ;  /* 0x000000bc00bc7308 */ /* 0x000fe20000002400 */
[----:B------:R-:W-:Y:S01]  /*8e80*/  FMUL.FTZ R102, R107, UR5 ;  /* 0x000000056b667c20 */ /* 0x000fe20008410000 */
[----:B------:R-:W-:Y:S01]  /*8e90*/  HGMMA.64x128x16.F32 R24, R152, gdesc[UR12].tnspB, R24, gsb0 ;  /* 0x41e0000c98187df0 */ /* 0x000fe20008000818 */
[----:B------:R-:W-:Y:S01]  /*8ea0*/  UMOV UR14, UR10 ;  /* 0x0000000a000e7c82 */ /* 0x000fe20008000000 */
[----:B------:R-:W-:Y:S01]  /*8eb0*/  UMOV UR15, 0x40000040 ;  /* 0x40000040000f7882 */ /* 0x000fe20000000000 */
[----:B------:R-:W-:-:S03]  /*8ec0*/  UIADD3 UR10, UR4, 0x180, URZ ;  /* 0x00000180040a7890 */ /* 0x000fc6000fffe03f */
[----:B------:R-:W3:Y:S01]  /*8ed0*/  MUFU.TANH R156, R156 ;  /* 0x0000009c009c7308 */ /* 0x000ee20000002400 */
[----:B-1----:R-:W-:-:S07]  /*8ee0*/  FMNMX.FTZ R89, R88, R89, !PT ;  /* 0x0000005958597209 */ /* 0x002fce0007810000 */
[----:B------:R-:W1:Y:S08]  /*8ef0*/  MUFU.TANH R158, R158 ;  /* 0x0000009e009e7308 */ /* 0x000e700000002400 */
[----:B------:R-:W4:Y:S01]  /*8f00*/  MUFU.TANH R90, R90 ;  /* 0x0000005a005a7308 */ /* 0x000f220000002400 */
[----:B---3--:R-:W-:-:S07]  /*8f10*/  FMNMX.FTZ R9, R156, R9, !PT ;  /* 0x000000099c097209 */ /* 0x008fce0007810000 */
[----:B------:R-:W-:Y:S01]  /*8f20*/  MUFU.TANH R132, R132 ;  /* 0x0000008400847308 */ /* 0x000fe20000002400 */
[----:B-1----:R-:W-:-:S04]  /*8f30*/  FMNMX.FTZ R9, R158, R9, !PT ;  /* 0x000000099e097209 */ /* 0x002fc80007810000 */
[----:B------:R-:W-:-:S03]  /*8f40*/  FMNMX.FTZ R9, R178, R9, !PT ;  /* 0x00000009b2097209 */ /* 0x000fc60007810000 */
[----:B------:R-:W1:Y:S01]  /*8f50*/  MUFU.TANH R92, R92 ;  /* 0x0000005c005c7308 */ /* 0x000e620000002400 */
[----:B------:R-:W-:Y:S02]  /*8f60*/  FMNMX.FTZ R9, R180, R9, !PT ;  /* 0x00000009b4097209 */ /* 0x000fe40007810000 */
[----:B----4-:R-:W-:Y:S02]  /*8f70*/  FMNMX.FTZ R89, R90, R89, !PT ;  /* 0x000000595a597209 */ /* 0x010fe40007810000 */
[----:B------:R-:W-:-:S03]  /*8f80*/  FMNMX.FTZ R9, R182, R9, !PT ;  /* 0x00000009b6097209 */ /* 0x000fc60007810000 */
[----:B------:R-:W-:Y:S01]  /*8f90*/  MUFU.TANH R190, R190 ;  /* 0x000000be00be7308 */ /* 0x000fe20000002400 */
[----:B------:R-:W-:-:S04]  /*8fa0*/  FMNMX.FTZ R9, R184, R9, !PT ;  /* 0x00000009b8097209 */ /* 0x000fc80007810000 */
[----:B------:R-:W-:-:S03]  /*8fb0*/  FMNMX.FTZ R9, R106, R9, !PT ;  /* 0x000000096a097209 */ /* 0x000fc60007810000 */
[----:B------:R-:W3:Y:S01]  /*8fc0*/  MUFU.TANH R94, R94 ;  /* 0x0000005e005e7308 */ /* 0x000ee20000002400 */
[----:B------:R-:W-:Y:S02]  /*8fd0*/  FMNMX.FTZ R9, R108, R9, !PT ;  /* 0x000000096c097209 */ /* 0x000fe40007810000 */
[----:B-1----:R-:W-:Y:S02]  /*8fe0*/  FMNMX.FTZ R91, R92, R89, !PT ;  /* 0x000000595c5b7209 */ /* 0x002fe40007810000 */
[----:B------:R-:W-:-:S03]  /*8ff0*/  FMNMX.FTZ R9, R110, R9, !PT ;  /* 0x000000096e097209 */ /* 0x000fc60007810000 */
[----:B------:R-:W1:Y:S01]  /*9000*/  MUFU.TANH R96, R96 ;  /* 0x0000006000607308 */ /* 0x000e620000002400 */
[----:B------:R-:W-:-:S04]  /*9010*/  FMNMX.FTZ R9, R112, R9, !PT ;  /* 0x0000000970097209 */ /* 0x000fc80007810000 */
[----:B------:R-:W-:-:S03]  /*9020*/  FMNMX.FTZ R9, R116, R9, !PT ;  /* 0x0000000974097209 */ /* 0x000fc60007810000 */
[----:B------:R-:W4:Y:S01]  /*9030*/  MUFU.TANH R98, R98 ;  /* 0x0000006200627308 */ /* 0x000f220000002400 */
[----:B---3--:R-:W-:-:S07]  /*9040*/  FMNMX.FTZ R91, R94, R91, !PT ;  /* 0x0000005b5e5b7209 */ /* 0x008fce0007810000 */
[----:B------:R-:W3:Y:S01]  /*9050*/  MUFU.TANH R100, R100 ;  /* 0x0000006400647308 */ /* 0x000ee20000002400 */
[----:B-1----:R-:W-:-:S07]  /*9060*/  FMNMX.FTZ R91, R96, R91, !PT ;  /* 0x0000005b605b7209 */ /* 0x002fce0007810000 */
[----:B------:R-:W1:Y:S01]  /*9070*/  MUFU.TANH R102, R102 ;  /* 0x0000006600667308 */ /* 0x000e620000002400 */
[----:B----4-:R-:W-:-:S07]  /*9080*/  FMNMX.FTZ R91, R98, R91, !PT ;  /* 0x0000005b625b7209 */ /* 0x010fce0007810000 */
        /* <DEDUP_REMOVED lines=10> */
[----:B------:R-:W-:Y:S01]  /*9130*/  MUFU.TANH R122, R122 ;  /* 0x0000007a007a7308 */ /* 0x000fe20000002400 */
[----:B----4-:R-:W-:Y:S01]  /*9140*/  FMNMX.FTZ R95, R194, R95, !PT ;  /* 0x0000005fc25f7209 */ /* 0x010fe20007810000 */
[----:B------:R-:W-:Y:S02]  /*9150*/  WARPGROUP.DEPBAR.LE gsb0, 0x0 ;  /* 0x00008000000079c5 */ /* 0x000fe40000010000 */
[----:B------:R-:W-:-:S04]  /*9160*/  WARPGROUP.ARRIVE ;  /* 0x00000000000079c5 */ /* 0x000fc80000000000 */
[----:B------:R-:W1:Y:S01]  /*9170*/  MUFU.TANH R152, R117 ;  /* 0x0000007500987308 */ /* 0x000e620000002400 */
[----:B------:R-:W-:Y:S01]  /*9180*/  FMUL.FTZ R154, R121, UR5 ;  /* 0x00000005799a7c20 */ /* 0x000fe20008410000 */
[----:B---3--:R-:W-:Y:S01]  /*9190*/  FMNMX.FTZ R95, R118, R95, !PT ;  /* 0x0000005f765f7209 */ /* 0x008fe20007810000 */
[----:B------:R-:W-:Y:S01]  /*91a0*/  HGMMA.64x128x16.F32 R24, R148, gdesc[UR12].tnspB, R24, gsb0 ;  /* 0x41e0000c94187df0 */ /* 0x000fe20008000818 */
[----:B------:R-:W-:Y:S01]  /*91b0*/  UMOV UR14, UR10 ;  /* 0x0000000a000e7c82 */ /* 0x000fe20008000000 */
[----:B------:R-:W-:-:S03]  /*91c0*/  UMOV UR15, 0x40000040 ;  /* 0x40000040000f7882 */ /* 0x000fc60000000000 */
[----:B------:R-:W3:Y:S01]  /*91d0*/  MUFU.TANH R154, R154 ;  /* 0x0000009a009a7308 */ /* 0x000ee20000002400 */
[----:B------:R-:W-:Y:S02]  /*91e0*/  UIADD3 UR10, UR4, 0x200, URZ ;  /* 0x00000200040a7890 */ /* 0x000fe4000fffe03f */
[----:B------:R-:W-:-:S05]  /*91f0*/  UIADD3 UR4, UR4, 0x280, URZ ;  /* 0x0000028004047890 */ /* 0x000fca000fffe03f */
[----:B------:R-:W-:Y:S01]  /*9200*/  MUFU.TANH R126, R126 ;  /* 0x0000007e007e7308 */ /* 0x000fe20000002400 */
[----:B-1----:R-:W-:-:S04]  /*9210*/  FMNMX.FTZ R9, R152, R9, !PT ;  /* 0x0000000998097209 */ /* 0x002fc80007810000 */
[----:B------:R-:W-:-:S03]  /*9220*/  FMNMX.FTZ R9, R120, R9, !PT ;  /* 0x0000000978097209 */ /* 0x000fc60007810000 */
[----:B------:R-:W-:Y:S01]  /*9230*/  MUFU.TANH R196, R196 ;  /* 0x000000c400c47308 */ /* 0x000fe20000002400 */
[----:B---3--:R-:W-:-:S04]  /*9240*/  FMNMX.FTZ R9, R154, R9, !PT ;  /* 0x000000099a097209 */ /* 0x008fc80007810000 */
        /* <DEDUP_REMOVED lines=8> */
[----:B------:R-:W-:-:S05]  /*92d0*/  FMNMX.FTZ R9, R190, R9, !PT ;  /* 0x00000009be097209 */ /* 0x000fca0007810000 */
[----:B--2---:R-:W1:Y:S02]  /*92e0*/  SHFL.BFLY PT, R0, R9, 0x2, 0x1f ;  /* 0x0c401f0009007f89 */ /* 0x004e6400000e0000 */
[----:B------:R-:W-:Y:S01]  /*92f0*/  MUFU.TANH R200, R200 ;  /* 0x000000c800c87308 */ /* 0x000fe20000002400 */
[----:B-1----:R-:W-:-:S05]  /*9300*/  FMNMX.FTZ R0, R9, R0, !PT ;  /* 0x0000000009007209 */ /* 0x002fca0007810000 */
[----:B------:R-:W1:Y:S02]  /*9310*/  SHFL.BFLY PT, R9, R0, 0x1, 0x1f ;  /* 0x0c201f0000097f89 */ /* 0x000e6400000e0000 */
[----:B-1----:R-:W-:-:S05]  /*9320*/  FMNMX.FTZ R9, R0, R9, !PT ;  /* 0x0000000900097209 */ /* 0x002fca0007810000 */
[C---:B0-----:R-:W-:Y:S01]  /*9330*/  FMUL.FTZ R111, R9.reuse, R11 ;  /* 0x0000000b096f7220 */ /* 0x041fe20000410000 */
[----:B------:R-:W-:-:S03]  /*9340*/  FADD.FTZ R0, -R9, R160 ;  /* 0x000000a009007221 */ /* 0x000fc60000010100 */
        /* <DEDUP_REMOVED lines=19> */
[----:B------:R-:W-:Y:S01]  /*9480*/  FMUL.FTZ R0, R0, R11 ;  /* 0x0000000b00007220 */ /* 0x000fe20000410000 */
[----:B------:R-:W-:Y:S08]  /*9490*/  MUFU.EX2 R21, R21 ;  /* 0x0000001500157308 */ /* 0x000ff00000000800 */
[----:B------:R-:W0:Y:S01]  /*94a0*/  MUFU.EX2 R0, R0 ;  /* 0x0000000000007308 */ /* 0x000e220000000800 */
[----:B------:R-:W-:-:S02]  /*94b0*/  WARPGROUP.DEPBAR.LE gsb0, 0x0 ;  /* 0x00008000000079c5 */ /* 0x000fc40000010000 */
[----:B------:R-:W-:Y:S01]  /*94c0*/  WARPGROUP.ARRIVE ;  /* 0x00000000000079c5 */ /* 0x000fe20000000000 */
[----:B------:R-:W-:Y:S01]  /*94d0*/  FMUL.FTZ R148, R119, UR5 ;  /* 0x0000000577947c20 */ /* 0x000fe20008410000 */
[----:B------:R-:W-:-:S03]  /*94e0*/  FMUL.FTZ R150, R123, UR5 ;  /* 0x000000057b967c20 */ /* 0x000fc60008410000 */
[----:B------:R-:W-:Y:S01]  /*94f0*/  MUFU.EX2 R160, R160 ;  /* 0x000000a000a07308 */ /* 0x000fe20000000800 */
[----:B------:R-:W-:Y:S01]  /*9500*/  HGMMA.64x128x16.F32 R24, R144, gdesc[UR12].tnspB, R24, gsb0 ;  /* 0x41e0000c90187df0 */ /* 0x000fe20008000818 */
[----:B------:R-:W-:Y:S01]  /*9510*/  UMOV UR14, UR10 ;  /* 0x0000000a000e7c82 */ /* 0x000fe20008000000 */
[----:B------:R-:W-:-:S05]  /*9520*/  UMOV UR15, 0x40000040 ;  /* 0x40000040000f7882 */ /* 0x000fca0000000000 */
[----:B------:R-:W1:Y:S01]  /*9530*/  MUFU.TANH R148, R148 ;  /* 0x0000009400947308 */ /* 0x000e620000002400 */
[----:B0-----:R-:W-:-:S07]  /*9540*/  FFMA.FTZ R7, R0, R7, R21 ;  /* 0x0000000700077223 */ /* 0x001fce0000010015 */
[----:B------:R-:W0:Y:S08]  /*9550*/  MUFU.TANH R150, R150 ;  /* 0x0000009600967308 */ /* 0x000e300000002400 */
[----:B------:R-:W2:Y:S01]  /*9560*/  MUFU.EX2 R162, R162 ;  /* 0x000000a200a27308 */ /* 0x000ea20000000800 */
[----:B-1----:R-:W-:-:S04]  /*9570*/  FMNMX.FTZ R95, R148, R95, !PT ;  /* 0x0000005f945f7209 */ /* 0x002fc80007810000 */
[----:B------:R-:W-:-:S03]  /*9580*/  FMNMX.FTZ R97, R122, R95, !PT ;  /* 0x0000005f7a617209 */ /* 0x000fc60007810000 */
[----:B------:R1:W-:Y:S01]  /*9590*/  MUFU.EX2 R91, R156 ;  /* 0x0000009c005b7308 */ /* 0x0003e20000000800 */
[----:B0-----:R-:W-:-:S04]  /*95a0*/  FMNMX.FTZ R97, R150, R97, !PT ;  /* 0x0000006196617209 */ /* 0x001fc80007810000 */
[----:B------:R-:W-:-:S03]  /*95b0*/  FMNMX.FTZ R97, R126, R97, !PT ;  /* 0x000000617e617209 */ /* 0x000fc60007810000 */
[----:B------:R-:W-:Y:S01]  /*95c0*/  MUFU.EX2 R93, R178 ;  /* 0x000000b2005d7308 */ /* 0x000fe20000000800 */
[----:B------:R-:W-:Y:S02]  /*95d0*/  FMNMX.FTZ R97, R196, R97, !PT ;  /* 0x00000061c4617209 */ /* 0x000fe40007810000 */
[----:B-1----:R-:W-:Y:S02]  /*95e0*/  F2FP.F16.F32.PACK_AB R156, R160, R21 ;  /* 0x00000015a09c723e */ /* 0x002fe400000000ff */
[----:B------:R-:W-:-:S03]  /*95f0*/  FMNMX.FTZ R99, R130, R97, !PT ;  /* 0x0000006182637209 */ /* 0x000fc60007810000 */
[----:B------:R0:W-:Y:S01]  /*9600*/  MUFU.EX2 R97, R8 ;  /* 0x0000000800617308 */ /* 0x0001e20000000800 */
[----:B------:R-:W-:-:S04]  /*9610*/  FMNMX.FTZ R99, R198, R99, !PT ;  /* 0x00000063c6637209 */ /* 0x000fc80007810000 */
[----:B------:R-:W-:-:S03]  /*9620*/  FMNMX.FTZ R99, R134, R99, !PT ;  /* 0x0000006386637209 */ /* 0x000fc60007810000 */
[----:B------:R-:W-:Y:S01]  /*9630*/  MUFU.EX2 R95, R182 ;  /* 0x000000b6005f7308 */ /* 0x000fe20000000800 */
[----:B------:R-:W-:Y:S01]  /*9640*/  FMNMX.FTZ R2, R200, R99, !PT ;  /* 0x00000063c8027209 */ /* 0x000fe20007810000 */
[-CC-:B------:R-:W-:Y:S01]  /*9650*/  FFMA.FTZ R99, R110, R11.reuse, -R111.reuse ;  /* 0x0000000b6e637223 */ /* 0x180fe2000001086f */
[----:B------:R-:W-:-:S03]  /*9660*/  FFMA.FTZ R110, R152, R11, -R111 ;  /* 0x0000000b986e7223 */ /* 0x000fc6000001086f */
[----:B------:R-:W0:Y:S02]  /*9670*/  SHFL.BFLY PT, R105, R2, 0x2, 0x1f ;  /* 0x0c401f0002697f89 */ /* 0x000e2400000e0000 */
[----:B------:R-:W-:Y:S08]  /*9680*/  MUFU.EX2 R176, R176 ;  /* 0x000000b000b07308 */ /* 0x000ff00000000800 */
[----:B------:R-:W-:Y:S08]  /*9690*/  MUFU.EX2 R106, R106 ;  /* 0x0000006a006a7308 */ /* 0x000ff00000000800 */
[----:B------:R-:W-:Y:S01]  /*96a0*/  MUFU.EX2 R99, R99 ;  /* 0x0000006300637308 */ /* 0x000fe20000000800 */
[----:B0-----:R-:W-:Y:S01]  /*96b0*/  FMNMX.FTZ R8, R2, R105, !PT ;  /* 0x0000006902087209 */ /* 0x001fe20007810000 */
[-CC-:B------:R-:W-:Y:S01]  /*96c0*/  FFMA.FTZ R105, R124, R11.reuse, -R111.reuse ;  /* 0x0000000b7c697223 */ /* 0x180fe2000001086f */
[----:B------:R-:W-:-:S05]  /*96d0*/  FFMA.FTZ R124, R190, R11, -R111 ;  /* 0x0000000bbe7c7223 */ /* 0x000fca000001086f */
[----:B------:R-:W-:Y:S01]  /*96e0*/  MUFU.EX2 R108, R108 ;  /* 0x0000006c006c7308 */ /* 0x000fe20000000800 */
[----:B------:R-:W0:Y:S07]  /*96f0*/  SHFL.BFLY PT, R109, R8, 0x1, 0x1f ;  /* 0x0c201f00086d7f89 */ /* 0x000e2e00000e0000 */
[----:B------:R-:W-:Y:S08]  /*9700*/  MUFU.EX2 R101, R101 ;  /* 0x0000006500657308 */ /* 0x000ff00000000800 */
[----:B------:R-:W-:Y:S08]  /*9710*/  MUFU.EX2 R110, R110 ;  /* 0x0000006e006e7308 */ /* 0x000ff00000000800 */
[----:B------:R-:W-:Y:S01]  /*9720*/  MUFU.EX2 R103, R103 ;  /* 0x0000006700677308 */ /* 0x000fe20000000800 */
[----:B0-----:R-:W-:-:S05]  /*9730*/  FMNMX.FTZ R8, R8, R109, !PT ;  /* 0x0000006d08087209 */ /* 0x001fca0007810000 */
[----:B------:R-:W-:Y:S01]  /*9740*/  FADD.FTZ R2, -R8, R13 ;  /* 0x0000000d08027221 */ /* 0x000fe20000010100 */
[----:B------:R-:W-:Y:S01]  /*9750*/  IMAD.U32 R13, RZ, RZ, UR6 ;  /* 0x00000006ff0d7e24 */ /* 0x000fe2000f8e00ff */
[----:B------:R-:W-:Y:S01]  /*9760*/  UMOV UR6, UR4 ;  /* 0x0000000400067c82 */ /* 0x000fe20008000000 */
[----:B------:R-:W-:Y:S01]  /*9770*/  MUFU.EX2 R112, R112 ;  /* 0x0000007000707308 */ /* 0x000fe20000000800 */
[----:B------:R-:W-:Y:S01]  /*9780*/  FMUL.FTZ R2, R2, R11 ;  /* 0x0000000b02027220 */ /* 0x000fe20000410000 */
[----:B------:R-:W-:Y:S01]  /*9790*/  @!P1 VIADD R13, R13, 0x2a840 ;  /* 0x0002a8400d0d9836 */ /* 0x000fe20000000000 */
[----:B------:R-:W-:-:S04]  /*97a0*/  UMOV UR4, UR37 ;  /* 0x0000002500047c82 */ /* 0x000fc80008000000 */
[----:B------:R-:W-:Y:S01]  /*97b0*/  @!P1 PRMT R13, RZ, 0x654, R13 ;  /* 0x00000654ff0d9816 */ /* 0x000fe2000000000d */
[----:B------:R-:W-:Y:S08]  /*97c0*/  MUFU.EX2 R2, R2 ;  /* 0x0000000200027308 */ /* 0x000ff00000000800 */
[----:B------:R-:W-:Y:S01]  /*97d0*/  MUFU.EX2 R105, R105 ;  /* 0x0000006900697308 */ /* 0x000fe20000000800 */
[----:B------:R-:W-:-:S02]  /*97e0*/  WARPGROUP.DEPBAR.LE gsb0, 0x0 ;  /* 0x00008000000079c5 */ /* 0x000fc40000010000 */
[----:B------:R-:W-:Y:S01]  /*97f0*/  WARPGROUP.ARRIVE ;  /* 0x00000000000079c5 */ /* 0x000fe20000000000 */
[-CC-:B------:R-:W-:Y:S01]  /*9800*/  FFMA.FTZ R144, R158, R11.reuse, -R111.reuse ;  /* 0x0000000b9e907223 */ /* 0x180fe2000001086f */
[-C--:B------:R-:W-:Y:S01]  /*9810*/  FFMA.FTZ R146, R180, R11.reuse, -R111 ;  /* 0x0000000bb4927223 */ /* 0x080fe2000001086f */
[----:B------:R-:W-:Y:S02]  /*9820*/  FMUL.FTZ R111, R8, R11 ;  /* 0x0000000b086f7220 */ /* 0x000fe40000410000 */
[----:B------:R-:W-:Y:S01]  /*9830*/  MUFU.EX2 R116, R116 ;  /* 0x0000007400747308 */ /* 0x000fe20000000800 */
[----:B--2---:R-:W-:Y:S01]  /*9840*/  F2FP.F16.F32.PACK_AB R158, R162, R89 ;  /* 0x00000059a29e723e */ /* 0x004fe200000000ff */
[----:B------:R-:W-:Y:S01]  /*9850*/  HGMMA.64x128x16.F32 R24, R140, gdesc[UR12].tnspB, R24, gsb0 ;  /* 0x41e0000c8c187df0 */ /* 0x000fe20008000818 */
[-CC-:B------:R-:W-:Y:S01]  /*9860*/  FFMA.FTZ R14, R14, R11.reuse, -R111.reuse ;  /* 0x0000000b0e0e7223 */ /* 0x180fe2000001086f */
[-CC-:B------:R-:W-:Y:S01]  /*9870*/  FFMA.FTZ R20, R20, R11.reuse, -R111.reuse ;  /* 0x0000000b14147223 */ /* 0x180fe2000001086f */
[-CC-:B------:R-:W-:Y:S01]  /*9880*/  FFMA.FTZ R88, R88, R11.reuse, -R111.reuse ;  /* 0x0000000b58587223 */ /* 0x180fe2000001086f */
[-CC-:B------:R-:W-:Y:S01]  /*9890*/  FFMA.FTZ R90, R90, R11.reuse, -R111.reuse ;  /* 0x0000000b5a5a7223 */ /* 0x180fe2000001086f */
[-CC-:B------:R-:W-:Y:S01]  /*98a0*/  FFMA.FTZ R92, R92, R11.reuse, -R111.reuse ;  /* 0x0000000b5c5c7223 */ /* 0x180fe2000001086f */
[----:B------:R0:W1:Y:S01]  /*98b0*/  MUFU.EX2 R157, R14 ;  /* 0x0000000e009d7308 */ /* 0x0000620000000800 */
[-CC-:B------:R-:W-:Y:S01]  /*98c0*/  FFMA.FTZ R94, R94, R11.reuse, -R111.reuse ;  /* 0x0000000b5e5e7223 */ /* 0x180fe2000001086f */
[-CC-:B------:R-:W-:Y:S01]  /*98d0*/  FFMA.FTZ R96, R96, R11.reuse, -R111.reuse ;  /* 0x0000000b60607223 */ /* 0x180fe2000001086f */
[-CC-:B------:R-:W-:Y:S01]  /*98e0*/  FFMA.FTZ R98, R98, R11.reuse, -R111.reuse ;  /* 0x0000000b62627223 */ /* 0x180fe2000001086f */
[-CC-:B------:R-:W-:Y:S01]  /*98f0*/  FFMA.FTZ R100, R100, R11.reuse, -R111.reuse ;  /* 0x0000000b64647223 */ /* 0x180fe2000001086f */
[-CC-:B------:R-:W-:Y:S01]  /*9900*/  FFMA.FTZ R102, R102, R11.reuse, -R111.reuse ;  /* 0x0000000b66667223 */ /* 0x180fe2000001086f */
[-CC-:B------:R-:W-:Y:S01]  /*9910*/  FFMA.FTZ R104, R104, R11.reuse, -R111.reuse ;  /* 0x0000000b68687223 */ /* 0x180fe2000001086f */
[----:B------:R-:W-:Y:S01]  /*9920*/  FFMA.FTZ R192, R192, R11, -R111 ;  /* 0x0000000bc0c07223 */ /* 0x000fe2000001086f */
[----:B------:R-:W2:Y:S01]  /*9930*/  MUFU.EX2 R20, R20 ;  /* 0x0000001400147308 */ /* 0x000ea20000000800 */
[----:B0-----:R-:W-:-:S02]  /*9940*/  IMAD.U32 R14, RZ, RZ, UR11 ;  /* 0x0000000bff0e7e24 */ /* 0x001fc4000f8e00ff */
[-CC-:B------:R-:W-:Y:S01]  /*9950*/  FFMA.FTZ R114, R114, R11.reuse, -R111.reuse ;  /* 0x0000000b72727223 */ /* 0x180fe2000001086f */
[-CC-:B------:R-:W-:Y:S01]  /*9960*/  FFMA.FTZ R194, R194, R11.reuse, -R111.reuse ;  /* 0x0000000bc2c27223 */ /* 0x180fe2000001086f */
[-CC-:B------:R-:W-:Y:S01]  /*9970*/  FFMA.FTZ R118, R118, R11.reuse, -R111.reuse ;  /* 0x0000000b76767223 */ /* 0x180fe2000001086f */
[-CC-:B------:R-:W-:Y:S01]  /*9980*/  FFMA.FTZ R148, R148, R11.reuse, -R111.reuse ;  /* 0x0000000b94947223 */ /* 0x180fe2000001086f */
[-CC-:B------:R-:W-:Y:S01]  /*9990*/  FFMA.FTZ R122, R122, R11.reuse, -R111.reuse ;  /* 0x0000000b7a7a7223 */ /* 0x180fe2000001086f */
[-C--:B------:R-:W-:Y:S01]  /*99a0*/  FFMA.FTZ R150, R150, R11.reuse, -R111 ;  /* 0x0000000b96967223 */ /* 0x080fe2000001086f */
[----:B------:R-:W0:Y:S01]  /*99b0*/  MUFU.EX2 R159, R88 ;  /* 0x00000058009f7308 */ /* 0x000e220000000800 */
[----:B-1----:R-:W-:Y:S01]  /*99c0*/  FFMA.FTZ R6, R2, R6, R157 ;  /* 0x0000000602067223 */ /* 0x002fe2000001009d */
[-CC-:B------:R-:W-:Y:S01]  /*99d0*/  FFMA.FTZ R126, R126, R11.reuse, -R111.reuse ;  /* 0x0000000b7e7e7223 */ /* 0x180fe2000001086f */
[-CC-:B------:R-:W-:Y:S01]  /*99e0*/  FFMA.FTZ R196, R196, R11.reuse, -R111.reuse ;  /* 0x0000000bc4c47223 */ /* 0x180fe2000001086f */
[-CC-:B------:R-:W-:Y:S01]  /*99f0*/  FFMA.FTZ R130, R130, R11.reuse, -R111.reuse ;  /* 0x0000000b82827223 */ /* 0x180fe2000001086f */
[-CC-:B------:R-:W-:Y:S01]  /*9a00*/  FFMA.FTZ R198, R198, R11.reuse, -R111.reuse ;  /* 0x0000000bc6c67223 */ /* 0x180fe2000001086f */
[-CC-:B------:R-:W-:Y:S01]  /*9a10*/  FFMA.FTZ R134, R134, R11.reuse, -R111.reuse ;  /* 0x0000000b86867223 */ /* 0x180fe2000001086f */
[----:B------:R-:W-:Y:S01]  /*9a20*/  FFMA.FTZ R111, R200, R11, -R111 ;  /* 0x0000000bc86f7223 */ /* 0x000fe2000001086f */
        /* <DEDUP_REMOVED lines=11> */
[----:B0-----:R-:W-:-:S07]  /*9ae0*/  F2FP.F16.F32.PACK_AB R152, R144, R91 ;  /* 0x0000005b9098723e */ /* 0x001fce00000000ff */
        /* <DEDUP_REMOVED lines=21> */
[----:B0-----:R-:W-:Y:S01]  /*9c40*/  FADD.FTZ R6, R145, R6 ;  /* 0x0000000691067221 */ /* 0x001fe20000010000 */
[----:B------:R-:W-:Y:S02]  /*9c50*/  WARPGROUP.DEPBAR.LE gsb0, 0x0 ;  /* 0x00008000000079c5 */ /* 0x000fe40000010000 */
[----:B------:R-:W-:-:S04]  /*9c60*/  WARPGROUP.ARRIVE ;  /* 0x00000000000079c5 */ /* 0x000fc80000000000 */
[----:B------:R-:W-:Y:S01]  /*9c70*/  MUFU.EX2 R141, R122 ;  /* 0x0000007a008d7308 */ /* 0x000fe20000000800 */
[C---:B-1----:R-:W-:Y:S01]  /*9c80*/  FADD.FTZ R6, R194.reuse, R6 ;  /* 0x00000006c2067221 */ /* 0x042fe20000010000 */
[----:B------:R-:W-:Y:S02]  /*9c90*/  F2FP.F16.F32.PACK_AB R145, R194, R145 ;  /* 0x00000091c291723e */ /* 0x000fe400000000ff */
[----:B------:R-:W-:Y:S01]  /*9ca0*/  F2FP.F16.F32.PACK_AB R140, R112, R103 ;  /* 0x00000067708c723e */ /* 0x000fe200000000ff */
[----:B------:R-:W-:Y:S01]  /*9cb0*/  HGMMA.64x128x16.F32 R24, R136, gdesc[UR4].tnspB, R24, gsb0 ;  /* 0x41e0000488187df0 */ /* 0x000fe20008000818 */
[----:B--2---:R-:W-:Y:S01]  /*9cc0*/  FADD.FTZ R6, R147, R6 ;  /* 0x0000000693067221 */ /* 0x004fe20000010000 */
[----:B------:R-:W-:Y:S01]  /*9cd0*/  F2FP.F16.F32.PACK_AB R142, R116, R105 ;  /* 0x00000069748e723e */ /* 0x000fe200000000ff */
[----:B------:R0:W-:Y:S08]  /*9ce0*/  MUFU.EX2 R88, R150 ;  /* 0x0000009600587308 */ /* 0x0001f00000000800 */
[----:B------:R-:W-:Y:S01]  /*9cf0*/  MUFU.EX2 R143, R126 ;  /* 0x0000007e008f7308 */ /* 0x000fe20000000800 */
[----:B0-----:R-:W-:-:S07]  /*9d00*/  F2FP.F16.F32.PACK_AB R150, R106, R97 ;  /* 0x000000616a96723e */ /* 0x001fce00000000ff */
[----:B------:R-:W-:Y:S08]  /*9d10*/  MUFU.EX2 R196, R196 ;  /* 0x000000c400c47308 */ /* 0x000ff00000000800 */
[----:B------:R-:W-:Y:S08]  /*9d20*/  MUFU.EX2 R107, R107 ;  /* 0x0000006b006b7308 */ /* 0x000ff00000000800 */
[----:B------:R-:W0:Y:S08]  /*9d30*/  MUFU.EX2 R120, R120 ;  /* 0x0000007800787308 */ /* 0x000e300000000800 */
[----:B------:R-:W-:Y:S08]  /*9d40*/  MUFU.EX2 R198, R198 ;  /* 0x000000c600c67308 */ /* 0x000ff00000000800 */
[----:B------:R-:W-:Y:S08]  /*9d50*/  MUFU.EX2 R109, R132 ;  /* 0x00000084006d7308 */ /* 0x000ff00000000800 */
[----:B------:R-:W1:Y:S08]  /*9d60*/  MUFU.EX2 R124, R124 ;  /* 0x0000007c007c7308 */ /* 0x000e700000000800 */
[----:B------:R-:W-:Y:S01]  /*9d70*/  MUFU.EX2 R111, R111 ;  /* 0x0000006f006f7308 */ /* 0x000fe20000000800 */
[----:B------:R-:W-:-:S02]  /*9d80*/  WARPGROUP.DEPBAR.LE gsb0, 0x0 ;  /* 0x00008000000079c5 */ /* 0x000fc40000010000 */
[----:B------:R2:W-:Y:S05]  /*9d90*/  @!P1 SYNCS.ARRIVE.TRANS64.RED.A1T0 RZ, [R13+URZ], RZ ;  /* 0x000000ff0dff99a7 */ /* 0x0005ea000810043f */
[----:B------:R-:W-:Y:S01]  /*9da0*/  MUFU.EX2 R137, R130 ;  /* 0x0000008200897308 */ /* 0x000fe20000000800 */
[----:B0-----:R-:W-:Y:S02]  /*9db0*/  F2FP.F16.F32.PACK_AB R136, R120, R107 ;  /* 0x0000006b7888723e */ /* 0x001fe400000000ff */
[----:B-1----:R-:W-:Y:S01]  /*9dc0*/  F2FP.F16.F32.PACK_AB R138, R124, R109 ;  /* 0x0000006d7c8a723e */ /* 0x002fe200000000ff */
[----:B--2---:R-:W-:Y:S02]  /*9dd0*/  @!P1 VIADD R13, R14, 0x2a860 ;  /* 0x0002a8600e0d9836 */ /* 0x004fe40000000000 */
[----:B------:R-:W-:-:S02]  /*9de0*/  FADD.FTZ R14, R160, R7 ;  /* 0x00000007a00e7221 */ /* 0x000fc40000010000 */
[----:B------:R-:W-:Y:S01]  /*9df0*/  MUFU.EX2 R139, R134 ;  /* 0x00000086008b7308 */ /* 0x000fe20000000800 */
[----:B------:R-:W-:Y:S02]  /*9e00*/  IMAD.MOV.U32 R160, RZ, RZ, R9 ;  /* 0x000000ffffa07224 */ /* 0x000fe400078e0009 */
[----:B------:R-:W-:Y:S01]  /*9e10*/  FADD.FTZ R7, R89, R14 ;  /* 0x0000000e59077221 */ /* 0x000fe20000010000 */
[----:B------:R-:W-:-:S03]  /*9e20*/  @!P1 PRMT R13, RZ, 0x654, R13 ;  /* 0x00000654ff0d9816 */ /* 0x000fc6000000000d */
[----:B------:R-:W-:Y:S01]  /*9e30*/  FADD.FTZ R14, R162, R7 ;  /* 0x00000007a20e7221 */ /* 0x000fe20000010000 */
[----:B------:R0:W-:Y:S01]  /*9e40*/  @!P1 SYNCS.ARRIVE.TRANS64.RED.A1T0 RZ, [R13+URZ], RZ ;  /* 0x000000ff0dff99a7 */ /* 0x0001e2000810043f */
[C---:B------:R-:W-:Y:S01]  /*9e50*/  ISETP.GT.AND P1, PT, R10.reuse, R15, PT ;  /* 0x0000000f0a00720c */ /* 0x040fe20003f24270 */
[----:B------:R-:W-:Y:S02]  /*9e60*/  VIADD R10, R10, 0xffffffff ;  /* 0xffffffff0a0a7836 */ /* 0x000fe40000000000 */
[----:B------:R-:W-:-:S04]  /*9e70*/  FADD.FTZ R7, R91, R14 ;  /* 0x0000000e5b077221 */ /* 0x000fc80000010000 */
[----:B------:R-:W-:Y:S01]  /*9e80*/  FADD.FTZ R14, R144, R7 ;  /* 0x00000007900e7221 */ /* 0x000fe20000010000 */
[----:B0-----:R0:W1:Y:S01]  /*9e90*/  MUFU.EX2 R13, R148 ;  /* 0x00000094000d7308 */ /* 0x0010620000000800 */
[----:B------:R-:W-:Y:S02]  /*9ea0*/  F2FP.F16.F32.PACK_AB R144, R108, R99 ;  /* 0x000000636c90723e */ /* 0x000fe400000000ff */
[----:B------:R-:W-:-:S04]  /*9eb0*/  FADD.FTZ R7, R93, R14 ;  /* 0x0000000e5d077221 */ /* 0x000fc80000010000 */
[----:B------:R-:W-:Y:S01]  /*9ec0*/  FADD.FTZ R14, R146, R7 ;  /* 0x00000007920e7221 */ /* 0x000fe20000010000 */
[----:B------:R-:W-:Y:S02]  /*9ed0*/  F2FP.F16.F32.PACK_AB R146, R110, R101 ;  /* 0x000000656e92723e */ /* 0x000fe400000000ff */
[----:B0-----:R-:W-:Y:S01]  /*9ee0*/  F2FP.F16.F32.PACK_AB R148, R176, R95 ;  /* 0x0000005fb094723e */ /* 0x001fe200000000ff */
[----:B------:R-:W-:-:S04]  /*9ef0*/  FADD.FTZ R7, R95, R14 ;  /* 0x0000000e5f077221 */ /* 0x000fc80000010000 */
[----:B------:R-:W-:Y:S01]  /*9f00*/  FADD.FTZ R14, R176, R7 ;  /* 0x00000007b00e7221 */ /* 0x000fe20000010000 */
[C---:B-1----:R-:W-:Y:S01]  /*9f10*/  FADD.FTZ R6, R13.reuse, R6 ;  /* 0x000000060d067221 */ /* 0x042fe20000010000 */
[----:B------:R-:W-:Y:S02]  /*9f20*/  F2FP.F16.F32.PACK_AB R147, R13, R147 ;  /* 0x000000930d93723e */ /* 0x000fe400000000ff */
[----:B------:R-:W-:Y:S01]  /*9f30*/  FADD.FTZ R7, R97, R14 ;  /* 0x0000000e61077221 */ /* 0x000fe20000010000 */
[----:B------:R-:W-:Y:S02]  /*9f40*/  IMAD.MOV.U32 R13, RZ, RZ, R8 ;  /* 0x000000ffff0d7224 */ /* 0x000fe400078e0008 */
[----:B------:R-:W-:Y:S01]  /*9f50*/  FADD.FTZ R6, R141, R6 ;  /* 0x000000068d067221 */ /* 0x000fe20000010000 */
[----:B------:R-:W-:Y:S01]  /*9f60*/  F2FP.F16.F32.PACK_AB R141, R88, R141 ;  /* 0x0000008d588d723e */ /* 0x000fe200000000ff */
[----:B------:R-:W-:Y:S02]  /*9f70*/  FADD.FTZ R14, R106, R7 ;  /* 0x000000076a0e7221 */ /* 0x000fe40000010000 */
[----:B------:R-:W-:-:S02]  /*9f80*/  FADD.FTZ R6, R88, R6 ;  /* 0x0000000658067221 */ /* 0x000fc40000010000 */
[----:B------:R-:W-:Y:S02]  /*9f90*/  FADD.FTZ R7, R99, R14 ;  /* 0x0000000e63077221 */ /* 0x000fe40000010000 */
[----:B------:R-:W-:Y:S01]  /*9fa0*/  FADD.FTZ R6, R143, R6 ;  /* 0x000000068f067221 */ /* 0x000fe20000010000 */
[----:B------:R-:W-:Y:S01]  /*9fb0*/  F2FP.F16.F32.PACK_AB R143, R196, R143 ;  /* 0x0000008fc48f723e */ /* 0x000fe200000000ff */
[----:B------:R-:W-:Y:S02]  /*9fc0*/  FADD.FTZ R14, R108, R7 ;  /* 0x000000076c0e7221 */ /* 0x000fe40000010000 */
[----:B------:R-:W-:Y:S02]  /*9fd0*/  FADD.FTZ R6, R196, R6 ;  /* 0x00000006c4067221 */ /* 0x000fe40000010000 */
[----:B------:R-:W-:Y:S02]  /*9fe0*/  FADD.FTZ R7, R101, R14 ;  /* 0x0000000e65077221 */ /* 0x000fe40000010000 */
[----:B------:R-:W-:Y:S01]  /*9ff0*/  FADD.FTZ R6, R137, R6 ;  /* 0x0000000689067221 */ /* 0x000fe20000010000 */
[----:B------:R-:W-:Y:S01]  /*a000*/  F2FP.F16.F32.PACK_AB R137, R198, R137 ;  /* 0x00000089c689723e */ /* 0x000fe200000000ff */
[----:B------:R-:W-:-:S02]  /*a010*/  FADD.FTZ R14, R110, R7 ;  /* 0x000000076e0e7221 */ /* 0x000fc40000010000 */
[----:B------:R-:W-:Y:S02]  /*a020*/  FADD.FTZ R6, R198, R6 ;  /* 0x00000006c6067221 */ /* 0x000fe40000010000 */
[----:B------:R-:W-:Y:S02]  /*a030*/  FADD.FTZ R7, R103, R14 ;  /* 0x0000000e67077221 */ /* 0x000fe40000010000 */
[----:B------:R-:W-:Y:S01]  /*a040*/  FADD.FTZ R6, R139, R6 ;  /* 0x000000068b067221 */ /* 0x000fe20000010000 */
[C---:B------:R-:W-:Y:S01]  /*a050*/  F2FP.F16.F32.PACK_AB R139, R111.reuse, R139 ;  /* 0x0000008b6f8b723e */ /* 0x040fe200000000ff */
[----:B------:R-:W-:Y:S02]  /*a060*/  FADD.FTZ R14, R112, R7 ;  /* 0x00000007700e7221 */ /* 0x000fe40000010000 */
[----:B------:R-:W-:Y:S02]  /*a070*/  FADD.FTZ R6, R111, R6 ;  /* 0x000000066f067221 */ /* 0x000fe40000010000 */
[----:B------:R-:W-:-:S04]  /*a080*/  FADD.FTZ R7, R105, R14 ;  /* 0x0000000e69077221 */ /* 0x000fc80000010000 */
[----:B------:R-:W-:-:S04]  /*a090*/  FADD.FTZ R14, R116, R7 ;  /* 0x00000007740e7221 */ /* 0x000fc80000010000 */
[----:B------:R-:W-:-:S04]  /*a0a0*/  FADD.FTZ R7, R107, R14 ;  /* 0x0000000e6b077221 */ /* 0x000fc80000010000 */
[----:B------:R-:W-:-:S04]  /*a0b0*/  FADD.FTZ R14, R120, R7 ;  /* 0x00000007780e7221 */ /* 0x000fc80000010000 */
[----:B------:R-:W-:-:S04]  /*a0c0*/  FADD.FTZ R7, R109, R14 ;  /* 0x0000000e6d077221 */ /* 0x000fc80000010000 */
[----:B------:R-:W-:Y:S01]  /*a0d0*/  FADD.FTZ R7, R124, R7 ;  /* 0x000000077c077221 */ /* 0x000fe20000010000 */
[----:B------:R-:W-:Y:S06]  /*a0e0*/  @P1 BRA `(.L_x_1114) ;  /* 0xffffffdc00781947 */ /* 0x000fec000383ffff */
.L_x_1105:
[----:B------:R-:W-:-:S13]  /*a0f0*/  ISETP.GE.AND P1, PT, R10, R23, PT ;  /* 0x000000170a00720c */ /* 0x000fda0003f26270 */
[----:B------:R-:W-:Y:S05]  /*a100*/  @!P1 BRA `(.L_x_1115) ;  /* 0x0000003000f09947 */ /* 0x000fea0003800000 */
[----:B------:R-:W-:Y:S01]  /*a110*/  IMAD.IADD R20, R16, 0x1, -R17 ;  /* 0x0000000110147824 */ /* 0x000fe200078e0a11 */
[----:B------:R-:W-:Y:S01]  /*a120*/  UMOV UR38, UR36 ;  /* 0x0000002400267c82 */ /* 0x000fe20008000000 */
[----:B------:R-:W-:Y:S01]  /*a130*/  IMAD.MOV.U32 R13, RZ, RZ, R8 ;  /* 0x000000ffff0d7224 */ /* 0x000fe200078e0008 */
[----:B------:R-:W-:Y:S01]  /*a140*/  UMOV UR4, UR37 ;  /* 0x0000002500047c82 */ /* 0x000fe20008000000 */
[----:B------:R-:W-:Y:S01]  /*a150*/  IMAD.MOV.U32 R14, RZ, RZ, R9 ;  /* 0x000000ffff0e7224 */ /* 0x000fe200078e0009 */
[----:B------:R-:W-:Y:S01]  /*a160*/  IADD3 R161, R20, 0x8, R3 ;  /* 0x0000000814a17810 */ /* 0x000fe20007ffe003 */
[----:B------:R-:W-:Y:S01]  /*a170*/  IMAD.IADD R15, R3, 0x1, R20 ;  /* 0x00000001030f7824 */ /* 0x000fe200078e0214 */
[----:B------:R-:W-:Y:S01]  /*a180*/  ULDC UR51, c[0x0][0x9e4] ;  /* 0x0002790000337ab9 */ /* 0x000fe20000000800 */
[----:B------:R-:W-:Y:S01]  /*a190*/  ULDC UR5, c[0x0][0x9d8] ;  /* 0x0002760000057ab9 */ /* 0x000fe20000000800 */
[----:B------:R-:W-:Y:S01]  /*a1a0*/  LOP3.LUT R21, RZ, R161, RZ, 0x33, !PT ;  /* 0x000000a1ff157212 */ /* 0x000fe200078e33ff */
[----:B------:R-:W-:-:S06]  /*a1b0*/  ULDC UR54, c[0x0][0x9e0] ;  /* 0x0002780000367ab9 */ /* 0x000fcc0000000800 */
.L_x_1132:
[----:B------:R-:W-:-:S04]  /*a1c0*/  UIADD3 UR6, UR4, 0x1, URZ ;  /* 0x0000000104067890 */ /* 0x000fc8000fffe03f */
[----:B------:R-:W-:-:S04]  /*a1d0*/  UISETP.NE.AND UP0, UPT, UR6, 0x2, UPT ;  /* 0x000000020600788c */ /* 0x000fc8000bf05270 */
[----:B------:R-:W-:Y:S02]  /*a1e0*/  USEL UR36, URZ, 0x1, UP0 ;  /* 0x000000013f247887 */ /* 0x000fe40008000000 */
[----:B------:R-:W-:Y:S02]  /*a1f0*/  USEL UR37, UR6, URZ, UP0 ;  /* 0x0000003f06257287 */ /* 0x000fe40008000000 */
[----:B------:R-:W-:Y:S01]  /*a200*/  ULOP3.LUT UR36, UR38, UR36, URZ, 0x3c, !UPT ;  /* 0x0000002426247292 */ /* 0x000fe2000f8e3c3f */
[----:B------:R-:W-:Y:S11]  /*a210*/  @!P0 BRA `(.L_x_1116) ;  /* 0x0000000000048947 */ /* 0x000ff60003800000 */
[----:B------:R-:W-:Y:S01]  /*a220*/  BPT.TRAP 0x1 ;  /* 0x000000040000795c */ /* 0x000fe20000300000 */
.L_x_1116:
[----:B------:R-:W-:Y:S01]  /*a230*/  ULEA UR6, UR37, UR39, 0x3 ;  /* 0x0000002725067291 */ /* 0x000fe2000f8e183f */
[----:B------:R-:W-:-:S05]  /*a240*/  IMAD.U32 R8, RZ, RZ, UR36 ;  /* 0x00000024ff087e24 */ /* 0x000fca000f8e00ff */
[----:B------:R-:W-:-:S04]  /*a250*/  SHF.L.U32 R8, R8, 0x1f, RZ ;  /* 0x0000001f08087819 */ /* 0x000fc800000006ff */
[----:B------:R0:W1:Y:S01]  /*a260*/  SYNCS.PHASECHK.TRANS64.TRYWAIT P1, [UR6+0x2a830], R8 ;  /* 0x02a83008ff0075a7 */ /* 0x0000620008020146 */
[----:B------:R-:W-:Y:S05]  /*a270*/  @!P0 BRA `(.L_x_1117) ;  /* 0x0000000000048947 */ /* 0x000fea0003800000 */
[----:B------:R-:W-:Y:S01]  /*a280*/  BPT.TRAP 0x1 ;  /* 0x000000040000795c */ /* 0x000fe20000300000 */
.L_x_1117:
[----:B-1----:R-:W-:Y:S05]  /*a290*/  @P1 BRA `(.L_x_1118) ;  /* 0x0000000000081947 */ /* 0x002fea0003800000 */
[----:B------:R-:W1:Y:S02]  /*a2a0*/  SYNCS.PHASECHK.TRANS64.TRYWAIT P1, [UR6+0x2a830], R8 ;  /* 0x02a83008ff0075a7 */ /* 0x000e640008020146 */
[----:B-1----:R-:W-:Y:S05]  /*a2b0*/  @!P1 BRA `(.L_x_1119) ;  /* 0x000000b400609947 */ /* 0x002fea0003800000 */
.L_x_1118:
        /* <DEDUP_REMOVED lines=135> */
.L_x_1120:
[----:B------:R-:W-:Y:S01]  /*ab30*/  ULEA UR11, UR4, UR39, 0x3 ;  /* 0x00000027040b7291 */ /* 0x000fe2000f8e183f */
[----:B------:R-:W-:-:S05]  /*ab40*/  IMAD.U32 R0, RZ, RZ, UR38 ;  /* 0x00000026ff007e24 */ /* 0x000fca000f8e00ff */
[----:B------:R-:W-:-:S04]  /*ab50*/  SHF.L.U32 R0, R0, 0x1f, RZ ;  /* 0x0000001f00007819 */ /* 0x000fc800000006ff */
[----:B------:R2:W3:Y:S01]  /*ab60*/  SYNCS.PHASECHK.TRANS64.TRYWAIT P1, [UR11+0x2a850], R0 ;  /* 0x02a85000ff0075a7 */ /* 0x0004e2000802014b */
[----:B------:R-:W-:Y:S05]  /*ab70*/  @!P0 BRA `(.L_x_1121) ;  /* 0x0000000000048947 */ /* 0x000fea0003800000 */
[----:B------:R-:W-:Y:S01]  /*ab80*/  BPT.TRAP 0x1 ;  /* 0x000000040000795c */ /* 0x000fe20000300000 */
.L_x_1121:
[----:B---3--:R-:W-:Y:S05]  /*ab90*/  @P1 BRA `(.L_x_1122) ;  /* 0x0000000000081947 */ /* 0x008fea0003800000 */
[----:B------:R-:W3:Y:S02]  /*aba0*/  SYNCS.PHASECHK.TRANS64.TRYWAIT P1, [UR11+0x2a850], R0 ;  /* 0x02a85000ff0075a7 */ /* 0x000ee4000802014b */
[----:B---3--:R-:W-:Y:S05]  /*abb0*/  @!P1 BRA `(.L_x_1123) ;  /* 0x000000ac00389947 */ /* 0x008fea0003800000 */
.L_x_1122:
[----:B------:R-:W-:Y:S01]  /*abc0*/  UIADD3 UR7, UR39, 0x400, URZ ;  /* 0x0000040027077890 */ /* 0x000fe2000fffe03f */
[----:B------:R-:W-:Y:S01]  /*abd0*/  WARPGROUP.ARRIVE ;  /* 0x00000000000079c5 */ /* 0x000fe20000000000 */
[----:B------:R-:W-:-:S05]  /*abe0*/  UMOV UR15, 0x40000040 ;  /* 0x40000040000f7882 */ /* 0x000fca0000000000 */
[----:B------:R-:W3:Y:S01]  /*abf0*/  S2R R163, SR_TID.X ;  /* 0x0000000000a37919 */ /* 0x000ee20000002100 */
[----:B------:R-:W-:Y:S01]  /*ac00*/  USHF.R.U32.HI UR7, URZ, 0x4, UR7 ;  /* 0x000000043f077899 */ /* 0x000fe20008011607 */
[----:B------:R-:W-:Y:S01]  /*ac10*/  FMUL.FTZ R160, R101, UR5 ;  /* 0x0000000565a07c20 */ /* 0x000fe20008410000 */
[----:B------:R-:W-:Y:S02]  /*ac20*/  IMAD.U32 R101, RZ, RZ, UR6 ;  /* 0x00000006ff657e24 */ /* 0x000fe4000f8e00ff */
[----:B-12---:R-:W-:Y:S01]  /*ac30*/  FMUL.FTZ R0, R90, UR5 ;  /* 0x000000055a007c20 */ /* 0x006fe20008410000 */
[----:B------:R-:W-:Y:S01]  /*ac40*/  ULOP3.LUT UR7, UR7, 0x3fff, URZ, 0xc0, !UPT ;  /* 0x00003fff07077892 */ /* 0x000fe2000f8ec03f */
[----:B------:R-:W-:Y:S01]  /*ac50*/  FMUL.FTZ R90, R103, UR5 ;  /* 0x00000005675a7c20 */ /* 0x000fe20008410000 */
[----:B------:R-:W-:Y:S01]  /*ac60*/  FMUL.FTZ R103, R119, UR5 ;  /* 0x0000000577677c20 */ /* 0x000fe20008410000 */
[----:B------:R-:W-:Y:S01]  /*ac70*/  IMAD R119, R10, -0x60, RZ ;  /* 0xffffffa00a777824 */ /* 0x000fe200078e02ff */
[----:B------:R-:W-:Y:S01]  /*ac80*/  ULOP3.LUT UR7, UR7, 0x3000000, URZ, 0xfc, !UPT ;  /* 0x0300000007077892 */ /* 0x000fe2000f8efc3f */
[----:B0-----:R-:W-:Y:S01]  /*ac90*/  FMUL.FTZ R8, R88, UR5 ;  /* 0x0000000558087c20 */ /* 0x001fe20008410000 */
[----:B------:R-:W-:Y:S01]  /*aca0*/  FMUL.FTZ R2, R91, UR5 ;  /* 0x000000055b027c20 */ /* 0x000fe20008410000 */
[----:B------:R-:W-:Y:S01]  /*acb0*/  FMUL.FTZ R9, R94, UR5 ;  /* 0x000000055e097c20 */ /* 0x000fe20008410000 */
[----:B------:R-:W-:Y:S01]  /*acc0*/  UIMAD UR4, UR4, 0x600, UR7 ;  /* 0x00000600040478a4 */ /* 0x000fe2000f8e0207 */
[----:B------:R-:W-:Y:S01]  /*acd0*/  FMUL.FTZ R11, R95, UR5 ;  /* 0x000000055f0b7c20 */ /* 0x000fe20008410000 */
        /* <DEDUP_REMOVED lines=30> */
[----:B------:R-:W-:Y:S01]  /*aec0*/  @!P1 VIADD R101, R101, 0x2a840 ;  /* 0x0002a84065659836 */ /* 0x000fe20000000000 */
[----:B------:R-:W0:Y:S01]  /*aed0*/  MUFU.TANH R8, R8 ;  /* 0x0000000800087308 */ /* 0x000e220000002400 */
[----:B------:R-:W-:-:S07]  /*aee0*/  FMUL.FTZ R124, R124, UR5 ;  /* 0x000000057c7c7c20 */ /* 0x000fce0008410000 */
[----:B------:R-:W1:Y:S08]  /*aef0*/  MUFU.TANH R0, R0 ;  /* 0x0000000000007308 */ /* 0x000e700000002400 */
        /* <DEDUP_REMOVED lines=17> */
[----:B------:R-:W-:Y:S02]  /*b010*/  IADD3 R104, R119, 0x1, R16 ;  /* 0x0000000177687810 */ /* 0x000fe40007ffe010 */
[----:B------:R-:W0:Y:S01]  /*b020*/  MUFU.TANH R94, R94 ;  /* 0x0000005e005e7308 */ /* 0x000e220000002400 */
[----:B------:R-:W-:Y:S01]  /*b030*/  HGMMA.64x128x16.F32 R24, R152, gdesc[UR12].tnspB, R24, gsb0 ;  /* 0x41e0000c98187df0 */ /* 0x000fe20008000818 */
[----:B------:R-:W-:Y:S01]  /*b040*/  UMOV UR14, UR10 ;  /* 0x0000000a000e7c82 */ /* 0x000fe20008000000 */
[----:B------:R-:W-:Y:S01]  /*b050*/  UMOV UR15, 0x40000040 ;  /* 0x40000040000f7882 */ /* 0x000fe20000000000 */
[----:B------:R-:W-:Y:S01]  /*b060*/  UIADD3 UR10, UR4, 0x180, URZ ;  /* 0x00000180040a7890 */ /* 0x000fe2000fffe03f */
[----:B------:R-:W-:-:S03]  /*b070*/  IMAD.IADD R105, R104, 0x1, -R17 ;  /* 0x0000000168697824 */ /* 0x000fc600078e0a11 */
[----:B------:R-:W0:Y:S01]  /*b080*/  MUFU.TANH R158, R158 ;  /* 0x0000009e009e7308 */ /* 0x000e220000002400 */
[----:B------:R-:W-:-:S07]  /*b090*/  IMAD R105, R18, -0x2, R105 ;  /* 0xfffffffe12697824 */ /* 0x000fce00078e0269 */
        /* <DEDUP_REMOVED lines=18> */
[----:B------:R-:W-:-:S04]  /*b1c0*/  FMUL.FTZ R154, R130, UR5 ;  /* 0x00000005829a7c20 */ /* 0x000fc80008410000 */
[----:B------:R-:W-:Y:S01]  /*b1d0*/  HGMMA.64x128x16.F32 R24, R148, gdesc[UR12].tnspB, R24, gsb0 ;  /* 0x41e0000c94187df0 */ /* 0x000fe20008000818 */
[----:B------:R-:W-:Y:S01]  /*b1e0*/  UMOV UR14, UR10 ;  /* 0x0000000a000e7c82 */ /* 0x000fe20008000000 */
[----:B------:R-:W-:Y:S01]  /*b1f0*/  UMOV UR15, 0x40000040 ;  /* 0x40000040000f7882 */ /* 0x000fe20000000000 */
[----:B------:R-:W-:Y:S01]  /*b200*/  UIADD3 UR10, UR4, 0x200, URZ ;  /* 0x00000200040a7890 */ /* 0x000fe2000fffe03f */
[----:B------:R-:W0:Y:S01]  /*b210*/  MUFU.TANH R152, R152 ;  /* 0x0000009800987308 */ /* 0x000e220000002400 */
[----:B------:R-:W-:-:S07]  /*b220*/  UIADD3 UR4, UR4, 0x280, URZ ;  /* 0x0000028004047890 */ /* 0x000fce000fffe03f */
[----:B------:R-:W0:Y:S01]  /*b230*/  MUFU.TANH R154, R154 ;  /* 0x0000009a009a7308 */ /* 0x000e220000002400 */
[----:B------:R-:W-:Y:S02]  /*b240*/  WARPGROUP.DEPBAR.LE gsb0, 0x0 ;  /* 0x00008000000079c5 */ /* 0x000fe40000010000 */
[----:B------:R-:W-:Y:S01]  /*b250*/  WARPGROUP.ARRIVE ;  /* 0x00000000000079c5 */ /* 0x000fe20000000000 */
[----:B------:R-:W-:Y:S01]  /*b260*/  FMUL.FTZ R148, R123, UR5 ;  /* 0x000000057b947c20 */ /* 0x000fe20008410000 */
[----:B------:R-:W-:Y:S01]  /*b270*/  FMUL.FTZ R150, R126, UR5 ;  /* 0x000000057e967c20 */ /* 0x000fe20008410000 */
[----:B------:R-:W-:Y:S02]  /*b280*/  VIADD R126, R105, UR50 ;  /* 0x00000032697e7c36 */ /* 0x000fe40008000000 */
[----:B------:R-:W-:Y:S01]  /*b290*/  IMAD R123, R18, -0x2, R119 ;  /* 0xfffffffe127b7824 */ /* 0x000fe200078e0277 */
[----:B------:R-:W-:Y:S01]  /*b2a0*/  HGMMA.64x128x16.F32 R24, R144, gdesc[UR12].tnspB, R24, gsb0 ;  /* 0x41e0000c90187df0 */ /* 0x000fe20008000818 */
[----:B------:R-:W-:Y:S01]  /*b2b0*/  UMOV UR14, UR10 ;  /* 0x0000000a000e7c82 */ /* 0x000fe20008000000 */
[----:B------:R-:W-:Y:S01]  /*b2c0*/  UMOV UR15, 0x40000040 ;  /* 0x40000040000f7882 */ /* 0x000fe20000000000 */
[----:B------:R-:W0:Y:S01]  /*b2d0*/  MUFU.TANH R148, R148 ;  /* 0x0000009400947308 */ /* 0x000e220000002400 */
[----:B------:R-:W-:-:S07]  /*b2e0*/  IMAD.IADD R111, R3, 0x1, R126 ;  /* 0x00000001036f7824 */ /* 0x000fce00078e027e */
[----:B------:R-:W0:Y:S01]  /*b2f0*/  MUFU.TANH R150, R150 ;  /* 0x0000009600967308 */ /* 0x000e220000002400 */
        /* <DEDUP_REMOVED lines=8> */
[----:B------:R-:W-:Y:S01]  /*b380*/  UMOV UR14, UR4 ;  /* 0x00000004000e7c82 */ /* 0x000fe20008000000 */
[----:B------:R-:W-:Y:S01]  /*b390*/  UMOV UR15, 0x40000040 ;  /* 0x40000040000f7882 */ /* 0x000fe20000000000 */
[----:B------:R-:W-:Y:S01]  /*b3a0*/  FMUL.FTZ R107, R112, UR5 ;  /* 0x00000005706b7c20 */ /* 0x000fe20008410000 */
[----:B------:R-:W-:Y:S01]  /*b3b0*/  FMUL.FTZ R146, R122, UR5 ;  /* 0x000000057a927c20 */ /* 0x000fe20008410000 */
[----:B------:R-:W0:Y:S08]  /*b3c0*/  MUFU.TANH R144, R144 ;  /* 0x0000009000907308 */ /* 0x000e300000002400 */
[----:B------:R-:W0:Y:S08]  /*b3d0*/  MUFU.TANH R145, R145 ;  /* 0x0000009100917308 */ /* 0x000e300000002400 */
[----:B------:R-:W0:Y:S08]  /*b3e0*/  MUFU.TANH R89, R89 ;  /* 0x0000005900597308 */ /* 0x000e300000002400 */
[----:B------:R-:W0:Y:S08]  /*b3f0*/  MUFU.TANH R92, R92 ;  /* 0x0000005c005c7308 */ /* 0x000e300000002400 */
[----:B------:R-:W0:Y:S08]  /*b400*/  MUFU.TANH R107, R107 ;  /* 0x0000006b006b7308 */ /* 0x000e300000002400 */
[----:B------:R-:W0:Y:S08]  /*b410*/  MUFU.TANH R146, R146 ;  /* 0x0000009200927308 */ /* 0x000e300000002400 */
[----:B------:R-:W0:Y:S08]  /*b420*/  MUFU.TANH R101, R134 ;  /* 0x0000008600657308 */ /* 0x000e300000002400 */
[----:B------:R5:W0:Y:S02]  /*b430*/  MUFU.TANH R112, R124 ;  /* 0x0000007c00707308 */ /* 0x000a240000002400 */
[----:B-----5:R-:W-:-:S04]  /*b440*/  VIADD R124, R105, UR54 ;  /* 0x00000036697c7c36 */ /* 0x020fc80008000000 */
[----:B------:R-:W-:Y:S01]  /*b450*/  IMAD.IADD R109, R3, 0x1, R124 ;  /* 0x00000001036d7824 */ /* 0x000fe200078e027c */
[----:B------:R-:W-:Y:S02]  /*b460*/  WARPGROUP.DEPBAR.LE gsb0, 0x0 ;  /* 0x00008000000079c5 */ /* 0x000fe40000010000 */
[----:B------:R-:W-:Y:S01]  /*b470*/  WARPGROUP.ARRIVE ;  /* 0x00000000000079c5 */ /* 0x000fe20000000000 */
[----:B------:R-:W-:Y:S01]  /*b480*/  FMUL.FTZ R142, R108, UR5 ;  /* 0x000000056c8e7c20 */ /* 0x000fe20008410000 */
[----:B------:R-:W-:Y:S01]  /*b490*/  FMUL.FTZ R108, R113, UR5 ;  /* 0x00000005716c7c20 */ /* 0x000fe20008410000 */
[----:B------:R-:W-:-:S03]  /*b4a0*/  FMUL.FTZ R140, R118, UR5 ;  /* 0x00000005768c7c20 */ /* 0x000fc60008410000 */
[----:B------:R-:W-:Y:S01]  /*b4b0*/  HGMMA.64x128x16.F32 R24, R136, gdesc[UR12].tnspB, R24, gsb0 ;  /* 0x41e0000c88187df0 */ /* 0x000fe20008000818 */
[----:B------:R-:W0:Y:S08]  /*b4c0*/  MUFU.TANH R142, R142 ;  /* 0x0000008e008e7308 */ /* 0x000e300000002400 */
[----:B------:R-:W0:Y:S08]  /*b4d0*/  MUFU.TANH R108, R108 ;  /* 0x0000006c006c7308 */ /* 0x000e300000002400 */
[----:B------:R-:W0:Y:S01]  /*b4e0*/  MUFU.TANH R140, R140 ;  /* 0x0000008c008c7308 */ /* 0x000e220000002400 */
[----:B------:R-:W-:-:S02]  /*b4f0*/  WARPGROUP.DEPBAR.LE gsb0, 0x0 ;  /* 0x00008000000079c5 */ /* 0x000fc40000010000 */
[----:B------:R5:W-:Y:S01]  /*b500*/  @!P1 SYNCS.ARRIVE.TRANS64.RED.A1T0 RZ, [R102+URZ], RZ ;  /* 0x000000ff66ff99a7 */ /* 0x000be2000810043f */
[----:B------:R-:W-:Y:S01]  /*b510*/  ISETP.GE.AND P1, PT, R12, 0x1, PT ;  /* 0x000000010c00780c */ /* 0x000fe20003f26270 */
[----:B-----5:R-:W-:-:S06]  /*b520*/  FMUL.FTZ R102, R135, UR5 ;  /* 0x0000000587667c20 */ /* 0x020fcc0008410000 */
[----:B------:R-:W0:Y:S06]  /*b530*/  MUFU.TANH R102, R102 ;  /* 0x0000006600667308 */ /* 0x000e2c0000002400 */
[----:B-1234-:R-:W-:Y:S05]  /*b540*/  @!P1 BRA `(.L_x_1124) ;  /* 0x0000000000589947 */ /* 0x01efea0003800000 */
[----:B------:R-:W-:Y:S01]  /*b550*/  ISETP.GT.AND P1, PT, R15, -0x1, PT ;  /* 0xffffffff0f00780c */ /* 0x000fe20003f24270 */
[----:B------:R-:W-:-:S12]  /*b560*/  BSSY B0, `(.L_x_1125) ;  /* 0x0000011000007945 */ /* 0x000fd80003800000 */
[----:B------:R-:W-:Y:S05]  /*b570*/  @P1 BRA `(.L_x_1126) ;  /* 0x0000000000241947 */ /* 0x000fea0003800000 */
[----:B------:R-:W-:Y:S01]  /*b580*/  IMAD.U32 R118, RZ, RZ, UR51 ;  /* 0x00000033ff767e24 */ /* 0x000fe2000f8e00ff */
[----:B------:R-:W-:-:S04]  /*b590*/  IADD3 R110, R3, R16, -R17 ;  /* 0x00000010036e7210 */ /* 0x000fc80007ffe811 */
[----:B------:R-:W-:Y:S02]  /*b5a0*/  ISETP.NE.AND P1, PT, R118, 0x1, PT ;  /* 0x000000017600780c */ /* 0x000fe40003f25270 */
[----:B------:R-:W-:-:S11]  /*b5b0*/  LOP3.LUT R113, RZ, R110, RZ, 0x33, !PT ;  /* 0x0000006eff717212 */ /* 0x000fd600078e33ff */
[----:B------:R-:W1:Y:S02]  /*b5c0*/  @P1 LDC.64 R104, c[0x0][0x9e8] ;  /* 0x00027a00ff681b82 */ /* 0x000e640000000a00 */
[----:B-1----:R-:W-:-:S05]  /*b5d0*/  @P1 IMAD.HI.U32 R104, R113, R104, RZ ;  /* 0x0000006871681227 */ /* 0x002fca00078e00ff */
[----:B------:R-:W-:-:S04]  /*b5e0*/  @P1 SHF.R.U32.HI R113, RZ, R105, R104 ;  /* 0x00000069ff711219 */ /* 0x000fc80000011668 */
[----:B------:R-:W-:Y:S01]  /*b5f0*/  LOP3.LUT R104, RZ, R113, RZ, 0x33, !PT ;  /* 0x00000071ff687212 */ /* 0x000fe200078e33ff */
[----:B------:R-:W-:Y:S06]  /*b600*/  BRA `(.L_x_1127) ;  /* 0x0000000000187947 */ /* 0x000fec0003800000 */
.L_x_1126:
[----:B------:R-:W-:-:S05]  /*b610*/  IMAD.U32 R118, RZ, RZ, UR51 ;  /* 0x00000033ff767e24 */ /* 0x000fca000f8e00ff */
[----:B------:R-:W-:-:S13]  /*b620*/  ISETP.NE.AND P1, PT, R118, 0x1, PT ;  /* 0x000000017600780c */ /* 0x000fda0003f25270 */
[----:B------:R-:W1:Y:S02]  /*b630*/  @P1 LDC.64 R104, c[0x0][0x9e8] ;  /* 0x00027a00ff681b82 */ /* 0x000e640000000a00 */
[----:B-1----:R-:W-:-:S04]  /*b640*/  @P1 IMAD.HI.U32 R110, R15, R104, RZ ;  /* 0x000000680f6e1227 */ /* 0x002fc800078e00ff */
[----:B------:R-:W-:Y:S01]  /*b650*/  IMAD.MOV.U32 R104, RZ, RZ, R15 ;  /* 0x000000ffff687224 */ /* 0x000fe200078e000f */
[----:B------:R-:W-:-:S07]  /*b660*/  @P1 SHF.R.U32.HI R104, RZ, R105, R110 ;  /* 0x00000069ff681219 */ /* 0x000fce000001166e */
.L_x_1127:
[----:B------:R-:W-:Y:S05]  /*b670*/  BSYNC B0 ;  /* 0x0000000000007941 */ /* 0x000fea0003800000 */
.L_x_1125:
[----:B------:R-:W-:-:S05]  /*b680*/  IMAD R104, R104, R118, R123 ;  /* 0x0000007668687224 */ /* 0x000fca00078e027b */
[----:B------:R-:W-:Y:S02]  /*b690*/  VIADDMNMX R109, R104, R118, R109, PT ;  /* 0x00000076686d7246 */ /* 0x000fe4000380016d */
[----:B------:R-:W-:-:S07]  /*b6a0*/  VIMNMX R111, R111, R104, !PT ;  /* 0x000000686f6f7248 */ /* 0x000fce0007fe0100 */
.L_x_1124:
        /* <DEDUP_REMOVED lines=111> */
[----:B------:R-:W-:Y:S02]  /*bda0*/  ISETP.GE.AND P6, PT, R119, 0x5a, PT ;  /* 0x0000005a7700780c */ /* 0x000fe40003fc6270 */
[----:B------:R-:W-:Y:S02]  /*bdb0*/  IADD3 R8, R124, 0x8, R3 ;  /* 0x000000087c087810 */ /* 0x000fe40007ffe003 */
[----:B------:R-:W-:Y:S02]  /*bdc0*/  P2R R115, PR, RZ, 0x40 ;  /* 0x00000040ff737803 */ /* 0x000fe40000000000 */
[----:B------:R-:W-:-:S04]  /*bdd0*/  ISETP.GT.AND P6, PT, R111, 0x59, !P6 ;  /* 0x000000596f00780c */ /* 0x000fc800077c4270 */
[----:B------:R-:W-:-:S04]  /*bde0*/  ISETP.LT.OR P6, PT, R109, 0x5a, P6 ;  /* 0x0000005a6d00780c */ /* 0x000fc800037c1670 */
[----:B------:R-:W-:Y:S02]  /*bdf0*/  FSEL R106, R133, -INF , !P6 ;  /* 0xff800000856a7808 */ /* 0x000fe40007000000 */
[----:B------:R-:W-:-:S13]  /*be00*/  ISETP.GE.AND P6, PT, R12, 0x1, PT ;  /* 0x000000010c00780c */ /* 0x000fda0003fc6270 */
        /* <DEDUP_REMOVED lines=12> */
.L_x_1130:
[----:B------:R-:W-:Y:S02]  /*bed0*/  IMAD.U32 R124, RZ, RZ, UR51 ;  /* 0x00000033ff7c7e24 */ /* 0x000fe4000f8e00ff */
[----:B------:R-:W-:-:S03]  /*bee0*/  IMAD.MOV.U32 R97, RZ, RZ, R161 ;  /* 0x000000ffff617224 */ /* 0x000fc600078e00a1 */
[----:B------:R-:W-:-:S13]  /*bef0*/  ISETP.NE.AND P6, PT, R124, 0x1, PT ;  /* 0x000000017c00780c */ /* 0x000fda0003fc5270 */
[----:B------:R-:W0:Y:S02]  /*bf00*/  @P6 LDC.64 R120, c[0x0][0x9e8] ;  /* 0x00027a00ff786b82 */ /* 0x000e240000000a00 */
[----:B0-----:R-:W-:-:S05]  /*bf10*/  @P6 IMAD.HI.U32 R120, R161, R120, RZ ;  /* 0x00000078a1786227 */ /* 0x001fca00078e00ff */
[----:B------:R-:W-:-:S07]  /*bf20*/  @P6 SHF.R.U32.HI R97, RZ, R121, R120 ;  /* 0x00000079ff616219 */ /* 0x000fce0000011678 */
.L_x_1131:
[----:B------:R-:W-:Y:S05]  /*bf30*/  BSYNC B0 ;  /* 0x0000000000007941 */ /* 0x000fea0003800000 */
.L_x_1129:
[----:B------:R-:W-:-:S05]  /*bf40*/  IMAD R97, R97, R124, R123 ;  /* 0x0000007c61617224 */ /* 0x000fca00078e027b */
[----:B------:R-:W-:Y:S02]  /*bf50*/  VIADDMNMX R8, R97, R124, R8, PT ;  /* 0x0000007c61087246 */ /* 0x000fe40003800108 */
[----:B------:R-:W-:-:S07]  /*bf60*/  VIMNMX R93, R93, R97, !PT ;  /* 0x000000615d5d7248 */ /* 0x000fce0007fe0100 */
.L_x_1128:
[C---:B------:R-:W-:Y:S01]  /*bf70*/  ISETP.GT.AND P1, PT, R93.reuse, 0x1, !P1 ;  /* 0x000000015d00780c */ /* 0x040fe20004f24270 */
[----:B------:R-:W-:Y:S01]  /*bf80*/  UMOV UR38, UR36 ;  /* 0x0000002400267c82 */ /* 0x000fe20008000000 */
[----:B------:R-:W-:Y:S01]  /*bf90*/  ISETP.NE.AND P6, PT, R130, RZ, PT ;  /* 0x000000ff8200720c */ /* 0x000fe20003fc5270 */
[----:B------:R-:W-:Y:S01]  /*bfa0*/  UMOV UR4, UR37 ;  /* 0x0000002500047c82 */ /* 0x000fe20008000000 */
[----:B------:R-:W-:Y:S02]  /*bfb0*/  ISETP.LT.OR P1, PT, R8, 0x2, P1 ;  /* 0x000000020800780c */ /* 0x000fe40000f21670 */
[----:B------:R-:W-:Y:S02]  /*bfc0*/  ISETP.GT.AND P2, PT, R93, 0x8, !P2 ;  /* 0x000000085d00780c */ /* 0x000fe40005744270 */
[----:B------:R-:W-:Y:S02]  /*bfd0*/  FSEL R130, R2, -INF , !P1 ;  /* 0xff80000002827808 */ /* 0x000fe40004800000 */
[----:B------:R-:W-:-:S02]  /*bfe0*/  ISETP.NE.AND P1, PT, R113, RZ, PT ;  /* 0x000000ff7100720c */ /* 0x000fc40003f25270 */
[C---:B------:R-:W-:Y:S02]  /*bff0*/  ISETP.LT.OR P2, PT, R8.reuse, 0x9, P2 ;  /* 0x000000090800780c */ /* 0x040fe40001741670 */
[----:B------:R-:W-:Y:S02]  /*c000*/  ISETP.GT.AND P1, PT, R93, 0x9, !P1 ;  /* 0x000000095d00780c */ /* 0x000fe40004f24270 */
[----:B------:R-:W-:Y:S02]  /*c010*/  FSEL R2, R9, -INF , !P2 ;  /* 0xff80000009027808 */ /* 0x000fe40005000000 */
[----:B------:R-:W-:Y:S02]  /*c020*/  ISETP.LT.OR P1, PT, R8, 0xa, P1 ;  /* 0x0000000a0800780c */ /* 0x000fe40000f21670 */
[----:B------:R-:W-:Y:S02]  /*c030*/  ISETP.NE.AND P2, PT, R135, RZ, PT ;  /* 0x000000ff8700720c */ /* 0x000fe40003f45270 */
[----:B------:R-:W-:-:S02]  /*c040*/  FSEL R128, R11, -INF , !P1 ;  /* 0xff8000000b807808 */ /* 0x000fc40004800000 */
[----:B------:R-:W-:Y:S01]  /*c050*/  ISETP.NE.AND P1, PT, R127, RZ, PT ;  /* 0x000000ff7f00720c */ /* 0x000fe20003f25270 */
[----:B------:R-:W0:Y:S01]  /*c060*/  LDC R11, c[0x0][0x988] ;  /* 0x00026200ff0b7b82 */ /* 0x000e220000000800 */
        /* <DEDUP_REMOVED lines=81> */
[----:B------:R-:W-:-:S04]  /*c580*/  ISETP.NE.AND P1, PT, R117, RZ, PT ;  /* 0x000000ff7500720c */ /* 0x000fc80003f25270 */
        /* <DEDUP_REMOVED lines=32> */
[--C-:B------:R-:W-:Y:S01]  /*c790*/  FFMA.FTZ R93, R142, R11, -R115.reuse ;  /* 0x0000000b8e5d7223 */ /* 0x100fe20000010873 */
[----:B------:R-:W-:Y:S01]  /*c7a0*/  FSEL R142, R102, -INF , !P2 ;  /* 0xff800000668e7808 */ /* 0x000fe20005000000 */
[----:B------:R-:W-:Y:S01]  /*c7b0*/  MUFU.EX2 R89, R0 ;  /* 0x0000000000597308 */ /* 0x000fe20000000800 */
[----:B------:R-:W-:Y:S01]  /*c7c0*/  FMNMX.FTZ R91, R120, R91, !PT ;  /* 0x0000005b785b7209 */ /* 0x000fe20007810000 */
[-CC-:B------:R-:W-:Y:S01]  /*c7d0*/  FFMA.FTZ R176, R176, R11.reuse, -R115.reuse ;  /* 0x0000000bb0b07223 */ /* 0x180fe20000010873 */
[----:B------:R-:W-:Y:S01]  /*c7e0*/  FSEL R113, R9, RZ, P1 ;  /* 0x000000ff09717208 */ /* 0x000fe20000800000 */
        /* <DEDUP_REMOVED lines=12> */
[----:B------:R-:W-:Y:S01]  /*c8b0*/  MUFU.EX2 R91, R184 ;  /* 0x000000b8005b7308 */ /* 0x000fe20000000800 */
[----:B------:R-:W-:Y:S01]  /*c8c0*/  FMNMX.FTZ R95, R88, R95, !PT ;  /* 0x0000005f585f7209 */ /* 0x000fe20007810000 */
[-CC-:B------:R-:W-:Y:S01]  /*c8d0*/  FFMA.FTZ R118, R118, R11.reuse, -R115.reuse ;  /* 0x0000000b76767223 */ /* 0x180fe20000010873 */
[----:B------:R-:W-:Y:S01]  /*c8e0*/  LOP3.LUT P6, RZ, R163, 0x7f, RZ, 0xc0, !PT ;  /* 0x0000007fa3ff7812 */ /* 0x000fe200078cc0ff */
[--C-:B------:R-:W-:Y:S01]  /*c8f0*/  FFMA.FTZ R114, R114, R11, -R115.reuse ;  /* 0x0000000b72727223 */ /* 0x100fe20000010873 */
[----:B------:R-:W-:Y:S01]  /*c900*/  FMNMX.FTZ R97, R92, R95, !PT ;  /* 0x0000005f5c617209 */ /* 0x000fe20007810000 */
[-CC-:B------:R-:W-:Y:S01]  /*c910*/  FFMA.FTZ R136, R108, R11.reuse, -R115.reuse ;  /* 0x0000000b6c887223 */ /* 0x180fe20000010873 */
[----:B------:R-:W-:Y:S01]  /*c920*/  FFMA.FTZ R110, R110, R11, -R115 ;  /* 0x0000000b6e6e7223 */ /* 0x000fe20000010873 */
[----:B------:R-:W-:Y:S01]  /*c930*/  MUFU.EX2 R178, R178 ;  /* 0x000000b200b27308 */ /* 0x000fe20000000800 */
[----:B------:R-:W-:-:S04]  /*c940*/  FMNMX.FTZ R97, R94, R97, !PT ;  /* 0x000000615e617209 */ /* 0x000fc80007810000 */
[----:B------:R-:W-:-:S03]  /*c950*/  FMNMX.FTZ R97, R90, R97, !PT ;  /* 0x000000615a617209 */ /* 0x000fc60007810000 */
        /* <DEDUP_REMOVED lines=9> */
[----:B------:R0:W-:Y:S01]  /*c9f0*/  MUFU.EX2 R99, R158 ;  /* 0x0000009e00637308 */ /* 0x0001e20000000800 */
[----:B------:R-:W-:-:S04]  /*ca00*/  FMNMX.FTZ R103, R150, R103, !PT ;  /* 0x0000006796677209 */ /* 0x000fc80007810000 */
[----:B------:R-:W-:-:S03]  /*ca10*/  FMNMX.FTZ R103, R152, R103, !PT ;  /* 0x0000006798677209 */ /* 0x000fc60007810000 */
[----:B------:R-:W-:Y:S01]  /*ca20*/  MUFU.EX2 R160, R160 ;  /* 0x000000a000a07308 */ /* 0x000fe20000000800 */
[----:B------:R-:W-:Y:S02]  /*ca30*/  FMNMX.FTZ R103, R154, R103, !PT ;  /* 0x000000679a677209 */ /* 0x000fe40007810000 */
[----:B0-----:R-:W-:Y:S01]  /*ca40*/  FSEL R158, R101, -INF , !P5 ;  /* 0xff800000659e7808 */ /* 0x001fe20006800000 */
[--C-:B------:R-:W-:Y:S01]  /*ca50*/  FFMA.FTZ R101, R132, R11, -R115.reuse ;  /* 0x0000000b84657223 */ /* 0x100fe20000010873 */
[----:B------:R-:W-:Y:S01]  /*ca60*/  FMNMX.FTZ R103, R156, R103, !PT ;  /* 0x000000679c677209 */ /* 0x000fe20007810000 */
[-CC-:B------:R-:W-:Y:S01]  /*ca70*/  FFMA.FTZ R132, R138, R11.reuse, -R115.reuse ;  /* 0x0000000b8a847223 */ /* 0x180fe20000010873 */
[----:B------:R-:W-:Y:S01]  /*ca80*/  FFMA.FTZ R138, R96, R11, -R115 ;  /* 0x0000000b608a7223 */ /* 0x000fe20000010873 */
[----:B------:R0:W-:Y:S01]  /*ca90*/  MUFU.EX2 R100, R105 ;  /* 0x0000006900647308 */ /* 0x0001e20000000800 */
[----:B------:R-:W-:-:S04]  /*caa0*/  FMNMX.FTZ R103, R158, R103, !PT ;  /* 0x000000679e677209 */ /* 0x000fc80007810000 */
[----:B------:R-:W-:Y:S01]  /*cab0*/  FMNMX.FTZ R0, R142, R103, !PT ;  /* 0x000000678e007209 */ /* 0x000fe20007810000 */
[-CC-:B------:R-:W-:Y:S02]  /*cac0*/  FFMA.FTZ R103, R122, R11.reuse, -R115.reuse ;  /* 0x0000000b7a677223 */ /* 0x180fe40000010873 */
[----:B------:R-:W-:Y:S01]  /*cad0*/  MUFU.EX2 R93, R93 ;  /* 0x0000005d005d7308 */ /* 0x000fe20000000800 */
[--C-:B0-----:R-:W-:Y:S01]  /*cae0*/  FFMA.FTZ R105, R116, R11, -R115.reuse ;  /* 0x0000000b74697223 */ /* 0x101fe20000010873 */
[----:B------:R-:W0:Y:S06]  /*caf0*/  SHFL.BFLY PT, R107, R0, 0x2, 0x1f ;  /* 0x0c401f00006b7f89 */ /* 0x000e2c00000e0000 */
[----:B------:R-:W-:Y:S08]  /*cb00*/  MUFU.EX2 R102, R102 ;  /* 0x0000006600667308 */ /* 0x000ff00000000800 */
[----:B------:R-:W-:Y:S08]  /*cb10*/  MUFU.EX2 R101, R101 ;  /* 0x0000006500657308 */ /* 0x000ff00000000800 */
[----:B------:R-:W-:Y:S01]  /*cb20*/  MUFU.EX2 R132, R132 ;  /* 0x0000008400847308 */ /* 0x000fe20000000800 */
[----:B0-----:R-:W-:Y:S01]  /*cb30*/  FMNMX.FTZ R8, R0, R107, !PT ;  /* 0x0000006b00087209 */ /* 0x001fe20007810000 */
[----:B------:R-:W-:Y:S01]  /*cb40*/  FADD.FTZ R0, -R113, R14 ;  /* 0x0000000e71007221 */ /* 0x000fe20000010100 */
[----:B------:R-:W-:-:S03]  /*cb50*/  FFMA.FTZ R107, R112, R11, -R115 ;  /* 0x0000000b706b7223 */ /* 0x000fc60000010873 */
[----:B------:R-:W0:Y:S01]  /*cb60*/  SHFL.BFLY PT, R111, R8, 0x1, 0x1f ;  /* 0x0c201f00086f7f89 */ /* 0x000e2200000e0000 */
[----:B------:R-:W-:Y:S01]  /*cb70*/  FMUL.FTZ R0, R0, R11 ;  /* 0x0000000b00007220 */ /* 0x000fe20000410000 */
[----:B------:R-:W-:Y:S08]  /*cb80*/  MUFU.EX2 R103, R103 ;  /* 0x0000006700677308 */ /* 0x000ff00000000800 */
[----:B------:R-:W1:Y:S08]  /*cb90*/  MUFU.EX2 R0, R0 ;  /* 0x0000000000007308 */ /* 0x000e700000000800 */
[----:B------:R-:W-:Y:S01]  /*cba0*/  MUFU.EX2 R118, R118 ;  /* 0x0000007600767308 */ /* 0x000fe20000000800 */
[----:B0-----:R-:W-:Y:S01]  /*cbb0*/  FMNMX.FTZ R8, R8, R111, !PT ;  /* 0x0000006f08087209 */ /* 0x001fe20007810000 */
[----:B------:R-:W-:-:S06]  /*cbc0*/  FFMA.FTZ R111, R106, R11, -R115 ;  /* 0x0000000b6a6f7223 */ /* 0x000fcc0000010873 */
[----:B------:R-:W-:Y:S01]  /*cbd0*/  MUFU.EX2 R105, R105 ;  /* 0x0000006900697308 */ /* 0x000fe20000000800 */
[----:B-1----:R-:W-:Y:S01]  /*cbe0*/  FFMA.FTZ R7, R0, R7, R89 ;  /* 0x0000000700077223 */ /* 0x002fe20000010059 */
[C---:B------:R-:W-:Y:S01]  /*cbf0*/  FSETP.NEU.FTZ.AND P1, PT, R8.reuse, -INF , PT ;  /* 0xff8000000800780b */ /* 0x040fe20003f3d000 */
[----:B------:R-:W-:-:S05]  /*cc00*/  FMUL.FTZ R14, R8, R11 ;  /* 0x0000000b080e7220 */ /* 0x000fca0000410000 */
[----:B------:R-:W-:Y:S01]  /*cc10*/  FSEL R113, R14, RZ, P1 ;  /* 0x000000ff0e717208 */ /* 0x000fe20000800000 */
[----:B------:R-:W-:Y:S04]  /*cc20*/  MUFU.EX2 R114, R114 ;  /* 0x0000007200727308 */ /* 0x000fe80000000800 */
[-CC-:B------:R-:W-:Y:S01]  /*cc30*/  FFMA.FTZ R159, R2, R11.reuse, -R113.reuse ;  /* 0x0000000b029f7223 */ /* 0x180fe20000010871 */
[----:B------:R-:W-:Y:S01]  /*cc40*/  FSEL R2, R8, RZ, P1 ;  /* 0x000000ff08027208 */ /* 0x000fe20000800000 */
[-CC-:B------:R-:W-:Y:S01]  /*cc50*/  FFMA.FTZ R157, R186, R11.reuse, -R113.reuse ;  /* 0x0000000bba9d7223 */ /* 0x180fe20000010871 */
[-CC-:B------:R-:W-:Y:S01]  /*cc60*/  FFMA.FTZ R14, R130, R11.reuse, -R113.reuse ;  /* 0x0000000b820e7223 */ /* 0x180fe20000010871 */
[-CC-:B------:R-:W-:Y:S01]  /*cc70*/  FFMA.FTZ R96, R128, R11.reuse, -R113.reuse ;  /* 0x0000000b80607223 */ /* 0x180fe20000010871 */
[-C--:B------:R-:W-:Y:S01]  /*cc80*/  FFMA.FTZ R149, R88, R11.reuse, -R113 ;  /* 0x0000000b58957223 */ /* 0x080fe20000010871 */
[----:B------:R-:W-:Y:S01]  /*cc90*/  FADD.FTZ R2, -R2, R13 ;  /* 0x0000000d02027221 */ /* 0x000fe20000010100 */
[-C--:B------:R-:W-:Y:S01]  /*cca0*/  FFMA.FTZ R88, R92, R11.reuse, -R113 ;  /* 0x0000000b5c587223 */ /* 0x080fe20000010871 */
[----:B------:R-:W-:Y:S01]  /*ccb0*/  MUFU.EX2 R157, R157 ;  /* 0x0000009d009d7308 */ /* 0x000fe20000000800 */
[----:B------:R-:W-:Y:S01]  /*ccc0*/  FADD.FTZ R92, R176, R7 ;  /* 0x00000007b05c7221 */ /* 0x000fe20000010000 */
[-C--:B------:R-:W-:Y:S01]  /*ccd0*/  FMUL.FTZ R2, R2, R11.reuse ;  /* 0x0000000b02027220 */ /* 0x080fe20000410000 */
[-CC-:B------:R-:W-:Y:S01]  /*cce0*/  FFMA.FTZ R153, R120, R11.reuse, -R113.reuse ;  /* 0x0000000b78997223 */ /* 0x180fe20000010871 */
[-CC-:B------:R-:W-:Y:S01]  /*ccf0*/  FFMA.FTZ R104, R126, R11.reuse, -R113.reuse ;  /* 0x0000000b7e687223 */ /* 0x180fe20000010871 */
[----:B------:R-:W-:Y:S01]  /*cd00*/  FADD.FTZ R7, R91, R92 ;  /* 0x0000005c5b077221 */ /* 0x000fe20000010000 */
[-CC-:B------:R-:W-:Y:S01]  /*cd10*/  FFMA.FTZ R155, R20, R11.reuse, -R113.reuse ;  /* 0x0000000b149b7223 */ /* 0x180fe20000010871 */
[-C--:B------:R-:W-:Y:S01]  /*cd20*/  FFMA.FTZ R90, R90, R11.reuse, -R113 ;  /* 0x0000000b5a5a7223 */ /* 0x080fe20000010871 */
[----:B------:R-:W0:Y:S01]  /*cd30*/  MUFU.EX2 R2, R2 ;  /* 0x0000000200027308 */ /* 0x000e220000000800 */
[----:B------:R-:W-:Y:S01]  /*cd40*/  FADD.FTZ R92, R178, R7 ;  /* 0x00000007b25c7221 */ /* 0x000fe20000010000 */
[-CC-:B------:R-:W-:Y:S01]  /*cd50*/  FFMA.FTZ R20, R124, R11.reuse, -R113.reuse ;  /* 0x0000000b7c147223 */ /* 0x180fe20000010871 */
[-CC-:B------:R-:W-:Y:S01]  /*cd60*/  FFMA.FTZ R151, R94, R11.reuse, -R113.reuse ;  /* 0x0000000b5e977223 */ /* 0x180fe20000010871 */
[----:B------:R-:W-:Y:S01]  /*cd70*/  FFMA.FTZ R98, R98, R11, -R113 ;  /* 0x0000000b62627223 */ /* 0x000fe20000010871 */
[----:B------:R-:W-:Y:S01]  /*cd80*/  FADD.FTZ R13, R95, R92 ;  /* 0x0000005c5f0d7221 */ /* 0x000fe20000010000 */
[----:B------:R-:W-:-:S02]  /*cd90*/  IMAD.U32 R92, RZ, RZ, UR11 ;  /* 0x0000000bff5c7e24 */ /* 0x000fc4000f8e00ff */
[-CC-:B------:R-:W-:Y:S01]  /*cda0*/  FFMA.FTZ R134, R134, R11.reuse, -R113.reuse ;  /* 0x0000000b86867223 */ /* 0x180fe20000010871 */
[----:B------:R-:W1:Y:S01]  /*cdb0*/  MUFU.EX2 R14, R14 ;  /* 0x0000000e000e7308 */ /* 0x000e620000000800 */
[-CC-:B------:R-:W-:Y:S01]  /*cdc0*/  FFMA.FTZ R140, R140, R11.reuse, -R113.reuse ;  /* 0x0000000b8c8c7223 */ /* 0x180fe20000010871 */
[----:B------:R-:W-:Y:S02]  /*cdd0*/  @!P6 VIADD R92, R92, 0x2a860 ;  /* 0x0002a8605c5ce836 */ /* 0x000fe40000000000 */
[-CC-:B------:R-:W-:Y:S01]  /*cde0*/  FFMA.FTZ R144, R144, R11.reuse, -R113.reuse ;  /* 0x0000000b90907223 */ /* 0x180fe20000010871 */
[-CC-:B------:R-:W-:Y:S01]  /*cdf0*/  FFMA.FTZ R146, R146, R11.reuse, -R113.reuse ;  /* 0x0000000b92927223 */ /* 0x180fe20000010871 */
[-CC-:B------:R-:W-:Y:S01]  /*ce00*/  FFMA.FTZ R148, R148, R11.reuse, -R113.reuse ;  /* 0x0000000b94947223 */ /* 0x180fe20000010871 */
[----:B------:R-:W-:Y:S01]  /*ce10*/  FFMA.FTZ R150, R150, R11, -R113 ;  /* 0x0000000b96967223 */ /* 0x000fe20000010871 */
[----:B------:R-:W-:Y:S01]  /*ce20*/  @!P6 PRMT R92, RZ, 0x654, R92 ;  /* 0x00000654ff5ce816 */ /* 0x000fe2000000005c */
[----:B------:R-:W2:Y:S01]  /*ce30*/  MUFU.EX2 R159, R159 ;  /* 0x0000009f009f7308 */ /* 0x000ea20000000800 */
[----:B0-----:R-:W-:Y:S01]  /*ce40*/  FFMA.FTZ R7, R2, R6, R157 ;  /* 0x0000000602077223 */ /* 0x001fe2000001009d */
[C---:B------:R-:W-:Y:S01]  /*ce50*/  ISETP.GT.AND P1, PT, R10.reuse, R23, PT ;  /* 0x000000170a00720c */ /* 0x040fe20003f24270 */
[----:B------:R0:W-:Y:S01]  /*ce60*/  @!P6 SYNCS.ARRIVE.TRANS64.RED.A1T0 RZ, [R92+URZ], RZ ;  /* 0x000000ff5cffe9a7 */ /* 0x0001e2000810043f */
[----:B------:R-:W-:-:S04]  /*ce70*/  VIADD R10, R10, 0xffffffff ;  /* 0xffffffff0a0a7836 */ /* 0x000fc80000000000 */
[----:B------:R-:W3:Y:S01]  /*ce80*/  MUFU.EX2 R96, R96 ;  /* 0x0000006000607308 */ /* 0x000ee20000000800 */
[C---:B-1----:R-:W-:Y:S01]  /*ce90*/  FADD.FTZ R6, R14.reuse, R7 ;  /* 0x000000070e067221 */ /* 0x042fe20000010000 */
[----:B------:R-:W-:Y:S01]  /*cea0*/  F2FP.F16.F32.PACK_AB R157, R14, R157 ;  /* 0x0000009d0e9d723e */ /* 0x000fe200000000ff */
[----:B------:R-:W-:-:S05]  /*ceb0*/  IMAD.MOV.U32 R14, RZ, RZ, R9 ;  /* 0x000000ffff0e7224 */ /* 0x000fca00078e0009 */
[----:B------:R-:W1:Y:S01]  /*cec0*/  MUFU.EX2 R153, R153 ;  /* 0x0000009900997308 */ /* 0x000e620000000800 */
[----:B--2---:R-:W-:-:S07]  /*ced0*/  FADD.FTZ R7, R159, R6 ;  /* 0x000000069f077221 */ /* 0x004fce0000010000 */
[----:B------:R-:W2:Y:S01]  /*cee0*/  MUFU.EX2 R104, R104 ;  /* 0x0000006800687308 */ /* 0x000ea20000000800 */
[C---:B---3--:R-:W-:Y:S01]  /*cef0*/  FADD.FTZ R6, R96.reuse, R7 ;  /* 0x0000000760067221 */ /* 0x048fe20000010000 */
[----:B------:R-:W-:-:S06]  /*cf00*/  F2FP.F16.F32.PACK_AB R159, R96, R159 ;  /* 0x0000009f609f723e */ /* 0x000fcc00000000ff */
[----:B------:R3:W-:Y:S01]  /*cf10*/  MUFU.EX2 R106, R90 ;  /* 0x0000005a006a7308 */ /* 0x0007e20000000800 */
[----:B-1----:R-:W-:-:S07]  /*cf20*/  FADD.FTZ R7, R153, R6 ;  /* 0x0000000699077221 */ /* 0x002fce0000010000 */
[----:B------:R-:W1:Y:S01]  /*cf30*/  MUFU.EX2 R155, R155 ;  /* 0x0000009b009b7308 */ /* 0x000e620000000800 */
[----:B---3--:R-:W-:Y:S01]  /*cf40*/  FADD.FTZ R90, R180, R13 ;  /* 0x0000000db45a7221 */ /* 0x008fe20000010000 */
[C---:B--2---:R-:W-:Y:S01]  /*cf50*/  FADD.FTZ R6, R104.reuse, R7 ;  /* 0x0000000768067221 */ /* 0x044fe20000010000 */
[----:B------:R-:W-:Y:S02]  /*cf60*/  F2FP.F16.F32.PACK_AB R153, R104, R153 ;  /* 0x000000996899723e */ /* 0x000fe400000000ff */
[----:B------:R-:W-:-:S03]  /*cf70*/  FADD.FTZ R13, R97, R90 ;  /* 0x0000005a610d7221 */ /* 0x000fc60000010000 */
[----:B------:R-:W2:Y:S01]  /*cf80*/  MUFU.EX2 R20, R20 ;  /* 0x0000001400147308 */ /* 0x000ea20000000800 */
[----:B------:R-:W-:-:S04]  /*cf90*/  FADD.FTZ R90, R160, R13 ;  /* 0x0000000da05a7221 */ /* 0x000fc80000010000 */
[----:B------:R-:W-:-:S03]  /*cfa0*/  FADD.FTZ R13, R99, R90 ;  /* 0x0000005a630d7221 */ /* 0x000fc60000010000 */
[----:B------:R-:W3:Y:S01]  /*cfb0*/  MUFU.EX2 R149, R149 ;  /* 0x0000009500957308 */ /* 0x000ee20000000800 */
[----:B------:R-:W-:Y:S01]  /*cfc0*/  FADD.FTZ R90, R100, R13 ;  /* 0x0000000d645a7221 */ /* 0x000fe20000010000 */
[----:B-1----:R-:W-:-:S03]  /*cfd0*/  FADD.FTZ R7, R155, R6 ;  /* 0x000000069b077221 */ /* 0x002fc60000010000 */
[----:B------:R-:W-:-:S03]  /*cfe0*/  FADD.FTZ R13, R93, R90 ;  /* 0x0000005a5d0d7221 */ /* 0x000fc60000010000 */
[----:B------:R-:W0:Y:S01]  /*cff0*/  MUFU.EX2 R88, R88 ;  /* 0x0000005800587308 */ /* 0x000e220000000800 */
[----:B--2---:R-:W-:Y:S01]  /*d000*/  FADD.FTZ R90, R20, R7 ;  /* 0x00000007145a7221 */ /* 0x004fe20000010000 */
[----:B------:R-:W-:Y:S01]  /*d010*/  FADD.FTZ R6, R102, R13 ;  /* 0x0000000d66067221 */ /* 0x000fe20000010000 */
[----:B------:R-:W-:-:S03]  /*d020*/  F2FP.F16.F32.PACK_AB R155, R20, R155 ;  /* 0x0000009b149b723e */ /* 0x000fc600000000ff */
[----:B------:R-:W-:Y:S01]  /*d030*/  FADD.FTZ R7, R101, R6 ;  /* 0x0000000665077221 */ /* 0x000fe20000010000 */
[-C--:B------:R-:W-:Y:S01]  /*d040*/  FFMA.FTZ R6, R152, R11.reuse, -R113 ;  /* 0x0000000b98067223 */ /* 0x080fe20000010871 */
[----:B------:R-:W1:Y:S01]  /*d050*/  MUFU.EX2 R151, R151 ;  /* 0x0000009700977308 */ /* 0x000e620000000800 */
[----:B---3--:R-:W-:Y:S01]  /*d060*/  FADD.FTZ R13, R149, R90 ;  /* 0x0000005a950d7221 */ /* 0x008fe20000010000 */
[----:B------:R-:W-:Y:S01]  /*d070*/  FADD.FTZ R90, R132, R7 ;  /* 0x00000007845a7221 */ /* 0x000fe20000010000 */
[--C-:B------:R-:W-:Y:S01]  /*d080*/  FFMA.FTZ R7, R154, R11, -R113.reuse ;  /* 0x0000000b9a077223 */ /* 0x100fe20000010871 */
[----:B------:R-:W-:Y:S02]  /*d090*/  F2FP.F16.F32.PACK_AB R152, R180, R95 ;  /* 0x0000005fb498723e */ /* 0x000fe400000000ff */
[----:B------:R-:W-:Y:S01]  /*d0a0*/  FADD.FTZ R115, R103, R90 ;  /* 0x0000005a67737221 */ /* 0x000fe20000010000 */
[-C--:B------:R-:W-:Y:S01]  /*d0b0*/  FFMA.FTZ R90, R158, R11.reuse, -R113 ;  /* 0x0000000b9e5a7223 */ /* 0x080fe20000010871 */
[----:B------:R-:W2:Y:S01]  /*d0c0*/  MUFU.EX2 R145, R98 ;  /* 0x0000006200917308 */ /* 0x000ea20000000800 */
[----:B0-----:R-:W-:Y:S01]  /*d0d0*/  FADD.FTZ R92, R88, R13 ;  /* 0x0000000d585c7221 */ /* 0x001fe20000010000 */
[----:B------:R-:W-:Y:S01]  /*d0e0*/  FADD.FTZ R94, R118, R115 ;  /* 0x00000073765e7221 */ /* 0x000fe20000010000 */
[-CC-:B------:R-:W-:Y:S01]  /*d0f0*/  FFMA.FTZ R13, R156, R11.reuse, -R113.reuse ;  /* 0x0000000b9c0d7223 */ /* 0x180fe20000010871 */
[----:B------:R-:W-:Y:S01]  /*d100*/  FFMA.FTZ R113, R142, R11, -R113 ;  /* 0x0000000b8e717223 */ /* 0x000fe20000010871 */
[----:B------:R-:W-:Y:S01]  /*d110*/  F2FP.F16.F32.PACK_AB R156, R176, R89 ;  /* 0x00000059b09c723e */ /* 0x000fe200000000ff */
[----:B------:R-:W-:Y:S01]  /*d120*/  FADD.FTZ R115, R105, R94 ;  /* 0x0000005e69737221 */ /* 0x000fe20000010000 */
[----:B------:R-:W-:Y:S01]  /*d130*/  F2FP.F16.F32.PACK_AB R158, R178, R91 ;  /* 0x0000005bb29e723e */ /* 0x000fe200000000ff */
[----:B------:R-:W0:Y:S01]  /*d140*/  MUFU.EX2 R134, R134 ;  /* 0x0000008600867308 */ /* 0x000e220000000800 */
[----:B-1----:R-:W-:Y:S01]  /*d150*/  FADD.FTZ R92, R151, R92 ;  /* 0x0000005c975c7221 */ /* 0x002fe20000010000 */
[----:B------:R-:W-:Y:S01]  /*d160*/  FADD.FTZ R94, R114, R115 ;  /* 0x00000073725e7221 */ /* 0x000fe20000010000 */
[----:B------:R-:W-:-:S02]  /*d170*/  F2FP.F16.F32.PACK_AB R154, R160, R97 ;  /* 0x00000061a09a723e */ /* 0x000fc400000000ff */
[----:B------:R-:W-:Y:S01]  /*d180*/  FADD.FTZ R92, R106, R92 ;  /* 0x0000005c6a5c7221 */ /* 0x000fe20000010000 */
[----:B------:R-:W-:Y:S02]  /*d190*/  F2FP.F16.F32.PACK_AB R149, R88, R149 ;  /* 0x000000955895723e */ /* 0x000fe400000000ff */
[----:B------:R1:W3:Y:S01]  /*d1a0*/  MUFU.EX2 R147, R140 ;  /* 0x0000008c00937308 */ /* 0x0002e20000000800 */
[----:B--2---:R-:W-:Y:S01]  /*d1b0*/  FADD.FTZ R92, R145, R92 ;  /* 0x0000005c915c7221 */ /* 0x004fe20000010000 */
[----:B------:R-:W-:-:S06]  /*d1c0*/  F2FP.F16.F32.PACK_AB R151, R106, R151 ;  /* 0x000000976a97723e */ /* 0x000fcc00000000ff */
[----:B------:R2:W4:Y:S01]  /*d1d0*/  MUFU.EX2 R98, R144 ;  /* 0x0000009000627308 */ /* 0x0005220000000800 */
[----:B0-----:R-:W-:Y:S01]  /*d1e0*/  FADD.FTZ R92, R134, R92 ;  /* 0x0000005c865c7221 */ /* 0x001fe20000010000 */
[----:B-1----:R-:W-:Y:S02]  /*d1f0*/  F2FP.F16.F32.PACK_AB R140, R114, R105 ;  /* 0x00000069728c723e */ /* 0x002fe400000000ff */
[----:B------:R-:W-:-:S04]  /*d200*/  F2FP.F16.F32.PACK_AB R145, R134, R145 ;  /* 0x000000918691723e */ /* 0x000fc800000000ff */
[----:B------:R0:W1:Y:S01]  /*d210*/  MUFU.EX2 R141, R146 ;  /* 0x00000092008d7308 */ /* 0x0000620000000800 */
[----:B---3--:R-:W-:Y:S01]  /*d220*/  FADD.FTZ R92, R147, R92 ;  /* 0x0000005c935c7221 */ /* 0x008fe20000010000 */
[----:B--2---:R-:W-:-:S06]  /*d230*/  F2FP.F16.F32.PACK_AB R144, R132, R101 ;  /* 0x000000658490723e */ /* 0x004fcc00000000ff */
[----:B------:R2:W3:Y:S01]  /*d240*/  MUFU.EX2 R108, R148 ;  /* 0x00000094006c7308 */ /* 0x0004e20000000800 */
[----:B----4-:R-:W-:Y:S01]  /*d250*/  FADD.FTZ R92, R98, R92 ;  /* 0x0000005c625c7221 */ /* 0x010fe20000010000 */
[----:B0-----:R-:W-:Y:S02]  /*d260*/  F2FP.F16.F32.PACK_AB R146, R118, R103 ;  /* 0x000000677692723e */ /* 0x001fe400000000ff */
[----:B------:R-:W-:-:S04]  /*d270*/  F2FP.F16.F32.PACK_AB R147, R98, R147 ;  /* 0x000000936293723e */ /* 0x000fc800000000ff */
[----:B------:R-:W0:Y:S01]  /*d280*/  MUFU.EX2 R107, R107 ;  /* 0x0000006b006b7308 */ /* 0x000e220000000800 */
[----:B-1----:R-:W-:Y:S01]  /*d290*/  FADD.FTZ R92, R141, R92 ;  /* 0x0000005c8d5c7221 */ /* 0x002fe20000010000 */
[----:B--2---:R-:W-:-:S06]  /*d2a0*/  F2FP.F16.F32.PACK_AB R148, R100, R99 ;  /* 0x000000636494723e */ /* 0x004fcc00000000ff */
[----:B------:R1:W2:Y:S01]  /*d2b0*/  MUFU.EX2 R143, R150 ;  /* 0x00000096008f7308 */ /* 0x0002a20000000800 */
[C---:B---3--:R-:W-:Y:S01]  /*d2c0*/  FADD.FTZ R92, R108.reuse, R92 ;  /* 0x0000005c6c5c7221 */ /* 0x048fe20000010000 */
[----:B------:R-:W-:-:S06]  /*d2d0*/  F2FP.F16.F32.PACK_AB R141, R108, R141 ;  /* 0x0000008d6c8d723e */ /* 0x000fcc00000000ff */
[----:B------:R-:W3:Y:S01]  /*d2e0*/  MUFU.EX2 R110, R110 ;  /* 0x0000006e006e7308 */ /* 0x000ee20000000800 */
[----:B0-----:R-:W-:Y:S01]  /*d2f0*/  FADD.FTZ R89, R107, R94 ;  /* 0x0000005e6b597221 */ /* 0x001fe20000010000 */
[----:B-1----:R-:W-:-:S06]  /*d300*/  F2FP.F16.F32.PACK_AB R150, R102, R93 ;  /* 0x0000005d6696723e */ /* 0x002fcc00000000ff */
[----:B------:R-:W0:Y:S01]  /*d310*/  MUFU.EX2 R112, R6 ;  /* 0x0000000600707308 */ /* 0x000e220000000800 */
[----:B--2---:R-:W-:-:S07]  /*d320*/  FADD.FTZ R92, R143, R92 ;  /* 0x0000005c8f5c7221 */ /* 0x004fce0000010000 */
[----:B------:R-:W1:Y:S01]  /*d330*/  MUFU.EX2 R136, R136 ;  /* 0x0000008800887308 */ /* 0x000e620000000800 */
[C---:B---3--:R-:W-:Y:S01]  /*d340*/  FADD.FTZ R89, R110.reuse, R89 ;  /* 0x000000596e597221 */ /* 0x048fe20000010000 */
[----:B------:R-:W-:-:S06]  /*d350*/  F2FP.F16.F32.PACK_AB R142, R110, R107 ;  /* 0x0000006b6e8e723e */ /* 0x000fcc00000000ff */
        /* <DEDUP_REMOVED lines=9> */
[----:B------:R-:W-:-:S06]  /*d3f0*/  F2FP.F16.F32.PACK_AB R136, R109, R136 ;  /* 0x000000886d88723e */ /* 0x000fcc00000000ff */
[----:B------:R-:W0:Y:S01]  /*d400*/  MUFU.EX2 R139, R90 ;  /* 0x0000005a008b7308 */ /* 0x000e220000000800 */
[C---:B-1----:R-:W-:Y:S01]  /*d410*/  FADD.FTZ R92, R13.reuse, R92 ;  /* 0x0000005c0d5c7221 */ /* 0x042fe20000010000 */
[----:B------:R-:W-:Y:S01]  /*d420*/  F2FP.F16.F32.PACK_AB R137, R13, R137 ;  /* 0x000000890d89723e */ /* 0x000fe200000000ff */
[----:B------:R-:W-:-:S05]  /*d430*/  IMAD.MOV.U32 R13, RZ, RZ, R8 ;  /* 0x000000ffff0d7224 */ /* 0x000fca00078e0008 */
[----:B------:R-:W1:Y:S01]  /*d440*/  MUFU.EX2 R111, R111 ;  /* 0x0000006f006f7308 */ /* 0x000e620000000800 */
[----:B--2---:R-:W-:-:S07]  /*d450*/  FADD.FTZ R6, R138, R7 ;  /* 0x000000078a067221 */ /* 0x004fce0000010000 */
[----:B------:R-:W2:Y:S01]  /*d460*/  MUFU.EX2 R113, R113 ;  /* 0x0000007100717308 */ /* 0x000ea20000000800 */
[----:B0-----:R-:W-:Y:S01]  /*d470*/  FADD.FTZ R92, R139, R92 ;  /* 0x0000005c8b5c7221 */ /* 0x001fe20000010000 */
[C---:B-1----:R-:W-:Y:S01]  /*d480*/  FADD.FTZ R7, R111.reuse, R6 ;  /* 0x000000066f077221 */ /* 0x042fe20000010000 */
[----:B------:R-:W-:Y:S02]  /*d490*/  F2FP.F16.F32.PACK_AB R138, R111, R138 ;  /* 0x0000008a6f8a723e */ /* 0x000fe400000000ff */
[C---:B--2---:R-:W-:Y:S01]  /*d4a0*/  FADD.FTZ R6, R113.reuse, R92 ;  /* 0x0000005c71067221 */ /* 0x044fe20000010000 */
[----:B------:R-:W-:Y:S01]  /*d4b0*/  F2FP.F16.F32.PACK_AB R139, R113, R139 ;  /* 0x0000008b718b723e */ /* 0x000fe200000000ff */
[----:B------:R-:W-:Y:S06]  /*d4c0*/  @P1 BRA `(.L_x_1132) ;  /* 0xffffffcc003c1947 */ /* 0x000fec000383ffff */
.L_x_1115:
        /* <DEDUP_REMOVED lines=67> */
.L_x_1133:
[----:B------:R-:W-:Y:S01]  /*d900*/  ULEA UR5, UR37, UR39, 0x3 ;  /* 0x0000002725057291 */ /* 0x000fe2000f8e183f */
[----:B------:R-:W-:-:S05]  /*d910*/  IMAD.U32 R0, RZ, RZ, UR36 ;  /* 0x00000024ff007e24 */ /* 0x000fca000f8e00ff */
[----:B------:R-:W-:-:S04]  /*d920*/  SHF.L.U32 R0, R0, 0x1f, RZ ;  /* 0x0000001f00007819 */ /* 0x000fc800000006ff */
[----:B------:R0:W1:Y:S01]  /*d930*/  SYNCS.PHASECHK.TRANS64.TRYWAIT P1, [UR5+0x2a850], R0 ;  /* 0x02a85000ff0075a7 */ /* 0x0000620008020145 */
[----:B------:R-:W-:Y:S05]  /*d940*/  @!P0 BRA `(.L_x_1134) ;  /* 0x0000000000048947 */ /* 0x000fea0003800000 */
[----:B------:R-:W-:Y:S01]  /*d950*/  BPT.TRAP 0x1 ;  /* 0x000000040000795c */ /* 0x000fe20000300000 */
.L_x_1134:
[----:B-1----:R-:W-:Y:S05]  /*d960*/  @P1 BRA `(.L_x_1135) ;  /* 0x0000000000081947 */ /* 0x002fea0003800000 */
[----:B------:R-:W1:Y:S02]  /*d970*/  SYNCS.PHASECHK.TRANS64.TRYWAIT P0, [UR5+0x2a850], R0 ;  /* 0x02a85000ff0075a7 */ /* 0x000e640008000145 */
[----:B-1----:R-:W-:Y:S05]  /*d980*/  @!P0 BRA `(.L_x_1136) ;  /* 0x0000007c00dc8947 */ /* 0x002fea0003800000 */
.L_x_1135:
[----:B------:R-:W-:Y:S01]  /*d990*/  UIADD3 UR39, UR39, 0x400, URZ ;  /* 0x0000040027277890 */ /* 0x000fe2000fffe03f */
[----:B------:R-:W-:Y:S01]  /*d9a0*/  WARPGROUP.ARRIVE ;  /* 0x00000000000079c5 */ /* 0x000fe20000000000 */
[----:B------:R-:W-:Y:S01]  /*d9b0*/  UMOV UR7, 0x40000040 ;  /* 0x4000004000077882 */ /* 0x000fe20000000000 */
[----:B01----:R-:W0:Y:S01]  /*d9c0*/  SHFL.BFLY PT, R0, R7, 0x2, 0x1f ;  /* 0x0c401f0007007f89 */ /* 0x003e2200000e0000 */
[----:B------:R-:W-:Y:S01]  /*d9d0*/  USHF.R.U32.HI UR39, URZ, 0x4, UR39 ;  /* 0x000000043f277899 */ /* 0x000fe20008011627 */
[----:B------:R-:W-:Y:S02]  /*d9e0*/  IMAD.MOV.U32 R12, RZ, RZ, RZ ;  /* 0x000000ffff0c7224 */ /* 0x000fe400078e00ff */
[----:B------:R-:W1:Y:S01]  /*d9f0*/  SHFL.BFLY PT, R3, R6, 0x2, 0x1f ;  /* 0x0c401f0006037f89 */ /* 0x000e6200000e0000 */
[----:B------:R-:W-:Y:S01]  /*da00*/  ULOP3.LUT UR39, UR39, 0x3fff, URZ, 0xc0, !UPT ;  /* 0x00003fff27277892 */ /* 0x000fe2000f8ec03f */
[----:B------:R-:W-:Y:S01]  /*da10*/  VIADD R169, R169, 0x1 ;  /* 0x00000001a9a97836 */ /* 0x000fe20000000000 */
[----:B------:R-:W2:Y:S02]  /*da20*/  S2R R14, SR_TID.X ;  /* 0x00000000000e7919 */ /* 0x000ea40000002100 */
[----:B------:R-:W-:-:S04]  /*da30*/  ULOP3.LUT UR4, UR39, 0x3000000, URZ, 0xfc, !UPT ;  /* 0x0300000027047892 */ /* 0x000fc8000f8efc3f */
[----:B------:R-:W-:Y:S02]  /*da40*/  UIMAD UR4, UR37, 0x600, UR4 ;  /* 0x00000600250478a4 */ /* 0x000fe4000f8e0204 */
[----:B------:R-:W-:-:S04]  /*da50*/  UIADD3 UR37, UR37, 0x1, URZ ;  /* 0x0000000125257890 */ /* 0x000fc8000fffe03f */
[----:B------:R-:W-:Y:S01]  /*da60*/  UISETP.NE.AND UP0, UPT, UR37, 0x2, UPT ;  /* 0x000000022500788c */ /* 0x000fe2000bf05270 */
[----:B------:R-:W-:Y:S02]  /*da70*/  UMOV UR6, UR4 ;  /* 0x0000000400067c82 */ /* 0x000fe40008000000 */
[----:B------:R-:W-:Y:S01]  /*da80*/  HGMMA.64x128x16.F32 R24, R156, gdesc[UR4].tnspB, R24, gsb0 ;  /* 0x41e000049c187df0 */ /* 0x000fe20008000818 */
[----:B------:R-:W-:Y:S01]  /*da90*/  UIADD3 UR6, UR4, 0x80, URZ ;  /* 0x0000008004067890 */ /* 0x000fe2000fffe03f */
[----:B0-----:R-:W-:Y:S01]  /*daa0*/  FADD.FTZ R0, R0, R7 ;  /* 0x0000000700007221 */ /* 0x001fe20000010000 */
[----:B------:R-:W-:Y:S01]  /*dab0*/  UMOV UR7, 0x40000040 ;  /* 0x4000004000077882 */ /* 0x000fe20000000000 */
[----:B------:R-:W-:Y:S01]  /*dac0*/  USEL UR37, UR37, URZ, UP0 ;  /* 0x0000003f25257287 */ /* 0x000fe20008000000 */
[----:B-1----:R-:W-:Y:S01]  /*dad0*/  FADD.FTZ R2, R3, R6 ;  /* 0x0000000603027221 */ /* 0x002fe20000010000 */
[----:B------:R-:W-:Y:S01]  /*dae0*/  IMAD.U32 R6, RZ, RZ, UR5 ;  /* 0x00000005ff067e24 */ /* 0x000fe2000f8e00ff */
[----:B------:R-:W0:Y:S04]  /*daf0*/  SHFL.BFLY PT, R3, R0, 0x1, 0x1f ;  /* 0x0c201f0000037f89 */ /* 0x000e2800000e0000 */
[----:B------:R-:W1:Y:S01]  /*db00*/  SHFL.BFLY PT, R5, R2, 0x1, 0x1f ;  /* 0x0c201f0002057f89 */ /* 0x000e6200000e0000 */
[----:B--2---:R-:W-:-:S13]  /*db10*/  LOP3.LUT P2, RZ, R14, 0x7f, RZ, 0xc0, !PT ;  /* 0x0000007f0eff7812 */ /* 0x004fda000784c0ff */
[----:B------:R-:W-:Y:S02]  /*db20*/  @!P2 VIADD R6, R6, 0x2a860 ;  /* 0x0002a8600606a836 */ /* 0x000fe40000000000 */
[----:B0-----:R-:W-:Y:S01]  /*db30*/  FADD.FTZ R10, R0, R3 ;  /* 0x00000003000a7221 */ /* 0x001fe20000010000 */
[----:B------:R-:W-:Y:S02]  /*db40*/  IMAD.MOV.U32 R3, RZ, RZ, RZ ;  /* 0x000000ffff037224 */ /* 0x000fe400078e00ff */
[----:B------:R-:W-:Y:S02]  /*db50*/  IMAD.MOV.U32 R0, RZ, RZ, -0x800000 ;  /* 0xff800000ff007424 */ /* 0x000fe400078e00ff */
[----:B-1----:R-:W-:Y:S01]  /*db60*/  FADD.FTZ R13, R2, R5 ;  /* 0x00000005020d7221 */ /* 0x002fe20000010000 */
[----:B------:R-:W-:Y:S01]  /*db70*/  FSETP.NE.FTZ.AND P0, PT, R10, RZ, PT ;  /* 0x000000ff0a00720b */ /* 0x000fe20003f15000 */
[----:B------:R-:W-:-:S03]  /*db80*/  IMAD.MOV.U32 R2, RZ, RZ, -0x800000 ;  /* 0xff800000ff027424 */ /* 0x000fc600078e00ff */
[----:B------:R-:W-:-:S09]  /*db90*/  FSETP.NE.FTZ.AND P1, PT, R13, RZ, PT ;  /* 0x000000ff0d00720b */ /* 0x000fd20003f35000 */
[----:B------:R-:W0:Y:S01]  /*dba0*/  @P0 MUFU.LG2 R5, R10 ;  /* 0x0000000a00050308 */ /* 0x000e220000000c00 */
[----:B------:R-:W-:-:S03]  /*dbb0*/  @P0 FMUL.FTZ R4, R11, 0.69314718246459960938 ;  /* 0x3f3172180b040820 */ /* 0x000fc60000410000 */
[----:B------:R-:W-:-:S04]  /*dbc0*/  @P1 FMUL.FTZ R14, R11, 0.69314718246459960938 ;  /* 0x3f3172180b0e1820 */ /* 0x000fc80000410000 */
[----:B------:R-:W1:Y:S08]  /*dbd0*/  @P1 MUFU.LG2 R7, R13 ;  /* 0x0000000d00071308 */ /* 0x000e700000000c00 */
[----:B------:R-:W2:Y:S01]  /*dbe0*/  @P0 MUFU.RCP R3, R10 ;  /* 0x0000000a00030308 */ /* 0x000ea20000001000 */
[----:B0-----:R-:W-:-:S04]  /*dbf0*/  @P0 FMUL.FTZ R5, R5, 0.69314718246459960938 ;  /* 0x3f31721805050820 */ /* 0x001fc80000410000 */
[----:B------:R-:W-:Y:S01]  /*dc00*/  @P0 FFMA.FTZ R2, R4, R9, R5 ;  /* 0x0000000904020223 */ /* 0x000fe20000010005 */
[----:B------:R-:W-:Y:S02]  /*dc10*/  @!P2 PRMT R4, RZ, 0x654, R6 ;  /* 0x00000654ff04a816 */ /* 0x000fe40000000006 */
[----:B------:R-:W0:Y:S01]  /*dc20*/  @P1 MUFU.RCP R12, R13 ;  /* 0x0000000d000c1308 */ /* 0x000e220000001000 */
[----:B-1----:R-:W-:Y:S01]  /*dc30*/  @P1 FMUL.FTZ R7, R7, 0.69314718246459960938 ;  /* 0x3f31721807071820 */ /* 0x002fe20000410000 */
[----:B------:R-:W-:-:S03]  /*dc40*/  PLOP3.LUT P0, PT, PT, PT, PT, 0x8, 0x0 ;  /* 0x000000000000781c */ /* 0x000fc60003f0e170 */
        /* <DEDUP_REMOVED lines=28> */
[----:B------:R1:W-:Y:S01]  /*de10*/  @!P2 SYNCS.ARRIVE.TRANS64.RED.A1T0 RZ, [R4+URZ], RZ ;  /* 0x000000ff04ffa9a7 */ /* 0x0003e2000810043f */
        /* <DEDUP_REMOVED lines=64> */
.L_x_1066:
[----:B------:R-:W0:Y:S01]  /*e220*/  S2R R4, SR_CgaCtaId ;  /* 0x0000000000047919 */ /* 0x000e220000008800 */
[----:B------:R-:W-:Y:S01]  /*e230*/  MOV R3, 0x400 ;  /* 0x0000040000037802 */ /* 0x000fe20000000f00 */
[----:B------:R-:W-:Y:S01]  /*e240*/  BSSY B0, `(.L_x_1137) ;  /* 0x00001e2000007945 */ /* 0x000fe20003800000 */
[----:B------:R-:W-:Y:S02]  /*e250*/  BAR.SYNC.DEFER_BLOCKING 0x5, 0x120 ;  /* 0x0144800000007b1d */ /* 0x000fe40000010000 */
[----:B0-----:R-:W-:-:S05]  /*e260*/  LEA R3, R4, R3, 0x18 ;  /* 0x0000000304037211 */ /* 0x001fca00078ec0ff */
[----:B------:R0:W1:Y:S01]  /*e270*/  LDS.128 R160, [R3+0x2a8d0] ;  /* 0x02a8d00003a07984 */ /* 0x0000620000000c00 */
[----:B------:R-:W-:Y:S06]  /*e280*/  BAR.ARV 0x4, 0x120 ;  /* 0x0104800000007b1d */ /* 0x000fec0000002000 */
[----:B------:R-:W-:Y:S05]  /*e290*/  @P0 BRA `(.L_x_1138) ;  /* 0x0000001000e00947 */ /* 0x000fea0003800000 */
[----:B------:R-:W2:Y:S01]  /*e2a0*/  S2R R4, SR_SWINHI ;  /* 0x0000000000047919 */ /* 0x000ea20000002f00 */
[----:B------:R-:W-:Y:S01]  /*e2b0*/  F2FP.F16.F32.PACK_AB R6, R6, R89 ;  /* 0x000000590606723e */ /* 0x000fe200000000ff */
[----:B------:R-:W-:Y:S01]  /*e2c0*/  ULDC.64 UR4, c[0x0][0x208] ;  /* 0x0000820000047ab9 */ /* 0x000fe20000000a00 */
[----:B------:R-:W-:Y:S01]  /*e2d0*/  F2FP.F16.F32.PACK_AB R7, R7, R30 ;  /* 0x0000001e0707723e */ /* 0x000fe200000000ff */
[----:B------:R-:W-:Y:S01]  /*e2e0*/  BAR.SYNC.DEFER_BLOCKING 0x1, 0x100 ;  /* 0x0044000000007b1d */ /* 0x000fe20000010000 */
        /* <DEDUP_REMOVED lines=10> */
[----:B------:R-:W-:Y:S02]  /*e390*/  MOV R16, R3 ;  /* 0x0000000300107202 */ /* 0x000fe40000000f00 */
[----:B--2---:R-:W-:-:S03]  /*e3a0*/  MOV R17, R4 ;  /* 0x0000000400117202 */ /* 0x004fc60000000f00 */
[----:B------:R-:W-:-:S03]  /*e3b0*/  IMAD.WIDE R4, R173, 0x2, R16 ;  /* 0x00000002ad047825 */ /* 0x000fc600078e0210 */
[C---:B------:R-:W-:Y:S02]  /*e3c0*/  LOP3.LUT R9, R4.reuse, 0x380, RZ, 0xc0, !PT ;  /* 0x0000038004097812 */ /* 0x040fe400078ec0ff */
[C---:B------:R-:W-:Y:S02]  /*e3d0*/  IADD3 R23, P6, R4.reuse, 0x20, RZ ;  /* 0x0000002004177810 */ /* 0x040fe40007fde0ff */
[----:B------:R-:W-:Y:S02]  /*e3e0*/  SHF.R.U64 R9, R9, 0x3, RZ ;  /* 0x0000000309097819 */ /* 0x000fe400000012ff */
[----:B------:R-:W-:Y:S01]  /*e3f0*/  LOP3.LUT R12, R23, 0x380, RZ, 0xc0, !PT ;  /* 0x00000380170c7812 */ /* 0x000fe200078ec0ff */
[----:B------:R-:W-:Y:S01]  /*e400*/  IMAD.X R27, RZ, RZ, R5, P6 ;  /* 0x000000ffff1b7224 */ /* 0x000fe200030e0605 */
[C---:B------:R-:W-:Y:S02]  /*e410*/  IADD3 R31, P5, R4.reuse, 0x40, RZ ;  /* 0x00000040041f7810 */ /* 0x040fe40007fbe0ff */
[----:B------:R-:W-:-:S02]  /*e420*/  IADD3 R93, P4, R4, 0x60, RZ ;  /* 0x00000060045d7810 */ /* 0x000fc40007f9e0ff */
[C---:B------:R-:W-:Y:S01]  /*e430*/  IADD3 R95, P3, R4.reuse, 0x4000, RZ ;  /* 0x00004000045f7810 */ /* 0x040fe20007f7e0ff */
[--C-:B------:R-:W-:Y:S01]  /*e440*/  IMAD.X R25, RZ, RZ, R5.reuse, P5 ;  /* 0x000000ffff197224 */ /* 0x100fe200028e0605 */
[C---:B------:R-:W-:Y:S01]  /*e450*/  IADD3 R97, P2, R4.reuse, 0x4020, RZ ;  /* 0x0000402004617810 */ /* 0x040fe20007f5e0ff */
[--C-:B------:R-:W-:Y:S01]  /*e460*/  IMAD.X R21, RZ, RZ, R5.reuse, P4 ;  /* 0x000000ffff157224 */ /* 0x100fe200020e0605 */
[C---:B------:R-:W-:Y:S01]  /*e470*/  IADD3 R99, P1, R4.reuse, 0x4040, RZ ;  /* 0x0000404004637810 */ /* 0x040fe20007f3e0ff */
[--C-:B------:R-:W-:Y:S01]  /*e480*/  IMAD.X R15, RZ, RZ, R5.reuse, P3 ;  /* 0x000000ffff0f7224 */ /* 0x100fe200018e0605 */
[----:B------:R-:W-:Y:S01]  /*e490*/  IADD3 R88, P0, R4, 0x4060, RZ ;  /* 0x0000406004587810 */ /* 0x000fe20007f1e0ff */
[--C-:B------:R-:W-:Y:S01]  /*e4a0*/  IMAD.X R13, RZ, RZ, R5.reuse, P2 ;  /* 0x000000ffff0d7224 */ /* 0x100fe200010e0605 */
[----:B------:R-:W-:Y:S01]  /*e4b0*/  LOP3.LUT R4, R9, R4, RZ, 0x3c, !PT ;  /* 0x0000000409047212 */ /* 0x000fe200078e3cff */
[--C-:B------:R-:W-:Y:S01]  /*e4c0*/  IMAD.X R11, RZ, RZ, R5.reuse, P1 ;  /* 0x000000ffff0b7224 */ /* 0x100fe200008e0605 */
[----:B------:R-:W-:Y:S01]  /*e4d0*/  SHF.R.U64 R12, R12, 0x3, RZ ;  /* 0x000000030c0c7819 */ /* 0x000fe200000012ff */
[----:B------:R-:W-:Y:S01]  /*e4e0*/  IMAD.X R9, RZ, RZ, R5, P0 ;  /* 0x000000ffff097224 */ /* 0x000fe200000e0605 */
[----:B------:R-:W-:-:S02]  /*e4f0*/  MOV R92, R4 ;  /* 0x00000004005c7202 */ /* 0x000fc40000000f00 */
[----:B------:R-:W-:Y:S02]  /*e500*/  F2FP.F16.F32.PACK_AB R5, R8, R29 ;  /* 0x0000001d0805723e */ /* 0x000fe400000000ff */
[----:B------:R-:W-:Y:S02]  /*e510*/  LOP3.LUT R26, R12, R23, RZ, 0x3c, !PT ;  /* 0x000000170c1a7212 */ /* 0x000fe400078e3cff */
[----:B------:R-:W-:Y:S02]  /*e520*/  F2FP.F16.F32.PACK_AB R4, R10, R91 ;  /* 0x0000005b0a04723e */ /* 0x000fe400000000ff */
[----:B------:R-:W-:Y:S02]  /*e530*/  LOP3.LUT R8, R97, 0x380, RZ, 0xc0, !PT ;  /* 0x0000038061087812 */ /* 0x000fe400078ec0ff */
[----:B------:R-:W-:Y:S01]  /*e540*/  LOP3.LUT R10, R99, 0x380, RZ, 0xc0, !PT ;  /* 0x00000380630a7812 */ /* 0x000fe200078ec0ff */
[----:B------:R2:W-:Y:S01]  /*e550*/  STSM.16.M88.4 [R92], R4 ;  /* 0x000000045c007844 */ /* 0x0005e20000000200 */
[----:B------:R-:W-:-:S02]  /*e560*/  LOP3.LUT R23, R88, 0x380, RZ, 0xc0, !PT ;  /* 0x0000038058177812 */ /* 0x000fc400078ec0ff */
[----:B------:R-:W-:Y:S02]  /*e570*/  LOP3.LUT R14, R31, 0x380, RZ, 0xc0, !PT ;  /* 0x000003801f0e7812 */ /* 0x000fe400078ec0ff */
[----:B------:R-:W-:Y:S02]  /*e580*/  LOP3.LUT R72, R95, 0x380, RZ, 0xc0, !PT ;  /* 0x000003805f487812 */ /* 0x000fe400078ec0ff */
[----:B------:R-:W-:Y:S02]  /*e590*/  SHF.R.U64 R8, R8, 0x3, RZ ;  /* 0x0000000308087819 */ /* 0x000fe400000012ff */
[----:B------:R-:W-:Y:S02]  /*e5a0*/  SHF.R.U64 R10, R10, 0x3, RZ ;  /* 0x000000030a0a7819 */ /* 0x000fe400000012ff */
[----:B------:R-:W-:Y:S02]  /*e5b0*/  SHF.R.U64 R23, R23, 0x3, RZ ;  /* 0x0000000317177819 */ /* 0x000fe400000012ff */
[----:B------:R-:W-:-:S02]  /*e5c0*/  SHF.R.U64 R14, R14, 0x3, RZ ;  /* 0x000000030e0e7819 */ /* 0x000fc400000012ff */
[----:B------:R-:W-:Y:S02]  /*e5d0*/  SHF.R.U64 R72, R72, 0x3, RZ ;  /* 0x0000000348487819 */ /* 0x000fe400000012ff */
[----:B------:R-:W-:Y:S02]  /*e5e0*/  LOP3.LUT R12, R8, R97, RZ, 0x3c, !PT ;  /* 0x00000061080c7212 */ /* 0x000fe400078e3cff */
[----:B------:R-:W-:Y:S02]  /*e5f0*/  LOP3.LUT R10, R10, R99, RZ, 0x3c, !PT ;  /* 0x000000630a0a7212 */ /* 0x000fe400078e3cff */
[----:B------:R-:W-:Y:S02]  /*e600*/  LOP3.LUT R8, R23, R88, RZ, 0x3c, !PT ;  /* 0x0000005817087212 */ /* 0x000fe400078e3cff */
[----:B------:R-:W-:Y:S02]  /*e610*/  LOP3.LUT R24, R14, R31, RZ, 0x3c, !PT ;  /* 0x0000001f0e187212 */ /* 0x000fe400078e3cff */
[----:B------:R-:W-:-:S02]  /*e620*/  LOP3.LUT R14, R72, R95, RZ, 0x3c, !PT ;  /* 0x0000005f480e7212 */ /* 0x000fc400078e3cff */
[----:B------:R-:W-:Y:S01]  /*e630*/  MOV R72, R10 ;  /* 0x0000000a00487202 */ /* 0x000fe20000000f00 */
[----:B------:R-:W3:Y:S01]  /*e640*/  LDC.64 R94, c[0x0][0xbd8] ;  /* 0x0002f600ff5e7b82 */ /* 0x000ee20000000a00 */
[----:B------:R-:W-:Y:S02]  /*e650*/  MOV R23, R8 ;  /* 0x0000000800177202 */ /* 0x000fe40000000f00 */
[----:B------:R-:W-:Y:S02]  /*e660*/  MOV R29, R26 ;  /* 0x0000001a001d7202 */ /* 0x000fe40000000f00 */
[----:B------:R-:W-:Y:S02]  /*e670*/  F2FP.F16.F32.PACK_AB R8, R33, R32 ;  /* 0x000000202108723e */ /* 0x000fe400000000ff */
[----:B------:R-:W-:Y:S02]  /*e680*/  F2FP.F16.F32.PACK_AB R9, R35, R34 ;  /* 0x000000222309723e */ /* 0x000fe400000000ff */
[----:B------:R-:W-:-:S02]  /*e690*/  F2FP.F16.F32.PACK_AB R10, R37, R36 ;  /* 0x00000024250a723e */ /* 0x000fc400000000ff */
[----:B------:R-:W-:Y:S02]  /*e6a0*/  F2FP.F16.F32.PACK_AB R11, R39, R38 ;  /* 0x00000026270b723e */ /* 0x000fe400000000ff */
[----:B------:R-:W-:Y:S02]  /*e6b0*/  MOV R31, R24 ;  /* 0x00000018001f7202 */ /* 0x000fe40000000f00 */
[----:B--2---:R-:W-:Y:S01]  /*e6c0*/  F2FP.F16.F32.PACK_AB R4, R41, R40 ;  /* 0x000000282904723e */ /* 0x004fe200000000ff */
[----:B------:R-:W-:Y:S01]  /*e6d0*/  STSM.16.M88.4 [R29], R8 ;  /* 0x000000081d007844 */ /* 0x000fe20000000200 */
[----:B------:R-:W-:Y:S02]  /*e6e0*/  F2FP.F16.F32.PACK_AB R5, R43, R42 ;  /* 0x0000002a2b05723e */ /* 0x000fe400000000ff */
[----:B------:R-:W-:Y:S02]  /*e6f0*/  F2FP.F16.F32.PACK_AB R6, R45, R44 ;  /* 0x0000002c2d06723e */ /* 0x000fe400000000ff */
[----:B------:R-:W-:-:S02]  /*e700*/  F2FP.F16.F32.PACK_AB R7, R47, R46 ;  /* 0x0000002e2f07723e */ /* 0x000fc400000000ff */
[----:B------:R-:W-:Y:S02]  /*e710*/  LOP3.LUT R20, R93, 0x380, RZ, 0xc0, !PT ;  /* 0x000003805d147812 */ /* 0x000fe400078ec0ff */
[----:B------:R-:W-:Y:S01]  /*e720*/  MOV R89, R14 ;  /* 0x0000000e00597202 */ /* 0x000fe20000000f00 */
[----:B------:R2:W-:Y:S01]  /*e730*/  STSM.16.M88.4 [R31], R4 ;  /* 0x000000041f007844 */ /* 0x0005e20000000200 */
[----:B------:R-:W-:Y:S02]  /*e740*/  SHF.R.U64 R20, R20, 0x3, RZ ;  /* 0x0000000314147819 */ /* 0x000fe400000012ff */
[----:B------:R-:W-:Y:S02]  /*e750*/  MOV R88, R12 ;  /* 0x0000000c00587202 */ /* 0x000fe40000000f00 */
[----:B------:R-:W-:Y:S02]  /*e760*/  LOP3.LUT R20, R20, R93, RZ, 0x3c, !PT ;  /* 0x0000005d14147212 */ /* 0x000fe400078e3cff */
[----:B------:R-:W-:-:S02]  /*e770*/  F2FP.F16.F32.PACK_AB R12, R49, R48 ;  /* 0x00000030310c723e */ /* 0x000fc400000000ff */
[----:B------:R-:W-:Y:S02]  /*e780*/  F2FP.F16.F32.PACK_AB R24, R57, R56 ;  /* 0x000000383918723e */ /* 0x000fe400000000ff */
[----:B------:R-:W-:Y:S02]  /*e790*/  F2FP.F16.F32.PACK_AB R25, R59, R58 ;  /* 0x0000003a3b19723e */ /* 0x000fe400000000ff */
[----:B------:R-:W-:Y:S02]  /*e7a0*/  F2FP.F16.F32.PACK_AB R26, R61, R60 ;  /* 0x0000003c3d1a723e */ /* 0x000fe400000000ff */
[----:B------:R-:W-:Y:S01]  /*e7b0*/  F2FP.F16.F32.PACK_AB R27, R63, R62 ;  /* 0x0000003e3f1b723e */ /* 0x000fe200000000ff */
[----:B--2---:R-:W2:Y:S01]  /*e7c0*/  LDC.64 R4, c[0x0][0xbe0] ;  /* 0x0002f800ff047b82 */ /* 0x004ea20000000a00 */
[----:B------:R-:W-:Y:S01]  /*e7d0*/  MOV R90, R20 ;  /* 0x00000014005a7202 */ /* 0x000fe20000000f00 */
[----:B------:R-:W-:Y:S01]  /*e7e0*/  IMAD.MOV.U32 R49, RZ, RZ, RZ ;  /* 0x000000ffff317224 */ /* 0x000fe200078e00ff */
[----:B------:R-:W-:-:S02]  /*e7f0*/  F2FP.F16.F32.PACK_AB R13, R51, R50 ;  /* 0x00000032330d723e */ /* 0x000fc400000000ff */
[----:B------:R-:W-:Y:S02]  /*e800*/  F2FP.F16.F32.PACK_AB R14, R53, R52 ;  /* 0x00000034350e723e */ /* 0x000fe400000000ff */
[----:B------:R-:W-:Y:S01]  /*e810*/  F2FP.F16.F32.PACK_AB R15, R55, R54 ;  /* 0x00000036370f723e */ /* 0x000fe200000000ff */
[----:B------:R-:W4:Y:S01]  /*e820*/  LDC.64 R20, c[0x0][0xbd8] ;  /* 0x0002f600ff147b82 */ /* 0x000f220000000a00 */
[----:B------:R-:W-:Y:S02]  /*e830*/  F2FP.F16.F32.PACK_AB R29, R75, R74 ;  /* 0x0000004a4b1d723e */ /* 0x000fe400000000ff */
[----:B------:R-:W-:Y:S01]  /*e840*/  F2FP.F16.F32.PACK_AB R31, R79, R78 ;  /* 0x0000004e4f1f723e */ /* 0x000fe200000000ff */
[----:B------:R0:W-:Y:S01]  /*e850*/  STSM.16.M88.4 [R90], R12 ;  /* 0x0000000c5a007844 */ /* 0x0001e20000000200 */
[----:B---3--:R-:W-:-:S03]  /*e860*/  ISETP.NE.U32.AND P0, PT, R94, RZ, PT ;  /* 0x000000ff5e00720c */ /* 0x008fc60003f05070 */
[----:B------:R0:W-:Y:S01]  /*e870*/  STSM.16.M88.4 [R89], R24 ;  /* 0x0000001859007844 */ /* 0x0001e20000000200 */
[----:B------:R-:W3:Y:S01]  /*e880*/  LDC R47, c[0x0][0xa88] ;  /* 0x0002a200ff2f7b82 */ /* 0x000ee20000000800 */
[----:B------:R-:W-:Y:S02]  /*e890*/  ISETP.NE.AND.EX P0, PT, R95, RZ, PT, P0 ;  /* 0x000000ff5f00720c */ /* 0x000fe40003f05300 */
[----:B------:R0:W-:Y:S01]  /*e8a0*/  STSM.16.M88.4 [R88], R64 ;  /* 0x0000004058007844 */ /* 0x0001e20000000200 */
[----:B--2---:R-:W-:-:S03]  /*e8b0*/  ISETP.NE.U32.AND P1, PT, R4, RZ, PT ;  /* 0x000000ff0400720c */ /* 0x004fc60003f25070 */
[----:B------:R0:W-:Y:S01]  /*e8c0*/  STSM.16.M88.4 [R72], R28 ;  /* 0x0000001c48007844 */ /* 0x0001e20000000200 */
[----:B------:R-:W-:-:S03]  /*e8d0*/  ISETP.NE.AND.EX P1, PT, R5, RZ, PT, P1 ;  /* 0x000000ff0500720c */ /* 0x000fc60003f25310 */
[----:B------:R0:W-:Y:S01]  /*e8e0*/  STSM.16.M88.4 [R23], R80 ;  /* 0x0000005017007844 */ /* 0x0001e20000000200 */
[----:B----4-:R-:W-:Y:S01]  /*e8f0*/  IMAD.WIDE R20, R167, 0x4, R20 ;  /* 0x00000004a7147825 */ /* 0x010fe200078e0214 */
[----:B------:R-:W-:Y:S08]  /*e900*/  BAR.SYNC.DEFER_BLOCKING 0x1, 0x100 ;  /* 0x0044000000007b1d */ /* 0x000ff00000010000 */
[----:B------:R-:W2:Y:S01]  /*e910*/  @P1 LDC.64 R4, c[0x0][0xbe0] ;  /* 0x0002f800ff041b82 */ /* 0x000ea20000000a00 */
[----:B------:R-:W-:-:S04]  /*e920*/  IMAD R7, R164, 0x40, R22 ;  /* 0x00000040a4077824 */ /* 0x000fc800078e0216 */
[----:B------:R-:W-:Y:S01]  /*e930*/  IMAD.WIDE R16, R7, 0x2, R16 ;  /* 0x0000000207107825 */ /* 0x000fe200078e0210 */
[----:B------:R0:W5:Y:S03]  /*e940*/  @P0 LDG.E R49, desc[UR4][R20.64] ;  /* 0x0000000414310981 */ /* 0x000166000c1e1900 */
[----:B--2---:R-:W-:-:S05]  /*e950*/  @P1 IMAD.WIDE R4, R167, 0x4, R4 ;  /* 0x00000004a7041825 */ /* 0x004fca00078e0204 */
[----:B---3--:R0:W5:Y:S01]  /*e960*/  @P1 LDG.E R47, desc[UR4][R4.64] ;  /* 0x00000004042f1981 */ /* 0x008162000c1e1900 */
[----:B------:R-:W-:Y:S05]  /*e970*/  @P1 BRA `(.L_x_1139) ;  /* 0x0000000000141947 */ /* 0x000fea0003800000 */
[----:B------:R-:W-:Y:S05]  /*e980*/  @!P0 BRA `(.L_x_1139) ;  /* 0x0000000000108947 */ /* 0x000fea0003800000 */
[----:B------:R-:W-:Y:S02]  /*e990*/  ULDC.64 UR4, c[0x0][0x208] ;  /* 0x0000820000047ab9 */ /* 0x000fe40000000a00 */
[----:B0-----:R-:W2:Y:S04]  /*e9a0*/  LDG.E R4, desc[UR4][R20.64] ;  /* 0x0000000414047981 */ /* 0x001ea8000c1e1900 */
[----:B-----5:R-:W2:Y:S02]  /*e9b0*/  LDG.E R47, desc[UR4][R20.64+0x4] ;  /* 0x00000404142f7981 */ /* 0x020ea4000c1e1900 */
[----:B--2---:R-:W-:-:S07]  /*e9c0*/  IMAD.IADD R47, R47, 0x1, -R4 ;  /* 0x000000012f2f7824 */ /* 0x004fce00078e0a04 */
.L_x_1139:
[----:B------:R-:W-:Y:S01]  /*e9d0*/  SHF.R.S32.HI R46, RZ, 0x1f, R166 ;  /* 0x0000001fff2e7819 */ /* 0x000fe200000114a6 */
[----:B------:R-:W-:Y:S01]  /*e9e0*/  ULDC.64 UR4, c[0x0][0xb70] ;  /* 0x0002dc0000047ab9 */ /* 0x000fe20000000a00 */
[--C-:B0----5:R-:W-:Y:S01]  /*e9f0*/  SHF.R.S32.HI R21, RZ, 0x1f, R49.reuse ;  /* 0x0000001fff157819 */ /* 0x121fe20000011431 */
[----:B------:R-:W-:Y:S01]  /*ea00*/  IMAD.MOV.U32 R20, RZ, RZ, R49 ;  /* 0x000000ffff147224 */ /* 0x000fe200078e0031 */
[----:B------:R-:W-:Y:S01]  /*ea10*/  SHF.R.S32.HI R6, RZ, 0x1f, R167 ;  /* 0x0000001fff067819 */ /* 0x000fe200000114a7 */
[----:B------:R-:W-:Y:S01]  /*ea20*/  IMAD R5, R46, UR4, RZ ;  /* 0x000000042e057c24 */ /* 0x000fe2000f8e02ff */
[----:B------:R-:W-:Y:S01]  /*ea30*/  SEL R51, R167, RZ, !P0 ;  /* 0x000000ffa7337207 */ /* 0x000fe20004000000 */
[----:B------:R-:W-:Y:S01]  /*ea40*/  IMAD R11, R168, 0x80, R171 ;  /* 0x00000080a80b7824 */ /* 0x000fe200078e02ab */
[----:B------:R-:W-:Y:S01]  /*ea50*/  SEL R48, R6, RZ, !P0 ;  /* 0x000000ff06307207 */ /* 0x000fe20004000000 */
[----:B------:R-:W-:Y:S01]  /*ea60*/  IMAD R7, R166, UR5, R5 ;  /* 0x00000005a6077c24 */ /* 0x000fe2000f8e0205 */
[----:B------:R-:W-:Y:S01]  /*ea70*/  IADD3 R9, P6, R16, 0x3000, RZ ;  /* 0x0000300010097810 */ /* 0x000fe20007fde0ff */
[----:B------:R-:W-:Y:S01]  /*ea80*/  IMAD.WIDE.U32 R4, R166, UR4, R20 ;  /* 0x00000004a6047c25 */ /* 0x000fe2000f8e0014 */
[----:B------:R-:W-:Y:S01]  /*ea90*/  ULDC.64 UR4, c[0x0][0xb78] ;  /* 0x0002de0000047ab9 */ /* 0x000fe20000000a00 */
[C---:B------:R-:W-:Y:S01]  /*eaa0*/  IADD3 R13, P2, R16.reuse, 0x2000, RZ ;  /* 0x00002000100d7810 */ /* 0x040fe20007f5e0ff */
[----:B------:R-:W-:Y:S01]  /*eab0*/  ULDC.64 UR6, c[0x0][0x208] ;  /* 0x0000820000067ab9 */ /* 0x000fe20000000a00 */
[----:B------:R-:W-:Y:S01]  /*eac0*/  IMAD.IADD R5, R5, 0x1, R7 ;  /* 0x0000000105057824 */ /* 0x000fe200078e0207 */
[----:B------:R-:W-:Y:S01]  /*ead0*/  IADD3 R29, P1, R16, 0x1000, RZ ;  /* 0x00001000101d7810 */ /* 0x000fe20007f3e0ff */
[----:B------:R-:W-:Y:S01]  /*eae0*/  IMAD R7, R48, UR4, RZ ;  /* 0x0000000430077c24 */ /* 0x000fe2000f8e02ff */
[----:B------:R-:W-:Y:S01]  /*eaf0*/  LOP3.LUT R6, R9, 0x380, RZ, 0xc0, !PT ;  /* 0x0000038009067812 */ /* 0x000fe200078ec0ff */
[----:B------:R-:W-:Y:S01]  /*eb00*/  IMAD.WIDE.U32 R4, R51, UR4, R4 ;  /* 0x0000000433047c25 */ /* 0x000fe2000f8e0004 */
[----:B------:R-:W-:-:S02]  /*eb10*/  LOP3.LUT R12, R13, 0x380, RZ, 0xc0, !PT ;  /* 0x000003800d0c7812 */ /* 0x000fc400078ec0ff */
[----:B------:R-:W-:Y:S01]  /*eb20*/  LOP3.LUT R28, R29, 0x380, RZ, 0xc0, !PT ;  /* 0x000003801d1c7812 */ /* 0x000fe200078ec0ff */
[----:B------:R-:W-:Y:S01]  /*eb30*/  IMAD R10, R51, UR5, R7 ;  /* 0x00000005330a7c24 */ /* 0x000fe2000f8e0207 */
[----:B------:R-:W-:Y:S01]  /*eb40*/  SHF.R.S32.HI R7, RZ, 0x1f, R11 ;  /* 0x0000001fff077819 */ /* 0x000fe2000001140b */
[----:B------:R-:W-:Y:S01]  /*eb50*/  ULDC.64 UR4, c[0x0][0xb40] ;  /* 0x0002d00000047ab9 */ /* 0x000fe20000000a00 */
[----:B------:R-:W-:Y:S02]  /*eb60*/  IADD3 R8, P0, R11, R4, RZ ;  /* 0x000000040b087210 */ /* 0x000fe40007f1e0ff */
[----:B------:R-:W-:Y:S02]  /*eb70*/  SHF.R.U64 R6, R6, 0x3, RZ ;  /* 0x0000000306067819 */ /* 0x000fe400000012ff */
[----:B------:R-:W-:Y:S01]  /*eb80*/  IADD3.X R7, R7, R5, R10, P0, !PT ;  /* 0x0000000507077210 */ /* 0x000fe200007fe40a */
[----:B------:R-:W-:Y:S01]  /*eb90*/  IMAD.X R5, RZ, RZ, R17, P6 ;  /* 0x000000ffff057224 */ /* 0x000fe200030e0611 */
[----:B------:R-:W-:-:S02]  /*eba0*/  LEA R44, P0, R8, UR4, 0x2 ;  /* 0x00000004082c7c11 */ /* 0x000fc4000f8010ff */
[----:B------:R-:W-:Y:S02]  /*ebb0*/  SHF.R.U64 R12, R12, 0x3, RZ ;  /* 0x000000030c0c7819 */ /* 0x000fe400000012ff */
[----:B------:R-:W-:Y:S02]  /*ebc0*/  SHF.R.U64 R28, R28, 0x3, RZ ;  /* 0x000000031c1c7819 */ /* 0x000fe400000012ff */
[----:B------:R-:W-:Y:S01]  /*ebd0*/  LOP3.LUT R4, R6, R9, RZ, 0x3c, !PT ;  /* 0x0000000906047212 */ /* 0x000fe200078e3cff */
[----:B------:R-:W-:Y:S01]  /*ebe0*/  VIADD R6, R11, 0x8 ;  /* 0x000000080b067836 */ /* 0x000fe20000000000 */
[----:B------:R-:W-:Y:S01]  /*ebf0*/  LEA.HI.X R45, R8, UR5, R7, 0x2, P0 ;  /* 0x00000005082d7c11 */ /* 0x000fe200080f1407 */
[----:B------:R-:W-:Y:S01]  /*ec00*/  ULDC.64 UR4, c[0x0][0xaa0] ;  /* 0x0002a80000047ab9 */ /* 0x000fe20000000a00 */
[----:B------:R-:W-:Y:S01]  /*ec10*/  LOP3.LUT R12, R12, R13, RZ, 0x3c, !PT ;  /* 0x0000000d0c0c7212 */ /* 0x000fe200078e3cff */
[----:B------:R-:W-:Y:S01]  /*ec20*/  IMAD.X R13, RZ, RZ, R17, P2 ;  /* 0x000000ffff0d7224 */ /* 0x000fe200010e0611 */
[----:B------:R-:W-:-:S02]  /*ec30*/  LOP3.LUT P0, RZ, R170, 0x3, RZ, 0xc0, !PT ;  /* 0x00000003aaff7812 */ /* 0x000fc4000780c0ff */
[C---:B------:R-:W-:Y:S02]  /*ec40*/  IADD3 R41, P5, R16.reuse, 0x4000, RZ ;  /* 0x0000400010297810 */ /* 0x040fe40007fbe0ff */
[C---:B------:R-:W-:Y:S02]  /*ec50*/  IADD3 R33, P4, R16.reuse, 0x5000, RZ ;  /* 0x0000500010217810 */ /* 0x040fe40007f9e0ff */
[----:B------:R-:W-:Y:S02]  /*ec60*/  IADD3 R25, P3, R16, 0x6000, RZ ;  /* 0x0000600010197810 */ /* 0x000fe40007f7e0ff */
[----:B------:R-:W-:Y:S01]  /*ec70*/  LOP3.LUT R28, R28, R29, RZ, 0x3c, !PT ;  /* 0x0000001d1c1c7212 */ /* 0x000fe200078e3cff */
[----:B------:R-:W-:Y:S01]  /*ec80*/  IMAD.X R29, RZ, RZ, R17, P1 ;  /* 0x000000ffff1d7224 */ /* 0x000fe200008e0611 */
[----:B------:R-:W-:Y:S02]  /*ec90*/  IADD3 R7, P2, R16, 0x7000, RZ ;  /* 0x0000700010077810 */ /* 0x000fe40007f5e0ff */
[----:B------:R-:W-:-:S02]  /*eca0*/  ISETP.GE.OR P1, PT, R11, R47, P0 ;  /* 0x0000002f0b00720c */ /* 0x000fc40000726670 */
[----:B------:R-:W-:Y:S02]  /*ecb0*/  LOP3.LUT R40, R41, 0x380, RZ, 0xc0, !PT ;  /* 0x0000038029287812 */ /* 0x000fe400078ec0ff */
[----:B------:R-:W-:Y:S02]  /*ecc0*/  LOP3.LUT R32, R33, 0x380, RZ, 0xc0, !PT ;  /* 0x0000038021207812 */ /* 0x000fe400078ec0ff */
[----:B------:R-:W-:Y:S02]  /*ecd0*/  LOP3.LUT R24, R25, 0x380, RZ, 0xc0, !PT ;  /* 0x0000038019187812 */ /* 0x000fe400078ec0ff */
[----:B------:R-:W-:Y:S02]  /*ece0*/  LOP3.LUT R9, R16, 0x380, RZ, 0xc0, !PT ;  /* 0x0000038010097812 */ /* 0x000fe400078ec0ff */
[----:B------:R-:W-:Y:S02]  /*ecf0*/  ISETP.GE.OR P0, PT, R6, R47, P0 ;  /* 0x0000002f0600720c */ /* 0x000fe40000706670 */
[----:B------:R-:W-:Y:S01]  /*ed00*/  LOP3.LUT R6, R7, 0x380, RZ, 0xc0, !PT ;  /* 0x0000038007067812 */ /* 0x000fe200078ec0ff */
[----:B------:R-:W-:Y:S01]  /*ed10*/  @!P1 STG.E desc[UR6][R44.64], R2 ;  /* 0x000000022c009986 */ /* 0x000fe2000c101906 */
[----:B------:R-:W-:-:S02]  /*ed20*/  SHF.R.U64 R40, R40, 0x3, RZ ;  /* 0x0000000328287819 */ /* 0x000fc400000012ff */
[----:B------:R-:W-:Y:S02]  /*ed30*/  SHF.R.U64 R32, R32, 0x3, RZ ;  /* 0x0000000320207819 */ /* 0x000fe400000012ff */
[----:B------:R-:W-:Y:S02]  /*ed40*/  SHF.R.U64 R24, R24, 0x3, RZ ;  /* 0x0000000318187819 */ /* 0x000fe400000012ff */
[----:B------:R-:W-:Y:S02]  /*ed50*/  SHF.R.U64 R9, R9, 0x3, RZ ;  /* 0x0000000309097819 */ /* 0x000fe400000012ff */
[----:B------:R-:W-:Y:S01]  /*ed60*/  SHF.R.U64 R6, R6, 0x3, RZ ;  /* 0x0000000306067819 */ /* 0x000fe200000012ff */
[----:B------:R0:W-:Y:S01]  /*ed70*/  @!P0 STG.E desc[UR6][R44.64+0x20], R0 ;  /* 0x000020002c008986 */ /* 0x0001e2000c101906 */
[----:B------:R-:W-:Y:S01]  /*ed80*/  LOP3.LUT R40, R40, R41, RZ, 0x3c, !PT ;  /* 0x0000002928287212 */ /* 0x000fe200078e3cff */
[--C-:B------:R-:W-:Y:S01]  /*ed90*/  IMAD.X R41, RZ, RZ, R17.reuse, P5 ;  /* 0x000000ffff297224 */ /* 0x100fe200028e0611 */
[----:B------:R-:W-:Y:S01]  /*eda0*/  LOP3.LUT R32, R32, R33, RZ, 0x3c, !PT ;  /* 0x0000002120207212 */ /* 0x000fe200078e3cff */
[--C-:B------:R-:W-:Y:S01]  /*edb0*/  IMAD.X R33, RZ, RZ, R17.reuse, P4 ;  /* 0x000000ffff217224 */ /* 0x100fe200020e0611 */
[----:B------:R-:W-:Y:S01]  /*edc0*/  LOP3.LUT R24, R24, R25, RZ, 0x3c, !PT ;  /* 0x0000001918187212 */ /* 0x000fe200078e3cff */
[--C-:B------:R-:W-:Y:S01]  /*edd0*/  IMAD.X R25, RZ, RZ, R17.reuse, P3 ;  /* 0x000000ffff197224 */ /* 0x100fe200018e0611 */
[----:B------:R-:W-:Y:S01]  /*ede0*/  LOP3.LUT R16, R9, R16, RZ, 0x3c, !PT ;  /* 0x0000001009107212 */ /* 0x000fe200078e3cff */
[----:B------:R-:W-:Y:S01]  /*edf0*/  IMAD.X R9, RZ, RZ, R17, P2 ;  /* 0x000000ffff097224 */ /* 0x000fe200010e0611 */
[----:B------:R-:W-:Y:S01]  /*ee00*/  LOP3.LUT R8, R6, R7, RZ, 0x3c, !PT ;  /* 0x0000000706087212 */ /* 0x000fe200078e3cff */
[----:B------:R-:W5:Y:S01]  /*ee10*/  LD.E.128 R28, desc[UR6][R28.64] ;  /* 0x000000061c1c7980 */ /* 0x000f62000c101d00 */
[----:B------:R-:W-:-:S03]  /*ee20*/  SHF.R.S32.HI R23, RZ, 0x1f, R22 ;  /* 0x0000001fff177819 */ /* 0x000fc60000011416 */
[----:B------:R2:W5:Y:S04]  /*ee30*/  LD.E.128 R36, desc[UR6][R16.64] ;  /* 0x0000000610247980 */ /* 0x000568000c101d00 */
[----:B------:R-:W5:Y:S04]  /*ee40*/  LD.E.128 R12, desc[UR6][R12.64] ;  /* 0x000000060c0c7980 */ /* 0x000f68000c101d00 */
[----:B------:R-:W5:Y:S04]  /*ee50*/  LD.E.128 R4, desc[UR6][R4.64] ;  /* 0x0000000604047980 */ /* 0x000f68000c101d00 */
[----:B------:R-:W5:Y:S04]  /*ee60*/  LD.E.128 R40, desc[UR6][R40.64] ;  /* 0x0000000628287980 */ /* 0x000f68000c101d00 */
[----:B------:R-:W5:Y:S04]  /*ee70*/  LD.E.128 R32, desc[UR6][R32.64] ;  /* 0x0000000620207980 */ /* 0x000f68000c101d00 */
[----:B------:R-:W5:Y:S04]  /*ee80*/  LD.E.128 R24, desc[UR6][R24.64] ;  /* 0x0000000618187980 */ /* 0x000f68000c101d00 */
[----:B------:R-:W5:Y:S01]  /*ee90*/  LD.E.128 R8, desc[UR6][R8.64] ;  /* 0x0000000608087980 */ /* 0x000f62000c101d00 */
[----:B0-----:R-:W-:Y:S01]  /*eea0*/  IMAD R0, R21, UR4, RZ ;  /* 0x0000000415007c24 */ /* 0x001fe2000f8e02ff */
[----:B------:R-:W-:Y:S01]  /*eeb0*/  @!PT LDS RZ, [RZ] ;  /* 0x00000000fffff984 */ /* 0x000fe20000000800 */
[----:B------:R-:W-:Y:S01]  /*eec0*/  @!PT LDS RZ, [RZ] ;  /* 0x00000000fffff984 */ /* 0x000fe20000000800 */
[----:B------:R-:W-:Y:S01]  /*eed0*/  @!PT LDS RZ, [RZ] ;  /* 0x00000000fffff984 */ /* 0x000fe20000000800 */
[----:B------:R-:W-:Y:S01]  /*eee0*/  @!PT LDS RZ, [RZ] ;  /* 0x00000000fffff984 */ /* 0x000fe20000000800 */
[----:B------:R0:W-:Y:S06]  /*eef0*/  MEMBAR.ALL.CTA ;  /* 0x0000000000007992 */ /* 0x0001ec0000008000 */
[----:B0-----:R-:W0:Y:S01]  /*ef00*/  FENCE.VIEW.ASYNC.S ;  /* 0x00000000000073c6 */ /* 0x001e220000000000 */
[----:B--2---:R-:W-:-:S04]  /*ef10*/  IMAD.WIDE.U32 R16, R49, UR4, R22 ;  /* 0x0000000431107c25 */ /* 0x004fc8000f8e0016 */
[----:B------:R-:W-:Y:S01]  /*ef20*/  IMAD R49, R49, UR5, R0 ;  /* 0x0000000531317c24 */ /* 0x000fe2000f8e0200 */
[----:B------:R-:W-:Y:S01]  /*ef30*/  ULDC.64 UR4, c[0x0][0xae0] ;  /* 0x0002b80000047ab9 */ /* 0x000fe20000000a00 */
[----:B------:R-:W-:Y:S02]  /*ef40*/  IMAD R47, R168, -0x80, R47 ;  /* 0xffffff80a82f7824 */ /* 0x000fe400078e022f */
[----:B------:R-:W-:Y:S02]  /*ef50*/  IMAD.IADD R17, R17, 0x1, R49 ;  /* 0x0000000111117824 */ /* 0x000fe400078e0231 */
[----:B------:R-:W-:Y:S01]  /*ef60*/  IMAD R21, R46, UR4, RZ ;  /* 0x000000042e157c24 */ /* 0x000fe2000f8e02ff */
[C---:B------:R-:W-:Y:S01]  /*ef70*/  ISETP.GE.AND P2, PT, R164.reuse, R47, PT ;  /* 0x0000002fa400720c */ /* 0x040fe20003f46270 */
[----:B------:R-:W-:Y:S02]  /*ef80*/  VIADD R0, R164, 0x20 ;  /* 0x00000020a4007836 */ /* 0x000fe40000000000 */
[----:B------:R-:W-:-:S02]  /*ef90*/  IMAD R21, R166, UR5, R21 ;  /* 0x00000005a6157c24 */ /* 0x000fc4000f8e0215 */
[----:B------:R-:W-:Y:S01]  /*efa0*/  IMAD.WIDE.U32 R16, R166, UR4, R16 ;  /* 0x00000004a6107c25 */ /* 0x000fe2000f8e0010 */
[----:B------:R-:W-:-:S03]  /*efb0*/  ULDC.64 UR4, c[0x0][0xae8] ;  /* 0x0002ba0000047ab9 */ /* 0x000fc60000000a00 */
[----:B------:R-:W-:Y:S01]  /*efc0*/  VIADD R3, R3, 0x2a820 ;  /* 0x0002a82003037836 */ /* 0x000fe20000000000 */
[-C--:B------:R-:W-:Y:S01]  /*efd0*/  ISETP.GE.AND P4, PT, R0, R47.reuse, PT ;  /* 0x0000002f0000720c */ /* 0x080fe20003f86270 */
[----:B------:R-:W-:Y:S02]  /*efe0*/  VIADD R20, R164, 0x60 ;  /* 0x00000060a4147836 */ /* 0x000fe40000000000 */
[----:B------:R-:W-:Y:S01]  /*eff0*/  IMAD.IADD R17, R17, 0x1, R21 ;  /* 0x0000000111117824 */ /* 0x000fe200078e0215 */
[----:B------:R-:W-:Y:S01]  /*f000*/  PRMT R3, RZ, 0x654, R3 ;  /* 0x00000654ff037816 */ /* 0x000fe20000000003 */
[----:B------:R-:W-:Y:S01]  /*f010*/  IMAD R0, R48, UR4, RZ ;  /* 0x0000000430007c24 */ /* 0x000fe2000f8e02ff */
[-C--:B------:R-:W-:Y:S01]  /*f020*/  ISETP.GE.AND P1, PT, R20, R47.reuse, PT ;  /* 0x0000002f1400720c */ /* 0x080fe20003f26270 */
[----:B------:R-:W-:Y:S01]  /*f030*/  VIADD R2, R164, 0x40 ;  /* 0x00000040a4027836 */ /* 0x000fe20000000000 */
[----:B------:R-:W-:Y:S01]  /*f040*/  SHF.R.S32.HI R165, RZ, 0x1f, R164 ;  /* 0x0000001fffa57819 */ /* 0x000fe200000114a4 */
[C---:B------:R-:W-:Y:S01]  /*f050*/  IMAD R23, R51.reuse, UR5, R0 ;  /* 0x0000000533177c24 */ /* 0x040fe2000f8e0200 */
[----:B0-----:R0:W-:Y:S01]  /*f060*/  SYNCS.ARRIVE.TRANS64.RED.A1T0 RZ, [R3+URZ], RZ ;  /* 0x000000ff03ff79a7 */ /* 0x0011e2000810043f */
[----:B------:R-:W-:Y:S01]  /*f070*/  IMAD.WIDE.U32 R20, R51, UR4, R16 ;  /* 0x0000000433147c25 */ /* 0x000fe2000f8e0010 */
[----:B------:R-:W-:Y:S01]  /*f080*/  BSSY B1, `(.L_x_1140) ;  /* 0x0000016000017945 */ /* 0x000fe20003800000 */
[----:B------:R-:W-:-:S02]  /*f090*/  ISETP.GE.AND P0, PT, R2, R47, PT ;  /* 0x0000002f0200720c */ /* 0x000fc40003f06270 */
[----:B------:R-:W-:-:S04]  /*f0a0*/  IMAD.WIDE R16, R168, 0x80, R164 ;  /* 0x00000080a8107825 */ /* 0x000fc800078e02a4 */
[----:B------:R-:W-:Y:S01]  /*f0b0*/  IMAD.IADD R47, R21, 0x1, R23 ;  /* 0x00000001152f7824 */ /* 0x000fe200078e0217 */
[----:B0-----:R-:W-:Y:S06]  /*f0c0*/  @P2 BRA `(.L_x_1141) ;  /* 0x0000000000442947 */ /* 0x001fec0003800000 */
[----:B------:R-:W-:Y:S01]  /*f0d0*/  ULDC.64 UR4, c[0x0][0xad8] ;  /* 0x0002b60000047ab9 */ /* 0x000fe20000000a00 */
[----:B------:R-:W-:Y:S01]  /*f0e0*/  IMAD.MOV.U32 R2, RZ, RZ, R20 ;  /* 0x000000ffff027224 */ /* 0x000fe200078e0014 */
[----:B------:R-:W-:Y:S01]  /*f0f0*/  ULDC.64 UR6, c[0x0][0xa80] ;  /* 0x0002a00000067ab9 */ /* 0x000fe20000000a00 */
[----:B------:R-:W-:Y:S01]  /*f100*/  IMAD.MOV.U32 R3, RZ, RZ, R47 ;  /* 0x000000ffff037224 */ /* 0x000fe200078e002f */
[----:B------:R-:W-:Y:S01]  /*f110*/  ULDC.64 UR8, c[0x0][0x208] ;  /* 0x0000820000087ab9 */ /* 0x000fe20000000a00 */
[----:B------:R-:W-:Y:S02]  /*f120*/  IMAD R23, R17, UR4, RZ ;  /* 0x0000000411177c24 */ /* 0x000fe4000f8e02ff */
[----:B------:R-:W-:Y:S02]  /*f130*/  VIADD R0, R22, 0x40 ;  /* 0x0000004016007836 */ /* 0x000fe40000000000 */
[----:B------:R-:W-:Y:S01]  /*f140*/  IMAD.WIDE.U32 R2, R16, UR4, R2 ;  /* 0x0000000410027c25 */ /* 0x000fe2000f8e0002 */
[----:B------:R-:W-:-:S02]  /*f150*/  ULDC UR4, c[0x0][0xa8c] ;  /* 0x0002a30000047ab9 */ /* 0x000fc40000000800 */
[----:B------:R-:W-:Y:S01]  /*f160*/  ISETP.GE.AND P2, PT, R22, UR4, PT ;  /* 0x0000000416007c0c */ /* 0x000fe2000bf46270 */
[----:B------:R-:W-:Y:S01]  /*f170*/  IMAD R23, R16, UR5, R23 ;  /* 0x0000000510177c24 */ /* 0x000fe2000f8e0217 */
[----:B------:R-:W-:Y:S02]  /*f180*/  ISETP.GE.AND P3, PT, R0, UR4, PT ;  /* 0x0000000400007c0c */ /* 0x000fe4000bf66270 */
[----:B------:R-:W-:Y:S01]  /*f190*/  LEA R44, P5, R2, UR6, 0x1 ;  /* 0x00000006022c7c11 */ /* 0x000fe2000f8a08ff */
[----:B------:R-:W-:-:S05]  /*f1a0*/  IMAD.IADD R3, R3, 0x1, R23 ;  /* 0x0000000103037824 */ /* 0x000fca00078e0217 */
[----:B------:R-:W-:-:S05]  /*f1b0*/  LEA.HI.X R45, R2, UR7, R3, 0x1, P5 ;  /* 0x00000007022d7c11 */ /* 0x000fca000a8f0c03 */
[----:B-----5:R0:W-:Y:S04]  /*f1c0*/  @!P2 STG.E.128 desc[UR8][R44.64], R36 ;  /* 0x000000242c00a986 */ /* 0x0201e8000c101d08 */
[----:B------:R0:W-:Y:S02]  /*f1d0*/  @!P3 STG.E.128 desc[UR8][R44.64+0x80], R40 ;  /* 0x000080282c00b986 */ /* 0x0001e4000c101d08 */
.L_x_1141:
[----:B------:R-:W-:Y:S05]  /*f1e0*/  BSYNC B1 ;  /* 0x0000000000017941 */ /* 0x000fea0003800000 */
.L_x_1140:
[----:B------:R-:W-:Y:S04]  /*f1f0*/  BSSY B1, `(.L_x_1142) ;  /* 0x0000015000017945 */ /* 0x000fe80003800000 */
[----:B------:R-:W-:Y:S05]  /*f200*/  @P4 BRA `(.L_x_1143) ;  /* 0x00000000004c4947 */ /* 0x000fea0003800000 */
[----:B------:R-:W-:Y:S01]  /*f210*/  IADD3 R23, P2, R16, 0x20, RZ ;  /* 0x0000002010177810 */ /* 0x000fe20007f5e0ff */
[----:B------:R-:W-:Y:S01]  /*f220*/  ULDC.64 UR4, c[0x0][0xad8] ;  /* 0x0002b60000047ab9 */ /* 0x000fe20000000a00 */
[----:B------:R-:W-:Y:S01]  /*f230*/  IMAD.MOV.U32 R2, RZ, RZ, R20 ;  /* 0x000000ffff027224 */ /* 0x000fe200078e0014 */
[----:B------:R-:W-:Y:S01]  /*f240*/  ULDC.64 UR6, c[0x0][0xa80] ;  /* 0x0002a00000067ab9 */ /* 0x000fe20000000a00 */
[----:B------:R-:W-:Y:S01]  /*f250*/  IMAD.MOV.U32 R3, RZ, RZ, R47 ;  /* 0x000000ffff037224 */ /* 0x000fe200078e002f */
[----:B------:R-:W-:Y:S01]  /*f260*/  ULDC.64 UR8, c[0x0][0x208] ;  /* 0x0000820000087ab9 */ /* 0x000fe20000000a00 */
[----:B------:R-:W-:Y:S02]  /*f270*/  IMAD.X R0, RZ, RZ, R17, P2 ;  /* 0x000000ffff007224 */ /* 0x000fe400010e0611 */
[----:B0----5:R-:W-:Y:S02]  /*f280*/  VIADD R36, R22, 0x40 ;  /* 0x0000004016247836 */ /* 0x021fe40000000000 */
[----:B------:R-:W-:-:S02]  /*f290*/  IMAD R0, R0, UR4, RZ ;  /* 0x0000000400007c24 */ /* 0x000fc4000f8e02ff */
[C---:B------:R-:W-:Y:S01]  /*f2a0*/  IMAD.WIDE.U32 R2, R23.reuse, UR4, R2 ;  /* 0x0000000417027c25 */ /* 0x040fe2000f8e0002 */
        /* <DEDUP_REMOVED lines=9> */
.L_x_1143:
[----:B------:R-:W-:Y:S05]  /*f340*/  BSYNC B1 ;  /* 0x0000000000017941 */ /* 0x000fea0003800000 */
.L_x_1142:
        /* <DEDUP_REMOVED lines=9> */
[----:B--2--5:R-:W-:Y:S02]  /*f3e0*/  VIADD R28, R22, 0x40 ;  /* 0x00000040161c7836 */ /* 0x024fe40000000000 */
        /* <DEDUP_REMOVED lines=11> */
.L_x_1145:
[----:B------:R-:W-:Y:S05]  /*f4a0*/  BSYNC B1 ;  /* 0x0000000000017941 */ /* 0x000fea0003800000 */
.L_x_1144:
[----:B------:R-:W-:Y:S05]  /*f4b0*/  @P1 BRA `(.L_x_1146) ;  /* 0x0000000800e81947 */ /* 0x000fea0003800000 */
[----:B---3-5:R-:W-:Y:S01]  /*f4c0*/  IADD3 R13, P0, R16, 0x60, RZ ;  /* 0x00000060100d7810 */ /* 0x028fe20007f1e0ff */
[----:B------:R-:W-:Y:S01]  /*f4d0*/  ULDC.64 UR6, c[0x0][0xad8] ;  /* 0x0002b60000067ab9 */ /* 0x000fe20000000a00 */
[----:B------:R-:W-:Y:S01]  /*f4e0*/  IMAD.MOV.U32 R2, RZ, RZ, R20 ;  /* 0x000000ffff027224 */ /* 0x000fe200078e0014 */
[----:B------:R-:W-:Y:S01]  /*f4f0*/  ULDC UR4, c[0x0][0xa8c] ;  /* 0x0002a30000047ab9 */ /* 0x000fe20000000800 */
[----:B------:R-:W-:Y:S01]  /*f500*/  IMAD.MOV.U32 R3, RZ, RZ, R47 ;  /* 0x000000ffff037224 */ /* 0x000fe200078e002f */
[----:B------:R-:W-:Y:S01]  /*f510*/  ISETP.GE.AND P1, PT, R22, UR4, PT ;  /* 0x0000000416007c0c */ /* 0x000fe2000bf26270 */
[----:B------:R-:W-:Y:S01]  /*f520*/  IMAD.X R16, RZ, RZ, R17, P0 ;  /* 0x000000ffff107224 */ /* 0x000fe200000e0611 */
[----:B------:R-:W-:Y:S01]  /*f530*/  ULDC.64 UR8, c[0x0][0x208] ;  /* 0x0000820000087ab9 */ /* 0x000fe20000000a00 */
[----:B------:R-:W-:-:S04]  /*f540*/  IMAD.WIDE.U32 R2, R13, UR6, R2 ;  /* 0x000000060d027c25 */ /* 0x000fc8000f8e0002 */
[----:B------:R-:W-:Y:S02]  /*f550*/  IMAD R16, R16, UR6, RZ ;  /* 0x0000000610107c24 */ /* 0x000fe4000f8e02ff */
[----:B------:R-:W-:Y:S02]  /*f560*/  VIADD R0, R22, 0x40 ;  /* 0x0000004016007836 */ /* 0x000fe40000000000 */
        /* <DEDUP_REMOVED lines=11> */
.L_x_1138:
[----:B------:R-:W2:Y:S01]  /*f620*/  LDC.64 R4, c[0x0][0xbd8] ;  /* 0x0002f600ff047b82 */ /* 0x000ea20000000a00 */
[----:B------:R-:W-:Y:S01]  /*f630*/  IMAD.MOV.U32 R9, RZ, RZ, RZ ;  /* 0x000000ffff097224 */ /* 0x000fe200078e00ff */
[----:B------:R-:W-:-:S06]  /*f640*/  ULDC.64 UR4, c[0x0][0x208] ;  /* 0x0000820000047ab9 */ /* 0x000fcc0000000a00 */
[----:B0-----:R-:W0:Y:S01]  /*f650*/  LDC.64 R2, c[0x0][0xbd8] ;  /* 0x0002f600ff027b82 */ /* 0x001e220000000a00 */
[----:B--2---:R-:W-:-:S04]  /*f660*/  ISETP.NE.U32.AND P0, PT, R4, RZ, PT ;  /* 0x000000ff0400720c */ /* 0x004fc80003f05070 */
[----:B------:R-:W-:-:S03]  /*f670*/  ISETP.NE.AND.EX P0, PT, R5, RZ, PT, P0 ;  /* 0x000000ff0500720c */ /* 0x000fc60003f05300 */
[----:B------:R-:W2:Y:S01]  /*f680*/  LDC.64 R4, c[0x0][0xbe0] ;  /* 0x0002f800ff047b82 */ /* 0x000ea20000000a00 */
[----:B0-----:R-:W-:-:S07]  /*f690*/  IMAD.WIDE R2, R167, 0x4, R2 ;  /* 0x00000004a7027825 */ /* 0x001fce00078e0202 */
[----:B------:R-:W0:Y:S02]  /*f6a0*/  LDC R7, c[0x0][0xa88] ;  /* 0x0002a200ff077b82 */ /* 0x000e240000000800 */
[----:B------:R3:W5:Y:S01]  /*f6b0*/  @P0 LDG.E R9, desc[UR4][R2.64] ;  /* 0x0000000402090981 */ /* 0x000762000c1e1900 */
[----:B--2---:R-:W-:-:S04]  /*f6c0*/  ISETP.NE.U32.AND P1, PT, R4, RZ, PT ;  /* 0x000000ff0400720c */ /* 0x004fc80003f25070 */
[----:B------:R-:W-:-:S13]  /*f6d0*/  ISETP.NE.AND.EX P1, PT, R5, RZ, PT, P1 ;  /* 0x000000ff0500720c */ /* 0x000fda0003f25310 */
[----:B------:R-:W2:Y:S01]  /*f6e0*/  @P1 LDC.64 R4, c[0x0][0xbe0] ;  /* 0x0002f800ff041b82 */ /* 0x000ea20000000a00 */
[----:B------:R-:W-:Y:S01]  /*f6f0*/  ISETP.GT.AND P2, PT, R174, 0x7f, PT ;  /* 0x0000007fae00780c */ /* 0x000fe20003f44270 */
[----:B--2---:R-:W-:-:S05]  /*f700*/  @P1 IMAD.WIDE R4, R167, 0x4, R4 ;  /* 0x00000004a7041825 */ /* 0x004fca00078e0204 */
[----:B0-----:R3:W5:Y:S01]  /*f710*/  @P1 LDG.E R7, desc[UR4][R4.64] ;  /* 0x0000000404071981 */ /* 0x001762000c1e1900 */
[----:B------:R-:W-:Y:S06]  /*f720*/  @P1 BRA `(.L_x_1147) ;  /* 0x0000000000141947 */ /* 0x000fec0003800000 */
[----:B------:R-:W-:Y:S05]  /*f730*/  @!P0 BRA `(.L_x_1147) ;  /* 0x0000000000108947 */ /* 0x000fea0003800000 */
[----:B------:R-:W-:Y:S02]  /*f740*/  ULDC.64 UR4, c[0x0][0x208] ;  /* 0x0000820000047ab9 */ /* 0x000fe40000000a00 */
[----:B------:R-:W2:Y:S04]  /*f750*/  LDG.E R0, desc[UR4][R2.64] ;  /* 0x0000000402007981 */ /* 0x000ea8000c1e1900 */
[----:B-----5:R-:W2:Y:S02]  /*f760*/  LDG.E R7, desc[UR4][R2.64+0x4] ;  /* 0x0000040402077981 */ /* 0x020ea4000c1e1900 */
[----:B--2---:R-:W-:-:S07]  /*f770*/  IMAD.IADD R7, R7, 0x1, -R0 ;  /* 0x0000000107077824 */ /* 0x004fce00078e0a00 */
.L_x_1147:
[----:B------:R-:W-:Y:S01]  /*f780*/  SHF.R.S32.HI R0, RZ, 0x1f, R167 ;  /* 0x0000001fff007819 */ /* 0x000fe200000114a7 */
[----:B------:R-:W-:Y:S01]  /*f790*/  BSSY B1, `(.L_x_1148) ;  /* 0x000001e000017945 */ /* 0x000fe20003800000 */
[----:B------:R-:W-:Y:S02]  /*f7a0*/  SHF.R.S32.HI R8, RZ, 0x1f, R166 ;  /* 0x0000001fff087819 */ /* 0x000fe400000114a6 */
[----:B------:R-:W-:Y:S02]  /*f7b0*/  SHF.R.S32.HI R23, RZ, 0x1f, R22 ;  /* 0x0000001fff177819 */ /* 0x000fe40000011416 */
[----:B------:R-:W-:Y:S02]  /*f7c0*/  SEL R11, R167, RZ, !P0 ;  /* 0x000000ffa70b7207 */ /* 0x000fe40004000000 */
[----:B------:R-:W-:Y:S02]  /*f7d0*/  SEL R10, R0, RZ, !P0 ;  /* 0x000000ff000a7207 */ /* 0x000fe40004000000 */
[----:B-----5:R-:W-:Y:S01]  /*f7e0*/  SHF.R.S32.HI R6, RZ, 0x1f, R9 ;  /* 0x0000001fff067819 */ /* 0x020fe20000011409 */
[----:B------:R-:W-:Y:S06]  /*f7f0*/  @P2 BRA `(.L_x_1149) ;  /* 0x00000000005c2947 */ /* 0x000fec0003800000 */
[----:B---3--:R-:W0:Y:S02]  /*f800*/  S2R R2, SR_TID.X ;  /* 0x0000000000027919 */ /* 0x008e240000002100 */
[----:B0-----:R-:W-:-:S04]  /*f810*/  IMAD R0, R168, 0x80, R2 ;  /* 0x00000080a8007824 */ /* 0x001fc800078e0202 */
[----:B------:R-:W-:-:S05]  /*f820*/  VIADD R0, R0, 0xffffff80 ;  /* 0xffffff8000007836 */ /* 0x000fca0000000000 */
[----:B------:R-:W-:-:S13]  /*f830*/  ISETP.GE.AND P0, PT, R0, R7, PT ;  /* 0x000000070000720c */ /* 0x000fda0003f06270 */
[----:B------:R-:W-:Y:S05]  /*f840*/  @P0 BRA `(.L_x_1149) ;  /* 0x0000000000480947 */ /* 0x000fea0003800000 */
[----:B------:R-:W-:Y:S01]  /*f850*/  IADD3 R2, P0, R0, R9, RZ ;  /* 0x0000000900027210 */ /* 0x000fe20007f1e0ff */
[----:B------:R-:W-:Y:S01]  /*f860*/  ULDC.64 UR4, c[0x0][0xb70] ;  /* 0x0002dc0000047ab9 */ /* 0x000fe20000000a00 */
[----:B------:R-:W-:Y:S01]  /*f870*/  ULDC.64 UR6, c[0x0][0x208] ;  /* 0x0000820000067ab9 */ /* 0x000fe20000000a00 */
        /* <DEDUP_REMOVED lines=9> */
[----:B------:R-:W-:-:S03]  /*f910*/  ULDC.64 UR4, c[0x0][0xb40] ;  /* 0x0002d00000047ab9 */ /* 0x000fc60000000a00 */
[----:B------:R-:W-:Y:S01]  /*f920*/  IMAD.IADD R3, R3, 0x1, R5 ;  /* 0x0000000103037824 */ /* 0x000fe200078e0205 */
[----:B------:R-:W-:-:S04]  /*f930*/  LEA R4, P0, R2, UR4, 0x2 ;  /* 0x0000000402047c11 */ /* 0x000fc8000f8010ff */
[----:B------:R-:W-:Y:S01]  /*f940*/  LEA.HI.X R5, R2, UR5, R3, 0x2, P0 ;  /* 0x0000000502057c11 */ /* 0x000fe200080f1403 */
[----:B------:R-:W-:-:S05]  /*f950*/  IMAD.MOV.U32 R3, RZ, RZ, -0x800000 ;  /* 0xff800000ff037424 */ /* 0x000fca00078e00ff */
[----:B------:R0:W-:Y:S03]  /*f960*/  STG.E desc[UR6][R4.64], R3 ;  /* 0x0000000304007986 */ /* 0x0001e6000c101906 */
.L_x_1149:
[----:B------:R-:W-:Y:S05]  /*f970*/  BSYNC B1 ;  /* 0x0000000000017941 */ /* 0x000fea0003800000 */
.L_x_1148:
[----:B------:R-:W-:Y:S01]  /*f980*/  ULDC.64 UR4, c[0x0][0xaa0] ;  /* 0x0002a80000047ab9 */ /* 0x000fe20000000a00 */
[----:B------:R-:W-:Y:S01]  /*f990*/  IMAD R7, R168, -0x80, R7 ;  /* 0xffffff80a8077824 */ /* 0x000fe200078e0207 */
[----:B------:R-:W-:Y:S01]  /*f9a0*/  BSSY B1, `(.L_x_1150) ;  /* 0x000002b000017945 */ /* 0x000fe20003800000 */
[----:B------:R-:W-:Y:S02]  /*f9b0*/  IMAD R0, R6, UR4, RZ ;  /* 0x0000000406007c24 */ /* 0x000fe4000f8e02ff */
[----:B0--3--:R-:W-:Y:S01]  /*f9c0*/  IMAD.WIDE.U32 R2, R9, UR4, R22 ;  /* 0x0000000409027c25 */ /* 0x009fe2000f8e0016 */
[----:B------:R-:W-:-:S03]  /*f9d0*/  ISETP.GE.AND P2, PT, R164, R7, PT ;  /* 0x00000007a400720c */ /* 0x000fc60003f46270 */
[----:B------:R-:W-:Y:S01]  /*f9e0*/  IMAD R9, R9, UR5, R0 ;  /* 0x0000000509097c24 */ /* 0x000fe2000f8e0200 */
[----:B------:R-:W-:Y:S01]  /*f9f0*/  ULDC.64 UR4, c[0x0][0xae0] ;  /* 0x0002b80000047ab9 */ /* 0x000fe20000000a00 */
[----:B------:R-:W-:Y:S02]  /*fa00*/  VIADD R0, R164, 0x20 ;  /* 0x00000020a4007836 */ /* 0x000fe40000000000 */
[----:B------:R-:W-:Y:S02]  /*fa10*/  IMAD.IADD R3, R3, 0x1, R9 ;  /* 0x0000000103037824 */ /* 0x000fe400078e0209 */
[----:B------:R-:W-:Y:S01]  /*fa20*/  IMAD R5, R8, UR4, RZ ;  /* 0x0000000408057c24 */ /* 0x000fe2000f8e02ff */
[----:B------:R-:W-:Y:S01]  /*fa30*/  ISETP.GE.AND P3, PT, R0, R7, PT ;  /* 0x000000070000720c */ /* 0x000fe20003f66270 */
[----:B------:R-:W-:Y:S02]  /*fa40*/  VIADD R0, R164, 0x60 ;  /* 0x00000060a4007836 */ /* 0x000fe40000000000 */
[----:B------:R-:W-:-:S02]  /*fa50*/  IMAD R5, R166, UR5, R5 ;  /* 0x00000005a6057c24 */ /* 0x000fc4000f8e0205 */
[----:B------:R-:W-:Y:S01]  /*fa60*/  IMAD.WIDE.U32 R2, R166, UR4, R2 ;  /* 0x00000004a6027c25 */ /* 0x000fe2000f8e0002 */
[----:B------:R-:W-:Y:S01]  /*fa70*/  ULDC.64 UR4, c[0x0][0xae8] ;  /* 0x0002ba0000047ab9 */ /* 0x000fe20000000a00 */
[-C--:B------:R-:W-:Y:S02]  /*fa80*/  ISETP.GE.AND P0, PT, R0, R7.reuse, PT ;  /* 0x000000070000720c */ /* 0x080fe40003f06270 */
[----:B------:R-:W-:Y:S02]  /*fa90*/  VIADD R4, R164, 0x40 ;  /* 0x00000040a4047836 */ /* 0x000fe40000000000 */
[----:B------:R-:W-:Y:S02]  /*faa0*/  IMAD.IADD R3, R3, 0x1, R5 ;  /* 0x0000000103037824 */ /* 0x000fe400078e0205 */
[----:B------:R-:W-:Y:S01]  /*fab0*/  IMAD R0, R10, UR4, RZ ;  /* 0x000000040a007c24 */ /* 0x000fe2000f8e02ff */
[----:B------:R-:W-:Y:S01]  /*fac0*/  ISETP.GE.AND P1, PT, R4, R7, PT ;  /* 0x000000070400720c */ /* 0x000fe20003f26270 */
[----:B------:R-:W-:Y:S01]  /*fad0*/  IMAD.WIDE.U32 R4, R11, UR4, R2 ;  /* 0x000000040b047c25 */ /* 0x000fe2000f8e0002 */
[----:B------:R-:W-:-:S03]  /*fae0*/  SHF.R.S32.HI R7, RZ, 0x1f, R164 ;  /* 0x0000001fff077819 */ /* 0x000fc600000114a4 */
[----:B------:R-:W-:Y:S02]  /*faf0*/  IMAD R9, R11, UR5, R0 ;  /* 0x000000050b097c24 */ /* 0x000fe4000f8e0200 */
[----:B------:R-:W-:Y:S02]  /*fb00*/  IMAD.MOV.U32 R6, RZ, RZ, R164 ;  /* 0x000000ffff067224 */ /* 0x000fe400078e00a4 */
[----:B------:R-:W-:Y:S02]  /*fb10*/  IMAD.IADD R11, R5, 0x1, R9 ;  /* 0x00000001050b7824 */ /* 0x000fe400078e0209 */
[----:B------:R-:W-:Y:S01]  /*fb20*/  IMAD.WIDE R6, R168, 0x80, R6 ;  /* 0x00000080a8067825 */ /* 0x000fe200078e0206 */
[----:B------:R-:W-:Y:S06]  /*fb30*/  @P2 BRA `(.L_x_1151) ;  /* 0x0000000000442947 */ /* 0x000fec0003800000 */
        /* <DEDUP_REMOVED lines=15> */
[----:B------:R0:W-:Y:S04]  /*fc30*/  @!P4 STG.E.128 desc[UR8][R8.64], RZ ;  /* 0x000000ff0800c986 */ /* 0x0001e8000c101d08 */
[----:B------:R0:W-:Y:S02]  /*fc40*/  @!P5 STG.E.128 desc[UR8][R8.64+0x80], RZ ;  /* 0x000080ff0800d986 */ /* 0x0001e4000c101d08 */
.L_x_1151:
[----:B------:R-:W-:Y:S05]  /*fc50*/  BSYNC B1 ;  /* 0x0000000000017941 */ /* 0x000fea0003800000 */
.L_x_1150:
[----:B------:R-:W-:Y:S04]  /*fc60*/  BSSY B1, `(.L_x_1152) ;  /* 0x0000015000017945 */ /* 0x000fe80003800000 */
[----:B------:R-:W-:Y:S05]  /*fc70*/  @P3 BRA `(.L_x_1153) ;  /* 0x00000000004c3947 */ /* 0x000fea0003800000 */
[----:B0-----:R-:W-:Y:S01]  /*fc80*/  IADD3 R9, P2, R6, 0x20, RZ ;  /* 0x0000002006097810 */ /* 0x001fe20007f5e0ff */
[----:B------:R-:W-:Y:S01]  /*fc90*/  ULDC.64 UR4, c[0x0][0xad8] ;  /* 0x0002b60000047ab9 */ /* 0x000fe20000000a00 */
[----:B------:R-:W-:Y:S01]  /*fca0*/  IMAD.MOV.U32 R2, RZ, RZ, R4 ;  /* 0x000000ffff027224 */ /* 0x000fe200078e0004 */
[----:B------:R-:W-:Y:S01]  /*fcb0*/  ULDC.64 UR6, c[0x0][0xa80] ;  /* 0x0002a00000067ab9 */ /* 0x000fe20000000a00 */
[----:B------:R-:W-:Y:S01]  /*fcc0*/  IMAD.MOV.U32 R3, RZ, RZ, R11 ;  /* 0x000000ffff037224 */ /* 0x000fe200078e000b */
[----:B------:R-:W-:Y:S01]  /*fcd0*/  ULDC.64 UR8, c[0x0][0x208] ;  /* 0x0000820000087ab9 */ /* 0x000fe20000000a00 */
[----:B------:R-:W-:Y:S02]  /*fce0*/  IMAD.X R0, RZ, RZ, R7, P2 ;  /* 0x000000ffff007224 */ /* 0x000fe400010e0607 */
[----:B------:R-:W-:Y:S02]  /*fcf0*/  VIADD R8, R22, 0x40 ;  /* 0x0000004016087836 */ /* 0x000fe40000000000 */
        /* <DEDUP_REMOVED lines=11> */
.L_x_1153:
[----:B------:R-:W-:Y:S05]  /*fdb0*/  BSYNC B1 ;  /* 0x0000000000017941 */ /* 0x000fea0003800000 */
.L_x_1152:
[----:B------:R-:W-:Y:S04]  /*fdc0*/  BSSY B1, `(.L_x_1154) ;  /* 0x0000015000017945 */ /* 0x000fe80003800000 */
[----:B------:R-:W-:Y:S05]  /*fdd0*/  @P1 BRA `(.L_x_1155) ;  /* 0x00000000004c1947 */ /* 0x000fea0003800000 */
[----:B0-2---:R-:W-:Y:S01]  /*fde0*/  IADD3 R9, P1, R6, 0x40, RZ ;  /* 0x0000004006097810 */ /* 0x005fe20007f3e0ff */
        /* <DEDUP_REMOVED lines=18> */
.L_x_1155:
[----:B------:R-:W-:Y:S05]  /*ff10*/  BSYNC B1 ;  /* 0x0000000000017941 */ /* 0x000fea0003800000 */
.L_x_1154:
        /* <DEDUP_REMOVED lines=20> */
.L_x_1146:
[----:B------:R-:W-:Y:S05]  /*10060*/  BSYNC B0 ;  /* 0x0000000000007941 */ /* 0x000fea0003800000 */
.L_x_1137:
[----:B------:R-:W-:Y:S02]  /*10070*/  ULDC UR4, c[0x0][0xc14] ;  /* 0x0003050000047ab9 */ /* 0x000fe40000000800 */
[----:B-1----:R-:W-:-:S13]  /*10080*/  ISETP.GE.AND P0, PT, R163, UR4, PT ;  /* 0x00000004a3007c0c */ /* 0x002fda000bf06270 */
[----:B------:R-:W-:Y:S05]  /*10090*/  @!P0 BRA `(.L_x_1156) ;  /* 0xffffff0c00248947 */ /* 0x000fea000383ffff */
[----:B------:R-:W-:Y:S05]  /*100a0*/  EXIT ;  /* 0x000000000000794d */ /* 0x000fea0003800000 */
.L_x_1055:
[----:B------:R-:W-:-:S08]  /*100b0*/  NOP ;  /* 0x0000000000007918 */ /* 0x000fd00000000000 */
[----:B0-----:R-:W0:-:S00]  /*100c0*/  USETMAXREG.DEALLOC.CTAPOOL 0x18 ;  /* 0x00000018000079c8 */ /* 0x001e0000080e0500 */
[----:B0-----:R-:W-:-:S06]  /*100d0*/  LOP3.LUT R0, R0, 0x3, RZ, 0xc0, !PT ;  /* 0x0000000300007812 */ /* 0x001fcc00078ec0ff */
[----:B------:R-:W0:Y:S02]  /*100e0*/  SHFL.IDX PT, R0, R0, RZ, 0x1f ;  /* 0x00001fff00007589 */ /* 0x000e2400000e0000 */
[----:B0-----:R-:W-:-:S13]  /*100f0*/  ISETP.NE.AND P0, PT, R0, RZ, PT ;  /* 0x000000ff0000720c */ /* 0x001fda0003f05270 */
[----:B------:R-:W-:Y:S05]  /*10100*/  @P0 EXIT ;  /* 0x000000000000094d */ /* 0x000fea0003800000 */
[----:B------:R-:W2:Y:S01]  /*10110*/  LDL.LU R6, [R1] ;  /* 0x0000000001067983 */ /* 0x000ea20000300800 */
[----:B------:R-:W-:Y:S01]  /*10120*/  ULDC UR5, c[0x0][0xc14] ;  /* 0x0003050000057ab9 */ /* 0x000fe20000000800 */
[----:B------:R-:W0:Y:S01]  /*10130*/  S2R R2, SR_TID.X ;  /* 0x0000000000027919 */ /* 0x000e220000002100 */
[----:B------:R-:W-:Y:S01]  /*10140*/  CS2R R16, SRZ ;  /* 0x0000000000107805 */ /* 0x000fe2000001ff00 */
[----:B------:R-:W-:Y:S01]  /*10150*/  ULDC.64 UR6, c[0x0][0x208] ;  /* 0x0000820000067ab9 */ /* 0x000fe20000000a00 */
[----:B------:R-:W-:Y:S01]  /*10160*/  ULDC UR4, c[0x0][0xc10] ;  /* 0x0003040000047ab9 */ /* 0x000fe20000000800 */
[----:B0-----:R-:W-:-:S04]  /*10170*/  LOP3.LUT R7, R2, 0x1f, RZ, 0xc0, !PT ;  /* 0x0000001f02077812 */ /* 0x001fc800078ec0ff */
[----:B------:R-:W-:Y:S02]  /*10180*/  ISETP.NE.AND P0, PT, R7, 0x1f, PT ;  /* 0x0000001f0700780c */ /* 0x000fe40003f05270 */
[----:B--2---:R-:W-:-:S11]  /*10190*/  LOP3.LUT R6, R6, 0xffffffdf, RZ, 0xc0, !PT ;  /* 0xffffffdf06067812 */ /* 0x004fd600078ec0ff */
[----:B------:R-:W-:Y:S02]  /*101a0*/  @P0 LOP3.LUT R6, R6, 0x20, RZ, 0xfc, !PT ;  /* 0x0000002006060812 */ /* 0x000fe400078efcff */
[----:B------:R-:W-:-:S13]  /*101b0*/  ISETP.GE.OR P0, PT, R7, UR5, !P0 ;  /* 0x0000000507007c0c */ /* 0x000fda000c706670 */
[----:B------:R-:W0:Y:S02]  /*101c0*/  @!P0 LDC.64 R2, c[0x0][0xc58] ;  /* 0x00031600ff028b82 */ /* 0x000e240000000a00 */
[----:B0-----:R-:W-:-:S05]  /*101d0*/  @!P0 IMAD.WIDE.U32 R2, R7, 0x4, R2 ;  /* 0x0000000407028825 */ /* 0x001fca00078e0002 */
[----:B------:R-:W2:Y:S01]  /*101e0*/  @!P0 LDG.E R17, desc[UR6][R2.64] ;  /* 0x0000000602118981 */ /* 0x000ea2000c1e1900 */
[C---:B------:R-:W-:Y:S02]  /*101f0*/  ISETP.NE.AND P1, PT, R7.reuse, RZ, PT ;  /* 0x000000ff0700720c */ /* 0x040fe40003f25270 */
[----:B------:R-:W-:Y:S02]  /*10200*/  ISETP.GE.U32.AND P0, PT, R7, 0x2, PT ;  /* 0x000000020700780c */ /* 0x000fe40003f06070 */
[----:B------:R-:W-:-:S09]  /*10210*/  LOP3.LUT R6, R6, 0xfffffffe, RZ, 0xc0, !PT ;  /* 0xfffffffe06067812 */ /* 0x000fd200078ec0ff */
[----:B------:R-:W-:-:S04]  /*10220*/  @P1 LOP3.LUT R6, R6, 0x1, RZ, 0xfc, !PT ;  /* 0x0000000106061812 */ /* 0x000fc800078efcff */
[----:B------:R-:W-:-:S04]  /*10230*/  LOP3.LUT R6, R6, 0xffffffef, RZ, 0xc0, !PT ;  /* 0xffffffef06067812 */ /* 0x000fc800078ec0ff */
[----:B------:R-:W-:-:S04]  /*10240*/  @P0 LOP3.LUT R6, R6, 0x10, RZ, 0xfc, !PT ;  /* 0x0000001006060812 */ /* 0x000fc800078efcff */
[----:B------:R-:W-:Y:S01]  /*10250*/  LOP3.LUT R6, R6, 0xfffffff7, RZ, 0xc0, !PT ;  /* 0xfffffff706067812 */ /* 0x000fe200078ec0ff */
[----:B------:R-:W0:Y:S01]  /*10260*/  S2UR UR6, SR_CTAID.X ;  /* 0x00000000000679c3 */ /* 0x000e220000002500 */
[----:B------:R-:W-:Y:S01]  /*10270*/  IMAD.MOV.U32 R19, RZ, RZ, RZ ;  /* 0x000000ffff137224 */ /* 0x000fe200078e00ff */
[----:B--2---:R-:W1:Y:S02]  /*10280*/  SHFL.UP PT, R0, R17, 0x1, RZ ;  /* 0x0420000011007989 */ /* 0x004e6400000e00ff */
[----:B-1----:R-:W-:-:S05]  /*10290*/  SEL R0, R0, RZ, P1 ;  /* 0x000000ff00007207 */ /* 0x002fca0000800000 */
[----:B------:R-:W-:-:S05]  /*102a0*/  IMAD.IADD R0, R17, 0x1, R0 ;  /* 0x0000000111007824 */ /* 0x000fca00078e0200 */
[----:B------:R-:W1:Y:S02]  /*102b0*/  SHFL.UP PT, R4, R0, 0x2, RZ ;  /* 0x0440000000047989 */ /* 0x000e6400000e00ff */
[----:B-1----:R-:W-:-:S05]  /*102c0*/  SEL R5, R4, RZ, P0 ;  /* 0x000000ff04057207 */ /* 0x002fca0000000000 */
[----:B------:R-:W-:-:S05]  /*102d0*/  IMAD.IADD R5, R0, 0x1, R5 ;  /* 0x0000000100057824 */ /* 0x000fca00078e0205 */
[----:B------:R-:W1:Y:S01]  /*102e0*/  SHFL.UP PT, R4, R5, 0x4, RZ ;  /* 0x0480000005047989 */ /* 0x000e6200000e00ff */
[----:B------:R-:W-:-:S04]  /*102f0*/  ISETP.GE.U32.AND P0, PT, R7, 0x4, PT ;  /* 0x000000040700780c */ /* 0x000fc80003f06070 */
[----:B-1----:R-:W-:-:S05]  /*10300*/  SEL R4, R4, RZ, P0 ;  /* 0x000000ff04047207 */ /* 0x002fca0000000000 */
[----:B------:R-:W-:-:S05]  /*10310*/  IMAD.IADD R4, R5, 0x1, R4 ;  /* 0x0000000105047824 */ /* 0x000fca00078e0204 */
[----:B------:R-:W1:Y:S01]  /*10320*/  SHFL.UP PT, R2, R4, 0x8, RZ ;  /* 0x0500000004027989 */ /* 0x000e6200000e00ff */
[----:B------:R-:W-:Y:S02]  /*10330*/  @P0 LOP3.LUT R6, R6, 0x8, RZ, 0xfc, !PT ;  /* 0x0000000806060812 */ /* 0x000fe400078efcff */
[----:B------:R-:W-:-:S04]  /*10340*/  ISETP.GE.U32.AND P0, PT, R7, 0x8, PT ;  /* 0x000000080700780c */ /* 0x000fc80003f06070 */
[----:B-1----:R-:W-:-:S05]  /*10350*/  SEL R3, R2, RZ, P0 ;  /* 0x000000ff02037207 */ /* 0x002fca0000000000 */
[----:B------:R-:W-:-:S05]  /*10360*/  IMAD.IADD R3, R4, 0x1, R3 ;  /* 0x0000000104037824 */ /* 0x000fca00078e0203 */
[----:B------:R-:W1:Y:S01]  /*10370*/  SHFL.UP PT, R0, R3, 0x10, RZ ;  /* 0x0600000003007989 */ /* 0x000e6200000e00ff */
[----:B------:R-:W-:-:S04]  /*10380*/  LOP3.LUT R6, R6, 0xfffffffb, RZ, 0xc0, !PT ;  /* 0xfffffffb06067812 */ /* 0x000fc800078ec0ff */
[----:B------:R-:W-:Y:S02]  /*10390*/  @P0 LOP3.LUT R6, R6, 0x4, RZ, 0xfc, !PT ;  /* 0x0000000406060812 */ /* 0x000fe400078efcff */
[----:B------:R-:W-:-:S04]  /*103a0*/  ISETP.GE.U32.AND P0, PT, R7, 0x10, PT ;  /* 0x000000100700780c */ /* 0x000fc80003f06070 */
[----:B-1----:R-:W-:-:S05]  /*103b0*/  SEL R0, R0, RZ, P0 ;  /* 0x000000ff00007207 */ /* 0x002fca0000000000 */
[----:B------:R-:W-:-:S05]  /*103c0*/  IMAD.IADD R0, R3, 0x1, R0 ;  /* 0x0000000103007824 */ /* 0x000fca00078e0200 */
[----:B------:R-:W1:Y:S01]  /*103d0*/  SHFL.IDX PT, R2, R0, 0x1f, 0x1f ;  /* 0x03e01f0000027f89 */ /* 0x000e6200000e0000 */
[----:B------:R-:W-:-:S04]  /*103e0*/  LOP3.LUT R6, R6, 0xfffffffd, RZ, 0xc0, !PT ;  /* 0xfffffffd06067812 */ /* 0x000fc800078ec0ff */
[----:B------:R-:W-:-:S05]  /*103f0*/  @P0 LOP3.LUT R6, R6, 0x2, RZ, 0xfc, !PT ;  /* 0x0000000206060812 */ /* 0x000fca00078efcff */
[----:B------:R2:W-:Y:S01]  /*10400*/  STL [R1], R6 ;  /* 0x0000000601007387 */ /* 0x0005e20000100800 */
[----:B-1----:R-:W-:-:S05]  /*10410*/  IMAD R4, R2, UR4, RZ ;  /* 0x0000000402047c24 */ /* 0x002fca000f8e02ff */
[----:B0-----:R-:W-:Y:S01]  /*10420*/  ISETP.GT.AND P0, PT, R4, UR6, PT ;  /* 0x0000000604007c0c */ /* 0x001fe2000bf04270 */
[----:B------:R-:W-:-:S12]  /*10430*/  IMAD.MOV.U32 R5, RZ, RZ, R4 ;  /* 0x000000ffff057224 */ /* 0x000fd800078e0004 */
[----:B--2---:R-:W-:Y:S05]  /*10440*/  @P0 BRA `(.L_x_1157) ;  /* 0x0000000000c00947 */ /* 0x004fea0003800000 */
[----:B------:R-:W-:Y:S01]  /*10450*/  IMAD.MOV.U32 R4, RZ, RZ, R5 ;  /* 0x000000ffff047224 */ /* 0x000fe200078e0005 */
[----:B------:R-:W-:Y:S01]  /*10460*/  ULDC UR5, c[0x0][0xc14] ;  /* 0x0003050000057ab9 */ /* 0x000fe20000000800 */
[----:B------:R-:W-:Y:S01]  /*10470*/  IMAD.MOV.U32 R19, RZ, RZ, RZ ;  /* 0x000000ffff137224 */ /* 0x000fe200078e00ff */
[----:B------:R-:W-:Y:S01]  /*10480*/  ULDC UR7, c[0x0][0xc14] ;  /* 0x0003050000077ab9 */ /* 0x000fe20000000800 */
[----:B------:R-:W-:-:S05]  /*10490*/  ULDC UR4, c[0x0][0xc10] ;  /* 0x0003040000047ab9 */ /* 0x000fca0000000800 */
.L_x_1161:
[----:B------:R-:W-:Y:S02]  /*104a0*/  VIADD R0, R19, 0x1f ;  /* 0x0000001f13007836 */ /* 0x000fe40000000000 */
[----:B------:R-:W-:-:S03]  /*104b0*/  IMAD.U32 R19, RZ, RZ, UR7 ;  /* 0x00000007ff137e24 */ /* 0x000fc6000f8e00ff */
[----:B------:R-:W-:-:S13]  /*104c0*/  ISETP.GE.AND P0, PT, R0, UR5, PT ;  /* 0x0000000500007c0c */ /* 0x000fda000bf06270 */
[----:B------:R-:W-:Y:S05]  /*104d0*/  @P0 BRA `(.L_x_1158) ;  /* 0x0000000400d00947 */ /* 0x000fea0003800000 */
[----:B------:R-:W0:Y:S01]  /*104e0*/  S2R R2, SR_TID.X ;  /* 0x0000000000027919 */ /* 0x000e220000002100 */
[----:B------:R-:W-:Y:S01]  /*104f0*/  IMAD.MOV.U32 R19, RZ, RZ, R0 ;  /* 0x000000ffff137224 */ /* 0x000fe200078e0000 */
[----:B------:R-:W-:Y:S01]  /*10500*/  BSSY B0, `(.L_x_1159) ;  /* 0x000000b000007945 */ /* 0x000fe20003800000 */
[----:B------:R-:W-:Y:S01]  /*10510*/  IMAD.MOV.U32 R17, RZ, RZ, RZ ;  /* 0x000000ffff117224 */ /* 0x000fe200078e00ff */
        /* <DEDUP_REMOVED lines=9> */
.L_x_1160:
[----:B------:R-:W-:Y:S05]  /*105b0*/  BSYNC B0 ;  /* 0x0000000000007941 */ /* 0x000fea0003800000 */
.L_x_1159:
[----:B-----5:R-:W1:Y:S01]  /*105c0*/  SHFL.UP PT, R0, R17, 0x1, RZ ;  /* 0x0420000011007989 */ /* 0x020e6200000e00ff */
[C---:B------:R-:W-:Y:S02]  /*105d0*/  ISETP.NE.AND P0, PT, R6.reuse, RZ, PT ;  /* 0x000000ff0600720c */ /* 0x040fe40003f05270 */
[----:B------:R-:W-:Y:S02]  /*105e0*/  ISETP.GE.U32.AND P1, PT, R6, 0x2, PT ;  /* 0x000000020600780c */ /* 0x000fe40003f26070 */
[----:B-1----:R-:W-:Y:S02]  /*105f0*/  SEL R0, R0, RZ, P0 ;  /* 0x000000ff00007207 */ /* 0x002fe40000000000 */
[----:B------:R-:W-:-:S03]  /*10600*/  ISETP.GE.U32.AND P0, PT, R6, 0x4, PT ;  /* 0x000000040600780c */ /* 0x000fc60003f06070 */
[----:B------:R-:W-:-:S05]  /*10610*/  IMAD.IADD R0, R17, 0x1, R0 ;  /* 0x0000000111007824 */ /* 0x000fca00078e0200 */
[----:B0-----:R-:W0:Y:S02]  /*10620*/  SHFL.UP PT, R2, R0, 0x2, RZ ;  /* 0x0440000000027989 */ /* 0x001e2400000e00ff */
        /* <DEDUP_REMOVED lines=18> */
.L_x_1157:
[----:B------:R-:W-:Y:S01]  /*10750*/  IMAD.IADD R5, R4, 0x1, -R5 ;  /* 0x0000000104057824 */ /* 0x000fe200078e0a05 */
[----:B------:R-:W-:-:S03]  /*10760*/  ULDC.64 UR8, c[0x0][0x208] ;  /* 0x0000820000087ab9 */ /* 0x000fc60000000a00 */
[----:B------:R-:W-:-:S05]  /*10770*/  IMAD R2, R0, UR4, R5 ;  /* 0x0000000400027c24 */ /* 0x000fca000f8e0205 */
[----:B------:R-:W-:Y:S02]  /*10780*/  ISETP.GT.AND P0, PT, R2, UR6, PT ;  /* 0x0000000602007c0c */ /* 0x000fe4000bf04270 */
[----:B------:R-:W0:Y:S11]  /*10790*/  LDC.64 R2, c[0x0][0xc68] ;  /* 0x00031a00ff027b82 */ /* 0x000e360000000a00 */
[----:B------:R-:W-:-:S04]  /*107a0*/  VOTE.ANY R7, PT, !P0 ;  /* 0x0000000000077806 */ /* 0x000fc800040e0100 */
[----:B------:R-:W1:Y:S02]  /*107b0*/  POPC R4, R7 ;  /* 0x0000000700047309 */ /* 0x000e640000000000 */
[----:B-1----:R-:W-:-:S04]  /*107c0*/  IMAD.IADD R19, R4, 0x1, R19 ;  /* 0x0000000104137824 */ /* 0x002fc800078e0213 */
[----:B0-----:R-:W-:-:S05]  /*107d0*/  IMAD.WIDE R2, R19, 0x4, R2 ;  /* 0x0000000413027825 */ /* 0x001fca00078e0202 */
[----:B------:R-:W2:Y:S01]  /*107e0*/  LDG.E R8, desc[UR8][R2.64] ;  /* 0x0000000802087981 */ /* 0x000ea2000c1e1900 */
[----:B------:R-:W-:-:S03]  /*107f0*/  ISETP.NE.AND P0, PT, R7, RZ, PT ;  /* 0x000000ff0700720c */ /* 0x000fc60003f05270 */
[----:B------:R-:W2:Y:S02]  /*10800*/  SHFL.IDX PT, R17, R17, R4, 0x1f ;  /* 0x00001f0411117589 */ /* 0x000ea400000e0000 */
[----:B--2---:R-:W-:-:S05]  /*10810*/  IMAD R6, R17, R8, RZ ;  /* 0x0000000811067224 */ /* 0x004fca00078e02ff */
[----:B------:R-:W-:-:S04]  /*10820*/  IABS R9, R6 ;  /* 0x0000000600097213 */ /* 0x000fc80000000000 */
[----:B------:R-:W0:Y:S08]  /*10830*/  I2F.RP R10, R9 ;  /* 0x00000009000a7306 */ /* 0x000e300000209400 */
[----:B0-----:R-:W0:Y:S02]  /*10840*/  MUFU.RCP R10, R10 ;  /* 0x0000000a000a7308 */ /* 0x001e240000001000 */
[----:B0-----:R-:W-:-:S06]  /*10850*/  VIADD R11, R10, 0xffffffe ;  /* 0x0ffffffe0a0b7836 */ /* 0x001fcc0000000000 */
[----:B------:R0:W1:Y:S01]  /*10860*/  F2I.FTZ.U32.TRUNC.NTZ R3, R11 ;  /* 0x0000000b00037305 */ /* 0x000062000021f000 */
[----:B------:R-:W-:Y:S05]  /*10870*/  @!P0 BRA `(.L_x_1162) ;  /* 0x0000000000088947 */ /* 0x000fea0003800000 */
[----:B------:R-:W-:-:S05]  /*10880*/  VIADD R7, R4, 0xffffffff ;  /* 0xffffffff04077836 */ /* 0x000fca0000000000 */
[----:B------:R2:W3:Y:S02]  /*10890*/  SHFL.IDX PT, R16, R0, R7, 0x1f ;  /* 0x00001f0700107589 */ /* 0x0004e400000e0000 */
.L_x_1162:
[----:B-12---:R-:W-:Y:S02]  /*108a0*/  IMAD.MOV R0, RZ, RZ, -R3 ;  /* 0x000000ffff007224 */ /* 0x006fe400078e0a03 */
[----:B---3--:R-:W-:Y:S02]  /*108b0*/  IMAD R16, R16, UR4, R5 ;  /* 0x0000000410107c24 */ /* 0x008fe4000f8e0205 */
[----:B------:R-:W-:Y:S02]  /*108c0*/  IMAD R5, R0, R9, RZ ;  /* 0x0000000900057224 */ /* 0x000fe400078e02ff */
[----:B------:R-:W-:-:S04]  /*108d0*/  IMAD.MOV.U32 R2, RZ, RZ, RZ ;  /* 0x000000ffff027224 */ /* 0x000fc800078e00ff */
[----:B------:R-:W-:Y:S01]  /*108e0*/  IMAD.HI.U32 R2, R3, R5, R2 ;  /* 0x0000000503027227 */ /* 0x000fe200078e0002 */
[----:B------:R-:W-:Y:S02]  /*108f0*/  IADD3 R5, -R16, UR6, RZ ;  /* 0x0000000610057c10 */ /* 0x000fe4000fffe1ff */
[----:B------:R-:W-:Y:S02]  /*10900*/  IABS R3, R6 ;  /* 0x0000000600037213 */ /* 0x000fe40000000000 */
[----:B------:R-:W-:-:S03]  /*10910*/  IABS R0, R5 ;  /* 0x0000000500007213 */ /* 0x000fc60000000000 */
[----:B------:R-:W-:Y:S02]  /*10920*/  IMAD.MOV R3, RZ, RZ, -R3 ;  /* 0x000000ffff037224 */ /* 0x000fe400078e0a03 */
        /* <DEDUP_REMOVED lines=11> */
[----:B------:R-:W-:-:S05]  /*109e0*/  @!P0 LOP3.LUT R7, RZ, R6, RZ, 0x33, !PT ;  /* 0x00000006ff078212 */ /* 0x000fca00078e33ff */
[----:B------:R-:W-:Y:S02]  /*109f0*/  IMAD R0, R8, R7, RZ ;  /* 0x0000000708007224 */ /* 0x000fe400078e02ff */
[----:B------:R-:W-:Y:S02]  /*10a00*/  IMAD.MOV R7, RZ, RZ, -R7 ;  /* 0x000000ffff077224 */ /* 0x000fe400078e0a07 */
[----:B------:R-:W-:Y:S02]  /*10a10*/  IMAD.MOV R3, RZ, RZ, -R0 ;  /* 0x000000ffff037224 */ /* 0x000fe400078e0a00 */
[----:B------:R-:W-:-:S03]  /*10a20*/  IMAD R5, R6, R7, R5 ;  /* 0x0000000706057224 */ /* 0x000fc600078e0205 */
[----:B------:R-:W-:Y:S01]  /*10a30*/  VIADDMNMX R8, R3, UR4, R8, PT ;  /* 0x0000000403087c46 */ /* 0x000fe2000b800108 */
[----:B------:R-:W-:Y:S01]  /*10a40*/  IMAD.IADD R0, R5, 0x1, R0 ;  /* 0x0000000105007824 */ /* 0x000fe200078e0200 */
[----:B------:R-:W-:Y:S02]  /*10a50*/  IABS R6, R5 ;  /* 0x0000000500067213 */ /* 0x000fe40000000000 */
[----:B------:R-:W-:-:S04]  /*10a60*/  IABS R4, R8 ;  /* 0x0000000800047213 */ /* 0x000fc80000000000 */
[----:B------:R-:W1:Y:S08]  /*10a70*/  I2F.RP R9, R4 ;  /* 0x0000000400097306 */ /* 0x000e700000209400 */
[----:B-1----:R-:W1:Y:S02]  /*10a80*/  MUFU.RCP R9, R9 ;  /* 0x0000000900097308 */ /* 0x002e640000001000 */
[----:B-1----:R-:W-:-:S06]  /*10a90*/  VIADD R2, R9, 0xffffffe ;  /* 0x0ffffffe09027836 */ /* 0x002fcc0000000000 */
[----:B------:R1:W2:Y:S02]  /*10aa0*/  F2I.FTZ.U32.TRUNC.NTZ R3, R2 ;  /* 0x0000000200037305 */ /* 0x0002a4000021f000 */
[----:B-1----:R-:W-:Y:S02]  /*10ab0*/  IMAD.MOV.U32 R2, RZ, RZ, RZ ;  /* 0x000000ffff027224 */ /* 0x002fe400078e00ff */
[----:B--2---:R-:W-:-:S04]  /*10ac0*/  IMAD.MOV R7, RZ, RZ, -R3 ;  /* 0x000000ffff077224 */ /* 0x004fc800078e0a03 */
[----:B------:R-:W-:-:S04]  /*10ad0*/  IMAD R7, R7, R4, RZ ;  /* 0x0000000407077224 */ /* 0x000fc800078e02ff */
[----:B------:R-:W-:Y:S01]  /*10ae0*/  IMAD.HI.U32 R3, R3, R7, R2 ;  /* 0x0000000703037227 */ /* 0x000fe200078e0002 */
[-C--:B------:R-:W-:Y:S02]  /*10af0*/  IABS R7, R8.reuse ;  /* 0x0000000800077213 */ /* 0x080fe40000000000 */
[----:B------:R-:W-:-:S03]  /*10b00*/  LOP3.LUT R2, R5, R8, RZ, 0x3c, !PT ;  /* 0x0000000805027212 */ /* 0x000fc600078e3cff */
[----:B------:R-:W-:Y:S02]  /*10b10*/  IMAD.MOV R7, RZ, RZ, -R7 ;  /* 0x000000ffff077224 */ /* 0x000fe400078e0a07 */
[----:B------:R-:W-:-:S04]  /*10b20*/  IMAD.HI.U32 R3, R3, R6, RZ ;  /* 0x0000000603037227 */ /* 0x000fc800078e00ff */
[----:B------:R-:W-:-:S05]  /*10b30*/  IMAD R7, R3, R7, R6 ;  /* 0x0000000703077224 */ /* 0x000fca00078e0206 */
[----:B------:R-:W-:-:S13]  /*10b40*/  ISETP.GT.U32.AND P0, PT, R4, R7, PT ;  /* 0x000000070400720c */ /* 0x000fda0003f04070 */
[----:B------:R-:W-:Y:S02]  /*10b50*/  @!P0 IMAD.IADD R7, R7, 0x1, -R4 ;  /* 0x0000000107078824 */ /* 0x000fe400078e0a04 */
[----:B------:R-:W-:-:S03]  /*10b60*/  @!P0 VIADD R3, R3, 0x1 ;  /* 0x0000000103038836 */ /* 0x000fc60000000000 */
[----:B------:R-:W-:-:S13]  /*10b70*/  ISETP.GE.U32.AND P0, PT, R7, R4, PT ;  /* 0x000000040700720c */ /* 0x000fda0003f06070 */
[----:B------:R-:W-:Y:S01]  /*10b80*/  @P0 VIADD R3, R3, 0x1 ;  /* 0x0000000103030836 */ /* 0x000fe20000000000 */
[----:B------:R-:W-:-:S13]  /*10b90*/  ISETP.GE.AND P0, PT, R2, RZ, PT ;  /* 0x000000ff0200720c */ /* 0x000fda0003f06270 */
[----:B------:R-:W-:Y:S01]  /*10ba0*/  @!P0 IMAD.MOV R3, RZ, RZ, -R3 ;  /* 0x000000ffff038224 */ /* 0x000fe200078e0a03 */
[----:B------:R-:W-:-:S13]  /*10bb0*/  ISETP.NE.AND P0, PT, R8, RZ, PT ;  /* 0x000000ff0800720c */ /* 0x000fda0003f05270 */
[----:B------:R-:W-:Y:S01]  /*10bc0*/  @!P0 LOP3.LUT R3, RZ, R8, RZ, 0x33, !PT ;  /* 0x00000008ff038212 */ /* 0x000fe200078e33ff */
[----:B------:R-:W-:-:S04]  /*10bd0*/  IMAD.MOV R8, RZ, RZ, -R8 ;  /* 0x000000ffff087224 */ /* 0x000fc800078e0a08 */
[----:B------:R-:W-:Y:S01]  /*10be0*/  IMAD R18, R3, R8, R0 ;  /* 0x0000000803127224 */ /* 0x000fe200078e0200 */
[----:B------:R-:W-:-:S05]  /*10bf0*/  LOP3.LUT R0, RZ, R3, RZ, 0x33, !PT ;  /* 0x00000003ff007212 */ /* 0x000fca00078e33ff */
[----:B------:R-:W-:Y:S01]  /*10c00*/  IMAD.IADD R17, R17, 0x1, R0 ;  /* 0x0000000111117824 */ /* 0x000fe200078e0200 */
[----:B------:R-:W-:Y:S06]  /*10c10*/  BRA `(.L_x_1163) ;  /* 0x00000000000c7947 */ /* 0x000fec0003800000 */
.L_x_1158:
[----:B------:R-:W-:Y:S02]  /*10c20*/  IMAD.MOV.U32 R17, RZ, RZ, RZ ;  /* 0x000000ffff117224 */ /* 0x000fe400078e00ff */
[----:B------:R-:W-:Y:S02]  /*10c30*/  IMAD.U32 R16, RZ, RZ, UR6 ;  /* 0x00000006ff107e24 */ /* 0x000fe4000f8e00ff */
[----:B------:R-:W-:-:S07]  /*10c40*/  IMAD.MOV.U32 R18, RZ, RZ, RZ ;  /* 0x000000ffff127224 */ /* 0x000fce00078e00ff */
.L_x_1163:
[----:B------:R-:W1:Y:S01]  /*10c50*/  S2R R0, SR_TID.X ;  /* 0x0000000000007919 */ /* 0x000e620000002100 */
[----:B------:R-:W-:Y:S01]  /*10c60*/  STL [R1], RZ ;  /* 0x000000ff01007387 */ /* 0x000fe20000100800 */
[----:B-1----:R-:W-:-:S04]  /*10c70*/  LOP3.LUT R0, R0, 0x1f, RZ, 0xc0, !PT ;  /* 0x0000001f00007812 */ /* 0x002fc800078ec0ff */
[----:B------:R-:W-:-:S13]  /*10c80*/  ISETP.NE.AND P0, PT, R0, RZ, PT ;  /* 0x000000ff0000720c */ /* 0x000fda0003f05270 */
[----:B------:R-:W1:Y:S01]  /*10c90*/  @!P0 S2R R3, SR_CgaCtaId ;  /* 0x0000000000038919 */ /* 0x000e620000008800 */
[----:B------:R-:W-:-:S04]  /*10ca0*/  @!P0 MOV R0, 0x400 ;  /* 0x0000040000008802 */ /* 0x000fc80000000f00 */
[----:B-1----:R-:W-:-:S05]  /*10cb0*/  @!P0 LEA R0, R3, R0, 0x18 ;  /* 0x0000000003008211 */ /* 0x002fca00078ec0ff */
[----:B------:R1:W-:Y:S01]  /*10cc0*/  @!P0 STS.128 [R0+0x2a8d0], R16 ;  /* 0x02a8d01000008388 */ /* 0x0003e20000000c00 */
[----:B------:R-:W-:Y:S06]  /*10cd0*/  BAR.ARV 0x5, 0x120 ;  /* 0x0144800000007b1d */ /* 0x000fec0000002000 */
[----:B------:R-:W-:Y:S01]  /*10ce0*/  ISETP.GE.AND P0, PT, R19, UR5, PT ;  /* 0x0000000513007c0c */ /* 0x000fe2000bf06270 */
[----:B-1----:R-:W-:-:S05]  /*10cf0*/  IMAD.MOV.U32 R0, RZ, RZ, 0x1 ;  /* 0x00000001ff007424 */ /* 0x002fca00078e00ff */
[----:B------:R1:W-:Y:S04]  /*10d00*/  STL [R1+0x8], R0 ;  /* 0x0000080001007387 */ /* 0x0003e80000100800 */
[----:B------:R1:W-:Y:S03]  /*10d10*/  STL [R1+0x18], RZ ;  /* 0x000018ff01007387 */ /* 0x0003e60000100800 */
[----:B------:R-:W-:Y:S05]  /*10d20*/  @P0 BRA `(.L_x_1164) ;  /* 0x0000004400440947 */ /* 0x000fea0003800000 */
[----:B-1----:R-:W-:Y:S01]  /*10d30*/  IMAD.MOV.U32 R0, RZ, RZ, 0x1 ;  /* 0x00000001ff007424 */ /* 0x002fe200078e00ff */
[----:B------:R1:W-:Y:S01]  /*10d40*/  STL [R1+0x18], RZ ;  /* 0x000018ff01007387 */ /* 0x0003e20000100800 */
[----:B------:R-:W-:Y:S01]  /*10d50*/  ULDC UR38, c[0x0][0xc] ;  /* 0x0000030000267ab9 */ /* 0x000fe20000000800 */
[----:B------:R-:W-:Y:S02]  /*10d60*/  ULDC.64 UR36, c[0x0][0x198] ;  /* 0x0000660000247ab9 */ /* 0x000fe40000000a00 */
[----:B------:R1:W-:Y:S04]  /*10d70*/  STL [R1+0x8], R0 ;  /* 0x0000080001007387 */ /* 0x0003e80000100800 */
[----:B------:R1:W-:Y:S02]  /*10d80*/  STL [R1], RZ ;  /* 0x000000ff01007387 */ /* 0x0003e40000100800 */
.L_x_1239:
[----:B------:R-:W-:Y:S05]  /*10d90*/  YIELD ;  /* 0x0000000000007946 */ /* 0x000fea0003800000 */
[----:B------:R-:W-:Y:S01]  /*10da0*/  ULDC.64 UR4, c[0x0][0xa28] ;  /* 0x00028a0000047ab9 */ /* 0x000fe20000000a00 */
[----:B------:R-:W-:Y:S01]  /*10db0*/  IMAD.MOV.U32 R4, RZ, RZ, RZ ;  /* 0x000000ffff047224 */ /* 0x000fe200078e00ff */
[----:B------:R-:W-:Y:S01]  /*10dc0*/  ISETP.NE.U32.AND P0, PT, RZ, UR4, PT ;  /* 0x00000004ff007c0c */ /* 0x000fe2000bf05070 */
[----:B------:R-:W-:-:S03]  /*10dd0*/  ULDC.64 UR6, c[0x0][0x208] ;  /* 0x0000820000067ab9 */ /* 0x000fc60000000a00 */
[----:B------:R-:W-:Y:S01]  /*10de0*/  ISETP.NE.AND.EX P0, PT, RZ, UR5, PT, P0 ;  /* 0x00000005ff007c0c */ /* 0x000fe2000bf05300 */
[----:B------:R-:W-:-:S12]  /*10df0*/  ULDC.64 UR4, c[0x0][0xa00] ;  /* 0x0002800000047ab9 */ /* 0x000fd80000000a00 */
[----:B--2---:R-:W2:Y:S01]  /*10e00*/  @P0 LDC.64 R2, c[0x0][0xa28] ;  /* 0x00028a00ff020b82 */ /* 0x004ea20000000a00 */
[----:B------:R-:W-:Y:S01]  /*10e10*/  ISETP.NE.U32.AND P2, PT, RZ, UR4, PT ;  /* 0x00000004ff007c0c */ /* 0x000fe2000bf45070 */
[----:B--2---:R-:W-:-:S05]  /*10e20*/  @P0 IMAD.WIDE R2, R19, 0x4, R2 ;  /* 0x0000000413020825 */ /* 0x004fca00078e0202 */
[----:B------:R2:W5:Y:S01]  /*10e30*/  @P0 LDG.E R4, desc[UR6][R2.64] ;  /* 0x0000000602040981 */ /* 0x000562000c1e1900 */
[----:B------:R-:W-:Y:S01]  /*10e40*/  ISETP.NE.AND.EX P2, PT, RZ, UR5, PT, P2 ;  /* 0x00000005ff007c0c */ /* 0x000fe2000bf45320 */
[----:B-1----:R-:W-:Y:S01]  /*10e50*/  IMAD.MOV.U32 R0, RZ, RZ, RZ ;  /* 0x000000ffff007224 */ /* 0x002fe200078e00ff */
[----:B------:R-:W-:Y:S01]  /*10e60*/  ULDC.64 UR4, c[0x0][0xa18] ;  /* 0x0002860000047ab9 */ /* 0x000fe20000000a00 */
[----:B--2---:R-:W1:Y:S02]  /*10e70*/  LDC.64 R2, c[0x0][0xa00] ;  /* 0x00028000ff027b82 */ /* 0x004e640000000a00 */
[----:B-1----:R-:W-:-:S08]  /*10e80*/  IMAD.WIDE R2, R19, 0x4, R2 ;  /* 0x0000000413027825 */ /* 0x002fd000078e0202 */
[----:B------:R-:W2:Y:S01]  /*10e90*/  @P2 LDG.E R0, desc[UR6][R2.64] ;  /* 0x0000000602002981 */ /* 0x000ea2000c1e1900 */
[----:B------:R-:W-:Y:S01]  /*10ea0*/  ISETP.NE.U32.AND P1, PT, RZ, UR4, PT ;  /* 0x00000004ff007c0c */ /* 0x000fe2000bf25070 */
[----:B------:R-:W-:-:S03]  /*10eb0*/  ULDC UR4, c[0x0][0x288] ;  /* 0x0000a20000047ab9 */ /* 0x000fc60000000800 */
[----:B------:R-:W-:-:S13]  /*10ec0*/  ISETP.NE.AND.EX P1, PT, RZ, UR5, PT, P1 ;  /* 0x00000005ff007c0c */ /* 0x000fda000bf25310 */
[----:B------:R-:W1:Y:S02]  /*10ed0*/  @P1 LDC.64 R6, c[0x0][0xa18] ;  /* 0x00028600ff061b82 */ /* 0x000e640000000a00 */
[----:B-1----:R-:W-:Y:S01]  /*10ee0*/  @P1 IMAD.WIDE R6, R19, 0x4, R6 ;  /* 0x0000000413061825 */ /* 0x002fe200078e0206 */
[----:B--2---:R1:W-:Y:S03]  /*10ef0*/  STL [R1+0x1c], R0 ;  /* 0x00001c0001007387 */ /* 0x0043e60000100800 */
[----:B-1----:R-:W-:Y:S01]  /*10f00*/  IMAD.U32 R0, RZ, RZ, UR4 ;  /* 0x00000004ff007e24 */ /* 0x002fe2000f8e00ff */
[----:B------:R-:W-:Y:S02]  /*10f10*/  ULDC.64 UR4, c[0x0][0x3f8] ;  /* 0x0000fe0000047ab9 */ /* 0x000fe40000000a00 */
[----:B------:R-:W-:-:S03]  /*10f20*/  UISETP.NE.U32.AND UP0, UPT, UR4, URZ, UPT ;  /* 0x0000003f0400728c */ /* 0x000fc6000bf05070 */
[----:B------:R-:W-:Y:S01]  /*10f30*/  ULDC UR4, c[0x0][0x404] ;  /* 0x0001010000047ab9 */ /* 0x000fe20000000800 */
[----:B------:R-:W-:Y:S01]  /*10f40*/  UISETP.NE.AND.EX UP0, UPT, UR5, URZ, UPT, UP0 ;  /* 0x0000003f0500728c */ /* 0x000fe2000bf05300 */
[----:B------:R1:W5:Y:S01]  /*10f50*/  @P1 LDG.E R0, desc[UR6][R6.64] ;  /* 0x0000000606001981 */ /* 0x000362000c1e1900 */
[----:B------:R-:W-:Y:S01]  /*10f60*/  ULDC.64 UR6, c[0x0][0xa08] ;  /* 0x0002820000067ab9 */ /* 0x000fe20000000a00 */
[----:B------:R-:W-:Y:S01]  /*10f70*/  ULDC UR5, c[0x0][0x2e0] ;  /* 0x0000b80000057ab9 */ /* 0x000fe20000000800 */
[----:B------:R-:W-:Y:S01]  /*10f80*/  USEL UR4, UR4, 0x1, UP0 ;  /* 0x0000000104047887 */ /* 0x000fe20008000000 */
[----:B------:R-:W-:-:S03]  /*10f90*/  ISETP.NE.U32.AND P0, PT, RZ, UR6, PT ;  /* 0x00000006ff007c0c */ /* 0x000fc6000bf05070 */
[----:B------:R-:W-:Y:S01]  /*10fa0*/  UIMAD UR4, UR4, UR5, URZ ;  /* 0x00000005040472a4 */ /* 0x000fe2000f8e023f */
[----:B------:R-:W-:-:S05]  /*10fb0*/  ISETP.NE.AND.EX P0, PT, RZ, UR7, PT, P0 ;  /* 0x00000007ff007c0c */ /* 0x000fca000bf05300 */
[----:B------:R-:W-:Y:S01]  /*10fc0*/  IMAD.U32 R5, RZ, RZ, UR4 ;  /* 0x00000004ff057e24 */ /* 0x000fe2000f8e00ff */
[----:B-1----:R-:W-:Y:S07]  /*10fd0*/  @P1 BRA `(.L_x_1165) ;  /* 0x0000000000141947 */ /* 0x002fee0003800000 */
[----:B------:R-:W-:Y:S05]  /*10fe0*/  @!P2 BRA `(.L_x_1165) ;  /* 0x000000000010a947 */ /* 0x000fea0003800000 */
[----:B------:R-:W-:Y:S02]  /*10ff0*/  ULDC.64 UR4, c[0x0][0x208] ;  /* 0x0000820000047ab9 */ /* 0x000fe40000000a00 */
[----:B------:R-:W2:Y:S04]  /*11000*/  LDG.E R7, desc[UR4][R2.64] ;  /* 0x0000000402077981 */ /* 0x000ea8000c1e1900 */
[----:B-----5:R-:W2:Y:S02]  /*11010*/  LDG.E R0, desc[UR4][R2.64+0x4] ;  /* 0x0000040402007981 */ /* 0x020ea4000c1e1900 */
[----:B--2---:R-:W-:-:S07]  /*11020*/  IMAD.IADD R0, R0, 0x1, -R7 ;  /* 0x0000000100007824 */ /* 0x004fce00078e0a07 */
.L_x_1165:
[----:B------:R-:W1:Y:S01]  /*11030*/  LDC.64 R2, c[0x0][0xa08] ;  /* 0x00028200ff027b82 */ /* 0x000e620000000a00 */
[----:B------:R-:W-:Y:S01]  /*11040*/  IMAD.MOV.U32 R7, RZ, RZ, RZ ;  /* 0x000000ffff077224 */ /* 0x000fe200078e00ff */
[----:B------:R-:W-:Y:S01]  /*11050*/  ULDC.64 UR4, c[0x0][0x208] ;  /* 0x0000820000047ab9 */ /* 0x000fe20000000a00 */
[----:B-1----:R-:W-:-:S05]  /*11060*/  IMAD.WIDE R2, R19, 0x4, R2 ;  /* 0x0000000413027825 */ /* 0x002fca00078e0202 */
[----:B------:R-:W2:Y:S01]  /*11070*/  @P0 LDG.E R7, desc[UR4][R2.64] ;  /* 0x0000000402070981 */ /* 0x000ea2000c1e1900 */
[----:B------:R-:W-:Y:S02]  /*11080*/  ULDC.64 UR4, c[0x0][0xa20] ;  /* 0x0002880000047ab9 */ /* 0x000fe40000000a00 */
[----:B------:R-:W-:-:S04]  /*11090*/  ISETP.NE.U32.AND P1, PT, RZ, UR4, PT ;  /* 0x00000004ff007c0c */ /* 0x000fc8000bf25070 */
[----:B------:R-:W-:Y:S01]  /*110a0*/  ISETP.NE.AND.EX P1, PT, RZ, UR5, PT, P1 ;  /* 0x00000005ff007c0c */ /* 0x000fe2000bf25310 */
[----:B--2--5:R-:W-:-:S05]  /*110b0*/  IMAD.IADD R6, R7, 0x1, R4 ;  /* 0x0000000107067824 */ /* 0x024fca00078e0204 */
[----:B------:R1:W-:Y:S07]  /*110c0*/  STL [R1+0x4], R6 ;  /* 0x0000040601007387 */ /* 0x0003ee0000100800 */
[----:B------:R-:W-:Y:S05]  /*110d0*/  @!P1 BRA `(.L_x_1166) ;  /* 0x0000000000149947 */ /* 0x000fea0003800000 */
[----:B------:R-:W2:Y:S01]  /*110e0*/  LDC.64 R2, c[0x0][0xa20] ;  /* 0x00028800ff027b82 */ /* 0x000ea20000000a00 */
[----:B------:R-:W-:Y:S01]  /*110f0*/  ULDC.64 UR4, c[0x0][0x208] ;  /* 0x0000820000047ab9 */ /* 0x000fe20000000a00 */
[----:B--2---:R-:W-:-:S05]  /*11100*/  IMAD.WIDE R2, R19, 0x4, R2 ;  /* 0x0000000413027825 */ /* 0x004fca00078e0202 */
[----:B------:R2:W5:Y:S01]  /*11110*/  LDG.E R5, desc[UR4][R2.64] ;  /* 0x0000000402057981 */ /* 0x000562000c1e1900 */
[----:B------:R-:W-:Y:S05]  /*11120*/  BRA `(.L_x_1167) ;  /* 0x0000000000147947 */ /* 0x000fea0003800000 */
.L_x_1166:
[----:B------:R-:W-:Y:S05]  /*11130*/  @!P0 BRA `(.L_x_1167) ;  /* 0x0000000000108947 */ /* 0x000fea0003800000 */
[----:B------:R-:W-:Y:S02]  /*11140*/  ULDC.64 UR4, c[0x0][0x208] ;  /* 0x0000820000047ab9 */ /* 0x000fe40000000a00 */
[----:B-1----:R-:W2:Y:S04]  /*11150*/  LDG.E R6, desc[UR4][R2.64] ;  /* 0x0000000402067981 */ /* 0x002ea8000c1e1900 */
[----:B------:R-:W2:Y:S02]  /*11160*/  LDG.E R5, desc[UR4][R2.64+0x4] ;  /* 0x0000040402057981 */ /* 0x000ea4000c1e1900 */
[----:B--2---:R-:W-:-:S07]  /*11170*/  IMAD.IADD R5, R5, 0x1, -R6 ;  /* 0x0000000105057824 */ /* 0x004fce00078e0a06 */
.L_x_1167:
[----:B--2---:R-:W2:Y:S01]  /*11180*/  LDC.64 R2, c[0x0][0x9e0] ;  /* 0x00027800ff027b82 */ /* 0x004ea20000000a00 */
[----:B-----5:R-:W-:Y:S01]  /*11190*/  IMAD.IADD R7, R5, 0x1, -R4 ;  /* 0x0000000105077824 */ /* 0x020fe200078e0a04 */
[----:B------:R-:W-:-:S04]  /*111a0*/  LEA R9, R17, 0x80, 0x7 ;  /* 0x0000008011097811 */ /* 0x000fc800078e38ff */
[----:B------:R-:W-:Y:S02]  /*111b0*/  IADD3 R9, R7, R9, -R0 ;  /* 0x0000000907097210 */ /* 0x000fe40007ffe800 */
[----:B--2---:R-:W-:-:S03]  /*111c0*/  ISETP.GE.AND P0, PT, R3, 0x1, PT ;  /* 0x000000010300780c */ /* 0x004fc60003f06270 */
[----:B------:R-:W-:-:S10]  /*111d0*/  IMAD.IADD R2, R9, 0x1, R2 ;  /* 0x0000000109027824 */ /* 0x000fd400078e0202 */
[----:B------:R-:W-:Y:S05]  /*111e0*/  @!P0 BRA `(.L_x_1168) ;  /* 0x0000000000488947 */ /* 0x000fea0003800000 */
[C---:B------:R-:W-:Y:S01]  /*111f0*/  ISETP.GT.AND P1, PT, R9.reuse, RZ, PT ;  /* 0x000000ff0900720c */ /* 0x040fe20003f24270 */
[----:B------:R-:W-:Y:S01]  /*11200*/  BSSY B0, `(.L_x_1169) ;  /* 0x000000e000007945 */ /* 0x000fe20003800000 */
[----:B-1----:R-:W-:-:S11]  /*11210*/  VIADD R6, R9, 0xffffffff ;  /* 0xffffffff09067836 */ /* 0x002fd60000000000 */
        /* <DEDUP_REMOVED lines=8> */
.L_x_1170:
[----:B------:R-:W-:-:S13]  /*112a0*/  ISETP.NE.AND P1, PT, R3, 0x1, PT ;  /* 0x000000010300780c */ /* 0x000fda0003f25270 */
[----:B------:R-:W1:Y:S02]  /*112b0*/  @P1 LDC.64 R4, c[0x0][0x9e8] ;  /* 0x00027a00ff041b82 */ /* 0x000e640000000a00 */
[----:B-1----:R-:W-:-:S05]  /*112c0*/  @P1 IMAD.HI.U32 R4, R6, R4, RZ ;  /* 0x0000000406041227 */ /* 0x002fca00078e00ff */
[----:B------:R-:W-:-:S07]  /*112d0*/  @P1 SHF.R.U32.HI R6, RZ, R5, R4 ;  /* 0x00000005ff061219 */ /* 0x000fce0000011604 */
.L_x_1171:
[----:B------:R-:W-:Y:S05]  /*112e0*/  BSYNC B0 ;  /* 0x0000000000007941 */ /* 0x000fea0003800000 */
.L_x_1169:
[----:B------:R-:W-:-:S05]  /*112f0*/  IMAD R5, R6, R3, R3 ;  /* 0x0000000306057224 */ /* 0x000fca00078e0203 */
[----:B------:R-:W-:-:S07]  /*11300*/  VIMNMX R2, R2, R5, PT ;  /* 0x0000000502027248 */ /* 0x000fce0003fe0100 */
.L_x_1168:
[----:B------:R-:W-:Y:S01]  /*11310*/  VIADD R2, R2, 0x5f ;  /* 0x0000005f02027836 */ /* 0x000fe20000000000 */
[----:B------:R-:W-:Y:S01]  /*11320*/  ULDC UR4, c[0x0][0x9dc] ;  /* 0x0002770000047ab9 */ /* 0x000fe20000000800 */
[----:B------:R-:W-:Y:S02]  /*11330*/  IMAD R4, R17, 0x80, -R0 ;  /* 0x0000008011047824 */ /* 0x000fe400078e0a00 */
[----:B------:R-:W-:-:S04]  /*11340*/  IMAD.HI R2, R2, 0x2aaaaaab, RZ ;  /* 0x2aaaaaab02027827 */ /* 0x000fc800078e02ff */
[C---:B------:R-:W-:Y:S01]  /*11350*/  VIADD R0, R7.reuse, 0x5f ;  /* 0x0000005f07007836 */ /* 0x040fe20000000000 */
[----:B------:R-:W-:Y:S01]  /*11360*/  SHF.R.U32.HI R5, RZ, 0x1f, R2 ;  /* 0x0000001fff057819 */ /* 0x000fe20000011602 */
[----:B------:R-:W-:Y:S02]  /*11370*/  IMAD.IADD R7, R7, 0x1, R4 ;  /* 0x0000000107077824 */ /* 0x000fe400078e0204 */
[----:B------:R-:W-:Y:S01]  /*11380*/  IMAD.HI R0, R0, 0x2aaaaaab, RZ ;  /* 0x2aaaaaab00007827 */ /* 0x000fe200078e02ff */
[----:B------:R-:W-:-:S04]  /*11390*/  LEA.HI.SX32 R2, R2, R5, 0x1c ;  /* 0x0000000502027211 */ /* 0x000fc800078fe2ff */
[----:B------:R-:W-:-:S04]  /*113a0*/  SHF.R.U32.HI R5, RZ, 0x1f, R0 ;  /* 0x0000001fff057819 */ /* 0x000fc80000011600 */
[----:B------:R-:W-:Y:S01]  /*113b0*/  LEA.HI.SX32 R5, R0, R5, 0x1c ;  /* 0x0000000500057211 */ /* 0x000fe200078fe2ff */
[----:B------:R-:W-:-:S03]  /*113c0*/  VIADD R0, R7, -UR4 ;  /* 0x8000000407007c36 */ /* 0x000fc60008000000 */
[----:B-1----:R-:W-:-:S05]  /*113d0*/  VIMNMX R6, R5, R2, PT ;  /* 0x0000000205067248 */ /* 0x002fca0003fe0100 */
[----:B------:R1:W-:Y:S01]  /*113e0*/  STL [R1+0x14], R6 ;  /* 0x0000140601007387 */ /* 0x0003e20000100800 */
[----:B------:R-:W-:Y:S05]  /*113f0*/  @!P0 BRA `(.L_x_1172) ;  /* 0x0000000000448947 */ /* 0x000fea0003800000 */
[----:B------:R-:W-:Y:S01]  /*11400*/  ISETP.GT.AND P0, PT, R7, -0x1, PT ;  /* 0xffffffff0700780c */ /* 0x000fe20003f04270 */
[----:B------:R-:W-:-:S12]  /*11410*/  BSSY B0, `(.L_x_1173) ;  /* 0x000000d000007945 */ /* 0x000fd80003800000 */
        /* <DEDUP_REMOVED lines=8> */
.L_x_1174:
[----:B------:R-:W-:-:S13]  /*114a0*/  ISETP.NE.AND P0, PT, R3, 0x1, PT ;  /* 0x000000010300780c */ /* 0x000fda0003f05270 */
[----:B------:R-:W2:Y:S02]  /*114b0*/  @P0 LDC.64 R4, c[0x0][0x9e8] ;  /* 0x00027a00ff040b82 */ /* 0x000ea40000000a00 */
[----:B--2---:R-:W-:-:S05]  /*114c0*/  @P0 IMAD.HI.U32 R4, R7, R4, RZ ;  /* 0x0000000407040227 */ /* 0x004fca00078e00ff */
[----:B------:R-:W-:-:S07]  /*114d0*/  @P0 SHF.R.U32.HI R7, RZ, R5, R4 ;  /* 0x00000005ff070219 */ /* 0x000fce0000011604 */
.L_x_1175:
[----:B------:R-:W-:Y:S05]  /*114e0*/  BSYNC B0 ;  /* 0x0000000000007941 */ /* 0x000fea0003800000 */
.L_x_1173:
[----:B------:R-:W-:-:S05]  /*114f0*/  IMAD R3, R7, R3, RZ ;  /* 0x0000000307037224 */ /* 0x000fca00078e02ff */
[----:B------:R-:W-:-:S07]  /*11500*/  VIMNMX R0, R0, R3, !PT ;  /* 0x0000000300007248 */ /* 0x000fce0007fe0100 */
.L_x_1172:
[----:B------:R-:W-:Y:S01]  /*11510*/  IMAD.HI R0, R0, 0x2aaaaaab, RZ ;  /* 0x2aaaaaab00007827 */ /* 0x000fe200078e02ff */
[----:B------:R-:W-:Y:S04]  /*11520*/  BSSY B6, `(.L_x_1176) ;  /* 0x000030d000067945 */ /* 0x000fe80003800000 */
[----:B------:R-:W-:-:S04]  /*11530*/  SHF.R.U32.HI R3, RZ, 0x1f, R0 ;  /* 0x0000001fff037819 */ /* 0x000fc80000011600 */
[----:B------:R-:W-:-:S04]  /*11540*/  LEA.HI.SX32 R3, R0, R3, 0x1c ;  /* 0x0000000300037211 */ /* 0x000fc800078fe2ff */
[----:B------:R-:W-:-:S04]  /*11550*/  VIMNMX R2, RZ, R3, !PT ;  /* 0x00000003ff027248 */ /* 0x000fc80007fe0100 */
[----:B------:R-:W-:Y:S01]  /*11560*/  ISETP.GT.AND P0, PT, R6, R2, PT ;  /* 0x000000020600720c */ /* 0x000fe20003f04270 */
[----:B------:R2:W-:-:S12]  /*11570*/  STL [R1+0x10], R2 ;  /* 0x0000100201007387 */ /* 0x0005d80000100800 */
[----:B--2---:R-:W-:Y:S05]  /*11580*/  @P0 BRA `(.L_x_1177) ;  /* 0x0000000000480947 */ /* 0x004fea0003800000 */
[----:B------:R-:W2:Y:S02]  /*11590*/  S2R R2, SR_TID.X ;  /* 0x0000000000027919 */ /* 0x000ea40000002100 */
[----:B--2---:R-:W-:-:S04]  /*115a0*/  LOP3.LUT R2, R2, 0x1f, RZ, 0xc0, !PT ;  /* 0x0000001f02027812 */ /* 0x004fc800078ec0ff */
[----:B------:R-:W-:-:S13]  /*115b0*/  ISETP.NE.AND P1, PT, R2, RZ, PT ;  /* 0x000000ff0200720c */ /* 0x000fda0003f25270 */
[----:B------:R-:W-:Y:S05]  /*115c0*/  @P1 BRA `(.L_x_1178) ;  /* 0x0000003000081947 */ /* 0x000fea0003800000 */
[----:B------:R-:W2:Y:S01]  /*115d0*/  S2R R7, SR_LANEID ;  /* 0x0000000000077919 */ /* 0x000ea20000000000 */
[----:B------:R-:W-:Y:S01]  /*115e0*/  VOTEU.ANY UR4, UPT, PT ;  /* 0x0000000000047886 */ /* 0x000fe200038e0100 */
[----:B------:R-:W3:Y:S01]  /*115f0*/  LDC.64 R2, c[0x0][0xc38] ;  /* 0x00030e00ff027b82 */ /* 0x000ee20000000a00 */
[----:B------:R-:W2:Y:S01]  /*11600*/  FLO.U32 R0, UR4 ;  /* 0x0000000400007d00 */ /* 0x000ea200080e0000 */
[----:B------:R-:W-:-:S07]  /*11610*/  ULDC.64 UR6, c[0x0][0x208] ;  /* 0x0000820000067ab9 */ /* 0x000fce0000000a00 */
[----:B------:R-:W3:Y:S01]  /*11620*/  POPC R5, UR4 ;  /* 0x0000000400057d09 */ /* 0x000ee20008000000 */
[----:B--2---:R-:W-:-:S13]  /*11630*/  ISETP.EQ.U32.AND P0, PT, R0, R7, PT ;  /* 0x000000070000720c */ /* 0x004fda0003f02070 */
[----:B---3--:R-:W2:Y:S01]  /*11640*/  @P0 ATOMG.E.ADD.STRONG.GPU PT, R3, desc[UR6][R2.64], R5 ;  /* 0x00000005020309a8 */ /* 0x008ea200081ee1c6 */
[----:B------:R-:W3:Y:S02]  /*11650*/  S2R R4, SR_LTMASK ;  /* 0x0000000000047919 */ /* 0x000ee40000003900 */
[----:B---3--:R-:W-:-:S04]  /*11660*/  LOP3.LUT R4, R4, UR4, RZ, 0xc0, !PT ;  /* 0x0000000404047c12 */ /* 0x008fc8000f8ec0ff */
[----:B------:R-:W3:Y:S01]  /*11670*/  POPC R7, R4 ;  /* 0x0000000400077309 */ /* 0x000ee20000000000 */
[----:B--2---:R-:W3:Y:S02]  /*11680*/  SHFL.IDX PT, R0, R3, R0, 0x1f ;  /* 0x00001f0003007589 */ /* 0x004ee400000e0000 */
[----:B---3--:R-:W-:Y:S01]  /*11690*/  IADD3 R16, R0, UR38, R7 ;  /* 0x0000002600107c10 */ /* 0x008fe2000fffe007 */
[----:B------:R-:W-:Y:S06]  /*116a0*/  BRA `(.L_x_1178) ;  /* 0x0000002c00d07947 */ /* 0x000fec0003800000 */
.L_x_1177:
[----:B------:R-:W2:Y:S01]  /*116b0*/  S2R R3, SR_CgaCtaId ;  /* 0x0000000000037919 */ /* 0x000ea20000008800 */
[----:B------:R-:W-:-:S04]  /*116c0*/  MOV R0, 0x400 ;  /* 0x0000040000007802 */ /* 0x000fc80000000f00 */
[----:B--2---:R-:W-:-:S05]  /*116d0*/  LEA R2, R3, R0, 0x18 ;  /* 0x0000000003027211 */ /* 0x004fca00078ec0ff */
[----:B------:R2:W-:Y:S01]  /*116e0*/  STL [R1+0xc], R2 ;  /* 0x00000c0201007387 */ /* 0x0005e20000100800 */
[----:B------:R-:W-:-:S05]  /*116f0*/  VIADD R0, R2, 0x18400 ;  /* 0x0001840002007836 */ /* 0x000fca0000000000 */
[----:B------:R-:W-:-:S13]  /*11700*/  LOP3.LUT P0, RZ, R0, 0x3ff, RZ, 0xc0, !PT ;  /* 0x000003ff00ff7812 */ /* 0x000fda000780c0ff */
[----:B--2---:R-:W-:Y:S05]  /*11710*/  @!P0 BRA `(.L_x_1179) ;  /* 0x0000000000408947 */ /* 0x004fea0003800000 */
[----:B------:R-:W-:Y:S01]  /*11720*/  MOV R2, 0x0 ;  /* 0x0000000000027802 */ /* 0x000fe20000000f00 */
[----:B------:R-:W-:Y:S01]  /*11730*/  ULDC.64 UR6, c[0x4][0x108] ;  /* 0x0100420000067ab9 */ /* 0x000fe20000000a00 */
[----:B------:R-:W-:Y:S01]  /*11740*/  ULDC.64 UR8, c[0x4][0x110] ;  /* 0x0100440000087ab9 */ /* 0x000fe20000000a00 */
[----:B------:R-:W-:Y:S01]  /*11750*/  ULDC.64 UR4, c[0x4][0x90] ;  /* 0x0100240000047ab9 */ /* 0x000fe20000000a00 */
[----:B------:R-:W-:Y:S02]  /*11760*/  IMAD.U32 R4, RZ, RZ, UR6 ;  /* 0x00000006ff047e24 */ /* 0x000fe4000f8e00ff */
[----:B------:R-:W2:Y:S01]  /*11770*/  LDC.64 R2, c[0x4][R2] ;  /* 0x0100000002027b82 */ /* 0x000ea20000000a00 */
[----:B------:R-:W-:Y:S02]  /*11780*/  IMAD.U32 R5, RZ, RZ, UR7 ;  /* 0x00000007ff057e24 */ /* 0x000fe4000f8e00ff */
[----:B-1----:R-:W-:Y:S02]  /*11790*/  IMAD.U32 R6, RZ, RZ, UR8 ;  /* 0x00000008ff067e24 */ /* 0x002fe4000f8e00ff */
[----:B------:R-:W-:-:S02]  /*117a0*/  IMAD.U32 R7, RZ, RZ, UR9 ;  /* 0x00000009ff077e24 */ /* 0x000fc4000f8e00ff */
[----:B------:R-:W-:Y:S02]  /*117b0*/  IMAD.U32 R10, RZ, RZ, UR4 ;  /* 0x00000004ff0a7e24 */ /* 0x000fe4000f8e00ff */
[----:B0-----:R-:W-:Y:S02]  /*117c0*/  IMAD.U32 R11, RZ, RZ, UR5 ;  /* 0x00000005ff0b7e24 */ /* 0x001fe4000f8e00ff */
[----:B------:R-:W-:Y:S02]  /*117d0*/  IMAD.MOV.U32 R8, RZ, RZ, 0x70 ;  /* 0x00000070ff087424 */ /* 0x000fe400078e00ff */
[----:B------:R-:W-:Y:S02]  /*117e0*/  IMAD.MOV.U32 R12, RZ, RZ, 0x1 ;  /* 0x00000001ff0c7424 */ /* 0x000fe400078e00ff */
[----:B------:R-:W-:-:S07]  /*117f0*/  IMAD.MOV.U32 R13, RZ, RZ, RZ ;  /* 0x000000ffff0d7224 */ /* 0x000fce00078e00ff */
[----:B------:R-:W-:-:S07]  /*11800*/  LEPC R20, `(.L_x_1179) ;  /* 0x000000001014794e */ /* 0x000fce0000000000 */
[----:B--2---:R-:W-:Y:S05]  /*11810*/  CALL.ABS.NOINC R2 ;  /* 0x0000000002007343 */ /* 0x004fea0003c00000 */
.L_x_1179:
        /* <DEDUP_REMOVED lines=8> */
[----:B------:R2:W3:Y:S01]  /*118a0*/  LDC.64 R2, c[0x4][R0] ;  /* 0x0100000000027b82 */ /* 0x0004e20000000a00 */
[----:B------:R-:W-:Y:S02]  /*118b0*/  IMAD.U32 R4, RZ, RZ, UR6 ;  /* 0x00000006ff047e24 */ /* 0x000fe4000f8e00ff */
[----:B------:R-:W-:Y:S02]  /*118c0*/  IMAD.U32 R5, RZ, RZ, UR7 ;  /* 0x00000007ff057e24 */ /* 0x000fe4000f8e00ff */
[----:B-1----:R-:W-:Y:S02]  /*118d0*/  IMAD.U32 R6, RZ, RZ, UR8 ;  /* 0x00000008ff067e24 */ /* 0x002fe4000f8e00ff */
[----:B------:R-:W-:-:S02]  /*118e0*/  IMAD.U32 R7, RZ, RZ, UR9 ;  /* 0x00000009ff077e24 */ /* 0x000fc4000f8e00ff */
[----:B------:R-:W-:Y:S02]  /*118f0*/  IMAD.U32 R10, RZ, RZ, UR4 ;  /* 0x00000004ff0a7e24 */ /* 0x000fe4000f8e00ff */
[----:B0-----:R-:W-:Y:S02]  /*11900*/  IMAD.U32 R11, RZ, RZ, UR5 ;  /* 0x00000005ff0b7e24 */ /* 0x001fe4000f8e00ff */
[----:B------:R-:W-:Y:S02]  /*11910*/  IMAD.MOV.U32 R8, RZ, RZ, 0x70 ;  /* 0x00000070ff087424 */ /* 0x000fe400078e00ff */
[----:B------:R-:W-:Y:S02]  /*11920*/  IMAD.MOV.U32 R12, RZ, RZ, 0x1 ;  /* 0x00000001ff0c7424 */ /* 0x000fe400078e00ff */
[----:B--2---:R-:W-:-:S07]  /*11930*/  IMAD.MOV.U32 R13, RZ, RZ, RZ ;  /* 0x000000ffff0d7224 */ /* 0x004fce00078e00ff */
[----:B------:R-:W-:-:S07]  /*11940*/  LEPC R20, `(.L_x_1181) ;  /* 0x000000001014794e */ /* 0x000fce0000000000 */
[----:B---3--:R-:W-:Y:S05]  /*11950*/  CALL.ABS.NOINC R2 ;  /* 0x0000000002007343 */ /* 0x008fea0003c00000 */
.L_x_1181:
[----:B------:R-:W-:Y:S01]  /*11960*/  MOV R2, 0x0 ;  /* 0x0000000000027802 */ /* 0x000fe20000000f00 */
[----:B------:R-:W-:Y:S01]  /*11970*/  ULDC.64 UR6, c[0x4][0x108] ;  /* 0x0100420000067ab9 */ /* 0x000fe20000000a00 */
[----:B------:R-:W-:Y:S01]  /*11980*/  ULDC.64 UR8, c[0x4][0x110] ;  /* 0x0100440000087ab9 */ /* 0x000fe20000000a00 */
[----:B------:R-:W-:Y:S01]  /*11990*/  ULDC.64 UR4, c[0x4][0xa0] ;  /* 0x0100280000047ab9 */ /* 0x000fe20000000a00 */
[----:B------:R-:W-:Y:S02]  /*119a0*/  IMAD.U32 R4, RZ, RZ, UR6 ;  /* 0x00000006ff047e24 */ /* 0x000fe4000f8e00ff */
[----:B------:R-:W0:Y:S01]  /*119b0*/  LDC.64 R2, c[0x4][R2] ;  /* 0x0100000002027b82 */ /* 0x000e220000000a00 */
        /* <DEDUP_REMOVED lines=9> */
[----:B0-----:R-:W-:Y:S05]  /*11a50*/  CALL.ABS.NOINC R2 ;  /* 0x0000000002007343 */ /* 0x001fea0003c00000 */
.L_x_1180:
[----:B------:R-:W2:Y:S01]  /*11a60*/  LDL.LU R7, [R1+0x1c] ;  /* 0x00001c0001077983 */ /* 0x000ea20000300800 */
[----:B------:R-:W3:Y:S01]  /*11a70*/  LDC R0, c[0x0][0x428] ;  /* 0x00010a00ff007b82 */ /* 0x000ee20000000800 */
[----:B------:R-:W-:Y:S01]  /*11a80*/  IMAD.MOV.U32 R4, RZ, RZ, R18 ;  /* 0x000000ffff047224 */ /* 0x000fe200078e0012 */
[----:B------:R-:W-:Y:S01]  /*11a90*/  ULDC.64 UR4, c[0x0][0x9f8] ;  /* 0x00027e0000047ab9 */ /* 0x000fe20000000a00 */
[----:B-1----:R-:W1:Y:S01]  /*11aa0*/  S2R R6, SR_TID.X ;  /* 0x0000000000067919 */ /* 0x002e620000002100 */
[----:B------:R-:W-:Y:S01]  /*11ab0*/  ULDC.64 UR6, c[0x0][0x208] ;  /* 0x0000820000067ab9 */ /* 0x000fe20000000a00 */
[----:B---3--:R-:W-:Y:S02]  /*11ac0*/  ISETP.NE.AND P0, PT, R0, 0x1, PT ;  /* 0x000000010000780c */ /* 0x008fe40003f05270 */
[----:B-1----:R-:W-:-:S11]  /*11ad0*/  LOP3.LUT R6, R6, 0x1f, RZ, 0xc0, !PT ;  /* 0x0000001f06067812 */ /* 0x002fd600078ec0ff */
[----:B------:R-:W1:Y:S08]  /*11ae0*/  @P0 LDC R3, c[0x0][0x42c] ;  /* 0x00010b00ff030b82 */ /* 0x000e700000000800 */
[----:B------:R-:W3:Y:S01]  /*11af0*/  @P0 LDC R5, c[0x0][0x430] ;  /* 0x00010c00ff050b82 */ /* 0x000ee20000000800 */
[----:B-1----:R-:W-:-:S05]  /*11b00*/  @P0 IMAD.HI.U32 R0, R18, R3, RZ ;  /* 0x0000000312000227 */ /* 0x002fca00078e00ff */
[----:B---3--:R-:W-:Y:S01]  /*11b10*/  @P0 SHF.R.U32.HI R4, RZ, R5, R0 ;  /* 0x00000005ff040219 */ /* 0x008fe20000011600 */
[----:B------:R-:W-:Y:S01]  /*11b20*/  IMAD.MOV.U32 R0, RZ, RZ, R19 ;  /* 0x000000ffff007224 */ /* 0x000fe200078e0013 */
[----:B------:R-:W-:-:S04]  /*11b30*/  ISETP.NE.U32.AND P0, PT, RZ, UR4, PT ;  /* 0x00000004ff007c0c */ /* 0x000fc8000bf05070 */
[----:B------:R-:W-:Y:S01]  /*11b40*/  ISETP.NE.AND.EX P0, PT, RZ, UR5, PT, P0 ;  /* 0x00000005ff007c0c */ /* 0x000fe2000bf05300 */
[----:B------:R-:W-:-:S12]  /*11b50*/  ULDC.64 UR4, c[0x0][0xa00] ;  /* 0x0002800000047ab9 */ /* 0x000fd80000000a00 */
[----:B------:R-:W1:Y:S01]  /*11b60*/  @P0 LDC.64 R2, c[0x0][0x9f8] ;  /* 0x00027e00ff020b82 */ /* 0x000e620000000a00 */
[----:B------:R-:W-:-:S04]  /*11b70*/  ISETP.NE.AND P6, PT, R6, RZ, PT ;  /* 0x000000ff0600720c */ /* 0x000fc80003fc5270 */
[----:B------:R-:W-:-:S09]  /*11b80*/  PLOP3.LUT P1, PT, P6, PT, PT, 0x8, 0x0 ;  /* 0x000000000000781c */ /* 0x000fd2000372e170 */
[----:B------:R-:W-:Y:S01]  /*11b90*/  VOTEU.ALL UP1, P6 ;  /* 0x00000000003f7886 */ /* 0x000fe20003020000 */
[----:B-1----:R-:W-:-:S05]  /*11ba0*/  @P0 IMAD.WIDE R2, R19, 0x4, R2 ;  /* 0x0000000413020825 */ /* 0x002fca00078e0202 */
[----:B------:R1:W5:Y:S01]  /*11bb0*/  @P0 LDG.E R0, desc[UR6][R2.64] ;  /* 0x0000000602000981 */ /* 0x000362000c1e1900 */
[----:B------:R-:W-:Y:S01]  /*11bc0*/  ISETP.NE.U32.AND P0, PT, RZ, UR4, PT ;  /* 0x00000004ff007c0c */ /* 0x000fe2000bf05070 */
[----:B------:R-:W-:-:S03]  /*11bd0*/  @!UP1 UIADD3 UR8, UP0, UR36, 0x270, URZ ;  /* 0x0000027024089890 */ /* 0x000fc6000ff1e03f */
[----:B------:R-:W-:Y:S01]  /*11be0*/  ISETP.NE.AND.EX P0, PT, RZ, UR5, PT, P0 ;  /* 0x00000005ff007c0c */ /* 0x000fe2000bf05300 */
[----:B------:R-:W-:-:S03]  /*11bf0*/  @!UP1 UIADD3.X UR9, URZ, UR37, URZ, UP0, !UPT ;  /* 0x000000253f099290 */ /* 0x000fc600087fe43f */
[----:B------:R-:W-:Y:S01]  /*11c00*/  SEL R8, R19, RZ, !P0 ;  /* 0x000000ff13087207 */ /* 0x000fe20004000000 */
[----:B------:R-:W-:Y:S01]  /*11c10*/  VOTEU.ALL UP0, P6 ;  /* 0x00000000003f7886 */ /* 0x000fe20003000000 */
[----:B-12---:R-:W-:-:S07]  /*11c20*/  IMAD R7, R17, 0x80, R7 ;  /* 0x0000008011077824 */ /* 0x006fce00078e0207 */
.L_x_1182:
        /* <DEDUP_REMOVED lines=16> */
.L_x_1183:
        /* <DEDUP_REMOVED lines=15> */
.L_x_1184:
        /* <DEDUP_REMOVED lines=9> */
[----:B------:R-:W2:Y:S01]  /*11eb0*/  LDL R5, [R1+0x14] ;  /* 0x0000140001057983 */ /* 0x000ea20000100800 */
[----:B------:R-:W1:Y:S01]  /*11ec0*/  LDC.64 R2, c[0x0][0x3f8] ;  /* 0x0000fe00ff027b82 */ /* 0x000e620000000a00 */
[----:B------:R-:W-:Y:S02]  /*11ed0*/  ULDC.64 UR4, c[0x0][0xa08] ;  /* 0x0002820000047ab9 */ /* 0x000fe40000000a00 */
[----:B-1----:R-:W-:Y:S01]  /*11ee0*/  LOP3.LUT P0, RZ, R2, UR4, RZ, 0xfc, !PT ;  /* 0x0000000402ff7c12 */ /* 0x002fe2000f80fcff */
[----:B------:R-:W-:-:S03]  /*11ef0*/  UMOV UR4, 0xffffffff ;  /* 0xffffffff00047882 */ /* 0x000fc60000000000 */
[----:B------:R-:W-:-:S04]  /*11f00*/  LOP3.LUT P0, RZ, R3, UR5, RZ, 0xfc, P0 ;  /* 0x0000000503ff7c12 */ /* 0x000fc8000800fcff */
[----:B-----5:R-:W-:Y:S01]  /*11f10*/  SEL R6, R0, RZ, !P0 ;  /* 0x000000ff00067207 */ /* 0x020fe20004000000 */
[----:B--2---:R-:W-:Y:S01]  /*11f20*/  VIADD R5, R5, 0xffffffff ;  /* 0xffffffff05057836 */ /* 0x004fe20000000000 */
[----:B------:R-:W-:Y:S07]  /*11f30*/  BRA.DIV UR4, `(.L_x_1185) ;  /* 0x0000003a04887947 */ /* 0x000fee000b800000 */
.L_x_1255:
[----:B------:R-:W-:Y:S01]  /*11f40*/  UMOV UR4, 0xffffffff ;  /* 0xffffffff00047882 */ /* 0x000fe20000000000 */
[----:B------:R-:W-:Y:S02]  /*11f50*/  SHF.R.S32.HI R17, RZ, 0x1f, R0 ;  /* 0x0000001fff117819 */ /* 0x000fe40000011400 */
[----:B------:R-:W-:Y:S05]  /*11f60*/  BRA.DIV UR4, `(.L_x_1186) ;  /* 0x0000003a04b07947 */ /* 0x000fea000b800000 */
[----:B------:R-:W-:-:S13]  /*11f70*/  ELECT P6, URZ, PT ;  /* 0x00000000003f782f */ /* 0x000fda00038c0000 */
.L_x_1258:
[----:B------:R-:W-:Y:S05]  /*11f80*/  @!P6 BRA `(.L_x_1187) ;  /* 0x00000004002ce947 */ /* 0x000fea0003800000 */
[----:B------:R-:W-:-:S04]  /*11f90*/  ISETP.NE.U32.AND P0, PT, R2, RZ, PT ;  /* 0x000000ff0200720c */ /* 0x000fc80003f05070 */
[----:B------:R-:W-:-:S13]  /*11fa0*/  ISETP.NE.AND.EX P0, PT, R3, RZ, PT, P0 ;  /* 0x000000ff0300720c */ /* 0x000fda0003f05300 */
[----:B------:R-:W-:Y:S05]  /*11fb0*/  @!P0 BRA `(.L_x_1188) ;  /* 0x00000000004c8947 */ /* 0x000fea0003800000 */
[----:B------:R-:W1:Y:S01]  /*11fc0*/  LDC R12, c[0x0][0x41c] ;  /* 0x00010700ff0c7b82 */ /* 0x000e620000000800 */
[----:B------:R-:W-:Y:S01]  /*11fd0*/  IMAD.MOV.U32 R6, RZ, RZ, R5 ;  /* 0x000000ffff067224 */ /* 0x000fe200078e0005 */
[----:B------:R-:W-:Y:S01]  /*11fe0*/  ULDC.64 UR4, c[0x0][0x408] ;  /* 0x0001020000047ab9 */ /* 0x000fe20000000a00 */
[----:B------:R-:W-:Y:S01]  /*11ff0*/  ULDC.64 UR6, c[0x0][0x208] ;  /* 0x0000820000067ab9 */ /* 0x000fe20000000a00 */
[----:B-1----:R-:W-:-:S13]  /*12000*/  ISETP.NE.AND P0, PT, R12, 0x1, PT ;  /* 0x000000010c00780c */ /* 0x002fda0003f05270 */
[----:B0-----:R-:W0:Y:S02]  /*12010*/  @P0 LDC.64 R10, c[0x0][0x420] ;  /* 0x00010800ff0a0b82 */ /* 0x001e240000000a00 */
[----:B0-----:R-:W-:-:S05]  /*12020*/  @P0 IMAD.HI.U32 R10, R5, R10, RZ ;  /* 0x0000000a050a0227 */ /* 0x001fca00078e00ff */
[----:B------:R-:W-:-:S04]  /*12030*/  @P0 SHF.R.U32.HI R6, RZ, R11, R10 ;  /* 0x0000000bff060219 */ /* 0x000fc8000001160a */
[--C-:B------:R-:W-:Y:S01]  /*12040*/  SHF.R.S32.HI R11, RZ, 0x1f, R6.reuse ;  /* 0x0000001fff0b7819 */ /* 0x100fe20000011406 */
[--C-:B------:R-:W-:Y:S02]  /*12050*/  IMAD.MOV R9, RZ, RZ, -R6.reuse ;  /* 0x000000ffff097224 */ /* 0x100fe400078e0a06 */
[----:B------:R-:W-:Y:S02]  /*12060*/  IMAD.MOV.U32 R10, RZ, RZ, R6 ;  /* 0x000000ffff0a7224 */ /* 0x000fe400078e0006 */
        /* <DEDUP_REMOVED lines=8> */
.L_x_1188:
[----:B------:R-:W2:Y:S01]  /*120f0*/  LDL R9, [R1] ;  /* 0x0000000001097983 */ /* 0x000ea20000100800 */
[----:B0-----:R-:W-:-:S03]  /*12100*/  MOV R11, 0x400 ;  /* 0x00000400000b7802 */ /* 0x001fc60000000f00 */
[----:B------:R-:W3:Y:S01]  /*12110*/  LDL R10, [R1+0x8] ;  /* 0x00000800010a7983 */ /* 0x000ee20000100800 */
[----:B-1----:R-:W0:Y:S02]  /*12120*/  S2R R12, SR_CgaCtaId ;  /* 0x00000000000c7919 */ /* 0x002e240000008800 */
[----:B0-----:R-:W-:-:S05]  /*12130*/  LEA R11, R12, R11, 0x18 ;  /* 0x0000000b0c0b7211 */ /* 0x001fca00078ec0ff */
[----:B--2---:R-:W-:Y:S01]  /*12140*/  IMAD R9, R9, 0x8, R11 ;  /* 0x0000000809097824 */ /* 0x004fe200078e020b */
[----:B---3--:R-:W-:-:S04]  /*12150*/  SHF.L.U32 R10, R10, 0x1f, RZ ;  /* 0x0000001f0a0a7819 */ /* 0x008fc800000006ff */
[----:B------:R-:W0:Y:S02]  /*12160*/  SYNCS.PHASECHK.TRANS64.TRYWAIT P0, [R9+URZ+0x2a840], R10 ;  /* 0x02a8400a090075a7 */ /* 0x000e24000800017f */
[----:B0-----:R-:W-:Y:S05]  /*12170*/  @!P0 BRA `(.L_x_1189) ;  /* 0x00000038004c8947 */ /* 0x001fea0003800000 */
.L_x_1259:
        /* <DEDUP_REMOVED lines=11> */
.L_x_1190:
[----:B------:R-:W2:Y:S01]  /*12230*/  LDL R11, [R1] ;  /* 0x00000000010b7983 */ /* 0x000ea20000100800 */
[----:B------:R-:W-:-:S03]  /*12240*/  MOV R12, 0x400 ;  /* 0x00000400000c7802 */ /* 0x000fc60000000f00 */
[----:B0-----:R-:W3:Y:S01]  /*12250*/  LDL R10, [R1+0x4] ;  /* 0x00000400010a7983 */ /* 0x001ee20000100800 */
[----:B------:R-:W0:Y:S01]  /*12260*/  S2R R13, SR_CgaCtaId ;  /* 0x00000000000d7919 */ /* 0x000e220000008800 */
[----:B------:R-:W-:Y:S02]  /*12270*/  R2UR UR9, R9 ;  /* 0x00000000090972ca */ /* 0x000fe400000e0000 */
[----:B------:R-:W-:Y:S01]  /*12280*/  R2UR UR11, R5 ;  /* 0x00000000050b72ca */ /* 0x000fe200000e0000 */
[----:B------:R-:W-:Y:S01]  /*12290*/  UIADD3 UR4, UP0, UR36, 0x370, URZ ;  /* 0x0000037024047890 */ /* 0x000fe2000ff1e03f */
[----:B------:R-:W-:Y:S02]  /*122a0*/  R2UR UR12, R4 ;  /* 0x00000000040c72ca */ /* 0x000fe400000e0000 */
[----:B-----5:R-:W-:Y:S02]  /*122b0*/  R2UR UR13, R6 ;  /* 0x00000000060d72ca */ /* 0x020fe400000e0000 */
[----:B0-----:R-:W-:-:S05]  /*122c0*/  LEA R12, R13, R12, 0x18 ;  /* 0x0000000c0d0c7211 */ /* 0x001fca00078ec0ff */
[----:B------:R-:W-:Y:S01]  /*122d0*/  UIADD3 UR9, UR9, 0x2a830, URZ ;  /* 0x0002a83009097890 */ /* 0x000fe2000fffe03f */
[----:B------:R-:W-:Y:S01]  /*122e0*/  UMOV UR10, URZ ;  /* 0x0000003f000a7c82 */ /* 0x000fe20008000000 */
[----:B------:R-:W-:Y:S01]  /*122f0*/  UMOV UR6, 0x0 ;  /* 0x0000000000067882 */ /* 0x000fe20000000000 */
[----:B------:R-:W-:Y:S01]  /*12300*/  UMOV UR7, 0x14f00000 ;  /* 0x14f0000000077882 */ /* 0x000fe20000000000 */
[----:B------:R-:W-:Y:S01]  /*12310*/  UMOV UR16, 0x40 ;  /* 0x0000004000107882 */ /* 0x000fe20000000000 */
[----:B--2---:R-:W-:Y:S01]  /*12320*/  IMAD R9, R11, 0x9000, R12 ;  /* 0x000090000b097824 */ /* 0x004fe200078e020c */
[----:B---3--:R-:W-:-:S04]  /*12330*/  R2UR UR5, R10 ;  /* 0x000000000a0572ca */ /* 0x008fc800000e0000 */
[----:B------:R-:W-:-:S09]  /*12340*/  R2UR UR8, R9 ;  /* 0x00000000090872ca */ /* 0x000fd200000e0000 */
[----:B------:R-:W-:-:S04]  /*12350*/  UIMAD UR11, UR11, 0x60, UR5 ;  /* 0x000000600b0b78a4 */ /* 0x000fc8000f8e0205 */
[----:B------:R-:W-:Y:S02]  /*12360*/  UIADD3 UR14, UR8, 0x18400, URZ ;  /* 0x00018400080e7890 */ /* 0x000fe4000fffe03f */
        /* <DEDUP_REMOVED lines=12> */
[----:B-1----:R-:W-:Y:S01]  /*12430*/  NOP ;  /* 0x0000000000007918 */ /* 0x002fe20000000000 */
.L_x_1187:
[----:B------:R-:W2:Y:S01]  /*12440*/  LDL.LU R12, [R1+0x18] ;  /* 0x00001800010c7983 */ /* 0x000ea20000300800 */
[----:B------:R-:W-:Y:S01]  /*12450*/  MOV R10, 0x400 ;  /* 0x00000400000a7802 */ /* 0x000fe20000000f00 */
[----:B------:R-:W-:Y:S05]  /*12460*/  WARPSYNC.ALL ;  /* 0x0000000000007948 */ /* 0x000fea0003800000 */
[----:B0-----:R-:W0:Y:S01]  /*12470*/  S2R R11, SR_CgaCtaId ;  /* 0x00000000000b7919 */ /* 0x001e220000008800 */
        /* <DEDUP_REMOVED lines=43> */
.L_x_1260:
[----:B------:R-:W-:Y:S05]  /*12730*/  BSYNC B0 ;  /* 0x0000000000007941 */ /* 0x000fea0003800000 */
.L_x_1191:
[----:B------:R-:W2:Y:S04]  /*12740*/  LDL R9, [R1+0x14] ;  /* 0x0000140001097983 */ /* 0x000ea80000100800 */
[----:B0-----:R-:W3:Y:S01]  /*12750*/  LDL R8, [R1+0x10] ;  /* 0x0000100001087983 */ /* 0x001ee20000100800 */
[----:B------:R-:W-:Y:S01]  /*12760*/  BSSY B0, `(.L_x_1193) ;  /* 0x000019a000007945 */ /* 0x000fe20003800000 */
[----:B--2---:R-:W-:-:S05]  /*12770*/  VIADD R7, R9, 0xfffffffe ;  /* 0xfffffffe09077836 */ /* 0x004fca0000000000 */
[----:B---3--:R-:W-:-:S13]  /*12780*/  ISETP.GE.AND P0, PT, R7, R8, PT ;  /* 0x000000080700720c */ /* 0x008fda0003f06270 */
[----:B------:R-:W-:Y:S05]  /*12790*/  @!P0 BRA `(.L_x_1194) ;  /* 0x0000001800588947 */ /* 0x000fea0003800000 */
[----:B------:R-:W-:Y:S01]  /*127a0*/  LOP3.LUT R13, RZ, R8, RZ, 0x33, !PT ;  /* 0x00000008ff0d7212 */ /* 0x000fe200078e33ff */
[----:B------:R-:W-:Y:S01]  /*127b0*/  IMAD.MOV R8, RZ, RZ, -R9 ;  /* 0x000000ffff087224 */ /* 0x000fe200078e0a09 */
[----:B------:R-:W-:Y:S04]  /*127c0*/  BSSY B1, `(.L_x_1195) ;  /* 0x000008d000017945 */ /* 0x000fe80003800000 */
[----:B------:R-:W-:-:S05]  /*127d0*/  VIADDMNMX R13, R8, 0x1, R13, !PT ;  /* 0x00000001080d7846 */ /* 0x000fca000780010d */
[----:B------:R-:W-:-:S05]  /*127e0*/  IMAD.IADD R8, R9, 0x1, R13 ;  /* 0x0000000109087824 */ /* 0x000fca00078e020d */
[----:B------:R-:W-:-:S04]  /*127f0*/  LOP3.LUT R8, R8, 0x1, RZ, 0xc0, !PT ;  /* 0x0000000108087812 */ /* 0x000fc800078ec0ff */
[----:B------:R-:W-:-:S13]  /*12800*/  ISETP.NE.U32.AND P0, PT, R8, 0x1, PT ;  /* 0x000000010800780c */ /* 0x000fda0003f05070 */
        /* <DEDUP_REMOVED lines=26> */
[----:B------:R-:W-:Y:S01]  /*129b0*/  IMAD.IADD R15, R15, 0x1, R11 ;  /* 0x000000010f0f7824 */ /* 0x000fe200078e020b */
[----:B------:R-:W-:Y:S01]  /*129c0*/  LEA R2, P0, R10, R2, 0x2 ;  /* 0x000000020a027211 */ /* 0x000fe200078010ff */
[----:B------:R-:W-:-:S03]  /*129d0*/  IMAD.MOV R8, RZ, RZ, -R8 ;  /* 0x000000ffff087224 */ /* 0x000fc600078e0a08 */
[----:B------:R-:W-:Y:S01]  /*129e0*/  LEA.HI.X R3, R10, R3, R15, 0x2, P0 ;  /* 0x000000030a037211 */ /* 0x000fe200000f140f */
[----:B------:R-:W-:-:S04]  /*129f0*/  IMAD R7, R18, R8, R7 ;  /* 0x0000000812077224 */ /* 0x000fc800078e0207 */
[----:B------:R0:W5:Y:S04]  /*12a00*/  LDG.E R8, desc[UR6][R2.64] ;  /* 0x0000000602087981 */ /* 0x000168000c1e1900 */
.L_x_1199:
[----:B0-----:R-:W0:Y:S01]  /*12a10*/  S2R R3, SR_CgaCtaId ;  /* 0x0000000000037919 */ /* 0x001e220000008800 */
[----:B------:R-:W-:-:S04]  /*12a20*/  MOV R2, 0x400 ;  /* 0x0000040000027802 */ /* 0x000fc80000000f00 */
[----:B0-----:R-:W-:Y:S02]  /*12a30*/  LEA R2, R3, R2, 0x18 ;  /* 0x0000000203027211 */ /* 0x001fe400078ec0ff */
[----:B------:R-:W-:-:S03]  /*12a40*/  SHF.L.U32 R3, R14, 0x1f, RZ ;  /* 0x0000001f0e037819 */ /* 0x000fc600000006ff */
[----:B------:R-:W-:-:S04]  /*12a50*/  IMAD R2, R12, 0x8, R2 ;  /* 0x000000080c027824 */ /* 0x000fc800078e0202 */
[----:B------:R-:W0:Y:S02]  /*12a60*/  SYNCS.PHASECHK.TRANS64.TRYWAIT P0, [R2+URZ+0x2a840], R3 ;  /* 0x02a84003020075a7 */ /* 0x000e24000800017f */
[----:B0-----:R-:W-:Y:S05]  /*12a70*/  @!P0 BRA `(.L_x_1200) ;  /* 0x0000003000408947 */ /* 0x001fea0003800000 */
.L_x_1261:
        /* <DEDUP_REMOVED lines=11> */
.L_x_1201:
        /* <DEDUP_REMOVED lines=24> */
[----:B------:R-:W-:Y:S02]  /*12cb0*/  UIMAD UR11, UR11, 0x60, UR5 ;  /* 0x000000600b0b78a4 */ /* 0x000fe4000f8e0205 */
        /* <DEDUP_REMOVED lines=12> */
.L_x_1262:
[----:B------:R-:W-:Y:S05]  /*12d80*/  @P1 BRA `(.L_x_1203) ;  /* 0x0000000000301947 */ /* 0x000fea0003800000 */
[----:B------:R-:W1:Y:S01]  /*12d90*/  S2R R9, SR_TID.X ;  /* 0x0000000000097919 */ /* 0x000e620000002100 */
[----:B------:R-:W-:Y:S01]  /*12da0*/  MOV R10, 0x400 ;  /* 0x00000400000a7802 */ /* 0x000fe20000000f00 */
[----:B------:R-:W2:Y:S01]  /*12db0*/  S2R R11, SR_CgaCtaId ;  /* 0x00000000000b7919 */ /* 0x000ea20000008800 */
[----:B-1----:R-:W-:Y:S02]  /*12dc0*/  LOP3.LUT R15, R9, 0x1f, RZ, 0xc0, !PT ;  /* 0x0000001f090f7812 */ /* 0x002fe400078ec0ff */
[----:B------:R-:W3:Y:S02]  /*12dd0*/  LDL R9, [R1] ;  /* 0x0000000001097983 */ /* 0x000ee40000100800 */
[----:B------:R-:W-:Y:S02]  /*12de0*/  ISETP.NE.AND P0, PT, R15, RZ, PT ;  /* 0x000000ff0f00720c */ /* 0x000fe40003f05270 */
[----:B--2---:R-:W-:Y:S01]  /*12df0*/  LEA R10, R11, R10, 0x18 ;  /* 0x0000000a0b0a7211 */ /* 0x004fe200078ec0ff */
[----:B0-----:R-:W-:-:S04]  /*12e00*/  IMAD.MOV.U32 R3, RZ, RZ, 0x6000 ;  /* 0x00006000ff037424 */ /* 0x001fc800078e00ff */
[----:B---3--:R-:W-:-:S04]  /*12e10*/  IMAD R2, R9, 0x8, R10 ;  /* 0x0000000809027824 */ /* 0x008fc800078e020a */
[----:B------:R1:W-:Y:S02]  /*12e20*/  SYNCS.ARRIVE.TRANS64 RZ, [R2+URZ+0x2a850], R3 ;  /* 0x02a8500302ff79a7 */ /* 0x0003e4000800003f */
[----:B------:R-:W-:Y:S05]  /*12e30*/  @!P0 BRA `(.L_x_1203) ;  /* 0x0000000000048947 */ /* 0x000fea0003800000 */
[----:B------:R-:W-:Y:S01]  /*12e40*/  BPT.TRAP 0x1 ;  /* 0x000000040000795c */ /* 0x000fe20000300000 */
.L_x_1203:
[----:B01----:R-:W2:Y:S01]  /*12e50*/  LDL.LU R2, [R1] ;  /* 0x0000000001027983 */ /* 0x003ea20000300800 */
[----:B------:R-:W-:-:S03]  /*12e60*/  MOV R10, 0x400 ;  /* 0x00000400000a7802 */ /* 0x000fc60000000f00 */
[----:B------:R-:W3:Y:S01]  /*12e70*/  LDL R3, [R1+0x4] ;  /* 0x0000040001037983 */ /* 0x000ee20000100800 */
[----:B------:R-:W0:Y:S01]  /*12e80*/  S2R R11, SR_CgaCtaId ;  /* 0x00000000000b7919 */ /* 0x000e220000008800 */
[----:B------:R-:W-:Y:S01]  /*12e90*/  R2UR UR11, R5 ;  /* 0x00000000050b72ca */ /* 0x000fe200000e0000 */
[----:B------:R-:W-:Y:S01]  /*12ea0*/  UIADD3 UR4, UP0, UR36, 0x470, URZ ;  /* 0x0000047024047890 */ /* 0x000fe2000ff1e03f */
[----:B------:R-:W-:Y:S02]  /*12eb0*/  R2UR UR13, R6 ;  /* 0x00000000060d72ca */ /* 0x000fe400000e0000 */
[----:B------:R-:W-:Y:S02]  /*12ec0*/  R2UR UR12, R4 ;  /* 0x00000000040c72ca */ /* 0x000fe400000e0000 */
[----:B0-----:R-:W-:Y:S01]  /*12ed0*/  LEA R10, R11, R10, 0x18 ;  /* 0x0000000a0b0a7211 */ /* 0x001fe200078ec0ff */
[----:B------:R-:W-:Y:S01]  /*12ee0*/  UMOV UR10, URZ ;  /* 0x0000003f000a7c82 */ /* 0x000fe20008000000 */
[----:B------:R-:W-:Y:S01]  /*12ef0*/  UMOV UR7, 0x14f00000 ;  /* 0x14f0000000077882 */ /* 0x000fe20000000000 */
[----:B------:R-:W-:Y:S01]  /*12f00*/  UMOV UR15, 0x40 ;  /* 0x00000040000f7882 */ /* 0x000fe20000000000 */
[----:B------:R-:W-:-:S02]  /*12f10*/  IMAD.MOV.U32 R6, RZ, RZ, R8 ;  /* 0x000000ffff067224 */ /* 0x000fc400078e0008 */
[----:B------:R-:W-:Y:S02]  /*12f20*/  IMAD.MOV.U32 R5, RZ, RZ, R7 ;  /* 0x000000ffff057224 */ /* 0x000fe400078e0007 */
[----:B--2---:R-:W-:-:S04]  /*12f30*/  IMAD.MOV.U32 R9, RZ, RZ, R2 ;  /* 0x000000ffff097224 */ /* 0x004fc800078e0002 */
[----:B------:R-:W-:-:S05]  /*12f40*/  IMAD R2, R9, 0x8, R10 ;  /* 0x0000000809027824 */ /* 0x000fca00078e020a */
[----:B------:R-:W-:Y:S01]  /*12f50*/  R2UR UR9, R2 ;  /* 0x00000000020972ca */ /* 0x000fe200000e0000 */
[----:B------:R-:W-:Y:S01]  /*12f60*/  IMAD R2, R9, 0x6000, R10 ;  /* 0x0000600009027824 */ /* 0x000fe200078e020a */
[----:B---3--:R-:W-:-:S04]  /*12f70*/  R2UR UR5, R3 ;  /* 0x00000000030572ca */ /* 0x008fc800000e0000 */
[----:B------:R-:W-:-:S07]  /*12f80*/  R2UR UR6, R2 ;  /* 0x00000000020672ca */ /* 0x000fce00000e0000 */
[----:B------:R-:W-:Y:S02]  /*12f90*/  UIADD3 UR9, UR9, 0x2a850, URZ ;  /* 0x0002a85009097890 */ /* 0x000fe4000fffe03f */
[----:B------:R-:W-:Y:S02]  /*12fa0*/  UIMAD UR11, UR11, 0x60, UR5 ;  /* 0x000000600b0b78a4 */ /* 0x000fe4000f8e0205 */
[----:B------:R-:W-:Y:S02]  /*12fb0*/  UIADD3.X UR5, URZ, UR37, URZ, UP0, !UPT ;  /* 0x000000253f057290 */ /* 0x000fe400087fe43f */
[----:B------:R-:W-:Y:S02]  /*12fc0*/  UIADD3 UR8, UR6, 0x400, URZ ;  /* 0x0000040006087890 */ /* 0x000fe4000fffe03f */
[----:B------:R-:W-:-:S03]  /*12fd0*/  UIADD3 UR14, UR6, 0x3400, URZ ;  /* 0x00003400060e7890 */ /* 0x000fc6000fffe03f */
[----:B------:R-:W-:-:S04]  /*12fe0*/  UMOV UR6, 0x0 ;  /* 0x0000000000067882 */ /* 0x000fc80000000000 */
[----:B------:R0:W-:Y:S02]  /*12ff0*/  UTMALDG.4D [UR8], [UR4], desc[UR6] ;  /* 0x00000608040075b4 */ /* 0x0001e40008019000 */
[----:B0-----:R-:W-:Y:S01]  /*13000*/  UMOV UR8, UR14 ;  /* 0x0000000e00087c82 */ /* 0x001fe20008000000 */
[----:B------:R-:W-:Y:S02]  /*13010*/  UMOV UR10, UR15 ;  /* 0x0000000f000a7c82 */ /* 0x000fe40008000000 */
[----:B------:R0:W-:Y:S02]  /*13020*/  UTMALDG.4D [UR8], [UR4], desc[UR6] ;  /* 0x00000608040075b4 */ /* 0x0001e40008019000 */
[----:B0-----:R-:W-:Y:S01]  /*13030*/  NOP ;  /* 0x0000000000007918 */ /* 0x001fe20000000000 */
.L_x_1198:
[----:B------:R-:W-:Y:S05]  /*13040*/  BSYNC B2 ;  /* 0x0000000000027941 */ /* 0x000fea0003800000 */
.L_x_1197:
[----:B------:R-:W2:Y:S04]  /*13050*/  LDL R2, [R1+0x14] ;  /* 0x0000140001027983 */ /* 0x000ea80000100800 */
[----:B------:R0:W-:Y:S04]  /*13060*/  STL [R1], R12 ;  /* 0x0000000c01007387 */ /* 0x0001e80000100800 */
[----:B------:R0:W-:Y:S02]  /*13070*/  STL [R1+0x8], R14 ;  /* 0x0000080e01007387 */ /* 0x0001e40000100800 */
[----:B0-2---:R-:W-:-:S07]  /*13080*/  VIADD R7, R2, 0xfffffffd ;  /* 0xfffffffd02077836 */ /* 0x005fce0000000000 */
.L_x_1196:
[----:B------:R-:W-:Y:S05]  /*13090*/  BSYNC B1 ;  /* 0x0000000000017941 */ /* 0x000fea0003800000 */
.L_x_1195:
[----:B------:R-:W2:Y:S01]  /*130a0*/  LDL.LU R2, [R1+0x14] ;  /* 0x0000140001027983 */ /* 0x000ea20000300800 */
[----:B------:R-:W-:Y:S01]  /*130b0*/  VIADD R13, R13, 0xfffffffe ;  /* 0xfffffffe0d0d7836 */ /* 0x000fe20000000000 */
[----:B--2---:R-:W-:-:S04]  /*130c0*/  LOP3.LUT R2, RZ, R2, RZ, 0x33, !PT ;  /* 0x00000002ff027212 */ /* 0x004fc800078e33ff */
[----:B------:R-:W-:-:S13]  /*130d0*/  ISETP.NE.AND P0, PT, R13, R2, PT ;  /* 0x000000020d00720c */ /* 0x000fda0003f05270 */
[----:B------:R-:W-:Y:S05]  /*130e0*/  @!P0 BRA `(.L_x_1194) ;  /* 0x0000001000048947 */ /* 0x000fea0003800000 */
[----:B------:R-:W-:-:S07]  /*130f0*/  IMAD.MOV.U32 R10, RZ, RZ, R6 ;  /* 0x000000ffff0a7224 */ /* 0x000fce00078e0006 */
.L_x_1218:
        /* <DEDUP_REMOVED lines=33> */
.L_x_1206:
[----:B------:R-:W1:Y:S01]  /*13310*/  S2R R3, SR_CgaCtaId ;  /* 0x0000000000037919 */ /* 0x000e620000008800 */
[----:B------:R-:W-:-:S04]  /*13320*/  MOV R2, 0x400 ;  /* 0x0000040000027802 */ /* 0x000fc80000000f00 */
[----:B-1----:R-:W-:Y:S02]  /*13330*/  LEA R2, R3, R2, 0x18 ;  /* 0x0000000203027211 */ /* 0x002fe400078ec0ff */
[----:B------:R-:W-:-:S03]  /*13340*/  SHF.L.U32 R3, R9, 0x1f, RZ ;  /* 0x0000001f09037819 */ /* 0x000fc600000006ff */
[----:B------:R-:W-:-:S04]  /*13350*/  IMAD R2, R8, 0x8, R2 ;  /* 0x0000000808027824 */ /* 0x000fc800078e0202 */
[----:B------:R-:W1:Y:S02]  /*13360*/  SYNCS.PHASECHK.TRANS64.TRYWAIT P0, [R2+URZ+0x2a840], R3 ;  /* 0x02a84003020075a7 */ /* 0x000e64000800017f */
[----:B-1----:R-:W-:Y:S05]  /*13370*/  @!P0 BRA `(.L_x_1207) ;  /* 0x0000002800288947 */ /* 0x002fea0003800000 */
.L_x_1263:
        /* <DEDUP_REMOVED lines=11> */
.L_x_1208:
[----:B------:R-:W2:Y:S04]  /*13430*/  LDL R15, [R1+0x4] ;  /* 0x00000400010f7983 */ /* 0x000ea80000100800 */
[----:B------:R-:W3:Y:S01]  /*13440*/  LDL.LU R14, [R1+0x8] ;  /* 0x00000800010e7983 */ /* 0x000ee20000300800 */
[----:B-1----:R-:W-:-:S03]  /*13450*/  MOV R3, 0x400 ;  /* 0x0000040000037802 */ /* 0x002fc60000000f00 */
        /* <DEDUP_REMOVED lines=34> */
.L_x_1264:
        /* <DEDUP_REMOVED lines=8> */
.L_x_1210:
[----:B0-----:R-:W2:Y:S01]  /*13700*/  LDL.LU R2, [R1] ;  /* 0x0000000001027983 */ /* 0x001ea20000300800 */
[----:B------:R-:W-:-:S03]  /*13710*/  MOV R13, 0x400 ;  /* 0x00000400000d7802 */ /* 0x000fc60000000f00 */
[----:B------:R-:W3:Y:S01]  /*13720*/  LDL R11, [R1+0x4] ;  /* 0x00000400010b7983 */ /* 0x000ee20000100800 */
[----:B------:R-:W0:Y:S01]  /*13730*/  S2R R14, SR_CgaCtaId ;  /* 0x00000000000e7919 */ /* 0x000e220000008800 */
[----:B------:R-:W-:Y:S02]  /*13740*/  R2UR UR11, R5 ;  /* 0x00000000050b72ca */ /* 0x000fe400000e0000 */
[----:B------:R-:W-:Y:S01]  /*13750*/  R2UR UR9, R3 ;  /* 0x00000000030972ca */ /* 0x000fe200000e0000 */
[----:B------:R-:W-:Y:S01]  /*13760*/  UIADD3 UR4, UP0, UR36, 0x470, URZ ;  /* 0x0000047024047890 */ /* 0x000fe2000ff1e03f */
[----:B------:R-:W-:Y:S02]  /*13770*/  R2UR UR13, R6 ;  /* 0x00000000060d72ca */ /* 0x000fe400000e0000 */
[----:B------:R-:W-:Y:S02]  /*13780*/  R2UR UR12, R4 ;  /* 0x00000000040c72ca */ /* 0x000fe400000e0000 */
[----:B0-----:R-:W-:-:S07]  /*13790*/  LEA R13, R14, R13, 0x18 ;  /* 0x0000000d0e0d7211 */ /* 0x001fce00078ec0ff */
[----:B------:R-:W-:Y:S01]  /*137a0*/  UIADD3 UR9, UR9, 0x50, URZ ;  /* 0x0000005009097890 */ /* 0x000fe2000fffe03f */
[----:B------:R-:W-:Y:S01]  /*137b0*/  UMOV UR10, URZ ;  /* 0x0000003f000a7c82 */ /* 0x000fe20008000000 */
[----:B------:R-:W-:Y:S01]  /*137c0*/  UMOV UR7, 0x14f00000 ;  /* 0x14f0000000077882 */ /* 0x000fe20000000000 */
[----:B------:R-:W-:Y:S01]  /*137d0*/  UMOV UR15, 0x40 ;  /* 0x00000040000f7882 */ /* 0x000fe20000000000 */
[----:B------:R-:W-:Y:S02]  /*137e0*/  IMAD.MOV.U32 R5, RZ, RZ, R12 ;  /* 0x000000ffff057224 */ /* 0x000fe400078e000c */
[----:B------:R-:W-:Y:S02]  /*137f0*/  IMAD.MOV.U32 R6, RZ, RZ, R10 ;  /* 0x000000ffff067224 */ /* 0x000fe400078e000a */
[----:B--2---:R-:W-:Y:S01]  /*13800*/  IMAD R2, R2, 0x6000, R13 ;  /* 0x0000600002027824 */ /* 0x004fe200078e020d */
[----:B---3--:R-:W-:-:S04]  /*13810*/  R2UR UR5, R11 ;  /* 0x000000000b0572ca */ /* 0x008fc800000e0000 */
[----:B------:R-:W-:-:S09]  /*13820*/  R2UR UR6, R2 ;  /* 0x00000000020672ca */ /* 0x000fd200000e0000 */
[----:B------:R-:W-:-:S04]  /*13830*/  UIMAD UR11, UR11, 0x60, UR5 ;  /* 0x000000600b0b78a4 */ /* 0x000fc8000f8e0205 */
[----:B------:R-:W-:Y:S02]  /*13840*/  UIADD3 UR8, UR6, 0x400, URZ ;  /* 0x0000040006087890 */ /* 0x000fe4000fffe03f */
[----:B------:R-:W-:Y:S02]  /*13850*/  UIADD3.X UR5, URZ, UR37, URZ, UP0, !UPT ;  /* 0x000000253f057290 */ /* 0x000fe400087fe43f */
[----:B------:R-:W-:-:S03]  /*13860*/  UIADD3 UR14, UR6, 0x3400, URZ ;  /* 0x00003400060e7890 */ /* 0x000fc6000fffe03f */
[----:B------:R-:W-:-:S04]  /*13870*/  UMOV UR6, 0x0 ;  /* 0x0000000000067882 */ /* 0x000fc80000000000 */
[----:B------:R0:W-:Y:S02]  /*13880*/  UTMALDG.4D [UR8], [UR4], desc[UR6] ;  /* 0x00000608040075b4 */ /* 0x0001e40008019000 */
[----:B0-----:R-:W-:Y:S01]  /*13890*/  UMOV UR8, UR14 ;  /* 0x0000000e00087c82 */ /* 0x001fe20008000000 */
[----:B------:R-:W-:Y:S02]  /*138a0*/  UMOV UR10, UR15 ;  /* 0x0000000f000a7c82 */ /* 0x000fe40008000000 */
[----:B------:R0:W-:Y:S02]  /*138b0*/  UTMALDG.4D [UR8], [UR4], desc[UR6] ;  /* 0x00000608040075b4 */ /* 0x0001e40008019000 */
[----:B0-----:R-:W-:Y:S01]  /*138c0*/  NOP ;  /* 0x0000000000007918 */ /* 0x001fe20000000000 */
.L_x_1205:
[----:B------:R-:W-:Y:S05]  /*138d0*/  BSYNC B1 ;  /* 0x0000000000017941 */ /* 0x000fea0003800000 */
.L_x_1204:
[----:B------:R-:W-:Y:S01]  /*138e0*/  VIADD R3, R8, 0x1 ;  /* 0x0000000108037836 */ /* 0x000fe20000000000 */
[----:B------:R-:W-:Y:S01]  /*138f0*/  BSSY B1, `(.L_x_1211) ;  /* 0x000007c000017945 */ /* 0x000fe20003800000 */
[----:B------:R-:W-:-:S03]  /*13900*/  VIADD R13, R7, 0xffffffff ;  /* 0xffffffff070d7836 */ /* 0x000fc60000000000 */
        /* <DEDUP_REMOVED lines=8> */
[----:B------:R-:W-:Y:S01]  /*13990*/  IMAD.MOV.U32 R12, RZ, RZ, R13 ;  /* 0x000000ffff0c7224 */ /* 0x000fe200078e000d */
        /* <DEDUP_REMOVED lines=21> */
.L_x_1213:
[----:B------:R-:W2:Y:S01]  /*13af0*/  S2R R3, SR_CgaCtaId ;  /* 0x0000000000037919 */ /* 0x000ea20000008800 */
[----:B------:R-:W-:-:S04]  /*13b00*/  MOV R2, 0x400 ;  /* 0x0000040000027802 */ /* 0x000fc80000000f00 */
[----:B--2---:R-:W-:Y:S02]  /*13b10*/  LEA R2, R3, R2, 0x18 ;  /* 0x0000000203027211 */ /* 0x004fe400078ec0ff */
[----:B------:R-:W-:-:S03]  /*13b20*/  SHF.L.U32 R3, R14, 0x1f, RZ ;  /* 0x0000001f0e037819 */ /* 0x000fc600000006ff */
[----:B------:R-:W-:-:S04]  /*13b30*/  IMAD R2, R15, 0x8, R2 ;  /* 0x000000080f027824 */ /* 0x000fc800078e0202 */
[----:B------:R-:W2:Y:S02]  /*13b40*/  SYNCS.PHASECHK.TRANS64.TRYWAIT P0, [R2+URZ+0x2a840], R3 ;  /* 0x02a84003020075a7 */ /* 0x000ea4000800017f */
[----:B--2---:R-:W-:Y:S05]  /*13b50*/  @!P0 BRA `(.L_x_1214) ;  /* 0x0000002000588947 */ /* 0x004fea0003800000 */
.L_x_1265:
        /* <DEDUP_REMOVED lines=11> */
.L_x_1215:
        /* <DEDUP_REMOVED lines=22> */
[----:B------:R-:W-:Y:S02]  /*13d70*/  UIMAD UR11, UR11, 0x60, UR5 ;  /* 0x000000600b0b78a4 */ /* 0x000fe4000f8e0205 */
[----:B------:R-:W-:Y:S02]  /*13d80*/  UIADD3.X UR5, URZ, UR37, URZ, UP0, !UPT ;  /* 0x000000253f057290 */ /* 0x000fe400087fe43f */
[----:B------:R-:W-:Y:S02]  /*13d90*/  UIADD3 UR14, UR8, 0x18400, URZ ;  /* 0x00018400080e7890 */ /* 0x000fe4000fffe03f */
[----:B------:R-:W-:Y:S02]  /*13da0*/  UIADD3 UR15, UR8, 0x1b400, URZ ;  /* 0x0001b400080f7890 */ /* 0x000fe4000fffe03f */
[----:B------:R-:W-:-:S03]  /*13db0*/  UIADD3 UR16, UR8, 0x1e400, URZ ;  /* 0x0001e40008107890 */ /* 0x000fc6000fffe03f */
[----:B------:R-:W-:Y:S02]  /*13dc0*/  UMOV UR8, UR14 ;  /* 0x0000000e00087c82 */ /* 0x000fe40008000000 */
[----:B------:R0:W-:Y:S01]  /*13dd0*/  UTMALDG.4D [UR8], [UR4], desc[UR6] ;  /* 0x00000608040075b4 */ /* 0x0001e20008019000 */
[----:B------:R-:W-:Y:S01]  /*13de0*/  IMAD R2, R8, 0x8, R2 ;  /* 0x0000000808027824 */ /* 0x000fe200078e0202 */
        /* <DEDUP_REMOVED lines=8> */
.L_x_1266:
        /* <DEDUP_REMOVED lines=8> */
.L_x_1217:
[----:B-1----:R-:W2:Y:S01]  /*13ef0*/  LDL R3, [R1+0x4] ;  /* 0x0000040001037983 */ /* 0x002ea20000100800 */
[----:B0-----:R-:W-:Y:S01]  /*13f00*/  MOV R9, 0x400 ;  /* 0x0000040000097802 */ /* 0x001fe20000000f00 */
[----:B------:R-:W0:Y:S01]  /*13f10*/  S2R R11, SR_CgaCtaId ;  /* 0x00000000000b7919 */ /* 0x000e220000008800 */
[----:B------:R-:W-:Y:S02]  /*13f20*/  R2UR UR11, R5 ;  /* 0x00000000050b72ca */ /* 0x000fe400000e0000 */
        /* <DEDUP_REMOVED lines=14> */
[----:B------:R-:W-:Y:S02]  /*14010*/  IMAD.MOV.U32 R5, RZ, RZ, R12 ;  /* 0x000000ffff057224 */ /* 0x000fe400078e000c */
[----:B------:R-:W-:Y:S01]  /*14020*/  IMAD.MOV.U32 R6, RZ, RZ, R10 ;  /* 0x000000ffff067224 */ /* 0x000fe200078e000a */
[----:B--2---:R-:W-:-:S13]  /*14030*/  R2UR UR5, R3 ;  /* 0x00000000030572ca */ /* 0x004fda00000e0000 */
[----:B------:R-:W-:Y:S02]  /*14040*/  UIMAD UR11, UR11, 0x60, UR5 ;  /* 0x000000600b0b78a4 */ /* 0x000fe4000f8e0205 */
[----:B------:R-:W-:-:S09]  /*14050*/  UIADD3.X UR5, URZ, UR37, URZ, UP0, !UPT ;  /* 0x000000253f057290 */ /* 0x000fd200087fe43f */
[----:B------:R0:W-:Y:S02]  /*14060*/  UTMALDG.4D [UR8], [UR4], desc[UR6] ;  /* 0x00000608040075b4 */ /* 0x0001e40008019000 */
[----:B0-----:R-:W-:Y:S01]  /*14070*/  UMOV UR8, UR14 ;  /* 0x0000000e00087c82 */ /* 0x001fe20008000000 */
[----:B------:R-:W-:Y:S02]  /*14080*/  UMOV UR10, UR15 ;  /* 0x0000000f000a7c82 */ /* 0x000fe40008000000 */
[----:B------:R1:W-:Y:S02]  /*14090*/  UTMALDG.4D [UR8], [UR4], desc[UR6] ;  /* 0x00000608040075b4 */ /* 0x0003e40008019000 */
[----:B-1----:R-:W-:Y:S01]  /*140a0*/  NOP ;  /* 0x0000000000007918 */ /* 0x002fe20000000000 */
.L_x_1212:
[----:B------:R-:W-:Y:S05]  /*140b0*/  BSYNC B1 ;  /* 0x0000000000017941 */ /* 0x000fea0003800000 */
.L_x_1211:
[----:B------:R-:W2:Y:S01]  /*140c0*/  LDL R2, [R1+0x10] ;  /* 0x0000100001027983 */ /* 0x000ea20000100800 */
[----:B------:R-:W-:Y:S01]  /*140d0*/  VIADD R7, R7, 0xfffffffe ;  /* 0xfffffffe07077836 */ /* 0x000fe20000000000 */
[----:B--2---:R-:W-:-:S13]  /*140e0*/  ISETP.GT.AND P0, PT, R13, R2, PT ;  /* 0x000000020d00720c */ /* 0x004fda0003f04270 */
[----:B------:R-:W-:Y:S05]  /*140f0*/  @P0 BRA `(.L_x_1218) ;  /* 0xfffffff000000947 */ /* 0x000fea000383ffff */
.L_x_1194:
[----:B------:R-:W-:Y:S05]  /*14100*/  BSYNC B0 ;  /* 0x0000000000007941 */ /* 0x000fea0003800000 */
.L_x_1193:
        /* <DEDUP_REMOVED lines=18> */
.L_x_1220:
[----:B------:R-:W-:Y:S05]  /*14230*/  BSYNC B0 ;  /* 0x0000000000007941 */ /* 0x000fea0003800000 */
.L_x_1219:
        /* <DEDUP_REMOVED lines=11> */
.L_x_1267:
        /* <DEDUP_REMOVED lines=11> */
.L_x_1224:
[----:B-1----:R-:W2:Y:S01]  /*143a0*/  LDL R0, [R1] ;  /* 0x0000000001007983 */ /* 0x002ea20000100800 */
[----:B------:R-:W-:-:S03]  /*143b0*/  MOV R7, 0x400 ;  /* 0x0000040000077802 */ /* 0x000fc60000000f00 */
[----:B------:R-:W3:Y:S01]  /*143c0*/  LDL.LU R2, [R1+0x4] ;  /* 0x0000040001027983 */ /* 0x000ee20000300800 */
[----:B------:R-:W1:Y:S01]  /*143d0*/  S2R R8, SR_CgaCtaId ;  /* 0x0000000000087919 */ /* 0x000e620000008800 */
[----:B------:R-:W-:Y:S02]  /*143e0*/  R2UR UR11, R5 ;  /* 0x00000000050b72ca */ /* 0x000fe400000e0000 */
[----:B------:R-:W-:Y:S01]  /*143f0*/  R2UR UR9, R3 ;  /* 0x00000000030972ca */ /* 0x000fe200000e0000 */
[----:B------:R-:W-:Y:S01]  /*14400*/  UIADD3 UR4, UP0, UR36, 0x470, URZ ;  /* 0x0000047024047890 */ /* 0x000fe2000ff1e03f */
[----:B------:R-:W-:Y:S02]  /*14410*/  R2UR UR12, R4 ;  /* 0x00000000040c72ca */ /* 0x000fe400000e0000 */
[----:B------:R-:W-:Y:S02]  /*14420*/  R2UR UR13, R6 ;  /* 0x00000000060d72ca */ /* 0x000fe400000e0000 */
[----:B-1----:R-:W-:-:S07]  /*14430*/  LEA R7, R8, R7, 0x18 ;  /* 0x0000000708077211 */ /* 0x002fce00078ec0ff */
[----:B------:R-:W-:Y:S01]  /*14440*/  UIADD3 UR9, UR9, 0x2a850, URZ ;  /* 0x0002a85009097890 */ /* 0x000fe2000fffe03f */
[----:B------:R-:W-:Y:S01]  /*14450*/  UMOV UR10, URZ ;  /* 0x0000003f000a7c82 */ /* 0x000fe20008000000 */
        /* <DEDUP_REMOVED lines=15> */
.L_x_1222:
[----:B------:R-:W-:Y:S05]  /*14550*/  BSYNC B0 ;  /* 0x0000000000007941 */ /* 0x000fea0003800000 */
.L_x_1221:
        /* <DEDUP_REMOVED lines=9> */
.L_x_1178:
[----:B------:R-:W-:Y:S05]  /*145f0*/  BSYNC B6 ;  /* 0x0000000000067941 */ /* 0x000fea0003800000 */
.L_x_1176:
[----:B------:R-:W-:-:S03]  /*14600*/  UMOV UR4, 0xffffffff ;  /* 0xffffffff00047882 */ /* 0x000fc60000000000 */
[----:B------:R-:W-:Y:S05]  /*14610*/  BRA.DIV UR4, `(.L_x_1225) ;  /* 0x0000001604e47947 */ /* 0x000fea000b800000 */
[----:B------:R2:W3:Y:S04]  /*14620*/  SHFL.IDX PT, R4, R16, RZ, 0x1f ;  /* 0x00001fff10047589 */ /* 0x0004e800000e0000 */
[----:B------:R-:W4:Y:S02]  /*14630*/  SHFL.IDX PT, R16, R16, 0x1, 0x1f ;  /* 0x00201f0010107f89 */ /* 0x000f2400000e0000 */
.L_x_1271:
[----:B-1----:R-:W1:Y:S01]  /*14640*/  S2R R0, SR_TID.X ;  /* 0x0000000000007919 */ /* 0x002e620000002100 */
[----:B------:R-:W-:Y:S01]  /*14650*/  ULDC UR4, c[0x0][0xc14] ;  /* 0x0003050000047ab9 */ /* 0x000fe20000000800 */
[----:B------:R-:W-:Y:S01]  /*14660*/  BSSY B0, `(.L_x_1226) ;  /* 0x000000c000007945 */ /* 0x000fe20003800000 */
[----:B------:R-:W-:Y:S01]  /*14670*/  IMAD.MOV.U32 R17, RZ, RZ, RZ ;  /* 0x000000ffff117224 */ /* 0x000fe200078e00ff */
[----:B-1----:R-:W-:Y:S01]  /*14680*/  LOP3.LUT R6, R0, 0x1f, RZ, 0xc0, !PT ;  /* 0x0000001f00067812 */ /* 0x002fe200078ec0ff */
[----:B------:R-:W-:-:S03]  /*14690*/  IMAD.U32 R0, RZ, RZ, UR4 ;  /* 0x00000004ff007e24 */ /* 0x000fc6000f8e00ff */
[C---:B------:R-:W-:Y:S01]  /*146a0*/  ISETP.NE.AND P0, PT, R6.reuse, 0x1f, PT ;  /* 0x0000001f0600780c */ /* 0x040fe20003f05270 */
[----:B------:R-:W-:-:S05]  /*146b0*/  IMAD.IADD R5, R6, 0x1, R19 ;  /* 0x0000000106057824 */ /* 0x000fca00078e0213 */
[----:B------:R-:W-:-:S13]  /*146c0*/  ISETP.GE.OR P0, PT, R5, R0, !P0 ;  /* 0x000000000500720c */ /* 0x000fda0004706670 */
[----:B------:R-:W-:Y:S05]  /*146d0*/  @P0 BRA `(.L_x_1227) ;  /* 0x0000000000100947 */ /* 0x000fea0003800000 */
[----:B------:R-:W1:Y:S01]  /*146e0*/  LDC.64 R2, c[0x0][0xc58] ;  /* 0x00031600ff027b82 */ /* 0x000e620000000a00 */
[----:B------:R-:W-:Y:S01]  /*146f0*/  ULDC.64 UR4, c[0x0][0x208] ;  /* 0x0000820000047ab9 */ /* 0x000fe20000000a00 */
[----:B-1----:R-:W-:-:S05]  /*14700*/  IMAD.WIDE R2, R5, 0x4, R2 ;  /* 0x0000000405027825 */ /* 0x002fca00078e0202 */
[----:B------:R1:W5:Y:S02]  /*14710*/  LDG.E R17, desc[UR4][R2.64] ;  /* 0x0000000402117981 */ /* 0x000364000c1e1900 */
.L_x_1227:
[----:B------:R-:W-:Y:S05]  /*14720*/  BSYNC B0 ;  /* 0x0000000000007941 */ /* 0x000fea0003800000 */
.L_x_1226:
[----:B------:R-:W-:-:S03]  /*14730*/  UMOV UR4, 0xffffffff ;  /* 0xffffffff00047882 */ /* 0x000fc60000000000 */
[----:B------:R-:W-:Y:S05]  /*14740*/  BRA.DIV UR4, `(.L_x_1228) ;  /* 0x0000001604e47947 */ /* 0x000fea000b800000 */
[----:B0----5:R-:W0:Y:S01]  /*14750*/  SHFL.UP PT, R14, R17, 0x1, RZ ;  /* 0x04200000110e7989 */ /* 0x021e2200000e00ff */
[C---:B------:R-:W-:Y:S02]  /*14760*/  ISETP.NE.AND P0, PT, R6.reuse, RZ, PT ;  /* 0x000000ff0600720c */ /* 0x040fe40003f05270 */
[----:B------:R-:W-:Y:S02]  /*14770*/  ISETP.GE.U32.AND P1, PT, R6, 0x2, PT ;  /* 0x000000020600780c */ /* 0x000fe40003f26070 */
[----:B0-----:R-:W-:Y:S02]  /*14780*/  SEL R14, R14, RZ, P0 ;  /* 0x000000ff0e0e7207 */ /* 0x001fe40000000000 */
[----:B------:R-:W-:-:S03]  /*14790*/  ISETP.GE.U32.AND P0, PT, R6, 0x4, PT ;  /* 0x000000040600780c */ /* 0x000fc60003f06070 */
[----:B------:R-:W-:-:S05]  /*147a0*/  IMAD.IADD R13, R17, 0x1, R14 ;  /* 0x00000001110d7824 */ /* 0x000fca00078e020e */
[----:B------:R-:W1:Y:S02]  /*147b0*/  SHFL.UP PT, R14, R13, 0x2, RZ ;  /* 0x044000000d0e7989 */ /* 0x000e6400000e00ff */
        /* <DEDUP_REMOVED lines=14> */
.L_x_1279:
[----:B------:R-:W-:Y:S02]  /*148a0*/  ULDC UR4, c[0x0][0xc10] ;  /* 0x0003040000047ab9 */ /* 0x000fe40000000800 */
[----:B------:R-:W-:-:S04]  /*148b0*/  IMAD.U32 R5, RZ, RZ, UR4 ;  /* 0x00000004ff057e24 */ /* 0x000fc8000f8e00ff */
[----:B-1----:R-:W-:-:S04]  /*148c0*/  IMAD R3, R14, R5, RZ ;  /* 0x000000050e037224 */ /* 0x002fc800078e02ff */
[----:B--2-4-:R-:W-:-:S05]  /*148d0*/  IMAD.IADD R16, R16, 0x1, R3 ;  /* 0x0000000110107824 */ /* 0x014fca00078e0203 */
[----:B---3--:R-:W-:-:S13]  /*148e0*/  ISETP.GT.AND P0, PT, R16, R4, PT ;  /* 0x000000041000720c */ /* 0x008fda0003f04270 */
[----:B------:R-:W-:Y:S05]  /*148f0*/  @P0 BRA `(.L_x_1229) ;  /* 0x0000000000b80947 */ /* 0x000fea0003800000 */
[----:B------:R-:W1:Y:S02]  /*14900*/  LDC R0, c[0x0][0xc14] ;  /* 0x00030500ff007b82 */ /* 0x000e640000000800 */
.L_x_1234:
[----:B------:R-:W-:-:S05]  /*14910*/  VIADD R19, R19, 0x1f ;  /* 0x0000001f13137836 */ /* 0x000fca0000000000 */
[----:B-1----:R-:W-:-:S13]  /*14920*/  ISETP.GE.AND P0, PT, R19, R0, PT ;  /* 0x000000001300720c */ /* 0x002fda0003f06270 */
[----:B------:R-:W-:Y:S05]  /*14930*/  @P0 BRA `(.L_x_1230) ;  /* 0x0000000400f40947 */ /* 0x000fea0003800000 */
[----:B0-----:R-:W0:Y:S01]  /*14940*/  S2R R2, SR_TID.X ;  /* 0x0000000000027919 */ /* 0x001e220000002100 */
[----:B------:R-:W-:Y:S01]  /*14950*/  BSSY B0, `(.L_x_1231) ;  /* 0x000000b000007945 */ /* 0x000fe20003800000 */
[----:B------:R-:W-:Y:S01]  /*14960*/  IMAD.MOV.U32 R17, RZ, RZ, RZ ;  /* 0x000000ffff117224 */ /* 0x000fe200078e00ff */
[----:B0-----:R-:W-:-:S04]  /*14970*/  LOP3.LUT R6, R2, 0x1f, RZ, 0xc0, !PT ;  /* 0x0000001f02067812 */ /* 0x001fc800078ec0ff */
[C---:B------:R-:W-:Y:S01]  /*14980*/  ISETP.NE.AND P1, PT, R6.reuse, 0x1f, PT ;  /* 0x0000001f0600780c */ /* 0x040fe20003f25270 */
[----:B------:R-:W-:-:S05]  /*14990*/  IMAD.IADD R5, R6, 0x1, R19 ;  /* 0x0000000106057824 */ /* 0x000fca00078e0213 */
[----:B------:R-:W-:-:S13]  /*149a0*/  ISETP.GE.OR P0, PT, R5, R0, !P1 ;  /* 0x000000000500720c */ /* 0x000fda0004f06670 */
[----:B------:R-:W-:Y:S05]  /*149b0*/  @P0 BRA `(.L_x_1232) ;  /* 0x0000000000100947 */ /* 0x000fea0003800000 */
[----:B------:R-:W0:Y:S01]  /*149c0*/  LDC.64 R2, c[0x0][0xc58] ;  /* 0x00031600ff027b82 */ /* 0x000e220000000a00 */
[----:B------:R-:W-:Y:S01]  /*149d0*/  ULDC.64 UR4, c[0x0][0x208] ;  /* 0x0000820000047ab9 */ /* 0x000fe20000000a00 */
[----:B0-----:R-:W-:-:S05]  /*149e0*/  IMAD.WIDE R2, R5, 0x4, R2 ;  /* 0x0000000405027825 */ /* 0x001fca00078e0202 */
[----:B------:R0:W5:Y:S02]  /*149f0*/  LDG.E R17, desc[UR4][R2.64] ;  /* 0x0000000402117981 */ /* 0x000164000c1e1900 */
.L_x_1232:
[----:B------:R-:W-:Y:S05]  /*14a00*/  BSYNC B0 ;  /* 0x0000000000007941 */ /* 0x000fea0003800000 */
.L_x_1231:
        /* <DEDUP_REMOVED lines=23> */
.L_x_1287:
[----:B------:R-:W-:Y:S02]  /*14b80*/  ULDC UR4, c[0x0][0xc10] ;  /* 0x0003040000047ab9 */ /* 0x000fe40000000800 */
[----:B------:R-:W-:-:S04]  /*14b90*/  IMAD.U32 R5, RZ, RZ, UR4 ;  /* 0x00000004ff057e24 */ /* 0x000fc8000f8e00ff */
[----:B-1----:R-:W-:-:S04]  /*14ba0*/  IMAD R3, R14, R5, RZ ;  /* 0x000000050e037224 */ /* 0x002fc800078e02ff */
[----:B------:R-:W-:-:S05]  /*14bb0*/  IMAD.IADD R16, R3, 0x1, R16 ;  /* 0x0000000103107824 */ /* 0x000fca00078e0210 */
[----:B------:R-:W-:-:S13]  /*14bc0*/  ISETP.GT.AND P0, PT, R16, R4, PT ;  /* 0x000000041000720c */ /* 0x000fda0003f04270 */
[----:B------:R-:W-:Y:S05]  /*14bd0*/  @!P0 BRA `(.L_x_1234) ;  /* 0xfffffffc004c8947 */ /* 0x000fea000383ffff */
.L_x_1229:
        /* <DEDUP_REMOVED lines=8> */
.L_x_1291:
[----:B------:R-:W-:Y:S01]  /*14c60*/  ISETP.NE.AND P0, PT, R3, RZ, PT ;  /* 0x000000ff0300720c */ /* 0x000fe20003f05270 */
[----:B------:R-:W-:-:S12]  /*14c70*/  IMAD.MOV.U32 R7, RZ, RZ, RZ ;  /* 0x000000ffff077224 */ /* 0x000fd800078e00ff */
[----:B------:R-:W-:Y:S05]  /*14c80*/  @!P0 BRA `(.L_x_1236) ;  /* 0x0000000000108947 */ /* 0x000fea0003800000 */
[----:B------:R-:W-:Y:S01]  /*14c90*/  UMOV UR4, 0xffffffff ;  /* 0xffffffff00047882 */ /* 0x000fe20000000000 */
[----:B------:R-:W-:Y:S02]  /*14ca0*/  VIADD R12, R6, 0xffffffff ;  /* 0xffffffff060c7836 */ /* 0x000fe40000000000 */
[----:B------:R-:W-:Y:S05]  /*14cb0*/  BRA.DIV UR4, `(.L_x_1237) ;  /* 0x0000001a04707947 */ /* 0x000fea000b800000 */
[----:B------:R3:W4:Y:S02]  /*14cc0*/  SHFL.IDX PT, R7, R2, R12, 0x1f ;  /* 0x00001f0c02077589 */ /* 0x00072400000e0000 */
.L_x_1236:
[----:B0--3--:R-:W0:Y:S01]  /*14cd0*/  LDC.64 R2, c[0x0][0xc68] ;  /* 0x00031a00ff027b82 */ /* 0x009e220000000a00 */
[----:B------:R-:W-:Y:S01]  /*14ce0*/  IMAD.IADD R19, R6, 0x1, R19 ;  /* 0x0000000106137824 */ /* 0x000fe200078e0213 */
[----:B------:R-:W-:-:S03]  /*14cf0*/  ULDC.64 UR4, c[0x0][0x208] ;  /* 0x0000820000047ab9 */ /* 0x000fc60000000a00 */
[----:B0-----:R-:W-:-:S05]  /*14d00*/  IMAD.WIDE R2, R19, 0x4, R2 ;  /* 0x0000000413027825 */ /* 0x001fca00078e0202 */
[----:B------:R0:W1:Y:S01]  /*14d10*/  LDG.E R8, desc[UR4][R2.64] ;  /* 0x0000000402087981 */ /* 0x000062000c1e1900 */
[----:B----4-:R-:W-:-:S04]  /*14d20*/  IMAD R16, R7, R5, R16 ;  /* 0x0000000507107224 */ /* 0x010fc800078e0210 */
[----:B------:R-:W-:Y:S02]  /*14d30*/  IMAD.IADD R7, R4, 0x1, -R16 ;  /* 0x0000000104077824 */ /* 0x000fe400078e0a10 */
[----:B0-----:R-:W-:Y:S02]  /*14d40*/  IMAD.MOV.U32 R2, RZ, RZ, RZ ;  /* 0x000000ffff027224 */ /* 0x001fe400078e00ff */
[----:B-12---:R-:W-:-:S05]  /*14d50*/  IMAD R6, R17, R8, RZ ;  /* 0x0000000811067224 */ /* 0x006fca00078e02ff */
[-C--:B------:R-:W-:Y:S02]  /*14d60*/  IABS R9, R6.reuse ;  /* 0x0000000600097213 */ /* 0x080fe40000000000 */
[----:B------:R-:W-:Y:S02]  /*14d70*/  IABS R4, R6 ;  /* 0x0000000600047213 */ /* 0x000fe40000000000 */
[----:B------:R-:W0:Y:S03]  /*14d80*/  I2F.RP R10, R9 ;  /* 0x00000009000a7306 */ /* 0x000e260000209400 */
[----:B------:R-:W-:-:S05]  /*14d90*/  IMAD.MOV R4, RZ, RZ, -R4 ;  /* 0x000000ffff047224 */ /* 0x000fca00078e0a04 */
[----:B0-----:R-:W0:Y:S02]  /*14da0*/  MUFU.RCP R10, R10 ;  /* 0x0000000a000a7308 */ /* 0x001e240000001000 */
[----:B0-----:R-:W-:-:S06]  /*14db0*/  VIADD R11, R10, 0xffffffe ;  /* 0x0ffffffe0a0b7836 */ /* 0x001fcc0000000000 */
[----:B------:R-:W0:Y:S02]  /*14dc0*/  F2I.FTZ.U32.TRUNC.NTZ R3, R11 ;  /* 0x0000000b00037305 */ /* 0x000e24000021f000 */
[----:B0-----:R-:W-:-:S04]  /*14dd0*/  IMAD.MOV R12, RZ, RZ, -R3 ;  /* 0x000000ffff0c7224 */ /* 0x001fc800078e0a03 */
[----:B------:R-:W-:-:S04]  /*14de0*/  IMAD R13, R12, R9, RZ ;  /* 0x000000090c0d7224 */ /* 0x000fc800078e02ff */
[----:B------:R-:W-:Y:S01]  /*14df0*/  IMAD.HI.U32 R2, R3, R13, R2 ;  /* 0x0000000d03027227 */ /* 0x000fe200078e0002 */
[----:B------:R-:W-:-:S05]  /*14e00*/  IABS R3, R7 ;  /* 0x0000000700037213 */ /* 0x000fca0000000000 */
[----:B------:R-:W-:-:S04]  /*14e10*/  IMAD.HI.U32 R2, R2, R3, RZ ;  /* 0x0000000302027227 */ /* 0x000fc800078e00ff */
[----:B------:R-:W-:Y:S01]  /*14e20*/  IMAD R4, R2, R4, R3 ;  /* 0x0000000402047224 */ /* 0x000fe200078e0203 */
[----:B------:R-:W-:-:S04]  /*14e30*/  LOP3.LUT R3, R7, R6, RZ, 0x3c, !PT ;  /* 0x0000000607037212 */ /* 0x000fc800078e3cff */
[----:B------:R-:W-:-:S13]  /*14e40*/  ISETP.GT.U32.AND P0, PT, R9, R4, PT ;  /* 0x000000040900720c */ /* 0x000fda0003f04070 */
[----:B------:R-:W-:Y:S02]  /*14e50*/  @!P0 IMAD.IADD R4, R4, 0x1, -R9 ;  /* 0x0000000104048824 */ /* 0x000fe400078e0a09 */
[----:B------:R-:W-:-:S03]  /*14e60*/  @!P0 VIADD R2, R2, 0x1 ;  /* 0x0000000102028836 */ /* 0x000fc60000000000 */
[----:B------:R-:W-:-:S13]  /*14e70*/  ISETP.GE.U32.AND P0, PT, R4, R9, PT ;  /* 0x000000090400720c */ /* 0x000fda0003f06070 */
[----:B------:R-:W-:Y:S01]  /*14e80*/  @P0 VIADD R2, R2, 0x1 ;  /* 0x0000000102020836 */ /* 0x000fe20000000000 */
[----:B------:R-:W-:-:S03]  /*14e90*/  ISETP.GE.AND P0, PT, R3, RZ, PT ;  /* 0x000000ff0300720c */ /* 0x000fc60003f06270 */
[----:B------:R-:W-:-:S10]  /*14ea0*/  IMAD.MOV.U32 R9, RZ, RZ, R2 ;  /* 0x000000ffff097224 */ /* 0x000fd400078e0002 */
[----:B------:R-:W-:Y:S01]  /*14eb0*/  @!P0 IMAD.MOV R9, RZ, RZ, -R9 ;  /* 0x000000ffff098224 */ /* 0x000fe200078e0a09 */
[----:B------:R-:W-:-:S13]  /*14ec0*/  ISETP.NE.AND P0, PT, R6, RZ, PT ;  /* 0x000000ff0600720c */ /* 0x000fda0003f05270 */
[----:B------:R-:W-:-:S05]  /*14ed0*/  @!P0 LOP3.LUT R9, RZ, R6, RZ, 0x33, !PT ;  /* 0x00000006ff098212 */ /* 0x000fca00078e33ff */
[----:B------:R-:W-:Y:S02]  /*14ee0*/  IMAD R4, R8, R9, RZ ;  /* 0x0000000908047224 */ /* 0x000fe400078e02ff */
[----:B------:R-:W-:Y:S02]  /*14ef0*/  IMAD.MOV R9, RZ, RZ, -R9 ;  /* 0x000000ffff097224 */ /* 0x000fe400078e0a09 */
[----:B------:R-:W-:Y:S02]  /*14f00*/  IMAD.MOV R2, RZ, RZ, -R4 ;  /* 0x000000ffff027224 */ /* 0x000fe400078e0a04 */
[----:B------:R-:W-:-:S03]  /*14f10*/  IMAD R7, R6, R9, R7 ;  /* 0x0000000906077224 */ /* 0x000fc600078e0207 */
[----:B------:R-:W-:Y:S01]  /*14f20*/  VIADDMNMX R8, R2, R5, R8, PT ;  /* 0x0000000502087246 */ /* 0x000fe20003800108 */
[----:B------:R-:W-:-:S03]  /*14f30*/  IMAD.IADD R4, R7, 0x1, R4 ;  /* 0x0000000107047824 */ /* 0x000fc600078e0204 */
[----:B------:R-:W-:-:S04]  /*14f40*/  IABS R5, R8 ;  /* 0x0000000800057213 */ /* 0x000fc80000000000 */
[----:B------:R-:W0:Y:S08]  /*14f50*/  I2F.RP R10, R5 ;  /* 0x00000005000a7306 */ /* 0x000e300000209400 */
[----:B0-----:R-:W0:Y:S02]  /*14f60*/  MUFU.RCP R10, R10 ;  /* 0x0000000a000a7308 */ /* 0x001e240000001000 */
[----:B0-----:R-:W-:-:S06]  /*14f70*/  VIADD R2, R10, 0xffffffe ;  /* 0x0ffffffe0a027836 */ /* 0x001fcc0000000000 */
[----:B------:R0:W1:Y:S02]  /*14f80*/  F2I.FTZ.U32.TRUNC.NTZ R3, R2 ;  /* 0x0000000200037305 */ /* 0x000064000021f000 */
[----:B0-----:R-:W-:Y:S02]  /*14f90*/  IMAD.MOV.U32 R2, RZ, RZ, RZ ;  /* 0x000000ffff027224 */ /* 0x001fe400078e00ff */
[----:B-1----:R-:W-:-:S04]  /*14fa0*/  IMAD.MOV R6, RZ, RZ, -R3 ;  /* 0x000000ffff067224 */ /* 0x002fc800078e0a03 */
[----:B------:R-:W-:Y:S01]  /*14fb0*/  IMAD R9, R6, R5, RZ ;  /* 0x0000000506097224 */ /* 0x000fe200078e02ff */
[----:B------:R-:W-:-:S03]  /*14fc0*/  IABS R6, R7 ;  /* 0x0000000700067213 */ /* 0x000fc60000000000 */
[----:B------:R-:W-:Y:S01]  /*14fd0*/  IMAD.HI.U32 R3, R3, R9, R2 ;  /* 0x0000000903037227 */ /* 0x000fe200078e0002 */
[----:B------:R-:W-:-:S05]  /*14fe0*/  IABS R9, R8 ;  /* 0x0000000800097213 */ /* 0x000fca0000000000 */
        /* <DEDUP_REMOVED lines=12> */
[----:B------:R-:W-:Y:S01]  /*150b0*/  @!P0 LOP3.LUT R3, RZ, R8, RZ, 0x33, !PT ;  /* 0x00000008ff038212 */ /* 0x000fe200078e33ff */
[----:B------:R-:W-:-:S03]  /*150c0*/  IMAD.MOV R8, RZ, RZ, -R8 ;  /* 0x000000ffff087224 */ /* 0x000fc600078e0a08 */
[----:B------:R-:W-:Y:S01]  /*150d0*/  LOP3.LUT R2, RZ, R3, RZ, 0x33, !PT ;  /* 0x00000003ff027212 */ /* 0x000fe200078e33ff */
[----:B------:R-:W-:-:S04]  /*150e0*/  IMAD R18, R3, R8, R4 ;  /* 0x0000000803127224 */ /* 0x000fc800078e0204 */
[----:B------:R-:W-:Y:S01]  /*150f0*/  IMAD.IADD R17, R17, 0x1, R2 ;  /* 0x0000000111117824 */ /* 0x000fe200078e0202 */
[----:B------:R-:W-:Y:S06]  /*15100*/  BRA `(.L_x_1238) ;  /* 0x00000000001c7947 */ /* 0x000fec0003800000 */
.L_x_1230:
[----:B------:R-:W-:Y:S01]  /*15110*/  UMOV UR4, URZ ;  /* 0x0000003f00047c82 */ /* 0x000fe20008000000 */
[----:B------:R-:W-:Y:S01]  /*15120*/  UMOV UR5, URZ ;  /* 0x0000003f00057c82 */ /* 0x000fe20008000000 */
[----:B------:R-:W-:Y:S01]  /*15130*/  ULDC UR6, c[0x0][0xc14] ;  /* 0x0003050000067ab9 */ /* 0x000fe20000000800 */
[----:B------:R-:W-:Y:S02]  /*15140*/  IMAD.MOV.U32 R16, RZ, RZ, R4 ;  /* 0x000000ffff107224 */ /* 0x000fe400078e0004 */
[----:B------:R-:W-:Y:S02]  /*15150*/  IMAD.U32 R17, RZ, RZ, UR4 ;  /* 0x00000004ff117e24 */ /* 0x000fe4000f8e00ff */
[----:B------:R-:W-:Y:S02]  /*15160*/  IMAD.U32 R18, RZ, RZ, UR5 ;  /* 0x00000005ff127e24 */ /* 0x000fe4000f8e00ff */
[----:B------:R-:W-:-:S07]  /*15170*/  IMAD.U32 R19, RZ, RZ, UR6 ;  /* 0x00000006ff137e24 */ /* 0x000fce000f8e00ff */
.L_x_1238:
        /* <DEDUP_REMOVED lines=12> */
.L_x_1164:
[----:B-1----:R-:W3:Y:S01]  /*15240*/  LDL.LU R0, [R1+0x18] ;  /* 0x0000180001007983 */ /* 0x002ee20000300800 */
[----:B------:R-:W-:Y:S01]  /*15250*/  BSSY B0, `(.L_x_1240) ;  /* 0x000000b000007945 */ /* 0x000fe20003800000 */
[----:B------:R-:W1:Y:S01]  /*15260*/  S2R R5, SR_CgaCtaId ;  /* 0x0000000000057919 */ /* 0x000e620000008800 */
[----:B---3--:R-:W-:-:S05]  /*15270*/  VIADD R0, R0, 0x1 ;  /* 0x0000000100007836 */ /* 0x008fca0000000000 */
[----:B--2---:R-:W-:-:S04]  /*15280*/  LEA.HI R2, R0, R0, RZ, 0x1 ;  /* 0x0000000000027211 */ /* 0x004fc800078f08ff */
[----:B------:R-:W-:-:S05]  /*15290*/  LOP3.LUT R3, R2, 0xfffffffe, RZ, 0xc0, !PT ;  /* 0xfffffffe02037812 */ /* 0x000fca00078ec0ff */
[----:B------:R-:W-:Y:S01]  /*152a0*/  IMAD.IADD R3, R0, 0x1, -R3 ;  /* 0x0000000100037824 */ /* 0x000fe200078e0a03 */
[----:B------:R-:W-:-:S04]  /*152b0*/  MOV R0, 0x400 ;  /* 0x0000040000007802 */ /* 0x000fc80000000f00 */
[----:B-1----:R-:W-:Y:S02]  /*152c0*/  LEA R0, R5, R0, 0x18 ;  /* 0x0000000005007211 */ /* 0x002fe400078ec0ff */
[----:B------:R-:W-:-:S04]  /*152d0*/  SHF.L.U32 R3, R3, 0x1f, RZ ;  /* 0x0000001f03037819 */ /* 0x000fc800000006ff */
[----:B------:R-:W1:Y:S02]  /*152e0*/  SYNCS.PHASECHK.TRANS64.TRYWAIT P0, [R0+URZ+0x2a820], R3 ;  /* 0x02a82003000075a7 */ /* 0x000e64000800017f */
[----:B-1----:R-:W-:Y:S05]  /*152f0*/  @!P0 BRA `(.L_x_1241) ;  /* 0x0000001400088947 */ /* 0x002fea0003800000 */
.L_x_1294:
[----:B------:R-:W-:Y:S05]  /*15300*/  BSYNC B0 ;  /* 0x0000000000007941 */ /* 0x000fea0003800000 */
.L_x_1240:
[----:B------:R-:W-:-:S03]  /*15310*/  UMOV UR4, 0xffffffff ;  /* 0xffffffff00047882 */ /* 0x000fc60000000000 */
[----:B------:R-:W-:Y:S05]  /*15320*/  BRA.DIV UR4, `(.L_x_1242) ;  /* 0x0000001604107947 */ /* 0x000fea000b800000 */
[----:B------:R-:W2:Y:S02]  /*15330*/  S2R R2, SR_TID.X ;  /* 0x0000000000027919 */ /* 0x000ea40000002100 */
[----:B--2---:R-:W-:-:S04]  /*15340*/  SHF.R.U32.HI R2, RZ, 0x5, R2 ;  /* 0x00000005ff027819 */ /* 0x004fc80000011602 */
[----:B------:R-:W-:-:S05]  /*15350*/  LOP3.LUT R2, R2, 0x3, RZ, 0xc0, !PT ;  /* 0x0000000302027812 */ /* 0x000fca00078ec0ff */
[----:B------:R2:W3:Y:S02]  /*15360*/  SHFL.IDX PT, R14, R2, RZ, 0x1f ;  /* 0x00001fff020e7589 */ /* 0x0004e400000e0000 */
.L_x_1297:
[----:B---3--:R-:W-:Y:S01]  /*15370*/  ISETP.NE.AND P0, PT, R14, RZ, PT ;  /* 0x000000ff0e00720c */ /* 0x008fe20003f05270 */
[----:B------:R-:W-:-:S12]  /*15380*/  BSSY B0, `(.L_x_1243) ;  /* 0x0000027000007945 */ /* 0x000fd80003800000 */
[----:B------:R-:W-:Y:S05]  /*15390*/  @P0 BRA `(.L_x_1244) ;  /* 0x0000000000940947 */ /* 0x000fea0003800000 */
[----:B------:R-:W-:-:S03]  /*153a0*/  UMOV UR4, 0xffffffff ;  /* 0xffffffff00047882 */ /* 0x000fc60000000000 */
[----:B------:R-:W-:Y:S05]  /*153b0*/  BRA.DIV UR4, `(.L_x_1245) ;  /* 0x0000001604207947 */ /* 0x000fea000b800000 */
[----:B------:R-:W-:-:S13]  /*153c0*/  ELECT P6, URZ, PT ;  /* 0x00000000003f782f */ /* 0x000fda00038c0000 */
.L_x_1300:
[----:B------:R-:W-:Y:S05]  /*153d0*/  @!P6 BRA `(.L_x_1244) ;  /* 0x000000000084e947 */ /* 0x000fea0003800000 */
[----:B--2---:R-:W2:Y:S02]  /*153e0*/  LDL.LU R2, [R1+0x20] ;  /* 0x0000200001027983 */ /* 0x004ea40000300800 */
[----:B--2---:R-:W-:-:S04]  /*153f0*/  LOP3.LUT R2, R2, 0x2, RZ, 0xfc, !PT ;  /* 0x0000000202027812 */ /* 0x004fc800078efcff */
[----:B------:R-:W-:-:S13]  /*15400*/  ISETP.NE.AND P2, PT, R2, 0x3, PT ;  /* 0x000000030200780c */ /* 0x000fda0003f45270 */
[----:B------:R-:W-:Y:S05]  /*15410*/  @!P2 BRA `(.L_x_1246) ;  /* 0x000000000004a947 */ /* 0x000fea0003800000 */
[----:B------:R-:W-:Y:S01]  /*15420*/  BPT.TRAP 0x1 ;  /* 0x000000040000795c */ /* 0x000fe20000300000 */
.L_x_1246:
[----:B-1----:R-:W2:Y:S04]  /*15430*/  LDL R3, [R1] ;  /* 0x0000000001037983 */ /* 0x002ea80000100800 */
[----:B------:R-:W3:Y:S01]  /*15440*/  LDL.LU R7, [R1+0x8] ;  /* 0x0000080001077983 */ /* 0x000ee20000300800 */
[----:B------:R-:W-:-:S04]  /*15450*/  VIADD R2, R0, 0x2a840 ;  /* 0x0002a84000027836 */ /* 0x000fc80000000000 */
[C---:B--2---:R-:W-:Y:S02]  /*15460*/  IMAD R6, R3.reuse, 0x8, R2 ;  /* 0x0000000803067824 */ /* 0x044fe400078e0202 */
[----:B------:R-:W-:Y:S01]  /*15470*/  VIADD R3, R3, 0x1 ;  /* 0x0000000103037836 */ /* 0x000fe20000000000 */
[----:B---3--:R-:W-:-:S04]  /*15480*/  SHF.L.U32 R5, R7, 0x1f, RZ ;  /* 0x0000001f07057819 */ /* 0x008fc800000006ff */
[C---:B------:R-:W-:Y:S01]  /*15490*/  ISETP.NE.AND P1, PT, R3.reuse, 0x2, PT ;  /* 0x000000020300780c */ /* 0x040fe20003f25270 */
[----:B------:R-:W1:Y:S03]  /*154a0*/  SYNCS.PHASECHK.TRANS64.TRYWAIT P0, [R6+URZ], R5 ;  /* 0x00000005060075a7 */ /* 0x000e66000800017f */
[----:B------:R-:W-:Y:S02]  /*154b0*/  SEL R4, RZ, 0x1, P1 ;  /* 0x00000001ff047807 */ /* 0x000fe40000800000 */
[----:B------:R-:W-:Y:S02]  /*154c0*/  SEL R3, R3, RZ, P1 ;  /* 0x000000ff03037207 */ /* 0x000fe40000800000 */
[----:B------:R-:W-:-:S03]  /*154d0*/  LOP3.LUT R4, R7, R4, RZ, 0x3c, !PT ;  /* 0x0000000407047212 */ /* 0x000fc600078e3cff */
[----:B------:R-:W-:Y:S01]  /*154e0*/  IMAD R7, R3, 0x8, R2 ;  /* 0x0000000803077824 */ /* 0x000fe200078e0202 */
[----:B------:R-:W-:Y:S01]  /*154f0*/  SHF.L.U32 R2, R4, 0x1f, RZ ;  /* 0x0000001f04027819 */ /* 0x000fe200000006ff */
[----:B-1----:R-:W-:Y:S06]  /*15500*/  @!P0 BRA `(.L_x_1247) ;  /* 0x0000001000ec8947 */ /* 0x002fec0003800000 */
.L_x_1301:
[----:B------:R-:W2:Y:S02]  /*15510*/  SYNCS.PHASECHK.TRANS64.TRYWAIT P0, [R7+URZ], R2 ;  /* 0x00000002070075a7 */ /* 0x000ea4000800017f */
[----:B--2---:R-:W-:Y:S05]  /*15520*/  @!P0 BRA `(.L_x_1248) ;  /* 0x0000001000f88947 */ /* 0x004fea0003800000 */
.L_x_1302:
[----:B------:R-:W-:Y:S05]  /*15530*/  @!P2 BRA `(.L_x_1249) ;  /* 0x000000000004a947 */ /* 0x000fea0003800000 */
[----:B------:R-:W-:Y:S01]  /*15540*/  BPT.TRAP 0x1 ;  /* 0x000000040000795c */ /* 0x000fe20000300000 */
.L_x_1249:
[----:B------:R-:W3:Y:S01]  /*15550*/  LDL.LU R4, [R1] ;  /* 0x0000000001047983 */ /* 0x000ee20000300800 */
[----:B------:R-:W-:-:S04]  /*15560*/  VIADD R0, R0, 0x2a860 ;  /* 0x0002a86000007836 */ /* 0x000fc80000000000 */
[----:B---3--:R-:W-:-:S04]  /*15570*/  IMAD R4, R4, 0x8, R0 ;  /* 0x0000000804047824 */ /* 0x008fc800078e0200 */
[----:B------:R-:W3:Y:S02]  /*15580*/  SYNCS.PHASECHK.TRANS64.TRYWAIT P0, [R4+URZ], R5 ;  /* 0x00000005040075a7 */ /* 0x000ee4000800017f */
[----:B---3--:R-:W-:Y:S05]  /*15590*/  @!P0 BRA `(.L_x_1250) ;  /* 0x0000001000f08947 */ /* 0x008fea0003800000 */
.L_x_1303:
[----:B------:R-:W-:-:S07]  /*155a0*/  IMAD R3, R3, 0x8, R0 ;  /* 0x0000000803037824 */ /* 0x000fce00078e0200 */
.L_x_1251:
[----:B----4-:R4:W0:Y:S02]  /*155b0*/  SYNCS.PHASECHK.TRANS64.TRYWAIT P0, [R3+URZ], R2 ;  /* 0x00000002030075a7 */ /* 0x010824000800017f */
[----:B0-----:R-:W-:Y:S05]  /*155c0*/  @!P0 NANOSLEEP.SYNCS 0x989680 ;  /* 0x009896800000895d */ /* 0x001fea0003900000 */
[----:B------:R-:W0:Y:S02]  /*155d0*/  @!P0 SYNCS.PHASECHK.TRANS64 P0, [R3+URZ], R2 ;  /* 0x00000002030085a7 */ /* 0x000e24000800007f */
[----:B0-----:R-:W-:Y:S05]  /*155e0*/  @!P0 BRA `(.L_x_1251) ;  /* 0xfffffffc00f08947 */ /* 0x001fea000383ffff */
.L_x_1244:
[----:B------:R-:W-:Y:S05]  /*155f0*/  BSYNC B0 ;  /* 0x0000000000007941 */ /* 0x000fea0003800000 */
.L_x_1243:
[----:B------:R-:W-:Y:S05]  /*15600*/  EXIT ;  /* 0x000000000000794d */ /* 0x000fea0003800000 */
.L_x_1068:
[----:B0-----:R-:W-:-:S04]  /*15610*/  IMAD.U32 R3, RZ, RZ, UR39 ;  /* 0x00000027ff037e24 */ /* 0x001fc8000f8e00ff */
[----:B------:R0:W1:Y:S03]  /*15620*/  SYNCS.PHASECHK.TRANS64.TRYWAIT P1, [R3+URZ+0x2a800], R0 ;  /* 0x02a80000030075a7 */ /* 0x000066000802017f */
[----:B-1----:R-:W-:Y:S05]  /*15630*/  @!P1 NANOSLEEP.SYNCS 0x989680 ;  /* 0x009896800000995d */ /* 0x002fea0003900000 */
[----:B------:R-:W1:Y:S02]  /*15640*/  @!P1 SYNCS.PHASECHK.TRANS64 P1, [R3+URZ+0x2a800], R0 ;  /* 0x02a80000030095a7 */ /* 0x000e64000802007f */
[----:B-1----:R-:W-:Y:S05]  /*15650*/  @!P1 BRA `(.L_x_1068) ;  /* 0xfffffffc00ec9947 */ /* 0x002fea000383ffff */
[----:B------:R-:W-:Y:S05]  /*15660*/  BRA `(.L_x_1252) ;  /* 0xfffffec000a47947 */ /* 0x000fea000383ffff */
.L_x_1072:
[----:B-1----:R1:W3:Y:S02]  /*15670*/  SYNCS.PHASECHK.TRANS64.TRYWAIT P1, [R3+URZ+0x2a830], R0 ;  /* 0x02a83000030075a7 */ /* 0x0022e4000802017f */
[----:B---3--:R-:W-:Y:S05]  /*15680*/  @!P1 NANOSLEEP.SYNCS 0x989680 ;  /* 0x009896800000995d */ /* 0x008fea0003900000 */
[----:B------:R-:W3:Y:S02]  /*15690*/  @!P1 SYNCS.PHASECHK.TRANS64 P1, [R3+URZ+0x2a830], R0 ;  /* 0x02a83000030095a7 */ /* 0x000ee4000802007f */
[----:B---3--:R-:W-:Y:S05]  /*156a0*/  @!P1 BRA `(.L_x_1072) ;  /* 0xfffffffc00f09947 */ /* 0x008fea000383ffff */
[----:B------:R-:W-:Y:S05]  /*156b0*/  BRA `(.L_x_1071) ;  /* 0xfffffec000d87947 */ /* 0x000fea000383ffff */
.L_x_1088:
[----:B-1----:R-:W-:-:S04]  /*156c0*/  IMAD.U32 R14, RZ, RZ, UR6 ;  /* 0x00000006ff0e7e24 */ /* 0x002fc8000f8e00ff */
[----:B------:R1:W2:Y:S03]  /*156d0*/  SYNCS.PHASECHK.TRANS64.TRYWAIT P1, [R14+URZ+0x2a830], R11 ;  /* 0x02a8300b0e0075a7 */ /* 0x0002a6000802017f */
[----:B--2---:R-:W-:Y:S05]  /*156e0*/  @!P1 NANOSLEEP.SYNCS 0x989680 ;  /* 0x009896800000995d */ /* 0x004fea0003900000 */
[----:B------:R-:W2:Y:S02]  /*156f0*/  @!P1 SYNCS.PHASECHK.TRANS64 P1, [R14+URZ+0x2a830], R11 ;  /* 0x02a8300b0e0095a7 */ /* 0x000ea4000802007f */
[----:B--2---:R-:W-:Y:S05]  /*15700*/  @!P1 BRA `(.L_x_1088) ;  /* 0xfffffffc00ec9947 */ /* 0x004fea000383ffff */
[----:B------:R-:W-:Y:S05]  /*15710*/  BRA `(.L_x_1087) ;  /* 0xfffffef000e07947 */ /* 0x000fea000383ffff */
.L_x_1092:
[----:B01----:R-:W-:-:S04]  /*15720*/  IMAD.U32 R11, RZ, RZ, UR11 ;  /* 0x0000000bff0b7e24 */ /* 0x003fc8000f8e00ff */
[----:B------:R0:W1:Y:S03]  /*15730*/  SYNCS.PHASECHK.TRANS64.TRYWAIT P1, [R11+URZ+0x2a850], R0 ;  /* 0x02a850000b0075a7 */ /* 0x000066000802017f */
[----:B-1----:R-:W-:Y:S05]  /*15740*/  @!P1 NANOSLEEP.SYNCS 0x989680 ;  /* 0x009896800000995d */ /* 0x002fea0003900000 */
[----:B------:R-:W1:Y:S02]  /*15750*/  @!P1 SYNCS.PHASECHK.TRANS64 P1, [R11+URZ+0x2a850], R0 ;  /* 0x02a850000b0095a7 */ /* 0x000e64000802007f */
[----:B-1----:R-:W-:Y:S05]  /*15760*/  @!P1 BRA `(.L_x_1092) ;  /* 0xfffffffc00ec9947 */ /* 0x002fea000383ffff */
[----:B------:R-:W-:Y:S05]  /*15770*/  BRA `(.L_x_1091) ;  /* 0xfffffefc00087947 */ /* 0x000fea000383ffff */
.L_x_1109:
[----:B-1----:R-:W-:-:S04]  /*15780*/  IMAD.U32 R9, RZ, RZ, UR6 ;  /* 0x00000006ff097e24 */ /* 0x002fc8000f8e00ff */
[----:B------:R1:W2:Y:S03]  /*15790*/  SYNCS.PHASECHK.TRANS64.TRYWAIT P1, [R9+URZ+0x2a830], R8 ;  /* 0x02a83008090075a7 */ /* 0x0002a6000802017f */
[----:B--2---:R-:W-:Y:S05]  /*157a0*/  @!P1 NANOSLEEP.SYNCS 0x989680 ;  /* 0x009896800000995d */ /* 0x004fea0003900000 */
[----:B------:R-:W2:Y:S02]  /*157b0*/  @!P1 SYNCS.PHASECHK.TRANS64 P1, [R9+URZ+0x2a830], R8 ;  /* 0x02a83008090095a7 */ /* 0x000ea4000802007f */
[----:B--2---:R-:W-:Y:S05]  /*157c0*/  @!P1 BRA `(.L_x_1109) ;  /* 0xfffffffc00ec9947 */ /* 0x004fea000383ffff */
[----:B------:R-:W-:Y:S05]  /*157d0*/  BRA `(.L_x_1108) ;  /* 0xffffff2400fc7947 */ /* 0x000fea000383ffff */
.L_x_1113:
[----:B-1----:R-:W-:-:S04]  /*157e0*/  IMAD.U32 R9, RZ, RZ, UR11 ;  /* 0x0000000bff097e24 */ /* 0x002fc8000f8e00ff */
[----:B------:R1:W3:Y:S03]  /*157f0*/  SYNCS.PHASECHK.TRANS64.TRYWAIT P1, [R9+URZ+0x2a850], R0 ;  /* 0x02a85000090075a7 */ /* 0x0002e6000802017f */
[----:B---3--:R-:W-:Y:S05]  /*15800*/  @!P1 NANOSLEEP.SYNCS 0x989680 ;  /* 0x009896800000995d */ /* 0x008fea0003900000 */
[----:B------:R-:W3:Y:S02]  /*15810*/  @!P1 SYNCS.PHASECHK.TRANS64 P1, [R9+URZ+0x2a850], R0 ;  /* 0x02a85000090095a7 */ /* 0x000ee4000802007f */
[----:B---3--:R-:W-:Y:S05]  /*15820*/  @!P1 BRA `(.L_x_1113) ;  /* 0xfffffffc00ec9947 */ /* 0x008fea000383ffff */
[----:B------:R-:W-:Y:S05]  /*15830*/  BRA `(.L_x_1112) ;  /* 0xffffff3000247947 */ /* 0x000fea000383ffff */
.L_x_1119:
[----:B-1----:R-:W-:-:S04]  /*15840*/  IMAD.U32 R9, RZ, RZ, UR6 ;  /* 0x00000006ff097e24 */ /* 0x002fc8000f8e00ff */
[----:B------:R1:W2:Y:S03]  /*15850*/  SYNCS.PHASECHK.TRANS64.TRYWAIT P1, [R9+URZ+0x2a830], R8 ;  /* 0x02a83008090075a7 */ /* 0x0002a6000802017f */
[----:B--2---:R-:W-:Y:S05]  /*15860*/  @!P1 NANOSLEEP.SYNCS 0x989680 ;  /* 0x009896800000995d */ /* 0x004fea0003900000 */
[----:B------:R-:W2:Y:S02]  /*15870*/  @!P1 SYNCS.PHASECHK.TRANS64 P1, [R9+URZ+0x2a830], R8 ;  /* 0x02a83008090095a7 */ /* 0x000ea4000802007f */
[----:B--2---:R-:W-:Y:S05]  /*15880*/  @!P1 BRA `(.L_x_1119) ;  /* 0xfffffffc00ec9947 */ /* 0x004fea000383ffff */
[----:B------:R-:W-:Y:S05]  /*15890*/  BRA `(.L_x_1118) ;  /* 0xffffff4800887947 */ /* 0x000fea000383ffff */
.L_x_1123:
[----:B-1----:R-:W-:-:S04]  /*158a0*/  IMAD.U32 R9, RZ, RZ, UR11 ;  /* 0x0000000bff097e24 */ /* 0x002fc8000f8e00ff */
[----:B------:R1:W3:Y:S03]  /*158b0*/  SYNCS.PHASECHK.TRANS64.TRYWAIT P1, [R9+URZ+0x2a850], R0 ;  /* 0x02a85000090075a7 */ /* 0x0002e6000802017f */
[----:B---3--:R-:W-:Y:S05]  /*158c0*/  @!P1 NANOSLEEP.SYNCS 0x989680 ;  /* 0x009896800000995d */ /* 0x008fea0003900000 */
[----:B------:R-:W3:Y:S02]  /*158d0*/  @!P1 SYNCS.PHASECHK.TRANS64 P1, [R9+URZ+0x2a850], R0 ;  /* 0x02a85000090095a7 */ /* 0x000ee4000802007f */
[----:B---3--:R-:W-:Y:S05]  /*158e0*/  @!P1 BRA `(.L_x_1123) ;  /* 0xfffffffc00ec9947 */ /* 0x008fea000383ffff */
[----:B------:R-:W-:Y:S05]  /*158f0*/  BRA `(.L_x_1122) ;  /* 0xffffff5000b07947 */ /* 0x000fea000383ffff */
.L_x_1136:
[----:B-1----:R-:W-:-:S04]  /*15900*/  IMAD.U32 R3, RZ, RZ, UR5 ;  /* 0x00000005ff037e24 */ /* 0x002fc8000f8e00ff */
[----:B------:R1:W2:Y:S03]  /*15910*/  SYNCS.PHASECHK.TRANS64.TRYWAIT P0, [R3+URZ+0x2a850], R0 ;  /* 0x02a85000030075a7 */ /* 0x0002a6000800017f */
[----:B--2---:R-:W-:Y:S05]  /*15920*/  @!P0 NANOSLEEP.SYNCS 0x989680 ;  /* 0x009896800000895d */ /* 0x004fea0003900000 */
[----:B------:R-:W2:Y:S02]  /*15930*/  @!P0 SYNCS.PHASECHK.TRANS64 P0, [R3+URZ+0x2a850], R0 ;  /* 0x02a85000030085a7 */ /* 0x000ea4000800007f */
[----:B--2---:R-:W-:Y:S05]  /*15940*/  @!P0 BRA `(.L_x_1136) ;  /* 0xfffffffc00ec8947 */ /* 0x004fea000383ffff */
[----:B------:R-:W-:Y:S05]  /*15950*/  BRA `(.L_x_1135) ;  /* 0xffffff80000c7947 */ /* 0x000fea000383ffff */
.L_x_1185:
[----:B------:R-:W1:Y:S01]  /*15960*/  S2R R9, SR_TID.X ;  /* 0x0000000000097919 */ /* 0x000e620000002100 */
[----:B------:R-:W-:Y:S01]  /*15970*/  BSSY B0, `(.L_x_1253) ;  /* 0x000000a000007945 */ /* 0x000fe20003800000 */
[----:B------:R-:W-:Y:S02]  /*15980*/  IMAD.MOV.U32 R12, RZ, RZ, RZ ;  /* 0x000000ffff0c7224 */ /* 0x000fe400078e00ff */
[----:B0-----:R-:W-:Y:S02]  /*15990*/  IMAD.MOV.U32 R11, RZ, RZ, 0x1f ;  /* 0x0000001fff0b7424 */ /* 0x001fe400078e00ff */
[----:B------:R-:W-:Y:S01]  /*159a0*/  IMAD.MOV.U32 R15, RZ, RZ, -0x1 ;  /* 0xffffffffff0f7424 */ /* 0x000fe200078e00ff */
[----:B-1----:R-:W-:-:S04]  /*159b0*/  SHF.R.U32.HI R9, RZ, 0x5, R9 ;  /* 0x00000005ff097819 */ /* 0x002fc80000011609 */
[----:B------:R-:W-:-:S05]  /*159c0*/  LOP3.LUT R9, R9, 0x3, RZ, 0xc0, !PT ;  /* 0x0000000309097812 */ /* 0x000fca00078ec0ff */
[----:B------:R-:W-:-:S07]  /*159d0*/  IMAD.MOV.U32 R13, RZ, RZ, R9 ;  /* 0x000000ffff0d7224 */ /* 0x000fce00078e0009 */
[----:B------:R-:W-:Y:S05]  /*159e0*/  WARPSYNC.COLLECTIVE R15, `(.L_x_1254) ;  /* 0x000000000f087348 */ /* 0x000fea0003c00000 */
[----:B------:R0:W1:Y:S02]  /*159f0*/  SHFL.IDX P6, R14, R13, R12, R11 ;  /* 0x0000000c0d0e7389 */ /* 0x00006400000c000b */
[----:B01----:R-:W-:Y:S01]  /*15a00*/  ENDCOLLECTIVE ;  /* 0x000000000000791b */ /* 0x003fe20003800000 */
.L_x_1254:
[----:B------:R-:W-:Y:S05]  /*15a10*/  BSYNC B0 ;  /* 0x0000000000007941 */ /* 0x000fea0003800000 */
.L_x_1253:
[----:B------:R-:W-:Y:S05]  /*15a20*/  BRA `(.L_x_1255) ;  /* 0xffffffc400447947 */ /* 0x000fea000383ffff */
.L_x_1186:
[----:B------:R-:W-:Y:S01]  /*15a30*/  BSSY B0, `(.L_x_1256) ;  /* 0x0000006000007945 */ /* 0x000fe20003800000 */
[----:B------:R-:W-:-:S07]  /*15a40*/  IMAD.MOV.U32 R15, RZ, RZ, -0x1 ;  /* 0xffffffffff0f7424 */ /* 0x000fce00078e00ff */
[----:B0-----:R-:W-:Y:S05]  /*15a50*/  WARPSYNC.COLLECTIVE R15, `(.L_x_1257) ;  /* 0x000000000f0c7348 */ /* 0x001fea0003c00000 */
[----:B------:R-:W-:Y:S02]  /*15a60*/  ELECT P6, UR62, PT ;  /* 0x00000000003e782f */ /* 0x000fe400038c0000 */
[----:B------:R-:W-:Y:S01]  /*15a70*/  MOV R14, UR62 ;  /* 0x0000003e000e7c02 */ /* 0x000fe20008000f00 */
[----:B0-----:R-:W-:Y:S10]  /*15a80*/  ENDCOLLECTIVE ;  /* 0x000000000000791b */ /* 0x001ff40003800000 */
.L_x_1257:
[----:B------:R-:W-:Y:S05]  /*15a90*/  BSYNC B0 ;  /* 0x0000000000007941 */ /* 0x000fea0003800000 */
.L_x_1256:
[----:B------:R-:W-:Y:S05]  /*15aa0*/  BRA `(.L_x_1258) ;  /* 0xffffffc400347947 */ /* 0x000fea000383ffff */
.L_x_1189:
[----:B0-----:R0:W1:Y:S02]  /*15ab0*/  SYNCS.PHASECHK.TRANS64.TRYWAIT P0, [R9+URZ+0x2a840], R10 ;  /* 0x02a8400a090075a7 */ /* 0x001064000800017f */
[----:B-1----:R-:W-:Y:S05]  /*15ac0*/  @!P0 NANOSLEEP.SYNCS 0x989680 ;  /* 0x009896800000895d */ /* 0x002fea0003900000 */
[----:B------:R-:W1:Y:S02]  /*15ad0*/  @!P0 SYNCS.PHASECHK.TRANS64 P0, [R9+URZ+0x2a840], R10 ;  /* 0x02a8400a090085a7 */ /* 0x000e64000800007f */
[----:B-1----:R-:W-:Y:S05]  /*15ae0*/  @!P0 BRA `(.L_x_1189) ;  /* 0xfffffffc00f08947 */ /* 0x002fea000383ffff */
[----:B------:R-:W-:Y:S05]  /*15af0*/  BRA `(.L_x_1259) ;  /* 0xffffffc400a07947 */ /* 0x000fea000383ffff */
.L_x_1192:
        /* <DEDUP_REMOVED lines=8> */
.L_x_1200:
[----:B0-----:R0:W1:Y:S02]  /*15b80*/  SYNCS.PHASECHK.TRANS64.TRYWAIT P0, [R2+URZ+0x2a840], R3 ;  /* 0x02a84003020075a7 */ /* 0x001064000800017f */
[----:B-1----:R-:W-:Y:S05]  /*15b90*/  @!P0 NANOSLEEP.SYNCS 0x989680 ;  /* 0x009896800000895d */ /* 0x002fea0003900000 */
[----:B------:R-:W1:Y:S02]  /*15ba0*/  @!P0 SYNCS.PHASECHK.TRANS64 P0, [R2+URZ+0x2a840], R3 ;  /* 0x02a84003020085a7 */ /* 0x000e64000800007f */
[----:B-1----:R-:W-:Y:S05]  /*15bb0*/  @!P0 BRA `(.L_x_1200) ;  /* 0xfffffffc00f08947 */ /* 0x002fea000383ffff */
[----:B------:R-:W-:Y:S05]  /*15bc0*/  BRA `(.L_x_1261) ;  /* 0xffffffcc00ac7947 */ /* 0x000fea000383ffff */
.L_x_1202:
[----:B0-----:R0:W1:Y:S02]  /*15bd0*/  SYNCS.PHASECHK.TRANS64.TRYWAIT P0, [R3+URZ+0x60], R2 ;  /* 0x00006002030075a7 */ /* 0x001064000800017f */
[----:B-1----:R-:W-:Y:S05]  /*15be0*/  @!P0 NANOSLEEP.SYNCS 0x989680 ;  /* 0x009896800000895d */ /* 0x002fea0003900000 */
[----:B------:R-:W1:Y:S02]  /*15bf0*/  @!P0 SYNCS.PHASECHK.TRANS64 P0, [R3+URZ+0x60], R2 ;  /* 0x00006002030085a7 */ /* 0x000e64000800007f */
[----:B-1----:R-:W-:Y:S05]  /*15c00*/  @!P0 BRA `(.L_x_1202) ;  /* 0xfffffffc00f08947 */ /* 0x002fea000383ffff */
[----:B------:R-:W-:Y:S05]  /*15c10*/  BRA `(.L_x_1262) ;  /* 0xffffffd000587947 */ /* 0x000fea000383ffff */
.L_x_1207:
[----:B-1----:R1:W2:Y:S02]  /*15c20*/  SYNCS.PHASECHK.TRANS64.TRYWAIT P0, [R2+URZ+0x2a840], R3 ;  /* 0x02a84003020075a7 */ /* 0x0022a4000800017f */
[----:B--2---:R-:W-:Y:S05]  /*15c30*/  @!P0 NANOSLEEP.SYNCS 0x989680 ;  /* 0x009896800000895d */ /* 0x004fea0003900000 */
[----:B------:R-:W2:Y:S02]  /*15c40*/  @!P0 SYNCS.PHASECHK.TRANS64 P0, [R2+URZ+0x2a840], R3 ;  /* 0x02a84003020085a7 */ /* 0x000ea4000800007f */
[----:B--2---:R-:W-:Y:S05]  /*15c50*/  @!P0 BRA `(.L_x_1207) ;  /* 0xfffffffc00f08947 */ /* 0x004fea000383ffff */
[----:B------:R-:W-:Y:S05]  /*15c60*/  BRA `(.L_x_1263) ;  /* 0xffffffd400c47947 */ /* 0x000fea000383ffff */
.L_x_1209:
[----:B0-----:R0:W1:Y:S02]  /*15c70*/  SYNCS.PHASECHK.TRANS64.TRYWAIT P1, [R3+URZ+0x60], R2 ;  /* 0x00006002030075a7 */ /* 0x001064000802017f */
[----:B-1----:R-:W-:Y:S05]  /*15c80*/  @!P1 NANOSLEEP.SYNCS 0x989680 ;  /* 0x009896800000995d */ /* 0x002fea0003900000 */
[----:B------:R-:W1:Y:S02]  /*15c90*/  @!P1 SYNCS.PHASECHK.TRANS64 P1, [R3+URZ+0x60], R2 ;  /* 0x00006002030095a7 */ /* 0x000e64000802007f */
[----:B-1----:R-:W-:Y:S05]  /*15ca0*/  @!P1 BRA `(.L_x_1209) ;  /* 0xfffffffc00f09947 */ /* 0x002fea000383ffff */
[----:B------:R-:W-:Y:S05]  /*15cb0*/  BRA `(.L_x_1264) ;  /* 0xffffffd800707947 */ /* 0x000fea000383ffff */
.L_x_1214:
[----:B--2---:R2:W3:Y:S02]  /*15cc0*/  SYNCS.PHASECHK.TRANS64.TRYWAIT P0, [R2+URZ+0x2a840], R3 ;  /* 0x02a84003020075a7 */ /* 0x0044e4000800017f */
[----:B---3--:R-:W-:Y:S05]  /*15cd0*/  @!P0 NANOSLEEP.SYNCS 0x989680 ;  /* 0x009896800000895d */ /* 0x008fea0003900000 */
[----:B------:R-:W3:Y:S02]  /*15ce0*/  @!P0 SYNCS.PHASECHK.TRANS64 P0, [R2+URZ+0x2a840], R3 ;  /* 0x02a84003020085a7 */ /* 0x000ee4000800007f */
[----:B---3--:R-:W-:Y:S05]  /*15cf0*/  @!P0 BRA `(.L_x_1214) ;  /* 0xfffffffc00f08947 */ /* 0x008fea000383ffff */
[----:B------:R-:W-:Y:S05]  /*15d00*/  BRA `(.L_x_1265) ;  /* 0xffffffdc00947947 */ /* 0x000fea000383ffff */
.L_x_1216:
[----:B0-----:R0:W1:Y:S02]  /*15d10*/  SYNCS.PHASECHK.TRANS64.TRYWAIT P1, [R2+URZ+0x60], R9 ;  /* 0x00006009020075a7 */ /* 0x001064000802017f */
[----:B-1----:R-:W-:Y:S05]  /*15d20*/  @!P1 NANOSLEEP.SYNCS 0x989680 ;  /* 0x009896800000995d */ /* 0x002fea0003900000 */
[----:B------:R-:W1:Y:S02]  /*15d30*/  @!P1 SYNCS.PHASECHK.TRANS64 P1, [R2+URZ+0x60], R9 ;  /* 0x00006009020095a7 */ /* 0x000e64000802007f */
[----:B-1----:R-:W-:Y:S05]  /*15d40*/  @!P1 BRA `(.L_x_1216) ;  /* 0xfffffffc00f09947 */ /* 0x002fea000383ffff */
[----:B------:R-:W-:Y:S05]  /*15d50*/  BRA `(.L_x_1266) ;  /* 0xffffffe000447947 */ /* 0x000fea000383ffff */
.L_x_1223:
[----:B-1----:R1:W2:Y:S02]  /*15d60*/  SYNCS.PHASECHK.TRANS64.TRYWAIT P0, [R3+URZ+0x2a860], R0 ;  /* 0x02a86000030075a7 */ /* 0x0022a4000800017f */
[----:B--2---:R-:W-:Y:S05]  /*15d70*/  @!P0 NANOSLEEP.SYNCS 0x989680 ;  /* 0x009896800000895d */ /* 0x004fea0003900000 */
[----:B------:R-:W2:Y:S02]  /*15d80*/  @!P0 SYNCS.PHASECHK.TRANS64 P0, [R3+URZ+0x2a860], R0 ;  /* 0x02a86000030085a7 */ /* 0x000ea4000800007f */
[----:B--2---:R-:W-:Y:S05]  /*15d90*/  @!P0 BRA `(.L_x_1223) ;  /* 0xfffffffc00f08947 */ /* 0x004fea000383ffff */
[----:B------:R-:W-:Y:S05]  /*15da0*/  BRA `(.L_x_1267) ;  /* 0xffffffe400507947 */ /* 0x000fea000383ffff */
.L_x_1225:
[----:B------:R-:W-:Y:S01]  /*15db0*/  BSSY B0, `(.L_x_1268) ;  /* 0x0000008000007945 */ /* 0x000fe20003800000 */
[----:B------:R-:W-:Y:S02]  /*15dc0*/  IMAD.MOV.U32 R13, RZ, RZ, R16 ;  /* 0x000000ffff0d7224 */ /* 0x000fe400078e0010 */
[----:B------:R-:W-:Y:S02]  /*15dd0*/  IMAD.MOV.U32 R12, RZ, RZ, RZ ;  /* 0x000000ffff0c7224 */ /* 0x000fe400078e00ff */
[----:B0-----:R-:W-:Y:S02]  /*15de0*/  IMAD.MOV.U32 R11, RZ, RZ, 0x1f ;  /* 0x0000001fff0b7424 */ /* 0x001fe400078e00ff */
[----:B------:R-:W-:-:S07]  /*15df0*/  IMAD.MOV.U32 R15, RZ, RZ, -0x1 ;  /* 0xffffffffff0f7424 */ /* 0x000fce00078e00ff */
[----:B-1----:R-:W-:Y:S05]  /*15e00*/  WARPSYNC.COLLECTIVE R15, `(.L_x_1269) ;  /* 0x000000000f087348 */ /* 0x002fea0003c00000 */
[----:B------:R0:W2:Y:S02]  /*15e10*/  SHFL.IDX P6, R14, R13, R12, R11 ;  /* 0x0000000c0d0e7389 */ /* 0x0000a400000c000b */
[----:B012---:R-:W-:Y:S01]  /*15e20*/  ENDCOLLECTIVE ;  /* 0x000000000000791b */ /* 0x007fe20003800000 */
.L_x_1269:
[----:B------:R-:W-:Y:S05]  /*15e30*/  BSYNC B0 ;  /* 0x0000000000007941 */ /* 0x000fea0003800000 */
.L_x_1268:
[----:B------:R-:W-:Y:S02]  /*15e40*/  IMAD.MOV.U32 R13, RZ, RZ, R16 ;  /* 0x000000ffff0d7224 */ /* 0x000fe400078e0010 */
[----:B------:R-:W-:Y:S02]  /*15e50*/  IMAD.MOV.U32 R12, RZ, RZ, 0x1 ;  /* 0x00000001ff0c7424 */ /* 0x000fe400078e00ff */
[----:B------:R-:W-:Y:S02]  /*15e60*/  IMAD.MOV.U32 R11, RZ, RZ, 0x1f ;  /* 0x0000001fff0b7424 */ /* 0x000fe400078e00ff */
[----:B------:R-:W-:Y:S02]  /*15e70*/  IMAD.MOV.U32 R15, RZ, RZ, -0x1 ;  /* 0xffffffffff0f7424 */ /* 0x000fe400078e00ff */
[----:B------:R-:W-:-:S07]  /*15e80*/  IMAD.MOV.U32 R4, RZ, RZ, R14 ;  /* 0x000000ffff047224 */ /* 0x000fce00078e000e */
[----:B------:R-:W-:Y:S05]  /*15e90*/  WARPSYNC.COLLECTIVE R15, `(.L_x_1270) ;  /* 0x000000000f087348 */ /* 0x000fea0003c00000 */
[----:B------:R0:W1:Y:S02]  /*15ea0*/  SHFL.IDX P6, R14, R13, R12, R11 ;  /* 0x0000000c0d0e7389 */ /* 0x00006400000c000b */
[----:B01----:R-:W-:Y:S01]  /*15eb0*/  ENDCOLLECTIVE ;  /* 0x000000000000791b */ /* 0x003fe20003800000 */
.L_x_1270:
[----:B------:R-:W-:Y:S01]  /*15ec0*/  IMAD.MOV.U32 R16, RZ, RZ, R14 ;  /* 0x000000ffff107224 */ /* 0x000fe200078e000e */
[----:B------:R-:W-:Y:S06]  /*15ed0*/  BRA `(.L_x_1271) ;  /* 0xffffffe400d87947 */ /* 0x000fec000383ffff */
.L_x_1228:
[----:B------:R-:W-:Y:S01]  /*15ee0*/  BSSY B0, `(.L_x_1272) ;  /* 0x0000008000007945 */ /* 0x000fe20003800000 */
[----:B-----5:R-:W-:Y:S02]  /*15ef0*/  IMAD.MOV.U32 R13, RZ, RZ, R17 ;  /* 0x000000ffff0d7224 */ /* 0x020fe400078e0011 */
[----:B------:R-:W-:Y:S02]  /*15f00*/  IMAD.MOV.U32 R12, RZ, RZ, 0x1 ;  /* 0x00000001ff0c7424 */ /* 0x000fe400078e00ff */
[----:B0-----:R-:W-:Y:S02]  /*15f10*/  IMAD.MOV.U32 R11, RZ, RZ, RZ ;  /* 0x000000ffff0b7224 */ /* 0x001fe400078e00ff */
[----:B------:R-:W-:-:S07]  /*15f20*/  IMAD.MOV.U32 R15, RZ, RZ, -0x1 ;  /* 0xffffffffff0f7424 */ /* 0x000fce00078e00ff */
[----:B-1234-:R-:W-:Y:S05]  /*15f30*/  WARPSYNC.COLLECTIVE R15, `(.L_x_1273) ;  /* 0x000000000f087348 */ /* 0x01efea0003c00000 */
[----:B------:R0:W0:Y:S02]  /*15f40*/  SHFL.UP P6, R14, R13, R12, R11 ;  /* 0x0400000c0d0e7389 */ /* 0x00002400000c000b */
[----:B01234-:R-:W-:Y:S01]  /*15f50*/  ENDCOLLECTIVE ;  /* 0x000000000000791b */ /* 0x01ffe20003800000 */
.L_x_1273:
[----:B------:R-:W-:Y:S05]  /*15f60*/  BSYNC B0 ;  /* 0x0000000000007941 */ /* 0x000fea0003800000 */
.L_x_1272:
        /* <DEDUP_REMOVED lines=10> */
.L_x_1274:
        /* <DEDUP_REMOVED lines=8> */
.L_x_1275:
        /* <DEDUP_REMOVED lines=8> */
.L_x_1276:
        /* <DEDUP_REMOVED lines=8> */
.L_x_1277:
        /* <DEDUP_REMOVED lines=8> */
.L_x_1278:
[----:B------:R-:W-:Y:S05]  /*16210*/  BRA `(.L_x_1279) ;  /* 0xffffffe400a07947 */ /* 0x000fea000383ffff */
.L_x_1233:
[----:B------:R-:W-:Y:S01]  /*16220*/  BSSY B0, `(.L_x_1280) ;  /* 0x0000008000007945 */ /* 0x000fe20003800000 */
[----:B-----5:R-:W-:Y:S02]  /*16230*/  IMAD.MOV.U32 R13, RZ, RZ, R17 ;  /* 0x000000ffff0d7224 */ /* 0x020fe400078e0011 */
[----:B------:R-:W-:Y:S02]  /*16240*/  IMAD.MOV.U32 R12, RZ, RZ, 0x1 ;  /* 0x00000001ff0c7424 */ /* 0x000fe400078e00ff */
[----:B------:R-:W-:Y:S02]  /*16250*/  IMAD.MOV.U32 R11, RZ, RZ, RZ ;  /* 0x000000ffff0b7224 */ /* 0x000fe400078e00ff */
[----:B------:R-:W-:-:S07]  /*16260*/  IMAD.MOV.U32 R15, RZ, RZ, -0x1 ;  /* 0xffffffffff0f7424 */ /* 0x000fce00078e00ff */
[----:B0-----:R-:W-:Y:S05]  /*16270*/  WARPSYNC.COLLECTIVE R15, `(.L_x_1281) ;  /* 0x000000000f087348 */ /* 0x001fea0003c00000 */
[----:B------:R1:W2:Y:S02]  /*16280*/  SHFL.UP P6, R14, R13, R12, R11 ;  /* 0x0400000c0d0e7389 */ /* 0x0002a400000c000b */
[----:B012---:R-:W-:Y:S01]  /*16290*/  ENDCOLLECTIVE ;  /* 0x000000000000791b */ /* 0x007fe20003800000 */
.L_x_1281:
[----:B------:R-:W-:Y:S05]  /*162a0*/  BSYNC B0 ;  /* 0x0000000000007941 */ /* 0x000fea0003800000 */
.L_x_1280:
        /* <DEDUP_REMOVED lines=10> */
.L_x_1282:
        /* <DEDUP_REMOVED lines=8> */
.L_x_1283:
        /* <DEDUP_REMOVED lines=8> */
.L_x_1284:
        /* <DEDUP_REMOVED lines=8> */
.L_x_1285:
        /* <DEDUP_REMOVED lines=8> */
.L_x_1286:
[----:B------:R-:W-:Y:S05]  /*16550*/  BRA `(.L_x_1287) ;  /* 0xffffffe400887947 */ /* 0x000fea000383ffff */
.L_x_1235:
[----:B------:R-:W-:Y:S01]  /*16560*/  BSSY B0, `(.L_x_1288) ;  /* 0x0000006000007945 */ /* 0x000fe20003800000 */
[----:B------:R-:W-:Y:S01]  /*16570*/  PLOP3.LUT P6, PT, P6, PT, PT, 0x8, 0x0 ;  /* 0x000000000000781c */ /* 0x000fe200037ce170 */
[----:B------:R-:W-:-:S12]  /*16580*/  IMAD.MOV.U32 R15, RZ, RZ, -0x1 ;  /* 0xffffffffff0f7424 */ /* 0x000fd800078e00ff */
[----:B0-----:R-:W-:Y:S05]  /*16590*/  WARPSYNC.COLLECTIVE R15, `(.L_x_1289) ;  /* 0x000000000f087348 */ /* 0x001fea0003c00000 */
[----:B------:R-:W-:Y:S01]  /*165a0*/  VOTE.ANY R14, PT, P6 ;  /* 0x00000000000e7806 */ /* 0x000fe200030e0100 */
[----:B0-----:R-:W-:Y:S06]  /*165b0*/  ENDCOLLECTIVE ;  /* 0x000000000000791b */ /* 0x001fec0003800000 */
.L_x_1289:
[----:B------:R-:W-:Y:S05]  /*165c0*/  BSYNC B0 ;  /* 0x0000000000007941 */ /* 0x000fea0003800000 */
.L_x_1288:
[----:B------:R-:W-:Y:S02]  /*165d0*/  IMAD.MOV.U32 R3, RZ, RZ, R14 ;  /* 0x000000ffff037224 */ /* 0x000fe400078e000e */
[----:B------:R-:W-:Y:S02]  /*165e0*/  IMAD.MOV.U32 R13, RZ, RZ, R17 ;  /* 0x000000ffff0d7224 */ /* 0x000fe400078e0011 */
[----:B------:R-:W0:Y:S01]  /*165f0*/  POPC R6, R3 ;  /* 0x0000000300067309 */ /* 0x000e220000000000 */
[----:B------:R-:W-:Y:S02]  /*16600*/  IMAD.MOV.U32 R11, RZ, RZ, 0x1f ;  /* 0x0000001fff0b7424 */ /* 0x000fe400078e00ff */
[----:B------:R-:W-:Y:S02]  /*16610*/  IMAD.MOV.U32 R15, RZ, RZ, -0x1 ;  /* 0xffffffffff0f7424 */ /* 0x000fe400078e00ff */
[----:B0-----:R-:W-:-:S07]  /*16620*/  IMAD.MOV.U32 R12, RZ, RZ, R6 ;  /* 0x000000ffff0c7224 */ /* 0x001fce00078e0006 */
[----:B------:R-:W-:Y:S05]  /*16630*/  WARPSYNC.COLLECTIVE R15, `(.L_x_1290) ;  /* 0x000000000f087348 */ /* 0x000fea0003c00000 */
[----:B------:R0:W1:Y:S02]  /*16640*/  SHFL.IDX P6, R14, R13, R12, R11 ;  /* 0x0000000c0d0e7389 */ /* 0x00006400000c000b */
[----:B01----:R-:W-:Y:S01]  /*16650*/  ENDCOLLECTIVE ;  /* 0x000000000000791b */ /* 0x003fe20003800000 */
.L_x_1290:
[----:B------:R-:W-:Y:S01]  /*16660*/  IMAD.MOV.U32 R17, RZ, RZ, R14 ;  /* 0x000000ffff117224 */ /* 0x000fe200078e000e */
[----:B------:R-:W-:Y:S06]  /*16670*/  BRA `(.L_x_1291) ;  /* 0xffffffe400787947 */ /* 0x000fec000383ffff */
.L_x_1237:
[----:B------:R-:W-:Y:S01]  /*16680*/  BSSY B0, `(.L_x_1292) ;  /* 0x0000007000007945 */ /* 0x000fe20003800000 */
[----:B------:R-:W-:Y:S02]  /*16690*/  IMAD.MOV.U32 R13, RZ, RZ, R2 ;  /* 0x000000ffff0d7224 */ /* 0x000fe400078e0002 */
[----:B------:R-:W-:Y:S02]  /*166a0*/  IMAD.MOV.U32 R11, RZ, RZ, 0x1f ;  /* 0x0000001fff0b7424 */ /* 0x000fe400078e00ff */
[----:B------:R-:W-:-:S07]  /*166b0*/  IMAD.MOV.U32 R15, RZ, RZ, -0x1 ;  /* 0xffffffffff0f7424 */ /* 0x000fce00078e00ff */
[----:B012---:R-:W-:Y:S05]  /*166c0*/  WARPSYNC.COLLECTIVE R15, `(.L_x_1293) ;  /* 0x000000000f087348 */ /* 0x007fea0003c00000 */
[----:B------:R3:W4:Y:S02]  /*166d0*/  SHFL.IDX P6, R14, R13, R12, R11 ;  /* 0x0000000c0d0e7389 */ /* 0x00072400000c000b */
[----:B01234-:R-:W-:Y:S01]  /*166e0*/  ENDCOLLECTIVE ;  /* 0x000000000000791b */ /* 0x01ffe20003800000 */
.L_x_1293:
[----:B------:R-:W-:Y:S05]  /*166f0*/  BSYNC B0 ;  /* 0x0000000000007941 */ /* 0x000fea0003800000 */
.L_x_1292:
[----:B------:R-:W-:Y:S01]  /*16700*/  IMAD.MOV.U32 R7, RZ, RZ, R14 ;  /* 0x000000ffff077224 */ /* 0x000fe200078e000e */
[----:B------:R-:W-:Y:S06]  /*16710*/  BRA `(.L_x_1236) ;  /* 0xffffffe4006c7947 */ /* 0x000fec000383ffff */
.L_x_1241:
[----:B-1----:R1:W2:Y:S02]  /*16720*/  SYNCS.PHASECHK.TRANS64.TRYWAIT P0, [R0+URZ+0x2a820], R3 ;  /* 0x02a82003000075a7 */ /* 0x0022a4000800017f */
[----:B--2---:R-:W-:Y:S05]  /*16730*/  @!P0 NANOSLEEP.SYNCS 0x989680 ;  /* 0x009896800000895d */ /* 0x004fea0003900000 */
[----:B------:R-:W2:Y:S02]  /*16740*/  @!P0 SYNCS.PHASECHK.TRANS64 P0, [R0+URZ+0x2a820], R3 ;  /* 0x02a82003000085a7 */ /* 0x000ea4000800007f */
[----:B--2---:R-:W-:Y:S05]  /*16750*/  @!P0 BRA `(.L_x_1241) ;  /* 0xfffffffc00f08947 */ /* 0x004fea000383ffff */
[----:B------:R-:W-:Y:S05]  /*16760*/  BRA `(.L_x_1294) ;  /* 0xffffffe800e47947 */ /* 0x000fea000383ffff */
.L_x_1242:
[----:B------:R-:W2:Y:S01]  /*16770*/  S2R R2, SR_TID.X ;  /* 0x0000000000027919 */ /* 0x000ea20000002100 */
[----:B------:R-:W-:Y:S01]  /*16780*/  BSSY B0, `(.L_x_1295) ;  /* 0x000000a000007945 */ /* 0x000fe20003800000 */
[----:B------:R-:W-:Y:S02]  /*16790*/  IMAD.MOV.U32 R12, RZ, RZ, RZ ;  /* 0x000000ffff0c7224 */ /* 0x000fe400078e00ff */
[----:B0-----:R-:W-:Y:S02]  /*167a0*/  IMAD.MOV.U32 R11, RZ, RZ, 0x1f ;  /* 0x0000001fff0b7424 */ /* 0x001fe400078e00ff */
[----:B------:R-:W-:Y:S01]  /*167b0*/  IMAD.MOV.U32 R15, RZ, RZ, -0x1 ;  /* 0xffffffffff0f7424 */ /* 0x000fe200078e00ff */
[----:B--2---:R-:W-:-:S04]  /*167c0*/  SHF.R.U32.HI R2, RZ, 0x5, R2 ;  /* 0x00000005ff027819 */ /* 0x004fc80000011602 */
[----:B------:R-:W-:-:S05]  /*167d0*/  LOP3.LUT R2, R2, 0x3, RZ, 0xc0, !PT ;  /* 0x0000000302027812 */ /* 0x000fca00078ec0ff */
[----:B------:R-:W-:-:S07]  /*167e0*/  IMAD.MOV.U32 R13, RZ, RZ, R2 ;  /* 0x000000ffff0d7224 */ /* 0x000fce00078e0002 */
[----:B-1----:R-:W-:Y:S05]  /*167f0*/  WARPSYNC.COLLECTIVE R15, `(.L_x_1296) ;  /* 0x000000000f087348 */ /* 0x002fea0003c00000 */
[----:B------:R0:W2:Y:S02]  /*16800*/  SHFL.IDX P6, R14, R13, R12, R11 ;  /* 0x0000000c0d0e7389 */ /* 0x0000a400000c000b */
[----:B012---:R-:W-:Y:S01]  /*16810*/  ENDCOLLECTIVE ;  /* 0x000000000000791b */ /* 0x007fe20003800000 */
.L_x_1296:
[----:B------:R-:W-:Y:S05]  /*16820*/  BSYNC B0 ;  /* 0x0000000000007941 */ /* 0x000fea0003800000 */
.L_x_1295:
[----:B------:R-:W-:Y:S05]  /*16830*/  BRA `(.L_x_1297) ;  /* 0xffffffe800cc7947 */ /* 0x000fea000383ffff */
.L_x_1245:
[----:B------:R-:W-:Y:S01]  /*16840*/  BSSY B1, `(.L_x_1298) ;  /* 0x0000006000017945 */ /* 0x000fe20003800000 */
[----:B------:R-:W-:-:S07]  /*16850*/  IMAD.MOV.U32 R15, RZ, RZ, -0x1 ;  /* 0xffffffffff0f7424 */ /* 0x000fce00078e00ff */
[----:B012---:R-:W-:Y:S05]  /*16860*/  WARPSYNC.COLLECTIVE R15, `(.L_x_1299) ;  /* 0x000000000f0c7348 */ /* 0x007fea0003c00000 */
[----:B------:R-:W-:Y:S02]  /*16870*/  ELECT P6, UR62, PT ;  /* 0x00000000003e782f */ /* 0x000fe400038c0000 */
[----:B------:R-:W-:Y:S01]  /*16880*/  MOV R14, UR62 ;  /* 0x0000003e000e7c02 */ /* 0x000fe20008000f00 */
[----:B012---:R-:W-:Y:S10]  /*16890*/  ENDCOLLECTIVE ;  /* 0x000000000000791b */ /* 0x007ff40003800000 */
.L_x_1299:
[----:B------:R-:W-:Y:S05]  /*168a0*/  BSYNC B1 ;  /* 0x0000000000017941 */ /* 0x000fea0003800000 */
.L_x_1298:
[----:B------:R-:W-:Y:S05]  /*168b0*/  BRA `(.L_x_1300) ;  /* 0xffffffe800c47947 */ /* 0x000fea000383ffff */
.L_x_1247:
[----:B-1----:R1:W2:Y:S02]  /*168c0*/  SYNCS.PHASECHK.TRANS64.TRYWAIT P0, [R6+URZ], R5 ;  /* 0x00000005060075a7 */ /* 0x0022a4000800017f */
[----:B--2---:R-:W-:Y:S05]  /*168d0*/  @!P0 NANOSLEEP.SYNCS 0x989680 ;  /* 0x009896800000895d */ /* 0x004fea0003900000 */
[----:B------:R-:W2:Y:S02]  /*168e0*/  @!P0 SYNCS.PHASECHK.TRANS64 P0, [R6+URZ], R5 ;  /* 0x00000005060085a7 */ /* 0x000ea4000800007f */
[----:B--2---:R-:W-:Y:S05]  /*168f0*/  @!P0 BRA `(.L_x_1247) ;  /* 0xfffffffc00f08947 */ /* 0x004fea000383ffff */
[----:B------:R-:W-:Y:S05]  /*16900*/  BRA `(.L_x_1301) ;  /* 0xffffffec00007947 */ /* 0x000fea000383ffff */
.L_x_1248:
[----:B--2---:R2:W3:Y:S02]  /*16910*/  SYNCS.PHASECHK.TRANS64.TRYWAIT P0, [R7+URZ], R2 ;  /* 0x00000002070075a7 */ /* 0x0044e4000800017f */
[----:B---3--:R-:W-:Y:S05]  /*16920*/  @!P0 NANOSLEEP.SYNCS 0x989680 ;  /* 0x009896800000895d */ /* 0x008fea0003900000 */
[----:B------:R-:W3:Y:S02]  /*16930*/  @!P0 SYNCS.PHASECHK.TRANS64 P0, [R7+URZ], R2 ;  /* 0x00000002070085a7 */ /* 0x000ee4000800007f */
[----:B---3--:R-:W-:Y:S05]  /*16940*/  @!P0 BRA `(.L_x_1248) ;  /* 0xfffffffc00f08947 */ /* 0x008fea000383ffff */
[----:B------:R-:W-:Y:S05]  /*16950*/  BRA `(.L_x_1302) ;  /* 0xffffffe800f47947 */ /* 0x000fea000383ffff */
.L_x_1250:
[----:B---3--:R3:W4:Y:S02]  /*16960*/  SYNCS.PHASECHK.TRANS64.TRYWAIT P0, [R4+URZ], R5 ;  /* 0x00000005040075a7 */ /* 0x008724000800017f */
[----:B----4-:R-:W-:Y:S05]  /*16970*/  @!P0 NANOSLEEP.SYNCS 0x989680 ;  /* 0x009896800000895d */ /* 0x010fea0003900000 */
[----:B------:R-:W4:Y:S02]  /*16980*/  @!P0 SYNCS.PHASECHK.TRANS64 P0, [R4+URZ], R5 ;  /* 0x00000005040085a7 */ /* 0x000f24000800007f */
[----:B----4-:R-:W-:Y:S05]  /*16990*/  @!P0 BRA `(.L_x_1250) ;  /* 0xfffffffc00f08947 */ /* 0x010fea000383ffff */
[----:B------:R-:W-:Y:S05]  /*169a0*/  BRA `(.L_x_1303) ;  /* 0xffffffe800fc7947 */ /* 0x000fea000383ffff */
.L_x_1304:
        /* <DEDUP_REMOVED lines=13> */
.L_x_11936:


//--------------------- .text._ZN7cutlass13device_kernelIN5flash11enable_sm90INS1_16FlashAttnFwdSm90INS1_25CollectiveMainloopFwdSm90ILi2EN4cute5tupleIJNS5_1CILi1EEES8_S8_EEENS6_IJNS7_ILi128EEENS7_ILi96EEENS7_ILi192EEEEEELi128ENS_6half_tEfNS_4arch4Sm90ELb0ELb1ELb1ELb1ELb0ELb1ELb0ELb1ELb1ELb0ELb0ELb0EEENS1_21CollectiveEpilogueFwdINS6_IJSA_SA_SB_EEES9_SE_SG_Li256ELb1ELb0ELb0ELb0EEENS1_36VarlenDynamicPersistentTileSchedulerILi128ELi96ELi256ELi32ELb0ELb0ELb1ELb1ELb0ELb1EEEEEEEEEvNT_6ParamsE --------------------------
	.section	.text._ZN7cutlass13device_kernelIN5flash11enable_sm90INS1_16FlashAttnFwdSm90INS1_25CollectiveMainloopFwdSm90ILi2EN4cute5tupleIJNS5_1CILi1EEES8_S8_EEENS6_IJNS7_ILi128EEENS7_ILi96EEENS7_ILi192EEEEEELi128ENS_6half_tEfNS_4arch4Sm90ELb0ELb1ELb1ELb1ELb0ELb1ELb0ELb1ELb1ELb0ELb0ELb0EEENS1_21CollectiveEpilogueFwdINS6_IJSA_SA_SB_EEES9_SE_SG_Li256ELb1ELb0ELb0ELb0EEENS1_36VarlenDynamicPersistentTileSchedulerILi128ELi96ELi256ELi32ELb0ELb0ELb1ELb1ELb0ELb1EEEEEEEEEvNT_6ParamsE,"ax",@progbits
	.align	128
.text._ZN7cutlass13device_kernelIN5flash11enable_sm90INS1_16FlashAttnFwdSm90INS1_25CollectiveMainloopFwdSm90ILi2EN4cute5tupleIJNS5_1CILi1EEES8_S8_EEENS6_IJNS7_ILi128EEENS7_ILi96EEENS7_ILi192EEEEEELi128ENS_6half_tEfNS_4arch4Sm90ELb0ELb1ELb1ELb1ELb0ELb1ELb0ELb1ELb1ELb0ELb0ELb0EEENS1_21CollectiveEpilogueFwdINS6_IJSA_SA_SB_EEES9_SE_SG_Li256ELb1ELb0ELb0ELb0EEENS1_36VarlenDynamicPersistentTileSchedulerILi128ELi96ELi256ELi32ELb0ELb0ELb1ELb1ELb0ELb1EEEEEEEEEvNT_6ParamsE:
        .type           _ZN7cutlass13device_kernelIN5flash11enable_sm90INS1_16FlashAttnFwdSm90INS1_25CollectiveMainloopFwdSm90ILi2EN4cute5tupleIJNS5_1CILi1EEES8_S8_EEENS6_IJNS7_ILi128EEENS7_ILi96EEENS7_ILi192EEEEEELi128ENS_6half_tEfNS_4arch4Sm90ELb0ELb1ELb1ELb1ELb0ELb1ELb0ELb1ELb1ELb0ELb0ELb0EEENS1_21CollectiveEpilogueFwdINS6_IJSA_SA_SB_EEES9_SE_SG_Li256ELb1ELb0ELb0ELb0EEENS1_36VarlenDynamicPersistentTileSchedulerILi128ELi96ELi256ELi32ELb0ELb0ELb1ELb1ELb0ELb1EEEEEEEEEvNT_6ParamsE,@function
        .size           _ZN7cutlass13device_kernelIN5flash11enable_sm90INS1_16FlashAttnFwdSm90INS1_25CollectiveMainloopFwdSm90ILi2EN4cute5tupleIJNS5_1CILi1EEES8_S8_EEENS6_IJNS7_ILi128EEENS7_ILi96EEENS7_ILi192EEEEEELi128ENS_6half_tEfNS_4arch4Sm90ELb0ELb1ELb1ELb1ELb0ELb1ELb0ELb1ELb1ELb0ELb0ELb0EEENS1_21CollectiveEpilogueFwdINS6_IJSA_SA_SB_EEES9_SE_SG_Li256ELb1ELb0ELb0ELb0EEENS1_36VarlenDynamicPersistentTileSchedulerILi128ELi96ELi256ELi32ELb0ELb0ELb1ELb1ELb0ELb1EEEEEEEEEvNT_6ParamsE,(.L_x_11937 - _ZN7cutlass13device_kernelIN5flash11enable_sm90INS1_16FlashAttnFwdSm90INS1_25CollectiveMainloopFwdSm90ILi2EN4cute5tupleIJNS5_1CILi1EEES8_S8_EEENS6_IJNS7_ILi128EEENS7_ILi96EEENS7_ILi192EEEEEELi128ENS_6half_tEfNS_4arch4Sm90ELb0ELb1ELb1ELb1ELb0ELb1ELb0ELb1ELb1ELb0ELb0ELb0EEENS1_21CollectiveEpilogueFwdINS6_IJSA_SA_SB_EEES9_SE_SG_Li256ELb1ELb0ELb0ELb0EEENS1_36VarlenDynamicPersistentTileSchedulerILi128ELi96ELi256ELi32ELb0ELb0ELb1ELb1ELb0ELb1EEEEEEEEEvNT_6ParamsE)
        .other          _ZN7cutlass13device_kernelIN5flash11enable_sm90INS1_16FlashAttnFwdSm90INS1_25CollectiveMainloopFwdSm90ILi2EN4cute5tupleIJNS5_1CILi1EEES8_S8_EEENS6_IJNS7_ILi128EEENS7_ILi96EEENS7_ILi192EEEEEELi128ENS_6half_tEfNS_4arch4Sm90ELb0ELb1ELb1ELb1ELb0ELb1ELb0ELb1ELb1ELb0ELb0ELb0EEENS1_21CollectiveEpilogueFwdINS6_IJSA_SA_SB_EEES9_SE_SG_Li256ELb1ELb0ELb0ELb0EEENS1_36VarlenDynamicPersistentTileSchedulerILi128ELi96ELi256ELi32ELb0ELb0ELb1ELb1ELb0ELb1EEEEEEEEEvNT_6ParamsE,@"STO_CUDA_ENTRY STV_DEFAULT"
_ZN7cutlass13device_kernelIN5flash11enable_sm90INS1_16FlashAttnFwdSm90INS1_25CollectiveMainloopFwdSm90ILi2EN4cute5tupleIJNS5_1CILi1EEES8_S8_EEENS6_IJNS7_ILi128EEENS7_ILi96EEENS7_ILi192EEEEEELi128ENS_6half_tEfNS_4arch4Sm90ELb0ELb1ELb1ELb1ELb0ELb1ELb0ELb1ELb1ELb0ELb0ELb0EEENS1_21CollectiveEpilogueFwdINS6_IJSA_SA_SB_EEES9_SE_SG_Li256ELb1ELb0ELb0ELb0EEENS1_36VarlenDynamicPersistentTileSchedulerILi128ELi96ELi256ELi32ELb0ELb0ELb1ELb1ELb0ELb1EEEEEEEEEvNT_6ParamsE:
        /* <DEDUP_REMOVED lines=27> */
.L_x_1306:
[----:B------:R-:W-:Y:S05]  /*01b0*/  BSYNC B0 ;  /* 0x0000000000007941 */ /* 0x000fea0003800000 */
.L_x_1305:
        /* <DEDUP_REMOVED lines=41> */
.L_x_1307:
        /* <DEDUP_REMOVED lines=22> */
.L_x_1308:
        /* <DEDUP_REMOVED lines=18> */
.L_x_1309:
        /* <DEDUP_REMOVED lines=22> */
.L_x_1310:
        /* <DEDUP_REMOVED lines=22> */
.L_x_1311:
[----:B------:R-:W-:Y:S01]  /*0990*/  PLOP3.LUT P0, PT, PT, PT, UP0, 0x80, 0x0 ;  /* 0x000000000000781c */ /* 0x000fe20003f0f008 */
[----:B------:R-:W-:Y:S01]  /*09a0*/  UMOV UR60, 0x1 ;  /* 0x00000001003c7882 */ /* 0x000fe20000000000 */
[----:B------:R-:W-:Y:S01]  /*09b0*/  NOP ;  /* 0x0000000000007918 */ /* 0x000fe20000000000 */
[----:B------:R-:W-:Y:S01]  /*09c0*/  USEL UR60, UR60, 0x2, !UP0 ;  /* 0x000000023c3c7887 */ /* 0x000fe2000c000000 */
[----:B------:R-:W-:Y:S01]  /*09d0*/  BSSY B7, `(.L_x_1312) ;  /* 0x000273e000077945 */ /* 0x000fe20003800000 */
[----:B012-4-:R-:W-:Y:S08]  /*09e0*/  BAR.SYNC.DEFER_BLOCKING 0x0 ;  /* 0x0000000000007b1d */ /* 0x017ff00000010000 */
[----:B------:R-:W-:Y:S05]  /*09f0*/  @!P0 BRA `(.L_x_1313) ;  /* 0x00000208009c8947 */ /* 0x000fea0003800000 */
.L_x_1314:
[----:B------:R-:W-:-:S08]  /*0a00*/  NOP ;  /* 0x0000000000007918 */ /* 0x000fd00000000000 */
[----:B------:R-:W0:Y:S02]  /*0a10*/  USETMAXREG.TRY_ALLOC.CTAPOOL UP0, 0xf0 ;  /* 0x000000f0000079c8 */ /* 0x000e240008000600 */
[----:B0-----:R-:W-:-:S13]  /*0a20*/  PLOP3.LUT P0, PT, PT, PT, UP0, 0x80, 0x0 ;  /* 0x000000000000781c */ /* 0x001fda0003f0f008 */
[----:B------:R-:W-:Y:S05]  /*0a30*/  @!P0 BRA `(.L_x_1314) ;  /* 0xfffffffc00f08947 */ /* 0x000fea000383ffff */
[----:B------:R-:W0:Y:S08]  /*0a40*/  S2UR UR5, SR_CgaCtaId ;  /* 0x00000000000579c3 */ /* 0x000e300000008800 */
[----:B------:R-:W-:Y:S06]  /*0a50*/  BAR.ARV 0x8, 0x120 ;  /* 0x0204800000007b1d */ /* 0x000fec0000002000 */
[----:B------:R-:W-:-:S02]  /*0a60*/  UMOV UR4, 0x400 ;  /* 0x0000040000047882 */ /* 0x000fc40000000000 */
[----:B------:R-:W-:Y:S01]  /*0a70*/  BAR.SYNC.DEFER_BLOCKING 0x5, 0x120 ;  /* 0x0144800000007b1d */ /* 0x000fe20000010000 */
[----:B0-----:R-:W-:-:S06]  /*0a80*/  ULEA UR4, UR5, UR4, 0x18 ;  /* 0x0000000405047291 */ /* 0x001fcc000f8ec03f */
[----:B------:R-:W-:Y:S01]  /*0a90*/  IMAD.U32 R18, RZ, RZ, UR4 ;  /* 0x00000004ff127e24 */ /* 0x000fe2000f8e00ff */
[----:B------:R-:W-:-:S04]  /*0aa0*/  ULDC UR4, c[0x0][0xc14] ;  /* 0x0003050000047ab9 */ /* 0x000fc80000000800 */
[----:B------:R-:W0:Y:S01]  /*0ab0*/  LDS.128 R168, [R18+0x2a8d0] ;  /* 0x02a8d00012a87984 */ /* 0x000e220000000c00 */
[----:B------:R-:W-:Y:S06]  /*0ac0*/  BAR.ARV 0x4, 0x120 ;  /* 0x0104800000007b1d */ /* 0x000fec0000002000 */
[----:B0-----:R-:W-:-:S13]  /*0ad0*/  ISETP.GE.AND P0, PT, R171, UR4, PT ;  /* 0x00000004ab007c0c */ /* 0x001fda000bf06270 */
[----:B------:R-:W-:Y:S05]  /*0ae0*/  @P0 BRA `(.L_x_1315) ;  /* 0x0000027000b00947 */ /* 0x000fea0003800000 */
[----:B------:R-:W-:Y:S01]  /*0af0*/  VIADD R188, R4, 0xffffff80 ;  /* 0xffffff8004bc7836 */ /* 0x000fe20000000000 */
[----:B------:R-:W-:Y:S01]  /*0b00*/  R2UR UR4, R18 ;  /* 0x00000000120472ca */ /* 0x000fe200000e0000 */
[----:B------:R-:W-:Y:S01]  /*0b10*/  ULOP3.LUT UR5, UR60, 0x1, URZ, 0xfc, !UPT ;  /* 0x000000013c057892 */ /* 0x000fe2000f8efc3f */
[----:B------:R-:W-:Y:S01]  /*0b20*/  IMAD.MOV.U32 R184, RZ, RZ, RZ ;  /* 0x000000ffffb87224 */ /* 0x000fe200078e00ff */
[----:B------:R-:W-:Y:S02]  /*0b30*/  CS2R R160, SRZ ;  /* 0x0000000000a07805 */ /* 0x000fe4000001ff00 */
[----:B------:R-:W-:Y:S01]  /*0b40*/  SHF.R.S32.HI R3, RZ, 0x1f, R188 ;  /* 0x0000001fff037819 */ /* 0x000fe200000114bc */
[----:B------:R-:W-:Y:S02]  /*0b50*/  IMAD.MOV.U32 R19, RZ, RZ, RZ ;  /* 0x000000ffff137224 */ /* 0x000fe400078e00ff */
[----:B------:R-:W-:Y:S01]  /*0b60*/  IMAD.MOV.U32 R167, RZ, RZ, RZ ;  /* 0x000000ffffa77224 */ /* 0x000fe200078e00ff */
[----:B------:R-:W-:-:S02]  /*0b70*/  LEA.HI R5, R3, R188, RZ, 0x7 ;  /* 0x000000bc03057211 */ /* 0x000fc400078f38ff */
[-C--:B------:R-:W-:Y:S02]  /*0b80*/  LEA.HI R0, R3, R188.reuse, RZ, 0x4 ;  /* 0x000000bc03007211 */ /* 0x080fe400078f20ff */
[----:B------:R-:W-:Y:S01]  /*0b90*/  LOP3.LUT R191, R5, 0xffffff80, RZ, 0xc0, !PT ;  /* 0xffffff8005bf7812 */ /* 0x000fe200078ec0ff */
[----:B------:R-:W-:Y:S01]  /*0ba0*/  UIADD3 UR4, UR4, 0xc400, URZ ;  /* 0x0000c40004047890 */ /* 0x000fe2000fffe03f */
[----:B------:R-:W-:Y:S02]  /*0bb0*/  SHF.R.S32.HI R7, RZ, 0x4, R0 ;  /* 0x00000004ff077819 */ /* 0x000fe40000011400 */
[----:B------:R-:W-:Y:S01]  /*0bc0*/  LEA.HI R180, R3, R188, RZ, 0x3 ;  /* 0x000000bc03b47211 */ /* 0x000fe200078f18ff */
[----:B------:R-:W-:Y:S01]  /*0bd0*/  IMAD.IADD R191, R188, 0x1, -R191 ;  /* 0x00000001bcbf7824 */ /* 0x000fe200078e0abf */
[----:B------:R-:W-:Y:S02]  /*0be0*/  LEA.HI R2, R0, R7, RZ, 0x1 ;  /* 0x0000000700027211 */ /* 0x000fe400078f08ff */
[----:B------:R-:W-:-:S02]  /*0bf0*/  SHF.R.S32.HI R200, RZ, 0x7, R5 ;  /* 0x00000007ffc87819 */ /* 0x000fc40000011405 */
[----:B------:R-:W-:Y:S02]  /*0c00*/  SHF.R.S32.HI R6, RZ, 0x1f, R191 ;  /* 0x0000001fff067819 */ /* 0x000fe400000114bf */
[----:B------:R-:W-:Y:S02]  /*0c10*/  LEA.HI R5, R5, R200, RZ, 0x1 ;  /* 0x000000c805057211 */ /* 0x000fe400078f08ff */
[CC--:B------:R-:W-:Y:S02]  /*0c20*/  LEA.HI R8, R6.reuse, R191.reuse, RZ, 0x2 ;  /* 0x000000bf06087211 */ /* 0x0c0fe400078f10ff */
[----:B------:R-:W-:Y:S02]  /*0c30*/  LEA.HI R6, R6, R191, RZ, 0x5 ;  /* 0x000000bf06067211 */ /* 0x000fe400078f28ff */
[--C-:B------:R-:W-:Y:S02]  /*0c40*/  SHF.R.S32.HI R9, RZ, 0x2, R8.reuse ;  /* 0x00000002ff097819 */ /* 0x100fe40000011408 */
[----:B------:R-:W-:-:S02]  /*0c50*/  SHF.R.S32.HI R4, RZ, 0x1f, R8 ;  /* 0x0000001fff047819 */ /* 0x000fc40000011408 */
[----:B------:R-:W-:Y:S02]  /*0c60*/  SHF.R.S32.HI R6, RZ, 0x5, R6 ;  /* 0x00000005ff067819 */ /* 0x000fe40000011406 */
[----:B------:R-:W-:Y:S02]  /*0c70*/  LEA.HI R10, R4, R9, RZ, 0x3 ;  /* 0x00000009040a7211 */ /* 0x000fe400078f18ff */
[----:B------:R-:W-:Y:S02]  /*0c80*/  LOP3.LUT R4, R2, 0x1ffffffe, RZ, 0xc0, !PT ;  /* 0x1ffffffe02047812 */ /* 0x000fe400078ec0ff */
[----:B------:R-:W-:Y:S02]  /*0c90*/  LOP3.LUT R10, R10, 0xfffffff8, RZ, 0xc0, !PT ;  /* 0xfffffff80a0a7812 */ /* 0x000fe400078ec0ff */
[----:B------:R-:W-:Y:S02]  /*0ca0*/  LEA.HI R2, R3, R188, RZ, 0x5 ;  /* 0x000000bc03027211 */ /* 0x000fe400078f28ff */
[----:B------:R-:W-:Y:S01]  /*0cb0*/  IADD3 R4, R7, -R4, RZ ;  /* 0x8000000407047210 */ /* 0x000fe20007ffe0ff */
[----:B------:R-:W-:Y:S01]  /*0cc0*/  IMAD.IADD R9, R9, 0x1, -R10 ;  /* 0x0000000109097824 */ /* 0x000fe200078e0a0a */
[----:B------:R-:W-:-:S02]  /*0cd0*/  LEA.HI R10, R3, R188, RZ, 0x2 ;  /* 0x000000bc030a7211 */ /* 0x000fc400078f10ff */
[----:B------:R-:W-:Y:S01]  /*0ce0*/  LOP3.LUT R3, R0, 0x3fffff0, RZ, 0xc0, !PT ;  /* 0x03fffff000037812 */ /* 0x000fe200078ec0ff */
[----:B------:R-:W-:Y:S01]  /*0cf0*/  IMAD R6, R6, 0x10, R9 ;  /* 0x0000001006067824 */ /* 0x000fe200078e0209 */
[----:B------:R-:W-:Y:S02]  /*0d00*/  LOP3.LUT R7, R180, 0x1ffffff8, RZ, 0xc0, !PT ;  /* 0x1ffffff8b4077812 */ /* 0x000fe400078ec0ff */
[----:B------:R-:W-:Y:S01]  /*0d10*/  LOP3.LUT R11, R10, 0xfffffffc, RZ, 0xc0, !PT ;  /* 0xfffffffc0a0b7812 */ /* 0x000fe200078ec0ff */
[C---:B------:R-:W-:Y:S01]  /*0d20*/  IMAD.IADD R3, R188.reuse, 0x1, -R3 ;  /* 0x00000001bc037824 */ /* 0x040fe200078e0a03 */
[--C-:B------:R-:W-:Y:S01]  /*0d30*/  SHF.R.S32.HI R162, RZ, 0x2, R10.reuse ;  /* 0x00000002ffa27819 */ /* 0x100fe2000001140a */
[C---:B------:R-:W-:Y:S01]  /*0d40*/  IMAD.IADD R7, R188.reuse, 0x1, -R7 ;  /* 0x00000001bc077824 */ /* 0x040fe200078e0a07 */
[----:B------:R-:W-:Y:S02]  /*0d50*/  SHF.R.S32.HI R13, RZ, 0x1f, R10 ;  /* 0x0000001fff0d7819 */ /* 0x000fe4000001140a */
[----:B------:R-:W-:Y:S01]  /*0d60*/  IADD3 R188, R188, -R11, RZ ;  /* 0x8000000bbcbc7210 */ /* 0x000fe20007ffe0ff */
[----:B------:R-:W-:Y:S01]  /*0d70*/  VIADD R185, R162, 0x40 ;  /* 0x00000040a2b97836 */ /* 0x000fe20000000000 */
[----:B------:R-:W-:Y:S01]  /*0d80*/  LEA.HI R13, R13, R162, RZ, 0x3 ;  /* 0x000000a20d0d7211 */ /* 0x000fe200078f18ff */
[----:B------:R-:W-:Y:S01]  /*0d90*/  IMAD.SHL.U32 R178, R7, 0x8, RZ ;  /* 0x0000000807b27824 */ /* 0x000fe200078e00ff */
[C---:B------:R-:W-:Y:S01]  /*0da0*/  SHF.L.U32 R22, R188.reuse, 0x3, RZ ;  /* 0x00000003bc167819 */ /* 0x040fe200000006ff */
[----:B------:R-:W-:Y:S01]  /*0db0*/  IMAD.SHL.U32 R172, R185, 0x40, RZ ;  /* 0x00000040b9ac7824 */ /* 0x000fe200078e00ff */
[----:B------:R-:W-:Y:S01]  /*0dc0*/  LOP3.LUT R13, R13, 0xfffffff8, RZ, 0xc0, !PT ;  /* 0xfffffff80d0d7812 */ /* 0x000fe200078ec0ff */
[----:B------:R-:W-:Y:S01]  /*0dd0*/  IMAD.SHL.U32 R16, R188, 0x4, RZ ;  /* 0x00000004bc107824 */ /* 0x000fe200078e00ff */
[----:B------:R-:W-:Y:S01]  /*0de0*/  SHF.R.S32.HI R2, RZ, 0x5, R2 ;  /* 0x00000005ff027819 */ /* 0x000fe20000011402 */
[----:B------:R-:W-:Y:S01]  /*0df0*/  VIADD R165, R22, 0x20 ;  /* 0x0000002016a57836 */ /* 0x000fe20000000000 */
[----:B------:R-:W-:Y:S01]  /*0e00*/  SHF.R.S32.HI R0, RZ, 0x1f, R185 ;  /* 0x0000001fff007819 */ /* 0x000fe200000114b9 */
[----:B------:R-:W-:Y:S01]  /*0e10*/  IMAD.IADD R190, R162, 0x1, -R13 ;  /* 0x00000001a2be7824 */ /* 0x000fe200078e0a0d */
[----:B------:R-:W-:Y:S01]  /*0e20*/  LOP3.LUT R172, R172, 0x1c0, RZ, 0xc0, !PT ;  /* 0x000001c0acac7812 */ /* 0x000fe200078ec0ff */
[----:B------:R-:W-:Y:S01]  /*0e30*/  IMAD R3, R2, 0x10, R3 ;  /* 0x0000001002037824 */ /* 0x000fe200078e0203 */
[----:B------:R-:W-:Y:S01]  /*0e40*/  LEA.HI R0, R0, R185, RZ, 0x3 ;  /* 0x000000b900007211 */ /* 0x000fe200078f18ff */
[----:B------:R-:W-:Y:S01]  /*0e50*/  IMAD.SHL.U32 R176, R2, 0x200, RZ ;  /* 0x0000020002b07824 */ /* 0x000fe200078e00ff */
[----:B------:R-:W-:Y:S01]  /*0e60*/  SHF.R.S32.HI R2, RZ, 0x1f, R165 ;  /* 0x0000001fff027819 */ /* 0x000fe200000114a5 */
[----:B------:R-:W-:Y:S01]  /*0e70*/  IMAD R201, R3, 0x8, R4 ;  /* 0x0000000803c97824 */ /* 0x000fe200078e0204 */
[----:B------:R-:W-:Y:S01]  /*0e80*/  SHF.L.U32 R174, R190, 0x6, RZ ;  /* 0x00000006beae7819 */ /* 0x000fe200000006ff */
[----:B------:R-:W-:Y:S01]  /*0e90*/  IMAD.SHL.U32 R0, R0, 0x40, RZ ;  /* 0x0000004000007824 */ /* 0x000fe200078e00ff */
[-C--:B------:R-:W-:Y:S01]  /*0ea0*/  LEA.HI R3, R2, R165.reuse, RZ, 0x6 ;  /* 0x000000a502037211 */ /* 0x080fe200078f30ff */
[----:B------:R-:W-:Y:S01]  /*0eb0*/  VIADD R166, R22, 0x40 ;  /* 0x0000004016a67836 */ /* 0x000fe20000000000 */
[----:B------:R-:W-:Y:S01]  /*0ec0*/  LOP3.LUT R174, R174, 0x1c0, RZ, 0xc0, !PT ;  /* 0x000001c0aeae7812 */ /* 0x000fe200078ec0ff */
[----:B------:R-:W-:Y:S01]  /*0ed0*/  IMAD.SHL.U32 R201, R201, 0x8, RZ ;  /* 0x00000008c9c97824 */ /* 0x000fe200078e00ff */
[----:B------:R-:W-:Y:S01]  /*0ee0*/  LEA.HI R189, R2, R165, RZ, 0x3 ;  /* 0x000000a502bd7211 */ /* 0x000fe200078f18ff */
[----:B------:R-:W-:Y:S01]  /*0ef0*/  IMAD.SHL.U32 R3, R3, 0x80, RZ ;  /* 0x0000008003037824 */ /* 0x000fe200078e00ff */
[----:B------:R-:W-:-:S02]  /*0f00*/  SHF.R.U32.HI R199, RZ, 0x3, R172 ;  /* 0x00000003ffc77819 */ /* 0x000fc400000116ac */
[----:B------:R-:W-:Y:S02]  /*0f10*/  SHF.R.U32.HI R175, RZ, 0x3, R174 ;  /* 0x00000003ffaf7819 */ /* 0x000fe400000116ae */
[--C-:B------:R-:W-:Y:S02]  /*0f20*/  LOP3.LUT R2, R174, 0x38, R189.reuse, 0xf8, !PT ;  /* 0x00000038ae027812 */ /* 0x100fe400078ef8bd */
[----:B------:R-:W-:Y:S02]  /*0f30*/  LOP3.LUT R4, R172, 0x38, R189, 0xf8, !PT ;  /* 0x00000038ac047812 */ /* 0x000fe400078ef8bd */
[----:B------:R-:W-:Y:S02]  /*0f40*/  LOP3.LUT R177, R0, 0xfffffe00, RZ, 0xc0, !PT ;  /* 0xfffffe0000b17812 */ /* 0x000fe400078ec0ff */
[----:B------:R-:W-:Y:S02]  /*0f50*/  LOP3.LUT R3, R3, 0xffffe000, RZ, 0xc0, !PT ;  /* 0xffffe00003037812 */ /* 0x000fe400078ec0ff */
[----:B------:R-:W-:-:S02]  /*0f60*/  LOP3.LUT R2, R2, R175, RZ, 0x3c, !PT ;  /* 0x000000af02027212 */ /* 0x000fc400078e3cff */
[----:B------:R-:W-:Y:S02]  /*0f70*/  LOP3.LUT R4, R4, R199, RZ, 0x3c, !PT ;  /* 0x000000c704047212 */ /* 0x000fe400078e3cff */
[----:B------:R-:W-:Y:S02]  /*0f80*/  SHF.R.S32.HI R9, RZ, 0x1f, R166 ;  /* 0x0000001fff097819 */ /* 0x000fe400000114a6 */
[-C--:B------:R-:W-:Y:S02]  /*0f90*/  IADD3 R2, R2, R3.reuse, R176 ;  /* 0x0000000302027210 */ /* 0x080fe40007ffe0b0 */
[----:B------:R-:W-:Y:S02]  /*0fa0*/  IADD3 R4, R4, R3, R177 ;  /* 0x0000000304047210 */ /* 0x000fe40007ffe0b1 */
[----:B------:R-:W-:Y:S02]  /*0fb0*/  LEA.HI R11, R9, R166, RZ, 0x3 ;  /* 0x000000a6090b7211 */ /* 0x000fe400078f18ff */
[----:B------:R-:W-:-:S02]  /*0fc0*/  MOV R3, UR4 ;  /* 0x0000000400037c02 */ /* 0x000fc40008000f00 */
[----:B------:R-:W-:Y:S02]  /*0fd0*/  LEA.HI R9, R9, R166, RZ, 0x6 ;  /* 0x000000a609097211 */ /* 0x000fe400078f30ff */
[--C-:B------:R-:W-:Y:S01]  /*0fe0*/  LOP3.LUT R0, R174, 0x38, R11.reuse, 0xf8, !PT ;  /* 0x00000038ae007812 */ /* 0x100fe200078ef80b */
[----:B------:R0:W-:Y:S01]  /*0ff0*/  STL [R1+0x40], R3 ;  /* 0x0000400301007387 */ /* 0x0001e20000100800 */
[----:B------:R-:W-:Y:S01]  /*1000*/  LOP3.LUT R10, R172, 0x38, R11, 0xf8, !PT ;  /* 0x00000038ac0a7812 */ /* 0x000fe200078ef80b */
[----:B------:R-:W-:Y:S01]  /*1010*/  IMAD.SHL.U32 R9, R9, 0x80, RZ ;  /* 0x0000008009097824 */ /* 0x000fe200078e00ff */
[----:B------:R-:W-:Y:S02]  /*1020*/  LOP3.LUT R0, R0, R175, RZ, 0x3c, !PT ;  /* 0x000000af00007212 */ /* 0x000fe400078e3cff */
[----:B------:R-:W-:Y:S02]  /*1030*/  LOP3.LUT R5, R5, 0x3fffffe, RZ, 0xc0, !PT ;  /* 0x03fffffe05057812 */ /* 0x000fe400078ec0ff */
[----:B------:R-:W-:-:S02]  /*1040*/  LOP3.LUT R9, R9, 0xffffe000, RZ, 0xc0, !PT ;  /* 0xffffe00009097812 */ /* 0x000fc400078ec0ff */
[----:B------:R-:W-:Y:S01]  /*1050*/  LOP3.LUT R10, R10, R199, RZ, 0x3c, !PT ;  /* 0x000000c70a0a7212 */ /* 0x000fe200078e3cff */
[----:B------:R-:W-:Y:S01]  /*1060*/  IMAD.IADD R5, R200, 0x1, -R5 ;  /* 0x00000001c8057824 */ /* 0x000fe200078e0a05 */
[-C--:B------:R-:W-:Y:S01]  /*1070*/  IADD3 R195, R0, R9.reuse, R176 ;  /* 0x0000000900c37210 */ /* 0x080fe20007ffe0b0 */
[----:B------:R-:W-:Y:S01]  /*1080*/  IMAD.U32 R0, RZ, RZ, UR5 ;  /* 0x00000005ff007e24 */ /* 0x000fe2000f8e00ff */
[----:B------:R-:W-:Y:S02]  /*1090*/  LOP3.LUT R0, R172, 0x38, R22, 0xf8, !PT ;  /* 0x00000038ac007812 */ /* 0x000fe400078ef816 */
[----:B------:R-:W-:Y:S02]  /*10a0*/  LOP3.LUT R8, R8, 0x7ffffffc, RZ, 0xc0, !PT ;  /* 0x7ffffffc08087812 */ /* 0x000fe400078ec0ff */
[----:B------:R-:W-:Y:S02]  /*10b0*/  IADD3 R10, R10, R9, R177 ;  /* 0x000000090a0a7210 */ /* 0x000fe40007ffe0b1 */
[----:B------:R-:W-:Y:S01]  /*10c0*/  LOP3.LUT R0, R177, R0, R199, 0xf6, !PT ;  /* 0x00000000b1007212 */ /* 0x000fe200078ef6c7 */
[----:B------:R-:W-:Y:S01]  /*10d0*/  IMAD.IADD R173, R191, 0x1, -R8 ;  /* 0x00000001bfad7824 */ /* 0x000fe200078e0a08 */
[----:B------:R-:W-:-:S02]  /*10e0*/  LEA R179, R5, R6, 0x6 ;  /* 0x0000000605b37211 */ /* 0x000fc400078e30ff */
[----:B------:R-:W-:Y:S02]  /*10f0*/  SHF.R.S32.HI R180, RZ, 0x3, R180 ;  /* 0x00000003ffb47819 */ /* 0x000fe400000114b4 */
[----:B------:R-:W-:Y:S02]  /*1100*/  SHF.R.S32.HI R186, RZ, 0x1f, R162 ;  /* 0x0000001fffba7819 */ /* 0x000fe400000114a2 */
[----:B------:R-:W-:Y:S02]  /*1110*/  SHF.R.S32.HI R189, RZ, 0x3, R189 ;  /* 0x00000003ffbd7819 */ /* 0x000fe400000114bd */
[----:B------:R-:W-:Y:S02]  /*1120*/  SHF.R.S32.HI R196, RZ, 0x3, R11 ;  /* 0x00000003ffc47819 */ /* 0x000fe4000001140b */
[----:B------:R-:W-:Y:S02]  /*1130*/  LEA R197, R0, UR4, 0x1 ;  /* 0x0000000400c57c11 */ /* 0x000fe4000f8e08ff */
[----:B------:R-:W-:-:S02]  /*1140*/  LEA R198, R2, UR4, 0x1 ;  /* 0x0000000402c67c11 */ /* 0x000fc4000f8e08ff */
[----:B------:R-:W-:Y:S02]  /*1150*/  LEA R194, R4, UR4, 0x1 ;  /* 0x0000000404c27c11 */ /* 0x000fe4000f8e08ff */
[----:B------:R-:W-:Y:S02]  /*1160*/  LEA R195, R195, UR4, 0x1 ;  /* 0x00000004c3c37c11 */ /* 0x000fe4000f8e08ff */
[----:B0-----:R-:W-:-:S07]  /*1170*/  LEA R193, R10, UR4, 0x1 ;  /* 0x000000040ac17c11 */ /* 0x001fce000f8e08ff */
.L_x_1613:
[----:B------:R-:W-:Y:S01]  /*1180*/  ULDC.64 UR4, c[0x0][0xa28] ;  /* 0x00028a0000047ab9 */ /* 0x000fe20000000a00 */
[----:B0----5:R-:W0:Y:S01]  /*1190*/  LDC.64 R4, c[0x0][0xa08] ;  /* 0x00028200ff047b82 */ /* 0x021e220000000a00 */
[----:B------:R-:W-:Y:S01]  /*11a0*/  ISETP.NE.U32.AND P0, PT, RZ, UR4, PT ;  /* 0x00000004ff007c0c */ /* 0x000fe2000bf05070 */
[----:B--2---:R-:W-:Y:S01]  /*11b0*/  IMAD.MOV.U32 R26, RZ, RZ, RZ ;  /* 0x000000ffff1a7224 */ /* 0x004fe200078e00ff */
[----:B------:R-:W-:Y:S01]  /*11c0*/  MOV R0, RZ ;  /* 0x000000ff00007202 */ /* 0x000fe20000000f00 */
[----:B------:R-:W-:Y:S01]  /*11d0*/  ULDC.64 UR6, c[0x0][0x208] ;  /* 0x0000820000067ab9 */ /* 0x000fe20000000a00 */
[----:B------:R-:W-:Y:S01]  /*11e0*/  ISETP.NE.AND.EX P0, PT, RZ, UR5, PT, P0 ;  /* 0x00000005ff007c0c */ /* 0x000fe2000bf05300 */
[----:B------:R-:W-:Y:S02]  /*11f0*/  ULDC.64 UR4, c[0x0][0xa18] ;  /* 0x0002860000047ab9 */ /* 0x000fe40000000a00 */
[----:B------:R-:W-:-:S04]  /*1200*/  ISETP.NE.U32.AND P1, PT, RZ, UR4, PT ;  /* 0x00000004ff007c0c */ /* 0x000fc8000bf25070 */
[----:B------:R-:W-:Y:S01]  /*1210*/  ISETP.NE.AND.EX P1, PT, RZ, UR5, PT, P1 ;  /* 0x00000005ff007c0c */ /* 0x000fe2000bf25310 */
[----:B------:R-:W-:Y:S02]  /*1220*/  ULDC.64 UR4, c[0x0][0xa08] ;  /* 0x0002820000047ab9 */ /* 0x000fe40000000a00 */
[----:B------:R-:W-:-:S03]  /*1230*/  ISETP.NE.U32.AND P3, PT, RZ, UR4, PT ;  /* 0x00000004ff007c0c */ /* 0x000fc6000bf65070 */
[----:B------:R-:W1:Y:S01]  /*1240*/  @P0 LDC.64 R2, c[0x0][0xa28] ;  /* 0x00028a00ff020b82 */ /* 0x000e620000000a00 */
[----:B------:R-:W-:Y:S01]  /*1250*/  ISETP.NE.AND.EX P3, PT, RZ, UR5, PT, P3 ;  /* 0x00000005ff007c0c */ /* 0x000fe2000bf65330 */
[----:B0--34-:R-:W-:-:S06]  /*1260*/  IMAD.WIDE R8, R171, 0x4, R4 ;  /* 0x00000004ab087825 */ /* 0x019fcc00078e0204 */
[----:B------:R-:W0:Y:S01]  /*1270*/  @P1 LDC.64 R6, c[0x0][0xa18] ;  /* 0x00028600ff061b82 */ /* 0x000e220000000a00 */
[----:B------:R-:W-:Y:S02]  /*1280*/  ULDC UR4, c[0x0][0x288] ;  /* 0x0000a20000047ab9 */ /* 0x000fe40000000800 */
[----:B------:R-:W-:Y:S01]  /*1290*/  IMAD.U32 R164, RZ, RZ, UR4 ;  /* 0x00000004ffa47e24 */ /* 0x000fe2000f8e00ff */
[----:B------:R-:W-:Y:S02]  /*12a0*/  ULDC.64 UR4, c[0x0][0x3f8] ;  /* 0x0000fe0000047ab9 */ /* 0x000fe40000000a00 */
[----:B------:R-:W-:Y:S01]  /*12b0*/  UISETP.NE.U32.AND UP0, UPT, UR4, URZ, UPT ;  /* 0x0000003f0400728c */ /* 0x000fe2000bf05070 */
[----:B------:R2:W5:Y:S03]  /*12c0*/  @P3 LDG.E R26, desc[UR6][R8.64] ;  /* 0x00000006081a3981 */ /* 0x000566000c1e1900 */
[----:B------:R-:W-:-:S03]  /*12d0*/  UISETP.NE.AND.EX UP0, UPT, UR5, URZ, UPT, UP0 ;  /* 0x0000003f0500728c */ /* 0x000fc6000bf05300 */
[----:B------:R-:W-:Y:S01]  /*12e0*/  ULDC.64 UR4, c[0x0][0xa20] ;  /* 0x0002880000047ab9 */ /* 0x000fe20000000a00 */
[----:B-1----:R-:W-:Y:S01]  /*12f0*/  @P0 IMAD.WIDE R2, R171, 0x4, R2 ;  /* 0x00000004ab020825 */ /* 0x002fe200078e0202 */
[----:B------:R-:W-:-:S04]  /*1300*/  ISETP.NE.U32.AND P2, PT, RZ, UR4, PT ;  /* 0x00000004ff007c0c */ /* 0x000fc8000bf45070 */
[----:B------:R2:W5:Y:S01]  /*1310*/  @P0 LDG.E R0, desc[UR6][R2.64] ;  /* 0x0000000602000981 */ /* 0x000562000c1e1900 */
[----:B0-----:R-:W-:-:S05]  /*1320*/  @P1 IMAD.WIDE R4, R171, 0x4, R6 ;  /* 0x00000004ab041825 */ /* 0x001fca00078e0206 */
[----:B------:R2:W5:Y:S01]  /*1330*/  @P1 LDG.E R164, desc[UR6][R4.64] ;  /* 0x0000000604a41981 */ /* 0x000562000c1e1900 */
[----:B------:R-:W-:Y:S02]  /*1340*/  ULDC UR6, c[0x0][0x404] ;  /* 0x0001010000067ab9 */ /* 0x000fe40000000800 */
[----:B------:R-:W-:Y:S01]  /*1350*/  USEL UR4, UR6, 0x1, UP0 ;  /* 0x0000000106047887 */ /* 0x000fe20008000000 */
[----:B------:R-:W-:Y:S02]  /*1360*/  ISETP.NE.AND.EX P2, PT, RZ, UR5, PT, P2 ;  /* 0x00000005ff007c0c */ /* 0x000fe4000bf45320 */
[----:B------:R-:W-:Y:S01]  /*1370*/  ULDC UR6, c[0x0][0x2e0] ;  /* 0x0000b80000067ab9 */ /* 0x000fe20000000800 */
[----:B------:R-:W-:Y:S01]  /*1380*/  ULDC UR7, c[0x0][0x338] ;  /* 0x0000ce0000077ab9 */ /* 0x000fe20000000800 */
[----:B------:R-:W-:Y:S01]  /*1390*/  UIMAD UR6, UR4, UR6, URZ ;  /* 0x00000006040672a4 */ /* 0x000fe2000f8e023f */
[----:B------:R-:W-:Y:S01]  /*13a0*/  IMAD.MOV.U32 R187, RZ, RZ, R169 ;  /* 0x000000ffffbb7224 */ /* 0x000fe200078e00a9 */
[----:B------:R-:W-:Y:S01]  /*13b0*/  MOV R183, R171 ;  /* 0x000000ab00b77202 */ /* 0x000fe20000000f00 */
[----:B------:R-:W-:Y:S01]  /*13c0*/  IMAD.MOV.U32 R182, RZ, RZ, R170 ;  /* 0x000000ffffb67224 */ /* 0x000fe200078e00aa */
[----:B--2---:R-:W-:Y:S08]  /*13d0*/  @P1 BRA `(.L_x_1316) ;  /* 0x0000000000281947 */ /* 0x004ff00003800000 */
[----:B------:R-:W-:Y:S02]  /*13e0*/  ULDC.64 UR4, c[0x0][0xa00] ;  /* 0x0002800000047ab9 */ /* 0x000fe40000000a00 */
[----:B------:R-:W-:-:S04]  /*13f0*/  ISETP.NE.U32.AND P0, PT, RZ, UR4, PT ;  /* 0x00000004ff007c0c */ /* 0x000fc8000bf05070 */
[----:B------:R-:W-:-:S13]  /*1400*/  ISETP.NE.AND.EX P0, PT, RZ, UR5, PT, P0 ;  /* 0x00000005ff007c0c */ /* 0x000fda000bf05300 */
[----:B------:R-:W-:Y:S05]  /*1410*/  @!P0 BRA `(.L_x_1316) ;  /* 0x0000000000188947 */ /* 0x000fea0003800000 */
[----:B------:R-:W0:Y:S01]  /*1420*/  LDC.64 R2, c[0x0][0xa00] ;  /* 0x00028000ff027b82 */ /* 0x000e220000000a00 */
[----:B------:R-:W-:Y:S01]  /*1430*/  ULDC.64 UR4, c[0x0][0x208] ;  /* 0x0000820000047ab9 */ /* 0x000fe20000000a00 */
[----:B0-----:R-:W-:-:S05]  /*1440*/  IMAD.WIDE R2, R171, 0x4, R2 ;  /* 0x00000004ab027825 */ /* 0x001fca00078e0202 */
[----:B-----5:R-:W2:Y:S04]  /*1450*/  LDG.E R164, desc[UR4][R2.64] ;  /* 0x0000000402a47981 */ /* 0x020ea8000c1e1900 */
[----:B------:R-:W2:Y:S02]  /*1460*/  LDG.E R5, desc[UR4][R2.64+0x4] ;  /* 0x0000040402057981 */ /* 0x000ea4000c1e1900 */
[----:B--2---:R-:W-:-:S07]  /*1470*/  IMAD.IADD R164, R5, 0x1, -R164 ;  /* 0x0000000105a47824 */ /* 0x004fce00078e0aa4 */
.L_x_1316:
[----:B------:R-:W-:Y:S02]  /*1480*/  IMAD.U32 R2, RZ, RZ, UR7 ;  /* 0x00000007ff027e24 */ /* 0x000fe4000f8e00ff */
[----:B------:R-:W-:Y:S01]  /*1490*/  IMAD.U32 R25, RZ, RZ, UR6 ;  /* 0x00000006ff197e24 */ /* 0x000fe2000f8e00ff */
[----:B------:R-:W-:Y:S06]  /*14a0*/  @!P2 BRA `(.L_x_1317) ;  /* 0x000000000014a947 */ /* 0x000fec0003800000 */
[----:B------:R-:W0:Y:S01]  /*14b0*/  LDC.64 R4, c[0x0][0xa20] ;  /* 0x00028800ff047b82 */ /* 0x000e220000000a00 */
[----:B------:R-:W-:Y:S01]  /*14c0*/  ULDC.64 UR4, c[0x0][0x208] ;  /* 0x0000820000047ab9 */ /* 0x000fe20000000a00 */
[----:B0-----:R-:W-:-:S05]  /*14d0*/  IMAD.WIDE R4, R171, 0x4, R4 ;  /* 0x00000004ab047825 */ /* 0x001fca00078e0204 */
[----:B------:R0:W5:Y:S01]  /*14e0*/  LDG.E R25, desc[UR4][R4.64] ;  /* 0x0000000404197981 */ /* 0x000162000c1e1900 */
[----:B------:R-:W-:Y:S05]  /*14f0*/  BRA `(.L_x_1318) ;  /* 0x0000000000147947 */ /* 0x000fea0003800000 */
.L_x_1317:
[----:B------:R-:W-:Y:S05]  /*1500*/  @!P3 BRA `(.L_x_1318) ;  /* 0x000000000010b947 */ /* 0x000fea0003800000 */
[----:B------:R-:W-:Y:S02]  /*1510*/  ULDC.64 UR4, c[0x0][0x208] ;  /* 0x0000820000047ab9 */ /* 0x000fe40000000a00 */
[----:B------:R-:W2:Y:S04]  /*1520*/  LDG.E R4, desc[UR4][R8.64] ;  /* 0x0000000408047981 */ /* 0x000ea8000c1e1900 */
[----:B------:R-:W2:Y:S02]  /*1530*/  LDG.E R25, desc[UR4][R8.64+0x4] ;  /* 0x0000040408197981 */ /* 0x000ea4000c1e1900 */
[----:B--2---:R-:W-:-:S07]  /*1540*/  IMAD.IADD R25, R25, 0x1, -R4 ;  /* 0x0000000119197824 */ /* 0x004fce00078e0a04 */
.L_x_1318:
[----:B------:R-:W-:Y:S01]  /*1550*/  ULDC.64 UR4, c[0x0][0xa10] ;  /* 0x0002840000047ab9 */ /* 0x000fe20000000a00 */
[----:B------:R-:W-:Y:S01]  /*1560*/  ULDC.64 UR6, c[0x0][0x208] ;  /* 0x0000820000067ab9 */ /* 0x000fe20000000a00 */
[----:B------:R-:W-:Y:S01]  /*1570*/  ISETP.NE.U32.AND P0, PT, RZ, UR4, PT ;  /* 0x00000004ff007c0c */ /* 0x000fe2000bf05070 */
[----:B------:R-:W1:Y:S03]  /*1580*/  LDC.64 R10, c[0x0][0x9e0] ;  /* 0x00027800ff0a7b82 */ /* 0x000e660000000a00 */
[----:B------:R-:W-:Y:S01]  /*1590*/  ISETP.NE.AND.EX P0, PT, RZ, UR5, PT, P0 ;  /* 0x00000005ff007c0c */ /* 0x000fe2000bf05300 */
[----:B------:R-:W-:Y:S02]  /*15a0*/  ULDC.64 UR4, c[0x0][0xa30] ;  /* 0x00028c0000047ab9 */ /* 0x000fe40000000a00 */
[----:B------:R-:W-:-:S04]  /*15b0*/  ISETP.NE.U32.AND P1, PT, RZ, UR4, PT ;  /* 0x00000004ff007c0c */ /* 0x000fc8000bf25070 */
[----:B------:R-:W-:-:S06]  /*15c0*/  ISETP.NE.AND.EX P1, PT, RZ, UR5, PT, P1 ;  /* 0x00000005ff007c0c */ /* 0x000fcc000bf25310 */
[----:B0-----:R-:W0:Y:S08]  /*15d0*/  @P0 LDC.64 R4, c[0x0][0xa10] ;  /* 0x00028400ff040b82 */ /* 0x001e300000000a00 */
[----:B------:R-:W2:Y:S01]  /*15e0*/  @P1 LDC.64 R6, c[0x0][0xa30] ;  /* 0x00028c00ff061b82 */ /* 0x000ea20000000a00 */
[----:B0-----:R-:W-:-:S05]  /*15f0*/  @P0 IMAD.WIDE R4, R171, 0x4, R4 ;  /* 0x00000004ab040825 */ /* 0x001fca00078e0204 */
[----:B------:R-:W3:Y:S04]  /*1600*/  @P0 LDG.E R3, desc[UR6][R4.64] ;  /* 0x0000000604030981 */ /* 0x000ee8000c1e1900 */
[----:B------:R-:W3:Y:S01]  /*1610*/  @P0 LDG.E R8, desc[UR6][R4.64+0x4] ;  /* 0x0000040604080981 */ /* 0x000ee2000c1e1900 */
[----:B-----5:R-:W-:Y:S01]  /*1620*/  MOV R147, R25 ;  /* 0x0000001900937202 */ /* 0x020fe20000000f00 */
[----:B------:R-:W-:Y:S02]  /*1630*/  IMAD.IADD R9, R25, 0x1, -R0 ;  /* 0x0000000119097824 */ /* 0x000fe400078e0a00 */
[----:B--2---:R-:W-:-:S05]  /*1640*/  @P1 IMAD.WIDE R6, R171, 0x4, R6 ;  /* 0x00000004ab061825 */ /* 0x004fca00078e0206 */
[----:B------:R0:W5:Y:S01]  /*1650*/  @P1 LDG.E R147, desc[UR6][R6.64] ;  /* 0x0000000606931981 */ /* 0x000162000c1e1900 */
[----:B-1----:R-:W-:Y:S02]  /*1660*/  ISETP.GE.AND P1, PT, R11, 0x1, PT ;  /* 0x000000010b00780c */ /* 0x002fe40003f26270 */
[----:B------:R-:W-:Y:S01]  /*1670*/  LEA R149, R169, 0x80, 0x7 ;  /* 0x00000080a9957811 */ /* 0x000fe200078e38ff */
[----:B---3--:R-:W-:-:S04]  /*1680*/  @P0 IMAD.IADD R2, R8, 0x1, -R3 ;  /* 0x0000000108020824 */ /* 0x008fc800078e0a03 */
[----:B------:R-:W-:-:S04]  /*1690*/  IMAD.IADD R163, R9, 0x1, R2 ;  /* 0x0000000109a37824 */ /* 0x000fc800078e0202 */
[C---:B------:R-:W-:Y:S01]  /*16a0*/  VIADD R0, R163.reuse, 0x5f ;  /* 0x0000005fa3007836 */ /* 0x040fe20000000000 */
[----:B------:R-:W-:-:S03]  /*16b0*/  IADD3 R149, R163, R149, -R164 ;  /* 0x00000095a3957210 */ /* 0x000fc60007ffe8a4 */
[----:B------:R-:W-:-:S05]  /*16c0*/  IMAD.HI R0, R0, 0x2aaaaaab, RZ ;  /* 0x2aaaaaab00007827 */ /* 0x000fca00078e02ff */
[----:B------:R-:W-:-:S04]  /*16d0*/  SHF.R.U32.HI R153, RZ, 0x1f, R0 ;  /* 0x0000001fff997819 */ /* 0x000fc80000011600 */
[----:B------:R-:W-:Y:S02]  /*16e0*/  LEA.HI.SX32 R153, R0, R153, 0x1c ;  /* 0x0000009900997211 */ /* 0x000fe400078fe2ff */
[----:B------:R-:W-:Y:S01]  /*16f0*/  IADD3 R0, R149, R10, RZ ;  /* 0x0000000a95007210 */ /* 0x000fe20007ffe0ff */
[----:B0-----:R-:W-:Y:S06]  /*1700*/  @!P1 BRA `(.L_x_1319) ;  /* 0x0000000000489947 */ /* 0x001fec0003800000 */
[C---:B------:R-:W-:Y:S01]  /*1710*/  ISETP.GT.AND P0, PT, R149.reuse, RZ, PT ;  /* 0x000000ff9500720c */ /* 0x040fe20003f04270 */
[----:B------:R-:W-:Y:S01]  /*1720*/  BSSY B0, `(.L_x_1320) ;  /* 0x000000e000007945 */ /* 0x000fe20003800000 */
[----:B------:R-:W-:-:S11]  /*1730*/  VIADD R3, R149, 0xffffffff ;  /* 0xffffffff95037836 */ /* 0x000fd60000000000 */
        /* <DEDUP_REMOVED lines=8> */
.L_x_1321:
[----:B------:R-:W-:-:S13]  /*17c0*/  ISETP.NE.AND P0, PT, R11, 0x1, PT ;  /* 0x000000010b00780c */ /* 0x000fda0003f05270 */
[----:B------:R-:W0:Y:S02]  /*17d0*/  @P0 LDC.64 R4, c[0x0][0x9e8] ;  /* 0x00027a00ff040b82 */ /* 0x000e240000000a00 */
[----:B0-----:R-:W-:-:S05]  /*17e0*/  @P0 IMAD.HI.U32 R4, R3, R4, RZ ;  /* 0x0000000403040227 */ /* 0x001fca00078e00ff */
[----:B------:R-:W-:-:S07]  /*17f0*/  @P0 SHF.R.U32.HI R3, RZ, R5, R4 ;  /* 0x00000005ff030219 */ /* 0x000fce0000011604 */
.L_x_1322:
[----:B------:R-:W-:Y:S05]  /*1800*/  BSYNC B0 ;  /* 0x0000000000007941 */ /* 0x000fea0003800000 */
.L_x_1320:
[----:B------:R-:W-:-:S05]  /*1810*/  IMAD R3, R3, R11, R11 ;  /* 0x0000000b03037224 */ /* 0x000fca00078e020b */
[----:B------:R-:W-:-:S07]  /*1820*/  VIMNMX R0, R0, R3, PT ;  /* 0x0000000300007248 */ /* 0x000fce0003fe0100 */
.L_x_1319:
[----:B------:R-:W-:Y:S01]  /*1830*/  IMAD R148, R169, 0x80, -R164 ;  /* 0x00000080a9947824 */ /* 0x000fe200078e0aa4 */
[----:B------:R-:W-:-:S03]  /*1840*/  ULDC UR4, c[0x0][0x9dc] ;  /* 0x0002770000047ab9 */ /* 0x000fc60000000800 */
[----:B------:R-:W-:-:S05]  /*1850*/  IMAD.IADD R148, R163, 0x1, R148 ;  /* 0x00000001a3947824 */ /* 0x000fca00078e0294 */
[----:B------:R-:W-:Y:S01]  /*1860*/  IADD3 R3, R148, -UR4, RZ ;  /* 0x8000000494037c10 */ /* 0x000fe2000fffe0ff */
[----:B------:R-:W-:Y:S06]  /*1870*/  @!P1 BRA `(.L_x_1323) ;  /* 0x0000000000489947 */ /* 0x000fec0003800000 */
[----:B------:R-:W-:Y:S01]  /*1880*/  ISETP.GT.AND P0, PT, R148, -0x1, PT ;  /* 0xffffffff9400780c */ /* 0x000fe20003f04270 */
[----:B------:R-:W-:-:S12]  /*1890*/  BSSY B0, `(.L_x_1324) ;  /* 0x000000e000007945 */ /* 0x000fd80003800000 */
        /* <DEDUP_REMOVED lines=8> */
.L_x_1325:
[----:B------:R-:W-:Y:S01]  /*1920*/  ISETP.NE.AND P0, PT, R11, 0x1, PT ;  /* 0x000000010b00780c */ /* 0x000fe20003f05270 */
[----:B------:R-:W-:-:S12]  /*1930*/  IMAD.MOV.U32 R4, RZ, RZ, R148 ;  /* 0x000000ffff047224 */ /* 0x000fd800078e0094 */
[----:B------:R-:W0:Y:S02]  /*1940*/  @P0 LDC.64 R6, c[0x0][0x9e8] ;  /* 0x00027a00ff060b82 */ /* 0x000e240000000a00 */
[----:B0-----:R-:W-:-:S05]  /*1950*/  @P0 IMAD.HI.U32 R6, R148, R6, RZ ;  /* 0x0000000694060227 */ /* 0x001fca00078e00ff */
[----:B------:R-:W-:-:S07]  /*1960*/  @P0 SHF.R.U32.HI R4, RZ, R7, R6 ;  /* 0x00000007ff040219 */ /* 0x000fce0000011606 */
.L_x_1326:
[----:B------:R-:W-:Y:S05]  /*1970*/  BSYNC B0 ;  /* 0x0000000000007941 */ /* 0x000fea0003800000 */
.L_x_1324:
[----:B------:R-:W-:-:S05]  /*1980*/  IMAD R4, R4, R11, RZ ;  /* 0x0000000b04047224 */ /* 0x000fca00078e02ff */
[----:B------:R-:W-:-:S07]  /*1990*/  VIMNMX R3, R3, R4, !PT ;  /* 0x0000000403037248 */ /* 0x000fce0007fe0100 */
.L_x_1323:
[----:B------:R-:W-:Y:S02]  /*19a0*/  VIADD R0, R0, 0x5f ;  /* 0x0000005f00007836 */ /* 0x000fe40000000000 */
[----:B------:R-:W-:-:S04]  /*19b0*/  IMAD.HI R4, R3, 0x2aaaaaab, RZ ;  /* 0x2aaaaaab03047827 */ /* 0x000fc800078e02ff */
[----:B------:R-:W-:Y:S01]  /*19c0*/  IMAD.HI R0, R0, 0x2aaaaaab, RZ ;  /* 0x2aaaaaab00007827 */ /* 0x000fe200078e02ff */
[----:B------:R-:W-:-:S04]  /*19d0*/  SHF.R.U32.HI R5, RZ, 0x1f, R4 ;  /* 0x0000001fff057819 */ /* 0x000fc80000011604 */
[----:B------:R-:W-:Y:S02]  /*19e0*/  SHF.R.U32.HI R3, RZ, 0x1f, R0 ;  /* 0x0000001fff037819 */ /* 0x000fe40000011600 */
[----:B------:R-:W-:Y:S02]  /*19f0*/  LEA.HI.SX32 R5, R4, R5, 0x1c ;  /* 0x0000000504057211 */ /* 0x000fe400078fe2ff */
[----:B------:R-:W-:Y:S02]  /*1a00*/  LEA.HI.SX32 R0, R0, R3, 0x1c ;  /* 0x0000000300007211 */ /* 0x000fe400078fe2ff */
[----:B------:R-:W-:Y:S02]  /*1a10*/  VIMNMX R5, RZ, R5, !PT ;  /* 0x00000005ff057248 */ /* 0x000fe40007fe0100 */
[----:B------:R-:W-:-:S03]  /*1a20*/  VIMNMX R0, R153, R0, PT ;  /* 0x0000000099007248 */ /* 0x000fc60003fe0100 */
[--C-:B------:R-:W-:Y:S02]  /*1a30*/  IMAD R5, R5, 0x60, -R9.reuse ;  /* 0x0000006005057824 */ /* 0x100fe400078e0a09 */
[----:B------:R-:W-:-:S03]  /*1a40*/  IMAD R3, R0, 0x60, -R9 ;  /* 0x0000006000037824 */ /* 0x000fc600078e0a09 */
[----:B------:R-:W-:Y:S02]  /*1a50*/  VIMNMX R5, RZ, R5, !PT ;  /* 0x00000005ff057248 */ /* 0x000fe40007fe0100 */
[----:B------:R-:W-:-:S03]  /*1a60*/  VIMNMX R0, R3, R2, PT ;  /* 0x0000000203007248 */ /* 0x000fc60003fe0100 */
[----:B------:R-:W-:Y:S01]  /*1a70*/  IMAD.WIDE.U32 R124, R5, -0x55555555, RZ ;  /* 0xaaaaaaab057c7825 */ /* 0x000fe200078e00ff */
[----:B------:R-:W-:-:S04]  /*1a80*/  ISETP.GT.AND P0, PT, R0, R5, PT ;  /* 0x000000050000720c */ /* 0x000fc80003f04270 */
[----:B------:R-:W-:-:S05]  /*1a90*/  SHF.R.U32.HI R124, RZ, 0x6, R125 ;  /* 0x00000006ff7c7819 */ /* 0x000fca000001167d */
[----:B------:R-:W-:-:S04]  /*1aa0*/  IMAD.MOV.U32 R24, RZ, RZ, R124 ;  /* 0x000000ffff187224 */ /* 0x000fc800078e007c */
[----:B------:R-:W-:-:S04]  /*1ab0*/  @P0 VIADD R0, R0, 0x5f ;  /* 0x0000005f00000836 */ /* 0x000fc80000000000 */
[----:B------:R-:W-:-:S05]  /*1ac0*/  @P0 IMAD.HI R0, R0, 0x2aaaaaab, RZ ;  /* 0x2aaaaaab00000827 */ /* 0x000fca00078e02ff */
[----:B------:R-:W-:-:S04]  /*1ad0*/  @P0 SHF.R.U32.HI R3, RZ, 0x1f, R0 ;  /* 0x0000001fff030819 */ /* 0x000fc80000011600 */
[----:B------:R-:W-:Y:S02]  /*1ae0*/  @P0 LEA.HI.SX32 R24, R0, R3, 0x1c ;  /* 0x0000000300180211 */ /* 0x000fe400078fe2ff */
[----:B------:R-:W-:Y:S02]  /*1af0*/  PLOP3.LUT P0, PT, PT, PT, PT, 0x80, 0x0 ;  /* 0x000000000000781c */ /* 0x000fe40003f0f070 */
[----:B------:R-:W-:-:S13]  /*1b00*/  ISETP.GT.AND P1, PT, R24, R124, PT ;  /* 0x0000007c1800720c */ /* 0x000fda0003f24270 */
[----:B------:R-:W-:Y:S05]  /*1b10*/  @!P1 BRA `(.L_x_1327) ;  /* 0x0000008c00189947 */ /* 0x000fea0003800000 */
        /* <DEDUP_REMOVED lines=12> */
[----:B------:R-:W-:Y:S02]  /*1be0*/  IMAD.U32 R6, RZ, RZ, UR4 ;  /* 0x00000004ff067e24 */ /* 0x000fe4000f8e00ff */
[----:B------:R-:W-:-:S02]  /*1bf0*/  IMAD.U32 R7, RZ, RZ, UR5 ;  /* 0x00000005ff077e24 */ /* 0x000fc4000f8e00ff */
[----:B------:R-:W-:Y:S02]  /*1c00*/  IMAD.U32 R11, RZ, RZ, UR7 ;  /* 0x00000007ff0b7e24 */ /* 0x000fe4000f8e00ff */
[----:B------:R-:W-:Y:S02]  /*1c10*/  IMAD.MOV.U32 R8, RZ, RZ, 0x70 ;  /* 0x00000070ff087424 */ /* 0x000fe400078e00ff */
[----:B------:R-:W-:Y:S02]  /*1c20*/  IMAD.MOV.U32 R12, RZ, RZ, 0x1 ;  /* 0x00000001ff0c7424 */ /* 0x000fe400078e00ff */
[----:B0-----:R-:W-:-:S07]  /*1c30*/  IMAD.MOV.U32 R13, RZ, RZ, RZ ;  /* 0x000000ffff0d7224 */ /* 0x001fce00078e00ff */
[----:B------:R-:W-:-:S07]  /*1c40*/  LEPC R20, `(.L_x_1329) ;  /* 0x000000001014794e */ /* 0x000fce0000000000 */
[----:B-1---5:R-:W-:Y:S05]  /*1c50*/  CALL.ABS.NOINC R14 ;  /* 0x000000000e007343 */ /* 0x022fea0003c00000 */
.L_x_1329:
[----:B------:R-:W-:Y:S05]  /*1c60*/  BSYNC B6 ;  /* 0x0000000000067941 */ /* 0x000fea0003800000 */
.L_x_1328:
        /* <DEDUP_REMOVED lines=20> */
.L_x_1331:
[----:B------:R-:W-:Y:S05]  /*1db0*/  BSYNC B6 ;  /* 0x0000000000067941 */ /* 0x000fea0003800000 */
.L_x_1330:
[----:B------:R-:W-:Y:S01]  /*1dc0*/  ULDC.64 UR4, c[0x0][0x9f8] ;  /* 0x00027e0000047ab9 */ /* 0x000fe20000000a00 */
[----:B------:R-:W-:Y:S01]  /*1dd0*/  ULDC.64 UR6, c[0x0][0x208] ;  /* 0x0000820000067ab9 */ /* 0x000fe20000000a00 */
[----:B------:R-:W-:Y:S01]  /*1de0*/  ISETP.NE.U32.AND P0, PT, RZ, UR4, PT ;  /* 0x00000004ff007c0c */ /* 0x000fe2000bf05070 */
[----:B------:R-:W2:Y:S01]  /*1df0*/  LDL.LU R20, [R1+0x8] ;  /* 0x0000080001147983 */ /* 0x000ea20000300800 */
[----:B------:R-:W0:Y:S01]  /*1e00*/  LDC R0, c[0x0][0x428] ;  /* 0x00010a00ff007b82 */ /* 0x000e220000000800 */
[----:B------:R-:W-:Y:S01]  /*1e10*/  ULDC UR4, c[0x0][0x2e4] ;  /* 0x0000b90000047ab9 */ /* 0x000fe20000000800 */
[----:B------:R-:W-:-:S06]  /*1e20*/  ISETP.NE.AND.EX P0, PT, RZ, UR5, PT, P0 ;  /* 0x00000005ff007c0c */ /* 0x000fcc000bf05300 */
[----:B------:R-:W1:Y:S08]  /*1e30*/  LDC.64 R94, c[0x0][0x2f0] ;  /* 0x0000bc00ff5e7b82 */ /* 0x000e700000000a00 */
[----:B------:R-:W3:Y:S01]  /*1e40*/  @P0 LDC.64 R4, c[0x0][0x9f8] ;  /* 0x00027e00ff040b82 */ /* 0x000ee20000000a00 */
[----:B------:R-:W-:Y:S01]  /*1e50*/  IMAD.IADD R119, R26, 0x1, R25 ;  /* 0x000000011a777824 */ /* 0x000fe200078e0219 */
[----:B------:R-:W-:-:S06]  /*1e60*/  SHF.R.S32.HI R23, RZ, 0x1f, R22 ;  /* 0x0000001fff177819 */ /* 0x000fcc0000011416 */
[----:B------:R-:W4:Y:S08]  /*1e70*/  LDC.64 R100, c[0x0][0x3e8] ;  /* 0x0000fa00ff647b82 */ /* 0x000f300000000a00 */
[----:B------:R-:W1:Y:S01]  /*1e80*/  LDC.64 R106, c[0x0][0x3d8] ;  /* 0x0000f600ff6a7b82 */ /* 0x000e620000000a00 */
[----:B---3--:R-:W-:-:S07]  /*1e90*/  @P0 IMAD.WIDE R4, R171, 0x4, R4 ;  /* 0x00000004ab040825 */ /* 0x008fce00078e0204 */
[----:B------:R-:W3:Y:S01]  /*1ea0*/  LDC R35, c[0x0][0x3d4] ;  /* 0x0000f500ff237b82 */ /* 0x000ee20000000800 */
[----:B------:R1:W2:Y:S01]  /*1eb0*/  @P0 LDG.E R171, desc[UR6][R4.64] ;  /* 0x0000000604ab0981 */ /* 0x0002a2000c1e1900 */
[----:B0-----:R-:W-:Y:S01]  /*1ec0*/  ISETP.NE.AND P0, PT, R0, 0x1, PT ;  /* 0x000000010000780c */ /* 0x001fe20003f05270 */
[----:B------:R-:W-:Y:S01]  /*1ed0*/  ULDC.64 UR6, c[0x0][0x2f8] ;  /* 0x0000be0000067ab9 */ /* 0x000fe20000000a00 */
[----:B------:R-:W-:Y:S01]  /*1ee0*/  ISETP.GE.AND P2, PT, R165, UR4, PT ;  /* 0x00000004a5007c0c */ /* 0x000fe2000bf46270 */
[----:B------:R-:W0:Y:S01]  /*1ef0*/  S2R R154, SR_TID.X ;  /* 0x00000000009a7919 */ /* 0x000e220000002100 */
[----:B------:R-:W-:Y:S01]  /*1f00*/  ISETP.GE.AND P1, PT, R22, UR4, PT ;  /* 0x0000000416007c0c */ /* 0x000fe2000bf26270 */
[--C-:B----4-:R-:W-:Y:S01]  /*1f10*/  IMAD.WIDE.U32 R98, R162, R100, R22.reuse ;  /* 0x00000064a2627225 */ /* 0x110fe200078e0016 */
[----:B------:R-:W-:Y:S02]  /*1f20*/  SEL R6, RZ, 0xffffffff, P2 ;  /* 0xffffffffff067807 */ /* 0x000fe40001000000 */
[----:B------:R-:W-:Y:S01]  /*1f30*/  IADD3 R0, R22, 0x60, RZ ;  /* 0x0000006016007810 */ /* 0x000fe20007ffe0ff */
[----:B------:R-:W-:Y:S01]  /*1f40*/  IMAD R131, R101, 0x60, RZ ;  /* 0x0000006065837824 */ /* 0x000fe200078e02ff */
[----:B------:R-:W-:Y:S01]  /*1f50*/  SEL R3, RZ, 0x1, P1 ;  /* 0x00000001ff037807 */ /* 0x000fe20000800000 */
[----:B------:R-:W-:Y:S01]  /*1f60*/  IMAD.SHL.U32 R6, R6, 0x2, RZ ;  /* 0x0000000206067824 */ /* 0x000fe200078e00ff */
[----:B------:R-:W-:Y:S01]  /*1f70*/  ISETP.GE.AND P1, PT, R166, UR4, PT ;  /* 0x00000004a6007c0c */ /* 0x000fe2000bf26270 */
[----:B------:R-:W4:Y:S01]  /*1f80*/  @P0 LDC R7, c[0x0][0x42c] ;  /* 0x00010b00ff070b82 */ /* 0x000f220000000800 */
[----:B------:R-:W-:Y:S01]  /*1f90*/  ISETP.GE.AND P2, PT, R0, UR4, PT ;  /* 0x0000000400007c0c */ /* 0x000fe2000bf46270 */
[----:B-1----:R-:W-:Y:S01]  /*1fa0*/  IMAD.WIDE.U32 R104, R162, R106, R22 ;  /* 0x0000006aa2687225 */ /* 0x002fe200078e0016 */
[----:B------:R-:W-:-:S02]  /*1fb0*/  LOP3.LUT R3, R6, 0x2, R3, 0xe2, !PT ;  /* 0x0000000206037812 */ /* 0x000fc400078ee203 */
[----:B------:R-:W-:Y:S01]  /*1fc0*/  SEL R4, RZ, 0x4, P1 ;  /* 0x00000004ff047807 */ /* 0x000fe20000800000 */
[----:B------:R-:W-:Y:S01]  /*1fd0*/  VIADD R6, R22, 0x80 ;  /* 0x0000008016067836 */ /* 0x000fe20000000000 */
[----:B------:R-:W-:Y:S01]  /*1fe0*/  SEL R5, RZ, 0x8, P2 ;  /* 0x00000008ff057807 */ /* 0x000fe20001000000 */
[----:B------:R-:W1:Y:S01]  /*1ff0*/  @P0 LDC R8, c[0x0][0x430] ;  /* 0x00010c00ff080b82 */ /* 0x000e620000000800 */
[----:B------:R-:W-:Y:S01]  /*2000*/  SHF.R.S32.HI R21, RZ, 0x1f, R119 ;  /* 0x0000001fff157819 */ /* 0x000fe20000011477 */
[----:B------:R-:W-:Y:S01]  /*2010*/  IMAD.SHL.U32 R29, R100, 0x40, RZ ;  /* 0x00000040641d7824 */ /* 0x000fe200078e00ff */
[----:B------:R-:W-:Y:S01]  /*2020*/  LOP3.LUT R4, R5, R3, R4, 0xfe, !PT ;  /* 0x0000000305047212 */ /* 0x000fe200078efe04 */
[----:B------:R-:W-:Y:S01]  /*2030*/  IMAD.SHL.U32 R108, R106, 0x40, RZ ;  /* 0x000000406a6c7824 */ /* 0x000fe200078e00ff */
[----:B------:R-:W-:Y:S01]  /*2040*/  ISETP.GE.AND P1, PT, R6, UR4, PT ;  /* 0x0000000406007c0c */ /* 0x000fe2000bf26270 */
[C---:B------:R-:W-:Y:S01]  /*2050*/  VIADD R6, R22.reuse, 0xa0 ;  /* 0x000000a016067836 */ /* 0x040fe20000000000 */
[----:B---3--:R-:W-:Y:S01]  /*2060*/  ISETP.GE.AND P3, PT, R22, R35, PT ;  /* 0x000000231600720c */ /* 0x008fe20003f66270 */
[----:B------:R-:W-:Y:S01]  /*2070*/  IMAD R125, R95, 0x60, RZ ;  /* 0x000000605f7d7824 */ /* 0x000fe200078e02ff */
[----:B------:R-:W-:Y:S01]  /*2080*/  SEL R5, RZ, 0x10, P1 ;  /* 0x00000010ff057807 */ /* 0x000fe20000800000 */
[----:B------:R-:W-:Y:S01]  /*2090*/  IMAD.SHL.U32 R133, R94, 0x40, RZ ;  /* 0x000000405e857824 */ /* 0x000fe200078e00ff */
[----:B------:R-:W-:Y:S01]  /*20a0*/  ISETP.GE.AND P1, PT, R6, UR4, PT ;  /* 0x0000000406007c0c */ /* 0x000fe2000bf26270 */
[-C--:B------:R-:W-:Y:S01]  /*20b0*/  IMAD R6, R21, R94.reuse, RZ ;  /* 0x0000005e15067224 */ /* 0x080fe200078e02ff */
[----:B------:R-:W-:Y:S01]  /*20c0*/  LOP3.LUT R12, R4, R5, RZ, 0xfc, !PT ;  /* 0x00000005040c7212 */ /* 0x000fe200078efcff */
[----:B------:R-:W-:Y:S01]  /*20d0*/  IMAD.WIDE.U32 R4, R119, R94, RZ ;  /* 0x0000005e77047225 */ /* 0x000fe200078e00ff */
[----:B------:R-:W-:Y:S01]  /*20e0*/  ULDC.64 UR4, c[0x0][0x320] ;  /* 0x0000c80000047ab9 */ /* 0x000fe20000000a00 */
[----:B------:R-:W-:-:S02]  /*20f0*/  SHF.R.S32.HI R17, RZ, 0x1f, R16 ;  /* 0x0000001fff117819 */ /* 0x000fc40000011410 */
[----:B----4-:R-:W-:Y:S01]  /*2100*/  @P0 IMAD.HI.U32 R3, R170, R7, RZ ;  /* 0x00000007aa030227 */ /* 0x010fe200078e00ff */
[-C--:B------:R-:W-:Y:S02]  /*2110*/  ISETP.GE.AND P2, PT, R165, R35.reuse, PT ;  /* 0x00000023a500720c */ /* 0x080fe40003f46270 */
[----:B------:R-:W-:Y:S01]  /*2120*/  ISETP.GE.AND P4, PT, R166, R35, PT ;  /* 0x00000023a600720c */ /* 0x000fe20003f86270 */
[----:B------:R-:W-:Y:S01]  /*2130*/  IMAD R7, R119, R95, R6 ;  /* 0x0000005f77077224 */ /* 0x000fe200078e0206 */
[----:B------:R-:W-:Y:S01]  /*2140*/  MOV R123, 0x20 ;  /* 0x00000020007b7802 */ /* 0x000fe20000000f00 */
[----:B------:R-:W-:Y:S01]  /*2150*/  IMAD.WIDE.U32 R102, R162, R106, R16 ;  /* 0x0000006aa2667225 */ /* 0x000fe200078e0010 */
[----:B-1----:R-:W-:Y:S02]  /*2160*/  @P0 SHF.R.U32.HI R170, RZ, R8, R3 ;  /* 0x00000008ffaa0219 */ /* 0x002fe40000011603 */
[----:B------:R-:W-:Y:S01]  /*2170*/  IADD3 R5, R5, R7, RZ ;  /* 0x0000000705057210 */ /* 0x000fe20007ffe0ff */
[----:B------:R-:W-:Y:S01]  /*2180*/  IMAD R8, R186, R100, RZ ;  /* 0x00000064ba087224 */ /* 0x000fe200078e02ff */
[----:B------:R-:W-:Y:S01]  /*2190*/  SHF.R.S32.HI R3, RZ, 0x1f, R170 ;  /* 0x0000001fff037819 */ /* 0x000fe200000114aa */
[----:B------:R-:W-:Y:S01]  /*21a0*/  IMAD.WIDE.U32 R6, R170, UR4, R22 ;  /* 0x00000004aa067c25 */ /* 0x000fe2000f8e0016 */
[----:B------:R-:W-:-:S02]  /*21b0*/  SHF.L.U64.HI R30, R100, 0x6, R101 ;  /* 0x00000006641e7819 */ /* 0x000fc40000010265 */
[----:B------:R-:W-:Y:S01]  /*21c0*/  SHF.L.U64.HI R28, R106, 0x6, R107 ;  /* 0x000000066a1c7819 */ /* 0x000fe2000001026b */
[C---:B------:R-:W-:Y:S01]  /*21d0*/  IMAD R9, R3.reuse, UR4, RZ ;  /* 0x0000000403097c24 */ /* 0x040fe2000f8e02ff */
[----:B------:R-:W-:Y:S01]  /*21e0*/  SHF.L.U64.HI R132, R94, 0x6, R95 ;  /* 0x000000065e847819 */ /* 0x000fe2000001025f */
[----:B------:R-:W-:Y:S01]  /*21f0*/  IMAD.WIDE.U32 R4, R170, UR6, R4 ;  /* 0x00000006aa047c25 */ /* 0x000fe2000f8e0004 */
[----:B------:R-:W-:Y:S02]  /*2200*/  SHF.R.S32.HI R151, RZ, 0x1f, R185 ;  /* 0x0000001fff977819 */ /* 0x000fe400000114b9 */
[----:B0-----:R-:W-:Y:S01]  /*2210*/  LEA.HI R154, R154, 0x8, RZ, 0x19 ;  /* 0x000000089a9a7811 */ /* 0x001fe200078fc8ff */
[----:B------:R-:W-:Y:S01]  /*2220*/  IMAD R11, R170, UR5, R9 ;  /* 0x00000005aa0b7c24 */ /* 0x000fe2000f8e0209 */
[----:B------:R-:W-:Y:S01]  /*2230*/  ULDC.64 UR4, c[0x0][0xa08] ;  /* 0x0002820000047ab9 */ /* 0x000fe20000000a00 */
[----:B------:R-:W-:Y:S01]  /*2240*/  IMAD R9, R3, UR6, RZ ;  /* 0x0000000603097c24 */ /* 0x000fe2000f8e02ff */
[----:B------:R-:W-:Y:S01]  /*2250*/  ISETP.NE.U32.AND P0, PT, RZ, UR4, PT ;  /* 0x00000004ff007c0c */ /* 0x000fe2000bf05070 */
[----:B------:R-:W-:-:S02]  /*2260*/  IMAD.IADD R7, R7, 0x1, R11 ;  /* 0x0000000107077824 */ /* 0x000fc400078e020b */
[----:B------:R-:W-:Y:S01]  /*2270*/  IMAD R9, R170, UR7, R9 ;  /* 0x00000007aa097c24 */ /* 0x000fe2000f8e0209 */
[----:B------:R-:W-:Y:S01]  /*2280*/  ISETP.NE.AND.EX P0, PT, RZ, UR5, PT, P0 ;  /* 0x00000005ff007c0c */ /* 0x000fe2000bf05300 */
[----:B------:R-:W-:Y:S01]  /*2290*/  ULDC.64 UR4, c[0x0][0x300] ;  /* 0x0000c00000047ab9 */ /* 0x000fe20000000a00 */
[----:B------:R-:W-:-:S04]  /*22a0*/  IMAD.WIDE.U32 R96, R162, R100, R16 ;  /* 0x00000064a2607225 */ /* 0x000fc800078e0010 */
[----:B------:R-:W-:Y:S02]  /*22b0*/  IMAD.IADD R5, R5, 0x1, R9 ;  /* 0x0000000105057824 */ /* 0x000fe400078e0209 */
[----:B------:R-:W-:Y:S02]  /*22c0*/  IMAD R9, R162, R101, R8 ;  /* 0x00000065a2097224 */ /* 0x000fe400078e0208 */
[----:B------:R-:W-:Y:S02]  /*22d0*/  IMAD.SHL.U32 R122, R35, 0x2, RZ ;  /* 0x00000002237a7824 */ /* 0x000fe400078e00ff */
[----:B------:R-:W-:Y:S01]  /*22e0*/  IMAD.IADD R97, R97, 0x1, R9 ;  /* 0x0000000161617824 */ /* 0x000fe200078e0209 */
[----:B------:R-:W-:Y:S01]  /*22f0*/  IADD3 R99, R9, R99, RZ ;  /* 0x0000006309637210 */ /* 0x000fe20007ffe0ff */
[----:B-----5:R-:W-:-:S04]  /*2300*/  IMAD.WIDE.U32 R96, R147, R100, R96 ;  /* 0x0000006493607225 */ /* 0x020fc800078e0060 */
[----:B------:R-:W-:Y:S01]  /*2310*/  IMAD.WIDE.U32 R98, R147, R100, R98 ;  /* 0x0000006493627225 */ /* 0x000fe200078e0062 */
[----:B--2---:R-:W-:-:S04]  /*2320*/  LOP3.LUT R20, R20, 0xfffffffe, RZ, 0xc0, !PT ;  /* 0xfffffffe14147812 */ /* 0x004fc800078ec0ff */
[----:B------:R-:W-:-:S05]  /*2330*/  @P4 LOP3.LUT R20, R20, 0x1, RZ, 0xfc, !PT ;  /* 0x0000000114144812 */ /* 0x000fca00078efcff */
[----:B------:R0:W-:Y:S01]  /*2340*/  STL [R1+0x8], R20 ;  /* 0x0000081401007387 */ /* 0x0001e20000100800 */
[----:B------:R-:W-:Y:S02]  /*2350*/  SHF.R.S32.HI R3, RZ, 0x1f, R171 ;  /* 0x0000001fff037819 */ /* 0x000fe400000114ab */
[----:B------:R-:W-:Y:S02]  /*2360*/  SEL R93, R171, RZ, !P0 ;  /* 0x000000ffab5d7207 */ /* 0x000fe40004000000 */
[----:B------:R-:W-:-:S03]  /*2370*/  SEL R3, R3, RZ, !P0 ;  /* 0x000000ff03037207 */ /* 0x000fc60004000000 */
[----:B------:R-:W-:-:S04]  /*2380*/  IMAD.WIDE.U32 R90, R93, UR4, R4 ;  /* 0x000000045d5a7c25 */ /* 0x000fc8000f8e0004 */
[-C--:B------:R-:W-:Y:S02]  /*2390*/  IMAD R4, R186, R94.reuse, RZ ;  /* 0x0000005eba047224 */ /* 0x080fe400078e02ff */
[----:B------:R-:W-:Y:S02]  /*23a0*/  IMAD R10, R3, UR4, RZ ;  /* 0x00000004030a7c24 */ /* 0x000fe4000f8e02ff */
[C---:B------:R-:W-:Y:S02]  /*23b0*/  IMAD R31, R162.reuse, R95, R4 ;  /* 0x0000005fa21f7224 */ /* 0x040fe400078e0204 */
[----:B------:R-:W-:Y:S01]  /*23c0*/  IMAD R89, R93, UR5, R10 ;  /* 0x000000055d597c24 */ /* 0x000fe2000f8e020a */
[----:B------:R-:W-:Y:S01]  /*23d0*/  ULDC.64 UR4, c[0x0][0x328] ;  /* 0x0000ca0000047ab9 */ /* 0x000fe20000000a00 */
[----:B------:R-:W-:-:S04]  /*23e0*/  IMAD.WIDE.U32 R4, R162, R94, R22 ;  /* 0x0000005ea2047225 */ /* 0x000fc800078e0016 */
[----:B------:R-:W-:Y:S01]  /*23f0*/  IMAD.IADD R89, R91, 0x1, R89 ;  /* 0x000000015b597824 */ /* 0x000fe200078e0259 */
[----:B------:R-:W-:Y:S01]  /*2400*/  IADD3 R88, P0, R90, R4, RZ ;  /* 0x000000045a587210 */ /* 0x000fe20007f1e0ff */
[----:B------:R-:W-:Y:S01]  /*2410*/  IMAD R8, R3, UR4, RZ ;  /* 0x0000000403087c24 */ /* 0x000fe2000f8e02ff */
[----:B------:R-:W-:Y:S01]  /*2420*/  SEL R4, R35, RZ, P2 ;  /* 0x000000ff23047207 */ /* 0x000fe20001000000 */
[----:B------:R-:W-:Y:S01]  /*2430*/  IMAD R3, R186, R106, RZ ;  /* 0x0000006aba037224 */ /* 0x000fe200078e02ff */
[----:B------:R-:W-:Y:S01]  /*2440*/  IADD3.X R31, R89, R5, R31, P0, !PT ;  /* 0x00000005591f7210 */ /* 0x000fe200007fe41f */
[----:B------:R-:W-:Y:S01]  /*2450*/  IMAD R33, R93, UR5, R8 ;  /* 0x000000055d217c24 */ /* 0x000fe2000f8e0208 */
[----:B------:R-:W-:Y:S01]  /*2460*/  LOP3.LUT P0, RZ, R190, 0x4, RZ, 0xc0, !PT ;  /* 0x00000004beff7812 */ /* 0x000fe2000780c0ff */
[----:B------:R-:W-:Y:S01]  /*2470*/  IMAD R5, R162, R107, R3 ;  /* 0x0000006ba2057224 */ /* 0x000fe200078e0203 */
[----:B------:R-:W-:Y:S01]  /*2480*/  SEL R3, R35, RZ, P3 ;  /* 0x000000ff23037207 */ /* 0x000fe20001800000 */
[----:B------:R-:W-:Y:S01]  /*2490*/  IMAD.WIDE.U32 R92, R93, UR4, R6 ;  /* 0x000000045d5c7c25 */ /* 0x000fe2000f8e0006 */
[----:B------:R-:W-:-:S02]  /*24a0*/  SEL R7, R35, RZ, P4 ;  /* 0x000000ff23077207 */ /* 0x000fc40002000000 */
[----:B------:R-:W-:Y:S01]  /*24b0*/  IADD3 R118, P4, R162, R119, RZ ;  /* 0x00000077a2767210 */ /* 0x000fe20007f9e0ff */
[----:B------:R-:W-:Y:S01]  /*24c0*/  IMAD.IADD R3, R22, 0x1, R3 ;  /* 0x0000000116037824 */ /* 0x000fe200078e0203 */
[----:B------:R-:W-:Y:S01]  /*24d0*/  IADD3 R10, R166, R7, RZ ;  /* 0x00000007a60a7210 */ /* 0x000fe20007ffe0ff */
[----:B------:R-:W-:Y:S01]  /*24e0*/  IMAD.IADD R103, R103, 0x1, R5 ;  /* 0x0000000167677824 */ /* 0x000fe200078e0205 */
[----:B------:R-:W-:Y:S01]  /*24f0*/  SEL R123, R123, 0xffffffe0, !P0 ;  /* 0xffffffe07b7b7807 */ /* 0x000fe20004000000 */
[----:B------:R-:W-:Y:S01]  /*2500*/  IMAD.IADD R105, R5, 0x1, R105 ;  /* 0x0000000105697824 */ /* 0x000fe200078e0269 */
[----:B------:R-:W-:Y:S01]  /*2510*/  SHF.R.S32.HI R11, RZ, 0x1f, R10 ;  /* 0x0000001fff0b7819 */ /* 0x000fe2000001140a */
[----:B------:R-:W-:Y:S01]  /*2520*/  IMAD.IADD R5, R165, 0x1, R4 ;  /* 0x00000001a5057824 */ /* 0x000fe200078e0204 */
[----:B------:R-:W-:Y:S01]  /*2530*/  SHF.R.S32.HI R4, RZ, 0x1f, R3 ;  /* 0x0000001fff047819 */ /* 0x000fe20000011403 */
[----:B------:R-:W-:Y:S01]  /*2540*/  IMAD.WIDE.U32 R102, R147, R106, R102 ;  /* 0x0000006a93667225 */ /* 0x000fe200078e0066 */
[----:B------:R-:W-:-:S02]  /*2550*/  LEA.HI R13, R11, R10, RZ, 0x3 ;  /* 0x0000000a0b0d7211 */ /* 0x000fc400078f18ff */
[----:B------:R-:W-:Y:S01]  /*2560*/  SHF.R.S32.HI R6, RZ, 0x1f, R5 ;  /* 0x0000001fff067819 */ /* 0x000fe20000011405 */
[----:B------:R-:W-:Y:S01]  /*2570*/  IMAD.WIDE.U32 R104, R147, R106, R104 ;  /* 0x0000006a93687225 */ /* 0x000fe200078e0068 */
[CC--:B------:R-:W-:Y:S02]  /*2580*/  LEA.HI R15, R4.reuse, R3.reuse, RZ, 0x3 ;  /* 0x00000003040f7211 */ /* 0x0c0fe400078f18ff */
[----:B------:R-:W-:Y:S01]  /*2590*/  LEA.HI R3, R4, R3, RZ, 0x6 ;  /* 0x0000000304037211 */ /* 0x000fe200078f30ff */
[----:B------:R-:W-:Y:S01]  /*25a0*/  IMAD.WIDE.U32 R94, R94, 0x60, RZ ;  /* 0x000000605e5e7825 */ /* 0x000fe200078e00ff */
[CC--:B------:R-:W-:Y:S02]  /*25b0*/  LEA.HI R4, R6.reuse, R5.reuse, RZ, 0x6 ;  /* 0x0000000506047211 */ /* 0x0c0fe400078f30ff */
[----:B------:R-:W-:Y:S01]  /*25c0*/  LEA.HI R5, R6, R5, RZ, 0x3 ;  /* 0x0000000506057211 */ /* 0x000fe200078f18ff */
[----:B------:R-:W-:Y:S01]  /*25d0*/  IMAD.X R119, R186, 0x1, R21, P4 ;  /* 0x00000001ba777824 */ /* 0x000fe200020e0615 */
[----:B------:R-:W-:Y:S01]  /*25e0*/  SHF.R.S32.HI R7, RZ, 0x6, R4 ;  /* 0x00000006ff077819 */ /* 0x000fe20000011404 */
[----:B------:R-:W-:Y:S01]  /*25f0*/  IMAD.IADD R125, R95, 0x1, R125 ;  /* 0x000000015f7d7824 */ /* 0x000fe200078e027d */
[----:B------:R-:W-:-:S02]  /*2600*/  LOP3.LUT R6, R174, 0x38, R5, 0xf8, !PT ;  /* 0x00000038ae067812 */ /* 0x000fc400078ef805 */
[----:B------:R-:W-:Y:S01]  /*2610*/  SHF.R.S32.HI R3, RZ, 0x6, R3 ;  /* 0x00000006ff037819 */ /* 0x000fe20000011403 */
[C-C-:B------:R-:W-:Y:S01]  /*2620*/  IMAD R145, R7.reuse, 0x1800, R176.reuse ;  /* 0x0000180007917824 */ /* 0x140fe200078e02b0 */
[----:B------:R-:W-:Y:S01]  /*2630*/  LOP3.LUT R4, R174, 0x38, R15, 0xf8, !PT ;  /* 0x00000038ae047812 */ /* 0x000fe200078ef80f */
[--C-:B------:R-:W-:Y:S01]  /*2640*/  IMAD R142, R7, 0x1800, R177.reuse ;  /* 0x00001800078e7824 */ /* 0x100fe200078e02b1 */
[-C--:B------:R-:W-:Y:S01]  /*2650*/  LOP3.LUT R6, R6, R175.reuse, RZ, 0x3c, !PT ;  /* 0x000000af06067212 */ /* 0x080fe200078e3cff */
[----:B------:R-:W-:Y:S01]  /*2660*/  IMAD R146, R3, 0x1800, R176 ;  /* 0x0000180003927824 */ /* 0x000fe200078e02b0 */
[----:B------:R-:W-:Y:S01]  /*2670*/  LEA.HI R10, R11, R10, RZ, 0x6 ;  /* 0x0000000a0b0a7211 */ /* 0x000fe200078f30ff */
[----:B------:R-:W-:Y:S01]  /*2680*/  IMAD R144, R3, 0x1800, R177 ;  /* 0x0000180003907824 */ /* 0x000fe200078e02b1 */
[----:B------:R-:W-:Y:S01]  /*2690*/  LOP3.LUT R3, R4, R175, RZ, 0x3c, !PT ;  /* 0x000000af04037212 */ /* 0x000fe200078e3cff */
[----:B------:R-:W-:Y:S01]  /*26a0*/  IMAD.IADD R145, R145, 0x1, R6 ;  /* 0x0000000191917824 */ /* 0x000fe200078e0206 */
[----:B------:R-:W-:Y:S01]  /*26b0*/  LOP3.LUT R6, R172, 0x38, R5, 0xf8, !PT ;  /* 0x00000038ac067812 */ /* 0x000fe200078ef805 */
[----:B------:R-:W-:Y:S01]  /*26c0*/  IMAD R7, R107, 0x60, RZ ;  /* 0x000000606b077824 */ /* 0x000fe200078e02ff */
[----:B------:R-:W-:Y:S01]  /*26d0*/  SHF.R.S32.HI R10, RZ, 0x6, R10 ;  /* 0x00000006ff0a7819 */ /* 0x000fe2000001140a */
[----:B------:R-:W-:Y:S01]  /*26e0*/  IMAD.IADD R146, R146, 0x1, R3 ;  /* 0x0000000192927824 */ /* 0x000fe200078e0203 */
[----:B------:R-:W-:Y:S01]  /*26f0*/  LOP3.LUT R3, R6, R199, RZ, 0x3c, !PT ;  /* 0x000000c706037212 */ /* 0x000fe200078e3cff */
[----:B------:R-:W-:Y:S01]  /*2700*/  IMAD.IADD R6, R93, 0x1, R33 ;  /* 0x000000015d067824 */ /* 0x000fe200078e0221 */
[----:B------:R-:W-:Y:S01]  /*2710*/  LOP3.LUT R4, R174, 0x38, R13, 0xf8, !PT ;  /* 0x00000038ae047812 */ /* 0x000fe200078ef80d */
[----:B------:R-:W-:Y:S01]  /*2720*/  IMAD R143, R10, 0x1800, R176 ;  /* 0x000018000a8f7824 */ /* 0x000fe200078e02b0 */
[----:B------:R-:W-:Y:S01]  /*2730*/  LOP3.LUT R8, R172, 0x38, R15, 0xf8, !PT ;  /* 0x00000038ac087812 */ /* 0x000fe200078ef80f */
[----:B------:R-:W-:Y:S01]  /*2740*/  IMAD.IADD R142, R142, 0x1, R3 ;  /* 0x000000018e8e7824 */ /* 0x000fe200078e0203 */
[----:B------:R-:W-:Y:S01]  /*2750*/  LOP3.LUT R4, R4, R175, RZ, 0x3c, !PT ;  /* 0x000000af04047212 */ /* 0x000fe200078e3cff */
[----:B------:R-:W-:Y:S01]  /*2760*/  IMAD R137, R10, 0x1800, R177 ;  /* 0x000018000a897824 */ /* 0x000fe200078e02b1 */
[----:B------:R-:W-:-:S02]  /*2770*/  SHF.R.S32.HI R3, RZ, 0x1f, R147 ;  /* 0x0000001fff037819 */ /* 0x000fc40000011493 */
[----:B------:R-:W-:Y:S02]  /*2780*/  IADD3 R143, R143, R4, RZ ;  /* 0x000000048f8f7210 */ /* 0x000fe40007ffe0ff */
[----:B------:R-:W-:Y:S01]  /*2790*/  LOP3.LUT R9, R8, R199, RZ, 0x3c, !PT ;  /* 0x000000c708097212 */ /* 0x000fe200078e3cff */
[----:B------:R-:W-:Y:S01]  /*27a0*/  IMAD R4, R3, R100, RZ ;  /* 0x0000006403047224 */ /* 0x000fe200078e02ff */
[----:B------:R-:W-:Y:S02]  /*27b0*/  LOP3.LUT R8, R172, 0x38, R13, 0xf8, !PT ;  /* 0x00000038ac087812 */ /* 0x000fe400078ef80d */
[----:B------:R-:W-:Y:S01]  /*27c0*/  SHF.R.S32.HI R114, RZ, 0x3, R15 ;  /* 0x00000003ff727819 */ /* 0x000fe2000001140f */
[----:B------:R-:W-:Y:S01]  /*27d0*/  IMAD R25, R147, R101, R4 ;  /* 0x0000006593197224 */ /* 0x000fe200078e0204 */
[----:B------:R-:W-:Y:S01]  /*27e0*/  LOP3.LUT R8, R8, R199, RZ, 0x3c, !PT ;  /* 0x000000c708087212 */ /* 0x000fe200078e3cff */
[----:B------:R-:W-:Y:S01]  /*27f0*/  IMAD R4, R3, R106, RZ ;  /* 0x0000006a03047224 */ /* 0x000fe200078e02ff */
[----:B------:R-:W-:Y:S01]  /*2800*/  SEL R3, RZ, 0x20, P1 ;  /* 0x00000020ff037807 */ /* 0x000fe20000800000 */
[----:B------:R-:W-:Y:S01]  /*2810*/  IMAD.IADD R144, R144, 0x1, R9 ;  /* 0x0000000190907824 */ /* 0x000fe200078e0209 */
[----:B------:R-:W-:Y:S01]  /*2820*/  SHF.R.S32.HI R112, RZ, 0x3, R13 ;  /* 0x00000003ff707819 */ /* 0x000fe2000001140d */
[----:B------:R-:W-:Y:S01]  /*2830*/  IMAD R9, R147, R107, R4 ;  /* 0x0000006b93097224 */ /* 0x000fe200078e0204 */
[----:B------:R-:W-:Y:S01]  /*2840*/  LOP3.LUT R4, R174, 0x18, R22, 0xf8, !PT ;  /* 0x00000018ae047812 */ /* 0x000fe200078ef816 */
[----:B------:R-:W-:Y:S01]  /*2850*/  IMAD.WIDE.U32 R100, R100, 0x60, RZ ;  /* 0x0000006064647825 */ /* 0x000fe200078e00ff */
[----:B------:R-:W-:-:S02]  /*2860*/  LOP3.LUT R15, R15, 0xfffffff8, RZ, 0xc0, !PT ;  /* 0xfffffff80f0f7812 */ /* 0x000fc400078ec0ff */
[----:B------:R-:W-:Y:S01]  /*2870*/  LOP3.LUT R27, R4, R175, RZ, 0x3c, !PT ;  /* 0x000000af041b7212 */ /* 0x000fe200078e3cff */
[----:B------:R-:W-:Y:S01]  /*2880*/  IMAD.WIDE.U32 R106, R106, 0x60, RZ ;  /* 0x000000606a6a7825 */ /* 0x000fe200078e00ff */
[----:B------:R-:W-:Y:S02]  /*2890*/  LOP3.LUT R14, R5, 0xfffffff8, RZ, 0xc0, !PT ;  /* 0xfffffff8050e7812 */ /* 0x000fe400078ec0ff */
[----:B------:R-:W-:Y:S01]  /*28a0*/  LOP3.LUT R13, R13, 0xfffffff8, RZ, 0xc0, !PT ;  /* 0xfffffff80d0d7812 */ /* 0x000fe200078ec0ff */
[----:B------:R-:W-:Y:S01]  /*28b0*/  IMAD.IADD R27, R176, 0x1, R27 ;  /* 0x00000001b01b7824 */ /* 0x000fe200078e021b */
[C---:B------:R-:W-:Y:S01]  /*28c0*/  LOP3.LUT R3, R12.reuse, R3, RZ, 0xfc, !PT ;  /* 0x000000030c037212 */ /* 0x040fe200078efcff */
[----:B------:R-:W-:Y:S01]  /*28d0*/  IMAD.IADD R137, R137, 0x1, R8 ;  /* 0x0000000189897824 */ /* 0x000fe200078e0208 */
[----:B------:R-:W-:Y:S01]  /*28e0*/  IADD3 R21, R103, R9, RZ ;  /* 0x0000000967157210 */ /* 0x000fe20007ffe0ff */
[----:B------:R-:W-:Y:S01]  /*28f0*/  IMAD.IADD R130, R107, 0x1, R7 ;  /* 0x000000016b827824 */ /* 0x000fe200078e0207 */
[----:B------:R-:W-:Y:S01]  /*2900*/  IADD3 R131, R101, R131, RZ ;  /* 0x0000008365837210 */ /* 0x000fe20007ffe0ff */
[----:B------:R-:W-:Y:S01]  /*2910*/  IMAD.IADD R26, R97, 0x1, R25 ;  /* 0x00000001611a7824 */ /* 0x000fe200078e0219 */
[----:B------:R-:W-:Y:S01]  /*2920*/  SHF.R.S32.HI R113, RZ, 0x3, R5 ;  /* 0x00000003ff717819 */ /* 0x000fe20000011405 */
[----:B0-----:R-:W-:Y:S01]  /*2930*/  IMAD.IADD R20, R9, 0x1, R105 ;  /* 0x0000000109147824 */ /* 0x001fe200078e0269 */
[----:B------:R-:W-:Y:S01]  /*2940*/  LOP3.LUT R12, R12, 0x1, RZ, 0xc0, !PT ;  /* 0x000000010c0c7812 */ /* 0x000fe200078ec0ff */
[----:B------:R-:W-:Y:S01]  /*2950*/  IMAD.IADD R136, R123, 0x1, R27 ;  /* 0x000000017b887824 */ /* 0x000fe200078e021b */
[----:B------:R-:W-:Y:S01]  /*2960*/  SHF.R.S32.HI R111, RZ, 0x1f, R15 ;  /* 0x0000001fff6f7819 */ /* 0x000fe2000001140f */
[----:B------:R-:W-:Y:S01]  /*2970*/  IMAD.IADD R25, R25, 0x1, R99 ;  /* 0x0000000119197824 */ /* 0x000fe200078e0263 */
[----:B------:R-:W-:-:S02]  /*2980*/  SHF.R.S32.HI R110, RZ, 0x1f, R14 ;  /* 0x0000001fff6e7819 */ /* 0x000fc4000001140e */
[----:B------:R-:W-:Y:S02]  /*2990*/  SHF.R.S32.HI R109, RZ, 0x1f, R13 ;  /* 0x0000001fff6d7819 */ /* 0x000fe4000001140d */
[C---:B------:R-:W-:Y:S02]  /*29a0*/  LOP3.LUT R11, R3.reuse, 0x2, RZ, 0xc0, !PT ;  /* 0x00000002030b7812 */ /* 0x040fe400078ec0ff */
[C---:B------:R-:W-:Y:S02]  /*29b0*/  LOP3.LUT R10, R3.reuse, 0x4, RZ, 0xc0, !PT ;  /* 0x00000004030a7812 */ /* 0x040fe400078ec0ff */
[C---:B------:R-:W-:Y:S02]  /*29c0*/  LOP3.LUT R9, R3.reuse, 0x8, RZ, 0xc0, !PT ;  /* 0x0000000803097812 */ /* 0x040fe400078ec0ff */
[C---:B------:R-:W-:Y:S02]  /*29d0*/  LOP3.LUT R8, R3.reuse, 0x10, RZ, 0xc0, !PT ;  /* 0x0000001003087812 */ /* 0x040fe400078ec0ff */
[----:B------:R-:W-:-:S07]  /*29e0*/  LOP3.LUT R7, R3, 0x20, RZ, 0xc0, !PT ;  /* 0x0000002003077812 */ /* 0x000fce00078ec0ff */
.L_x_1431:
[----:B--23--:R-:W2:Y:S01]  /*29f0*/  LDL.LU R32, [R1+0x8] ;  /* 0x0000080001207983 */ /* 0x00cea20000300800 */
[----:B------:R-:W-:Y:S01]  /*2a00*/  VIADD R35, R24, 0xffffffff ;  /* 0xffffffff18237836 */ /* 0x000fe20000000000 */
[----:B------:R-:W0:Y:S01]  /*2a10*/  LDC.64 R120, c[0x0][0x2d8] ;  /* 0x0000b600ff787b82 */ /* 0x000e220000000a00 */
[----:B------:R-:W-:Y:S01]  /*2a20*/  IMAD R43, R19, 0x4800, R27 ;  /* 0x00004800132b7824 */ /* 0x000fe200078e021b */
[----:B------:R-:W-:Y:S05]  /*2a30*/  YIELD ;  /* 0x0000000000007946 */ /* 0x000fea0003800000 */
[----:B------:R-:W-:Y:S01]  /*2a40*/  SHF.R.S32.HI R33, RZ, 0x1f, R35 ;  /* 0x0000001fff217819 */ /* 0x000fe20000011423 */
[-C--:B------:R-:W-:Y:S01]  /*2a50*/  IMAD R3, R125, R35.reuse, RZ ;  /* 0x000000237d037224 */ /* 0x080fe200078e02ff */
[----:B------:R-:W1:Y:S01]  /*2a60*/  LDC R117, c[0x0][0x3d4] ;  /* 0x0000f500ff757b82 */ /* 0x000e620000000800 */
[----:B------:R-:W-:Y:S01]  /*2a70*/  IMAD.WIDE.U32 R128, R94, R35, RZ ;  /* 0x000000235e807225 */ /* 0x000fe200078e00ff */
[----:B------:R-:W-:Y:S03]  /*2a80*/  BSSY B0, `(.L_x_1332) ;  /* 0x000076a000007945 */ /* 0x000fe60003800000 */
[----:B------:R-:W-:Y:S01]  /*2a90*/  IMAD R3, R33, R94, R3 ;  /* 0x0000005e21037224 */ /* 0x000fe200078e0203 */
[----:B------:R-:W-:Y:S01]  /*2aa0*/  IADD3 R5, P5, R88, R128, RZ ;  /* 0x0000008058057210 */ /* 0x000fe20007fbe0ff */
[----:B------:R-:W-:-:S02]  /*2ab0*/  IMAD R43, R43, 0x2, R116 ;  /* 0x000000022b2b7824 */ /* 0x000fc400078e0274 */
[----:B------:R-:W-:Y:S01]  /*2ac0*/  IMAD.IADD R84, R129, 0x1, R3 ;  /* 0x0000000181547824 */ /* 0x000fe200078e0203 */
[----:B------:R-:W-:-:S04]  /*2ad0*/  IADD3 R3, P1, P4, R88, R128, R133 ;  /* 0x0000008058037210 */ /* 0x000fc80007c3e085 */
[----:B------:R-:W-:Y:S02]  /*2ae0*/  IADD3.X R4, R31, R84, R132, P1, P4 ;  /* 0x000000541f047210 */ /* 0x000fe40000fe8484 */
[----:B------:R-:W-:Y:S02]  /*2af0*/  ISETP.GT.AND P1, PT, R35, R124, PT ;  /* 0x0000007c2300720c */ /* 0x000fe40003f24270 */
[-C--:B0-----:R-:W-:Y:S02]  /*2b00*/  LEA R44, P0, R5, R120.reuse, 0x1 ;  /* 0x00000078052c7211 */ /* 0x081fe400078008ff */
[----:B------:R-:W-:Y:S02]  /*2b10*/  IADD3.X R24, R84, R31, RZ, P5, !PT ;  /* 0x0000001f54187210 */ /* 0x000fe40002ffe4ff */
[----:B------:R-:W-:Y:S02]  /*2b20*/  LEA R40, P5, R3, R120, 0x1 ;  /* 0x0000007803287211 */ /* 0x000fe400078a08ff */
[----:B------:R-:W-:Y:S01]  /*2b30*/  LEA.HI.X R45, R5, R121, R24, 0x1, P0 ;  /* 0x00000079052d7211 */ /* 0x000fe200000f0c18 */
[----:B------:R-:W-:Y:S01]  /*2b40*/  IMAD.MOV.U32 R24, RZ, RZ, R35 ;  /* 0x000000ffff187224 */ /* 0x000fe200078e0023 */
[----:B-1----:R-:W-:-:S02]  /*2b50*/  ISETP.GE.AND P0, PT, R117, 0x1, PT ;  /* 0x000000017500780c */ /* 0x002fc40003f06270 */
[----:B------:R-:W-:Y:S01]  /*2b60*/  LEA.HI.X R41, R3, R121, R4, 0x1, P5 ;  /* 0x0000007903297211 */ /* 0x000fe200028f0c04 */
[----:B------:R-:W-:-:S04]  /*2b70*/  IMAD R3, R19, 0x4800, R136 ;  /* 0x0000480013037824 */ /* 0x000fc800078e0288 */
[----:B------:R-:W-:Y:S01]  /*2b80*/  IMAD R42, R3, 0x2, R116 ;  /* 0x00000002032a7824 */ /* 0x000fe200078e0274 */
[----:B--2---:R-:W-:-:S04]  /*2b90*/  LOP3.LUT R32, R32, 0xfffffffd, RZ, 0xc0, !PT ;  /* 0xfffffffd20207812 */ /* 0x004fc800078ec0ff */
[----:B------:R-:W-:-:S05]  /*2ba0*/  @P1 LOP3.LUT R32, R32, 0x2, RZ, 0xfc, !PT ;  /* 0x0000000220201812 */ /* 0x000fca00078efcff */
[----:B------:R0:W-:Y:S01]  /*2bb0*/  STL [R1+0x8], R32 ;  /* 0x0000082001007387 */ /* 0x0001e20000100800 */
[----:B------:R-:W-:Y:S05]  /*2bc0*/  @!P0 BRA `(.L_x_1333) ;  /* 0x0000007000708947 */ /* 0x000fea0003800000 */
[----:B------:R-:W-:Y:S01]  /*2bd0*/  ULDC.U8 UR4, c[0x0][0x3f0] ;  /* 0x0000fc0000047ab9 */ /* 0x000fe20000000000 */
[-C--:B------:R-:W-:Y:S01]  /*2be0*/  IMAD R3, R130, R35.reuse, RZ ;  /* 0x0000002382037224 */ /* 0x080fe200078e02ff */
[----:B------:R-:W-:Y:S01]  /*2bf0*/  ISETP.NE.AND P0, PT, RZ, UR4, PT ;  /* 0x00000004ff007c0c */ /* 0x000fe2000bf05270 */
[-C--:B------:R-:W-:Y:S02]  /*2c00*/  IMAD R5, R131, R35.reuse, RZ ;  /* 0x0000002383057224 */ /* 0x080fe400078e02ff */
[C---:B------:R-:W-:Y:S02]  /*2c10*/  IMAD R3, R33.reuse, R106, R3 ;  /* 0x0000006a21037224 */ /* 0x040fe400078e0203 */
[----:B------:R-:W-:Y:S02]  /*2c20*/  IMAD R33, R33, R100, R5 ;  /* 0x0000006421217224 */ /* 0x000fe400078e0205 */
[----:B------:R-:W-:Y:S02]  /*2c30*/  IMAD R5, R24, -0x60, R2 ;  /* 0xffffffa018057824 */ /* 0x000fe400078e0202 */
[----:B------:R-:W-:-:S03]  /*2c40*/  IMAD.WIDE.U32 R80, R100, R35, RZ ;  /* 0x0000002364507225 */ /* 0x000fc600078e00ff */
[----:B------:R-:W-:Y:S01]  /*2c50*/  VIMNMX R5, R5, 0x60, PT ;  /* 0x0000006005057848 */ /* 0x000fe20003fe0100 */
[----:B------:R-:W-:Y:S01]  /*2c60*/  IMAD.WIDE.U32 R82, R106, R35, RZ ;  /* 0x000000236a527225 */ /* 0x000fe200078e00ff */
[----:B------:R-:W-:-:S03]  /*2c70*/  IADD3 R4, R81, R33, RZ ;  /* 0x0000002151047210 */ /* 0x000fc60007ffe0ff */
[----:B------:R-:W-:Y:S01]  /*2c80*/  IMAD.IADD R3, R83, 0x1, R3 ;  /* 0x0000000153037824 */ /* 0x000fe200078e0203 */
        /* <DEDUP_REMOVED lines=24> */
[----:B0-----:R-:W-:Y:S01]  /*2e10*/  LEA R32, P4, R33, UR4, 0x1 ;  /* 0x0000000421207c11 */ /* 0x001fe2000f8808ff */
[----:B------:R-:W-:Y:S01]  /*2e20*/  IMAD.X R46, R4, 0x1, R26, P1 ;  /* 0x00000001042e7824 */ /* 0x000fe200008e061a */
[----:B------:R-:W-:Y:S02]  /*2e30*/  ISETP.GE.AND P1, PT, R16, R117, PT ;  /* 0x000000751000720c */ /* 0x000fe40003f26270 */
[----:B------:R-:W-:-:S02]  /*2e40*/  CS2R R86, SRZ ;  /* 0x0000000000567805 */ /* 0x000fc4000001ff00 */
[----:B------:R-:W-:Y:S02]  /*2e50*/  LEA.HI.X R33, R33, UR5, R34, 0x1, P4 ;  /* 0x0000000521217c11 */ /* 0x000fe4000a0f0c22 */
[----:B------:R-:W-:Y:S02]  /*2e60*/  CS2R R128, SRZ ;  /* 0x0000000000807805 */ /* 0x000fe4000001ff00 */
[C---:B------:R-:W-:Y:S02]  /*2e70*/  LEA R34, P4, R35.reuse, UR6, 0x1 ;  /* 0x0000000623227c11 */ /* 0x040fe4000f8808ff */
[----:B------:R-:W-:Y:S01]  /*2e80*/  CS2R R120, SRZ ;  /* 0x0000000000787805 */ /* 0x000fe2000001ff00 */
[----:B------:R-:W-:Y:S01]  /*2e90*/  ULDC.64 UR8, c[0x0][0x208] ;  /* 0x0000820000087ab9 */ /* 0x000fe20000000a00 */
[----:B------:R-:W-:Y:S02]  /*2ea0*/  LEA.HI.X R35, R35, UR7, R46, 0x1, P4 ;  /* 0x0000000723237c11 */ /* 0x000fe4000a0f0c2e */
[-C--:B------:R-:W-:Y:S01]  /*2eb0*/  ISETP.GE.AND P4, PT, R38, R117.reuse, PT ;  /* 0x000000752600720c */ /* 0x080fe20003f86270 */
[C---:B------:R-:W-:Y:S01]  /*2ec0*/  VIADD R38, R16.reuse, 0x20 ;  /* 0x0000002010267836 */ /* 0x040fe20000000000 */
[----:B------:R-:W-:Y:S01]  /*2ed0*/  IADD3 R46, R16, 0x30, RZ ;  /* 0x00000030102e7810 */ /* 0x000fe20007ffe0ff */
[----:B------:R1:W5:Y:S04]  /*2ee0*/  @!P1 LDG.E.64 R126, desc[UR8][R32.64] ;  /* 0x00000008207e9981 */ /* 0x000368000c1e1b00 */
[----:B------:R1:W5:Y:S01]  /*2ef0*/  @!P1 LDG.E.64 R128, desc[UR8][R34.64] ;  /* 0x0000000822809981 */ /* 0x000362000c1e1b00 */
[----:B------:R-:W-:-:S05]  /*2f00*/  ISETP.GE.AND P1, PT, R38, R117, PT ;  /* 0x000000752600720c */ /* 0x000fca0003f26270 */
[----:B------:R1:W5:Y:S04]  /*2f10*/  @!P4 LDG.E.64 R86, desc[UR8][R32.64+0x20] ;  /* 0x000020082056c981 */ /* 0x000368000c1e1b00 */
[----:B------:R1:W5:Y:S01]  /*2f20*/  @!P4 LDG.E.64 R120, desc[UR8][R34.64+0x20] ;  /* 0x000020082278c981 */ /* 0x000362000c1e1b00 */
[----:B------:R-:W-:Y:S02]  /*2f30*/  ISETP.GE.AND P4, PT, R46, R117, PT ;  /* 0x000000752e00720c */ /* 0x000fe40003f86270 */
[----:B------:R-:W-:Y:S02]  /*2f40*/  CS2R R78, SRZ ;  /* 0x00000000004e7805 */ /* 0x000fe4000001ff00 */
[----:B------:R-:W-:Y:S02]  /*2f50*/  CS2R R84, SRZ ;  /* 0x0000000000547805 */ /* 0x000fe4000001ff00 */
[----:B------:R-:W-:-:S02]  /*2f60*/  CS2R R74, SRZ ;  /* 0x00000000004a7805 */ /* 0x000fc4000001ff00 */
[----:B------:R-:W-:Y:S01]  /*2f70*/  CS2R R76, SRZ ;  /* 0x00000000004c7805 */ /* 0x000fe2000001ff00 */
[C---:B------:R-:W-:Y:S02]  /*2f80*/  VIADD R38, R16.reuse, 0x40 ;  /* 0x0000004010267836 */ /* 0x040fe40000000000 */
[----:B------:R-:W-:Y:S01]  /*2f90*/  VIADD R46, R16, 0x50 ;  /* 0x00000050102e7836 */ /* 0x000fe20000000000 */
        /* <DEDUP_REMOVED lines=14> */
.L_x_1336:
[----:B------:R-:W-:Y:S05]  /*3080*/  BSYNC B1 ;  /* 0x0000000000017941 */ /* 0x000fea0003800000 */
.L_x_1335:
        /* <DEDUP_REMOVED lines=12> */
[----:B-----5:R-:W-:Y:S01]  /*3150*/  IMAD.MOV.U32 R134, RZ, RZ, R66 ;  /* 0x000000ffff867224 */ /* 0x020fe200078e0042 */
[----:B------:R-:W-:-:S02]  /*3160*/  MOV R135, R67 ;  /* 0x0000004300877202 */ /* 0x000fc40000000f00 */
[----:B------:R-:W-:Y:S01]  /*3170*/  CS2R R64, SRZ ;  /* 0x0000000000407805 */ /* 0x000fe2000001ff00 */
[----:B------:R-:W-:Y:S06]  /*3180*/  @P4 BRA `(.L_x_1338) ;  /* 0x0000000000b84947 */ /* 0x000fec0003800000 */
[----:B------:R-:W-:Y:S01]  /*3190*/  IADD3 R82, P1, P5, R102, R82, R108 ;  /* 0x0000005266527210 */ /* 0x000fe20007d3e06c */
[----:B------:R-:W-:Y:S01]  /*31a0*/  ULDC.64 UR4, c[0x0][0x3c8] ;  /* 0x0000f20000047ab9 */ /* 0x000fe20000000a00 */
[----:B------:R-:W-:Y:S01]  /*31b0*/  ULDC.64 UR6, c[0x0][0x3e0] ;  /* 0x0000f80000067ab9 */ /* 0x000fe20000000a00 */
[----:B------:R-:W-:Y:S02]  /*31c0*/  CS2R R62, SRZ ;  /* 0x00000000003e7805 */ /* 0x000fe4000001ff00 */
[----:B-1----:R-:W-:Y:S02]  /*31d0*/  IADD3.X R33, R21, R3, R28, P1, P5 ;  /* 0x0000000315217210 */ /* 0x002fe40000fea41c */
[----:B------:R-:W-:Y:S02]  /*31e0*/  CS2R R64, SRZ ;  /* 0x0000000000407805 */ /* 0x000fe4000001ff00 */
[----:B------:R-:W-:Y:S01]  /*31f0*/  IADD3 R80, P1, P5, R96, R80, R29 ;  /* 0x0000005060507210 */ /* 0x000fe20007d3e01d */
[----:B------:R-:W-:-:S03]  /*3200*/  ULDC.64 UR8, c[0x0][0x208] ;  /* 0x0000820000087ab9 */ /* 0x000fc60000000a00 */
[----:B------:R-:W-:Y:S01]  /*3210*/  IADD3.X R3, R26, R4, R30, P1, P5 ;  /* 0x000000041a037210 */ /* 0x000fe20000fea41e */
[----:B------:R-:W-:Y:S01]  /*3220*/  VIADD R4, R16, 0x10 ;  /* 0x0000001010047836 */ /* 0x000fe20000000000 */
[----:B0-----:R-:W-:-:S04]  /*3230*/  LEA R32, P1, R82, UR4, 0x1 ;  /* 0x0000000452207c11 */ /* 0x001fc8000f8208ff */
[----:B------:R-:W-:Y:S02]  /*3240*/  LEA.HI.X R33, R82, UR5, R33, 0x1, P1 ;  /* 0x0000000552217c11 */ /* 0x000fe400088f0c21 */
[----:B------:R-:W-:-:S04]  /*3250*/  LEA R34, P1, R80, UR6, 0x1 ;  /* 0x0000000650227c11 */ /* 0x000fc8000f8208ff */
[----:B------:R-:W-:Y:S02]  /*3260*/  LEA.HI.X R35, R80, UR7, R3, 0x1, P1 ;  /* 0x0000000750237c11 */ /* 0x000fe400088f0c03 */
[----:B------:R-:W-:Y:S02]  /*3270*/  ISETP.GE.AND P1, PT, R16, R117, PT ;  /* 0x000000751000720c */ /* 0x000fe40003f26270 */
[----:B------:R-:W-:Y:S02]  /*3280*/  CS2R R58, SRZ ;  /* 0x00000000003a7805 */ /* 0x000fe4000001ff00 */
[----:B------:R-:W-:-:S09]  /*3290*/  CS2R R60, SRZ ;  /* 0x00000000003c7805 */ /* 0x000fd2000001ff00 */
        /* <DEDUP_REMOVED lines=26> */
[----:B------:R-:W-:-:S13]  /*3440*/  ISETP.GE.AND P1, PT, R4, R117, PT ;  /* 0x000000750400720c */ /* 0x000fda0003f26270 */
[----:B------:R2:W5:Y:S04]  /*3450*/  @!P1 LDG.E.64 R36, desc[UR8][R32.64+0xa0] ;  /* 0x0000a00820249981 */ /* 0x000568000c1e1b00 */
[----:B------:R2:W5:Y:S02]  /*3460*/  @!P1 LDG.E.64 R38, desc[UR8][R34.64+0xa0] ;  /* 0x0000a00822269981 */ /* 0x000564000c1e1b00 */
.L_x_1338:
[----:B------:R-:W-:Y:S05]  /*3470*/  BSYNC B1 ;  /* 0x0000000000017941 */ /* 0x000fea0003800000 */
.L_x_1337:
[----:B------:R-:W-:Y:S01]  /*3480*/  IMAD.MOV.U32 R3, RZ, RZ, R70 ;  /* 0x000000ffff037224 */ /* 0x000fe200078e0046 */
[----:B012---:R-:W-:Y:S01]  /*3490*/  MOV R32, R74 ;  /* 0x0000004a00207202 */ /* 0x007fe20000000f00 */
[----:B------:R-:W-:Y:S01]  /*34a0*/  IMAD.MOV.U32 R4, RZ, RZ, R71 ;  /* 0x000000ffff047224 */ /* 0x000fe200078e0047 */
[----:B------:R-:W-:Y:S01]  /*34b0*/  MOV R33, R86 ;  /* 0x0000005600217202 */ /* 0x000fe20000000f00 */
[----:B------:R-:W-:Y:S01]  /*34c0*/  ULOP3.LUT UR4, UR60, 0x1, URZ, 0xfc, !UPT ;  /* 0x000000013c047892 */ /* 0x000fe2000f8efc3f */
[----:B------:R-:W-:Y:S01]  /*34d0*/  PRMT R202, R32, 0x7610, R202 ;  /* 0x0000761020ca7816 */ /* 0x000fe200000000ca */
[----:B------:R-:W-:Y:S01]  /*34e0*/  IMAD.MOV.U32 R32, RZ, RZ, R79 ;  /* 0x000000ffff207224 */ /* 0x000fe200078e004f */
[----:B------:R-:W-:Y:S01]  /*34f0*/  PRMT R157, R3, 0x5410, R4 ;  /* 0x00005410039d7816 */ /* 0x000fe20000000004 */
[----:B------:R-:W-:Y:S01]  /*3500*/  IMAD.MOV.U32 R3, RZ, RZ, R75 ;  /* 0x000000ffff037224 */ /* 0x000fe200078e004b */
[----:B------:R-:W-:Y:S01]  /*3510*/  PRMT R206, R33, 0x7610, R206 ;  /* 0x0000761021ce7816 */ /* 0x000fe200000000ce */
[----:B------:R-:W-:Y:S01]  /*3520*/  IMAD.MOV.U32 R4, RZ, RZ, R78 ;  /* 0x000000ffff047224 */ /* 0x000fe200078e004e */
[----:B------:R-:W-:Y:S01]  /*3530*/  MOV R33, R68 ;  /* 0x0000004400217202 */ /* 0x000fe20000000f00 */
[----:B------:R-:W-:Y:S01]  /*3540*/  UISETP.NE.AND UP0, UPT, UR4, 0x3, UPT ;  /* 0x000000030400788c */ /* 0x000fe2000bf05270 */
[----:B------:R-:W-:Y:S01]  /*3550*/  PRMT R202, R202, 0x5410, R3 ;  /* 0x00005410caca7816 */ /* 0x000fe20000000003 */
[----:B------:R-:W-:Y:S01]  /*3560*/  IMAD.MOV.U32 R3, RZ, RZ, R87 ;  /* 0x000000ffff037224 */ /* 0x000fe200078e0057 */
[----:B------:R-:W-:Y:S01]  /*3570*/  PRMT R204, R4, 0x5410, R32 ;  /* 0x0000541004cc7816 */ /* 0x000fe20000000020 */
[----:B------:R-:W-:Y:S01]  /*3580*/  IMAD.MOV.U32 R4, RZ, RZ, R126 ;  /* 0x000000ffff047224 */ /* 0x000fe200078e007e */
[----:B------:R-:W-:Y:S01]  /*3590*/  PRMT R155, R155, 0x5410, R33 ;  /* 0x000054109b9b7816 */ /* 0x000fe20000000021 */
[----:B------:R-:W-:Y:S01]  /*35a0*/  IMAD.MOV.U32 R32, RZ, RZ, R127 ;  /* 0x000000ffff207224 */ /* 0x000fe200078e007f */
[----:B------:R-:W-:Y:S01]  /*35b0*/  PRMT R206, R206, 0x5410, R3 ;  /* 0x00005410cece7816 */ /* 0x000fe20000000003 */
[----:B------:R-:W-:Y:S01]  /*35c0*/  IMAD.MOV.U32 R3, RZ, RZ, R69 ;  /* 0x000000ffff037224 */ /* 0x000fe200078e0045 */
[----:B------:R-:W-:-:S02]  /*35d0*/  MOV R33, R76 ;  /* 0x0000004c00217202 */ /* 0x000fc40000000f00 */
[----:B------:R-:W-:Y:S01]  /*35e0*/  PRMT R203, R4, 0x5410, R32 ;  /* 0x0000541004cb7816 */ /* 0x000fe20000000020 */
[----:B------:R-:W-:Y:S01]  /*35f0*/  IMAD.MOV.U32 R4, RZ, RZ, R72 ;  /* 0x000000ffff047224 */ /* 0x000fe200078e0048 */
[----:B------:R-:W-:Y:S01]  /*3600*/  PRMT R155, R3, 0x7610, R155 ;  /* 0x00007610039b7816 */ /* 0x000fe2000000009b */
[----:B------:R-:W-:Y:S01]  /*3610*/  IMAD.MOV.U32 R32, RZ, RZ, R73 ;  /* 0x000000ffff207224 */ /* 0x000fe200078e0049 */
[----:B------:R-:W-:Y:S01]  /*3620*/  PRMT R207, R33, 0x7610, R207 ;  /* 0x0000761021cf7816 */ /* 0x000fe200000000cf */
[----:B------:R-:W-:Y:S01]  /*3630*/  IMAD.MOV.U32 R3, RZ, RZ, R77 ;  /* 0x000000ffff037224 */ /* 0x000fe200078e004d */
[----:B------:R-:W-:Y:S02]  /*3640*/  MOV R33, R120 ;  /* 0x0000007800217202 */ /* 0x000fe40000000f00 */
[----:B------:R-:W-:Y:S01]  /*3650*/  PRMT R158, R4, 0x5410, R32 ;  /* 0x00005410049e7816 */ /* 0x000fe20000000020 */
[----:B------:R-:W-:Y:S01]  /*3660*/  IMAD.MOV.U32 R4, RZ, RZ, R84 ;  /* 0x000000ffff047224 */ /* 0x000fe200078e0054 */
[----:B------:R-:W-:Y:S01]  /*3670*/  PRMT R207, R207, 0x5410, R3 ;  /* 0x00005410cfcf7816 */ /* 0x000fe20000000003 */
[----:B------:R-:W-:Y:S01]  /*3680*/  IMAD.MOV.U32 R32, RZ, RZ, R85 ;  /* 0x000000ffff207224 */ /* 0x000fe200078e0055 */
[----:B------:R-:W-:Y:S01]  /*3690*/  PRMT R209, R33, 0x7610, R209 ;  /* 0x0000761021d17816 */ /* 0x000fe200000000d1 */
[----:B------:R-:W-:Y:S01]  /*36a0*/  IMAD.MOV.U32 R3, RZ, RZ, R121 ;  /* 0x000000ffff037224 */ /* 0x000fe200078e0079 */
[----:B-----5:R-:W-:-:S02]  /*36b0*/  MOV R33, R36 ;  /* 0x0000002400217202 */ /* 0x020fc40000000f00 */
        /* <DEDUP_REMOVED lines=11> */
[C---:B------:R-:W-:Y:S01]  /*3770*/  PRMT R156, R135.reuse, 0x5410, R134 ;  /* 0x00005410879c7816 */ /* 0x040fe20000000086 */
[----:B------:R-:W-:Y:S01]  /*3780*/  IMAD.MOV.U32 R3, RZ, RZ, R51 ;  /* 0x000000ffff037224 */ /* 0x000fe200078e0033 */
[----:B------:R-:W-:-:S02]  /*3790*/  PRMT R135, R135, 0x5410, R33 ;  /* 0x0000541087877816 */ /* 0x000fc40000000021 */
[----:B------:R-:W-:Y:S01]  /*37a0*/  PRMT R82, R32, 0x5410, R4 ;  /* 0x0000541020527816 */ /* 0x000fe20000000004 */
[----:B------:R-:W-:Y:S01]  /*37b0*/  IMAD.MOV.U32 R4, RZ, RZ, R54 ;  /* 0x000000ffff047224 */ /* 0x000fe200078e0036 */
[----:B------:R-:W-:Y:S01]  /*37c0*/  MOV R33, R58 ;  /* 0x0000003a00217202 */ /* 0x000fe20000000f00 */
[----:B------:R-:W-:Y:S01]  /*37d0*/  IMAD.MOV.U32 R32, RZ, RZ, R55 ;  /* 0x000000ffff207224 */ /* 0x000fe200078e0037 */
[----:B------:R-:W-:Y:S01]  /*37e0*/  PRMT R135, R3, 0x7610, R135 ;  /* 0x0000761003877816 */ /* 0x000fe20000000087 */
[----:B------:R-:W-:Y:S01]  /*37f0*/  IMAD.MOV.U32 R3, RZ, RZ, R59 ;  /* 0x000000ffff037224 */ /* 0x000fe200078e003b */
[----:B------:R-:W-:Y:S02]  /*3800*/  PRMT R141, R141, 0x5410, R33 ;  /* 0x000054108d8d7816 */ /* 0x000fe40000000021 */
[----:B------:R-:W-:Y:S01]  /*3810*/  PRMT R138, R32, 0x5410, R4 ;  /* 0x00005410208a7816 */ /* 0x000fe20000000004 */
[----:B------:R-:W-:Y:S01]  /*3820*/  IMAD.MOV.U32 R4, RZ, RZ, R62 ;  /* 0x000000ffff047224 */ /* 0x000fe200078e003e */
[----:B------:R-:W-:Y:S01]  /*3830*/  MOV R33, R38 ;  /* 0x0000002600217202 */ /* 0x000fe20000000f00 */
[----:B------:R-:W-:Y:S01]  /*3840*/  IMAD.MOV.U32 R32, RZ, RZ, R63 ;  /* 0x000000ffff207224 */ /* 0x000fe200078e003f */
[----:B------:R-:W-:Y:S01]  /*3850*/  PRMT R141, R3, 0x7610, R141 ;  /* 0x00007610038d7816 */ /* 0x000fe2000000008d */
[----:B------:R-:W-:Y:S01]  /*3860*/  IMAD.MOV.U32 R3, RZ, RZ, R39 ;  /* 0x000000ffff037224 */ /* 0x000fe200078e0027 */
[----:B------:R-:W-:-:S02]  /*3870*/  PRMT R80, R80, 0x5410, R33 ;  /* 0x0000541050507816 */ /* 0x000fc40000000021 */
[----:B------:R-:W-:Y:S01]  /*3880*/  PRMT R150, R4, 0x5410, R32 ;  /* 0x0000541004967816 */ /* 0x000fe20000000020 */
[----:B------:R-:W-:Y:S01]  /*3890*/  IMAD.MOV.U32 R4, RZ, RZ, R48 ;  /* 0x000000ffff047224 */ /* 0x000fe200078e0030 */
[----:B------:R-:W-:Y:S01]  /*38a0*/  PLOP3.LUT P1, PT, PT, PT, UP0, 0x80, 0x0 ;  /* 0x000000000000781c */ /* 0x000fe20003f2f008 */
        /* <DEDUP_REMOVED lines=12> */
[----:B------:R-:W-:Y:S02]  /*3970*/  IMAD.MOV.U32 R4, RZ, RZ, R64 ;  /* 0x000000ffff047224 */ /* 0x000fe400078e0040 */
[----:B------:R-:W-:Y:S01]  /*3980*/  IMAD.MOV.U32 R3, RZ, RZ, R65 ;  /* 0x000000ffff037224 */ /* 0x000fe200078e0041 */
[----:B------:R-:W-:-:S04]  /*3990*/  PRMT R140, R32, 0x5410, R33 ;  /* 0x00005410208c7816 */ /* 0x000fc80000000021 */
[----:B------:R-:W-:Y:S01]  /*39a0*/  PRMT R152, R4, 0x5410, R3 ;  /* 0x0000541004987816 */ /* 0x000fe20000000003 */
[----:B------:R-:W-:Y:S06]  /*39b0*/  @!P1 BRA `(.L_x_1339) ;  /* 0x0000000000049947 */ /* 0x000fec0003800000 */
[----:B------:R-:W-:Y:S01]  /*39c0*/  BPT.TRAP 0x1 ;  /* 0x000000040000795c */ /* 0x000fe20000300000 */
.L_x_1339:
[----:B------:R-:W-:Y:S01]  /*39d0*/  LEA R4, R19, R18, 0x3 ;  /* 0x0000001213047211 */ /* 0x000fe200078e18ff */
[----:B------:R-:W-:Y:S01]  /*39e0*/  BSSY B1, `(.L_x_1340) ;  /* 0x0000004000017945 */ /* 0x000fe20003800000 */
[----:B------:R-:W-:-:S04]  /*39f0*/  SHF.L.U32 R3, R167, 0x1f, RZ ;  /* 0x0000001fa7037819 */ /* 0x000fc800000006ff */
[----:B------:R-:W0:Y:S02]  /*3a00*/  SYNCS.PHASECHK.TRANS64.TRYWAIT P5, [R4+URZ+0x2a890], R3 ;  /* 0x02a89003040075a7 */ /* 0x000e2400080a017f */
[----:B0-----:R-:W-:Y:S05]  /*3a10*/  @!P5 BRA `(.L_x_1341) ;  /* 0x0000024000ecd947 */ /* 0x001fea0003800000 */
.L_x_1738:
[----:B------:R-:W-:Y:S05]  /*3a20*/  BSYNC B1 ;  /* 0x0000000000017941 */ /* 0x000fea0003800000 */
.L_x_1340:
        /* <DEDUP_REMOVED lines=36> */
[----:B------:R-:W-:Y:S02]  /*3c70*/  HADD2.F32 R32, -RZ, R34.H1_H1 ;  /* 0x30000022ff207230 */ /* 0x000fe40000004100 */
[----:B------:R-:W-:Y:S01]  /*3c80*/  FMUL.FTZ R205, R170, R129 ;  /* 0x00000081aacd7220 */ /* 0x000fe20000410000 */
[----:B------:R-:W-:-:S02]  /*3c90*/  HADD2.F32 R159, -RZ, R203.H0_H0 ;  /* 0x200000cbff9f7230 */ /* 0x000fc40000004100 */
        /* <DEDUP_REMOVED lines=11> */
.L_x_1347:
[----:B------:R-:W-:Y:S05]  /*3d50*/  BSYNC B3 ;  /* 0x0000000000037941 */ /* 0x000fea0003800000 */
.L_x_1346:
[----:B------:R-:W-:Y:S02]  /*3d60*/  ULDC.64 UR4, c[0x0][0x208] ;  /* 0x0000820000047ab9 */ /* 0x000fe40000000a00 */
[----:B--2---:R1:W-:Y:S03]  /*3d70*/  STG.E.128 desc[UR4][R44.64], R32 ;  /* 0x000000202c007986 */ /* 0x0043e6000c101d04 */
.L_x_1345:
[----:B------:R-:W-:Y:S05]  /*3d80*/  BSYNC B2 ;  /* 0x0000000000027941 */ /* 0x000fea0003800000 */
.L_x_1344:
        /* <DEDUP_REMOVED lines=24> */
[----:B------:R-:W-:Y:S02]  /*3f10*/  HADD2.F32 R159, -RZ, R206.H1_H1 ;  /* 0x300000ceff9f7230 */ /* 0x000fe40000004100 */
[-C--:B------:R-:W-:Y:S01]  /*3f20*/  FFMA.FTZ R168, R33, R86.reuse, -R168 ;  /* 0x0000005621a87223 */ /* 0x080fe200000108a8 */
[----:B------:R-:W-:Y:S01]  /*3f30*/  FFMA.FTZ R127, R127, R86, R120 ;  /* 0x000000567f7f7223 */ /* 0x000fe20000010078 */
[----:B------:R-:W-:Y:S01]  /*3f40*/  FFMA.FTZ R126, R126, R87, R121 ;  /* 0x000000577e7e7223 */ /* 0x000fe20000010079 */
[----:B------:R-:W-:-:S02]  /*3f50*/  HADD2.F32 R86, -RZ, R32.H1_H1 ;  /* 0x30000020ff567230 */ /* 0x000fc40000004100 */
[----:B------:R-:W-:Y:S01]  /*3f60*/  FFMA.FTZ R35, R128, R87, -R35 ;  /* 0x0000005780237223 */ /* 0x000fe20000010823 */
[--C-:B------:R-:W-:Y:S02]  /*3f70*/  HADD2.F32 R121, -RZ, R209.reuse.H0_H0 ;  /* 0x200000d1ff797230 */ /* 0x100fe40000004100 */
        /* <DEDUP_REMOVED lines=9> */
[----:B------:R-:W-:Y:S02]  /*4010*/  FMUL.FTZ R33, R34, R33 ;  /* 0x0000002122217220 */ /* 0x000fe40000410000 */
[-C--:B------:R-:W-:Y:S01]  /*4020*/  FFMA.FTZ R129, R32, R87.reuse, -R129 ;  /* 0x0000005720817223 */ /* 0x080fe20000010881 */
[----:B------:R-:W-:Y:S01]  /*4030*/  FFMA.FTZ R86, R86, R87, R171 ;  /* 0x0000005756567223 */ /* 0x000fe200000100ab */
[-C--:B------:R-:W-:Y:S01]  /*4040*/  FFMA.FTZ R121, R34, R159.reuse, -R121 ;  /* 0x0000009f22797223 */ /* 0x080fe20000010879 */
[----:B------:R-:W-:Y:S01]  /*4050*/  FFMA.FTZ R120, R120, R159, R33 ;  /* 0x0000009f78787223 */ /* 0x000fe20000010021 */
[----:B------:R-:W-:Y:S02]  /*4060*/  F2FP.F16.F32.PACK_AB R33, R127, R168 ;  /* 0x000000a87f21723e */ /* 0x000fe400000000ff */
[----:B------:R-:W-:Y:S02]  /*4070*/  F2FP.F16.F32.PACK_AB R32, R86, R129 ;  /* 0x000000815620723e */ /* 0x000fe400000000ff */
[----:B------:R-:W-:-:S07]  /*4080*/  F2FP.F16.F32.PACK_AB R34, R120, R121 ;  /* 0x000000797822723e */ /* 0x000fce00000000ff */
.L_x_1351:
[----:B------:R-:W-:Y:S05]  /*4090*/  BSYNC B3 ;  /* 0x0000000000037941 */ /* 0x000fea0003800000 */
.L_x_1350:
[----:B------:R-:W-:Y:S02]  /*40a0*/  ULDC.64 UR4, c[0x0][0x208] ;  /* 0x0000820000047ab9 */ /* 0x000fe40000000a00 */
[----:B--2---:R2:W-:Y:S03]  /*40b0*/  STG.E.128 desc[UR4][R44.64+0x40], R32 ;  /* 0x000040202c007986 */ /* 0x0045e6000c101d04 */
.L_x_1349:
[----:B------:R-:W-:Y:S05]  /*40c0*/  BSYNC B2 ;  /* 0x0000000000027941 */ /* 0x000fea0003800000 */
.L_x_1348:
[----:B------:R-:W-:Y:S01]  /*40d0*/  ISETP.NE.AND P0, PT, R10, RZ, PT ;  /* 0x000000ff0a00720c */ /* 0x000fe20003f05270 */
[----:B------:R-:W-:-:S12]  /*40e0*/  BSSY B2, `(.L_x_1352) ;  /* 0x0000034000027945 */ /* 0x000fd80003800000 */
[----:B------:R-:W-:Y:S05]  /*40f0*/  @!P0 BRA `(.L_x_1353) ;  /* 0x0000000000c88947 */ /* 0x000fea0003800000 */
[----:B-12---:R1:W2:Y:S01]  /*4100*/  LDS.128 R32, [R43+0x3000] ;  /* 0x003000002b207984 */ /* 0x0062a20000000c00 */
[----:B------:R-:W-:Y:S01]  /*4110*/  VIADD R86, R16, 0x20 ;  /* 0x0000002010567836 */ /* 0x000fe20000000000 */
[----:B------:R-:W-:Y:S04]  /*4120*/  BSSY B3, `(.L_x_1354) ;  /* 0x000002d000037945 */ /* 0x000fe80003800000 */
[----:B------:R-:W-:-:S13]  /*4130*/  ISETP.GE.AND P0, PT, R86, R117, PT ;  /* 0x000000755600720c */ /* 0x000fda0003f06270 */
[----:B-1----:R-:W-:Y:S05]  /*4140*/  @P0 BRA `(.L_x_1355) ;  /* 0x0000000000a80947 */ /* 0x002fea0003800000 */
[--C-:B------:R-:W-:Y:S01]  /*4150*/  SHF.R.U64 R86, R78, 0x10, R79.reuse ;  /* 0x000000104e567819 */ /* 0x100fe2000000124f */
[----:B------:R-:W-:Y:S01]  /*4160*/  HADD2.F32 R121, -RZ, R208.H1_H1 ;  /* 0x300000d0ff797230 */ /* 0x000fe20000004100 */
[----:B------:R-:W-:Y:S02]  /*4170*/  SHF.R.U32.HI R78, RZ, 0x10, R79 ;  /* 0x00000010ff4e7819 */ /* 0x000fe4000001164f */
[--C-:B------:R-:W-:Y:S01]  /*4180*/  SHF.R.U64 R87, R84, 0x10, R85.reuse ;  /* 0x0000001054577819 */ /* 0x100fe20000001255 */
[----:B------:R-:W-:Y:S01]  /*4190*/  HADD2.F32 R84, -RZ, R86.H0_H0 ;  /* 0x20000056ff547230 */ /* 0x000fe20000004100 */
[----:B------:R-:W-:Y:S01]  /*41a0*/  SHF.R.U32.HI R120, RZ, 0x10, R85 ;  /* 0x00000010ff787819 */ /* 0x000fe20000011655 */
[----:B--2---:R-:W-:Y:S01]  /*41b0*/  HADD2.F32 R85, -RZ, R33.H0_H0 ;  /* 0x20000021ff557230 */ /* 0x004fe20000004100 */
[----:B------:R-:W-:Y:S01]  /*41c0*/  MOV R79, R35 ;  /* 0x00000023004f7202 */ /* 0x000fe20000000f00 */
[----:B------:R-:W-:Y:S02]  /*41d0*/  HADD2.F32 R126, -RZ, R87.H0_H0 ;  /* 0x20000057ff7e7230 */ /* 0x000fe40000004100 */
[----:B------:R-:W-:-:S02]  /*41e0*/  HADD2.F32 R35, -RZ, R33.H1_H1 ;  /* 0x30000021ff237230 */ /* 0x000fc40000004100 */
[----:B------:R-:W-:Y:S02]  /*41f0*/  HADD2.F32 R120, -RZ, R120.H0_H0 ;  /* 0x20000078ff787230 */ /* 0x000fe40000004100 */
[-C--:B------:R-:W-:Y:S01]  /*4200*/  FMUL.FTZ R128, R85, R126.reuse ;  /* 0x0000007e55807220 */ /* 0x080fe20000410000 */
[--C-:B------:R-:W-:Y:S02]  /*4210*/  HADD2.F32 R33, -RZ, R79.reuse.H1_H1 ;  /* 0x3000004fff217230 */ /* 0x100fe40000004100 */
[----:B------:R-:W-:Y:S02]  /*4220*/  HADD2.F32 R79, -RZ, R79.H0_H0 ;  /* 0x2000004fff4f7230 */ /* 0x000fe40000004100 */
[----:B------:R-:W-:Y:S02]  /*4230*/  HADD2.F32 R86, -RZ, R78.H0_H0 ;  /* 0x2000004eff567230 */ /* 0x000fe40000004100 */
[----:B------:R-:W-:Y:S01]  /*4240*/  FMUL.FTZ R78, R35, R126 ;  /* 0x0000007e234e7220 */ /* 0x000fe20000410000 */
[-C--:B------:R-:W-:Y:S01]  /*4250*/  FMUL.FTZ R126, R33, R120.reuse ;  /* 0x00000078217e7220 */ /* 0x080fe20000410000 */
[----:B------:R-:W-:Y:S01]  /*4260*/  FMUL.FTZ R120, R79, R120 ;  /* 0x000000784f787220 */ /* 0x000fe20000410000 */
[-C--:B------:R-:W-:Y:S01]  /*4270*/  FFMA.FTZ R35, R35, R84.reuse, R128 ;  /* 0x0000005423237223 */ /* 0x080fe20000010080 */
[----:B------:R-:W-:Y:S01]  /*4280*/  FFMA.FTZ R78, R85, R84, -R78 ;  /* 0x00000054554e7223 */ /* 0x000fe2000001084e */
[-C--:B------:R-:W-:Y:S01]  /*4290*/  FFMA.FTZ R79, R79, R86.reuse, -R126 ;  /* 0x000000564f4f7223 */ /* 0x080fe2000001087e */
[----:B------:R-:W-:Y:S01]  /*42a0*/  FFMA.FTZ R86, R33, R86, R120 ;  /* 0x0000005621567223 */ /* 0x000fe20000010078 */
[----:B------:R-:W-:-:S02]  /*42b0*/  HADD2.F32 R87, -RZ, R208.H0_H0 ;  /* 0x200000d0ff577230 */ /* 0x000fc40000004100 */
[--C-:B------:R-:W-:Y:S02]  /*42c0*/  HADD2.F32 R84, -RZ, R32.reuse.H1_H1 ;  /* 0x30000020ff547230 */ /* 0x100fe40000004100 */
[----:B------:R-:W-:Y:S02]  /*42d0*/  HADD2.F32 R120, -RZ, R32.H0_H0 ;  /* 0x20000020ff787230 */ /* 0x000fe40000004100 */
[----:B------:R-:W-:Y:S02]  /*42e0*/  HADD2.F32 R32, -RZ, R34.H1_H1 ;  /* 0x30000022ff207230 */ /* 0x000fe40000004100 */
[-C--:B------:R-:W-:Y:S01]  /*42f0*/  FMUL.FTZ R127, R84, R87.reuse ;  /* 0x00000057547f7220 */ /* 0x080fe20000410000 */
[----:B------:R-:W-:Y:S02]  /*4300*/  HADD2.F32 R33, -RZ, R204.H0_H0 ;  /* 0x200000ccff217230 */ /* 0x000fe40000004100 */
[----:B------:R-:W-:Y:S01]  /*4310*/  FMUL.FTZ R87, R120, R87 ;  /* 0x0000005778577220 */ /* 0x000fe20000410000 */
[----:B------:R-:W-:-:S02]  /*4320*/  HADD2.F32 R34, -RZ, R34.H0_H0 ;  /* 0x20000022ff227230 */ /* 0x000fc40000004100 */
[----:B------:R-:W-:Y:S01]  /*4330*/  FMUL.FTZ R129, R32, R121 ;  /* 0x0000007920817220 */ /* 0x000fe20000410000 */
[----:B------:R-:W-:Y:S02]  /*4340*/  HADD2.F32 R85, -RZ, R204.H1_H1 ;  /* 0x300000ccff557230 */ /* 0x000fe40000004100 */
[-C--:B------:R-:W-:Y:S01]  /*4350*/  FFMA.FTZ R127, R120, R33.reuse, -R127 ;  /* 0x00000021787f7223 */ /* 0x080fe2000001087f */
[----:B------:R-:W-:Y:S01]  /*4360*/  FFMA.FTZ R84, R84, R33, R87 ;  /* 0x0000002154547223 */ /* 0x000fe20000010057 */
[C---:B------:R-:W-:Y:S01]  /*4370*/  FMUL.FTZ R121, R34.reuse, R121 ;  /* 0x0000007922797220 */ /* 0x040fe20000410000 */
[----:B------:R-:W-:Y:S01]  /*4380*/  F2FP.F16.F32.PACK_AB R33, R35, R78 ;  /* 0x0000004e2321723e */ /* 0x000fe200000000ff */
[----:B------:R-:W-:Y:S01]  /*4390*/  FFMA.FTZ R129, R34, R85, -R129 ;  /* 0x0000005522817223 */ /* 0x000fe20000010881 */
[----:B------:R-:W-:Y:S01]  /*43a0*/  F2FP.F16.F32.PACK_AB R35, R86, R79 ;  /* 0x0000004f5623723e */ /* 0x000fe200000000ff */
[----:B------:R-:W-:Y:S01]  /*43b0*/  FFMA.FTZ R32, R32, R85, R121 ;  /* 0x0000005520207223 */ /* 0x000fe20000010079 */
[----:B------:R-:W-:-:S04]  /*43c0*/  F2FP.F16.F32.PACK_AB R84, R84, R127 ;  /* 0x0000007f5454723e */ /* 0x000fc800000000ff */
[----:B------:R-:W-:Y:S01]  /*43d0*/  F2FP.F16.F32.PACK_AB R34, R32, R129 ;  /* 0x000000812022723e */ /* 0x000fe200000000ff */
[----:B------:R-:W-:-:S07]  /*43e0*/  IMAD.MOV.U32 R32, RZ, RZ, R84 ;  /* 0x000000ffff207224 */ /* 0x000fce00078e0054 */
.L_x_1355:
[----:B------:R-:W-:Y:S05]  /*43f0*/  BSYNC B3 ;  /* 0x0000000000037941 */ /* 0x000fea0003800000 */
.L_x_1354:
[----:B------:R-:W-:Y:S02]  /*4400*/  ULDC.64 UR4, c[0x0][0x208] ;  /* 0x0000820000047ab9 */ /* 0x000fe40000000a00 */
[----:B--2---:R3:W-:Y:S03]  /*4410*/  STG.E.128 desc[UR4][R44.64+0x80], R32 ;  /* 0x000080202c007986 */ /* 0x0047e6000c101d04 */
.L_x_1353:
[----:B------:R-:W-:Y:S05]  /*4420*/  BSYNC B2 ;  /* 0x0000000000027941 */ /* 0x000fea0003800000 */
.L_x_1352:
[----:B------:R-:W-:Y:S01]  /*4430*/  ISETP.NE.AND P0, PT, R9, RZ, PT ;  /* 0x000000ff0900720c */ /* 0x000fe20003f05270 */
[----:B------:R-:W-:-:S12]  /*4440*/  BSSY B2, `(.L_x_1356) ;  /* 0x0000034000027945 */ /* 0x000fd80003800000 */
[----:B------:R-:W-:Y:S05]  /*4450*/  @!P0 BRA `(.L_x_1357) ;  /* 0x0000000000c88947 */ /* 0x000fea0003800000 */
[----:B-123--:R1:W2:Y:S01]  /*4460*/  LDS.128 R32, [R42+0x3000] ;  /* 0x003000002a207984 */ /* 0x00e2a20000000c00 */
[----:B------:R-:W-:Y:S01]  /*4470*/  VIADD R78, R16, 0x30 ;  /* 0x00000030104e7836 */ /* 0x000fe20000000000 */
[----:B------:R-:W-:Y:S04]  /*4480*/  BSSY B3, `(.L_x_1358) ;  /* 0x000002d000037945 */ /* 0x000fe80003800000 */
[----:B------:R-:W-:-:S13]  /*4490*/  ISETP.GE.AND P0, PT, R78, R117, PT ;  /* 0x000000754e00720c */ /* 0x000fda0003f06270 */
[----:B-1----:R-:W-:Y:S05]  /*44a0*/  @P0 BRA `(.L_x_1359) ;  /* 0x0000000000a80947 */ /* 0x002fea0003800000 */
[----:B------:R-:W-:Y:S02]  /*44b0*/  SHF.R.U64 R79, R76, 0x10, R77 ;  /* 0x000000104c4f7819 */ /* 0x000fe4000000124d */
[--C-:B------:R-:W-:Y:S01]  /*44c0*/  SHF.R.U64 R85, R74, 0x10, R75.reuse ;  /* 0x000000104a557819 */ /* 0x100fe2000000124b */
[----:B--2---:R-:W-:Y:S01]  /*44d0*/  IMAD.MOV.U32 R74, RZ, RZ, R32 ;  /* 0x000000ffff4a7224 */ /* 0x004fe200078e0020 */
[----:B------:R-:W-:Y:S01]  /*44e0*/  SHF.R.U32.HI R78, RZ, 0x10, R75 ;  /* 0x00000010ff4e7819 */ /* 0x000fe2000001164b */
[----:B------:R-:W-:Y:S01]  /*44f0*/  HADD2.F32 R79, -RZ, R79.H0_H0 ;  /* 0x2000004fff4f7230 */ /* 0x000fe20000004100 */
[----:B------:R-:W-:Y:S01]  /*4500*/  SHF.R.U32.HI R84, RZ, 0x10, R77 ;  /* 0x00000010ff547819 */ /* 0x000fe2000001164d */
[--C-:B------:R-:W-:Y:S01]  /*4510*/  HADD2.F32 R32, -RZ, R33.reuse.H0_H0 ;  /* 0x20000021ff207230 */ /* 0x100fe20000004100 */
[----:B------:R-:W-:Y:S01]  /*4520*/  MOV R75, R35 ;  /* 0x00000023004b7202 */ /* 0x000fe20000000f00 */
[----:B------:R-:W-:Y:S02]  /*4530*/  HADD2.F32 R35, -RZ, R33.H1_H1 ;  /* 0x30000021ff237230 */ /* 0x000fe40000004100 */
[----:B------:R-:W-:-:S02]  /*4540*/  HADD2.F32 R84, -RZ, R84.H0_H0 ;  /* 0x20000054ff547230 */ /* 0x000fc40000004100 */
[-C--:B------:R-:W-:Y:S01]  /*4550*/  FMUL.FTZ R86, R32, R79.reuse ;  /* 0x0000004f20567220 */ /* 0x080fe20000410000 */
[--C-:B------:R-:W-:Y:S02]  /*4560*/  HADD2.F32 R76, -RZ, R75.reuse.H1_H1 ;  /* 0x3000004bff4c7230 */ /* 0x100fe40000004100 */
[----:B------:R-:W-:Y:S01]  /*4570*/  FMUL.FTZ R33, R35, R79 ;  /* 0x0000004f23217220 */ /* 0x000fe20000410000 */
[----:B------:R-:W-:Y:S02]  /*4580*/  HADD2.F32 R75, -RZ, R75.H0_H0 ;  /* 0x2000004bff4b7230 */ /* 0x000fe40000004100 */
[----:B------:R-:W-:Y:S02]  /*4590*/  HADD2.F32 R77, -RZ, R85.H0_H0 ;  /* 0x20000055ff4d7230 */ /* 0x000fe40000004100 */
[-C--:B------:R-:W-:Y:S01]  /*45a0*/  FMUL.FTZ R120, R76, R84.reuse ;  /* 0x000000544c787220 */ /* 0x080fe20000410000 */
[----:B------:R-:W-:Y:S02]  /*45b0*/  HADD2.F32 R78, -RZ, R78.H0_H0 ;  /* 0x2000004eff4e7230 */ /* 0x000fe40000004100 */
[----:B------:R-:W-:Y:S01]  /*45c0*/  FMUL.FTZ R79, R75, R84 ;  /* 0x000000544b4f7220 */ /* 0x000fe20000410000 */
[-C--:B------:R-:W-:Y:S01]  /*45d0*/  FFMA.FTZ R32, R32, R77.reuse, -R33 ;  /* 0x0000004d20207223 */ /* 0x080fe20000010821 */
[----:B------:R-:W-:Y:S01]  /*45e0*/  FFMA.FTZ R33, R35, R77, R86 ;  /* 0x0000004d23217223 */ /* 0x000fe20000010056 */
[-C--:B------:R-:W-:Y:S01]  /*45f0*/  FFMA.FTZ R35, R75, R78.reuse, -R120 ;  /* 0x0000004e4b237223 */ /* 0x080fe20000010878 */
[----:B------:R-:W-:Y:S01]  /*4600*/  FFMA.FTZ R76, R76, R78, R79 ;  /* 0x0000004e4c4c7223 */ /* 0x000fe2000001004f */
[----:B------:R-:W-:-:S02]  /*4610*/  HADD2.F32 R75, -RZ, R74.H1_H1 ;  /* 0x3000004aff4b7230 */ /* 0x000fc40000004100 */
[--C-:B------:R-:W-:Y:S01]  /*4620*/  HADD2.F32 R79, -RZ, R207.reuse.H0_H0 ;  /* 0x200000cfff4f7230 */ /* 0x100fe20000004100 */
[----:B------:R-:W-:Y:S01]  /*4630*/  F2FP.F16.F32.PACK_AB R33, R33, R32 ;  /* 0x000000202121723e */ /* 0x000fe200000000ff */
[----:B------:R-:W-:Y:S01]  /*4640*/  HADD2.F32 R74, -RZ, R74.H0_H0 ;  /* 0x2000004aff4a7230 */ /* 0x000fe20000004100 */
[----:B------:R-:W-:Y:S01]  /*4650*/  F2FP.F16.F32.PACK_AB R35, R76, R35 ;  /* 0x000000234c23723e */ /* 0x000fe200000000ff */
[--C-:B------:R-:W-:Y:S02]  /*4660*/  HADD2.F32 R77, -RZ, R34.reuse.H1_H1 ;  /* 0x30000022ff4d7230 */ /* 0x100fe40000004100 */
[-C--:B------:R-:W-:Y:S01]  /*4670*/  FMUL.FTZ R85, R75, R79.reuse ;  /* 0x0000004f4b557220 */ /* 0x080fe20000410000 */
[----:B------:R-:W-:Y:S02]  /*4680*/  HADD2.F32 R207, -RZ, R207.H1_H1 ;  /* 0x300000cfffcf7230 */ /* 0x000fe40000004100 */
        /* <DEDUP_REMOVED lines=12> */
.L_x_1359:
[----:B------:R-:W-:Y:S05]  /*4750*/  BSYNC B3 ;  /* 0x0000000000037941 */ /* 0x000fea0003800000 */
.L_x_1358:
[----:B------:R-:W-:Y:S02]  /*4760*/  ULDC.64 UR4, c[0x0][0x208] ;  /* 0x0000820000047ab9 */ /* 0x000fe40000000a00 */
[----:B--2---:R4:W-:Y:S03]  /*4770*/  STG.E.128 desc[UR4][R44.64+0xc0], R32 ;  /* 0x0000c0202c007986 */ /* 0x0049e6000c101d04 */
.L_x_1357:
[----:B------:R-:W-:Y:S05]  /*4780*/  BSYNC B2 ;  /* 0x0000000000027941 */ /* 0x000fea0003800000 */
.L_x_1356:
        /* <DEDUP_REMOVED lines=19> */
[-C--:B------:R-:W-:Y:S01]  /*48c0*/  FMUL.FTZ R78, R34, R73.reuse ;  /* 0x00000049224e7220 */ /* 0x080fe20000410000 */
[----:B------:R-:W-:Y:S02]  /*48d0*/  HADD2.F32 R35, -RZ, R35.H0_H0 ;  /* 0x20000023ff237230 */ /* 0x000fe40000004100 */
[----:B------:R-:W-:Y:S01]  /*48e0*/  FMUL.FTZ R73, R33, R73 ;  /* 0x0000004921497220 */ /* 0x000fe20000410000 */
[----:B------:R-:W-:Y:S02]  /*48f0*/  HADD2.F32 R74, -RZ, R74.H0_H0 ;  /* 0x2000004aff4a7230 */ /* 0x000fe40000004100 */
[----:B------:R-:W-:Y:S01]  /*4900*/  FMUL.FTZ R84, R71, R76 ;  /* 0x0000004c47547220 */ /* 0x000fe20000410000 */
[----:B------:R-:W-:Y:S01]  /*4910*/  FFMA.FTZ R78, R33, R72, -R78 ;  /* 0x00000048214e7223 */ /* 0x000fe2000001084e */
[----:B------:R-:W-:Y:S01]  /*4920*/  FMUL.FTZ R76, R35, R76 ;  /* 0x0000004c234c7220 */ /* 0x000fe20000410000 */
[----:B------:R-:W-:-:S02]  /*4930*/  HADD2.F32 R33, -RZ, R32.H1_H1 ;  /* 0x30000020ff217230 */ /* 0x000fc40000004100 */
[----:B------:R-:W-:Y:S01]  /*4940*/  FFMA.FTZ R77, R34, R72, R73 ;  /* 0x00000048224d7223 */ /* 0x000fe20000010049 */
[----:B------:R-:W-:Y:S02]  /*4950*/  HADD2.F32 R32, -RZ, R32.H0_H0 ;  /* 0x20000020ff207230 */ /* 0x000fe40000004100 */
[-C--:B------:R-:W-:Y:S01]  /*4960*/  FFMA.FTZ R79, R71, R74.reuse, R76 ;  /* 0x0000004a474f7223 */ /* 0x080fe2000001004c */
[--C-:B------:R-:W-:Y:S02]  /*4970*/  HADD2.F32 R71, -RZ, R158.reuse.H0_H0 ;  /* 0x2000009eff477230 */ /* 0x100fe40000004100 */
[----:B------:R-:W-:Y:S01]  /*4980*/  FFMA.FTZ R84, R35, R74, -R84 ;  /* 0x0000004a23547223 */ /* 0x000fe20000010854 */
[----:B------:R-:W-:Y:S02]  /*4990*/  HADD2.F32 R73, -RZ, R158.H1_H1 ;  /* 0x3000009eff497230 */ /* 0x000fe40000004100 */
[--C-:B------:R-:W-:Y:S02]  /*49a0*/  HADD2.F32 R34, -RZ, R70.reuse.H1_H1 ;  /* 0x30000046ff227230 */ /* 0x100fe40000004100 */
[----:B------:R-:W-:Y:S01]  /*49b0*/  FMUL.FTZ R75, R33, R71 ;  /* 0x00000047214b7220 */ /* 0x000fe20000410000 */
[----:B------:R-:W-:-:S02]  /*49c0*/  HADD2.F32 R70, -RZ, R70.H0_H0 ;  /* 0x20000046ff467230 */ /* 0x000fc40000004100 */
[----:B------:R-:W-:Y:S01]  /*49d0*/  FMUL.FTZ R72, R32, R71 ;  /* 0x0000004720487220 */ /* 0x000fe20000410000 */
        /* <DEDUP_REMOVED lines=12> */
.L_x_1363:
[----:B------:R-:W-:Y:S05]  /*4aa0*/  BSYNC B3 ;  /* 0x0000000000037941 */ /* 0x000fea0003800000 */
.L_x_1362:
[----:B------:R-:W-:Y:S02]  /*4ab0*/  ULDC.64 UR4, c[0x0][0x208] ;  /* 0x0000820000047ab9 */ /* 0x000fe40000000a00 */
[----:B--2---:R1:W-:Y:S03]  /*4ac0*/  STG.E.128 desc[UR4][R44.64+0x100], R32 ;  /* 0x000100202c007986 */ /* 0x0043e6000c101d04 */
.L_x_1361:
[----:B------:R-:W-:Y:S05]  /*4ad0*/  BSYNC B2 ;  /* 0x0000000000027941 */ /* 0x000fea0003800000 */
.L_x_1360:
        /* <DEDUP_REMOVED lines=26> */
[--C-:B------:R-:W-:Y:S02]  /*4c80*/  HADD2.F32 R68, -RZ, R155.reuse.H1_H1 ;  /* 0x3000009bff447230 */ /* 0x100fe40000004100 */
[C---:B------:R-:W-:Y:S01]  /*4c90*/  FMUL.FTZ R72, R35.reuse, R72 ;  /* 0x0000004823487220 */ /* 0x040fe20000410000 */
[----:B------:R-:W-:Y:S02]  /*4ca0*/  HADD2.F32 R155, -RZ, R155.H0_H0 ;  /* 0x2000009bff9b7230 */ /* 0x000fe40000004100 */
[-C--:B------:R-:W-:Y:S01]  /*4cb0*/  FFMA.FTZ R76, R35, R70.reuse, -R76 ;  /* 0x00000046234c7223 */ /* 0x080fe2000001084c */
[----:B------:R-:W-:Y:S02]  /*4cc0*/  HADD2.F32 R34, -RZ, R66.H1_H1 ;  /* 0x30000042ff227230 */ /* 0x000fe40000004100 */
[----:B------:R-:W-:Y:S01]  /*4cd0*/  FFMA.FTZ R75, R67, R70, R72 ;  /* 0x00000046434b7223 */ /* 0x000fe20000010048 */
[----:B------:R-:W-:-:S02]  /*4ce0*/  HADD2.F32 R32, -RZ, R32.H0_H0 ;  /* 0x20000020ff207230 */ /* 0x000fc40000004100 */
[CC--:B------:R-:W-:Y:S01]  /*4cf0*/  FMUL.FTZ R69, R33.reuse, R68.reuse ;  /* 0x0000004421457220 */ /* 0x0c0fe20000410000 */
[----:B------:R-:W-:Y:S02]  /*4d00*/  HADD2.F32 R66, -RZ, R66.H0_H0 ;  /* 0x20000042ff427230 */ /* 0x000fe40000004100 */
        /* <DEDUP_REMOVED lines=13> */
.L_x_1365:
[----:B------:R-:W-:Y:S05]  /*4de0*/  BSYNC B2 ;  /* 0x0000000000027941 */ /* 0x000fea0003800000 */
.L_x_1364:
[----:B------:R-:W-:Y:S02]  /*4df0*/  ULDC.64 UR4, c[0x0][0x208] ;  /* 0x0000820000047ab9 */ /* 0x000fe40000000a00 */
[----:B--2---:R1:W-:Y:S03]  /*4e00*/  STG.E.128 desc[UR4][R44.64+0x140], R32 ;  /* 0x000140202c007986 */ /* 0x0043e6000c101d04 */
.L_x_1343:
[----:B------:R-:W-:Y:S05]  /*4e10*/  BSYNC B1 ;  /* 0x0000000000017941 */ /* 0x000fea0003800000 */
.L_x_1342:
        /* <DEDUP_REMOVED lines=20> */
[----:B------:R-:W-:Y:S02]  /*4f60*/  HADD2.F32 R35, -RZ, R35.H0_H0 ;  /* 0x20000023ff237230 */ /* 0x000fe40000004100 */
[----:B------:R-:W-:Y:S01]  /*4f70*/  FMUL.FTZ R63, R33, R63 ;  /* 0x0000003f213f7220 */ /* 0x000fe20000410000 */
[----:B------:R-:W-:Y:S02]  /*4f80*/  HADD2.F32 R64, -RZ, R67.H0_H0 ;  /* 0x20000043ff407230 */ /* 0x000fe40000004100 */
[----:B------:R-:W-:Y:S01]  /*4f90*/  FMUL.FTZ R70, R45, R66 ;  /* 0x000000422d467220 */ /* 0x000fe20000410000 */
[-C--:B------:R-:W-:Y:S01]  /*4fa0*/  FFMA.FTZ R68, R33, R62.reuse, -R68 ;  /* 0x0000003e21447223 */ /* 0x080fe20000010844 */
[----:B------:R-:W-:Y:S01]  /*4fb0*/  FFMA.FTZ R67, R34, R62, R63 ;  /* 0x0000003e22437223 */ /* 0x000fe2000001003f */
[----:B------:R-:W-:Y:S01]  /*4fc0*/  FMUL.FTZ R66, R35, R66 ;  /* 0x0000004223427220 */ /* 0x000fe20000410000 */
[----:B------:R-:W-:-:S02]  /*4fd0*/  HADD2.F32 R62, -RZ, R152.H0_H0 ;  /* 0x20000098ff3e7230 */ /* 0x000fc40000004100 */
[-C--:B------:R-:W-:Y:S01]  /*4fe0*/  FFMA.FTZ R70, R35, R64.reuse, -R70 ;  /* 0x0000004023467223 */ /* 0x080fe20000010846 */
[----:B------:R-:W-:Y:S02]  /*4ff0*/  HADD2.F32 R63, -RZ, R152.H1_H1 ;  /* 0x30000098ff3f7230 */ /* 0x000fe40000004100 */
[----:B------:R-:W-:Y:S01]  /*5000*/  FFMA.FTZ R71, R45, R64, R66 ;  /* 0x000000402d477223 */ /* 0x000fe20000010042 */
[----:B------:R-:W-:Y:S02]  /*5010*/  HADD2.F32 R33, -RZ, R32.H1_H1 ;  /* 0x30000020ff217230 */ /* 0x000fe40000004100 */
        /* <DEDUP_REMOVED lines=17> */
.L_x_1370:
[----:B------:R-:W-:Y:S05]  /*5130*/  BSYNC B2 ;  /* 0x0000000000027941 */ /* 0x000fea0003800000 */
.L_x_1369:
[----:B------:R-:W-:Y:S02]  /*5140*/  ULDC.64 UR4, c[0x0][0x208] ;  /* 0x0000820000047ab9 */ /* 0x000fe40000000a00 */
[----:B--2---:R1:W-:Y:S03]  /*5150*/  STG.E.128 desc[UR4][R40.64], R32 ;  /* 0x0000002028007986 */ /* 0x0043e6000c101d04 */
.L_x_1368:
[----:B------:R-:W-:Y:S05]  /*5160*/  BSYNC B1 ;  /* 0x0000000000017941 */ /* 0x000fea0003800000 */
.L_x_1367:
        /* <DEDUP_REMOVED lines=29> */
[----:B------:R-:W-:Y:S02]  /*5340*/  HADD2.F32 R45, -RZ, R140.H1_H1 ;  /* 0x3000008cff2d7230 */ /* 0x000fe40000004100 */
[----:B------:R-:W-:Y:S01]  /*5350*/  FFMA.FTZ R66, R35, R60, -R66 ;  /* 0x0000003c23427223 */ /* 0x000fe20000010842 */
[----:B------:R-:W-:Y:S02]  /*5360*/  HADD2.F32 R32, -RZ, R32.H0_H0 ;  /* 0x20000020ff207230 */ /* 0x000fe40000004100 */
[----:B------:R-:W-:Y:S02]  /*5370*/  HADD2.F32 R59, -RZ, R140.H0_H0 ;  /* 0x2000008cff3b7230 */ /* 0x000fe40000004100 */
[----:B------:R-:W-:Y:S01]  /*5380*/  FMUL.FTZ R61, R33, R45 ;  /* 0x0000002d213d7220 */ /* 0x000fe20000410000 */
[----:B------:R-:W-:-:S02]  /*5390*/  HADD2.F32 R34, -RZ, R44.H1_H1 ;  /* 0x3000002cff227230 */ /* 0x000fc40000004100 */
[----:B------:R-:W-:Y:S01]  /*53a0*/  FMUL.FTZ R58, R32, R45 ;  /* 0x0000002d203a7220 */ /* 0x000fe20000410000 */
[----:B------:R-:W-:Y:S02]  /*53b0*/  HADD2.F32 R44, -RZ, R44.H0_H0 ;  /* 0x2000002cff2c7230 */ /* 0x000fe40000004100 */
[--C-:B------:R-:W-:Y:S02]  /*53c0*/  HADD2.F32 R35, -RZ, R141.reuse.H1_H1 ;  /* 0x3000008dff237230 */ /* 0x100fe40000004100 */
[-C--:B------:R-:W-:Y:S01]  /*53d0*/  FMUL.FTZ R45, R34, R59.reuse ;  /* 0x0000003b222d7220 */ /* 0x080fe20000410000 */
        /* <DEDUP_REMOVED lines=10> */
.L_x_1374:
[----:B------:R-:W-:Y:S05]  /*5480*/  BSYNC B2 ;  /* 0x0000000000027941 */ /* 0x000fea0003800000 */
.L_x_1373:
[----:B------:R-:W-:Y:S02]  /*5490*/  ULDC.64 UR4, c[0x0][0x208] ;  /* 0x0000820000047ab9 */ /* 0x000fe40000000a00 */
[----:B--2---:R1:W-:Y:S03]  /*54a0*/  STG.E.128 desc[UR4][R40.64+0x40], R32 ;  /* 0x0000402028007986 */ /* 0x0043e6000c101d04 */
.L_x_1372:
[----:B------:R-:W-:Y:S05]  /*54b0*/  BSYNC B1 ;  /* 0x0000000000017941 */ /* 0x000fea0003800000 */
.L_x_1371:
        /* <DEDUP_REMOVED lines=49> */
.L_x_1378:
[----:B------:R-:W-:Y:S05]  /*57d0*/  BSYNC B2 ;  /* 0x0000000000027941 */ /* 0x000fea0003800000 */
.L_x_1377:
[----:B------:R-:W-:Y:S02]  /*57e0*/  ULDC.64 UR4, c[0x0][0x208] ;  /* 0x0000820000047ab9 */ /* 0x000fe40000000a00 */
[----:B--2---:R1:W-:Y:S03]  /*57f0*/  STG.E.128 desc[UR4][R40.64+0x80], R32 ;  /* 0x0000802028007986 */ /* 0x0043e6000c101d04 */
.L_x_1376:
[----:B------:R-:W-:Y:S05]  /*5800*/  BSYNC B1 ;  /* 0x0000000000017941 */ /* 0x000fea0003800000 */
.L_x_1375:
        /* <DEDUP_REMOVED lines=49> */
.L_x_1382:
[----:B------:R-:W-:Y:S05]  /*5b20*/  BSYNC B2 ;  /* 0x0000000000027941 */ /* 0x000fea0003800000 */
.L_x_1381:
[----:B------:R-:W-:Y:S02]  /*5b30*/  ULDC.64 UR4, c[0x0][0x208] ;  /* 0x0000820000047ab9 */ /* 0x000fe40000000a00 */
[----:B--2---:R1:W-:Y:S03]  /*5b40*/  STG.E.128 desc[UR4][R40.64+0xc0], R32 ;  /* 0x0000c02028007986 */ /* 0x0043e6000c101d04 */
.L_x_1380:
[----:B------:R-:W-:Y:S05]  /*5b50*/  BSYNC B1 ;  /* 0x0000000000017941 */ /* 0x000fea0003800000 */
.L_x_1379:
        /* <DEDUP_REMOVED lines=49> */
.L_x_1386:
[----:B------:R-:W-:Y:S05]  /*5e70*/  BSYNC B2 ;  /* 0x0000000000027941 */ /* 0x000fea0003800000 */
.L_x_1385:
[----:B------:R-:W-:Y:S02]  /*5e80*/  ULDC.64 UR4, c[0x0][0x208] ;  /* 0x0000820000047ab9 */ /* 0x000fe40000000a00 */
[----:B--2---:R1:W-:Y:S03]  /*5e90*/  STG.E.128 desc[UR4][R40.64+0x100], R32 ;  /* 0x0001002028007986 */ /* 0x0043e6000c101d04 */
.L_x_1384:
[----:B------:R-:W-:Y:S05]  /*5ea0*/  BSYNC B1 ;  /* 0x0000000000017941 */ /* 0x000fea0003800000 */
.L_x_1383:
[----:B------:R-:W-:-:S13]  /*5eb0*/  ISETP.NE.AND P0, PT, R7, RZ, PT ;  /* 0x000000ff0700720c */ /* 0x000fda0003f05270 */
        /* <DEDUP_REMOVED lines=28> */
[--C-:B------:R-:W-:Y:S02]  /*6080*/  HADD2.F32 R37, -RZ, R80.reuse.H1_H1 ;  /* 0x30000050ff257230 */ /* 0x100fe40000004100 */
[----:B------:R-:W-:Y:S01]  /*6090*/  FFMA.FTZ R48, R35, R42, -R48 ;  /* 0x0000002a23307223 */ /* 0x000fe20000010830 */
[----:B------:R-:W-:Y:S02]  /*60a0*/  HADD2.F32 R39, -RZ, R80.H0_H0 ;  /* 0x20000050ff277230 */ /* 0x000fe40000004100 */
[--C-:B------:R-:W-:Y:S02]  /*60b0*/  HADD2.F32 R34, -RZ, R36.reuse.H1_H1 ;  /* 0x30000024ff227230 */ /* 0x100fe40000004100 */
[----:B------:R-:W-:Y:S01]  /*60c0*/  FMUL.FTZ R43, R33, R37 ;  /* 0x00000025212b7220 */ /* 0x000fe20000410000 */
[----:B------:R-:W-:-:S02]  /*60d0*/  HADD2.F32 R36, -RZ, R36.H0_H0 ;  /* 0x20000024ff247230 */ /* 0x000fc40000004100 */
[----:B------:R-:W-:Y:S01]  /*60e0*/  FMUL.FTZ R38, R32, R37 ;  /* 0x0000002520267220 */ /* 0x000fe20000410000 */
        /* <DEDUP_REMOVED lines=12> */
.L_x_1388:
[----:B------:R-:W-:Y:S05]  /*61b0*/  BSYNC B1 ;  /* 0x0000000000017941 */ /* 0x000fea0003800000 */
.L_x_1387:
[----:B------:R-:W-:Y:S02]  /*61c0*/  ULDC.64 UR4, c[0x0][0x208] ;  /* 0x0000820000047ab9 */ /* 0x000fe40000000a00 */
[----:B--2---:R1:W-:Y:S01]  /*61d0*/  STG.E.128 desc[UR4][R40.64+0x140], R32 ;  /* 0x0001402028007986 */ /* 0x0043e2000c101d04 */
[----:B------:R-:W-:Y:S05]  /*61e0*/  BRA `(.L_x_1366) ;  /* 0x0000003c00cc7947 */ /* 0x000fea0003800000 */
.L_x_1334:
[----:B------:R-:W-:Y:S01]  /*61f0*/  ISETP.GE.AND P4, PT, R162, R5, PT ;  /* 0x00000005a200720c */ /* 0x000fe20003f86270 */
[----:B------:R-:W-:Y:S01]  /*6200*/  BSSY B1, `(.L_x_1389) ;  /* 0x000002f000017945 */ /* 0x000fe20003800000 */
[----:B------:R-:W-:Y:S02]  /*6210*/  CS2R R58, SRZ ;  /* 0x00000000003a7805 */ /* 0x000fe4000001ff00 */
[----:B------:R-:W-:Y:S02]  /*6220*/  CS2R R34, SRZ ;  /* 0x0000000000227805 */ /* 0x000fe4000001ff00 */
[----:B0-----:R-:W-:Y:S02]  /*6230*/  CS2R R32, SRZ ;  /* 0x0000000000207805 */ /* 0x001fe4000001ff00 */
        /* <DEDUP_REMOVED lines=19> */
[----:B------:R-:W-:Y:S01]  /*6370*/  CS2R R52, SRZ ;  /* 0x0000000000347805 */ /* 0x000fe2000001ff00 */
[----:B------:R-:W-:Y:S01]  /*6380*/  ULDC.64 UR6, c[0x0][0x208] ;  /* 0x0000820000067ab9 */ /* 0x000fe20000000a00 */
        /* <DEDUP_REMOVED lines=22> */
.L_x_1390:
[----:B------:R-:W-:Y:S05]  /*64f0*/  BSYNC B1 ;  /* 0x0000000000017941 */ /* 0x000fea0003800000 */
.L_x_1389:
        /* <DEDUP_REMOVED lines=13> */
[----:B------:R-:W-:Y:S01]  /*65d0*/  CS2R R76, SRZ ;  /* 0x00000000004c7805 */ /* 0x000fe2000001ff00 */
[----:B------:R-:W-:Y:S01]  /*65e0*/  IMAD.MOV.U32 R86, RZ, RZ, R35 ;  /* 0x000000ffff567224 */ /* 0x000fe200078e0023 */
        /* <DEDUP_REMOVED lines=9> */
[----:B------:R-:W-:Y:S01]  /*6680*/  CS2R R76, SRZ ;  /* 0x00000000004c7805 */ /* 0x000fe2000001ff00 */
[----:B------:R-:W-:Y:S01]  /*6690*/  ULDC.64 UR8, c[0x0][0x208] ;  /* 0x0000820000087ab9 */ /* 0x000fe20000000a00 */
        /* <DEDUP_REMOVED lines=22> */
.L_x_1392:
[----:B------:R-:W-:Y:S05]  /*6800*/  BSYNC B1 ;  /* 0x0000000000017941 */ /* 0x000fea0003800000 */
.L_x_1391:
[----:B------:R-:W-:Y:S01]  /*6810*/  IMAD.MOV.U32 R4, RZ, RZ, R33 ;  /* 0x000000ffff047224 */ /* 0x000fe200078e0021 */
[----:B------:R-:W-:Y:S01]  /*6820*/  MOV R3, R32 ;  /* 0x0000002000037202 */ /* 0x000fe20000000f00 */
[----:B0-----:R-:W-:Y:S01]  /*6830*/  IMAD.MOV.U32 R80, RZ, RZ, R38 ;  /* 0x000000ffff507224 */ /* 0x001fe200078e0026 */
[----:B------:R-:W-:Y:S01]  /*6840*/  ULOP3.LUT UR4, UR60, 0x1, URZ, 0xfc, !UPT ;  /* 0x000000013c047892 */ /* 0x000fe2000f8efc3f */
        /* <DEDUP_REMOVED lines=20> */
[----:B------:R-:W-:Y:S02]  /*6990*/  PRMT R221, R4, 0x7610, R221 ;  /* 0x0000761004dd7816 */ /* 0x000fe400000000dd */
        /* <DEDUP_REMOVED lines=13> */
[----:B-----5:R-:W-:Y:S01]  /*6a70*/  IMAD.MOV.U32 R81, RZ, RZ, R58 ;  /* 0x000000ffff517224 */ /* 0x020fe200078e003a */
[----:B------:R-:W-:Y:S02]  /*6a80*/  MOV R4, R52 ;  /* 0x0000003400047202 */ /* 0x000fe40000000f00 */
[----:B------:R-:W-:Y:S01]  /*6a90*/  PRMT R210, R3, 0x7610, R210 ;  /* 0x0000761003d27816 */ /* 0x000fe200000000d2 */
[----:B------:R-:W-:Y:S01]  /*6aa0*/  IMAD.MOV.U32 R3, RZ, RZ, R59 ;  /* 0x000000ffff037224 */ /* 0x000fe200078e003b */
[----:B------:R-:W-:Y:S01]  /*6ab0*/  PRMT R205, R205, 0x5410, R80 ;  /* 0x00005410cdcd7816 */ /* 0x000fe20000000050 */
[----:B------:R-:W-:Y:S01]  /*6ac0*/  IMAD.MOV.U32 R80, RZ, RZ, R57 ;  /* 0x000000ffff507224 */ /* 0x000fe200078e0039 */
[----:B------:R-:W-:-:S02]  /*6ad0*/  PRMT R223, R4, 0x7610, R223 ;  /* 0x0000761004df7816 */ /* 0x000fc400000000df */
        /* <DEDUP_REMOVED lines=24> */
[----:B------:R-:W-:Y:S02]  /*6c60*/  PLOP3.LUT P1, PT, PT, PT, UP0, 0x80, 0x0 ;  /* 0x000000000000781c */ /* 0x000fe40003f2f008 */
        /* <DEDUP_REMOVED lines=12> */
[----:B------:R-:W-:Y:S02]  /*6d30*/  PRMT R215, R86, 0x5410, R85 ;  /* 0x0000541056d77816 */ /* 0x000fe40000000055 */
[----:B------:R-:W-:Y:S02]  /*6d40*/  PRMT R211, R81, 0x5410, R80 ;  /* 0x0000541051d37816 */ /* 0x000fe40000000050 */
[----:B------:R-:W-:Y:S01]  /*6d50*/  PRMT R213, R4, 0x5410, R3 ;  /* 0x0000541004d57816 */ /* 0x000fe20000000003 */
[----:B------:R-:W-:Y:S06]  /*6d60*/  @!P1 BRA `(.L_x_1393) ;  /* 0x0000000000049947 */ /* 0x000fec0003800000 */
[----:B------:R-:W-:Y:S01]  /*6d70*/  BPT.TRAP 0x1 ;  /* 0x000000040000795c */ /* 0x000fe20000300000 */
.L_x_1393:
[----:B------:R-:W-:Y:S01]  /*6d80*/  IMAD R4, R19, 0x8, R18 ;  /* 0x0000000813047824 */ /* 0x000fe200078e0212 */
[----:B------:R-:W-:Y:S01]  /*6d90*/  SHF.L.U32 R3, R167, 0x1f, RZ ;  /* 0x0000001fa7037819 */ /* 0x000fe200000006ff */
[----:B------:R-:W0:Y:S01]  /*6da0*/  LDC R150, c[0x0][0x2e4] ;  /* 0x0000b900ff967b82 */ /* 0x000e220000000800 */
[----:B------:R-:W-:Y:S02]  /*6db0*/  BSSY B1, `(.L_x_1394) ;  /* 0x0000004000017945 */ /* 0x000fe40003800000 */
[----:B------:R-:W1:Y:S05]  /*6dc0*/  SYNCS.PHASECHK.TRANS64.TRYWAIT P5, [R4+URZ+0x2a890], R3 ;  /* 0x02a89003040075a7 */ /* 0x000e6a00080a017f */
[----:B------:R-:W2:Y:S01]  /*6dd0*/  LDC.64 R126, c[0x0][0x2f0] ;  /* 0x0000bc00ff7e7b82 */ /* 0x000ea20000000a00 */
[----:B-1----:R-:W-:Y:S05]  /*6de0*/  @!P5 BRA `(.L_x_1395) ;  /* 0x00000210000cd947 */ /* 0x002fea0003800000 */
.L_x_1739:
[----:B------:R-:W-:Y:S05]  /*6df0*/  BSYNC B1 ;  /* 0x0000000000017941 */ /* 0x000fea0003800000 */
.L_x_1394:
        /* <DEDUP_REMOVED lines=28> */
[----:B------:R-:W-:Y:S02]  /*6fc0*/  ISETP.GE.AND P5, PT, R22, R117, PT ;  /* 0x000000751600720c */ /* 0x000fe40003fa6270 */
[----:B------:R-:W-:Y:S02]  /*6fd0*/  LEA.HI R83, R83, R80, RZ, 0x3 ;  /* 0x0000005053537211 */ /* 0x000fe400078f18ff */
[----:B------:R-:W-:Y:S02]  /*6fe0*/  LOP3.LUT R80, R174, 0x38, R81, 0xf8, !PT ;  /* 0x00000038ae507812 */ /* 0x000fe400078ef851 */
[----:B------:R-:W-:-:S02]  /*6ff0*/  SHF.R.S32.HI R83, RZ, 0x3, R83 ;  /* 0x00000003ff537819 */ /* 0x000fc40000011453 */
[----:B------:R-:W-:-:S03]  /*7000*/  LOP3.LUT R80, R80, R175, RZ, 0x3c, !PT ;  /* 0x000000af50507212 */ /* 0x000fc600078e3cff */
[----:B------:R-:W-:-:S04]  /*7010*/  IMAD R83, R83, 0x1800, R176 ;  /* 0x0000180053537824 */ /* 0x000fc800078e02b0 */
[----:B------:R-:W-:Y:S02]  /*7020*/  IMAD.IADD R80, R83, 0x1, R80 ;  /* 0x0000000153507824 */ /* 0x000fe400078e0250 */
[C---:B------:R-:W-:Y:S02]  /*7030*/  IMAD R83, R19.reuse, 0x4800, R146 ;  /* 0x0000480013537824 */ /* 0x040fe400078e0292 */
[----:B------:R-:W-:-:S03]  /*7040*/  IMAD R81, R19, 0x4800, R80 ;  /* 0x0000480013517824 */ /* 0x000fc600078e0250 */
[----:B------:R-:W-:Y:S01]  /*7050*/  LEA R80, R83, R18, 0x1 ;  /* 0x0000001253507211 */ /* 0x000fe200078e08ff */
[----:B------:R-:W-:-:S05]  /*7060*/  IMAD R84, R81, 0x2, R18 ;  /* 0x0000000251547824 */ /* 0x000fca00078e0212 */
[----:B------:R-:W0:Y:S04]  /*7070*/  LDS.128 R80, [R80+0x18400] ;  /* 0x0184000050507984 */ /* 0x000e280000000c00 */
[----:B------:R-:W2:Y:S01]  /*7080*/  LDS.128 R84, [R84+0x18400] ;  /* 0x0184000054547984 */ /* 0x000ea20000000c00 */
[----:B------:R-:W-:Y:S05]  /*7090*/  @P5 BRA `(.L_x_1401) ;  /* 0x00000004004c5947 */ /* 0x000fea0003800000 */
[--C-:B------:R-:W-:Y:S01]  /*70a0*/  SHF.R.U64 R40, R40, 0x10, R41.reuse ;  /* 0x0000001028287819 */ /* 0x100fe20000001229 */
[----:B--2---:R-:W-:Y:S01]  /*70b0*/  HADD2.F32 R206, -RZ, R85.H0_H0 ;  /* 0x20000055ffce7230 */ /* 0x004fe20000004100 */
[----:B------:R-:W-:Y:S01]  /*70c0*/  SHF.R.U32.HI R204, RZ, 0x10, R41 ;  /* 0x00000010ffcc7819 */ /* 0x000fe20000011629 */
[----:B0-----:R-:W-:Y:S01]  /*70d0*/  HADD2.F32 R208, -RZ, R81.H0_H0 ;  /* 0x20000051ffd07230 */ /* 0x001fe20000004100 */
[--C-:B------:R-:W-:Y:S01]  /*70e0*/  SHF.R.U64 R41, R52, 0x10, R53.reuse ;  /* 0x0000001034297819 */ /* 0x100fe20000001235 */
[----:B------:R-:W-:Y:S01]  /*70f0*/  HADD2.F32 R207, -RZ, R85.H1_H1 ;  /* 0x30000055ffcf7230 */ /* 0x000fe20000004100 */
[----:B------:R-:W-:Y:S01]  /*7100*/  SHF.R.U32.HI R52, RZ, 0x10, R53 ;  /* 0x00000010ff347819 */ /* 0x000fe20000011635 */
[----:B------:R-:W-:Y:S01]  /*7110*/  HADD2.F32 R81, -RZ, R81.H1_H1 ;  /* 0x30000051ff517230 */ /* 0x000fe20000004100 */
[--C-:B------:R-:W-:Y:S01]  /*7120*/  SHF.R.U64 R53, R54, 0x10, R55.reuse ;  /* 0x0000001036357819 */ /* 0x100fe20000001237 */
[----:B------:R-:W-:Y:S01]  /*7130*/  HADD2.F32 R204, -RZ, R204.H0_H0 ;  /* 0x200000ccffcc7230 */ /* 0x000fe20000004100 */
[----:B------:R-:W-:Y:S01]  /*7140*/  SHF.R.U32.HI R54, RZ, 0x10, R55 ;  /* 0x00000010ff367819 */ /* 0x000fe20000011637 */
[--C-:B------:R-:W-:Y:S01]  /*7150*/  HADD2.F32 R55, -RZ, R205.reuse.H1_H1 ;  /* 0x300000cdff377230 */ /* 0x100fe20000004100 */
[--C-:B------:R-:W-:Y:S01]  /*7160*/  SHF.R.U64 R42, R42, 0x10, R43.reuse ;  /* 0x000000102a2a7819 */ /* 0x100fe2000000122b */
[----:B------:R-:W-:Y:S01]  /*7170*/  HADD2.F32 R205, -RZ, R205.H0_H0 ;  /* 0x200000cdffcd7230 */ /* 0x000fe20000004100 */
[----:B------:R-:W-:Y:S01]  /*7180*/  SHF.R.U32.HI R43, RZ, 0x10, R43 ;  /* 0x00000010ff2b7819 */ /* 0x000fe2000001162b */
[----:B------:R-:W-:-:S02]  /*7190*/  HADD2.F32 R52, -RZ, R52.H0_H0 ;  /* 0x20000034ff347230 */ /* 0x000fc40000004100 */
[-C--:B------:R-:W-:Y:S01]  /*71a0*/  FMUL.FTZ R85, R206, R55.reuse ;  /* 0x00000037ce557220 */ /* 0x080fe20000410000 */
[C---:B------:R-:W-:Y:S01]  /*71b0*/  FMUL.FTZ R55, R208.reuse, R55 ;  /* 0x00000037d0377220 */ /* 0x040fe20000410000 */
[----:B------:R-:W-:Y:S02]  /*71c0*/  HADD2.F32 R41, -RZ, R41.H0_H0 ;  /* 0x20000029ff297230 */ /* 0x000fe40000004100 */
[-C--:B------:R-:W-:Y:S01]  /*71d0*/  FFMA.FTZ R85, R208, R205.reuse, -R85 ;  /* 0x000000cdd0557223 */ /* 0x080fe20000010855 */
[-C--:B------:R-:W-:Y:S01]  /*71e0*/  FMUL.FTZ R208, R207, R52.reuse ;  /* 0x00000034cfd07220 */ /* 0x080fe20000410000 */
[C---:B------:R-:W-:Y:S01]  /*71f0*/  FMUL.FTZ R52, R81.reuse, R52 ;  /* 0x0000003451347220 */ /* 0x040fe20000410000 */
[----:B------:R-:W-:Y:S01]  /*7200*/  FFMA.FTZ R55, R206, R205, R55 ;  /* 0x000000cdce377223 */ /* 0x000fe20000010037 */
[--C-:B------:R-:W-:Y:S02]  /*7210*/  HADD2.F32 R205, -RZ, R87.reuse.H0_H0 ;  /* 0x20000057ffcd7230 */ /* 0x100fe40000004100 */
[----:B------:R-:W-:Y:S01]  /*7220*/  FFMA.FTZ R208, R81, R204, -R208 ;  /* 0x000000cc51d07223 */ /* 0x000fe200000108d0 */
[----:B------:R-:W-:-:S02]  /*7230*/  HADD2.F32 R206, -RZ, R87.H1_H1 ;  /* 0x30000057ffce7230 */ /* 0x000fc40000004100 */
[----:B------:R-:W-:Y:S01]  /*7240*/  FFMA.FTZ R52, R207, R204, R52 ;  /* 0x000000cccf347223 */ /* 0x000fe20000010034 */
[----:B------:R-:W-:Y:S02]  /*7250*/  HADD2.F32 R81, -RZ, R210.H0_H0 ;  /* 0x200000d2ff517230 */ /* 0x000fe40000004100 */
[--C-:B------:R-:W-:Y:S01]  /*7260*/  HADD2.F32 R87, -RZ, R83.reuse.H0_H0 ;  /* 0x20000053ff577230 */ /* 0x100fe20000004100 */
[----:B------:R-:W-:Y:S01]  /*7270*/  F2FP.F16.F32.PACK_AB R85, R208, R85 ;  /* 0x00000055d055723e */ /* 0x000fe200000000ff */
[----:B------:R-:W-:Y:S02]  /*7280*/  HADD2.F32 R207, -RZ, R54.H0_H0 ;  /* 0x20000036ffcf7230 */ /* 0x000fe40000004100 */
[-C--:B------:R-:W-:Y:S01]  /*7290*/  FMUL.FTZ R210, R205, R81.reuse ;  /* 0x00000051cdd27220 */ /* 0x080fe20000410000 */
[----:B------:R-:W-:Y:S02]  /*72a0*/  HADD2.F32 R54, -RZ, R83.H1_H1 ;  /* 0x30000053ff367230 */ /* 0x000fe40000004100 */
[----:B------:R-:W-:Y:S01]  /*72b0*/  FMUL.FTZ R212, R87, R81 ;  /* 0x0000005157d47220 */ /* 0x000fe20000410000 */
[----:B------:R-:W-:-:S02]  /*72c0*/  HADD2.F32 R204, -RZ, R209.H1_H1 ;  /* 0x300000d1ffcc7230 */ /* 0x000fc40000004100 */
        /* <DEDUP_REMOVED lines=10> */
[----:B------:R-:W-:Y:S01]  /*7370*/  HADD2.F32 R84, -RZ, R84.H1_H1 ;  /* 0x30000054ff547230 */ /* 0x000fe20000004100 */
[----:B------:R-:W-:Y:S01]  /*7380*/  F2FP.F16.F32.PACK_AB R52, R52, R55 ;  /* 0x000000373434723e */ /* 0x000fe200000000ff */
[----:B------:R-:W-:Y:S02]  /*7390*/  HADD2.F32 R80, -RZ, R80.H1_H1 ;  /* 0x30000050ff507230 */ /* 0x000fe40000004100 */
[-C--:B------:R-:W-:Y:S01]  /*73a0*/  FMUL.FTZ R204, R83, R43.reuse ;  /* 0x0000002b53cc7220 */ /* 0x080fe20000410000 */
[----:B------:R-:W-:Y:S02]  /*73b0*/  HADD2.F32 R205, -RZ, R40.H0_H0 ;  /* 0x20000028ffcd7230 */ /* 0x000fe40000004100 */
[----:B------:R-:W-:Y:S01]  /*73c0*/  FMUL.FTZ R40, R87, R43 ;  /* 0x0000002b57287220 */ /* 0x000fe20000410000 */
[----:B------:R-:W-:Y:S02]  /*73d0*/  HADD2.F32 R54, -RZ, R221.H0_H0 ;  /* 0x200000ddff367230 */ /* 0x000fe40000004100 */
[-C--:B------:R-:W-:Y:S01]  /*73e0*/  FMUL.FTZ R43, R84, R41.reuse ;  /* 0x00000029542b7220 */ /* 0x080fe20000410000 */
[C---:B------:R-:W-:Y:S01]  /*73f0*/  FMUL.FTZ R41, R80.reuse, R41 ;  /* 0x0000002950297220 */ /* 0x040fe20000410000 */
[----:B------:R-:W-:Y:S01]  /*7400*/  HADD2.F32 R53, -RZ, R53.H0_H0 ;  /* 0x20000035ff357230 */ /* 0x000fe20000004100 */
[----:B------:R-:W-:Y:S01]  /*7410*/  F2FP.F16.F32.PACK_AB R207, R207, R212 ;  /* 0x000000d4cfcf723e */ /* 0x000fe200000000ff */
[-C--:B------:R-:W-:Y:S01]  /*7420*/  FFMA.FTZ R43, R80, R205.reuse, -R43 ;  /* 0x000000cd502b7223 */ /* 0x080fe2000001082b */
[----:B------:R-:W-:Y:S01]  /*7430*/  FFMA.FTZ R40, R83, R54, -R40 ;  /* 0x0000003653287223 */ /* 0x000fe20000010828 */
[----:B------:R-:W-:Y:S01]  /*7440*/  FFMA.FTZ R205, R84, R205, R41 ;  /* 0x000000cd54cd7223 */ /* 0x000fe20000010029 */
[----:B------:R-:W-:-:S02]  /*7450*/  HADD2.F32 R41, -RZ, R222.H1_H1 ;  /* 0x300000deff297230 */ /* 0x000fc40000004100 */
[----:B------:R-:W-:Y:S01]  /*7460*/  FFMA.FTZ R204, R87, R54, R204 ;  /* 0x0000003657cc7223 */ /* 0x000fe200000100cc */
[----:B------:R-:W-:Y:S02]  /*7470*/  HADD2.F32 R83, -RZ, R86.H0_H0 ;  /* 0x20000056ff537230 */ /* 0x000fe40000004100 */
[----:B------:R-:W-:Y:S02]  /*7480*/  HADD2.F32 R80, -RZ, R82.H0_H0 ;  /* 0x20000052ff507230 */ /* 0x000fe40000004100 */
[----:B------:R-:W-:Y:S02]  /*7490*/  HADD2.F32 R86, -RZ, R86.H1_H1 ;  /* 0x30000056ff567230 */ /* 0x000fe40000004100 */
[----:B------:R-:W-:Y:S01]  /*74a0*/  FMUL.FTZ R87, R83, R41 ;  /* 0x0000002953577220 */ /* 0x000fe20000410000 */
[----:B------:R-:W-:Y:S01]  /*74b0*/  HADD2.F32 R82, -RZ, R82.H1_H1 ;  /* 0x30000052ff527230 */ /* 0x000fe20000004100 */
[----:B------:R-:W-:Y:S01]  /*74c0*/  F2FP.F16.F32.PACK_AB R84, R205, R204 ;  /* 0x000000cccd54723e */ /* 0x000fe200000000ff */
[----:B------:R-:W-:-:S02]  /*74d0*/  HADD2.F32 R54, -RZ, R209.H0_H0 ;  /* 0x200000d1ff367230 */ /* 0x000fc40000004100 */
[----:B------:R-:W-:Y:S02]  /*74e0*/  HADD2.F32 R209, -RZ, R42.H0_H0 ;  /* 0x2000002affd17230 */ /* 0x000fe40000004100 */
[----:B------:R-:W-:Y:S01]  /*74f0*/  FMUL.FTZ R42, R80, R41 ;  /* 0x00000029502a7220 */ /* 0x000fe20000410000 */
[-C--:B------:R-:W-:Y:S01]  /*7500*/  FMUL.FTZ R41, R86, R53.reuse ;  /* 0x0000003556297220 */ /* 0x080fe20000410000 */
[----:B------:R-:W-:Y:S01]  /*7510*/  FMUL.FTZ R53, R82, R53 ;  /* 0x0000003552357220 */ /* 0x000fe20000410000 */
[-C--:B------:R-:W-:Y:S01]  /*7520*/  FFMA.FTZ R87, R80, R54.reuse, -R87 ;  /* 0x0000003650577223 */ /* 0x080fe20000010857 */
[----:B------:R-:W-:Y:S01]  /*7530*/  FFMA.FTZ R42, R83, R54, R42 ;  /* 0x00000036532a7223 */ /* 0x000fe2000001002a */
[-C--:B------:R-:W-:Y:S01]  /*7540*/  FFMA.FTZ R82, R82, R209.reuse, -R41 ;  /* 0x000000d152527223 */ /* 0x080fe20000010829 */
[----:B------:R-:W-:Y:S01]  /*7550*/  FFMA.FTZ R53, R86, R209, R53 ;  /* 0x000000d156357223 */ /* 0x000fe20000010035 */
[----:B------:R-:W-:Y:S01]  /*7560*/  F2FP.F16.F32.PACK_AB R83, R81, R210 ;  /* 0x000000d25153723e */ /* 0x000fe200000000ff */
[----:B------:R-:W-:Y:S01]  /*7570*/  IMAD.MOV.U32 R81, RZ, RZ, R85 ;  /* 0x000000ffff517224 */ /* 0x000fe200078e0055 */
[----:B------:R-:W-:Y:S01]  /*7580*/  F2FP.F16.F32.PACK_AB R80, R43, R40 ;  /* 0x000000282b50723e */ /* 0x000fe200000000ff */
[----:B------:R-:W-:Y:S01]  /*7590*/  IMAD.MOV.U32 R85, RZ, RZ, R52 ;  /* 0x000000ffff557224 */ /* 0x000fe200078e0034 */
[----:B------:R-:W-:-:S02]  /*75a0*/  F2FP.F16.F32.PACK_AB R82, R82, R87 ;  /* 0x000000575252723e */ /* 0x000fc400000000ff */
[----:B------:R-:W-:Y:S02]  /*75b0*/  F2FP.F16.F32.PACK_AB R86, R53, R42 ;  /* 0x0000002a3556723e */ /* 0x000fe400000000ff */
[----:B------:R-:W-:-:S07]  /*75c0*/  MOV R87, R207 ;  /* 0x000000cf00577202 */ /* 0x000fce0000000f00 */
.L_x_1401:
[----:B------:R-:W-:Y:S05]  /*75d0*/  BSYNC B3 ;  /* 0x0000000000037941 */ /* 0x000fea0003800000 */
.L_x_1400:
[----:B------:R-:W-:Y:S02]  /*75e0*/  ULDC.64 UR4, c[0x0][0x208] ;  /* 0x0000820000047ab9 */ /* 0x000fe40000000a00 */
[----:B0-----:R0:W-:Y:S04]  /*75f0*/  STG.E.128 desc[UR4][R138.64], R80 ;  /* 0x000000508a007986 */ /* 0x0011e8000c101d04 */
[----:B--2---:R0:W-:Y:S02]  /*7600*/  @!P4 STG.E.128 desc[UR4][R140.64], R84 ;  /* 0x000000548c00c986 */ /* 0x0041e4000c101d04 */
.L_x_1399:
[----:B------:R-:W-:Y:S05]  /*7610*/  BSYNC B2 ;  /* 0x0000000000027941 */ /* 0x000fea0003800000 */
.L_x_1398:
        /* <DEDUP_REMOVED lines=28> */
[----:B------:R-:W-:Y:S02]  /*77e0*/  IMAD R41, R19, 0x4800, R40 ;  /* 0x0000480013297824 */ /* 0x000fe400078e0228 */
[----:B------:R-:W-:-:S03]  /*77f0*/  IMAD R40, R43, 0x2, R18 ;  /* 0x000000022b287824 */ /* 0x000fc600078e0212 */
[----:B------:R-:W-:-:S03]  /*7800*/  LEA R52, R41, R18, 0x1 ;  /* 0x0000001229347211 */ /* 0x000fc600078e08ff */
        /* <DEDUP_REMOVED lines=68> */
[----:B------:R-:W-:-:S02]  /*7c50*/  HADD2.F32 R42, -RZ, R42.H1_H1 ;  /* 0x3000002aff2a7230 */ /* 0x000fc40000004100 */
[----:B------:R-:W-:Y:S02]  /*7c60*/  HADD2.F32 R85, -RZ, R38.H0_H0 ;  /* 0x20000026ff557230 */ /* 0x000fe40000004100 */
        /* <DEDUP_REMOVED lines=10> */
[----:B------:R-:W-:Y:S01]  /*7d10*/  F2FP.F16.F32.PACK_AB R43, R204, R39 ;  /* 0x00000027cc2b723e */ /* 0x000fe200000000ff */
[----:B------:R-:W-:Y:S01]  /*7d20*/  IMAD.MOV.U32 R55, RZ, RZ, R50 ;  /* 0x000000ffff377224 */ /* 0x000fe200078e0032 */
[----:B------:R-:W-:-:S02]  /*7d30*/  F2FP.F16.F32.PACK_AB R53, R48, R51 ;  /* 0x000000333035723e */ /* 0x000fc400000000ff */
[----:B------:R-:W-:Y:S02]  /*7d40*/  F2FP.F16.F32.PACK_AB R42, R141, R38 ;  /* 0x000000268d2a723e */ /* 0x000fe400000000ff */
[----:B------:R-:W-:-:S07]  /*7d50*/  F2FP.F16.F32.PACK_AB R54, R49, R36 ;  /* 0x000000243136723e */ /* 0x000fce00000000ff */
.L_x_1405:
[----:B------:R-:W-:Y:S05]  /*7d60*/  BSYNC B3 ;  /* 0x0000000000037941 */ /* 0x000fea0003800000 */
.L_x_1404:
[----:B------:R-:W-:Y:S02]  /*7d70*/  ULDC.64 UR4, c[0x0][0x208] ;  /* 0x0000820000047ab9 */ /* 0x000fe40000000a00 */
[----:B0-----:R3:W-:Y:S04]  /*7d80*/  STG.E.128 desc[UR4][R80.64], R40 ;  /* 0x0000002850007986 */ /* 0x0017e8000c101d04 */
[----:B--2---:R3:W-:Y:S02]  /*7d90*/  @!P4 STG.E.128 desc[UR4][R82.64], R52 ;  /* 0x000000345200c986 */ /* 0x0047e4000c101d04 */
.L_x_1403:
[----:B------:R-:W-:Y:S05]  /*7da0*/  BSYNC B2 ;  /* 0x0000000000027941 */ /* 0x000fea0003800000 */
.L_x_1402:
[----:B------:R-:W-:-:S13]  /*7db0*/  ISETP.NE.AND P4, PT, R10, RZ, PT ;  /* 0x000000ff0a00720c */ /* 0x000fda0003f85270 */
[----:B------:R-:W-:Y:S05]  /*7dc0*/  @!P4 BRA `(.L_x_1397) ;  /* 0x0000000400ecc947 */ /* 0x000fea0003800000 */
[----:B------:R-:W2:Y:S01]  /*7dd0*/  LDL R36, [R1+0x8] ;  /* 0x0000080001247983 */ /* 0x000ea20000100800 */
[----:B------:R-:W-:Y:S01]  /*7de0*/  IADD3 R38, P4, P5, R90, R134, R13 ;  /* 0x000000865a267210 */ /* 0x000fe20007d9e00d */
[----:B------:R-:W-:Y:S03]  /*7df0*/  BSSY B2, `(.L_x_1406) ;  /* 0x0000075000027945 */ /* 0x000fe60003800000 */
[----:B---3--:R-:W-:Y:S02]  /*7e00*/  IADD3.X R40, R89, R192, R109, P4, P5 ;  /* 0x000000c059287210 */ /* 0x008fe400027ea46d */
[----:B--2---:R-:W-:-:S04]  /*7e10*/  LOP3.LUT P6, RZ, R36, 0x1, RZ, 0xc0, !PT ;  /* 0x0000000124ff7812 */ /* 0x004fc800078cc0ff */
[----:B------:R-:W-:-:S04]  /*7e20*/  SEL R36, R122, R152, !P6 ;  /* 0x000000987a247207 */ /* 0x000fc80007000000 */
[----:B------:R-:W-:-:S04]  /*7e30*/  SHF.R.S32.HI R37, RZ, 0x1f, R36 ;  /* 0x0000001fff257819 */ /* 0x000fc80000011424 */
        /* <DEDUP_REMOVED lines=13> */
[----:B------:R-:W-:-:S04]  /*7f10*/  LEA.HI R36, R36, R37, RZ, 0x3 ;  /* 0x0000002524247211 */ /* 0x000fc800078f18ff */
[----:B------:R-:W-:Y:S02]  /*7f20*/  SHF.R.S32.HI R37, RZ, 0x3, R36 ;  /* 0x00000003ff257819 */ /* 0x000fe40000011424 */
[----:B------:R-:W-:-:S03]  /*7f30*/  LOP3.LUT R36, R174, 0x38, R39, 0xf8, !PT ;  /* 0x00000038ae247812 */ /* 0x000fc600078ef827 */
[----:B------:R-:W-:Y:S01]  /*7f40*/  IMAD R37, R37, 0x1800, R176 ;  /* 0x0000180025257824 */ /* 0x000fe200078e02b0 */
[----:B------:R-:W-:-:S04]  /*7f50*/  LOP3.LUT R36, R36, R175, RZ, 0x3c, !PT ;  /* 0x000000af24247212 */ /* 0x000fc800078e3cff */
[----:B------:R-:W-:Y:S01]  /*7f60*/  IADD3 R36, R37, R36, RZ ;  /* 0x0000002425247210 */ /* 0x000fe20007ffe0ff */
[----:B------:R-:W-:-:S04]  /*7f70*/  IMAD R37, R19, 0x4800, R143 ;  /* 0x0000480013257824 */ /* 0x000fc800078e028f */
[----:B------:R-:W-:Y:S02]  /*7f80*/  IMAD R39, R19, 0x4800, R36 ;  /* 0x0000480013277824 */ /* 0x000fe400078e0224 */
[--C-:B------:R-:W-:Y:S02]  /*7f90*/  IMAD R37, R37, 0x2, R18.reuse ;  /* 0x0000000225257824 */ /* 0x100fe400078e0212 */
[----:B------:R-:W-:-:S04]  /*7fa0*/  IMAD R40, R39, 0x2, R18 ;  /* 0x0000000227287824 */ /* 0x000fc800078e0212 */
        /* <DEDUP_REMOVED lines=8> */
[----:B------:R-:W-:Y:S01]  /*8030*/  HADD2.F32 R80, -RZ, R214.H0_H0 ;  /* 0x200000d6ff507230 */ /* 0x000fe20000004100 */
[--C-:B------:R-:W-:Y:S01]  /*8040*/  SHF.R.U64 R34, R34, 0x10, R35.reuse ;  /* 0x0000001022227819 */ /* 0x100fe20000001223 */
[----:B------:R-:W-:Y:S01]  /*8050*/  HADD2.F32 R52, -RZ, R52.H0_H0 ;  /* 0x20000034ff347230 */ /* 0x000fe20000004100 */
[----:B------:R-:W-:Y:S01]  /*8060*/  SHF.R.U32.HI R44, RZ, 0x10, R35 ;  /* 0x00000010ff2c7819 */ /* 0x000fe20000011623 */
[----:B------:R-:W-:Y:S01]  /*8070*/  HADD2.F32 R214, -RZ, R214.H1_H1 ;  /* 0x300000d6ffd67230 */ /* 0x000fe20000004100 */
        /* <DEDUP_REMOVED lines=25> */
[----:B------:R-:W-:Y:S02]  /*8210*/  HADD2.F32 R80, -RZ, R215.H0_H0 ;  /* 0x200000d7ff507230 */ /* 0x000fe40000004100 */
        /* <DEDUP_REMOVED lines=15> */
[----:B------:R-:W-:Y:S01]  /*8310*/  F2FP.F16.F32.PACK_AB R43, R46, R43 ;  /* 0x0000002b2e2b723e */ /* 0x000fe200000000ff */
[----:B------:R-:W-:-:S02]  /*8320*/  HADD2.F32 R40, -RZ, R40.H1_H1 ;  /* 0x30000028ff287230 */ /* 0x000fc40000004100 */
[----:B------:R-:W-:Y:S02]  /*8330*/  HADD2.F32 R36, -RZ, R36.H1_H1 ;  /* 0x30000024ff247230 */ /* 0x000fe40000004100 */
[----:B------:R-:W-:Y:S02]  /*8340*/  HADD2.F32 R47, -RZ, R32.H0_H0 ;  /* 0x20000020ff2f7230 */ /* 0x000fe40000004100 */
[-C--:B------:R-:W-:Y:S01]  /*8350*/  FMUL.FTZ R32, R45, R80.reuse ;  /* 0x000000502d207220 */ /* 0x080fe20000410000 */
[C---:B------:R-:W-:Y:S01]  /*8360*/  FMUL.FTZ R80, R33.reuse, R80 ;  /* 0x0000005021507220 */ /* 0x040fe20000410000 */
[-C--:B------:R-:W-:Y:S01]  /*8370*/  FMUL.FTZ R55, R40, R53.reuse ;  /* 0x0000003528377220 */ /* 0x080fe20000410000 */
[C---:B------:R-:W-:Y:S01]  /*8380*/  FMUL.FTZ R53, R36.reuse, R53 ;  /* 0x0000003524357220 */ /* 0x040fe20000410000 */
        /* <DEDUP_REMOVED lines=9> */
[----:B------:R-:W-:Y:S01]  /*8420*/  FMUL.FTZ R81, R42, R53 ;  /* 0x000000352a517220 */ /* 0x000fe20000410000 */
[----:B------:R-:W-:Y:S02]  /*8430*/  HADD2.F32 R38, -RZ, R38.H1_H1 ;  /* 0x30000026ff267230 */ /* 0x000fe40000004100 */
[----:B------:R-:W-:Y:S01]  /*8440*/  FMUL.FTZ R55, R35, R216 ;  /* 0x000000d823377220 */ /* 0x000fe20000410000 */
[----:B------:R-:W-:-:S02]  /*8450*/  HADD2.F32 R47, -RZ, R34.H0_H0 ;  /* 0x20000022ff2f7230 */ /* 0x000fc40000004100 */
[----:B------:R-:W-:Y:S01]  /*8460*/  FMUL.FTZ R34, R40, R216 ;  /* 0x000000d828227220 */ /* 0x000fe20000410000 */
[----:B------:R-:W-:Y:S02]  /*8470*/  IMAD.MOV.U32 R37, RZ, RZ, R39 ;  /* 0x000000ffff257224 */ /* 0x000fe400078e0027 */
[----:B------:R-:W-:Y:S01]  /*8480*/  FMUL.FTZ R53, R38, R53 ;  /* 0x0000003526357220 */ /* 0x000fe20000410000 */
[-C--:B------:R-:W-:Y:S01]  /*8490*/  FFMA.FTZ R55, R40, R215.reuse, R55 ;  /* 0x000000d728377223 */ /* 0x080fe20000010037 */
[----:B------:R-:W-:Y:S01]  /*84a0*/  FFMA.FTZ R34, R35, R215, -R34 ;  /* 0x000000d723227223 */ /* 0x000fe20000010822 */
[-C--:B------:R-:W-:Y:S01]  /*84b0*/  FFMA.FTZ R81, R38, R47.reuse, -R81 ;  /* 0x0000002f26517223 */ /* 0x080fe20000010851 */
[----:B------:R-:W-:Y:S01]  /*84c0*/  F2FP.F16.F32.PACK_AB R38, R45, R32 ;  /* 0x000000202d26723e */ /* 0x000fe200000000ff */
[----:B------:R-:W-:Y:S01]  /*84d0*/  FFMA.FTZ R42, R42, R47, R53 ;  /* 0x0000002f2a2a7223 */ /* 0x000fe20000010035 */
[----:B------:R-:W-:Y:S02]  /*84e0*/  F2FP.F16.F32.PACK_AB R40, R36, R33 ;  /* 0x000000212428723e */ /* 0x000fe400000000ff */
[----:B------:R-:W-:Y:S01]  /*84f0*/  F2FP.F16.F32.PACK_AB R81, R81, R34 ;  /* 0x000000225151723e */ /* 0x000fe200000000ff */
[----:B------:R-:W-:Y:S01]  /*8500*/  IMAD.MOV.U32 R36, RZ, RZ, R38 ;  /* 0x000000ffff247224 */ /* 0x000fe200078e0026 */
[----:B------:R-:W-:-:S02]  /*8510*/  F2FP.F16.F32.PACK_AB R42, R42, R55 ;  /* 0x000000372a2a723e */ /* 0x000fc400000000ff */
[----:B------:R-:W-:Y:S01]  /*8520*/  MOV R39, R44 ;  /* 0x0000002c00277202 */ /* 0x000fe20000000f00 */
[----:B------:R-:W-:-:S07]  /*8530*/  IMAD.MOV.U32 R38, RZ, RZ, R81 ;  /* 0x000000ffff267224 */ /* 0x000fce00078e0051 */
.L_x_1407:
[----:B------:R-:W-:Y:S05]  /*8540*/  BSYNC B2 ;  /* 0x0000000000027941 */ /* 0x000fea0003800000 */
.L_x_1406:
[----:B------:R-:W-:Y:S02]  /*8550*/  ULDC.64 UR4, c[0x0][0x208] ;  /* 0x0000820000047ab9 */ /* 0x000fe40000000a00 */
[----:B--2---:R4:W-:Y:S04]  /*8560*/  STG.E.128 desc[UR4][R48.64], R36 ;  /* 0x0000002430007986 */ /* 0x0049e8000c101d04 */
[----:B---3--:R4:W-:Y:S02]  /*8570*/  @!P4 STG.E.128 desc[UR4][R50.64], R40 ;  /* 0x000000283200c986 */ /* 0x0089e4000c101d04 */
.L_x_1397:
[----:B------:R-:W-:Y:S05]  /*8580*/  BSYNC B1 ;  /* 0x0000000000017941 */ /* 0x000fea0003800000 */
.L_x_1396:
        /* <DEDUP_REMOVED lines=15> */
[----:B------:R-:W-:Y:S01]  /*8680*/  SHF.R.S32.HI R32, RZ, 0x1f, R33 ;  /* 0x0000001fff207819 */ /* 0x000fe20000011421 */
[----:B------:R-:W-:-:S03]  /*8690*/  IMAD.SHL.U32 R35, R33, 0x8, RZ ;  /* 0x0000000821237824 */ /* 0x000fc600078e00ff */
[----:B------:R-:W-:Y:S02]  /*86a0*/  LEA.HI R32, R32, R33, RZ, 0x3 ;  /* 0x0000002120207211 */ /* 0x000fe400078f18ff */
[----:B------:R-:W-:Y:S02]  /*86b0*/  ISETP.GE.AND P0, PT, R35, R150, PT ;  /* 0x000000962300720c */ /* 0x000fe40003f06270 */
[----:B---3--:R-:W-:Y:S02]  /*86c0*/  SHF.R.S32.HI R40, RZ, 0x3, R32 ;  /* 0x00000003ff287819 */ /* 0x008fe40000011420 */
[----:B------:R-:W-:-:S03]  /*86d0*/  LOP3.LUT R32, R172, 0x38, R35, 0xf8, !PT ;  /* 0x00000038ac207812 */ /* 0x000fc600078ef823 */
[----:B------:R-:W-:Y:S01]  /*86e0*/  IMAD R33, R40, 0x1800, R177 ;  /* 0x0000180028217824 */ /* 0x000fe200078e02b1 */
[----:B------:R-:W-:-:S05]  /*86f0*/  LOP3.LUT R32, R32, R199, RZ, 0x3c, !PT ;  /* 0x000000c720207212 */ /* 0x000fca00078e3cff */
[--C-:B------:R-:W-:Y:S01]  /*8700*/  @!P0 SHF.R.S32.HI R37, RZ, 0x1f, R35.reuse ;  /* 0x0000001fff258819 */ /* 0x100fe20000011423 */
[----:B------:R-:W-:Y:S01]  /*8710*/  IMAD.IADD R32, R33, 0x1, R32 ;  /* 0x0000000121207824 */ /* 0x000fe200078e0220 */
[----:B------:R-:W-:Y:S01]  /*8720*/  @!P0 IADD3 R34, P4, P5, R90, R128, R35 ;  /* 0x000000805a228210 */ /* 0x000fe20007d9e023 */
[C---:B------:R-:W-:Y:S02]  /*8730*/  IMAD R33, R19.reuse, 0x4800, R144 ;  /* 0x0000480013217824 */ /* 0x040fe400078e0290 */
[----:B------:R-:W-:Y:S01]  /*8740*/  IMAD R35, R19, 0x4800, R32 ;  /* 0x0000480013237824 */ /* 0x000fe200078e0220 */
[----:B------:R-:W-:Y:S02]  /*8750*/  @!P0 IADD3.X R37, R89, R44, R37, P4, P5 ;  /* 0x0000002c59258210 */ /* 0x000fe400027ea425 */
[----:B------:R-:W-:Y:S02]  /*8760*/  LEA R40, P4, R36, R120, 0x1 ;  /* 0x0000007824287211 */ /* 0x000fe400078808ff */
[----:B------:R-:W-:-:S02]  /*8770*/  LEA R33, R33, R18, 0x1 ;  /* 0x0000001221217211 */ /* 0x000fc400078e08ff */
[----:B------:R-:W-:Y:S01]  /*8780*/  LEA.HI.X R41, R36, R121, R38, 0x1, P4 ;  /* 0x0000007924297211 */ /* 0x000fe200020f0c26 */
[----:B------:R-:W-:Y:S01]  /*8790*/  IMAD R36, R35, 0x2, R18 ;  /* 0x0000000223247824 */ /* 0x000fe200078e0212 */
[----:B------:R-:W-:-:S04]  /*87a0*/  @!P0 LEA R42, P4, R34, R120, 0x1 ;  /* 0x00000078222a8211 */ /* 0x000fc800078808ff */
[----:B------:R-:W-:Y:S02]  /*87b0*/  @!P0 LEA.HI.X R43, R34, R121, R37, 0x1, P4 ;  /* 0x00000079222b8211 */ /* 0x000fe400020f0c25 */
[----:B------:R-:W2:Y:S01]  /*87c0*/  LDS.128 R32, [R33+0x18400] ;  /* 0x0184000021207984 */ /* 0x000ea20000000c00 */
[----:B------:R-:W-:-:S03]  /*87d0*/  ISETP.GE.AND P4, PT, R22, R117, PT ;  /* 0x000000751600720c */ /* 0x000fc60003f86270 */
[----:B------:R-:W3:Y:S10]  /*87e0*/  LDS.128 R36, [R36+0x18400] ;  /* 0x0184000024247984 */ /* 0x000ef40000000c00 */
[----:B------:R-:W-:Y:S05]  /*87f0*/  @P4 BRA `(.L_x_1411) ;  /* 0x0000000400504947 */ /* 0x000fea0003800000 */
[----:B---3--:R-:W-:Y:S01]  /*8800*/  IMAD.MOV.U32 R49, RZ, RZ, R37 ;  /* 0x000000ffff317224 */ /* 0x008fe200078e0025 */
[----:B------:R-:W-:Y:S01]  /*8810*/  SHF.R.U32.HI R55, RZ, 0x10, R77 ;  /* 0x00000010ff377819 */ /* 0x000fe2000001164d */
[----:B--2---:R-:W-:Y:S01]  /*8820*/  IMAD.MOV.U32 R37, RZ, RZ, R35 ;  /* 0x000000ffff257224 */ /* 0x004fe200078e0023 */
[----:B------:R-:W-:Y:S01]  /*8830*/  MOV R51, R39 ;  /* 0x0000002700337202 */ /* 0x000fe20000000f00 */
[----:B------:R-:W-:Y:S01]  /*8840*/  HADD2.F32 R54, -RZ, R213.H1_H1 ;  /* 0x300000d5ff367230 */ /* 0x000fe20000004100 */
[--C-:B------:R-:W-:Y:S01]  /*8850*/  SHF.R.U32.HI R53, RZ, 0x10, R65.reuse ;  /* 0x00000010ff357819 */ /* 0x100fe20000011641 */
[----:B------:R-:W-:Y:S01]  /*8860*/  HADD2.F32 R39, -RZ, R49.H0_H0 ;  /* 0x20000031ff277230 */ /* 0x000fe20000004100 */
[----:B------:R-:W-:Y:S01]  /*8870*/  SHF.R.U64 R45, R64, 0x10, R65 ;  /* 0x00000010402d7819 */ /* 0x000fe20000001241 */
[----:B------:R-:W-:Y:S01]  /*8880*/  HADD2.F32 R35, -RZ, R33.H0_H0 ;  /* 0x20000021ff237230 */ /* 0x000fe20000004100 */
[----:B------:R-:W-:Y:S01]  /*8890*/  SHF.R.U64 R48, R76, 0x10, R77 ;  /* 0x000000104c307819 */ /* 0x000fe2000000124d */
[----:B------:R-:W-:-:S02]  /*88a0*/  HADD2.F32 R55, -RZ, R55.H0_H0 ;  /* 0x20000037ff377230 */ /* 0x000fc40000004100 */
[-C--:B------:R-:W-:Y:S01]  /*88b0*/  FMUL.FTZ R64, R39, R54.reuse ;  /* 0x0000003627407220 */ /* 0x080fe20000410000 */
[----:B------:R-:W-:Y:S02]  /*88c0*/  HADD2.F32 R50, -RZ, R33.H1_H1 ;  /* 0x30000021ff327230 */ /* 0x000fe40000004100 */
[C---:B------:R-:W-:Y:S01]  /*88d0*/  FMUL.FTZ R54, R35.reuse, R54 ;  /* 0x0000003623367220 */ /* 0x040fe20000410000 */
[----:B------:R-:W-:Y:S01]  /*88e0*/  HADD2.F32 R52, -RZ, R203.H1_H1 ;  /* 0x300000cbff347230 */ /* 0x000fe20000004100 */
[--C-:B------:R-:W-:Y:S01]  /*88f0*/  SHF.R.U64 R47, R78, 0x10, R79.reuse ;  /* 0x000000104e2f7819 */ /* 0x100fe2000000124f */
[----:B------:R-:W-:Y:S02]  /*8900*/  HADD2.F32 R49, -RZ, R49.H1_H1 ;  /* 0x30000031ff317230 */ /* 0x000fe40000004100 */
[-C--:B------:R-:W-:Y:S01]  /*8910*/  FMUL.FTZ R76, R50, R55.reuse ;  /* 0x00000037324c7220 */ /* 0x080fe20000410000 */
[----:B------:R-:W-:Y:S01]  /*8920*/  HADD2.F32 R53, -RZ, R53.H0_H0 ;  /* 0x20000035ff357230 */ /* 0x000fe20000004100 */
[----:B------:R-:W-:Y:S01]  /*8930*/  SHF.R.U32.HI R78, RZ, 0x10, R79 ;  /* 0x00000010ff4e7819 */ /* 0x000fe2000001164f */
[-C--:B------:R-:W-:Y:S01]  /*8940*/  FFMA.FTZ R33, R35, R52.reuse, -R64 ;  /* 0x0000003423217223 */ /* 0x080fe20000010840 */
[----:B------:R-:W-:Y:S01]  /*8950*/  FMUL.FTZ R65, R49, R55 ;  /* 0x0000003731417220 */ /* 0x000fe20000410000 */
[----:B------:R-:W-:Y:S01]  /*8960*/  FFMA.FTZ R35, R39, R52, R54 ;  /* 0x0000003427237223 */ /* 0x000fe20000010036 */
[----:B------:R-:W-:Y:S01]  /*8970*/  FFMA.FTZ R52, R49, R53, R76 ;  /* 0x0000003531347223 */ /* 0x000fe2000001004c */
[--C-:B------:R-:W-:Y:S01]  /*8980*/  SHF.R.U64 R46, R66, 0x10, R67.reuse ;  /* 0x00000010422e7819 */ /* 0x100fe20000001243 */
[----:B------:R-:W-:Y:S01]  /*8990*/  HADD2.F32 R76, -RZ, R211.H1_H1 ;  /* 0x300000d3ff4c7230 */ /* 0x000fe20000004100 */
[----:B------:R-:W-:Y:S01]  /*89a0*/  SHF.R.U32.HI R66, RZ, 0x10, R67 ;  /* 0x00000010ff427819 */ /* 0x000fe20000011643 */
[----:B------:R-:W-:-:S02]  /*89b0*/  HADD2.F32 R49, -RZ, R51.H0_H0 ;  /* 0x20000033ff317230 */ /* 0x000fc40000004100 */
[----:B------:R-:W-:Y:S01]  /*89c0*/  FFMA.FTZ R50, R50, R53, -R65 ;  /* 0x0000003532327223 */ /* 0x000fe20000010841 */
[--C-:B------:R-:W-:Y:S02]  /*89d0*/  HADD2.F32 R39, -RZ, R37.reuse.H0_H0 ;  /* 0x20000025ff277230 */ /* 0x100fe40000004100 */
[----:B------:R-:W-:Y:S02]  /*89e0*/  HADD2.F32 R53, -RZ, R78.H0_H0 ;  /* 0x2000004eff357230 */ /* 0x000fe40000004100 */
[-C--:B------:R-:W-:Y:S01]  /*89f0*/  FMUL.FTZ R78, R49, R76.reuse ;  /* 0x0000004c314e7220 */ /* 0x080fe20000410000 */
[----:B------:R-:W-:Y:S02]  /*8a00*/  HADD2.F32 R54, -RZ, R37.H1_H1 ;  /* 0x30000025ff367230 */ /* 0x000fe40000004100 */
[----:B------:R-:W-:Y:S01]  /*8a10*/  FMUL.FTZ R76, R39, R76 ;  /* 0x0000004c274c7220 */ /* 0x000fe20000410000 */
[----:B------:R-:W-:Y:S01]  /*8a20*/  HADD2.F32 R64, -RZ, R202.H1_H1 ;  /* 0x300000caff407230 */ /* 0x000fe20000004100 */
[----:B------:R-:W-:Y:S01]  /*8a30*/  F2FP.F16.F32.PACK_AB R33, R50, R33 ;  /* 0x000000213221723e */ /* 0x000fe200000000ff */
[----:B------:R-:W-:-:S02]  /*8a40*/  HADD2.F32 R51, -RZ, R51.H1_H1 ;  /* 0x30000033ff337230 */ /* 0x000fc40000004100 */
[CC--:B0-----:R-:W-:Y:S01]  /*8a50*/  FMUL.FTZ R80, R54.reuse, R53.reuse ;  /* 0x0000003536507220 */ /* 0x0c1fe20000410000 */
[----:B------:R-:W-:Y:S02]  /*8a60*/  HADD2.F32 R66, -RZ, R66.H0_H0 ;  /* 0x20000042ff427230 */ /* 0x000fe40000004100 */
[-C--:B------:R-:W-:Y:S01]  /*8a70*/  FFMA.FTZ R37, R39, R64.reuse, -R78 ;  /* 0x0000004027257223 */ /* 0x080fe2000001084e */
[----:B------:R-:W-:Y:S01]  /*8a80*/  FFMA.FTZ R39, R49, R64, R76 ;  /* 0x0000004031277223 */ /* 0x000fe2000001004c */
[C---:B------:R-:W-:Y:S01]  /*8a90*/  FMUL.FTZ R55, R51.reuse, R53 ;  /* 0x0000003533377220 */ /* 0x040fe20000410000 */
[----:B------:R-:W-:Y:S02]  /*8aa0*/  HADD2.F32 R49, -RZ, R36.H0_H0 ;  /* 0x20000024ff317230 */ /* 0x000fe40000004100 */
[-C--:B------:R-:W-:Y:S01]  /*8ab0*/  FFMA.FTZ R64, R51, R66.reuse, R80 ;  /* 0x0000004233407223 */ /* 0x080fe20000010050 */
[----:B------:R-:W-:Y:S02]  /*8ac0*/  HADD2.F32 R51, -RZ, R48.H0_H0 ;  /* 0x20000030ff337230 */ /* 0x000fe40000004100 */
[----:B------:R-:W-:Y:S01]  /*8ad0*/  FFMA.FTZ R54, R54, R66, -R55 ;  /* 0x0000004236367223 */ /* 0x000fe20000010837 */
[----:B------:R-:W-:-:S02]  /*8ae0*/  HADD2.F32 R48, -RZ, R32.H0_H0 ;  /* 0x20000020ff307230 */ /* 0x000fc40000004100 */
[----:B------:R-:W-:Y:S01]  /*8af0*/  HADD2.F32 R36, -RZ, R36.H1_H1 ;  /* 0x30000024ff247230 */ /* 0x000fe20000004100 */
[----:B------:R-:W-:Y:S01]  /*8b00*/  F2FP.F16.F32.PACK_AB R39, R64, R39 ;  /* 0x000000274027723e */ /* 0x000fe200000000ff */
[----:B------:R-:W-:Y:S01]  /*8b10*/  HADD2.F32 R213, -RZ, R213.H0_H0 ;  /* 0x200000d5ffd57230 */ /* 0x000fe20000004100 */
[----:B------:R-:W-:Y:S01]  /*8b20*/  F2FP.F16.F32.PACK_AB R54, R54, R37 ;  /* 0x000000253636723e */ /* 0x000fe200000000ff */
[----:B------:R-:W-:Y:S02]  /*8b30*/  HADD2.F32 R32, -RZ, R32.H1_H1 ;  /* 0x30000020ff207230 */ /* 0x000fe40000004100 */
[----:B------:R-:W-:Y:S01]  /*8b40*/  FMUL.FTZ R55, R36, R51 ;  /* 0x0000003324377220 */ /* 0x000fe20000410000 */
[----:B------:R-:W-:Y:S02]  /*8b50*/  HADD2.F32 R203, -RZ, R203.H0_H0 ;  /* 0x200000cbffcb7230 */ /* 0x000fe40000004100 */
[----:B------:R-:W-:Y:S01]  /*8b60*/  FMUL.FTZ R53, R49, R213 ;  /* 0x000000d531357220 */ /* 0x000fe20000410000 */
[----:B------:R-:W-:-:S02]  /*8b70*/  HADD2.F32 R45, -RZ, R45.H0_H0 ;  /* 0x2000002dff2d7230 */ /* 0x000fc40000004100 */
[----:B------:R-:W-:Y:S01]  /*8b80*/  FMUL.FTZ R51, R32, R51 ;  /* 0x0000003320337220 */ /* 0x000fe20000410000 */
[C---:B------:R-:W-:Y:S01]  /*8b90*/  FMUL.FTZ R66, R48.reuse, R213 ;  /* 0x000000d530427220 */ /* 0x040fe20000410000 */
[----:B------:R-:W-:Y:S01]  /*8ba0*/  FFMA.FTZ R53, R48, R203, -R53 ;  /* 0x000000cb30357223 */ /* 0x000fe20000010835 */
[----:B------:R-:W-:Y:S02]  /*8bb0*/  HADD2.F32 R211, -RZ, R211.H0_H0 ;  /* 0x200000d3ffd37230 */ /* 0x000fe40000004100 */
[----:B------:R-:W-:Y:S01]  /*8bc0*/  FFMA.FTZ R51, R36, R45, R51 ;  /* 0x0000002d24337223 */ /* 0x000fe20000010033 */
[----:B------:R-:W-:Y:S01]  /*8bd0*/  FFMA.FTZ R66, R49, R203, R66 ;  /* 0x000000cb31427223 */ /* 0x000fe20000010042 */
[----:B------:R-:W-:Y:S01]  /*8be0*/  FFMA.FTZ R48, R32, R45, -R55 ;  /* 0x0000002d20307223 */ /* 0x000fe20000010837 */
[----:B------:R-:W-:Y:S01]  /*8bf0*/  HADD2.F32 R36, -RZ, R38.H0_H0 ;  /* 0x20000026ff247230 */ /* 0x000fe20000004100 */
[----:B------:R-:W-:Y:S01]  /*8c00*/  F2FP.F16.F32.PACK_AB R37, R52, R35 ;  /* 0x000000233425723e */ /* 0x000fe200000000ff */
[----:B------:R-:W-:-:S02]  /*8c10*/  HADD2.F32 R49, -RZ, R47.H0_H0 ;  /* 0x2000002fff317230 */ /* 0x000fc40000004100 */
[----:B------:R-:W-:Y:S02]  /*8c20*/  HADD2.F32 R32, -RZ, R34.H0_H0 ;  /* 0x20000022ff207230 */ /* 0x000fe40000004100 */
[-C--:B------:R-:W-:Y:S01]  /*8c30*/  FMUL.FTZ R55, R36, R211.reuse ;  /* 0x000000d324377220 */ /* 0x080fe20000410000 */
[----:B------:R-:W-:Y:S02]  /*8c40*/  HADD2.F32 R38, -RZ, R38.H1_H1 ;  /* 0x30000026ff267230 */ /* 0x000fe40000004100 */
[----:B------:R-:W-:Y:S02]  /*8c50*/  HADD2.F32 R34, -RZ, R34.H1_H1 ;  /* 0x30000022ff227230 */ /* 0x000fe40000004100 */
[----:B------:R-:W-:Y:S01]  /*8c60*/  FMUL.FTZ R211, R32, R211 ;  /* 0x000000d320d37220 */ /* 0x000fe20000410000 */
[----:B------:R-:W-:Y:S02]  /*8c70*/  HADD2.F32 R45, -RZ, R202.H0_H0 ;  /* 0x200000caff2d7230 */ /* 0x000fe40000004100 */
[----:B------:R-:W-:Y:S01]  /*8c80*/  FMUL.FTZ R65, R38, R49 ;  /* 0x0000003126417220 */ /* 0x000fe20000410000 */
[----:B------:R-:W-:-:S02]  /*8c90*/  HADD2.F32 R47, -RZ, R46.H0_H0 ;  /* 0x2000002eff2f7230 */ /* 0x000fc40000004100 */
[----:B------:R-:W-:Y:S01]  /*8ca0*/  FMUL.FTZ R49, R34, R49 ;  /* 0x0000003122317220 */ /* 0x000fe20000410000 */
[----:B------:R-:W-:Y:S02]  /*8cb0*/  IMAD.MOV.U32 R35, RZ, RZ, R54 ;  /* 0x000000ffff237224 */ /* 0x000fe400078e0036 */
[-C--:B------:R-:W-:Y:S01]  /*8cc0*/  FFMA.FTZ R55, R32, R45.reuse, -R55 ;  /* 0x0000002d20377223 */ /* 0x080fe20000010837 */
[----:B------:R-:W-:Y:S01]  /*8cd0*/  FFMA.FTZ R211, R36, R45, R211 ;  /* 0x0000002d24d37223 */ /* 0x000fe200000100d3 */
[-C--:B------:R-:W-:Y:S01]  /*8ce0*/  FFMA.FTZ R34, R34, R47.reuse, -R65 ;  /* 0x0000002f22227223 */ /* 0x080fe20000010841 */
[----:B------:R-:W-:Y:S01]  /*8cf0*/  FFMA.FTZ R38, R38, R47, R49 ;  /* 0x0000002f26267223 */ /* 0x000fe20000010031 */
[----:B------:R-:W-:Y:S02]  /*8d00*/  F2FP.F16.F32.PACK_AB R32, R48, R53 ;  /* 0x000000353020723e */ /* 0x000fe400000000ff */
[----:B------:R-:W-:Y:S02]  /*8d10*/  F2FP.F16.F32.PACK_AB R36, R51, R66 ;  /* 0x000000423324723e */ /* 0x000fe400000000ff */
[----:B------:R-:W-:-:S02]  /*8d20*/  F2FP.F16.F32.PACK_AB R34, R34, R55 ;  /* 0x000000372222723e */ /* 0x000fc400000000ff */
[----:B------:R-:W-:-:S07]  /*8d30*/  F2FP.F16.F32.PACK_AB R38, R38, R211 ;  /* 0x000000d32626723e */ /* 0x000fce00000000ff */
.L_x_1411:
[----:B------:R-:W-:Y:S05]  /*8d40*/  BSYNC B2 ;  /* 0x0000000000027941 */ /* 0x000fea0003800000 */
.L_x_1410:
[----:B------:R-:W-:Y:S02]  /*8d50*/  ULDC.64 UR4, c[0x0][0x208] ;  /* 0x0000820000047ab9 */ /* 0x000fe40000000a00 */
[----:B--2---:R2:W-:Y:S04]  /*8d60*/  STG.E.128 desc[UR4][R40.64], R32 ;  /* 0x0000002028007986 */ /* 0x0045e8000c101d04 */
[----:B---3--:R2:W-:Y:S02]  /*8d70*/  @!P0 STG.E.128 desc[UR4][R42.64], R36 ;  /* 0x000000242a008986 */ /* 0x0085e4000c101d04 */
.L_x_1409:
[----:B------:R-:W-:Y:S05]  /*8d80*/  BSYNC B1 ;  /* 0x0000000000017941 */ /* 0x000fea0003800000 */
.L_x_1408:
        /* <DEDUP_REMOVED lines=15> */
[----:B------:R-:W-:-:S04]  /*8e80*/  LOP3.LUT R32, R172, 0x38, R33, 0xf8, !PT ;  /* 0x00000038ac207812 */ /* 0x000fc800078ef821 */
[----:B------:R-:W-:-:S05]  /*8e90*/  LOP3.LUT R32, R32, R199, RZ, 0x3c, !PT ;  /* 0x000000c720207212 */ /* 0x000fca00078e3cff */
[--C-:B------:R-:W-:Y:S02]  /*8ea0*/  @!P0 SHF.R.S32.HI R37, RZ, 0x1f, R33.reuse ;  /* 0x0000001fff258819 */ /* 0x100fe40000011421 */
[----:B------:R-:W-:Y:S01]  /*8eb0*/  @!P0 IADD3 R34, P4, P5, R90, R128, R33 ;  /* 0x000000805a228210 */ /* 0x000fe20007d9e021 */
[----:B------:R-:W-:-:S03]  /*8ec0*/  IMAD R33, R40, 0x1800, R177 ;  /* 0x0000180028217824 */ /* 0x000fc600078e02b1 */
[----:B------:R-:W-:Y:S01]  /*8ed0*/  @!P0 IADD3.X R37, R89, R44, R37, P4, P5 ;  /* 0x0000002c59258210 */ /* 0x000fe200027ea425 */
[----:B------:R-:W-:Y:S01]  /*8ee0*/  IMAD.IADD R32, R33, 0x1, R32 ;  /* 0x0000000121207824 */ /* 0x000fe200078e0220 */
[C---:B------:R-:W-:Y:S01]  /*8ef0*/  LEA R40, P4, R36.reuse, R120, 0x1 ;  /* 0x0000007824287211 */ /* 0x040fe200078808ff */
[C---:B------:R-:W-:Y:S02]  /*8f00*/  IMAD R33, R19.reuse, 0x4800, R142 ;  /* 0x0000480013217824 */ /* 0x040fe400078e028e */
[----:B------:R-:W-:Y:S01]  /*8f10*/  IMAD R35, R19, 0x4800, R32 ;  /* 0x0000480013237824 */ /* 0x000fe200078e0220 */
[----:B------:R-:W-:Y:S02]  /*8f20*/  LEA.HI.X R41, R36, R121, R38, 0x1, P4 ;  /* 0x0000007924297211 */ /* 0x000fe400020f0c26 */
[----:B------:R-:W-:Y:S01]  /*8f30*/  LEA R33, R33, R18, 0x1 ;  /* 0x0000001221217211 */ /* 0x000fe200078e08ff */
[----:B------:R-:W-:Y:S01]  /*8f40*/  IMAD R36, R35, 0x2, R18 ;  /* 0x0000000223247824 */ /* 0x000fe200078e0212 */
[----:B------:R-:W-:-:S04]  /*8f50*/  @!P0 LEA R42, P4, R34, R120, 0x1 ;  /* 0x00000078222a8211 */ /* 0x000fc800078808ff */
[----:B------:R-:W-:Y:S02]  /*8f60*/  @!P0 LEA.HI.X R43, R34, R121, R37, 0x1, P4 ;  /* 0x00000079222b8211 */ /* 0x000fe400020f0c25 */
[----:B------:R-:W2:Y:S01]  /*8f70*/  LDS.128 R32, [R33+0x18400] ;  /* 0x0184000021207984 */ /* 0x000ea20000000c00 */
[----:B------:R-:W-:-:S03]  /*8f80*/  ISETP.GE.AND P4, PT, R165, R117, PT ;  /* 0x00000075a500720c */ /* 0x000fc60003f86270 */
[----:B------:R-:W3:Y:S10]  /*8f90*/  LDS.128 R36, [R36+0x18400] ;  /* 0x0184000024247984 */ /* 0x000ef40000000c00 */
[----:B------:R-:W-:Y:S05]  /*8fa0*/  @P4 BRA `(.L_x_1415) ;  /* 0x00000004005c4947 */ /* 0x000fea0003800000 */
[----:B--2---:R-:W-:Y:S01]  /*8fb0*/  IMAD.MOV.U32 R49, RZ, RZ, R32 ;  /* 0x000000ffff317224 */ /* 0x004fe200078e0020 */
[----:B------:R-:W-:Y:S01]  /*8fc0*/  SHF.R.U32.HI R54, RZ, 0x10, R73 ;  /* 0x00000010ff367819 */ /* 0x000fe20000011649 */
[----:B---3--:R-:W-:Y:S01]  /*8fd0*/  IMAD.MOV.U32 R32, RZ, RZ, R37 ;  /* 0x000000ffff207224 */ /* 0x008fe200078e0025 */
[----:B------:R-:W-:Y:S01]  /*8fe0*/  MOV R50, R36 ;  /* 0x0000002400327202 */ /* 0x000fe20000000f00 */
[----:B------:R-:W-:Y:S01]  /*8ff0*/  IMAD.MOV.U32 R51, RZ, RZ, R39 ;  /* 0x000000ffff337224 */ /* 0x000fe200078e0027 */
[--C-:B------:R-:W-:Y:S01]  /*9000*/  SHF.R.U32.HI R52, RZ, 0x10, R61.reuse ;  /* 0x00000010ff347819 */ /* 0x100fe2000001163d */
[----:B------:R-:W-:Y:S01]  /*9010*/  HADD2.F32 R55, -RZ, R171.H1_H1 ;  /* 0x300000abff377230 */ /* 0x000fe20000004100 */
[----:B------:R-:W-:Y:S01]  /*9020*/  SHF.R.U64 R47, R60, 0x10, R61 ;  /* 0x000000103c2f7819 */ /* 0x000fe2000000123d */
[--C-:B------:R-:W-:Y:S01]  /*9030*/  HADD2.F32 R36, -RZ, R32.reuse.H0_H0 ;  /* 0x20000020ff247230 */ /* 0x100fe20000004100 */
[--C-:B------:R-:W-:Y:S01]  /*9040*/  SHF.R.U64 R46, R74, 0x10, R75.reuse ;  /* 0x000000104a2e7819 */ /* 0x100fe2000000124b */
[----:B------:R-:W-:Y:S01]  /*9050*/  HADD2.F32 R39, -RZ, R32.H1_H1 ;  /* 0x30000020ff277230 */ /* 0x000fe20000004100 */
[----:B------:R-:W-:Y:S01]  /*9060*/  SHF.R.U32.HI R74, RZ, 0x10, R75 ;  /* 0x00000010ff4a7819 */ /* 0x000fe2000001164b */
[----:B------:R-:W-:Y:S01]  /*9070*/  IMAD.MOV.U32 R37, RZ, RZ, R35 ;  /* 0x000000ffff257224 */ /* 0x000fe200078e0023 */
        /* <DEDUP_REMOVED lines=16> */
[----:B------:R-:W-:-:S02]  /*9180*/  HADD2.F32 R55, -RZ, R170.H1_H1 ;  /* 0x300000aaff377230 */ /* 0x000fc40000004100 */
[----:B------:R-:W-:Y:S01]  /*9190*/  HADD2.F32 R52, -RZ, R51.H0_H0 ;  /* 0x20000033ff347230 */ /* 0x000fe20000004100 */
[----:B------:R-:W-:Y:S01]  /*91a0*/  F2FP.F16.F32.PACK_AB R35, R35, R32 ;  /* 0x000000202323723e */ /* 0x000fe200000000ff */
[----:B------:R-:W-:Y:S02]  /*91b0*/  HADD2.F32 R39, -RZ, R37.H0_H0 ;  /* 0x20000025ff277230 */ /* 0x000fe40000004100 */
[----:B------:R-:W-:Y:S02]  /*91c0*/  HADD2.F32 R51, -RZ, R51.H1_H1 ;  /* 0x30000033ff337230 */ /* 0x000fe40000004100 */
[----:B------:R-:W-:Y:S02]  /*91d0*/  HADD2.F32 R60, -RZ, R74.H0_H0 ;  /* 0x2000004aff3c7230 */ /* 0x000fe40000004100 */
[----:B------:R-:W-:Y:S02]  /*91e0*/  HADD2.F32 R54, -RZ, R62.H0_H0 ;  /* 0x2000003eff367230 */ /* 0x000fe40000004100 */
[----:B------:R-:W-:Y:S01]  /*91f0*/  FMUL.FTZ R62, R52, R55 ;  /* 0x00000037343e7220 */ /* 0x000fe20000410000 */
[----:B------:R-:W-:-:S02]  /*9200*/  HADD2.F32 R53, -RZ, R159.H1_H1 ;  /* 0x3000009fff357230 */ /* 0x000fc40000004100 */
[----:B------:R-:W-:Y:S01]  /*9210*/  FMUL.FTZ R55, R39, R55 ;  /* 0x0000003727377220 */ /* 0x000fe20000410000 */
[----:B------:R-:W-:Y:S02]  /*9220*/  HADD2.F32 R37, -RZ, R37.H1_H1 ;  /* 0x30000025ff257230 */ /* 0x000fe40000004100 */
[-C--:B------:R-:W-:Y:S01]  /*9230*/  FMUL.FTZ R64, R51, R60.reuse ;  /* 0x0000003c33407220 */ /* 0x080fe20000410000 */
[----:B------:R-:W-:Y:S02]  /*9240*/  HADD2.F32 R48, -RZ, R48.H0_H0 ;  /* 0x20000030ff307230 */ /* 0x000fe40000004100 */
[-C--:B------:R-:W-:Y:S01]  /*9250*/  FFMA.FTZ R62, R39, R53.reuse, -R62 ;  /* 0x00000035273e7223 */ /* 0x080fe2000001083e */
[----:B------:R-:W-:Y:S01]  /*9260*/  FFMA.FTZ R55, R52, R53, R55 ;  /* 0x0000003534377223 */ /* 0x000fe20000010037 */
[C---:B------:R-:W-:Y:S01]  /*9270*/  FMUL.FTZ R60, R37.reuse, R60 ;  /* 0x0000003c253c7220 */ /* 0x040fe20000410000 */
[----:B------:R-:W-:Y:S01]  /*9280*/  FFMA.FTZ R61, R37, R54, -R64 ;  /* 0x00000036253d7223 */ /* 0x000fe20000010840 */
[----:B------:R-:W-:-:S02]  /*9290*/  HADD2.F32 R52, -RZ, R171.H0_H0 ;  /* 0x200000abff347230 */ /* 0x000fc40000004100 */
[--C-:B------:R-:W-:Y:S02]  /*92a0*/  HADD2.F32 R39, -RZ, R50.reuse.H0_H0 ;  /* 0x20000032ff277230 */ /* 0x100fe40000004100 */
[----:B------:R-:W-:Y:S01]  /*92b0*/  FFMA.FTZ R64, R51, R54, R60 ;  /* 0x0000003633407223 */ /* 0x000fe2000001003c */
[--C-:B------:R-:W-:Y:S01]  /*92c0*/  HADD2.F32 R37, -RZ, R49.reuse.H0_H0 ;  /* 0x20000031ff257230 */ /* 0x100fe20000004100 */
[----:B------:R-:W-:Y:S01]  /*92d0*/  F2FP.F16.F32.PACK_AB R61, R61, R62 ;  /* 0x0000003e3d3d723e */ /* 0x000fe200000000ff */
[----:B------:R-:W-:Y:S02]  /*92e0*/  HADD2.F32 R50, -RZ, R50.H1_H1 ;  /* 0x30000032ff327230 */ /* 0x000fe40000004100 */
[-C--:B------:R-:W-:Y:S01]  /*92f0*/  FMUL.FTZ R54, R39, R52.reuse ;  /* 0x0000003427367220 */ /* 0x080fe20000410000 */
[----:B------:R-:W-:Y:S02]  /*9300*/  HADD2.F32 R49, -RZ, R49.H1_H1 ;  /* 0x30000031ff317230 */ /* 0x000fe40000004100 */
[----:B------:R-:W-:Y:S01]  /*9310*/  FMUL.FTZ R52, R37, R52 ;  /* 0x0000003425347220 */ /* 0x000fe20000410000 */
[----:B------:R-:W-:-:S02]  /*9320*/  HADD2.F32 R168, -RZ, R168.H0_H0 ;  /* 0x200000a8ffa87230 */ /* 0x000fc40000004100 */
[CC--:B------:R-:W-:Y:S01]  /*9330*/  FMUL.FTZ R60, R50.reuse, R48.reuse ;  /* 0x00000030323c7220 */ /* 0x0c0fe20000410000 */
[----:B------:R-:W-:Y:S02]  /*9340*/  HADD2.F32 R47, -RZ, R47.H0_H0 ;  /* 0x2000002fff2f7230 */ /* 0x000fe40000004100 */
[----:B------:R-:W-:Y:S01]  /*9350*/  FMUL.FTZ R51, R49, R48 ;  /* 0x0000003031337220 */ /* 0x000fe20000410000 */
[----:B------:R-:W-:Y:S02]  /*9360*/  HADD2.F32 R170, -RZ, R170.H0_H0 ;  /* 0x200000aaffaa7230 */ /* 0x000fe40000004100 */
[-C--:B------:R-:W-:Y:S01]  /*9370*/  FFMA.FTZ R52, R39, R168.reuse, R52 ;  /* 0x000000a827347223 */ /* 0x080fe20000010034 */
[----:B------:R-:W-:Y:S01]  /*9380*/  FFMA.FTZ R54, R37, R168, -R54 ;  /* 0x000000a825367223 */ /* 0x000fe20000010836 */
[-C--:B------:R-:W-:Y:S01]  /*9390*/  FFMA.FTZ R49, R49, R47.reuse, -R60 ;  /* 0x0000002f31317223 */ /* 0x080fe2000001083c */
[----:B------:R-:W-:Y:S01]  /*93a0*/  FFMA.FTZ R51, R50, R47, R51 ;  /* 0x0000002f32337223 */ /* 0x000fe20000010033 */
[----:B------:R-:W-:-:S02]  /*93b0*/  HADD2.F32 R39, -RZ, R38.H0_H0 ;  /* 0x20000026ff277230 */ /* 0x000fc40000004100 */
[----:B------:R-:W-:Y:S01]  /*93c0*/  HADD2.F32 R47, -RZ, R46.H0_H0 ;  /* 0x2000002eff2f7230 */ /* 0x000fe20000004100 */
[----:B------:R-:W-:Y:S01]  /*93d0*/  F2FP.F16.F32.PACK_AB R32, R49, R54 ;  /* 0x000000363120723e */ /* 0x000fe200000000ff */
[----:B------:R-:W-:Y:S02]  /*93e0*/  HADD2.F32 R37, -RZ, R34.H0_H0 ;  /* 0x20000022ff257230 */ /* 0x000fe40000004100 */
[-C--:B------:R-:W-:Y:S01]  /*93f0*/  FMUL.FTZ R46, R39, R170.reuse ;  /* 0x000000aa272e7220 */ /* 0x080fe20000410000 */
[----:B------:R-:W-:Y:S02]  /*9400*/  HADD2.F32 R38, -RZ, R38.H1_H1 ;  /* 0x30000026ff267230 */ /* 0x000fe40000004100 */
[----:B------:R-:W-:Y:S02]  /*9410*/  HADD2.F32 R34, -RZ, R34.H1_H1 ;  /* 0x30000022ff227230 */ /* 0x000fe40000004100 */
[----:B------:R-:W-:Y:S01]  /*9420*/  FMUL.FTZ R170, R37, R170 ;  /* 0x000000aa25aa7220 */ /* 0x000fe20000410000 */
[----:B------:R-:W-:-:S02]  /*9430*/  HADD2.F32 R48, -RZ, R159.H0_H0 ;  /* 0x2000009fff307230 */ /* 0x000fc40000004100 */
[-C--:B------:R-:W-:Y:S01]  /*9440*/  FMUL.FTZ R53, R38, R47.reuse ;  /* 0x0000002f26357220 */ /* 0x080fe20000410000 */
[----:B------:R-:W-:Y:S02]  /*9450*/  HADD2.F32 R45, -RZ, R45.H0_H0 ;  /* 0x2000002dff2d7230 */ /* 0x000fe40000004100 */
[C---:B------:R-:W-:Y:S01]  /*9460*/  FMUL.FTZ R47, R34.reuse, R47 ;  /* 0x0000002f222f7220 */ /* 0x040fe20000410000 */
        /* <DEDUP_REMOVED lines=8> */
[----:B------:R-:W-:Y:S02]  /*94f0*/  F2FP.F16.F32.PACK_AB R34, R53, R46 ;  /* 0x0000002e3522723e */ /* 0x000fe400000000ff */
[----:B------:R-:W-:Y:S02]  /*9500*/  F2FP.F16.F32.PACK_AB R38, R47, R170 ;  /* 0x000000aa2f26723e */ /* 0x000fe400000000ff */
[----:B------:R-:W-:-:S07]  /*9510*/  MOV R35, R61 ;  /* 0x0000003d00237202 */ /* 0x000fce0000000f00 */
.L_x_1415:
[----:B------:R-:W-:Y:S05]  /*9520*/  BSYNC B2 ;  /* 0x0000000000027941 */ /* 0x000fea0003800000 */
.L_x_1414:
[----:B------:R-:W-:Y:S02]  /*9530*/  ULDC.64 UR4, c[0x0][0x208] ;  /* 0x0000820000047ab9 */ /* 0x000fe40000000a00 */
[----:B--2---:R2:W-:Y:S04]  /*9540*/  STG.E.128 desc[UR4][R40.64], R32 ;  /* 0x0000002028007986 */ /* 0x0045e8000c101d04 */
[----:B---3--:R2:W-:Y:S02]  /*9550*/  @!P0 STG.E.128 desc[UR4][R42.64], R36 ;  /* 0x000000242a008986 */ /* 0x0085e4000c101d04 */
.L_x_1413:
[----:B------:R-:W-:Y:S05]  /*9560*/  BSYNC B1 ;  /* 0x0000000000017941 */ /* 0x000fea0003800000 */
.L_x_1412:
[----:B------:R-:W-:-:S13]  /*9570*/  ISETP.NE.AND P0, PT, R10, RZ, PT ;  /* 0x000000ff0a00720c */ /* 0x000fda0003f05270 */
[----:B------:R-:W-:Y:S05]  /*9580*/  @!P0 BRA `(.L_x_1366) ;  /* 0x0000000800e48947 */ /* 0x000fea0003800000 */
[----:B--2---:R-:W2:Y:S01]  /*9590*/  LDL R32, [R1+0x8] ;  /* 0x0000080001207983 */ /* 0x004ea20000100800 */
[----:B------:R-:W-:Y:S01]  /*95a0*/  BSSY B1, `(.L_x_1416) ;  /* 0x0000072000017945 */ /* 0x000fe20003800000 */
[----:B--2---:R-:W-:-:S04]  /*95b0*/  LOP3.LUT P4, RZ, R32, 0x1, RZ, 0xc0, !PT ;  /* 0x0000000120ff7812 */ /* 0x004fc8000788c0ff */
[----:B------:R-:W-:Y:S02]  /*95c0*/  SEL R152, R122, R152, !P4 ;  /* 0x000000987a987207 */ /* 0x000fe40006000000 */
[----:B---34-:R-:W-:Y:S02]  /*95d0*/  IADD3 R41, P0, P4, R90, R128, R13 ;  /* 0x000000805a297210 */ /* 0x018fe40007c1e00d */
[----:B------:R-:W-:Y:S02]  /*95e0*/  SHF.R.S32.HI R33, RZ, 0x1f, R152 ;  /* 0x0000001fff217819 */ /* 0x000fe40000011498 */
[----:B------:R-:W-:Y:S02]  /*95f0*/  IADD3.X R42, R89, R44, R109, P0, P4 ;  /* 0x0000002c592a7210 */ /* 0x000fe400007e846d */
[----:B------:R-:W-:Y:S02]  /*9600*/  LEA.HI R33, R33, R152, RZ, 0x4 ;  /* 0x0000009821217211 */ /* 0x000fe400078f20ff */
[----:B------:R-:W-:-:S02]  /*9610*/  ISETP.GE.AND P4, PT, R166, R117, PT ;  /* 0x00000075a600720c */ /* 0x000fc40003f86270 */
[----:B------:R-:W-:Y:S02]  /*9620*/  LEA.HI.SX32 R33, R33, R112, 0x1c ;  /* 0x0000007021217211 */ /* 0x000fe400078fe2ff */
[----:B------:R-:W-:Y:S02]  /*9630*/  LEA R40, P0, R41, R120, 0x1 ;  /* 0x0000007829287211 */ /* 0x000fe400078008ff */
[----:B------:R-:W-:Y:S01]  /*9640*/  SHF.R.S32.HI R32, RZ, 0x1f, R33 ;  /* 0x0000001fff207819 */ /* 0x000fe20000011421 */
[----:B------:R-:W-:Y:S01]  /*9650*/  IMAD.SHL.U32 R43, R33, 0x8, RZ ;  /* 0x00000008212b7824 */ /* 0x000fe200078e00ff */
[----:B------:R-:W-:Y:S02]  /*9660*/  LEA.HI.X R41, R41, R121, R42, 0x1, P0 ;  /* 0x0000007929297211 */ /* 0x000fe400000f0c2a */
[----:B------:R-:W-:-:S04]  /*9670*/  LEA.HI R32, R32, R33, RZ, 0x3 ;  /* 0x0000002120207211 */ /* 0x000fc800078f18ff */
[----:B------:R-:W-:Y:S02]  /*9680*/  SHF.R.S32.HI R34, RZ, 0x3, R32 ;  /* 0x00000003ff227819 */ /* 0x000fe40000011420 */
[----:B------:R-:W-:-:S03]  /*9690*/  LOP3.LUT R32, R172, 0x38, R43, 0xf8, !PT ;  /* 0x00000038ac207812 */ /* 0x000fc600078ef82b */
[----:B------:R-:W-:Y:S01]  /*96a0*/  IMAD R33, R34, 0x1800, R177 ;  /* 0x0000180022217824 */ /* 0x000fe200078e02b1 */
[----:B------:R-:W-:-:S05]  /*96b0*/  LOP3.LUT R32, R32, R199, RZ, 0x3c, !PT ;  /* 0x000000c720207212 */ /* 0x000fca00078e3cff */
[----:B------:R-:W-:Y:S02]  /*96c0*/  IMAD.IADD R32, R33, 0x1, R32 ;  /* 0x0000000121207824 */ /* 0x000fe400078e0220 */
[C---:B------:R-:W-:Y:S02]  /*96d0*/  IMAD R33, R19.reuse, 0x4800, R137 ;  /* 0x0000480013217824 */ /* 0x040fe400078e0289 */
[----:B------:R-:W-:Y:S02]  /*96e0*/  IMAD R35, R19, 0x4800, R32 ;  /* 0x0000480013237824 */ /* 0x000fe400078e0220 */
[----:B------:R-:W-:-:S03]  /*96f0*/  IMAD R33, R33, 0x2, R18 ;  /* 0x0000000221217824 */ /* 0x000fc600078e0212 */
[----:B------:R-:W-:-:S03]  /*9700*/  LEA R36, R35, R18, 0x1 ;  /* 0x0000001223247211 */ /* 0x000fc600078e08ff */
[----:B------:R-:W2:Y:S04]  /*9710*/  LDS.128 R32, [R33+0x18400] ;  /* 0x0184000021207984 */ /* 0x000ea80000000c00 */
[----:B------:R-:W3:Y:S01]  /*9720*/  LDS.128 R36, [R36+0x18400] ;  /* 0x0184000024247984 */ /* 0x000ee20000000c00 */
[----:B------:R-:W-:Y:S05]  /*9730*/  @P4 BRA `(.L_x_1417) ;  /* 0x0000000400604947 */ /* 0x000fea0003800000 */
[----:B------:R-:W-:Y:S01]  /*9740*/  SHF.R.U32.HI R50, RZ, 0x10, R69 ;  /* 0x00000010ff327819 */ /* 0x000fe20000011645 */
[----:B---3--:R-:W-:Y:S01]  /*9750*/  IMAD.MOV.U32 R45, RZ, RZ, R36 ;  /* 0x000000ffff2d7224 */ /* 0x008fe200078e0024 */
[----:B------:R-:W-:Y:S01]  /*9760*/  SHF.R.U32.HI R48, RZ, 0x10, R57 ;  /* 0x00000010ff307819 */ /* 0x000fe20000011639 */
[----:B------:R-:W-:Y:S01]  /*9770*/  IMAD.MOV.U32 R46, RZ, RZ, R38 ;  /* 0x000000ffff2e7224 */ /* 0x000fe200078e0026 */
[--C-:B------:R-:W-:Y:S01]  /*9780*/  SHF.R.U64 R53, R70, 0x10, R71.reuse ;  /* 0x0000001046357819 */ /* 0x100fe20000001247 */
[----:B--2---:R-:W-:Y:S01]  /*9790*/  IMAD.MOV.U32 R36, RZ, RZ, R34 ;  /* 0x000000ffff247224 */ /* 0x004fe200078e0022 */
[----:B------:R-:W-:Y:S01]  /*97a0*/  SHF.R.U32.HI R70, RZ, 0x10, R71 ;  /* 0x00000010ff467819 */ /* 0x000fe20000011647 */
[----:B------:R-:W-:Y:S01]  /*97b0*/  HADD2.F32 R49, -RZ, R158.H1_H1 ;  /* 0x3000009eff317230 */ /* 0x000fe20000004100 */
[--C-:B------:R-:W-:Y:S01]  /*97c0*/  SHF.R.U64 R42, R58, 0x10, R59.reuse ;  /* 0x000000103a2a7819 */ /* 0x100fe2000000123b */
[----:B------:R-:W-:Y:S01]  /*97d0*/  HADD2.F32 R38, -RZ, R37.H0_H0 ;  /* 0x20000025ff267230 */ /* 0x000fe20000004100 */
[----:B------:R-:W-:Y:S01]  /*97e0*/  SHF.R.U32.HI R58, RZ, 0x10, R59 ;  /* 0x00000010ff3a7819 */ /* 0x000fe2000001163b */
[----:B------:R-:W-:Y:S01]  /*97f0*/  HADD2.F32 R34, -RZ, R33.H0_H0 ;  /* 0x20000021ff227230 */ /* 0x000fe20000004100 */
[----:B------:R-:W-:Y:S01]  /*9800*/  SHF.R.U64 R60, R68, 0x10, R69 ;  /* 0x00000010443c7819 */ /* 0x000fe20000001245 */
[----:B------:R-:W-:-:S02]  /*9810*/  HADD2.F32 R37, -RZ, R37.H1_H1 ;  /* 0x30000025ff257230 */ /* 0x000fc40000004100 */
[-C--:B------:R-:W-:Y:S01]  /*9820*/  FMUL.FTZ R51, R38, R49.reuse ;  /* 0x0000003126337220 */ /* 0x080fe20000410000 */
[----:B------:R-:W-:Y:S02]  /*9830*/  HADD2.F32 R50, -RZ, R50.H0_H0 ;  /* 0x20000032ff327230 */ /* 0x000fe40000004100 */
[----:B------:R-:W-:Y:S01]  /*9840*/  FMUL.FTZ R49, R34, R49 ;  /* 0x0000003122317220 */ /* 0x000fe20000410000 */
[----:B------:R-:W-:Y:S01]  /*9850*/  HADD2.F32 R47, -RZ, R156.H1_H1 ;  /* 0x3000009cff2f7230 */ /* 0x000fe20000004100 */
[----:B------:R-:W-:Y:S01]  /*9860*/  SHF.R.U64 R61, R56, 0x10, R57 ;  /* 0x00000010383d7819 */ /* 0x000fe20000001239 */
        /* <DEDUP_REMOVED lines=8> */
[----:B------:R-:W-:Y:S02]  /*98f0*/  HADD2.F32 R34, -RZ, R39.H0_H0 ;  /* 0x20000027ff227230 */ /* 0x000fe40000004100 */
[----:B------:R-:W-:Y:S01]  /*9900*/  FFMA.FTZ R50, R37, R48, R50 ;  /* 0x0000003025327223 */ /* 0x000fe20000010032 */
[----:B------:R-:W-:Y:S02]  /*9910*/  HADD2.F32 R33, -RZ, R35.H0_H0 ;  /* 0x20000023ff217230 */ /* 0x000fe40000004100 */
[----:B------:R-:W-:Y:S02]  /*9920*/  HADD2.F32 R37, -RZ, R155.H1_H1 ;  /* 0x3000009bff257230 */ /* 0x000fe40000004100 */
[-C--:B------:R-:W-:Y:S01]  /*9930*/  FMUL.FTZ R54, R34, R47.reuse ;  /* 0x0000002f22367220 */ /* 0x080fe20000410000 */
[----:B------:R-:W-:Y:S02]  /*9940*/  HADD2.F32 R39, -RZ, R39.H1_H1 ;  /* 0x30000027ff277230 */ /* 0x000fe40000004100 */
[----:B------:R-:W-:Y:S01]  /*9950*/  FMUL.FTZ R47, R33, R47 ;  /* 0x0000002f212f7220 */ /* 0x000fe20000410000 */
[----:B------:R-:W-:-:S02]  /*9960*/  HADD2.F32 R48, -RZ, R70.H0_H0 ;  /* 0x20000046ff307230 */ /* 0x000fc40000004100 */
[-C--:B------:R-:W-:Y:S01]  /*9970*/  FFMA.FTZ R54, R33, R37.reuse, -R54 ;  /* 0x0000002521367223 */ /* 0x080fe20000010836 */
[----:B------:R-:W-:Y:S02]  /*9980*/  HADD2.F32 R35, -RZ, R35.H1_H1 ;  /* 0x30000023ff237230 */ /* 0x000fe40000004100 */
[----:B------:R-:W-:Y:S01]  /*9990*/  FFMA.FTZ R55, R34, R37, R47 ;  /* 0x0000002522377223 */ /* 0x000fe2000001002f */
[----:B------:R-:W-:Y:S02]  /*99a0*/  HADD2.F32 R38, -RZ, R58.H0_H0 ;  /* 0x2000003aff267230 */ /* 0x000fe40000004100 */
[-C--:B------:R-:W-:Y:S01]  /*99b0*/  FMUL.FTZ R56, R39, R48.reuse ;  /* 0x0000003027387220 */ /* 0x080fe20000410000 */
[----:B------:R-:W-:Y:S02]  /*99c0*/  HADD2.F32 R158, -RZ, R158.H0_H0 ;  /* 0x2000009eff9e7230 */ /* 0x000fe40000004100 */
[----:B------:R-:W-:Y:S01]  /*99d0*/  FMUL.FTZ R48, R35, R48 ;  /* 0x0000003023307220 */ /* 0x000fe20000410000 */
[----:B------:R-:W-:-:S02]  /*99e0*/  HADD2.F32 R34, -RZ, R45.H0_H0 ;  /* 0x2000002dff227230 */ /* 0x000fc40000004100 */
[-C--:B------:R-:W-:Y:S01]  /*99f0*/  FFMA.FTZ R57, R35, R38.reuse, -R56 ;  /* 0x0000002623397223 */ /* 0x080fe20000010838 */
[----:B------:R-:W-:Y:S02]  /*9a00*/  HADD2.F32 R37, -RZ, R60.H0_H0 ;  /* 0x2000003cff257230 */ /* 0x000fe40000004100 */
[----:B------:R-:W-:Y:S01]  /*9a10*/  FFMA.FTZ R56, R39, R38, R48 ;  /* 0x0000002627387223 */ /* 0x000fe20000010030 */
[----:B------:R-:W-:Y:S02]  /*9a20*/  HADD2.F32 R45, -RZ, R45.H1_H1 ;  /* 0x3000002dff2d7230 */ /* 0x000fe40000004100 */
[----:B------:R-:W-:Y:S01]  /*9a30*/  FMUL.FTZ R38, R34, R158 ;  /* 0x0000009e22267220 */ /* 0x000fe20000410000 */
[----:B------:R-:W-:Y:S01]  /*9a40*/  HADD2.F32 R156, -RZ, R156.H0_H0 ;  /* 0x2000009cff9c7230 */ /* 0x000fe20000004100 */
[----:B------:R-:W-:Y:S01]  /*9a50*/  F2FP.F16.F32.PACK_AB R49, R50, R49 ;  /* 0x000000313231723e */ /* 0x000fe200000000ff */
[--C-:B------:R-:W-:Y:S02]  /*9a60*/  HADD2.F32 R33, -RZ, R32.reuse.H0_H0 ;  /* 0x20000020ff217230 */ /* 0x100fe40000004100 */
[----:B------:R-:W-:Y:S01]  /*9a70*/  FMUL.FTZ R47, R45, R37 ;  /* 0x000000252d2f7220 */ /* 0x000fe20000410000 */
[----:B------:R-:W-:Y:S01]  /*9a80*/  HADD2.F32 R32, -RZ, R32.H1_H1 ;  /* 0x30000020ff207230 */ /* 0x000fe20000004100 */
[----:B------:R-:W-:Y:S01]  /*9a90*/  F2FP.F16.F32.PACK_AB R55, R56, R55 ;  /* 0x000000373837723e */ /* 0x000fe200000000ff */
[----:B------:R-:W-:-:S02]  /*9aa0*/  HADD2.F32 R35, -RZ, R61.H0_H0 ;  /* 0x2000003dff237230 */ /* 0x000fc40000004100 */
[C---:B------:R-:W-:Y:S01]  /*9ab0*/  FMUL.FTZ R39, R33.reuse, R158 ;  /* 0x0000009e21277220 */ /* 0x040fe20000410000 */
[-C--:B------:R-:W-:Y:S01]  /*9ac0*/  FFMA.FTZ R38, R33, R156.reuse, -R38 ;  /* 0x0000009c21267223 */ /* 0x080fe20000010826 */
[C---:B------:R-:W-:Y:S01]  /*9ad0*/  FMUL.FTZ R48, R32.reuse, R37 ;  /* 0x0000002520307220 */ /* 0x040fe20000410000 */
[----:B------:R-:W-:Y:S02]  /*9ae0*/  HADD2.F32 R33, -RZ, R46.H0_H0 ;  /* 0x2000002eff217230 */ /* 0x000fe40000004100 */
[-C--:B------:R-:W-:Y:S01]  /*9af0*/  FFMA.FTZ R47, R32, R35.reuse, -R47 ;  /* 0x00000023202f7223 */ /* 0x080fe2000001082f */
[----:B------:R-:W-:Y:S02]  /*9b00*/  HADD2.F32 R157, -RZ, R157.H0_H0 ;  /* 0x2000009dff9d7230 */ /* 0x000fe40000004100 */
[----:B------:R-:W-:Y:S01]  /*9b10*/  FFMA.FTZ R48, R45, R35, R48 ;  /* 0x000000232d307223 */ /* 0x000fe20000010030 */
[----:B------:R-:W-:Y:S02]  /*9b20*/  HADD2.F32 R37, -RZ, R53.H0_H0 ;  /* 0x20000035ff257230 */ /* 0x000fe40000004100 */
[----:B------:R-:W-:Y:S01]  /*9b30*/  FFMA.FTZ R39, R34, R156, R39 ;  /* 0x0000009c22277223 */ /* 0x000fe20000010027 */
[----:B------:R-:W-:-:S02]  /*9b40*/  HADD2.F32 R32, -RZ, R36.H0_H0 ;  /* 0x20000024ff207230 */ /* 0x000fc40000004100 */
[CC--:B------:R-:W-:Y:S01]  /*9b50*/  FMUL.FTZ R45, R33.reuse, R157.reuse ;  /* 0x0000009d212d7220 */ /* 0x0c0fe20000410000 */
[----:B------:R-:W-:Y:S02]  /*9b60*/  HADD2.F32 R46, -RZ, R46.H1_H1 ;  /* 0x3000002eff2e7230 */ /* 0x000fe40000004100 */
[----:B------:R-:W-:Y:S02]  /*9b70*/  HADD2.F32 R36, -RZ, R36.H1_H1 ;  /* 0x30000024ff247230 */ /* 0x000fe40000004100 */
[----:B------:R-:W-:Y:S01]  /*9b80*/  FMUL.FTZ R34, R32, R157 ;  /* 0x0000009d20227220 */ /* 0x000fe20000410000 */
[----:B------:R-:W-:Y:S02]  /*9b90*/  HADD2.F32 R155, -RZ, R155.H0_H0 ;  /* 0x2000009bff9b7230 */ /* 0x000fe40000004100 */
[-C--:B------:R-:W-:Y:S01]  /*9ba0*/  FMUL.FTZ R53, R46, R37.reuse ;  /* 0x000000252e357220 */ /* 0x080fe20000410000 */
[----:B------:R-:W-:Y:S02]  /*9bb0*/  HADD2.F32 R35, -RZ, R42.H0_H0 ;  /* 0x2000002aff237230 */ /* 0x000fe40000004100 */
[----:B------:R-:W-:Y:S01]  /*9bc0*/  FMUL.FTZ R37, R36, R37 ;  /* 0x0000002524257220 */ /* 0x000fe20000410000 */
[----:B------:R-:W-:Y:S01]  /*9bd0*/  F2FP.F16.F32.PACK_AB R48, R48, R39 ;  /* 0x000000273030723e */ /* 0x000fe200000000ff */
[-C--:B------:R-:W-:Y:S01]  /*9be0*/  FFMA.FTZ R45, R32, R155.reuse, -R45 ;  /* 0x0000009b202d7223 */ /* 0x080fe2000001082d */
[----:B------:R-:W-:Y:S01]  /*9bf0*/  FFMA.FTZ R34, R33, R155, R34 ;  /* 0x0000009b21227223 */ /* 0x000fe20000010022 */
[-C--:B------:R-:W-:Y:S01]  /*9c00*/  FFMA.FTZ R36, R36, R35.reuse, -R53 ;  /* 0x0000002324247223 */ /* 0x080fe20000010835 */
[----:B------:R-:W-:Y:S01]  /*9c10*/  FFMA.FTZ R37, R46, R35, R37 ;  /* 0x000000232e257223 */ /* 0x000fe20000010025 */
[----:B------:R-:W-:-:S02]  /*9c20*/  F2FP.F16.F32.PACK_AB R32, R47, R38 ;  /* 0x000000262f20723e */ /* 0x000fc400000000ff */
[----:B------:R-:W-:Y:S02]  /*9c30*/  F2FP.F16.F32.PACK_AB R35, R57, R54 ;  /* 0x000000363923723e */ /* 0x000fe400000000ff */
[----:B------:R-:W-:Y:S02]  /*9c40*/  F2FP.F16.F32.PACK_AB R38, R36, R45 ;  /* 0x0000002d2426723e */ /* 0x000fe400000000ff */
[----:B------:R-:W-:Y:S01]  /*9c50*/  F2FP.F16.F32.PACK_AB R54, R37, R34 ;  /* 0x000000222536723e */ /* 0x000fe200000000ff */
[----:B------:R-:W-:Y:S01]  /*9c60*/  IMAD.MOV.U32 R37, RZ, RZ, R49 ;  /* 0x000000ffff257224 */ /* 0x000fe200078e0031 */
[----:B------:R-:W-:Y:S01]  /*9c70*/  F2FP.F16.F32.PACK_AB R33, R52, R51 ;  /* 0x000000333421723e */ /* 0x000fe200000000ff */
[----:B------:R-:W-:Y:S01]  /*9c80*/  IMAD.MOV.U32 R34, RZ, RZ, R38 ;  /* 0x000000ffff227224 */ /* 0x000fe200078e0026 */
[----:B------:R-:W-:Y:S01]  /*9c90*/  MOV R36, R48 ;  /* 0x0000003000247202 */ /* 0x000fe20000000f00 */
[----:B------:R-:W-:Y:S01]  /*9ca0*/  IMAD.MOV.U32 R38, RZ, RZ, R54 ;  /* 0x000000ffff267224 */ /* 0x000fe200078e0036 */
[----:B------:R-:W-:-:S07]  /*9cb0*/  MOV R39, R55 ;  /* 0x0000003700277202 */ /* 0x000fce0000000f00 */
.L_x_1417:
[----:B------:R-:W-:Y:S05]  /*9cc0*/  BSYNC B1 ;  /* 0x0000000000017941 */ /* 0x000fea0003800000 */
.L_x_1416:
[----:B------:R-:W-:Y:S01]  /*9cd0*/  ISETP.GE.AND P0, PT, R43, R150, PT ;  /* 0x000000962b00720c */ /* 0x000fe20003f06270 */
[----:B------:R-:W-:Y:S02]  /*9ce0*/  ULDC.64 UR4, c[0x0][0x208] ;  /* 0x0000820000047ab9 */ /* 0x000fe40000000a00 */
[----:B--2---:R2:W-:Y:S10]  /*9cf0*/  STG.E.128 desc[UR4][R40.64], R32 ;  /* 0x0000002028007986 */ /* 0x0045f4000c101d04 */
[----:B------:R-:W-:Y:S05]  /*9d00*/  @P0 BRA `(.L_x_1366) ;  /* 0x0000000400040947 */ /* 0x000fea0003800000 */
[--C-:B------:R-:W-:Y:S01]  /*9d10*/  IADD3 R128, P0, P4, R90, R128, R43.reuse ;  /* 0x000000805a807210 */ /* 0x100fe20007c1e02b */
[----:B------:R-:W-:Y:S01]  /*9d20*/  ULDC.64 UR4, c[0x0][0x208] ;  /* 0x0000820000047ab9 */ /* 0x000fe20000000a00 */
[----:B------:R-:W-:-:S04]  /*9d30*/  SHF.R.S32.HI R43, RZ, 0x1f, R43 ;  /* 0x0000001fff2b7819 */ /* 0x000fc8000001142b */
[----:B------:R-:W-:Y:S02]  /*9d40*/  IADD3.X R44, R89, R44, R43, P0, P4 ;  /* 0x0000002c592c7210 */ /* 0x000fe400007e842b */
[----:B------:R-:W-:-:S04]  /*9d50*/  LEA R120, P0, R128, R120, 0x1 ;  /* 0x0000007880787211 */ /* 0x000fc800078008ff */
[----:B------:R-:W-:-:S05]  /*9d60*/  LEA.HI.X R121, R128, R121, R44, 0x1, P0 ;  /* 0x0000007980797211 */ /* 0x000fca00000f0c2c */
[----:B---3--:R3:W-:Y:S01]  /*9d70*/  STG.E.128 desc[UR4][R120.64], R36 ;  /* 0x0000002478007986 */ /* 0x0087e2000c101d04 */
[----:B------:R-:W-:Y:S05]  /*9d80*/  BRA `(.L_x_1366) ;  /* 0x0000000000e47947 */ /* 0x000fea0003800000 */
.L_x_1333:
[----:B------:R-:W-:-:S04]  /*9d90*/  ULOP3.LUT UR4, UR60, 0x1, URZ, 0xfc, !UPT ;  /* 0x000000013c047892 */ /* 0x000fc8000f8efc3f */
[----:B------:R-:W-:-:S06]  /*9da0*/  UISETP.NE.AND UP0, UPT, UR4, 0x3, UPT ;  /* 0x000000030400788c */ /* 0x000fcc000bf05270 */
[----:B------:R-:W-:-:S13]  /*9db0*/  PLOP3.LUT P1, PT, PT, PT, UP0, 0x80, 0x0 ;  /* 0x000000000000781c */ /* 0x000fda0003f2f008 */
[----:B------:R-:W-:Y:S05]  /*9dc0*/  @!P1 BRA `(.L_x_1418) ;  /* 0x0000000000049947 */ /* 0x000fea0003800000 */
[----:B------:R-:W-:Y:S01]  /*9dd0*/  BPT.TRAP 0x1 ;  /* 0x000000040000795c */ /* 0x000fe20000300000 */
.L_x_1418:
[----:B------:R-:W-:Y:S01]  /*9de0*/  IMAD R4, R19, 0x8, R18 ;  /* 0x0000000813047824 */ /* 0x000fe200078e0212 */
[----:B------:R-:W-:Y:S01]  /*9df0*/  SHF.L.U32 R3, R167, 0x1f, RZ ;  /* 0x0000001fa7037819 */ /* 0x000fe200000006ff */
[----:B------:R-:W-:Y:S01]  /*9e00*/  IMAD R5, R24, -0x60, R2 ;  /* 0xffffffa018057824 */ /* 0x000fe200078e0202 */
[----:B------:R-:W-:Y:S02]  /*9e10*/  BSSY B1, `(.L_x_1419) ;  /* 0x0000005000017945 */ /* 0x000fe40003800000 */
[----:B------:R-:W1:Y:S02]  /*9e20*/  SYNCS.PHASECHK.TRANS64.TRYWAIT P4, [R4+URZ+0x2a890], R3 ;  /* 0x02a89003040075a7 */ /* 0x000e64000808017f */
[----:B------:R-:W-:-:S04]  /*9e30*/  VIMNMX R5, R5, 0x60, PT ;  /* 0x0000006005057848 */ /* 0x000fc80003fe0100 */
[----:B------:R-:W-:Y:S01]  /*9e40*/  ISETP.GE.AND P0, PT, R162, R5, PT ;  /* 0x00000005a200720c */ /* 0x000fe20003f06270 */
[----:B-1----:R-:W-:-:S12]  /*9e50*/  @!P4 BRA `(.L_x_1420) ;  /* 0x000001e00004c947 */ /* 0x002fd80003800000 */
.L_x_1740:
[----:B------:R-:W-:Y:S05]  /*9e60*/  BSYNC B1 ;  /* 0x0000000000017941 */ /* 0x000fea0003800000 */
.L_x_1419:
[----:B------:R-:W-:Y:S04]  /*9e70*/  BSSY B1, `(.L_x_1421) ;  /* 0x0000015000017945 */ /* 0x000fe80003800000 */
[----:B------:R-:W-:Y:S05]  /*9e80*/  @P0 BRA `(.L_x_1422) ;  /* 0x00000000004c0947 */ /* 0x000fea0003800000 */
[----:B------:R-:W-:Y:S01]  /*9e90*/  ISETP.NE.AND P4, PT, R12, RZ, PT ;  /* 0x000000ff0c00720c */ /* 0x000fe20003f85270 */
[----:B------:R-:W-:Y:S01]  /*9ea0*/  ULDC.64 UR4, c[0x0][0x208] ;  /* 0x0000820000047ab9 */ /* 0x000fe20000000a00 */
[----:B------:R-:W-:-:S11]  /*9eb0*/  ISETP.NE.AND P0, PT, R11, RZ, PT ;  /* 0x000000ff0b00720c */ /* 0x000fd60003f05270 */
[----:B0-----:R-:W0:Y:S04]  /*9ec0*/  @P4 LDS.128 R32, [R43] ;  /* 0x000000002b204984 */ /* 0x001e280000000c00 */
[----:B------:R-:W2:Y:S04]  /*9ed0*/  @P0 LDS.128 R36, [R42] ;  /* 0x000000002a240984 */ /* 0x000ea80000000c00 */
[----:B0-----:R-:W-:Y:S01]  /*9ee0*/  @P4 STG.E.128 desc[UR4][R44.64], R32 ;  /* 0x000000202c004986 */ /* 0x001fe2000c101d04 */
[----:B------:R-:W-:-:S03]  /*9ef0*/  ISETP.NE.AND P4, PT, R10, RZ, PT ;  /* 0x000000ff0a00720c */ /* 0x000fc60003f85270 */
[----:B--2---:R-:W-:Y:S01]  /*9f00*/  @P0 STG.E.128 desc[UR4][R44.64+0x40], R36 ;  /* 0x000040242c000986 */ /* 0x004fe2000c101d04 */
[----:B------:R-:W-:-:S09]  /*9f10*/  ISETP.NE.AND P0, PT, R9, RZ, PT ;  /* 0x000000ff0900720c */ /* 0x000fd20003f05270 */
[----:B------:R-:W0:Y:S04]  /*9f20*/  @P4 LDS.128 R32, [R43+0x3000] ;  /* 0x003000002b204984 */ /* 0x000e280000000c00 */
[----:B------:R-:W2:Y:S04]  /*9f30*/  @P0 LDS.128 R36, [R42+0x3000] ;  /* 0x003000002a240984 */ /* 0x000ea80000000c00 */
[----:B0-----:R-:W-:Y:S01]  /*9f40*/  @P4 STG.E.128 desc[UR4][R44.64+0x80], R32 ;  /* 0x000080202c004986 */ /* 0x001fe2000c101d04 */
[----:B------:R-:W-:-:S03]  /*9f50*/  ISETP.NE.AND P4, PT, R7, RZ, PT ;  /* 0x000000ff0700720c */ /* 0x000fc60003f85270 */
[----:B--2---:R-:W-:Y:S01]  /*9f60*/  @P0 STG.E.128 desc[UR4][R44.64+0xc0], R36 ;  /* 0x0000c0242c000986 */ /* 0x004fe2000c101d04 */
[----:B------:R-:W-:-:S09]  /*9f70*/  ISETP.NE.AND P0, PT, R8, RZ, PT ;  /* 0x000000ff0800720c */ /* 0x000fd20003f05270 */
[----:B------:R-:W0:Y:S04]  /*9f80*/  @P4 LDS.128 R36, [R42+0x6000] ;  /* 0x006000002a244984 */ /* 0x000e280000000c00 */
[----:B------:R-:W2:Y:S04]  /*9f90*/  @P0 LDS.128 R32, [R43+0x6000] ;  /* 0x006000002b200984 */ /* 0x000ea80000000c00 */
[----:B0-----:R3:W-:Y:S04]  /*9fa0*/  @P4 STG.E.128 desc[UR4][R44.64+0x140], R36 ;  /* 0x000140242c004986 */ /* 0x0017e8000c101d04 */
[----:B--2---:R3:W-:Y:S02]  /*9fb0*/  @P0 STG.E.128 desc[UR4][R44.64+0x100], R32 ;  /* 0x000100202c000986 */ /* 0x0047e4000c101d04 */
.L_x_1422:
[----:B------:R-:W-:Y:S05]  /*9fc0*/  BSYNC B1 ;  /* 0x0000000000017941 */ /* 0x000fea0003800000 */
.L_x_1421:
[----:B------:R-:W-:-:S13]  /*9fd0*/  ISETP.GE.AND P0, PT, R185, R5, PT ;  /* 0x00000005b900720c */ /* 0x000fda0003f06270 */
[----:B------:R-:W-:Y:S05]  /*9fe0*/  @P0 BRA `(.L_x_1366) ;  /* 0x00000000004c0947 */ /* 0x000fea0003800000 */
[----:B------:R-:W-:Y:S01]  /*9ff0*/  ISETP.NE.AND P4, PT, R12, RZ, PT ;  /* 0x000000ff0c00720c */ /* 0x000fe20003f85270 */
[----:B------:R-:W-:Y:S01]  /*a000*/  ULDC.64 UR4, c[0x0][0x208] ;  /* 0x0000820000047ab9 */ /* 0x000fe20000000a00 */
[----:B------:R-:W-:-:S11]  /*a010*/  ISETP.NE.AND P0, PT, R10, RZ, PT ;  /* 0x000000ff0a00720c */ /* 0x000fd60003f05270 */
[----:B0--3--:R-:W0:Y:S04]  /*a020*/  @P4 LDS.128 R32, [R43+0x2000] ;  /* 0x002000002b204984 */ /* 0x009e280000000c00 */
[----:B------:R-:W2:Y:S04]  /*a030*/  @P0 LDS.128 R36, [R43+0x5000] ;  /* 0x005000002b240984 */ /* 0x000ea80000000c00 */
        /* <DEDUP_REMOVED lines=14> */
.L_x_1366:
[----:B------:R-:W-:Y:S05]  /*a120*/  BSYNC B0 ;  /* 0x0000000000007941 */ /* 0x000fea0003800000 */
.L_x_1332:
[----:B01234-:R-:W0:Y:S01]  /*a130*/  S2R R32, SR_TID.X ;  /* 0x0000000000207919 */ /* 0x01fe220000002100 */
[----:B------:R-:W-:Y:S01]  /*a140*/  @!PT LDS RZ, [RZ] ;  /* 0x00000000fffff984 */ /* 0x000fe20000000800 */
[----:B------:R-:W-:Y:S01]  /*a150*/  @!PT LDS RZ, [RZ] ;  /* 0x00000000fffff984 */ /* 0x000fe20000000800 */
[----:B------:R-:W-:Y:S01]  /*a160*/  @!PT LDS RZ, [RZ] ;  /* 0x00000000fffff984 */ /* 0x000fe20000000800 */
[----:B------:R-:W-:Y:S01]  /*a170*/  @!PT LDS RZ, [RZ] ;  /* 0x00000000fffff984 */ /* 0x000fe20000000800 */
[----:B------:R1:W-:Y:S06]  /*a180*/  MEMBAR.ALL.CTA ;  /* 0x0000000000007992 */ /* 0x0003ec0000008000 */
[----:B-1----:R-:W1:Y:S01]  /*a190*/  FENCE.VIEW.ASYNC.S ;  /* 0x00000000000073c6 */ /* 0x002e620000000000 */
[----:B------:R-:W-:Y:S05]  /*a1a0*/  WARPSYNC.ALL ;  /* 0x0000000000007948 */ /* 0x000fea0003800000 */
[----:B------:R-:W-:Y:S01]  /*a1b0*/  BSSY B0, `(.L_x_1423) ;  /* 0x0000009000007945 */ /* 0x000fe20003800000 */
[----:B0-----:R-:W-:Y:S01]  /*a1c0*/  LOP3.LUT R32, R32, 0x7f, RZ, 0xc0, !PT ;  /* 0x0000007f20207812 */ /* 0x001fe200078ec0ff */
[----:B-1----:R0:W-:Y:S03]  /*a1d0*/  BAR.SYNC.DEFER_BLOCKING R154, 0x80 ;  /* 0x0002009a0000751d */ /* 0x0021e60000010000 */
[----:B------:R-:W-:-:S13]  /*a1e0*/  ISETP.NE.AND P0, PT, R32, RZ, PT ;  /* 0x000000ff2000720c */ /* 0x000fda0003f05270 */
[----:B------:R-:W-:-:S05]  /*a1f0*/  @!P0 VIADD R32, R4, 0x2a8a0 ;  /* 0x0002a8a004208836 */ /* 0x000fca0000000000 */
[----:B------:R-:W-:-:S04]  /*a200*/  @!P0 PRMT R32, RZ, 0x654, R32 ;  /* 0x00000654ff208816 */ /* 0x000fc80000000020 */
[----:B------:R0:W-:Y:S01]  /*a210*/  @!P0 SYNCS.ARRIVE.TRANS64.RED.A1T0 RZ, [R32+URZ], RZ ;  /* 0x000000ff20ff89a7 */ /* 0x0001e2000810043f */
[----:B------:R-:W-:Y:S05]  /*a220*/  @!P1 BRA `(.L_x_1424) ;  /* 0x0000000000049947 */ /* 0x000fea0003800000 */
[----:B------:R-:W-:Y:S01]  /*a230*/  BPT.TRAP 0x1 ;  /* 0x000000040000795c */ /* 0x000fe20000300000 */
.L_x_1424:
[----:B------:R-:W-:Y:S05]  /*a240*/  BSYNC B0 ;  /* 0x0000000000007941 */ /* 0x000fea0003800000 */
.L_x_1423:
[----:B------:R-:W1:Y:S01]  /*a250*/  SYNCS.PHASECHK.TRANS64.TRYWAIT P4, [R4+URZ+0x2a8b0], R3 ;  /* 0x02a8b003040075a7 */ /* 0x000e62000808017f */
[----:B0-----:R-:W-:Y:S01]  /*a260*/  IMAD R32, R19, 0x3000, R27 ;  /* 0x0000300013207824 */ /* 0x001fe200078e021b */
[----:B------:R-:W-:Y:S01]  /*a270*/  ULDC UR61, c[0x0][0x310] ;  /* 0x0000c400003d7ab9 */ /* 0x000fe20000000800 */
[----:B------:R-:W-:Y:S01]  /*a280*/  ULDC.64 UR56, c[0x0][0x318] ;  /* 0x0000c60000387ab9 */ /* 0x000fe20000000a00 */
[----:B------:R-:W-:Y:S01]  /*a290*/  ULDC.64 UR58, c[0x0][0x308] ;  /* 0x0000c200003a7ab9 */ /* 0x000fe20000000a00 */
[----:B------:R-:W-:Y:S01]  /*a2a0*/  BSSY B0, `(.L_x_1425) ;  /* 0x0000004000007945 */ /* 0x000fe20003800000 */
[----:B------:R-:W-:Y:S01]  /*a2b0*/  ISETP.GE.AND P1, PT, R162, R5, PT ;  /* 0x00000005a200720c */ /* 0x000fe20003f26270 */
[----:B------:R-:W-:Y:S02]  /*a2c0*/  IMAD.IADD R34, R123, 0x1, R32 ;  /* 0x000000017b227824 */ /* 0x000fe400078e0220 */
[----:B-1----:R-:W-:Y:S10]  /*a2d0*/  @!P4 BRA `(.L_x_1426) ;  /* 0x000001d800f8c947 */ /* 0x002ff40003800000 */
.L_x_1741:
[----:B------:R-:W-:Y:S05]  /*a2e0*/  BSYNC B0 ;  /* 0x0000000000007941 */ /* 0x000fea0003800000 */
.L_x_1425:
[----:B------:R-:W-:Y:S01]  /*a2f0*/  BSSY B0, `(.L_x_1427) ;  /* 0x000001a000007945 */ /* 0x000fe20003800000 */
[----:B------:R-:W-:Y:S01]  /*a300*/  LEA R44, R32, R115, 0x1 ;  /* 0x00000073202c7211 */ /* 0x000fe200078e08ff */
[----:B------:R-:W-:-:S04]  /*a310*/  IMAD.WIDE R40, R24, 0x60, R118 ;  /* 0x0000006018287825 */ /* 0x000fc800078e0276 */
[----:B------:R-:W-:Y:S01]  /*a320*/  IMAD R45, R34, 0x2, R115 ;  /* 0x00000002222d7824 */ /* 0x000fe200078e0273 */
[----:B------:R-:W-:Y:S06]  /*a330*/  @P1 BRA `(.L_x_1428) ;  /* 0x0000000000541947 */ /* 0x000fec0003800000 */
[----:B0-----:R-:W-:Y:S01]  /*a340*/  IMAD R3, R41, UR56, RZ ;  /* 0x0000003829037c24 */ /* 0x001fe2000f8e02ff */
[----:B------:R-:W-:Y:S01]  /*a350*/  ISETP.GE.AND P4, PT, R22, UR61, PT ;  /* 0x0000003d16007c0c */ /* 0x000fe2000bf86270 */
[----:B------:R-:W-:Y:S01]  /*a360*/  IMAD.MOV.U32 R32, RZ, RZ, R92 ;  /* 0x000000ffff207224 */ /* 0x000fe200078e005c */
[----:B------:R-:W-:Y:S01]  /*a370*/  ULDC.64 UR4, c[0x0][0x208] ;  /* 0x0000820000047ab9 */ /* 0x000fe20000000a00 */
[----:B------:R-:W-:Y:S02]  /*a380*/  IMAD.MOV.U32 R33, RZ, RZ, R6 ;  /* 0x000000ffff217224 */ /* 0x000fe400078e0006 */
[C---:B------:R-:W-:Y:S02]  /*a390*/  IMAD R3, R40.reuse, UR57, R3 ;  /* 0x0000003928037c24 */ /* 0x040fe4000f8e0203 */
[----:B------:R-:W-:-:S05]  /*a3a0*/  IMAD.WIDE.U32 R32, R40, UR56, R32 ;  /* 0x0000003828207c25 */ /* 0x000fca000f8e0020 */
[----:B------:R-:W-:Y:S02]  /*a3b0*/  IADD3 R3, R33, R3, RZ ;  /* 0x0000000321037210 */ /* 0x000fe40007ffe0ff */
        /* <DEDUP_REMOVED lines=13> */
.L_x_1428:
[----:B------:R-:W-:Y:S05]  /*a490*/  BSYNC B0 ;  /* 0x0000000000007941 */ /* 0x000fea0003800000 */
.L_x_1427:
[----:B------:R-:W-:Y:S01]  /*a4a0*/  ISETP.GE.AND P1, PT, R185, R5, PT ;  /* 0x00000005b900720c */ /* 0x000fe20003f26270 */
[----:B------:R-:W-:-:S12]  /*a4b0*/  BSSY B0, `(.L_x_1429) ;  /* 0x0000019000007945 */ /* 0x000fd80003800000 */
[----:B------:R-:W-:Y:S05]  /*a4c0*/  @P1 BRA `(.L_x_1430) ;  /* 0x00000000005c1947 */ /* 0x000fea0003800000 */
[----:B0-----:R-:W-:Y:S01]  /*a4d0*/  IADD3 R3, P1, R40, 0x40, RZ ;  /* 0x0000004028037810 */ /* 0x001fe20007f3e0ff */
[----:B--2---:R-:W-:Y:S01]  /*a4e0*/  IMAD.MOV.U32 R32, RZ, RZ, R92 ;  /* 0x000000ffff207224 */ /* 0x004fe200078e005c */
[----:B------:R-:W-:Y:S01]  /*a4f0*/  ISETP.GE.AND P4, PT, R22, UR61, PT ;  /* 0x0000003d16007c0c */ /* 0x000fe2000bf86270 */
[----:B------:R-:W-:Y:S01]  /*a500*/  IMAD.MOV.U32 R33, RZ, RZ, R6 ;  /* 0x000000ffff217224 */ /* 0x000fe200078e0006 */
[----:B------:R-:W-:Y:S01]  /*a510*/  ULDC.64 UR4, c[0x0][0x208] ;  /* 0x0000820000047ab9 */ /* 0x000fe20000000a00 */
[----:B------:R-:W-:Y:S02]  /*a520*/  IMAD.X R40, RZ, RZ, R41, P1 ;  /* 0x000000ffff287224 */ /* 0x000fe400008e0629 */
[----:B------:R-:W-:-:S04]  /*a530*/  IMAD.WIDE.U32 R32, R3, UR56, R32 ;  /* 0x0000003803207c25 */ /* 0x000fc8000f8e0020 */
        /* <DEDUP_REMOVED lines=16> */
.L_x_1430:
[----:B------:R-:W-:Y:S05]  /*a640*/  BSYNC B0 ;  /* 0x0000000000007941 */ /* 0x000fea0003800000 */
.L_x_1429:
[----:B0-----:R-:W4:Y:S01]  /*a650*/  LDL R3, [R1+0x8] ;  /* 0x0000080001037983 */ /* 0x001f220000100800 */
[----:B------:R-:W-:Y:S02]  /*a660*/  @!P0 VIADD R4, R4, 0x2a8c0 ;  /* 0x0002a8c004048836 */ /* 0x000fe40000000000 */
[----:B------:R-:W-:Y:S01]  /*a670*/  VIADD R19, R19, 0x1 ;  /* 0x0000000113137836 */ /* 0x000fe20000000000 */
[----:B------:R-:W-:Y:S01]  /*a680*/  @!PT LDS RZ, [RZ] ;  /* 0x00000000fffff984 */ /* 0x000fe20000000800 */
[----:B------:R-:W-:Y:S01]  /*a690*/  @!PT LDS RZ, [RZ] ;  /* 0x00000000fffff984 */ /* 0x000fe20000000800 */
[----:B------:R-:W-:Y:S01]  /*a6a0*/  @!PT LDS RZ, [RZ] ;  /* 0x00000000fffff984 */ /* 0x000fe20000000800 */
[----:B------:R-:W-:Y:S01]  /*a6b0*/  @!PT LDS RZ, [RZ] ;  /* 0x00000000fffff984 */ /* 0x000fe20000000800 */
[----:B------:R0:W-:Y:S06]  /*a6c0*/  MEMBAR.ALL.CTA ;  /* 0x0000000000007992 */ /* 0x0001ec0000008000 */
[----:B0-----:R-:W0:Y:S01]  /*a6d0*/  FENCE.VIEW.ASYNC.S ;  /* 0x00000000000073c6 */ /* 0x001e220000000000 */
[----:B------:R-:W-:Y:S01]  /*a6e0*/  @!P0 PRMT R4, RZ, 0x654, R4 ;  /* 0x00000654ff048816 */ /* 0x000fe20000000004 */
[----:B0-----:R0:W-:Y:S01]  /*a6f0*/  BAR.SYNC.DEFER_BLOCKING R154, 0x80 ;  /* 0x0002009a0000751d */ /* 0x0011e20000010000 */
[----:B------:R-:W-:-:S04]  /*a700*/  ISETP.NE.AND P1, PT, R19, 0x2, PT ;  /* 0x000000021300780c */ /* 0x000fc80003f25270 */
[----:B------:R-:W-:Y:S01]  /*a710*/  SEL R19, R19, RZ, P1 ;  /* 0x000000ff13137207 */ /* 0x000fe20000800000 */
[----:B------:R1:W-:Y:S01]  /*a720*/  @!P0 SYNCS.ARRIVE.TRANS64.RED.A1T0 RZ, [R4+URZ], RZ ;  /* 0x000000ff04ff89a7 */ /* 0x0003e2000810043f */
[----:B------:R-:W-:Y:S02]  /*a730*/  PLOP3.LUT P0, PT, PT, PT, PT, 0x8, 0x0 ;  /* 0x000000000000781c */ /* 0x000fe40003f0e170 */
[----:B-1----:R-:W-:-:S04]  /*a740*/  SEL R4, RZ, 0x1, P1 ;  /* 0x00000001ff047807 */ /* 0x002fc80000800000 */
[----:B------:R-:W-:Y:S02]  /*a750*/  LOP3.LUT R167, R167, R4, RZ, 0x3c, !PT ;  /* 0x00000004a7a77212 */ /* 0x000fe400078e3cff */
[----:B----4-:R-:W-:-:S13]  /*a760*/  LOP3.LUT P4, RZ, R3, 0x2, RZ, 0xc0, !PT ;  /* 0x0000000203ff7812 */ /* 0x010fda000788c0ff */
[----:B0-----:R-:W-:Y:S05]  /*a770*/  @P4 BRA `(.L_x_1431) ;  /* 0xffffff80009c4947 */ /* 0x001fea000383ffff */
.L_x_1327:
[----:B------:R-:W0:Y:S01]  /*a780*/  LDC.64 R4, c[0x0][0x9e0] ;  /* 0x00027800ff047b82 */ /* 0x000e220000000a00 */
[----:B------:R-:W-:Y:S01]  /*a790*/  BSSY B0, `(.L_x_1432) ;  /* 0x0000005000007945 */ /* 0x000fe20003800000 */
[----:B0-----:R-:W-:-:S03]  /*a7a0*/  ISETP.GE.AND P1, PT, R5, 0x1, PT ;  /* 0x000000010500780c */ /* 0x001fc60003f26270 */
[----:B------:R-:W-:Y:S10]  /*a7b0*/  @P0 BRA `(.L_x_1433) ;  /* 0x0000000000080947 */ /* 0x000ff40003800000 */
[----:B------:R-:W0:Y:S02]  /*a7c0*/  FENCE.VIEW.ASYNC.G ;  /* 0x00000000000073c6 */ /* 0x000e240000000100 */
[----:B0-----:R-:W-:Y:S06]  /*a7d0*/  BAR.ARV 0xc, 0x120 ;  /* 0x0304800000007b1d */ /* 0x001fec0000002000 */
.L_x_1433:
[----:B------:R-:W-:Y:S05]  /*a7e0*/  BSYNC B0 ;  /* 0x0000000000007941 */ /* 0x000fea0003800000 */
.L_x_1432:
[----:B------:R-:W-:Y:S01]  /*a7f0*/  IMAD.IADD R0, R149, 0x1, R4 ;  /* 0x0000000195007824 */ /* 0x000fe200078e0204 */
[----:B------:R-:W-:Y:S06]  /*a800*/  @!P1 BRA `(.L_x_1434) ;  /* 0x0000000000489947 */ /* 0x000fec0003800000 */
[C---:B------:R-:W-:Y:S01]  /*a810*/  ISETP.GT.AND P0, PT, R149.reuse, RZ, PT ;  /* 0x000000ff9500720c */ /* 0x040fe20003f04270 */
[----:B------:R-:W-:Y:S01]  /*a820*/  BSSY B0, `(.L_x_1435) ;  /* 0x000000e000007945 */ /* 0x000fe20003800000 */
[----:B------:R-:W-:-:S11]  /*a830*/  IADD3 R2, R149, -0x1, RZ ;  /* 0xffffffff95027810 */ /* 0x000fd60007ffe0ff */
        /* <DEDUP_REMOVED lines=8> */
.L_x_1436:
[----:B------:R-:W-:-:S13]  /*a8c0*/  ISETP.NE.AND P0, PT, R5, 0x1, PT ;  /* 0x000000010500780c */ /* 0x000fda0003f05270 */
[----:B------:R-:W0:Y:S02]  /*a8d0*/  @P0 LDC.64 R6, c[0x0][0x9e8] ;  /* 0x00027a00ff060b82 */ /* 0x000e240000000a00 */
[----:B0-----:R-:W-:-:S05]  /*a8e0*/  @P0 IMAD.HI.U32 R4, R2, R6, RZ ;  /* 0x0000000602040227 */ /* 0x001fca00078e00ff */
[----:B------:R-:W-:-:S07]  /*a8f0*/  @P0 SHF.R.U32.HI R2, RZ, R7, R4 ;  /* 0x00000007ff020219 */ /* 0x000fce0000011604 */
.L_x_1437:
[----:B------:R-:W-:Y:S05]  /*a900*/  BSYNC B0 ;  /* 0x0000000000007941 */ /* 0x000fea0003800000 */
.L_x_1435:
[----:B------:R-:W-:-:S05]  /*a910*/  IMAD R3, R2, R5, R5 ;  /* 0x0000000502037224 */ /* 0x000fca00078e0205 */
[----:B------:R-:W-:-:S07]  /*a920*/  VIMNMX R0, R0, R3, PT ;  /* 0x0000000300007248 */ /* 0x000fce0003fe0100 */
.L_x_1434:
[----:B------:R-:W-:Y:S01]  /*a930*/  VIADD R0, R0, 0x5f ;  /* 0x0000005f00007836 */ /* 0x000fe20000000000 */
[----:B------:R-:W-:-:S03]  /*a940*/  ULDC UR4, c[0x0][0x9dc] ;  /* 0x0002770000047ab9 */ /* 0x000fc60000000800 */
[----:B------:R-:W-:-:S05]  /*a950*/  IMAD.HI R0, R0, 0x2aaaaaab, RZ ;  /* 0x2aaaaaab00007827 */ /* 0x000fca00078e02ff */
[----:B------:R-:W-:-:S04]  /*a960*/  SHF.R.U32.HI R3, RZ, 0x1f, R0 ;  /* 0x0000001fff037819 */ /* 0x000fc80000011600 */
[----:B------:R-:W-:Y:S01]  /*a970*/  LEA.HI.SX32 R2, R0, R3, 0x1c ;  /* 0x0000000300027211 */ /* 0x000fe200078fe2ff */
[----:B------:R-:W-:-:S03]  /*a980*/  VIADD R0, R148, -UR4 ;  /* 0x8000000494007c36 */ /* 0x000fc60008000000 */
[----:B------:R-:W-:Y:S01]  /*a990*/  VIMNMX R2, R153, R2, PT ;  /* 0x0000000299027248 */ /* 0x000fe20003fe0100 */
        /* <DEDUP_REMOVED lines=11> */
.L_x_1440:
[----:B------:R-:W-:-:S13]  /*aa50*/  ISETP.NE.AND P0, PT, R5, 0x1, PT ;  /* 0x000000010500780c */ /* 0x000fda0003f05270 */
[----:B------:R-:W0:Y:S02]  /*aa60*/  @P0 LDC.64 R6, c[0x0][0x9e8] ;  /* 0x00027a00ff060b82 */ /* 0x000e240000000a00 */
[----:B0-----:R-:W-:-:S05]  /*aa70*/  @P0 IMAD.HI.U32 R6, R148, R6, RZ ;  /* 0x0000000694060227 */ /* 0x001fca00078e00ff */
[----:B------:R-:W-:-:S07]  /*aa80*/  @P0 SHF.R.U32.HI R148, RZ, R7, R6 ;  /* 0x00000007ff940219 */ /* 0x000fce0000011606 */
.L_x_1441:
[----:B------:R-:W-:Y:S05]  /*aa90*/  BSYNC B0 ;  /* 0x0000000000007941 */ /* 0x000fea0003800000 */
.L_x_1439:
[----:B------:R-:W-:-:S05]  /*aaa0*/  IMAD R3, R148, R5, RZ ;  /* 0x0000000594037224 */ /* 0x000fca00078e02ff */
[----:B------:R-:W-:-:S07]  /*aab0*/  VIMNMX R0, R0, R3, !PT ;  /* 0x0000000300007248 */ /* 0x000fce0007fe0100 */
.L_x_1438:
[----:B------:R-:W-:Y:S01]  /*aac0*/  IMAD.HI R0, R0, 0x2aaaaaab, RZ ;  /* 0x2aaaaaab00007827 */ /* 0x000fe200078e02ff */
[----:B------:R-:W-:Y:S02]  /*aad0*/  PLOP3.LUT P0, PT, PT, PT, PT, 0x80, 0x0 ;  /* 0x000000000000781c */ /* 0x000fe40003f0f070 */
[----:B------:R-:W-:Y:S02]  /*aae0*/  CS2R R86, SRZ ;  /* 0x0000000000567805 */ /* 0x000fe4000001ff00 */
[----:B------:R-:W-:Y:S02]  /*aaf0*/  MOV R3, RZ ;  /* 0x000000ff00037202 */ /* 0x000fe40000000f00 */
[----:B------:R-:W-:Y:S02]  /*ab00*/  CS2R R84, SRZ ;  /* 0x0000000000547805 */ /* 0x000fe4000001ff00 */
[----:B------:R-:W-:Y:S02]  /*ab10*/  SHF.R.U32.HI R5, RZ, 0x1f, R0 ;  /* 0x0000001fff057819 */ /* 0x000fe40000011600 */
[----:B------:R-:W-:-:S02]  /*ab20*/  CS2R R82, SRZ ;  /* 0x0000000000527805 */ /* 0x000fc4000001ff00 */
[----:B------:R-:W-:Y:S01]  /*ab30*/  CS2R R80, SRZ ;  /* 0x0000000000507805 */ /* 0x000fe2000001ff00 */
[----:B--23--:R-:W-:Y:S01]  /*ab40*/  IMAD.MOV.U32 R35, RZ, RZ, RZ ;  /* 0x000000ffff237224 */ /* 0x00cfe200078e00ff */
[----:B------:R-:W-:Y:S01]  /*ab50*/  LEA.HI.SX32 R5, R0, R5, 0x1c ;  /* 0x0000000500057211 */ /* 0x000fe200078fe2ff */
[----:B------:R-:W-:Y:S01]  /*ab60*/  IMAD.MOV.U32 R0, RZ, RZ, RZ ;  /* 0x000000ffff007224 */ /* 0x000fe200078e00ff */
[----:B------:R-:W-:Y:S01]  /*ab70*/  CS2R R76, SRZ ;  /* 0x00000000004c7805 */ /* 0x000fe2000001ff00 */
[----:B------:R-:W-:Y:S01]  /*ab80*/  IMAD.MOV.U32 R78, RZ, RZ, RZ ;  /* 0x000000ffff4e7224 */ /* 0x000fe200078e00ff */
[----:B------:R-:W-:Y:S02]  /*ab90*/  VIMNMX R168, RZ, R5, !PT ;  /* 0x00000005ffa87248 */ /* 0x000fe40007fe0100 */
[----:B------:R-:W-:Y:S02]  /*aba0*/  CS2R R74, SRZ ;  /* 0x00000000004a7805 */ /* 0x000fe4000001ff00 */
[----:B------:R-:W-:-:S02]  /*abb0*/  MOV R73, RZ ;  /* 0x000000ff00497202 */ /* 0x000fc40000000f00 */
[----:B------:R-:W-:Y:S02]  /*abc0*/  CS2R R32, SRZ ;  /* 0x0000000000207805 */ /* 0x000fe4000001ff00 */
[----:B------:R-:W-:Y:S02]  /*abd0*/  ISETP.GT.AND P1, PT, R2, R168, PT ;  /* 0x000000a80200720c */ /* 0x000fe40003f24270 */
[----:B------:R-:W-:Y:S01]  /*abe0*/  CS2R R30, SRZ ;  /* 0x00000000001e7805 */ /* 0x000fe2000001ff00 */
[----:B------:R-:W-:Y:S01]  /*abf0*/  IMAD.MOV.U32 R70, RZ, RZ, RZ ;  /* 0x000000ffff467224 */ /* 0x000fe200078e00ff */
        /* <DEDUP_REMOVED lines=17> */
[----:B------:R-:W-:Y:S01]  /*ad10*/  IMAD.MOV.U32 R91, RZ, RZ, RZ ;  /* 0x000000ffff5b7224 */ /* 0x000fe200078e00ff */
[----:B------:R-:W-:Y:S01]  /*ad20*/  CS2R R88, SRZ ;  /* 0x0000000000587805 */ /* 0x000fe2000001ff00 */
[----:B------:R-:W-:Y:S01]  /*ad30*/  IMAD.MOV.U32 R26, RZ, RZ, RZ ;  /* 0x000000ffff1a7224 */ /* 0x000fe200078e00ff */
[----:B------:R-:W-:Y:S02]  /*ad40*/  MOV R93, RZ ;  /* 0x000000ff005d7202 */ /* 0x000fe40000000f00 */
[----:B------:R-:W-:Y:S01]  /*ad50*/  CS2R R6, SRZ ;  /* 0x0000000000067805 */ /* 0x000fe2000001ff00 */
[----:B------:R-:W-:Y:S02]  /*ad60*/  IMAD.MOV.U32 R28, RZ, RZ, RZ ;  /* 0x000000ffff1c7224 */ /* 0x000fe400078e00ff */
[----:B------:R-:W-:-:S02]  /*ad70*/  IMAD.MOV.U32 R95, RZ, RZ, RZ ;  /* 0x000000ffff5f7224 */ /* 0x000fc400078e00ff */
[----:B------:R-:W-:Y:S01]  /*ad80*/  IMAD.MOV.U32 R24, RZ, RZ, RZ ;  /* 0x000000ffff187224 */ /* 0x000fe200078e00ff */
[----:B------:R-:W-:Y:S06]  /*ad90*/  @!P1 BRA `(.L_x_1442) ;  /* 0x0000014400f09947 */ /* 0x000fec0003800000 */
[----:B------:R-:W2:Y:S04]  /*ada0*/  LDL R4, [R1+0x40] ;  /* 0x0000400001047983 */ /* 0x000ea80000100800 */
[----:B------:R-:W0:Y:S02]  /*adb0*/  SHFL.IDX PT, R0, R200, RZ, 0x1f ;  /* 0x00001fffc8007589 */ /* 0x000e2400000e0000 */
[----:B0-----:R-:W-:-:S04]  /*adc0*/  LEA.HI R3, R0, R0, RZ, 0x1 ;  /* 0x0000000000037211 */ /* 0x001fc800078f08ff */
[----:B------:R-:W-:-:S04]  /*add0*/  LOP3.LUT R3, R3, 0x1e, RZ, 0xc0, !PT ;  /* 0x0000001e03037812 */ /* 0x000fc800078ec0ff */
[----:B------:R-:W-:Y:S02]  /*ade0*/  IADD3 R3, R0, -R3, RZ ;  /* 0x8000000300037210 */ /* 0x000fe40007ffe0ff */
[----:B--2---:R-:W-:-:S13]  /*adf0*/  R2UR UR4, R4 ;  /* 0x00000000040472ca */ /* 0x004fda00000e0000 */
[----:B------:R-:W-:Y:S02]  /*ae00*/  ULOP3.LUT UP0, URZ, UR4, 0x1bf, URZ, 0xc0, !UPT ;  /* 0x000001bf043f7892 */ /* 0x000fe4000f80c03f */
[----:B------:R-:W-:-:S04]  /*ae10*/  LEA R3, R3, UR4, 0xd ;  /* 0x0000000403037c11 */ /* 0x000fc8000f8e68ff */
[----:B------:R-:W-:Y:S02]  /*ae20*/  SHF.R.U32.HI R3, RZ, 0x4, R3 ;  /* 0x00000004ff037819 */ /* 0x000fe40000011603 */
[----:B------:R-:W-:Y:S02]  /*ae30*/  PLOP3.LUT P0, PT, PT, PT, UP0, 0x80, 0x0 ;  /* 0x000000000000781c */ /* 0x000fe40003f0f008 */
[----:B------:R-:W-:-:S11]  /*ae40*/  LOP3.LUT R68, R3, 0x3fff, RZ, 0xc0, !PT ;  /* 0x00003fff03447812 */ /* 0x000fd600078ec0ff */
        /* <DEDUP_REMOVED lines=17> */
.L_x_1443:
[----:B------:R-:W-:Y:S02]  /*af60*/  ULDC UR4, c[0x0][0x3d4] ;  /* 0x0000f50000047ab9 */ /* 0x000fe40000000800 */
[----:B------:R-:W-:-:S13]  /*af70*/  ISETP.LT.AND P0, PT, RZ, UR4, PT ;  /* 0x00000004ff007c0c */ /* 0x000fda000bf01270 */
[----:B------:R-:W-:Y:S05]  /*af80*/  @P0 BRA `(.L_x_1444) ;  /* 0x00000000003c0947 */ /* 0x000fea0003800000 */
[----:B------:R-:W-:-:S04]  /*af90*/  LEA.HI R0, R184, R184, RZ, 0x1 ;  /* 0x000000b8b8007211 */ /* 0x000fc800078f08ff */
[----:B------:R-:W-:-:S05]  /*afa0*/  LOP3.LUT R3, R0, 0xfffffffe, RZ, 0xc0, !PT ;  /* 0xfffffffe00037812 */ /* 0x000fca00078ec0ff */
[----:B------:R-:W-:-:S05]  /*afb0*/  IMAD.IADD R3, R184, 0x1, -R3 ;  /* 0x00000001b8037824 */ /* 0x000fca00078e0a03 */
[----:B------:R-:W-:-:S04]  /*afc0*/  SHF.L.U32 R3, R3, 0x1f, RZ ;  /* 0x0000001f03037819 */ /* 0x000fc800000006ff */
[----:B------:R0:W1:Y:S03]  /*afd0*/  SYNCS.PHASECHK.TRANS64.TRYWAIT P0, [R18+URZ+0x2a800], R3 ;  /* 0x02a80003120075a7 */ /* 0x000066000800017f */
[----:B-1----:R-:W-:Y:S05]  /*afe0*/  @!P0 NANOSLEEP.SYNCS 0x989680 ;  /* 0x009896800000895d */ /* 0x002fea0003900000 */
[----:B------:R-:W1:Y:S01]  /*aff0*/  @!P0 SYNCS.PHASECHK.TRANS64 P0, [R18+URZ+0x2a800], R3 ;  /* 0x02a80003120085a7 */ /* 0x000e62000800007f */
[----:B------:R-:W-:Y:S04]  /*b000*/  BSSY B0, `(.L_x_1445) ;  /* 0x0000006000007945 */ /* 0x000fe80003800000 */
[----:B-1----:R-:W-:Y:S05]  /*b010*/  @P0 BRA `(.L_x_1446) ;  /* 0x0000000000100947 */ /* 0x002fea0003800000 */
.L_x_1447:
[----:B-1----:R1:W2:Y:S02]  /*b020*/  SYNCS.PHASECHK.TRANS64.TRYWAIT P0, [R18+URZ+0x2a800], R3 ;  /* 0x02a80003120075a7 */ /* 0x0022a4000800017f */
[----:B--2---:R-:W-:Y:S05]  /*b030*/  @!P0 NANOSLEEP.SYNCS 0x989680 ;  /* 0x009896800000895d */ /* 0x004fea0003900000 */
[----:B------:R-:W2:Y:S02]  /*b040*/  @!P0 SYNCS.PHASECHK.TRANS64 P0, [R18+URZ+0x2a800], R3 ;  /* 0x02a80003120085a7 */ /* 0x000ea4000800007f */
[----:B--2---:R-:W-:Y:S05]  /*b050*/  @!P0 BRA `(.L_x_1447) ;  /* 0xfffffffc00f08947 */ /* 0x004fea000383ffff */
.L_x_1446:
[----:B------:R-:W-:Y:S05]  /*b060*/  BSYNC B0 ;  /* 0x0000000000007941 */ /* 0x000fea0003800000 */
.L_x_1445:
[----:B------:R-:W-:Y:S05]  /*b070*/  BRA `(.L_x_1448) ;  /* 0x0000006c00207947 */ /* 0x000fea0003800000 */
.L_x_1444:
[----:B------:R-:W2:Y:S01]  /*b080*/  LDL R0, [R1+0x40] ;  /* 0x0000400001007983 */ /* 0x000ea20000100800 */
[----:B------:R-:W0:Y:S01]  /*b090*/  LDC.64 R10, c[0x0][0x3d8] ;  /* 0x0000f600ff0a7b82 */ /* 0x000e220000000a00 */
[----:B-----5:R-:W-:Y:S01]  /*b0a0*/  SHF.R.S32.HI R3, RZ, 0x1f, R147 ;  /* 0x0000001fff037819 */ /* 0x020fe20000011493 */
[--C-:B------:R-:W-:Y:S01]  /*b0b0*/  IMAD.MOV.U32 R4, RZ, RZ, R16.reuse ;  /* 0x000000ffff047224 */ /* 0x100fe200078e0010 */
[----:B------:R-:W-:Y:S02]  /*b0c0*/  SHF.R.S32.HI R5, RZ, 0x1f, R16 ;  /* 0x0000001fff057819 */ /* 0x000fe40000011410 */
[----:B------:R-:W-:-:S03]  /*b0d0*/  SHF.R.S32.HI R9, RZ, 0x1f, R22 ;  /* 0x0000001fff097819 */ /* 0x000fc60000011416 */
[----:B------:R-:W1:Y:S01]  /*b0e0*/  LDC.64 R12, c[0x0][0x3e8] ;  /* 0x0000fa00ff0c7b82 */ /* 0x000e620000000a00 */
[-C--:B0-----:R-:W-:Y:S01]  /*b0f0*/  IMAD R8, R186, R10.reuse, RZ ;  /* 0x0000000aba087224 */ /* 0x081fe200078e02ff */
[----:B------:R-:W-:Y:S01]  /*b100*/  SHF.L.U64.HI R76, R10, 0x6, R11 ;  /* 0x000000060a4c7819 */ /* 0x000fe2000001020b */
[----:B------:R-:W-:-:S04]  /*b110*/  IMAD.WIDE.U32 R74, R147, R10, RZ ;  /* 0x0000000a934a7225 */ /* 0x000fc800078e00ff */
[----:B------:R-:W-:Y:S01]  /*b120*/  IMAD.WIDE.U32 R6, R162, R10, R4 ;  /* 0x0000000aa2067225 */ /* 0x000fe200078e0004 */
[----:B-1----:R-:W-:-:S03]  /*b130*/  SHF.L.U64.HI R69, R12, 0x6, R13 ;  /* 0x000000060c457819 */ /* 0x002fc6000001020d */
[----:B------:R-:W-:Y:S01]  /*b140*/  IMAD R85, R162, R11, R8 ;  /* 0x0000000ba2557224 */ /* 0x000fe200078e0208 */
[----:B------:R-:W-:Y:S01]  /*b150*/  IADD3 R81, P0, R6, R74, RZ ;  /* 0x0000004a06517210 */ /* 0x000fe20007f1e0ff */
[----:B------:R-:W-:Y:S01]  /*b160*/  IMAD.MOV.U32 R8, RZ, RZ, R22 ;  /* 0x000000ffff087224 */ /* 0x000fe200078e0016 */
[----:B------:R-:W-:Y:S01]  /*b170*/  SHF.L.U32 R77, R12, 0x6, RZ ;  /* 0x000000060c4d7819 */ /* 0x000fe200000006ff */
[----:B------:R-:W-:-:S04]  /*b180*/  IMAD.WIDE.U32 R72, R147, R12, RZ ;  /* 0x0000000c93487225 */ /* 0x000fc800078e00ff */
[----:B------:R-:W-:-:S04]  /*b190*/  IMAD.WIDE.U32 R4, R162, R12, R4 ;  /* 0x0000000ca2047225 */ /* 0x000fc800078e0004 */
[----:B------:R-:W-:Y:S01]  /*b1a0*/  IMAD.SHL.U32 R78, R10, 0x40, RZ ;  /* 0x000000400a4e7824 */ /* 0x000fe200078e00ff */
[----:B--2---:R-:W-:Y:S01]  /*b1b0*/  R2UR UR4, R0 ;  /* 0x00000000000472ca */ /* 0x004fe200000e0000 */
[----:B------:R-:W-:-:S04]  /*b1c0*/  IMAD R0, R3, R10, RZ ;  /* 0x0000000a03007224 */ /* 0x000fc800078e02ff */
[----:B------:R-:W-:Y:S02]  /*b1d0*/  IMAD R61, R147, R11, R0 ;  /* 0x0000000b933d7224 */ /* 0x000fe400078e0200 */
[-C--:B------:R-:W-:Y:S02]  /*b1e0*/  IMAD R0, R3, R12.reuse, RZ ;  /* 0x0000000c03007224 */ /* 0x080fe400078e02ff */
[----:B------:R-:W-:Y:S01]  /*b1f0*/  IMAD R3, R186, R12, RZ ;  /* 0x0000000cba037224 */ /* 0x000fe200078e02ff */
[----:B------:R-:W-:Y:S01]  /*b200*/  IADD3 R61, R61, R75, RZ ;  /* 0x0000004b3d3d7210 */ /* 0x000fe20007ffe0ff */
[----:B------:R-:W-:Y:S02]  /*b210*/  IMAD R79, R147, R13, R0 ;  /* 0x0000000d934f7224 */ /* 0x000fe400078e0200 */
[----:B------:R-:W-:Y:S01]  /*b220*/  ULOP3.LUT UP0, URZ, UR4, 0x3ff, URZ, 0xc0, !UPT ;  /* 0x000003ff043f7892 */ /* 0x000fe2000f80c03f */
[----:B------:R-:W-:Y:S01]  /*b230*/  IADD3.X R83, R61, R7, R85, P0, !PT ;  /* 0x000000073d537210 */ /* 0x000fe200007fe455 */
[----:B------:R-:W-:Y:S01]  /*b240*/  IMAD.WIDE.U32 R6, R162, R10, R8 ;  /* 0x0000000aa2067225 */ /* 0x000fe200078e0008 */
[----:B------:R-:W-:-:S03]  /*b250*/  IADD3 R60, P0, R4, R72, RZ ;  /* 0x00000048043c7210 */ /* 0x000fc60007f1e0ff */
[----:B------:R-:W-:Y:S01]  /*b260*/  IMAD.WIDE.U32 R8, R162, R12, R8 ;  /* 0x0000000ca2087225 */ /* 0x000fe200078e0008 */
[----:B------:R-:W-:-:S03]  /*b270*/  IADD3 R71, P1, R6, R74, RZ ;  /* 0x0000004a06477210 */ /* 0x000fc60007f3e0ff */
[----:B------:R-:W-:Y:S01]  /*b280*/  IMAD R3, R162, R13, R3 ;  /* 0x0000000da2037224 */ /* 0x000fe200078e0203 */
[----:B------:R-:W-:Y:S01]  /*b290*/  IADD3.X R85, R61, R85, R7, P1, !PT ;  /* 0x000000553d557210 */ /* 0x000fe20000ffe407 */
[----:B------:R-:W-:Y:S01]  /*b2a0*/  IMAD.IADD R79, R79, 0x1, R73 ;  /* 0x000000014f4f7824 */ /* 0x000fe200078e0249 */
[----:B------:R-:W-:Y:S02]  /*b2b0*/  PLOP3.LUT P1, PT, PT, PT, UP0, 0x80, 0x0 ;  /* 0x000000000000781c */ /* 0x000fe40003f2f008 */
[----:B------:R-:W-:Y:S02]  /*b2c0*/  IADD3 R70, P2, R8, R72, RZ ;  /* 0x0000004808467210 */ /* 0x000fe40007f5e0ff */
[C---:B------:R-:W-:Y:S02]  /*b2d0*/  IADD3.X R80, R79.reuse, R5, R3, P0, !PT ;  /* 0x000000054f507210 */ /* 0x040fe400007fe403 */
[----:B------:R-:W-:-:S07]  /*b2e0*/  IADD3.X R82, R79, R3, R9, P2, !PT ;  /* 0x000000034f527210 */ /* 0x000fce00017fe409 */
        /* <DEDUP_REMOVED lines=16> */
[----:B-1----:R-:W-:Y:S05]  /*b3f0*/  CALL.ABS.NOINC R14 ;  /* 0x000000000e007343 */ /* 0x002fea0003c00000 */
.L_x_1449:
[----:B------:R-:W0:Y:S01]  /*b400*/  LDC.64 R14, c[0x0][0x3d8] ;  /* 0x0000f600ff0e7b82 */ /* 0x000e220000000a00 */
[----:B------:R-:W-:Y:S01]  /*b410*/  SHF.R.S32.HI R3, RZ, 0x1f, R169 ;  /* 0x0000001fff037819 */ /* 0x000fe200000114a9 */
[----:B------:R-:W-:Y:S01]  /*b420*/  ULDC.U8 UR4, c[0x0][0x3f0] ;  /* 0x0000fc0000047ab9 */ /* 0x000fe20000000000 */
[----:B------:R-:W-:Y:S01]  /*b430*/  BSSY B0, `(.L_x_1450) ;  /* 0x0000684000007945 */ /* 0x000fe20003800000 */
[----:B------:R-:W-:-:S04]  /*b440*/  ISETP.NE.AND P0, PT, RZ, UR4, PT ;  /* 0x00000004ff007c0c */ /* 0x000fc8000bf05270 */
[----:B------:R-:W1:Y:S01]  /*b450*/  LDC.64 R12, c[0x0][0x3e8] ;  /* 0x0000fa00ff0c7b82 */ /* 0x000e620000000a00 */
[-C--:B0-----:R-:W-:Y:S02]  /*b460*/  IMAD R0, R3, R14.reuse, RZ ;  /* 0x0000000e03007224 */ /* 0x081fe400078e02ff */
[----:B------:R-:W-:-:S03]  /*b470*/  IMAD.WIDE.U32 R4, R169, R14, RZ ;  /* 0x0000000ea9047225 */ /* 0x000fc600078e00ff */
[----:B------:R-:W-:Y:S01]  /*b480*/  SHF.L.U32 R86, R4, 0x7, RZ ;  /* 0x0000000704567819 */ /* 0x000fe200000006ff */
[-C--:B-1----:R-:W-:Y:S02]  /*b490*/  IMAD R8, R3, R12.reuse, RZ ;  /* 0x0000000c03087224 */ /* 0x082fe400078e02ff */
[C---:B------:R-:W-:Y:S02]  /*b4a0*/  IMAD R3, R169.reuse, R15, R0 ;  /* 0x0000000fa9037224 */ /* 0x040fe400078e0200 */
[----:B------:R-:W-:-:S04]  /*b4b0*/  IMAD.WIDE.U32 R6, R169, R12, RZ ;  /* 0x0000000ca9067225 */ /* 0x000fc800078e00ff */
[----:B------:R-:W-:Y:S02]  /*b4c0*/  IMAD R9, R169, R13, R8 ;  /* 0x0000000da9097224 */ /* 0x000fe400078e0208 */
[----:B------:R-:W-:Y:S02]  /*b4d0*/  IMAD.IADD R5, R5, 0x1, R3 ;  /* 0x0000000105057824 */ /* 0x000fe400078e0203 */
[----:B------:R-:W-:Y:S02]  /*b4e0*/  IMAD R0, R169, -0x80, R164 ;  /* 0xffffff80a9007824 */ /* 0x000fe400078e02a4 */
[----:B------:R-:W-:Y:S01]  /*b4f0*/  IMAD.IADD R3, R7, 0x1, R9 ;  /* 0x0000000107037824 */ /* 0x000fe200078e0209 */
[----:B------:R-:W-:Y:S01]  /*b500*/  SHF.L.U64.HI R84, R4, 0x7, R5 ;  /* 0x0000000704547819 */ /* 0x000fe20000010205 */
[----:B------:R-:W-:Y:S01]  /*b510*/  IMAD.SHL.U32 R89, R6, 0x80, RZ ;  /* 0x0000008006597824 */ /* 0x000fe200078e00ff */
[----:B------:R-:W-:Y:S02]  /*b520*/  VIMNMX R8, R0, 0x80, PT ;  /* 0x0000008000087848 */ /* 0x000fe40003fe0100 */
[----:B------:R-:W-:Y:S01]  /*b530*/  SHF.L.U64.HI R87, R6, 0x7, R3 ;  /* 0x0000000706577819 */ /* 0x000fe20000010203 */
[----:B------:R-:W-:Y:S06]  /*b540*/  @!P0 BRA `(.L_x_1451) ;  /* 0x0000003000f08947 */ /* 0x000fec0003800000 */
[----:B------:R-:W0:Y:S01]  /*b550*/  LDC R82, c[0x0][0x428] ;  /* 0x00010a00ff527b82 */ /* 0x000e220000000800 */
        /* <DEDUP_REMOVED lines=17> */
[----:B------:R-:W-:Y:S01]  /*b670*/  VIADD R5, R16, 0x10 ;  /* 0x0000001010057836 */ /* 0x000fe20000000000 */
[----:B------:R-:W-:Y:S01]  /*b680*/  ULDC.64 UR4, c[0x0][0x3c8] ;  /* 0x0000f20000047ab9 */ /* 0x000fe20000000a00 */
[----:B------:R-:W-:Y:S01]  /*b690*/  ULDC UR6, c[0x0][0x3d4] ;  /* 0x0000f50000067ab9 */ /* 0x000fe20000000800 */
[----:B------:R-:W-:Y:S01]  /*b6a0*/  IADD3.X R3, R84, R83, RZ, P1, !PT ;  /* 0x0000005354037210 */ /* 0x000fe20000ffe4ff */
[----:B------:R-:W-:Y:S01]  /*b6b0*/  VIADD R6, R16, 0x20 ;  /* 0x0000002010067836 */ /* 0x000fe20000000000 */
[----:B------:R-:W-:Y:S01]  /*b6c0*/  LEA R4, P3, R0, UR4, 0x1 ;  /* 0x0000000400047c11 */ /* 0x000fe2000f8608ff */
[C---:B------:R-:W-:Y:S01]  /*b6d0*/  VIADD R7, R16.reuse, 0x30 ;  /* 0x0000003010077836 */ /* 0x040fe20000000000 */
[----:B------:R-:W-:Y:S01]  /*b6e0*/  ISETP.GE.AND P2, PT, R5, UR6, PT ;  /* 0x0000000605007c0c */ /* 0x000fe2000bf46270 */
[----:B------:R-:W-:Y:S01]  /*b6f0*/  VIADD R9, R16, 0x40 ;  /* 0x0000004010097836 */ /* 0x000fe20000000000 */
[----:B------:R-:W-:Y:S01]  /*b700*/  LEA.HI.X R5, R0, UR5, R3, 0x1, P3 ;  /* 0x0000000500057c11 */ /* 0x000fe200098f0c03 */
[----:B------:R-:W-:Y:S01]  /*b710*/  ULDC.64 UR4, c[0x0][0x3e0] ;  /* 0x0000f80000047ab9 */ /* 0x000fe20000000a00 */
[----:B------:R-:W-:-:S02]  /*b720*/  IADD3 R0, P4, R89, R60, RZ ;  /* 0x0000003c59007210 */ /* 0x000fc40007f9e0ff */
[----:B------:R-:W-:Y:S02]  /*b730*/  CS2R R66, SRZ ;  /* 0x0000000000427805 */ /* 0x000fe4000001ff00 */
[----:B------:R-:W-:Y:S02]  /*b740*/  ISETP.GE.AND P1, PT, R6, UR6, PT ;  /* 0x0000000606007c0c */ /* 0x000fe4000bf26270 */
[----:B------:R-:W-:Y:S02]  /*b750*/  CS2R R62, SRZ ;  /* 0x00000000003e7805 */ /* 0x000fe4000001ff00 */
[----:B------:R-:W-:Y:S01]  /*b760*/  LEA R6, P6, R0, UR4, 0x1 ;  /* 0x0000000400067c11 */ /* 0x000fe2000f8c08ff */
[----:B------:R-:W-:Y:S01]  /*b770*/  IMAD.X R3, R87, 0x1, R80, P4 ;  /* 0x0000000157037824 */ /* 0x000fe200020e0650 */
[----:B------:R-:W-:Y:S02]  /*b780*/  IADD3 R10, R16, 0x50, RZ ;  /* 0x00000050100a7810 */ /* 0x000fe40007ffe0ff */
[----:B------:R-:W-:-:S02]  /*b790*/  CS2R R56, SRZ ;  /* 0x0000000000387805 */ /* 0x000fc4000001ff00 */
[----:B------:R-:W-:Y:S02]  /*b7a0*/  ISETP.GE.AND P5, PT, R7, UR6, PT ;  /* 0x0000000607007c0c */ /* 0x000fe4000bfa6270 */
[----:B------:R-:W-:Y:S02]  /*b7b0*/  CS2R R52, SRZ ;  /* 0x0000000000347805 */ /* 0x000fe4000001ff00 */
[----:B------:R-:W-:Y:S02]  /*b7c0*/  LEA.HI.X R7, R0, UR5, R3, 0x1, P6 ;  /* 0x0000000500077c11 */ /* 0x000fe4000b0f0c03 */
[----:B------:R-:W-:Y:S02]  /*b7d0*/  CS2R R50, SRZ ;  /* 0x0000000000327805 */ /* 0x000fe4000001ff00 */
[----:B------:R-:W-:Y:S02]  /*b7e0*/  ISETP.GE.AND P3, PT, R16, UR6, PT ;  /* 0x0000000610007c0c */ /* 0x000fe4000bf66270 */
[----:B------:R-:W-:-:S02]  /*b7f0*/  CS2R R44, SRZ ;  /* 0x00000000002c7805 */ /* 0x000fc4000001ff00 */
[----:B------:R-:W-:Y:S01]  /*b800*/  ISETP.GE.AND P4, PT, R9, UR6, PT ;  /* 0x0000000609007c0c */ /* 0x000fe2000bf86270 */
[----:B------:R-:W-:Y:S01]  /*b810*/  ULDC.64 UR8, c[0x0][0x208] ;  /* 0x0000820000087ab9 */ /* 0x000fe20000000a00 */
[----:B------:R-:W-:Y:S02]  /*b820*/  ISETP.GE.AND P6, PT, R10, UR6, PT ;  /* 0x000000060a007c0c */ /* 0x000fe4000bfc6270 */
[----:B------:R-:W-:Y:S02]  /*b830*/  CS2R R70, SRZ ;  /* 0x0000000000467805 */ /* 0x000fe4000001ff00 */
[----:B------:R-:W-:Y:S02]  /*b840*/  CS2R R64, SRZ ;  /* 0x0000000000407805 */ /* 0x000fe4000001ff00 */
[----:B------:R-:W-:Y:S02]  /*b850*/  CS2R R58, SRZ ;  /* 0x00000000003a7805 */ /* 0x000fe4000001ff00 */
[----:B------:R-:W-:-:S02]  /*b860*/  CS2R R54, SRZ ;  /* 0x0000000000367805 */ /* 0x000fc4000001ff00 */
        /* <DEDUP_REMOVED lines=14> */
.L_x_1453:
[----:B------:R-:W-:Y:S05]  /*b950*/  BSYNC B1 ;  /* 0x0000000000017941 */ /* 0x000fea0003800000 */
.L_x_1452:
[----:B------:R-:W-:Y:S01]  /*b960*/  ISETP.GE.AND P1, PT, R185, R8, PT ;  /* 0x00000008b900720c */ /* 0x000fe20003f26270 */
[----:B------:R-:W-:Y:S01]  /*b970*/  BSSY B1, `(.L_x_1454) ;  /* 0x000003e000017945 */ /* 0x000fe20003800000 */
[----:B------:R-:W-:Y:S02]  /*b980*/  LOP3.LUT R0, R174, 0x18, R22, 0xf8, !PT ;  /* 0x00000018ae007812 */ /* 0x000fe400078ef816 */
        /* <DEDUP_REMOVED lines=10> */
[----:B------:R-:W-:Y:S02]  /*ba30*/  LOP3.LUT R11, R0, R175, RZ, 0x3c, !PT ;  /* 0x000000af000b7212 */ /* 0x000fe400078e3cff */
[----:B------:R-:W-:Y:S01]  /*ba40*/  CS2R R20, SRZ ;  /* 0x0000000000147805 */ /* 0x000fe2000001ff00 */
[----:B------:R-:W-:Y:S06]  /*ba50*/  @P1 BRA `(.L_x_1455) ;  /* 0x0000000000bc1947 */ /* 0x000fec0003800000 */
[----:B------:R-:W-:Y:S01]  /*ba60*/  IADD3 R77, P4, P5, R60, R77, R89 ;  /* 0x0000004d3c4d7210 */ /* 0x000fe20007d9e059 */
[----:B-1----:R-:W-:Y:S01]  /*ba70*/  VIADD R4, R16, 0x10 ;  /* 0x0000001010047836 */ /* 0x002fe20000000000 */
[----:B------:R-:W-:Y:S01]  /*ba80*/  IADD3 R78, P2, P3, R81, R78, R86 ;  /* 0x0000004e514e7210 */ /* 0x000fe20007b5e056 */
[----:B------:R-:W-:Y:S01]  /*ba90*/  ULDC UR8, c[0x0][0x3d4] ;  /* 0x0000f50000087ab9 */ /* 0x000fe20000000800 */
[----:B------:R-:W-:Y:S01]  /*baa0*/  IADD3.X R0, R80, R69, R87, P4, P5 ;  /* 0x0000004550007210 */ /* 0x000fe200027ea457 */
[C---:B------:R-:W-:Y:S01]  /*bab0*/  VIADD R5, R16.reuse, 0x20 ;  /* 0x0000002010057836 */ /* 0x040fe20000000000 */
[----:B------:R-:W-:Y:S01]  /*bac0*/  IADD3.X R3, R83, R76, R84, P2, P3 ;  /* 0x0000004c53037210 */ /* 0x000fe200017e6454 */
[----:B------:R-:W-:Y:S01]  /*bad0*/  ULDC.64 UR4, c[0x0][0x3c8] ;  /* 0x0000f20000047ab9 */ /* 0x000fe20000000a00 */
[----:B------:R-:W-:Y:S01]  /*bae0*/  ISETP.GE.AND P5, PT, R16, UR8, PT ;  /* 0x0000000810007c0c */ /* 0x000fe2000bfa6270 */
[----:B------:R-:W-:Y:S01]  /*baf0*/  ULDC.64 UR6, c[0x0][0x3e0] ;  /* 0x0000f80000067ab9 */ /* 0x000fe20000000a00 */
[----:B------:R-:W-:Y:S01]  /*bb00*/  ISETP.GE.AND P2, PT, R4, UR8, PT ;  /* 0x0000000804007c0c */ /* 0x000fe2000bf46270 */
[----:B------:R-:W-:Y:S01]  /*bb10*/  VIADD R7, R16, 0x30 ;  /* 0x0000003010077836 */ /* 0x000fe20000000000 */
[----:B------:R-:W-:-:S02]  /*bb20*/  LEA R4, P3, R78, UR4, 0x1 ;  /* 0x000000044e047c11 */ /* 0x000fc4000f8608ff */
[----:B------:R-:W-:Y:S02]  /*bb30*/  CS2R R42, SRZ ;  /* 0x00000000002a7805 */ /* 0x000fe4000001ff00 */
[----:B------:R-:W-:Y:S02]  /*bb40*/  LEA R6, P6, R77, UR6, 0x1 ;  /* 0x000000064d067c11 */ /* 0x000fe4000f8c08ff */
[----:B------:R-:W-:Y:S02]  /*bb50*/  CS2R R40, SRZ ;  /* 0x0000000000287805 */ /* 0x000fe4000001ff00 */
[----:B------:R-:W-:Y:S01]  /*bb60*/  ISETP.GE.AND P4, PT, R5, UR8, PT ;  /* 0x0000000805007c0c */ /* 0x000fe2000bf86270 */
[----:B------:R-:W-:Y:S01]  /*bb70*/  ULDC.64 UR10, c[0x0][0x208] ;  /* 0x00008200000a7ab9 */ /* 0x000fe20000000a00 */
[----:B------:R-:W-:Y:S02]  /*bb80*/  LEA.HI.X R5, R78, UR5, R3, 0x1, P3 ;  /* 0x000000054e057c11 */ /* 0x000fe400098f0c03 */
[----:B------:R-:W-:-:S02]  /*bb90*/  ISETP.GE.AND P3, PT, R7, UR8, PT ;  /* 0x0000000807007c0c */ /* 0x000fc4000bf66270 */
[----:B------:R-:W-:Y:S01]  /*bba0*/  LEA.HI.X R7, R77, UR7, R0, 0x1, P6 ;  /* 0x000000074d077c11 */ /* 0x000fe2000b0f0c00 */
[C---:B------:R-:W-:Y:S01]  /*bbb0*/  VIADD R0, R16.reuse, 0x50 ;  /* 0x0000005010007836 */ /* 0x040fe20000000000 */
[----:B------:R-:W-:Y:S01]  /*bbc0*/  IADD3 R8, R16, 0x40, RZ ;  /* 0x0000004010087810 */ /* 0x000fe20007ffe0ff */
[----:B------:R2:W5:Y:S03]  /*bbd0*/  @!P5 LDG.E.64 R42, desc[UR10][R4.64] ;  /* 0x0000000a042ad981 */ /* 0x000566000c1e1b00 */
[----:B------:R-:W-:Y:S01]  /*bbe0*/  ISETP.GE.AND P6, PT, R8, UR8, PT ;  /* 0x0000000808007c0c */ /* 0x000fe2000bfc6270 */
[----:B------:R2:W5:Y:S01]  /*bbf0*/  @!P5 LDG.E.64 R40, desc[UR10][R6.64] ;  /* 0x0000000a0628d981 */ /* 0x000562000c1e1b00 */
[----:B------:R-:W-:Y:S02]  /*bc00*/  ISETP.GE.AND P5, PT, R0, UR8, PT ;  /* 0x0000000800007c0c */ /* 0x000fe4000bfa6270 */
        /* <DEDUP_REMOVED lines=20> */
.L_x_1455:
[----:B------:R-:W-:Y:S05]  /*bd50*/  BSYNC B1 ;  /* 0x0000000000017941 */ /* 0x000fea0003800000 */
.L_x_1454:
[----:B------:R-:W-:Y:S01]  /*bd60*/  LOP3.LUT P2, RZ, R190, 0x4, RZ, 0xc0, !PT ;  /* 0x00000004beff7812 */ /* 0x000fe2000784c0ff */
[----:B------:R-:W-:Y:S01]  /*bd70*/  IMAD.IADD R11, R176, 0x1, R11 ;  /* 0x00000001b00b7824 */ /* 0x000fe200078e020b */
[----:B-12---:R-:W-:Y:S01]  /*bd80*/  MOV R6, R74 ;  /* 0x0000004a00067202 */ /* 0x006fe20000000f00 */
[----:B-----5:R-:W-:Y:S01]  /*bd90*/  IMAD.MOV.U32 R3, RZ, RZ, R71 ;  /* 0x000000ffff037224 */ /* 0x020fe200078e0047 */
[----:B------:R-:W-:Y:S01]  /*bda0*/  ULDC.64 UR4, c[0x0][0x3c8] ;  /* 0x0000f20000047ab9 */ /* 0x000fe20000000a00 */
[----:B------:R-:W-:Y:S01]  /*bdb0*/  IMAD.MOV.U32 R4, RZ, RZ, R64 ;  /* 0x000000ffff047224 */ /* 0x000fe200078e0040 */
[----:B------:R-:W-:Y:S01]  /*bdc0*/  ULDC.64 UR6, c[0x0][0x3e0] ;  /* 0x0000f80000067ab9 */ /* 0x000fe20000000a00 */
[----:B------:R-:W-:Y:S01]  /*bdd0*/  IMAD R60, R11, 0x2, R18 ;  /* 0x000000020b3c7824 */ /* 0x000fe200078e0212 */
[----:B------:R-:W-:Y:S01]  /*bde0*/  PRMT R85, R3, 0x7610, R85 ;  /* 0x0000761003557816 */ /* 0x000fe20000000055 */
[----:B------:R-:W-:Y:S01]  /*bdf0*/  IMAD.MOV.U32 R0, RZ, RZ, R70 ;  /* 0x000000ffff007224 */ /* 0x000fe200078e0046 */
[----:B------:R-:W-:Y:S01]  /*be00*/  PRMT R84, R4, 0x7610, R84 ;  /* 0x0000761004547816 */ /* 0x000fe20000000054 */
[C---:B------:R-:W-:Y:S01]  /*be10*/  VIADD R5, R60.reuse, 0xc400 ;  /* 0x0000c4003c057836 */ /* 0x040fe20000000000 */
[----:B------:R-:W-:Y:S01]  /*be20*/  IADD3 R10, R60, 0xc440, RZ ;  /* 0x0000c4403c0a7810 */ /* 0x000fe20007ffe0ff */
[----:B------:R-:W-:Y:S01]  /*be30*/  IMAD.MOV.U32 R3, RZ, RZ, R58 ;  /* 0x000000ffff037224 */ /* 0x000fe200078e003a */
[----:B------:R-:W-:Y:S01]  /*be40*/  PRMT R86, R0, 0x7610, R86 ;  /* 0x0000761000567816 */ /* 0x000fe20000000056 */
[----:B------:R-:W-:Y:S01]  /*be50*/  IMAD.MOV.U32 R4, RZ, RZ, R59 ;  /* 0x000000ffff047224 */ /* 0x000fe200078e003b */
[----:B------:R-:W-:Y:S01]  /*be60*/  @P2 IADD3 R10, R5, -0x40, RZ ;  /* 0xffffffc0050a2810 */ /* 0x000fe20007ffe0ff */
[----:B------:R-:W-:Y:S01]  /*be70*/  IMAD.MOV.U32 R0, RZ, RZ, R65 ;  /* 0x000000ffff007224 */ /* 0x000fe200078e0041 */
[----:B0-----:R-:W-:Y:S01]  /*be80*/  ISETP.NE.AND P2, PT, R82, 0x1, PT ;  /* 0x000000015200780c */ /* 0x001fe20003f45270 */
[----:B------:R-:W-:Y:S01]  /*be90*/  IMAD.MOV.U32 R73, RZ, RZ, R79 ;  /* 0x000000ffff497224 */ /* 0x000fe200078e004f */
[----:B------:R-:W-:Y:S01]  /*bea0*/  PRMT R81, R3, 0x5410, R4 ;  /* 0x0000541003517816 */ /* 0x000fe20000000004 */
[----:B------:R-:W-:Y:S01]  /*beb0*/  IMAD.MOV.U32 R3, RZ, RZ, R55 ;  /* 0x000000ffff037224 */ /* 0x000fe200078e0037 */
[----:B------:R-:W-:Y:S01]  /*bec0*/  PRMT R83, R83, 0x5410, R0 ;  /* 0x0000541053537816 */ /* 0x000fe20000000000 */
[----:B------:R-:W-:Y:S01]  /*bed0*/  IMAD.MOV.U32 R4, RZ, RZ, R49 ;  /* 0x000000ffff047224 */ /* 0x000fe200078e0031 */
[----:B------:R-:W-:Y:S01]  /*bee0*/  MOV R0, R54 ;  /* 0x0000003600007202 */ /* 0x000fe20000000f00 */
[----:B------:R-:W-:-:S02]  /*bef0*/  IMAD.MOV.U32 R11, RZ, RZ, R67 ;  /* 0x000000ffff0b7224 */ /* 0x000fc400078e0043 */
[----:B------:R-:W-:Y:S01]  /*bf00*/  IMAD.MOV.U32 R7, RZ, RZ, R61 ;  /* 0x000000ffff077224 */ /* 0x000fe200078e003d */
[----:B------:R-:W-:Y:S01]  /*bf10*/  PRMT R79, R0, 0x5410, R3 ;  /* 0x00005410004f7816 */ /* 0x000fe20000000003 */
[----:B------:R-:W-:Y:S01]  /*bf20*/  IMAD.MOV.U32 R0, RZ, RZ, R48 ;  /* 0x000000ffff007224 */ /* 0x000fe200078e0030 */
[----:B------:R-:W-:Y:S01]  /*bf30*/  MOV R3, R46 ;  /* 0x0000002e00037202 */ /* 0x000fe20000000f00 */
[----:B------:R-:W0:Y:S01]  /*bf40*/  @P2 LDC R5, c[0x0][0x430] ;  /* 0x00010c00ff052b82 */ /* 0x000e220000000800 */
[----:B------:R-:W-:Y:S01]  /*bf50*/  PRMT R85, R85, 0x5410, R11 ;  /* 0x0000541055557816 */ /* 0x000fe2000000000b */
[----:B------:R-:W-:Y:S01]  /*bf60*/  IMAD.MOV.U32 R11, RZ, RZ, R56 ;  /* 0x000000ffff0b7224 */ /* 0x000fe200078e0038 */
[----:B------:R-:W-:Y:S01]  /*bf70*/  PRMT R77, R0, 0x5410, R4 ;  /* 0x00005410004d7816 */ /* 0x000fe20000000004 */
[----:B------:R-:W-:Y:S01]  /*bf80*/  IMAD.MOV.U32 R4, RZ, RZ, R66 ;  /* 0x000000ffff047224 */ /* 0x000fe200078e0042 */
[----:B------:R-:W-:Y:S01]  /*bf90*/  PRMT R75, R3, 0x7610, R75 ;  /* 0x00007610034b7816 */ /* 0x000fe2000000004b */
[----:B------:R-:W-:Y:S01]  /*bfa0*/  IMAD.MOV.U32 R3, RZ, RZ, R47 ;  /* 0x000000ffff037224 */ /* 0x000fe200078e002f */
[----:B------:R-:W-:Y:S01]  /*bfb0*/  PRMT R82, R11, 0x7610, R82 ;  /* 0x000076100b527816 */ /* 0x000fe20000000052 */
[----:B------:R-:W1:Y:S01]  /*bfc0*/  @P2 LDC R0, c[0x0][0x42c] ;  /* 0x00010b00ff002b82 */ /* 0x000e620000000800 */
[----:B------:R-:W-:Y:S01]  /*bfd0*/  PRMT R86, R86, 0x5410, R4 ;  /* 0x0000541056567816 */ /* 0x000fe20000000004 */
[----:B------:R-:W-:Y:S01]  /*bfe0*/  IMAD.MOV.U32 R4, RZ, RZ, R63 ;  /* 0x000000ffff047224 */ /* 0x000fe200078e003f */
[----:B------:R-:W-:Y:S01]  /*bff0*/  PRMT R75, R75, 0x5410, R3 ;  /* 0x000054104b4b7816 */ /* 0x000fe20000000003 */
[----:B------:R-:W-:Y:S01]  /*c000*/  IMAD.MOV.U32 R11, RZ, RZ, R52 ;  /* 0x000000ffff0b7224 */ /* 0x000fe200078e0034 */
[----:B------:R-:W-:Y:S01]  /*c010*/  MOV R3, R62 ;  /* 0x0000003e00037202 */ /* 0x000fe20000000f00 */
[----:B------:R-:W-:Y:S01]  /*c020*/  IMAD.MOV.U32 R61, RZ, RZ, R53 ;  /* 0x000000ffff3d7224 */ /* 0x000fe200078e0035 */
[----:B------:R-:W-:Y:S01]  /*c030*/  PRMT R83, R4, 0x7610, R83 ;  /* 0x0000761004537816 */ /* 0x000fe20000000053 */
[----:B------:R-:W-:Y:S01]  /*c040*/  IMAD.MOV.U32 R69, RZ, RZ, R37 ;  /* 0x000000ffff457224 */ /* 0x000fe200078e0025 */
[----:B------:R-:W-:Y:S01]  /*c050*/  PRMT R84, R84, 0x5410, R3 ;  /* 0x0000541054547816 */ /* 0x000fe20000000003 */
[----:B------:R-:W-:Y:S01]  /*c060*/  IMAD R3, R169, 0x80, R162 ;  /* 0x00000080a9037824 */ /* 0x000fe200078e02a2 */
[----:B------:R-:W-:-:S02]  /*c070*/  MOV R4, R57 ;  /* 0x0000003900047202 */ /* 0x000fc40000000f00 */
[----:B------:R-:W-:Y:S01]  /*c080*/  PRMT R80, R11, 0x5410, R61 ;  /* 0x000054100b507816 */ /* 0x000fe2000000003d */
[----:B------:R-:W-:Y:S01]  /*c090*/  IMAD R3, R188, 0x40, R3 ;  /* 0x00000040bc037824 */ /* 0x000fe200078e0203 */
[----:B------:R-:W-:Y:S01]  /*c0a0*/  PRMT R82, R82, 0x5410, R4 ;  /* 0x0000541052527816 */ /* 0x000fe20000000004 */
[----:B------:R-:W-:Y:S01]  /*c0b0*/  IMAD.MOV.U32 R11, RZ, RZ, R44 ;  /* 0x000000ffff0b7224 */ /* 0x000fe200078e002c */
[----:B------:R-:W-:Y:S01]  /*c0c0*/  MOV R4, R50 ;  /* 0x0000003200047202 */ /* 0x000fe20000000f00 */
[----:B------:R-:W-:-:S03]  /*c0d0*/  IMAD.MOV.U32 R61, RZ, RZ, R45 ;  /* 0x000000ffff3d7224 */ /* 0x000fc600078e002d */
[----:B------:R-:W-:Y:S01]  /*c0e0*/  PRMT R78, R4, 0x7610, R78 ;  /* 0x00007610044e7816 */ /* 0x000fe2000000004e */
[----:B------:R-:W-:Y:S01]  /*c0f0*/  IMAD.MOV.U32 R4, RZ, RZ, R51 ;  /* 0x000000ffff047224 */ /* 0x000fe200078e0033 */
[----:B------:R-:W-:Y:S01]  /*c100*/  PRMT R76, R11, 0x5410, R61 ;  /* 0x000054100b4c7816 */ /* 0x000fe2000000003d */
[----:B-1----:R-:W-:-:S03]  /*c110*/  @P2 IMAD.HI.U32 R0, R3, R0, RZ ;  /* 0x0000000003002227 */ /* 0x002fc600078e00ff */
[----:B------:R-:W-:Y:S01]  /*c120*/  PRMT R78, R78, 0x5410, R4 ;  /* 0x000054104e4e7816 */ /* 0x000fe20000000004 */
[----:B------:R-:W-:Y:S01]  /*c130*/  IMAD.MOV.U32 R4, RZ, RZ, R41 ;  /* 0x000000ffff047224 */ /* 0x000fe200078e0029 */
[----:B0-----:R-:W-:Y:S01]  /*c140*/  @P2 SHF.R.U32.HI R3, RZ, R5, R0 ;  /* 0x00000005ff032219 */ /* 0x001fe20000011600 */
[----:B------:R-:W-:Y:S01]  /*c150*/  IMAD.MOV.U32 R11, RZ, RZ, R36 ;  /* 0x000000ffff0b7224 */ /* 0x000fe200078e0024 */
[----:B------:R-:W-:Y:S02]  /*c160*/  MOV R0, R40 ;  /* 0x0000002800007202 */ /* 0x000fe40000000f00 */
[----:B------:R-:W-:Y:S01]  /*c170*/  SHF.R.S32.HI R5, RZ, 0x1f, R3 ;  /* 0x0000001fff057819 */ /* 0x000fe20000011403 */
[-C--:B------:R-:W-:Y:S01]  /*c180*/  IMAD.WIDE.U32 R6, R3, R14.reuse, R6 ;  /* 0x0000000e03067225 */ /* 0x080fe200078e0006 */
[----:B------:R-:W-:Y:S02]  /*c190*/  PRMT R74, R0, 0x5410, R4 ;  /* 0x00005410004a7816 */ /* 0x000fe40000000004 */
[----:B------:R-:W-:Y:S01]  /*c1a0*/  PRMT R61, R11, 0x5410, R69 ;  /* 0x000054100b3d7816 */ /* 0x000fe20000000045 */
[C---:B------:R-:W-:Y:S01]  /*c1b0*/  IMAD R0, R5.reuse, R14, RZ ;  /* 0x0000000e05007224 */ /* 0x040fe200078e02ff */
[----:B------:R-:W-:Y:S01]  /*c1c0*/  MOV R11, R32 ;  /* 0x00000020000b7202 */ /* 0x000fe20000000f00 */
[----:B------:R-:W-:-:S02]  /*c1d0*/  IMAD R4, R5, R12, RZ ;  /* 0x0000000c05047224 */ /* 0x000fc400078e02ff */
[----:B------:R-:W-:-:S04]  /*c1e0*/  IMAD.WIDE.U32 R72, R3, R12, R72 ;  /* 0x0000000c03487225 */ /* 0x000fc800078e0048 */
[C---:B------:R-:W-:Y:S01]  /*c1f0*/  IMAD R5, R3.reuse, R15, R0 ;  /* 0x0000000f03057224 */ /* 0x040fe200078e0200 */
[----:B------:R-:W-:Y:S01]  /*c200*/  LEA R0, P3, R72, UR6, 0x1 ;  /* 0x0000000648007c11 */ /* 0x000fe2000f8608ff */
[----:B------:R-:W-:Y:S01]  /*c210*/  IMAD R3, R3, R13, R4 ;  /* 0x0000000d03037224 */ /* 0x000fe200078e0204 */
[C---:B------:R-:W-:Y:S01]  /*c220*/  LEA R4, P2, R6.reuse, UR4, 0x1 ;  /* 0x0000000406047c11 */ /* 0x040fe2000f8408ff */
[----:B------:R-:W-:Y:S01]  /*c230*/  IMAD.IADD R5, R7, 0x1, R5 ;  /* 0x0000000107057824 */ /* 0x000fe200078e0205 */
[----:B------:R-:W-:Y:S01]  /*c240*/  UMOV UR4, 0xffffffff ;  /* 0xffffffff00047882 */ /* 0x000fe20000000000 */
[----:B------:R-:W-:Y:S02]  /*c250*/  IMAD.IADD R3, R73, 0x1, R3 ;  /* 0x0000000149037824 */ /* 0x000fe400078e0203 */
[----:B------:R-:W-:Y:S01]  /*c260*/  IMAD.MOV.U32 R12, RZ, RZ, R33 ;  /* 0x000000ffff0c7224 */ /* 0x000fe200078e0021 */
[----:B------:R-:W-:Y:S02]  /*c270*/  LEA.HI.X R5, R6, UR5, R5, 0x1, P2 ;  /* 0x0000000506057c11 */ /* 0x000fe400090f0c05 */
[----:B------:R-:W-:-:S02]  /*c280*/  LEA.HI.X R3, R72, UR7, R3, 0x1, P3 ;  /* 0x0000000748037c11 */ /* 0x000fc400098f0c03 */
[----:B------:R-:W-:Y:S02]  /*c290*/  PRMT R69, R11, 0x5410, R12 ;  /* 0x000054100b457816 */ /* 0x000fe4000000000c */
[----:B------:R-:W-:Y:S01]  /*c2a0*/  LEA.HI R6, R184, R184, RZ, 0x1 ;  /* 0x000000b8b8067211 */ /* 0x000fe200078f08ff */
[----:B------:R-:W-:Y:S06]  /*c2b0*/  BRA.DIV UR4, `(.L_x_1456) ;  /* 0x000001be04147947 */ /* 0x000fec000b800000 */
.L_x_1744:
[----:B------:R-:W-:-:S03]  /*c2c0*/  UMOV UR4, 0xffffffff ;  /* 0xffffffff00047882 */ /* 0x000fc60000000000 */
[----:B------:R-:W-:Y:S05]  /*c2d0*/  BRA.DIV UR4, `(.L_x_1457) ;  /* 0x000001be04347947 */ /* 0x000fea000b800000 */
.L_x_1747:
[----:B------:R-:W-:-:S03]  /*c2e0*/  UMOV UR4, 0xffffffff ;  /* 0xffffffff00047882 */ /* 0x000fc60000000000 */
[----:B------:R-:W-:Y:S05]  /*c2f0*/  BRA.DIV UR4, `(.L_x_1458) ;  /* 0x000001be04547947 */ /* 0x000fea000b800000 */
.L_x_1750:
[----:B------:R-:W-:-:S03]  /*c300*/  UMOV UR4, 0xffffffff ;  /* 0xffffffff00047882 */ /* 0x000fc60000000000 */
[----:B------:R-:W-:Y:S05]  /*c310*/  BRA.DIV UR4, `(.L_x_1459) ;  /* 0x000001be04747947 */ /* 0x000fea000b800000 */
.L_x_1753:
[----:B------:R-:W-:-:S03]  /*c320*/  UMOV UR4, 0xffffffff ;  /* 0xffffffff00047882 */ /* 0x000fc60000000000 */
[----:B------:R-:W-:Y:S05]  /*c330*/  BRA.DIV UR4, `(.L_x_1460) ;  /* 0x000001be04947947 */ /* 0x000fea000b800000 */
.L_x_1756:
[----:B------:R-:W-:Y:S01]  /*c340*/  UMOV UR4, 0xffffffff ;  /* 0xffffffff00047882 */ /* 0x000fe20000000000 */
[----:B------:R-:W-:Y:S02]  /*c350*/  LOP3.LUT R5, R6, 0xfffffffe, RZ, 0xc0, !PT ;  /* 0xfffffffe06057812 */ /* 0x000fe400078ec0ff */
[----:B------:R-:W-:Y:S05]  /*c360*/  BRA.DIV UR4, `(.L_x_1461) ;  /* 0x000001be04b07947 */ /* 0x000fea000b800000 */
.L_x_1759:
[----:B------:R-:W-:Y:S01]  /*c370*/  UMOV UR4, 0xffffffff ;  /* 0xffffffff00047882 */ /* 0x000fe20000000000 */
[----:B------:R-:W-:Y:S02]  /*c380*/  IADD3 R5, R184, -R5, RZ ;  /* 0x80000005b8057210 */ /* 0x000fe40007ffe0ff */
[----:B------:R-:W-:Y:S05]  /*c390*/  BRA.DIV UR4, `(.L_x_1462) ;  /* 0x000001be04cc7947 */ /* 0x000fea000b800000 */
.L_x_1762:
[----:B------:R-:W-:Y:S01]  /*c3a0*/  UMOV UR4, 0xffffffff ;  /* 0xffffffff00047882 */ /* 0x000fe20000000000 */
[----:B------:R-:W-:Y:S02]  /*c3b0*/  SHF.L.U32 R3, R5, 0x1f, RZ ;  /* 0x0000001f05037819 */ /* 0x000fe400000006ff */
[----:B------:R-:W-:Y:S05]  /*c3c0*/  BRA.DIV UR4, `(.L_x_1463) ;  /* 0x000001be04e87947 */ /* 0x000fea000b800000 */
.L_x_1765:
[----:B------:R-:W0:Y:S01]  /*c3d0*/  SYNCS.PHASECHK.TRANS64.TRYWAIT P2, [R18+URZ+0x2a800], R3 ;  /* 0x02a80003120075a7 */ /* 0x000e22000804017f */
[----:B------:R-:W-:Y:S01]  /*c3e0*/  IMAD.MOV.U32 R0, RZ, RZ, R28 ;  /* 0x000000ffff007224 */ /* 0x000fe200078e001c */
[----:B------:R-:W-:Y:S01]  /*c3f0*/  MOV R6, R25 ;  /* 0x0000001900067202 */ /* 0x000fe20000000f00 */
[----:B------:R-:W-:Y:S01]  /*c400*/  IMAD.MOV.U32 R4, RZ, RZ, R29 ;  /* 0x000000ffff047224 */ /* 0x000fe200078e001d */
[----:B------:R-:W-:Y:S01]  /*c410*/  MOV R7, R35 ;  /* 0x0000002300077202 */ /* 0x000fe20000000f00 */
[----:B------:R-:W-:Y:S01]  /*c420*/  IMAD.MOV.U32 R5, RZ, RZ, R24 ;  /* 0x000000ffff057224 */ /* 0x000fe200078e0018 */
[----:B------:R-:W-:Y:S02]  /*c430*/  BSSY B1, `(.L_x_1464) ;  /* 0x0000017000017945 */ /* 0x000fe40003800000 */
[----:B------:R-:W-:Y:S01]  /*c440*/  PRMT R13, R0, 0x5410, R4 ;  /* 0x00005410000d7816 */ /* 0x000fe20000000004 */
[----:B------:R-:W-:Y:S01]  /*c450*/  IMAD.MOV.U32 R0, RZ, RZ, R8 ;  /* 0x000000ffff007224 */ /* 0x000fe200078e0008 */
[----:B------:R-:W-:Y:S01]  /*c460*/  PRMT R11, R5, 0x5410, R6 ;  /* 0x00005410050b7816 */ /* 0x000fe20000000006 */
[----:B------:R-:W-:Y:S01]  /*c470*/  IMAD.MOV.U32 R4, RZ, RZ, R9 ;  /* 0x000000ffff047224 */ /* 0x000fe200078e0009 */
[----:B------:R-:W-:Y:S01]  /*c480*/  MOV R6, R43 ;  /* 0x0000002b00067202 */ /* 0x000fe20000000f00 */
[----:B------:R-:W-:-:S03]  /*c490*/  IMAD.MOV.U32 R5, RZ, RZ, R42 ;  /* 0x000000ffff057224 */ /* 0x000fc600078e002a */
[----:B------:R-:W-:Y:S01]  /*c4a0*/  PRMT R0, R0, 0x5410, R4 ;  /* 0x0000541000007816 */ /* 0x000fe20000000004 */
[----:B------:R-:W-:Y:S01]  /*c4b0*/  IMAD.MOV.U32 R4, RZ, RZ, R38 ;  /* 0x000000ffff047224 */ /* 0x000fe200078e0026 */
[----:B------:R-:W-:Y:S01]  /*c4c0*/  PRMT R73, R5, 0x5410, R6 ;  /* 0x0000541005497816 */ /* 0x000fe20000000006 */
[----:B------:R-:W-:Y:S02]  /*c4d0*/  IMAD.MOV.U32 R5, RZ, RZ, R39 ;  /* 0x000000ffff057224 */ /* 0x000fe400078e0027 */
[----:B------:R-:W-:-:S03]  /*c4e0*/  IMAD.MOV.U32 R6, RZ, RZ, R34 ;  /* 0x000000ffff067224 */ /* 0x000fc600078e0022 */
        /* <DEDUP_REMOVED lines=9> */
[----:B------:R-:W-:Y:S01]  /*c580*/  IMAD.MOV.U32 R5, RZ, RZ, R21 ;  /* 0x000000ffff057224 */ /* 0x000fe200078e0015 */
[----:B0-----:R-:W-:Y:S06]  /*c590*/  @!P2 BRA `(.L_x_1465) ;  /* 0x000001bc009ca947 */ /* 0x001fec0003800000 */
.L_x_1766:
[----:B------:R-:W-:Y:S05]  /*c5a0*/  BSYNC B1 ;  /* 0x0000000000017941 */ /* 0x000fea0003800000 */
.L_x_1464:
[----:B------:R-:W-:Y:S01]  /*c5b0*/  BSSY B1, `(.L_x_1466) ;  /* 0x000011b000017945 */ /* 0x000fe20003800000 */
[----:B0-----:R-:W-:-:S03]  /*c5c0*/  PRMT R3, R4, 0x5410, R5 ;  /* 0x0000541004037816 */ /* 0x001fc60000000005 */
[----:B------:R-:W-:Y:S05]  /*c5d0*/  @P0 BRA `(.L_x_1467) ;  /* 0x0000001000600947 */ /* 0x000fea0003800000 */
[----:B------:R-:W0:Y:S01]  /*c5e0*/  LDC R5, c[0x0][0x3d4] ;  /* 0x0000f500ff057b82 */ /* 0x000e220000000800 */
[C---:B------:R-:W-:Y:S01]  /*c5f0*/  VIADD R4, R16.reuse, 0x10 ;  /* 0x0000001010047836 */ /* 0x040fe20000000000 */
[C---:B------:R-:W-:Y:S01]  /*c600*/  IADD3 R6, R16.reuse, 0x20, RZ ;  /* 0x0000002010067810 */ /* 0x040fe20007ffe0ff */
[C---:B------:R-:W-:Y:S01]  /*c610*/  VIADD R88, R16.reuse, 0x30 ;  /* 0x0000003010587836 */ /* 0x040fe20000000000 */
[----:B------:R-:W-:Y:S01]  /*c620*/  BSSY B2, `(.L_x_1468) ;  /* 0x0000034000027945 */ /* 0x000fe20003800000 */
[-C--:B0-----:R-:W-:Y:S02]  /*c630*/  ISETP.GE.AND P0, PT, R16, R5.reuse, PT ;  /* 0x000000051000720c */ /* 0x081fe40003f06270 */
[-C--:B------:R-:W-:Y:S01]  /*c640*/  ISETP.GE.AND P2, PT, R4, R5.reuse, PT ;  /* 0x000000050400720c */ /* 0x080fe20003f46270 */
[----:B------:R-:W-:Y:S01]  /*c650*/  VIADD R4, R16, 0x40 ;  /* 0x0000004010047836 */ /* 0x000fe20000000000 */
[-C--:B------:R-:W-:Y:S01]  /*c660*/  ISETP.GE.AND P3, PT, R6, R5.reuse, PT ;  /* 0x000000050600720c */ /* 0x080fe20003f66270 */
[----:B------:R-:W-:Y:S01]  /*c670*/  VIADD R6, R16, 0x50 ;  /* 0x0000005010067836 */ /* 0x000fe20000000000 */
[----:B------:R-:W-:-:S02]  /*c680*/  ISETP.GE.AND P4, PT, R88, R5, PT ;  /* 0x000000055800720c */ /* 0x000fc40003f86270 */
[-C--:B------:R-:W-:Y:S02]  /*c690*/  ISETP.GE.AND P5, PT, R4, R5.reuse, PT ;  /* 0x000000050400720c */ /* 0x080fe40003fa6270 */
[----:B------:R-:W-:-:S03]  /*c6a0*/  ISETP.GE.AND P6, PT, R6, R5, PT ;  /* 0x000000050600720c */ /* 0x000fc60003fc6270 */
[----:B------:R-:W-:Y:S10]  /*c6b0*/  @P0 BRA `(.L_x_1469) ;  /* 0x0000000000a80947 */ /* 0x000ff40003800000 */
[----:B------:R-:W0:Y:S01]  /*c6c0*/  LDS.128 R4, [R60+0xc400] ;  /* 0x00c400003c047984 */ /* 0x000e220000000c00 */
[----:B------:R-:W-:Y:S01]  /*c6d0*/  SHF.R.U64 R94, R66, 0x10, R67 ;  /* 0x00000010425e7819 */ /* 0x000fe20000001243 */
[--C-:B------:R-:W-:Y:S01]  /*c6e0*/  HADD2.F32 R87, -RZ, R86.reuse.H1_H1 ;  /* 0x30000056ff577230 */ /* 0x100fe20000004100 */
[----:B------:R-:W-:Y:S01]  /*c6f0*/  SHF.R.U32.HI R89, RZ, 0x10, R71 ;  /* 0x00000010ff597819 */ /* 0x000fe20000011647 */
[----:B------:R-:W-:Y:S01]  /*c700*/  HADD2.F32 R88, -RZ, R86.H0_H0 ;  /* 0x20000056ff587230 */ /* 0x000fe20000004100 */
[----:B------:R-:W-:Y:S02]  /*c710*/  SHF.R.U32.HI R66, RZ, 0x10, R67 ;  /* 0x00000010ff427819 */ /* 0x000fe40000011643 */
[----:B------:R-:W-:Y:S01]  /*c720*/  SHF.R.U64 R93, R70, 0x10, R71 ;  /* 0x00000010465d7819 */ /* 0x000fe20000001247 */
[----:B------:R-:W-:Y:S02]  /*c730*/  HADD2.F32 R89, -RZ, R89.H0_H0 ;  /* 0x20000059ff597230 */ /* 0x000fe40000004100 */
[----:B------:R-:W-:-:S02]  /*c740*/  HADD2.F32 R86, -RZ, R66.H0_H0 ;  /* 0x20000042ff567230 */ /* 0x000fc40000004100 */
[--C-:B0-----:R-:W-:Y:S02]  /*c750*/  HADD2.F32 R71, -RZ, R7.reuse.H1_H1 ;  /* 0x30000007ff477230 */ /* 0x101fe40000004100 */
[----:B------:R-:W-:Y:S02]  /*c760*/  HADD2.F32 R70, -RZ, R7.H0_H0 ;  /* 0x20000007ff467230 */ /* 0x000fe40000004100 */
[--C-:B------:R-:W-:Y:S02]  /*c770*/  HADD2.F32 R7, -RZ, R4.reuse.H0_H0 ;  /* 0x20000004ff077230 */ /* 0x100fe40000004100 */
[C---:B------:R-:W-:Y:S01]  /*c780*/  FMUL.FTZ R91, R71.reuse, R89 ;  /* 0x00000059475b7220 */ /* 0x040fe20000410000 */
[----:B------:R-:W-:Y:S02]  /*c790*/  HADD2.F32 R4, -RZ, R4.H1_H1 ;  /* 0x30000004ff047230 */ /* 0x000fe40000004100 */
[----:B------:R-:W-:Y:S01]  /*c7a0*/  FMUL.FTZ R92, R71, R86 ;  /* 0x00000056475c7220 */ /* 0x000fe20000410000 */
[----:B------:R-:W-:-:S02]  /*c7b0*/  HADD2.F32 R66, -RZ, R6.H0_H0 ;  /* 0x20000006ff427230 */ /* 0x000fc40000004100 */
[----:B------:R-:W-:Y:S01]  /*c7c0*/  FFMA.FTZ R91, R70, R86, -R91 ;  /* 0x00000056465b7223 */ /* 0x000fe2000001085b */
[----:B------:R-:W-:Y:S02]  /*c7d0*/  HADD2.F32 R67, -RZ, R6.H1_H1 ;  /* 0x30000006ff437230 */ /* 0x000fe40000004100 */
[----:B------:R-:W-:Y:S01]  /*c7e0*/  FMUL.FTZ R90, R4, R88 ;  /* 0x00000058045a7220 */ /* 0x000fe20000410000 */
[----:B------:R-:W-:Y:S02]  /*c7f0*/  HADD2.F32 R71, -RZ, R85.H0_H0 ;  /* 0x20000055ff477230 */ /* 0x000fe40000004100 */
[----:B------:R-:W-:Y:S01]  /*c800*/  FFMA.FTZ R92, R70, R89, R92 ;  /* 0x00000059465c7223 */ /* 0x000fe2000001005c */
[----:B------:R-:W-:Y:S02]  /*c810*/  HADD2.F32 R6, -RZ, R5.H0_H0 ;  /* 0x20000005ff067230 */ /* 0x000fe40000004100 */
[----:B------:R-:W-:Y:S01]  /*c820*/  FMUL.FTZ R86, R4, R87 ;  /* 0x0000005704567220 */ /* 0x000fe20000410000 */
[----:B------:R-:W-:-:S02]  /*c830*/  HADD2.F32 R85, -RZ, R85.H1_H1 ;  /* 0x30000055ff557230 */ /* 0x000fc40000004100 */
[C---:B------:R-:W-:Y:S01]  /*c840*/  FFMA.FTZ R90, R7.reuse, R87, -R90 ;  /* 0x00000057075a7223 */ /* 0x040fe2000001085a */
[----:B------:R-:W-:Y:S02]  /*c850*/  HADD2.F32 R5, -RZ, R5.H1_H1 ;  /* 0x30000005ff057230 */ /* 0x000fe40000004100 */
[----:B------:R-:W-:Y:S01]  /*c860*/  FFMA.FTZ R87, R7, R88, R86 ;  /* 0x0000005807577223 */ /* 0x000fe20000010056 */
[----:B------:R-:W-:Y:S02]  /*c870*/  HADD2.F32 R70, -RZ, R93.H0_H0 ;  /* 0x2000005dff467230 */ /* 0x000fe40000004100 */
[C---:B------:R-:W-:Y:S01]  /*c880*/  FMUL.FTZ R89, R67.reuse, R71 ;  /* 0x0000004743597220 */ /* 0x040fe20000410000 */
[----:B------:R-:W-:Y:S02]  /*c890*/  HADD2.F32 R4, -RZ, R94.H0_H0 ;  /* 0x2000005eff047230 */ /* 0x000fe40000004100 */
        /* <DEDUP_REMOVED lines=8> */
[----:B------:R-:W-:-:S02]  /*c920*/  F2FP.F16.F32.PACK_AB R4, R87, R90 ;  /* 0x0000005a5704723e */ /* 0x000fc400000000ff */
[----:B------:R-:W-:Y:S02]  /*c930*/  F2FP.F16.F32.PACK_AB R6, R86, R89 ;  /* 0x000000595606723e */ /* 0x000fe400000000ff */
[----:B------:R-:W-:-:S05]  /*c940*/  F2FP.F16.F32.PACK_AB R5, R70, R5 ;  /* 0x000000054605723e */ /* 0x000fca00000000ff */
[----:B------:R0:W-:Y:S02]  /*c950*/  STS.128 [R60+0xc400], R4 ;  /* 0x00c400043c007388 */ /* 0x0001e40000000c00 */
.L_x_1469:
[----:B------:R-:W-:Y:S05]  /*c960*/  BSYNC B2 ;  /* 0x0000000000027941 */ /* 0x000fea0003800000 */
.L_x_1468:
[----:B------:R-:W-:Y:S04]  /*c970*/  BSSY B2, `(.L_x_1470) ;  /* 0x000002c000027945 */ /* 0x000fe80003800000 */
[----:B------:R-:W-:Y:S05]  /*c980*/  @P2 BRA `(.L_x_1471) ;  /* 0x0000000000a82947 */ /* 0x000fea0003800000 */
[----:B0-----:R-:W0:Y:S01]  /*c990*/  LDS.128 R4, [R10] ;  /* 0x000000000a047984 */ /* 0x001e220000000c00 */
[----:B------:R-:W-:Y:S01]  /*c9a0*/  SHF.R.U32.HI R70, RZ, 0x10, R65 ;  /* 0x00000010ff467819 */ /* 0x000fe20000011641 */
[--C-:B------:R-:W-:Y:S01]  /*c9b0*/  HADD2.F32 R66, -RZ, R84.reuse.H1_H1 ;  /* 0x30000054ff427230 */ /* 0x100fe20000004100 */
[----:B------:R-:W-:Y:S01]  /*c9c0*/  SHF.R.U32.HI R67, RZ, 0x10, R63 ;  /* 0x00000010ff437819 */ /* 0x000fe2000001163f */
[----:B------:R-:W-:Y:S01]  /*c9d0*/  HADD2.F32 R84, -RZ, R84.H0_H0 ;  /* 0x20000054ff547230 */ /* 0x000fe20000004100 */
[----:B------:R-:W-:Y:S01]  /*c9e0*/  SHF.R.U64 R87, R64, 0x10, R65 ;  /* 0x0000001040577819 */ /* 0x000fe20000001241 */
[----:B------:R-:W-:Y:S01]  /*c9f0*/  HADD2.F32 R70, -RZ, R70.H0_H0 ;  /* 0x20000046ff467230 */ /* 0x000fe20000004100 */
[----:B------:R-:W-:Y:S01]  /*ca00*/  SHF.R.U64 R89, R62, 0x10, R63 ;  /* 0x000000103e597819 */ /* 0x000fe2000000123f */
[----:B------:R-:W-:Y:S02]  /*ca10*/  HADD2.F32 R67, -RZ, R67.H0_H0 ;  /* 0x20000043ff437230 */ /* 0x000fe40000004100 */
[----:B0-----:R-:W-:-:S02]  /*ca20*/  HADD2.F32 R65, -RZ, R7.H1_H1 ;  /* 0x30000007ff417230 */ /* 0x001fc40000004100 */
[----:B------:R-:W-:Y:S02]  /*ca30*/  HADD2.F32 R64, -RZ, R7.H0_H0 ;  /* 0x20000007ff407230 */ /* 0x000fe40000004100 */
[--C-:B------:R-:W-:Y:S02]  /*ca40*/  HADD2.F32 R7, -RZ, R4.reuse.H0_H0 ;  /* 0x20000004ff077230 */ /* 0x100fe40000004100 */
[CC--:B------:R-:W-:Y:S01]  /*ca50*/  FMUL.FTZ R71, R65.reuse, R70.reuse ;  /* 0x0000004641477220 */ /* 0x0c0fe20000410000 */
[----:B------:R-:W-:Y:S01]  /*ca60*/  FMUL.FTZ R65, R65, R67 ;  /* 0x0000004341417220 */ /* 0x000fe20000410000 */
[----:B------:R-:W-:Y:S02]  /*ca70*/  HADD2.F32 R4, -RZ, R4.H1_H1 ;  /* 0x30000004ff047230 */ /* 0x000fe40000004100 */
[--C-:B------:R-:W-:Y:S02]  /*ca80*/  HADD2.F32 R62, -RZ, R6.reuse.H0_H0 ;  /* 0x20000006ff3e7230 */ /* 0x100fe40000004100 */
[----:B------:R-:W-:Y:S01]  /*ca90*/  FFMA.FTZ R88, R64, R70, R65 ;  /* 0x0000004640587223 */ /* 0x000fe20000010041 */
[----:B------:R-:W-:-:S02]  /*caa0*/  HADD2.F32 R63, -RZ, R6.H1_H1 ;  /* 0x30000006ff3f7230 */ /* 0x000fc40000004100 */
[----:B------:R-:W-:Y:S01]  /*cab0*/  FMUL.FTZ R86, R4, R84 ;  /* 0x0000005404567220 */ /* 0x000fe20000410000 */
[----:B------:R-:W-:Y:S02]  /*cac0*/  HADD2.F32 R65, -RZ, R83.H1_H1 ;  /* 0x30000053ff417230 */ /* 0x000fe40000004100 */
[----:B------:R-:W-:Y:S01]  /*cad0*/  FFMA.FTZ R85, R64, R67, -R71 ;  /* 0x0000004340557223 */ /* 0x000fe20000010847 */
[----:B------:R-:W-:Y:S02]  /*cae0*/  HADD2.F32 R6, -RZ, R5.H0_H0 ;  /* 0x20000005ff067230 */ /* 0x000fe40000004100 */
[-C--:B------:R-:W-:Y:S01]  /*caf0*/  FMUL.FTZ R70, R4, R66.reuse ;  /* 0x0000004204467220 */ /* 0x080fe20000410000 */
[----:B------:R-:W-:Y:S02]  /*cb00*/  HADD2.F32 R83, -RZ, R83.H0_H0 ;  /* 0x20000053ff537230 */ /* 0x000fe40000004100 */
[----:B------:R-:W-:Y:S01]  /*cb10*/  FFMA.FTZ R86, R7, R66, -R86 ;  /* 0x0000004207567223 */ /* 0x000fe20000010856 */
[----:B------:R-:W-:-:S02]  /*cb20*/  HADD2.F32 R5, -RZ, R5.H1_H1 ;  /* 0x30000005ff057230 */ /* 0x000fc40000004100 */
        /* <DEDUP_REMOVED lines=15> */
[----:B------:R1:W-:Y:S02]  /*cc20*/  STS.128 [R10], R4 ;  /* 0x000000040a007388 */ /* 0x0003e40000000c00 */
.L_x_1471:
[----:B------:R-:W-:Y:S05]  /*cc30*/  BSYNC B2 ;  /* 0x0000000000027941 */ /* 0x000fea0003800000 */
.L_x_1470:
[----:B------:R-:W-:Y:S04]  /*cc40*/  BSSY B2, `(.L_x_1472) ;  /* 0x000002c000027945 */ /* 0x000fe80003800000 */
[----:B------:R-:W-:Y:S05]  /*cc50*/  @P3 BRA `(.L_x_1473) ;  /* 0x0000000000a83947 */ /* 0x000fea0003800000 */
[----:B01----:R-:W0:Y:S01]  /*cc60*/  LDS.128 R4, [R60+0x10400] ;  /* 0x010400003c047984 */ /* 0x003e220000000c00 */
[----:B------:R-:W-:Y:S01]  /*cc70*/  SHF.R.U32.HI R63, RZ, 0x10, R57 ;  /* 0x00000010ff3f7819 */ /* 0x000fe20000011639 */
[----:B------:R-:W-:Y:S01]  /*cc80*/  HADD2.F32 R62, -RZ, R82.H0_H0 ;  /* 0x20000052ff3e7230 */ /* 0x000fe20000004100 */
[--C-:B------:R-:W-:Y:S01]  /*cc90*/  SHF.R.U32.HI R65, RZ, 0x10, R59.reuse ;  /* 0x00000010ff417819 */ /* 0x100fe2000001163b */
[----:B------:R-:W-:Y:S01]  /*cca0*/  HADD2.F32 R64, -RZ, R81.H0_H0 ;  /* 0x20000051ff407230 */ /* 0x000fe20000004100 */
[----:B------:R-:W-:Y:S01]  /*ccb0*/  SHF.R.U64 R71, R58, 0x10, R59 ;  /* 0x000000103a477819 */ /* 0x000fe2000000123b */
[----:B------:R-:W-:Y:S01]  /*ccc0*/  HADD2.F32 R63, -RZ, R63.H0_H0 ;  /* 0x2000003fff3f7230 */ /* 0x000fe20000004100 */
[----:B------:R-:W-:Y:S01]  /*ccd0*/  SHF.R.U64 R83, R56, 0x10, R57 ;  /* 0x0000001038537819 */ /* 0x000fe20000001239 */
[----:B------:R-:W-:Y:S02]  /*cce0*/  HADD2.F32 R65, -RZ, R65.H0_H0 ;  /* 0x20000041ff417230 */ /* 0x000fe40000004100 */
[----:B------:R-:W-:-:S02]  /*ccf0*/  HADD2.F32 R81, -RZ, R81.H1_H1 ;  /* 0x30000051ff517230 */ /* 0x000fc40000004100 */
[----:B------:R-:W-:Y:S02]  /*cd00*/  HADD2.F32 R82, -RZ, R82.H1_H1 ;  /* 0x30000052ff527230 */ /* 0x000fe40000004100 */
[--C-:B0-----:R-:W-:Y:S02]  /*cd10*/  HADD2.F32 R59, -RZ, R7.reuse.H1_H1 ;  /* 0x30000007ff3b7230 */ /* 0x101fe40000004100 */
[----:B------:R-:W-:Y:S02]  /*cd20*/  HADD2.F32 R58, -RZ, R7.H0_H0 ;  /* 0x20000007ff3a7230 */ /* 0x000fe40000004100 */
[--C-:B------:R-:W-:Y:S02]  /*cd30*/  HADD2.F32 R7, -RZ, R4.reuse.H0_H0 ;  /* 0x20000004ff077230 */ /* 0x100fe40000004100 */
[C---:B------:R-:W-:Y:S01]  /*cd40*/  FMUL.FTZ R70, R59.reuse, R63 ;  /* 0x0000003f3b467220 */ /* 0x040fe20000410000 */
[----:B------:R-:W-:Y:S02]  /*cd50*/  HADD2.F32 R4, -RZ, R4.H1_H1 ;  /* 0x30000004ff047230 */ /* 0x000fe40000004100 */
[----:B------:R-:W-:Y:S01]  /*cd60*/  FMUL.FTZ R67, R59, R65 ;  /* 0x000000413b437220 */ /* 0x000fe20000410000 */
[----:B------:R-:W-:-:S02]  /*cd70*/  HADD2.F32 R56, -RZ, R6.H0_H0 ;  /* 0x20000006ff387230 */ /* 0x000fc40000004100 */
[----:B------:R-:W-:Y:S01]  /*cd80*/  FFMA.FTZ R84, R58, R65, R70 ;  /* 0x000000413a547223 */ /* 0x000fe20000010046 */
[----:B------:R-:W-:Y:S02]  /*cd90*/  HADD2.F32 R57, -RZ, R6.H1_H1 ;  /* 0x30000006ff397230 */ /* 0x000fe40000004100 */
[----:B------:R-:W-:Y:S01]  /*cda0*/  FMUL.FTZ R66, R4, R64 ;  /* 0x0000004004427220 */ /* 0x000fe20000410000 */
[--C-:B------:R-:W-:Y:S02]  /*cdb0*/  HADD2.F32 R6, -RZ, R5.reuse.H0_H0 ;  /* 0x20000005ff067230 */ /* 0x100fe40000004100 */
[----:B------:R-:W-:Y:S01]  /*cdc0*/  FFMA.FTZ R67, R58, R63, -R67 ;  /* 0x0000003f3a437223 */ /* 0x000fe20000010843 */
[-C--:B------:R-:W-:Y:S01]  /*cdd0*/  FMUL.FTZ R70, R4, R62.reuse ;  /* 0x0000003e04467220 */ /* 0x080fe20000410000 */
[----:B------:R-:W-:Y:S02]  /*cde0*/  HADD2.F32 R5, -RZ, R5.H1_H1 ;  /* 0x30000005ff057230 */ /* 0x000fe40000004100 */
[----:B------:R-:W-:Y:S01]  /*cdf0*/  FFMA.FTZ R66, R7, R62, -R66 ;  /* 0x0000003e07427223 */ /* 0x000fe20000010842 */
[----:B------:R-:W-:-:S02]  /*ce00*/  HADD2.F32 R58, -RZ, R71.H0_H0 ;  /* 0x20000047ff3a7230 */ /* 0x000fc40000004100 */
[----:B------:R-:W-:Y:S01]  /*ce10*/  FFMA.FTZ R59, R7, R64, R70 ;  /* 0x00000040073b7223 */ /* 0x000fe20000010046 */
[----:B------:R-:W-:Y:S02]  /*ce20*/  HADD2.F32 R4, -RZ, R83.H0_H0 ;  /* 0x20000053ff047230 */ /* 0x000fe40000004100 */
[CC--:B------:R-:W-:Y:S01]  /*ce30*/  FMUL.FTZ R63, R57.reuse, R81.reuse ;  /* 0x00000051393f7220 */ /* 0x0c0fe20000410000 */
[----:B------:R-:W-:Y:S01]  /*ce40*/  FMUL.FTZ R62, R57, R82 ;  /* 0x00000052393e7220 */ /* 0x000fe20000410000 */
[C---:B------:R-:W-:Y:S01]  /*ce50*/  FMUL.FTZ R7, R5.reuse, R58 ;  /* 0x0000003a05077220 */ /* 0x040fe20000410000 */
[----:B------:R-:W-:Y:S01]  /*ce60*/  FMUL.FTZ R57, R5, R4 ;  /* 0x0000000405397220 */ /* 0x000fe20000410000 */
[C---:B------:R-:W-:Y:S01]  /*ce70*/  FFMA.FTZ R63, R56.reuse, R82, -R63 ;  /* 0x00000052383f7223 */ /* 0x040fe2000001083f */
[----:B------:R-:W-:Y:S01]  /*ce80*/  FFMA.FTZ R62, R56, R81, R62 ;  /* 0x00000051383e7223 */ /* 0x000fe2000001003e */
[C---:B------:R-:W-:Y:S01]  /*ce90*/  FFMA.FTZ R5, R6.reuse, R4, -R7 ;  /* 0x0000000406057223 */ /* 0x040fe20000010807 */
[----:B------:R-:W-:Y:S01]  /*cea0*/  FFMA.FTZ R58, R6, R58, R57 ;  /* 0x0000003a063a7223 */ /* 0x000fe20000010039 */
[----:B------:R-:W-:-:S02]  /*ceb0*/  F2FP.F16.F32.PACK_AB R7, R84, R67 ;  /* 0x000000435407723e */ /* 0x000fc400000000ff */
[----:B------:R-:W-:Y:S02]  /*cec0*/  F2FP.F16.F32.PACK_AB R6, R62, R63 ;  /* 0x0000003f3e06723e */ /* 0x000fe400000000ff */
[----:B------:R-:W-:Y:S02]  /*ced0*/  F2FP.F16.F32.PACK_AB R4, R59, R66 ;  /* 0x000000423b04723e */ /* 0x000fe400000000ff */
[----:B------:R-:W-:-:S05]  /*cee0*/  F2FP.F16.F32.PACK_AB R5, R58, R5 ;  /* 0x000000053a05723e */ /* 0x000fca00000000ff */
[----:B------:R2:W-:Y:S02]  /*cef0*/  STS.128 [R60+0x10400], R4 ;  /* 0x010400043c007388 */ /* 0x0005e40000000c00 */
.L_x_1473:
[----:B------:R-:W-:Y:S05]  /*cf00*/  BSYNC B2 ;  /* 0x0000000000027941 */ /* 0x000fea0003800000 */
.L_x_1472:
[----:B------:R-:W-:Y:S04]  /*cf10*/  BSSY B2, `(.L_x_1474) ;  /* 0x000002c000027945 */ /* 0x000fe80003800000 */
[----:B------:R-:W-:Y:S05]  /*cf20*/  @P4 BRA `(.L_x_1475) ;  /* 0x0000000000a84947 */ /* 0x000fea0003800000 */
[----:B012---:R-:W0:Y:S01]  /*cf30*/  LDS.128 R4, [R10+0x4000] ;  /* 0x004000000a047984 */ /* 0x007e220000000c00 */
        /* <DEDUP_REMOVED lines=41> */
.L_x_1475:
[----:B------:R-:W-:Y:S05]  /*d1d0*/  BSYNC B2 ;  /* 0x0000000000027941 */ /* 0x000fea0003800000 */
.L_x_1474:
[----:B------:R-:W-:Y:S04]  /*d1e0*/  BSSY B2, `(.L_x_1476) ;  /* 0x000002c000027945 */ /* 0x000fe80003800000 */
[----:B------:R-:W-:Y:S05]  /*d1f0*/  @P5 BRA `(.L_x_1477) ;  /* 0x0000000000a85947 */ /* 0x000fea0003800000 */
[----:B0123--:R-:W0:Y:S01]  /*d200*/  LDS.128 R4, [R60+0x14400] ;  /* 0x014400003c047984 */ /* 0x00fe220000000c00 */
[----:B------:R-:W-:Y:S01]  /*d210*/  SHF.R.U32.HI R53, RZ, 0x10, R51 ;  /* 0x00000010ff357819 */ /* 0x000fe20000011633 */
[----:B------:R-:W-:Y:S01]  /*d220*/  HADD2.F32 R52, -RZ, R78.H0_H0 ;  /* 0x2000004eff347230 */ /* 0x000fe20000004100 */
[----:B------:R-:W-:Y:S01]  /*d230*/  SHF.R.U32.HI R55, RZ, 0x10, R49 ;  /* 0x00000010ff377819 */ /* 0x000fe20000011631 */
        /* <DEDUP_REMOVED lines=38> */
.L_x_1477:
[----:B------:R-:W-:Y:S05]  /*d4a0*/  BSYNC B2 ;  /* 0x0000000000027941 */ /* 0x000fea0003800000 */
.L_x_1476:
[----:B------:R-:W-:Y:S05]  /*d4b0*/  @P6 BRA `(.L_x_1467) ;  /* 0x0000000000a86947 */ /* 0x000fea0003800000 */
[----:B01234-:R-:W0:Y:S01]  /*d4c0*/  LDS.128 R4, [R10+0x8000] ;  /* 0x008000000a047984 */ /* 0x01fe220000000c00 */
        /* <DEDUP_REMOVED lines=41> */
.L_x_1467:
[----:B------:R-:W-:Y:S05]  /*d760*/  BSYNC B1 ;  /* 0x0000000000017941 */ /* 0x000fea0003800000 */
.L_x_1466:
[----:B------:R-:W-:Y:S05]  /*d770*/  @P1 BRA `(.L_x_1478) ;  /* 0x00000044003c1947 */ /* 0x000fea0003800000 */
[----:B01234-:R-:W0:Y:S01]  /*d780*/  LDC R5, c[0x0][0x3d4] ;  /* 0x0000f500ff057b82 */ /* 0x01fe220000000800 */
[C---:B------:R-:W-:Y:S01]  /*d790*/  IADD3 R4, R16.reuse, 0x10, RZ ;  /* 0x0000001010047810 */ /* 0x040fe20007ffe0ff */
[C---:B------:R-:W-:Y:S01]  /*d7a0*/  VIADD R6, R16.reuse, 0x20 ;  /* 0x0000002010067836 */ /* 0x040fe20000000000 */
[----:B------:R-:W-:Y:S01]  /*d7b0*/  BSSY B1, `(.L_x_1479) ;  /* 0x0000035000017945 */ /* 0x000fe20003800000 */
[C---:B------:R-:W-:Y:S01]  /*d7c0*/  VIADD R44, R16.reuse, 0x30 ;  /* 0x00000030102c7836 */ /* 0x040fe20000000000 */
        /* <DEDUP_REMOVED lines=10> */
[----:B------:R-:W-:Y:S01]  /*d870*/  SHF.R.U32.HI R45, RZ, 0x10, R43 ;  /* 0x00000010ff2d7819 */ /* 0x000fe2000001162b */
[----:B------:R-:W-:Y:S01]  /*d880*/  HADD2.F32 R44, -RZ, R73.H0_H0 ;  /* 0x20000049ff2c7230 */ /* 0x000fe20000004100 */
[----:B------:R-:W-:Y:S01]  /*d890*/  SHF.R.U32.HI R47, RZ, 0x10, R41 ;  /* 0x00000010ff2f7819 */ /* 0x000fe20000011629 */
[--C-:B------:R-:W-:Y:S01]  /*d8a0*/  HADD2.F32 R46, -RZ, R74.reuse.H0_H0 ;  /* 0x2000004aff2e7230 */ /* 0x100fe20000004100 */
        /* <DEDUP_REMOVED lines=24> */
[C---:B------:R-:W-:Y:S01]  /*da30*/  FMUL.FTZ R45, R41.reuse, R74 ;  /* 0x0000004a292d7220 */ /* 0x040fe20000410000 */
[-C--:B------:R-:W-:Y:S01]  /*da40*/  FMUL.FTZ R47, R41, R73.reuse ;  /* 0x00000049292f7220 */ /* 0x080fe20000410000 */
        /* <DEDUP_REMOVED lines=11> */
.L_x_1480:
[----:B------:R-:W-:Y:S05]  /*db00*/  BSYNC B1 ;  /* 0x0000000000017941 */ /* 0x000fea0003800000 */
.L_x_1479:
[----:B------:R-:W-:Y:S04]  /*db10*/  BSSY B1, `(.L_x_1481) ;  /* 0x000002c000017945 */ /* 0x000fe80003800000 */
[----:B------:R-:W-:Y:S05]  /*db20*/  @P1 BRA `(.L_x_1482) ;  /* 0x0000000000a81947 */ /* 0x000fea0003800000 */
[----:B0-----:R-:W0:Y:S01]  /*db30*/  LDS.128 R4, [R10+0x2000] ;  /* 0x002000000a047984 */ /* 0x001e220000000c00 */
        /* <DEDUP_REMOVED lines=41> */
.L_x_1482:
[----:B------:R-:W-:Y:S05]  /*ddd0*/  BSYNC B1 ;  /* 0x0000000000017941 */ /* 0x000fea0003800000 */
.L_x_1481:
[----:B------:R-:W-:Y:S04]  /*dde0*/  BSSY B1, `(.L_x_1483) ;  /* 0x000002c000017945 */ /* 0x000fe80003800000 */
[----:B------:R-:W-:Y:S05]  /*ddf0*/  @P2 BRA `(.L_x_1484) ;  /* 0x0000000000a82947 */ /* 0x000fea0003800000 */
[----:B01----:R-:W0:Y:S01]  /*de00*/  LDS.128 R4, [R60+0x12400] ;  /* 0x012400003c047984 */ /* 0x003e220000000c00 */
        /* <DEDUP_REMOVED lines=31> */
[-C--:B------:R-:W-:Y:S01]  /*e000*/  FMUL.FTZ R33, R5, R4.reuse ;  /* 0x0000000405217220 */ /* 0x080fe20000410000 */
        /* <DEDUP_REMOVED lines=9> */
.L_x_1484:
[----:B------:R-:W-:Y:S05]  /*e0a0*/  BSYNC B1 ;  /* 0x0000000000017941 */ /* 0x000fea0003800000 */
.L_x_1483:
[----:B------:R-:W-:Y:S04]  /*e0b0*/  BSSY B1, `(.L_x_1485) ;  /* 0x000002c000017945 */ /* 0x000fe80003800000 */
[----:B------:R-:W-:Y:S05]  /*e0c0*/  @P3 BRA `(.L_x_1486) ;  /* 0x0000000000a83947 */ /* 0x000fea0003800000 */
[----:B012---:R-:W0:Y:S01]  /*e0d0*/  LDS.128 R4, [R10+0x6000] ;  /* 0x006000000a047984 */ /* 0x007e220000000c00 */
[----:B------:R-:W-:Y:S01]  /*e0e0*/  SHF.R.U32.HI R32, RZ, 0x10, R31 ;  /* 0x00000010ff207819 */ /* 0x000fe2000001161f */
[----:B------:R-:W-:Y:S01]  /*e0f0*/  HADD2.F32 R33, -RZ, R13.H0_H0 ;  /* 0x2000000dff217230 */ /* 0x000fe20000004100 */
[----:B------:R-:W-:Y:S02]  /*e100*/  SHF.R.U32.HI R34, RZ, 0x10, R29 ;  /* 0x00000010ff227819 */ /* 0x000fe4000001161d */
[----:B------:R-:W-:Y:S01]  /*e110*/  SHF.R.U64 R38, R30, 0x10, R31 ;  /* 0x000000101e267819 */ /* 0x000fe2000000121f */
[----:B------:R-:W-:Y:S01]  /*e120*/  HADD2.F32 R32, -RZ, R32.H0_H0 ;  /* 0x20000020ff207230 */ /* 0x000fe20000004100 */
[----:B------:R-:W-:Y:S01]  /*e130*/  SHF.R.U64 R37, R28, 0x10, R29 ;  /* 0x000000101c257819 */ /* 0x000fe2000000121d */
[----:B------:R-:W-:Y:S02]  /*e140*/  HADD2.F32 R34, -RZ, R34.H0_H0 ;  /* 0x20000022ff227230 */ /* 0x000fe40000004100 */
[----:B------:R-:W-:-:S02]  /*e150*/  HADD2.F32 R31, -RZ, R14.H0_H0 ;  /* 0x2000000eff1f7230 */ /* 0x000fc40000004100 */
        /* <DEDUP_REMOVED lines=8> */
[C---:B------:R-:W-:Y:S01]  /*e1e0*/  FFMA.FTZ R36, R29.reuse, R32, -R36 ;  /* 0x000000201d247223 */ /* 0x040fe20000010824 */
[----:B------:R-:W-:Y:S02]  /*e1f0*/  HADD2.F32 R28, -RZ, R6.H1_H1 ;  /* 0x30000006ff1c7230 */ /* 0x000fe40000004100 */
[----:B------:R-:W-:Y:S01]  /*e200*/  FFMA.FTZ R35, R29, R34, R35 ;  /* 0x000000221d237223 */ /* 0x000fe20000010023 */
[----:B------:R-:W-:Y:S02]  /*e210*/  HADD2.F32 R6, -RZ, R5.H0_H0 ;  /* 0x20000005ff067230 */ /* 0x000fe40000004100 */
[C---:B------:R-:W-:Y:S01]  /*e220*/  FMUL.FTZ R30, R4.reuse, R33 ;  /* 0x00000021041e7220 */ /* 0x040fe20000410000 */
[----:B------:R-:W-:Y:S01]  /*e230*/  FMUL.FTZ R32, R4, R31 ;  /* 0x0000001f04207220 */ /* 0x000fe20000410000 */
[----:B------:R-:W-:Y:S02]  /*e240*/  HADD2.F32 R29, -RZ, R13.H1_H1 ;  /* 0x3000000dff1d7230 */ /* 0x000fe40000004100 */
[----:B------:R-:W-:Y:S01]  /*e250*/  FMUL.FTZ R34, R28, R14 ;  /* 0x0000000e1c227220 */ /* 0x000fe20000410000 */
[----:B------:R-:W-:-:S02]  /*e260*/  HADD2.F32 R5, -RZ, R5.H1_H1 ;  /* 0x30000005ff057230 */ /* 0x000fc40000004100 */
[C---:B------:R-:W-:Y:S01]  /*e270*/  FFMA.FTZ R33, R7.reuse, R33, R32 ;  /* 0x0000002107217223 */ /* 0x040fe20000010020 */
[----:B------:R-:W-:Y:S02]  /*e280*/  HADD2.F32 R13, -RZ, R37.H0_H0 ;  /* 0x20000025ff0d7230 */ /* 0x000fe40000004100 */
[----:B------:R-:W-:Y:S01]  /*e290*/  FFMA.FTZ R30, R7, R31, -R30 ;  /* 0x0000001f071e7223 */ /* 0x000fe2000001081e */
[----:B------:R-:W-:Y:S02]  /*e2a0*/  HADD2.F32 R4, -RZ, R38.H0_H0 ;  /* 0x20000026ff047230 */ /* 0x000fe40000004100 */
[----:B------:R-:W-:Y:S01]  /*e2b0*/  FMUL.FTZ R32, R28, R29 ;  /* 0x0000001d1c207220 */ /* 0x000fe20000410000 */
[C---:B------:R-:W-:Y:S02]  /*e2c0*/  FMUL.FTZ R7, R5.reuse, R13 ;  /* 0x0000000d05077220 */ /* 0x040fe40000410000 */
        /* <DEDUP_REMOVED lines=10> */
.L_x_1486:
[----:B------:R-:W-:Y:S05]  /*e370*/  BSYNC B1 ;  /* 0x0000000000017941 */ /* 0x000fea0003800000 */
.L_x_1485:
[----:B------:R-:W-:Y:S04]  /*e380*/  BSSY B1, `(.L_x_1487) ;  /* 0x000002c000017945 */ /* 0x000fe80003800000 */
[----:B------:R-:W-:Y:S05]  /*e390*/  @P4 BRA `(.L_x_1488) ;  /* 0x0000000000a84947 */ /* 0x000fea0003800000 */
[----:B0123--:R-:W0:Y:S01]  /*e3a0*/  LDS.128 R4, [R60+0x16400] ;  /* 0x016400003c047984 */ /* 0x00fe220000000c00 */
[--C-:B------:R-:W-:Y:S02]  /*e3b0*/  SHF.R.U64 R32, R26, 0x10, R27.reuse ;  /* 0x000000101a207819 */ /* 0x100fe4000000121b */
[----:B------:R-:W-:Y:S01]  /*e3c0*/  SHF.R.U32.HI R26, RZ, 0x10, R27 ;  /* 0x00000010ff1a7819 */ /* 0x000fe2000001161b */
[----:B------:R-:W-:Y:S01]  /*e3d0*/  HADD2.F32 R27, -RZ, R11.H0_H0 ;  /* 0x2000000bff1b7230 */ /* 0x000fe20000004100 */
[--C-:B------:R-:W-:Y:S02]  /*e3e0*/  SHF.R.U32.HI R28, RZ, 0x10, R25.reuse ;  /* 0x00000010ff1c7819 */ /* 0x100fe40000011619 */
[----:B------:R-:W-:Y:S01]  /*e3f0*/  SHF.R.U64 R31, R24, 0x10, R25 ;  /* 0x00000010181f7819 */ /* 0x000fe20000001219 */
[----:B------:R-:W-:Y:S02]  /*e400*/  HADD2.F32 R26, -RZ, R26.H0_H0 ;  /* 0x2000001aff1a7230 */ /* 0x000fe40000004100 */
[----:B------:R-:W-:-:S02]  /*e410*/  HADD2.F32 R28, -RZ, R28.H0_H0 ;  /* 0x2000001cff1c7230 */ /* 0x000fc40000004100 */
[--C-:B------:R-:W-:Y:S02]  /*e420*/  HADD2.F32 R25, -RZ, R12.reuse.H0_H0 ;  /* 0x2000000cff197230 */ /* 0x100fe40000004100 */
[----:B------:R-:W-:Y:S02]  /*e430*/  HADD2.F32 R12, -RZ, R12.H1_H1 ;  /* 0x3000000cff0c7230 */ /* 0x000fe40000004100 */
[--C-:B0-----:R-:W-:Y:S02]  /*e440*/  HADD2.F32 R24, -RZ, R7.reuse.H1_H1 ;  /* 0x30000007ff187230 */ /* 0x101fe40000004100 */
[----:B------:R-:W-:Y:S02]  /*e450*/  HADD2.F32 R15, -RZ, R7.H0_H0 ;  /* 0x20000007ff0f7230 */ /* 0x000fe40000004100 */
[--C-:B------:R-:W-:Y:S02]  /*e460*/  HADD2.F32 R7, -RZ, R4.reuse.H0_H0 ;  /* 0x20000004ff077230 */ /* 0x100fe40000004100 */
[----:B------:R-:W-:Y:S01]  /*e470*/  FMUL.FTZ R30, R24, R28 ;  /* 0x0000001c181e7220 */ /* 0x000fe20000410000 */
[----:B------:R-:W-:-:S02]  /*e480*/  HADD2.F32 R4, -RZ, R4.H1_H1 ;  /* 0x30000004ff047230 */ /* 0x000fc40000004100 */
[-C--:B------:R-:W-:Y:S01]  /*e490*/  FMUL.FTZ R29, R24, R26.reuse ;  /* 0x0000001a181d7220 */ /* 0x080fe20000410000 */
[--C-:B------:R-:W-:Y:S02]  /*e4a0*/  HADD2.F32 R13, -RZ, R6.reuse.H0_H0 ;  /* 0x20000006ff0d7230 */ /* 0x100fe40000004100 */
[C---:B------:R-:W-:Y:S01]  /*e4b0*/  FFMA.FTZ R30, R15.reuse, R26, -R30 ;  /* 0x0000001a0f1e7223 */ /* 0x040fe2000001081e */
[----:B------:R-:W-:Y:S02]  /*e4c0*/  HADD2.F32 R14, -RZ, R6.H1_H1 ;  /* 0x30000006ff0e7230 */ /* 0x000fe40000004100 */
[----:B------:R-:W-:Y:S01]  /*e4d0*/  FFMA.FTZ R29, R15, R28, R29 ;  /* 0x0000001c0f1d7223 */ /* 0x000fe2000001001d */
[----:B------:R-:W-:Y:S02]  /*e4e0*/  HADD2.F32 R6, -RZ, R5.H0_H0 ;  /* 0x20000005ff067230 */ /* 0x000fe40000004100 */
[C---:B------:R-:W-:Y:S01]  /*e4f0*/  FMUL.FTZ R24, R4.reuse, R27 ;  /* 0x0000001b04187220 */ /* 0x040fe20000410000 */
[----:B------:R-:W-:Y:S01]  /*e500*/  FMUL.FTZ R26, R4, R25 ;  /* 0x00000019041a7220 */ /* 0x000fe20000410000 */
[----:B------:R-:W-:-:S02]  /*e510*/  HADD2.F32 R15, -RZ, R11.H1_H1 ;  /* 0x3000000bff0f7230 */ /* 0x000fc40000004100 */
[C---:B------:R-:W-:Y:S01]  /*e520*/  FMUL.FTZ R28, R14.reuse, R12 ;  /* 0x0000000c0e1c7220 */ /* 0x040fe20000410000 */
[----:B------:R-:W-:Y:S02]  /*e530*/  HADD2.F32 R5, -RZ, R5.H1_H1 ;  /* 0x30000005ff057230 */ /* 0x000fe40000004100 */
[C---:B------:R-:W-:Y:S01]  /*e540*/  FFMA.FTZ R27, R7.reuse, R27, R26 ;  /* 0x0000001b071b7223 */ /* 0x040fe2000001001a */
[----:B------:R-:W-:Y:S02]  /*e550*/  HADD2.F32 R11, -RZ, R31.H0_H0 ;  /* 0x2000001fff0b7230 */ /* 0x000fe40000004100 */
[----:B------:R-:W-:Y:S01]  /*e560*/  FFMA.FTZ R24, R7, R25, -R24 ;  /* 0x0000001907187223 */ /* 0x000fe20000010818 */
[----:B------:R-:W-:Y:S02]  /*e570*/  HADD2.F32 R4, -RZ, R32.H0_H0 ;  /* 0x20000020ff047230 */ /* 0x000fe40000004100 */
[----:B------:R-:W-:Y:S01]  /*e580*/  FMUL.FTZ R26, R14, R15 ;  /* 0x0000000f0e1a7220 */ /* 0x000fe20000410000 */
[----:B------:R-:W-:-:S02]  /*e590*/  FMUL.FTZ R7, R5, R11 ;  /* 0x0000000b05077220 */ /* 0x000fc40000410000 */
[----:B------:R-:W-:Y:S01]  /*e5a0*/  FMUL.FTZ R14, R5, R4 ;  /* 0x00000004050e7220 */ /* 0x000fe20000410000 */
[C---:B------:R-:W-:Y:S01]  /*e5b0*/  FFMA.FTZ R26, R13.reuse, R12, -R26 ;  /* 0x0000000c0d1a7223 */ /* 0x040fe2000001081a */
[----:B------:R-:W-:Y:S01]  /*e5c0*/  FFMA.FTZ R13, R13, R15, R28 ;  /* 0x0000000f0d0d7223 */ /* 0x000fe2000001001c */
[C---:B------:R-:W-:Y:S01]  /*e5d0*/  FFMA.FTZ R5, R6.reuse, R4, -R7 ;  /* 0x0000000406057223 */ /* 0x040fe20000010807 */
[----:B------:R-:W-:Y:S01]  /*e5e0*/  FFMA.FTZ R14, R6, R11, R14 ;  /* 0x0000000b060e7223 */ /* 0x000fe2000001000e */
[----:B------:R-:W-:Y:S02]  /*e5f0*/  F2FP.F16.F32.PACK_AB R7, R29, R30 ;  /* 0x0000001e1d07723e */ /* 0x000fe400000000ff */
[----:B------:R-:W-:Y:S02]  /*e600*/  F2FP.F16.F32.PACK_AB R6, R13, R26 ;  /* 0x0000001a0d06723e */ /* 0x000fe400000000ff */
[----:B------:R-:W-:Y:S02]  /*e610*/  F2FP.F16.F32.PACK_AB R4, R27, R24 ;  /* 0x000000181b04723e */ /* 0x000fe400000000ff */
[----:B------:R-:W-:-:S05]  /*e620*/  F2FP.F16.F32.PACK_AB R5, R14, R5 ;  /* 0x000000050e05723e */ /* 0x000fca00000000ff */
[----:B------:R4:W-:Y:S02]  /*e630*/  STS.128 [R60+0x16400], R4 ;  /* 0x016400043c007388 */ /* 0x0009e40000000c00 */
.L_x_1488:
[----:B------:R-:W-:Y:S05]  /*e640*/  BSYNC B1 ;  /* 0x0000000000017941 */ /* 0x000fea0003800000 */
.L_x_1487:
[----:B------:R-:W-:Y:S05]  /*e650*/  @P5 BRA `(.L_x_1478) ;  /* 0x0000003400845947 */ /* 0x000fea0003800000 */
[----:B01234-:R-:W0:Y:S01]  /*e660*/  LDS.128 R4, [R10+0xa000] ;  /* 0x00a000000a047984 */ /* 0x01fe220000000c00 */
[----:B------:R-:W-:Y:S01]  /*e670*/  SHF.R.U64 R26, R20, 0x10, R21 ;  /* 0x00000010141a7819 */ /* 0x000fe20000001215 */
[--C-:B------:R-:W-:Y:S01]  /*e680*/  HADD2.F32 R13, -RZ, R3.reuse.H0_H0 ;  /* 0x20000003ff0d7230 */ /* 0x100fe20000004100 */
[----:B------:R-:W-:Y:S01]  /*e690*/  SHF.R.U32.HI R20, RZ, 0x10, R9 ;  /* 0x00000010ff147819 */ /* 0x000fe20000011609 */
[----:B------:R-:W-:Y:S01]  /*e6a0*/  HADD2.F32 R15, -RZ, R0.H0_H0 ;  /* 0x20000000ff0f7230 */ /* 0x000fe20000004100 */
[----:B------:R-:W-:Y:S01]  /*e6b0*/  SHF.R.U32.HI R14, RZ, 0x10, R21 ;  /* 0x00000010ff0e7819 */ /* 0x000fe20000011615 */
[----:B------:R-:W-:Y:S01]  /*e6c0*/  HADD2.F32 R3, -RZ, R3.H1_H1 ;  /* 0x30000003ff037230 */ /* 0x000fe20000004100 */
        /* <DEDUP_REMOVED lines=12> */
[C---:B------:R-:W-:Y:S01]  /*e790*/  FMUL.FTZ R12, R4.reuse, R15 ;  /* 0x0000000f040c7220 */ /* 0x040fe20000410000 */
[--C-:B------:R-:W-:Y:S02]  /*e7a0*/  HADD2.F32 R6, -RZ, R5.reuse.H0_H0 ;  /* 0x20000005ff067230 */ /* 0x100fe40000004100 */
[----:B------:R-:W-:Y:S01]  /*e7b0*/  FFMA.FTZ R21, R11, R20, R21 ;  /* 0x000000140b157223 */ /* 0x000fe20000010015 */
[-C--:B------:R-:W-:Y:S01]  /*e7c0*/  FMUL.FTZ R14, R4, R13.reuse ;  /* 0x0000000d040e7220 */ /* 0x080fe20000410000 */
[----:B------:R-:W-:Y:S02]  /*e7d0*/  HADD2.F32 R5, -RZ, R5.H1_H1 ;  /* 0x30000005ff057230 */ /* 0x000fe40000004100 */
        /* <DEDUP_REMOVED lines=8> */
[C---:B------:R-:W-:Y:S01]  /*e860*/  FFMA.FTZ R14, R8.reuse, R11, R14 ;  /* 0x0000000b080e7223 */ /* 0x040fe2000001000e */
[-C--:B------:R-:W-:Y:S01]  /*e870*/  FMUL.FTZ R9, R5, R0.reuse ;  /* 0x0000000005097220 */ /* 0x080fe20000410000 */
[----:B------:R-:W-:Y:S01]  /*e880*/  FFMA.FTZ R13, R8, R3, -R13 ;  /* 0x00000003080d7223 */ /* 0x000fe2000001080d */
[C---:B------:R-:W-:Y:S01]  /*e890*/  FFMA.FTZ R5, R6.reuse, R0, -R7 ;  /* 0x0000000006057223 */ /* 0x040fe20000010807 */
[----:B------:R-:W-:Y:S01]  /*e8a0*/  F2FP.F16.F32.PACK_AB R7, R21, R24 ;  /* 0x000000181507723e */ /* 0x000fe200000000ff */
[----:B------:R-:W-:Y:S01]  /*e8b0*/  FFMA.FTZ R0, R6, R4, R9 ;  /* 0x0000000406007223 */ /* 0x000fe20000010009 */
[----:B------:R-:W-:-:S02]  /*e8c0*/  F2FP.F16.F32.PACK_AB R4, R15, R12 ;  /* 0x0000000c0f04723e */ /* 0x000fc400000000ff */
[----:B------:R-:W-:Y:S02]  /*e8d0*/  F2FP.F16.F32.PACK_AB R6, R14, R13 ;  /* 0x0000000d0e06723e */ /* 0x000fe400000000ff */
[----:B------:R-:W-:-:S05]  /*e8e0*/  F2FP.F16.F32.PACK_AB R5, R0, R5 ;  /* 0x000000050005723e */ /* 0x000fca00000000ff */
[----:B------:R0:W-:Y:S01]  /*e8f0*/  STS.128 [R10+0xa000], R4 ;  /* 0x00a000040a007388 */ /* 0x0001e20000000c00 */
[----:B------:R-:W-:Y:S05]  /*e900*/  BRA `(.L_x_1478) ;  /* 0x0000003000d87947 */ /* 0x000fea0003800000 */
.L_x_1451:
[----:B------:R-:W0:Y:S01]  /*e910*/  LDC R75, c[0x0][0x428] ;  /* 0x00010a00ff4b7b82 */ /* 0x000e220000000800 */
[-C--:B------:R-:W-:Y:S01]  /*e920*/  ISETP.GE.AND P0, PT, R162, R8.reuse, PT ;  /* 0x00000008a200720c */ /* 0x080fe20003f06270 */
[----:B------:R-:W-:Y:S01]  /*e930*/  BSSY B1, `(.L_x_1489) ;  /* 0x000003f000017945 */ /* 0x000fe20003800000 */
[----:B------:R-:W-:Y:S01]  /*e940*/  ISETP.GE.AND P1, PT, R185, R8, PT ;  /* 0x00000008b900720c */ /* 0x000fe20003f26270 */
[----:B------:R-:W-:Y:S01]  /*e950*/  IMAD.MOV.U32 R9, RZ, RZ, R61 ;  /* 0x000000ffff097224 */ /* 0x000fe200078e003d */
[----:B------:R-:W-:Y:S01]  /*e960*/  MOV R11, R79 ;  /* 0x0000004f000b7202 */ /* 0x000fe20000000f00 */
[----:B------:R-:W-:Y:S01]  /*e970*/  IMAD.MOV.U32 R8, RZ, RZ, R74 ;  /* 0x000000ffff087224 */ /* 0x000fe200078e004a */
[----:B------:R-:W-:Y:S01]  /*e980*/  CS2R R40, SRZ ;  /* 0x0000000000287805 */ /* 0x000fe2000001ff00 */
[----:B------:R-:W-:Y:S01]  /*e990*/  IMAD.MOV.U32 R10, RZ, RZ, R72 ;  /* 0x000000ffff0a7224 */ /* 0x000fe200078e0048 */
        /* <DEDUP_REMOVED lines=22> */
[----:B0-----:R-:W-:Y:S06]  /*eb00*/  @P0 BRA `(.L_x_1490) ;  /* 0x0000000000840947 */ /* 0x001fec0003800000 */
[----:B------:R-:W-:Y:S01]  /*eb10*/  IADD3 R4, P2, R86, R71, RZ ;  /* 0x0000004756047210 */ /* 0x000fe20007f5e0ff */
[----:B------:R-:W-:Y:S01]  /*eb20*/  ULDC.64 UR4, c[0x0][0x3c8] ;  /* 0x0000f20000047ab9 */ /* 0x000fe20000000a00 */
[----:B------:R-:W-:Y:S01]  /*eb30*/  IADD3 R0, P3, R89, R70, RZ ;  /* 0x0000004659007210 */ /* 0x000fe20007f7e0ff */
[----:B------:R-:W-:Y:S01]  /*eb40*/  ULDC.64 UR6, c[0x0][0x3e0] ;  /* 0x0000f80000067ab9 */ /* 0x000fe20000000a00 */
[----:B------:R-:W-:Y:S01]  /*eb50*/  CS2R R32, SRZ ;  /* 0x0000000000207805 */ /* 0x000fe2000001ff00 */
[----:B------:R-:W-:Y:S01]  /*eb60*/  IMAD.X R5, R84, 0x1, R85, P2 ;  /* 0x0000000154057824 */ /* 0x000fe200010e0655 */
[----:B------:R-:W-:Y:S01]  /*eb70*/  LEA R20, P2, R4, UR4, 0x1 ;  /* 0x0000000404147c11 */ /* 0x000fe2000f8408ff */
[----:B------:R-:W-:Y:S01]  /*eb80*/  IMAD.X R3, R87, 0x1, R82, P3 ;  /* 0x0000000157037824 */ /* 0x000fe200018e0652 */
[----:B------:R-:W-:Y:S01]  /*eb90*/  LEA R66, P3, R0, UR6, 0x1 ;  /* 0x0000000600427c11 */ /* 0x000fe2000f8608ff */
[----:B------:R-:W-:Y:S01]  /*eba0*/  ULDC UR4, c[0x0][0x3d4] ;  /* 0x0000f50000047ab9 */ /* 0x000fe20000000800 */
[----:B------:R-:W-:-:S02]  /*ebb0*/  LEA.HI.X R21, R4, UR5, R5, 0x1, P2 ;  /* 0x0000000504157c11 */ /* 0x000fc400090f0c05 */
[----:B------:R-:W-:Y:S02]  /*ebc0*/  CS2R R34, SRZ ;  /* 0x0000000000227805 */ /* 0x000fe4000001ff00 */
[----:B------:R-:W-:Y:S02]  /*ebd0*/  LEA.HI.X R67, R0, UR7, R3, 0x1, P3 ;  /* 0x0000000700437c11 */ /* 0x000fe400098f0c03 */
[----:B------:R-:W-:Y:S02]  /*ebe0*/  CS2R R36, SRZ ;  /* 0x0000000000247805 */ /* 0x000fe4000001ff00 */
[----:B------:R-:W-:Y:S02]  /*ebf0*/  ISETP.GE.AND P2, PT, R22, UR4, PT ;  /* 0x0000000416007c0c */ /* 0x000fe4000bf46270 */
[----:B------:R-:W-:Y:S02]  /*ec00*/  CS2R R38, SRZ ;  /* 0x0000000000267805 */ /* 0x000fe4000001ff00 */
[----:B------:R-:W-:-:S02]  /*ec10*/  ISETP.GE.AND P3, PT, R165, UR4, PT ;  /* 0x00000004a5007c0c */ /* 0x000fc4000bf66270 */
[----:B------:R-:W-:Y:S02]  /*ec20*/  CS2R R60, SRZ ;  /* 0x00000000003c7805 */ /* 0x000fe4000001ff00 */
[----:B------:R-:W-:Y:S02]  /*ec30*/  ISETP.GE.AND P4, PT, R166, UR4, PT ;  /* 0x00000004a6007c0c */ /* 0x000fe4000bf86270 */
[----:B------:R-:W-:Y:S02]  /*ec40*/  CS2R R62, SRZ ;  /* 0x00000000003e7805 */ /* 0x000fe4000001ff00 */
[----:B------:R-:W-:Y:S02]  /*ec50*/  CS2R R4, SRZ ;  /* 0x0000000000047805 */ /* 0x000fe4000001ff00 */
[----:B------:R-:W-:Y:S02]  /*ec60*/  CS2R R6, SRZ ;  /* 0x0000000000067805 */ /* 0x000fe4000001ff00 */
[----:B------:R-:W-:-:S02]  /*ec70*/  CS2R R24, SRZ ;  /* 0x0000000000187805 */ /* 0x000fc4000001ff00 */
[----:B------:R-:W-:Y:S02]  /*ec80*/  CS2R R26, SRZ ;  /* 0x00000000001a7805 */ /* 0x000fe4000001ff00 */
[----:B------:R-:W-:Y:S02]  /*ec90*/  CS2R R28, SRZ ;  /* 0x00000000001c7805 */ /* 0x000fe4000001ff00 */
[----:B------:R-:W-:Y:S01]  /*eca0*/  CS2R R30, SRZ ;  /* 0x00000000001e7805 */ /* 0x000fe2000001ff00 */
[----:B------:R-:W-:Y:S02]  /*ecb0*/  ULDC.64 UR8, c[0x0][0x208] ;  /* 0x0000820000087ab9 */ /* 0x000fe40000000a00 */
[----:B------:R0:W5:Y:S04]  /*ecc0*/  @!P2 LDG.E.128 R32, desc[UR8][R20.64] ;  /* 0x000000081420a981 */ /* 0x000168000c1e1d00 */
[----:B------:R0:W5:Y:S04]  /*ecd0*/  @!P3 LDG.E.128 R36, desc[UR8][R20.64+0x40] ;  /* 0x000040081424b981 */ /* 0x000168000c1e1d00 */
[----:B------:R0:W5:Y:S04]  /*ece0*/  @!P4 LDG.E.128 R60, desc[UR8][R20.64+0x80] ;  /* 0x00008008143cc981 */ /* 0x000168000c1e1d00 */
[----:B------:R0:W5:Y:S04]  /*ecf0*/  @!P2 LDG.E.128 R4, desc[UR8][R66.64] ;  /* 0x000000084204a981 */ /* 0x000168000c1e1d00 */
[----:B------:R0:W5:Y:S04]  /*ed00*/  @!P3 LDG.E.128 R24, desc[UR8][R66.64+0x40] ;  /* 0x000040084218b981 */ /* 0x000168000c1e1d00 */
[----:B------:R0:W5:Y:S02]  /*ed10*/  @!P4 LDG.E.128 R28, desc[UR8][R66.64+0x80] ;  /* 0x00008008421cc981 */ /* 0x000164000c1e1d00 */
.L_x_1490:
[----:B------:R-:W-:Y:S05]  /*ed20*/  BSYNC B1 ;  /* 0x0000000000017941 */ /* 0x000fea0003800000 */
.L_x_1489:
[----:B------:R-:W-:Y:S01]  /*ed30*/  BSSY B1, `(.L_x_1491) ;  /* 0x0000027000017945 */ /* 0x000fe20003800000 */
[----:B-----5:R-:W-:Y:S01]  /*ed40*/  IMAD.MOV.U32 R72, RZ, RZ, R4 ;  /* 0x000000ffff487224 */ /* 0x020fe200078e0004 */
[----:B------:R-:W-:Y:S01]  /*ed50*/  MOV R73, R5 ;  /* 0x0000000500497202 */ /* 0x000fe20000000f00 */
[----:B------:R-:W-:Y:S01]  /*ed60*/  IMAD.MOV.U32 R74, RZ, RZ, R6 ;  /* 0x000000ffff4a7224 */ /* 0x000fe200078e0006 */
[----:B0-----:R-:W-:Y:S01]  /*ed70*/  CS2R R66, SRZ ;  /* 0x0000000000427805 */ /* 0x001fe2000001ff00 */
[----:B------:R-:W-:Y:S06]  /*ed80*/  @P1 BRA `(.L_x_1492) ;  /* 0x0000000000841947 */ /* 0x000fec0003800000 */
[----:B------:R-:W-:Y:S01]  /*ed90*/  IADD3 R78, P2, P3, R71, R78, R86 ;  /* 0x0000004e474e7210 */ /* 0x000fe20007b5e056 */
[----:B------:R-:W-:Y:S01]  /*eda0*/  ULDC.64 UR4, c[0x0][0x3c8] ;  /* 0x0000f20000047ab9 */ /* 0x000fe20000000a00 */
[----:B------:R-:W-:Y:S01]  /*edb0*/  IADD3 R77, P4, P5, R70, R77, R89 ;  /* 0x0000004d464d7210 */ /* 0x000fe20007d9e059 */
[----:B------:R-:W-:Y:S01]  /*edc0*/  ULDC.64 UR6, c[0x0][0x3e0] ;  /* 0x0000f80000067ab9 */ /* 0x000fe20000000a00 */
[----:B------:R-:W-:Y:S02]  /*edd0*/  IADD3.X R3, R85, R76, R84, P2, P3 ;  /* 0x0000004c55037210 */ /* 0x000fe400017e6454 */
[----:B------:R-:W-:Y:S02]  /*ede0*/  CS2R R52, SRZ ;  /* 0x0000000000347805 */ /* 0x000fe4000001ff00 */
[----:B------:R-:W-:Y:S01]  /*edf0*/  LEA R20, P2, R78, UR4, 0x1 ;  /* 0x000000044e147c11 */ /* 0x000fe2000f8408ff */
[----:B------:R-:W-:Y:S01]  /*ee00*/  ULDC UR4, c[0x0][0x3d4] ;  /* 0x0000f50000047ab9 */ /* 0x000fe20000000800 */
[----:B------:R-:W-:-:S02]  /*ee10*/  IADD3.X R0, R82, R69, R87, P4, P5 ;  /* 0x0000004552007210 */ /* 0x000fc400027ea457 */
[----:B------:R-:W-:Y:S02]  /*ee20*/  CS2R R54, SRZ ;  /* 0x0000000000367805 */ /* 0x000fe4000001ff00 */
[C---:B------:R-:W-:Y:S02]  /*ee30*/  LEA R70, P3, R77.reuse, UR6, 0x1 ;  /* 0x000000064d467c11 */ /* 0x040fe4000f8608ff */
[----:B------:R-:W-:Y:S02]  /*ee40*/  CS2R R56, SRZ ;  /* 0x0000000000387805 */ /* 0x000fe4000001ff00 */
[----:B------:R-:W-:Y:S02]  /*ee50*/  LEA.HI.X R21, R78, UR5, R3, 0x1, P2 ;  /* 0x000000054e157c11 */ /* 0x000fe400090f0c03 */
[----:B------:R-:W-:Y:S02]  /*ee60*/  CS2R R58, SRZ ;  /* 0x00000000003a7805 */ /* 0x000fe4000001ff00 */
[----:B------:R-:W-:-:S02]  /*ee70*/  LEA.HI.X R71, R77, UR7, R0, 0x1, P3 ;  /* 0x000000074d477c11 */ /* 0x000fc400098f0c00 */
        /* <DEDUP_REMOVED lines=18> */
.L_x_1492:
[----:B------:R-:W-:Y:S05]  /*efa0*/  BSYNC B1 ;  /* 0x0000000000017941 */ /* 0x000fea0003800000 */
.L_x_1491:
[----:B------:R-:W-:Y:S01]  /*efb0*/  IMAD.MOV.U32 R0, RZ, RZ, R7 ;  /* 0x000000ffff007224 */ /* 0x000fe200078e0007 */
[----:B0-----:R-:W-:Y:S01]  /*efc0*/  MOV R20, R25 ;  /* 0x0000001900147202 */ /* 0x001fe20000000f00 */
[----:B------:R-:W-:Y:S01]  /*efd0*/  IMAD.MOV.U32 R3, RZ, RZ, R24 ;  /* 0x000000ffff037224 */ /* 0x000fe200078e0018 */
[----:B------:R-:W-:Y:S01]  /*efe0*/  ISETP.NE.AND P2, PT, R75, 0x1, PT ;  /* 0x000000014b00780c */ /* 0x000fe20003f45270 */
[----:B------:R-:W-:Y:S01]  /*eff0*/  ULDC.64 UR4, c[0x0][0x3c8] ;  /* 0x0000f20000047ab9 */ /* 0x000fe20000000a00 */
[----:B------:R-:W-:Y:S01]  /*f000*/  PRMT R88, R0, 0x7610, R88 ;  /* 0x0000761000587816 */ /* 0x000fe20000000058 */
[----:B------:R-:W-:Y:S01]  /*f010*/  IMAD.MOV.U32 R0, RZ, RZ, R26 ;  /* 0x000000ffff007224 */ /* 0x000fe200078e001a */
[----:B------:R-:W-:Y:S01]  /*f020*/  PRMT R81, R3, 0x5410, R20 ;  /* 0x0000541003517816 */ /* 0x000fe20000000014 */
[----:B------:R-:W-:Y:S01]  /*f030*/  IMAD.MOV.U32 R3, RZ, RZ, R27 ;  /* 0x000000ffff037224 */ /* 0x000fe200078e001b */
[----:B------:R-:W-:Y:S01]  /*f040*/  MOV R20, R29 ;  /* 0x0000001d00147202 */ /* 0x000fe20000000f00 */
[----:B------:R-:W-:Y:S01]  /*f050*/  ULDC.64 UR6, c[0x0][0x3e0] ;  /* 0x0000f80000067ab9 */ /* 0x000fe20000000a00 */
[----:B------:R-:W-:-:S02]  /*f060*/  PRMT R90, R90, 0x5410, R72 ;  /* 0x000054105a5a7816 */ /* 0x000fc40000000048 */
[----:B------:R-:W-:Y:S01]  /*f070*/  PRMT R82, R0, 0x5410, R3 ;  /* 0x0000541000527816 */ /* 0x000fe20000000003 */
[----:B------:R-:W-:Y:S01]  /*f080*/  IMAD.MOV.U32 R0, RZ, RZ, R28 ;  /* 0x000000ffff007224 */ /* 0x000fe200078e001c */
[----:B------:R-:W-:Y:S01]  /*f090*/  PRMT R91, R73, 0x7610, R91 ;  /* 0x00007610495b7816 */ /* 0x000fe2000000005b */
[----:B------:R-:W-:Y:S01]  /*f0a0*/  IMAD.MOV.U32 R3, RZ, RZ, R30 ;  /* 0x000000ffff037224 */ /* 0x000fe200078e001e */
[----:B------:R-:W0:Y:S01]  /*f0b0*/  @P2 LDC R21, c[0x0][0x430] ;  /* 0x00010c00ff152b82 */ /* 0x000e220000000800 */
[----:B------:R-:W-:Y:S02]  /*f0c0*/  MOV R69, R33 ;  /* 0x0000002100457202 */ /* 0x000fe40000000f00 */
        /* <DEDUP_REMOVED lines=14> */
[----:B------:R-:W-:-:S02]  /*f1b0*/  PRMT R89, R3, 0x7610, R89 ;  /* 0x0000761003597816 */ /* 0x000fc40000000059 */
[----:B------:R-:W-:Y:S02]  /*f1c0*/  LEA R3, R169, R162, 0x7 ;  /* 0x000000a2a9037211 */ /* 0x000fe400078e38ff */
[----:B------:R-:W-:Y:S01]  /*f1d0*/  PRMT R83, R69, 0x7610, R83 ;  /* 0x0000761045537816 */ /* 0x000fe20000000053 */
[----:B------:R-:W-:Y:S01]  /*f1e0*/  IMAD.MOV.U32 R69, RZ, RZ, R38 ;  /* 0x000000ffff457224 */ /* 0x000fe200078e0026 */
[----:B------:R-:W-:Y:S01]  /*f1f0*/  MOV R70, R39 ;  /* 0x0000002700467202 */ /* 0x000fe20000000f00 */
[----:B------:R-:W-:Y:S01]  /*f200*/  IMAD R3, R188, 0x40, R3 ;  /* 0x00000040bc037824 */ /* 0x000fe200078e0203 */
[----:B------:R-:W-:Y:S01]  /*f210*/  PRMT R83, R83, 0x5410, R20 ;  /* 0x0000541053537816 */ /* 0x000fe20000000014 */
[----:B------:R-:W-:Y:S01]  /*f220*/  IMAD.MOV.U32 R20, RZ, RZ, R60 ;  /* 0x000000ffff147224 */ /* 0x000fe200078e003c */
[----:B------:R-:W-:Y:S01]  /*f230*/  PRMT R84, R69, 0x5410, R70 ;  /* 0x0000541045547816 */ /* 0x000fe20000000046 */
[----:B------:R-:W-:Y:S01]  /*f240*/  IMAD.MOV.U32 R69, RZ, RZ, R62 ;  /* 0x000000ffff457224 */ /* 0x000fe200078e003e */
[----:B------:R-:W-:-:S02]  /*f250*/  MOV R70, R63 ;  /* 0x0000003f00467202 */ /* 0x000fc40000000f00 */
[----:B------:R-:W-:Y:S01]  /*f260*/  PRMT R77, R20, 0x7610, R77 ;  /* 0x00007610144d7816 */ /* 0x000fe2000000004d */
[----:B-1----:R-:W-:Y:S01]  /*f270*/  @P2 IMAD.HI.U32 R0, R3, R0, RZ ;  /* 0x0000000003002227 */ /* 0x002fe200078e00ff */
[----:B------:R-:W-:Y:S02]  /*f280*/  PRMT R78, R69, 0x5410, R70 ;  /* 0x00005410454e7816 */ /* 0x000fe40000000046 */
[----:B-----5:R-:W-:Y:S01]  /*f290*/  MOV R72, R43 ;  /* 0x0000002b00487202 */ /* 0x020fe20000000f00 */
[----:B------:R-:W-:Y:S01]  /*f2a0*/  IMAD.MOV.U32 R20, RZ, RZ, R61 ;  /* 0x000000ffff147224 */ /* 0x000fe200078e003d */
[----:B0-----:R-:W-:Y:S01]  /*f2b0*/  @P2 SHF.R.U32.HI R3, RZ, R21, R0 ;  /* 0x00000015ff032219 */ /* 0x001fe20000011600 */
[----:B------:R-:W-:Y:S02]  /*f2c0*/  IMAD.MOV.U32 R0, RZ, RZ, R40 ;  /* 0x000000ffff007224 */ /* 0x000fe400078e0028 */
[----:B------:R-:W-:Y:S01]  /*f2d0*/  IMAD.MOV.U32 R69, RZ, RZ, R42 ;  /* 0x000000ffff457224 */ /* 0x000fe200078e002a */
[----:B------:R-:W-:Y:S01]  /*f2e0*/  PRMT R77, R77, 0x5410, R20 ;  /* 0x000054104d4d7816 */ /* 0x000fe20000000014 */
[----:B------:R-:W-:Y:S01]  /*f2f0*/  IMAD.MOV.U32 R20, RZ, RZ, R41 ;  /* 0x000000ffff147224 */ /* 0x000fe200078e0029 */
[----:B------:R-:W-:Y:S01]  /*f300*/  SHF.R.S32.HI R21, RZ, 0x1f, R3 ;  /* 0x0000001fff157819 */ /* 0x000fe20000011403 */
[----:B------:R-:W-:Y:S01]  /*f310*/  IMAD.WIDE.U32 R10, R3, R12, R10 ;  /* 0x0000000c030a7225 */ /* 0x000fe200078e000a */
[----:B------:R-:W-:-:S02]  /*f320*/  PRMT R71, R69, 0x5410, R72 ;  /* 0x0000541045477816 */ /* 0x000fc40000000048 */
[----:B------:R-:W-:Y:S01]  /*f330*/  PRMT R70, R0, 0x5410, R20 ;  /* 0x0000541000467816 */ /* 0x000fe20000000014 */
[C---:B------:R-:W-:Y:S02]  /*f340*/  IMAD R0, R21.reuse, R14, RZ ;  /* 0x0000000e15007224 */ /* 0x040fe400078e02ff */
[----:B------:R-:W-:Y:S02]  /*f350*/  IMAD R72, R21, R12, RZ ;  /* 0x0000000c15487224 */ /* 0x000fe400078e02ff */
[----:B------:R-:W-:-:S04]  /*f360*/  IMAD.WIDE.U32 R20, R3, R14, R8 ;  /* 0x0000000e03147225 */ /* 0x000fc800078e0008 */
[C---:B------:R-:W-:Y:S01]  /*f370*/  IMAD R9, R3.reuse, R15, R0 ;  /* 0x0000000f03097224 */ /* 0x040fe200078e0200 */
[----:B------:R-:W-:Y:S01]  /*f380*/  LEA R8, P2, R20, UR4, 0x1 ;  /* 0x0000000414087c11 */ /* 0x000fe2000f8408ff */
[----:B------:R-:W-:Y:S01]  /*f390*/  IMAD R3, R3, R13, R72 ;  /* 0x0000000d03037224 */ /* 0x000fe200078e0248 */
[----:B------:R-:W-:Y:S01]  /*f3a0*/  LEA R0, P3, R10, UR6, 0x1 ;  /* 0x000000060a007c11 */ /* 0x000fe2000f8608ff */
[----:B------:R-:W-:Y:S01]  /*f3b0*/  IMAD.IADD R9, R21, 0x1, R9 ;  /* 0x0000000115097824 */ /* 0x000fe200078e0209 */
[----:B------:R-:W-:Y:S01]  /*f3c0*/  UMOV UR4, 0xffffffff ;  /* 0xffffffff00047882 */ /* 0x000fe20000000000 */
[----:B------:R-:W-:Y:S01]  /*f3d0*/  IMAD.MOV.U32 R12, RZ, RZ, R44 ;  /* 0x000000ffff0c7224 */ /* 0x000fe200078e002c */
[----:B------:R-:W-:Y:S01]  /*f3e0*/  IADD3 R3, R11, R3, RZ ;  /* 0x000000030b037210 */ /* 0x000fe20007ffe0ff */
[----:B------:R-:W-:Y:S01]  /*f3f0*/  IMAD.MOV.U32 R13, RZ, RZ, R45 ;  /* 0x000000ffff0d7224 */ /* 0x000fe200078e002d */
[----:B------:R-:W-:Y:S02]  /*f400*/  LEA.HI.X R9, R20, UR5, R9, 0x1, P2 ;  /* 0x0000000514097c11 */ /* 0x000fe400090f0c09 */
[----:B------:R-:W-:-:S02]  /*f410*/  LEA.HI.X R3, R10, UR7, R3, 0x1, P3 ;  /* 0x000000070a037c11 */ /* 0x000fc400098f0c03 */
[----:B------:R-:W-:Y:S02]  /*f420*/  PRMT R69, R12, 0x5410, R13 ;  /* 0x000054100c457816 */ /* 0x000fe4000000000d */
[----:B------:R-:W-:Y:S01]  /*f430*/  LEA.HI R10, R184, R184, RZ, 0x1 ;  /* 0x000000b8b80a7211 */ /* 0x000fe200078f08ff */
[----:B------:R-:W-:Y:S06]  /*f440*/  BRA.DIV UR4, `(.L_x_1493) ;  /* 0x0000019204047947 */ /* 0x000fec000b800000 */
.L_x_1769:
[----:B------:R-:W-:-:S03]  /*f450*/  UMOV UR4, 0xffffffff ;  /* 0xffffffff00047882 */ /* 0x000fc60000000000 */
[----:B------:R-:W-:Y:S05]  /*f460*/  BRA.DIV UR4, `(.L_x_1494) ;  /* 0x0000019204247947 */ /* 0x000fea000b800000 */
.L_x_1772:
[----:B------:R-:W-:-:S03]  /*f470*/  UMOV UR4, 0xffffffff ;  /* 0xffffffff00047882 */ /* 0x000fc60000000000 */
[----:B------:R-:W-:Y:S05]  /*f480*/  BRA.DIV UR4, `(.L_x_1495) ;  /* 0x0000019204447947 */ /* 0x000fea000b800000 */
.L_x_1775:
[----:B------:R-:W-:-:S03]  /*f490*/  UMOV UR4, 0xffffffff ;  /* 0xffffffff00047882 */ /* 0x000fc60000000000 */
[----:B------:R-:W-:Y:S05]  /*f4a0*/  BRA.DIV UR4, `(.L_x_1496) ;  /* 0x0000019204647947 */ /* 0x000fea000b800000 */
.L_x_1778:
[----:B------:R-:W-:-:S03]  /*f4b0*/  UMOV UR4, 0xffffffff ;  /* 0xffffffff00047882 */ /* 0x000fc60000000000 */
[----:B------:R-:W-:Y:S05]  /*f4c0*/  BRA.DIV UR4, `(.L_x_1497) ;  /* 0x0000019204847947 */ /* 0x000fea000b800000 */
.L_x_1781:
[----:B------:R-:W-:Y:S01]  /*f4d0*/  UMOV UR4, 0xffffffff ;  /* 0xffffffff00047882 */ /* 0x000fe20000000000 */
[----:B------:R-:W-:Y:S02]  /*f4e0*/  LOP3.LUT R9, R10, 0xfffffffe, RZ, 0xc0, !PT ;  /* 0xfffffffe0a097812 */ /* 0x000fe400078ec0ff */
[----:B------:R-:W-:Y:S05]  /*f4f0*/  BRA.DIV UR4, `(.L_x_1498) ;  /* 0x0000019204a07947 */ /* 0x000fea000b800000 */
.L_x_1784:
[----:B------:R-:W-:Y:S01]  /*f500*/  UMOV UR4, 0xffffffff ;  /* 0xffffffff00047882 */ /* 0x000fe20000000000 */
[----:B------:R-:W-:Y:S02]  /*f510*/  IMAD.IADD R9, R184, 0x1, -R9 ;  /* 0x00000001b8097824 */ /* 0x000fe400078e0a09 */
[----:B------:R-:W-:Y:S05]  /*f520*/  BRA.DIV UR4, `(.L_x_1499) ;  /* 0x0000019204bc7947 */ /* 0x000fea000b800000 */
.L_x_1787:
[----:B------:R-:W-:Y:S01]  /*f530*/  UMOV UR4, 0xffffffff ;  /* 0xffffffff00047882 */ /* 0x000fe20000000000 */
[----:B------:R-:W-:Y:S02]  /*f540*/  SHF.L.U32 R9, R9, 0x1f, RZ ;  /* 0x0000001f09097819 */ /* 0x000fe400000006ff */
[----:B------:R-:W-:Y:S05]  /*f550*/  BRA.DIV UR4, `(.L_x_1500) ;  /* 0x0000019204d87947 */ /* 0x000fea000b800000 */
.L_x_1790:
[----:B------:R-:W0:Y:S01]  /*f560*/  SYNCS.PHASECHK.TRANS64.TRYWAIT P2, [R18+URZ+0x2a800], R9 ;  /* 0x02a80009120075a7 */ /* 0x000e22000804017f */
[----:B------:R-:W-:Y:S01]  /*f570*/  IMAD.MOV.U32 R0, RZ, RZ, R46 ;  /* 0x000000ffff007224 */ /* 0x000fe200078e002e */
[----:B------:R-:W-:Y:S01]  /*f580*/  MOV R8, R48 ;  /* 0x0000003000087202 */ /* 0x000fe20000000f00 */
[----:B------:R-:W-:Y:S01]  /*f590*/  IMAD.MOV.U32 R3, RZ, RZ, R47 ;  /* 0x000000ffff037224 */ /* 0x000fe200078e002f */
[----:B------:R-:W-:Y:S01]  /*f5a0*/  BSSY B1, `(.L_x_1501) ;  /* 0x0000019000017945 */ /* 0x000fe20003800000 */
[----:B------:R-:W-:Y:S02]  /*f5b0*/  IMAD.MOV.U32 R10, RZ, RZ, R49 ;  /* 0x000000ffff0a7224 */ /* 0x000fe400078e0031 */
[----:B------:R-:W-:Y:S01]  /*f5c0*/  IMAD.MOV.U32 R11, RZ, RZ, R53 ;  /* 0x000000ffff0b7224 */ /* 0x000fe200078e0035 */
        /* <DEDUP_REMOVED lines=10> */
[----:B------:R-:W-:-:S04]  /*f670*/  MOV R11, R56 ;  /* 0x00000038000b7202 */ /* 0x000fc80000000f00 */
        /* <DEDUP_REMOVED lines=11> */
.L_x_1791:
[----:B------:R-:W-:Y:S05]  /*f730*/  BSYNC B1 ;  /* 0x0000000000017941 */ /* 0x000fea0003800000 */
.L_x_1501:
        /* <DEDUP_REMOVED lines=10> */
[--C-:B------:R-:W-:Y:S01]  /*f7e0*/  HADD2.F32 R93, -RZ, R91.reuse.H0_H0 ;  /* 0x2000005bff5d7230 */ /* 0x100fe20000004100 */
[----:B------:R-:W-:Y:S01]  /*f7f0*/  LOP3.LUT R8, R174, 0x38, R22, 0xf8, !PT ;  /* 0x00000038ae087812 */ /* 0x000fe200078ef816 */
[----:B------:R-:W-:Y:S01]  /*f800*/  HADD2.F32 R92, -RZ, R91.H1_H1 ;  /* 0x3000005bff5c7230 */ /* 0x000fe20000004100 */
[----:B------:R-:W-:Y:S01]  /*f810*/  SHF.R.S32.HI R13, RZ, 0x1f, R10 ;  /* 0x0000001fff0d7819 */ /* 0x000fe2000001140a */
[--C-:B------:R-:W-:Y:S01]  /*f820*/  HADD2.F32 R91, -RZ, R90.reuse.H1_H1 ;  /* 0x3000005aff5b7230 */ /* 0x100fe20000004100 */
[----:B------:R-:W-:Y:S01]  /*f830*/  SHF.L.U32 R11, R10, 0x3, RZ ;  /* 0x000000030a0b7819 */ /* 0x000fe200000006ff */
[----:B------:R-:W-:Y:S01]  /*f840*/  HADD2.F32 R90, -RZ, R90.H0_H0 ;  /* 0x2000005aff5a7230 */ /* 0x000fe20000004100 */
[----:B------:R-:W-:Y:S02]  /*f850*/  LEA.HI R13, R13, R10, RZ, 0x3 ;  /* 0x0000000a0d0d7211 */ /* 0x000fe400078f18ff */
[----:B0-----:R-:W-:-:S02]  /*f860*/  LOP3.LUT R9, R8, R175, RZ, 0x3c, !PT ;  /* 0x000000af08097212 */ /* 0x001fc400078e3cff */
[----:B------:R-:W-:Y:S01]  /*f870*/  LOP3.LUT R8, R174, 0x38, R11, 0xf8, !PT ;  /* 0x00000038ae087812 */ /* 0x000fe200078ef80b */
[----:B------:R-:W-:Y:S01]  /*f880*/  IMAD.SHL.U32 R13, R13, 0x400, RZ ;  /* 0x000004000d0d7824 */ /* 0x000fe200078e00ff */
[----:B------:R-:W-:Y:S01]  /*f890*/  SHF.R.U64 R104, R32, 0x10, R33 ;  /* 0x0000001020687819 */ /* 0x000fe20000001221 */
[----:B------:R-:W-:Y:S01]  /*f8a0*/  IMAD.IADD R9, R176, 0x1, R9 ;  /* 0x00000001b0097824 */ /* 0x000fe200078e0209 */
[----:B------:R-:W-:Y:S02]  /*f8b0*/  LOP3.LUT R12, R8, R175, RZ, 0x3c, !PT ;  /* 0x000000af080c7212 */ /* 0x000fe400078e3cff */
[----:B------:R-:W-:Y:S01]  /*f8c0*/  LOP3.LUT R13, R13, 0x7fffe000, RZ, 0xc0, !PT ;  /* 0x7fffe0000d0d7812 */ /* 0x000fe200078ec0ff */
[----:B------:R-:W-:Y:S01]  /*f8d0*/  IMAD R86, R9, 0x2, R18 ;  /* 0x0000000209567824 */ /* 0x000fe200078e0212 */
[----:B------:R-:W-:Y:S02]  /*f8e0*/  SHF.R.U32.HI R94, RZ, 0x10, R5 ;  /* 0x00000010ff5e7819 */ /* 0x000fe40000011605 */
[----:B------:R-:W-:-:S02]  /*f8f0*/  IADD3 R13, R12, R13, R176 ;  /* 0x0000000d0c0d7210 */ /* 0x000fc40007ffe0b0 */
[----:B------:R-:W0:Y:S01]  /*f900*/  LDS.128 R8, [R86+0xc400] ;  /* 0x00c4000056087984 */ /* 0x000e220000000c00 */
[----:B------:R-:W-:Y:S01]  /*f910*/  SHF.R.U64 R101, R4, 0x10, R5 ;  /* 0x0000001004657819 */ /* 0x000fe20000001205 */
[----:B------:R-:W-:Y:S01]  /*f920*/  HADD2.F32 R94, -RZ, R94.H0_H0 ;  /* 0x2000005eff5e7230 */ /* 0x000fe20000004100 */
[----:B------:R-:W-:Y:S02]  /*f930*/  LEA R87, R13, R18, 0x1 ;  /* 0x000000120d577211 */ /* 0x000fe400078e08ff */
[----:B------:R-:W-:Y:S02]  /*f940*/  SHF.R.U32.HI R95, RZ, 0x10, R33 ;  /* 0x00000010ff5f7819 */ /* 0x000fe40000011621 */
[----:B------:R-:W-:Y:S01]  /*f950*/  SHF.R.U64 R103, R34, 0x10, R35 ;  /* 0x0000001022677819 */ /* 0x000fe20000001223 */
[----:B------:R-:W1:Y:S01]  /*f960*/  LDS.128 R12, [R87+0xc400] ;  /* 0x00c40000570c7984 */ /* 0x000e620000000c00 */
[----:B------:R-:W-:Y:S02]  /*f970*/  SHF.R.U64 R99, R6, 0x10, R7 ;  /* 0x0000001006637819 */ /* 0x000fe40000001207 */
[----:B------:R-:W-:-:S02]  /*f980*/  SHF.R.U32.HI R102, RZ, 0x10, R35 ;  /* 0x00000010ff667819 */ /* 0x000fc40000011623 */
[----:B------:R-:W-:Y:S01]  /*f990*/  SHF.R.U32.HI R97, RZ, 0x10, R7 ;  /* 0x00000010ff617819 */ /* 0x000fe20000011607 */
[--C-:B0-----:R-:W-:Y:S02]  /*f9a0*/  HADD2.F32 R5, -RZ, R9.reuse.H0_H0 ;  /* 0x20000009ff057230 */ /* 0x101fe40000004100 */
[----:B------:R-:W-:Y:S02]  /*f9b0*/  HADD2.F32 R9, -RZ, R9.H1_H1 ;  /* 0x30000009ff097230 */ /* 0x000fe40000004100 */
[----:B------:R-:W-:Y:S02]  /*f9c0*/  HADD2.F32 R4, -RZ, R8.H0_H0 ;  /* 0x20000008ff047230 */ /* 0x000fe40000004100 */
[----:B------:R-:W-:Y:S02]  /*f9d0*/  HADD2.F32 R6, -RZ, R10.H0_H0 ;  /* 0x2000000aff067230 */ /* 0x000fe40000004100 */
[--C-:B-1----:R-:W-:Y:S02]  /*f9e0*/  HADD2.F32 R32, -RZ, R13.reuse.H0_H0 ;  /* 0x2000000dff207230 */ /* 0x102fe40000004100 */
[----:B------:R-:W-:-:S02]  /*f9f0*/  HADD2.F32 R33, -RZ, R13.H1_H1 ;  /* 0x3000000dff217230 */ /* 0x000fc40000004100 */
[----:B------:R-:W-:Y:S02]  /*fa00*/  HADD2.F32 R13, -RZ, R12.H0_H0 ;  /* 0x2000000cff0d7230 */ /* 0x000fe40000004100 */
[CC--:B------:R-:W-:Y:S01]  /*fa10*/  FMUL.FTZ R96, R32.reuse, R93.reuse ;  /* 0x0000005d20607220 */ /* 0x0c0fe20000410000 */
[-C--:B------:R-:W-:Y:S01]  /*fa20*/  FMUL.FTZ R98, R32, R92.reuse ;  /* 0x0000005c20627220 */ /* 0x080fe20000410000 */
[----:B------:R-:W-:Y:S02]  /*fa30*/  HADD2.F32 R32, -RZ, R95.H0_H0 ;  /* 0x2000005fff207230 */ /* 0x000fe40000004100 */
[----:B------:R-:W-:Y:S01]  /*fa40*/  FFMA.FTZ R96, R5, R92, -R96 ;  /* 0x0000005c05607223 */ /* 0x000fe20000010860 */
[----:B------:R-:W-:Y:S01]  /*fa50*/  FMUL.FTZ R92, R33, R94 ;  /* 0x0000005e215c7220 */ /* 0x000fe20000410000 */
[----:B------:R-:W-:Y:S01]  /*fa60*/  FFMA.FTZ R98, R5, R93, R98 ;  /* 0x0000005d05627223 */ /* 0x000fe20000010062 */
[-C--:B------:R-:W-:Y:S01]  /*fa70*/  FMUL.FTZ R100, R33, R32.reuse ;  /* 0x0000002021647220 */ /* 0x080fe20000410000 */
[----:B------:R-:W-:Y:S01]  /*fa80*/  FMUL.FTZ R33, R13, R91 ;  /* 0x0000005b0d217220 */ /* 0x000fe20000410000 */
[----:B------:R-:W-:Y:S01]  /*fa90*/  FFMA.FTZ R93, R9, R32, -R92 ;  /* 0x00000020095d7223 */ /* 0x000fe2000001085c */
[----:B------:R-:W-:Y:S01]  /*faa0*/  FMUL.FTZ R32, R13, R90 ;  /* 0x0000005a0d207220 */ /* 0x000fe20000410000 */
[----:B------:R-:W-:-:S02]  /*fab0*/  HADD2.F32 R34, -RZ, R14.H0_H0 ;  /* 0x2000000eff227230 */ /* 0x000fc40000004100 */
[C---:B------:R-:W-:Y:S01]  /*fac0*/  FFMA.FTZ R33, R4.reuse, R90, -R33 ;  /* 0x0000005a04217223 */ /* 0x040fe20000010821 */
[--C-:B------:R-:W-:Y:S02]  /*fad0*/  HADD2.F32 R5, -RZ, R89.reuse.H1_H1 ;  /* 0x30000059ff057230 */ /* 0x100fe40000004100 */
[----:B------:R-:W-:Y:S01]  /*fae0*/  FFMA.FTZ R91, R4, R91, R32 ;  /* 0x0000005b045b7223 */ /* 0x000fe20000010020 */
[----:B------:R-:W-:Y:S02]  /*faf0*/  HADD2.F32 R89, -RZ, R89.H0_H0 ;  /* 0x20000059ff597230 */ /* 0x000fe40000004100 */
[----:B------:R-:W-:Y:S01]  /*fb00*/  FFMA.FTZ R95, R9, R94, R100 ;  /* 0x0000005e095f7223 */ /* 0x000fe20000010064 */
[----:B------:R-:W-:Y:S02]  /*fb10*/  HADD2.F32 R4, -RZ, R88.H1_H1 ;  /* 0x30000058ff047230 */ /* 0x000fe40000004100 */
[----:B------:R-:W-:Y:S01]  /*fb20*/  FMUL.FTZ R9, R34, R5 ;  /* 0x0000000522097220 */ /* 0x000fe20000410000 */
[----:B------:R-:W-:-:S02]  /*fb30*/  HADD2.F32 R35, -RZ, R15.H0_H0 ;  /* 0x2000000fff237230 */ /* 0x000fc40000004100 */
[-C--:B------:R-:W-:Y:S01]  /*fb40*/  FMUL.FTZ R13, R34, R89.reuse ;  /* 0x00000059220d7220 */ /* 0x080fe20000410000 */
[----:B------:R-:W-:Y:S02]  /*fb50*/  HADD2.F32 R88, -RZ, R88.H0_H0 ;  /* 0x20000058ff587230 */ /* 0x000fe40000004100 */
[----:B------:R-:W-:Y:S01]  /*fb60*/  FFMA.FTZ R89, R6, R89, -R9 ;  /* 0x0000005906597223 */ /* 0x000fe20000010809 */
[----:B------:R-:W-:Y:S02]  /*fb70*/  HADD2.F32 R7, -RZ, R11.H0_H0 ;  /* 0x2000000bff077230 */ /* 0x000fe40000004100 */
[C---:B------:R-:W-:Y:S01]  /*fb80*/  FMUL.FTZ R9, R35.reuse, R4 ;  /* 0x0000000423097220 */ /* 0x040fe20000410000 */
[----:B------:R-:W-:Y:S02]  /*fb90*/  HADD2.F32 R15, -RZ, R15.H1_H1 ;  /* 0x3000000fff0f7230 */ /* 0x000fe40000004100 */
[----:B------:R-:W-:Y:S01]  /*fba0*/  FMUL.FTZ R90, R35, R88 ;  /* 0x00000058235a7220 */ /* 0x000fe20000410000 */
[----:B------:R-:W-:-:S02]  /*fbb0*/  HADD2.F32 R34, -RZ, R97.H0_H0 ;  /* 0x20000061ff227230 */ /* 0x000fc40000004100 */
[----:B------:R-:W-:Y:S01]  /*fbc0*/  FFMA.FTZ R35, R6, R5, R13 ;  /* 0x0000000506237223 */ /* 0x000fe2000001000d */
[----:B------:R-:W-:Y:S02]  /*fbd0*/  HADD2.F32 R32, -RZ, R102.H0_H0 ;  /* 0x20000066ff207230 */ /* 0x000fe40000004100 */
[C---:B------:R-:W-:Y:S01]  /*fbe0*/  FFMA.FTZ R90, R7.reuse, R4, -R90 ;  /* 0x00000004075a7223 */ /* 0x040fe2000001085a */
[----:B------:R-:W-:Y:S02]  /*fbf0*/  HADD2.F32 R11, -RZ, R11.H1_H1 ;  /* 0x3000000bff0b7230 */ /* 0x000fe40000004100 */
[----:B------:R-:W-:Y:S01]  /*fc00*/  FFMA.FTZ R88, R7, R88, R9 ;  /* 0x0000005807587223 */ /* 0x000fe20000010009 */
[----:B------:R-:W-:Y:S02]  /*fc10*/  HADD2.F32 R12, -RZ, R12.H1_H1 ;  /* 0x3000000cff0c7230 */ /* 0x000fe40000004100 */
[----:B------:R-:W-:Y:S01]  /*fc20*/  FMUL.FTZ R6, R15, R34 ;  /* 0x000000220f067220 */ /* 0x000fe20000410000 */
[----:B------:R-:W-:-:S02]  /*fc30*/  HADD2.F32 R14, -RZ, R14.H1_H1 ;  /* 0x3000000eff0e7230 */ /* 0x000fc40000004100 */
[-C--:B------:R-:W-:Y:S01]  /*fc40*/  FMUL.FTZ R4, R15, R32.reuse ;  /* 0x000000200f047220 */ /* 0x080fe20000410000 */
[----:B------:R-:W-:Y:S02]  /*fc50*/  HADD2.F32 R9, -RZ, R101.H0_H0 ;  /* 0x20000065ff097230 */ /* 0x000fe40000004100 */
[C---:B------:R-:W-:Y:S01]  /*fc60*/  FFMA.FTZ R97, R11.reuse, R32, -R6 ;  /* 0x000000200b617223 */ /* 0x040fe20000010806 */
[----:B------:R-:W-:Y:S02]  /*fc70*/  HADD2.F32 R13, -RZ, R99.H0_H0 ;  /* 0x20000063ff0d7230 */ /* 0x000fe40000004100 */
[----:B------:R-:W-:Y:S01]  /*fc80*/  FFMA.FTZ R99, R11, R34, R4 ;  /* 0x000000220b637223 */ /* 0x000fe20000010004 */
[----:B------:R-:W-:Y:S02]  /*fc90*/  HADD2.F32 R5, -RZ, R104.H0_H0 ;  /* 0x20000068ff057230 */ /* 0x000fe40000004100 */
[----:B------:R-:W-:Y:S01]  /*fca0*/  FMUL.FTZ R11, R12, R9 ;  /* 0x000000090c0b7220 */ /* 0x000fe20000410000 */
[----:B------:R-:W-:-:S02]  /*fcb0*/  HADD2.F32 R7, -RZ, R103.H0_H0 ;  /* 0x20000067ff077230 */ /* 0x000fc40000004100 */
[----:B------:R-:W-:Y:S01]  /*fcc0*/  FMUL.FTZ R15, R14, R13 ;  /* 0x0000000d0e0f7220 */ /* 0x000fe20000410000 */
[----:B------:R-:W-:Y:S02]  /*fcd0*/  HADD2.F32 R8, -RZ, R8.H1_H1 ;  /* 0x30000008ff087230 */ /* 0x000fe40000004100 */
[----:B------:R-:W-:Y:S01]  /*fce0*/  FMUL.FTZ R12, R12, R5 ;  /* 0x000000050c0c7220 */ /* 0x000fe20000410000 */
[----:B------:R-:W-:Y:S02]  /*fcf0*/  HADD2.F32 R10, -RZ, R10.H1_H1 ;  /* 0x3000000aff0a7230 */ /* 0x000fe40000004100 */
        /* <DEDUP_REMOVED lines=8> */
[----:B------:R-:W-:Y:S02]  /*fd80*/  F2FP.F16.F32.PACK_AB R6, R6, R89 ;  /* 0x000000590606723e */ /* 0x000fe400000000ff */
[----:B------:R-:W-:Y:S02]  /*fd90*/  F2FP.F16.F32.PACK_AB R11, R99, R88 ;  /* 0x00000058630b723e */ /* 0x000fe400000000ff */
[----:B------:R-:W-:Y:S01]  /*fda0*/  F2FP.F16.F32.PACK_AB R9, R95, R98 ;  /* 0x000000625f09723e */ /* 0x000fe200000000ff */
[----:B------:R1:W-:Y:S01]  /*fdb0*/  STS.128 [R86+0xc400], R4 ;  /* 0x00c4000456007388 */ /* 0x0003e20000000c00 */
[----:B------:R-:W-:-:S02]  /*fdc0*/  F2FP.F16.F32.PACK_AB R8, R8, R91 ;  /* 0x0000005b0808723e */ /* 0x000fc400000000ff */
[----:B------:R-:W-:-:S05]  /*fdd0*/  F2FP.F16.F32.PACK_AB R10, R10, R35 ;  /* 0x000000230a0a723e */ /* 0x000fca00000000ff */
[----:B------:R1:W-:Y:S02]  /*fde0*/  STS.128 [R87+0xc400], R8 ;  /* 0x00c4000857007388 */ /* 0x0003e40000000c00 */
.L_x_1506:
[----:B------:R-:W-:Y:S05]  /*fdf0*/  BSYNC B2 ;  /* 0x0000000000027941 */ /* 0x000fea0003800000 */
.L_x_1505:
[----:B------:R-:W-:Y:S04]  /*fe00*/  BSSY B2, `(.L_x_1507) ;  /* 0x0000060000027945 */ /* 0x000fe80003800000 */
[----:B------:R-:W-:Y:S05]  /*fe10*/  @P2 BRA `(.L_x_1508) ;  /* 0x0000000400782947 */ /* 0x000fea0003800000 */
[----:B-1----:R-:W-:Y:S01]  /*fe20*/  LEA.HI R4, R85, R189, RZ, 0x1d ;  /* 0x000000bd55047211 */ /* 0x002fe200078fe8ff */
[----:B------:R-:W-:Y:S01]  /*fe30*/  HADD2.F32 R34, -RZ, R83.H1_H1 ;  /* 0x30000053ff227230 */ /* 0x000fe20000004100 */
[--C-:B------:R-:W-:Y:S02]  /*fe40*/  SHF.R.U64 R89, R24, 0x10, R25.reuse ;  /* 0x0000001018597819 */ /* 0x100fe40000001219 */
[----:B------:R-:W-:Y:S01]  /*fe50*/  SHF.R.S32.HI R7, RZ, 0x1f, R4 ;  /* 0x0000001fff077819 */ /* 0x000fe20000011404 */
[----:B------:R-:W-:Y:S01]  /*fe60*/  IMAD.SHL.U32 R5, R4, 0x8, RZ ;  /* 0x0000000804057824 */ /* 0x000fe200078e00ff */
[----:B------:R-:W-:Y:S02]  /*fe70*/  SHF.R.U32.HI R33, RZ, 0x10, R25 ;  /* 0x00000010ff217819 */ /* 0x000fe40000011619 */
[----:B------:R-:W-:Y:S02]  /*fe80*/  LEA.HI R7, R7, R4, RZ, 0x3 ;  /* 0x0000000407077211 */ /* 0x000fe400078f18ff */
[----:B------:R-:W-:Y:S01]  /*fe90*/  LOP3.LUT R4, R174, 0x38, R5, 0xf8, !PT ;  /* 0x00000038ae047812 */ /* 0x000fe200078ef805 */
[----:B------:R-:W-:Y:S01]  /*fea0*/  HADD2.F32 R33, -RZ, R33.H0_H0 ;  /* 0x20000021ff217230 */ /* 0x000fe20000004100 */
[----:B------:R-:W-:Y:S01]  /*feb0*/  SHF.R.U64 R91, R38, 0x10, R39 ;  /* 0x00000010265b7819 */ /* 0x000fe20000001227 */
[----:B------:R-:W-:Y:S01]  /*fec0*/  IMAD.SHL.U32 R7, R7, 0x400, RZ ;  /* 0x0000040007077824 */ /* 0x000fe200078e00ff */
[----:B------:R-:W-:Y:S01]  /*fed0*/  LOP3.LUT R8, R4, R175, RZ, 0x3c, !PT ;  /* 0x000000af04087212 */ /* 0x000fe200078e3cff */
[----:B------:R-:W-:Y:S01]  /*fee0*/  HADD2.F32 R38, -RZ, R81.H1_H1 ;  /* 0x30000051ff267230 */ /* 0x000fe20000004100 */
[----:B------:R-:W-:-:S02]  /*fef0*/  SHF.R.U64 R92, R36, 0x10, R37 ;  /* 0x00000010245c7819 */ /* 0x000fc40000001225 */
[----:B0-----:R-:W-:Y:S02]  /*ff00*/  LOP3.LUT R9, R7, 0x7fffe000, RZ, 0xc0, !PT ;  /* 0x7fffe00007097812 */ /* 0x001fe400078ec0ff */
[----:B------:R-:W0:Y:S01]  /*ff10*/  LDS.128 R4, [R198] ;  /* 0x00000000c6047984 */ /* 0x000e220000000c00 */
[----:B------:R-:W-:Y:S02]  /*ff20*/  SHF.R.U32.HI R37, RZ, 0x10, R37 ;  /* 0x00000010ff257819 */ /* 0x000fe40000011625 */
[----:B------:R-:W-:Y:S02]  /*ff30*/  IADD3 R9, R8, R9, R176 ;  /* 0x0000000908097210 */ /* 0x000fe40007ffe0b0 */
[----:B------:R-:W-:Y:S02]  /*ff40*/  SHF.R.U64 R87, R26, 0x10, R27 ;  /* 0x000000101a577819 */ /* 0x000fe4000000121b */
[----:B------:R-:W-:Y:S01]  /*ff50*/  SHF.R.U32.HI R90, RZ, 0x10, R39 ;  /* 0x00000010ff5a7819 */ /* 0x000fe20000011627 */
[----:B------:R-:W-:Y:S01]  /*ff60*/  IMAD R12, R9, 0x2, R18 ;  /* 0x00000002090c7824 */ /* 0x000fe200078e0212 */
[----:B------:R-:W-:-:S04]  /*ff70*/  SHF.R.U32.HI R39, RZ, 0x10, R27 ;  /* 0x00000010ff277819 */ /* 0x000fc8000001161b */
[----:B------:R-:W1:Y:S01]  /*ff80*/  LDS.128 R8, [R12+0xc400] ;  /* 0x00c400000c087984 */ /* 0x000e620000000c00 */
[--C-:B0-----:R-:W-:Y:S02]  /*ff90*/  HADD2.F32 R13, -RZ, R5.reuse.H0_H0 ;  /* 0x20000005ff0d7230 */ /* 0x101fe40000004100 */
[----:B------:R-:W-:Y:S02]  /*ffa0*/  HADD2.F32 R14, -RZ, R5.H1_H1 ;  /* 0x30000005ff0e7230 */ /* 0x000fe40000004100 */
[----:B------:R-:W-:Y:S02]  /*ffb0*/  HADD2.F32 R5, -RZ, R4.H0_H0 ;  /* 0x20000004ff057230 */ /* 0x000fe40000004100 */
[----:B------:R-:W-:Y:S02]  /*ffc0*/  HADD2.F32 R15, -RZ, R6.H0_H0 ;  /* 0x20000006ff0f7230 */ /* 0x000fe40000004100 */
[--C-:B------:R-:W-:Y:S02]  /*ffd0*/  HADD2.F32 R24, -RZ, R7.reuse.H0_H0 ;  /* 0x20000007ff187230 */ /* 0x100fe40000004100 */
[----:B------:R-:W-:-:S02]  /*ffe0*/  HADD2.F32 R7, -RZ, R7.H1_H1 ;  /* 0x30000007ff077230 */ /* 0x000fc40000004100 */
[----:B------:R-:W-:Y:S02]  /*fff0*/  HADD2.F32 R4, -RZ, R4.H1_H1 ;  /* 0x30000004ff047230 */ /* 0x000fe40000004100 */
        /* <DEDUP_REMOVED lines=8> */
[----:B------:R-:W-:Y:S02]  /*10080*/  HADD2.F32 R36, -RZ, R81.H0_H0 ;  /* 0x20000051ff247230 */ /* 0x000fe40000004100 */
[----:B------:R-:W-:Y:S01]  /*10090*/  FFMA.FTZ R86, R13, R38, R86 ;  /* 0x000000260d567223 */ /* 0x000fe20000010056 */
[----:B------:R-:W-:Y:S02]  /*100a0*/  HADD2.F32 R34, -RZ, R83.H0_H0 ;  /* 0x20000053ff227230 */ /* 0x000fe40000004100 */
[----:B------:R-:W-:Y:S01]  /*100b0*/  FMUL.FTZ R13, R26, R25 ;  /* 0x000000191a0d7220 */ /* 0x000fe20000410000 */
[----:B------:R-:W-:Y:S02]  /*100c0*/  HADD2.F32 R27, -RZ, R10.H0_H0 ;  /* 0x2000000aff1b7230 */ /* 0x000fe40000004100 */
[----:B------:R-:W-:Y:S01]  /*100d0*/  FMUL.FTZ R38, R9, R36 ;  /* 0x0000002409267220 */ /* 0x000fe20000410000 */
[----:B------:R-:W-:-:S02]  /*100e0*/  HADD2.F32 R26, -RZ, R82.H0_H0 ;  /* 0x20000052ff1a7230 */ /* 0x000fc40000004100 */
[----:B------:R-:W-:Y:S01]  /*100f0*/  FMUL.FTZ R9, R9, R34 ;  /* 0x0000002209097220 */ /* 0x000fe20000410000 */
[C---:B------:R-:W-:Y:S01]  /*10100*/  FFMA.FTZ R88, R14.reuse, R25, -R37 ;  /* 0x000000190e587223 */ /* 0x040fe20000010825 */
[----:B------:R-:W-:Y:S01]  /*10110*/  FFMA.FTZ R33, R14, R33, R13 ;  /* 0x000000210e217223 */ /* 0x000fe2000001000d */
[----:B------:R-:W-:Y:S02]  /*10120*/  HADD2.F32 R14, -RZ, R84.H0_H0 ;  /* 0x20000054ff0e7230 */ /* 0x000fe40000004100 */
[C---:B------:R-:W-:Y:S01]  /*10130*/  FFMA.FTZ R36, R5.reuse, R36, R9 ;  /* 0x0000002405247223 */ /* 0x040fe20000010009 */
[----:B------:R-:W-:Y:S02]  /*10140*/  HADD2.F32 R32, -RZ, R11.H0_H0 ;  /* 0x2000000bff207230 */ /* 0x000fe40000004100 */
[----:B------:R-:W-:Y:S01]  /*10150*/  FFMA.FTZ R38, R5, R34, -R38 ;  /* 0x0000002205267223 */ /* 0x000fe20000010826 */
[----:B------:R-:W-:Y:S02]  /*10160*/  HADD2.F32 R9, -RZ, R82.H1_H1 ;  /* 0x30000052ff097230 */ /* 0x000fe40000004100 */
[----:B------:R-:W-:Y:S01]  /*10170*/  FMUL.FTZ R34, R27, R26 ;  /* 0x0000001a1b227220 */ /* 0x000fe20000410000 */
[----:B------:R-:W-:-:S02]  /*10180*/  HADD2.F32 R5, -RZ, R84.H1_H1 ;  /* 0x30000054ff057230 */ /* 0x000fc40000004100 */
[-C--:B------:R-:W-:Y:S01]  /*10190*/  FMUL.FTZ R82, R27, R14.reuse ;  /* 0x0000000e1b527220 */ /* 0x080fe20000410000 */
[----:B------:R-:W-:Y:S02]  /*101a0*/  HADD2.F32 R11, -RZ, R11.H1_H1 ;  /* 0x3000000bff0b7230 */ /* 0x000fe40000004100 */
[C---:B------:R-:W-:Y:S01]  /*101b0*/  FFMA.FTZ R27, R15.reuse, R14, -R34 ;  /* 0x0000000e0f1b7223 */ /* 0x040fe20000010822 */
[C---:B------:R-:W-:Y:S01]  /*101c0*/  FMUL.FTZ R13, R32.reuse, R9 ;  /* 0x00000009200d7220 */ /* 0x040fe20000410000 */
[----:B------:R-:W-:Y:S02]  /*101d0*/  HADD2.F32 R34, -RZ, R39.H0_H0 ;  /* 0x20000027ff227230 */ /* 0x000fe40000004100 */
[-C--:B------:R-:W-:Y:S01]  /*101e0*/  FMUL.FTZ R32, R32, R5.reuse ;  /* 0x0000000520207220 */ /* 0x080fe20000410000 */
[----:B------:R-:W-:Y:S02]  /*101f0*/  HADD2.F32 R14, -RZ, R90.H0_H0 ;  /* 0x2000005aff0e7230 */ /* 0x000fe40000004100 */
[----:B------:R-:W-:Y:S01]  /*10200*/  FFMA.FTZ R82, R15, R26, R82 ;  /* 0x0000001a0f527223 */ /* 0x000fe20000010052 */
[C---:B------:R-:W-:Y:S01]  /*10210*/  FFMA.FTZ R26, R24.reuse, R5, -R13 ;  /* 0x00000005181a7223 */ /* 0x040fe2000001080d */
[----:B------:R-:W-:Y:S01]  /*10220*/  FFMA.FTZ R32, R24, R9, R32 ;  /* 0x0000000918207223 */ /* 0x000fe20000010020 */
[C---:B------:R-:W-:Y:S01]  /*10230*/  FMUL.FTZ R84, R11.reuse, R34 ;  /* 0x000000220b547220 */ /* 0x040fe20000410000 */
[----:B------:R-:W-:Y:S01]  /*10240*/  FMUL.FTZ R24, R11, R14 ;  /* 0x0000000e0b187220 */ /* 0x000fe20000410000 */
[----:B------:R-:W-:-:S02]  /*10250*/  HADD2.F32 R8, -RZ, R8.H1_H1 ;  /* 0x30000008ff087230 */ /* 0x000fc40000004100 */
[----:B------:R-:W-:Y:S02]  /*10260*/  HADD2.F32 R10, -RZ, R10.H1_H1 ;  /* 0x3000000aff0a7230 */ /* 0x000fe40000004100 */
[C---:B------:R-:W-:Y:S01]  /*10270*/  FFMA.FTZ R39, R7.reuse, R14, -R84 ;  /* 0x0000000e07277223 */ /* 0x040fe20000010854 */
[----:B------:R-:W-:Y:S02]  /*10280*/  HADD2.F32 R11, -RZ, R89.H0_H0 ;  /* 0x20000059ff0b7230 */ /* 0x000fe40000004100 */
[----:B------:R-:W-:Y:S01]  /*10290*/  FFMA.FTZ R81, R7, R34, R24 ;  /* 0x0000002207517223 */ /* 0x000fe20000010018 */
[----:B------:R-:W-:Y:S02]  /*102a0*/  HADD2.F32 R13, -RZ, R87.H0_H0 ;  /* 0x20000057ff0d7230 */ /* 0x000fe40000004100 */
[----:B------:R-:W-:Y:S02]  /*102b0*/  HADD2.F32 R5, -RZ, R92.H0_H0 ;  /* 0x2000005cff057230 */ /* 0x000fe40000004100 */
[----:B------:R-:W-:Y:S01]  /*102c0*/  FMUL.FTZ R7, R8, R11 ;  /* 0x0000000b08077220 */ /* 0x000fe20000410000 */
[----:B------:R-:W-:-:S02]  /*102d0*/  HADD2.F32 R9, -RZ, R91.H0_H0 ;  /* 0x2000005bff097230 */ /* 0x000fc40000004100 */
[----:B------:R-:W-:Y:S01]  /*102e0*/  FMUL.FTZ R37, R10, R13 ;  /* 0x0000000d0a257220 */ /* 0x000fe20000410000 */
[----:B------:R-:W-:Y:S02]  /*102f0*/  HADD2.F32 R6, -RZ, R6.H1_H1 ;  /* 0x30000006ff067230 */ /* 0x000fe40000004100 */
[-C--:B------:R-:W-:Y:S01]  /*10300*/  FMUL.FTZ R8, R8, R5.reuse ;  /* 0x0000000508087220 */ /* 0x080fe20000410000 */
[----:B------:R-:W-:Y:S01]  /*10310*/  FFMA.FTZ R15, R4, R5, -R7 ;  /* 0x00000005040f7223 */ /* 0x000fe20000010807 */
[-C--:B------:R-:W-:Y:S01]  /*10320*/  FMUL.FTZ R14, R10, R9.reuse ;  /* 0x000000090a0e7220 */ /* 0x080fe20000410000 */
[----:B------:R-:W-:Y:S01]  /*10330*/  F2FP.F16.F32.PACK_AB R7, R39, R26 ;  /* 0x0000001a2707723e */ /* 0x000fe200000000ff */
[----:B------:R-:W-:Y:S01]  /*10340*/  FFMA.FTZ R10, R6, R9, -R37 ;  /* 0x00000009060a7223 */ /* 0x000fe20000010825 */
[----:B------:R-:W-:Y:S01]  /*10350*/  FFMA.FTZ R25, R4, R11, R8 ;  /* 0x0000000b04197223 */ /* 0x000fe20000010008 */
[----:B------:R-:W-:Y:S01]  /*10360*/  FFMA.FTZ R13, R6, R13, R14 ;  /* 0x0000000d060d7223 */ /* 0x000fe2000001000e */
[----:B------:R-:W-:-:S02]  /*10370*/  F2FP.F16.F32.PACK_AB R5, R88, R35 ;  /* 0x000000235805723e */ /* 0x000fc400000000ff */
[----:B------:R-:W-:Y:S02]  /*10380*/  F2FP.F16.F32.PACK_AB R4, R15, R38 ;  /* 0x000000260f04723e */ /* 0x000fe400000000ff */
[----:B------:R-:W-:Y:S02]  /*10390*/  F2FP.F16.F32.PACK_AB R6, R10, R27 ;  /* 0x0000001b0a06723e */ /* 0x000fe400000000ff */
[----:B------:R-:W-:Y:S02]  /*103a0*/  F2FP.F16.F32.PACK_AB R11, R81, R32 ;  /* 0x00000020510b723e */ /* 0x000fe400000000ff */
[----:B------:R-:W-:Y:S01]  /*103b0*/  F2FP.F16.F32.PACK_AB R9, R33, R86 ;  /* 0x000000562109723e */ /* 0x000fe200000000ff */
[----:B------:R2:W-:Y:S01]  /*103c0*/  STS.128 [R198], R4 ;  /* 0x00000004c6007388 */ /* 0x0005e20000000c00 */
[----:B------:R-:W-:Y:S02]  /*103d0*/  F2FP.F16.F32.PACK_AB R8, R25, R36 ;  /* 0x000000241908723e */ /* 0x000fe400000000ff */
[----:B------:R-:W-:-:S05]  /*103e0*/  F2FP.F16.F32.PACK_AB R10, R13, R82 ;  /* 0x000000520d0a723e */ /* 0x000fca00000000ff */
[----:B------:R2:W-:Y:S02]  /*103f0*/  STS.128 [R12+0xc400], R8 ;  /* 0x00c400080c007388 */ /* 0x0005e40000000c00 */
.L_x_1508:
[----:B------:R-:W-:Y:S05]  /*10400*/  BSYNC B2 ;  /* 0x0000000000027941 */ /* 0x000fea0003800000 */
.L_x_1507:
[----:B------:R-:W-:Y:S05]  /*10410*/  @P3 BRA `(.L_x_1504) ;  /* 0x0000000400783947 */ /* 0x000fea0003800000 */
[----:B------:R-:W-:Y:S02]  /*10420*/  LEA.HI R85, R85, R196, RZ, 0x1d ;  /* 0x000000c455557211 */ /* 0x000fe400078fe8ff */
[----:B------:R-:W-:Y:S02]  /*10430*/  SHF.R.U64 R38, R28, 0x10, R29 ;  /* 0x000000101c267819 */ /* 0x000fe4000000121d */
[----:B-12---:R-:W-:Y:S02]  /*10440*/  SHF.R.S32.HI R4, RZ, 0x1f, R85 ;  /* 0x0000001fff047819 */ /* 0x006fe40000011455 */
[----:B------:R-:W-:Y:S02]  /*10450*/  SHF.L.U32 R5, R85, 0x3, RZ ;  /* 0x0000000355057819 */ /* 0x000fe400000006ff */
[----:B------:R-:W-:Y:S02]  /*10460*/  LEA.HI R85, R4, R85, RZ, 0x3 ;  /* 0x0000005504557211 */ /* 0x000fe400078f18ff */
[----:B------:R-:W-:-:S02]  /*10470*/  LOP3.LUT R4, R174, 0x38, R5, 0xf8, !PT ;  /* 0x00000038ae047812 */ /* 0x000fc400078ef805 */
[----:B------:R-:W-:Y:S01]  /*10480*/  SHF.R.U32.HI R28, RZ, 0x10, R29 ;  /* 0x00000010ff1c7819 */ /* 0x000fe2000001161d */
[----:B------:R-:W-:Y:S01]  /*10490*/  IMAD.SHL.U32 R85, R85, 0x400, RZ ;  /* 0x0000040055557824 */ /* 0x000fe200078e00ff */
[----:B------:R-:W-:Y:S01]  /*104a0*/  LOP3.LUT R8, R4, R175, RZ, 0x3c, !PT ;  /* 0x000000af04087212 */ /* 0x000fe200078e3cff */
[----:B------:R-:W-:Y:S01]  /*104b0*/  HADD2.F32 R29, -RZ, R77.H1_H1 ;  /* 0x3000004dff1d7230 */ /* 0x000fe20000004100 */
[----:B------:R-:W1:Y:S01]  /*104c0*/  LDS.128 R4, [R195] ;  /* 0x00000000c3047984 */ /* 0x000e620000000c00 */
[--C-:B------:R-:W-:Y:S01]  /*104d0*/  SHF.R.U64 R37, R30, 0x10, R31.reuse ;  /* 0x000000101e257819 */ /* 0x100fe2000000121f */
[----:B------:R-:W-:Y:S01]  /*104e0*/  HADD2.F32 R30, -RZ, R28.H0_H0 ;  /* 0x2000001cff1e7230 */ /* 0x000fe20000004100 */
[----:B------:R-:W-:Y:S01]  /*104f0*/  LOP3.LUT R85, R85, 0x7fffe000, RZ, 0xc0, !PT ;  /* 0x7fffe00055557812 */ /* 0x000fe200078ec0ff */
[--C-:B------:R-:W-:Y:S01]  /*10500*/  HADD2.F32 R28, -RZ, R75.reuse.H0_H0 ;  /* 0x2000004bff1c7230 */ /* 0x100fe20000004100 */
[----:B------:R-:W-:Y:S01]  /*10510*/  SHF.R.U32.HI R36, RZ, 0x10, R31 ;  /* 0x00000010ff247819 */ /* 0x000fe2000001161f */
[----:B------:R-:W-:Y:S01]  /*10520*/  HADD2.F32 R31, -RZ, R75.H1_H1 ;  /* 0x3000004bff1f7230 */ /* 0x000fe20000004100 */
[----:B------:R-:W-:-:S02]  /*10530*/  IADD3 R85, R8, R85, R176 ;  /* 0x0000005508557210 */ /* 0x000fc40007ffe0b0 */
[--C-:B------:R-:W-:Y:S02]  /*10540*/  SHF.R.U64 R81, R60, 0x10, R61.reuse ;  /* 0x000000103c517819 */ /* 0x100fe4000000123d */
[----:B------:R-:W-:Y:S01]  /*10550*/  SHF.R.U32.HI R60, RZ, 0x10, R61 ;  /* 0x00000010ff3c7819 */ /* 0x000fe2000001163d */
[----:B------:R-:W-:Y:S01]  /*10560*/  IMAD R85, R85, 0x2, R18 ;  /* 0x0000000255557824 */ /* 0x000fe200078e0212 */
[--C-:B------:R-:W-:Y:S02]  /*10570*/  SHF.R.U64 R39, R62, 0x10, R63.reuse ;  /* 0x000000103e277819 */ /* 0x100fe4000000123f */
[----:B------:R-:W-:Y:S02]  /*10580*/  SHF.R.U32.HI R62, RZ, 0x10, R63 ;  /* 0x00000010ff3e7819 */ /* 0x000fe4000001163f */
[----:B0-----:R-:W0:Y:S01]  /*10590*/  LDS.128 R8, [R85+0xc400] ;  /* 0x00c4000055087984 */ /* 0x001e220000000c00 */
[--C-:B-1----:R-:W-:Y:S02]  /*105a0*/  HADD2.F32 R12, -RZ, R5.reuse.H0_H0 ;  /* 0x20000005ff0c7230 */ /* 0x102fe40000004100 */
[----:B------:R-:W-:-:S02]  /*105b0*/  HADD2.F32 R13, -RZ, R5.H1_H1 ;  /* 0x30000005ff0d7230 */ /* 0x000fc40000004100 */
[----:B------:R-:W-:Y:S02]  /*105c0*/  HADD2.F32 R5, -RZ, R4.H0_H0 ;  /* 0x20000004ff057230 */ /* 0x000fe40000004100 */
[----:B------:R-:W-:Y:S02]  /*105d0*/  HADD2.F32 R14, -RZ, R6.H0_H0 ;  /* 0x20000006ff0e7230 */ /* 0x000fe40000004100 */
[--C-:B------:R-:W-:Y:S02]  /*105e0*/  HADD2.F32 R15, -RZ, R7.reuse.H0_H0 ;  /* 0x20000007ff0f7230 */ /* 0x100fe40000004100 */
[----:B------:R-:W-:Y:S02]  /*105f0*/  HADD2.F32 R7, -RZ, R7.H1_H1 ;  /* 0x30000007ff077230 */ /* 0x000fe40000004100 */
[----:B------:R-:W-:Y:S02]  /*10600*/  HADD2.F32 R4, -RZ, R4.H1_H1 ;  /* 0x30000004ff047230 */ /* 0x000fe40000004100 */
[----:B------:R-:W-:-:S02]  /*10610*/  HADD2.F32 R6, -RZ, R6.H1_H1 ;  /* 0x30000006ff067230 */ /* 0x000fc40000004100 */
[--C-:B0-----:R-:W-:Y:S02]  /*10620*/  HADD2.F32 R24, -RZ, R9.reuse.H0_H0 ;  /* 0x20000009ff187230 */ /* 0x101fe40000004100 */
        /* <DEDUP_REMOVED lines=8> */
[----:B------:R-:W-:-:S02]  /*106b0*/  HADD2.F32 R12, -RZ, R77.H0_H0 ;  /* 0x2000004dff0c7230 */ /* 0x000fc40000004100 */
[-C--:B------:R-:W-:Y:S01]  /*106c0*/  FMUL.FTZ R34, R25, R24.reuse ;  /* 0x0000001819227220 */ /* 0x080fe20000410000 */
[----:B------:R-:W-:Y:S01]  /*106d0*/  FFMA.FTZ R32, R13, R24, -R32 ;  /* 0x000000180d207223 */ /* 0x000fe20000010820 */
[----:B------:R-:W-:Y:S02]  /*106e0*/  HADD2.F32 R26, -RZ, R10.H0_H0 ;  /* 0x2000000aff1a7230 */ /* 0x000fe40000004100 */
[C---:B------:R-:W-:Y:S01]  /*106f0*/  FMUL.FTZ R24, R9.reuse, R28 ;  /* 0x0000001c09187220 */ /* 0x040fe20000410000 */
[----:B------:R-:W-:Y:S02]  /*10700*/  HADD2.F32 R25, -RZ, R76.H0_H0 ;  /* 0x2000004cff197230 */ /* 0x000fe40000004100 */
[-C--:B------:R-:W-:Y:S01]  /*10710*/  FMUL.FTZ R31, R9, R12.reuse ;  /* 0x0000000c091f7220 */ /* 0x080fe20000410000 */
[----:B------:R-:W-:Y:S02]  /*10720*/  HADD2.F32 R9, -RZ, R78.H0_H0 ;  /* 0x2000004eff097230 */ /* 0x000fe40000004100 */
[----:B------:R-:W-:Y:S01]  /*10730*/  FFMA.FTZ R29, R5, R12, -R24 ;  /* 0x0000000c051d7223 */ /* 0x000fe20000010818 */
[----:B------:R-:W-:-:S02]  /*10740*/  HADD2.F32 R27, -RZ, R11.H0_H0 ;  /* 0x2000000bff1b7230 */ /* 0x000fc40000004100 */
[----:B------:R-:W-:Y:S01]  /*10750*/  FFMA.FTZ R31, R5, R28, R31 ;  /* 0x0000001c051f7223 */ /* 0x000fe2000001001f */
[----:B------:R-:W-:Y:S02]  /*10760*/  HADD2.F32 R11, -RZ, R11.H1_H1 ;  /* 0x3000000bff0b7230 */ /* 0x000fe40000004100 */
[----:B------:R-:W-:Y:S01]  /*10770*/  FFMA.FTZ R34, R13, R30, R34 ;  /* 0x0000001e0d227223 */ /* 0x000fe20000010022 */
[C---:B------:R-:W-:Y:S01]  /*10780*/  FMUL.FTZ R5, R26.reuse, R25 ;  /* 0x000000191a057220 */ /* 0x040fe20000410000 */
[----:B------:R-:W-:Y:S02]  /*10790*/  HADD2.F32 R76, -RZ, R76.H1_H1 ;  /* 0x3000004cff4c7230 */ /* 0x000fe40000004100 */
[-C--:B------:R-:W-:Y:S01]  /*107a0*/  FMUL.FTZ R13, R26, R9.reuse ;  /* 0x000000091a0d7220 */ /* 0x080fe20000410000 */
[----:B------:R-:W-:Y:S02]  /*107b0*/  HADD2.F32 R24, -RZ, R36.H0_H0 ;  /* 0x20000024ff187230 */ /* 0x000fe40000004100 */
[----:B------:R-:W-:Y:S01]  /*107c0*/  FFMA.FTZ R26, R14, R9, -R5 ;  /* 0x000000090e1a7223 */ /* 0x000fe20000010805 */
[----:B------:R-:W-:-:S02]  /*107d0*/  HADD2.F32 R12, -RZ, R62.H0_H0 ;  /* 0x2000003eff0c7230 */ /* 0x000fc40000004100 */
[----:B------:R-:W-:Y:S01]  /*107e0*/  FMUL.FTZ R28, R27, R76 ;  /* 0x0000004c1b1c7220 */ /* 0x000fe20000410000 */
[----:B------:R-:W-:Y:S02]  /*107f0*/  HADD2.F32 R78, -RZ, R78.H1_H1 ;  /* 0x3000004eff4e7230 */ /* 0x000fe40000004100 */
[----:B------:R-:W-:Y:S01]  /*10800*/  FFMA.FTZ R14, R14, R25, R13 ;  /* 0x000000190e0e7223 */ /* 0x000fe2000001000d */
[C---:B------:R-:W-:Y:S01]  /*10810*/  FMUL.FTZ R30, R11.reuse, R24 ;  /* 0x000000180b1e7220 */ /* 0x040fe20000410000 */
[----:B------:R-:W-:Y:S01]  /*10820*/  FMUL.FTZ R36, R11, R12 ;  /* 0x0000000c0b247220 */ /* 0x000fe20000410000 */
[----:B------:R-:W-:Y:S02]  /*10830*/  HADD2.F32 R8, -RZ, R8.H1_H1 ;  /* 0x30000008ff087230 */ /* 0x000fe40000004100 */
[-C--:B------:R-:W-:Y:S01]  /*10840*/  FMUL.FTZ R27, R27, R78.reuse ;  /* 0x0000004e1b1b7220 */ /* 0x080fe20000410000 */
[----:B------:R-:W-:Y:S02]  /*10850*/  HADD2.F32 R10, -RZ, R10.H1_H1 ;  /* 0x3000000aff0a7230 */ /* 0x000fe40000004100 */
[----:B------:R-:W-:Y:S01]  /*10860*/  FFMA.FTZ R28, R15, R78, -R28 ;  /* 0x0000004e0f1c7223 */ /* 0x000fe2000001081c */
[----:B------:R-:W-:-:S02]  /*10870*/  HADD2.F32 R11, -RZ, R38.H0_H0 ;  /* 0x20000026ff0b7230 */ /* 0x000fc40000004100 */
[----:B------:R-:W-:Y:S01]  /*10880*/  FFMA.FTZ R27, R15, R76, R27 ;  /* 0x0000004c0f1b7223 */ /* 0x000fe2000001001b */
[----:B------:R-:W-:Y:S02]  /*10890*/  HADD2.F32 R13, -RZ, R37.H0_H0 ;  /* 0x20000025ff0d7230 */ /* 0x000fe40000004100 */
[C---:B------:R-:W-:Y:S01]  /*108a0*/  FFMA.FTZ R25, R7.reuse, R12, -R30 ;  /* 0x0000000c07197223 */ /* 0x040fe2000001081e */
[----:B------:R-:W-:Y:S02]  /*108b0*/  HADD2.F32 R5, -RZ, R81.H0_H0 ;  /* 0x20000051ff057230 */ /* 0x000fe40000004100 */
[----:B------:R-:W-:Y:S01]  /*108c0*/  FFMA.FTZ R36, R7, R24, R36 ;  /* 0x0000001807247223 */ /* 0x000fe20000010024 */
[----:B------:R-:W-:Y:S02]  /*108d0*/  HADD2.F32 R9, -RZ, R39.H0_H0 ;  /* 0x20000027ff097230 */ /* 0x000fe40000004100 */
[----:B------:R-:W-:Y:S01]  /*108e0*/  FMUL.FTZ R7, R8, R11 ;  /* 0x0000000b08077220 */ /* 0x000fe20000410000 */
[----:B------:R-:W-:Y:S01]  /*108f0*/  FMUL.FTZ R15, R10, R13 ;  /* 0x0000000d0a0f7220 */ /* 0x000fe20000410000 */
[----:B------:R-:W-:Y:S01]  /*10900*/  FMUL.FTZ R12, R8, R5 ;  /* 0x00000005080c7220 */ /* 0x000fe20000410000 */
        /* <DEDUP_REMOVED lines=15> */
.L_x_1504:
[----:B------:R-:W-:Y:S05]  /*10a00*/  BSYNC B1 ;  /* 0x0000000000017941 */ /* 0x000fea0003800000 */
.L_x_1503:
        /* <DEDUP_REMOVED lines=8> */
[----:B------:R-:W-:Y:S01]  /*10a90*/  HADD2.F32 R31, -RZ, R79.H1_H1 ;  /* 0x3000004fff1f7230 */ /* 0x000fe20000004100 */
[----:B------:R-:W-:Y:S01]  /*10aa0*/  SHF.R.U32.HI R30, RZ, 0x10, R41 ;  /* 0x00000010ff1e7819 */ /* 0x000fe20000011629 */
[----:B------:R-:W-:Y:S01]  /*10ab0*/  HADD2.F32 R33, -RZ, R70.H1_H1 ;  /* 0x30000046ff217230 */ /* 0x000fe20000004100 */
[----:B------:R-:W-:Y:S01]  /*10ac0*/  SHF.R.S32.HI R7, RZ, 0x1f, R4 ;  /* 0x0000001fff077819 */ /* 0x000fe20000011404 */
[----:B------:R-:W-:Y:S01]  /*10ad0*/  IMAD.SHL.U32 R5, R4, 0x8, RZ ;  /* 0x0000000804057824 */ /* 0x000fe200078e00ff */
[----:B------:R-:W-:Y:S01]  /*10ae0*/  SHF.R.U64 R60, R52, 0x10, R53 ;  /* 0x00000010343c7819 */ /* 0x000fe20000001235 */
[----:B------:R-:W-:Y:S01]  /*10af0*/  HADD2.F32 R30, -RZ, R30.H0_H0 ;  /* 0x2000001eff1e7230 */ /* 0x000fe20000004100 */
[----:B------:R-:W-:Y:S01]  /*10b00*/  LEA.HI R7, R7, R4, RZ, 0x3 ;  /* 0x0000000407077211 */ /* 0x000fe200078f18ff */
[----:B------:R-:W-:Y:S01]  /*10b10*/  HADD2.F32 R70, -RZ, R70.H0_H0 ;  /* 0x20000046ff467230 */ /* 0x000fe20000004100 */
[----:B------:R-:W-:-:S02]  /*10b20*/  LOP3.LUT R4, R172, 0x38, R5, 0xf8, !PT ;  /* 0x00000038ac047812 */ /* 0x000fc400078ef805 */
[----:B------:R-:W-:Y:S02]  /*10b30*/  SHF.L.U32 R7, R7, 0xa, RZ ;  /* 0x0000000a07077819 */ /* 0x000fe400000006ff */
[----:B------:R-:W-:Y:S02]  /*10b40*/  LOP3.LUT R8, R4, R199, RZ, 0x3c, !PT ;  /* 0x000000c704087212 */ /* 0x000fe400078e3cff */
[----:B0-----:R-:W-:Y:S02]  /*10b50*/  LOP3.LUT R9, R7, 0x7fffe000, RZ, 0xc0, !PT ;  /* 0x7fffe00007097812 */ /* 0x001fe400078ec0ff */
[----:B------:R-:W0:Y:S01]  /*10b60*/  LDS.128 R4, [R197] ;  /* 0x00000000c5047984 */ /* 0x000e220000000c00 */
[----:B------:R-:W-:Y:S02]  /*10b70*/  SHF.R.U32.HI R53, RZ, 0x10, R53 ;  /* 0x00000010ff357819 */ /* 0x000fe40000011635 */
[----:B------:R-:W-:Y:S02]  /*10b80*/  IADD3 R9, R8, R9, R177 ;  /* 0x0000000908097210 */ /* 0x000fe40007ffe0b1 */
[----:B------:R-:W-:-:S02]  /*10b90*/  SHF.R.U64 R52, R40, 0x10, R41 ;  /* 0x0000001028347819 */ /* 0x000fc40000001229 */
[----:B------:R-:W-:Y:S01]  /*10ba0*/  SHF.R.U64 R41, R54, 0x10, R55 ;  /* 0x0000001036297819 */ /* 0x000fe20000001237 */
[----:B------:R-:W-:Y:S01]  /*10bb0*/  IMAD R12, R9, 0x2, R18 ;  /* 0x00000002090c7824 */ /* 0x000fe200078e0212 */
[----:B------:R-:W-:Y:S02]  /*10bc0*/  SHF.R.U64 R40, R42, 0x10, R43 ;  /* 0x000000102a287819 */ /* 0x000fe4000000122b */
[----:B------:R-:W-:Y:S02]  /*10bd0*/  SHF.R.U32.HI R54, RZ, 0x10, R55 ;  /* 0x00000010ff367819 */ /* 0x000fe40000011637 */
[----:B------:R-:W1:Y:S01]  /*10be0*/  LDS.128 R8, [R12+0xc400] ;  /* 0x00c400000c087984 */ /* 0x000e620000000c00 */
[----:B------:R-:W-:Y:S01]  /*10bf0*/  SHF.R.U32.HI R42, RZ, 0x10, R43 ;  /* 0x00000010ff2a7819 */ /* 0x000fe2000001162b */
[--C-:B0-----:R-:W-:Y:S02]  /*10c00*/  HADD2.F32 R14, -RZ, R5.reuse.H0_H0 ;  /* 0x20000005ff0e7230 */ /* 0x101fe40000004100 */
[----:B------:R-:W-:-:S02]  /*10c10*/  HADD2.F32 R15, -RZ, R5.H1_H1 ;  /* 0x30000005ff0f7230 */ /* 0x000fc40000004100 */
[----:B------:R-:W-:Y:S02]  /*10c20*/  HADD2.F32 R5, -RZ, R4.H0_H0 ;  /* 0x20000004ff057230 */ /* 0x000fe40000004100 */
[----:B------:R-:W-:Y:S02]  /*10c30*/  HADD2.F32 R24, -RZ, R6.H0_H0 ;  /* 0x20000006ff187230 */ /* 0x000fe40000004100 */
[--C-:B------:R-:W-:Y:S02]  /*10c40*/  HADD2.F32 R25, -RZ, R7.reuse.H0_H0 ;  /* 0x20000007ff197230 */ /* 0x100fe40000004100 */
[----:B------:R-:W-:Y:S02]  /*10c50*/  HADD2.F32 R7, -RZ, R7.H1_H1 ;  /* 0x30000007ff077230 */ /* 0x000fe40000004100 */
[----:B------:R-:W-:Y:S02]  /*10c60*/  HADD2.F32 R4, -RZ, R4.H1_H1 ;  /* 0x30000004ff047230 */ /* 0x000fe40000004100 */
[----:B-1----:R-:W-:-:S02]  /*10c70*/  HADD2.F32 R26, -RZ, R9.H0_H0 ;  /* 0x20000009ff1a7230 */ /* 0x002fc40000004100 */
        /* <DEDUP_REMOVED lines=11> */
[----:B------:R-:W-:Y:S01]  /*10d30*/  FMUL.FTZ R26, R9, R70 ;  /* 0x00000046091a7220 */ /* 0x000fe20000410000 */
[----:B------:R-:W-:Y:S02]  /*10d40*/  HADD2.F32 R28, -RZ, R10.H0_H0 ;  /* 0x2000000aff1c7230 */ /* 0x000fe40000004100 */
[----:B------:R-:W-:Y:S01]  /*10d50*/  FFMA.FTZ R34, R15, R30, R34 ;  /* 0x0000001e0f227223 */ /* 0x000fe20000010022 */
[-C--:B------:R-:W-:Y:S01]  /*10d60*/  FMUL.FTZ R31, R9, R14.reuse ;  /* 0x0000000e091f7220 */ /* 0x080fe20000410000 */
[----:B------:R-:W-:Y:S01]  /*10d70*/  FFMA.FTZ R30, R5, R14, -R26 ;  /* 0x0000000e051e7223 */ /* 0x000fe2000001081a */
[----:B------:R-:W-:Y:S02]  /*10d80*/  HADD2.F32 R29, -RZ, R11.H0_H0 ;  /* 0x2000000bff1d7230 */ /* 0x000fe40000004100 */
[----:B------:R-:W-:-:S02]  /*10d90*/  HADD2.F32 R27, -RZ, R71.H0_H0 ;  /* 0x20000047ff1b7230 */ /* 0x000fc40000004100 */
[----:B------:R-:W-:Y:S01]  /*10da0*/  FFMA.FTZ R31, R5, R70, R31 ;  /* 0x00000046051f7223 */ /* 0x000fe2000001001f */
[--C-:B------:R-:W-:Y:S02]  /*10db0*/  HADD2.F32 R9, -RZ, R80.reuse.H0_H0 ;  /* 0x20000050ff097230 */ /* 0x100fe40000004100 */
[----:B------:R-:W-:Y:S02]  /*10dc0*/  HADD2.F32 R26, -RZ, R71.H1_H1 ;  /* 0x30000047ff1a7230 */ /* 0x000fe40000004100 */
[C---:B------:R-:W-:Y:S01]  /*10dd0*/  FMUL.FTZ R5, R28.reuse, R27 ;  /* 0x0000001b1c057220 */ /* 0x040fe20000410000 */
[----:B------:R-:W-:Y:S02]  /*10de0*/  HADD2.F32 R80, -RZ, R80.H1_H1 ;  /* 0x30000050ff507230 */ /* 0x000fe40000004100 */
[----:B------:R-:W-:Y:S01]  /*10df0*/  FMUL.FTZ R15, R28, R9 ;  /* 0x000000091c0f7220 */ /* 0x000fe20000410000 */
[----:B------:R-:W-:Y:S02]  /*10e00*/  HADD2.F32 R11, -RZ, R11.H1_H1 ;  /* 0x3000000bff0b7230 */ /* 0x000fe40000004100 */
[----:B------:R-:W-:Y:S01]  /*10e10*/  FMUL.FTZ R36, R29, R26 ;  /* 0x0000001a1d247220 */ /* 0x000fe20000410000 */
[----:B------:R-:W-:-:S02]  /*10e20*/  HADD2.F32 R28, -RZ, R42.H0_H0 ;  /* 0x2000002aff1c7230 */ /* 0x000fc40000004100 */
[----:B------:R-:W-:Y:S01]  /*10e30*/  FMUL.FTZ R29, R29, R80 ;  /* 0x000000501d1d7220 */ /* 0x000fe20000410000 */
[----:B------:R-:W-:Y:S02]  /*10e40*/  HADD2.F32 R14, -RZ, R54.H0_H0 ;  /* 0x20000036ff0e7230 */ /* 0x000fe40000004100 */
[C---:B------:R-:W-:Y:S01]  /*10e50*/  FFMA.FTZ R33, R24.reuse, R9, -R5 ;  /* 0x0000000918217223 */ /* 0x040fe20000010805 */
[----:B------:R-:W-:Y:S01]  /*10e60*/  FFMA.FTZ R24, R24, R27, R15 ;  /* 0x0000001b18187223 */ /* 0x000fe2000001000f */
[----:B------:R-:W-:Y:S01]  /*10e70*/  FFMA.FTZ R29, R25, R26, R29 ;  /* 0x0000001a191d7223 */ /* 0x000fe2000001001d */
[C---:B------:R-:W-:Y:S01]  /*10e80*/  FMUL.FTZ R38, R11.reuse, R28 ;  /* 0x0000001c0b267220 */ /* 0x040fe20000410000 */
[----:B------:R-:W-:Y:S01]  /*10e90*/  FMUL.FTZ R26, R11, R14 ;  /* 0x0000000e0b1a7220 */ /* 0x000fe20000410000 */
[----:B------:R-:W-:Y:S02]  /*10ea0*/  HADD2.F32 R8, -RZ, R8.H1_H1 ;  /* 0x30000008ff087230 */ /* 0x000fe40000004100 */
[----:B------:R-:W-:Y:S01]  /*10eb0*/  FFMA.FTZ R36, R25, R80, -R36 ;  /* 0x0000005019247223 */ /* 0x000fe20000010824 */
[----:B------:R-:W-:-:S02]  /*10ec0*/  HADD2.F32 R10, -RZ, R10.H1_H1 ;  /* 0x3000000aff0a7230 */ /* 0x000fc40000004100 */
[C---:B------:R-:W-:Y:S01]  /*10ed0*/  FFMA.FTZ R39, R7.reuse, R14, -R38 ;  /* 0x0000000e07277223 */ /* 0x040fe20000010826 */
[----:B------:R-:W-:Y:S02]  /*10ee0*/  HADD2.F32 R11, -RZ, R52.H0_H0 ;  /* 0x20000034ff0b7230 */ /* 0x000fe40000004100 */
[----:B------:R-:W-:Y:S01]  /*10ef0*/  FFMA.FTZ R26, R7, R28, R26 ;  /* 0x0000001c071a7223 */ /* 0x000fe2000001001a */
[----:B------:R-:W-:Y:S02]  /*10f00*/  HADD2.F32 R15, -RZ, R40.H0_H0 ;  /* 0x20000028ff0f7230 */ /* 0x000fe40000004100 */
[----:B------:R-:W-:Y:S02]  /*10f10*/  HADD2.F32 R5, -RZ, R60.H0_H0 ;  /* 0x2000003cff057230 */ /* 0x000fe40000004100 */
[----:B------:R-:W-:Y:S01]  /*10f20*/  FMUL.FTZ R7, R8, R11 ;  /* 0x0000000b08077220 */ /* 0x000fe20000410000 */
[----:B------:R-:W-:Y:S02]  /*10f30*/  HADD2.F32 R9, -RZ, R41.H0_H0 ;  /* 0x20000029ff097230 */ /* 0x000fe40000004100 */
[----:B------:R-:W-:Y:S01]  /*10f40*/  FMUL.FTZ R27, R10, R15 ;  /* 0x0000000f0a1b7220 */ /* 0x000fe20000410000 */
[----:B------:R-:W-:-:S02]  /*10f50*/  HADD2.F32 R6, -RZ, R6.H1_H1 ;  /* 0x30000006ff067230 */ /* 0x000fc40000004100 */
[-C--:B------:R-:W-:Y:S01]  /*10f60*/  FMUL.FTZ R8, R8, R5.reuse ;  /* 0x0000000508087220 */ /* 0x080fe20000410000 */
[----:B------:R-:W-:Y:S01]  /*10f70*/  FFMA.FTZ R25, R4, R5, -R7 ;  /* 0x0000000504197223 */ /* 0x000fe20000010807 */
[-C--:B------:R-:W-:Y:S01]  /*10f80*/  FMUL.FTZ R14, R10, R9.reuse ;  /* 0x000000090a0e7220 */ /* 0x080fe20000410000 */
[----:B------:R-:W-:Y:S01]  /*10f90*/  F2FP.F16.F32.PACK_AB R7, R39, R36 ;  /* 0x000000242707723e */ /* 0x000fe200000000ff */
[----:B------:R-:W-:Y:S01]  /*10fa0*/  FFMA.FTZ R10, R6, R9, -R27 ;  /* 0x00000009060a7223 */ /* 0x000fe2000001081b */
[----:B------:R-:W-:Y:S01]  /*10fb0*/  FFMA.FTZ R8, R4, R11, R8 ;  /* 0x0000000b04087223 */ /* 0x000fe20000010008 */
[----:B------:R-:W-:Y:S01]  /*10fc0*/  FFMA.FTZ R15, R6, R15, R14 ;  /* 0x0000000f060f7223 */ /* 0x000fe2000001000e */
[----:B------:R-:W-:Y:S02]  /*10fd0*/  F2FP.F16.F32.PACK_AB R5, R32, R35 ;  /* 0x000000232005723e */ /* 0x000fe400000000ff */
[----:B------:R-:W-:Y:S02]  /*10fe0*/  F2FP.F16.F32.PACK_AB R4, R25, R30 ;  /* 0x0000001e1904723e */ /* 0x000fe400000000ff */
[----:B------:R-:W-:-:S02]  /*10ff0*/  F2FP.F16.F32.PACK_AB R6, R10, R33 ;  /* 0x000000210a06723e */ /* 0x000fc400000000ff */
[----:B------:R-:W-:Y:S02]  /*11000*/  F2FP.F16.F32.PACK_AB R11, R26, R29 ;  /* 0x0000001d1a0b723e */ /* 0x000fe400000000ff */
[----:B------:R-:W-:Y:S01]  /*11010*/  F2FP.F16.F32.PACK_AB R9, R34, R37 ;  /* 0x000000252209723e */ /* 0x000fe200000000ff */
[----:B------:R4:W-:Y:S01]  /*11020*/  STS.128 [R197], R4 ;  /* 0x00000004c5007388 */ /* 0x0009e20000000c00 */
[----:B------:R-:W-:Y:S02]  /*11030*/  F2FP.F16.F32.PACK_AB R8, R8, R31 ;  /* 0x0000001f0808723e */ /* 0x000fe400000000ff */
[----:B------:R-:W-:-:S05]  /*11040*/  F2FP.F16.F32.PACK_AB R10, R15, R24 ;  /* 0x000000180f0a723e */ /* 0x000fca00000000ff */
[----:B------:R4:W-:Y:S02]  /*11050*/  STS.128 [R12+0xc400], R8 ;  /* 0x00c400080c007388 */ /* 0x0009e40000000c00 */
.L_x_1510:
[----:B------:R-:W-:Y:S05]  /*11060*/  BSYNC B1 ;  /* 0x0000000000017941 */ /* 0x000fea0003800000 */
.L_x_1509:
[----:B------:R-:W-:Y:S04]  /*11070*/  BSSY B1, `(.L_x_1511) ;  /* 0x0000060000017945 */ /* 0x000fe80003800000 */
[----:B------:R-:W-:Y:S05]  /*11080*/  @P1 BRA `(.L_x_1512) ;  /* 0x0000000400781947 */ /* 0x000fea0003800000 */
[----:B-1234-:R-:W-:Y:S01]  /*11090*/  LEA.HI R4, R13, R189, RZ, 0x1d ;  /* 0x000000bd0d047211 */ /* 0x01efe200078fe8ff */
[----:B------:R-:W-:Y:S01]  /*110a0*/  HADD2.F32 R31, -RZ, R73.H1_H1 ;  /* 0x30000049ff1f7230 */ /* 0x000fe20000004100 */
[----:B------:R-:W-:Y:S01]  /*110b0*/  SHF.R.U32.HI R32, RZ, 0x10, R45 ;  /* 0x00000010ff207819 */ /* 0x000fe2000001162d */
[--C-:B------:R-:W-:Y:S01]  /*110c0*/  HADD2.F32 R33, -RZ, R69.reuse.H1_H1 ;  /* 0x30000045ff217230 */ /* 0x100fe20000004100 */
[----:B------:R-:W-:Y:S01]  /*110d0*/  SHF.R.S32.HI R7, RZ, 0x1f, R4 ;  /* 0x0000001fff077819 */ /* 0x000fe20000011404 */
[----:B------:R-:W-:Y:S01]  /*110e0*/  IMAD.SHL.U32 R5, R4, 0x8, RZ ;  /* 0x0000000804057824 */ /* 0x000fe200078e00ff */
[----:B------:R-:W-:Y:S01]  /*110f0*/  SHF.R.U64 R42, R56, 0x10, R57 ;  /* 0x00000010382a7819 */ /* 0x000fe20000001239 */
[----:B------:R-:W-:Y:S01]  /*11100*/  HADD2.F32 R32, -RZ, R32.H0_H0 ;  /* 0x20000020ff207230 */ /* 0x000fe20000004100 */
[----:B------:R-:W-:Y:S01]  /*11110*/  LEA.HI R7, R7, R4, RZ, 0x3 ;  /* 0x0000000407077211 */ /* 0x000fe200078f18ff */
[----:B------:R-:W-:Y:S01]  /*11120*/  HADD2.F32 R30, -RZ, R69.H0_H0 ;  /* 0x20000045ff1e7230 */ /* 0x000fe20000004100 */
[----:B------:R-:W-:-:S02]  /*11130*/  LOP3.LUT R4, R172, 0x38, R5, 0xf8, !PT ;  /* 0x00000038ac047812 */ /* 0x000fc400078ef805 */
[----:B------:R-:W-:Y:S01]  /*11140*/  SHF.R.U32.HI R56, RZ, 0x10, R57 ;  /* 0x00000010ff387819 */ /* 0x000fe20000011639 */
[----:B------:R-:W-:Y:S01]  /*11150*/  IMAD.SHL.U32 R7, R7, 0x400, RZ ;  /* 0x0000040007077824 */ /* 0x000fe200078e00ff */
[----:B------:R-:W-:Y:S02]  /*11160*/  LOP3.LUT R8, R4, R199, RZ, 0x3c, !PT ;  /* 0x000000c704087212 */ /* 0x000fe400078e3cff */
[----:B------:R-:W-:Y:S02]  /*11170*/  SHF.R.U64 R41, R58, 0x10, R59 ;  /* 0x000000103a297819 */ /* 0x000fe4000000123b */
[----:B0-----:R-:W-:Y:S02]  /*11180*/  LOP3.LUT R9, R7, 0x7fffe000, RZ, 0xc0, !PT ;  /* 0x7fffe00007097812 */ /* 0x001fe400078ec0ff */
[----:B------:R-:W0:Y:S01]  /*11190*/  LDS.128 R4, [R194] ;  /* 0x00000000c2047984 */ /* 0x000e220000000c00 */
[----:B------:R-:W-:Y:S02]  /*111a0*/  SHF.R.U64 R39, R46, 0x10, R47 ;  /* 0x000000102e277819 */ /* 0x000fe4000000122f */
[----:B------:R-:W-:-:S02]  /*111b0*/  IADD3 R9, R8, R9, R177 ;  /* 0x0000000908097210 */ /* 0x000fc40007ffe0b1 */
[----:B------:R-:W-:Y:S02]  /*111c0*/  SHF.R.U32.HI R58, RZ, 0x10, R59 ;  /* 0x00000010ff3a7819 */ /* 0x000fe4000001163b */
[----:B------:R-:W-:Y:S02]  /*111d0*/  LEA R12, R9, R18, 0x1 ;  /* 0x00000012090c7211 */ /* 0x000fe400078e08ff */
[----:B------:R-:W-:Y:S02]  /*111e0*/  SHF.R.U32.HI R46, RZ, 0x10, R47 ;  /* 0x00000010ff2e7819 */ /* 0x000fe4000001162f */
[----:B------:R-:W-:Y:S01]  /*111f0*/  SHF.R.U64 R40, R44, 0x10, R45 ;  /* 0x000000102c287819 */ /* 0x000fe2000000122d */
[----:B------:R-:W1:Y:S01]  /*11200*/  LDS.128 R8, [R12+0xc400] ;  /* 0x00c400000c087984 */ /* 0x000e620000000c00 */
[--C-:B0-----:R-:W-:Y:S02]  /*11210*/  HADD2.F32 R14, -RZ, R5.reuse.H0_H0 ;  /* 0x20000005ff0e7230 */ /* 0x101fe40000004100 */
[----:B------:R-:W-:-:S02]  /*11220*/  HADD2.F32 R15, -RZ, R5.H1_H1 ;  /* 0x30000005ff0f7230 */ /* 0x000fc40000004100 */
[----:B------:R-:W-:Y:S02]  /*11230*/  HADD2.F32 R5, -RZ, R4.H0_H0 ;  /* 0x20000004ff057230 */ /* 0x000fe40000004100 */
[----:B------:R-:W-:Y:S02]  /*11240*/  HADD2.F32 R24, -RZ, R6.H0_H0 ;  /* 0x20000006ff187230 */ /* 0x000fe40000004100 */
[--C-:B------:R-:W-:Y:S02]  /*11250*/  HADD2.F32 R25, -RZ, R7.reuse.H0_H0 ;  /* 0x20000007ff197230 */ /* 0x100fe40000004100 */
[----:B------:R-:W-:Y:S02]  /*11260*/  HADD2.F32 R7, -RZ, R7.H1_H1 ;  /* 0x30000007ff077230 */ /* 0x000fe40000004100 */
[--C-:B-1----:R-:W-:Y:S02]  /*11270*/  HADD2.F32 R26, -RZ, R9.reuse.H0_H0 ;  /* 0x20000009ff1a7230 */ /* 0x102fe40000004100 */
[----:B------:R-:W-:-:S02]  /*11280*/  HADD2.F32 R27, -RZ, R9.H1_H1 ;  /* 0x30000009ff1b7230 */ /* 0x000fc40000004100 */
[----:B------:R-:W-:Y:S02]  /*11290*/  HADD2.F32 R9, -RZ, R8.H0_H0 ;  /* 0x20000008ff097230 */ /* 0x000fe40000004100 */
[C---:B------:R-:W-:Y:S01]  /*112a0*/  FMUL.FTZ R35, R26.reuse, R33 ;  /* 0x000000211a237220 */ /* 0x040fe20000410000 */
[-C--:B------:R-:W-:Y:S01]  /*112b0*/  FMUL.FTZ R37, R26, R31.reuse ;  /* 0x0000001f1a257220 */ /* 0x080fe20000410000 */
[----:B------:R-:W-:Y:S02]  /*112c0*/  HADD2.F32 R26, -RZ, R56.H0_H0 ;  /* 0x20000038ff1a7230 */ /* 0x000fe40000004100 */
[C---:B------:R-:W-:Y:S01]  /*112d0*/  FMUL.FTZ R34, R27.reuse, R32 ;  /* 0x000000201b227220 */ /* 0x040fe20000410000 */
[C---:B------:R-:W-:Y:S01]  /*112e0*/  FFMA.FTZ R35, R14.reuse, R31, -R35 ;  /* 0x0000001f0e237223 */ /* 0x040fe20000010823 */
[----:B------:R-:W-:Y:S01]  /*112f0*/  FFMA.FTZ R37, R14, R33, R37 ;  /* 0x000000210e257223 */ /* 0x000fe20000010025 */
[----:B------:R-:W-:Y:S02]  /*11300*/  HADD2.F32 R14, -RZ, R73.H0_H0 ;  /* 0x20000049ff0e7230 */ /* 0x000fe40000004100 */
[-C--:B------:R-:W-:Y:S01]  /*11310*/  FMUL.FTZ R36, R27, R26.reuse ;  /* 0x0000001a1b247220 */ /* 0x080fe20000410000 */
[----:B------:R-:W-:Y:S01]  /*11320*/  FFMA.FTZ R34, R15, R26, -R34 ;  /* 0x0000001a0f227223 */ /* 0x000fe20000010822 */
[----:B------:R-:W-:-:S02]  /*11330*/  HADD2.F32 R28, -RZ, R10.H0_H0 ;  /* 0x2000000aff1c7230 */ /* 0x000fc40000004100 */
[C---:B------:R-:W-:Y:S01]  /*11340*/  FMUL.FTZ R26, R9.reuse, R30 ;  /* 0x0000001e091a7220 */ /* 0x040fe20000410000 */
[----:B------:R-:W-:Y:S02]  /*11350*/  HADD2.F32 R27, -RZ, R72.H0_H0 ;  /* 0x20000048ff1b7230 */ /* 0x000fe40000004100 */
[-C--:B------:R-:W-:Y:S01]  /*11360*/  FMUL.FTZ R33, R9, R14.reuse ;  /* 0x0000000e09217220 */ /* 0x080fe20000410000 */
[----:B------:R-:W-:Y:S02]  /*11370*/  HADD2.F32 R9, -RZ, R74.H0_H0 ;  /* 0x2000004aff097230 */ /* 0x000fe40000004100 */
[C---:B------:R-:W-:Y:S01]  /*11380*/  FFMA.FTZ R31, R5.reuse, R14, -R26 ;  /* 0x0000000e051f7223 */ /* 0x040fe2000001081a */
[--C-:B------:R-:W-:Y:S02]  /*11390*/  HADD2.F32 R29, -RZ, R11.reuse.H0_H0 ;  /* 0x2000000bff1d7230 */ /* 0x100fe40000004100 */
[----:B------:R-:W-:Y:S01]  /*113a0*/  FFMA.FTZ R33, R5, R30, R33 ;  /* 0x0000001e05217223 */ /* 0x000fe20000010021 */
[----:B------:R-:W-:-:S02]  /*113b0*/  HADD2.F32 R11, -RZ, R11.H1_H1 ;  /* 0x3000000bff0b7230 */ /* 0x000fc40000004100 */
[----:B------:R-:W-:Y:S01]  /*113c0*/  FFMA.FTZ R36, R15, R32, R36 ;  /* 0x000000200f247223 */ /* 0x000fe20000010024 */
[C---:B------:R-:W-:Y:S01]  /*113d0*/  FMUL.FTZ R5, R28.reuse, R27 ;  /* 0x0000001b1c057220 */ /* 0x040fe20000410000 */
[----:B------:R-:W-:Y:S02]  /*113e0*/  HADD2.F32 R72, -RZ, R72.H1_H1 ;  /* 0x30000048ff487230 */ /* 0x000fe40000004100 */
[-C--:B------:R-:W-:Y:S01]  /*113f0*/  FMUL.FTZ R15, R28, R9.reuse ;  /* 0x000000091c0f7220 */ /* 0x080fe20000410000 */
[----:B------:R-:W-:Y:S02]  /*11400*/  HADD2.F32 R26, -RZ, R46.H0_H0 ;  /* 0x2000002eff1a7230 */ /* 0x000fe40000004100 */
[----:B------:R-:W-:Y:S01]  /*11410*/  FFMA.FTZ R28, R24, R9, -R5 ;  /* 0x00000009181c7223 */ /* 0x000fe20000010805 */
[----:B------:R-:W-:Y:S02]  /*11420*/  HADD2.F32 R14, -RZ, R58.H0_H0 ;  /* 0x2000003aff0e7230 */ /* 0x000fe40000004100 */
[----:B------:R-:W-:Y:S01]  /*11430*/  FMUL.FTZ R30, R29, R72 ;  /* 0x000000481d1e7220 */ /* 0x000fe20000410000 */
[----:B------:R-:W-:-:S02]  /*11440*/  HADD2.F32 R74, -RZ, R74.H1_H1 ;  /* 0x3000004aff4a7230 */ /* 0x000fc40000004100 */
[----:B------:R-:W-:Y:S01]  /*11450*/  FFMA.FTZ R24, R24, R27, R15 ;  /* 0x0000001b18187223 */ /* 0x000fe2000001000f */
[C---:B------:R-:W-:Y:S01]  /*11460*/  FMUL.FTZ R32, R11.reuse, R26 ;  /* 0x0000001a0b207220 */ /* 0x040fe20000410000 */
[----:B------:R-:W-:Y:S01]  /*11470*/  FMUL.FTZ R38, R11, R14 ;  /* 0x0000000e0b267220 */ /* 0x000fe20000410000 */
[----:B------:R-:W-:Y:S02]  /*11480*/  HADD2.F32 R8, -RZ, R8.H1_H1 ;  /* 0x30000008ff087230 */ /* 0x000fe40000004100 */
[-C--:B------:R-:W-:Y:S01]  /*11490*/  FMUL.FTZ R29, R29, R74.reuse ;  /* 0x0000004a1d1d7220 */ /* 0x080fe20000410000 */
[----:B------:R-:W-:Y:S02]  /*114a0*/  HADD2.F32 R10, -RZ, R10.H1_H1 ;  /* 0x3000000aff0a7230 */ /* 0x000fe40000004100 */
[C---:B------:R-:W-:Y:S01]  /*114b0*/  FFMA.FTZ R30, R25.reuse, R74, -R30 ;  /* 0x0000004a191e7223 */ /* 0x040fe2000001081e */
[----:B------:R-:W-:Y:S02]  /*114c0*/  HADD2.F32 R11, -RZ, R40.H0_H0 ;  /* 0x20000028ff0b7230 */ /* 0x000fe40000004100 */
[----:B------:R-:W-:Y:S01]  /*114d0*/  FFMA.FTZ R29, R25, R72, R29 ;  /* 0x00000048191d7223 */ /* 0x000fe2000001001d */
[----:B------:R-:W-:-:S02]  /*114e0*/  HADD2.F32 R15, -RZ, R39.H0_H0 ;  /* 0x20000027ff0f7230 */ /* 0x000fc40000004100 */
[C---:B------:R-:W-:Y:S01]  /*114f0*/  FFMA.FTZ R27, R7.reuse, R14, -R32 ;  /* 0x0000000e071b7223 */ /* 0x040fe20000010820 */
[----:B------:R-:W-:Y:S02]  /*11500*/  HADD2.F32 R5, -RZ, R42.H0_H0 ;  /* 0x2000002aff057230 */ /* 0x000fe40000004100 */
[----:B------:R-:W-:Y:S01]  /*11510*/  FFMA.FTZ R38, R7, R26, R38 ;  /* 0x0000001a07267223 */ /* 0x000fe20000010026 */
[----:B------:R-:W-:Y:S02]  /*11520*/  HADD2.F32 R9, -RZ, R41.H0_H0 ;  /* 0x20000029ff097230 */ /* 0x000fe40000004100 */
[----:B------:R-:W-:Y:S01]  /*11530*/  FMUL.FTZ R7, R8, R11 ;  /* 0x0000000b08077220 */ /* 0x000fe20000410000 */
[----:B------:R-:W-:Y:S02]  /*11540*/  HADD2.F32 R4, -RZ, R4.H1_H1 ;  /* 0x30000004ff047230 */ /* 0x000fe40000004100 */
[----:B------:R-:W-:Y:S01]  /*11550*/  FMUL.FTZ R25, R10, R15 ;  /* 0x0000000f0a197220 */ /* 0x000fe20000410000 */
[----:B------:R-:W-:-:S02]  /*11560*/  HADD2.F32 R6, -RZ, R6.H1_H1 ;  /* 0x30000006ff067230 */ /* 0x000fc40000004100 */
[----:B------:R-:W-:Y:S01]  /*11570*/  FMUL.FTZ R14, R8, R5 ;  /* 0x00000005080e7220 */ /* 0x000fe20000410000 */
[----:B------:R-:W-:Y:S01]  /*11580*/  FMUL.FTZ R10, R10, R9 ;  /* 0x000000090a0a7220 */ /* 0x000fe20000410000 */
[----:B------:R-:W-:Y:S01]  /*11590*/  FFMA.FTZ R8, R4, R5, -R7 ;  /* 0x0000000504087223 */ /* 0x000fe20000010807 */
        /* <DEDUP_REMOVED lines=13> */
.L_x_1512:
[----:B------:R-:W-:Y:S05]  /*11670*/  BSYNC B1 ;  /* 0x0000000000017941 */ /* 0x000fea0003800000 */
.L_x_1511:
[----:B------:R-:W-:Y:S05]  /*11680*/  @P2 BRA `(.L_x_1478) ;  /* 0x0000000400782947 */ /* 0x000fea0003800000 */
[----:B------:R-:W-:Y:S01]  /*11690*/  LEA.HI R13, R13, R196, RZ, 0x1d ;  /* 0x000000c40d0d7211 */ /* 0x000fe200078fe8ff */
[----:B------:R-:W-:Y:S01]  /*116a0*/  HADD2.F32 R32, -RZ, R0.H1_H1 ;  /* 0x30000000ff207230 */ /* 0x000fe20000004100 */
[----:B------:R-:W-:Y:S01]  /*116b0*/  SHF.R.U64 R38, R64, 0x10, R65 ;  /* 0x0000001040267819 */ /* 0x000fe20000001241 */
[--C-:B------:R-:W-:Y:S01]  /*116c0*/  HADD2.F32 R30, -RZ, R20.reuse.H1_H1 ;  /* 0x30000014ff1e7230 */ /* 0x100fe20000004100 */
[----:B01234-:R-:W-:Y:S01]  /*116d0*/  SHF.R.S32.HI R4, RZ, 0x1f, R13 ;  /* 0x0000001fff047819 */ /* 0x01ffe2000001140d */
[----:B------:R-:W-:Y:S01]  /*116e0*/  IMAD.SHL.U32 R5, R13, 0x8, RZ ;  /* 0x000000080d057824 */ /* 0x000fe200078e00ff */
[----:B------:R-:W-:Y:S01]  /*116f0*/  SHF.R.U32.HI R64, RZ, 0x10, R65 ;  /* 0x00000010ff407819 */ /* 0x000fe20000011641 */
[----:B------:R-:W-:Y:S01]  /*11700*/  HADD2.F32 R20, -RZ, R20.H0_H0 ;  /* 0x20000014ff147230 */ /* 0x000fe20000004100 */
[----:B------:R-:W-:Y:S02]  /*11710*/  LEA.HI R13, R4, R13, RZ, 0x3 ;  /* 0x0000000d040d7211 */ /* 0x000fe400078f18ff */
[----:B------:R-:W-:-:S02]  /*11720*/  LOP3.LUT R4, R172, 0x38, R5, 0xf8, !PT ;  /* 0x00000038ac047812 */ /* 0x000fc400078ef805 */
[----:B------:R-:W-:Y:S01]  /*11730*/  SHF.R.U32.HI R29, RZ, 0x10, R49 ;  /* 0x00000010ff1d7819 */ /* 0x000fe20000011631 */
[----:B------:R-:W-:Y:S01]  /*11740*/  IMAD.SHL.U32 R13, R13, 0x400, RZ ;  /* 0x000004000d0d7824 */ /* 0x000fe200078e00ff */
[----:B------:R-:W-:Y:S02]  /*11750*/  LOP3.LUT R8, R4, R199, RZ, 0x3c, !PT ;  /* 0x000000c704087212 */ /* 0x000fe400078e3cff */
[----:B------:R-:W0:Y:S01]  /*11760*/  LDS.128 R4, [R193] ;  /* 0x00000000c1047984 */ /* 0x000e220000000c00 */
[----:B------:R-:W-:Y:S01]  /*11770*/  HADD2.F32 R29, -RZ, R29.H0_H0 ;  /* 0x2000001dff1d7230 */ /* 0x000fe20000004100 */
[----:B------:R-:W-:Y:S02]  /*11780*/  LOP3.LUT R9, R13, 0x7fffe000, RZ, 0xc0, !PT ;  /* 0x7fffe0000d097812 */ /* 0x000fe400078ec0ff */
[----:B------:R-:W-:Y:S02]  /*11790*/  SHF.R.U64 R37, R66, 0x10, R67 ;  /* 0x0000001042257819 */ /* 0x000fe40000001243 */
[----:B------:R-:W-:-:S02]  /*117a0*/  IADD3 R9, R8, R9, R177 ;  /* 0x0000000908097210 */ /* 0x000fc40007ffe0b1 */
[----:B------:R-:W-:Y:S02]  /*117b0*/  SHF.R.U64 R33, R50, 0x10, R51 ;  /* 0x0000001032217819 */ /* 0x000fe40000001233 */
[----:B------:R-:W-:Y:S01]  /*117c0*/  SHF.R.U32.HI R66, RZ, 0x10, R67 ;  /* 0x00000010ff427819 */ /* 0x000fe20000011643 */
[----:B------:R-:W-:Y:S01]  /*117d0*/  IMAD R12, R9, 0x2, R18 ;  /* 0x00000002090c7824 */ /* 0x000fe200078e0212 */
[----:B------:R-:W-:Y:S02]  /*117e0*/  SHF.R.U32.HI R50, RZ, 0x10, R51 ;  /* 0x00000010ff327819 */ /* 0x000fe40000011633 */
[----:B------:R-:W-:Y:S02]  /*117f0*/  SHF.R.U64 R35, R48, 0x10, R49 ;  /* 0x0000001030237819 */ /* 0x000fe40000001231 */
[----:B------:R-:W1:Y:S01]  /*11800*/  LDS.128 R8, [R12+0xc400] ;  /* 0x00c400000c087984 */ /* 0x000e620000000c00 */
[--C-:B0-----:R-:W-:Y:S02]  /*11810*/  HADD2.F32 R13, -RZ, R5.reuse.H0_H0 ;  /* 0x20000005ff0d7230 */ /* 0x101fe40000004100 */
[----:B------:R-:W-:-:S02]  /*11820*/  HADD2.F32 R14, -RZ, R5.H1_H1 ;  /* 0x30000005ff0e7230 */ /* 0x000fc40000004100 */
[----:B------:R-:W-:Y:S02]  /*11830*/  HADD2.F32 R5, -RZ, R4.H0_H0 ;  /* 0x20000004ff057230 */ /* 0x000fe40000004100 */
[----:B------:R-:W-:Y:S02]  /*11840*/  HADD2.F32 R15, -RZ, R6.H0_H0 ;  /* 0x20000006ff0f7230 */ /* 0x000fe40000004100 */
[--C-:B------:R-:W-:Y:S02]  /*11850*/  HADD2.F32 R24, -RZ, R7.reuse.H0_H0 ;  /* 0x20000007ff187230 */ /* 0x100fe40000004100 */
[----:B------:R-:W-:Y:S02]  /*11860*/  HADD2.F32 R7, -RZ, R7.H1_H1 ;  /* 0x30000007ff077230 */ /* 0x000fe40000004100 */
[----:B------:R-:W-:Y:S02]  /*11870*/  HADD2.F32 R4, -RZ, R4.H1_H1 ;  /* 0x30000004ff047230 */ /* 0x000fe40000004100 */
        /* <DEDUP_REMOVED lines=8> */
[----:B------:R-:W-:Y:S01]  /*11900*/  FFMA.FTZ R34, R13, R30, -R34 ;  /* 0x0000001e0d227223 */ /* 0x000fe20000010822 */
[----:B------:R-:W-:-:S02]  /*11910*/  HADD2.F32 R30, -RZ, R0.H0_H0 ;  /* 0x20000000ff1e7230 */ /* 0x000fc40000004100 */
[----:B------:R-:W-:Y:S01]  /*11920*/  FFMA.FTZ R36, R13, R32, R36 ;  /* 0x000000200d247223 */ /* 0x000fe20000010024 */
[-C--:B------:R-:W-:Y:S01]  /*11930*/  FMUL.FTZ R13, R26, R25.reuse ;  /* 0x000000191a0d7220 */ /* 0x080fe20000410000 */
[----:B------:R-:W-:Y:S02]  /*11940*/  HADD2.F32 R27, -RZ, R10.H0_H0 ;  /* 0x2000000aff1b7230 */ /* 0x000fe40000004100 */
[C---:B------:R-:W-:Y:S01]  /*11950*/  FFMA.FTZ R31, R14.reuse, R25, -R31 ;  /* 0x000000190e1f7223 */ /* 0x040fe2000001081f */
[C---:B------:R-:W-:Y:S01]  /*11960*/  FMUL.FTZ R0, R9.reuse, R30 ;  /* 0x0000001e09007220 */ /* 0x040fe20000410000 */
[----:B------:R-:W-:Y:S02]  /*11970*/  HADD2.F32 R26, -RZ, R3.H0_H0 ;  /* 0x20000003ff1a7230 */ /* 0x000fe40000004100 */
[-C--:B------:R-:W-:Y:S01]  /*11980*/  FMUL.FTZ R9, R9, R20.reuse ;  /* 0x0000001409097220 */ /* 0x080fe20000410000 */
[----:B------:R-:W-:Y:S02]  /*11990*/  HADD2.F32 R28, -RZ, R11.H0_H0 ;  /* 0x2000000bff1c7230 */ /* 0x000fe40000004100 */
[----:B------:R-:W-:Y:S01]  /*119a0*/  FFMA.FTZ R20, R5, R20, -R0 ;  /* 0x0000001405147223 */ /* 0x000fe20000010800 */
[----:B------:R-:W-:Y:S01]  /*119b0*/  FFMA.FTZ R29, R14, R29, R13 ;  /* 0x0000001d0e1d7223 */ /* 0x000fe2000001000d */
[----:B------:R-:W-:-:S02]  /*119c0*/  HADD2.F32 R0, -RZ, R21.H0_H0 ;  /* 0x20000015ff007230 */ /* 0x000fc40000004100 */
[----:B------:R-:W-:Y:S01]  /*119d0*/  FMUL.FTZ R14, R27, R26 ;  /* 0x0000001a1b0e7220 */ /* 0x000fe20000410000 */
[----:B------:R-:W-:Y:S02]  /*119e0*/  HADD2.F32 R3, -RZ, R3.H1_H1 ;  /* 0x30000003ff037230 */ /* 0x000fe40000004100 */
[----:B------:R-:W-:Y:S01]  /*119f0*/  FFMA.FTZ R30, R5, R30, R9 ;  /* 0x0000001e051e7223 */ /* 0x000fe20000010009 */
[----:B------:R-:W-:Y:S02]  /*11a00*/  HADD2.F32 R21, -RZ, R21.H1_H1 ;  /* 0x30000015ff157230 */ /* 0x000fe40000004100 */
[-C--:B------:R-:W-:Y:S01]  /*11a10*/  FMUL.FTZ R32, R27, R0.reuse ;  /* 0x000000001b207220 */ /* 0x080fe20000410000 */
[----:B------:R-:W-:Y:S01]  /*11a20*/  FFMA.FTZ R25, R15, R0, -R14 ;  /* 0x000000000f197223 */ /* 0x000fe2000001080e */
[C---:B------:R-:W-:Y:S01]  /*11a30*/  FMUL.FTZ R5, R28.reuse, R3 ;  /* 0x000000031c057220 */ /* 0x040fe20000410000 */
[----:B------:R-:W-:Y:S02]  /*11a40*/  HADD2.F32 R11, -RZ, R11.H1_H1 ;  /* 0x3000000bff0b7230 */ /* 0x000fe40000004100 */
[----:B------:R-:W-:Y:S01]  /*11a50*/  FMUL.FTZ R28, R28, R21 ;  /* 0x000000151c1c7220 */ /* 0x000fe20000410000 */
[----:B------:R-:W-:-:S02]  /*11a60*/  HADD2.F32 R14, -RZ, R50.H0_H0 ;  /* 0x20000032ff0e7230 */ /* 0x000fc40000004100 */
[----:B------:R-:W-:Y:S01]  /*11a70*/  FFMA.FTZ R32, R15, R26, R32 ;  /* 0x0000001a0f207223 */ /* 0x000fe20000010020 */
[----:B------:R-:W-:Y:S02]  /*11a80*/  HADD2.F32 R0, -RZ, R66.H0_H0 ;  /* 0x20000042ff007230 */ /* 0x000fe40000004100 */
[C---:B------:R-:W-:Y:S01]  /*11a90*/  FFMA.FTZ R21, R24.reuse, R21, -R5 ;  /* 0x0000001518157223 */ /* 0x040fe20000010805 */
[----:B------:R-:W-:Y:S01]  /*11aa0*/  FFMA.FTZ R28, R24, R3, R28 ;  /* 0x00000003181c7223 */ /* 0x000fe2000001001c */
[C---:B------:R-:W-:Y:S01]  /*11ab0*/  FMUL.FTZ R26, R11.reuse, R14 ;  /* 0x0000000e0b1a7220 */ /* 0x040fe20000410000 */
[----:B------:R-:W-:Y:S02]  /*11ac0*/  HADD2.F32 R8, -RZ, R8.H1_H1 ;  /* 0x30000008ff087230 */ /* 0x000fe40000004100 */
[-C--:B------:R-:W-:Y:S01]  /*11ad0*/  FMUL.FTZ R24, R11, R0.reuse ;  /* 0x000000000b187220 */ /* 0x080fe20000410000 */
[----:B------:R-:W-:Y:S02]  /*11ae0*/  HADD2.F32 R10, -RZ, R10.H1_H1 ;  /* 0x3000000aff0a7230 */ /* 0x000fe40000004100 */
[----:B------:R-:W-:Y:S01]  /*11af0*/  FFMA.FTZ R26, R7, R0, -R26 ;  /* 0x00000000071a7223 */ /* 0x000fe2000001081a */
[----:B------:R-:W-:-:S02]  /*11b00*/  HADD2.F32 R9, -RZ, R35.H0_H0 ;  /* 0x20000023ff097230 */ /* 0x000fc40000004100 */
[----:B------:R-:W-:Y:S01]  /*11b10*/  FFMA.FTZ R27, R7, R14, R24 ;  /* 0x0000000e071b7223 */ /* 0x000fe20000010018 */
[----:B------:R-:W-:Y:S02]  /*11b20*/  HADD2.F32 R11, -RZ, R33.H0_H0 ;  /* 0x20000021ff0b7230 */ /* 0x000fe40000004100 */
[----:B------:R-:W-:Y:S02]  /*11b30*/  HADD2.F32 R3, -RZ, R38.H0_H0 ;  /* 0x20000026ff037230 */ /* 0x000fe40000004100 */
[----:B------:R-:W-:Y:S01]  /*11b40*/  FMUL.FTZ R7, R8, R9 ;  /* 0x0000000908077220 */ /* 0x000fe20000410000 */
[----:B------:R-:W-:Y:S02]  /*11b50*/  HADD2.F32 R5, -RZ, R37.H0_H0 ;  /* 0x20000025ff057230 */ /* 0x000fe40000004100 */
[----:B------:R-:W-:Y:S01]  /*11b60*/  FMUL.FTZ R15, R10, R11 ;  /* 0x0000000b0a0f7220 */ /* 0x000fe20000410000 */
[-C--:B------:R-:W-:Y:S01]  /*11b70*/  FMUL.FTZ R8, R8, R3.reuse ;  /* 0x0000000308087220 */ /* 0x080fe20000410000 */
[----:B------:R-:W-:Y:S01]  /*11b80*/  FFMA.FTZ R3, R4, R3, -R7 ;  /* 0x0000000304037223 */ /* 0x000fe20000010807 */
[-C--:B------:R-:W-:Y:S01]  /*11b90*/  FMUL.FTZ R10, R10, R5.reuse ;  /* 0x000000050a0a7220 */ /* 0x080fe20000410000 */
[----:B------:R-:W-:Y:S01]  /*11ba0*/  FFMA.FTZ R0, R6, R5, -R15 ;  /* 0x0000000506007223 */ /* 0x000fe2000001080f */
[----:B------:R-:W-:Y:S01]  /*11bb0*/  FFMA.FTZ R13, R4, R9, R8 ;  /* 0x00000009040d7223 */ /* 0x000fe20000010008 */
[----:B------:R-:W-:Y:S01]  /*11bc0*/  F2FP.F16.F32.PACK_AB R7, R26, R21 ;  /* 0x000000151a07723e */ /* 0x000fe200000000ff */
        /* <DEDUP_REMOVED lines=10> */
.L_x_1478:
[----:B------:R-:W-:Y:S05]  /*11c70*/  BSYNC B0 ;  /* 0x0000000000007941 */ /* 0x000fea0003800000 */
.L_x_1450:
        /* <DEDUP_REMOVED lines=8> */
.L_x_1448:
[----:B------:R-:W-:-:S06]  /*11d00*/  ULOP3.LUT UR4, UR60, 0x1, URZ, 0xfc, !UPT ;  /* 0x000000013c047892 */ /* 0x000fcc000f8efc3f */
[----:B------:R-:W-:-:S04]  /*11d10*/  MOV R0, UR4 ;  /* 0x0000000400007c02 */ /* 0x000fc80008000f00 */
[----:B------:R-:W-:-:S13]  /*11d20*/  ISETP.NE.AND P0, PT, R0, 0x3, PT ;  /* 0x000000030000780c */ /* 0x000fda0003f05270 */
[----:B------:R-:W-:Y:S05]  /*11d30*/  @!P0 BRA `(.L_x_1513) ;  /* 0x0000000000048947 */ /* 0x000fea0003800000 */
[----:B------:R-:W-:Y:S01]  /*11d40*/  BPT.TRAP 0x1 ;  /* 0x000000040000795c */ /* 0x000fe20000300000 */
.L_x_1513:
[----:B01234-:R-:W-:Y:S01]  /*11d50*/  IMAD R4, R160, 0x8, R18 ;  /* 0x00000008a0047824 */ /* 0x01ffe200078e0212 */
[----:B------:R-:W-:-:S04]  /*11d60*/  SHF.L.U32 R3, R161, 0x1f, RZ ;  /* 0x0000001fa1037819 */ /* 0x000fc800000006ff */
[----:B------:R0:W1:Y:S01]  /*11d70*/  SYNCS.PHASECHK.TRANS64.TRYWAIT P2, [R4+URZ+0x2a830], R3 ;  /* 0x02a83003040075a7 */ /* 0x000062000804017f */
[----:B------:R-:W-:Y:S05]  /*11d80*/  @!P0 BRA `(.L_x_1514) ;  /* 0x0000000000048947 */ /* 0x000fea0003800000 */
[----:B------:R-:W-:Y:S01]  /*11d90*/  BPT.TRAP 0x1 ;  /* 0x000000040000795c */ /* 0x000fe20000300000 */
.L_x_1514:
[----:B------:R-:W2:Y:S02]  /*11da0*/  S2R R0, SR_TID.X ;  /* 0x0000000000007919 */ /* 0x000ea40000002100 */
[----:B--2---:R-:W-:-:S04]  /*11db0*/  LOP3.LUT R0, R0, 0x7f, RZ, 0xc0, !PT ;  /* 0x0000007f00007812 */ /* 0x004fc800078ec0ff */
[----:B------:R-:W-:Y:S01]  /*11dc0*/  ISETP.NE.AND P1, PT, R0, RZ, PT ;  /* 0x000000ff0000720c */ /* 0x000fe20003f25270 */
[----:B-1----:R-:W-:-:S12]  /*11dd0*/  @P2 BRA `(.L_x_1515) ;  /* 0x0000000000082947 */ /* 0x002fd80003800000 */
[----:B------:R-:W1:Y:S02]  /*11de0*/  SYNCS.PHASECHK.TRANS64.TRYWAIT P2, [R4+URZ+0x2a830], R3 ;  /* 0x02a83003040075a7 */ /* 0x000e64000804017f */
[----:B-1----:R-:W-:Y:S05]  /*11df0*/  @!P2 BRA `(.L_x_1516) ;  /* 0x0000016800eca947 */ /* 0x002fea0003800000 */
.L_x_1515:
[----:B------:R-:W-:Y:S05]  /*11e00*/  WARPSYNC.ALL ;  /* 0x0000000000007948 */ /* 0x000fea0003800000 */
[----:B------:R-:W-:Y:S01]  /*11e10*/  VIADD R0, R18, 0x18400 ;  /* 0x0001840012007836 */ /* 0x000fe20000000000 */
[----:B------:R-:W-:Y:S01]  /*11e20*/  R2UR UR4, R68 ;  /* 0x00000000440472ca */ /* 0x000fe200000e0000 */
[----:B------:R-:W-:Y:S01]  /*11e30*/  IMAD.MOV.U32 R7, RZ, RZ, 0x40000040 ;  /* 0x40000040ff077424 */ /* 0x000fe200078e00ff */
[----:B------:R-:W-:Y:S01]  /*11e40*/  WARPGROUP.ARRIVE ;  /* 0x00000000000079c5 */ /* 0x000fe20000000000 */
[----:B------:R-:W-:Y:S01]  /*11e50*/  UMOV UR9, 0x40000040 ;  /* 0x4000004000097882 */ /* 0x000fe20000000000 */
[----:B------:R-:W-:Y:S01]  /*11e60*/  SHF.R.U32.HI R0, RZ, 0x4, R0 ;  /* 0x00000004ff007819 */ /* 0x000fe20000011600 */
[----:B------:R-:W-:Y:S01]  /*11e70*/  IMAD.MOV.U32 R9, RZ, RZ, 0x40000040 ;  /* 0x40000040ff097424 */ /* 0x000fe200078e00ff */
[----:B------:R-:W-:Y:S01]  /*11e80*/  R2UR UR11, R7 ;  /* 0x00000000070b72ca */ /* 0x000fe200000e0000 */
[----:B------:R-:W-:Y:S01]  /*11e90*/  IMAD.U32 R11, RZ, RZ, UR9 ;  /* 0x00000009ff0b7e24 */ /* 0x000fe2000f8e00ff */
[----:B------:R-:W-:Y:S01]  /*11ea0*/  LOP3.LUT R0, R0, 0x3fff, RZ, 0xc0, !PT ;  /* 0x00003fff00007812 */ /* 0x000fe200078ec0ff */
[----:B------:R-:W-:Y:S01]  /*11eb0*/  UMOV UR53, 0x40000040 ;  /* 0x4000004000357882 */ /* 0x000fe20000000000 */
[----:B------:R-:W-:Y:S01]  /*11ec0*/  UMOV UR49, 0x40000040 ;  /* 0x4000004000317882 */ /* 0x000fe20000000000 */
[----:B------:R-:W-:Y:S01]  /*11ed0*/  UMOV UR45, 0x40000040 ;  /* 0x40000040002d7882 */ /* 0x000fe20000000000 */
[----:B------:R-:W-:Y:S01]  /*11ee0*/  LOP3.LUT R5, R0, 0x10000, RZ, 0xfc, !PT ;  /* 0x0001000000057812 */ /* 0x000fe200078efcff */
[----:B------:R-:W-:Y:S01]  /*11ef0*/  ULOP3.LUT UR4, UR4, 0x10000, URZ, 0xfc, !UPT ;  /* 0x0001000004047892 */ /* 0x000fe2000f8efc3f */
[----:B------:R-:W2:Y:S03]  /*11f00*/  LDC.64 R12, c[0x0][0x9e0] ;  /* 0x00027800ff0c7b82 */ /* 0x000ea60000000a00 */
[----:B------:R-:W-:Y:S01]  /*11f10*/  IMAD R6, R160, 0x900, R5 ;  /* 0x00000900a0067824 */ /* 0x000fe200078e0205 */
[----:B------:R-:W-:-:S02]  /*11f20*/  UIADD3 UR5, UR4, 0x2, URZ ;  /* 0x0000000204057890 */ /* 0x000fc4000fffe03f */
[----:B------:R-:W-:Y:S01]  /*11f30*/  UMOV UR8, UR4 ;  /* 0x0000000400087c82 */ /* 0x000fe20008000000 */
[C---:B------:R-:W-:Y:S01]  /*11f40*/  VIADD R8, R6.reuse, 0x2 ;  /* 0x0000000206087836 */ /* 0x040fe20000000000 */
[----:B------:R-:W-:Y:S02]  /*11f50*/  R2UR UR10, R6 ;  /* 0x00000000060a72ca */ /* 0x000fe400000e0000 */
[----:B------:R-:W-:-:S05]  /*11f60*/  MOV R10, UR8 ;  /* 0x00000008000a7c02 */ /* 0x000fca0008000f00 */
[----:B------:R3:W-:Y:S06]  /*11f70*/  STL.64 [R1+0x38], R10 ;  /* 0x0000380a01007387 */ /* 0x0007ec0000100a00 */
[----:B------:R-:W-:Y:S01]  /*11f80*/  HGMMA.64x96x16.F32 R24, gdesc[UR8], RZ, !UPT, gsb0 ;  /* 0x01600000081879f0 */ /* 0x000fe2000c0008ff */
[----:B------:R-:W-:Y:S01]  /*11f90*/  R2UR UR10, R8 ;  /* 0x00000000080a72ca */ /* 0x000fe200000e0000 */
[----:B------:R-:W-:Y:S01]  /*11fa0*/  UMOV UR8, UR5 ;  /* 0x0000000500087c82 */ /* 0x000fe20008000000 */
[----:B------:R-:W-:Y:S01]  /*11fb0*/  R2UR UR11, R9 ;  /* 0x00000000090b72ca */ /* 0x000fe200000e0000 */
[----:B------:R-:W-:Y:S01]  /*11fc0*/  UMOV UR9, 0x40000040 ;  /* 0x4000004000097882 */ /* 0x000fe20000000000 */
[----:B------:R-:W-:Y:S01]  /*11fd0*/  VIADD R8, R6, 0x4 ;  /* 0x0000000406087836 */ /* 0x000fe20000000000 */
[----:B------:R-:W-:Y:S01]  /*11fe0*/  UIADD3 UR5, UR4, 0x4, URZ ;  /* 0x0000000404057890 */ /* 0x000fe2000fffe03f */
[----:B------:R-:W-:Y:S01]  /*11ff0*/  IMAD.MOV.U32 R9, RZ, RZ, 0x40000040 ;  /* 0x40000040ff097424 */ /* 0x000fe200078e00ff */
[----:B---3--:R-:W-:Y:S01]  /*12000*/  MOV R10, UR8 ;  /* 0x00000008000a7c02 */ /* 0x008fe20008000f00 */
[----:B------:R-:W-:-:S05]  /*12010*/  IMAD.U32 R11, RZ, RZ, UR9 ;  /* 0x00000009ff0b7e24 */ /* 0x000fca000f8e00ff */
[----:B------:R3:W-:Y:S01]  /*12020*/  STL.64 [R1+0x30], R10 ;  /* 0x0000300a01007387 */ /* 0x0007e20000100a00 */
[----:B------:R-:W-:Y:S02]  /*12030*/  WARPGROUP.DEPBAR.LE gsb0, 0x0 ;  /* 0x00008000000079c5 */ /* 0x000fe40000010000 */
[----:B------:R-:W-:-:S06]  /*12040*/  WARPGROUP.ARRIVE ;  /* 0x00000000000079c5 */ /* 0x000fcc0000000000 */
[----:B------:R-:W-:Y:S01]  /*12050*/  HGMMA.64x96x16.F32 R24, gdesc[UR8], R24, gsb0 ;  /* 0x01600000081879f0 */ /* 0x000fe20008000818 */
        /* <DEDUP_REMOVED lines=47> */
[----:B------:R-:W-:Y:S01]  /*12350*/  IMAD.U32 R11, RZ, RZ, UR9 ;  /* 0x00000009ff0b7e24 */ /* 0x000fe2000f8e00ff */
[----:B------:R-:W-:-:S02]  /*12360*/  UIADD3 UR52, UR4, 0x406, URZ ;  /* 0x0000040604347890 */ /* 0x000fc4000fffe03f */
[----:B------:R-:W-:Y:S02]  /*12370*/  UIADD3 UR48, UR4, 0x800, URZ ;  /* 0x0000080004307890 */ /* 0x000fe4000fffe03f */
[----:B------:R-:W-:Y:S01]  /*12380*/  UIADD3 UR44, UR4, 0x802, URZ ;  /* 0x00000802042c7890 */ /* 0x000fe2000fffe03f */
[----:B------:R3:W-:Y:S04]  /*12390*/  STL.64 [R1+0x10], R10 ;  /* 0x0000100a01007387 */ /* 0x0007e80000100a00 */
[----:B------:R-:W4:Y:S01]  /*123a0*/  LDL.LU R72, [R1+0x8] ;  /* 0x0000080001487983 */ /* 0x000f220000300800 */
        /* <DEDUP_REMOVED lines=10> */
[----:B------:R-:W-:Y:S01]  /*12450*/  UMOV UR41, 0x40000040 ;  /* 0x4000004000297882 */ /* 0x000fe20000000000 */
[----:B------:R-:W-:Y:S01]  /*12460*/  IMAD.MOV.U32 R7, RZ, RZ, 0x40000040 ;  /* 0x40000040ff077424 */ /* 0x000fe200078e00ff */
[----:B------:R-:W-:-:S02]  /*12470*/  WARPGROUP.DEPBAR.LE gsb0, 0x0 ;  /* 0x00008000000079c5 */ /* 0x000fc40000010000 */
[----:B------:R-:W-:Y:S01]  /*12480*/  WARPGROUP.ARRIVE ;  /* 0x00000000000079c5 */ /* 0x000fe20000000000 */
[----:B------:R-:W-:Y:S01]  /*12490*/  UIADD3 UR36, UR4, 0x806, URZ ;  /* 0x0000080604247890 */ /* 0x000fe2000fffe03f */
[----:B------:R-:W-:Y:S01]  /*124a0*/  R2UR UR54, R8 ;  /* 0x00000000083672ca */ /* 0x000fe200000e0000 */
[----:B------:R-:W-:Y:S01]  /*124b0*/  UMOV UR37, 0x40000040 ;  /* 0x4000004000257882 */ /* 0x000fe20000000000 */
[----:B01----:R-:W-:Y:S01]  /*124c0*/  @!P1 VIADD R4, R4, 0x2a840 ;  /* 0x0002a84004049836 */ /* 0x003fe20000000000 */
[----:B--2---:R-:W-:Y:S01]  /*124d0*/  ISETP.GE.AND P2, PT, R13, 0x1, PT ;  /* 0x000000010d00780c */ /* 0x004fe20003f46270 */
[----:B------:R-:W-:Y:S01]  /*124e0*/  HGMMA.64x96x16.F32 R24, gdesc[UR8], R24, gsb0 ;  /* 0x01600000081879f0 */ /* 0x000fe20008000818 */
[----:B------:R-:W-:Y:S01]  /*124f0*/  R2UR UR55, R9 ;  /* 0x00000000093772ca */ /* 0x000fe200000e0000 */
[----:B------:R-:W-:Y:S01]  /*12500*/  IMAD.MOV.U32 R9, RZ, RZ, 0x40000040 ;  /* 0x40000040ff097424 */ /* 0x000fe200078e00ff */
[----:B------:R-:W-:Y:S01]  /*12510*/  IADD3 R8, R6, 0x600, RZ ;  /* 0x0000060006087810 */ /* 0x000fe20007ffe0ff */
[----:B------:R-:W-:Y:S01]  /*12520*/  ULDC.64 UR4, c[0x0][0x9d8] ;  /* 0x0002760000047ab9 */ /* 0x000fe20000000a00 */
[----:B---3--:R-:W-:Y:S01]  /*12530*/  MOV R10, UR8 ;  /* 0x00000008000a7c02 */ /* 0x008fe20008000f00 */
[----:B------:R-:W-:Y:S01]  /*12540*/  IMAD.U32 R11, RZ, RZ, UR9 ;  /* 0x00000009ff0b7e24 */ /* 0x000fe2000f8e00ff */
[----:B------:R-:W-:-:S02]  /*12550*/  R2UR UR50, R8 ;  /* 0x00000000083272ca */ /* 0x000fc400000e0000 */
[----:B------:R-:W-:Y:S01]  /*12560*/  R2UR UR51, R9 ;  /* 0x00000000093372ca */ /* 0x000fe200000e0000 */
[----:B------:R-:W-:Y:S02]  /*12570*/  WARPGROUP.DEPBAR.LE gsb0, 0x0 ;  /* 0x00008000000079c5 */ /* 0x000fe40000010000 */
[----:B------:R-:W-:-:S06]  /*12580*/  WARPGROUP.ARRIVE ;  /* 0x00000000000079c5 */ /* 0x000fcc0000000000 */
[----:B------:R-:W-:Y:S01]  /*12590*/  HGMMA.64x96x16.F32 R24, gdesc[UR52], R24, gsb0 ;  /* 0x01600000341879f0 */ /* 0x000fe20008000818 */
[----:B------:R-:W-:Y:S02]  /*125a0*/  VIADD R8, R6, 0x602 ;  /* 0x0000060206087836 */ /* 0x000fe40000000000 */
[----:B------:R-:W-:-:S03]  /*125b0*/  IMAD.MOV.U32 R9, RZ, RZ, 0x40000040 ;  /* 0x40000040ff097424 */ /* 0x000fc600078e00ff */
[----:B------:R-:W-:Y:S02]  /*125c0*/  R2UR UR46, R8 ;  /* 0x00000000082e72ca */ /* 0x000fe400000e0000 */
[----:B------:R-:W-:Y:S01]  /*125d0*/  R2UR UR47, R9 ;  /* 0x00000000092f72ca */ /* 0x000fe200000e0000 */
[----:B------:R-:W-:Y:S02]  /*125e0*/  WARPGROUP.DEPBAR.LE gsb0, 0x0 ;  /* 0x00008000000079c5 */ /* 0x000fe40000010000 */
[----:B------:R-:W-:-:S06]  /*125f0*/  WARPGROUP.ARRIVE ;  /* 0x00000000000079c5 */ /* 0x000fcc0000000000 */
[----:B------:R-:W-:Y:S01]  /*12600*/  HGMMA.64x96x16.F32 R24, gdesc[UR48], R24, gsb0 ;  /* 0x01600000301879f0 */ /* 0x000fe20008000818 */
[----:B------:R-:W-:Y:S01]  /*12610*/  IMAD.MOV.U32 R9, RZ, RZ, 0x40000040 ;  /* 0x40000040ff097424 */ /* 0x000fe200078e00ff */
[----:B------:R-:W-:-:S04]  /*12620*/  IADD3 R8, R6, 0x604, RZ ;  /* 0x0000060406087810 */ /* 0x000fc80007ffe0ff */
[----:B------:R-:W-:Y:S02]  /*12630*/  R2UR UR42, R8 ;  /* 0x00000000082a72ca */ /* 0x000fe400000e0000 */
[----:B------:R-:W-:Y:S01]  /*12640*/  R2UR UR43, R9 ;  /* 0x00000000092b72ca */ /* 0x000fe200000e0000 */
[----:B------:R-:W-:Y:S02]  /*12650*/  WARPGROUP.DEPBAR.LE gsb0, 0x0 ;  /* 0x00008000000079c5 */ /* 0x000fe40000010000 */
[----:B------:R-:W-:-:S06]  /*12660*/  WARPGROUP.ARRIVE ;  /* 0x00000000000079c5 */ /* 0x000fcc0000000000 */
[----:B------:R-:W-:Y:S01]  /*12670*/  HGMMA.64x96x16.F32 R24, gdesc[UR44], R24, gsb0 ;  /* 0x016000002c1879f0 */ /* 0x000fe20008000818 */
[----:B------:R-:W-:Y:S01]  /*12680*/  VIADD R6, R6, 0x606 ;  /* 0x0000060606067836 */ /* 0x000fe20000000000 */
[----:B------:R-:W-:-:S04]  /*12690*/  R2UR UR39, R7 ;  /* 0x00000000072772ca */ /* 0x000fc800000e0000 */
[----:B------:R-:W-:Y:S01]  /*126a0*/  R2UR UR38, R6 ;  /* 0x00000000062672ca */ /* 0x000fe200000e0000 */
[----:B------:R-:W-:Y:S02]  /*126b0*/  WARPGROUP.DEPBAR.LE gsb0, 0x0 ;  /* 0x00008000000079c5 */ /* 0x000fe40000010000 */
[----:B------:R-:W-:-:S06]  /*126c0*/  WARPGROUP.ARRIVE ;  /* 0x00000000000079c5 */ /* 0x000fcc0000000000 */
[----:B------:R-:W-:Y:S03]  /*126d0*/  HGMMA.64x96x16.F32 R24, gdesc[UR40], R24, gsb0 ;  /* 0x01600000281879f0 */ /* 0x000fe60008000818 */
[----:B------:R-:W-:Y:S02]  /*126e0*/  WARPGROUP.DEPBAR.LE gsb0, 0x0 ;  /* 0x00008000000079c5 */ /* 0x000fe40000010000 */
[----:B------:R-:W-:-:S06]  /*126f0*/  WARPGROUP.ARRIVE ;  /* 0x00000000000079c5 */ /* 0x000fcc0000000000 */
[----:B------:R-:W-:Y:S01]  /*12700*/  HGMMA.64x96x16.F32 R24, gdesc[UR36], R24, gsb0 ;  /* 0x01600000241879f0 */ /* 0x000fe20008000818 */
[----:B------:R-:W-:Y:S02]  /*12710*/  MOV R9, 0xffffffa0 ;  /* 0xffffffa000097802 */ /* 0x000fe40000000f00 */
[----:B------:R-:W-:Y:S01]  /*12720*/  @!P1 PRMT R4, RZ, 0x654, R4 ;  /* 0x00000654ff049816 */ /* 0x000fe20000000004 */
[----:B------:R-:W-:Y:S01]  /*12730*/  ULOP3.LUT UR6, URZ, UR5, URZ, 0x33, !UPT ;  /* 0x000000053f067292 */ /* 0x000fe2000f8e333f */
[----:B----4-:R-:W-:Y:S01]  /*12740*/  LOP3.LUT R72, R72, 0xffefffff, RZ, 0xc0, !PT ;  /* 0xffefffff48487812 */ /* 0x010fe200078ec0ff */
[----:B------:R0:W-:Y:S03]  /*12750*/  STL.64 [R1], R10 ;  /* 0x0000000a01007387 */ /* 0x0001e60000100a00 */
[----:B------:R-:W-:Y:S01]  /*12760*/  @P2 LOP3.LUT R72, R72, 0x100000, RZ, 0xfc, !PT ;  /* 0x0010000048482812 */ /* 0x000fe200078efcff */
[----:B------:R-:W-:-:S02]  /*12770*/  WARPGROUP.DEPBAR.LE gsb0, 0x0 ;  /* 0x00008000000079c5 */ /* 0x000fc40000010000 */
[----:B------:R-:W-:Y:S01]  /*12780*/  FMUL.FTZ R8, R37, UR4 ;  /* 0x0000000425087c20 */ /* 0x000fe20008410000 */
[----:B------:R1:W-:Y:S03]  /*12790*/  @!P1 SYNCS.ARRIVE.TRANS64.RED.A1T0 RZ, [R4+URZ], RZ ;  /* 0x000000ff04ff99a7 */ /* 0x0003e6000810043f */
[----:B------:R2:W3:Y:S01]  /*127a0*/  MUFU.TANH R82, R8 ;  /* 0x0000000800527308 */ /* 0x0004e20000002400 */
[----:B------:R-:W-:Y:S01]  /*127b0*/  FMUL.FTZ R7, R33, UR4 ;  /* 0x0000000421077c20 */ /* 0x000fe20008410000 */
[----:B------:R-:W-:Y:S01]  /*127c0*/  FMUL.FTZ R33, R38, UR4 ;  /* 0x0000000426217c20 */ /* 0x000fe20008410000 */
[----:B------:R-:W-:Y:S02]  /*127d0*/  IMAD R38, R2, R9, 0x60 ;  /* 0x0000006002267424 */ /* 0x000fe400078e0209 */
[----:B--2---:R-:W-:-:S04]  /*127e0*/  FMUL.FTZ R8, R45, UR4 ;  /* 0x000000042d087c20 */ /* 0x004fc80008410000 */
[----:B------:R2:W4:Y:S02]  /*127f0*/  MUFU.TANH R74, R8 ;  /* 0x00000008004a7308 */ /* 0x0005240000002400 */
[----:B--2---:R-:W-:-:S06]  /*12800*/  FMUL.FTZ R8, R53, UR4 ;  /* 0x0000000435087c20 */ /* 0x004fcc0008410000 */
[----:B------:R2:W0:Y:S02]  /*12810*/  MUFU.TANH R20, R8 ;  /* 0x0000000800147308 */ /* 0x0004240000002400 */
[----:B--2---:R-:W-:-:S06]  /*12820*/  IMAD.IADD R8, R163, 0x1, R38 ;  /* 0x00000001a3087824 */ /* 0x004fcc00078e0226 */
[----:B------:R2:W0:Y:S01]  /*12830*/  MUFU.TANH R86, R7 ;  /* 0x0000000700567308 */ /* 0x0004220000002400 */
[----:B-1----:R-:W-:Y:S01]  /*12840*/  IADD3 R4, -R164, 0x1, R8 ;  /* 0x00000001a4047810 */ /* 0x002fe20007ffe108 */
[----:B--2---:R-:W-:Y:S01]  /*12850*/  FMUL.FTZ R7, R41, UR4 ;  /* 0x0000000429077c20 */ /* 0x004fe20008410000 */
[----:B------:R-:W-:-:S03]  /*12860*/  FMUL.FTZ R45, R47, UR4 ;  /* 0x000000042f2d7c20 */ /* 0x000fc60008410000 */
[----:B------:R-:W-:Y:S02]  /*12870*/  IMAD R47, R173, -0x2, R4 ;  /* 0xfffffffead2f7824 */ /* 0x000fe400078e0204 */
[----:B------:R1:W2:Y:S01]  /*12880*/  MUFU.TANH R78, R7 ;  /* 0x00000007004e7308 */ /* 0x0002a20000002400 */
[----:B------:R-:W-:Y:S01]  /*12890*/  MOV R4, UR6 ;  /* 0x0000000600047c02 */ /* 0x000fe20008000f00 */
[----:B------:R-:W-:Y:S01]  /*128a0*/  FMUL.FTZ R25, R25, UR4 ;  /* 0x0000000419197c20 */ /* 0x000fe20008410000 */
[----:B------:R-:W-:Y:S01]  /*128b0*/  FMUL.FTZ R29, R29, UR4 ;  /* 0x000000041d1d7c20 */ /* 0x000fe20008410000 */
[----:B-1----:R-:W-:-:S04]  /*128c0*/  FMUL.FTZ R7, R49, UR4 ;  /* 0x0000000431077c20 */ /* 0x002fc80008410000 */
[----:B0-----:R0:W1:Y:S01]  /*128d0*/  MUFU.TANH R10, R25 ;  /* 0x00000019000a7308 */ /* 0x0010620000002400 */
[----:B------:R1:W-:Y:S01]  /*128e0*/  STL [R1+0xc], R4 ;  /* 0x00000c0401007387 */ /* 0x0003e20000100800 */
[----:B------:R-:W-:Y:S01]  /*128f0*/  FMUL.FTZ R15, R24, UR4 ;  /* 0x00000004180f7c20 */ /* 0x000fe20008410000 */
[----:B------:R-:W-:-:S05]  /*12900*/  FMUL.FTZ R3, R27, UR4 ;  /* 0x000000041b037c20 */ /* 0x000fca0008410000 */
[----:B------:R3:W1:Y:S01]  /*12910*/  MUFU.TANH R14, R7 ;  /* 0x00000007000e7308 */ /* 0x0006620000002400 */
[----:B0-----:R-:W-:Y:S01]  /*12920*/  FMUL.FTZ R25, R35, UR4 ;  /* 0x0000000423197c20 */ /* 0x001fe20008410000 */
[----:B------:R0:W-:Y:S01]  /*12930*/  STL [R1+0x8], R72 ;  /* 0x0000084801007387 */ /* 0x0001e20000100800 */
[----:B------:R-:W-:Y:S01]  /*12940*/  FMUL.FTZ R11, R31, UR4 ;  /* 0x000000041f0b7c20 */ /* 0x000fe20008410000 */
[----:B------:R-:W-:Y:S01]  /*12950*/  FMUL.FTZ R35, R39, UR4 ;  /* 0x0000000427237c20 */ /* 0x000fe20008410000 */
[----:B------:R-:W-:Y:S01]  /*12960*/  FMUL.FTZ R41, R43, UR4 ;  /* 0x000000042b297c20 */ /* 0x000fe20008410000 */
[----:B---3--:R-:W-:Y:S02]  /*12970*/  FMUL.FTZ R7, R57, UR4 ;  /* 0x0000000439077c20 */ /* 0x008fe40008410000 */
[----:B------:R-:W3:Y:S01]  /*12980*/  MUFU.TANH R92, R29 ;  /* 0x0000001d005c7308 */ /* 0x000ee20000002400 */
[----:B------:R-:W-:Y:S01]  /*12990*/  FMUL.FTZ R0, R26, UR4 ;  /* 0x000000041a007c20 */ /* 0x000fe20008410000 */
[----:B------:R-:W-:Y:S01]  /*129a0*/  FMUL.FTZ R6, R30, UR4 ;  /* 0x000000041e067c20 */ /* 0x000fe20008410000 */
[----:B------:R-:W-:Y:S01]  /*129b0*/  FMUL.FTZ R32, R32, UR4 ;  /* 0x0000000420207c20 */ /* 0x000fe20008410000 */
[----:B------:R-:W-:Y:S01]  /*129c0*/  FMUL.FTZ R21, R34, UR4 ;  /* 0x0000000422157c20 */ /* 0x000fe20008410000 */
[----:B------:R-:W-:Y:S01]  /*129d0*/  FMUL.FTZ R36, R36, UR4 ;  /* 0x0000000424247c20 */ /* 0x000fe20008410000 */
[----:B------:R-:W-:Y:S01]  /*129e0*/  FMUL.FTZ R40, R40, UR4 ;  /* 0x0000000428287c20 */ /* 0x000fe20008410000 */
[----:B------:R-:W-:Y:S01]  /*129f0*/  FMUL.FTZ R37, R42, UR4 ;  /* 0x000000042a257c20 */ /* 0x000fe20008410000 */
[----:B------:R4:W0:Y:S01]  /*12a00*/  MUFU.TANH R24, R7 ;  /* 0x0000000700187308 */ /* 0x0008220000002400 */
        /* <DEDUP_REMOVED lines=16> */
[----:B----4-:R-:W-:Y:S01]  /*12b10*/  FMUL.FTZ R7, R67, UR4 ;  /* 0x0000000443077c20 */ /* 0x010fe20008410000 */
[----:B------:R-:W-:Y:S01]  /*12b20*/  FMUL.FTZ R69, R69, UR4 ;  /* 0x0000000445457c20 */ /* 0x000fe20008410000 */
[----:B------:R-:W-:Y:S01]  /*12b30*/  FMUL.FTZ R29, R70, UR4 ;  /* 0x00000004461d7c20 */ /* 0x000fe20008410000 */
[----:B------:R-:W-:Y:S01]  /*12b40*/  FMUL.FTZ R31, R71, UR4 ;  /* 0x00000004471f7c20 */ /* 0x000fe20008410000 */
[----:B------:R-:W-:Y:S01]  /*12b50*/  FMUL.FTZ R56, R56, UR4 ;  /* 0x0000000438387c20 */ /* 0x000fe20008410000 */
[----:B------:R-:W-:Y:S01]  /*12b60*/  FMUL.FTZ R68, R68, UR4 ;  /* 0x0000000444447c20 */ /* 0x000fe20008410000 */
[----:B------:R-:W4:Y:S01]  /*12b70*/  MUFU.TANH R15, R15 ;  /* 0x0000000f000f7308 */ /* 0x000f220000002400 */
[----:B------:R-:W-:-:S07]  /*12b80*/  FMUL.FTZ R59, R59, UR4 ;  /* 0x000000043b3b7c20 */ /* 0x000fce0008410000 */
[----:B------:R-:W0:Y:S01]  /*12b90*/  MUFU.TANH R0, R0 ;  /* 0x0000000000007308 */ /* 0x000e220000002400 */
[----:B------:R-:W-:-:S07]  /*12ba0*/  FMUL.FTZ R28, R28, UR4 ;  /* 0x000000041c1c7c20 */ /* 0x000fce0008410000 */
[----:B------:R-:W0:Y:S01]  /*12bb0*/  MUFU.TANH R3, R3 ;  /* 0x0000000300037308 */ /* 0x000e220000002400 */
[----:B------:R-:W-:-:S07]  /*12bc0*/  IMAD R9, R169, 0x80, R179 ;  /* 0x00000080a9097824 */ /* 0x000fce00078e02b3 */
        /* <DEDUP_REMOVED lines=35> */
[----:B------:R-:W-:-:S07]  /*12e00*/  VIADD R46, R47, UR6 ;  /* 0x000000062f2e7c36 */ /* 0x000fce0008000000 */
[----:B------:R2:W0:Y:S01]  /*12e10*/  MUFU.TANH R73, R59 ;  /* 0x0000003b00497308 */ /* 0x0004220000002400 */
[----:B------:R-:W-:Y:S02]  /*12e20*/  IMAD R50, R173, -0x2, R38 ;  /* 0xfffffffead327824 */ /* 0x000fe400078e0226 */
[----:B------:R-:W-:Y:S02]  /*12e30*/  IMAD.IADD R30, R46, 0x1, R9 ;  /* 0x000000012e1e7824 */ /* 0x000fe400078e0209 */
[----:B--2---:R-:W-:-:S03]  /*12e40*/  IMAD.IADD R59, R47, 0x1, R12 ;  /* 0x000000012f3b7824 */ /* 0x004fc600078e020c */
[----:B------:R2:W0:Y:S02]  /*12e50*/  MUFU.TANH R94, R28 ;  /* 0x0000001c005e7308 */ /* 0x0004240000002400 */
[----:B--2---:R-:W-:Y:S01]  /*12e60*/  VIADDMNMX R28, R9, R59, R42, PT ;  /* 0x0000003b091c7246 */ /* 0x004fe2000380012a */
[----:B-1-34-:R-:W-:Y:S06]  /*12e70*/  @!P2 BRA `(.L_x_1517) ;  /* 0x00000000004ca947 */ /* 0x01afec0003800000 */
[----:B------:R-:W-:Y:S01]  /*12e80*/  IADD3 R4, -R164, R163, R9 ;  /* 0x000000a3a4047210 */ /* 0x000fe20007ffe109 */
[----:B------:R-:W-:Y:S03]  /*12e90*/  BSSY B0, `(.L_x_1518) ;  /* 0x000000e000007945 */ /* 0x000fe60003800000 */
        /* <DEDUP_REMOVED lines=9> */
.L_x_1519:
[----:B------:R-:W-:-:S13]  /*12f30*/  ISETP.NE.AND P2, PT, R13, 0x1, PT ;  /* 0x000000010d00780c */ /* 0x000fda0003f45270 */
[----:B------:R-:W1:Y:S02]  /*12f40*/  @P2 LDC.64 R66, c[0x0][0x9e8] ;  /* 0x00027a00ff422b82 */ /* 0x000e640000000a00 */
[----:B-1----:R-:W-:-:S05]  /*12f50*/  @P2 IMAD.HI.U32 R8, R4, R66, RZ ;  /* 0x0000004204082227 */ /* 0x002fca00078e00ff */
[----:B------:R-:W-:-:S07]  /*12f60*/  @P2 SHF.R.U32.HI R4, RZ, R67, R8 ;  /* 0x00000043ff042219 */ /* 0x000fce0000011608 */
.L_x_1520:
[----:B------:R-:W-:Y:S05]  /*12f70*/  BSYNC B0 ;  /* 0x0000000000007941 */ /* 0x000fea0003800000 */
.L_x_1518:
[----:B------:R-:W-:-:S05]  /*12f80*/  IMAD R47, R4, R13, R50 ;  /* 0x0000000d042f7224 */ /* 0x000fca00078e0232 */
[----:B------:R-:W-:Y:S02]  /*12f90*/  VIMNMX R30, R30, R47, !PT ;  /* 0x0000002f1e1e7248 */ /* 0x000fe40007fe0100 */
[----:B------:R-:W-:-:S07]  /*12fa0*/  VIADDMNMX R28, R47, R13, R28, PT ;  /* 0x0000000d2f1c7246 */ /* 0x000fce000380011c */
.L_x_1517:
[C---:B------:R-:W-:Y:S02]  /*12fb0*/  ISETP.GE.AND P3, PT, R38.reuse, 0x9, PT ;  /* 0x000000092600780c */ /* 0x040fe40003f66270 */
[----:B------:R-:W-:Y:S02]  /*12fc0*/  ISETP.GE.AND P2, PT, R38, 0x2, PT ;  /* 0x000000022600780c */ /* 0x000fe40003f46270 */
[----:B------:R-:W-:Y:S02]  /*12fd0*/  P2R R54, PR, RZ, 0x8 ;  /* 0x00000008ff367803 */ /* 0x000fe40000000000 */
[C---:B------:R-:W-:Y:S02]  /*12fe0*/  ISETP.GT.AND P3, PT, R30.reuse, 0x8, !P3 ;  /* 0x000000081e00780c */ /* 0x040fe40005f64270 */
[----:B------:R-:W-:Y:S02]  /*12ff0*/  ISETP.GT.AND P4, PT, R30, 0x1, !P2 ;  /* 0x000000011e00780c */ /* 0x000fe40005784270 */
[----:B------:R-:W-:-:S02]  /*13000*/  ISETP.LT.OR P3, PT, R28, 0x9, P3 ;  /* 0x000000091c00780c */ /* 0x000fc40001f61670 */
[----:B------:R-:W-:Y:S02]  /*13010*/  ISETP.GE.AND P5, PT, R38, 0xa, PT ;  /* 0x0000000a2600780c */ /* 0x000fe40003fa6270 */
[----:B0-----:R-:W-:Y:S02]  /*13020*/  FSEL R94, R94, -INF , !P3 ;  /* 0xff8000005e5e7808 */ /* 0x001fe40005800000 */
[----:B------:R-:W-:Y:S02]  /*13030*/  ISETP.LT.OR P4, PT, R28, 0x2, P4 ;  /* 0x000000021c00780c */ /* 0x000fe40002781670 */
[----:B------:R-:W-:Y:S02]  /*13040*/  ISETP.GT.AND P3, PT, R30, 0x9, !P5 ;  /* 0x000000091e00780c */ /* 0x000fe40006f64270 */
[----:B------:R-:W-:Y:S02]  /*13050*/  FSEL R96, R10, -INF , !P4 ;  /* 0xff8000000a607808 */ /* 0x000fe40006000000 */
        /* <DEDUP_REMOVED lines=88> */
[C---:B------:R-:W-:Y:S02]  /*135e0*/  ISETP.GE.AND P3, PT, R38.reuse, 0x52, PT ;  /* 0x000000522600780c */ /* 0x040fe40003f66270 */
[----:B------:R-:W-:Y:S02]  /*135f0*/  ISETP.GE.AND P6, PT, R38, 0x1, PT ;  /* 0x000000012600780c */ /* 0x000fe40003fc6270 */
[----:B------:R-:W-:-:S02]  /*13600*/  ISETP.GT.AND P4, PT, R30, 0x51, !P3 ;  /* 0x000000511e00780c */ /* 0x000fc40005f84270 */
[----:B------:R-:W-:Y:S02]  /*13610*/  IADD3 R90, R9, 0x8, RZ ;  /* 0x00000008095a7810 */ /* 0x000fe40007ffe0ff */
[----:B------:R-:W-:Y:S02]  /*13620*/  ISETP.LT.OR P4, PT, R28, 0x52, P4 ;  /* 0x000000521c00780c */ /* 0x000fe40002781670 */
[----:B------:R-:W-:Y:S02]  /*13630*/  VIADDMNMX R90, R90, R59, R42, PT ;  /* 0x0000003b5a5a7246 */ /* 0x000fe4000380012a */
[----:B------:R-:W-:Y:S02]  /*13640*/  FSEL R14, R65, -INF , !P4 ;  /* 0xff800000410e7808 */ /* 0x000fe40006000000 */
[----:B------:R-:W-:Y:S02]  /*13650*/  ISETP.GE.AND P4, PT, R38, 0x59, PT ;  /* 0x000000592600780c */ /* 0x000fe40003f86270 */
[----:B------:R-:W-:-:S02]  /*13660*/  IADD3 R59, R46, 0x8, R9 ;  /* 0x000000082e3b7810 */ /* 0x000fc40007ffe009 */
[----:B------:R-:W-:-:S04]  /*13670*/  ISETP.GT.AND P5, PT, R30, 0x58, !P4 ;  /* 0x000000581e00780c */ /* 0x000fc800067a4270 */
[----:B------:R-:W-:-:S04]  /*13680*/  ISETP.LT.OR P5, PT, R28, 0x59, P5 ;  /* 0x000000591c00780c */ /* 0x000fc80002fa1670 */
[----:B------:R-:W-:Y:S02]  /*13690*/  FSEL R4, R34, -INF , !P5 ;  /* 0xff80000022047808 */ /* 0x000fe40006800000 */
        /* <DEDUP_REMOVED lines=22> */
.L_x_1523:
[----:B------:R-:W-:-:S13]  /*13800*/  ISETP.NE.AND P5, PT, R13, 0x1, PT ;  /* 0x000000010d00780c */ /* 0x000fda0003fa5270 */
[----:B------:R-:W0:Y:S02]  /*13810*/  @P5 LDC.64 R46, c[0x0][0x9e8] ;  /* 0x00027a00ff2e5b82 */ /* 0x000e240000000a00 */
[----:B0-----:R-:W-:-:S05]  /*13820*/  @P5 IMAD.HI.U32 R46, R15, R46, RZ ;  /* 0x0000002e0f2e5227 */ /* 0x001fca00078e00ff */
[----:B------:R-:W-:-:S07]  /*13830*/  @P5 SHF.R.U32.HI R15, RZ, R47, R46 ;  /* 0x0000002fff0f5219 */ /* 0x000fce000001162e */
.L_x_1524:
[----:B------:R-:W-:Y:S05]  /*13840*/  BSYNC B0 ;  /* 0x0000000000007941 */ /* 0x000fea0003800000 */
.L_x_1522:
[----:B------:R-:W-:-:S05]  /*13850*/  IMAD R30, R15, R13, R50 ;  /* 0x0000000d0f1e7224 */ /* 0x000fca00078e0232 */
[----:B------:R-:W-:Y:S02]  /*13860*/  VIMNMX R59, R59, R30, !PT ;  /* 0x0000001e3b3b7248 */ /* 0x000fe40007fe0100 */
[----:B------:R-:W-:-:S07]  /*13870*/  VIADDMNMX R90, R30, R13, R90, PT ;  /* 0x0000000d1e5a7246 */ /* 0x000fce000380015a */
.L_x_1521:
[C---:B------:R-:W-:Y:S01]  /*13880*/  ISETP.GT.AND P2, PT, R59.reuse, 0x1, !P2 ;  /* 0x000000013b00780c */ /* 0x040fe20005744270 */
[----:B------:R-:W-:Y:S01]  /*13890*/  ULDC UR4, c[0x0][0x988] ;  /* 0x0002620000047ab9 */ /* 0x000fe20000000800 */
[----:B------:R-:W-:Y:S02]  /*138a0*/  ISETP.NE.AND P5, PT, R32, RZ, PT ;  /* 0x000000ff2000720c */ /* 0x000fe40003fa5270 */
[----:B------:R-:W-:Y:S02]  /*138b0*/  ISETP.LT.OR P2, PT, R90, 0x2, P2 ;  /* 0x000000025a00780c */ /* 0x000fe40001741670 */
[----:B------:R-:W-:Y:S02]  /*138c0*/  ISETP.GT.AND P6, PT, R59, RZ, !P6 ;  /* 0x000000ff3b00720c */ /* 0x000fe400077c4270 */
        /* <DEDUP_REMOVED lines=14> */
[----:B------:R-:W-:Y:S01]  /*139b0*/  FSEL R34, R11, -INF , !P2 ;  /* 0xff8000000b227808 */ /* 0x000fe20005000000 */
[----:B------:R-:W-:Y:S01]  /*139c0*/  IMAD.U32 R11, RZ, RZ, UR4 ;  /* 0x00000004ff0b7e24 */ /* 0x000fe2000f8e00ff */
        /* <DEDUP_REMOVED lines=21> */
[----:B------:R-:W-:Y:S02]  /*13b20*/  ISETP.GT.AND P2, PT, R59, 0x19, !P5 ;  /* 0x000000193b00780c */ /* 0x000fe40006f44270 */
[----:B------:R-:W-:-:S02]  /*13b30*/  ISETP.NE.AND P5, PT, R44, RZ, PT ;  /* 0x000000ff2c00720c */ /* 0x000fc40003fa5270 */
        /* <DEDUP_REMOVED lines=16> */
[----:B------:R-:W-:Y:S02]  /*13c40*/  FSEL R46, R41, -INF , !P2 ;  /* 0xff800000292e7808 */ /* 0x000fe40005000000 */
[----:B------:R-:W-:-:S02]  /*13c50*/  ISETP.NE.AND P2, PT, R77, RZ, PT ;  /* 0x000000ff4d00720c */ /* 0x000fc40003f45270 */
[----:B------:R-:W-:Y:S02]  /*13c60*/  ISETP.LT.OR P6, PT, R90, 0x1, P6 ;  /* 0x000000015a00780c */ /* 0x000fe400037c1670 */
[----:B------:R-:W-:Y:S02]  /*13c70*/  ISETP.GT.AND P2, PT, R59, 0x28, !P2 ;  /* 0x000000283b00780c */ /* 0x000fe40005744270 */
[----:B------:R-:W-:Y:S02]  /*13c80*/  FMNMX.FTZ R3, R28, R3, !PT ;  /* 0x000000031c037209 */ /* 0x000fe40007810000 */
[----:B------:R-:W-:Y:S02]  /*13c90*/  ISETP.LT.OR P2, PT, R90, 0x29, P2 ;  /* 0x000000295a00780c */ /* 0x000fe40001741670 */
[----:B------:R-:W-:Y:S02]  /*13ca0*/  FSEL R33, R0, -INF , !P6 ;  /* 0xff80000000217808 */ /* 0x000fe40007000000 */
[----:B------:R-:W-:Y:S01]  /*13cb0*/  FSEL R48, R43, -INF , !P2 ;  /* 0xff8000002b307808 */ /* 0x000fe20005000000 */
[----:B------:R-:W0:Y:S01]  /*13cc0*/  SHFL.BFLY PT, R0, R3, 0x2, 0x1f ;  /* 0x0c401f0003007f89 */ /* 0x000e2200000e0000 */
[----:B------:R-:W-:-:S02]  /*13cd0*/  ISETP.NE.AND P2, PT, R79, RZ, PT ;  /* 0x000000ff4f00720c */ /* 0x000fc40003f45270 */
[----:B------:R-:W-:Y:S02]  /*13ce0*/  ISETP.NE.AND P6, PT, R61, RZ, PT ;  /* 0x000000ff3d00720c */ /* 0x000fe40003fc5270 */
[C---:B------:R-:W-:Y:S02]  /*13cf0*/  ISETP.GT.AND P2, PT, R59.reuse, 0x29, !P2 ;  /* 0x000000293b00780c */ /* 0x040fe40005744270 */
[C---:B------:R-:W-:Y:S02]  /*13d00*/  ISETP.GT.AND P3, PT, R59.reuse, 0x51, !P3 ;  /* 0x000000513b00780c */ /* 0x040fe40005f64270 */
[----:B------:R-:W-:Y:S02]  /*13d10*/  ISETP.LT.OR P2, PT, R90, 0x2a, P2 ;  /* 0x0000002a5a00780c */ /* 0x000fe40001741670 */
[----:B------:R-:W-:Y:S02]  /*13d20*/  ISETP.GT.AND P4, PT, R59, 0x58, !P4 ;  /* 0x000000583b00780c */ /* 0x000fe40006784270 */
[----:B------:R-:W-:-:S02]  /*13d30*/  FSEL R50, R45, -INF , !P2 ;  /* 0xff8000002d327808 */ /* 0x000fc40005000000 */
[----:B------:R-:W-:Y:S02]  /*13d40*/  ISETP.NE.AND P2, PT, R81, RZ, PT ;  /* 0x000000ff5100720c */ /* 0x000fe40003f45270 */
[C---:B------:R-:W-:Y:S02]  /*13d50*/  ISETP.LT.OR P3, PT, R90.reuse, 0x52, P3 ;  /* 0x000000525a00780c */ /* 0x040fe40001f61670 */
[----:B------:R-:W-:Y:S02]  /*13d60*/  ISETP.GT.AND P2, PT, R59, 0x30, !P2 ;  /* 0x000000303b00780c */ /* 0x000fe40005744270 */
[C---:B------:R-:W-:Y:S02]  /*13d70*/  ISETP.LT.OR P4, PT, R90.reuse, 0x59, P4 ;  /* 0x000000595a00780c */ /* 0x040fe40002781670 */
[----:B------:R-:W-:Y:S02]  /*13d80*/  ISETP.LT.OR P2, PT, R90, 0x31, P2 ;  /* 0x000000315a00780c */ /* 0x000fe40001741670 */
[----:B0-----:R-:W-:-:S02]  /*13d90*/  FMNMX.FTZ R15, R3, R0, !PT ;  /* 0x00000000030f7209 */ /* 0x001fc40007810000 */
[----:B------:R-:W-:Y:S02]  /*13da0*/  FSEL R52, R49, -INF , !P2 ;  /* 0xff80000031347808 */ /* 0x000fe40005000000 */
[----:B------:R-:W-:Y:S01]  /*13db0*/  ISETP.NE.AND P2, PT, R83, RZ, PT ;  /* 0x000000ff5300720c */ /* 0x000fe20003f45270 */
[----:B------:R-:W0:Y:S01]  /*13dc0*/  SHFL.BFLY PT, R6, R15, 0x1, 0x1f ;  /* 0x0c201f000f067f89 */ /* 0x000e2200000e0000 */
[----:B------:R-:W-:Y:S02]  /*13dd0*/  FMNMX.FTZ R3, R33, R30, !PT ;  /* 0x0000001e21037209 */ /* 0x000fe40007810000 */
[----:B------:R-:W-:Y:S02]  /*13de0*/  ISETP.GT.AND P2, PT, R59, 0x31, !P2 ;  /* 0x000000313b00780c */ /* 0x000fe40005744270 */
[----:B------:R-:W-:Y:S02]  /*13df0*/  FMNMX.FTZ R3, R32, R3, !PT ;  /* 0x0000000320037209 */ /* 0x000fe40007810000 */
[----:B------:R-:W-:-:S02]  /*13e00*/  ISETP.LT.OR P2, PT, R90, 0x32, P2 ;  /* 0x000000325a00780c */ /* 0x000fc40001741670 */
[----:B------:R-:W-:Y:S02]  /*13e10*/  FMNMX.FTZ R3, R34, R3, !PT ;  /* 0x0000000322037209 */ /* 0x000fe40007810000 */
[----:B------:R-:W-:Y:S02]  /*13e20*/  FSEL R54, R51, -INF , !P2 ;  /* 0xff80000033367808 */ /* 0x000fe40005000000 */
[----:B------:R-:W-:-:S04]  /*13e30*/  ISETP.NE.AND P2, PT, R85, RZ, PT ;  /* 0x000000ff5500720c */ /* 0x000fc80003f45270 */
[----:B------:R-:W-:-:S04]  /*13e40*/  ISETP.GT.AND P2, PT, R59, 0x38, !P2 ;  /* 0x000000383b00780c */ /* 0x000fc80005744270 */
[----:B------:R-:W-:Y:S02]  /*13e50*/  ISETP.LT.OR P2, PT, R90, 0x39, P2 ;  /* 0x000000395a00780c */ /* 0x000fe40001741670 */
[----:B0-----:R-:W-:Y:S02]  /*13e60*/  FMNMX.FTZ R6, R15, R6, !PT ;  /* 0x000000060f067209 */ /* 0x001fe40007810000 */
[----:B------:R-:W-:Y:S02]  /*13e70*/  FSEL R56, R53, -INF , !P2 ;  /* 0xff80000035387808 */ /* 0x000fe40005000000 */
[----:B------:R-:W-:Y:S01]  /*13e80*/  ISETP.NE.AND P2, PT, R87, RZ, PT ;  /* 0x000000ff5700720c */ /* 0x000fe20003f45270 */
[----:B------:R-:W-:Y:S01]  /*13e90*/  FMUL.FTZ R0, R6, R11 ;  /* 0x0000000b06007220 */ /* 0x000fe20000410000 */
        /* <DEDUP_REMOVED lines=14> */
[----:B------:R-:W-:Y:S02]  /*13f80*/  FMNMX.FTZ R21, R48, R21, !PT ;  /* 0x0000001530157209 */ /* 0x000fe40007810000 */
[----:B------:R-:W-:Y:S02]  /*13f90*/  ISETP.GT.AND P2, PT, R59, 0x41, !P2 ;  /* 0x000000413b00780c */ /* 0x000fe40005744270 */
[----:B------:R-:W-:Y:S02]  /*13fa0*/  FMNMX.FTZ R21, R50, R21, !PT ;  /* 0x0000001532157209 */ /* 0x000fe40007810000 */
[----:B------:R-:W-:-:S04]  /*13fb0*/  ISETP.LT.OR P2, PT, R90, 0x42, P2 ;  /* 0x000000425a00780c */ /* 0x000fc80001741670 */
[----:B------:R-:W-:Y:S02]  /*13fc0*/  FSEL R60, R73, -INF , !P2 ;  /* 0xff800000493c7808 */ /* 0x000fe40005000000 */
[----:B------:R-:W-:Y:S02]  /*13fd0*/  ISETP.GT.AND P2, PT, R59, 0x48, !P5 ;  /* 0x000000483b00780c */ /* 0x000fe40006f44270 */
[----:B------:R-:W-:Y:S02]  /*13fe0*/  ISETP.NE.AND P5, PT, R93, RZ, PT ;  /* 0x000000ff5d00720c */ /* 0x000fe40003fa5270 */
[----:B------:R-:W-:-:S04]  /*13ff0*/  ISETP.LT.OR P2, PT, R90, 0x49, P2 ;  /* 0x000000495a00780c */ /* 0x000fc80001741670 */
[----:B------:R-:W-:Y:S02]  /*14000*/  FSEL R62, R62, -INF , !P2 ;  /* 0xff8000003e3e7808 */ /* 0x000fe40005000000 */
[----:B------:R-:W-:-:S04]  /*14010*/  FSETP.NEU.FTZ.AND P2, PT, R6, -INF , PT ;  /* 0xff8000000600780b */ /* 0x000fc80003f5d000 */
[----:B------:R-:W-:Y:S02]  /*14020*/  FSEL R37, R0, RZ, P2 ;  /* 0x000000ff00257208 */ /* 0x000fe40001000000 */
[----:B------:R-:W-:Y:S02]  /*14030*/  ISETP.GT.AND P2, PT, R59, 0x49, !P5 ;  /* 0x000000493b00780c */ /* 0x000fe40006f44270 */
[----:B------:R-:W-:Y:S01]  /*14040*/  ISETP.NE.AND P5, PT, R65, RZ, PT ;  /* 0x000000ff4100720c */ /* 0x000fe20003fa5270 */
[-CC-:B------:R-:W-:Y:S01]  /*14050*/  FFMA.FTZ R25, R96, R11.reuse, -R37.reuse ;  /* 0x0000000b60197223 */ /* 0x180fe20000010825 */
[----:B------:R-:W-:Y:S01]  /*14060*/  ISETP.LT.OR P2, PT, R90, 0x4a, P2 ;  /* 0x0000004a5a00780c */ /* 0x000fe20001741670 */
[-CC-:B------:R-:W-:Y:S01]  /*14070*/  FFMA.FTZ R82, R82, R11.reuse, -R37.reuse ;  /* 0x0000000b52527223 */ /* 0x180fe20000010825 */
[-CC-:B------:R-:W-:Y:S01]  /*14080*/  FFMA.FTZ R148, R80, R11.reuse, -R37.reuse ;  /* 0x0000000b50947223 */ /* 0x180fe20000010825 */
[----:B------:R0:W-:Y:S01]  /*14090*/  MUFU.EX2 R3, R25 ;  /* 0x0000001900037308 */ /* 0x0001e20000000800 */
[----:B------:R-:W-:Y:S01]  /*140a0*/  FSEL R0, R39, -INF , !P2 ;  /* 0xff80000027007808 */ /* 0x000fe20005000000 */
[-CC-:B------:R-:W-:Y:S01]  /*140b0*/  FFMA.FTZ R154, R84, R11.reuse, -R37.reuse ;  /* 0x0000000b549a7223 */ /* 0x180fe20000010825 */
[C---:B------:R-:W-:Y:S01]  /*140c0*/  ISETP.GT.AND P2, PT, R59.reuse, 0x50, !P6 ;  /* 0x000000503b00780c */ /* 0x040fe20007744270 */
[-CC-:B------:R-:W-:Y:S01]  /*140d0*/  FFMA.FTZ R24, R24, R11.reuse, -R37.reuse ;  /* 0x0000000b18187223 */ /* 0x180fe20000010825 */
[----:B------:R-:W-:Y:S01]  /*140e0*/  ISETP.GT.AND P5, PT, R59, 0x59, !P5 ;  /* 0x000000593b00780c */ /* 0x000fe20006fa4270 */
[-CC-:B------:R-:W-:Y:S01]  /*140f0*/  FFMA.FTZ R156, R156, R11.reuse, -R37.reuse ;  /* 0x0000000b9c9c7223 */ /* 0x180fe20000010825 */
[----:B------:R-:W-:Y:S01]  /*14100*/  ISETP.LT.OR P2, PT, R90, 0x51, P2 ;  /* 0x000000515a00780c */ /* 0x000fe20001741670 */
[--C-:B------:R-:W-:Y:S01]  /*14110*/  FFMA.FTZ R158, R94, R11, -R37.reuse ;  /* 0x0000000b5e9e7223 */ /* 0x100fe20000010825 */
[----:B0-----:R-:W-:Y:S01]  /*14120*/  FMNMX.FTZ R25, R52, R21, !PT ;  /* 0x0000001534197209 */ /* 0x001fe20007810000 */
[-CC-:B------:R-:W-:Y:S01]  /*14130*/  FFMA.FTZ R92, R92, R11.reuse, -R37.reuse ;  /* 0x0000000b5c5c7223 */ /* 0x180fe20000010825 */
[----:B------:R-:W-:Y:S01]  /*14140*/  FSEL R80, R27, -INF , !P2 ;  /* 0xff8000001b507808 */ /* 0x000fe20005000000 */
[--C-:B------:R-:W-:Y:S01]  /*14150*/  FFMA.FTZ R27, R78, R11, -R37.reuse ;  /* 0x0000000b4e1b7223 */ /* 0x100fe20000010825 */
[----:B------:R-:W-:Y:S01]  /*14160*/  FMNMX.FTZ R25, R54, R25, !PT ;  /* 0x0000001936197209 */ /* 0x000fe20007810000 */
[----:B------:R-:W0:Y:S01]  /*14170*/  MUFU.EX2 R156, R156 ;  /* 0x0000009c009c7308 */ /* 0x000e220000000800 */
[----:B------:R-:W-:Y:S01]  /*14180*/  ISETP.LT.OR P5, PT, R90, 0x5a, P5 ;  /* 0x0000005a5a00780c */ /* 0x000fe20002fa1670 */
[--C-:B------:R-:W-:Y:S01]  /*14190*/  FFMA.FTZ R152, R88, R11, -R37.reuse ;  /* 0x0000000b58987223 */ /* 0x100fe20000010825 */
[----:B------:R-:W-:Y:S01]  /*141a0*/  FMNMX.FTZ R25, R56, R25, !PT ;  /* 0x0000001938197209 */ /* 0x000fe20007810000 */
[-CC-:B------:R-:W-:Y:S01]  /*141b0*/  FFMA.FTZ R86, R86, R11.reuse, -R37.reuse ;  /* 0x0000000b56567223 */ /* 0x180fe20000010825 */
[----:B------:R-:W-:Y:S01]  /*141c0*/  FSEL R78, R29, -INF , !P4 ;  /* 0xff8000001d4e7808 */ /* 0x000fe20006000000 */
[--C-:B------:R-:W-:Y:S01]  /*141d0*/  FFMA.FTZ R4, R4, R11, -R37.reuse ;  /* 0x0000000b04047223 */ /* 0x100fe20000010825 */
[----:B------:R-:W-:Y:S01]  /*141e0*/  FMNMX.FTZ R25, R58, R25, !PT ;  /* 0x000000193a197209 */ /* 0x000fe20007810000 */
[----:B------:R-:W1:Y:S01]  /*141f0*/  MUFU.EX2 R158, R158 ;  /* 0x0000009e009e7308 */ /* 0x000e620000000800 */
[----:B------:R-:W-:Y:S01]  /*14200*/  FSEL R84, R31, -INF , !P5 ;  /* 0xff8000001f547808 */ /* 0x000fe20006800000 */
[--C-:B------:R-:W-:Y:S01]  /*14210*/  FFMA.FTZ R76, R76, R11, -R37.reuse ;  /* 0x0000000b4c4c7223 */ /* 0x100fe20000010825 */
[----:B------:R-:W-:Y:S01]  /*14220*/  FMNMX.FTZ R35, R64, R25, !PT ;  /* 0x0000001940237209 */ /* 0x000fe20007810000 */
[-CC-:B------:R-:W-:Y:S01]  /*14230*/  FFMA.FTZ R14, R14, R11.reuse, -R37.reuse ;  /* 0x0000000b0e0e7223 */ /* 0x180fe20000010825 */
[-CC-:B------:R-:W-:Y:S01]  /*14240*/  FFMA.FTZ R72, R72, R11.reuse, -R37.reuse ;  /* 0x0000000b48487223 */ /* 0x180fe20000010825 */
[----:B------:R-:W-:Y:S01]  /*14250*/  FFMA.FTZ R70, R70, R11, -R37 ;  /* 0x0000000b46467223 */ /* 0x000fe20000010825 */
[----:B------:R-:W-:Y:S01]  /*14260*/  FMNMX.FTZ R35, R60, R35, !PT ;  /* 0x000000233c237209 */ /* 0x000fe20007810000 */
[----:B------:R2:W-:Y:S01]  /*14270*/  MUFU.EX2 R25, R82 ;  /* 0x0000005200197308 */ /* 0x0005e20000000800 */
[----:B0-----:R-:W-:Y:S01]  /*14280*/  FADD.FTZ R47, R156, R3 ;  /* 0x000000039c2f7221 */ /* 0x001fe20000010000 */
[--C-:B------:R-:W-:Y:S01]  /*14290*/  FFMA.FTZ R68, R68, R11, -R37.reuse ;  /* 0x0000000b44447223 */ /* 0x100fe20000010825 */
[----:B------:R-:W-:Y:S01]  /*142a0*/  FMNMX.FTZ R35, R62, R35, !PT ;  /* 0x000000233e237209 */ /* 0x000fe20007810000 */
[-CC-:B------:R-:W-:Y:S01]  /*142b0*/  FFMA.FTZ R66, R66, R11.reuse, -R37.reuse ;  /* 0x0000000b42427223 */ /* 0x180fe20000010825 */
[-CC-:B------:R-:W-:Y:S01]  /*142c0*/  FFMA.FTZ R26, R26, R11.reuse, -R37.reuse ;  /* 0x0000000b1a1a7223 */ /* 0x180fe20000010825 */
[--C-:B------:R-:W-:Y:S01]  /*142d0*/  FFMA.FTZ R8, R8, R11, -R37.reuse ;  /* 0x0000000b08087223 */ /* 0x100fe20000010825 */
[----:B------:R-:W-:Y:S01]  /*142e0*/  FMNMX.FTZ R35, R0, R35, !PT ;  /* 0x0000002300237209 */ /* 0x000fe20007810000 */
[----:B------:R-:W0:Y:S01]  /*142f0*/  MUFU.EX2 R15, R92 ;  /* 0x0000005c000f7308 */ /* 0x000e220000000800 */
[----:B--2---:R-:W-:Y:S01]  /*14300*/  FSEL R82, R7, -INF , !P3 ;  /* 0xff80000007527808 */ /* 0x004fe20005800000 */
[--C-:B------:R-:W-:Y:S01]  /*14310*/  FFMA.FTZ R7, R74, R11, -R37.reuse ;  /* 0x0000000b4a077223 */ /* 0x100fe20000010825 */
[----:B------:R-:W-:Y:S01]  /*14320*/  FMNMX.FTZ R35, R80, R35, !PT ;  /* 0x0000002350237209 */ /* 0x000fe20007810000 */
[-CC-:B------:R-:W-:Y:S01]  /*14330*/  FFMA.FTZ R20, R20, R11.reuse, -R37.reuse ;  /* 0x0000000b14147223 */ /* 0x180fe20000010825 */
[----:B------:R-:W-:Y:S01]  /*14340*/  F2FP.F16.F32.PACK_AB R156, R3, R156 ;  /* 0x0000009c039c723e */ /* 0x000fe200000000ff */
[--C-:B------:R-:W-:Y:S01]  /*14350*/  FFMA.FTZ R10, R10, R11, -R37.reuse ;  /* 0x0000000b0a0a7223 */ /* 0x100fe20000010825 */
[----:B------:R-:W-:Y:S01]  /*14360*/  FMNMX.FTZ R35, R82, R35, !PT ;  /* 0x0000002352237209 */ /* 0x000fe20007810000 */
[----:B------:R-:W-:Y:S01]  /*14370*/  MUFU.EX2 R29, R7 ;  /* 0x00000007001d7308 */ /* 0x000fe20000000800 */
[----:B------:R-:W-:Y:S01]  /*14380*/  FFMA.FTZ R28, R28, R11, -R37 ;  /* 0x0000000b1c1c7223 */ /* 0x000fe20000010825 */
[----:B------:R-:W-:-:S02]  /*14390*/  ISETP.GE.AND P6, PT, R13, 0x1, PT ;  /* 0x000000010d00780c */ /* 0x000fc40003fc6270 */
[----:B------:R-:W-:-:S04]  /*143a0*/  FMNMX.FTZ R35, R78, R35, !PT ;  /* 0x000000234e237209 */ /* 0x000fc80007810000 */
[----:B------:R-:W-:Y:S01]  /*143b0*/  FMNMX.FTZ R35, R84, R35, !PT ;  /* 0x0000002354237209 */ /* 0x000fe20007810000 */
[----:B------:R-:W2:Y:S04]  /*143c0*/  MUFU.EX2 R152, R152 ;  /* 0x0000009800987308 */ /* 0x000ea80000000800 */
[----:B------:R-:W3:Y:S04]  /*143d0*/  SHFL.BFLY PT, R74, R35, 0x2, 0x1f ;  /* 0x0c401f00234a7f89 */ /* 0x000ee800000e0000 */
[----:B------:R-:W4:Y:S08]  /*143e0*/  MUFU.EX2 R21, R86 ;  /* 0x0000005600157308 */ /* 0x000f300000000800 */
[----:B------:R1:W-:Y:S08]  /*143f0*/  MUFU.EX2 R138, R4 ;  /* 0x00000004008a7308 */ /* 0x0003f00000000800 */
[----:B------:R-:W4:Y:S01]  /*14400*/  MUFU.EX2 R154, R154 ;  /* 0x0000009a009a7308 */ /* 0x000f220000000800 */
[----:B-1----:R-:W-:Y:S01]  /*14410*/  FADD.FTZ R4, R158, R47 ;  /* 0x0000002f9e047221 */ /* 0x002fe20000010000 */
[----:B0-----:R-:W-:-:S02]  /*14420*/  F2FP.F16.F32.PACK_AB R158, R15, R158 ;  /* 0x0000009e0f9e723e */ /* 0x001fc400000000ff */
[----:B---3--:R-:W-:Y:S01]  /*14430*/  FMNMX.FTZ R74, R35, R74, !PT ;  /* 0x0000004a234a7209 */ /* 0x008fe20007810000 */
[----:B------:R-:W-:-:S03]  /*14440*/  FADD.FTZ R47, R15, R4 ;  /* 0x000000040f2f7221 */ /* 0x000fc60000010000 */
[----:B------:R0:W-:Y:S01]  /*14450*/  MUFU.EX2 R35, R24 ;  /* 0x0000001800237308 */ /* 0x0001e20000000800 */
[----:B------:R-:W1:Y:S01]  /*14460*/  SHFL.BFLY PT, R7, R74, 0x1, 0x1f ;  /* 0x0c201f004a077f89 */ /* 0x000e6200000e0000 */
[----:B--2---:R-:W-:Y:S01]  /*14470*/  FADD.FTZ R4, R152, R47 ;  /* 0x0000002f98047221 */ /* 0x004fe20000010000 */
[----:B----4-:R-:W-:-:S03]  /*14480*/  F2FP.F16.F32.PACK_AB R152, R21, R152 ;  /* 0x000000981598723e */ /* 0x010fc600000000ff */
[----:B------:R-:W-:Y:S02]  /*14490*/  FADD.FTZ R49, R21, R4 ;  /* 0x0000000415317221 */ /* 0x000fe40000010000 */
[----:B------:R-:W2:Y:S08]  /*144a0*/  MUFU.EX2 R148, R148 ;  /* 0x0000009400947308 */ /* 0x000eb00000000800 */
[----:B------:R-:W3:Y:S08]  /*144b0*/  MUFU.EX2 R27, R27 ;  /* 0x0000001b001b7308 */ /* 0x000ef00000000800 */
[----:B------:R-:W4:Y:S01]  /*144c0*/  MUFU.EX2 R76, R76 ;  /* 0x0000004c004c7308 */ /* 0x000f220000000800 */
[----:B-1----:R-:W-:-:S04]  /*144d0*/  FMNMX.FTZ R7, R74, R7, !PT ;  /* 0x000000074a077209 */ /* 0x002fc80007810000 */
[C---:B------:R-:W-:Y:S01]  /*144e0*/  FSETP.NEU.FTZ.AND P2, PT, R7.reuse, -INF , PT ;  /* 0xff8000000700780b */ /* 0x040fe20003f5d000 */
[----:B0-----:R-:W-:Y:S02]  /*144f0*/  FMUL.FTZ R24, R7, R11 ;  /* 0x0000000b07187220 */ /* 0x001fe40000410000 */
[----:B------:R0:W-:Y:S03]  /*14500*/  MUFU.EX2 R43, R14 ;  /* 0x0000000e002b7308 */ /* 0x0001e60000000800 */
[----:B------:R-:W-:-:S05]  /*14510*/  FSEL R45, R24, RZ, P2 ;  /* 0x000000ff182d7208 */ /* 0x000fca0001000000 */
        /* <DEDUP_REMOVED lines=11> */
[-C--:B------:R-:W-:Y:S01]  /*145d0*/  FFMA.FTZ R48, R48, R11.reuse, -R45 ;  /* 0x0000000b30307223 */ /* 0x080fe2000001082d */
[----:B0-----:R-:W-:Y:S01]  /*145e0*/  FADD.FTZ R14, R154, R49 ;  /* 0x000000319a0e7221 */ /* 0x001fe20000010000 */
[-CC-:B------:R-:W-:Y:S01]  /*145f0*/  FFMA.FTZ R50, R50, R11.reuse, -R45.reuse ;  /* 0x0000000b32327223 */ /* 0x180fe2000001082d */
[----:B------:R-:W0:Y:S01]  /*14600*/  MUFU.EX2 R30, R30 ;  /* 0x0000001e001e7308 */ /* 0x000e220000000800 */
[-CC-:B------:R-:W-:Y:S01]  /*14610*/  FFMA.FTZ R52, R52, R11.reuse, -R45.reuse ;  /* 0x0000000b34347223 */ /* 0x180fe2000001082d */
[----:B------:R-:W-:Y:S01]  /*14620*/  FADD.FTZ R49, R25, R14 ;  /* 0x0000000e19317221 */ /* 0x000fe20000010000 */
[-CC-:B------:R-:W-:Y:S01]  /*14630*/  FFMA.FTZ R54, R54, R11.reuse, -R45.reuse ;  /* 0x0000000b36367223 */ /* 0x180fe2000001082d */
[-CC-:B------:R-:W-:Y:S01]  /*14640*/  FFMA.FTZ R56, R56, R11.reuse, -R45.reuse ;  /* 0x0000000b38387223 */ /* 0x180fe2000001082d */
[-C--:B------:R-:W-:Y:S01]  /*14650*/  FFMA.FTZ R58, R58, R11.reuse, -R45 ;  /* 0x0000000b3a3a7223 */ /* 0x080fe2000001082d */
[----:B--2---:R-:W-:Y:S01]  /*14660*/  FADD.FTZ R14, R148, R49 ;  /* 0x00000031940e7221 */ /* 0x004fe20000010000 */
[-CC-:B------:R-:W-:Y:S01]  /*14670*/  FFMA.FTZ R64, R64, R11.reuse, -R45.reuse ;  /* 0x0000000b40407223 */ /* 0x180fe2000001082d */
[----:B------:R-:W1:Y:S01]  /*14680*/  MUFU.EX2 R32, R32 ;  /* 0x0000002000207308 */ /* 0x000e620000000800 */
[-CC-:B------:R-:W-:Y:S01]  /*14690*/  FFMA.FTZ R60, R60, R11.reuse, -R45.reuse ;  /* 0x0000000b3c3c7223 */ /* 0x180fe2000001082d */
[----:B---3--:R-:W-:Y:S01]  /*146a0*/  FADD.FTZ R49, R27, R14 ;  /* 0x0000000e1b317221 */ /* 0x008fe20000010000 */
[-CC-:B------:R-:W-:Y:S01]  /*146b0*/  FFMA.FTZ R62, R62, R11.reuse, -R45.reuse ;  /* 0x0000000b3e3e7223 */ /* 0x180fe2000001082d */
[-CC-:B------:R-:W-:Y:S01]  /*146c0*/  FFMA.FTZ R0, R0, R11.reuse, -R45.reuse ;  /* 0x0000000b00007223 */ /* 0x180fe2000001082d */
[-C--:B------:R-:W-:Y:S01]  /*146d0*/  FFMA.FTZ R80, R80, R11.reuse, -R45 ;  /* 0x0000000b50507223 */ /* 0x080fe2000001082d */
[----:B----4-:R-:W-:Y:S01]  /*146e0*/  FADD.FTZ R14, R76, R49 ;  /* 0x000000314c0e7221 */ /* 0x010fe20000010000 */
[-CC-:B------:R-:W-:Y:S01]  /*146f0*/  FFMA.FTZ R82, R82, R11.reuse, -R45.reuse ;  /* 0x0000000b52527223 */ /* 0x180fe2000001082d */
[----:B------:R-:W2:Y:S01]  /*14700*/  MUFU.EX2 R159, R34 ;  /* 0x00000022009f7308 */ /* 0x000ea20000000800 */
[----:B0-----:R-:W-:Y:S01]  /*14710*/  FADD.FTZ R47, R33, R30 ;  /* 0x0000001e212f7221 */ /* 0x001fe20000010000 */
[----:B------:R-:W-:Y:S01]  /*14720*/  FADD.FTZ R49, R29, R14 ;  /* 0x0000000e1d317221 */ /* 0x000fe20000010000 */
[-CC-:B------:R-:W-:Y:S01]  /*14730*/  FFMA.FTZ R78, R78, R11.reuse, -R45.reuse ;  /* 0x0000000b4e4e7223 */ /* 0x180fe2000001082d */
[----:B------:R-:W-:Y:S01]  /*14740*/  FFMA.FTZ R45, R84, R11, -R45 ;  /* 0x0000000b542d7223 */ /* 0x000fe2000001082d */
[----:B------:R-:W-:-:S02]  /*14750*/  F2FP.F16.F32.PACK_AB R154, R25, R154 ;  /* 0x0000009a199a723e */ /* 0x000fc400000000ff */
[----:B------:R-:W-:Y:S01]  /*14760*/  F2FP.F16.F32.PACK_AB R148, R27, R148 ;  /* 0x000000941b94723e */ /* 0x000fe200000000ff */
[----:B------:R-:W0:Y:S01]  /*14770*/  MUFU.EX2 R36, R36 ;  /* 0x0000002400247308 */ /* 0x000e220000000800 */
[----:B-1----:R-:W-:Y:S01]  /*14780*/  FADD.FTZ R4, R32, R47 ;  /* 0x0000002f20047221 */ /* 0x002fe20000010000 */
[----:B------:R-:W-:Y:S02]  /*14790*/  F2FP.F16.F32.PACK_AB R150, R29, R76 ;  /* 0x0000004c1d96723e */ /* 0x000fe400000000ff */
[----:B------:R-:W-:-:S04]  /*147a0*/  F2FP.F16.F32.PACK_AB R157, R30, R33 ;  /* 0x000000211e9d723e */ /* 0x000fc800000000ff */
        /* <DEDUP_REMOVED lines=29> */
[----:B------:R-:W-:-:S06]  /*14980*/  F2FP.F16.F32.PACK_AB R144, R31, R72 ;  /* 0x000000481f90723e */ /* 0x000fcc00000000ff */
[----:B------:R-:W-:Y:S01]  /*14990*/  MUFU.EX2 R56, R56 ;  /* 0x0000003800387308 */ /* 0x000fe20000000800 */
[C---:B--2---:R-:W-:Y:S01]  /*149a0*/  FADD.FTZ R3, R145.reuse, R4 ;  /* 0x0000000491037221 */ /* 0x044fe20000010000 */
[----:B------:R-:W-:-:S06]  /*149b0*/  F2FP.F16.F32.PACK_AB R145, R145, R52 ;  /* 0x000000349191723e */ /* 0x000fcc00000000ff */
[----:B------:R-:W1:Y:S01]  /*149c0*/  MUFU.EX2 R39, R66 ;  /* 0x0000004200277308 */ /* 0x000e620000000800 */
[----:B0-----:R-:W-:-:S07]  /*149d0*/  FADD.FTZ R14, R68, R49 ;  /* 0x00000031440e7221 */ /* 0x001fce0000010000 */
[----:B-----5:R-:W-:Y:S08]  /*149e0*/  MUFU.EX2 R147, R58 ;  /* 0x0000003a00937308 */ /* 0x020ff00000000800 */
[----:B------:R-:W0:Y:S01]  /*149f0*/  MUFU.EX2 R26, R26 ;  /* 0x0000001a001a7308 */ /* 0x000e220000000800 */
[C---:B-1----:R-:W-:Y:S01]  /*14a00*/  FADD.FTZ R49, R39.reuse, R14 ;  /* 0x0000000e27317221 */ /* 0x042fe20000010000 */
[----:B------:R-:W-:-:S06]  /*14a10*/  F2FP.F16.F32.PACK_AB R146, R39, R68 ;  /* 0x000000442792723e */ /* 0x000fcc00000000ff */
[----:B------:R-:W-:Y:S08]  /*14a20*/  MUFU.EX2 R64, R64 ;  /* 0x0000004000407308 */ /* 0x000ff00000000800 */
[----:B------:R-:W-:Y:S01]  /*14a30*/  MUFU.EX2 R141, R60 ;  /* 0x0000003c008d7308 */ /* 0x000fe20000000800 */
[----:B0-----:R-:W-:Y:S01]  /*14a40*/  FADD.FTZ R14, R26, R49 ;  /* 0x000000311a0e7221 */ /* 0x001fe20000010000 */
[----:B------:R-:W-:-:S03]  /*14a50*/  F2FP.F16.F32.PACK_AB R140, R35, R26 ;  /* 0x0000001a238c723e */ /* 0x000fc600000000ff */
[----:B------:R-:W-:Y:S01]  /*14a60*/  FADD.FTZ R15, R35, R14 ;  /* 0x0000000e230f7221 */ /* 0x000fe20000010000 */
[----:B------:R-:W-:Y:S02]  /*14a70*/  IMAD.IADD R14, R163, 0x1, -R164 ;  /* 0x00000001a30e7824 */ /* 0x000fe400078e0aa4 */
[----:B------:R-:W0:Y:S08]  /*14a80*/  MUFU.EX2 R8, R8 ;  /* 0x0000000800087308 */ /* 0x000e300000000800 */
[----:B------:R-:W1:Y:S08]  /*14a90*/  MUFU.EX2 R62, R62 ;  /* 0x0000003e003e7308 */ /* 0x000e700000000800 */
[----:B------:R2:W-:Y:S01]  /*14aa0*/  MUFU.EX2 R143, R0 ;  /* 0x00000000008f7308 */ /* 0x0005e20000000800 */
[----:B0-----:R-:W-:-:S07]  /*14ab0*/  FADD.FTZ R4, R8, R15 ;  /* 0x0000000f08047221 */ /* 0x001fce0000010000 */
[----:B------:R-:W0:Y:S01]  /*14ac0*/  MUFU.EX2 R41, R20 ;  /* 0x0000001400297308 */ /* 0x000e220000000800 */
[----:B--2---:R-:W-:-:S04]  /*14ad0*/  FADD.FTZ R0, R56, R3 ;  /* 0x0000000338007221 */ /* 0x004fc80000010000 */
[C---:B------:R-:W-:Y:S01]  /*14ae0*/  FADD.FTZ R3, R147.reuse, R0 ;  /* 0x0000000093037221 */ /* 0x040fe20000010000 */
[----:B------:R-:W-:Y:S02]  /*14af0*/  F2FP.F16.F32.PACK_AB R147, R147, R56 ;  /* 0x000000389393723e */ /* 0x000fe400000000ff */
[----:B------:R-:W2:Y:S01]  /*14b00*/  MUFU.EX2 R10, R10 ;  /* 0x0000000a000a7308 */ /* 0x000ea20000000800 */
[----:B------:R-:W-:-:S04]  /*14b10*/  FADD.FTZ R0, R64, R3 ;  /* 0x0000000340007221 */ /* 0x000fc80000010000 */
[C---:B------:R-:W-:Y:S01]  /*14b20*/  FADD.FTZ R3, R141.reuse, R0 ;  /* 0x000000008d037221 */ /* 0x040fe20000010000 */
[----:B------:R-:W-:Y:S02]  /*14b30*/  F2FP.F16.F32.PACK_AB R141, R141, R64 ;  /* 0x000000408d8d723e */ /* 0x000fe400000000ff */
[----:B------:R-:W3:Y:S01]  /*14b40*/  MUFU.EX2 R80, R80 ;  /* 0x0000005000507308 */ /* 0x000ee20000000800 */
[----:B-1----:R-:W-:Y:S01]  /*14b50*/  FADD.FTZ R0, R62, R3 ;  /* 0x000000033e007221 */ /* 0x002fe20000010000 */
[C---:B0-----:R-:W-:Y:S01]  /*14b60*/  FADD.FTZ R15, R41.reuse, R4 ;  /* 0x00000004290f7221 */ /* 0x041fe20000010000 */
[----:B------:R-:W-:Y:S01]  /*14b70*/  F2FP.F16.F32.PACK_AB R142, R41, R8 ;  /* 0x00000008298e723e */ /* 0x000fe200000000ff */
[----:B------:R-:W-:Y:S02]  /*14b80*/  VIADD R8, R2, 0xfffffffe ;  /* 0xfffffffe02087836 */ /* 0x000fe40000000000 */
[C---:B------:R-:W-:Y:S01]  /*14b90*/  FADD.FTZ R3, R143.reuse, R0 ;  /* 0x000000008f037221 */ /* 0x040fe20000010000 */
[----:B------:R-:W-:Y:S01]  /*14ba0*/  F2FP.F16.F32.PACK_AB R143, R143, R62 ;  /* 0x0000003e8f8f723e */ /* 0x000fe200000000ff */
[----:B------:R-:W0:Y:S01]  /*14bb0*/  MUFU.EX2 R137, R82 ;  /* 0x0000005200897308 */ /* 0x000e220000000800 */
[----:B--2---:R-:W-:Y:S01]  /*14bc0*/  FADD.FTZ R4, R10, R15 ;  /* 0x0000000f0a047221 */ /* 0x004fe20000010000 */
[----:B------:R-:W-:-:S03]  /*14bd0*/  F2FP.F16.F32.PACK_AB R136, R43, R10 ;  /* 0x0000000a2b88723e */ /* 0x000fc600000000ff */
[----:B------:R-:W-:-:S03]  /*14be0*/  FADD.FTZ R15, R43, R4 ;  /* 0x000000042b0f7221 */ /* 0x000fc60000010000 */
[----:B------:R-:W1:Y:S01]  /*14bf0*/  MUFU.EX2 R78, R78 ;  /* 0x0000004e004e7308 */ /* 0x000e620000000800 */
[----:B---3--:R-:W-:Y:S01]  /*14c00*/  FADD.FTZ R0, R80, R3 ;  /* 0x0000000350007221 */ /* 0x008fe20000010000 */
[----:B------:R-:W-:Y:S01]  /*14c10*/  FADD.FTZ R4, R138, R15 ;  /* 0x0000000f8a047221 */ /* 0x000fe20000010000 */
[----:B------:R-:W-:-:S05]  /*14c20*/  LEA R15, R169, R14, 0x7 ;  /* 0x0000000ea90f7211 */ /* 0x000fca00078e38ff */
[----:B------:R-:W2:Y:S01]  /*14c30*/  MUFU.EX2 R37, R28 ;  /* 0x0000001c00257308 */ /* 0x000ea20000000800 */
[C---:B0-----:R-:W-:Y:S01]  /*14c40*/  FADD.FTZ R3, R137.reuse, R0 ;  /* 0x0000000089037221 */ /* 0x041fe20000010000 */
[----:B------:R-:W-:Y:S01]  /*14c50*/  F2FP.F16.F32.PACK_AB R137, R137, R80 ;  /* 0x000000508989723e */ /* 0x000fe200000000ff */
[----:B------:R-:W-:-:S05]  /*14c60*/  IMAD.IADD R12, R15, 0x1, R12 ;  /* 0x000000010f0c7824 */ /* 0x000fca00078e020c */
[----:B------:R-:W0:Y:S01]  /*14c70*/  MUFU.EX2 R45, R45 ;  /* 0x0000002d002d7308 */ /* 0x000e220000000800 */
[----:B-1----:R-:W-:Y:S01]  /*14c80*/  FADD.FTZ R0, R78, R3 ;  /* 0x000000034e007221 */ /* 0x002fe20000010000 */
[C---:B--2---:R-:W-:Y:S01]  /*14c90*/  FADD.FTZ R4, R37.reuse, R4 ;  /* 0x0000000425047221 */ /* 0x044fe20000010000 */
[----:B------:R-:W-:Y:S02]  /*14ca0*/  F2FP.F16.F32.PACK_AB R138, R37, R138 ;  /* 0x0000008a258a723e */ /* 0x000fe400000000ff */
[C---:B0-----:R-:W-:Y:S01]  /*14cb0*/  FADD.FTZ R3, R45.reuse, R0 ;  /* 0x000000002d037221 */ /* 0x041fe20000010000 */
[----:B------:R-:W-:Y:S01]  /*14cc0*/  F2FP.F16.F32.PACK_AB R139, R45, R78 ;  /* 0x0000004e2d8b723e */ /* 0x000fe200000000ff */
[----:B------:R-:W-:Y:S06]  /*14cd0*/  @!P6 BRA `(.L_x_1525) ;  /* 0x000000000048e947 */ /* 0x000fec0003800000 */
[C---:B------:R-:W-:Y:S01]  /*14ce0*/  ISETP.GT.AND P2, PT, R15.reuse, RZ, PT ;  /* 0x000000ff0f00720c */ /* 0x040fe20003f44270 */
[----:B------:R-:W-:Y:S01]  /*14cf0*/  BSSY B0, `(.L_x_1526) ;  /* 0x000000e000007945 */ /* 0x000fe20003800000 */
[----:B------:R-:W-:-:S11]  /*14d00*/  VIADD R0, R15, 0xffffffff ;  /* 0xffffffff0f007836 */ /* 0x000fd60000000000 */
[----:B------:R-:W-:Y:S05]  /*14d10*/  @P2 BRA `(.L_x_1527) ;  /* 0x00000000001c2947 */ /* 0x000fea0003800000 */
[----:B------:R-:W-:Y:S02]  /*14d20*/  ISETP.NE.AND P2, PT, R13, 0x1, PT ;  /* 0x000000010d00780c */ /* 0x000fe40003f45270 */
[----:B------:R-:W-:-:S11]  /*14d30*/  IADD3 R15, -R15, RZ, RZ ;  /* 0x000000ff0f0f7210 */ /* 0x000fd60007ffe1ff */
[----:B------:R-:W0:Y:S02]  /*14d40*/  @P2 LDC.64 R20, c[0x0][0x9e8] ;  /* 0x00027a00ff142b82 */ /* 0x000e240000000a00 */
[----:B0-----:R-:W-:-:S05]  /*14d50*/  @P2 IMAD.HI.U32 R0, R15, R20, RZ ;  /* 0x000000140f002227 */ /* 0x001fca00078e00ff */
[----:B------:R-:W-:-:S04]  /*14d60*/  @P2 SHF.R.U32.HI R15, RZ, R21, R0 ;  /* 0x00000015ff0f2219 */ /* 0x000fc80000011600 */
[----:B------:R-:W-:Y:S01]  /*14d70*/  LOP3.LUT R0, RZ, R15, RZ, 0x33, !PT ;  /* 0x0000000fff007212 */ /* 0x000fe200078e33ff */
[----:B------:R-:W-:Y:S06]  /*14d80*/  BRA `(.L_x_1528) ;  /* 0x0000000000107947 */ /* 0x000fec0003800000 */
.L_x_1527:
[----:B------:R-:W-:-:S13]  /*14d90*/  ISETP.NE.AND P2, PT, R13, 0x1, PT ;  /* 0x000000010d00780c */ /* 0x000fda0003f45270 */
[----:B------:R-:W0:Y:S02]  /*14da0*/  @P2 LDC.64 R20, c[0x0][0x9e8] ;  /* 0x00027a00ff142b82 */ /* 0x000e240000000a00 */
[----:B0-----:R-:W-:-:S05]  /*14db0*/  @P2 IMAD.HI.U32 R2, R0, R20, RZ ;  /* 0x0000001400022227 */ /* 0x001fca00078e00ff */
[----:B------:R-:W-:-:S07]  /*14dc0*/  @P2 SHF.R.U32.HI R0, RZ, R21, R2 ;  /* 0x00000015ff002219 */ /* 0x000fce0000011602 */
.L_x_1528:
[----:B------:R-:W-:Y:S05]  /*14dd0*/  BSYNC B0 ;  /* 0x0000000000007941 */ /* 0x000fea0003800000 */
.L_x_1526:
[----:B------:R-:W-:-:S05]  /*14de0*/  IMAD R13, R0, R13, R13 ;  /* 0x0000000d000d7224 */ /* 0x000fca00078e020d */
[----:B------:R-:W-:-:S07]  /*14df0*/  VIMNMX R12, R12, R13, PT ;  /* 0x0000000d0c0c7248 */ /* 0x000fce0003fe0100 */
.L_x_1525:
[----:B------:R-:W-:Y:S01]  /*14e00*/  IMAD.HI R12, R12, 0x2aaaaaab, RZ ;  /* 0x2aaaaaab0c0c7827 */ /* 0x000fe200078e02ff */
[----:B------:R-:W-:Y:S01]  /*14e10*/  ULDC UR46, c[0x0][0x9e4] ;  /* 0x00027900002e7ab9 */ /* 0x000fe20000000800 */
[----:B------:R-:W-:Y:S01]  /*14e20*/  ULDC UR39, c[0x0][0x9e4] ;  /* 0x0002790000277ab9 */ /* 0x000fe20000000800 */
[----:B------:R-:W-:Y:S01]  /*14e30*/  ULDC UR38, c[0x0][0x988] ;  /* 0x0002620000267ab9 */ /* 0x000fe20000000800 */
[----:B------:R-:W-:Y:S01]  /*14e40*/  ULDC UR43, c[0x0][0x988] ;  /* 0x00026200002b7ab9 */ /* 0x000fe20000000800 */
[----:B------:R-:W-:Y:S01]  /*14e50*/  SHF.R.U32.HI R13, RZ, 0x1f, R12 ;  /* 0x0000001fff0d7819 */ /* 0x000fe2000001160c */
[----:B------:R-:W-:Y:S01]  /*14e60*/  ULDC UR42, c[0x0][0x988] ;  /* 0x00026200002a7ab9 */ /* 0x000fe20000000800 */
[----:B------:R-:W-:Y:S01]  /*14e70*/  ULDC UR55, c[0x0][0x9d8] ;  /* 0x0002760000377ab9 */ /* 0x000fe20000000800 */
[----:B------:R-:W-:Y:S01]  /*14e80*/  ULDC UR51, c[0x0][0x9d8] ;  /* 0x0002760000337ab9 */ /* 0x000fe20000000800 */
[----:B------:R-:W-:Y:S01]  /*14e90*/  LEA.HI.SX32 R13, R12, R13, 0x1c ;  /* 0x0000000d0c0d7211 */ /* 0x000fe200078fe2ff */
[----:B------:R-:W-:Y:S01]  /*14ea0*/  ULDC UR50, c[0x0][0x9d8] ;  /* 0x0002760000327ab9 */ /* 0x000fe20000000800 */
[----:B------:R-:W-:Y:S01]  /*14eb0*/  ULDC UR54, c[0x0][0x9e0] ;  /* 0x0002780000367ab9 */ /* 0x000fe20000000800 */
[----:B------:R-:W-:Y:S01]  /*14ec0*/  ULDC UR47, c[0x0][0x9e0] ;  /* 0x00027800002f7ab9 */ /* 0x000fe20000000800 */
[----:B------:R-:W-:Y:S01]  /*14ed0*/  VIMNMX R15, R168, R13, !PT ;  /* 0x0000000da80f7248 */ /* 0x000fe20007fe0100 */
[----:B------:R-:W-:Y:S01]  /*14ee0*/  BSSY B1, `(.L_x_1529) ;  /* 0x0000398000017945 */ /* 0x000fe20003800000 */
[----:B------:R-:W-:Y:S01]  /*14ef0*/  IMAD.MOV.U32 R2, RZ, RZ, 0x3f800000 ;  /* 0x3f800000ff027424 */ /* 0x000fe200078e00ff */
[----:B------:R-:W-:-:S02]  /*14f00*/  CS2R R86, SRZ ;  /* 0x0000000000567805 */ /* 0x000fc4000001ff00 */
[----:B------:R-:W-:Y:S01]  /*14f10*/  ISETP.GE.AND P2, PT, R8, R15, PT ;  /* 0x0000000f0800720c */ /* 0x000fe20003f46270 */
[----:B------:R-:W-:Y:S01]  /*14f20*/  IMAD.MOV.U32 R0, RZ, RZ, 0x3f800000 ;  /* 0x3f800000ff007424 */ /* 0x000fe200078e00ff */
        /* <DEDUP_REMOVED lines=31> */
[----:B------:R-:W-:Y:S06]  /*15120*/  @!P2 BRA `(.L_x_1530) ;  /* 0x0000003400cca947 */ /* 0x000fec0003800000 */
[----:B------:R-:W-:Y:S01]  /*15130*/  IMAD.IADD R20, R9, 0x1, R14 ;  /* 0x0000000109147824 */ /* 0x000fe200078e020e */
[----:B------:R-:W-:Y:S01]  /*15140*/  BSSY B0, `(.L_x_1531) ;  /* 0x000036d000007945 */ /* 0x000fe20003800000 */
[----:B------:R-:W-:Y:S01]  /*15150*/  MOV R2, 0x3f800000 ;  /* 0x3f80000000027802 */ /* 0x000fe20000000f00 */
[----:B------:R-:W-:Y:S02]  /*15160*/  IMAD.MOV.U32 R87, RZ, RZ, RZ ;  /* 0x000000ffff577224 */ /* 0x000fe400078e00ff */
[----:B------:R-:W-:-:S07]  /*15170*/  VIADD R21, R20, 0x8 ;  /* 0x0000000814157836 */ /* 0x000fce0000000000 */
.L_x_1550:
[----:B------:R-:W-:-:S05]  /*15180*/  VIADD R170, R160, 0x1 ;  /* 0x00000001a0aa7836 */ /* 0x000fca0000000000 */
[----:B------:R-:W-:-:S04]  /*15190*/  ISETP.NE.AND P2, PT, R170, 0x2, PT ;  /* 0x00000002aa00780c */ /* 0x000fc80003f45270 */
[----:B------:R-:W-:Y:S02]  /*151a0*/  SEL R10, RZ, 0x1, P2 ;  /* 0x00000001ff0a7807 */ /* 0x000fe40001000000 */
[----:B------:R-:W-:Y:S02]  /*151b0*/  SEL R170, R170, RZ, P2 ;  /* 0x000000ffaaaa7207 */ /* 0x000fe40001000000 */
[----:B------:R-:W-:Y:S01]  /*151c0*/  LOP3.LUT R171, R161, R10, RZ, 0x3c, !PT ;  /* 0x0000000aa1ab7212 */ /* 0x000fe200078e3cff */
[----:B------:R-:W-:Y:S06]  /*151d0*/  @!P0 BRA `(.L_x_1532) ;  /* 0x0000000000048947 */ /* 0x000fec0003800000 */
[----:B------:R-:W-:Y:S01]  /*151e0*/  BPT.TRAP 0x1 ;  /* 0x000000040000795c */ /* 0x000fe20000300000 */
.L_x_1532:
[----:B------:R-:W-:Y:S02]  /*151f0*/  LEA R192, R170, R18, 0x3 ;  /* 0x00000012aac07211 */ /* 0x000fe400078e18ff */
[----:B------:R-:W-:-:S04]  /*15200*/  SHF.L.U32 R13, R171, 0x1f, RZ ;  /* 0x0000001fab0d7819 */ /* 0x000fc800000006ff */
[----:B------:R0:W1:Y:S01]  /*15210*/  SYNCS.PHASECHK.TRANS64.TRYWAIT P2, [R192+URZ+0x2a830], R13 ;  /* 0x02a8300dc00075a7 */ /* 0x000062000804017f */
[----:B------:R-:W-:Y:S05]  /*15220*/  @!P0 BRA `(.L_x_1533) ;  /* 0x0000000000048947 */ /* 0x000fea0003800000 */
[----:B------:R-:W-:Y:S01]  /*15230*/  BPT.TRAP 0x1 ;  /* 0x000000040000795c */ /* 0x000fe20000300000 */
.L_x_1533:
[----:B------:R-:W-:Y:S01]  /*15240*/  BSSY B2, `(.L_x_1534) ;  /* 0x0000006000027945 */ /* 0x000fe20003800000 */
[----:B------:R-:W-:Y:S02]  /*15250*/  IMAD R10, R170, 0x900, R5 ;  /* 0x00000900aa0a7824 */ /* 0x000fe400078e0205 */
[----:B------:R-:W-:Y:S01]  /*15260*/  IMAD.MOV.U32 R11, RZ, RZ, 0x40000040 ;  /* 0x40000040ff0b7424 */ /* 0x000fe200078e00ff */
[----:B-1----:R-:W-:Y:S06]  /*15270*/  @P2 BRA `(.L_x_1535) ;  /* 0x0000000000082947 */ /* 0x002fec0003800000 */
[----:B------:R-:W1:Y:S02]  /*15280*/  SYNCS.PHASECHK.TRANS64.TRYWAIT P2, [R192+URZ+0x2a830], R13 ;  /* 0x02a8300dc00075a7 */ /* 0x000e64000804017f */
[----:B-1----:R-:W-:Y:S05]  /*15290*/  @!P2 BRA `(.L_x_1536) ;  /* 0x0000013400d8a947 */ /* 0x002fea0003800000 */
.L_x_1535:
[----:B------:R-:W-:Y:S05]  /*152a0*/  BSYNC B2 ;  /* 0x0000000000027941 */ /* 0x000fea0003800000 */
.L_x_1534:
[----:B------:R-:W2:Y:S04]  /*152b0*/  LDL.64 R88, [R1+0x38] ;  /* 0x0000380001587983 */ /* 0x000ea80000100a00 */
[----:B------:R-:W3:Y:S04]  /*152c0*/  LDL.64 R212, [R1+0x30] ;  /* 0x0000300001d47983 */ /* 0x000ee80000100a00 */
[----:B------:R-:W4:Y:S01]  /*152d0*/  LDL.64 R210, [R1+0x28] ;  /* 0x0000280001d27983 */ /* 0x000f220000100a00 */
[----:B------:R-:W-:-:S03]  /*152e0*/  R2UR UR6, R10 ;  /* 0x000000000a0672ca */ /* 0x000fc600000e0000 */
[----:B------:R-:W5:Y:S01]  /*152f0*/  LDL.64 R208, [R1+0x20] ;  /* 0x0000200001d07983 */ /* 0x000f620000100a00 */
[----:B------:R-:W-:Y:S01]  /*15300*/  R2UR UR7, R11 ;  /* 0x000000000b0772ca */ /* 0x000fe200000e0000 */
[----:B------:R-:W-:Y:S02]  /*15310*/  VIADD R12, R10, 0x2 ;  /* 0x000000020a0c7836 */ /* 0x000fe40000000000 */
[----:B01----:R-:W-:Y:S01]  /*15320*/  IMAD.MOV.U32 R13, RZ, RZ, 0x40000040 ;  /* 0x40000040ff0d7424 */ /* 0x003fe200078e00ff */
[----:B------:R-:W5:Y:S04]  /*15330*/  LDL.64 R206, [R1+0x18] ;  /* 0x0000180001ce7983 */ /* 0x000f680000100a00 */
[----:B------:R-:W5:Y:S04]  /*15340*/  LDL.64 R204, [R1+0x10] ;  /* 0x0000100001cc7983 */ /* 0x000f680000100a00 */
[----:B------:R-:W5:Y:S01]  /*15350*/  LDL.64 R202, [R1] ;  /* 0x0000000001ca7983 */ /* 0x000f620000100a00 */
[----:B--2---:R-:W-:-:S02]  /*15360*/  R2UR UR4, R88 ;  /* 0x00000000580472ca */ /* 0x004fc400000e0000 */
[----:B------:R-:W-:Y:S02]  /*15370*/  R2UR UR5, R89 ;  /* 0x00000000590572ca */ /* 0x000fe400000e0000 */
[----:B------:R-:W-:-:S11]  /*15380*/  WARPGROUP.ARRIVE ;  /* 0x00000000000079c5 */ /* 0x000fd60000000000 */
[----:B------:R-:W-:Y:S01]  /*15390*/  HGMMA.64x96x16.F32 R88, gdesc[UR4], RZ, !UPT, gsb0 ;  /* 0x01600000045879f0 */ /* 0x000fe2000c0008ff */
[----:B------:R-:W-:Y:S02]  /*153a0*/  R2UR UR6, R12 ;  /* 0x000000000c0672ca */ /* 0x000fe400000e0000 */
[----:B------:R-:W-:Y:S02]  /*153b0*/  R2UR UR7, R13 ;  /* 0x000000000d0772ca */ /* 0x000fe400000e0000 */
[----:B---3--:R-:W-:Y:S02]  /*153c0*/  R2UR UR4, R212 ;  /* 0x00000000d40472ca */ /* 0x008fe400000e0000 */
[----:B------:R-:W-:Y:S01]  /*153d0*/  R2UR UR5, R213 ;  /* 0x00000000d50572ca */ /* 0x000fe200000e0000 */
[----:B------:R-:W-:Y:S01]  /*153e0*/  IMAD.MOV.U32 R13, RZ, RZ, 0x40000040 ;  /* 0x40000040ff0d7424 */ /* 0x000fe200078e00ff */
[----:B------:R-:W-:Y:S01]  /*153f0*/  IADD3 R12, R10, 0x4, RZ ;  /* 0x000000040a0c7810 */ /* 0x000fe20007ffe0ff */
[----:B------:R-:W-:-:S02]  /*15400*/  WARPGROUP.DEPBAR.LE gsb0, 0x0 ;  /* 0x00008000000079c5 */ /* 0x000fc40000010000 */
[----:B------:R-:W-:-:S08]  /*15410*/  WARPGROUP.ARRIVE ;  /* 0x00000000000079c5 */ /* 0x000fd00000000000 */
[----:B------:R-:W-:Y:S01]  /*15420*/  HGMMA.64x96x16.F32 R88, gdesc[UR4], R88, gsb0 ;  /* 0x01600000045879f0 */ /* 0x000fe20008000858 */
[----:B------:R-:W-:Y:S02]  /*15430*/  R2UR UR6, R12 ;  /* 0x000000000c0672ca */ /* 0x000fe400000e0000 */
[----:B------:R-:W-:Y:S02]  /*15440*/  R2UR UR7, R13 ;  /* 0x000000000d0772ca */ /* 0x000fe400000e0000 */
[----:B----4-:R-:W-:Y:S02]  /*15450*/  R2UR UR4, R210 ;  /* 0x00000000d20472ca */ /* 0x010fe400000e0000 */
[----:B------:R-:W-:Y:S01]  /*15460*/  R2UR UR5, R211 ;  /* 0x00000000d30572ca */ /* 0x000fe200000e0000 */
[----:B------:R-:W-:Y:S02]  /*15470*/  VIADD R12, R10, 0x6 ;  /* 0x000000060a0c7836 */ /* 0x000fe40000000000 */
[----:B------:R-:W-:Y:S01]  /*15480*/  IMAD.MOV.U32 R13, RZ, RZ, 0x40000040 ;  /* 0x40000040ff0d7424 */ /* 0x000fe200078e00ff */
[----:B------:R-:W-:-:S02]  /*15490*/  WARPGROUP.DEPBAR.LE gsb0, 0x0 ;  /* 0x00008000000079c5 */ /* 0x000fc40000010000 */
[----:B------:R-:W-:-:S07]  /*154a0*/  WARPGROUP.ARRIVE ;  /* 0x00000000000079c5 */ /* 0x000fce0000000000 */
[----:B------:R-:W-:Y:S01]  /*154b0*/  HGMMA.64x96x16.F32 R88, gdesc[UR4], R88, gsb0 ;  /* 0x01600000045879f0 */ /* 0x000fe20008000858 */
[----:B------:R-:W-:Y:S02]  /*154c0*/  R2UR UR6, R12 ;  /* 0x000000000c0672ca */ /* 0x000fe400000e0000 */
[----:B------:R-:W-:Y:S02]  /*154d0*/  R2UR UR7, R13 ;  /* 0x000000000d0772ca */ /* 0x000fe400000e0000 */
[----:B-----5:R-:W-:Y:S02]  /*154e0*/  R2UR UR4, R208 ;  /* 0x00000000d00472ca */ /* 0x020fe400000e0000 */
        /* <DEDUP_REMOVED lines=8> */
[----:B------:R-:W-:Y:S02]  /*15570*/  R2UR UR4, R206 ;  /* 0x00000000ce0472ca */ /* 0x000fe400000e0000 */
        /* <DEDUP_REMOVED lines=8> */
[----:B------:R-:W-:Y:S02]  /*15600*/  R2UR UR4, R204 ;  /* 0x00000000cc0472ca */ /* 0x000fe400000e0000 */
        /* <DEDUP_REMOVED lines=16> */
[----:B------:R-:W-:Y:S01]  /*15710*/  R2UR UR7, R13 ;  /* 0x000000000d0772ca */ /* 0x000fe200000e0000 */
[----:B------:R-:W-:Y:S01]  /*15720*/  UMOV UR4, UR52 ;  /* 0x0000003400047c82 */ /* 0x000fe20008000000 */
[----:B------:R-:W-:Y:S01]  /*15730*/  UMOV UR5, UR53 ;  /* 0x0000003500057c82 */ /* 0x000fe20008000000 */
[----:B------:R-:W-:Y:S01]  /*15740*/  IMAD.MOV.U32 R13, RZ, RZ, 0x40000040 ;  /* 0x40000040ff0d7424 */ /* 0x000fe200078e00ff */
[----:B------:R-:W-:Y:S01]  /*15750*/  IADD3 R12, R10, 0x600, RZ ;  /* 0x000006000a0c7810 */ /* 0x000fe20007ffe0ff */
[----:B------:R-:W-:Y:S02]  /*15760*/  WARPGROUP.DEPBAR.LE gsb0, 0x0 ;  /* 0x00008000000079c5 */ /* 0x000fe40000010000 */
[----:B------:R-:W-:-:S06]  /*15770*/  WARPGROUP.ARRIVE ;  /* 0x00000000000079c5 */ /* 0x000fcc0000000000 */
[----:B------:R-:W-:Y:S01]  /*15780*/  HGMMA.64x96x16.F32 R88, gdesc[UR4], R88, gsb0 ;  /* 0x01600000045879f0 */ /* 0x000fe20008000858 */
[----:B------:R-:W-:Y:S02]  /*15790*/  R2UR UR6, R12 ;  /* 0x000000000c0672ca */ /* 0x000fe400000e0000 */
[----:B------:R-:W-:Y:S01]  /*157a0*/  R2UR UR7, R13 ;  /* 0x000000000d0772ca */ /* 0x000fe200000e0000 */
[----:B------:R-:W-:Y:S01]  /*157b0*/  UMOV UR4, UR48 ;  /* 0x0000003000047c82 */ /* 0x000fe20008000000 */
[----:B------:R-:W-:Y:S01]  /*157c0*/  UMOV UR5, UR49 ;  /* 0x0000003100057c82 */ /* 0x000fe20008000000 */
[----:B------:R-:W-:Y:S02]  /*157d0*/  VIADD R12, R10, 0x602 ;  /* 0x000006020a0c7836 */ /* 0x000fe40000000000 */
[----:B------:R-:W-:Y:S01]  /*157e0*/  IMAD.MOV.U32 R13, RZ, RZ, 0x40000040 ;  /* 0x40000040ff0d7424 */ /* 0x000fe200078e00ff */
[----:B------:R-:W-:Y:S02]  /*157f0*/  WARPGROUP.DEPBAR.LE gsb0, 0x0 ;  /* 0x00008000000079c5 */ /* 0x000fe40000010000 */
[----:B------:R-:W-:-:S06]  /*15800*/  WARPGROUP.ARRIVE ;  /* 0x00000000000079c5 */ /* 0x000fcc0000000000 */
        /* <DEDUP_REMOVED lines=23> */
[----:B------:R-:W-:Y:S02]  /*15980*/  WARPGROUP.DEPBAR.LE gsb0, 0x0 ;  /* 0x00008000000079c5 */ /* 0x000fe40000010000 */
[----:B------:R-:W-:-:S08]  /*15990*/  WARPGROUP.ARRIVE ;  /* 0x00000000000079c5 */ /* 0x000fd00000000000 */
[----:B------:R-:W-:Y:S01]  /*159a0*/  HGMMA.64x96x16.F32 R88, gdesc[UR4], R88, gsb0 ;  /* 0x01600000045879f0 */ /* 0x000fe20008000858 */
        /* <DEDUP_REMOVED lines=67> */
.L_x_1537:
[----:B------:R-:W-:Y:S02]  /*15de0*/  SHF.L.U32 R11, R161, 0x1f, RZ ;  /* 0x0000001fa10b7819 */ /* 0x000fe400000006ff */
[----:B------:R-:W-:-:S04]  /*15df0*/  LEA R12, R160, R18, 0x3 ;  /* 0x00000012a00c7211 */ /* 0x000fc800078e18ff */
[----:B------:R0:W1:Y:S01]  /*15e00*/  SYNCS.PHASECHK.TRANS64.TRYWAIT P2, [R12+URZ+0x2a850], R11 ;  /* 0x02a8500b0c0075a7 */ /* 0x000062000804017f */
[----:B------:R-:W-:Y:S05]  /*15e10*/  @!P0 BRA `(.L_x_1538) ;  /* 0x0000000000048947 */ /* 0x000fea0003800000 */
[----:B------:R-:W-:Y:S01]  /*15e20*/  BPT.TRAP 0x1 ;  /* 0x000000040000795c */ /* 0x000fe20000300000 */
.L_x_1538:
[----:B------:R-:W-:Y:S01]  /*15e30*/  VIADD R0, R18, 0x400 ;  /* 0x0000040012007836 */ /* 0x000fe20000000000 */
[----:B------:R-:W-:Y:S04]  /*15e40*/  BSSY B2, `(.L_x_1539) ;  /* 0x0000008000027945 */ /* 0x000fe80003800000 */
[----:B------:R-:W-:-:S04]  /*15e50*/  SHF.R.U32.HI R0, RZ, 0x4, R0 ;  /* 0x00000004ff007819 */ /* 0x000fc80000011600 */
[----:B------:R-:W-:-:S04]  /*15e60*/  LOP3.LUT R0, R0, 0x3fff, RZ, 0xc0, !PT ;  /* 0x00003fff00007812 */ /* 0x000fc800078ec0ff */
[----:B------:R-:W-:-:S05]  /*15e70*/  LOP3.LUT R13, R0, 0x3000000, RZ, 0xfc, !PT ;  /* 0x03000000000d7812 */ /* 0x000fca00078efcff */
[----:B------:R-:W-:Y:S01]  /*15e80*/  IMAD R0, R160, 0x600, R13 ;  /* 0x00000600a0007824 */ /* 0x000fe200078e020d */
[----:B-1----:R-:W-:Y:S06]  /*15e90*/  @P2 BRA `(.L_x_1540) ;  /* 0x0000000000082947 */ /* 0x002fec0003800000 */
[----:B------:R-:W1:Y:S02]  /*15ea0*/  SYNCS.PHASECHK.TRANS64.TRYWAIT P2, [R12+URZ+0x2a850], R11 ;  /* 0x02a8500b0c0075a7 */ /* 0x000e64000804017f */
[----:B-1----:R-:W-:Y:S05]  /*15eb0*/  @!P2 BRA `(.L_x_1541) ;  /* 0x0000012800e4a947 */ /* 0x002fea0003800000 */
.L_x_1540:
[----:B------:R-:W-:Y:S05]  /*15ec0*/  BSYNC B2 ;  /* 0x0000000000027941 */ /* 0x000fea0003800000 */
.L_x_1539:
[----:B------:R-:W-:Y:S01]  /*15ed0*/  IMAD.MOV.U32 R10, RZ, RZ, R0 ;  /* 0x000000ffff0a7224 */ /* 0x000fe200078e0000 */
[----:B------:R-:W2:Y:S01]  /*15ee0*/  LDL R2, [R1+0xc] ;  /* 0x00000c0001027983 */ /* 0x000ea20000100800 */
[----:B01----:R-:W-:-:S03]  /*15ef0*/  IMAD.MOV.U32 R11, RZ, RZ, 0x40000040 ;  /* 0x40000040ff0b7424 */ /* 0x003fc600078e00ff */
[----:B------:R-:W-:Y:S01]  /*15f00*/  R2UR UR6, R10 ;  /* 0x000000000a0672ca */ /* 0x000fe200000e0000 */
[----:B------:R-:W3:Y:S01]  /*15f10*/  LDL R202, [R1+0x8] ;  /* 0x0000080001ca7983 */ /* 0x000ee20000100800 */
[----:B------:R-:W-:Y:S01]  /*15f20*/  R2UR UR7, R11 ;  /* 0x000000000b0772ca */ /* 0x000fe200000e0000 */
[----:B------:R-:W-:Y:S01]  /*15f30*/  WARPGROUP.ARRIVE ;  /* 0x00000000000079c5 */ /* 0x000fe20000000000 */
[----:B------:R-:W-:Y:S01]  /*15f40*/  IMAD.MOV.U32 R11, RZ, RZ, 0x40000040 ;  /* 0x40000040ff0b7424 */ /* 0x000fe200078e00ff */
[----:B------:R-:W-:Y:S01]  /*15f50*/  IADD3 R10, R0, 0x80, RZ ;  /* 0x00000080000a7810 */ /* 0x000fe20007ffe0ff */
        /* <DEDUP_REMOVED lines=9> */
[----:B------:R-:W-:Y:S01]  /*15ff0*/  HGMMA.64x128x16.F32 R24, R156, gdesc[UR4].tnspB, R24, gsb0 ;  /* 0x41e000049c187df0 */ /* 0x000fe20008000818 */
[----:B------:R-:W-:Y:S01]  /*16000*/  R2UR UR6, R10 ;  /* 0x000000000a0672ca */ /* 0x000fe200000e0000 */
[----:B------:R-:W-:Y:S01]  /*16010*/  VIADD R10, R0, 0x100 ;  /* 0x00000100000a7836 */ /* 0x000fe20000000000 */
[----:B------:R-:W-:Y:S01]  /*16020*/  R2UR UR7, R11 ;  /* 0x000000000b0772ca */ /* 0x000fe200000e0000 */
[----:B------:R-:W-:-:S02]  /*16030*/  IMAD.MOV.U32 R11, RZ, RZ, 0x40000040 ;  /* 0x40000040ff0b7424 */ /* 0x000fc400078e00ff */
[----:B------:R-:W-:Y:S01]  /*16040*/  FMUL.FTZ R118, R118, UR55 ;  /* 0x0000003776767c20 */ /* 0x000fe20008410000 */
[----:B------:R-:W0:Y:S01]  /*16050*/  MUFU.TANH R88, R88 ;  /* 0x0000005800587308 */ /* 0x000e220000002400 */
[----:B------:R-:W-:-:S05]  /*16060*/  @!P1 VIADD R192, R192, 0x2a840 ;  /* 0x0002a840c0c09836 */ /* 0x000fca0000000000 */
[----:B------:R-:W-:Y:S02]  /*16070*/  @!P1 PRMT R192, RZ, 0x654, R192 ;  /* 0x00000654ffc09816 */ /* 0x000fe400000000c0 */
[----:B------:R-:W1:Y:S08]  /*16080*/  MUFU.TANH R89, R89 ;  /* 0x0000005900597308 */ /* 0x000e700000002400 */
[----:B------:R-:W4:Y:S08]  /*16090*/  MUFU.TANH R13, R13 ;  /* 0x0000000d000d7308 */ /* 0x000f300000002400 */
        /* <DEDUP_REMOVED lines=8> */
[----:B------:R-:W-:-:S05]  /*16120*/  IMAD R156, R8, -0x60, RZ ;  /* 0xffffffa0089c7824 */ /* 0x000fca00078e02ff */
[----:B------:R-:W-:Y:S01]  /*16130*/  HGMMA.64x128x16.F32 R24, R152, gdesc[UR4].tnspB, R24, gsb0 ;  /* 0x41e0000498187df0 */ /* 0x000fe20008000818 */
[----:B------:R-:W-:Y:S02]  /*16140*/  R2UR UR6, R10 ;  /* 0x000000000a0672ca */ /* 0x000fe400000e0000 */
[----:B------:R-:W-:Y:S01]  /*16150*/  R2UR UR7, R11 ;  /* 0x000000000b0772ca */ /* 0x000fe200000e0000 */
[----:B------:R-:W-:Y:S01]  /*16160*/  IMAD.MOV.U32 R11, RZ, RZ, 0x40000040 ;  /* 0x40000040ff0b7424 */ /* 0x000fe200078e00ff */
[----:B------:R-:W-:Y:S02]  /*16170*/  IADD3 R10, R0, 0x180, RZ ;  /* 0x00000180000a7810 */ /* 0x000fe40007ffe0ff */
[----:B--2---:R-:W-:Y:S01]  /*16180*/  R2UR UR4, R2 ;  /* 0x00000000020472ca */ /* 0x004fe200000e0000 */
[----:B------:R-:W-:Y:S01]  /*16190*/  FMUL.FTZ R2, R90, UR55 ;  /* 0x000000375a027c20 */ /* 0x000fe20008410000 */
[----:B------:R-:W-:Y:S01]  /*161a0*/  FMUL.FTZ R90, R94, UR55 ;  /* 0x000000375e5a7c20 */ /* 0x000fe20008410000 */
[----:B------:R-:W-:Y:S01]  /*161b0*/  FMUL.FTZ R94, R102, UR55 ;  /* 0x00000037665e7c20 */ /* 0x000fe20008410000 */
[----:B------:R-:W-:Y:S01]  /*161c0*/  FMUL.FTZ R102, R114, UR55 ;  /* 0x0000003772667c20 */ /* 0x000fe20008410000 */
[----:B---3--:R-:W-:-:S02]  /*161d0*/  LOP3.LUT P2, RZ, R202, 0x100000, RZ, 0xc0, !PT ;  /* 0x00100000caff7812 */ /* 0x008fc4000784c0ff */
[----:B------:R-:W2:Y:S01]  /*161e0*/  MUFU.TANH R2, R2 ;  /* 0x0000000200027308 */ /* 0x000ea20000002400 */
[----:B------:R-:W-:Y:S02]  /*161f0*/  WARPGROUP.DEPBAR.LE gsb0, 0x0 ;  /* 0x00008000000079c5 */ /* 0x000fe40000010000 */
[----:B------:R-:W-:Y:S01]  /*16200*/  WARPGROUP.ARRIVE ;  /* 0x00000000000079c5 */ /* 0x000fe20000000000 */
[----:B------:R-:W-:Y:S01]  /*16210*/  FMUL.FTZ R152, R129, UR55 ;  /* 0x0000003781987c20 */ /* 0x000fe20008410000 */
[----:B------:R-:W-:-:S03]  /*16220*/  FMUL.FTZ R154, R132, UR55 ;  /* 0x00000037849a7c20 */ /* 0x000fc60008410000 */
[----:B------:R-:W3:Y:S01]  /*16230*/  MUFU.TANH R90, R90 ;  /* 0x0000005a005a7308 */ /* 0x000ee20000002400 */
[----:B------:R-:W-:Y:S01]  /*16240*/  HGMMA.64x128x16.F32 R24, R148, gdesc[UR4].tnspB, R24, gsb0 ;  /* 0x41e0000494187df0 */ /* 0x000fe20008000818 */
[----:B------:R-:W-:Y:S01]  /*16250*/  R2UR UR6, R10 ;  /* 0x000000000a0672ca */ /* 0x000fe200000e0000 */
[----:B------:R-:W-:Y:S01]  /*16260*/  VIADD R10, R0, 0x200 ;  /* 0x00000200000a7836 */ /* 0x000fe20000000000 */
[----:B------:R-:W-:Y:S01]  /*16270*/  R2UR UR7, R11 ;  /* 0x000000000b0772ca */ /* 0x000fe200000e0000 */
[----:B------:R-:W-:-:S03]  /*16280*/  IMAD.MOV.U32 R11, RZ, RZ, 0x40000040 ;  /* 0x40000040ff0b7424 */ /* 0x000fc600078e00ff */
        /* <DEDUP_REMOVED lines=9> */
[----:B------:R-:W-:Y:S02]  /*16320*/  FMUL.FTZ R112, R130, UR55 ;  /* 0x0000003782707c20 */ /* 0x000fe40008410000 */
[----:B------:R-:W-:Y:S01]  /*16330*/  HGMMA.64x128x16.F32 R24, R144, gdesc[UR4].tnspB, R24, gsb0 ;  /* 0x41e0000490187df0 */ /* 0x000fe20008000818 */
[----:B------:R-:W-:Y:S01]  /*16340*/  R2UR UR6, R10 ;  /* 0x000000000a0672ca */ /* 0x000fe200000e0000 */
[----:B------:R-:W0:Y:S01]  /*16350*/  MUFU.TANH R148, R148 ;  /* 0x0000009400947308 */ /* 0x000e220000002400 */
[----:B------:R-:W-:Y:S01]  /*16360*/  R2UR UR7, R11 ;  /* 0x000000000b0772ca */ /* 0x000fe200000e0000 */
[----:B------:R-:W-:Y:S01]  /*16370*/  IMAD.MOV.U32 R11, RZ, RZ, 0x40000040 ;  /* 0x40000040ff0b7424 */ /* 0x000fe200078e00ff */
[----:B------:R-:W-:-:S05]  /*16380*/  IADD3 R10, R0, 0x280, RZ ;  /* 0x00000280000a7810 */ /* 0x000fca0007ffe0ff */
[----:B------:R-:W0:Y:S08]  /*16390*/  MUFU.TANH R149, R149 ;  /* 0x0000009500957308 */ /* 0x000e300000002400 */
[----:B------:R0:W0:Y:S08]  /*163a0*/  MUFU.TANH R0, R118 ;  /* 0x0000007600007308 */ /* 0x0000300000002400 */
        /* <DEDUP_REMOVED lines=11> */
[----:B------:R-:W-:Y:S01]  /*16460*/  FMUL.FTZ R92, R98, UR55 ;  /* 0x00000037625c7c20 */ /* 0x000fe20008410000 */
[----:B------:R-:W-:Y:S01]  /*16470*/  R2UR UR7, R11 ;  /* 0x000000000b0772ca */ /* 0x000fe200000e0000 */
[----:B------:R-:W-:Y:S01]  /*16480*/  FMUL.FTZ R99, R100, UR55 ;  /* 0x0000003764637c20 */ /* 0x000fe20008410000 */
[----:B------:R-:W-:Y:S01]  /*16490*/  FMUL.FTZ R147, R101, UR55 ;  /* 0x0000003765937c20 */ /* 0x000fe20008410000 */
[----:B------:R-:W-:Y:S01]  /*164a0*/  FMUL.FTZ R97, R106, UR55 ;  /* 0x000000376a617c20 */ /* 0x000fe20008410000 */
[----:B------:R-:W-:Y:S01]  /*164b0*/  FMUL.FTZ R98, R107, UR55 ;  /* 0x000000376b627c20 */ /* 0x000fe20008410000 */
[----:B------:R-:W-:Y:S01]  /*164c0*/  FMUL.FTZ R100, R110, UR55 ;  /* 0x000000376e647c20 */ /* 0x000fe20008410000 */
[----:B------:R-:W-:Y:S01]  /*164d0*/  FMUL.FTZ R101, R111, UR55 ;  /* 0x000000376f657c20 */ /* 0x000fe20008410000 */
[----:B------:R-:W-:Y:S01]  /*164e0*/  IADD3 R11, R156, 0x1, R163 ;  /* 0x000000019c0b7810 */ /* 0x000fe20007ffe0a3 */
[----:B------:R-:W-:Y:S01]  /*164f0*/  FMUL.FTZ R106, R123, UR55 ;  /* 0x000000377b6a7c20 */ /* 0x000fe20008410000 */
[----:B------:R-:W-:Y:S01]  /*16500*/  FMUL.FTZ R107, R126, UR55 ;  /* 0x000000377e6b7c20 */ /* 0x000fe20008410000 */
[----:B------:R-:W-:Y:S01]  /*16510*/  FMUL.FTZ R110, R134, UR55 ;  /* 0x00000037866e7c20 */ /* 0x000fe20008410000 */
[----:B------:R-:W-:Y:S01]  /*16520*/  FMUL.FTZ R111, R135, UR55 ;  /* 0x00000037876f7c20 */ /* 0x000fe20008410000 */
[----:B------:R-:W-:Y:S01]  /*16530*/  IMAD.IADD R10, R11, 0x1, -R164 ;  /* 0x000000010b0a7824 */ /* 0x000fe200078e0aa4 */
[----:B------:R-:W0:Y:S01]  /*16540*/  MUFU.TANH R145, R145 ;  /* 0x0000009100917308 */ /* 0x000e220000002400 */
[----:B------:R-:W-:-:S02]  /*16550*/  IMAD R123, R173, -0x2, R156 ;  /* 0xfffffffead7b7824 */ /* 0x000fc400078e029c */
[----:B------:R-:W-:-:S04]  /*16560*/  IMAD R10, R173, -0x2, R10 ;  /* 0xfffffffead0a7824 */ /* 0x000fc800078e020a */
[C---:B------:R-:W-:Y:S01]  /*16570*/  VIADD R158, R10.reuse, UR4 ;  /* 0x000000040a9e7c36 */ /* 0x040fe20008000000 */
[----:B------:R-:W0:Y:S01]  /*16580*/  MUFU.TANH R144, R144 ;  /* 0x0000009000907308 */ /* 0x000e220000002400 */
[----:B------:R-:W-:-:S07]  /*16590*/  IADD3 R160, R10, UR54, RZ ;  /* 0x000000360aa07c10 */ /* 0x000fce000fffe0ff */
        /* <DEDUP_REMOVED lines=22> */
[----:B------:R-:W-:Y:S01]  /*16700*/  FMUL.FTZ R105, R122, UR55 ;  /* 0x000000377a697c20 */ /* 0x000fe20008410000 */
[----:B------:R-:W-:Y:S01]  /*16710*/  FMUL.FTZ R119, R125, UR55 ;  /* 0x000000377d777c20 */ /* 0x000fe20008410000 */
[----:B------:R-:W-:Y:S01]  /*16720*/  FMUL.FTZ R108, R127, UR55 ;  /* 0x000000377f6c7c20 */ /* 0x000fe20008410000 */
[----:B------:R-:W-:Y:S01]  /*16730*/  FMUL.FTZ R109, R131, UR55 ;  /* 0x00000037836d7c20 */ /* 0x000fe20008410000 */
[----:B------:R-:W0:Y:S01]  /*16740*/  MUFU.TANH R141, R141 ;  /* 0x0000008d008d7308 */ /* 0x000e220000002400 */
[----:B------:R-:W-:-:S02]  /*16750*/  IMAD.IADD R127, R9, 0x1, R160 ;  /* 0x00000001097f7824 */ /* 0x000fc400078e02a0 */
        /* <DEDUP_REMOVED lines=10> */
[----:B------:R-:W-:Y:S01]  /*16800*/  FMUL.FTZ R136, R121, UR55 ;  /* 0x0000003779887c20 */ /* 0x000fe20008410000 */
[----:B------:R-:W-:Y:S01]  /*16810*/  FMUL.FTZ R138, R124, UR55 ;  /* 0x000000377c8a7c20 */ /* 0x000fe20008410000 */
[----:B------:R-:W-:Y:S01]  /*16820*/  FMUL.FTZ R121, R133, UR55 ;  /* 0x0000003785797c20 */ /* 0x000fe20008410000 */
[----:B------:R0:W-:Y:S03]  /*16830*/  @!P1 SYNCS.ARRIVE.TRANS64.RED.A1T0 RZ, [R192+URZ], RZ ;  /* 0x000000ffc0ff99a7 */ /* 0x0001e6000810043f */
[----:B------:R-:W0:Y:S08]  /*16840*/  MUFU.TANH R136, R136 ;  /* 0x0000008800887308 */ /* 0x000e300000002400 */
[----:B------:R-:W0:Y:S08]  /*16850*/  MUFU.TANH R138, R138 ;  /* 0x0000008a008a7308 */ /* 0x000e300000002400 */
[----:B------:R-:W0:Y:S01]  /*16860*/  MUFU.TANH R121, R121 ;  /* 0x0000007900797308 */ /* 0x000e220000002400 */
[----:B-1234-:R-:W-:Y:S05]  /*16870*/  @!P2 BRA `(.L_x_1542) ;  /* 0x000000000058a947 */ /* 0x01efea0003800000 */
[----:B------:R-:W-:Y:S01]  /*16880*/  IADD3 R129, R9, R14, RZ ;  /* 0x0000000e09817210 */ /* 0x000fe20007ffe0ff */
[----:B------:R-:W-:Y:S03]  /*16890*/  BSSY B2, `(.L_x_1543) ;  /* 0x0000011000027945 */ /* 0x000fe60003800000 */
        /* <DEDUP_REMOVED lines=10> */
.L_x_1544:
[----:B------:R-:W-:-:S05]  /*16940*/  IMAD.U32 R116, RZ, RZ, UR46 ;  /* 0x0000002eff747e24 */ /* 0x000fca000f8e00ff */
[----:B------:R-:W-:-:S13]  /*16950*/  ISETP.NE.AND P2, PT, R116, 0x1, PT ;  /* 0x000000017400780c */ /* 0x000fda0003f45270 */
[----:B------:R-:W1:Y:S02]  /*16960*/  @P2 LDC.64 R10, c[0x0][0x9e8] ;  /* 0x00027a00ff0a2b82 */ /* 0x000e640000000a00 */
[----:B-1----:R-:W-:-:S04]  /*16970*/  @P2 IMAD.HI.U32 R114, R129, R10, RZ ;  /* 0x0000000a81722227 */ /* 0x002fc800078e00ff */
[----:B------:R-:W-:Y:S01]  /*16980*/  IMAD.MOV.U32 R10, RZ, RZ, R129 ;  /* 0x000000ffff0a7224 */ /* 0x000fe200078e0081 */
[----:B------:R-:W-:-:S07]  /*16990*/  @P2 SHF.R.U32.HI R10, RZ, R11, R114 ;  /* 0x0000000bff0a2219 */ /* 0x000fce0000011672 */
.L_x_1545:
[----:B------:R-:W-:Y:S05]  /*169a0*/  BSYNC B2 ;  /* 0x0000000000027941 */ /* 0x000fea0003800000 */
.L_x_1543:
[----:B------:R-:W-:-:S05]  /*169b0*/  IMAD R10, R10, R116, R123 ;  /* 0x000000740a0a7224 */ /* 0x000fca00078e027b */
[----:B------:R-:W-:Y:S02]  /*169c0*/  VIADDMNMX R127, R10, R116, R127, PT ;  /* 0x000000740a7f7246 */ /* 0x000fe4000380017f */
[----:B------:R-:W-:-:S07]  /*169d0*/  VIMNMX R125, R125, R10, !PT ;  /* 0x0000000a7d7d7248 */ /* 0x000fce0007fe0100 */
.L_x_1542:
[C---:B------:R-:W-:Y:S02]  /*169e0*/  ISETP.GE.AND P3, PT, R156.reuse, 0x9, PT ;  /* 0x000000099c00780c */ /* 0x040fe40003f66270 */
[C---:B------:R-:W-:Y:S02]  /*169f0*/  ISETP.GE.AND P2, PT, R156.reuse, 0x2, PT ;  /* 0x000000029c00780c */ /* 0x040fe40003f46270 */
        /* <DEDUP_REMOVED lines=34> */
[C---:B------:R-:W-:Y:S02]  /*16c20*/  ISETP.GE.AND P5, PT, R156.reuse, 0x22, PT ;  /* 0x000000229c00780c */ /* 0x040fe40003fa6270 */
        /* <DEDUP_REMOVED lines=61> */
[----:B------:R-:W-:Y:S02]  /*17000*/  ISETP.GE.AND P4, PT, R156, 0x52, PT ;  /* 0x000000529c00780c */ /* 0x000fe40003f86270 */
[--C-:B------:R-:W-:Y:S02]  /*17010*/  IADD3 R99, R160, 0x8, R9.reuse ;  /* 0x00000008a0637810 */ /* 0x100fe40007ffe009 */
[----:B------:R-:W-:Y:S02]  /*17020*/  ISETP.GT.AND P5, PT, R125, 0x51, !P4 ;  /* 0x000000517d00780c */ /* 0x000fe400067a4270 */
[----:B------:R-:W-:-:S02]  /*17030*/  IADD3 R113, R158, 0x8, R9 ;  /* 0x000000089e717810 */ /* 0x000fc40007ffe009 */
        /* <DEDUP_REMOVED lines=18> */
[----:B------:R-:W-:Y:S01]  /*17160*/  ISETP.GT.AND P6, PT, R21, -0x1, PT ;  /* 0xffffffff1500780c */ /* 0x000fe20003fc4270 */
[----:B------:R-:W-:-:S12]  /*17170*/  BSSY B2, `(.L_x_1547) ;  /* 0x0000011000027945 */ /* 0x000fd80003800000 */
[----:B------:R-:W-:Y:S05]  /*17180*/  @P6 BRA `(.L_x_1548) ;  /* 0x0000000000246947 */ /* 0x000fea0003800000 */
[----:B------:R-:W-:Y:S01]  /*17190*/  MOV R125, UR46 ;  /* 0x0000002e007d7c02 */ /* 0x000fe20008000f00 */
[----:B------:R-:W-:-:S03]  /*171a0*/  VIADD R121, R20, 0x8 ;  /* 0x0000000814797836 */ /* 0x000fc60000000000 */
[----:B------:R-:W-:Y:S02]  /*171b0*/  ISETP.NE.AND P6, PT, R125, 0x1, PT ;  /* 0x000000017d00780c */ /* 0x000fe40003fc5270 */
[----:B------:R-:W-:-:S11]  /*171c0*/  LOP3.LUT R121, RZ, R121, RZ, 0x33, !PT ;  /* 0x00000079ff797212 */ /* 0x000fd600078e33ff */
[----:B------:R-:W0:Y:S02]  /*171d0*/  @P6 LDC.64 R10, c[0x0][0x9e8] ;  /* 0x00027a00ff0a6b82 */ /* 0x000e240000000a00 */
[----:B0-----:R-:W-:-:S05]  /*171e0*/  @P6 IMAD.HI.U32 R10, R121, R10, RZ ;  /* 0x0000000a790a6227 */ /* 0x001fca00078e00ff */
[----:B------:R-:W-:-:S04]  /*171f0*/  @P6 SHF.R.U32.HI R121, RZ, R11, R10 ;  /* 0x0000000bff796219 */ /* 0x000fc8000001160a */
[----:B------:R-:W-:Y:S01]  /*17200*/  LOP3.LUT R10, RZ, R121, RZ, 0x33, !PT ;  /* 0x00000079ff0a7212 */ /* 0x000fe200078e33ff */
[----:B------:R-:W-:Y:S06]  /*17210*/  BRA `(.L_x_1549) ;  /* 0x0000000000187947 */ /* 0x000fec0003800000 */
.L_x_1548:
[----:B------:R-:W-:-:S05]  /*17220*/  IMAD.U32 R125, RZ, RZ, UR46 ;  /* 0x0000002eff7d7e24 */ /* 0x000fca000f8e00ff */
[----:B------:R-:W-:-:S13]  /*17230*/  ISETP.NE.AND P6, PT, R125, 0x1, PT ;  /* 0x000000017d00780c */ /* 0x000fda0003fc5270 */
[----:B------:R-:W0:Y:S02]  /*17240*/  @P6 LDC.64 R10, c[0x0][0x9e8] ;  /* 0x00027a00ff0a6b82 */ /* 0x000e240000000a00 */
[----:B0-----:R-:W-:-:S04]  /*17250*/  @P6 IMAD.HI.U32 R156, R21, R10, RZ ;  /* 0x0000000a159c6227 */ /* 0x001fc800078e00ff */
[----:B------:R-:W-:Y:S01]  /*17260*/  IMAD.MOV.U32 R10, RZ, RZ, R21 ;  /* 0x000000ffff0a7224 */ /* 0x000fe200078e0015 */
[----:B------:R-:W-:-:S07]  /*17270*/  @P6 SHF.R.U32.HI R10, RZ, R11, R156 ;  /* 0x0000000bff0a6219 */ /* 0x000fce000001169c */
.L_x_1549:
[----:B------:R-:W-:Y:S05]  /*17280*/  BSYNC B2 ;  /* 0x0000000000027941 */ /* 0x000fea0003800000 */
.L_x_1547:
[----:B------:R-:W-:-:S05]  /*17290*/  IMAD R10, R10, R125, R123 ;  /* 0x0000007d0a0a7224 */ /* 0x000fca00078e027b */
[----:B------:R-:W-:Y:S02]  /*172a0*/  VIADDMNMX R99, R10, R125, R99, PT ;  /* 0x0000007d0a637246 */ /* 0x000fe40003800163 */
[----:B------:R-:W-:-:S07]  /*172b0*/  VIMNMX R113, R113, R10, !PT ;  /* 0x0000000a71717248 */ /* 0x000fce0007fe0100 */
.L_x_1546:
[----:B------:R-:W-:Y:S01]  /*172c0*/  ISETP.GT.AND P2, PT, R113, 0x1, !P2 ;  /* 0x000000017100780c */ /* 0x000fe20005744270 */
[----:B------:R-:W-:Y:S01]  /*172d0*/  @!P1 VIADD R12, R12, 0x2a860 ;  /* 0x0002a8600c0c9836 */ /* 0x000fe20000000000 */
[----:B------:R-:W-:Y:S02]  /*172e0*/  FMNMX.FTZ R11, R89, R6, !PT ;  /* 0x00000006590b7209 */ /* 0x000fe40007810000 */
[----:B------:R-:W-:Y:S02]  /*172f0*/  ISETP.LT.OR P2, PT, R99, 0x2, P2 ;  /* 0x000000026300780c */ /* 0x000fe40001741670 */
[----:B------:R-:W-:Y:S02]  /*17300*/  ISETP.NE.AND P6, PT, R157, RZ, PT ;  /* 0x000000ff9d00720c */ /* 0x000fe40003fc5270 */
[----:B------:R-:W-:Y:S02]  /*17310*/  FSEL R156, R13, -INF , !P2 ;  /* 0xff8000000d9c7808 */ /* 0x000fe40005000000 */
[----:B------:R-:W-:-:S02]  /*17320*/  ISETP.NE.AND P2, PT, R151, RZ, PT ;  /* 0x000000ff9700720c */ /* 0x000fc40003f45270 */
[C---:B------:R-:W-:Y:S02]  /*17330*/  ISETP.GT.AND P3, PT, R113.reuse, 0x8, !P3 ;  /* 0x000000087100780c */ /* 0x040fe40005f64270 */
[----:B------:R-:W-:Y:S02]  /*17340*/  ISETP.GT.AND P2, PT, R113, 0x9, !P2 ;  /* 0x000000097100780c */ /* 0x000fe40005744270 */
[----:B------:R-:W-:Y:S02]  /*17350*/  FMNMX.FTZ R11, R114, R11, !PT ;  /* 0x0000000b720b7209 */ /* 0x000fe40007810000 */
[C---:B------:R-:W-:Y:S02]  /*17360*/  ISETP.LT.OR P2, PT, R99.reuse, 0xa, P2 ;  /* 0x0000000a6300780c */ /* 0x040fe40001741670 */
[----:B------:R-:W-:Y:S02]  /*17370*/  ISETP.LT.OR P3, PT, R99, 0x9, P3 ;  /* 0x000000096300780c */ /* 0x000fe40001f61670 */
[----:B------:R-:W-:-:S02]  /*17380*/  FSEL R158, R91, -INF , !P2 ;  /* 0xff8000005b9e7808 */ /* 0x000fc40005000000 */
[----:B------:R-:W-:Y:S02]  /*17390*/  ISETP.NE.AND P2, PT, R129, RZ, PT ;  /* 0x000000ff8100720c */ /* 0x000fe40003f45270 */
[----:B------:R-:W-:Y:S02]  /*173a0*/  FMNMX.FTZ R11, R116, R11, !PT ;  /* 0x0000000b740b7209 */ /* 0x000fe40007810000 */
[----:B------:R-:W-:Y:S02]  /*173b0*/  ISETP.GT.AND P2, PT, R113, 0x10, !P2 ;  /* 0x000000107100780c */ /* 0x000fe40005744270 */
[----:B------:R-:W-:Y:S02]  /*173c0*/  FSEL R90, R90, -INF , !P3 ;  /* 0xff8000005a5a7808 */ /* 0x000fe40005800000 */
[----:B------:R-:W-:Y:S02]  /*173d0*/  ISETP.LT.OR P2, PT, R99, 0x11, P2 ;  /* 0x000000116300780c */ /* 0x000fe40001741670 */
[----:B------:R-:W-:-:S02]  /*173e0*/  ISETP.NE.AND P3, PT, R155, RZ, PT ;  /* 0x000000ff9b00720c */ /* 0x000fc40003f65270 */
        /* <DEDUP_REMOVED lines=29> */
[----:B------:R-:W-:-:S02]  /*175c0*/  ISETP.GT.AND P2, PT, R113, 0x21, !P6 ;  /* 0x000000217100780c */ /* 0x000fc40007744270 */
[----:B------:R-:W-:Y:S02]  /*175d0*/  FMNMX.FTZ R11, R132, R11, !PT ;  /* 0x0000000b840b7209 */ /* 0x000fe40007810000 */
[----:B------:R-:W-:Y:S02]  /*175e0*/  ISETP.LT.OR P2, PT, R99, 0x22, P2 ;  /* 0x000000226300780c */ /* 0x000fe40001741670 */
[----:B------:R-:W-:Y:S02]  /*175f0*/  FMNMX.FTZ R11, R134, R11, !PT ;  /* 0x0000000b860b7209 */ /* 0x000fe40007810000 */
[----:B------:R-:W-:Y:S02]  /*17600*/  FSEL R98, R98, -INF , !P2 ;  /* 0xff80000062627808 */ /* 0x000fe40005000000 */
        /* <DEDUP_REMOVED lines=15> */
[----:B------:R-:W-:Y:S02]  /*17700*/  ISETP.NE.AND P6, PT, R159, RZ, PT ;  /* 0x000000ff9f00720c */ /* 0x000fe40003fc5270 */
[----:B------:R-:W-:Y:S02]  /*17710*/  ISETP.LT.OR P2, PT, R99, 0x31, P2 ;  /* 0x000000316300780c */ /* 0x000fe40001741670 */
[----:B------:R-:W-:Y:S01]  /*17720*/  ISETP.NE.AND P3, PT, R161, RZ, PT ;  /* 0x000000ffa100720c */ /* 0x000fe20003f65270 */
[----:B------:R-:W-:Y:S01]  /*17730*/  IMAD.MOV.U32 R161, RZ, RZ, R171 ;  /* 0x000000ffffa17224 */ /* 0x000fe200078e00ab */
        /* <DEDUP_REMOVED lines=9> */
[----:B------:R-:W-:Y:S02]  /*177d0*/  ISETP.LT.OR P5, PT, R99, 0x59, P5 ;  /* 0x000000596300780c */ /* 0x000fe40002fa1670 */
[----:B------:R-:W-:-:S04]  /*177e0*/  ISETP.GT.AND P2, PT, R113, 0x38, !P2 ;  /* 0x000000387100780c */ /* 0x000fc80005744270 */
[----:B------:R-:W-:-:S04]  /*177f0*/  ISETP.LT.OR P2, PT, R99, 0x39, P2 ;  /* 0x000000396300780c */ /* 0x000fc80001741670 */
[----:B------:R-:W-:Y:S02]  /*17800*/  FSEL R208, R0, -INF , !P2 ;  /* 0xff80000000d07808 */ /* 0x000fe40005000000 */
[----:B------:R-:W-:Y:S02]  /*17810*/  ISETP.NE.AND P2, PT, R147, RZ, PT ;  /* 0x000000ff9300720c */ /* 0x000fe40003f45270 */
[----:B------:R-:W-:Y:S02]  /*17820*/  FMNMX.FTZ R0, R88, R11, !PT ;  /* 0x0000000b58007209 */ /* 0x000fe40007810000 */
[----:B------:R-:W-:-:S03]  /*17830*/  ISETP.GT.AND P2, PT, R113, 0x39, !P2 ;  /* 0x000000397100780c */ /* 0x000fc60005744270 */
[----:B------:R-:W0:Y:S01]  /*17840*/  SHFL.BFLY PT, R11, R0, 0x2, 0x1f ;  /* 0x0c401f00000b7f89 */ /* 0x000e2200000e0000 */
[----:B------:R-:W-:-:S04]  /*17850*/  ISETP.LT.OR P2, PT, R99, 0x3a, P2 ;  /* 0x0000003a6300780c */ /* 0x000fc80001741670 */
[----:B------:R-:W-:Y:S02]  /*17860*/  FSEL R104, R104, -INF , !P2 ;  /* 0xff80000068687808 */ /* 0x000fe40005000000 */
[----:B------:R-:W-:-:S04]  /*17870*/  ISETP.NE.AND P2, PT, R115, RZ, PT ;  /* 0x000000ff7300720c */ /* 0x000fc80003f45270 */
[----:B------:R-:W-:-:S04]  /*17880*/  ISETP.GT.AND P2, PT, R113, 0x40, !P2 ;  /* 0x000000407100780c */ /* 0x000fc80005744270 */
[----:B------:R-:W-:-:S04]  /*17890*/  ISETP.LT.OR P2, PT, R99, 0x41, P2 ;  /* 0x000000416300780c */ /* 0x000fc80001741670 */
[----:B------:R-:W-:Y:S02]  /*178a0*/  FSEL R210, R105, -INF , !P2 ;  /* 0xff80000069d27808 */ /* 0x000fe40005000000 */
[----:B------:R-:W-:Y:S02]  /*178b0*/  ISETP.NE.AND P2, PT, R117, RZ, PT ;  /* 0x000000ff7500720c */ /* 0x000fe40003f45270 */
[----:B0-----:R-:W-:Y:S02]  /*178c0*/  FMNMX.FTZ R91, R0, R11, !PT ;  /* 0x0000000b005b7209 */ /* 0x001fe40007810000 */
[----:B------:R-:W-:Y:S02]  /*178d0*/  ISETP.GT.AND P2, PT, R113, 0x41, !P2 ;  /* 0x000000417100780c */ /* 0x000fe40005744270 */
[----:B------:R-:W-:Y:S01]  /*178e0*/  MOV R11, UR43 ;  /* 0x0000002b000b7c02 */ /* 0x000fe20008000f00 */
[----:B------:R-:W0:Y:S01]  /*178f0*/  SHFL.BFLY PT, R10, R91, 0x1, 0x1f ;  /* 0x0c201f005b0a7f89 */ /* 0x000e2200000e0000 */
[----:B------:R-:W-:-:S04]  /*17900*/  ISETP.LT.OR P2, PT, R99, 0x42, P2 ;  /* 0x000000426300780c */ /* 0x000fc80001741670 */
[----:B------:R-:W-:Y:S02]  /*17910*/  FSEL R106, R106, -INF , !P2 ;  /* 0xff8000006a6a7808 */ /* 0x000fe40005000000 */
[----:B------:R-:W-:-:S04]  /*17920*/  ISETP.NE.AND P2, PT, R149, RZ, PT ;  /* 0x000000ff9500720c */ /* 0x000fc80003f45270 */
[----:B------:R-:W-:-:S04]  /*17930*/  ISETP.GT.AND P2, PT, R113, 0x48, !P2 ;  /* 0x000000487100780c */ /* 0x000fc80005744270 */
[----:B------:R-:W-:-:S04]  /*17940*/  ISETP.LT.OR P2, PT, R99, 0x49, P2 ;  /* 0x000000496300780c */ /* 0x000fc80001741670 */
[----:B------:R-:W-:Y:S02]  /*17950*/  FSEL R212, R107, -INF , !P2 ;  /* 0xff8000006bd47808 */ /* 0x000fe40005000000 */
[----:B------:R-:W-:Y:S02]  /*17960*/  ISETP.GT.AND P2, PT, R113, 0x49, !P6 ;  /* 0x000000497100780c */ /* 0x000fe40007744270 */
[----:B------:R-:W-:Y:S02]  /*17970*/  ISETP.NE.AND P6, PT, R119, RZ, PT ;  /* 0x000000ff7700720c */ /* 0x000fe40003fc5270 */
[----:B------:R-:W-:Y:S02]  /*17980*/  ISETP.LT.OR P2, PT, R99, 0x4a, P2 ;  /* 0x0000004a6300780c */ /* 0x000fe40001741670 */
[----:B0-----:R-:W-:Y:S02]  /*17990*/  FMNMX.FTZ R10, R91, R10, !PT ;  /* 0x0000000a5b0a7209 */ /* 0x001fe40007810000 */
[----:B------:R-:W-:-:S02]  /*179a0*/  FSEL R108, R108, -INF , !P2 ;  /* 0xff8000006c6c7808 */ /* 0x000fc40005000000 */
[----:B------:R-:W-:Y:S01]  /*179b0*/  ISETP.GT.AND P2, PT, R113, 0x50, !P3 ;  /* 0x000000507100780c */ /* 0x000fe20005f44270 */
[----:B------:R-:W-:-:S03]  /*179c0*/  FMUL.FTZ R97, R10, R11 ;  /* 0x0000000b0a617220 */ /* 0x000fc60000410000 */
[----:B------:R-:W-:-:S04]  /*179d0*/  ISETP.LT.OR P2, PT, R99, 0x51, P2 ;  /* 0x000000516300780c */ /* 0x000fc80001741670 */
[----:B------:R-:W-:Y:S02]  /*179e0*/  FSEL R112, R112, -INF , !P2 ;  /* 0xff80000070707808 */ /* 0x000fe40005000000 */
[----:B------:R-:W-:Y:S02]  /*179f0*/  ISETP.GT.AND P2, PT, R113, RZ, !P6 ;  /* 0x000000ff7100720c */ /* 0x000fe40007744270 */
[----:B------:R-:W-:Y:S02]  /*17a00*/  ISETP.NE.AND P6, PT, R153, RZ, PT ;  /* 0x000000ff9900720c */ /* 0x000fe40003fc5270 */
[----:B------:R-:W-:Y:S02]  /*17a10*/  ISETP.LT.OR P2, PT, R99, 0x1, P2 ;  /* 0x000000016300780c */ /* 0x000fe40001741670 */
[----:B------:R-:W-:Y:S02]  /*17a20*/  ISETP.GT.AND P3, PT, R113, 0x59, !P6 ;  /* 0x000000597100780c */ /* 0x000fe40007764270 */
[----:B------:R-:W-:-:S02]  /*17a30*/  FSEL R2, R2, -INF , !P2 ;  /* 0xff80000002027808 */ /* 0x000fc40005000000 */
[C---:B------:R-:W-:Y:S02]  /*17a40*/  FSETP.NEU.FTZ.AND P2, PT, R10.reuse, -INF , PT ;  /* 0xff8000000a00780b */ /* 0x040fe40003f5d000 */
[----:B------:R-:W-:Y:S02]  /*17a50*/  ISETP.LT.OR P3, PT, R99, 0x5a, P3 ;  /* 0x0000005a6300780c */ /* 0x000fe40001f61670 */
[----:B------:R-:W-:Y:S02]  /*17a60*/  FSEL R97, R97, RZ, P2 ;  /* 0x000000ff61617208 */ /* 0x000fe40001000000 */
[----:B------:R-:W-:-:S03]  /*17a70*/  FSEL R113, R10, RZ, P2 ;  /* 0x000000ff0a717208 */ /* 0x000fc60001000000 */
[--C-:B------:R-:W-:Y:S01]  /*17a80*/  FFMA.FTZ R13, R89, R11, -R97.reuse ;  /* 0x0000000b590d7223 */ /* 0x100fe20000010861 */
[----:B------:R-:W-:Y:S01]  /*17a90*/  FMNMX.FTZ R89, R2, R7, !PT ;  /* 0x0000000702597209 */ /* 0x000fe20007810000 */
[-CC-:B------:R-:W-:Y:S01]  /*17aa0*/  FFMA.FTZ R122, R122, R11.reuse, -R97.reuse ;  /* 0x0000000b7a7a7223 */ /* 0x180fe20000010861 */
[-CC-:B------:R-:W-:Y:S01]  /*17ab0*/  FFMA.FTZ R0, R116, R11.reuse, -R97.reuse ;  /* 0x0000000b74007223 */ /* 0x180fe20000010861 */
        /* <DEDUP_REMOVED lines=11> */
[----:B------:R0:W-:Y:S01]  /*17b70*/  MUFU.EX2 R89, R0 ;  /* 0x0000000000597308 */ /* 0x0001e20000000800 */
[--C-:B------:R-:W-:Y:S01]  /*17b80*/  FFMA.FTZ R96, R96, R11, -R97.reuse ;  /* 0x0000000b60607223 */ /* 0x100fe20000010861 */
[----:B------:R-:W-:Y:S01]  /*17b90*/  FMNMX.FTZ R91, R92, R91, !PT ;  /* 0x0000005b5c5b7209 */ /* 0x000fe20007810000 */
[-CC-:B------:R-:W-:Y:S01]  /*17ba0*/  FFMA.FTZ R99, R128, R11.reuse, -R97.reuse ;  /* 0x0000000b80637223 */ /* 0x180fe20000010861 */
[----:B------:R-:W-:-:S02]  /*17bb0*/  FFMA.FTZ R126, R148, R11, -R97 ;  /* 0x0000000b947e7223 */ /* 0x000fc40000010861 */
[----:B------:R-:W-:Y:S02]  /*17bc0*/  FMNMX.FTZ R91, R160, R91, !PT ;  /* 0x0000005ba05b7209 */ /* 0x000fe40007810000 */
[----:B------:R-:W-:Y:S01]  /*17bd0*/  MUFU.EX2 R13, R13 ;  /* 0x0000000d000d7308 */ /* 0x000fe20000000800 */
[--C-:B0-----:R-:W-:Y:S01]  /*17be0*/  FFMA.FTZ R0, R118, R11, -R97.reuse ;  /* 0x0000000b76007223 */ /* 0x101fe20000010861 */
[----:B------:R-:W-:Y:S01]  /*17bf0*/  FMNMX.FTZ R91, R94, R91, !PT ;  /* 0x0000005b5e5b7209 */ /* 0x000fe20007810000 */
[-CC-:B------:R-:W-:Y:S01]  /*17c00*/  FFMA.FTZ R118, R120, R11.reuse, -R97.reuse ;  /* 0x0000000b78767223 */ /* 0x180fe20000010861 */
[-CC-:B------:R-:W-:Y:S01]  /*17c10*/  FFMA.FTZ R120, R140, R11.reuse, -R97.reuse ;  /* 0x0000000b8c787223 */ /* 0x180fe20000010861 */
[----:B------:R-:W-:Y:S01]  /*17c20*/  FFMA.FTZ R140, R134, R11, -R97 ;  /* 0x0000000b868c7223 */ /* 0x000fe20000010861 */
[----:B------:R-:W-:Y:S02]  /*17c30*/  FMNMX.FTZ R93, R192, R91, !PT ;  /* 0x0000005bc05d7209 */ /* 0x000fe40007810000 */
[----:B------:R0:W-:Y:S02]  /*17c40*/  MUFU.EX2 R91, R146 ;  /* 0x00000092005b7308 */ /* 0x0001e40000000800 */
[----:B------:R-:W-:-:S04]  /*17c50*/  FMNMX.FTZ R93, R202, R93, !PT ;  /* 0x0000005dca5d7209 */ /* 0x000fc80007810000 */
[----:B------:R-:W-:Y:S02]  /*17c60*/  FMNMX.FTZ R93, R98, R93, !PT ;  /* 0x0000005d625d7209 */ /* 0x000fe40007810000 */
[----:B------:R-:W-:Y:S01]  /*17c70*/  MUFU.EX2 R114, R114 ;  /* 0x0000007200727308 */ /* 0x000fe20000000800 */
[----:B0-----:R-:W-:Y:S01]  /*17c80*/  FFMA.FTZ R146, R130, R11, -R97 ;  /* 0x0000000b82927223 */ /* 0x001fe20000010861 */
        /* <DEDUP_REMOVED lines=8> */
[----:B------:R0:W-:Y:S02]  /*17d10*/  MUFU.EX2 R95, R122 ;  /* 0x0000007a005f7308 */ /* 0x0001e40000000800 */
[----:B------:R-:W-:-:S04]  /*17d20*/  FMNMX.FTZ R101, R210, R101, !PT ;  /* 0x00000065d2657209 */ /* 0x000fc80007810000 */
[----:B------:R-:W-:Y:S02]  /*17d30*/  FMNMX.FTZ R101, R106, R101, !PT ;  /* 0x000000656a657209 */ /* 0x000fe40007810000 */
[----:B------:R-:W1:Y:S01]  /*17d40*/  MUFU.EX2 R96, R96 ;  /* 0x0000006000607308 */ /* 0x000e620000000800 */
[----:B0-----:R-:W-:Y:S01]  /*17d50*/  FSEL R122, R109, -INF , !P4 ;  /* 0xff8000006d7a7808 */ /* 0x001fe20006000000 */
[----:B------:R-:W-:Y:S01]  /*17d60*/  FFMA.FTZ R109, R152, R11, -R97 ;  /* 0x0000000b986d7223 */ /* 0x000fe20000010861 */
[----:B------:R-:W-:-:S04]  /*17d70*/  FMNMX.FTZ R101, R212, R101, !PT ;  /* 0x00000065d4657209 */ /* 0x000fc80007810000 */
[----:B------:R-:W-:Y:S01]  /*17d80*/  FMNMX.FTZ R103, R108, R101, !PT ;  /* 0x000000656c677209 */ /* 0x000fe20007810000 */
[----:B------:R-:W-:Y:S03]  /*17d90*/  MUFU.EX2 R118, R118 ;  /* 0x0000007600767308 */ /* 0x000fe60000000800 */
[----:B------:R-:W-:-:S04]  /*17da0*/  FMNMX.FTZ R103, R112, R103, !PT ;  /* 0x0000006770677209 */ /* 0x000fc80007810000 */
[----:B------:R-:W-:Y:S01]  /*17db0*/  FMNMX.FTZ R103, R122, R103, !PT ;  /* 0x000000677a677209 */ /* 0x000fe20007810000 */
[----:B------:R0:W-:Y:S01]  /*17dc0*/  MUFU.EX2 R101, R105 ;  /* 0x0000006900657308 */ /* 0x0001e20000000800 */
[----:B-1----:R-:W-:Y:S02]  /*17dd0*/  F2FP.F16.F32.PACK_AB R152, R96, R91 ;  /* 0x0000005b6098723e */ /* 0x002fe400000000ff */
[----:B------:R-:W-:-:S04]  /*17de0*/  FMNMX.FTZ R103, R124, R103, !PT ;  /* 0x000000677c677209 */ /* 0x000fc80007810000 */
[----:B------:R-:W-:Y:S01]  /*17df0*/  FMNMX.FTZ R0, R142, R103, !PT ;  /* 0x000000678e007209 */ /* 0x000fe20007810000 */
[-CC-:B------:R-:W-:Y:S01]  /*17e00*/  FFMA.FTZ R103, R132, R11.reuse, -R97.reuse ;  /* 0x0000000b84677223 */ /* 0x180fe20000010861 */
[-CC-:B0-----:R-:W-:Y:S01]  /*17e10*/  FFMA.FTZ R105, R136, R11.reuse, -R97.reuse ;  /* 0x0000000b88697223 */ /* 0x181fe20000010861 */
[----:B------:R-:W-:Y:S01]  /*17e20*/  FFMA.FTZ R136, R150, R11, -R97 ;  /* 0x0000000b96887223 */ /* 0x000fe20000010861 */
[----:B------:R-:W0:Y:S01]  /*17e30*/  MUFU.EX2 R120, R120 ;  /* 0x0000007800787308 */ /* 0x000e220000000800 */
[----:B------:R-:W1:Y:S07]  /*17e40*/  SHFL.BFLY PT, R107, R0, 0x2, 0x1f ;  /* 0x0c401f00006b7f89 */ /* 0x000e6e00000e0000 */
[----:B------:R-:W2:Y:S08]  /*17e50*/  MUFU.EX2 R110, R110 ;  /* 0x0000006e006e7308 */ /* 0x000eb00000000800 */
[----:B------:R-:W-:Y:S01]  /*17e60*/  MUFU.EX2 R144, R144 ;  /* 0x0000009000907308 */ /* 0x000fe20000000800 */
[----:B0-----:R-:W-:-:S07]  /*17e70*/  F2FP.F16.F32.PACK_AB R148, R120, R95 ;  /* 0x0000005f7894723e */ /* 0x001fce00000000ff */
[----:B------:R-:W-:Y:S01]  /*17e80*/  MUFU.EX2 R99, R99 ;  /* 0x0000006300637308 */ /* 0x000fe20000000800 */
[----:B-1----:R-:W-:Y:S01]  /*17e90*/  FMNMX.FTZ R111, R0, R107, !PT ;  /* 0x0000006b006f7209 */ /* 0x002fe20007810000 */
[-CC-:B------:R-:W-:Y:S01]  /*17ea0*/  FFMA.FTZ R107, R138, R11.reuse, -R97.reuse ;  /* 0x0000000b8a6b7223 */ /* 0x180fe20000010861 */
[-CC-:B------:R-:W-:Y:S01]  /*17eb0*/  FFMA.FTZ R138, R154, R11.reuse, -R97.reuse ;  /* 0x0000000b9a8a7223 */ /* 0x180fe20000010861 */
[----:B------:R-:W-:Y:S01]  /*17ec0*/  FFMA.FTZ R97, R88, R11, -R97 ;  /* 0x0000000b58617223 */ /* 0x000fe20000010861 */
[----:B------:R-:W-:Y:S01]  /*17ed0*/  F2FP.F16.F32.PACK_AB R154, R118, R93 ;  /* 0x0000005d769a723e */ /* 0x000fe200000000ff */
[----:B------:R-:W0:Y:S01]  /*17ee0*/  SHFL.BFLY PT, R0, R111, 0x1, 0x1f ;  /* 0x0c201f006f007f89 */ /* 0x000e2200000e0000 */
[----:B--2---:R-:W-:Y:S01]  /*17ef0*/  F2FP.F16.F32.PACK_AB R150, R110, R101 ;  /* 0x000000656e96723e */ /* 0x004fe200000000ff */
[----:B------:R-:W-:Y:S08]  /*17f00*/  MUFU.EX2 R146, R146 ;  /* 0x0000009200927308 */ /* 0x000ff00000000800 */
[----:B------:R-:W-:Y:S08]  /*17f10*/  MUFU.EX2 R103, R103 ;  /* 0x0000006700677308 */ /* 0x000ff00000000800 */
[----:B------:R-:W-:Y:S01]  /*17f20*/  MUFU.EX2 R140, R140 ;  /* 0x0000008c008c7308 */ /* 0x000fe20000000800 */
[----:B0-----:R-:W-:Y:S01]  /*17f30*/  FMNMX.FTZ R88, R111, R0, !PT ;  /* 0x000000006f587209 */ /* 0x001fe20007810000 */
[----:B------:R-:W-:Y:S01]  /*17f40*/  FADD.FTZ R0, -R113, R6 ;  /* 0x0000000671007221 */ /* 0x000fe20000010100 */
[----:B------:R-:W-:-:S05]  /*17f50*/  @!P1 PRMT R113, RZ, 0x654, R12 ;  /* 0x00000654ff719816 */ /* 0x000fca000000000c */
[----:B------:R-:W-:Y:S01]  /*17f60*/  MUFU.EX2 R105, R105 ;  /* 0x0000006900697308 */ /* 0x000fe20000000800 */
[C---:B------:R-:W-:Y:S01]  /*17f70*/  FSETP.NEU.FTZ.AND P2, PT, R88.reuse, -INF , PT ;  /* 0xff8000005800780b */ /* 0x040fe20003f5d000 */
[-C--:B------:R-:W-:Y:S01]  /*17f80*/  FMUL.FTZ R111, R88, R11.reuse ;  /* 0x0000000b586f7220 */ /* 0x080fe20000410000 */
[-C--:B------:R-:W-:Y:S01]  /*17f90*/  FMUL.FTZ R0, R0, R11.reuse ;  /* 0x0000000b00007220 */ /* 0x080fe20000410000 */
[----:B------:R0:W-:Y:S03]  /*17fa0*/  @!P1 SYNCS.ARRIVE.TRANS64.RED.A1T0 RZ, [R113+URZ], RZ ;  /* 0x000000ff71ff99a7 */ /* 0x0001e6000810043f */
[----:B------:R-:W-:Y:S01]  /*17fb0*/  FSEL R111, R111, RZ, P2 ;  /* 0x000000ff6f6f7208 */ /* 0x000fe20001000000 */
[----:B------:R-:W-:Y:S04]  /*17fc0*/  MUFU.EX2 R107, R107 ;  /* 0x0000006b006b7308 */ /* 0x000fe80000000800 */
[-CC-:B------:R-:W-:Y:S01]  /*17fd0*/  FFMA.FTZ R157, R2, R11.reuse, -R111.reuse ;  /* 0x0000000b029d7223 */ /* 0x180fe2000001086f */
[----:B------:R-:W-:Y:S01]  /*17fe0*/  FSEL R2, R88, RZ, P2 ;  /* 0x000000ff58027208 */ /* 0x000fe20001000000 */
[-CC-:B------:R-:W-:Y:S01]  /*17ff0*/  FFMA.FTZ R6, R156, R11.reuse, -R111.reuse ;  /* 0x0000000b9c067223 */ /* 0x180fe2000001086f */
[-CC-:B------:R-:W-:Y:S01]  /*18000*/  FFMA.FTZ R159, R90, R11.reuse, -R111.reuse ;  /* 0x0000000b5a9f7223 */ /* 0x180fe2000001086f */
[----:B------:R-:W1:Y:S01]  /*18010*/  MUFU.EX2 R0, R0 ;  /* 0x0000000000007308 */ /* 0x000e620000000800 */
[-C--:B------:R-:W-:Y:S01]  /*18020*/  FFMA.FTZ R90, R158, R11.reuse, -R111 ;  /* 0x0000000b9e5a7223 */ /* 0x080fe2000001086f */
[----:B------:R-:W-:Y:S01]  /*18030*/  FADD.FTZ R2, -R2, R7 ;  /* 0x0000000702027221 */ /* 0x000fe20000010100 */
[-CC-:B------:R-:W-:Y:S01]  /*18040*/  FFMA.FTZ R153, R92, R11.reuse, -R111.reuse ;  /* 0x0000000b5c997223 */ /* 0x180fe2000001086f */
[-CC-:B------:R-:W-:Y:S01]  /*18050*/  FFMA.FTZ R92, R160, R11.reuse, -R111.reuse ;  /* 0x0000000ba05c7223 */ /* 0x180fe2000001086f */
[-CC-:B------:R-:W-:Y:S01]  /*18060*/  FFMA.FTZ R155, R94, R11.reuse, -R111.reuse ;  /* 0x0000000b5e9b7223 */ /* 0x180fe2000001086f */
[-C--:B------:R-:W-:Y:S01]  /*18070*/  FMUL.FTZ R2, R2, R11.reuse ;  /* 0x0000000b02027220 */ /* 0x080fe20000410000 */
        /* <DEDUP_REMOVED lines=9> */
[----:B------:R-:W2:Y:S01]  /*18110*/  MUFU.EX2 R2, R2 ;  /* 0x0000000200027308 */ /* 0x000ea20000000800 */
[----:B-1----:R-:W-:Y:S01]  /*18120*/  FFMA.FTZ R7, R0, R4, R13 ;  /* 0x0000000400077223 */ /* 0x002fe2000001000d */
[-CC-:B------:R-:W-:Y:S01]  /*18130*/  FFMA.FTZ R104, R104, R11.reuse, -R111.reuse ;  /* 0x0000000b68687223 */ /* 0x180fe2000001086f */
[-CC-:B------:R-:W-:Y:S01]  /*18140*/  FFMA.FTZ R141, R210, R11.reuse, -R111.reuse ;  /* 0x0000000bd28d7223 */ /* 0x180fe2000001086f */
[-C--:B------:R-:W-:Y:S01]  /*18150*/  FFMA.FTZ R12, R106, R11.reuse, -R111 ;  /* 0x0000000b6a0c7223 */ /* 0x080fe2000001086f */
[----:B------:R-:W-:Y:S01]  /*18160*/  FADD.FTZ R4, R114, R7 ;  /* 0x0000000772047221 */ /* 0x000fe20000010000 */
        /* <DEDUP_REMOVED lines=11> */
[----:B--2---:R-:W-:Y:S01]  /*18220*/  FFMA.FTZ R3, R2, R3, R157 ;  /* 0x0000000302037223 */ /* 0x004fe2000001009d */
[----:B------:R-:W-:Y:S01]  /*18230*/  FADD.FTZ R7, R91, R4 ;  /* 0x000000045b077221 */ /* 0x000fe20000010000 */
[----:B------:R-:W-:Y:S01]  /*18240*/  F2FP.F16.F32.PACK_AB R156, R114, R13 ;  /* 0x0000000d729c723e */ /* 0x000fe200000000ff */
[----:B------:R-:W-:Y:S01]  /*18250*/  VIADD R8, R8, 0xffffffff ;  /* 0xffffffff08087836 */ /* 0x000fe20000000000 */
[----:B------:R-:W-:Y:S01]  /*18260*/  F2FP.F16.F32.PACK_AB R158, R116, R89 ;  /* 0x00000059749e723e */ /* 0x000fe200000000ff */
[----:B------:R-:W-:Y:S01]  /*18270*/  FADD.FTZ R128, R96, R7 ;  /* 0x0000000760807221 */ /* 0x000fe20000010000 */
[----:B------:R-:W-:Y:S01]  /*18280*/  MOV R160, R170 ;  /* 0x000000aa00a07202 */ /* 0x000fe20000000f00 */
[----:B------:R-:W2:Y:S01]  /*18290*/  MUFU.EX2 R90, R90 ;  /* 0x0000005a005a7308 */ /* 0x000ea20000000800 */
[C---:B-1----:R-:W-:Y:S01]  /*182a0*/  FADD.FTZ R4, R6.reuse, R3 ;  /* 0x0000000306047221 */ /* 0x042fe20000010000 */
[----:B------:R-:W-:Y:S01]  /*182b0*/  FADD.FTZ R7, R93, R128 ;  /* 0x000000805d077221 */ /* 0x000fe20000010000 */
[----:B------:R-:W-:Y:S01]  /*182c0*/  F2FP.F16.F32.PACK_AB R157, R6, R157 ;  /* 0x0000009d069d723e */ /* 0x000fe200000000ff */
[----:B------:R-:W-:-:S02]  /*182d0*/  IMAD.MOV.U32 R6, RZ, RZ, R10 ;  /* 0x000000ffff067224 */ /* 0x000fc400078e000a */
[----:B------:R-:W-:Y:S02]  /*182e0*/  FADD.FTZ R128, R118, R7 ;  /* 0x0000000776807221 */ /* 0x000fe40000010000 */
[----:B------:R-:W1:Y:S01]  /*182f0*/  MUFU.EX2 R153, R153 ;  /* 0x0000009900997308 */ /* 0x000e620000000800 */
[----:B---3--:R-:W-:Y:S01]  /*18300*/  FADD.FTZ R3, R159, R4 ;  /* 0x000000049f037221 */ /* 0x008fe20000010000 */
[----:B------:R-:W-:-:S04]  /*18310*/  FADD.FTZ R7, R95, R128 ;  /* 0x000000805f077221 */ /* 0x000fc80000010000 */
[----:B------:R-:W-:Y:S02]  /*18320*/  FADD.FTZ R128, R120, R7 ;  /* 0x0000000778807221 */ /* 0x000fe40000010000 */
[----:B------:R-:W3:Y:S01]  /*18330*/  MUFU.EX2 R92, R92 ;  /* 0x0000005c005c7308 */ /* 0x000ee20000000800 */
[C---:B--2---:R-:W-:Y:S01]  /*18340*/  FADD.FTZ R4, R90.reuse, R3 ;  /* 0x000000035a047221 */ /* 0x044fe20000010000 */
[----:B------:R-:W-:Y:S01]  /*18350*/  FADD.FTZ R7, R101, R128 ;  /* 0x0000008065077221 */ /* 0x000fe20000010000 */
[----:B------:R-:W-:-:S03]  /*18360*/  F2FP.F16.F32.PACK_AB R159, R90, R159 ;  /* 0x0000009f5a9f723e */ /* 0x000fc600000000ff */
[----:B------:R-:W-:Y:S02]  /*18370*/  FADD.FTZ R7, R110, R7 ;  /* 0x000000076e077221 */ /* 0x000fe40000010000 */
[----:B------:R-:W2:Y:S01]  /*18380*/  MUFU.EX2 R155, R155 ;  /* 0x0000009b009b7308 */ /* 0x000ea20000000800 */
[----:B-1----:R-:W-:Y:S01]  /*18390*/  FADD.FTZ R3, R153, R4 ;  /* 0x0000000499037221 */ /* 0x002fe20000010000 */
[----:B------:R-:W-:Y:S01]  /*183a0*/  FADD.FTZ R106, R144, R7 ;  /* 0x00000007906a7221 */ /* 0x000fe20000010000 */
[----:B------:R-:W-:-:S03]  /*183b0*/  F2FP.F16.F32.PACK_AB R144, R99, R144 ;  /* 0x000000906390723e */ /* 0x000fc600000000ff */
[----:B------:R-:W-:Y:S02]  /*183c0*/  FADD.FTZ R7, R99, R106 ;  /* 0x0000006a63077221 */ /* 0x000fe40000010000 */
[----:B------:R-:W1:Y:S01]  /*183d0*/  MUFU.EX2 R94, R94 ;  /* 0x0000005e005e7308 */ /* 0x000e620000000800 */
[----:B---3--:R-:W-:Y:S01]  /*183e0*/  FADD.FTZ R4, R92, R3 ;  /* 0x000000035c047221 */ /* 0x008fe20000010000 */
[----:B------:R-:W-:Y:S01]  /*183f0*/  FADD.FTZ R106, R146, R7 ;  /* 0x00000007926a7221 */ /* 0x000fe20000010000 */
[C---:B------:R-:W-:Y:S02]  /*18400*/  F2FP.F16.F32.PACK_AB R146, R103.reuse, R146 ;  /* 0x000000926792723e */ /* 0x040fe400000000ff */
[----:B------:R-:W-:Y:S01]  /*18410*/  F2FP.F16.F32.PACK_AB R153, R92, R153 ;  /* 0x000000995c99723e */ /* 0x000fe200000000ff */
[----:B------:R-:W-:Y:S02]  /*18420*/  FADD.FTZ R7, R103, R106 ;  /* 0x0000006a67077221 */ /* 0x000fe40000010000 */
[----:B------:R-:W3:Y:S01]  /*18430*/  MUFU.EX2 R149, R149 ;  /* 0x0000009500957308 */ /* 0x000ee20000000800 */
[----:B--2---:R-:W-:Y:S01]  /*18440*/  FADD.FTZ R3, R155, R4 ;  /* 0x000000049b037221 */ /* 0x004fe20000010000 */
[----:B------:R-:W-:Y:S01]  /*18450*/  FADD.FTZ R106, R140, R7 ;  /* 0x000000078c6a7221 */ /* 0x000fe20000010000 */
[----:B------:R-:W-:-:S03]  /*18460*/  F2FP.F16.F32.PACK_AB R140, R105, R140 ;  /* 0x0000008c698c723e */ /* 0x000fc600000000ff */
[----:B------:R-:W-:Y:S02]  /*18470*/  FADD.FTZ R106, R105, R106 ;  /* 0x0000006a696a7221 */ /* 0x000fe40000010000 */
[----:B------:R-:W2:Y:S01]  /*18480*/  MUFU.EX2 R98, R98 ;  /* 0x0000006200627308 */ /* 0x000ea20000000800 */
[C---:B-1----:R-:W-:Y:S01]  /*18490*/  FADD.FTZ R4, R94.reuse, R3 ;  /* 0x000000035e047221 */ /* 0x042fe20000010000 */
[----:B------:R-:W-:Y:S01]  /*184a0*/  FADD.FTZ R7, R107, R106 ;  /* 0x0000006a6b077221 */ /* 0x000fe20000010000 */
[----:B------:R-:W-:-:S05]  /*184b0*/  F2FP.F16.F32.PACK_AB R155, R94, R155 ;  /* 0x0000009b5e9b723e */ /* 0x000fca00000000ff */
[----:B------:R-:W1:Y:S01]  /*184c0*/  MUFU.EX2 R151, R151 ;  /* 0x0000009700977308 */ /* 0x000e620000000800 */
[----:B---3--:R-:W-:-:S07]  /*184d0*/  FADD.FTZ R3, R149, R4 ;  /* 0x0000000495037221 */ /* 0x008fce0000010000 */
        /* <DEDUP_REMOVED lines=29> */
[C---:B---3--:R-:W-:Y:S01]  /*186b0*/  FADD.FTZ R3, R108.reuse, R3 ;  /* 0x000000036c037221 */ /* 0x048fe20000010000 */
[----:B------:R-:W-:-:S06]  /*186c0*/  F2FP.F16.F32.PACK_AB R143, R108, R143 ;  /* 0x0000008f6c8f723e */ /* 0x000fcc00000000ff */
[----:B------:R-:W3:Y:S01]  /*186d0*/  MUFU.EX2 R109, R109 ;  /* 0x0000006d006d7308 */ /* 0x000ee20000000800 */
[----:B--2---:R-:W-:-:S07]  /*186e0*/  FADD.FTZ R96, R136, R7 ;  /* 0x0000000788607221 */ /* 0x004fce0000010000 */
[----:B------:R-:W2:Y:S01]  /*186f0*/  MUFU.EX2 R122, R122 ;  /* 0x0000007a007a7308 */ /* 0x000ea20000000800 */
[----:B-1----:R-:W-:-:S07]  /*18700*/  FADD.FTZ R3, R112, R3 ;  /* 0x0000000370037221 */ /* 0x002fce0000010000 */
[----:B------:R-:W1:Y:S01]  /*18710*/  MUFU.EX2 R138, R138 ;  /* 0x0000008a008a7308 */ /* 0x000e620000000800 */
[C---:B---3--:R-:W-:Y:S01]  /*18720*/  FADD.FTZ R7, R109.reuse, R96 ;  /* 0x000000606d077221 */ /* 0x048fe20000010000 */
[----:B------:R-:W-:-:S06]  /*18730*/  F2FP.F16.F32.PACK_AB R136, R109, R136 ;  /* 0x000000886d88723e */ /* 0x000fcc00000000ff */
[----:B------:R-:W3:Y:S01]  /*18740*/  MUFU.EX2 R124, R124 ;  /* 0x0000007c007c7308 */ /* 0x000ee20000000800 */
[C---:B--2---:R-:W-:Y:S01]  /*18750*/  FADD.FTZ R3, R122.reuse, R3 ;  /* 0x000000037a037221 */ /* 0x044fe20000010000 */
[----:B------:R-:W-:-:S06]  /*18760*/  F2FP.F16.F32.PACK_AB R137, R122, R112 ;  /* 0x000000707a89723e */ /* 0x000fcc00000000ff */
[----:B------:R-:W2:Y:S01]  /*18770*/  MUFU.EX2 R97, R97 ;  /* 0x0000006100617308 */ /* 0x000ea20000000800 */
[----:B-1----:R-:W-:Y:S01]  /*18780*/  FADD.FTZ R96, R138, R7 ;  /* 0x000000078a607221 */ /* 0x002fe20000010000 */
[----:B------:R-:W-:-:S06]  /*18790*/  IMAD.MOV.U32 R7, RZ, RZ, R88 ;  /* 0x000000ffff077224 */ /* 0x000fcc00078e0058 */
[----:B------:R-:W1:Y:S01]  /*187a0*/  MUFU.EX2 R111, R111 ;  /* 0x0000006f006f7308 */ /* 0x000e620000000800 */
[----:B---3--:R-:W-:Y:S01]  /*187b0*/  FADD.FTZ R3, R124, R3 ;  /* 0x000000037c037221 */ /* 0x008fe20000010000 */
[C---:B--2---:R-:W-:Y:S01]  /*187c0*/  FADD.FTZ R4, R97.reuse, R96 ;  /* 0x0000006061047221 */ /* 0x044fe20000010000 */
[----:B------:R-:W-:Y:S02]  /*187d0*/  F2FP.F16.F32.PACK_AB R138, R97, R138 ;  /* 0x0000008a618a723e */ /* 0x000fe400000000ff */
[C---:B-1----:R-:W-:Y:S01]  /*187e0*/  FADD.FTZ R3, R111.reuse, R3 ;  /* 0x000000036f037221 */ /* 0x042fe20000010000 */
[----:B------:R-:W-:Y:S01]  /*187f0*/  F2FP.F16.F32.PACK_AB R139, R111, R124 ;  /* 0x0000007c6f8b723e */ /* 0x000fe200000000ff */
[----:B0-----:R-:W-:Y:S06]  /*18800*/  @P2 BRA `(.L_x_1550) ;  /* 0xffffffc8005c2947 */ /* 0x001fec000383ffff */
[----:B------:R-:W-:Y:S05]  /*18810*/  BSYNC B0 ;  /* 0x0000000000007941 */ /* 0x000fea0003800000 */
.L_x_1531:
[----:B------:R-:W-:Y:S01]  /*18820*/  IMAD.MOV.U32 R7, RZ, RZ, R88 ;  /* 0x000000ffff077224 */ /* 0x000fe200078e0058 */
[----:B------:R-:W-:Y:S01]  /*18830*/  MOV R6, R10 ;  /* 0x0000000a00067202 */ /* 0x000fe20000000f00 */
[----:B------:R-:W-:Y:S02]  /*18840*/  IMAD.MOV.U32 R160, RZ, RZ, R170 ;  /* 0x000000ffffa07224 */ /* 0x000fe400078e00aa */
[----:B------:R-:W-:-:S07]  /*18850*/  IMAD.MOV.U32 R161, RZ, RZ, R171 ;  /* 0x000000ffffa17224 */ /* 0x000fce00078e00ab */
.L_x_1530:
[----:B------:R-:W-:Y:S05]  /*18860*/  BSYNC B1 ;  /* 0x0000000000017941 */ /* 0x000fea0003800000 */
.L_x_1529:
[----:B------:R-:W0:Y:S01]  /*18870*/  LDC R9, c[0x0][0x9e4] ;  /* 0x00027900ff097b82 */ /* 0x000e220000000800 */
[----:B------:R-:W-:Y:S01]  /*18880*/  IADD3 R10, R163, 0x80, -R164 ;  /* 0x00000080a30a7810 */ /* 0x000fe20007ffe8a4 */
[----:B------:R-:W-:-:S04]  /*18890*/  ULDC UR4, c[0x0][0x9dc] ;  /* 0x0002770000047ab9 */ /* 0x000fc80000000800 */
[----:B------:R-:W-:-:S05]  /*188a0*/  IMAD R10, R169, 0x80, R10 ;  /* 0x00000080a90a7824 */ /* 0x000fca00078e020a */
[----:B------:R-:W-:Y:S02]  /*188b0*/  IADD3 R12, R10, -UR4, RZ ;  /* 0x800000040a0c7c10 */ /* 0x000fe4000fffe0ff */
[----:B0-----:R-:W-:-:S13]  /*188c0*/  ISETP.GE.AND P2, PT, R9, 0x1, PT ;  /* 0x000000010900780c */ /* 0x001fda0003f46270 */
[----:B------:R-:W-:Y:S05]  /*188d0*/  @!P2 BRA `(.L_x_1551) ;  /* 0x000000000044a947 */ /* 0x000fea0003800000 */
        /* <DEDUP_REMOVED lines=10> */
.L_x_1553:
[----:B------:R-:W-:-:S13]  /*18980*/  ISETP.NE.AND P2, PT, R9, 0x1, PT ;  /* 0x000000010900780c */ /* 0x000fda0003f45270 */
[----:B------:R-:W0:Y:S02]  /*18990*/  @P2 LDC.64 R14, c[0x0][0x9e8] ;  /* 0x00027a00ff0e2b82 */ /* 0x000e240000000a00 */
[----:B0-----:R-:W-:-:S05]  /*189a0*/  @P2 IMAD.HI.U32 R14, R10, R14, RZ ;  /* 0x0000000e0a0e2227 */ /* 0x001fca00078e00ff */
[----:B------:R-:W-:-:S07]  /*189b0*/  @P2 SHF.R.U32.HI R10, RZ, R15, R14 ;  /* 0x0000000fff0a2219 */ /* 0x000fce000001160e */
.L_x_1554:
[----:B------:R-:W-:Y:S05]  /*189c0*/  BSYNC B0 ;  /* 0x0000000000007941 */ /* 0x000fea0003800000 */
.L_x_1552:
[----:B------:R-:W-:-:S05]  /*189d0*/  IMAD R13, R10, R9, RZ ;  /* 0x000000090a0d7224 */ /* 0x000fca00078e02ff */
[----:B------:R-:W-:-:S07]  /*189e0*/  VIMNMX R12, R12, R13, !PT ;  /* 0x0000000d0c0c7248 */ /* 0x000fce0007fe0100 */
.L_x_1551:
[----:B------:R-:W-:Y:S01]  /*189f0*/  VIADD R12, R12, 0x5f ;  /* 0x0000005f0c0c7836 */ /* 0x000fe20000000000 */
[----:B------:R-:W-:Y:S03]  /*18a00*/  BSSY B0, `(.L_x_1555) ;  /* 0x0000263000007945 */ /* 0x000fe60003800000 */
[----:B------:R-:W-:-:S05]  /*18a10*/  IMAD.HI R12, R12, 0x2aaaaaab, RZ ;  /* 0x2aaaaaab0c0c7827 */ /* 0x000fca00078e02ff */
[----:B------:R-:W-:-:S04]  /*18a20*/  SHF.R.U32.HI R13, RZ, 0x1f, R12 ;  /* 0x0000001fff0d7819 */ /* 0x000fc8000001160c */
[----:B------:R-:W-:-:S04]  /*18a30*/  LEA.HI.SX32 R13, R12, R13, 0x1c ;  /* 0x0000000d0c0d7211 */ /* 0x000fc800078fe2ff */
[----:B------:R-:W-:-:S04]  /*18a40*/  VIMNMX R14, R168, R13, !PT ;  /* 0x0000000da80e7248 */ /* 0x000fc80007fe0100 */
[----:B------:R-:W-:-:S13]  /*18a50*/  ISETP.GE.AND P2, PT, R8, R14, PT ;  /* 0x0000000e0800720c */ /* 0x000fda0003f46270 */
[----:B------:R-:W-:Y:S05]  /*18a60*/  @!P2 BRA `(.L_x_1556) ;  /* 0x000000240070a947 */ /* 0x000fea0003800000 */
[----:B------:R-:W-:Y:S01]  /*18a70*/  BSSY B1, `(.L_x_1556) ;  /* 0x000025b000017945 */ /* 0x000fe20003800000 */
[----:B------:R-:W-:Y:S01]  /*18a80*/  IMAD.MOV.U32 R13, RZ, RZ, R7 ;  /* 0x000000ffff0d7224 */ /* 0x000fe200078e0007 */
[----:B------:R-:W-:Y:S01]  /*18a90*/  MOV R20, R161 ;  /* 0x000000a100147202 */ /* 0x000fe20000000f00 */
[----:B------:R-:W-:Y:S02]  /*18aa0*/  IMAD.MOV.U32 R12, RZ, RZ, R6 ;  /* 0x000000ffff0c7224 */ /* 0x000fe400078e0006 */
[----:B------:R-:W-:-:S07]  /*18ab0*/  IMAD.MOV.U32 R21, RZ, RZ, R160 ;  /* 0x000000ffff157224 */ /* 0x000fce00078e00a0 */
.L_x_1567:
[----:B------:R-:W-:-:S05]  /*18ac0*/  VIADD R15, R21, 0x1 ;  /* 0x00000001150f7836 */ /* 0x000fca0000000000 */
[----:B------:R-:W-:-:S04]  /*18ad0*/  ISETP.NE.AND P2, PT, R15, 0x2, PT ;  /* 0x000000020f00780c */ /* 0x000fc80003f45270 */
[----:B------:R-:W-:Y:S02]  /*18ae0*/  SEL R15, R15, RZ, P2 ;  /* 0x000000ff0f0f7207 */ /* 0x000fe40001000000 */
[----:B------:R-:W-:-:S03]  /*18af0*/  SEL R161, RZ, 0x1, P2 ;  /* 0x00000001ffa17807 */ /* 0x000fc60001000000 */
[----:B------:R-:W-:Y:S01]  /*18b00*/  IMAD.MOV.U32 R160, RZ, RZ, R15 ;  /* 0x000000ffffa07224 */ /* 0x000fe200078e000f */
[----:B------:R-:W-:Y:S01]  /*18b10*/  LOP3.LUT R161, R20, R161, RZ, 0x3c, !PT ;  /* 0x000000a114a17212 */ /* 0x000fe200078e3cff */
[----:B------:R-:W-:Y:S06]  /*18b20*/  @!P0 BRA `(.L_x_1557) ;  /* 0x0000000000048947 */ /* 0x000fec0003800000 */
[----:B------:R-:W-:Y:S01]  /*18b30*/  BPT.TRAP 0x1 ;  /* 0x000000040000795c */ /* 0x000fe20000300000 */
.L_x_1557:
[----:B------:R-:W-:Y:S02]  /*18b40*/  LEA R10, R160, R18, 0x3 ;  /* 0x00000012a00a7211 */ /* 0x000fe400078e18ff */
[----:B------:R-:W-:-:S04]  /*18b50*/  SHF.L.U32 R11, R161, 0x1f, RZ ;  /* 0x0000001fa10b7819 */ /* 0x000fc800000006ff */
[----:B------:R0:W1:Y:S01]  /*18b60*/  SYNCS.PHASECHK.TRANS64.TRYWAIT P2, [R10+URZ+0x2a830], R11 ;  /* 0x02a8300b0a0075a7 */ /* 0x000062000804017f */
[----:B------:R-:W-:Y:S05]  /*18b70*/  @!P0 BRA `(.L_x_1558) ;  /* 0x0000000000048947 */ /* 0x000fea0003800000 */
[----:B------:R-:W-:Y:S01]  /*18b80*/  BPT.TRAP 0x1 ;  /* 0x000000040000795c */ /* 0x000fe20000300000 */
.L_x_1558:
[----:B------:R-:W-:Y:S01]  /*18b90*/  BSSY B2, `(.L_x_1559) ;  /* 0x0000006000027945 */ /* 0x000fe20003800000 */
[----:B------:R-:W-:Y:S02]  /*18ba0*/  IMAD R6, R160, 0x900, R5 ;  /* 0x00000900a0067824 */ /* 0x000fe400078e0205 */
[----:B------:R-:W-:Y:S01]  /*18bb0*/  IMAD.MOV.U32 R7, RZ, RZ, 0x40000040 ;  /* 0x40000040ff077424 */ /* 0x000fe200078e00ff */
[----:B-1----:R-:W-:Y:S06]  /*18bc0*/  @P2 BRA `(.L_x_1560) ;  /* 0x0000000000082947 */ /* 0x002fec0003800000 */
[----:B------:R-:W1:Y:S02]  /*18bd0*/  SYNCS.PHASECHK.TRANS64.TRYWAIT P2, [R10+URZ+0x2a830], R11 ;  /* 0x02a8300b0a0075a7 */ /* 0x000e64000804017f */
[----:B-1----:R-:W-:Y:S05]  /*18be0*/  @!P2 BRA `(.L_x_1561) ;  /* 0x000000fc00aca947 */ /* 0x002fea0003800000 */
.L_x_1560:
[----:B------:R-:W-:Y:S05]  /*18bf0*/  BSYNC B2 ;  /* 0x0000000000027941 */ /* 0x000fea0003800000 */
.L_x_1559:
[----:B------:R-:W2:Y:S04]  /*18c00*/  LDL.64 R88, [R1+0x38] ;  /* 0x0000380001587983 */ /* 0x000ea80000100a00 */
[----:B------:R-:W3:Y:S04]  /*18c10*/  LDL.64 R210, [R1+0x30] ;  /* 0x0000300001d27983 */ /* 0x000ee80000100a00 */
[----:B------:R-:W4:Y:S01]  /*18c20*/  LDL.64 R208, [R1+0x28] ;  /* 0x0000280001d07983 */ /* 0x000f220000100a00 */
[----:B------:R-:W-:-:S03]  /*18c30*/  R2UR UR6, R6 ;  /* 0x00000000060672ca */ /* 0x000fc600000e0000 */
[----:B------:R-:W5:Y:S01]  /*18c40*/  LDL.64 R206, [R1+0x20] ;  /* 0x0000200001ce7983 */ /* 0x000f620000100a00 */
[----:B------:R-:W-:Y:S01]  /*18c50*/  R2UR UR7, R7 ;  /* 0x00000000070772ca */ /* 0x000fe200000e0000 */
[----:B01----:R-:W-:Y:S02]  /*18c60*/  VIADD R10, R6, 0x2 ;  /* 0x00000002060a7836 */ /* 0x003fe40000000000 */
[----:B------:R-:W-:Y:S01]  /*18c70*/  IMAD.MOV.U32 R11, RZ, RZ, 0x40000040 ;  /* 0x40000040ff0b7424 */ /* 0x000fe200078e00ff */
        /* <DEDUP_REMOVED lines=171> */
.L_x_1562:
[----:B------:R-:W-:Y:S02]  /*19730*/  SHF.L.U32 R7, R20, 0x1f, RZ ;  /* 0x0000001f14077819 */ /* 0x000fe400000006ff */
[----:B------:R-:W-:-:S04]  /*19740*/  LEA R20, R21, R18, 0x3 ;  /* 0x0000001215147211 */ /* 0x000fc800078e18ff */
[----:B------:R0:W1:Y:S01]  /*19750*/  SYNCS.PHASECHK.TRANS64.TRYWAIT P2, [R20+URZ+0x2a850], R7 ;  /* 0x02a85007140075a7 */ /* 0x000062000804017f */
[----:B------:R-:W-:Y:S05]  /*19760*/  @!P0 BRA `(.L_x_1563) ;  /* 0x0000000000048947 */ /* 0x000fea0003800000 */
[----:B------:R-:W-:Y:S01]  /*19770*/  BPT.TRAP 0x1 ;  /* 0x000000040000795c */ /* 0x000fe20000300000 */
.L_x_1563:
[----:B------:R-:W-:Y:S04]  /*19780*/  BSSY B2, `(.L_x_1564) ;  /* 0x0000004000027945 */ /* 0x000fe80003800000 */
[----:B-1----:R-:W-:Y:S05]  /*19790*/  @P2 BRA `(.L_x_1565) ;  /* 0x0000000000082947 */ /* 0x002fea0003800000 */
[----:B------:R-:W1:Y:S02]  /*197a0*/  SYNCS.PHASECHK.TRANS64.TRYWAIT P2, [R20+URZ+0x2a850], R7 ;  /* 0x02a85007140075a7 */ /* 0x000e64000804017f */
[----:B-1----:R-:W-:Y:S05]  /*197b0*/  @!P2 BRA `(.L_x_1566) ;  /* 0x000000f000cca947 */ /* 0x002fea0003800000 */
.L_x_1565:
[----:B------:R-:W-:Y:S05]  /*197c0*/  BSYNC B2 ;  /* 0x0000000000027941 */ /* 0x000fea0003800000 */
.L_x_1564:
[----:B------:R-:W-:Y:S01]  /*197d0*/  VIADD R0, R18, 0x400 ;  /* 0x0000040012007836 */ /* 0x000fe20000000000 */
[----:B------:R-:W-:Y:S01]  /*197e0*/  WARPGROUP.ARRIVE ;  /* 0x00000000000079c5 */ /* 0x000fe20000000000 */
[----:B------:R-:W-:Y:S01]  /*197f0*/  IMAD.MOV.U32 R11, RZ, RZ, 0x40000040 ;  /* 0x40000040ff0b7424 */ /* 0x000fe200078e00ff */
[----:B01----:R-:W-:Y:S01]  /*19800*/  MOV R7, 0x40000040 ;  /* 0x4000004000077802 */ /* 0x003fe20000000f00 */
[----:B------:R-:W-:Y:S01]  /*19810*/  FMUL.FTZ R2, R88, UR51 ;  /* 0x0000003358027c20 */ /* 0x000fe20008410000 */
[----:B------:R-:W-:Y:S01]  /*19820*/  SHF.R.U32.HI R0, RZ, 0x4, R0 ;  /* 0x00000004ff007819 */ /* 0x000fe20000011600 */
[----:B------:R-:W-:Y:S01]  /*19830*/  FMUL.FTZ R192, R89, UR51 ;  /* 0x0000003359c07c20 */ /* 0x000fe20008410000 */
[----:B------:R-:W-:Y:S01]  /*19840*/  R2UR UR7, R11 ;  /* 0x000000000b0772ca */ /* 0x000fe200000e0000 */
        /* <DEDUP_REMOVED lines=11> */
[----:B------:R-:W1:Y:S01]  /*19900*/  MUFU.TANH R192, R192 ;  /* 0x000000c000c07308 */ /* 0x000e620000002400 */
[----:B------:R-:W-:Y:S01]  /*19910*/  FMUL.FTZ R214, R109, UR51 ;  /* 0x000000336dd67c20 */ /* 0x000fe20008410000 */
[----:B------:R-:W-:Y:S01]  /*19920*/  FMUL.FTZ R112, R112, UR51 ;  /* 0x0000003370707c20 */ /* 0x000fe20008410000 */
[C---:B------:R-:W-:Y:S01]  /*19930*/  VIADD R6, R10.reuse, 0x80 ;  /* 0x000000800a067836 */ /* 0x040fe20000000000 */
[----:B------:R-:W-:Y:S01]  /*19940*/  R2UR UR6, R10 ;  /* 0x000000000a0672ca */ /* 0x000fe200000e0000 */
[----:B------:R-:W-:Y:S01]  /*19950*/  FMUL.FTZ R216, R113, UR51 ;  /* 0x0000003371d87c20 */ /* 0x000fe20008410000 */
[----:B------:R-:W-:Y:S01]  /*19960*/  FMUL.FTZ R116, R116, UR51 ;  /* 0x0000003374747c20 */ /* 0x000fe20008410000 */
[----:B------:R-:W-:Y:S01]  /*19970*/  FMUL.FTZ R218, R117, UR51 ;  /* 0x0000003375da7c20 */ /* 0x000fe20008410000 */
[----:B------:R-:W2:Y:S01]  /*19980*/  MUFU.TANH R92, R92 ;  /* 0x0000005c005c7308 */ /* 0x000ea20000002400 */
        /* <DEDUP_REMOVED lines=8> */
[----:B------:R-:W-:Y:S01]  /*19a10*/  HGMMA.64x128x16.F32 R24, R156, gdesc[UR4].tnspB, R24, gsb0 ;  /* 0x41e000049c187df0 */ /* 0x000fe20008000818 */
[----:B------:R-:W-:Y:S01]  /*19a20*/  R2UR UR6, R6 ;  /* 0x00000000060672ca */ /* 0x000fe200000e0000 */
[----:B------:R-:W-:Y:S01]  /*19a30*/  VIADD R6, R10, 0x100 ;  /* 0x000001000a067836 */ /* 0x000fe20000000000 */
[----:B------:R-:W-:Y:S01]  /*19a40*/  R2UR UR7, R7 ;  /* 0x00000000070772ca */ /* 0x000fe200000e0000 */
[----:B------:R-:W-:Y:S01]  /*19a50*/  IMAD.MOV.U32 R7, RZ, RZ, 0x40000040 ;  /* 0x40000040ff077424 */ /* 0x000fe200078e00ff */
[----:B-1----:R-:W-:Y:S01]  /*19a60*/  FMNMX.FTZ R11, R192, R11, !PT ;  /* 0x0000000bc00b7209 */ /* 0x002fe20007810000 */
[----:B------:R-:W-:Y:S01]  /*19a70*/  FMUL.FTZ R222, R133, UR51 ;  /* 0x0000003385de7c20 */ /* 0x000fe20008410000 */
[----:B------:R-:W1:Y:S01]  /*19a80*/  MUFU.TANH R204, R204 ;  /* 0x000000cc00cc7308 */ /* 0x000e620000002400 */
[----:B------:R-:W-:Y:S01]  /*19a90*/  FMUL.FTZ R108, R111, UR51 ;  /* 0x000000336f6c7c20 */ /* 0x000fe20008410000 */
[----:B--2---:R-:W-:Y:S01]  /*19aa0*/  FMNMX.FTZ R11, R92, R11, !PT ;  /* 0x0000000b5c0b7209 */ /* 0x004fe20007810000 */
[----:B------:R-:W-:Y:S01]  /*19ab0*/  FMUL.FTZ R88, R90, UR51 ;  /* 0x000000335a587c20 */ /* 0x000fe20008410000 */
[----:B------:R-:W-:Y:S01]  /*19ac0*/  FMUL.FTZ R90, R91, UR51 ;  /* 0x000000335b5a7c20 */ /* 0x000fe20008410000 */
[----:B------:R-:W-:-:S02]  /*19ad0*/  IMAD.MOV.U32 R93, RZ, RZ, 0x40000040 ;  /* 0x40000040ff5d7424 */ /* 0x000fc400078e00ff */
        /* <DEDUP_REMOVED lines=11> */
[----:B-1----:R-:W-:Y:S01]  /*19b90*/  FMNMX.FTZ R11, R204, R11, !PT ;  /* 0x0000000bcc0b7209 */ /* 0x002fe20007810000 */
        /* <DEDUP_REMOVED lines=11> */
[C---:B------:R-:W-:Y:S01]  /*19c50*/  ISETP.GT.AND P2, PT, R8.reuse, R14, PT ;  /* 0x0000000e0800720c */ /* 0x040fe20003f44270 */
[----:B------:R-:W-:-:S02]  /*19c60*/  VIADD R8, R8, 0xffffffff ;  /* 0xffffffff08087836 */ /* 0x000fc40000000000 */
        /* <DEDUP_REMOVED lines=21> */
[----:B------:R-:W-:Y:S02]  /*19dc0*/  R2UR UR6, R6 ;  /* 0x00000000060672ca */ /* 0x000fe400000e0000 */
[----:B------:R-:W-:Y:S02]  /*19dd0*/  R2UR UR7, R7 ;  /* 0x00000000070772ca */ /* 0x000fe400000e0000 */
        /* <DEDUP_REMOVED lines=29> */
[----:B------:R-:W-:Y:S01]  /*19fb0*/  FMUL.FTZ R154, R121, UR51 ;  /* 0x00000033799a7c20 */ /* 0x000fe20008410000 */
[----:B------:R-:W-:-:S04]  /*19fc0*/  WARPGROUP.ARRIVE ;  /* 0x00000000000079c5 */ /* 0x000fc80000000000 */
[----:B------:R-:W0:Y:S02]  /*19fd0*/  MUFU.TANH R152, R0 ;  /* 0x0000000000987308 */ /* 0x000e240000002400 */
[----:B------:R-:W-:Y:S01]  /*19fe0*/  HGMMA.64x128x16.F32 R24, R148, gdesc[UR4].tnspB, R24, gsb0 ;  /* 0x41e0000494187df0 */ /* 0x000fe20008000818 */
[----:B------:R-:W-:Y:S01]  /*19ff0*/  R2UR UR7, R93 ;  /* 0x000000005d0772ca */ /* 0x000fe200000e0000 */
[----:B------:R-:W-:-:S04]  /*1a000*/  IMAD.MOV.U32 R93, RZ, RZ, 0x40000040 ;  /* 0x40000040ff5d7424 */ /* 0x000fc800078e00ff */
        /* <DEDUP_REMOVED lines=11> */
[----:B------:R-:W-:-:S04]  /*1a0c0*/  FMNMX.FTZ R11, R224, R11, !PT ;  /* 0x0000000be00b7209 */ /* 0x000fc80007810000 */
[----:B------:R-:W-:-:S05]  /*1a0d0*/  FMNMX.FTZ R11, R222, R11, !PT ;  /* 0x0000000bde0b7209 */ /* 0x000fca0007810000 */
[----:B------:R-:W0:Y:S02]  /*1a0e0*/  SHFL.BFLY PT, R0, R11, 0x2, 0x1f ;  /* 0x0c401f000b007f89 */ /* 0x000e2400000e0000 */
[----:B0-----:R-:W-:Y:S01]  /*1a0f0*/  FMNMX.FTZ R0, R11, R0, !PT ;  /* 0x000000000b007209 */ /* 0x001fe20007810000 */
[----:B------:R-:W-:-:S04]  /*1a100*/  IMAD.U32 R11, RZ, RZ, UR42 ;  /* 0x0000002aff0b7e24 */ /* 0x000fc8000f8e00ff */
[----:B------:R-:W0:Y:S02]  /*1a110*/  SHFL.BFLY PT, R7, R0, 0x1, 0x1f ;  /* 0x0c201f0000077f89 */ /* 0x000e2400000e0000 */
[----:B0-----:R-:W-:Y:S02]  /*1a120*/  FMNMX.FTZ R6, R0, R7, !PT ;  /* 0x0000000700067209 */ /* 0x001fe40007810000 */
[----:B------:R-:W-:-:S03]  /*1a130*/  FMNMX.FTZ R7, R88, R13, !PT ;  /* 0x0000000d58077209 */ /* 0x000fc60007810000 */
[----:B------:R-:W-:Y:S01]  /*1a140*/  FMUL.FTZ R111, R6, R11 ;  /* 0x0000000b066f7220 */ /* 0x000fe20000410000 */
[----:B------:R-:W-:Y:S01]  /*1a150*/  FMNMX.FTZ R7, R90, R7, !PT ;  /* 0x000000075a077209 */ /* 0x000fe20007810000 */
[----:B------:R-:W-:Y:S01]  /*1a160*/  FADD.FTZ R0, -R6, R12 ;  /* 0x0000000c06007221 */ /* 0x000fe20000010100 */
[----:B------:R-:W-:Y:S01]  /*1a170*/  IADD3 R12, R10, 0x280, RZ ;  /* 0x000002800a0c7810 */ /* 0x000fe20007ffe0ff */
[-CC-:B------:R-:W-:Y:S01]  /*1a180*/  FFMA.FTZ R91, R92, R11.reuse, -R111.reuse ;  /* 0x0000000b5c5b7223 */ /* 0x180fe2000001086f */
[----:B------:R-:W-:Y:S01]  /*1a190*/  IADD3 R92, R10, 0x180, RZ ;  /* 0x000001800a5c7810 */ /* 0x000fe20007ffe0ff */
[--C-:B------:R-:W-:Y:S01]  /*1a1a0*/  FFMA.FTZ R89, R2, R11, -R111.reuse ;  /* 0x0000000b02597223 */ /* 0x100fe2000001086f */
[----:B------:R-:W-:Y:S01]  /*1a1b0*/  FMNMX.FTZ R7, R94, R7, !PT ;  /* 0x000000075e077209 */ /* 0x000fe20007810000 */
[--C-:B------:R-:W-:Y:S01]  /*1a1c0*/  FFMA.FTZ R21, R204, R11, -R111.reuse ;  /* 0x0000000bcc157223 */ /* 0x100fe2000001086f */
[----:B------:R-:W-:Y:S01]  /*1a1d0*/  R2UR UR6, R92 ;  /* 0x000000005c0672ca */ /* 0x000fe200000e0000 */
[----:B------:R-:W-:Y:S01]  /*1a1e0*/  VIADD R92, R10, 0x200 ;  /* 0x000002000a5c7836 */ /* 0x000fe20000000000 */
        /* <DEDUP_REMOVED lines=19> */
[----:B------:R-:W-:Y:S01]  /*1a320*/  FFMA.FTZ R120, R222, R11, -R111 ;  /* 0x0000000bde787223 */ /* 0x000fe2000001086f */
[----:B------:R-:W-:Y:S01]  /*1a330*/  FMNMX.FTZ R7, R104, R7, !PT ;  /* 0x0000000768077209 */ /* 0x000fe20007810000 */
[----:B------:R-:W-:-:S02]  /*1a340*/  WARPGROUP.DEPBAR.LE gsb0, 0x0 ;  /* 0x00008000000079c5 */ /* 0x000fc40000010000 */
[----:B------:R-:W-:Y:S01]  /*1a350*/  WARPGROUP.ARRIVE ;  /* 0x00000000000079c5 */ /* 0x000fe20000000000 */
[----:B------:R-:W-:Y:S01]  /*1a360*/  FMNMX.FTZ R7, R106, R7, !PT ;  /* 0x000000076a077209 */ /* 0x000fe20007810000 */
[----:B------:R-:W-:Y:S01]  /*1a370*/  FMUL.FTZ R148, R123, UR51 ;  /* 0x000000337b947c20 */ /* 0x000fe20008410000 */
[----:B------:R-:W-:Y:S01]  /*1a380*/  FMUL.FTZ R150, R127, UR51 ;  /* 0x000000337f967c20 */ /* 0x000fe20008410000 */
[----:B------:R-:W-:Y:S01]  /*1a390*/  FMUL.FTZ R0, R0, R11 ;  /* 0x0000000b00007220 */ /* 0x000fe20000410000 */
[----:B------:R-:W-:Y:S01]  /*1a3a0*/  FMNMX.FTZ R7, R110, R7, !PT ;  /* 0x000000076e077209 */ /* 0x000fe20007810000 */
[----:B------:R-:W-:Y:S01]  /*1a3b0*/  HGMMA.64x128x16.F32 R24, R144, gdesc[UR4].tnspB, R24, gsb0 ;  /* 0x41e0000490187df0 */ /* 0x000fe20008000818 */
[----:B------:R-:W-:Y:S01]  /*1a3c0*/  R2UR UR6, R92 ;  /* 0x000000005c0672ca */ /* 0x000fe200000e0000 */
[----:B------:R-:W0:Y:S01]  /*1a3d0*/  MUFU.TANH R148, R148 ;  /* 0x0000009400947308 */ /* 0x000e220000002400 */
[----:B------:R-:W-:Y:S01]  /*1a3e0*/  FMNMX.FTZ R7, R108, R7, !PT ;  /* 0x000000076c077209 */ /* 0x000fe20007810000 */
[-CC-:B------:R-:W-:Y:S01]  /*1a3f0*/  FFMA.FTZ R92, R124, R11.reuse, -R111.reuse ;  /* 0x0000000b7c5c7223 */ /* 0x180fe2000001086f */
[----:B------:R-:W-:Y:S01]  /*1a400*/  R2UR UR7, R93 ;  /* 0x000000005d0772ca */ /* 0x000fe200000e0000 */
[----:B------:R-:W-:Y:S01]  /*1a410*/  FFMA.FTZ R93, R128, R11, -R111 ;  /* 0x0000000b805d7223 */ /* 0x000fe2000001086f */
[----:B------:R-:W-:-:S03]  /*1a420*/  FMNMX.FTZ R7, R114, R7, !PT ;  /* 0x0000000772077209 */ /* 0x000fc60007810000 */
[----:B------:R-:W1:Y:S01]  /*1a430*/  MUFU.TANH R150, R150 ;  /* 0x0000009600967308 */ /* 0x000e620000002400 */
[----:B------:R-:W-:-:S04]  /*1a440*/  FMNMX.FTZ R7, R132, R7, !PT ;  /* 0x0000000784077209 */ /* 0x000fc80007810000 */
[----:B------:R-:W-:-:S03]  /*1a450*/  FMNMX.FTZ R7, R118, R7, !PT ;  /* 0x0000000776077209 */ /* 0x000fc60007810000 */
[----:B------:R-:W-:Y:S01]  /*1a460*/  MUFU.EX2 R0, R0 ;  /* 0x0000000000007308 */ /* 0x000fe20000000800 */
[----:B------:R-:W-:-:S04]  /*1a470*/  FMNMX.FTZ R7, R226, R7, !PT ;  /* 0x00000007e2077209 */ /* 0x000fc80007810000 */
[----:B------:R-:W-:-:S03]  /*1a480*/  FMNMX.FTZ R7, R122, R7, !PT ;  /* 0x000000077a077209 */ /* 0x000fc60007810000 */
[----:B------:R-:W-:Y:S01]  /*1a490*/  MUFU.EX2 R89, R89 ;  /* 0x0000005900597308 */ /* 0x000fe20000000800 */
[----:B0-----:R-:W-:-:S04]  /*1a4a0*/  FMNMX.FTZ R7, R148, R7, !PT ;  /* 0x0000000794077209 */ /* 0x001fc80007810000 */
[----:B------:R-:W-:-:S03]  /*1a4b0*/  FMNMX.FTZ R7, R126, R7, !PT ;  /* 0x000000077e077209 */ /* 0x000fc60007810000 */
[----:B------:R-:W0:Y:S01]  /*1a4c0*/  MUFU.EX2 R192, R192 ;  /* 0x000000c000c07308 */ /* 0x000e220000000800 */
[----:B-1----:R-:W-:-:S04]  /*1a4d0*/  FMNMX.FTZ R7, R150, R7, !PT ;  /* 0x0000000796077209 */ /* 0x002fc80007810000 */
[----:B------:R-:W-:-:S03]  /*1a4e0*/  FMNMX.FTZ R7, R130, R7, !PT ;  /* 0x0000000782077209 */ /* 0x000fc60007810000 */
[----:B------:R-:W-:Y:S01]  /*1a4f0*/  MUFU.EX2 R91, R91 ;  /* 0x0000005b005b7308 */ /* 0x000fe20000000800 */
[----:B------:R-:W-:-:S04]  /*1a500*/  FMNMX.FTZ R7, R228, R7, !PT ;  /* 0x00000007e4077209 */ /* 0x000fc80007810000 */
[----:B------:R-:W-:-:S03]  /*1a510*/  FMNMX.FTZ R7, R134, R7, !PT ;  /* 0x0000000786077209 */ /* 0x000fc60007810000 */
[----:B------:R-:W1:Y:S01]  /*1a520*/  MUFU.EX2 R202, R202 ;  /* 0x000000ca00ca7308 */ /* 0x000e620000000800 */
[----:B------:R-:W-:Y:S02]  /*1a530*/  FMNMX.FTZ R7, R230, R7, !PT ;  /* 0x00000007e6077209 */ /* 0x000fe40007810000 */
[----:B0-----:R-:W-:-:S03]  /*1a540*/  F2FP.F16.F32.PACK_AB R156, R192, R89 ;  /* 0x00000059c09c723e */ /* 0x001fc600000000ff */
[----:B------:R-:W0:Y:S02]  /*1a550*/  SHFL.BFLY PT, R2, R7, 0x2, 0x1f ;  /* 0x0c401f0007027f89 */ /* 0x000e2400000e0000 */
[----:B------:R-:W-:Y:S08]  /*1a560*/  MUFU.EX2 R21, R21 ;  /* 0x0000001500157308 */ /* 0x000ff00000000800 */
[----:B------:R-:W2:Y:S01]  /*1a570*/  MUFU.EX2 R204, R204 ;  /* 0x000000cc00cc7308 */ /* 0x000ea20000000800 */
[----:B-1----:R-:W-:-:S07]  /*1a580*/  F2FP.F16.F32.PACK_AB R158, R202, R91 ;  /* 0x0000005bca9e723e */ /* 0x002fce00000000ff */
[----:B------:R-:W-:Y:S01]  /*1a590*/  MUFU.EX2 R101, R101 ;  /* 0x0000006500657308 */ /* 0x000fe20000000800 */
[----:B0-----:R-:W-:-:S07]  /*1a5a0*/  FMNMX.FTZ R2, R7, R2, !PT ;  /* 0x0000000207027209 */ /* 0x001fce0007810000 */
[----:B------:R-:W-:Y:S01]  /*1a5b0*/  MUFU.EX2 R206, R206 ;  /* 0x000000ce00ce7308 */ /* 0x000fe20000000800 */
[----:B--2---:R-:W-:Y:S01]  /*1a5c0*/  F2FP.F16.F32.PACK_AB R152, R204, R21 ;  /* 0x00000015cc98723e */ /* 0x004fe200000000ff */
[----:B------:R-:W0:Y:S06]  /*1a5d0*/  SHFL.BFLY PT, R7, R2, 0x1, 0x1f ;  /* 0x0c201f0002077f89 */ /* 0x000e2c00000e0000 */
[----:B------:R-:W-:Y:S08]  /*1a5e0*/  MUFU.EX2 R99, R99 ;  /* 0x0000006300637308 */ /* 0x000ff00000000800 */
[----:B------:R-:W-:Y:S08]  /*1a5f0*/  MUFU.EX2 R208, R208 ;  /* 0x000000d000d07308 */ /* 0x000ff00000000800 */
[----:B------:R-:W-:Y:S01]  /*1a600*/  MUFU.EX2 R97, R97 ;  /* 0x0000006100617308 */ /* 0x000fe20000000800 */
[----:B0-----:R-:W-:-:S05]  /*1a610*/  FMNMX.FTZ R7, R2, R7, !PT ;  /* 0x0000000702077209 */ /* 0x001fca0007810000 */
[----:B------:R-:W-:Y:S01]  /*1a620*/  FADD.FTZ R2, -R7, R13 ;  /* 0x0000000d07027221 */ /* 0x000fe20000010100 */
[----:B------:R-:W-:Y:S01]  /*1a630*/  IMAD.MOV.U32 R13, RZ, RZ, 0x40000040 ;  /* 0x40000040ff0d7424 */ /* 0x000fe200078e00ff */
[----:B------:R-:W-:Y:S02]  /*1a640*/  MUFU.EX2 R210, R210 ;  /* 0x000000d200d27308 */ /* 0x000fe40000000800 */
[----:B------:R-:W-:-:S06]  /*1a650*/  FMUL.FTZ R2, R2, R11 ;  /* 0x0000000b02027220 */ /* 0x000fcc0000410000 */
        /* <DEDUP_REMOVED lines=9> */
[-C--:B------:R-:W-:Y:S01]  /*1a6f0*/  FMUL.FTZ R111, R7, R11.reuse ;  /* 0x0000000b076f7220 */ /* 0x080fe20000410000 */
[----:B------:R-:W-:Y:S01]  /*1a700*/  HGMMA.64x128x16.F32 R24, R140, gdesc[UR4].tnspB, R24, gsb0 ;  /* 0x41e000048c187df0 */ /* 0x000fe20008000818 */
[----:B------:R-:W-:Y:S01]  /*1a710*/  R2UR UR6, R12 ;  /* 0x000000000c0672ca */ /* 0x000fe200000e0000 */
[----:B------:R-:W-:Y:S01]  /*1a720*/  @!P1 IMAD R12, R15, 0x8, R18 ;  /* 0x000000080f0c9824 */ /* 0x000fe200078e0212 */
[----:B------:R-:W-:Y:S01]  /*1a730*/  R2UR UR7, R13 ;  /* 0x000000000d0772ca */ /* 0x000fe200000e0000 */
[-CC-:B------:R-:W-:Y:S01]  /*1a740*/  FFMA.FTZ R157, R88, R11.reuse, -R111.reuse ;  /* 0x0000000b589d7223 */ /* 0x180fe2000001086f */
[-CC-:B------:R-:W-:Y:S01]  /*1a750*/  FFMA.FTZ R88, R90, R11.reuse, -R111.reuse ;  /* 0x0000000b5a587223 */ /* 0x180fe2000001086f */
[-CC-:B------:R-:W-:Y:S01]  /*1a760*/  FFMA.FTZ R159, R94, R11.reuse, -R111.reuse ;  /* 0x0000000b5e9f7223 */ /* 0x180fe2000001086f */
[-CC-:B------:R-:W-:Y:S01]  /*1a770*/  FFMA.FTZ R90, R170, R11.reuse, -R111.reuse ;  /* 0x0000000baa5a7223 */ /* 0x180fe2000001086f */
[-CC-:B------:R-:W-:Y:S01]  /*1a780*/  FFMA.FTZ R153, R96, R11.reuse, -R111.reuse ;  /* 0x0000000b60997223 */ /* 0x180fe2000001086f */
[----:B------:R-:W-:Y:S01]  /*1a790*/  @!P1 VIADD R12, R12, 0x2a840 ;  /* 0x0002a8400c0c9836 */ /* 0x000fe20000000000 */
[----:B------:R-:W0:Y:S01]  /*1a7a0*/  MUFU.EX2 R157, R157 ;  /* 0x0000009d009d7308 */ /* 0x000e220000000800 */
[-C--:B------:R-:W-:Y:S01]  /*1a7b0*/  FFMA.FTZ R94, R98, R11.reuse, -R111 ;  /* 0x0000000b625e7223 */ /* 0x080fe2000001086f */
[----:B------:R-:W-:Y:S01]  /*1a7c0*/  FFMA.FTZ R15, R0, R4, R89 ;  /* 0x00000004000f7223 */ /* 0x000fe20000010059 */
[-CC-:B------:R-:W-:Y:S01]  /*1a7d0*/  FFMA.FTZ R155, R100, R11.reuse, -R111.reuse ;  /* 0x0000000b649b7223 */ /* 0x180fe2000001086f */
[----:B------:R-:W-:Y:S01]  /*1a7e0*/  @!P1 PRMT R13, RZ, 0x654, R12 ;  /* 0x00000654ff0d9816 */ /* 0x000fe2000000000c */
[-C--:B------:R-:W-:Y:S01]  /*1a7f0*/  FFMA.FTZ R96, R102, R11.reuse, -R111 ;  /* 0x0000000b66607223 */ /* 0x080fe2000001086f */
[----:B------:R-:W-:Y:S01]  /*1a800*/  FADD.FTZ R4, R192, R15 ;  /* 0x0000000fc0047221 */ /* 0x000fe20000010000 */
        /* <DEDUP_REMOVED lines=13> */
[-CC-:B------:R-:W-:Y:S01]  /*1a8e0*/  FFMA.FTZ R228, R228, R11.reuse, -R111.reuse ;  /* 0x0000000be4e47223 */ /* 0x180fe2000001086f */
[----:B------:R-:W-:Y:S01]  /*1a8f0*/  FFMA.FTZ R134, R134, R11, -R111 ;  /* 0x0000000b86867223 */ /* 0x000fe2000001086f */
[----:B------:R-:W-:-:S02]  /*1a900*/  F2FP.F16.F32.PACK_AB R154, R206, R101 ;  /* 0x00000065ce9a723e */ /* 0x000fc400000000ff */
        /* <DEDUP_REMOVED lines=18> */
[----:B------:R-:W-:Y:S01]  /*1aa30*/  MUFU.EX2 R95, R95 ;  /* 0x0000005f005f7308 */ /* 0x000fe20000000800 */
[----:B------:R-:W-:Y:S07]  /*1aa40*/  HGMMA.64x128x16.F32 R24, R136, gdesc[UR4].tnspB, R24, gsb0 ;  /* 0x41e0000488187df0 */ /* 0x000fee0008000818 */
[----:B------:R-:W-:Y:S08]  /*1aa50*/  MUFU.EX2 R141, R141 ;  /* 0x0000008d008d7308 */ /* 0x000ff00000000800 */
[----:B------:R-:W0:Y:S08]  /*1aa60*/  MUFU.EX2 R112, R112 ;  /* 0x0000007000707308 */ /* 0x000e300000000800 */
[----:B------:R-:W-:Y:S08]  /*1aa70*/  MUFU.EX2 R107, R107 ;  /* 0x0000006b006b7308 */ /* 0x000ff00000000800 */
[----:B------:R-:W-:Y:S01]  /*1aa80*/  MUFU.EX2 R126, R126 ;  /* 0x0000007e007e7308 */ /* 0x000fe20000000800 */
[----:B0-----:R-:W-:-:S07]  /*1aa90*/  F2FP.F16.F32.PACK_AB R140, R112, R95 ;  /* 0x0000005f708c723e */ /* 0x001fce00000000ff */
[----:B------:R-:W0:Y:S08]  /*1aaa0*/  MUFU.EX2 R92, R92 ;  /* 0x0000005c005c7308 */ /* 0x000e300000000800 */
[----:B------:R1:W-:Y:S08]  /*1aab0*/  MUFU.EX2 R143, R150 ;  /* 0x00000096008f7308 */ /* 0x0003f00000000800 */
[----:B------:R-:W-:Y:S01]  /*1aac0*/  MUFU.EX2 R93, R93 ;  /* 0x0000005d005d7308 */ /* 0x000fe20000000800 */
[----:B-1----:R-:W-:-:S02]  /*1aad0*/  F2FP.F16.F32.PACK_AB R150, R210, R97 ;  /* 0x00000061d296723e */ /* 0x002fc400000000ff */
[----:B0-----:R-:W-:-:S05]  /*1aae0*/  F2FP.F16.F32.PACK_AB R142, R92, R107 ;  /* 0x0000006b5c8e723e */ /* 0x001fca00000000ff */
[----:B------:R-:W-:Y:S08]  /*1aaf0*/  MUFU.EX2 R130, R130 ;  /* 0x0000008200827308 */ /* 0x000ff00000000800 */
[----:B------:R-:W0:Y:S08]  /*1ab00*/  MUFU.EX2 R116, R116 ;  /* 0x0000007400747308 */ /* 0x000e300000000800 */
[----:B------:R-:W-:Y:S08]  /*1ab10*/  MUFU.EX2 R109, R109 ;  /* 0x0000006d006d7308 */ /* 0x000ff00000000800 */
[----:B------:R-:W-:Y:S08]  /*1ab20*/  MUFU.EX2 R134, R134 ;  /* 0x0000008600867308 */ /* 0x000ff00000000800 */
[----:B------:R-:W1:Y:S01]  /*1ab30*/  MUFU.EX2 R120, R120 ;  /* 0x0000007800787308 */ /* 0x000e620000000800 */
[----:B------:R-:W-:-:S02]  /*1ab40*/  WARPGROUP.DEPBAR.LE gsb0, 0x0 ;  /* 0x00008000000079c5 */ /* 0x000fc40000010000 */
[----:B------:R2:W-:Y:S05]  /*1ab50*/  @!P1 SYNCS.ARRIVE.TRANS64.RED.A1T0 RZ, [R13+URZ], RZ ;  /* 0x000000ff0dff99a7 */ /* 0x0005ea000810043f */
[----:B------:R-:W-:Y:S01]  /*1ab60*/  MUFU.EX2 R137, R228 ;  /* 0x000000e400897308 */ /* 0x000fe20000000800 */
[----:B0-----:R-:W-:Y:S02]  /*1ab70*/  F2FP.F16.F32.PACK_AB R136, R116, R93 ;  /* 0x0000005d7488723e */ /* 0x001fe400000000ff */
[----:B-1----:R-:W-:Y:S02]  /*1ab80*/  F2FP.F16.F32.PACK_AB R138, R120, R109 ;  /* 0x0000006d788a723e */ /* 0x002fe400000000ff */
[----:B--2---:R-:W-:Y:S01]  /*1ab90*/  @!P1 IADD3 R13, R20, 0x2a860, RZ ;  /* 0x0002a860140d9810 */ /* 0x004fe20007ffe0ff */
[----:B------:R-:W-:Y:S01]  /*1aba0*/  FADD.FTZ R20, R88, R3 ;  /* 0x0000000358147221 */ /* 0x000fe20000010000 */
[----:B------:R-:W-:Y:S01]  /*1abb0*/  FADD.FTZ R3, R91, R4 ;  /* 0x000000045b037221 */ /* 0x000fe20000010000 */
[----:B------:R-:W-:Y:S01]  /*1abc0*/  FFMA.FTZ R4, R226, R11, -R111 ;  /* 0x0000000be2047223 */ /* 0x000fe2000001086f */
[----:B------:R-:W-:Y:S01]  /*1abd0*/  @!P1 PRMT R15, RZ, 0x654, R13 ;  /* 0x00000654ff0f9816 */ /* 0x000fe2000000000d */
[----:B------:R-:W-:Y:S01]  /*1abe0*/  FADD.FTZ R13, R159, R20 ;  /* 0x000000149f0d7221 */ /* 0x000fe20000010000 */
[----:B------:R-:W-:Y:S01]  /*1abf0*/  FADD.FTZ R20, R202, R3 ;  /* 0x00000003ca147221 */ /* 0x000fe20000010000 */
[C---:B------:R-:W-:Y:S01]  /*1ac00*/  F2FP.F16.F32.PACK_AB R159, R90.reuse, R159 ;  /* 0x0000009f5a9f723e */ /* 0x040fe200000000ff */
[----:B------:R0:W-:Y:S01]  /*1ac10*/  @!P1 SYNCS.ARRIVE.TRANS64.RED.A1T0 RZ, [R15+URZ], RZ ;  /* 0x000000ff0fff99a7 */ /* 0x0001e2000810043f */
[----:B------:R-:W-:Y:S01]  /*1ac20*/  FADD.FTZ R100, R90, R13 ;  /* 0x0000000d5a647221 */ /* 0x000fe20000010000 */
[----:B------:R-:W-:Y:S01]  /*1ac30*/  FADD.FTZ R3, R21, R20 ;  /* 0x0000001415037221 */ /* 0x000fe20000010000 */
[----:B------:R-:W1:Y:S01]  /*1ac40*/  MUFU.EX2 R4, R4 ;  /* 0x0000000400047308 */ /* 0x000e620000000800 */
[-C--:B------:R-:W-:Y:S01]  /*1ac50*/  FFMA.FTZ R20, R148, R11.reuse, -R111 ;  /* 0x0000000b94147223 */ /* 0x080fe2000001086f */
[----:B------:R-:W-:Y:S01]  /*1ac60*/  FADD.FTZ R13, R153, R100 ;  /* 0x00000064990d7221 */ /* 0x000fe20000010000 */
[----:B------:R-:W-:Y:S01]  /*1ac70*/  FADD.FTZ R100, R204, R3 ;  /* 0x00000003cc647221 */ /* 0x000fe20000010000 */
[----:B------:R-:W-:Y:S01]  /*1ac80*/  FFMA.FTZ R111, R230, R11, -R111 ;  /* 0x0000000be66f7223 */ /* 0x000fe2000001086f */
[C---:B------:R-:W-:Y:S01]  /*1ac90*/  F2FP.F16.F32.PACK_AB R153, R94.reuse, R153 ;  /* 0x000000995e99723e */ /* 0x040fe200000000ff */
[----:B------:R-:W-:Y:S01]  /*1aca0*/  FADD.FTZ R102, R94, R13 ;  /* 0x0000000d5e667221 */ /* 0x000fe20000010000 */
[----:B------:R-:W-:Y:S01]  /*1acb0*/  FADD.FTZ R3, R101, R100 ;  /* 0x0000006465037221 */ /* 0x000fe20000010000 */
[----:B------:R-:W-:Y:S01]  /*1acc0*/  MUFU.EX2 R20, R20 ;  /* 0x0000001400147308 */ /* 0x000fe20000000800 */
[----:B------:R-:W-:Y:S01]  /*1acd0*/  F2FP.F16.F32.PACK_AB R148, R208, R99 ;  /* 0x00000063d094723e */ /* 0x000fe200000000ff */
[----:B------:R-:W-:Y:S01]  /*1ace0*/  FADD.FTZ R13, R155, R102 ;  /* 0x000000669b0d7221 */ /* 0x000fe20000010000 */
[----:B------:R-:W-:Y:S01]  /*1acf0*/  FADD.FTZ R100, R206, R3 ;  /* 0x00000003ce647221 */ /* 0x000fe20000010000 */
[----:B------:R-:W-:Y:S01]  /*1ad00*/  F2FP.F16.F32.PACK_AB R155, R96, R155 ;  /* 0x0000009b609b723e */ /* 0x000fe200000000ff */
[----:B------:R-:W-:-:S02]  /*1ad10*/  IMAD.MOV.U32 R21, RZ, RZ, R160 ;  /* 0x000000ffff157224 */ /* 0x000fc400078e00a0 */
[----:B------:R-:W-:Y:S01]  /*1ad20*/  FADD.FTZ R102, R96, R13 ;  /* 0x0000000d60667221 */ /* 0x000fe20000010000 */
[----:B------:R-:W-:Y:S01]  /*1ad30*/  FADD.FTZ R3, R99, R100 ;  /* 0x0000006463037221 */ /* 0x000fe20000010000 */
[----:B------:R-:W2:Y:S02]  /*1ad40*/  MUFU.EX2 R111, R111 ;  /* 0x0000006f006f7308 */ /* 0x000ea40000000800 */
        /* <DEDUP_REMOVED lines=16> */
[----:B------:R-:W-:Y:S01]  /*1ae50*/  F2FP.F16.F32.PACK_AB R146, R105, R146 ;  /* 0x000000926992723e */ /* 0x000fe200000000ff */
[----:B------:R-:W-:Y:S02]  /*1ae60*/  IMAD.MOV.U32 R12, RZ, RZ, R6 ;  /* 0x000000ffff0c7224 */ /* 0x000fe400078e0006 */
[----:B------:R-:W-:Y:S01]  /*1ae70*/  FADD.FTZ R3, R147, R88 ;  /* 0x0000005893037221 */ /* 0x000fe20000010000 */
[----:B------:R-:W-:Y:S01]  /*1ae80*/  FADD.FTZ R90, R105, R90 ;  /* 0x0000005a695a7221 */ /* 0x000fe20000010000 */
[C---:B-1----:R-:W-:Y:S02]  /*1ae90*/  F2FP.F16.F32.PACK_AB R147, R4.reuse, R147 ;  /* 0x000000930493723e */ /* 0x042fe400000000ff */
[----:B------:R-:W-:Y:S01]  /*1aea0*/  FADD.FTZ R88, R4, R3 ;  /* 0x0000000304587221 */ /* 0x000fe20000010000 */
[----:B------:R-:W-:Y:S01]  /*1aeb0*/  FADD.FTZ R3, R95, R90 ;  /* 0x0000005a5f037221 */ /* 0x000fe20000010000 */
[----:B--2---:R-:W-:-:S02]  /*1aec0*/  F2FP.F16.F32.PACK_AB R139, R111, R134 ;  /* 0x000000866f8b723e */ /* 0x004fc400000000ff */
[----:B------:R-:W-:Y:S01]  /*1aed0*/  FADD.FTZ R13, R141, R88 ;  /* 0x000000588d0d7221 */ /* 0x000fe20000010000 */
[----:B------:R-:W-:Y:S01]  /*1aee0*/  FADD.FTZ R10, R112, R3 ;  /* 0x00000003700a7221 */ /* 0x000fe20000010000 */
[C---:B------:R-:W-:Y:S02]  /*1aef0*/  F2FP.F16.F32.PACK_AB R141, R20.reuse, R141 ;  /* 0x0000008d148d723e */ /* 0x040fe400000000ff */
[----:B------:R-:W-:Y:S01]  /*1af00*/  FADD.FTZ R13, R20, R13 ;  /* 0x0000000d140d7221 */ /* 0x000fe20000010000 */
[----:B------:R-:W-:Y:S01]  /*1af10*/  FADD.FTZ R3, R107, R10 ;  /* 0x0000000a6b037221 */ /* 0x000fe20000010000 */
[----:B------:R-:W-:Y:S02]  /*1af20*/  IMAD.MOV.U32 R20, RZ, RZ, R161 ;  /* 0x000000ffff147224 */ /* 0x000fe400078e00a1 */
[----:B------:R-:W-:Y:S01]  /*1af30*/  FADD.FTZ R13, R126, R13 ;  /* 0x0000000d7e0d7221 */ /* 0x000fe20000010000 */
[----:B------:R-:W-:-:S03]  /*1af40*/  FADD.FTZ R10, R92, R3 ;  /* 0x000000035c0a7221 */ /* 0x000fc60000010000 */
[----:B------:R-:W-:Y:S01]  /*1af50*/  FADD.FTZ R13, R143, R13 ;  /* 0x0000000d8f0d7221 */ /* 0x000fe20000010000 */
[----:B------:R-:W-:Y:S01]  /*1af60*/  FADD.FTZ R3, R93, R10 ;  /* 0x0000000a5d037221 */ /* 0x000fe20000010000 */
[----:B------:R-:W-:Y:S02]  /*1af70*/  F2FP.F16.F32.PACK_AB R143, R143, R126 ;  /* 0x0000007e8f8f723e */ /* 0x000fe400000000ff */
        /* <DEDUP_REMOVED lines=8> */
[----:B------:R-:W-:Y:S01]  /*1b000*/  MOV R13, R7 ;  /* 0x00000007000d7202 */ /* 0x000fe20000000f00 */
[----:B0-----:R-:W-:Y:S06]  /*1b010*/  @P2 BRA `(.L_x_1567) ;  /* 0xffffffd800a82947 */ /* 0x001fec000383ffff */
[----:B------:R-:W-:Y:S05]  /*1b020*/  BSYNC B1 ;  /* 0x0000000000017941 */ /* 0x000fea0003800000 */
.L_x_1556:
[----:B------:R-:W-:Y:S05]  /*1b030*/  BSYNC B0 ;  /* 0x0000000000007941 */ /* 0x000fea0003800000 */
.L_x_1555:
[----:B------:R-:W-:Y:S01]  /*1b040*/  ISETP.GE.AND P2, PT, R8, R168, PT ;  /* 0x000000a80800720c */ /* 0x000fe20003f46270 */
[----:B------:R-:W-:-:S12]  /*1b050*/  BSSY B0, `(.L_x_1568) ;  /* 0x0000373000007945 */ /* 0x000fd80003800000 */
[----:B------:R-:W-:Y:S05]  /*1b060*/  @!P2 BRA `(.L_x_1569) ;  /* 0x0000003400c4a947 */ /* 0x000fea0003800000 */
[----:B------:R-:W-:Y:S02]  /*1b070*/  IMAD R14, R169, 0x80, R179 ;  /* 0x00000080a90e7824 */ /* 0x000fe400078e02b3 */
[----:B------:R-:W-:Y:S02]  /*1b080*/  IMAD.MOV.U32 R12, RZ, RZ, R7 ;  /* 0x000000ffff0c7224 */ /* 0x000fe400078e0007 */
[----:B------:R-:W-:Y:S01]  /*1b090*/  IMAD.MOV.U32 R13, RZ, RZ, R6 ;  /* 0x000000ffff0d7224 */ /* 0x000fe200078e0006 */
[----:B------:R-:W-:Y:S01]  /*1b0a0*/  IADD3 R14, R14, 0x8, RZ ;  /* 0x000000080e0e7810 */ /* 0x000fe20007ffe0ff */
[----:B------:R-:W-:Y:S02]  /*1b0b0*/  IMAD.MOV.U32 R20, RZ, RZ, R161 ;  /* 0x000000ffff147224 */ /* 0x000fe400078e00a1 */
[----:B------:R-:W-:Y:S01]  /*1b0c0*/  IMAD.MOV.U32 R21, RZ, RZ, R160 ;  /* 0x000000ffff157224 */ /* 0x000fe200078e00a0 */
[----:B------:R-:W-:-:S07]  /*1b0d0*/  IADD3 R14, R14, R163, -R164 ;  /* 0x000000a30e0e7210 */ /* 0x000fce0007ffe8a4 */
.L_x_1588:
[----:B------:R-:W-:-:S04]  /*1b0e0*/  IADD3 R6, R21, 0x1, RZ ;  /* 0x0000000115067810 */ /* 0x000fc80007ffe0ff */
[----:B------:R-:W-:-:S04]  /*1b0f0*/  ISETP.NE.AND P2, PT, R6, 0x2, PT ;  /* 0x000000020600780c */ /* 0x000fc80003f45270 */
[----:B------:R-:W-:Y:S02]  /*1b100*/  SEL R161, RZ, 0x1, P2 ;  /* 0x00000001ffa17807 */ /* 0x000fe40001000000 */
[----:B------:R-:W-:Y:S02]  /*1b110*/  SEL R160, R6, RZ, P2 ;  /* 0x000000ff06a07207 */ /* 0x000fe40001000000 */
[----:B------:R-:W-:Y:S01]  /*1b120*/  LOP3.LUT R161, R20, R161, RZ, 0x3c, !PT ;  /* 0x000000a114a17212 */ /* 0x000fe200078e3cff */
[----:B------:R-:W-:Y:S06]  /*1b130*/  @!P0 BRA `(.L_x_1570) ;  /* 0x0000000000048947 */ /* 0x000fec0003800000 */
[----:B------:R-:W-:Y:S01]  /*1b140*/  BPT.TRAP 0x1 ;  /* 0x000000040000795c */ /* 0x000fe20000300000 */
.L_x_1570:
[----:B------:R-:W-:Y:S01]  /*1b150*/  IMAD R15, R160, 0x8, R18 ;  /* 0x00000008a00f7824 */ /* 0x000fe200078e0212 */
[----:B------:R-:W-:-:S04]  /*1b160*/  SHF.L.U32 R10, R161, 0x1f, RZ ;  /* 0x0000001fa10a7819 */ /* 0x000fc800000006ff */
[----:B------:R0:W1:Y:S01]  /*1b170*/  SYNCS.PHASECHK.TRANS64.TRYWAIT P2, [R15+URZ+0x2a830], R10 ;  /* 0x02a8300a0f0075a7 */ /* 0x000062000804017f */
[----:B------:R-:W-:Y:S05]  /*1b180*/  @!P0 BRA `(.L_x_1571) ;  /* 0x0000000000048947 */ /* 0x000fea0003800000 */
[----:B------:R-:W-:Y:S01]  /*1b190*/  BPT.TRAP 0x1 ;  /* 0x000000040000795c */ /* 0x000fe20000300000 */
.L_x_1571:
[----:B------:R-:W-:Y:S01]  /*1b1a0*/  BSSY B1, `(.L_x_1572) ;  /* 0x0000006000017945 */ /* 0x000fe20003800000 */
[----:B------:R-:W-:Y:S02]  /*1b1b0*/  IMAD R6, R160, 0x900, R5 ;  /* 0x00000900a0067824 */ /* 0x000fe400078e0205 */
[----:B------:R-:W-:Y:S01]  /*1b1c0*/  IMAD.MOV.U32 R7, RZ, RZ, 0x40000040 ;  /* 0x40000040ff077424 */ /* 0x000fe200078e00ff */
[----:B-1----:R-:W-:Y:S06]  /*1b1d0*/  @P2 BRA `(.L_x_1573) ;  /* 0x0000000000082947 */ /* 0x002fec0003800000 */
[----:B------:R-:W1:Y:S02]  /*1b1e0*/  SYNCS.PHASECHK.TRANS64.TRYWAIT P2, [R15+URZ+0x2a830], R10 ;  /* 0x02a8300a0f0075a7 */ /* 0x000e64000804017f */
[----:B-1----:R-:W-:Y:S05]  /*1b1f0*/  @!P2 BRA `(.L_x_1574) ;  /* 0x000000d80050a947 */ /* 0x002fea0003800000 */
.L_x_1573:
[----:B------:R-:W-:Y:S05]  /*1b200*/  BSYNC B1 ;  /* 0x0000000000017941 */ /* 0x000fea0003800000 */
.L_x_1572:
[----:B------:R-:W2:Y:S04]  /*1b210*/  LDL.64 R88, [R1+0x38] ;  /* 0x0000380001587983 */ /* 0x000ea80000100a00 */
[----:B------:R-:W3:Y:S04]  /*1b220*/  LDL.64 R210, [R1+0x30] ;  /* 0x0000300001d27983 */ /* 0x000ee80000100a00 */
[----:B------:R-:W4:Y:S01]  /*1b230*/  LDL.64 R208, [R1+0x28] ;  /* 0x0000280001d07983 */ /* 0x000f220000100a00 */
[----:B------:R-:W-:-:S03]  /*1b240*/  R2UR UR6, R6 ;  /* 0x00000000060672ca */ /* 0x000fc600000e0000 */
[----:B------:R-:W5:Y:S01]  /*1b250*/  LDL.64 R206, [R1+0x20] ;  /* 0x0000200001ce7983 */ /* 0x000f620000100a00 */
[----:B------:R-:W-:Y:S01]  /*1b260*/  R2UR UR7, R7 ;  /* 0x00000000070772ca */ /* 0x000fe200000e0000 */
[----:B01----:R-:W-:Y:S01]  /*1b270*/  VIADD R10, R6, 0x2 ;  /* 0x00000002060a7836 */ /* 0x003fe20000000000 */
[----:B------:R-:W-:Y:S01]  /*1b280*/  MOV R11, 0x40000040 ;  /* 0x40000040000b7802 */ /* 0x000fe20000000f00 */
        /* <DEDUP_REMOVED lines=24> */
[----:B------:R-:W-:Y:S01]  /*1b410*/  HGMMA.64x96x16.F32 R88, gdesc[UR4], R88, gsb0 ;  /* 0x01600000045879f0 */ /* 0x000fe20008000858 */
[----:B------:R-:W-:Y:S02]  /*1b420*/  R2UR UR6, R10 ;  /* 0x000000000a0672ca */ /* 0x000fe400000e0000 */
[----:B------:R-:W-:Y:S02]  /*1b430*/  R2UR UR7, R11 ;  /* 0x000000000b0772ca */ /* 0x000fe400000e0000 */
[----:B-----5:R-:W-:Y:S02]  /*1b440*/  R2UR UR4, R206 ;  /* 0x00000000ce0472ca */ /* 0x020fe400000e0000 */
        /* <DEDUP_REMOVED lines=143> */
.L_x_1575:
[----:B------:R-:W-:Y:S01]  /*1bd40*/  SHF.L.U32 R7, R20, 0x1f, RZ ;  /* 0x0000001f14077819 */ /* 0x000fe200000006ff */
[----:B------:R-:W-:-:S04]  /*1bd50*/  IMAD R10, R21, 0x8, R18 ;  /* 0x00000008150a7824 */ /* 0x000fc800078e0212 */
[----:B------:R0:W1:Y:S01]  /*1bd60*/  SYNCS.PHASECHK.TRANS64.TRYWAIT P2, [R10+URZ+0x2a850], R7 ;  /* 0x02a850070a0075a7 */ /* 0x000062000804017f */
[----:B------:R-:W-:Y:S05]  /*1bd70*/  @!P0 BRA `(.L_x_1576) ;  /* 0x0000000000048947 */ /* 0x000fea0003800000 */
[----:B------:R-:W-:Y:S01]  /*1bd80*/  BPT.TRAP 0x1 ;  /* 0x000000040000795c */ /* 0x000fe20000300000 */
.L_x_1576:
        /* <DEDUP_REMOVED lines=9> */
.L_x_1578:
[----:B------:R-:W-:Y:S05]  /*1be20*/  BSYNC B1 ;  /* 0x0000000000017941 */ /* 0x000fea0003800000 */
.L_x_1577:
[----:B------:R-:W-:Y:S01]  /*1be30*/  IMAD.MOV.U32 R6, RZ, RZ, R0 ;  /* 0x000000ffff067224 */ /* 0x000fe200078e0000 */
[----:B01----:R-:W-:Y:S01]  /*1be40*/  MOV R7, 0x40000040 ;  /* 0x4000004000077802 */ /* 0x003fe20000000f00 */
[----:B------:R-:W2:Y:S01]  /*1be50*/  LDL R2, [R1+0xc] ;  /* 0x00000c0001027983 */ /* 0x000ea20000100800 */
[----:B------:R-:W-:Y:S01]  /*1be60*/  WARPGROUP.ARRIVE ;  /* 0x00000000000079c5 */ /* 0x000fe20000000000 */
[----:B------:R-:W-:Y:S01]  /*1be70*/  @!P1 VIADD R15, R15, 0x2a840 ;  /* 0x0002a8400f0f9836 */ /* 0x000fe20000000000 */
[----:B------:R-:W-:Y:S01]  /*1be80*/  R2UR UR6, R6 ;  /* 0x00000000060672ca */ /* 0x000fe200000e0000 */
[----:B------:R-:W-:Y:S01]  /*1be90*/  VIADD R6, R0, 0x80 ;  /* 0x0000008000067836 */ /* 0x000fe20000000000 */
[----:B------:R-:W-:Y:S01]  /*1bea0*/  R2UR UR7, R7 ;  /* 0x00000000070772ca */ /* 0x000fe200000e0000 */
[----:B------:R-:W-:Y:S02]  /*1beb0*/  IMAD.MOV.U32 R7, RZ, RZ, 0x40000040 ;  /* 0x40000040ff077424 */ /* 0x000fe400078e00ff */
        /* <DEDUP_REMOVED lines=15> */
[----:B------:R-:W-:Y:S01]  /*1bfb0*/  FMUL.FTZ R113, R116, UR50 ;  /* 0x0000003274717c20 */ /* 0x000fe20008410000 */
[----:B------:R-:W-:Y:S01]  /*1bfc0*/  MOV R7, 0x40000040 ;  /* 0x4000004000077802 */ /* 0x000fe20000000f00 */
[----:B------:R-:W-:Y:S01]  /*1bfd0*/  FMUL.FTZ R125, R128, UR50 ;  /* 0x00000032807d7c20 */ /* 0x000fe20008410000 */
[----:B------:R-:W-:Y:S01]  /*1bfe0*/  FMUL.FTZ R118, R118, UR50 ;  /* 0x0000003276767c20 */ /* 0x000fe20008410000 */
[----:B------:R-:W-:Y:S01]  /*1bff0*/  FMUL.FTZ R134, R134, UR50 ;  /* 0x0000003286867c20 */ /* 0x000fe20008410000 */
[----:B------:R-:W-:Y:S01]  /*1c000*/  ISETP.GE.AND P2, PT, R9, 0x1, PT ;  /* 0x000000010900780c */ /* 0x000fe20003f46270 */
[----:B------:R-:W0:Y:S08]  /*1c010*/  MUFU.TANH R20, R20 ;  /* 0x0000001400147308 */ /* 0x000e300000002400 */
[----:B------:R-:W1:Y:S08]  /*1c020*/  MUFU.TANH R11, R11 ;  /* 0x0000000b000b7308 */ /* 0x000e700000002400 */
        /* <DEDUP_REMOVED lines=12> */
[----:B------:R-:W-:-:S06]  /*1c0f0*/  WARPGROUP.ARRIVE ;  /* 0x00000000000079c5 */ /* 0x000fcc0000000000 */
[----:B------:R-:W-:Y:S01]  /*1c100*/  HGMMA.64x128x16.F32 R24, R152, gdesc[UR4].tnspB, R24, gsb0 ;  /* 0x41e0000498187df0 */ /* 0x000fe20008000818 */
[----:B------:R-:W-:Y:S01]  /*1c110*/  R2UR UR6, R6 ;  /* 0x00000000060672ca */ /* 0x000fe200000e0000 */
[----:B------:R-:W-:Y:S01]  /*1c120*/  VIADD R6, R0, 0x180 ;  /* 0x0000018000067836 */ /* 0x000fe20000000000 */
[----:B------:R-:W-:Y:S01]  /*1c130*/  R2UR UR7, R7 ;  /* 0x00000000070772ca */ /* 0x000fe200000e0000 */
[----:B------:R-:W-:Y:S01]  /*1c140*/  IMAD.MOV.U32 R7, RZ, RZ, 0x40000040 ;  /* 0x40000040ff077424 */ /* 0x000fe200078e00ff */
[----:B--2---:R-:W-:Y:S01]  /*1c150*/  R2UR UR4, R2 ;  /* 0x00000000020472ca */ /* 0x004fe200000e0000 */
[----:B------:R-:W-:Y:S01]  /*1c160*/  FMUL.FTZ R2, R90, UR50 ;  /* 0x000000325a027c20 */ /* 0x000fe20008410000 */
[----:B------:R-:W-:Y:S01]  /*1c170*/  FMUL.FTZ R90, R99, UR50 ;  /* 0x00000032635a7c20 */ /* 0x000fe20008410000 */
[----:B------:R-:W-:Y:S01]  /*1c180*/  FMUL.FTZ R99, R119, UR50 ;  /* 0x0000003277637c20 */ /* 0x000fe20008410000 */
[----:B------:R-:W-:Y:S01]  /*1c190*/  FMUL.FTZ R119, R121, UR50 ;  /* 0x0000003279777c20 */ /* 0x000fe20008410000 */
[----:B------:R-:W-:-:S02]  /*1c1a0*/  FMUL.FTZ R121, R124, UR50 ;  /* 0x000000327c797c20 */ /* 0x000fc40008410000 */
[----:B------:R-:W2:Y:S01]  /*1c1b0*/  MUFU.TANH R2, R2 ;  /* 0x0000000200027308 */ /* 0x000ea20000002400 */
[----:B------:R-:W-:Y:S02]  /*1c1c0*/  WARPGROUP.DEPBAR.LE gsb0, 0x0 ;  /* 0x00008000000079c5 */ /* 0x000fe40000010000 */
[----:B------:R-:W-:Y:S01]  /*1c1d0*/  WARPGROUP.ARRIVE ;  /* 0x00000000000079c5 */ /* 0x000fe20000000000 */
[----:B------:R-:W-:-:S04]  /*1c1e0*/  IMAD R152, R8, -0x60, RZ ;  /* 0xffffffa008987824 */ /* 0x000fc800078e02ff */
[----:B------:R-:W0:Y:S01]  /*1c1f0*/  MUFU.TANH R90, R90 ;  /* 0x0000005a005a7308 */ /* 0x000e220000002400 */
[----:B------:R-:W-:Y:S01]  /*1c200*/  HGMMA.64x128x16.F32 R24, R148, gdesc[UR4].tnspB, R24, gsb0 ;  /* 0x41e0000494187df0 */ /* 0x000fe20008000818 */
[----:B------:R-:W-:Y:S01]  /*1c210*/  R2UR UR6, R6 ;  /* 0x00000000060672ca */ /* 0x000fe200000e0000 */
[----:B------:R-:W-:Y:S01]  /*1c220*/  VIADD R6, R0, 0x200 ;  /* 0x0000020000067836 */ /* 0x000fe20000000000 */
[----:B------:R-:W-:Y:S02]  /*1c230*/  R2UR UR7, R7 ;  /* 0x00000000070772ca */ /* 0x000fe400000e0000 */
[----:B------:R-:W-:Y:S02]  /*1c240*/  MOV R7, 0x40000040 ;  /* 0x4000004000077802 */ /* 0x000fe40000000f00 */
        /* <DEDUP_REMOVED lines=16> */
[----:B------:R-:W-:Y:S01]  /*1c350*/  FMUL.FTZ R100, R131, UR50 ;  /* 0x0000003283647c20 */ /* 0x000fe20008410000 */
[----:B------:R-:W0:Y:S01]  /*1c360*/  MUFU.TANH R148, R148 ;  /* 0x0000009400947308 */ /* 0x000e220000002400 */
[----:B------:R-:W-:-:S07]  /*1c370*/  IMAD R131, R169, 0x80, R179 ;  /* 0x00000080a9837824 */ /* 0x000fce00078e02b3 */
[----:B------:R-:W0:Y:S08]  /*1c380*/  MUFU.TANH R149, R149 ;  /* 0x0000009500957308 */ /* 0x000e300000002400 */
[----:B------:R-:W0:Y:S08]  /*1c390*/  MUFU.TANH R150, R150 ;  /* 0x0000009600967308 */ /* 0x000e300000002400 */
[----:B------:R-:W0:Y:S08]  /*1c3a0*/  MUFU.TANH R96, R96 ;  /* 0x0000006000607308 */ /* 0x000e300000002400 */
        /* <DEDUP_REMOVED lines=18> */
[----:B------:R-:W-:Y:S01]  /*1c4d0*/  @!P1 PRMT R6, RZ, 0x654, R15 ;  /* 0x00000654ff069816 */ /* 0x000fe2000000000f */
[----:B------:R-:W-:Y:S01]  /*1c4e0*/  FMUL.FTZ R97, R114, UR50 ;  /* 0x0000003272617c20 */ /* 0x000fe20008410000 */
[----:B------:R-:W-:Y:S01]  /*1c4f0*/  FMUL.FTZ R117, R120, UR50 ;  /* 0x0000003278757c20 */ /* 0x000fe20008410000 */
[----:B------:R-:W-:Y:S01]  /*1c500*/  FMUL.FTZ R103, R126, UR50 ;  /* 0x000000327e677c20 */ /* 0x000fe20008410000 */
[----:B------:R-:W-:Y:S01]  /*1c510*/  IADD3 R7, R152, 0x1, R163 ;  /* 0x0000000198077810 */ /* 0x000fe20007ffe0a3 */
        /* <DEDUP_REMOVED lines=13> */
[----:B------:R0:W0:Y:S08]  /*1c5f0*/  MUFU.TANH R15, R134 ;  /* 0x00000086000f7308 */ /* 0x0000300000002400 */
        /* <DEDUP_REMOVED lines=19> */
[----:B------:R5:W-:Y:S01]  /*1c730*/  @!P1 SYNCS.ARRIVE.TRANS64.RED.A1T0 RZ, [R6+URZ], RZ ;  /* 0x000000ff06ff99a7 */ /* 0x000be2000810043f */
[----:B------:R-:W-:-:S03]  /*1c740*/  IMAD R129, R173, -0x2, R152 ;  /* 0xfffffffead817824 */ /* 0x000fc600078e0298 */
[----:B------:R-:W0:Y:S01]  /*1c750*/  MUFU.TANH R136, R136 ;  /* 0x0000008800887308 */ /* 0x000e220000002400 */
[----:B-----5:R-:W-:-:S07]  /*1c760*/  IADD3 R6, R7, -R164, RZ ;  /* 0x800000a407067210 */ /* 0x020fce0007ffe0ff */
[----:B------:R-:W0:Y:S01]  /*1c770*/  MUFU.TANH R138, R138 ;  /* 0x0000008a008a7308 */ /* 0x000e220000002400 */
[----:B------:R-:W-:-:S04]  /*1c780*/  IMAD R6, R173, -0x2, R6 ;  /* 0xfffffffead067824 */ /* 0x000fc800078e0206 */
[C---:B------:R-:W-:Y:S02]  /*1c790*/  VIADD R156, R6.reuse, UR47 ;  /* 0x0000002f069c7c36 */ /* 0x040fe40008000000 */
[----:B------:R-:W-:-:S03]  /*1c7a0*/  VIADD R154, R6, UR4 ;  /* 0x00000004069a7c36 */ /* 0x000fc60008000000 */
[C---:B------:R-:W-:Y:S01]  /*1c7b0*/  IADD3 R135, R131.reuse, R156, RZ ;  /* 0x0000009c83877210 */ /* 0x040fe20007ffe0ff */
[----:B------:R-:W-:Y:S01]  /*1c7c0*/  IMAD.IADD R133, R131, 0x1, R154 ;  /* 0x0000000183857824 */ /* 0x000fe200078e029a */
[----:B-1234-:R-:W-:Y:S06]  /*1c7d0*/  @!P2 BRA `(.L_x_1580) ;  /* 0x000000000058a947 */ /* 0x01efec0003800000 */
[----:B------:R-:W-:Y:S01]  /*1c7e0*/  IADD3 R108, R131, R163, -R164 ;  /* 0x000000a3836c7210 */ /* 0x000fe20007ffe8a4 */
        /* <DEDUP_REMOVED lines=11> */
.L_x_1582:
[----:B------:R-:W-:Y:S01]  /*1c8a0*/  IMAD.U32 R110, RZ, RZ, UR39 ;  /* 0x00000027ff6e7e24 */ /* 0x000fe2000f8e00ff */
[----:B------:R-:W-:-:S04]  /*1c8b0*/  IADD3 R137, R131, R163, -R164 ;  /* 0x000000a383897210 */ /* 0x000fc80007ffe8a4 */
[----:B------:R-:W-:-:S13]  /*1c8c0*/  ISETP.NE.AND P2, PT, R110, 0x1, PT ;  /* 0x000000016e00780c */ /* 0x000fda0003f45270 */
[----:B------:R-:W1:Y:S02]  /*1c8d0*/  @P2 LDC.64 R6, c[0x0][0x9e8] ;  /* 0x00027a00ff062b82 */ /* 0x000e640000000a00 */
[----:B-1----:R-:W-:-:S05]  /*1c8e0*/  @P2 IMAD.HI.U32 R6, R137, R6, RZ ;  /* 0x0000000689062227 */ /* 0x002fca00078e00ff */
[----:B------:R-:W-:-:S07]  /*1c8f0*/  @P2 SHF.R.U32.HI R137, RZ, R7, R6 ;  /* 0x00000007ff892219 */ /* 0x000fce0000011606 */
.L_x_1583:
[----:B------:R-:W-:Y:S05]  /*1c900*/  BSYNC B1 ;  /* 0x0000000000017941 */ /* 0x000fea0003800000 */
.L_x_1581:
[----:B------:R-:W-:-:S05]  /*1c910*/  IMAD R6, R137, R110, R129 ;  /* 0x0000006e89067224 */ /* 0x000fca00078e0281 */
[----:B------:R-:W-:Y:S02]  /*1c920*/  VIADDMNMX R135, R6, R110, R135, PT ;  /* 0x0000006e06877246 */ /* 0x000fe40003800187 */
[----:B------:R-:W-:-:S07]  /*1c930*/  VIMNMX R133, R133, R6, !PT ;  /* 0x0000000685857248 */ /* 0x000fce0007fe0100 */
.L_x_1580:
        /* <DEDUP_REMOVED lines=123> */
[----:B------:R-:W-:Y:S01]  /*1d0f0*/  MOV R125, UR39 ;  /* 0x00000027007d7c02 */ /* 0x000fe20008000f00 */
[----:B------:R-:W-:-:S03]  /*1d100*/  VIADD R131, R131, 0x8 ;  /* 0x0000000883837836 */ /* 0x000fc60000000000 */
[----:B------:R-:W-:Y:S02]  /*1d110*/  ISETP.NE.AND P6, PT, R125, 0x1, PT ;  /* 0x000000017d00780c */ /* 0x000fe40003fc5270 */
[----:B------:R-:W-:-:S04]  /*1d120*/  IADD3 R131, R131, R163, -R164 ;  /* 0x000000a383837210 */ /* 0x000fc80007ffe8a4 */
[----:B------:R-:W-:-:S07]  /*1d130*/  LOP3.LUT R131, RZ, R131, RZ, 0x33, !PT ;  /* 0x00000083ff837212 */ /* 0x000fce00078e33ff */
[----:B------:R-:W0:Y:S02]  /*1d140*/  @P6 LDC.64 R6, c[0x0][0x9e8] ;  /* 0x00027a00ff066b82 */ /* 0x000e240000000a00 */
[----:B0-----:R-:W-:-:S05]  /*1d150*/  @P6 IMAD.HI.U32 R6, R131, R6, RZ ;  /* 0x0000000683066227 */ /* 0x001fca00078e00ff */
[----:B------:R-:W-:-:S04]  /*1d160*/  @P6 SHF.R.U32.HI R131, RZ, R7, R6 ;  /* 0x00000007ff836219 */ /* 0x000fc80000011606 */
[----:B------:R-:W-:Y:S01]  /*1d170*/  LOP3.LUT R6, RZ, R131, RZ, 0x33, !PT ;  /* 0x00000083ff067212 */ /* 0x000fe200078e33ff */
[----:B------:R-:W-:Y:S06]  /*1d180*/  BRA `(.L_x_1587) ;  /* 0x0000000000187947 */ /* 0x000fec0003800000 */
.L_x_1586:
[----:B------:R-:W-:-:S05]  /*1d190*/  IMAD.U32 R125, RZ, RZ, UR39 ;  /* 0x00000027ff7d7e24 */ /* 0x000fca000f8e00ff */
[----:B------:R-:W-:-:S13]  /*1d1a0*/  ISETP.NE.AND P6, PT, R125, 0x1, PT ;  /* 0x000000017d00780c */ /* 0x000fda0003fc5270 */
[----:B------:R-:W0:Y:S02]  /*1d1b0*/  @P6 LDC.64 R6, c[0x0][0x9e8] ;  /* 0x00027a00ff066b82 */ /* 0x000e240000000a00 */
[----:B0-----:R-:W-:-:S04]  /*1d1c0*/  @P6 IMAD.HI.U32 R152, R14, R6, RZ ;  /* 0x000000060e986227 */ /* 0x001fc800078e00ff */
[----:B------:R-:W-:Y:S01]  /*1d1d0*/  IMAD.MOV.U32 R6, RZ, RZ, R14 ;  /* 0x000000ffff067224 */ /* 0x000fe200078e000e */
[----:B------:R-:W-:-:S07]  /*1d1e0*/  @P6 SHF.R.U32.HI R6, RZ, R7, R152 ;  /* 0x00000007ff066219 */ /* 0x000fce0000011698 */
.L_x_1587:
[----:B------:R-:W-:Y:S05]  /*1d1f0*/  BSYNC B1 ;  /* 0x0000000000017941 */ /* 0x000fea0003800000 */
.L_x_1585:
[----:B------:R-:W-:-:S05]  /*1d200*/  IMAD R6, R6, R125, R129 ;  /* 0x0000007d06067224 */ /* 0x000fca00078e0281 */
[----:B------:R-:W-:Y:S02]  /*1d210*/  VIADDMNMX R107, R6, R125, R107, PT ;  /* 0x0000007d066b7246 */ /* 0x000fe4000380016b */
[----:B------:R-:W-:-:S07]  /*1d220*/  VIMNMX R109, R109, R6, !PT ;  /* 0x000000066d6d7248 */ /* 0x000fce0007fe0100 */
.L_x_1584:
[----:B------:R-:W-:Y:S01]  /*1d230*/  ISETP.GT.AND P2, PT, R109, 0x1, !P2 ;  /* 0x000000016d00780c */ /* 0x000fe20005744270 */
[----:B------:R-:W-:Y:S01]  /*1d240*/  @!P1 VIADD R10, R10, 0x2a860 ;  /* 0x0002a8600a0a9836 */ /* 0x000fe20000000000 */
[----:B------:R-:W-:Y:S02]  /*1d250*/  ISETP.NE.AND P6, PT, R157, RZ, PT ;  /* 0x000000ff9d00720c */ /* 0x000fe40003fc5270 */
[----:B------:R-:W-:Y:S02]  /*1d260*/  ISETP.LT.OR P2, PT, R107, 0x2, P2 ;  /* 0x000000026b00780c */ /* 0x000fe40001741670 */
[----:B------:R-:W-:Y:S02]  /*1d270*/  ISETP.GT.AND P3, PT, R109, 0x8, !P3 ;  /* 0x000000086d00780c */ /* 0x000fe40005f64270 */
[----:B------:R-:W-:Y:S02]  /*1d280*/  FSEL R152, R11, -INF , !P2 ;  /* 0xff8000000b987808 */ /* 0x000fe40005000000 */
[----:B------:R-:W-:-:S02]  /*1d290*/  ISETP.NE.AND P2, PT, R153, RZ, PT ;  /* 0x000000ff9900720c */ /* 0x000fc40003f45270 */
[----:B------:R-:W-:Y:S02]  /*1d2a0*/  ISETP.LT.OR P3, PT, R107, 0x9, P3 ;  /* 0x000000096b00780c */ /* 0x000fe40001f61670 */
[----:B------:R-:W-:Y:S02]  /*1d2b0*/  ISETP.GT.AND P2, PT, R109, 0x9, !P2 ;  /* 0x000000096d00780c */ /* 0x000fe40005744270 */
[----:B------:R-:W-:Y:S02]  /*1d2c0*/  FMNMX.FTZ R7, R214, R13, !PT ;  /* 0x0000000dd6077209 */ /* 0x000fe40007810000 */
[----:B------:R-:W-:Y:S02]  /*1d2d0*/  ISETP.LT.OR P2, PT, R107, 0xa, P2 ;  /* 0x0000000a6b00780c */ /* 0x000fe40001741670 */
[----:B------:R-:W-:Y:S02]  /*1d2e0*/  FSEL R154, R21, -INF , !P3 ;  /* 0xff800000159a7808 */ /* 0x000fe40005800000 */
[----:B------:R-:W-:-:S02]  /*1d2f0*/  FSEL R88, R88, -INF , !P2 ;  /* 0xff80000058587808 */ /* 0x000fc40005000000 */
[----:B------:R-:W-:Y:S02]  /*1d300*/  ISETP.NE.AND P2, PT, R137, RZ, PT ;  /* 0x000000ff8900720c */ /* 0x000fe40003f45270 */
[----:B------:R-:W-:Y:S02]  /*1d310*/  ISETP.NE.AND P3, PT, R155, RZ, PT ;  /* 0x000000ff9b00720c */ /* 0x000fe40003f65270 */
        /* <DEDUP_REMOVED lines=55> */
[----:B------:R-:W-:Y:S02]  /*1d690*/  ISETP.NE.AND P3, PT, R171, RZ, PT ;  /* 0x000000ffab00720c */ /* 0x000fe40003f65270 */
[----:B------:R-:W-:Y:S02]  /*1d6a0*/  FSEL R96, R97, -INF , !P2 ;  /* 0xff80000061607808 */ /* 0x000fe40005000000 */
[----:B------:R-:W-:-:S02]  /*1d6b0*/  ISETP.NE.AND P2, PT, R111, RZ, PT ;  /* 0x000000ff6f00720c */ /* 0x000fc40003f45270 */
[----:B------:R-:W-:Y:S02]  /*1d6c0*/  MOV R11, UR38 ;  /* 0x00000026000b7c02 */ /* 0x000fe40008000f00 */
[C---:B------:R-:W-:Y:S02]  /*1d6d0*/  ISETP.GT.AND P2, PT, R109.reuse, 0x31, !P2 ;  /* 0x000000316d00780c */ /* 0x040fe40005744270 */
[----:B------:R-:W-:Y:S02]  /*1d6e0*/  ISETP.GT.AND P4, PT, R109, 0x51, !P4 ;  /* 0x000000516d00780c */ /* 0x000fe40006784270 */
[----:B------:R-:W-:Y:S02]  /*1d6f0*/  ISETP.LT.OR P2, PT, R107, 0x32, P2 ;  /* 0x000000326b00780c */ /* 0x000fe40001741670 */
[----:B------:R-:W-:Y:S02]  /*1d700*/  ISETP.GT.AND P5, PT, R109, 0x58, !P5 ;  /* 0x000000586d00780c */ /* 0x000fe40006fa4270 */
[----:B------:R-:W-:-:S02]  /*1d710*/  FSEL R98, R98, -INF , !P2 ;  /* 0xff80000062627808 */ /* 0x000fc40005000000 */
[----:B------:R-:W-:Y:S02]  /*1d720*/  ISETP.NE.AND P2, PT, R151, RZ, PT ;  /* 0x000000ff9700720c */ /* 0x000fe40003f45270 */
[----:B------:R-:W-:Y:S02]  /*1d730*/  ISETP.LT.OR P4, PT, R107, 0x52, P4 ;  /* 0x000000526b00780c */ /* 0x000fe40002781670 */
[----:B------:R-:W-:Y:S02]  /*1d740*/  ISETP.GT.AND P2, PT, R109, 0x38, !P2 ;  /* 0x000000386d00780c */ /* 0x000fe40005744270 */
[C---:B------:R-:W-:Y:S02]  /*1d750*/  ISETP.LT.OR P5, PT, R107.reuse, 0x59, P5 ;  /* 0x000000596b00780c */ /* 0x040fe40002fa1670 */
[----:B------:R-:W-:Y:S02]  /*1d760*/  ISETP.LT.OR P2, PT, R107, 0x39, P2 ;  /* 0x000000396b00780c */ /* 0x000fe40001741670 */
[----:B------:R-:W-:-:S02]  /*1d770*/  FSEL R100, R100, -INF , !P4 ;  /* 0xff80000064647808 */ /* 0x000fc40006000000 */
        /* <DEDUP_REMOVED lines=35> */
[----:B------:R-:W-:Y:S02]  /*1d9b0*/  FSETP.NEU.FTZ.AND P2, PT, R6, -INF , PT ;  /* 0xff8000000600780b */ /* 0x000fe40003f5d000 */
        /* <DEDUP_REMOVED lines=14> */
[----:B------:R0:W-:Y:S01]  /*1daa0*/  MUFU.EX2 R89, R146 ;  /* 0x0000009200597308 */ /* 0x0001e20000000800 */
        /* <DEDUP_REMOVED lines=8> */
[-CC-:B0-----:R-:W-:Y:S01]  /*1db30*/  FFMA.FTZ R146, R122, R11.reuse, -R7.reuse ;  /* 0x0000000b7a927223 */ /* 0x181fe20000010807 */
[--C-:B------:R-:W-:Y:S01]  /*1db40*/  FFMA.FTZ R101, R128, R11, -R7.reuse ;  /* 0x0000000b80657223 */ /* 0x100fe20000010807 */
[----:B------:R-:W-:Y:S01]  /*1db50*/  FMNMX.FTZ R93, R92, R91, !PT ;  /* 0x0000005b5c5d7209 */ /* 0x000fe20007810000 */
[-CC-:B------:R-:W-:Y:S01]  /*1db60*/  FFMA.FTZ R142, R130, R11.reuse, -R7.reuse ;  /* 0x0000000b828e7223 */ /* 0x180fe20000010807 */
[----:B------:R0:W-:Y:S01]  /*1db70*/  MUFU.EX2 R91, R148 ;  /* 0x00000094005b7308 */ /* 0x0001e20000000800 */
[--C-:B------:R-:W-:Y:S01]  /*1db80*/  FFMA.FTZ R105, R134, R11, -R7.reuse ;  /* 0x0000000b86697223 */ /* 0x100fe20000010807 */
[----:B------:R-:W-:Y:S01]  /*1db90*/  FMNMX.FTZ R93, R170, R93, !PT ;  /* 0x0000005daa5d7209 */ /* 0x000fe20007810000 */
[-CC-:B------:R-:W-:Y:S01]  /*1dba0*/  FFMA.FTZ R136, R136, R11.reuse, -R7.reuse ;  /* 0x0000000b88887223 */ /* 0x180fe20000010807 */
[-CC-:B------:R-:W-:Y:S01]  /*1dbb0*/  FFMA.FTZ R138, R138, R11.reuse, -R7.reuse ;  /* 0x0000000b8a8a7223 */ /* 0x180fe20000010807 */
[----:B------:R-:W-:Y:S01]  /*1dbc0*/  FFMA.FTZ R109, R20, R11, -R7 ;  /* 0x0000000b146d7223 */ /* 0x000fe20000010807 */
[----:B------:R-:W-:-:S02]  /*1dbd0*/  FMNMX.FTZ R93, R94, R93, !PT ;  /* 0x0000005d5e5d7209 */ /* 0x000fc40007810000 */
[----:B------:R-:W-:Y:S01]  /*1dbe0*/  MUFU.EX2 R21, R21 ;  /* 0x0000001500157308 */ /* 0x000fe20000000800 */
[--C-:B0-----:R-:W-:Y:S01]  /*1dbf0*/  FFMA.FTZ R148, R114, R11, -R7.reuse ;  /* 0x0000000b72947223 */ /* 0x101fe20000010807 */
[----:B------:R-:W-:Y:S02]  /*1dc00*/  FMNMX.FTZ R93, R192, R93, !PT ;  /* 0x0000005dc05d7209 */ /* 0x000fe40007810000 */
[----:B------:R-:W-:Y:S01]  /*1dc10*/  FSEL R114, R15, -INF , !P5 ;  /* 0xff8000000f727808 */ /* 0x000fe20006800000 */
[--C-:B------:R-:W-:Y:S01]  /*1dc20*/  FFMA.FTZ R15, R116, R11, -R7.reuse ;  /* 0x0000000b740f7223 */ /* 0x100fe20000010807 */
[----:B------:R-:W-:Y:S01]  /*1dc30*/  FMNMX.FTZ R95, R202, R93, !PT ;  /* 0x0000005dca5f7209 */ /* 0x000fe20007810000 */
[----:B------:R-:W-:Y:S01]  /*1dc40*/  FFMA.FTZ R116, R120, R11, -R7 ;  /* 0x0000000b78747223 */ /* 0x000fe20000010807 */
        /* <DEDUP_REMOVED lines=19> */
[----:B------:R0:W-:Y:S03]  /*1dd80*/  MUFU.EX2 R97, R118 ;  /* 0x0000007600617308 */ /* 0x0001e60000000800 */
[----:B------:R-:W1:Y:S05]  /*1dd90*/  SHFL.BFLY PT, R103, R0, 0x2, 0x1f ;  /* 0x0c401f0000677f89 */ /* 0x000e6a00000e0000 */
[----:B------:R-:W-:Y:S01]  /*1dda0*/  MUFU.EX2 R148, R148 ;  /* 0x0000009400947308 */ /* 0x000fe20000000800 */
[----:B0-----:R-:W-:-:S05]  /*1ddb0*/  FSEL R118, R6, RZ, P2 ;  /* 0x000000ff06767208 */ /* 0x001fca0001000000 */
[----:B------:R-:W-:Y:S02]  /*1ddc0*/  FADD.FTZ R118, -R118, R13 ;  /* 0x0000000d76767221 */ /* 0x000fe40000010100 */
[----:B------:R0:W-:Y:S02]  /*1ddd0*/  MUFU.EX2 R13, R109 ;  /* 0x0000006d000d7308 */ /* 0x0001e40000000800 */
[----:B------:R-:W-:-:S06]  /*1dde0*/  FMUL.FTZ R118, R118, R11 ;  /* 0x0000000b76767220 */ /* 0x000fcc0000410000 */
[----:B------:R-:W-:Y:S01]  /*1ddf0*/  MUFU.EX2 R150, R150 ;  /* 0x0000009600967308 */ /* 0x000fe20000000800 */
[----:B-1----:R-:W-:Y:S01]  /*1de00*/  FMNMX.FTZ R107, R0, R103, !PT ;  /* 0x00000067006b7209 */ /* 0x002fe20007810000 */
[----:B------:R-:W-:-:S04]  /*1de10*/  FFMA.FTZ R103, R132, R11, -R7 ;  /* 0x0000000b84677223 */ /* 0x000fc80000010807 */
[----:B------:R-:W1:Y:S02]  /*1de20*/  SHFL.BFLY PT, R0, R107, 0x1, 0x1f ;  /* 0x0c201f006b007f89 */ /* 0x000e6400000e0000 */
[----:B------:R-:W-:Y:S08]  /*1de30*/  MUFU.EX2 R15, R15 ;  /* 0x0000000f000f7308 */ /* 0x000ff00000000800 */
[----:B------:R-:W-:Y:S08]  /*1de40*/  MUFU.EX2 R116, R116 ;  /* 0x0000007400747308 */ /* 0x000ff00000000800 */
[----:B------:R-:W-:Y:S01]  /*1de50*/  MUFU.EX2 R146, R146 ;  /* 0x0000009200927308 */ /* 0x000fe20000000800 */
[----:B-1----:R-:W-:-:S07]  /*1de60*/  FMNMX.FTZ R7, R107, R0, !PT ;  /* 0x000000006b077209 */ /* 0x002fce0007810000 */
[----:B------:R-:W-:Y:S01]  /*1de70*/  MUFU.EX2 R99, R99 ;  /* 0x0000006300637308 */ /* 0x000fe20000000800 */
[C---:B------:R-:W-:Y:S01]  /*1de80*/  FSETP.NEU.FTZ.AND P2, PT, R7.reuse, -INF , PT ;  /* 0xff8000000700780b */ /* 0x040fe20003f5d000 */
[----:B------:R-:W-:-:S03]  /*1de90*/  FMUL.FTZ R107, R7, R11 ;  /* 0x0000000b076b7220 */ /* 0x000fc60000410000 */
[----:B0-----:R-:W-:-:S03]  /*1dea0*/  FSEL R109, R7, RZ, P2 ;  /* 0x000000ff076d7208 */ /* 0x001fc60001000000 */
[----:B------:R-:W0:Y:S01]  /*1deb0*/  MUFU.EX2 R0, R118 ;  /* 0x0000007600007308 */ /* 0x000e220000000800 */
[----:B------:R-:W-:Y:S02]  /*1dec0*/  FSEL R107, R107, RZ, P2 ;  /* 0x000000ff6b6b7208 */ /* 0x000fe40001000000 */
[C---:B------:R-:W-:Y:S01]  /*1ded0*/  ISETP.GT.AND P2, PT, R8.reuse, R168, PT ;  /* 0x000000a80800720c */ /* 0x040fe20003f44270 */
[----:B------:R-:W-:Y:S02]  /*1dee0*/  VIADD R8, R8, 0xffffffff ;  /* 0xffffffff08087836 */ /* 0x000fe40000000000 */
[-CC-:B------:R-:W-:Y:S01]  /*1def0*/  FFMA.FTZ R157, R2, R11.reuse, -R107.reuse ;  /* 0x0000000b029d7223 */ /* 0x180fe2000001086b */
        /* <DEDUP_REMOVED lines=9> */
[-C--:B------:R-:W-:Y:S01]  /*1df90*/  FFMA.FTZ R92, R92, R11.reuse, -R107 ;  /* 0x0000000b5c5c7223 */ /* 0x080fe2000001086b */
[----:B0-----:R-:W-:Y:S01]  /*1dfa0*/  FFMA.FTZ R109, R0, R4, R21 ;  /* 0x00000004006d7223 */ /* 0x001fe20000010015 */
[-CC-:B------:R-:W-:Y:S01]  /*1dfb0*/  FFMA.FTZ R149, R170, R11.reuse, -R107.reuse ;  /* 0x0000000baa957223 */ /* 0x180fe2000001086b */
[-C--:B------:R-:W-:Y:S01]  /*1dfc0*/  FFMA.FTZ R94, R94, R11.reuse, -R107 ;  /* 0x0000000b5e5e7223 */ /* 0x080fe2000001086b */
[----:B------:R-:W0:Y:S01]  /*1dfd0*/  MUFU.EX2 R2, R2 ;  /* 0x0000000200027308 */ /* 0x000e220000000800 */
[----:B------:R-:W-:Y:S01]  /*1dfe0*/  FADD.FTZ R4, R144, R109 ;  /* 0x0000006d90047221 */ /* 0x000fe20000010000 */
[-CC-:B------:R-:W-:Y:S01]  /*1dff0*/  FFMA.FTZ R151, R192, R11.reuse, -R107.reuse ;  /* 0x0000000bc0977223 */ /* 0x180fe2000001086b */
[-CC-:B------:R-:W-:Y:S01]  /*1e000*/  FFMA.FTZ R145, R96, R11.reuse, -R107.reuse ;  /* 0x0000000b60917223 */ /* 0x180fe2000001086b */
[-CC-:B------:R-:W-:Y:S01]  /*1e010*/  FFMA.FTZ R96, R98, R11.reuse, -R107.reuse ;  /* 0x0000000b62607223 */ /* 0x180fe2000001086b */
[----:B------:R-:W-:Y:S01]  /*1e020*/  FADD.FTZ R109, R89, R4 ;  /* 0x00000004596d7221 */ /* 0x000fe20000010000 */
[-CC-:B------:R-:W-:Y:S01]  /*1e030*/  FFMA.FTZ R202, R202, R11.reuse, -R107.reuse ;  /* 0x0000000bcaca7223 */ /* 0x180fe2000001086b */
[-C--:B------:R-:W-:Y:S01]  /*1e040*/  FFMA.FTZ R147, R204, R11.reuse, -R107 ;  /* 0x0000000bcc937223 */ /* 0x080fe2000001086b */
[----:B------:R-:W1:Y:S01]  /*1e050*/  MUFU.EX2 R20, R20 ;  /* 0x0000001400147308 */ /* 0x000e620000000800 */
[----:B------:R-:W-:Y:S01]  /*1e060*/  FADD.FTZ R4, R108, R109 ;  /* 0x0000006d6c047221 */ /* 0x000fe20000010000 */
[-CC-:B------:R-:W-:Y:S01]  /*1e070*/  FFMA.FTZ R141, R208, R11.reuse, -R107.reuse ;  /* 0x0000000bd08d7223 */ /* 0x180fe2000001086b */
[-CC-:B------:R-:W-:Y:S01]  /*1e080*/  FFMA.FTZ R143, R210, R11.reuse, -R107.reuse ;  /* 0x0000000bd28f7223 */ /* 0x180fe2000001086b */
[-CC-:B------:R-:W-:Y:S01]  /*1e090*/  FFMA.FTZ R104, R104, R11.reuse, -R107.reuse ;  /* 0x0000000b68687223 */ /* 0x180fe2000001086b */
[----:B------:R-:W-:Y:S01]  /*1e0a0*/  FADD.FTZ R109, R91, R4 ;  /* 0x000000045b6d7221 */ /* 0x000fe20000010000 */
[-CC-:B------:R-:W-:Y:S01]  /*1e0b0*/  FFMA.FTZ R212, R212, R11.reuse, -R107.reuse ;  /* 0x0000000bd4d47223 */ /* 0x180fe2000001086b */
[----:B------:R-:W-:Y:S01]  /*1e0c0*/  FFMA.FTZ R100, R100, R11, -R107 ;  /* 0x0000000b64647223 */ /* 0x000fe2000001086b */
[----:B------:R-:W2:Y:S01]  /*1e0d0*/  MUFU.EX2 R159, R159 ;  /* 0x0000009f009f7308 */ /* 0x000ea20000000800 */
[----:B0-----:R-:W-:Y:S01]  /*1e0e0*/  FFMA.FTZ R3, R2, R3, R157 ;  /* 0x0000000302037223 */ /* 0x001fe2000001009d */
[----:B------:R-:W-:Y:S01]  /*1e0f0*/  FADD.FTZ R98, R110, R109 ;  /* 0x0000006d6e627221 */ /* 0x000fe20000010000 */
[--C-:B------:R-:W-:Y:S01]  /*1e100*/  FFMA.FTZ R114, R114, R11, -R107.reuse ;  /* 0x0000000b72727223 */ /* 0x100fe2000001086b */
[----:B------:R-:W-:Y:S01]  /*1e110*/  F2FP.F16.F32.PACK_AB R156, R144, R21 ;  /* 0x00000015909c723e */ /* 0x000fe200000000ff */
[-CC-:B------:R-:W-:Y:S01]  /*1e120*/  FFMA.FTZ R106, R106, R11.reuse, -R107.reuse ;  /* 0x0000000b6a6a7223 */ /* 0x180fe2000001086b */
[----:B------:R-:W-:Y:S01]  /*1e130*/  FADD.FTZ R109, R93, R98 ;  /* 0x000000625d6d7221 */ /* 0x000fe20000010000 */
[----:B------:R-:W-:Y:S01]  /*1e140*/  FFMA.FTZ R98, R206, R11, -R107 ;  /* 0x0000000bce627223 */ /* 0x000fe2000001086b */
[----:B------:R-:W0:Y:S01]  /*1e150*/  MUFU.EX2 R88, R88 ;  /* 0x0000005800587308 */ /* 0x000e220000000800 */
[----:B-1----:R-:W-:Y:S01]  /*1e160*/  FADD.FTZ R4, R20, R3 ;  /* 0x0000000314047221 */ /* 0x002fe20000010000 */
[----:B------:R-:W-:Y:S01]  /*1e170*/  FADD.FTZ R109, R112, R109 ;  /* 0x0000006d706d7221 */ /* 0x000fe20000010000 */
[----:B------:R-:W-:Y:S01]  /*1e180*/  F2FP.F16.F32.PACK_AB R157, R20, R157 ;  /* 0x0000009d149d723e */ /* 0x000fe200000000ff */
[----:B------:R-:W-:Y:S01]  /*1e190*/  IMAD.MOV.U32 R20, RZ, RZ, R161 ;  /* 0x000000ffff147224 */ /* 0x000fe200078e00a1 */
[----:B------:R-:W-:Y:S01]  /*1e1a0*/  F2FP.F16.F32.PACK_AB R158, R108, R89 ;  /* 0x000000596c9e723e */ /* 0x000fe200000000ff */
[----:B------:R-:W-:Y:S01]  /*1e1b0*/  FADD.FTZ R118, R148, R109 ;  /* 0x0000006d94767221 */ /* 0x000fe20000010000 */
[----:B------:R-:W-:Y:S01]  /*1e1c0*/  F2FP.F16.F32.PACK_AB R152, R110, R91 ;  /* 0x0000005b6e98723e */ /* 0x000fe200000000ff */
[----:B------:R-:W1:Y:S01]  /*1e1d0*/  MUFU.EX2 R153, R153 ;  /* 0x0000009900997308 */ /* 0x000e620000000800 */
[----:B--2---:R-:W-:Y:S01]  /*1e1e0*/  FADD.FTZ R3, R159, R4 ;  /* 0x000000049f037221 */ /* 0x004fe20000010000 */
[----:B------:R-:W-:Y:S01]  /*1e1f0*/  FADD.FTZ R109, R95, R118 ;  /* 0x000000765f6d7221 */ /* 0x000fe20000010000 */
[----:B------:R-:W-:-:S02]  /*1e200*/  F2FP.F16.F32.PACK_AB R154, R112, R93 ;  /* 0x0000005d709a723e */ /* 0x000fc400000000ff */
[----:B------:R-:W-:Y:S01]  /*1e210*/  F2FP.F16.F32.PACK_AB R148, R95, R148 ;  /* 0x000000945f94723e */ /* 0x000fe200000000ff */
[----:B------:R-:W-:Y:S01]  /*1e220*/  FADD.FTZ R118, R150, R109 ;  /* 0x0000006d96767221 */ /* 0x000fe20000010000 */
[----:B------:R-:W-:Y:S01]  /*1e230*/  @!P1 PRMT R109, RZ, 0x654, R10 ;  /* 0x00000654ff6d9816 */ /* 0x000fe2000000000a */
[----:B------:R-:W2:Y:S01]  /*1e240*/  MUFU.EX2 R90, R90 ;  /* 0x0000005a005a7308 */ /* 0x000ea20000000800 */
[----:B0-----:R-:W-:Y:S01]  /*1e250*/  FADD.FTZ R4, R88, R3 ;  /* 0x0000000358047221 */ /* 0x001fe20000010000 */
[C---:B------:R-:W-:Y:S01]  /*1e260*/  FADD.FTZ R118, R15.reuse, R118 ;  /* 0x000000760f767221 */ /* 0x040fe20000010000 */
[----:B------:R-:W-:Y:S01]  /*1e270*/  FFMA.FTZ R10, R102, R11, -R107 ;  /* 0x0000000b660a7223 */ /* 0x000fe2000001086b */
[----:B------:R0:W-:Y:S01]  /*1e280*/  @!P1 SYNCS.ARRIVE.TRANS64.RED.A1T0 RZ, [R109+URZ], RZ ;  /* 0x000000ff6dff99a7 */ /* 0x0001e2000810043f */
[----:B------:R-:W-:Y:S02]  /*1e290*/  F2FP.F16.F32.PACK_AB R150, R15, R150 ;  /* 0x000000960f96723e */ /* 0x000fe400000000ff */
[----:B------:R-:W-:Y:S01]  /*1e2a0*/  F2FP.F16.F32.PACK_AB R144, R116, R97 ;  /* 0x000000617490723e */ /* 0x000fe200000000ff */
[----:B------:R-:W3:Y:S01]  /*1e2b0*/  MUFU.EX2 R155, R155 ;  /* 0x0000009b009b7308 */ /* 0x000ee20000000800 */
[----:B-1----:R-:W-:Y:S01]  /*1e2c0*/  FADD.FTZ R3, R153, R4 ;  /* 0x0000000499037221 */ /* 0x002fe20000010000 */
[----:B------:R-:W-:Y:S01]  /*1e2d0*/  F2FP.F16.F32.PACK_AB R159, R88, R159 ;  /* 0x0000009f589f723e */ /* 0x000fe200000000ff */
[----:B0-----:R-:W-:-:S05]  /*1e2e0*/  FADD.FTZ R109, R97, R118 ;  /* 0x00000076616d7221 */ /* 0x001fca0000010000 */
[----:B------:R-:W0:Y:S01]  /*1e2f0*/  MUFU.EX2 R92, R92 ;  /* 0x0000005c005c7308 */ /* 0x000e220000000800 */
[----:B--2---:R-:W-:Y:S01]  /*1e300*/  FADD.FTZ R4, R90, R3 ;  /* 0x000000035a047221 */ /* 0x004fe20000010000 */
[----:B------:R-:W-:Y:S01]  /*1e310*/  FADD.FTZ R109, R116, R109 ;  /* 0x0000006d746d7221 */ /* 0x000fe20000010000 */
[----:B------:R-:W-:-:S03]  /*1e320*/  F2FP.F16.F32.PACK_AB R153, R90, R153 ;  /* 0x000000995a99723e */ /* 0x000fc600000000ff */
[----:B------:R-:W-:Y:S01]  /*1e330*/  FADD.FTZ R102, R146, R109 ;  /* 0x0000006d92667221 */ /* 0x000fe20000010000 */
[----:B------:R-:W-:Y:S01]  /*1e340*/  F2FP.F16.F32.PACK_AB R146, R99, R146 ;  /* 0x000000926392723e */ /* 0x000fe200000000ff */
[----:B------:R-:W1:Y:S01]  /*1e350*/  MUFU.EX2 R149, R149 ;  /* 0x0000009500957308 */ /* 0x000e620000000800 */
[----:B---3--:R-:W-:Y:S01]  /*1e360*/  FADD.FTZ R3, R155, R4 ;  /* 0x000000049b037221 */ /* 0x008fe20000010000 */
[----:B------:R-:W-:-:S06]  /*1e370*/  FADD.FTZ R109, R99, R102 ;  /* 0x00000066636d7221 */ /* 0x000fcc0000010000 */
        /* <DEDUP_REMOVED lines=12> */
[----:B------:R-:W-:Y:S01]  /*1e440*/  F2FP.F16.F32.PACK_AB R151, R12, R151 ;  /* 0x000000970c97723e */ /* 0x000fe200000000ff */
[----:B------:R-:W-:-:S05]  /*1e450*/  IMAD.MOV.U32 R12, RZ, RZ, R7 ;  /* 0x000000ffff0c7224 */ /* 0x000fca00078e0007 */
        /* <DEDUP_REMOVED lines=16> */
[----:B------:R-:W-:-:S06]  /*1e560*/  F2FP.F16.F32.PACK_AB R140, R101, R140 ;  /* 0x0000008c658c723e */ /* 0x000fcc00000000ff */
[----:B------:R-:W2:Y:S01]  /*1e570*/  MUFU.EX2 R143, R143 ;  /* 0x0000008f008f7308 */ /* 0x000ea20000000800 */
[C---:B0-----:R-:W-:Y:S01]  /*1e580*/  FADD.FTZ R4, R10.reuse, R3 ;  /* 0x000000030a047221 */ /* 0x041fe20000010000 */
[----:B------:R-:W-:-:S06]  /*1e590*/  F2FP.F16.F32.PACK_AB R141, R10, R141 ;  /* 0x0000008d0a8d723e */ /* 0x000fcc00000000ff */
[----:B------:R-:W0:Y:S01]  /*1e5a0*/  MUFU.EX2 R103, R103 ;  /* 0x0000006700677308 */ /* 0x000e220000000800 */
[----:B-1----:R-:W-:Y:S01]  /*1e5b0*/  FADD.FTZ R102, R142, R21 ;  /* 0x000000158e667221 */ /* 0x002fe20000010000 */
[----:B------:R-:W-:-:S06]  /*1e5c0*/  MOV R21, R160 ;  /* 0x000000a000157202 */ /* 0x000fcc0000000f00 */
[----:B------:R-:W1:Y:S01]  /*1e5d0*/  MUFU.EX2 R104, R104 ;  /* 0x0000006800687308 */ /* 0x000e620000000800 */
[----:B--2---:R-:W-:-:S07]  /*1e5e0*/  FADD.FTZ R3, R143, R4 ;  /* 0x000000048f037221 */ /* 0x004fce0000010000 */
[----:B------:R-:W2:Y:S01]  /*1e5f0*/  MUFU.EX2 R105, R105 ;  /* 0x0000006900697308 */ /* 0x000ea20000000800 */
[C---:B0-----:R-:W-:Y:S01]  /*1e600*/  FADD.FTZ R102, R103.reuse, R102 ;  /* 0x0000006667667221 */ /* 0x041fe20000010000 */
[----:B------:R-:W-:-:S06]  /*1e610*/  F2FP.F16.F32.PACK_AB R142, R103, R142 ;  /* 0x0000008e678e723e */ /* 0x000fcc00000000ff */
        /* <DEDUP_REMOVED lines=10> */
[----:B------:R-:W1:Y:S01]  /*1e6c0*/  MUFU.EX2 R114, R114 ;  /* 0x0000007200727308 */ /* 0x000e620000000800 */
[C---:B--2---:R-:W-:Y:S01]  /*1e6d0*/  FADD.FTZ R3, R100.reuse, R3 ;  /* 0x0000000364037221 */ /* 0x044fe20000010000 */
[----:B------:R-:W-:-:S06]  /*1e6e0*/  F2FP.F16.F32.PACK_AB R137, R100, R212 ;  /* 0x000000d46489723e */ /* 0x000fcc00000000ff */
[----:B------:R-:W2:Y:S01]  /*1e6f0*/  MUFU.EX2 R106, R106 ;  /* 0x0000006a006a7308 */ /* 0x000ea20000000800 */
[----:B0-----:R-:W-:Y:S01]  /*1e700*/  FADD.FTZ R102, R138, R15 ;  /* 0x0000000f8a667221 */ /* 0x001fe20000010000 */
[----:B------:R-:W-:-:S03]  /*1e710*/  F2FP.F16.F32.PACK_AB R138, R13, R138 ;  /* 0x0000008a0d8a723e */ /* 0x000fc600000000ff */
[----:B------:R-:W-:Y:S01]  /*1e720*/  FADD.FTZ R4, R13, R102 ;  /* 0x000000660d047221 */ /* 0x000fe20000010000 */
[----:B------:R-:W-:Y:S02]  /*1e730*/  IMAD.MOV.U32 R13, RZ, RZ, R6 ;  /* 0x000000ffff0d7224 */ /* 0x000fe400078e0006 */
[----:B-1----:R-:W-:-:S04]  /*1e740*/  FADD.FTZ R3, R114, R3 ;  /* 0x0000000372037221 */ /* 0x002fc80000010000 */
[C---:B--2---:R-:W-:Y:S01]  /*1e750*/  FADD.FTZ R3, R106.reuse, R3 ;  /* 0x000000036a037221 */ /* 0x044fe20000010000 */
[----:B------:R-:W-:Y:S01]  /*1e760*/  F2FP.F16.F32.PACK_AB R139, R106, R114 ;  /* 0x000000726a8b723e */ /* 0x000fe200000000ff */
[----:B------:R-:W-:Y:S06]  /*1e770*/  @P2 BRA `(.L_x_1588) ;  /* 0xffffffc800582947 */ /* 0x000fec000383ffff */
.L_x_1569:
[----:B------:R-:W-:Y:S05]  /*1e780*/  BSYNC B0 ;  /* 0x0000000000007941 */ /* 0x000fea0003800000 */
.L_x_1568:
        /* <DEDUP_REMOVED lines=67> */
.L_x_1589:
[----:B------:R-:W-:Y:S01]  /*1ebc0*/  IMAD R13, R160, 0x8, R18 ;  /* 0x00000008a00d7824 */ /* 0x000fe200078e0212 */
[----:B------:R-:W-:-:S04]  /*1ebd0*/  SHF.L.U32 R0, R161, 0x1f, RZ ;  /* 0x0000001fa1007819 */ /* 0x000fc800000006ff */
[----:B------:R0:W1:Y:S01]  /*1ebe0*/  SYNCS.PHASECHK.TRANS64.TRYWAIT P2, [R13+URZ+0x2a850], R0 ;  /* 0x02a850000d0075a7 */ /* 0x000062000804017f */
[----:B------:R-:W-:Y:S05]  /*1ebf0*/  @!P0 BRA `(.L_x_1590) ;  /* 0x0000000000048947 */ /* 0x000fea0003800000 */
[----:B------:R-:W-:Y:S01]  /*1ec00*/  BPT.TRAP 0x1 ;  /* 0x000000040000795c */ /* 0x000fe20000300000 */
.L_x_1590:
        /* <DEDUP_REMOVED lines=9> */
.L_x_1592:
[----:B------:R-:W-:Y:S05]  /*1eca0*/  BSYNC B0 ;  /* 0x0000000000007941 */ /* 0x000fea0003800000 */
.L_x_1591:
[----:B------:R-:W-:Y:S01]  /*1ecb0*/  IMAD.MOV.U32 R9, RZ, RZ, 0x40000040 ;  /* 0x40000040ff097424 */ /* 0x000fe200078e00ff */
[C---:B------:R-:W-:Y:S01]  /*1ecc0*/  R2UR UR6, R8.reuse ;  /* 0x00000000080672ca */ /* 0x040fe200000e0000 */
[----:B------:R-:W-:Y:S01]  /*1ecd0*/  WARPGROUP.ARRIVE ;  /* 0x00000000000079c5 */ /* 0x000fe20000000000 */
[----:B------:R-:W-:Y:S01]  /*1ece0*/  VIADD R14, R8, 0x80 ;  /* 0x00000080080e7836 */ /* 0x000fe20000000000 */
[----:B------:R-:W2:Y:S01]  /*1ecf0*/  SHFL.BFLY PT, R5, R4, 0x2, 0x1f ;  /* 0x0c401f0004057f89 */ /* 0x000ea200000e0000 */
[----:B------:R-:W-:Y:S01]  /*1ed00*/  R2UR UR7, R9 ;  /* 0x00000000090772ca */ /* 0x000fe200000e0000 */
[----:B------:R-:W-:Y:S01]  /*1ed10*/  IMAD.MOV.U32 R15, RZ, RZ, 0x40000040 ;  /* 0x40000040ff0f7424 */ /* 0x000fe200078e00ff */
[----:B------:R-:W-:Y:S01]  /*1ed20*/  IADD3 R160, R160, 0x1, RZ ;  /* 0x00000001a0a07810 */ /* 0x000fe20007ffe0ff */
[----:B------:R-:W-:Y:S01]  /*1ed30*/  IMAD.MOV.U32 R9, RZ, RZ, 0x40000040 ;  /* 0x40000040ff097424 */ /* 0x000fe200078e00ff */
[----:B01----:R-:W0:Y:S01]  /*1ed40*/  SHFL.BFLY PT, R0, R3, 0x2, 0x1f ;  /* 0x0c401f0003007f89 */ /* 0x003e2200000e0000 */
[----:B------:R-:W-:Y:S01]  /*1ed50*/  @!P1 VIADD R12, R13, 0x2a860 ;  /* 0x0002a8600d0c9836 */ /* 0x000fe20000000000 */
[----:B------:R-:W-:Y:S01]  /*1ed60*/  ISETP.NE.AND P2, PT, R160, 0x2, PT ;  /* 0x00000002a000780c */ /* 0x000fe20003f45270 */
[----:B------:R-:W-:-:S03]  /*1ed70*/  VIADD R184, R184, 0x1 ;  /* 0x00000001b8b87836 */ /* 0x000fc60000000000 */
[----:B------:R-:W-:Y:S02]  /*1ed80*/  @!P1 PRMT R12, RZ, 0x654, R12 ;  /* 0x00000654ff0c9816 */ /* 0x000fe4000000000c */
[----:B------:R-:W-:Y:S01]  /*1ed90*/  SEL R160, R160, RZ, P2 ;  /* 0x000000ffa0a07207 */ /* 0x000fe20001000000 */
[----:B------:R-:W-:Y:S01]  /*1eda0*/  HGMMA.64x128x16.F32 R24, R156, gdesc[UR4].tnspB, R24, gsb0 ;  /* 0x41e000049c187df0 */ /* 0x000fe20008000818 */
[----:B------:R-:W-:Y:S02]  /*1edb0*/  R2UR UR6, R14 ;  /* 0x000000000e0672ca */ /* 0x000fe400000e0000 */
[----:B------:R-:W-:Y:S01]  /*1edc0*/  R2UR UR7, R15 ;  /* 0x000000000f0772ca */ /* 0x000fe200000e0000 */
[----:B------:R-:W-:Y:S01]  /*1edd0*/  IMAD.MOV.U32 R15, RZ, RZ, 0x40000040 ;  /* 0x40000040ff0f7424 */ /* 0x000fe200078e00ff */
[----:B------:R-:W-:Y:S01]  /*1ede0*/  IADD3 R14, R8, 0x100, RZ ;  /* 0x00000100080e7810 */ /* 0x000fe20007ffe0ff */
[----:B--2---:R-:W-:Y:S01]  /*1edf0*/  FADD.FTZ R5, R5, R4 ;  /* 0x0000000405057221 */ /* 0x004fe20000010000 */
[----:B------:R-:W-:-:S02]  /*1ee00*/  IMAD.MOV.U32 R4, RZ, RZ, RZ ;  /* 0x000000ffff047224 */ /* 0x000fc400078e00ff */
[----:B0-----:R-:W-:Y:S01]  /*1ee10*/  FADD.FTZ R2, R0, R3 ;  /* 0x0000000300027221 */ /* 0x001fe20000010000 */
[----:B------:R-:W-:Y:S01]  /*1ee20*/  IMAD.MOV.U32 R3, RZ, RZ, -0x800000 ;  /* 0xff800000ff037424 */ /* 0x000fe200078e00ff */
[----:B------:R-:W0:Y:S01]  /*1ee30*/  SHFL.BFLY PT, R0, R5, 0x1, 0x1f ;  /* 0x0c201f0005007f89 */ /* 0x000e2200000e0000 */
[----:B------:R-:W-:Y:S02]  /*1ee40*/  WARPGROUP.DEPBAR.LE gsb0, 0x0 ;  /* 0x00008000000079c5 */ /* 0x000fe40000010000 */
        /* <DEDUP_REMOVED lines=12> */
[C---:B------:R-:W-:Y:S01]  /*1ef10*/  IADD3 R14, R8.reuse, 0x200, RZ ;  /* 0x00000200080e7810 */ /* 0x040fe20007ffe0ff */
[----:B------:R-:W-:Y:S01]  /*1ef20*/  VIADD R8, R8, 0x280 ;  /* 0x0000028008087836 */ /* 0x000fe20000000000 */
[----:B------:R-:W-:Y:S02]  /*1ef30*/  WARPGROUP.DEPBAR.LE gsb0, 0x0 ;  /* 0x00008000000079c5 */ /* 0x000fe40000010000 */
[----:B------:R-:W-:-:S07]  /*1ef40*/  WARPGROUP.ARRIVE ;  /* 0x00000000000079c5 */ /* 0x000fce0000000000 */
[----:B------:R-:W-:Y:S01]  /*1ef50*/  HGMMA.64x128x16.F32 R24, R144, gdesc[UR4].tnspB, R24, gsb0 ;  /* 0x41e0000490187df0 */ /* 0x000fe20008000818 */
[----:B------:R-:W-:Y:S01]  /*1ef60*/  R2UR UR6, R14 ;  /* 0x000000000e0672ca */ /* 0x000fe200000e0000 */
[----:B0-----:R-:W-:Y:S01]  /*1ef70*/  FADD.FTZ R14, R5, R0 ;  /* 0x00000000050e7221 */ /* 0x001fe20000010000 */
[----:B------:R-:W-:Y:S02]  /*1ef80*/  R2UR UR7, R15 ;  /* 0x000000000f0772ca */ /* 0x000fe400000e0000 */
[----:B------:R-:W-:Y:S02]  /*1ef90*/  SEL R0, RZ, 0x1, P2 ;  /* 0x00000001ff007807 */ /* 0x000fe40001000000 */
[----:B------:R-:W-:Y:S02]  /*1efa0*/  FSETP.NE.FTZ.AND P0, PT, R14, RZ, PT ;  /* 0x000000ff0e00720b */ /* 0x000fe40003f15000 */
[----:B------:R-:W-:Y:S01]  /*1efb0*/  LOP3.LUT R161, R161, R0, RZ, 0x3c, !PT ;  /* 0x00000000a1a17212 */ /* 0x000fe200078e3cff */
[----:B------:R-:W-:-:S10]  /*1efc0*/  IMAD.MOV.U32 R0, RZ, RZ, -0x800000 ;  /* 0xff800000ff007424 */ /* 0x000fd400078e00ff */
[----:B------:R-:W-:Y:S01]  /*1efd0*/  @P0 MUFU.RCP R4, R14 ;  /* 0x0000000e00040308 */ /* 0x000fe20000001000 */
[----:B------:R-:W-:Y:S01]  /*1efe0*/  @P0 FMUL.FTZ R5, R11, 0.69314718246459960938 ;  /* 0x3f3172180b050820 */ /* 0x000fe20000410000 */
[----:B------:R-:W-:Y:S02]  /*1eff0*/  WARPGROUP.DEPBAR.LE gsb0, 0x0 ;  /* 0x00008000000079c5 */ /* 0x000fe40000010000 */
[----:B------:R-:W-:-:S06]  /*1f000*/  WARPGROUP.ARRIVE ;  /* 0x00000000000079c5 */ /* 0x000fcc0000000000 */
[----:B------:R-:W-:Y:S01]  /*1f010*/  HGMMA.64x128x16.F32 R24, R140, gdesc[UR4].tnspB, R24, gsb0 ;  /* 0x41e000048c187df0 */ /* 0x000fe20008000818 */
[----:B------:R-:W-:Y:S02]  /*1f020*/  R2UR UR6, R8 ;  /* 0x00000000080672ca */ /* 0x000fe400000e0000 */
[----:B------:R-:W-:Y:S01]  /*1f030*/  R2UR UR7, R9 ;  /* 0x00000000090772ca */ /* 0x000fe200000e0000 */
[----:B------:R-:W0:Y:S01]  /*1f040*/  @P0 MUFU.LG2 R8, R14 ;  /* 0x0000000e00080308 */ /* 0x000e220000000c00 */
[----:B------:R-:W1:Y:S01]  /*1f050*/  SHFL.BFLY PT, R9, R2, 0x1, 0x1f ;  /* 0x0c201f0002097f89 */ /* 0x000e6200000e0000 */
[----:B0-----:R-:W-:-:S04]  /*1f060*/  @P0 FMUL.FTZ R8, R8, 0.69314718246459960938 ;  /* 0x3f31721808080820 */ /* 0x001fc80000410000 */
[----:B------:R-:W-:Y:S01]  /*1f070*/  @P0 FFMA.FTZ R0, R5, R6, R8 ;  /* 0x0000000605000223 */ /* 0x000fe20000010008 */
[----:B------:R-:W-:Y:S01]  /*1f080*/  PLOP3.LUT P0, PT, PT, PT, PT, 0x8, 0x0 ;  /* 0x000000000000781c */ /* 0x000fe20003f0e170 */
[----:B-1----:R-:W-:Y:S01]  /*1f090*/  FADD.FTZ R15, R2, R9 ;  /* 0x00000009020f7221 */ /* 0x002fe20000010000 */
[----:B------:R-:W-:-:S04]  /*1f0a0*/  MOV R2, RZ ;  /* 0x000000ff00027202 */ /* 0x000fc80000000f00 */
[----:B------:R-:W-:-:S13]  /*1f0b0*/  FSETP.NE.FTZ.AND P3, PT, R15, RZ, PT ;  /* 0x000000ff0f00720b */ /* 0x000fda0003f75000 */
[----:B------:R-:W0:Y:S01]  /*1f0c0*/  @P3 MUFU.LG2 R9, R15 ;  /* 0x0000000f00093308 */ /* 0x000e220000000c00 */
[----:B------:R-:W-:-:S07]  /*1f0d0*/  @P3 FMUL.FTZ R11, R11, 0.69314718246459960938 ;  /* 0x3f3172180b0b3820 */ /* 0x000fce0000410000 */
[----:B------:R-:W1:Y:S01]  /*1f0e0*/  @P3 MUFU.RCP R2, R15 ;  /* 0x0000000f00023308 */ /* 0x000e620000001000 */
[----:B0-----:R-:W-:-:S04]  /*1f0f0*/  @P3 FMUL.FTZ R10, R9, 0.69314718246459960938 ;  /* 0x3f317218090a3820 */ /* 0x001fc80000410000 */
[----:B------:R-:W-:Y:S01]  /*1f100*/  @P3 FFMA.FTZ R3, R11, R7, R10 ;  /* 0x000000070b033223 */ /* 0x000fe2000001000a */
[----:B------:R-:W-:Y:S02]  /*1f110*/  WARPGROUP.DEPBAR.LE gsb0, 0x0 ;  /* 0x00008000000079c5 */ /* 0x000fe40000010000 */
[----:B------:R-:W-:-:S06]  /*1f120*/  WARPGROUP.ARRIVE ;  /* 0x00000000000079c5 */ /* 0x000fcc0000000000 */
[----:B------:R-:W-:Y:S03]  /*1f130*/  HGMMA.64x128x16.F32 R24, R136, gdesc[UR4].tnspB, R24, gsb0 ;  /* 0x41e0000488187df0 */ /* 0x000fe60008000818 */
[----:B------:R-:W-:Y:S02]  /*1f140*/  WARPGROUP.DEPBAR.LE gsb0, 0x0 ;  /* 0x00008000000079c5 */ /* 0x000fe40000010000 */
[----:B------:R0:W-:Y:S01]  /*1f150*/  @!P1 SYNCS.ARRIVE.TRANS64.RED.A1T0 RZ, [R12+URZ], RZ ;  /* 0x000000ff0cff99a7 */ /* 0x0001e2000810043f */
[-C--:B-1----:R-:W-:Y:S01]  /*1f160*/  FMUL.FTZ R95, R26, R2.reuse ;  /* 0x000000021a5f7220 */ /* 0x082fe20000410000 */
[----:B------:R-:W-:Y:S01]  /*1f170*/  FMUL.FTZ R93, R30, R2 ;  /* 0x000000021e5d7220 */ /* 0x000fe20000410000 */
[-C--:B------:R-:W-:Y:S01]  /*1f180*/  FMUL.FTZ R6, R28, R4.reuse ;  /* 0x000000041c067220 */ /* 0x080fe20000410000 */
[----:B------:R-:W-:Y:S01]  /*1f190*/  FMUL.FTZ R88, R32, R4 ;  /* 0x0000000420587220 */ /* 0x000fe20000410000 */
        /* <DEDUP_REMOVED lines=59> */
[----:B0-----:R-:W-:-:S07]  /*1f550*/  FMUL.FTZ R87, R87, R2 ;  /* 0x0000000257577220 */ /* 0x001fce0000410000 */
.L_x_1442:
[----:B------:R-:W0:Y:S08]  /*1f560*/  S2UR UR5, SR_CgaCtaId ;  /* 0x00000000000579c3 */ /* 0x000e300000008800 */
[----:B------:R-:W-:Y:S06]  /*1f570*/  BAR.SYNC.DEFER_BLOCKING 0x5, 0x120 ;  /* 0x0144800000007b1d */ /* 0x000fec0000010000 */
[----:B------:R-:W-:Y:S01]  /*1f580*/  UMOV UR4, 0x400 ;  /* 0x0000040000047882 */ /* 0x000fe20000000000 */
[----:B------:R-:W-:Y:S01]  /*1f590*/  BSSY B0, `(.L_x_1594) ;  /* 0x00001e9000007945 */ /* 0x000fe20003800000 */
[----:B0-----:R-:W-:-:S06]  /*1f5a0*/  ULEA UR4, UR5, UR4, 0x18 ;  /* 0x0000000405047291 */ /* 0x001fcc000f8ec03f */
[----:B------:R-:W-:-:S05]  /*1f5b0*/  IMAD.U32 R18, RZ, RZ, UR4 ;  /* 0x00000004ff127e24 */ /* 0x000fca000f8e00ff */
[----:B------:R0:W1:Y:S01]  /*1f5c0*/  LDS.128 R168, [R18+0x2a8d0] ;  /* 0x02a8d00012a87984 */ /* 0x0000620000000c00 */
[----:B------:R-:W-:Y:S06]  /*1f5d0*/  BAR.ARV 0x4, 0x120 ;  /* 0x0104800000007b1d */ /* 0x000fec0000002000 */
[----:B------:R-:W-:Y:S05]  /*1f5e0*/  @P0 BRA `(.L_x_1595) ;  /* 0x0000001000ec0947 */ /* 0x000fea0003800000 */
[----:B------:R-:W2:Y:S01]  /*1f5f0*/  S2R R5, SR_SWINHI ;  /* 0x0000000000057919 */ /* 0x000ea20000002f00 */
[----:B------:R-:W-:Y:S01]  /*1f600*/  ULDC.64 UR4, c[0x0][0xbd8] ;  /* 0x0002f60000047ab9 */ /* 0x000fe20000000a00 */
[----:B------:R-:W-:Y:S01]  /*1f610*/  F2FP.F16.F32.PACK_AB R6, R7, R6 ;  /* 0x000000060706723e */ /* 0x000fe200000000ff */
[----:B------:R-:W-:Y:S01]  /*1f620*/  ULDC.64 UR6, c[0x0][0x208] ;  /* 0x0000820000067ab9 */ /* 0x000fe20000000a00 */
        /* <DEDUP_REMOVED lines=9> */
[C---:B------:R-:W-:Y:S02]  /*1f6c0*/  IADD3 R105, P0, R4.reuse, 0x4060, RZ ;  /* 0x0000406004697810 */ /* 0x040fe40007f1e0ff */
[----:B------:R-:W-:Y:S02]  /*1f6d0*/  SHF.R.U64 R15, R15, 0x3, RZ ;  /* 0x000000030f0f7819 */ /* 0x000fe400000012ff */
[C---:B------:R-:W-:Y:S01]  /*1f6e0*/  IADD3 R79, P5, R4.reuse, 0x40, RZ ;  /* 0x00000040044f7810 */ /* 0x040fe20007fbe0ff */
[----:B------:R-:W-:Y:S01]  /*1f6f0*/  IMAD.X R29, RZ, RZ, R5, P0 ;  /* 0x000000ffff1d7224 */ /* 0x000fe200000e0605 */
[----:B------:R-:W-:-:S02]  /*1f700*/  IADD3 R97, P4, R4, 0x60, RZ ;  /* 0x0000006004617810 */ /* 0x000fc40007f9e0ff */
[C---:B------:R-:W-:Y:S01]  /*1f710*/  IADD3 R99, P3, R4.reuse, 0x4000, RZ ;  /* 0x0000400004637810 */ /* 0x040fe20007f7e0ff */
[--C-:B------:R-:W-:Y:S01]  /*1f720*/  IMAD.X R11, RZ, RZ, R5.reuse, P5 ;  /* 0x000000ffff0b7224 */ /* 0x100fe200028e0605 */
[C---:B------:R-:W-:Y:S01]  /*1f730*/  IADD3 R101, P2, R4.reuse, 0x4020, RZ ;  /* 0x0000402004657810 */ /* 0x040fe20007f5e0ff */
[--C-:B------:R-:W-:Y:S01]  /*1f740*/  IMAD.X R13, RZ, RZ, R5.reuse, P4 ;  /* 0x000000ffff0d7224 */ /* 0x100fe200020e0605 */
[----:B------:R-:W-:Y:S02]  /*1f750*/  IADD3 R103, P1, R4, 0x4040, RZ ;  /* 0x0000404004677810 */ /* 0x000fe40007f3e0ff */
[----:B------:R-:W-:Y:S02]  /*1f760*/  LOP3.LUT R2, R71, 0x380, RZ, 0xc0, !PT ;  /* 0x0000038047027812 */ /* 0x000fe400078ec0ff */
[----:B------:R-:W-:Y:S01]  /*1f770*/  LOP3.LUT R4, R15, R4, RZ, 0x3c, !PT ;  /* 0x000000040f047212 */ /* 0x000fe200078e3cff */
[--C-:B------:R-:W-:Y:S01]  /*1f780*/  IMAD.X R15, RZ, RZ, R5.reuse, P3 ;  /* 0x000000ffff0f7224 */ /* 0x100fe200018e0605 */
[----:B------:R-:W-:Y:S01]  /*1f790*/  ISETP.NE.U32.AND P0, PT, RZ, UR4, PT ;  /* 0x00000004ff007c0c */ /* 0x000fe2000bf05070 */
[----:B------:R-:W-:Y:S01]  /*1f7a0*/  IMAD.X R27, RZ, RZ, R5, P1 ;  /* 0x000000ffff1b7224 */ /* 0x000fe200008e0605 */
[----:B------:R-:W-:-:S02]  /*1f7b0*/  SHF.R.U64 R2, R2, 0x3, RZ ;  /* 0x0000000302027819 */ /* 0x000fc400000012ff */
[-C--:B------:R-:W-:Y:S02]  /*1f7c0*/  IADD3.X R9, RZ, R5.reuse, RZ, P6, !PT ;  /* 0x00000005ff097210 */ /* 0x080fe400037fe4ff */
[-C--:B------:R-:W-:Y:S02]  /*1f7d0*/  IADD3.X R25, RZ, R5.reuse, RZ, P2, !PT ;  /* 0x00000005ff197210 */ /* 0x080fe400017fe4ff */
[----:B------:R-:W-:Y:S02]  /*1f7e0*/  LOP3.LUT R10, R79, 0x380, RZ, 0xc0, !PT ;  /* 0x000003804f0a7812 */ /* 0x000fe400078ec0ff */
[----:B------:R-:W-:Y:S02]  /*1f7f0*/  MOV R92, R4 ;  /* 0x00000004005c7202 */ /* 0x000fe40000000f00 */
[----:B------:R-:W-:Y:S02]  /*1f800*/  F2FP.F16.F32.PACK_AB R5, R28, R95 ;  /* 0x0000005f1c05723e */ /* 0x000fe400000000ff */
[----:B------:R-:W-:Y:S01]  /*1f810*/  ISETP.NE.AND.EX P0, PT, RZ, UR5, PT, P0 ;  /* 0x00000005ff007c0c */ /* 0x000fe2000bf05300 */
[----:B------:R-:W-:Y:S01]  /*1f820*/  ULDC.64 UR4, c[0x0][0xbe0] ;  /* 0x0002f80000047ab9 */ /* 0x000fe20000000a00 */
[----:B------:R-:W-:-:S02]  /*1f830*/  LOP3.LUT R28, R103, 0x380, RZ, 0xc0, !PT ;  /* 0x00000380671c7812 */ /* 0x000fc400078ec0ff */
[----:B------:R-:W-:Y:S02]  /*1f840*/  LOP3.LUT R12, R97, 0x380, RZ, 0xc0, !PT ;  /* 0x00000380610c7812 */ /* 0x000fe400078ec0ff */
[----:B------:R-:W-:Y:S02]  /*1f850*/  LOP3.LUT R14, R99, 0x380, RZ, 0xc0, !PT ;  /* 0x00000380630e7812 */ /* 0x000fe400078ec0ff */
[----:B------:R-:W-:Y:S02]  /*1f860*/  LOP3.LUT R8, R2, R71, RZ, 0x3c, !PT ;  /* 0x0000004702087212 */ /* 0x000fe400078e3cff */
[----:B------:R-:W-:Y:S02]  /*1f870*/  LOP3.LUT R34, R105, 0x380, RZ, 0xc0, !PT ;  /* 0x0000038069227812 */ /* 0x000fe400078ec0ff */
[----:B------:R-:W-:Y:S02]  /*1f880*/  SHF.R.U64 R10, R10, 0x3, RZ ;  /* 0x000000030a0a7819 */ /* 0x000fe400000012ff */
[----:B------:R-:W-:-:S02]  /*1f890*/  LOP3.LUT R2, R101, 0x380, RZ, 0xc0, !PT ;  /* 0x0000038065027812 */ /* 0x000fc400078ec0ff */
[----:B------:R-:W-:Y:S02]  /*1f8a0*/  ISETP.NE.U32.AND P1, PT, RZ, UR4, PT ;  /* 0x00000004ff007c0c */ /* 0x000fe4000bf25070 */
[----:B------:R-:W-:Y:S02]  /*1f8b0*/  SHF.R.U64 R28, R28, 0x3, RZ ;  /* 0x000000031c1c7819 */ /* 0x000fe400000012ff */
[----:B------:R-:W-:Y:S02]  /*1f8c0*/  SHF.R.U64 R12, R12, 0x3, RZ ;  /* 0x000000030c0c7819 */ /* 0x000fe400000012ff */
[----:B------:R-:W-:Y:S02]  /*1f8d0*/  SHF.R.U64 R14, R14, 0x3, RZ ;  /* 0x000000030e0e7819 */ /* 0x000fe400000012ff */
[----:B------:R-:W-:Y:S02]  /*1f8e0*/  SHF.R.U64 R34, R34, 0x3, RZ ;  /* 0x0000000322227819 */ /* 0x000fe400000012ff */
[----:B------:R-:W-:-:S02]  /*1f8f0*/  LOP3.LUT R10, R10, R79, RZ, 0x3c, !PT ;  /* 0x0000004f0a0a7212 */ /* 0x000fc400078e3cff */
[----:B------:R-:W-:Y:S01]  /*1f900*/  F2FP.F16.F32.PACK_AB R4, R89, R24 ;  /* 0x000000185904723e */ /* 0x000fe200000000ff */
[----:B------:R-:W-:Y:S01]  /*1f910*/  BAR.SYNC.DEFER_BLOCKING 0x1, 0x100 ;  /* 0x0044000000007b1d */ /* 0x000fe20000010000 */
[----:B------:R-:W-:Y:S02]  /*1f920*/  SHF.R.U64 R2, R2, 0x3, RZ ;  /* 0x0000000302027819 */ /* 0x000fe400000012ff */
[----:B------:R-:W-:Y:S02]  /*1f930*/  ISETP.NE.AND.EX P1, PT, RZ, UR5, PT, P1 ;  /* 0x00000005ff007c0c */ /* 0x000fe4000bf25310 */
[----:B------:R-:W-:Y:S02]  /*1f940*/  LOP3.LUT R26, R28, R103, RZ, 0x3c, !PT ;  /* 0x000000671c1a7212 */ /* 0x000fe400078e3cff */
[----:B------:R-:W-:Y:S02]  /*1f950*/  LOP3.LUT R12, R12, R97, RZ, 0x3c, !PT ;  /* 0x000000610c0c7212 */ /* 0x000fe400078e3cff */
[----:B------:R-:W-:-:S02]  /*1f960*/  LOP3.LUT R14, R14, R99, RZ, 0x3c, !PT ;  /* 0x000000630e0e7212 */ /* 0x000fc400078e3cff */
[----:B------:R-:W-:Y:S02]  /*1f970*/  LOP3.LUT R28, R34, R105, RZ, 0x3c, !PT ;  /* 0x00000069221c7212 */ /* 0x000fe400078e3cff */
[----:B------:R-:W-:Y:S02]  /*1f980*/  LOP3.LUT R24, R2, R101, RZ, 0x3c, !PT ;  /* 0x0000006502187212 */ /* 0x000fe400078e3cff */
[----:B------:R-:W-:Y:S02]  /*1f990*/  MOV R34, R8 ;  /* 0x0000000800227202 */ /* 0x000fe40000000f00 */
[----:B------:R-:W-:Y:S02]  /*1f9a0*/  MOV R90, R10 ;  /* 0x0000000a005a7202 */ /* 0x000fe40000000f00 */
[----:B------:R-:W-:Y:S02]  /*1f9b0*/  F2FP.F16.F32.PACK_AB R8, R33, R88 ;  /* 0x000000582108723e */ /* 0x000fe400000000ff */
[----:B------:R-:W-:-:S02]  /*1f9c0*/  F2FP.F16.F32.PACK_AB R9, R30, R91 ;  /* 0x0000005b1e09723e */ /* 0x000fc400000000ff */
[----:B------:R-:W-:Y:S01]  /*1f9d0*/  F2FP.F16.F32.PACK_AB R10, R37, R36 ;  /* 0x00000024250a723e */ /* 0x000fe200000000ff */
[----:B------:R2:W-:Y:S01]  /*1f9e0*/  STSM.16.M88.4 [R92], R4 ;  /* 0x000000045c007844 */ /* 0x0005e20000000200 */
[----:B------:R-:W-:Y:S01]  /*1f9f0*/  F2FP.F16.F32.PACK_AB R11, R39, R38 ;  /* 0x00000026270b723e */ /* 0x000fe200000000ff */
[----:B------:R-:W3:Y:S01]  /*1fa00*/  LDC.64 R36, c[0x0][0xbd8] ;  /* 0x0002f600ff247b82 */ /* 0x000ee20000000a00 */
[----:B------:R-:W-:Y:S02]  /*1fa10*/  MOV R89, R12 ;  /* 0x0000000c00597202 */ /* 0x000fe40000000f00 */
[----:B------:R-:W-:Y:S01]  /*1fa20*/  MOV R79, R14 ;  /* 0x0000000e004f7202 */ /* 0x000fe20000000f00 */
[----:B------:R4:W-:Y:S01]  /*1fa30*/  STSM.16.M88.4 [R34], R8 ;  /* 0x0000000822007844 */ /* 0x0009e20000000200 */
[----:B------:R-:W-:Y:S02]  /*1fa40*/  MOV R72, R24 ;  /* 0x0000001800487202 */ /* 0x000fe40000000f00 */
[----:B------:R-:W-:-:S02]  /*1fa50*/  MOV R71, R26 ;  /* 0x0000001a00477202 */ /* 0x000fc40000000f00 */
[----:B------:R-:W-:Y:S01]  /*1fa60*/  F2FP.F16.F32.PACK_AB R12, R49, R48 ;  /* 0x00000030310c723e */ /* 0x000fe200000000ff */
[----:B------:R-:W-:Y:S01]  /*1fa70*/  ULDC UR4, c[0x0][0xa88] ;  /* 0x0002a20000047ab9 */ /* 0x000fe20000000800 */
[----:B------:R-:W-:Y:S01]  /*1fa80*/  F2FP.F16.F32.PACK_AB R13, R51, R50 ;  /* 0x00000032330d723e */ /* 0x000fe200000000ff */
[----:B------:R-:W-:Y:S01]  /*1fa90*/  IMAD.MOV.U32 R49, RZ, RZ, RZ ;  /* 0x000000ffff317224 */ /* 0x000fe200078e00ff */
[----:B------:R-:W-:Y:S02]  /*1faa0*/  F2FP.F16.F32.PACK_AB R14, R53, R52 ;  /* 0x00000034350e723e */ /* 0x000fe400000000ff */
[----:B--2---:R-:W-:Y:S02]  /*1fab0*/  F2FP.F16.F32.PACK_AB R4, R41, R40 ;  /* 0x000000282904723e */ /* 0x004fe400000000ff */
[----:B------:R-:W-:Y:S02]  /*1fac0*/  F2FP.F16.F32.PACK_AB R5, R43, R42 ;  /* 0x0000002a2b05723e */ /* 0x000fe400000000ff */
[----:B------:R-:W-:Y:S01]  /*1fad0*/  F2FP.F16.F32.PACK_AB R6, R45, R44 ;  /* 0x0000002c2d06723e */ /* 0x000fe200000000ff */
[----:B----4-:R-:W2:Y:S01]  /*1fae0*/  @P1 LDC.64 R8, c[0x0][0xbe0] ;  /* 0x0002f800ff081b82 */ /* 0x010ea20000000a00 */
[----:B------:R-:W-:-:S02]  /*1faf0*/  F2FP.F16.F32.PACK_AB R7, R47, R46 ;  /* 0x0000002e2f07723e */ /* 0x000fc400000000ff */
[----:B------:R-:W-:Y:S01]  /*1fb00*/  F2FP.F16.F32.PACK_AB R15, R55, R54 ;  /* 0x00000036370f723e */ /* 0x000fe200000000ff */
[----:B---3--:R-:W-:Y:S01]  /*1fb10*/  IMAD.WIDE R36, R183, 0x4, R36 ;  /* 0x00000004b7247825 */ /* 0x008fe200078e0224 */
[----:B------:R-:W-:Y:S01]  /*1fb20*/  MOV R2, R28 ;  /* 0x0000001c00027202 */ /* 0x000fe20000000f00 */
[----:B------:R3:W-:Y:S01]  /*1fb30*/  STSM.16.M88.4 [R90], R4 ;  /* 0x000000045a007844 */ /* 0x0007e20000000200 */
[----:B------:R-:W-:Y:S02]  /*1fb40*/  F2FP.F16.F32.PACK_AB R24, R57, R56 ;  /* 0x000000383918723e */ /* 0x000fe400000000ff */
[----:B------:R-:W-:Y:S01]  /*1fb50*/  F2FP.F16.F32.PACK_AB R25, R59, R58 ;  /* 0x0000003a3b19723e */ /* 0x000fe200000000ff */
[----:B------:R-:W-:Y:S01]  /*1fb60*/  STSM.16.M88.4 [R89], R12 ;  /* 0x0000000c59007844 */ /* 0x000fe20000000200 */
[----:B------:R-:W-:Y:S02]  /*1fb70*/  F2FP.F16.F32.PACK_AB R26, R61, R60 ;  /* 0x0000003c3d1a723e */ /* 0x000fe400000000ff */
[----:B------:R-:W-:-:S02]  /*1fb80*/  F2FP.F16.F32.PACK_AB R27, R63, R62 ;  /* 0x0000003e3f1b723e */ /* 0x000fc400000000ff */
[----:B------:R-:W-:Y:S02]  /*1fb90*/  F2FP.F16.F32.PACK_AB R28, R65, R64 ;  /* 0x00000040411c723e */ /* 0x000fe400000000ff */
[----:B------:R-:W-:Y:S01]  /*1fba0*/  F2FP.F16.F32.PACK_AB R29, R67, R66 ;  /* 0x00000042431d723e */ /* 0x000fe200000000ff */
[----:B------:R-:W-:Y:S01]  /*1fbb0*/  STSM.16.M88.4 [R79], R24 ;  /* 0x000000184f007844 */ /* 0x000fe20000000200 */
[----:B------:R-:W-:Y:S02]  /*1fbc0*/  F2FP.F16.F32.PACK_AB R30, R69, R68 ;  /* 0x00000044451e723e */ /* 0x000fe400000000ff */
[----:B------:R-:W-:Y:S02]  /*1fbd0*/  F2FP.F16.F32.PACK_AB R33, R75, R74 ;  /* 0x0000004a4b21723e */ /* 0x000fe400000000ff */
[----:B------:R-:W-:Y:S01]  /*1fbe0*/  F2FP.F16.F32.PACK_AB R34, R77, R76 ;  /* 0x0000004c4d22723e */ /* 0x000fe200000000ff */
[----:B------:R-:W-:Y:S01]  /*1fbf0*/  STSM.16.M88.4 [R72], R28 ;  /* 0x0000001c48007844 */ /* 0x000fe20000000200 */
[----:B---3--:R-:W-:-:S02]  /*1fc00*/  F2FP.F16.F32.PACK_AB R4, R81, R80 ;  /* 0x000000505104723e */ /* 0x008fc400000000ff */
[----:B------:R-:W-:Y:S01]  /*1fc10*/  F2FP.F16.F32.PACK_AB R5, R83, R82 ;  /* 0x000000525305723e */ /* 0x000fe200000000ff */
[----:B------:R-:W-:Y:S01]  /*1fc20*/  STSM.16.M88.4 [R71], R32 ;  /* 0x0000002047007844 */ /* 0x000fe20000000200 */
[----:B------:R-:W-:Y:S02]  /*1fc30*/  F2FP.F16.F32.PACK_AB R6, R85, R84 ;  /* 0x000000545506723e */ /* 0x000fe400000000ff */
[----:B------:R-:W-:-:S05]  /*1fc40*/  F2FP.F16.F32.PACK_AB R7, R87, R86 ;  /* 0x000000565707723e */ /* 0x000fca00000000ff */
[----:B------:R3:W-:Y:S01]  /*1fc50*/  STSM.16.M88.4 [R2], R4 ;  /* 0x0000000402007844 */ /* 0x0007e20000000200 */
[----:B------:R-:W-:Y:S01]  /*1fc60*/  BAR.SYNC.DEFER_BLOCKING 0x1, 0x100 ;  /* 0x0044000000007b1d */ /* 0x000fe20000010000 */
[----:B------:R-:W-:Y:S02]  /*1fc70*/  IMAD.U32 R48, RZ, RZ, UR4 ;  /* 0x00000004ff307e24 */ /* 0x000fe4000f8e00ff */
[----:B--2---:R-:W-:Y:S01]  /*1fc80*/  @P1 IMAD.WIDE R8, R183, 0x4, R8 ;  /* 0x00000004b7081825 */ /* 0x004fe200078e0208 */
[----:B------:R-:W-:-:S05]  /*1fc90*/  LEA R11, R180, R178, 0x6 ;  /* 0x000000b2b40b7211 */ /* 0x000fca00078e30ff */
[----:B---3--:R-:W-:Y:S01]  /*1fca0*/  IMAD.WIDE R4, R11, 0x2, R20 ;  /* 0x000000020b047825 */ /* 0x008fe200078e0214 */
[----:B------:R2:W5:Y:S04]  /*1fcb0*/  @P0 LDG.E R49, desc[UR6][R36.64] ;  /* 0x0000000624310981 */ /* 0x000568000c1e1900 */
[----:B------:R2:W5:Y:S01]  /*1fcc0*/  @P1 LDG.E R48, desc[UR6][R8.64] ;  /* 0x0000000608301981 */ /* 0x000562000c1e1900 */
[----:B------:R-:W-:Y:S05]  /*1fcd0*/  @P1 BRA `(.L_x_1596) ;  /* 0x0000000000141947 */ /* 0x000fea0003800000 */
[----:B------:R-:W-:Y:S05]  /*1fce0*/  @!P0 BRA `(.L_x_1596) ;  /* 0x0000000000108947 */ /* 0x000fea0003800000 */
[----:B------:R-:W-:Y:S02]  /*1fcf0*/  ULDC.64 UR4, c[0x0][0x208] ;  /* 0x0000820000047ab9 */ /* 0x000fe40000000a00 */
[----:B------:R-:W3:Y:S04]  /*1fd00*/  LDG.E R7, desc[UR4][R36.64] ;  /* 0x0000000424077981 */ /* 0x000ee8000c1e1900 */
[----:B-----5:R-:W3:Y:S02]  /*1fd10*/  LDG.E R48, desc[UR4][R36.64+0x4] ;  /* 0x0000040424307981 */ /* 0x020ee4000c1e1900 */
[----:B---3--:R-:W-:-:S07]  /*1fd20*/  IMAD.IADD R48, R48, 0x1, -R7 ;  /* 0x0000000130307824 */ /* 0x008fce00078e0a07 */
.L_x_1596:
[----:B------:R-:W-:Y:S01]  /*1fd30*/  SHF.R.S32.HI R50, RZ, 0x1f, R182 ;  /* 0x0000001fff327819 */ /* 0x000fe200000114b6 */
[----:B------:R-:W-:Y:S01]  /*1fd40*/  ULDC.64 UR4, c[0x0][0xb70] ;  /* 0x0002dc0000047ab9 */ /* 0x000fe20000000a00 */
[--C-:B-----5:R-:W-:Y:S01]  /*1fd50*/  SHF.R.S32.HI R21, RZ, 0x1f, R49.reuse ;  /* 0x0000001fff157819 */ /* 0x120fe20000011431 */
[----:B------:R-:W-:Y:S01]  /*1fd60*/  IMAD.MOV.U32 R20, RZ, RZ, R49 ;  /* 0x000000ffff147224 */ /* 0x000fe200078e0031 */
[----:B------:R-:W-:Y:S01]  /*1fd70*/  SHF.R.S32.HI R2, RZ, 0x1f, R183 ;  /* 0x0000001fff027819 */ /* 0x000fe200000114b7 */
[----:B------:R-:W-:Y:S01]  /*1fd80*/  IMAD R7, R50, UR4, RZ ;  /* 0x0000000432077c24 */ /* 0x000fe2000f8e02ff */
[----:B------:R-:W-:Y:S01]  /*1fd90*/  SEL R51, R183, RZ, !P0 ;  /* 0x000000ffb7337207 */ /* 0x000fe20004000000 */
[----:B------:R-:W-:Y:S01]  /*1fda0*/  IMAD R11, R187, 0x80, R179 ;  /* 0x00000080bb0b7824 */ /* 0x000fe200078e02b3 */
[----:B------:R-:W-:Y:S01]  /*1fdb0*/  SEL R52, R2, RZ, !P0 ;  /* 0x000000ff02347207 */ /* 0x000fe20004000000 */
[----:B--2---:R-:W-:Y:S01]  /*1fdc0*/  IMAD R9, R182, UR5, R7 ;  /* 0x00000005b6097c24 */ /* 0x004fe2000f8e0207 */
[----:B------:R-:W-:Y:S01]  /*1fdd0*/  IADD3 R37, P1, R4, 0x1000, RZ ;  /* 0x0000100004257810 */ /* 0x000fe20007f3e0ff */
[----:B------:R-:W-:Y:S01]  /*1fde0*/  IMAD.WIDE.U32 R6, R182, UR4, R20 ;  /* 0x00000004b6067c25 */ /* 0x000fe2000f8e0014 */
[----:B------:R-:W-:Y:S01]  /*1fdf0*/  ULDC.64 UR4, c[0x0][0xb78] ;  /* 0x0002de0000047ab9 */ /* 0x000fe20000000a00 */
[----:B------:R-:W-:Y:S01]  /*1fe00*/  IADD3 R33, P2, R4, 0x2000, RZ ;  /* 0x0000200004217810 */ /* 0x000fe20007f5e0ff */
[----:B------:R-:W-:Y:S01]  /*1fe10*/  ULDC.64 UR6, c[0x0][0x208] ;  /* 0x0000820000067ab9 */ /* 0x000fe20000000a00 */
[----:B------:R-:W-:Y:S01]  /*1fe20*/  IMAD R2, R52, UR4, RZ ;  /* 0x0000000434027c24 */ /* 0x000fe2000f8e02ff */
[----:B------:R-:W-:-:S02]  /*1fe30*/  IADD3 R7, R7, R9, RZ ;  /* 0x0000000907077210 */ /* 0x000fc40007ffe0ff */
[----:B------:R-:W-:Y:S01]  /*1fe40*/  SHF.R.S32.HI R9, RZ, 0x1f, R11 ;  /* 0x0000001fff097819 */ /* 0x000fe2000001140b */
[----:B------:R-:W-:Y:S01]  /*1fe50*/  IMAD R8, R51, UR5, R2 ;  /* 0x0000000533087c24 */ /* 0x000fe2000f8e0202 */
[----:B------:R-:W-:Y:S01]  /*1fe60*/  LOP3.LUT R36, R37, 0x380, RZ, 0xc0, !PT ;  /* 0x0000038025247812 */ /* 0x000fe200078ec0ff */
[----:B------:R-:W-:Y:S01]  /*1fe70*/  IMAD.WIDE.U32 R6, R51, UR4, R6 ;  /* 0x0000000433067c25 */ /* 0x000fe2000f8e0006 */
[----:B------:R-:W-:Y:S01]  /*1fe80*/  ULDC.64 UR4, c[0x0][0xb40] ;  /* 0x0002d00000047ab9 */ /* 0x000fe20000000a00 */
[----:B------:R-:W-:Y:S02]  /*1fe90*/  LOP3.LUT R32, R33, 0x380, RZ, 0xc0, !PT ;  /* 0x0000038021207812 */ /* 0x000fe400078ec0ff */
[----:B------:R-:W-:Y:S02]  /*1fea0*/  SHF.R.U64 R36, R36, 0x3, RZ ;  /* 0x0000000324247819 */ /* 0x000fe400000012ff */
[----:B------:R-:W-:Y:S02]  /*1feb0*/  IADD3 R2, P0, R11, R6, RZ ;  /* 0x000000060b027210 */ /* 0x000fe40007f1e0ff */
[----:B------:R-:W-:-:S02]  /*1fec0*/  SHF.R.U64 R32, R32, 0x3, RZ ;  /* 0x0000000320207819 */ /* 0x000fc400000012ff */
[----:B------:R-:W-:Y:S02]  /*1fed0*/  IADD3.X R7, R9, R7, R8, P0, !PT ;  /* 0x0000000709077210 */ /* 0x000fe400007fe408 */
[----:B------:R-:W-:Y:S02]  /*1fee0*/  LEA R46, P0, R2, UR4, 0x2 ;  /* 0x00000004022e7c11 */ /* 0x000fe4000f8010ff */
[----:B------:R-:W-:Y:S01]  /*1fef0*/  LOP3.LUT R36, R36, R37, RZ, 0x3c, !PT ;  /* 0x0000002524247212 */ /* 0x000fe200078e3cff */
[----:B------:R-:W-:Y:S01]  /*1ff00*/  IMAD.X R37, RZ, RZ, R5, P1 ;  /* 0x000000ffff257224 */ /* 0x000fe200008e0605 */
[----:B------:R-:W-:Y:S01]  /*1ff10*/  LEA.HI.X R47, R2, UR5, R7, 0x2, P0 ;  /* 0x00000005022f7c11 */ /* 0x000fe200080f1407 */
[----:B------:R-:W-:Y:S01]  /*1ff20*/  VIADD R7, R11, 0x8 ;  /* 0x000000080b077836 */ /* 0x000fe20000000000 */
[----:B------:R-:W-:Y:S01]  /*1ff30*/  LOP3.LUT P0, RZ, R191, 0x3, RZ, 0xc0, !PT ;  /* 0x00000003bfff7812 */ /* 0x000fe2000780c0ff */
[----:B------:R-:W-:Y:S01]  /*1ff40*/  ULDC.64 UR4, c[0x0][0xaa0] ;  /* 0x0002a80000047ab9 */ /* 0x000fe20000000a00 */
[----:B------:R-:W-:-:S02]  /*1ff50*/  LOP3.LUT R32, R32, R33, RZ, 0x3c, !PT ;  /* 0x0000002120207212 */ /* 0x000fc400078e3cff */
[C---:B------:R-:W-:Y:S02]  /*1ff60*/  IADD3 R29, P6, R4.reuse, 0x3000, RZ ;  /* 0x00003000041d7810 */ /* 0x040fe40007fde0ff */
[C---:B------:R-:W-:Y:S02]  /*1ff70*/  IADD3 R25, P5, R4.reuse, 0x4000, RZ ;  /* 0x0000400004197810 */ /* 0x040fe40007fbe0ff */
[C---:B------:R-:W-:Y:S02]  /*1ff80*/  IADD3 R13, P4, R4.reuse, 0x5000, RZ ;  /* 0x00005000040d7810 */ /* 0x040fe40007f9e0ff */
[----:B------:R-:W-:Y:S02]  /*1ff90*/  IADD3 R9, P3, R4, 0x6000, RZ ;  /* 0x0000600004097810 */ /* 0x000fe40007f7e0ff */
[----:B------:R-:W-:Y:S02]  /*1ffa0*/  ISETP.GE.OR P1, PT, R11, R48, P0 ;  /* 0x000000300b00720c */ /* 0x000fe40000726670 */
[----:B------:R-:W-:-:S02]  /*1ffb0*/  IADD3.X R33, RZ, R5, RZ, P2, !PT ;  /* 0x00000005ff217210 */ /* 0x000fc400017fe4ff */
[C---:B------:R-:W-:Y:S02]  /*1ffc0*/  IADD3 R11, P2, R4.reuse, 0x7000, RZ ;  /* 0x00007000040b7810 */ /* 0x040fe40007f5e0ff */
[----:B------:R-:W-:Y:S02]  /*1ffd0*/  LOP3.LUT R28, R29, 0x380, RZ, 0xc0, !PT ;  /* 0x000003801d1c7812 */ /* 0x000fe400078ec0ff */
[----:B------:R-:W-:Y:S02]  /*1ffe0*/  LOP3.LUT R24, R25, 0x380, RZ, 0xc0, !PT ;  /* 0x0000038019187812 */ /* 0x000fe400078ec0ff */
[----:B------:R-:W-:Y:S02]  /*1fff0*/  LOP3.LUT R12, R13, 0x380, RZ, 0xc0, !PT ;  /* 0x000003800d0c7812 */ /* 0x000fe400078ec0ff */
[----:B------:R-:W-:Y:S01]  /*20000*/  LOP3.LUT R8, R9, 0x380, RZ, 0xc0, !PT ;  /* 0x0000038009087812 */ /* 0x000fe200078ec0ff */
[----:B------:R2:W-:Y:S01]  /*20010*/  @!P1 STG.E desc[UR6][R46.64], R0 ;  /* 0x000000002e009986 */ /* 0x0005e2000c101906 */
[----:B------:R-:W-:-:S02]  /*20020*/  LOP3.LUT R41, R4, 0x380, RZ, 0xc0, !PT ;  /* 0x0000038004297812 */ /* 0x000fc400078ec0ff */
[----:B------:R-:W-:Y:S01]  /*20030*/  ISETP.GE.OR P0, PT, R7, R48, P0 ;  /* 0x000000300700720c */ /* 0x000fe20000706670 */
[----:B------:R-:W-:Y:S01]  /*20040*/  IMAD.X R7, RZ, RZ, R5, P2 ;  /* 0x000000ffff077224 */ /* 0x000fe200010e0605 */
[----:B------:R-:W-:Y:S02]  /*20050*/  LOP3.LUT R2, R11, 0x380, RZ, 0xc0, !PT ;  /* 0x000003800b027812 */ /* 0x000fe400078ec0ff */
[----:B------:R-:W-:Y:S02]  /*20060*/  SHF.R.U64 R28, R28, 0x3, RZ ;  /* 0x000000031c1c7819 */ /* 0x000fe400000012ff */
[----:B------:R-:W-:Y:S02]  /*20070*/  SHF.R.U64 R24, R24, 0x3, RZ ;  /* 0x0000000318187819 */ /* 0x000fe400000012ff */
[----:B------:R-:W-:Y:S02]  /*20080*/  SHF.R.U64 R12, R12, 0x3, RZ ;  /* 0x000000030c0c7819 */ /* 0x000fe400000012ff */
[----:B------:R-:W-:-:S02]  /*20090*/  SHF.R.U64 R8, R8, 0x3, RZ ;  /* 0x0000000308087819 */ /* 0x000fc400000012ff */
[----:B------:R-:W-:Y:S01]  /*200a0*/  SHF.R.U64 R41, R41, 0x3, RZ ;  /* 0x0000000329297819 */ /* 0x000fe200000012ff */
[----:B------:R3:W-:Y:S01]  /*200b0*/  @!P0 STG.E desc[UR6][R46.64+0x20], R3 ;  /* 0x000020032e008986 */ /* 0x0007e2000c101906 */
[----:B------:R-:W-:Y:S02]  /*200c0*/  SHF.R.U64 R2, R2, 0x3, RZ ;  /* 0x0000000302027819 */ /* 0x000fe400000012ff */
[----:B------:R-:W-:Y:S01]  /*200d0*/  LOP3.LUT R28, R28, R29, RZ, 0x3c, !PT ;  /* 0x0000001d1c1c7212 */ /* 0x000fe200078e3cff */
[--C-:B------:R-:W-:Y:S01]  /*200e0*/  IMAD.X R29, RZ, RZ, R5.reuse, P6 ;  /* 0x000000ffff1d7224 */ /* 0x100fe200030e0605 */
[----:B------:R-:W-:Y:S01]  /*200f0*/  LOP3.LUT R24, R24, R25, RZ, 0x3c, !PT ;  /* 0x0000001918187212 */ /* 0x000fe200078e3cff */
[--C-:B------:R-:W-:Y:S01]  /*20100*/  IMAD.X R25, RZ, RZ, R5.reuse, P5 ;  /* 0x000000ffff197224 */ /* 0x100fe200028e0605 */
[----:B------:R-:W-:Y:S01]  /*20110*/  LOP3.LUT R12, R12, R13, RZ, 0x3c, !PT ;  /* 0x0000000d0c0c7212 */ /* 0x000fe200078e3cff */
[--C-:B------:R-:W-:Y:S01]  /*20120*/  IMAD.X R13, RZ, RZ, R5.reuse, P4 ;  /* 0x000000ffff0d7224 */ /* 0x100fe200020e0605 */
[----:B------:R-:W-:Y:S01]  /*20130*/  LOP3.LUT R8, R8, R9, RZ, 0x3c, !PT ;  /* 0x0000000908087212 */ /* 0x000fe200078e3cff */
[----:B------:R-:W-:Y:S01]  /*20140*/  IMAD.MOV.U32 R44, RZ, RZ, R178 ;  /* 0x000000ffff2c7224 */ /* 0x000fe200078e00b2 */
[----:B------:R-:W-:Y:S01]  /*20150*/  LOP3.LUT R40, R41, R4, RZ, 0x3c, !PT ;  /* 0x0000000429287212 */ /* 0x000fe200078e3cff */
[----:B------:R-:W-:Y:S01]  /*20160*/  IMAD.MOV.U32 R41, RZ, RZ, R5 ;  /* 0x000000ffff297224 */ /* 0x000fe200078e0005 */
[----:B------:R-:W-:Y:S01]  /*20170*/  IADD3.X R9, RZ, R5, RZ, P3, !PT ;  /* 0x00000005ff097210 */ /* 0x000fe20001ffe4ff */
[----:B------:R-:W5:Y:S01]  /*20180*/  LD.E.128 R36, desc[UR6][R36.64] ;  /* 0x0000000624247980 */ /* 0x000f62000c101d00 */
[----:B------:R-:W-:-:S02]  /*20190*/  LOP3.LUT R6, R2, R11, RZ, 0x3c, !PT ;  /* 0x0000000b02067212 */ /* 0x000fc400078e3cff */
[----:B------:R-:W-:Y:S01]  /*201a0*/  SHF.R.S32.HI R45, RZ, 0x1f, R178 ;  /* 0x0000001fff2d7819 */ /* 0x000fe200000114b2 */
[----:B------:R-:W5:Y:S01]  /*201b0*/  LD.E.128 R40, desc[UR6][R40.64] ;  /* 0x0000000628287980 */ /* 0x000f62000c101d00 */
[----:B--2---:R-:W-:-:S03]  /*201c0*/  IMAD R0, R21, UR4, RZ ;  /* 0x0000000415007c24 */ /* 0x004fc6000f8e02ff */
[----:B------:R-:W5:Y:S01]  /*201d0*/  LD.E.128 R32, desc[UR6][R32.64] ;  /* 0x0000000620207980 */ /* 0x000f62000c101d00 */
[----:B---3--:R-:W-:-:S03]  /*201e0*/  IMAD.WIDE.U32 R2, R49, UR4, R44 ;  /* 0x0000000431027c25 */ /* 0x008fc6000f8e002c */
[----:B------:R-:W5:Y:S04]  /*201f0*/  LD.E.128 R28, desc[UR6][R28.64] ;  /* 0x000000061c1c7980 */ /* 0x000f68000c101d00 */
[----:B------:R-:W5:Y:S04]  /*20200*/  LD.E.128 R24, desc[UR6][R24.64] ;  /* 0x0000000618187980 */ /* 0x000f68000c101d00 */
[----:B------:R-:W5:Y:S04]  /*20210*/  LD.E.128 R12, desc[UR6][R12.64] ;  /* 0x000000060c0c7980 */ /* 0x000f68000c101d00 */
[----:B------:R-:W5:Y:S04]  /*20220*/  LD.E.128 R8, desc[UR6][R8.64] ;  /* 0x0000000608087980 */ /* 0x000f68000c101d00 */
[----:B------:R-:W5:Y:S01]  /*20230*/  LD.E.128 R4, desc[UR6][R6.64] ;  /* 0x0000000606047980 */ /* 0x000f62000c101d00 */
[----:B------:R-:W-:Y:S01]  /*20240*/  IMAD R49, R49, UR5, R0 ;  /* 0x0000000531317c24 */ /* 0x000fe2000f8e0200 */
[----:B------:R-:W-:Y:S01]  /*20250*/  ULDC.64 UR4, c[0x0][0xae0] ;  /* 0x0002b80000047ab9 */ /* 0x000fe20000000a00 */
[----:B------:R-:W-:Y:S01]  /*20260*/  @!PT LDS RZ, [RZ] ;  /* 0x00000000fffff984 */ /* 0x000fe20000000800 */
[----:B------:R-:W-:Y:S01]  /*20270*/  @!PT LDS RZ, [RZ] ;  /* 0x00000000fffff984 */ /* 0x000fe20000000800 */
[----:B------:R-:W-:Y:S01]  /*20280*/  @!PT LDS RZ, [RZ] ;  /* 0x00000000fffff984 */ /* 0x000fe20000000800 */
[----:B------:R-:W-:Y:S01]  /*20290*/  @!PT LDS RZ, [RZ] ;  /* 0x00000000fffff984 */ /* 0x000fe20000000800 */
[----:B------:R2:W-:Y:S06]  /*202a0*/  MEMBAR.ALL.CTA ;  /* 0x0000000000007992 */ /* 0x0005ec0000008000 */
[----:B--2---:R-:W2:Y:S01]  /*202b0*/  FENCE.VIEW.ASYNC.S ;  /* 0x00000000000073c6 */ /* 0x004ea20000000000 */
[----:B------:R-:W-:Y:S01]  /*202c0*/  IMAD R47, R187, -0x80, R48 ;  /* 0xffffff80bb2f7824 */ /* 0x000fe200078e0230 */
[----:B------:R-:W-:Y:S01]  /*202d0*/  IADD3 R3, R3, R49, RZ ;  /* 0x0000003103037210 */ /* 0x000fe20007ffe0ff */
[----:B------:R-:W-:-:S02]  /*202e0*/  VIADD R0, R180, 0x20 ;  /* 0x00000020b4007836 */ /* 0x000fc40000000000 */
[----:B------:R-:W-:Y:S01]  /*202f0*/  IMAD R45, R50, UR4, RZ ;  /* 0x00000004322d7c24 */ /* 0x000fe2000f8e02ff */
[CC--:B------:R-:W-:Y:S01]  /*20300*/  ISETP.GE.AND P2, PT, R180.reuse, R47.reuse, PT ;  /* 0x0000002fb400720c */ /* 0x0c0fe20003f46270 */
[----:B------:R-:W-:Y:S01]  /*20310*/  VIADD R20, R180, 0x40 ;  /* 0x00000040b4147836 */ /* 0x000fe20000000000 */
[----:B------:R-:W-:Y:S01]  /*20320*/  ISETP.GE.AND P4, PT, R0, R47, PT ;  /* 0x0000002f0000720c */ /* 0x000fe20003f86270 */
[C---:B------:R-:W-:Y:S02]  /*20330*/  IMAD R45, R182.reuse, UR5, R45 ;  /* 0x00000005b62d7c24 */ /* 0x040fe4000f8e022d */
[----:B------:R-:W-:Y:S01]  /*20340*/  IMAD.WIDE.U32 R2, R182, UR4, R2 ;  /* 0x00000004b6027c25 */ /* 0x000fe2000f8e0002 */
[----:B------:R-:W-:-:S03]  /*20350*/  ULDC.64 UR4, c[0x0][0xae8] ;  /* 0x0002ba0000047ab9 */ /* 0x000fc60000000a00 */
[----:B------:R-:W-:Y:S01]  /*20360*/  VIADD R0, R18, 0x2a820 ;  /* 0x0002a82012007836 */ /* 0x000fe20000000000 */
[----:B------:R-:W-:Y:S01]  /*20370*/  ISETP.GE.AND P0, PT, R20, R47, PT ;  /* 0x0000002f1400720c */ /* 0x000fe20003f06270 */
[----:B------:R-:W-:Y:S01]  /*20380*/  VIADD R21, R180, 0x60 ;  /* 0x00000060b4157836 */ /* 0x000fe20000000000 */
[----:B------:R-:W-:Y:S01]  /*20390*/  IADD3 R3, R3, R45, RZ ;  /* 0x0000002d03037210 */ /* 0x000fe20007ffe0ff */
[----:B------:R-:W-:Y:S01]  /*203a0*/  IMAD R20, R52, UR4, RZ ;  /* 0x0000000434147c24 */ /* 0x000fe2000f8e02ff */
[----:B------:R-:W-:Y:S02]  /*203b0*/  PRMT R0, RZ, 0x654, R0 ;  /* 0x00000654ff007816 */ /* 0x000fe40000000000 */
[----:B------:R-:W-:Y:S01]  /*203c0*/  ISETP.GE.AND P1, PT, R21, R47, PT ;  /* 0x0000002f1500720c */ /* 0x000fe20003f26270 */
[C---:B------:R-:W-:Y:S01]  /*203d0*/  IMAD R47, R51.reuse, UR5, R20 ;  /* 0x00000005332f7c24 */ /* 0x040fe2000f8e0214 */
[----:B------:R-:W-:Y:S01]  /*203e0*/  SHF.R.S32.HI R181, RZ, 0x1f, R180 ;  /* 0x0000001fffb57819 */ /* 0x000fe200000114b4 */
[----:B------:R-:W-:Y:S01]  /*203f0*/  IMAD.WIDE.U32 R44, R51, UR4, R2 ;  /* 0x00000004332c7c25 */ /* 0x000fe2000f8e0002 */
[----:B--2---:R2:W-:Y:S01]  /*20400*/  SYNCS.ARRIVE.TRANS64.RED.A1T0 RZ, [R0+URZ], RZ ;  /* 0x000000ff00ff79a7 */ /* 0x0045e2000810043f */
[----:B------:R-:W-:Y:S02]  /*20410*/  BSSY B1, `(.L_x_1597) ;  /* 0x0000015000017945 */ /* 0x000fe40003800000 */
[----:B------:R-:W-:-:S04]  /*20420*/  IMAD.WIDE R20, R187, 0x80, R180 ;  /* 0x00000080bb147825 */ /* 0x000fc800078e02b4 */
[----:B------:R-:W-:Y:S01]  /*20430*/  IMAD.IADD R49, R45, 0x1, R47 ;  /* 0x000000012d317824 */ /* 0x000fe200078e022f */
[----:B--2---:R-:W-:Y:S06]  /*20440*/  @P2 BRA `(.L_x_1598) ;  /* 0x0000000000442947 */ /* 0x004fec0003800000 */
[----:B------:R-:W-:Y:S01]  /*20450*/  ULDC.64 UR4, c[0x0][0xad8] ;  /* 0x0002b60000047ab9 */ /* 0x000fe20000000a00 */
[----:B------:R-:W-:Y:S01]  /*20460*/  MOV R2, R44 ;  /* 0x0000002c00027202 */ /* 0x000fe20000000f00 */
[----:B------:R-:W-:Y:S01]  /*20470*/  IMAD R47, R21, UR4, RZ ;  /* 0x00000004152f7c24 */ /* 0x000fe2000f8e02ff */
[----:B------:R-:W-:Y:S01]  /*20480*/  ULDC UR6, c[0x0][0xa8c] ;  /* 0x0002a30000067ab9 */ /* 0x000fe20000000800 */
[C---:B------:R-:W-:Y:S01]  /*20490*/  VIADD R0, R178.reuse, 0x40 ;  /* 0x00000040b2007836 */ /* 0x040fe20000000000 */
[----:B------:R-:W-:Y:S01]  /*204a0*/  ISETP.GE.AND P2, PT, R178, UR6, PT ;  /* 0x00000006b2007c0c */ /* 0x000fe2000bf46270 */
[----:B------:R-:W-:Y:S01]  /*204b0*/  IMAD.MOV.U32 R3, RZ, RZ, R49 ;  /* 0x000000ffff037224 */ /* 0x000fe200078e0031 */
[----:B------:R-:W-:Y:S01]  /*204c0*/  ULDC.64 UR8, c[0x0][0x208] ;  /* 0x0000820000087ab9 */ /* 0x000fe20000000a00 */
[----:B------:R-:W-:Y:S01]  /*204d0*/  IMAD R47, R20, UR5, R47 ;  /* 0x00000005142f7c24 */ /* 0x000fe2000f8e022f */
[----:B------:R-:W-:Y:S01]  /*204e0*/  ISETP.GE.AND P3, PT, R0, UR6, PT ;  /* 0x0000000600007c0c */ /* 0x000fe2000bf66270 */
[----:B------:R-:W-:Y:S01]  /*204f0*/  IMAD.WIDE.U32 R2, R20, UR4, R2 ;  /* 0x0000000414027c25 */ /* 0x000fe2000f8e0002 */
[----:B------:R-:W-:-:S03]  /*20500*/  ULDC.64 UR4, c[0x0][0xa80] ;  /* 0x0002a00000047ab9 */ /* 0x000fc60000000a00 */
[----:B------:R-:W-:Y:S01]  /*20510*/  IMAD.IADD R3, R3, 0x1, R47 ;  /* 0x0000000103037824 */ /* 0x000fe200078e022f */
[----:B------:R-:W-:-:S04]  /*20520*/  LEA R46, P5, R2, UR4, 0x1 ;  /* 0x00000004022e7c11 */ /* 0x000fc8000f8a08ff */
[----:B------:R-:W-:-:S05]  /*20530*/  LEA.HI.X R47, R2, UR5, R3, 0x1, P5 ;  /* 0x00000005022f7c11 */ /* 0x000fca000a8f0c03 */
[----:B-----5:R2:W-:Y:S04]  /*20540*/  @!P2 STG.E.128 desc[UR8][R46.64], R40 ;  /* 0x000000282e00a986 */ /* 0x0205e8000c101d08 */
[----:B------:R2:W-:Y:S02]  /*20550*/  @!P3 STG.E.128 desc[UR8][R46.64+0x80], R24 ;  /* 0x000080182e00b986 */ /* 0x0005e4000c101d08 */
.L_x_1598:
[----:B------:R-:W-:Y:S05]  /*20560*/  BSYNC B1 ;  /* 0x0000000000017941 */ /* 0x000fea0003800000 */
.L_x_1597:
[----:B------:R-:W-:Y:S04]  /*20570*/  BSSY B1, `(.L_x_1599) ;  /* 0x0000015000017945 */ /* 0x000fe80003800000 */
[----:B------:R-:W-:Y:S05]  /*20580*/  @P4 BRA `(.L_x_1600) ;  /* 0x00000000004c4947 */ /* 0x000fea0003800000 */
[----:B--2--5:R-:W-:Y:S01]  /*20590*/  IADD3 R25, P2, R20, 0x20, RZ ;  /* 0x0000002014197810 */ /* 0x024fe20007f5e0ff */
[----:B------:R-:W-:Y:S01]  /*205a0*/  ULDC.64 UR4, c[0x0][0xad8] ;  /* 0x0002b60000047ab9 */ /* 0x000fe20000000a00 */
[----:B------:R-:W-:Y:S01]  /*205b0*/  IMAD.MOV.U32 R2, RZ, RZ, R44 ;  /* 0x000000ffff027224 */ /* 0x000fe200078e002c */
[C---:B------:R-:W-:Y:S01]  /*205c0*/  IADD3 R24, R178.reuse, 0x40, RZ ;  /* 0x00000040b2187810 */ /* 0x040fe20007ffe0ff */
[----:B------:R-:W-:Y:S01]  /*205d0*/  IMAD.MOV.U32 R3, RZ, RZ, R49 ;  /* 0x000000ffff037224 */ /* 0x000fe200078e0031 */
[----:B------:R-:W-:Y:S01]  /*205e0*/  ULDC UR6, c[0x0][0xa8c] ;  /* 0x0002a30000067ab9 */ /* 0x000fe20000000800 */
[----:B------:R-:W-:Y:S01]  /*205f0*/  IMAD.X R0, RZ, RZ, R21, P2 ;  /* 0x000000ffff007224 */ /* 0x000fe200010e0615 */
[----:B------:R-:W-:Y:S01]  /*20600*/  ISETP.GE.AND P3, PT, R178, UR6, PT ;  /* 0x00000006b2007c0c */ /* 0x000fe2000bf66270 */
[----:B------:R-:W-:Y:S01]  /*20610*/  IMAD.WIDE.U32 R2, R25, UR4, R2 ;  /* 0x0000000419027c25 */ /* 0x000fe2000f8e0002 */
[----:B------:R-:W-:Y:S01]  /*20620*/  ISETP.GE.AND P4, PT, R24, UR6, PT ;  /* 0x0000000618007c0c */ /* 0x000fe2000bf86270 */
[----:B------:R-:W-:-:S02]  /*20630*/  ULDC.64 UR8, c[0x0][0x208] ;  /* 0x0000820000087ab9 */ /* 0x000fc40000000a00 */
[----:B------:R-:W-:-:S04]  /*20640*/  IMAD R0, R0, UR4, RZ ;  /* 0x0000000400007c24 */ /* 0x000fc8000f8e02ff */
[----:B------:R-:W-:Y:S01]  /*20650*/  IMAD R25, R25, UR5, R0 ;  /* 0x0000000519197c24 */ /* 0x000fe2000f8e0200 */
[----:B------:R-:W-:Y:S02]  /*20660*/  ULDC.64 UR4, c[0x0][0xa80] ;  /* 0x0002a00000047ab9 */ /* 0x000fe40000000a00 */
[----:B------:R-:W-:Y:S01]  /*20670*/  LEA R24, P2, R2, UR4, 0x1 ;  /* 0x0000000402187c11 */ /* 0x000fe2000f8408ff */
[----:B------:R-:W-:-:S05]  /*20680*/  IMAD.IADD R3, R3, 0x1, R25 ;  /* 0x0000000103037824 */ /* 0x000fca00078e0219 */
[----:B------:R-:W-:-:S05]  /*20690*/  LEA.HI.X R25, R2, UR5, R3, 0x1, P2 ;  /* 0x0000000502197c11 */ /* 0x000fca00090f0c03 */
[----:B------:R3:W-:Y:S04]  /*206a0*/  @!P3 STG.E.128 desc[UR8][R24.64], R36 ;  /* 0x000000241800b986 */ /* 0x0007e8000c101d08 */
[----:B------:R3:W-:Y:S02]  /*206b0*/  @!P4 STG.E.128 desc[UR8][R24.64+0x80], R12 ;  /* 0x0000800c1800c986 */ /* 0x0007e4000c101d08 */
.L_x_1600:
[----:B------:R-:W-:Y:S05]  /*206c0*/  BSYNC B1 ;  /* 0x0000000000017941 */ /* 0x000fea0003800000 */
.L_x_1599:
[----:B------:R-:W-:Y:S04]  /*206d0*/  BSSY B1, `(.L_x_1601) ;  /* 0x0000015000017945 */ /* 0x000fe80003800000 */
[----:B------:R-:W-:Y:S05]  /*206e0*/  @P0 BRA `(.L_x_1602) ;  /* 0x00000000004c0947 */ /* 0x000fea0003800000 */
[----:B---3-5:R-:W-:Y:S01]  /*206f0*/  IADD3 R13, P0, R20, 0x40, RZ ;  /* 0x00000040140d7810 */ /* 0x028fe20007f1e0ff */
[----:B------:R-:W-:Y:S01]  /*20700*/  ULDC.64 UR4, c[0x0][0xad8] ;  /* 0x0002b60000047ab9 */ /* 0x000fe20000000a00 */
[----:B------:R-:W-:Y:S01]  /*20710*/  IMAD.MOV.U32 R2, RZ, RZ, R44 ;  /* 0x000000ffff027224 */ /* 0x000fe200078e002c */
[----:B------:R-:W-:Y:S01]  /*20720*/  ULDC UR6, c[0x0][0xa8c] ;  /* 0x0002a30000067ab9 */ /* 0x000fe20000000800 */
[----:B------:R-:W-:Y:S01]  /*20730*/  IADD3.X R0, RZ, R21, RZ, P0, !PT ;  /* 0x00000015ff007210 */ /* 0x000fe200007fe4ff */
[----:B------:R-:W-:Y:S01]  /*20740*/  IMAD.MOV.U32 R3, RZ, RZ, R49 ;  /* 0x000000ffff037224 */ /* 0x000fe200078e0031 */
        /* <DEDUP_REMOVED lines=8> */
[----:B------:R-:W-:Y:S02]  /*207d0*/  LEA R12, P0, R2, UR4, 0x1 ;  /* 0x00000004020c7c11 */ /* 0x000fe4000f8008ff */
[----:B------:R-:W-:-:S04]  /*207e0*/  IADD3 R3, R3, R13, RZ ;  /* 0x0000000d03037210 */ /* 0x000fc80007ffe0ff */
[----:B------:R-:W-:-:S05]  /*207f0*/  LEA.HI.X R13, R2, UR5, R3, 0x1, P0 ;  /* 0x00000005020d7c11 */ /* 0x000fca00080f0c03 */
[----:B------:R4:W-:Y:S04]  /*20800*/  @!P2 STG.E.128 desc[UR8][R12.64], R32 ;  /* 0x000000200c00a986 */ /* 0x0009e8000c101d08 */
[----:B------:R4:W-:Y:S02]  /*20810*/  @!P3 STG.E.128 desc[UR8][R12.64+0x80], R8 ;  /* 0x000080080c00b986 */ /* 0x0009e4000c101d08 */
.L_x_1602:
[----:B------:R-:W-:Y:S05]  /*20820*/  BSYNC B1 ;  /* 0x0000000000017941 */ /* 0x000fea0003800000 */
.L_x_1601:
[----:B------:R-:W-:Y:S05]  /*20830*/  @P1 BRA `(.L_x_1603) ;  /* 0x0000000800f81947 */ /* 0x000fea0003800000 */
[----:B----45:R-:W-:Y:S01]  /*20840*/  IADD3 R9, P0, R20, 0x60, RZ ;  /* 0x0000006014097810 */ /* 0x030fe20007f1e0ff */
        /* <DEDUP_REMOVED lines=12> */
[----:B------:R-:W-:Y:S02]  /*20910*/  LEA R8, P0, R2, UR4, 0x1 ;  /* 0x0000000402087c11 */ /* 0x000fe4000f8008ff */
[----:B------:R-:W-:-:S04]  /*20920*/  IADD3 R3, R3, R9, RZ ;  /* 0x0000000903037210 */ /* 0x000fc80007ffe0ff */
[----:B------:R-:W-:Y:S02]  /*20930*/  LEA.HI.X R9, R2, UR5, R3, 0x1, P0 ;  /* 0x0000000502097c11 */ /* 0x000fe400080f0c03 */
[----:B------:R-:W-:-:S03]  /*20940*/  ISETP.GE.AND P0, PT, R0, UR6, PT ;  /* 0x0000000600007c0c */ /* 0x000fc6000bf06270 */
[----:B------:R4:W-:Y:S10]  /*20950*/  @!P1 STG.E.128 desc[UR8][R8.64], R28 ;  /* 0x0000001c08009986 */ /* 0x0009f4000c101d08 */
[----:B------:R-:W-:Y:S05]  /*20960*/  @P0 BRA `(.L_x_1603) ;  /* 0x0000000800ac0947 */ /* 0x000fea0003800000 */
[----:B------:R-:W-:Y:S02]  /*20970*/  ULDC.64 UR4, c[0x0][0x208] ;  /* 0x0000820000047ab9 */ /* 0x000fe40000000a00 */
[----:B------:R0:W-:Y:S01]  /*20980*/  STG.E.128 desc[UR4][R8.64+0x80], R4 ;  /* 0x0000800408007986 */ /* 0x0001e2000c101d04 */
[----:B------:R-:W-:Y:S05]  /*20990*/  BRA `(.L_x_1603) ;  /* 0x0000000800a07947 */ /* 0x000fea0003800000 */
.L_x_1595:
[----:B------:R-:W-:Y:S01]  /*209a0*/  ULDC.64 UR4, c[0x0][0xbd8] ;  /* 0x0002f60000047ab9 */ /* 0x000fe20000000a00 */
[----:B------:R-:W2:Y:S01]  /*209b0*/  LDC.64 R2, c[0x0][0xbd8] ;  /* 0x0002f600ff027b82 */ /* 0x000ea20000000a00 */
[----:B------:R-:W-:Y:S01]  /*209c0*/  ISETP.NE.U32.AND P0, PT, RZ, UR4, PT ;  /* 0x00000004ff007c0c */ /* 0x000fe2000bf05070 */
[----:B------:R-:W-:Y:S01]  /*209d0*/  IMAD.MOV.U32 R7, RZ, RZ, RZ ;  /* 0x000000ffff077224 */ /* 0x000fe200078e00ff */
[----:B------:R-:W-:Y:S02]  /*209e0*/  ULDC.64 UR6, c[0x0][0x208] ;  /* 0x0000820000067ab9 */ /* 0x000fe40000000a00 */
[----:B------:R-:W-:Y:S01]  /*209f0*/  ISETP.NE.AND.EX P0, PT, RZ, UR5, PT, P0 ;  /* 0x00000005ff007c0c */ /* 0x000fe2000bf05300 */
[----:B------:R-:W-:Y:S02]  /*20a00*/  ULDC.64 UR4, c[0x0][0xbe0] ;  /* 0x0002f80000047ab9 */ /* 0x000fe40000000a00 */
[----:B------:R-:W-:-:S04]  /*20a10*/  ISETP.NE.U32.AND P1, PT, RZ, UR4, PT ;  /* 0x00000004ff007c0c */ /* 0x000fc8000bf25070 */
[----:B------:R-:W-:Y:S01]  /*20a20*/  ISETP.NE.AND.EX P1, PT, RZ, UR5, PT, P1 ;  /* 0x00000005ff007c0c */ /* 0x000fe2000bf25310 */
[----:B------:R-:W3:Y:S01]  /*20a30*/  S2R R8, SR_TID.X ;  /* 0x0000000000087919 */ /* 0x000ee20000002100 */
[----:B--2---:R-:W-:-:S11]  /*20a40*/  IMAD.WIDE R2, R183, 0x4, R2 ;  /* 0x00000004b7027825 */ /* 0x004fd600078e0202 */
[----:B------:R-:W2:Y:S01]  /*20a50*/  @P1 LDC.64 R4, c[0x0][0xbe0] ;  /* 0x0002f800ff041b82 */ /* 0x000ea20000000a00 */
[----:B------:R-:W-:Y:S02]  /*20a60*/  ULDC UR4, c[0x0][0xa88] ;  /* 0x0002a20000047ab9 */ /* 0x000fe40000000800 */
[----:B------:R-:W-:Y:S01]  /*20a70*/  IMAD.U32 R0, RZ, RZ, UR4 ;  /* 0x00000004ff007e24 */ /* 0x000fe2000f8e00ff */
[----:B------:R4:W5:Y:S01]  /*20a80*/  @P0 LDG.E R7, desc[UR6][R2.64] ;  /* 0x0000000602070981 */ /* 0x000962000c1e1900 */
[----:B---3--:R-:W-:Y:S01]  /*20a90*/  IADD3 R6, R8, -0x80, RZ ;  /* 0xffffff8008067810 */ /* 0x008fe20007ffe0ff */
[----:B--2---:R-:W-:-:S03]  /*20aa0*/  @P1 IMAD.WIDE R4, R183, 0x4, R4 ;  /* 0x00000004b7041825 */ /* 0x004fc600078e0204 */
[----:B------:R-:W-:Y:S02]  /*20ab0*/  ISETP.GT.AND P2, PT, R6, 0x7f, PT ;  /* 0x0000007f0600780c */ /* 0x000fe40003f44270 */
[----:B------:R4:W5:Y:S01]  /*20ac0*/  @P1 LDG.E R0, desc[UR6][R4.64] ;  /* 0x0000000604001981 */ /* 0x000962000c1e1900 */
[----:B------:R-:W-:Y:S10]  /*20ad0*/  @P1 BRA `(.L_x_1604) ;  /* 0x0000000000141947 */ /* 0x000ff40003800000 */
[----:B------:R-:W-:Y:S05]  /*20ae0*/  @!P0 BRA `(.L_x_1604) ;  /* 0x0000000000108947 */ /* 0x000fea0003800000 */
[----:B------:R-:W-:Y:S02]  /*20af0*/  ULDC.64 UR4, c[0x0][0x208] ;  /* 0x0000820000047ab9 */ /* 0x000fe40000000a00 */
[----:B----4-:R-:W2:Y:S04]  /*20b00*/  LDG.E R5, desc[UR4][R2.64] ;  /* 0x0000000402057981 */ /* 0x010ea8000c1e1900 */
[----:B-----5:R-:W2:Y:S02]  /*20b10*/  LDG.E R0, desc[UR4][R2.64+0x4] ;  /* 0x0000040402007981 */ /* 0x020ea4000c1e1900 */
[----:B--2---:R-:W-:-:S07]  /*20b20*/  IMAD.IADD R0, R0, 0x1, -R5 ;  /* 0x0000000100007824 */ /* 0x004fce00078e0a05 */
.L_x_1604:
[----:B----4-:R-:W-:Y:S01]  /*20b30*/  SHF.R.S32.HI R2, RZ, 0x1f, R183 ;  /* 0x0000001fff027819 */ /* 0x010fe200000114b7 */
[----:B------:R-:W-:Y:S01]  /*20b40*/  BSSY B1, `(.L_x_1605) ;  /* 0x000001d000017945 */ /* 0x000fe20003800000 */
[----:B------:R-:W-:Y:S02]  /*20b50*/  SHF.R.S32.HI R9, RZ, 0x1f, R182 ;  /* 0x0000001fff097819 */ /* 0x000fe400000114b6 */
[----:B------:R-:W-:Y:S02]  /*20b60*/  SHF.R.S32.HI R13, RZ, 0x1f, R178 ;  /* 0x0000001fff0d7819 */ /* 0x000fe400000114b2 */
[----:B------:R-:W-:Y:S02]  /*20b70*/  SEL R11, R183, RZ, !P0 ;  /* 0x000000ffb70b7207 */ /* 0x000fe40004000000 */
[----:B------:R-:W-:Y:S02]  /*20b80*/  SEL R10, R2, RZ, !P0 ;  /* 0x000000ff020a7207 */ /* 0x000fe40004000000 */
[----:B-----5:R-:W-:Y:S01]  /*20b90*/  SHF.R.S32.HI R6, RZ, 0x1f, R7 ;  /* 0x0000001fff067819 */ /* 0x020fe20000011407 */
[----:B------:R-:W-:Y:S06]  /*20ba0*/  @P2 BRA `(.L_x_1606) ;  /* 0x0000000000582947 */ /* 0x000fec0003800000 */
[----:B------:R-:W-:-:S04]  /*20bb0*/  IMAD R2, R187, 0x80, R8 ;  /* 0x00000080bb027824 */ /* 0x000fc800078e0208 */
        /* <DEDUP_REMOVED lines=11> */
[----:B------:R-:W-:Y:S01]  /*20c70*/  IMAD R4, R10, UR4, RZ ;  /* 0x000000040a047c24 */ /* 0x000fe2000f8e02ff */
[----:B------:R-:W-:-:S03]  /*20c80*/  IADD3 R3, R3, R5, RZ ;  /* 0x0000000503037210 */ /* 0x000fc60007ffe0ff */
        /* <DEDUP_REMOVED lines=8> */
.L_x_1606:
[----:B------:R-:W-:Y:S05]  /*20d10*/  BSYNC B1 ;  /* 0x0000000000017941 */ /* 0x000fea0003800000 */
.L_x_1605:
[----:B------:R-:W-:Y:S01]  /*20d20*/  ULDC.64 UR4, c[0x0][0xaa0] ;  /* 0x0002a80000047ab9 */ /* 0x000fe20000000a00 */
[----:B--2---:R-:W-:Y:S01]  /*20d30*/  MOV R3, R13 ;  /* 0x0000000d00037202 */ /* 0x004fe20000000f00 */
[----:B------:R-:W-:Y:S01]  /*20d40*/  IMAD.MOV.U32 R2, RZ, RZ, R178 ;  /* 0x000000ffff027224 */ /* 0x000fe200078e00b2 */
[----:B------:R-:W-:Y:S01]  /*20d50*/  BSSY B1, `(.L_x_1607) ;  /* 0x000002c000017945 */ /* 0x000fe20003800000 */
[----:B------:R-:W-:Y:S02]  /*20d60*/  IMAD R4, R6, UR4, RZ ;  /* 0x0000000406047c24 */ /* 0x000fe4000f8e02ff */
[----:B------:R-:W-:-:S04]  /*20d70*/  IMAD.WIDE.U32 R2, R7, UR4, R2 ;  /* 0x0000000407027c25 */ /* 0x000fc8000f8e0002 */
[----:B------:R-:W-:Y:S01]  /*20d80*/  IMAD R7, R7, UR5, R4 ;  /* 0x0000000507077c24 */ /* 0x000fe2000f8e0204 */
[----:B------:R-:W-:Y:S01]  /*20d90*/  ULDC.64 UR4, c[0x0][0xae0] ;  /* 0x0002b80000047ab9 */ /* 0x000fe20000000a00 */
[C---:B------:R-:W-:Y:S02]  /*20da0*/  VIADD R4, R180.reuse, 0x20 ;  /* 0x00000020b4047836 */ /* 0x040fe40000000000 */
[----:B------:R-:W-:Y:S02]  /*20db0*/  IMAD.IADD R3, R3, 0x1, R7 ;  /* 0x0000000103037824 */ /* 0x000fe400078e0207 */
[----:B------:R-:W-:Y:S02]  /*20dc0*/  IMAD R7, R187, -0x80, R0 ;  /* 0xffffff80bb077824 */ /* 0x000fe400078e0200 */
[----:B------:R-:W-:Y:S02]  /*20dd0*/  IMAD R5, R9, UR4, RZ ;  /* 0x0000000409057c24 */ /* 0x000fe4000f8e02ff */
[C---:B------:R-:W-:Y:S01]  /*20de0*/  VIADD R0, R180.reuse, 0x40 ;  /* 0x00000040b4007836 */ /* 0x040fe20000000000 */
[-C--:B------:R-:W-:Y:S01]  /*20df0*/  ISETP.GE.AND P2, PT, R180, R7.reuse, PT ;  /* 0x00000007b400720c */ /* 0x080fe20003f46270 */
[----:B------:R-:W-:Y:S01]  /*20e00*/  IMAD R5, R182, UR5, R5 ;  /* 0x00000005b6057c24 */ /* 0x000fe2000f8e0205 */
[-C--:B------:R-:W-:Y:S01]  /*20e10*/  ISETP.GE.AND P3, PT, R4, R7.reuse, PT ;  /* 0x000000070400720c */ /* 0x080fe20003f66270 */
[----:B------:R-:W-:Y:S01]  /*20e20*/  IMAD.WIDE.U32 R2, R182, UR4, R2 ;  /* 0x00000004b6027c25 */ /* 0x000fe2000f8e0002 */
[----:B------:R-:W-:Y:S01]  /*20e30*/  IADD3 R4, R180, 0x60, RZ ;  /* 0x00000060b4047810 */ /* 0x000fe20007ffe0ff */
[----:B------:R-:W-:Y:S01]  /*20e40*/  ULDC.64 UR4, c[0x0][0xae8] ;  /* 0x0002ba0000047ab9 */ /* 0x000fe20000000a00 */
[-C--:B------:R-:W-:Y:S01]  /*20e50*/  ISETP.GE.AND P1, PT, R0, R7.reuse, PT ;  /* 0x000000070000720c */ /* 0x080fe20003f26270 */
[----:B------:R-:W-:Y:S01]  /*20e60*/  IMAD.IADD R3, R3, 0x1, R5 ;  /* 0x0000000103037824 */ /* 0x000fe200078e0205 */
[----:B------:R-:W-:Y:S01]  /*20e70*/  ISETP.GE.AND P0, PT, R4, R7, PT ;  /* 0x000000070400720c */ /* 0x000fe20003f06270 */
[----:B------:R-:W-:Y:S01]  /*20e80*/  IMAD R0, R10, UR4, RZ ;  /* 0x000000040a007c24 */ /* 0x000fe2000f8e02ff */
[----:B------:R-:W-:Y:S01]  /*20e90*/  SHF.R.S32.HI R7, RZ, 0x1f, R180 ;  /* 0x0000001fff077819 */ /* 0x000fe200000114b4 */
[----:B------:R-:W-:-:S04]  /*20ea0*/  IMAD.WIDE.U32 R4, R11, UR4, R2 ;  /* 0x000000040b047c25 */ /* 0x000fc8000f8e0002 */
[----:B------:R-:W-:Y:S02]  /*20eb0*/  IMAD R9, R11, UR5, R0 ;  /* 0x000000050b097c24 */ /* 0x000fe4000f8e0200 */
[----:B------:R-:W-:Y:S02]  /*20ec0*/  IMAD.MOV.U32 R6, RZ, RZ, R180 ;  /* 0x000000ffff067224 */ /* 0x000fe400078e00b4 */
[----:B------:R-:W-:Y:S02]  /*20ed0*/  IMAD.IADD R11, R5, 0x1, R9 ;  /* 0x00000001050b7824 */ /* 0x000fe400078e0209 */
[----:B------:R-:W-:Y:S01]  /*20ee0*/  IMAD.WIDE R6, R187, 0x80, R6 ;  /* 0x00000080bb067825 */ /* 0x000fe200078e0206 */
[----:B------:R-:W-:Y:S06]  /*20ef0*/  @P2 BRA `(.L_x_1608) ;  /* 0x0000000000442947 */ /* 0x000fec0003800000 */
[----:B------:R-:W-:Y:S01]  /*20f00*/  ULDC.64 UR4, c[0x0][0xad8] ;  /* 0x0002b60000047ab9 */ /* 0x000fe20000000a00 */
[----:B------:R-:W-:Y:S01]  /*20f10*/  IMAD.MOV.U32 R2, RZ, RZ, R4 ;  /* 0x000000ffff027224 */ /* 0x000fe200078e0004 */
[C---:B------:R-:W-:Y:S01]  /*20f20*/  IADD3 R0, R178.reuse, 0x40, RZ ;  /* 0x00000040b2007810 */ /* 0x040fe20007ffe0ff */
        /* <DEDUP_REMOVED lines=12> */
[----:B------:R2:W-:Y:S04]  /*20ff0*/  @!P4 STG.E.128 desc[UR8][R8.64], RZ ;  /* 0x000000ff0800c986 */ /* 0x0005e8000c101d08 */
[----:B------:R2:W-:Y:S02]  /*21000*/  @!P5 STG.E.128 desc[UR8][R8.64+0x80], RZ ;  /* 0x000080ff0800d986 */ /* 0x0005e4000c101d08 */
.L_x_1608:
[----:B------:R-:W-:Y:S05]  /*21010*/  BSYNC B1 ;  /* 0x0000000000017941 */ /* 0x000fea0003800000 */
.L_x_1607:
[----:B------:R-:W-:Y:S04]  /*21020*/  BSSY B1, `(.L_x_1609) ;  /* 0x0000015000017945 */ /* 0x000fe80003800000 */
[----:B------:R-:W-:Y:S05]  /*21030*/  @P3 BRA `(.L_x_1610) ;  /* 0x00000000004c3947 */ /* 0x000fea0003800000 */
[----:B--2---:R-:W-:Y:S01]  /*21040*/  IADD3 R9, P2, R6, 0x20, RZ ;  /* 0x0000002006097810 */ /* 0x004fe20007f5e0ff */
        /* <DEDUP_REMOVED lines=16> */
[----:B------:R3:W-:Y:S04]  /*21150*/  @!P3 STG.E.128 desc[UR8][R8.64], RZ ;  /* 0x000000ff0800b986 */ /* 0x0007e8000c101d08 */
[----:B------:R3:W-:Y:S02]  /*21160*/  @!P4 STG.E.128 desc[UR8][R8.64+0x80], RZ ;  /* 0x000080ff0800c986 */ /* 0x0007e4000c101d08 */
.L_x_1610:
[----:B------:R-:W-:Y:S05]  /*21170*/  BSYNC B1 ;  /* 0x0000000000017941 */ /* 0x000fea0003800000 */
.L_x_1609:
[----:B------:R-:W-:Y:S04]  /*21180*/  BSSY B1, `(.L_x_1611) ;  /* 0x0000015000017945 */ /* 0x000fe80003800000 */
[----:B------:R-:W-:Y:S05]  /*21190*/  @P1 BRA `(.L_x_1612) ;  /* 0x00000000004c1947 */ /* 0x000fea0003800000 */
[----:B--23--:R-:W-:Y:S01]  /*211a0*/  IADD3 R9, P1, R6, 0x40, RZ ;  /* 0x0000004006097810 */ /* 0x00cfe20007f3e0ff */
        /* <DEDUP_REMOVED lines=18> */
.L_x_1612:
[----:B------:R-:W-:Y:S05]  /*212d0*/  BSYNC B1 ;  /* 0x0000000000017941 */ /* 0x000fea0003800000 */
.L_x_1611:
        /* <DEDUP_REMOVED lines=20> */
.L_x_1603:
[----:B------:R-:W-:Y:S05]  /*21420*/  BSYNC B0 ;  /* 0x0000000000007941 */ /* 0x000fea0003800000 */
.L_x_1594:
[----:B------:R-:W-:Y:S02]  /*21430*/  ULDC UR4, c[0x0][0xc14] ;  /* 0x0003050000047ab9 */ /* 0x000fe40000000800 */
[----:B-1----:R-:W-:-:S13]  /*21440*/  ISETP.GE.AND P0, PT, R171, UR4, PT ;  /* 0x00000004ab007c0c */ /* 0x002fda000bf06270 */
[----:B------:R-:W-:Y:S05]  /*21450*/  @!P0 BRA `(.L_x_1613) ;  /* 0xfffffdfc00488947 */ /* 0x000fea000383ffff */
[----:B------:R-:W-:Y:S05]  /*21460*/  BRA `(.L_x_1315) ;  /* 0x0000006800507947 */ /* 0x000fea0003800000 */
.L_x_1313:
[----:B------:R-:W-:-:S08]  /*21470*/  NOP ;  /* 0x0000000000007918 */ /* 0x000fd00000000000 */
[----:B------:R-:W0:-:S00]  /*21480*/  USETMAXREG.DEALLOC.CTAPOOL 0x18 ;  /* 0x00000018000079c8 */ /* 0x000e0000080e0500 */
[----:B0-----:R-:W-:-:S06]  /*21490*/  LOP3.LUT R0, R0, 0x3, RZ, 0xc0, !PT ;  /* 0x0000000300007812 */ /* 0x001fcc00078ec0ff */
[----:B------:R-:W0:Y:S02]  /*214a0*/  SHFL.IDX PT, R0, R0, RZ, 0x1f ;  /* 0x00001fff00007589 */ /* 0x000e2400000e0000 */
[----:B0-----:R-:W-:-:S13]  /*214b0*/  ISETP.NE.AND P0, PT, R0, RZ, PT ;  /* 0x000000ff0000720c */ /* 0x001fda0003f05270 */
[----:B------:R-:W-:Y:S05]  /*214c0*/  @P0 BRA `(.L_x_1315) ;  /* 0x0000006800380947 */ /* 0x000fea0003800000 */
[----:B------:R-:W2:Y:S01]  /*214d0*/  LDL.LU R6, [R1+0x8] ;  /* 0x0000080001067983 */ /* 0x000ea20000300800 */
[----:B------:R-:W-:Y:S01]  /*214e0*/  LOP3.LUT R7, R4, 0x1f, RZ, 0xc0, !PT ;  /* 0x0000001f04077812 */ /* 0x000fe200078ec0ff */
[----:B------:R-:W-:Y:S01]  /*214f0*/  ULDC UR5, c[0x0][0xc14] ;  /* 0x0003050000057ab9 */ /* 0x000fe20000000800 */
[----:B------:R-:W-:Y:S01]  /*21500*/  CS2R R16, SRZ ;  /* 0x0000000000107805 */ /* 0x000fe2000001ff00 */
[----:B------:R-:W-:Y:S01]  /*21510*/  ULDC.64 UR6, c[0x0][0x208] ;  /* 0x0000820000067ab9 */ /* 0x000fe20000000a00 */
[----:B------:R-:W-:Y:S01]  /*21520*/  ISETP.NE.AND P0, PT, R7, 0x1f, PT ;  /* 0x0000001f0700780c */ /* 0x000fe20003f05270 */
[----:B------:R-:W-:Y:S01]  /*21530*/  ULDC UR4, c[0x0][0xc10] ;  /* 0x0003040000047ab9 */ /* 0x000fe20000000800 */
[----:B--2---:R-:W-:-:S11]  /*21540*/  LOP3.LUT R6, R6, 0xffffff7f, RZ, 0xc0, !PT ;  /* 0xffffff7f06067812 */ /* 0x004fd600078ec0ff */
[----:B------:R-:W-:Y:S02]  /*21550*/  @P0 LOP3.LUT R6, R6, 0x80, RZ, 0xfc, !PT ;  /* 0x0000008006060812 */ /* 0x000fe400078efcff */
[----:B------:R-:W-:-:S13]  /*21560*/  ISETP.GE.OR P0, PT, R7, UR5, !P0 ;  /* 0x0000000507007c0c */ /* 0x000fda000c706670 */
[----:B------:R-:W0:Y:S02]  /*21570*/  @!P0 LDC.64 R2, c[0x0][0xc58] ;  /* 0x00031600ff028b82 */ /* 0x000e240000000a00 */
[----:B0-----:R-:W-:-:S05]  /*21580*/  @!P0 IMAD.WIDE.U32 R2, R7, 0x4, R2 ;  /* 0x0000000407028825 */ /* 0x001fca00078e0002 */
[----:B------:R-:W2:Y:S01]  /*21590*/  @!P0 LDG.E R17, desc[UR6][R2.64] ;  /* 0x0000000602118981 */ /* 0x000ea2000c1e1900 */
[C---:B------:R-:W-:Y:S01]  /*215a0*/  ISETP.NE.AND P1, PT, R7.reuse, RZ, PT ;  /* 0x000000ff0700720c */ /* 0x040fe20003f25270 */
[----:B------:R-:W0:Y:S01]  /*215b0*/  S2UR UR6, SR_CTAID.X ;  /* 0x00000000000679c3 */ /* 0x000e220000002500 */
        /* <DEDUP_REMOVED lines=27> */
[----:B------:R-:W-:-:S05]  /*21770*/  @P0 LOP3.LUT R6, R6, 0x4, RZ, 0xfc, !PT ;  /* 0x0000000406060812 */ /* 0x000fca00078efcff */
[----:B------:R-:W-:Y:S01]  /*21780*/  STL [R1+0x8], R6 ;  /* 0x0000080601007387 */ /* 0x000fe20000100800 */
[----:B-1----:R-:W-:-:S05]  /*21790*/  SEL R0, R0, RZ, P0 ;  /* 0x000000ff00007207 */ /* 0x002fca0000000000 */
[----:B------:R-:W-:-:S05]  /*217a0*/  IMAD.IADD R0, R3, 0x1, R0 ;  /* 0x0000000103007824 */ /* 0x000fca00078e0200 */
[----:B------:R-:W1:Y:S02]  /*217b0*/  SHFL.IDX PT, R2, R0, 0x1f, 0x1f ;  /* 0x03e01f0000027f89 */ /* 0x000e6400000e0000 */
[----:B-1----:R-:W-:-:S04]  /*217c0*/  IMAD R4, R2, UR4, RZ ;  /* 0x0000000402047c24 */ /* 0x002fc8000f8e02ff */
[----:B------:R-:W-:Y:S01]  /*217d0*/  IMAD.MOV.U32 R5, RZ, RZ, R4 ;  /* 0x000000ffff057224 */ /* 0x000fe200078e0004 */
[----:B0-----:R-:W-:-:S13]  /*217e0*/  ISETP.GT.AND P0, PT, R4, UR6, PT ;  /* 0x0000000604007c0c */ /* 0x001fda000bf04270 */
[----:B------:R-:W-:Y:S05]  /*217f0*/  @P0 BRA `(.L_x_1614) ;  /* 0x0000000000c00947 */ /* 0x000fea0003800000 */
[----:B------:R-:W-:Y:S01]  /*21800*/  IMAD.MOV.U32 R4, RZ, RZ, R5 ;  /* 0x000000ffff047224 */ /* 0x000fe200078e0005 */
[----:B------:R-:W-:Y:S01]  /*21810*/  ULDC UR5, c[0x0][0xc14] ;  /* 0x0003050000057ab9 */ /* 0x000fe20000000800 */
[----:B------:R-:W-:Y:S01]  /*21820*/  IMAD.MOV.U32 R19, RZ, RZ, RZ ;  /* 0x000000ffff137224 */ /* 0x000fe200078e00ff */
[----:B------:R-:W-:Y:S01]  /*21830*/  ULDC UR7, c[0x0][0xc14] ;  /* 0x0003050000077ab9 */ /* 0x000fe20000000800 */
[----:B------:R-:W-:-:S05]  /*21840*/  ULDC UR4, c[0x0][0xc10] ;  /* 0x0003040000047ab9 */ /* 0x000fca0000000800 */
.L_x_1618:
[----:B------:R-:W-:Y:S01]  /*21850*/  IADD3 R0, R19, 0x1f, RZ ;  /* 0x0000001f13007810 */ /* 0x000fe20007ffe0ff */
        /* <DEDUP_REMOVED lines=16> */
.L_x_1617:
[----:B------:R-:W-:Y:S05]  /*21960*/  BSYNC B0 ;  /* 0x0000000000007941 */ /* 0x000fea0003800000 */
.L_x_1616:
        /* <DEDUP_REMOVED lines=25> */
.L_x_1614:
[----:B------:R-:W-:Y:S01]  /*21b00*/  IMAD.IADD R5, R4, 0x1, -R5 ;  /* 0x0000000104057824 */ /* 0x000fe200078e0a05 */
[----:B------:R-:W-:-:S03]  /*21b10*/  ULDC.64 UR8, c[0x0][0x208] ;  /* 0x0000820000087ab9 */ /* 0x000fc60000000a00 */
[----:B------:R-:W-:-:S05]  /*21b20*/  IMAD R2, R0, UR4, R5 ;  /* 0x0000000400027c24 */ /* 0x000fca000f8e0205 */
[----:B------:R-:W-:Y:S02]  /*21b30*/  ISETP.GT.AND P0, PT, R2, UR6, PT ;  /* 0x0000000602007c0c */ /* 0x000fe4000bf04270 */
[----:B------:R-:W0:Y:S11]  /*21b40*/  LDC.64 R2, c[0x0][0xc68] ;  /* 0x00031a00ff027b82 */ /* 0x000e360000000a00 */
[----:B------:R-:W-:-:S04]  /*21b50*/  VOTE.ANY R7, PT, !P0 ;  /* 0x0000000000077806 */ /* 0x000fc800040e0100 */
[----:B------:R-:W1:Y:S02]  /*21b60*/  POPC R4, R7 ;  /* 0x0000000700047309 */ /* 0x000e640000000000 */
[----:B-1----:R-:W-:-:S05]  /*21b70*/  IADD3 R19, R4, R19, RZ ;  /* 0x0000001304137210 */ /* 0x002fca0007ffe0ff */
        /* <DEDUP_REMOVED lines=13> */
.L_x_1619:
[----:B-12---:R-:W-:Y:S01]  /*21c50*/  IMAD.MOV R0, RZ, RZ, -R3 ;  /* 0x000000ffff007224 */ /* 0x006fe200078e0a03 */
[----:B------:R-:W-:Y:S01]  /*21c60*/  MOV R2, RZ ;  /* 0x000000ff00027202 */ /* 0x000fe20000000f00 */
[----:B---3--:R-:W-:Y:S02]  /*21c70*/  IMAD R16, R16, UR4, R5 ;  /* 0x0000000410107c24 */ /* 0x008fe4000f8e0205 */
[----:B------:R-:W-:Y:S01]  /*21c80*/  IMAD R5, R0, R9, RZ ;  /* 0x0000000900057224 */ /* 0x000fe200078e02ff */
[----:B------:R-:W-:-:S03]  /*21c90*/  IABS R0, R6 ;  /* 0x0000000600007213 */ /* 0x000fc60000000000 */
[----:B------:R-:W-:Y:S01]  /*21ca0*/  IMAD.HI.U32 R2, R3, R5, R2 ;  /* 0x0000000503027227 */ /* 0x000fe200078e0002 */
[----:B------:R-:W-:-:S03]  /*21cb0*/  IADD3 R5, -R16, UR6, RZ ;  /* 0x0000000610057c10 */ /* 0x000fc6000fffe1ff */
[----:B------:R-:W-:Y:S01]  /*21cc0*/  IMAD.MOV R0, RZ, RZ, -R0 ;  /* 0x000000ffff007224 */ /* 0x000fe200078e0a00 */
        /* <DEDUP_REMOVED lines=8> */
[----:B------:R-:W-:Y:S02]  /*21d50*/  @P0 IADD3 R2, R2, 0x1, RZ ;  /* 0x0000000102020810 */ /* 0x000fe40007ffe0ff */
[----:B------:R-:W-:-:S13]  /*21d60*/  ISETP.GE.AND P0, PT, R0, RZ, PT ;  /* 0x000000ff0000720c */ /* 0x000fda0003f06270 */
[----:B------:R-:W-:Y:S01]  /*21d70*/  @!P0 IMAD.MOV R2, RZ, RZ, -R2 ;  /* 0x000000ffff028224 */ /* 0x000fe200078e0a02 */
[----:B------:R-:W-:-:S13]  /*21d80*/  ISETP.NE.AND P0, PT, R6, RZ, PT ;  /* 0x000000ff0600720c */ /* 0x000fda0003f05270 */
[----:B------:R-:W-:-:S05]  /*21d90*/  @!P0 LOP3.LUT R2, RZ, R6, RZ, 0x33, !PT ;  /* 0x00000006ff028212 */ /* 0x000fca00078e33ff */
[----:B------:R-:W-:Y:S01]  /*21da0*/  IMAD R0, R8, R2, RZ ;  /* 0x0000000208007224 */ /* 0x000fe200078e02ff */
[----:B------:R-:W-:-:S03]  /*21db0*/  IADD3 R2, -R2, RZ, RZ ;  /* 0x000000ff02027210 */ /* 0x000fc60007ffe1ff */
[----:B------:R-:W-:Y:S02]  /*21dc0*/  IMAD.MOV R3, RZ, RZ, -R0 ;  /* 0x000000ffff037224 */ /* 0x000fe400078e0a00 */
[----:B------:R-:W-:Y:S02]  /*21dd0*/  IMAD R5, R6, R2, R5 ;  /* 0x0000000206057224 */ /* 0x000fe400078e0205 */
[----:B------:R-:W-:Y:S01]  /*21de0*/  IMAD.MOV.U32 R2, RZ, RZ, RZ ;  /* 0x000000ffff027224 */ /* 0x000fe200078e00ff */
[----:B------:R-:W-:-:S04]  /*21df0*/  VIADDMNMX R8, R3, UR4, R8, PT ;  /* 0x0000000403087c46 */ /* 0x000fc8000b800108 */
[-C--:B------:R-:W-:Y:S02]  /*21e00*/  IABS R4, R8.reuse ;  /* 0x0000000800047213 */ /* 0x080fe40000000000 */
[----:B------:R-:W-:Y:S02]  /*21e10*/  IABS R6, R8 ;  /* 0x0000000800067213 */ /* 0x000fe40000000000 */
[----:B------:R-:W1:Y:S08]  /*21e20*/  I2F.RP R7, R4 ;  /* 0x0000000400077306 */ /* 0x000e700000209400 */
[----:B-1----:R-:W1:Y:S02]  /*21e30*/  MUFU.RCP R7, R7 ;  /* 0x0000000700077308 */ /* 0x002e640000001000 */
[----:B-1----:R-:W-:Y:S01]  /*21e40*/  VIADD R3, R7, 0xffffffe ;  /* 0x0ffffffe07037836 */ /* 0x002fe20000000000 */
[----:B------:R-:W-:-:S05]  /*21e50*/  IABS R7, R5 ;  /* 0x0000000500077213 */ /* 0x000fca0000000000 */
[----:B------:R-:W1:Y:S02]  /*21e60*/  F2I.FTZ.U32.TRUNC.NTZ R3, R3 ;  /* 0x0000000300037305 */ /* 0x000e64000021f000 */
[----:B-1----:R-:W-:-:S04]  /*21e70*/  IMAD.MOV R9, RZ, RZ, -R3 ;  /* 0x000000ffff097224 */ /* 0x002fc800078e0a03 */
[----:B------:R-:W-:-:S04]  /*21e80*/  IMAD R9, R9, R4, RZ ;  /* 0x0000000409097224 */ /* 0x000fc800078e02ff */
[----:B------:R-:W-:-:S04]  /*21e90*/  IMAD.HI.U32 R2, R3, R9, R2 ;  /* 0x0000000903027227 */ /* 0x000fc800078e0002 */
[----:B------:R-:W-:Y:S02]  /*21ea0*/  IMAD.MOV R3, RZ, RZ, -R6 ;  /* 0x000000ffff037224 */ /* 0x000fe400078e0a06 */
[----:B------:R-:W-:-:S04]  /*21eb0*/  IMAD.HI.U32 R2, R2, R7, RZ ;  /* 0x0000000702027227 */ /* 0x000fc800078e00ff */
[----:B------:R-:W-:-:S05]  /*21ec0*/  IMAD R3, R2, R3, R7 ;  /* 0x0000000302037224 */ /* 0x000fca00078e0207 */
[----:B------:R-:W-:-:S13]  /*21ed0*/  ISETP.GT.U32.AND P0, PT, R4, R3, PT ;  /* 0x000000030400720c */ /* 0x000fda0003f04070 */
[----:B------:R-:W-:Y:S01]  /*21ee0*/  @!P0 IMAD.IADD R3, R3, 0x1, -R4 ;  /* 0x0000000103038824 */ /* 0x000fe200078e0a04 */
[----:B------:R-:W-:-:S04]  /*21ef0*/  @!P0 IADD3 R2, R2, 0x1, RZ ;  /* 0x0000000102028810 */ /* 0x000fc80007ffe0ff */
[----:B------:R-:W-:Y:S02]  /*21f00*/  ISETP.GE.U32.AND P0, PT, R3, R4, PT ;  /* 0x000000040300720c */ /* 0x000fe40003f06070 */
[C---:B------:R-:W-:Y:S02]  /*21f10*/  LOP3.LUT R3, R5.reuse, R8, RZ, 0x3c, !PT ;  /* 0x0000000805037212 */ /* 0x040fe400078e3cff */
[----:B------:R-:W-:-:S09]  /*21f20*/  IADD3 R5, R5, R0, RZ ;  /* 0x0000000005057210 */ /* 0x000fd20007ffe0ff */
        /* <DEDUP_REMOVED lines=10> */
.L_x_1615:
[----:B------:R-:W-:Y:S01]  /*21fd0*/  IMAD.MOV.U32 R17, RZ, RZ, RZ ;  /* 0x000000ffff117224 */ /* 0x000fe200078e00ff */
[----:B------:R-:W-:Y:S01]  /*21fe0*/  MOV R16, UR6 ;  /* 0x0000000600107c02 */ /* 0x000fe20008000f00 */
[----:B------:R-:W-:-:S07]  /*21ff0*/  IMAD.MOV.U32 R18, RZ, RZ, RZ ;  /* 0x000000ffff127224 */ /* 0x000fce00078e00ff */
.L_x_1620:
[----:B------:R-:W2:Y:S01]  /*22000*/  LDL.LU R2, [R1+0x8] ;  /* 0x0000080001027983 */ /* 0x000ea20000300800 */
[----:B------:R-:W1:Y:S02]  /*22010*/  S2R R5, SR_TID.X ;  /* 0x0000000000057919 */ /* 0x000e640000002100 */
[----:B-1----:R-:W-:-:S04]  /*22020*/  LOP3.LUT R5, R5, 0x1f, RZ, 0xc0, !PT ;  /* 0x0000001f05057812 */ /* 0x002fc800078ec0ff */
[----:B------:R-:W-:-:S13]  /*22030*/  ISETP.NE.AND P0, PT, R5, RZ, PT ;  /* 0x000000ff0500720c */ /* 0x000fda0003f05270 */
[----:B------:R-:W1:Y:S01]  /*22040*/  @!P0 S2R R3, SR_CgaCtaId ;  /* 0x0000000000038919 */ /* 0x000e620000008800 */
[----:B------:R-:W-:-:S04]  /*22050*/  @!P0 MOV R0, 0x400 ;  /* 0x0000040000008802 */ /* 0x000fc80000000f00 */
[----:B-1----:R-:W-:-:S05]  /*22060*/  @!P0 LEA R0, R3, R0, 0x18 ;  /* 0x0000000003008211 */ /* 0x002fca00078ec0ff */
[----:B------:R1:W-:Y:S02]  /*22070*/  @!P0 STS.128 [R0+0x2a8d0], R16 ;  /* 0x02a8d01000008388 */ /* 0x0003e40000000c00 */
[----:B-1----:R-:W-:Y:S01]  /*22080*/  IMAD.MOV.U32 R0, RZ, RZ, 0x1 ;  /* 0x00000001ff007424 */ /* 0x002fe200078e00ff */
        /* <DEDUP_REMOVED lines=9> */
[----:B------:R-:W2:Y:S01]  /*22120*/  S2R R4, SR_TID.X ;  /* 0x0000000000047919 */ /* 0x000ea20000002100 */
[----:B------:R-:W-:Y:S01]  /*22130*/  ISETP.NE.AND P1, PT, R5, RZ, PT ;  /* 0x000000ff0500720c */ /* 0x000fe20003f25270 */
[----:B-1----:R-:W-:Y:S01]  /*22140*/  IMAD.MOV.U32 R0, RZ, RZ, 0x1 ;  /* 0x00000001ff007424 */ /* 0x002fe200078e00ff */
[----:B------:R-:W-:Y:S01]  /*22150*/  LOP3.LUT R2, R2, 0xffffffbf, RZ, 0xc0, !PT ;  /* 0xffffffbf02027812 */ /* 0x000fe200078ec0ff */
[----:B------:R1:W-:Y:S01]  /*22160*/  STL [R1+0x28], RZ ;  /* 0x000028ff01007387 */ /* 0x0003e20000100800 */
[----:B------:R-:W-:Y:S01]  /*22170*/  ULDC.64 UR38, c[0x0][0x198] ;  /* 0x0000660000267ab9 */ /* 0x000fe20000000a00 */
[----:B------:R-:W-:Y:S01]  /*22180*/  ULDC UR36, c[0x0][0xc] ;  /* 0x0000030000247ab9 */ /* 0x000fe20000000800 */
[----:B------:R-:W-:Y:S01]  /*22190*/  LOP3.LUT R2, R2, 0xfffffffd, RZ, 0xc0, !PT ;  /* 0xfffffffd02027812 */ /* 0x000fe200078ec0ff */
[----:B------:R1:W-:Y:S01]  /*221a0*/  STL [R1+0x14], R0 ;  /* 0x0000140001007387 */ /* 0x0003e20000100800 */
[----:B------:R-:W-:-:S03]  /*221b0*/  ULOP3.LUT UR37, UR60, 0x2, URZ, 0xfc, !UPT ;  /* 0x000000023c257892 */ /* 0x000fc6000f8efc3f */
[----:B------:R1:W-:Y:S04]  /*221c0*/  STL [R1+0x4], RZ ;  /* 0x000004ff01007387 */ /* 0x0003e80000100800 */
[----:B------:R1:W-:Y:S04]  /*221d0*/  STL [R1], RZ ;  /* 0x000000ff01007387 */ /* 0x0003e80000100800 */
[----:B------:R1:W-:Y:S01]  /*221e0*/  STL [R1+0x10], R0 ;  /* 0x0000100001007387 */ /* 0x0003e20000100800 */
[----:B--2---:R-:W-:-:S04]  /*221f0*/  LOP3.LUT R4, R4, 0x7f, RZ, 0xc0, !PT ;  /* 0x0000007f04047812 */ /* 0x004fc800078ec0ff */
[C---:B------:R-:W-:Y:S02]  /*22200*/  ISETP.NE.AND P2, PT, R4.reuse, RZ, PT ;  /* 0x000000ff0400720c */ /* 0x040fe40003f45270 */
[----:B------:R-:W-:-:S11]  /*22210*/  ISETP.NE.OR P0, PT, R4, RZ, !P1 ;  /* 0x000000ff0400720c */ /* 0x000fd60004f05670 */
[----:B------:R-:W-:-:S04]  /*22220*/  @P2 LOP3.LUT R2, R2, 0x2, RZ, 0xfc, !PT ;  /* 0x0000000202022812 */ /* 0x000fc800078efcff */
[----:B------:R-:W-:-:S05]  /*22230*/  @P0 LOP3.LUT R2, R2, 0x40, RZ, 0xfc, !PT ;  /* 0x0000004002020812 */ /* 0x000fca00078efcff */
[----:B------:R1:W-:Y:S02]  /*22240*/  STL [R1+0x8], R2 ;  /* 0x0000080201007387 */ /* 0x0003e40000100800 */
.L_x_1727:
[----:B------:R-:W-:Y:S05]  /*22250*/  YIELD ;  /* 0x0000000000007946 */ /* 0x000fea0003800000 */
[----:B------:R-:W-:Y:S01]  /*22260*/  ULDC.64 UR4, c[0x0][0xa28] ;  /* 0x00028a0000047ab9 */ /* 0x000fe20000000a00 */
[----:B------:R-:W-:Y:S01]  /*22270*/  MOV R5, RZ ;  /* 0x000000ff00057202 */ /* 0x000fe20000000f00 */
[----:B------:R-:W-:Y:S01]  /*22280*/  ULDC.64 UR6, c[0x0][0x208] ;  /* 0x0000820000067ab9 */ /* 0x000fe20000000a00 */
[----:B------:R-:W-:Y:S01]  /*22290*/  ISETP.NE.U32.AND P0, PT, RZ, UR4, PT ;  /* 0x00000004ff007c0c */ /* 0x000fe2000bf05070 */
[----:B-1----:R-:W-:Y:S01]  /*222a0*/  IMAD.MOV.U32 R0, RZ, RZ, RZ ;  /* 0x000000ffff007224 */ /* 0x002fe200078e00ff */
[----:B------:R-:W-:Y:S01]  /*222b0*/  ULDC.64 UR8, c[0x0][0xa08] ;  /* 0x0002820000087ab9 */ /* 0x000fe20000000a00 */
[----:B------:R-:W-:Y:S01]  /*222c0*/  ULDC.64 UR10, c[0x0][0xa10] ;  /* 0x00028400000a7ab9 */ /* 0x000fe20000000a00 */
[----:B------:R-:W-:Y:S01]  /*222d0*/  ISETP.NE.AND.EX P0, PT, RZ, UR5, PT, P0 ;  /* 0x00000005ff007c0c */ /* 0x000fe2000bf05300 */
[----:B------:R-:W-:-:S12]  /*222e0*/  ULDC.64 UR4, c[0x0][0xa00] ;  /* 0x0002800000047ab9 */ /* 0x000fd80000000a00 */
[----:B--2---:R-:W1:Y:S01]  /*222f0*/  @P0 LDC.64 R2, c[0x0][0xa28] ;  /* 0x00028a00ff020b82 */ /* 0x004e620000000a00 */
[----:B------:R-:W-:Y:S01]  /*22300*/  ISETP.NE.U32.AND P2, PT, RZ, UR4, PT ;  /* 0x00000004ff007c0c */ /* 0x000fe2000bf45070 */
[----:B-1----:R-:W-:-:S05]  /*22310*/  @P0 IMAD.WIDE R2, R19, 0x4, R2 ;  /* 0x0000000413020825 */ /* 0x002fca00078e0202 */
[----:B------:R1:W5:Y:S01]  /*22320*/  @P0 LDG.E R5, desc[UR6][R2.64] ;  /* 0x0000000602050981 */ /* 0x000362000c1e1900 */
[----:B------:R-:W-:Y:S01]  /*22330*/  ISETP.NE.AND.EX P2, PT, RZ, UR5, PT, P2 ;  /* 0x00000005ff007c0c */ /* 0x000fe2000bf45320 */
[----:B------:R-:W-:Y:S01]  /*22340*/  ULDC.64 UR4, c[0x0][0xa18] ;  /* 0x0002860000047ab9 */ /* 0x000fe20000000a00 */
[----:B-1----:R-:W1:Y:S02]  /*22350*/  LDC.64 R2, c[0x0][0xa00] ;  /* 0x00028000ff027b82 */ /* 0x002e640000000a00 */
[----:B-1----:R-:W-:-:S09]  /*22360*/  IMAD.WIDE R2, R19, 0x4, R2 ;  /* 0x0000000413027825 */ /* 0x002fd200078e0202 */
[----:B------:R-:W2:Y:S01]  /*22370*/  @P2 LDG.E R0, desc[UR6][R2.64] ;  /* 0x0000000602002981 */ /* 0x000ea2000c1e1900 */
[----:B------:R-:W-:Y:S01]  /*22380*/  ISETP.NE.U32.AND P0, PT, RZ, UR4, PT ;  /* 0x00000004ff007c0c */ /* 0x000fe2000bf05070 */
[----:B------:R-:W-:-:S03]  /*22390*/  ULDC UR4, c[0x0][0x288] ;  /* 0x0000a20000047ab9 */ /* 0x000fc60000000800 */
[----:B------:R-:W-:-:S13]  /*223a0*/  ISETP.NE.AND.EX P0, PT, RZ, UR5, PT, P0 ;  /* 0x00000005ff007c0c */ /* 0x000fda000bf05300 */
[----:B------:R-:W1:Y:S01]  /*223b0*/  @P0 LDC.64 R6, c[0x0][0xa18] ;  /* 0x00028600ff060b82 */ /* 0x000e620000000a00 */
[----:B------:R-:W-:-:S04]  /*223c0*/  ISETP.NE.U32.AND P1, PT, RZ, UR8, PT ;  /* 0x00000008ff007c0c */ /* 0x000fc8000bf25070 */
[----:B------:R-:W-:Y:S02]  /*223d0*/  ISETP.NE.AND.EX P3, PT, RZ, UR9, PT, P1 ;  /* 0x00000009ff007c0c */ /* 0x000fe4000bf65310 */
[----:B------:R-:W-:-:S04]  /*223e0*/  ISETP.NE.U32.AND P1, PT, RZ, UR10, PT ;  /* 0x0000000aff007c0c */ /* 0x000fc8000bf25070 */
[----:B------:R-:W-:Y:S01]  /*223f0*/  ISETP.NE.AND.EX P1, PT, RZ, UR11, PT, P1 ;  /* 0x0000000bff007c0c */ /* 0x000fe2000bf25310 */
        /* <DEDUP_REMOVED lines=8> */
[----:B------:R-:W-:Y:S01]  /*22480*/  ULDC UR6, c[0x0][0x338] ;  /* 0x0000ce0000067ab9 */ /* 0x000fe20000000800 */
[----:B------:R-:W-:Y:S01]  /*22490*/  ULDC UR5, c[0x0][0x2e0] ;  /* 0x0000b80000057ab9 */ /* 0x000fe20000000800 */
[----:B------:R-:W-:Y:S01]  /*224a0*/  USEL UR4, UR4, 0x1, UP0 ;  /* 0x0000000104047887 */ /* 0x000fe20008000000 */
[----:B0-----:R-:W-:-:S03]  /*224b0*/  IMAD.U32 R11, RZ, RZ, UR6 ;  /* 0x00000006ff0b7e24 */ /* 0x001fc6000f8e00ff */
[----:B------:R-:W-:-:S06]  /*224c0*/  UIMAD UR4, UR4, UR5, URZ ;  /* 0x00000005040472a4 */ /* 0x000fcc000f8e023f */
[----:B------:R-:W-:Y:S01]  /*224d0*/  MOV R8, UR4 ;  /* 0x0000000400087c02 */ /* 0x000fe20008000f00 */
[----:B-1----:R-:W-:Y:S06]  /*224e0*/  @P0 BRA `(.L_x_1622) ;  /* 0x0000000000140947 */ /* 0x002fec0003800000 */
[----:B------:R-:W-:Y:S05]  /*224f0*/  @!P2 BRA `(.L_x_1622) ;  /* 0x000000000010a947 */ /* 0x000fea0003800000 */
[----:B------:R-:W-:Y:S02]  /*22500*/  ULDC.64 UR4, c[0x0][0x208] ;  /* 0x0000820000047ab9 */ /* 0x000fe40000000a00 */
[----:B------:R-:W2:Y:S04]  /*22510*/  LDG.E R7, desc[UR4][R2.64] ;  /* 0x0000000402077981 */ /* 0x000ea8000c1e1900 */
[----:B-----5:R-:W2:Y:S02]  /*22520*/  LDG.E R0, desc[UR4][R2.64+0x4] ;  /* 0x0000040402007981 */ /* 0x020ea4000c1e1900 */
[----:B--2---:R-:W-:-:S07]  /*22530*/  IMAD.IADD R0, R0, 0x1, -R7 ;  /* 0x0000000100007824 */ /* 0x004fce00078e0a07 */
.L_x_1622:
[----:B------:R-:W0:Y:S01]  /*22540*/  LDC.64 R6, c[0x0][0xa08] ;  /* 0x00028200ff067b82 */ /* 0x000e220000000a00 */
[----:B------:R-:W-:Y:S01]  /*22550*/  IMAD.MOV.U32 R9, RZ, RZ, RZ ;  /* 0x000000ffff097224 */ /* 0x000fe200078e00ff */
[----:B------:R-:W-:-:S06]  /*22560*/  ULDC.64 UR4, c[0x0][0x208] ;  /* 0x0000820000047ab9 */ /* 0x000fcc0000000a00 */
[----:B------:R-:W1:Y:S01]  /*22570*/  LDC.64 R2, c[0x0][0xa10] ;  /* 0x00028400ff027b82 */ /* 0x000e620000000a00 */
[----:B0-----:R-:W-:-:S05]  /*22580*/  IMAD.WIDE R6, R19, 0x4, R6 ;  /* 0x0000000413067825 */ /* 0x001fca00078e0206 */
[----:B------:R-:W2:Y:S01]  /*22590*/  @P3 LDG.E R9, desc[UR4][R6.64] ;  /* 0x0000000406093981 */ /* 0x000ea2000c1e1900 */
[----:B------:R-:W-:Y:S02]  /*225a0*/  IMAD.MOV.U32 R4, RZ, RZ, RZ ;  /* 0x000000ffff047224 */ /* 0x000fe400078e00ff */
[----:B-1----:R-:W-:-:S05]  /*225b0*/  IMAD.WIDE R2, R19, 0x4, R2 ;  /* 0x0000000413027825 */ /* 0x002fca00078e0202 */
[----:B------:R0:W5:Y:S01]  /*225c0*/  @P1 LDG.E R4, desc[UR4][R2.64] ;  /* 0x0000000402041981 */ /* 0x000162000c1e1900 */
[----:B------:R-:W-:Y:S02]  /*225d0*/  ULDC.64 UR4, c[0x0][0xa20] ;  /* 0x0002880000047ab9 */ /* 0x000fe40000000a00 */
[----:B------:R-:W-:-:S04]  /*225e0*/  ISETP.NE.U32.AND P0, PT, RZ, UR4, PT ;  /* 0x00000004ff007c0c */ /* 0x000fc8000bf05070 */
[----:B------:R-:W-:Y:S02]  /*225f0*/  ISETP.NE.AND.EX P0, PT, RZ, UR5, PT, P0 ;  /* 0x00000005ff007c0c */ /* 0x000fe4000bf05300 */
[----:B--2--5:R-:W-:-:S05]  /*22600*/  IADD3 R9, R9, R5, RZ ;  /* 0x0000000509097210 */ /* 0x024fca0007ffe0ff */
[----:B------:R0:W-:Y:S06]  /*22610*/  STL [R1+0xc], R9 ;  /* 0x00000c0901007387 */ /* 0x0001ec0000100800 */
[----:B------:R-:W-:Y:S05]  /*22620*/  @!P0 BRA `(.L_x_1623) ;  /* 0x0000000000148947 */ /* 0x000fea0003800000 */
[----:B0-----:R-:W0:Y:S01]  /*22630*/  LDC.64 R8, c[0x0][0xa20] ;  /* 0x00028800ff087b82 */ /* 0x001e220000000a00 */
[----:B------:R-:W-:Y:S01]  /*22640*/  ULDC.64 UR4, c[0x0][0x208] ;  /* 0x0000820000047ab9 */ /* 0x000fe20000000a00 */
[----:B0-----:R-:W-:-:S06]  /*22650*/  IMAD.WIDE R8, R19, 0x4, R8 ;  /* 0x0000000413087825 */ /* 0x001fcc00078e0208 */
[----:B------:R1:W5:Y:S01]  /*22660*/  LDG.E R8, desc[UR4][R8.64] ;  /* 0x0000000408087981 */ /* 0x000362000c1e1900 */
[----:B------:R-:W-:Y:S05]  /*22670*/  BRA `(.L_x_1624) ;  /* 0x0000000000147947 */ /* 0x000fea0003800000 */
.L_x_1623:
[----:B------:R-:W-:Y:S05]  /*22680*/  @!P3 BRA `(.L_x_1624) ;  /* 0x000000000010b947 */ /* 0x000fea0003800000 */
[----:B------:R-:W-:Y:S02]  /*22690*/  ULDC.64 UR4, c[0x0][0x208] ;  /* 0x0000820000047ab9 */ /* 0x000fe40000000a00 */
[----:B------:R-:W2:Y:S04]  /*226a0*/  LDG.E R8, desc[UR4][R6.64] ;  /* 0x0000000406087981 */ /* 0x000ea8000c1e1900 */
[----:B------:R-:W2:Y:S02]  /*226b0*/  LDG.E R6, desc[UR4][R6.64+0x4] ;  /* 0x0000040406067981 */ /* 0x000ea4000c1e1900 */
[----:B--2---:R-:W-:-:S07]  /*226c0*/  IMAD.IADD R8, R6, 0x1, -R8 ;  /* 0x0000000106087824 */ /* 0x004fce00078e0a08 */
.L_x_1624:
[----:B------:R-:W-:Y:S02]  /*226d0*/  ULDC.64 UR4, c[0x0][0x208] ;  /* 0x0000820000047ab9 */ /* 0x000fe40000000a00 */
[----:B------:R-:W2:Y:S04]  /*226e0*/  @P1 LDG.E R6, desc[UR4][R2.64] ;  /* 0x0000000402061981 */ /* 0x000ea8000c1e1900 */
[----:B0-----:R-:W2:Y:S01]  /*226f0*/  @P1 LDG.E R2, desc[UR4][R2.64+0x4] ;  /* 0x0000040402021981 */ /* 0x001ea2000c1e1900 */
[----:B-----5:R-:W-:Y:S02]  /*22700*/  IMAD.IADD R7, R8, 0x1, -R5 ;  /* 0x0000000108077824 */ /* 0x020fe400078e0a05 */
[----:B--2---:R-:W-:Y:S01]  /*22710*/  @P1 IMAD.IADD R11, R2, 0x1, -R6 ;  /* 0x00000001020b1824 */ /* 0x004fe200078e0a06 */
[----:B------:R-:W-:-:S04]  /*22720*/  LEA R6, R17, 0x80, 0x7 ;  /* 0x0000008011067811 */ /* 0x000fc800078e38ff */
[----:B------:R-:W-:-:S04]  /*22730*/  IADD3 R5, R7, R11, RZ ;  /* 0x0000000b07057210 */ /* 0x000fc80007ffe0ff */
[C---:B------:R-:W-:Y:S01]  /*22740*/  IADD3 R6, R5.reuse, R6, -R0 ;  /* 0x0000000605067210 */ /* 0x040fe20007ffe800 */
[----:B------:R-:W-:-:S04]  /*22750*/  VIADD R20, R5, 0x5f ;  /* 0x0000005f05147836 */ /* 0x000fc80000000000 */
[----:B------:R-:W-:-:S05]  /*22760*/  IMAD.HI R20, R20, 0x2aaaaaab, RZ ;  /* 0x2aaaaaab14147827 */ /* 0x000fca00078e02ff */
[----:B------:R-:W-:-:S04]  /*22770*/  SHF.R.U32.HI R2, RZ, 0x1f, R20 ;  /* 0x0000001fff027819 */ /* 0x000fc80000011614 */
[----:B------:R-:W-:Y:S02]  /*22780*/  LEA.HI.SX32 R20, R20, R2, 0x1c ;  /* 0x0000000214147211 */ /* 0x000fe400078fe2ff */
[----:B------:R-:W0:Y:S02]  /*22790*/  LDC.64 R2, c[0x0][0x9e0] ;  /* 0x00027800ff027b82 */ /* 0x000e240000000a00 */
[----:B0-----:R-:W-:Y:S01]  /*227a0*/  ISETP.GE.AND P2, PT, R3, 0x1, PT ;  /* 0x000000010300780c */ /* 0x001fe20003f46270 */
[----:B------:R-:W-:-:S12]  /*227b0*/  IMAD.IADD R2, R6, 0x1, R2 ;  /* 0x0000000106027824 */ /* 0x000fd800078e0202 */
[----:B------:R-:W-:Y:S05]  /*227c0*/  @!P2 BRA `(.L_x_1625) ;  /* 0x000000000048a947 */ /* 0x000fea0003800000 */
[C---:B------:R-:W-:Y:S01]  /*227d0*/  ISETP.GT.AND P0, PT, R6.reuse, RZ, PT ;  /* 0x000000ff0600720c */ /* 0x040fe20003f04270 */
[----:B------:R-:W-:Y:S01]  /*227e0*/  BSSY B0, `(.L_x_1626) ;  /* 0x000000e000007945 */ /* 0x000fe20003800000 */
[----:B------:R-:W-:-:S11]  /*227f0*/  VIADD R10, R6, 0xffffffff ;  /* 0xffffffff060a7836 */ /* 0x000fd60000000000 */
[----:B------:R-:W-:Y:S05]  /*22800*/  @P0 BRA `(.L_x_1627) ;  /* 0x00000000001c0947 */ /* 0x000fea0003800000 */
[----:B------:R-:W-:Y:S02]  /*22810*/  ISETP.NE.AND P0, PT, R3, 0x1, PT ;  /* 0x000000010300780c */ /* 0x000fe40003f05270 */
[----:B------:R-:W-:-:S11]  /*22820*/  IADD3 R10, -R6, RZ, RZ ;  /* 0x000000ff060a7210 */ /* 0x000fd60007ffe1ff */
[----:B-1----:R-:W0:Y:S02]  /*22830*/  @P0 LDC.64 R8, c[0x0][0x9e8] ;  /* 0x00027a00ff080b82 */ /* 0x002e240000000a00 */
[----:B0-----:R-:W-:-:S05]  /*22840*/  @P0 IMAD.HI.U32 R8, R10, R8, RZ ;  /* 0x000000080a080227 */ /* 0x001fca00078e00ff */
[----:B------:R-:W-:-:S04]  /*22850*/  @P0 SHF.R.U32.HI R10, RZ, R9, R8 ;  /* 0x00000009ff0a0219 */ /* 0x000fc80000011608 */
[----:B------:R-:W-:Y:S01]  /*22860*/  LOP3.LUT R10, RZ, R10, RZ, 0x33, !PT ;  /* 0x0000000aff0a7212 */ /* 0x000fe200078e33ff */
[----:B------:R-:W-:Y:S06]  /*22870*/  BRA `(.L_x_1628) ;  /* 0x0000000000107947 */ /* 0x000fec0003800000 */
.L_x_1627:
[----:B------:R-:W-:-:S13]  /*22880*/  ISETP.NE.AND P0, PT, R3, 0x1, PT ;  /* 0x000000010300780c */ /* 0x000fda0003f05270 */
[----:B-1----:R-:W0:Y:S02]  /*22890*/  @P0 LDC.64 R8, c[0x0][0x9e8] ;  /* 0x00027a00ff080b82 */ /* 0x002e240000000a00 */
[----:B0-----:R-:W-:-:S05]  /*228a0*/  @P0 IMAD.HI.U32 R8, R10, R8, RZ ;  /* 0x000000080a080227 */ /* 0x001fca00078e00ff */
[----:B------:R-:W-:-:S07]  /*228b0*/  @P0 SHF.R.U32.HI R10, RZ, R9, R8 ;  /* 0x00000009ff0a0219 */ /* 0x000fce0000011608 */
.L_x_1628:
[----:B------:R-:W-:Y:S05]  /*228c0*/  BSYNC B0 ;  /* 0x0000000000007941 */ /* 0x000fea0003800000 */
.L_x_1626:
[----:B------:R-:W-:-:S05]  /*228d0*/  IMAD R10, R10, R3, R3 ;  /* 0x000000030a0a7224 */ /* 0x000fca00078e0203 */
[----:B------:R-:W-:-:S07]  /*228e0*/  VIMNMX R2, R2, R10, PT ;  /* 0x0000000a02027248 */ /* 0x000fce0003fe0100 */
.L_x_1625:
[----:B------:R-:W-:Y:S01]  /*228f0*/  IMAD R0, R17, 0x80, -R0 ;  /* 0x0000008011007824 */ /* 0x000fe200078e0a00 */
[----:B------:R-:W-:-:S03]  /*22900*/  ULDC UR4, c[0x0][0x9dc] ;  /* 0x0002770000047ab9 */ /* 0x000fc60000000800 */
[----:B------:R-:W-:-:S04]  /*22910*/  IMAD.IADD R0, R5, 0x1, R0 ;  /* 0x0000000105007824 */ /* 0x000fc800078e0200 */
[----:B------:R-:W-:Y:S01]  /*22920*/  VIADD R5, R0, -UR4 ;  /* 0x8000000400057c36 */ /* 0x000fe20008000000 */
[----:B------:R-:W-:Y:S06]  /*22930*/  @!P2 BRA `(.L_x_1629) ;  /* 0x000000000048a947 */ /* 0x000fec0003800000 */
[----:B------:R-:W-:Y:S01]  /*22940*/  ISETP.GT.AND P0, PT, R0, -0x1, PT ;  /* 0xffffffff0000780c */ /* 0x000fe20003f04270 */
[----:B------:R-:W-:-:S12]  /*22950*/  BSSY B0, `(.L_x_1630) ;  /* 0x000000e000007945 */ /* 0x000fd80003800000 */
[----:B------:R-:W-:Y:S05]  /*22960*/  @P0 BRA `(.L_x_1631) ;  /* 0x00000000001c0947 */ /* 0x000fea0003800000 */
[----:B------:R-:W-:Y:S02]  /*22970*/  ISETP.NE.AND P0, PT, R3, 0x1, PT ;  /* 0x000000010300780c */ /* 0x000fe40003f05270 */
[----:B------:R-:W-:-:S11]  /*22980*/  LOP3.LUT R10, RZ, R0, RZ, 0x33, !PT ;  /* 0x00000000ff0a7212 */ /* 0x000fd600078e33ff */
[----:B-1----:R-:W0:Y:S02]  /*22990*/  @P0 LDC.64 R8, c[0x0][0x9e8] ;  /* 0x00027a00ff080b82 */ /* 0x002e240000000a00 */
[----:B0-----:R-:W-:-:S05]  /*229a0*/  @P0 IMAD.HI.U32 R8, R10, R8, RZ ;  /* 0x000000080a080227 */ /* 0x001fca00078e00ff */
[----:B------:R-:W-:-:S04]  /*229b0*/  @P0 SHF.R.U32.HI R10, RZ, R9, R8 ;  /* 0x00000009ff0a0219 */ /* 0x000fc80000011608 */
[----:B------:R-:W-:Y:S01]  /*229c0*/  LOP3.LUT R10, RZ, R10, RZ, 0x33, !PT ;  /* 0x0000000aff0a7212 */ /* 0x000fe200078e33ff */
[----:B------:R-:W-:Y:S06]  /*229d0*/  BRA `(.L_x_1632) ;  /* 0x0000000000147947 */ /* 0x000fec0003800000 */
.L_x_1631:
[----:B------:R-:W-:Y:S02]  /*229e0*/  ISETP.NE.AND P0, PT, R3, 0x1, PT ;  /* 0x000000010300780c */ /* 0x000fe40003f05270 */
[----:B------:R-:W-:-:S11]  /*229f0*/  MOV R10, R0 ;  /* 0x00000000000a7202 */ /* 0x000fd60000000f00 */
[----:B-1----:R-:W0:Y:S02]  /*22a00*/  @P0 LDC.64 R8, c[0x0][0x9e8] ;  /* 0x00027a00ff080b82 */ /* 0x002e240000000a00 */
[----:B0-----:R-:W-:-:S05]  /*22a10*/  @P0 IMAD.HI.U32 R8, R0, R8, RZ ;  /* 0x0000000800080227 */ /* 0x001fca00078e00ff */
[----:B------:R-:W-:-:S07]  /*22a20*/  @P0 SHF.R.U32.HI R10, RZ, R9, R8 ;  /* 0x00000009ff0a0219 */ /* 0x000fce0000011608 */
.L_x_1632:
[----:B------:R-:W-:Y:S05]  /*22a30*/  BSYNC B0 ;  /* 0x0000000000007941 */ /* 0x000fea0003800000 */
.L_x_1630:
[----:B------:R-:W-:-:S05]  /*22a40*/  IMAD R3, R10, R3, RZ ;  /* 0x000000030a037224 */ /* 0x000fca00078e02ff */
[----:B------:R-:W-:-:S07]  /*22a50*/  VIMNMX R5, R5, R3, !PT ;  /* 0x0000000305057248 */ /* 0x000fce0007fe0100 */
.L_x_1629:
[----:B------:R-:W-:Y:S01]  /*22a60*/  VIADD R3, R2, 0x5f ;  /* 0x0000005f02037836 */ /* 0x000fe20000000000 */
[----:B------:R-:W-:Y:S01]  /*22a70*/  BSSY B0, `(.L_x_1633) ;  /* 0x00000e9000007945 */ /* 0x000fe20003800000 */
[----:B------:R-:W-:Y:S01]  /*22a80*/  IMAD.HI R5, R5, 0x2aaaaaab, RZ ;  /* 0x2aaaaaab05057827 */ /* 0x000fe200078e02ff */
[----:B------:R-:W-:-:S03]  /*22a90*/  PLOP3.LUT P2, PT, PT, PT, PT, 0x80, 0x0 ;  /* 0x000000000000781c */ /* 0x000fc60003f4f070 */
[----:B------:R-:W-:-:S05]  /*22aa0*/  IMAD.HI R3, R3, 0x2aaaaaab, RZ ;  /* 0x2aaaaaab03037827 */ /* 0x000fca00078e02ff */
[----:B------:R-:W-:-:S04]  /*22ab0*/  SHF.R.U32.HI R2, RZ, 0x1f, R3 ;  /* 0x0000001fff027819 */ /* 0x000fc80000011603 */
[----:B------:R-:W-:Y:S02]  /*22ac0*/  LEA.HI.SX32 R3, R3, R2, 0x1c ;  /* 0x0000000203037211 */ /* 0x000fe400078fe2ff */
[----:B------:R-:W-:Y:S02]  /*22ad0*/  SHF.R.U32.HI R2, RZ, 0x1f, R5 ;  /* 0x0000001fff027819 */ /* 0x000fe40000011605 */
[----:B------:R-:W-:Y:S02]  /*22ae0*/  VIMNMX R3, R20, R3, PT ;  /* 0x0000000314037248 */ /* 0x000fe40003fe0100 */
[----:B------:R-:W-:-:S04]  /*22af0*/  LEA.HI.SX32 R2, R5, R2, 0x1c ;  /* 0x0000000205027211 */ /* 0x000fc800078fe2ff */
[----:B------:R-:W-:-:S05]  /*22b00*/  VIMNMX R2, RZ, R2, !PT ;  /* 0x00000002ff027248 */ /* 0x000fca0007fe0100 */
[--C-:B------:R-:W-:Y:S02]  /*22b10*/  IMAD R2, R2, 0x60, -R7.reuse ;  /* 0x0000006002027824 */ /* 0x100fe400078e0a07 */
[----:B------:R-:W-:-:S03]  /*22b20*/  IMAD R7, R3, 0x60, -R7 ;  /* 0x0000006003077824 */ /* 0x000fc600078e0a07 */
[----:B------:R-:W-:Y:S02]  /*22b30*/  VIMNMX R3, RZ, R2, !PT ;  /* 0x00000002ff037248 */ /* 0x000fe40007fe0100 */
[----:B------:R-:W-:-:S03]  /*22b40*/  VIMNMX R11, R7, R11, PT ;  /* 0x0000000b070b7248 */ /* 0x000fc60003fe0100 */
[----:B-1----:R-:W-:Y:S01]  /*22b50*/  IMAD.WIDE.U32 R8, R3, -0x55555555, RZ ;  /* 0xaaaaaaab03087825 */ /* 0x002fe200078e00ff */
[----:B------:R-:W-:-:S04]  /*22b60*/  ISETP.GT.AND P0, PT, R11, R3, PT ;  /* 0x000000030b00720c */ /* 0x000fc80003f04270 */
[----:B------:R-:W-:-:S05]  /*22b70*/  SHF.R.U32.HI R2, RZ, 0x6, R9 ;  /* 0x00000006ff027819 */ /* 0x000fca0000011609 */
[----:B------:R-:W-:-:S04]  /*22b80*/  IMAD.MOV.U32 R7, RZ, RZ, R2 ;  /* 0x000000ffff077224 */ /* 0x000fc800078e0002 */
[----:B------:R-:W-:-:S04]  /*22b90*/  @P0 VIADD R3, R11, 0x5f ;  /* 0x0000005f0b030836 */ /* 0x000fc80000000000 */
[----:B------:R-:W-:-:S05]  /*22ba0*/  @P0 IMAD.HI R3, R3, 0x2aaaaaab, RZ ;  /* 0x2aaaaaab03030827 */ /* 0x000fca00078e02ff */
[----:B------:R-:W-:-:S04]  /*22bb0*/  @P0 SHF.R.U32.HI R5, RZ, 0x1f, R3 ;  /* 0x0000001fff050819 */ /* 0x000fc80000011603 */
[----:B------:R-:W-:-:S04]  /*22bc0*/  @P0 LEA.HI.SX32 R7, R3, R5, 0x1c ;  /* 0x0000000503070211 */ /* 0x000fc800078fe2ff */
[----:B------:R-:W-:-:S13]  /*22bd0*/  ISETP.GT.AND P0, PT, R7, R2, PT ;  /* 0x000000020700720c */ /* 0x000fda0003f04270 */
[----:B------:R-:W-:Y:S05]  /*22be0*/  @!P0 BRA `(.L_x_1634) ;  /* 0x0000000c00448947 */ /* 0x000fea0003800000 */
[----:B------:R-:W0:Y:S01]  /*22bf0*/  LDC R3, c[0x0][0x428] ;  /* 0x00010a00ff037b82 */ /* 0x000e220000000800 */
[----:B------:R-:W-:Y:S01]  /*22c00*/  UMOV UR4, 0xffffffff ;  /* 0xffffffff00047882 */ /* 0x000fe20000000000 */
[----:B0-----:R-:W-:Y:S02]  /*22c10*/  ISETP.NE.AND P0, PT, R3, 0x1, PT ;  /* 0x000000010300780c */ /* 0x001fe40003f05270 */
[----:B------:R-:W-:-:S11]  /*22c20*/  MOV R3, R18 ;  /* 0x0000001200037202 */ /* 0x000fd60000000f00 */
[----:B------:R-:W0:Y:S08]  /*22c30*/  @P0 LDC R5, c[0x0][0x42c] ;  /* 0x00010b00ff050b82 */ /* 0x000e300000000800 */
[----:B------:R-:W1:Y:S01]  /*22c40*/  @P0 LDC R8, c[0x0][0x430] ;  /* 0x00010c00ff080b82 */ /* 0x000e620000000800 */
[----:B0-----:R-:W-:-:S05]  /*22c50*/  @P0 IMAD.HI.U32 R5, R18, R5, RZ ;  /* 0x0000000512050227 */ /* 0x001fca00078e00ff */
[----:B-1----:R-:W-:Y:S02]  /*22c60*/  @P0 SHF.R.U32.HI R3, RZ, R8, R5 ;  /* 0x00000008ff030219 */ /* 0x002fe40000011605 */
[----:B------:R-:W-:Y:S01]  /*22c70*/  SEL R5, R19, RZ, !P1 ;  /* 0x000000ff13057207 */ /* 0x000fe20004800000 */
[----:B------:R-:W-:Y:S06]  /*22c80*/  BRA.DIV UR4, `(.L_x_1635) ;  /* 0x0000005e04e87947 */ /* 0x000fec000b800000 */
.L_x_1794:
[----:B------:R-:W-:-:S03]  /*22c90*/  UMOV UR4, 0xffffffff ;  /* 0xffffffff00047882 */ /* 0x000fc60000000000 */
[----:B------:R-:W-:Y:S05]  /*22ca0*/  BRA.DIV UR4, `(.L_x_1636) ;  /* 0x0000006204147947 */ /* 0x000fea000b800000 */
[----:B------:R-:W-:-:S13]  /*22cb0*/  ELECT P6, URZ, PT ;  /* 0x00000000003f782f */ /* 0x000fda00038c0000 */
.L_x_1797:
[----:B------:R-:W2:Y:S01]  /*22cc0*/  LDL R8, [R1+0x28] ;  /* 0x0000280001087983 */ /* 0x000ea20000100800 */
[----:B------:R-:W-:Y:S01]  /*22cd0*/  BSSY B1, `(.L_x_1637) ;  /* 0x000000b000017945 */ /* 0x000fe20003800000 */
[----:B------:R-:W0:Y:S01]  /*22ce0*/  S2R R11, SR_CgaCtaId ;  /* 0x00000000000b7919 */ /* 0x000e220000008800 */
[----:B--2---:R-:W-:-:S05]  /*22cf0*/  VIADD R8, R8, 0x1 ;  /* 0x0000000108087836 */ /* 0x004fca0000000000 */
[----:B------:R-:W-:-:S04]  /*22d00*/  LEA.HI R9, R8, R8, RZ, 0x1 ;  /* 0x0000000808097211 */ /* 0x000fc800078f08ff */
[----:B------:R-:W-:-:S05]  /*22d10*/  LOP3.LUT R9, R9, 0xfffffffe, RZ, 0xc0, !PT ;  /* 0xfffffffe09097812 */ /* 0x000fca00078ec0ff */
[----:B------:R-:W-:Y:S01]  /*22d20*/  IMAD.IADD R8, R8, 0x1, -R9 ;  /* 0x0000000108087824 */ /* 0x000fe200078e0a09 */
[----:B------:R-:W-:-:S04]  /*22d30*/  MOV R9, 0x400 ;  /* 0x0000040000097802 */ /* 0x000fc80000000f00 */
[----:B0-----:R-:W-:Y:S02]  /*22d40*/  LEA R11, R11, R9, 0x18 ;  /* 0x000000090b0b7211 */ /* 0x001fe400078ec0ff */
[----:B------:R-:W-:-:S04]  /*22d50*/  SHF.L.U32 R8, R8, 0x1f, RZ ;  /* 0x0000001f08087819 */ /* 0x000fc800000006ff */
[----:B------:R-:W0:Y:S02]  /*22d60*/  SYNCS.PHASECHK.TRANS64.TRYWAIT P0, [R11+URZ+0x2a820], R8 ;  /* 0x02a820080b0075a7 */ /* 0x000e24000800017f */
[----:B0-----:R-:W-:Y:S05]  /*22d70*/  @!P0 BRA `(.L_x_1638) ;  /* 0x0000006000008947 */ /* 0x001fea0003800000 */
.L_x_1798:
[----:B------:R-:W-:Y:S05]  /*22d80*/  BSYNC B1 ;  /* 0x0000000000017941 */ /* 0x000fea0003800000 */
.L_x_1637:
        /* <DEDUP_REMOVED lines=8> */
.L_x_1799:
        /* <DEDUP_REMOVED lines=11> */
.L_x_1642:
        /* <DEDUP_REMOVED lines=13> */
[----:B------:R-:W-:-:S04]  /*22f90*/  IMAD R9, R7, 0x60, R4 ;  /* 0x0000006007097824 */ /* 0x000fc800078e0204 */
[----:B------:R-:W-:-:S05]  /*22fa0*/  VIADD R9, R9, 0xffffffa0 ;  /* 0xffffffa009097836 */ /* 0x000fca0000000000 */
        /* <DEDUP_REMOVED lines=15> */
.L_x_1800:
        /* <DEDUP_REMOVED lines=8> */
.L_x_1644:
[----:B01----:R-:W2:Y:S01]  /*23120*/  LDL R10, [R1+0x4] ;  /* 0x00000400010a7983 */ /* 0x003ea20000100800 */
        /* <DEDUP_REMOVED lines=8> */
[----:B------:R-:W-:-:S05]  /*231b0*/  UMOV UR15, 0x40 ;  /* 0x00000040000f7882 */ /* 0x000fca0000000000 */
[----:B------:R-:W-:Y:S01]  /*231c0*/  UIADD3 UR9, UR9, 0x2a8b0, URZ ;  /* 0x0002a8b009097890 */ /* 0x000fe2000fffe03f */
[----:B--2---:R-:W-:-:S05]  /*231d0*/  IMAD R8, R10, 0x6000, R11 ;  /* 0x000060000a087824 */ /* 0x004fca00078e020b */
[----:B------:R-:W-:-:S13]  /*231e0*/  R2UR UR6, R8 ;  /* 0x00000000080672ca */ /* 0x000fda00000e0000 */
[----:B------:R-:W-:Y:S02]  /*231f0*/  UIADD3 UR8, UR6, 0x400, URZ ;  /* 0x0000040006087890 */ /* 0x000fe4000fffe03f */
[----:B------:R-:W-:-:S03]  /*23200*/  UIADD3 UR14, UR6, 0x3400, URZ ;  /* 0x00003400060e7890 */ /* 0x000fc6000fffe03f */
[----:B------:R-:W-:-:S04]  /*23210*/  UMOV UR6, 0x0 ;  /* 0x0000000000067882 */ /* 0x000fc80000000000 */
[----:B------:R0:W-:Y:S02]  /*23220*/  UTMALDG.4D [UR8], [UR4], desc[UR6] ;  /* 0x00000608040075b4 */ /* 0x0001e40008019000 */
[----:B0-----:R-:W-:Y:S01]  /*23230*/  UMOV UR8, UR14 ;  /* 0x0000000e00087c82 */ /* 0x001fe20008000000 */
[----:B------:R-:W-:Y:S02]  /*23240*/  UMOV UR10, UR15 ;  /* 0x0000000f000a7c82 */ /* 0x000fe40008000000 */
[----:B------:R1:W-:Y:S02]  /*23250*/  UTMALDG.4D [UR8], [UR4], desc[UR6] ;  /* 0x00000608040075b4 */ /* 0x0003e40008019000 */
[----:B-1----:R-:W-:Y:S01]  /*23260*/  NOP ;  /* 0x0000000000007918 */ /* 0x002fe20000000000 */
.L_x_1640:
[----:B------:R-:W-:Y:S05]  /*23270*/  BSYNC B1 ;  /* 0x0000000000017941 */ /* 0x000fea0003800000 */
.L_x_1639:
[----:B0-----:R-:W2:Y:S04]  /*23280*/  LDL.LU R8, [R1+0x4] ;  /* 0x0000040001087983 */ /* 0x001ea80000300800 */
[----:B------:R-:W3:Y:S01]  /*23290*/  LDL.LU R10, [R1+0x14] ;  /* 0x00001400010a7983 */ /* 0x000ee20000300800 */
[----:B------:R-:W-:Y:S02]  /*232a0*/  IADD3 R7, R7, -0x2, RZ ;  /* 0xfffffffe07077810 */ /* 0x000fe40007ffe0ff */
[----:B------:R-:W-:Y:S01]  /*232b0*/  PLOP3.LUT P2, PT, PT, PT, PT, 0x8, 0x0 ;  /* 0x000000000000781c */ /* 0x000fe20003f4e170 */
[----:B--2---:R-:W-:-:S05]  /*232c0*/  VIADD R8, R8, 0x1 ;  /* 0x0000000108087836 */ /* 0x004fca0000000000 */
[----:B------:R-:W-:-:S04]  /*232d0*/  ISETP.NE.AND P0, PT, R8, 0x2, PT ;  /* 0x000000020800780c */ /* 0x000fc80003f05270 */
[----:B------:R-:W-:Y:S02]  /*232e0*/  SEL R9, RZ, 0x1, P0 ;  /* 0x00000001ff097807 */ /* 0x000fe40000000000 */
[----:B------:R-:W-:Y:S02]  /*232f0*/  SEL R8, R8, RZ, P0 ;  /* 0x000000ff08087207 */ /* 0x000fe40000000000 */
[----:B---3--:R-:W-:Y:S02]  /*23300*/  LOP3.LUT R10, R10, R9, RZ, 0x3c, !PT ;  /* 0x000000090a0a7212 */ /* 0x008fe400078e3cff */
[----:B------:R-:W-:-:S03]  /*23310*/  ISETP.GE.AND P0, PT, R7, R2, PT ;  /* 0x000000020700720c */ /* 0x000fc60003f06270 */
[----:B------:R0:W-:Y:S04]  /*23320*/  STL [R1+0x14], R10 ;  /* 0x0000140a01007387 */ /* 0x0001e80000100800 */
[----:B------:R0:W-:Y:S06]  /*23330*/  STL [R1+0x4], R8 ;  /* 0x0000040801007387 */ /* 0x0001ec0000100800 */
[----:B------:R-:W-:Y:S05]  /*23340*/  @!P0 BRA `(.L_x_1634) ;  /* 0x00000004006c8947 */ /* 0x000fea0003800000 */
.L_x_1651:
[----:B------:R-:W-:Y:S05]  /*23350*/  YIELD ;  /* 0x0000000000007946 */ /* 0x000fea0003800000 */
[----:B------:R-:W-:Y:S04]  /*23360*/  BSSY B1, `(.L_x_1645) ;  /* 0x000004d000017945 */ /* 0x000fe80003800000 */
[----:B-1----:R-:W-:Y:S05]  /*23370*/  @!P6 BRA `(.L_x_1646) ;  /* 0x00000004002ce947 */ /* 0x002fea0003800000 */
[----:B0-----:R-:W2:Y:S04]  /*23380*/  LDL R8, [R1+0x4] ;  /* 0x0000040001087983 */ /* 0x001ea80000100800 */
[----:B------:R-:W3:Y:S01]  /*23390*/  LDL R9, [R1+0x14] ;  /* 0x0000140001097983 */ /* 0x000ee20000100800 */
[----:B--2---:R-:W-:Y:S01]  /*233a0*/  IMAD R8, R8, 0x8, R11 ;  /* 0x0000000808087824 */ /* 0x004fe200078e020b */
[----:B---3--:R-:W-:-:S04]  /*233b0*/  SHF.L.U32 R9, R9, 0x1f, RZ ;  /* 0x0000001f09097819 */ /* 0x008fc800000006ff */
[----:B------:R-:W0:Y:S02]  /*233c0*/  SYNCS.PHASECHK.TRANS64.TRYWAIT P0, [R8+URZ+0x2a8a0], R9 ;  /* 0x02a8a009080075a7 */ /* 0x000e24000800017f */
[----:B0-----:R-:W-:Y:S05]  /*233d0*/  @!P0 BRA `(.L_x_1647) ;  /* 0x0000005800a48947 */ /* 0x001fea0003800000 */
.L_x_1801:
        /* <DEDUP_REMOVED lines=11> */
.L_x_1648:
        /* <DEDUP_REMOVED lines=13> */
[----:B------:R-:W-:-:S05]  /*23560*/  IMAD R10, R7, 0x60, R4 ;  /* 0x00000060070a7824 */ /* 0x000fca00078e0204 */
[----:B------:R-:W-:-:S07]  /*23570*/  R2UR UR11, R10 ;  /* 0x000000000a0b72ca */ /* 0x000fce00000e0000 */
        /* <DEDUP_REMOVED lines=14> */
.L_x_1802:
        /* <DEDUP_REMOVED lines=8> */
.L_x_1650:
        /* <DEDUP_REMOVED lines=21> */
.L_x_1646:
[----:B------:R-:W-:Y:S05]  /*23830*/  BSYNC B1 ;  /* 0x0000000000017941 */ /* 0x000fea0003800000 */
.L_x_1645:
[----:B0-----:R-:W2:Y:S04]  /*23840*/  LDL.LU R8, [R1+0x4] ;  /* 0x0000040001087983 */ /* 0x001ea80000300800 */
[----:B------:R-:W3:Y:S01]  /*23850*/  LDL.LU R10, [R1+0x14] ;  /* 0x00001400010a7983 */ /* 0x000ee20000300800 */
[----:B--2---:R-:W-:-:S04]  /*23860*/  IADD3 R8, R8, 0x1, RZ ;  /* 0x0000000108087810 */ /* 0x004fc80007ffe0ff */
[----:B------:R-:W-:-:S04]  /*23870*/  ISETP.NE.AND P0, PT, R8, 0x2, PT ;  /* 0x000000020800780c */ /* 0x000fc80003f05270 */
[----:B------:R-:W-:Y:S02]  /*23880*/  SEL R9, RZ, 0x1, P0 ;  /* 0x00000001ff097807 */ /* 0x000fe40000000000 */
[----:B------:R-:W-:Y:S02]  /*23890*/  SEL R8, R8, RZ, P0 ;  /* 0x000000ff08087207 */ /* 0x000fe40000000000 */
[----:B---3--:R-:W-:Y:S02]  /*238a0*/  LOP3.LUT R10, R10, R9, RZ, 0x3c, !PT ;  /* 0x000000090a0a7212 */ /* 0x008fe400078e3cff */
[C---:B------:R-:W-:Y:S01]  /*238b0*/  ISETP.GT.AND P0, PT, R7.reuse, R2, PT ;  /* 0x000000020700720c */ /* 0x040fe20003f04270 */
[----:B------:R-:W-:Y:S02]  /*238c0*/  VIADD R7, R7, 0xffffffff ;  /* 0xffffffff07077836 */ /* 0x000fe40000000000 */
[----:B------:R1:W-:Y:S04]  /*238d0*/  STL [R1+0x14], R10 ;  /* 0x0000140a01007387 */ /* 0x0003e80000100800 */
[----:B------:R1:W-:Y:S06]  /*238e0*/  STL [R1+0x4], R8 ;  /* 0x0000040801007387 */ /* 0x0003ec0000100800 */
[----:B------:R-:W-:Y:S05]  /*238f0*/  @P0 BRA `(.L_x_1651) ;  /* 0xfffffff800940947 */ /* 0x000fea000383ffff */
.L_x_1634:
[----:B------:R-:W-:Y:S05]  /*23900*/  BSYNC B0 ;  /* 0x0000000000007941 */ /* 0x000fea0003800000 */
.L_x_1633:
[----:B------:R-:W2:Y:S01]  /*23910*/  LDC.64 R2, c[0x0][0x9e0] ;  /* 0x00027800ff027b82 */ /* 0x000ea20000000a00 */
[----:B------:R-:W-:Y:S07]  /*23920*/  @!P2 WARPSYNC.ALL ;  /* 0x000000000000a948 */ /* 0x000fee0003800000 */
[----:B------:R-:W-:Y:S01]  /*23930*/  @!P2 BAR.SYNC.DEFER_BLOCKING 0xc, 0x120 ;  /* 0x030480000000ab1d */ /* 0x000fe20000010000 */
[----:B--2---:R-:W-:Y:S01]  /*23940*/  ISETP.GE.AND P1, PT, R3, 0x1, PT ;  /* 0x000000010300780c */ /* 0x004fe20003f26270 */
        /* <DEDUP_REMOVED lines=8> */
[----:B------:R-:W2:Y:S02]  /*239d0*/  @P0 LDC.64 R4, c[0x0][0x9e8] ;  /* 0x00027a00ff040b82 */ /* 0x000ea40000000a00 */
[----:B--2---:R-:W-:-:S05]  /*239e0*/  @P0 IMAD.HI.U32 R4, R6, R4, RZ ;  /* 0x0000000406040227 */ /* 0x004fca00078e00ff */
[----:B------:R-:W-:-:S04]  /*239f0*/  @P0 SHF.R.U32.HI R6, RZ, R5, R4 ;  /* 0x00000005ff060219 */ /* 0x000fc80000011604 */
[----:B------:R-:W-:Y:S01]  /*23a00*/  LOP3.LUT R7, RZ, R6, RZ, 0x33, !PT ;  /* 0x00000006ff077212 */ /* 0x000fe200078e33ff */
[----:B------:R-:W-:Y:S06]  /*23a10*/  BRA `(.L_x_1655) ;  /* 0x0000000000107947 */ /* 0x000fec0003800000 */
.L_x_1654:
[----:B------:R-:W-:-:S13]  /*23a20*/  ISETP.NE.AND P0, PT, R3, 0x1, PT ;  /* 0x000000010300780c */ /* 0x000fda0003f05270 */
[----:B------:R-:W2:Y:S02]  /*23a30*/  @P0 LDC.64 R4, c[0x0][0x9e8] ;  /* 0x00027a00ff040b82 */ /* 0x000ea40000000a00 */
[----:B--2---:R-:W-:-:S05]  /*23a40*/  @P0 IMAD.HI.U32 R4, R7, R4, RZ ;  /* 0x0000000407040227 */ /* 0x004fca00078e00ff */
[----:B------:R-:W-:-:S07]  /*23a50*/  @P0 SHF.R.U32.HI R7, RZ, R5, R4 ;  /* 0x00000005ff070219 */ /* 0x000fce0000011604 */
.L_x_1655:
[----:B------:R-:W-:Y:S05]  /*23a60*/  BSYNC B0 ;  /* 0x0000000000007941 */ /* 0x000fea0003800000 */
.L_x_1653:
[----:B------:R-:W-:-:S05]  /*23a70*/  IMAD R7, R7, R3, R3 ;  /* 0x0000000307077224 */ /* 0x000fca00078e0203 */
[----:B------:R-:W-:-:S07]  /*23a80*/  VIMNMX R2, R2, R7, PT ;  /* 0x0000000702027248 */ /* 0x000fce0003fe0100 */
.L_x_1652:
[----:B------:R-:W-:Y:S01]  /*23a90*/  VIADD R2, R2, 0x5f ;  /* 0x0000005f02027836 */ /* 0x000fe20000000000 */
[----:B------:R-:W-:-:S03]  /*23aa0*/  ULDC UR4, c[0x0][0x9dc] ;  /* 0x0002770000047ab9 */ /* 0x000fc60000000800 */
[----:B------:R-:W-:-:S05]  /*23ab0*/  IMAD.HI R2, R2, 0x2aaaaaab, RZ ;  /* 0x2aaaaaab02027827 */ /* 0x000fca00078e02ff */
[----:B------:R-:W-:-:S04]  /*23ac0*/  SHF.R.U32.HI R5, RZ, 0x1f, R2 ;  /* 0x0000001fff057819 */ /* 0x000fc80000011602 */
[----:B------:R-:W-:Y:S01]  /*23ad0*/  LEA.HI.SX32 R5, R2, R5, 0x1c ;  /* 0x0000000502057211 */ /* 0x000fe200078fe2ff */
[----:B------:R-:W-:-:S03]  /*23ae0*/  VIADD R2, R0, -UR4 ;  /* 0x8000000400027c36 */ /* 0x000fc60008000000 */
[----:B------:R-:W-:-:S05]  /*23af0*/  VIMNMX R6, R20, R5, PT ;  /* 0x0000000514067248 */ /* 0x000fca0003fe0100 */
[----:B------:R2:W-:Y:S01]  /*23b00*/  STL [R1+0x24], R6 ;  /* 0x0000240601007387 */ /* 0x0005e20000100800 */
[----:B------:R-:W-:Y:S05]  /*23b10*/  @!P1 BRA `(.L_x_1656) ;  /* 0x0000000000449947 */ /* 0x000fea0003800000 */
[----:B------:R-:W-:Y:S01]  /*23b20*/  ISETP.GT.AND P0, PT, R0, -0x1, PT ;  /* 0xffffffff0000780c */ /* 0x000fe20003f04270 */
[----:B------:R-:W-:-:S12]  /*23b30*/  BSSY B0, `(.L_x_1657) ;  /* 0x000000d000007945 */ /* 0x000fd80003800000 */
[----:B------:R-:W-:Y:S05]  /*23b40*/  @P0 BRA `(.L_x_1658) ;  /* 0x00000000001c0947 */ /* 0x000fea0003800000 */
[----:B------:R-:W-:Y:S02]  /*23b50*/  ISETP.NE.AND P0, PT, R3, 0x1, PT ;  /* 0x000000010300780c */ /* 0x000fe40003f05270 */
[----:B------:R-:W-:-:S11]  /*23b60*/  LOP3.LUT R7, RZ, R0, RZ, 0x33, !PT ;  /* 0x00000000ff077212 */ /* 0x000fd600078e33ff */
[----:B------:R-:W3:Y:S02]  /*23b70*/  @P0 LDC.64 R4, c[0x0][0x9e8] ;  /* 0x00027a00ff040b82 */ /* 0x000ee40000000a00 */
[----:B---3--:R-:W-:-:S05]  /*23b80*/  @P0 IMAD.HI.U32 R4, R7, R4, RZ ;  /* 0x0000000407040227 */ /* 0x008fca00078e00ff */
[----:B------:R-:W-:-:S04]  /*23b90*/  @P0 SHF.R.U32.HI R7, RZ, R5, R4 ;  /* 0x00000005ff070219 */ /* 0x000fc80000011604 */
[----:B------:R-:W-:Y:S01]  /*23ba0*/  LOP3.LUT R0, RZ, R7, RZ, 0x33, !PT ;  /* 0x00000007ff007212 */ /* 0x000fe200078e33ff */
[----:B------:R-:W-:Y:S06]  /*23bb0*/  BRA `(.L_x_1659) ;  /* 0x0000000000107947 */ /* 0x000fec0003800000 */
.L_x_1658:
[----:B------:R-:W-:-:S13]  /*23bc0*/  ISETP.NE.AND P0, PT, R3, 0x1, PT ;  /* 0x000000010300780c */ /* 0x000fda0003f05270 */
[----:B------:R-:W3:Y:S02]  /*23bd0*/  @P0 LDC.64 R4, c[0x0][0x9e8] ;  /* 0x00027a00ff040b82 */ /* 0x000ee40000000a00 */
[----:B---3--:R-:W-:-:S05]  /*23be0*/  @P0 IMAD.HI.U32 R4, R0, R4, RZ ;  /* 0x0000000400040227 */ /* 0x008fca00078e00ff */
[----:B------:R-:W-:-:S07]  /*23bf0*/  @P0 SHF.R.U32.HI R0, RZ, R5, R4 ;  /* 0x00000005ff000219 */ /* 0x000fce0000011604 */
.L_x_1659:
[----:B------:R-:W-:Y:S05]  /*23c00*/  BSYNC B0 ;  /* 0x0000000000007941 */ /* 0x000fea0003800000 */
.L_x_1657:
[----:B------:R-:W-:-:S05]  /*23c10*/  IMAD R3, R0, R3, RZ ;  /* 0x0000000300037224 */ /* 0x000fca00078e02ff */
[----:B------:R-:W-:-:S07]  /*23c20*/  VIMNMX R2, R2, R3, !PT ;  /* 0x0000000302027248 */ /* 0x000fce0007fe0100 */
.L_x_1656:
[----:B------:R-:W-:Y:S01]  /*23c30*/  IMAD.HI R2, R2, 0x2aaaaaab, RZ ;  /* 0x2aaaaaab02027827 */ /* 0x000fe200078e02ff */
[----:B------:R-:W-:Y:S04]  /*23c40*/  BSSY B6, `(.L_x_1660) ;  /* 0x0000318000067945 */ /* 0x000fe80003800000 */
[----:B------:R-:W-:-:S04]  /*23c50*/  SHF.R.U32.HI R3, RZ, 0x1f, R2 ;  /* 0x0000001fff037819 */ /* 0x000fc80000011602 */
[----:B------:R-:W-:-:S04]  /*23c60*/  LEA.HI.SX32 R3, R2, R3, 0x1c ;  /* 0x0000000302037211 */ /* 0x000fc800078fe2ff */
[----:B------:R-:W-:-:S04]  /*23c70*/  VIMNMX R0, RZ, R3, !PT ;  /* 0x00000003ff007248 */ /* 0x000fc80007fe0100 */
[----:B------:R-:W-:Y:S01]  /*23c80*/  ISETP.GT.AND P0, PT, R6, R0, PT ;  /* 0x000000000600720c */ /* 0x000fe20003f04270 */
[----:B------:R3:W-:-:S12]  /*23c90*/  STL [R1+0x18], R0 ;  /* 0x0000180001007387 */ /* 0x0007d80000100800 */
[----:B---3--:R-:W-:Y:S05]  /*23ca0*/  @P0 BRA `(.L_x_1661) ;  /* 0x0000000000480947 */ /* 0x008fea0003800000 */
[----:B------:R-:W3:Y:S02]  /*23cb0*/  S2R R0, SR_TID.X ;  /* 0x0000000000007919 */ /* 0x000ee40000002100 */
[----:B---3--:R-:W-:-:S04]  /*23cc0*/  LOP3.LUT R0, R0, 0x1f, RZ, 0xc0, !PT ;  /* 0x0000001f00007812 */ /* 0x008fc800078ec0ff */
[----:B------:R-:W-:-:S13]  /*23cd0*/  ISETP.NE.AND P1, PT, R0, RZ, PT ;  /* 0x000000ff0000720c */ /* 0x000fda0003f25270 */
[----:B------:R-:W-:Y:S05]  /*23ce0*/  @P1 BRA `(.L_x_1662) ;  /* 0x0000003000341947 */ /* 0x000fea0003800000 */
[----:B------:R-:W3:Y:S01]  /*23cf0*/  S2R R7, SR_LANEID ;  /* 0x0000000000077919 */ /* 0x000ee20000000000 */
[----:B------:R-:W-:Y:S01]  /*23d00*/  VOTEU.ANY UR4, UPT, PT ;  /* 0x0000000000047886 */ /* 0x000fe200038e0100 */
[----:B------:R-:W4:Y:S01]  /*23d10*/  LDC.64 R2, c[0x0][0xc38] ;  /* 0x00030e00ff027b82 */ /* 0x000f220000000a00 */
[----:B------:R-:W3:Y:S01]  /*23d20*/  FLO.U32 R0, UR4 ;  /* 0x0000000400007d00 */ /* 0x000ee200080e0000 */
[----:B------:R-:W-:-:S07]  /*23d30*/  ULDC.64 UR6, c[0x0][0x208] ;  /* 0x0000820000067ab9 */ /* 0x000fce0000000a00 */
[----:B------:R-:W4:Y:S01]  /*23d40*/  POPC R5, UR4 ;  /* 0x0000000400057d09 */ /* 0x000f220008000000 */
[----:B---3--:R-:W-:-:S13]  /*23d50*/  ISETP.EQ.U32.AND P0, PT, R0, R7, PT ;  /* 0x000000070000720c */ /* 0x008fda0003f02070 */
[----:B----4-:R-:W3:Y:S01]  /*23d60*/  @P0 ATOMG.E.ADD.STRONG.GPU PT, R3, desc[UR6][R2.64], R5 ;  /* 0x00000005020309a8 */ /* 0x010ee200081ee1c6 */
[----:B------:R-:W4:Y:S02]  /*23d70*/  S2R R4, SR_LTMASK ;  /* 0x0000000000047919 */ /* 0x000f240000003900 */
[----:B----4-:R-:W-:-:S04]  /*23d80*/  LOP3.LUT R4, R4, UR4, RZ, 0xc0, !PT ;  /* 0x0000000404047c12 */ /* 0x010fc8000f8ec0ff */
[----:B------:R-:W4:Y:S01]  /*23d90*/  POPC R7, R4 ;  /* 0x0000000400077309 */ /* 0x000f220000000000 */
[----:B---3--:R-:W4:Y:S02]  /*23da0*/  SHFL.IDX PT, R0, R3, R0, 0x1f ;  /* 0x00001f0003007589 */ /* 0x008f2400000e0000 */
[----:B----4-:R-:W-:Y:S01]  /*23db0*/  IADD3 R16, R0, UR36, R7 ;  /* 0x0000002400107c10 */ /* 0x010fe2000fffe007 */
[----:B------:R-:W-:Y:S06]  /*23dc0*/  BRA `(.L_x_1662) ;  /* 0x0000002c00fc7947 */ /* 0x000fec0003800000 */
.L_x_1661:
[----:B------:R-:W3:Y:S01]  /*23dd0*/  S2R R3, SR_CgaCtaId ;  /* 0x0000000000037919 */ /* 0x000ee20000008800 */
[----:B------:R-:W-:-:S04]  /*23de0*/  MOV R0, 0x400 ;  /* 0x0000040000007802 */ /* 0x000fc80000000f00 */
[----:B---3--:R-:W-:-:S05]  /*23df0*/  LEA R2, R3, R0, 0x18 ;  /* 0x0000000003027211 */ /* 0x008fca00078ec0ff */
[----:B------:R3:W-:Y:S01]  /*23e00*/  STL [R1+0x20], R2 ;  /* 0x0000200201007387 */ /* 0x0007e20000100800 */
[----:B------:R-:W-:-:S05]  /*23e10*/  VIADD R0, R2, 0x18400 ;  /* 0x0001840002007836 */ /* 0x000fca0000000000 */
[----:B------:R-:W-:-:S13]  /*23e20*/  LOP3.LUT P0, RZ, R0, 0x3ff, RZ, 0xc0, !PT ;  /* 0x000003ff00ff7812 */ /* 0x000fda000780c0ff */
[----:B---3--:R-:W-:Y:S05]  /*23e30*/  @!P0 BRA `(.L_x_1663) ;  /* 0x0000000000408947 */ /* 0x008fea0003800000 */
[----:B------:R-:W-:Y:S01]  /*23e40*/  MOV R2, 0x0 ;  /* 0x0000000000027802 */ /* 0x000fe20000000f00 */
[----:B------:R-:W-:Y:S01]  /*23e50*/  ULDC.64 UR6, c[0x4][0x108] ;  /* 0x0100420000067ab9 */ /* 0x000fe20000000a00 */
[----:B------:R-:W-:Y:S01]  /*23e60*/  ULDC.64 UR8, c[0x4][0x110] ;  /* 0x0100440000087ab9 */ /* 0x000fe20000000a00 */
[----:B------:R-:W-:Y:S01]  /*23e70*/  ULDC.64 UR4, c[0x4][0x90] ;  /* 0x0100240000047ab9 */ /* 0x000fe20000000a00 */
[----:B------:R-:W-:Y:S01]  /*23e80*/  MOV R4, UR6 ;  /* 0x0000000600047c02 */ /* 0x000fe20008000f00 */
[----:B------:R-:W-:Y:S01]  /*23e90*/  IMAD.U32 R5, RZ, RZ, UR7 ;  /* 0x00000007ff057e24 */ /* 0x000fe2000f8e00ff */
[----:B------:R-:W3:Y:S01]  /*23ea0*/  LDC.64 R2, c[0x4][R2] ;  /* 0x0100000002027b82 */ /* 0x000ee20000000a00 */
[----:B--2---:R-:W-:Y:S01]  /*23eb0*/  IMAD.U32 R6, RZ, RZ, UR8 ;  /* 0x00000008ff067e24 */ /* 0x004fe2000f8e00ff */
[----:B01----:R-:W-:Y:S01]  /*23ec0*/  MOV R10, UR4 ;  /* 0x00000004000a7c02 */ /* 0x003fe20008000f00 */
[----:B------:R-:W-:Y:S01]  /*23ed0*/  IMAD.U32 R7, RZ, RZ, UR9 ;  /* 0x00000009ff077e24 */ /* 0x000fe2000f8e00ff */
[----:B------:R-:W-:Y:S01]  /*23ee0*/  MOV R13, RZ ;  /* 0x000000ff000d7202 */ /* 0x000fe20000000f00 */
[----:B------:R-:W-:-:S02]  /*23ef0*/  IMAD.U32 R11, RZ, RZ, UR5 ;  /* 0x00000005ff0b7e24 */ /* 0x000fc4000f8e00ff */
[----:B------:R-:W-:Y:S02]  /*23f00*/  IMAD.MOV.U32 R8, RZ, RZ, 0x70 ;  /* 0x00000070ff087424 */ /* 0x000fe400078e00ff */
[----:B------:R-:W-:-:S07]  /*23f10*/  IMAD.MOV.U32 R12, RZ, RZ, 0x1 ;  /* 0x00000001ff0c7424 */ /* 0x000fce00078e00ff */
[----:B------:R-:W-:-:S07]  /*23f20*/  LEPC R20, `(.L_x_1663) ;  /* 0x000000001014794e */ /* 0x000fce0000000000 */
[----:B---3--:R-:W-:Y:S05]  /*23f30*/  CALL.ABS.NOINC R2 ;  /* 0x0000000002007343 */ /* 0x008fea0003c00000 */
.L_x_1663:
[----:B------:R-:W3:Y:S02]  /*23f40*/  LDL R2, [R1+0x20] ;  /* 0x0000200001027983 */ /* 0x000ee40000100800 */
[----:B---3--:R-:W-:-:S05]  /*23f50*/  VIADD R0, R2, 0x400 ;  /* 0x0000040002007836 */ /* 0x008fca0000000000 */
[----:B------:R-:W-:-:S13]  /*23f60*/  LOP3.LUT P0, RZ, R0, 0x3ff, RZ, 0xc0, !PT ;  /* 0x000003ff00ff7812 */ /* 0x000fda000780c0ff */
[----:B------:R-:W-:Y:S05]  /*23f70*/  @!P0 BRA `(.L_x_1664) ;  /* 0x0000000000808947 */ /* 0x000fea0003800000 */
[----:B------:R-:W-:Y:S01]  /*23f80*/  MOV R0, 0x0 ;  /* 0x0000000000007802 */ /* 0x000fe20000000f00 */
[----:B------:R-:W-:Y:S01]  /*23f90*/  ULDC.64 UR6, c[0x4][0x108] ;  /* 0x0100420000067ab9 */ /* 0x000fe20000000a00 */
[----:B------:R-:W-:Y:S01]  /*23fa0*/  ULDC.64 UR8, c[0x4][0x110] ;  /* 0x0100440000087ab9 */ /* 0x000fe20000000a00 */
[----:B------:R-:W-:Y:S01]  /*23fb0*/  ULDC.64 UR4, c[0x4][0x98] ;  /* 0x0100260000047ab9 */ /* 0x000fe20000000a00 */
[----:B------:R3:W4:Y:S01]  /*23fc0*/  LDC.64 R2, c[0x4][R0] ;  /* 0x0100000000027b82 */ /* 0x0007220000000a00 */
[----:B------:R-:W-:Y:S01]  /*23fd0*/  IMAD.U32 R4, RZ, RZ, UR6 ;  /* 0x00000006ff047e24 */ /* 0x000fe2000f8e00ff */
[----:B--2---:R-:W-:Y:S01]  /*23fe0*/  MOV R6, UR8 ;  /* 0x0000000800067c02 */ /* 0x004fe20008000f00 */
[----:B------:R-:W-:Y:S01]  /*23ff0*/  IMAD.U32 R5, RZ, RZ, UR7 ;  /* 0x00000007ff057e24 */ /* 0x000fe2000f8e00ff */
[----:B01----:R-:W-:Y:S01]  /*24000*/  MOV R8, 0x70 ;  /* 0x0000007000087802 */ /* 0x003fe20000000f00 */
[----:B------:R-:W-:Y:S02]  /*24010*/  IMAD.U32 R7, RZ, RZ, UR9 ;  /* 0x00000009ff077e24 */ /* 0x000fe4000f8e00ff */
[----:B------:R-:W-:-:S02]  /*24020*/  IMAD.U32 R10, RZ, RZ, UR4 ;  /* 0x00000004ff0a7e24 */ /* 0x000fc4000f8e00ff */
[----:B------:R-:W-:Y:S02]  /*24030*/  IMAD.U32 R11, RZ, RZ, UR5 ;  /* 0x00000005ff0b7e24 */ /* 0x000fe4000f8e00ff */
[----:B------:R-:W-:Y:S02]  /*24040*/  IMAD.MOV.U32 R12, RZ, RZ, 0x1 ;  /* 0x00000001ff0c7424 */ /* 0x000fe400078e00ff */
[----:B---3--:R-:W-:-:S07]  /*24050*/  IMAD.MOV.U32 R13, RZ, RZ, RZ ;  /* 0x000000ffff0d7224 */ /* 0x008fce00078e00ff */
[----:B------:R-:W-:-:S07]  /*24060*/  LEPC R20, `(.L_x_1665) ;  /* 0x000000001014794e */ /* 0x000fce0000000000 */
[----:B----4-:R-:W-:Y:S05]  /*24070*/  CALL.ABS.NOINC R2 ;  /* 0x0000000002007343 */ /* 0x010fea0003c00000 */
.L_x_1665:
        /* <DEDUP_REMOVED lines=8> */
[----:B------:R-:W-:Y:S01]  /*24100*/  MOV R11, UR9 ;  /* 0x00000009000b7c02 */ /* 0x000fe20008000f00 */
[----:B------:R-:W-:Y:S02]  /*24110*/  IMAD.U32 R7, RZ, RZ, UR7 ;  /* 0x00000007ff077e24 */ /* 0x000fe4000f8e00ff */
[----:B------:R-:W-:-:S02]  /*24120*/  IMAD.U32 R10, RZ, RZ, UR8 ;  /* 0x00000008ff0a7e24 */ /* 0x000fc4000f8e00ff */
[----:B------:R-:W-:Y:S02]  /*24130*/  IMAD.MOV.U32 R8, RZ, RZ, 0x70 ;  /* 0x00000070ff087424 */ /* 0x000fe400078e00ff */
[----:B------:R-:W-:Y:S02]  /*24140*/  IMAD.MOV.U32 R12, RZ, RZ, 0x1 ;  /* 0x00000001ff0c7424 */ /* 0x000fe400078e00ff */
[----:B------:R-:W-:-:S07]  /*24150*/  IMAD.MOV.U32 R13, RZ, RZ, RZ ;  /* 0x000000ffff0d7224 */ /* 0x000fce00078e00ff */
[----:B------:R-:W-:-:S07]  /*24160*/  LEPC R20, `(.L_x_1664) ;  /* 0x000000001014794e */ /* 0x000fce0000000000 */
[----:B0-----:R-:W-:Y:S05]  /*24170*/  CALL.ABS.NOINC R2 ;  /* 0x0000000002007343 */ /* 0x001fea0003c00000 */
.L_x_1664:
[----:B------:R-:W3:Y:S01]  /*24180*/  LDL.LU R4, [R1+0x2c] ;  /* 0x00002c0001047983 */ /* 0x000ee20000300800 */
[----:B------:R-:W4:Y:S01]  /*24190*/  LDC R0, c[0x0][0x428] ;  /* 0x00010a00ff007b82 */ /* 0x000f220000000800 */
[----:B------:R-:W-:Y:S01]  /*241a0*/  ULDC.64 UR4, c[0x0][0x9f8] ;  /* 0x00027e0000047ab9 */ /* 0x000fe20000000a00 */
[----:B------:R-:W-:Y:S01]  /*241b0*/  ULDC.64 UR6, c[0x0][0x208] ;  /* 0x0000820000067ab9 */ /* 0x000fe20000000a00 */
[----:B------:R-:W0:Y:S01]  /*241c0*/  S2R R5, SR_TID.X ;  /* 0x0000000000057919 */ /* 0x000e220000002100 */
[----:B----4-:R-:W-:Y:S02]  /*241d0*/  ISETP.NE.AND P0, PT, R0, 0x1, PT ;  /* 0x000000010000780c */ /* 0x010fe40003f05270 */
[----:B------:R-:W-:Y:S02]  /*241e0*/  MOV R0, R18 ;  /* 0x0000001200007202 */ /* 0x000fe40000000f00 */
[----:B0-----:R-:W-:-:S09]  /*241f0*/  LOP3.LUT R5, R5, 0x1f, RZ, 0xc0, !PT ;  /* 0x0000001f05057812 */ /* 0x001fd200078ec0ff */
[----:B------:R-:W0:Y:S08]  /*24200*/  @P0 LDC R3, c[0x0][0x42c] ;  /* 0x00010b00ff030b82 */ /* 0x000e300000000800 */
[----:B------:R-:W4:Y:S01]  /*24210*/  @P0 LDC R2, c[0x0][0x430] ;  /* 0x00010c00ff020b82 */ /* 0x000f220000000800 */
[----:B0-----:R-:W-:-:S05]  /*24220*/  @P0 IMAD.HI.U32 R3, R18, R3, RZ ;  /* 0x0000000312030227 */ /* 0x001fca00078e00ff */
[----:B----4-:R-:W-:Y:S02]  /*24230*/  @P0 SHF.R.U32.HI R0, RZ, R2, R3 ;  /* 0x00000002ff000219 */ /* 0x010fe40000011603 */
[----:B------:R-:W-:-:S04]  /*24240*/  ISETP.NE.U32.AND P0, PT, RZ, UR4, PT ;  /* 0x00000004ff007c0c */ /* 0x000fc8000bf05070 */
[----:B------:R-:W-:Y:S01]  /*24250*/  ISETP.NE.AND.EX P0, PT, RZ, UR5, PT, P0 ;  /* 0x00000005ff007c0c */ /* 0x000fe2000bf05300 */
[----:B------:R-:W-:-:S12]  /*24260*/  ULDC.64 UR4, c[0x0][0xa00] ;  /* 0x0002800000047ab9 */ /* 0x000fd80000000a00 */
[----:B--2---:R-:W0:Y:S01]  /*24270*/  @P0 LDC.64 R6, c[0x0][0x9f8] ;  /* 0x00027e00ff060b82 */ /* 0x004e220000000a00 */
[----:B------:R-:W-:-:S04]  /*24280*/  ISETP.NE.AND P6, PT, R5, RZ, PT ;  /* 0x000000ff0500720c */ /* 0x000fc80003fc5270 */
[----:B------:R-:W-:-:S09]  /*24290*/  PLOP3.LUT P1, PT, P6, PT, PT, 0x8, 0x0 ;  /* 0x000000000000781c */ /* 0x000fd2000372e170 */
[----:B------:R-:W-:Y:S01]  /*242a0*/  VOTEU.ALL UP1, P6 ;  /* 0x00000000003f7886 */ /* 0x000fe20003020000 */
[----:B0-----:R-:W-:-:S04]  /*242b0*/  @P0 IMAD.WIDE R6, R19, 0x4, R6 ;  /* 0x0000000413060825 */ /* 0x001fc800078e0206 */
[----:B------:R-:W-:-:S04]  /*242c0*/  @!UP1 UIADD3 UR8, UP0, UR38, 0x270, URZ ;  /* 0x0000027026089890 */ /* 0x000fc8000ff1e03f */
[----:B------:R-:W-:-:S03]  /*242d0*/  @!UP1 UIADD3.X UR9, URZ, UR39, URZ, UP0, !UPT ;  /* 0x000000273f099290 */ /* 0x000fc600087fe43f */
[----:B------:R-:W-:Y:S01]  /*242e0*/  VOTEU.ALL UP0, P6 ;  /* 0x00000000003f7886 */ /* 0x000fe20003000000 */
[----:B---3--:R-:W-:Y:S02]  /*242f0*/  IMAD R3, R17, 0x80, R4 ;  /* 0x0000008011037824 */ /* 0x008fe400078e0204 */
[----:B------:R-:W-:-:S06]  /*24300*/  IMAD.MOV.U32 R4, RZ, RZ, R19 ;  /* 0x000000ffff047224 */ /* 0x000fcc00078e0013 */
[----:B------:R0:W5:Y:S01]  /*24310*/  @P0 LDG.E R4, desc[UR6][R6.64] ;  /* 0x0000000606040981 */ /* 0x000162000c1e1900 */
[----:B------:R-:W-:-:S04]  /*24320*/  ISETP.NE.U32.AND P0, PT, RZ, UR4, PT ;  /* 0x00000004ff007c0c */ /* 0x000fc8000bf05070 */
[----:B------:R-:W-:-:S04]  /*24330*/  ISETP.NE.AND.EX P0, PT, RZ, UR5, PT, P0 ;  /* 0x00000005ff007c0c */ /* 0x000fc8000bf05300 */
[----:B------:R-:W-:-:S09]  /*24340*/  SEL R2, R19, RZ, !P0 ;  /* 0x000000ff13027207 */ /* 0x000fd20004000000 */
.L_x_1666:
        /* <DEDUP_REMOVED lines=9> */
[----:B--2---:R-:W-:Y:S05]  /*243e0*/  @P1 BRA.U.ANY `(.L_x_1666) ;  /* 0xfffffffd00d81947 */ /* 0x004fea000393ffff */
[----:B------:R-:W2:Y:S01]  /*243f0*/  S2R R5, SR_TID.X ;  /* 0x0000000000057919 */ /* 0x000ea20000002100 */
[----:B------:R-:W-:Y:S01]  /*24400*/  UMOV UR4, 0x40 ;  /* 0x0000004000047882 */ /* 0x000fe20000000000 */
[----:B--2---:R-:W-:-:S04]  /*24410*/  LOP3.LUT R5, R5, 0x1f, RZ, 0xc0, !PT ;  /* 0x0000001f05057812 */ /* 0x004fc800078ec0ff */
[----:B------:R-:W-:-:S04]  /*24420*/  ISETP.NE.AND P2, PT, R5, RZ, PT ;  /* 0x000000ff0500720c */ /* 0x000fc80003f45270 */
[----:B------:R-:W-:-:S09]  /*24430*/  PLOP3.LUT P1, PT, P2, PT, PT, 0x8, 0x0 ;  /* 0x000000000000781c */ /* 0x000fd2000172e170 */
[----:B------:R-:W-:-:S05]  /*24440*/  VOTEU.ALL UP0, P2 ;  /* 0x00000000003f7886 */ /* 0x000fca0001000000 */
.L_x_1667:
        /* <DEDUP_REMOVED lines=15> */
.L_x_1668:
        /* <DEDUP_REMOVED lines=9> */
[----:B------:R-:W2:Y:S01]  /*245d0*/  LDL R5, [R1+0x24] ;  /* 0x0000240001057983 */ /* 0x000ea20000100800 */
[----:B-1----:R-:W1:Y:S01]  /*245e0*/  LDC.64 R8, c[0x0][0x3f8] ;  /* 0x0000fe00ff087b82 */ /* 0x002e620000000a00 */
[----:B------:R-:W-:Y:S02]  /*245f0*/  ULDC.64 UR4, c[0x0][0xa08] ;  /* 0x0002820000047ab9 */ /* 0x000fe40000000a00 */
[----:B-1----:R-:W-:Y:S01]  /*24600*/  LOP3.LUT P0, RZ, R8, UR4, RZ, 0xfc, !PT ;  /* 0x0000000408ff7c12 */ /* 0x002fe2000f80fcff */
[----:B------:R-:W-:-:S03]  /*24610*/  UMOV UR4, 0xffffffff ;  /* 0xffffffff00047882 */ /* 0x000fc60000000000 */
[----:B------:R-:W-:-:S04]  /*24620*/  LOP3.LUT P0, RZ, R9, UR5, RZ, 0xfc, P0 ;  /* 0x0000000509ff7c12 */ /* 0x000fc8000800fcff */
[----:B0----5:R-:W-:Y:S01]  /*24630*/  SEL R6, R4, RZ, !P0 ;  /* 0x000000ff04067207 */ /* 0x021fe20004000000 */
[----:B--2---:R-:W-:Y:S01]  /*24640*/  VIADD R5, R5, 0xffffffff ;  /* 0xffffffff05057836 */ /* 0x004fe20000000000 */
[----:B------:R-:W-:Y:S07]  /*24650*/  BRA.DIV UR4, `(.L_x_1669) ;  /* 0x0000004a042c7947 */ /* 0x000fee000b800000 */
.L_x_1805:
[----:B------:R-:W-:Y:S01]  /*24660*/  UMOV UR4, 0xffffffff ;  /* 0xffffffff00047882 */ /* 0x000fe20000000000 */
[----:B------:R-:W-:Y:S02]  /*24670*/  SHF.R.S32.HI R17, RZ, 0x1f, R4 ;  /* 0x0000001fff117819 */ /* 0x000fe40000011404 */
[----:B------:R-:W-:Y:S05]  /*24680*/  BRA.DIV UR4, `(.L_x_1670) ;  /* 0x0000004a04547947 */ /* 0x000fea000b800000 */
[----:B------:R-:W-:-:S13]  /*24690*/  ELECT P6, URZ, PT ;  /* 0x00000000003f782f */ /* 0x000fda00038c0000 */
.L_x_1808:
[----:B------:R-:W-:Y:S05]  /*246a0*/  @!P6 BRA `(.L_x_1671) ;  /* 0x000000040028e947 */ /* 0x000fea0003800000 */
[----:B------:R-:W-:-:S04]  /*246b0*/  ISETP.NE.U32.AND P0, PT, R8, RZ, PT ;  /* 0x000000ff0800720c */ /* 0x000fc80003f05070 */
[----:B------:R-:W-:-:S13]  /*246c0*/  ISETP.NE.AND.EX P0, PT, R9, RZ, PT, P0 ;  /* 0x000000ff0900720c */ /* 0x000fda0003f05300 */
[----:B------:R-:W-:Y:S05]  /*246d0*/  @!P0 BRA `(.L_x_1672) ;  /* 0x0000000000488947 */ /* 0x000fea0003800000 */
[----:B------:R-:W0:Y:S01]  /*246e0*/  LDC R11, c[0x0][0x41c] ;  /* 0x00010700ff0b7b82 */ /* 0x000e220000000800 */
[----:B------:R-:W-:Y:S01]  /*246f0*/  ULDC.64 UR4, c[0x0][0x408] ;  /* 0x0001020000047ab9 */ /* 0x000fe20000000a00 */
[----:B------:R-:W-:Y:S01]  /*24700*/  ULDC.64 UR6, c[0x0][0x208] ;  /* 0x0000820000067ab9 */ /* 0x000fe20000000a00 */
[----:B0-----:R-:W-:-:S13]  /*24710*/  ISETP.NE.AND P0, PT, R11, 0x1, PT ;  /* 0x000000010b00780c */ /* 0x001fda0003f05270 */
[----:B------:R-:W0:Y:S02]  /*24720*/  @P0 LDC.64 R6, c[0x0][0x420] ;  /* 0x00010800ff060b82 */ /* 0x000e240000000a00 */
[----:B0-----:R-:W-:Y:S01]  /*24730*/  @P0 IMAD.HI.U32 R10, R5, R6, RZ ;  /* 0x00000006050a0227 */ /* 0x001fe200078e00ff */
        /* <DEDUP_REMOVED lines=12> */
.L_x_1672:
        /* <DEDUP_REMOVED lines=9> */
.L_x_1809:
        /* <DEDUP_REMOVED lines=11> */
.L_x_1674:
        /* <DEDUP_REMOVED lines=33> */
.L_x_1671:
        /* <DEDUP_REMOVED lines=47> */
.L_x_1810:
[----:B------:R-:W-:Y:S05]  /*24e40*/  BSYNC B0 ;  /* 0x0000000000007941 */ /* 0x000fea0003800000 */
.L_x_1675:
[----:B0-----:R-:W2:Y:S04]  /*24e50*/  LDL R3, [R1+0x24] ;  /* 0x0000240001037983 */ /* 0x001ea80000100800 */
[----:B------:R-:W3:Y:S01]  /*24e60*/  LDL R10, [R1+0x18] ;  /* 0x00001800010a7983 */ /* 0x000ee20000100800 */
[----:B------:R-:W-:Y:S01]  /*24e70*/  BSSY B0, `(.L_x_1677) ;  /* 0x00001a3000007945 */ /* 0x000fe20003800000 */
[----:B--2---:R-:W-:-:S04]  /*24e80*/  IADD3 R7, R3, -0x2, RZ ;  /* 0xfffffffe03077810 */ /* 0x004fc80007ffe0ff */
[----:B---3--:R-:W-:-:S13]  /*24e90*/  ISETP.GE.AND P0, PT, R7, R10, PT ;  /* 0x0000000a0700720c */ /* 0x008fda0003f06270 */
[----:B------:R-:W-:Y:S05]  /*24ea0*/  @!P0 BRA `(.L_x_1678) ;  /* 0x00000018007c8947 */ /* 0x000fea0003800000 */
[----:B------:R-:W-:Y:S01]  /*24eb0*/  IMAD.MOV R13, RZ, RZ, -R3 ;  /* 0x000000ffff0d7224 */ /* 0x000fe200078e0a03 */
[----:B------:R-:W-:Y:S01]  /*24ec0*/  LOP3.LUT R2, RZ, R10, RZ, 0x33, !PT ;  /* 0x0000000aff027212 */ /* 0x000fe200078e33ff */
[----:B------:R-:W-:Y:S03]  /*24ed0*/  BSSY B1, `(.L_x_1679) ;  /* 0x000008c000017945 */ /* 0x000fe60003800000 */
        /* <DEDUP_REMOVED lines=14> */
[----:B------:R-:W-:Y:S02]  /*24fc0*/  ISETP.NE.U32.AND P0, PT, R8, RZ, PT ;  /* 0x000000ff0800720c */ /* 0x000fe40003f05070 */
[----:B------:R-:W-:Y:S02]  /*24fd0*/  MOV R2, R6 ;  /* 0x0000000600027202 */ /* 0x000fe40000000f00 */
        /* <DEDUP_REMOVED lines=20> */
.L_x_1683:
[----:B0-----:R-:W0:Y:S01]  /*25120*/  S2R R8, SR_CgaCtaId ;  /* 0x0000000000087919 */ /* 0x001e220000008800 */
[----:B------:R-:W-:-:S04]  /*25130*/  MOV R3, 0x400 ;  /* 0x0000040000037802 */ /* 0x000fc80000000f00 */
[----:B0-----:R-:W-:Y:S02]  /*25140*/  LEA R3, R8, R3, 0x18 ;  /* 0x0000000308037211 */ /* 0x001fe400078ec0ff */
[----:B------:R-:W-:Y:S02]  /*25150*/  SHF.L.U32 R8, R14, 0x1f, RZ ;  /* 0x0000001f0e087819 */ /* 0x000fe400000006ff */
[----:B------:R-:W-:-:S04]  /*25160*/  LEA R3, R12, R3, 0x3 ;  /* 0x000000030c037211 */ /* 0x000fc800078e18ff */
[----:B------:R-:W0:Y:S02]  /*25170*/  SYNCS.PHASECHK.TRANS64.TRYWAIT P0, [R3+URZ+0x2a840], R8 ;  /* 0x02a84008030075a7 */ /* 0x000e24000800017f */
[----:B0-----:R-:W-:Y:S05]  /*25180*/  @!P0 BRA `(.L_x_1684) ;  /* 0x0000003c00e88947 */ /* 0x001fea0003800000 */
.L_x_1811:
        /* <DEDUP_REMOVED lines=11> */
.L_x_1685:
        /* <DEDUP_REMOVED lines=37> */
.L_x_1812:
[----:B------:R-:W1:Y:S01]  /*25490*/  S2R R9, SR_TID.X ;  /* 0x0000000000097919 */ /* 0x000e620000002100 */
[----:B------:R-:W-:-:S04]  /*254a0*/  UPRMT UR4, UR37, 0x9910, URZ ;  /* 0x0000991025047896 */ /* 0x000fc8000800003f */
[----:B------:R-:W-:Y:S01]  /*254b0*/  UISETP.NE.AND UP0, UPT, UR4, 0x2, UPT ;  /* 0x000000020400788c */ /* 0x000fe2000bf05270 */
[----:B-1----:R-:W-:-:S04]  /*254c0*/  LOP3.LUT R9, R9, 0x7f, RZ, 0xc0, !PT ;  /* 0x0000007f09097812 */ /* 0x002fc800078ec0ff */
[----:B------:R-:W-:-:S13]  /*254d0*/  ISETP.NE.AND P0, PT, R9, RZ, PT ;  /* 0x000000ff0900720c */ /* 0x000fda0003f05270 */
[----:B0-----:R-:W-:-:S04]  /*254e0*/  @!P0 IMAD.MOV.U32 R8, RZ, RZ, 0x6000 ;  /* 0x00006000ff088424 */ /* 0x001fc800078e00ff */
[----:B------:R0:W-:Y:S01]  /*254f0*/  @!P0 SYNCS.ARRIVE.TRANS64 RZ, [R3+URZ+0x2a850], R8 ;  /* 0x02a8500803ff89a7 */ /* 0x0001e2000800003f */
[----:B------:R-:W-:-:S13]  /*25500*/  PLOP3.LUT P0, PT, PT, PT, UP0, 0x40, 0x0 ;  /* 0x000000000000781c */ /* 0x000fda0003f0e808 */
[----:B0-----:R-:W-:Y:S05]  /*25510*/  @!P0 BRA `(.L_x_1687) ;  /* 0x0000000000048947 */ /* 0x001fea0003800000 */
[----:B------:R-:W-:Y:S01]  /*25520*/  BPT.TRAP 0x1 ;  /* 0x000000040000795c */ /* 0x000fe20000300000 */
.L_x_1687:
[----:B------:R-:W2:Y:S02]  /*25530*/  LDL R8, [R1+0x8] ;  /* 0x0000080001087983 */ /* 0x000ea40000100800 */
[----:B--2---:R-:W-:-:S13]  /*25540*/  LOP3.LUT P0, RZ, R8, 0x40, RZ, 0xc0, !PT ;  /* 0x0000004008ff7812 */ /* 0x004fda000780c0ff */
[----:B------:R-:W-:Y:S05]  /*25550*/  @P0 BRA `(.L_x_1688) ;  /* 0x0000000000040947 */ /* 0x000fea0003800000 */
[----:B------:R-:W-:Y:S01]  /*25560*/  BPT.TRAP 0x1 ;  /* 0x000000040000795c */ /* 0x000fe20000300000 */
.L_x_1688:
[----:B------:R-:W2:Y:S01]  /*25570*/  LDL.LU R9, [R1] ;  /* 0x0000000001097983 */ /* 0x000ea20000300800 */
        /* <DEDUP_REMOVED lines=13> */
[----:B------:R-:W-:Y:S01]  /*25650*/  MOV R6, R2 ;  /* 0x0000000200067202 */ /* 0x000fe20000000f00 */
        /* <DEDUP_REMOVED lines=8> */
[----:B------:R0:W-:Y:S01]  /*256e0*/  UTMALDG.4D [UR8], [UR4], desc[UR6] ;  /* 0x00000608040075b4 */ /* 0x0001e20008019000 */
[----:B------:R-:W-:Y:S01]  /*256f0*/  IMAD.MOV.U32 R5, RZ, RZ, R7 ;  /* 0x000000ffff057224 */ /* 0x000fe200078e0007 */
[----:B0-----:R-:W-:Y:S01]  /*25700*/  UMOV UR8, UR14 ;  /* 0x0000000e00087c82 */ /* 0x001fe20008000000 */
[----:B------:R-:W-:Y:S02]  /*25710*/  UMOV UR10, UR15 ;  /* 0x0000000f000a7c82 */ /* 0x000fe40008000000 */
[----:B------:R0:W-:Y:S02]  /*25720*/  UTMALDG.4D [UR8], [UR4], desc[UR6] ;  /* 0x00000608040075b4 */ /* 0x0001e40008019000 */
[----:B0-----:R-:W-:Y:S01]  /*25730*/  NOP ;  /* 0x0000000000007918 */ /* 0x001fe20000000000 */
.L_x_1682:
[----:B------:R-:W-:Y:S05]  /*25740*/  BSYNC B2 ;  /* 0x0000000000027941 */ /* 0x000fea0003800000 */
.L_x_1681:
[----:B------:R-:W2:Y:S04]  /*25750*/  LDL R2, [R1+0x24] ;  /* 0x0000240001027983 */ /* 0x000ea80000100800 */
[----:B------:R0:W-:Y:S04]  /*25760*/  STL [R1+0x10], R14 ;  /* 0x0000100e01007387 */ /* 0x0001e80000100800 */
[----:B------:R0:W-:Y:S02]  /*25770*/  STL [R1], R12 ;  /* 0x0000000c01007387 */ /* 0x0001e40000100800 */
[----:B0-2---:R-:W-:-:S07]  /*25780*/  VIADD R7, R2, 0xfffffffd ;  /* 0xfffffffd02077836 */ /* 0x005fce0000000000 */
.L_x_1680:
[----:B------:R-:W-:Y:S05]  /*25790*/  BSYNC B1 ;  /* 0x0000000000017941 */ /* 0x000fea0003800000 */
.L_x_1679:
[----:B------:R-:W2:Y:S01]  /*257a0*/  LDL.LU R2, [R1+0x24] ;  /* 0x0000240001027983 */ /* 0x000ea20000300800 */
[----:B------:R-:W-:Y:S01]  /*257b0*/  VIADD R13, R13, 0xfffffffe ;  /* 0xfffffffe0d0d7836 */ /* 0x000fe20000000000 */
[----:B--2---:R-:W-:-:S04]  /*257c0*/  LOP3.LUT R2, RZ, R2, RZ, 0x33, !PT ;  /* 0x00000002ff027212 */ /* 0x004fc800078e33ff */
[----:B------:R-:W-:-:S13]  /*257d0*/  ISETP.NE.AND P0, PT, R13, R2, PT ;  /* 0x000000020d00720c */ /* 0x000fda0003f05270 */
[----:B------:R-:W-:Y:S05]  /*257e0*/  @!P0 BRA `(.L_x_1678) ;  /* 0x00000010002c8947 */ /* 0x000fea0003800000 */
[----:B------:R-:W-:-:S07]  /*257f0*/  MOV R13, R6 ;  /* 0x00000006000d7202 */ /* 0x000fce0000000f00 */
.L_x_1705:
        /* <DEDUP_REMOVED lines=25> */
[----:B------:R-:W-:Y:S01]  /*25990*/  IMAD R10, R4, UR7, R10 ;  /* 0x00000007040a7c24 */ /* 0x000fe2000f8e020a */
[----:B------:R-:W-:Y:S01]  /*259a0*/  IADD3 R12, -R2, RZ, RZ ;  /* 0x000000ff020c7210 */ /* 0x000fe20007ffe1ff */
[----:B------:R-:W-:-:S04]  /*259b0*/  IMAD.WIDE.U32 R2, R4, UR6, R2 ;  /* 0x0000000604027c25 */ /* 0x000fc8000f8e0002 */
[----:B------:R-:W-:Y:S01]  /*259c0*/  IMAD.IADD R3, R10, 0x1, R3 ;  /* 0x000000010a037824 */ /* 0x000fe200078e0203 */
[----:B------:R-:W-:Y:S01]  /*259d0*/  LEA R10, P0, R2, UR4, 0x2 ;  /* 0x00000004020a7c11 */ /* 0x000fe2000f8010ff */
[----:B------:R-:W-:-:S03]  /*259e0*/  IMAD R12, R11, R12, R7 ;  /* 0x0000000c0b0c7224 */ /* 0x000fc600078e0207 */
[----:B------:R-:W-:-:S05]  /*259f0*/  LEA.HI.X R11, R2, UR5, R3, 0x2, P0 ;  /* 0x00000005020b7c11 */ /* 0x000fca00080f1403 */
[----:B------:R0:W5:Y:S04]  /*25a00*/  LDG.E R13, desc[UR8][R10.64] ;  /* 0x000000080a0d7981 */ /* 0x000168000c1e1900 */
.L_x_1691:
[----:B------:R-:W1:Y:S01]  /*25a10*/  S2R R3, SR_CgaCtaId ;  /* 0x0000000000037919 */ /* 0x000e620000008800 */
[----:B------:R-:W-:-:S04]  /*25a20*/  MOV R2, 0x400 ;  /* 0x0000040000027802 */ /* 0x000fc80000000f00 */
[----:B-1----:R-:W-:Y:S02]  /*25a30*/  LEA R2, R3, R2, 0x18 ;  /* 0x0000000203027211 */ /* 0x002fe400078ec0ff */
[----:B------:R-:W-:-:S03]  /*25a40*/  SHF.L.U32 R3, R9, 0x1f, RZ ;  /* 0x0000001f09037819 */ /* 0x000fc600000006ff */
[----:B------:R-:W-:-:S04]  /*25a50*/  IMAD R2, R8, 0x8, R2 ;  /* 0x0000000808027824 */ /* 0x000fc800078e0202 */
[----:B------:R-:W1:Y:S02]  /*25a60*/  SYNCS.PHASECHK.TRANS64.TRYWAIT P0, [R2+URZ+0x2a840], R3 ;  /* 0x02a84003020075a7 */ /* 0x000e64000800017f */
[----:B-1----:R-:W-:Y:S05]  /*25a70*/  @!P0 BRA `(.L_x_1692) ;  /* 0x0000003400d48947 */ /* 0x002fea0003800000 */
.L_x_1813:
        /* <DEDUP_REMOVED lines=11> */
.L_x_1693:
        /* <DEDUP_REMOVED lines=37> */
.L_x_1814:
        /* <DEDUP_REMOVED lines=10> */
.L_x_1695:
[----:B------:R-:W2:Y:S02]  /*25e20*/  LDL R3, [R1+0x8] ;  /* 0x0000080001037983 */ /* 0x000ea40000100800 */
[----:B--2---:R-:W-:-:S13]  /*25e30*/  LOP3.LUT P0, RZ, R3, 0x40, RZ, 0xc0, !PT ;  /* 0x0000004003ff7812 */ /* 0x004fda000780c0ff */
[----:B------:R-:W-:Y:S05]  /*25e40*/  @P0 BRA `(.L_x_1696) ;  /* 0x0000000000040947 */ /* 0x000fea0003800000 */
[----:B------:R-:W-:Y:S01]  /*25e50*/  BPT.TRAP 0x1 ;  /* 0x000000040000795c */ /* 0x000fe20000300000 */
.L_x_1696:
        /* <DEDUP_REMOVED lines=29> */
.L_x_1690:
[----:B------:R-:W-:Y:S05]  /*26030*/  BSYNC B1 ;  /* 0x0000000000017941 */ /* 0x000fea0003800000 */
.L_x_1689:
[----:B------:R-:W-:Y:S01]  /*26040*/  IADD3 R3, R8, 0x1, RZ ;  /* 0x0000000108037810 */ /* 0x000fe20007ffe0ff */
[----:B------:R-:W-:Y:S01]  /*26050*/  BSSY B1, `(.L_x_1697) ;  /* 0x0000080000017945 */ /* 0x000fe20003800000 */
[----:B------:R-:W-:Y:S02]  /*26060*/  VIADD R11, R7, 0xffffffff ;  /* 0xffffffff070b7836 */ /* 0x000fe40000000000 */
        /* <DEDUP_REMOVED lines=20> */
[----:B------:R-:W-:-:S03]  /*261b0*/  IMAD R12, R17, UR6, RZ ;  /* 0x00000006110c7c24 */ /* 0x000fc6000f8e02ff */
[----:B------:R-:W-:Y:S01]  /*261c0*/  IADD3 R3, -R2, RZ, RZ ;  /* 0x000000ff02037210 */ /* 0x000fe20007ffe1ff */
[----:B------:R-:W-:-:S04]  /*261d0*/  IMAD R12, R4, UR7, R12 ;  /* 0x00000007040c7c24 */ /* 0x000fc8000f8e020c */
[----:B------:R-:W-:Y:S01]  /*261e0*/  IMAD R10, R13, R3, R10 ;  /* 0x000000030d0a7224 */ /* 0x000fe200078e020a */
[----:B------:R-:W-:-:S03]  /*261f0*/  SHF.R.S32.HI R3, RZ, 0x1f, R2 ;  /* 0x0000001fff037819 */ /* 0x000fc60000011402 */
[----:B------:R-:W-:-:S04]  /*26200*/  IMAD.WIDE.U32 R2, R4, UR6, R2 ;  /* 0x0000000604027c25 */ /* 0x000fc8000f8e0002 */
[----:B------:R-:W-:Y:S01]  /*26210*/  IMAD.IADD R3, R12, 0x1, R3 ;  /* 0x000000010c037824 */ /* 0x000fe200078e0203 */
[----:B------:R-:W-:-:S04]  /*26220*/  LEA R12, P0, R2, UR4, 0x2 ;  /* 0x00000004020c7c11 */ /* 0x000fc8000f8010ff */
[----:B------:R-:W-:-:S06]  /*26230*/  LEA.HI.X R13, R2, UR5, R3, 0x2, P0 ;  /* 0x00000005020d7c11 */ /* 0x000fcc00080f1403 */
[----:B------:R1:W5:Y:S03]  /*26240*/  LDG.E R13, desc[UR8][R12.64] ;  /* 0x000000080c0d7981 */ /* 0x000366000c1e1900 */
.L_x_1699:
[----:B------:R-:W2:Y:S01]  /*26250*/  S2R R3, SR_CgaCtaId ;  /* 0x0000000000037919 */ /* 0x000ea20000008800 */
[----:B------:R-:W-:-:S04]  /*26260*/  MOV R2, 0x400 ;  /* 0x0000040000027802 */ /* 0x000fc80000000f00 */
[----:B--2---:R-:W-:Y:S02]  /*26270*/  LEA R2, R3, R2, 0x18 ;  /* 0x0000000203027211 */ /* 0x004fe400078ec0ff */
[----:B------:R-:W-:-:S03]  /*26280*/  SHF.L.U32 R3, R14, 0x1f, RZ ;  /* 0x0000001f0e037819 */ /* 0x000fc600000006ff */
[----:B------:R-:W-:-:S04]  /*26290*/  IMAD R2, R15, 0x8, R2 ;  /* 0x000000080f027824 */ /* 0x000fc800078e0202 */
[----:B------:R-:W2:Y:S02]  /*262a0*/  SYNCS.PHASECHK.TRANS64.TRYWAIT P0, [R2+URZ+0x2a840], R3 ;  /* 0x02a84003020075a7 */ /* 0x000ea4000800017f */
[----:B--2---:R-:W-:Y:S05]  /*262b0*/  @!P0 BRA `(.L_x_1700) ;  /* 0x0000002c00ec8947 */ /* 0x004fea0003800000 */
.L_x_1815:
        /* <DEDUP_REMOVED lines=11> */
.L_x_1701:
        /* <DEDUP_REMOVED lines=19> */
[----:B------:R-:W-:Y:S02]  /*264a0*/  R2UR UR8, R2 ;  /* 0x00000000020872ca */ /* 0x000fe400000e0000 */
[----:B------:R-:W-:-:S07]  /*264b0*/  LEA R2, R8, R3, 0x3 ;  /* 0x0000000308027211 */ /* 0x000fce00078e18ff */
[----:B------:R-:W-:-:S04]  /*264c0*/  UIMAD UR11, UR11, 0x60, UR5 ;  /* 0x000000600b0b78a4 */ /* 0x000fc8000f8e0205 */
        /* <DEDUP_REMOVED lines=14> */
.L_x_1816:
[----:B------:R-:W1:Y:S01]  /*265b0*/  S2R R3, SR_TID.X ;  /* 0x0000000000037919 */ /* 0x000e620000002100 */
[----:B------:R-:W-:-:S04]  /*265c0*/  UPRMT UR4, UR37, 0x9910, URZ ;  /* 0x0000991025047896 */ /* 0x000fc8000800003f */
[----:B------:R-:W-:Y:S01]  /*265d0*/  UISETP.NE.AND UP0, UPT, UR4, 0x2, UPT ;  /* 0x000000020400788c */ /* 0x000fe2000bf05270 */
[----:B-1----:R-:W-:-:S04]  /*265e0*/  LOP3.LUT R3, R3, 0x7f, RZ, 0xc0, !PT ;  /* 0x0000007f03037812 */ /* 0x002fc800078ec0ff */
[----:B------:R-:W-:-:S13]  /*265f0*/  ISETP.NE.AND P0, PT, R3, RZ, PT ;  /* 0x000000ff0300720c */ /* 0x000fda0003f05270 */
[----:B------:R-:W-:-:S04]  /*26600*/  @!P0 IMAD.MOV.U32 R3, RZ, RZ, 0x6000 ;  /* 0x00006000ff038424 */ /* 0x000fc800078e00ff */
[----:B------:R1:W-:Y:S01]  /*26610*/  @!P0 SYNCS.ARRIVE.TRANS64 RZ, [R2+URZ+0x2a850], R3 ;  /* 0x02a8500302ff89a7 */ /* 0x0003e2000800003f */
[----:B------:R-:W-:-:S13]  /*26620*/  PLOP3.LUT P0, PT, PT, PT, UP0, 0x40, 0x0 ;  /* 0x000000000000781c */ /* 0x000fda0003f0e808 */
[----:B-1----:R-:W-:Y:S05]  /*26630*/  @!P0 BRA `(.L_x_1703) ;  /* 0x0000000000048947 */ /* 0x002fea0003800000 */
[----:B------:R-:W-:Y:S01]  /*26640*/  BPT.TRAP 0x1 ;  /* 0x000000040000795c */ /* 0x000fe20000300000 */
.L_x_1703:
[----:B------:R-:W2:Y:S02]  /*26650*/  LDL R3, [R1+0x8] ;  /* 0x0000080001037983 */ /* 0x000ea40000100800 */
[----:B--2---:R-:W-:-:S13]  /*26660*/  LOP3.LUT P0, RZ, R3, 0x40, RZ, 0xc0, !PT ;  /* 0x0000004003ff7812 */ /* 0x004fda000780c0ff */
[----:B------:R-:W-:Y:S05]  /*26670*/  @P0 BRA `(.L_x_1704) ;  /* 0x0000000000040947 */ /* 0x000fea0003800000 */
[----:B------:R-:W-:Y:S01]  /*26680*/  BPT.TRAP 0x1 ;  /* 0x000000040000795c */ /* 0x000fe20000300000 */
.L_x_1704:
[----:B------:R-:W2:Y:S01]  /*26690*/  LDL R3, [R1+0xc] ;  /* 0x00000c0001037983 */ /* 0x000ea20000100800 */
        /* <DEDUP_REMOVED lines=27> */
.L_x_1698:
[----:B------:R-:W-:Y:S05]  /*26850*/  BSYNC B1 ;  /* 0x0000000000017941 */ /* 0x000fea0003800000 */
.L_x_1697:
[----:B------:R-:W2:Y:S01]  /*26860*/  LDL R2, [R1+0x18] ;  /* 0x0000180001027983 */ /* 0x000ea20000100800 */
[----:B------:R-:W-:Y:S02]  /*26870*/  IADD3 R7, R7, -0x2, RZ ;  /* 0xfffffffe07077810 */ /* 0x000fe40007ffe0ff */
[----:B--2---:R-:W-:-:S13]  /*26880*/  ISETP.GT.AND P0, PT, R11, R2, PT ;  /* 0x000000020b00720c */ /* 0x004fda0003f04270 */
[----:B------:R-:W-:Y:S05]  /*26890*/  @P0 BRA `(.L_x_1705) ;  /* 0xffffffec00d80947 */ /* 0x000fea000383ffff */
.L_x_1678:
[----:B------:R-:W-:Y:S05]  /*268a0*/  BSYNC B0 ;  /* 0x0000000000007941 */ /* 0x000fea0003800000 */
.L_x_1677:
        /* <DEDUP_REMOVED lines=9> */
[----:B------:R-:W-:Y:S01]  /*26940*/  ULDC.64 UR6, c[0x0][0x208] ;  /* 0x0000820000067ab9 */ /* 0x000fe20000000a00 */
        /* <DEDUP_REMOVED lines=8> */
.L_x_1707:
[----:B------:R-:W-:Y:S05]  /*269d0*/  BSYNC B0 ;  /* 0x0000000000007941 */ /* 0x000fea0003800000 */
.L_x_1706:
        /* <DEDUP_REMOVED lines=11> */
.L_x_1817:
[----:B------:R-:W2:Y:S01]  /*26a90*/  S2R R4, SR_TID.X ;  /* 0x0000000000047919 */ /* 0x000ea20000002100 */
[----:B------:R-:W-:-:S04]  /*26aa0*/  UPRMT UR4, UR37, 0x9910, URZ ;  /* 0x0000991025047896 */ /* 0x000fc8000800003f */
[----:B------:R-:W-:Y:S01]  /*26ab0*/  UISETP.NE.AND UP0, UPT, UR4, 0x2, UPT ;  /* 0x000000020400788c */ /* 0x000fe2000bf05270 */
[----:B--2---:R-:W-:-:S04]  /*26ac0*/  LOP3.LUT R4, R4, 0x7f, RZ, 0xc0, !PT ;  /* 0x0000007f04047812 */ /* 0x004fc800078ec0ff */
[----:B------:R-:W-:-:S13]  /*26ad0*/  ISETP.NE.AND P0, PT, R4, RZ, PT ;  /* 0x000000ff0400720c */ /* 0x000fda0003f05270 */
[----:B-1----:R-:W-:-:S04]  /*26ae0*/  @!P0 IMAD.MOV.U32 R2, RZ, RZ, 0x6000 ;  /* 0x00006000ff028424 */ /* 0x002fc800078e00ff */
[----:B------:R1:W-:Y:S01]  /*26af0*/  @!P0 SYNCS.ARRIVE.TRANS64 RZ, [R3+URZ+0x2a850], R2 ;  /* 0x02a8500203ff89a7 */ /* 0x0003e2000800003f */
[----:B------:R-:W-:-:S13]  /*26b00*/  PLOP3.LUT P0, PT, PT, PT, UP0, 0x40, 0x0 ;  /* 0x000000000000781c */ /* 0x000fda0003f0e808 */
[----:B-1----:R-:W-:Y:S05]  /*26b10*/  @!P0 BRA `(.L_x_1711) ;  /* 0x0000000000048947 */ /* 0x002fea0003800000 */
[----:B------:R-:W-:Y:S01]  /*26b20*/  BPT.TRAP 0x1 ;  /* 0x000000040000795c */ /* 0x000fe20000300000 */
.L_x_1711:
[----:B------:R-:W2:Y:S02]  /*26b30*/  LDL R2, [R1+0x8] ;  /* 0x0000080001027983 */ /* 0x000ea40000100800 */
[----:B--2---:R-:W-:-:S13]  /*26b40*/  LOP3.LUT P0, RZ, R2, 0x40, RZ, 0xc0, !PT ;  /* 0x0000004002ff7812 */ /* 0x004fda000780c0ff */
[----:B------:R-:W-:Y:S05]  /*26b50*/  @P0 BRA `(.L_x_1712) ;  /* 0x0000000000040947 */ /* 0x000fea0003800000 */
[----:B------:R-:W-:Y:S01]  /*26b60*/  BPT.TRAP 0x1 ;  /* 0x000000040000795c */ /* 0x000fe20000300000 */
.L_x_1712:
[----:B------:R-:W2:Y:S01]  /*26b70*/  LDL R2, [R1] ;  /* 0x0000000001027983 */ /* 0x000ea20000100800 */
        /* <DEDUP_REMOVED lines=26> */
.L_x_1709:
[----:B------:R-:W-:Y:S05]  /*26d20*/  BSYNC B0 ;  /* 0x0000000000007941 */ /* 0x000fea0003800000 */
.L_x_1708:
        /* <DEDUP_REMOVED lines=9> */
.L_x_1662:
[----:B------:R-:W-:Y:S05]  /*26dc0*/  BSYNC B6 ;  /* 0x0000000000067941 */ /* 0x000fea0003800000 */
.L_x_1660:
[----:B------:R-:W-:-:S03]  /*26dd0*/  UMOV UR4, 0xffffffff ;  /* 0xffffffff00047882 */ /* 0x000fc60000000000 */
[----:B------:R-:W-:Y:S05]  /*26de0*/  BRA.DIV UR4, `(.L_x_1713) ;  /* 0x00000026045c7947 */ /* 0x000fea000b800000 */
[----:B------:R3:W4:Y:S04]  /*26df0*/  SHFL.IDX PT, R4, R16, RZ, 0x1f ;  /* 0x00001fff10047589 */ /* 0x00072800000e0000 */
[----:B------:R-:W0:Y:S02]  /*26e00*/  SHFL.IDX PT, R16, R16, 0x1, 0x1f ;  /* 0x00201f0010107f89 */ /* 0x000e2400000e0000 */
.L_x_1821:
[----:B------:R-:W5:Y:S01]  /*26e10*/  S2R R7, SR_TID.X ;  /* 0x0000000000077919 */ /* 0x000f620000002100 */
[----:B------:R-:W-:Y:S01]  /*26e20*/  ULDC UR4, c[0x0][0xc14] ;  /* 0x0003050000047ab9 */ /* 0x000fe20000000800 */
[----:B------:R-:W-:Y:S01]  /*26e30*/  BSSY B0, `(.L_x_1714) ;  /* 0x000000c000007945 */ /* 0x000fe20003800000 */
[----:B-1----:R-:W-:Y:S02]  /*26e40*/  IMAD.U32 R0, RZ, RZ, UR4 ;  /* 0x00000004ff007e24 */ /* 0x002fe4000f8e00ff */
[----:B------:R-:W-:Y:S01]  /*26e50*/  IMAD.MOV.U32 R17, RZ, RZ, RZ ;  /* 0x000000ffff117224 */ /* 0x000fe200078e00ff */
[----:B-----5:R-:W-:-:S04]  /*26e60*/  LOP3.LUT R7, R7, 0x1f, RZ, 0xc0, !PT ;  /* 0x0000001f07077812 */ /* 0x020fc800078ec0ff */
[C---:B------:R-:W-:Y:S02]  /*26e70*/  ISETP.NE.AND P0, PT, R7.reuse, 0x1f, PT ;  /* 0x0000001f0700780c */ /* 0x040fe40003f05270 */
[----:B------:R-:W-:-:S04]  /*26e80*/  IADD3 R5, R7, R19, RZ ;  /* 0x0000001307057210 */ /* 0x000fc80007ffe0ff */
[----:B------:R-:W-:-:S13]  /*26e90*/  ISETP.GE.OR P0, PT, R5, R0, !P0 ;  /* 0x000000000500720c */ /* 0x000fda0004706670 */
[----:B------:R-:W-:Y:S05]  /*26ea0*/  @P0 BRA `(.L_x_1715) ;  /* 0x0000000000100947 */ /* 0x000fea0003800000 */
[----:B------:R-:W1:Y:S01]  /*26eb0*/  LDC.64 R2, c[0x0][0xc58] ;  /* 0x00031600ff027b82 */ /* 0x000e620000000a00 */
[----:B------:R-:W-:Y:S01]  /*26ec0*/  ULDC.64 UR4, c[0x0][0x208] ;  /* 0x0000820000047ab9 */ /* 0x000fe20000000a00 */
[----:B-1----:R-:W-:-:S05]  /*26ed0*/  IMAD.WIDE R2, R5, 0x4, R2 ;  /* 0x0000000405027825 */ /* 0x002fca00078e0202 */
[----:B------:R1:W5:Y:S02]  /*26ee0*/  LDG.E R17, desc[UR4][R2.64] ;  /* 0x0000000402117981 */ /* 0x000364000c1e1900 */
.L_x_1715:
[----:B------:R-:W-:Y:S05]  /*26ef0*/  BSYNC B0 ;  /* 0x0000000000007941 */ /* 0x000fea0003800000 */
.L_x_1714:
[----:B------:R-:W-:-:S03]  /*26f00*/  UMOV UR4, 0xffffffff ;  /* 0xffffffff00047882 */ /* 0x000fc60000000000 */
[----:B------:R-:W-:Y:S05]  /*26f10*/  BRA.DIV UR4, `(.L_x_1716) ;  /* 0x00000026045c7947 */ /* 0x000fea000b800000 */
[----:B0----5:R-:W0:Y:S01]  /*26f20*/  SHFL.UP PT, R14, R17, 0x1, RZ ;  /* 0x04200000110e7989 */ /* 0x021e2200000e00ff */
[C---:B------:R-:W-:Y:S02]  /*26f30*/  ISETP.NE.AND P0, PT, R7.reuse, RZ, PT ;  /* 0x000000ff0700720c */ /* 0x040fe40003f05270 */
[C---:B------:R-:W-:Y:S02]  /*26f40*/  ISETP.GE.U32.AND P1, PT, R7.reuse, 0x2, PT ;  /* 0x000000020700780c */ /* 0x040fe40003f26070 */
[----:B0-----:R-:W-:Y:S02]  /*26f50*/  SEL R14, R14, RZ, P0 ;  /* 0x000000ff0e0e7207 */ /* 0x001fe40000000000 */
[----:B------:R-:W-:-:S03]  /*26f60*/  ISETP.GE.U32.AND P0, PT, R7, 0x4, PT ;  /* 0x000000040700780c */ /* 0x000fc60003f06070 */
[----:B------:R-:W-:-:S05]  /*26f70*/  IMAD.IADD R13, R17, 0x1, R14 ;  /* 0x00000001110d7824 */ /* 0x000fca00078e020e */
[----:B------:R-:W0:Y:S02]  /*26f80*/  SHFL.UP PT, R14, R13, 0x2, RZ ;  /* 0x044000000d0e7989 */ /* 0x000e2400000e00ff */
[----:B0-----:R-:W-:Y:S02]  /*26f90*/  SEL R14, R14, RZ, P1 ;  /* 0x000000ff0e0e7207 */ /* 0x001fe40000800000 */
[----:B------:R-:W-:Y:S02]  /*26fa0*/  ISETP.GE.U32.AND P1, PT, R7, 0x8, PT ;  /* 0x000000080700780c */ /* 0x000fe40003f26070 */
[----:B-1----:R-:W-:-:S05]  /*26fb0*/  IADD3 R3, R13, R14, RZ ;  /* 0x0000000e0d037210 */ /* 0x002fca0007ffe0ff */
[----:B------:R-:W0:Y:S02]  /*26fc0*/  SHFL.UP PT, R14, R3, 0x4, RZ ;  /* 0x04800000030e7989 */ /* 0x000e2400000e00ff */
[----:B0-----:R-:W-:Y:S02]  /*26fd0*/  SEL R14, R14, RZ, P0 ;  /* 0x000000ff0e0e7207 */ /* 0x001fe40000000000 */
[----:B------:R-:W-:-:S03]  /*26fe0*/  ISETP.GE.U32.AND P0, PT, R7, 0x10, PT ;  /* 0x000000100700780c */ /* 0x000fc60003f06070 */
[----:B------:R-:W-:-:S05]  /*26ff0*/  IMAD.IADD R5, R3, 0x1, R14 ;  /* 0x0000000103057824 */ /* 0x000fca00078e020e */
[----:B------:R-:W2:Y:S02]  /*27000*/  SHFL.UP PT, R14, R5, 0x8, RZ ;  /* 0x05000000050e7989 */ /* 0x000ea400000e00ff */
[----:B--2---:R-:W-:-:S05]  /*27010*/  SEL R6, R14, RZ, P1 ;  /* 0x000000ff0e067207 */ /* 0x004fca0000800000 */
[----:B------:R-:W-:-:S05]  /*27020*/  IMAD.IADD R6, R5, 0x1, R6 ;  /* 0x0000000105067824 */ /* 0x000fca00078e0206 */
[----:B------:R-:W0:Y:S02]  /*27030*/  SHFL.UP PT, R14, R6, 0x10, RZ ;  /* 0x06000000060e7989 */ /* 0x000e2400000e00ff */
[----:B0-----:R-:W-:-:S05]  /*27040*/  SEL R7, R14, RZ, P0 ;  /* 0x000000ff0e077207 */ /* 0x001fca0000000000 */
[----:B------:R-:W-:-:S05]  /*27050*/  IMAD.IADD R2, R6, 0x1, R7 ;  /* 0x0000000106027824 */ /* 0x000fca00078e0207 */
[----:B------:R0:W1:Y:S02]  /*27060*/  SHFL.IDX PT, R14, R2, 0x1f, 0x1f ;  /* 0x03e01f00020e7f89 */ /* 0x00006400000e0000 */
.L_x_1829:
[----:B------:R-:W-:Y:S02]  /*27070*/  ULDC UR4, c[0x0][0xc10] ;  /* 0x0003040000047ab9 */ /* 0x000fe40000000800 */
[----:B------:R-:W-:-:S05]  /*27080*/  MOV R5, UR4 ;  /* 0x0000000400057c02 */ /* 0x000fca0008000f00 */
[----:B-1----:R-:W-:-:S04]  /*27090*/  IMAD R3, R14, R5, RZ ;  /* 0x000000050e037224 */ /* 0x002fc800078e02ff */
[----:B---3--:R-:W-:-:S05]  /*270a0*/  IMAD.IADD R16, R16, 0x1, R3 ;  /* 0x0000000110107824 */ /* 0x008fca00078e0203 */
[----:B----4-:R-:W-:-:S13]  /*270b0*/  ISETP.GT.AND P0, PT, R16, R4, PT ;  /* 0x000000041000720c */ /* 0x010fda0003f04270 */
[----:B------:R-:W-:Y:S05]  /*270c0*/  @P0 BRA `(.L_x_1717) ;  /* 0x0000000000b80947 */ /* 0x000fea0003800000 */
[----:B------:R-:W1:Y:S02]  /*270d0*/  LDC R0, c[0x0][0xc14] ;  /* 0x00030500ff007b82 */ /* 0x000e640000000800 */
.L_x_1722:
[----:B------:R-:W-:-:S05]  /*270e0*/  VIADD R19, R19, 0x1f ;  /* 0x0000001f13137836 */ /* 0x000fca0000000000 */
        /* <DEDUP_REMOVED lines=10> */
[----:B0-----:R-:W0:Y:S01]  /*27190*/  LDC.64 R2, c[0x0][0xc58] ;  /* 0x00031600ff027b82 */ /* 0x001e220000000a00 */
[----:B------:R-:W-:Y:S01]  /*271a0*/  ULDC.64 UR4, c[0x0][0x208] ;  /* 0x0000820000047ab9 */ /* 0x000fe20000000a00 */
[----:B0-----:R-:W-:-:S05]  /*271b0*/  IMAD.WIDE R2, R5, 0x4, R2 ;  /* 0x0000000405027825 */ /* 0x001fca00078e0202 */
[----:B------:R1:W5:Y:S02]  /*271c0*/  LDG.E R17, desc[UR4][R2.64] ;  /* 0x0000000402117981 */ /* 0x000364000c1e1900 */
.L_x_1720:
[----:B------:R-:W-:Y:S05]  /*271d0*/  BSYNC B0 ;  /* 0x0000000000007941 */ /* 0x000fea0003800000 */
.L_x_1719:
[----:B------:R-:W-:-:S03]  /*271e0*/  UMOV UR4, 0xffffffff ;  /* 0xffffffff00047882 */ /* 0x000fc60000000000 */
[----:B------:R-:W-:Y:S05]  /*271f0*/  BRA.DIV UR4, `(.L_x_1721) ;  /* 0x0000002604747947 */ /* 0x000fea000b800000 */
[----:B-----5:R-:W2:Y:S01]  /*27200*/  SHFL.UP PT, R14, R17, 0x1, RZ ;  /* 0x04200000110e7989 */ /* 0x020ea200000e00ff */
[C---:B------:R-:W-:Y:S02]  /*27210*/  ISETP.NE.AND P0, PT, R7.reuse, RZ, PT ;  /* 0x000000ff0700720c */ /* 0x040fe40003f05270 */
[C---:B------:R-:W-:Y:S02]  /*27220*/  ISETP.GE.U32.AND P1, PT, R7.reuse, 0x2, PT ;  /* 0x000000020700780c */ /* 0x040fe40003f26070 */
[----:B--2---:R-:W-:Y:S02]  /*27230*/  SEL R14, R14, RZ, P0 ;  /* 0x000000ff0e0e7207 */ /* 0x004fe40000000000 */
[----:B------:R-:W-:-:S03]  /*27240*/  ISETP.GE.U32.AND P0, PT, R7, 0x4, PT ;  /* 0x000000040700780c */ /* 0x000fc60003f06070 */
[----:B------:R-:W-:-:S05]  /*27250*/  IMAD.IADD R13, R17, 0x1, R14 ;  /* 0x00000001110d7824 */ /* 0x000fca00078e020e */
[----:B------:R-:W2:Y:S02]  /*27260*/  SHFL.UP PT, R14, R13, 0x2, RZ ;  /* 0x044000000d0e7989 */ /* 0x000ea400000e00ff */
[----:B--2---:R-:W-:Y:S02]  /*27270*/  SEL R14, R14, RZ, P1 ;  /* 0x000000ff0e0e7207 */ /* 0x004fe40000800000 */
[----:B------:R-:W-:-:S03]  /*27280*/  ISETP.GE.U32.AND P1, PT, R7, 0x8, PT ;  /* 0x000000080700780c */ /* 0x000fc60003f26070 */
[----:B-1----:R-:W-:-:S05]  /*27290*/  IMAD.IADD R3, R13, 0x1, R14 ;  /* 0x000000010d037824 */ /* 0x002fca00078e020e */
[----:B------:R-:W1:Y:S02]  /*272a0*/  SHFL.UP PT, R14, R3, 0x4, RZ ;  /* 0x04800000030e7989 */ /* 0x000e6400000e00ff */
[----:B-1----:R-:W-:Y:S02]  /*272b0*/  SEL R14, R14, RZ, P0 ;  /* 0x000000ff0e0e7207 */ /* 0x002fe40000000000 */
[----:B------:R-:W-:-:S03]  /*272c0*/  ISETP.GE.U32.AND P0, PT, R7, 0x10, PT ;  /* 0x000000100700780c */ /* 0x000fc60003f06070 */
[----:B------:R-:W-:-:S05]  /*272d0*/  IMAD.IADD R5, R3, 0x1, R14 ;  /* 0x0000000103057824 */ /* 0x000fca00078e020e */
[----:B------:R-:W1:Y:S02]  /*272e0*/  SHFL.UP PT, R14, R5, 0x8, RZ ;  /* 0x05000000050e7989 */ /* 0x000e6400000e00ff */
[----:B-1----:R-:W-:-:S04]  /*272f0*/  SEL R6, R14, RZ, P1 ;  /* 0x000000ff0e067207 */ /* 0x002fc80000800000 */
[----:B------:R-:W-:-:S05]  /*27300*/  IADD3 R6, R5, R6, RZ ;  /* 0x0000000605067210 */ /* 0x000fca0007ffe0ff */
[----:B------:R-:W1:Y:S02]  /*27310*/  SHFL.UP PT, R14, R6, 0x10, RZ ;  /* 0x06000000060e7989 */ /* 0x000e6400000e00ff */
[----:B-1----:R-:W-:-:S05]  /*27320*/  SEL R7, R14, RZ, P0 ;  /* 0x000000ff0e077207 */ /* 0x002fca0000000000 */
[----:B0-----:R-:W-:-:S05]  /*27330*/  IMAD.IADD R2, R6, 0x1, R7 ;  /* 0x0000000106027824 */ /* 0x001fca00078e0207 */
[----:B------:R0:W1:Y:S02]  /*27340*/  SHFL.IDX PT, R14, R2, 0x1f, 0x1f ;  /* 0x03e01f00020e7f89 */ /* 0x00006400000e0000 */
.L_x_1837:
[----:B------:R-:W-:Y:S02]  /*27350*/  ULDC UR4, c[0x0][0xc10] ;  /* 0x0003040000047ab9 */ /* 0x000fe40000000800 */
[----:B------:R-:W-:-:S04]  /*27360*/  IMAD.U32 R5, RZ, RZ, UR4 ;  /* 0x00000004ff057e24 */ /* 0x000fc8000f8e00ff */
[----:B-1----:R-:W-:-:S04]  /*27370*/  IMAD R3, R14, R5, RZ ;  /* 0x000000050e037224 */ /* 0x002fc800078e02ff */
[----:B------:R-:W-:-:S05]  /*27380*/  IMAD.IADD R16, R3, 0x1, R16 ;  /* 0x0000000103107824 */ /* 0x000fca00078e0210 */
[----:B------:R-:W-:-:S13]  /*27390*/  ISETP.GT.AND P0, PT, R16, R4, PT ;  /* 0x000000041000720c */ /* 0x000fda0003f04270 */
[----:B------:R-:W-:Y:S05]  /*273a0*/  @!P0 BRA `(.L_x_1722) ;  /* 0xfffffffc004c8947 */ /* 0x000fea000383ffff */
.L_x_1717:
        /* <DEDUP_REMOVED lines=8> */
.L_x_1841:
[----:B------:R-:W-:Y:S01]  /*27430*/  ISETP.NE.AND P0, PT, R3, RZ, PT ;  /* 0x000000ff0300720c */ /* 0x000fe20003f05270 */
[----:B------:R-:W-:-:S12]  /*27440*/  IMAD.MOV.U32 R7, RZ, RZ, RZ ;  /* 0x000000ffff077224 */ /* 0x000fd800078e00ff */
[----:B------:R-:W-:Y:S05]  /*27450*/  @!P0 BRA `(.L_x_1724) ;  /* 0x0000000000108947 */ /* 0x000fea0003800000 */
[----:B------:R-:W-:Y:S01]  /*27460*/  UMOV UR4, 0xffffffff ;  /* 0xffffffff00047882 */ /* 0x000fe20000000000 */
[----:B------:R-:W-:Y:S02]  /*27470*/  VIADD R12, R6, 0xffffffff ;  /* 0xffffffff060c7836 */ /* 0x000fe40000000000 */
[----:B------:R-:W-:Y:S05]  /*27480*/  BRA.DIV UR4, `(.L_x_1725) ;  /* 0x0000002604e87947 */ /* 0x000fea000b800000 */
[----:B------:R3:W4:Y:S02]  /*27490*/  SHFL.IDX PT, R7, R2, R12, 0x1f ;  /* 0x00001f0c02077589 */ /* 0x00072400000e0000 */
.L_x_1724:
[----:B0--3--:R-:W0:Y:S01]  /*274a0*/  LDC.64 R2, c[0x0][0xc68] ;  /* 0x00031a00ff027b82 */ /* 0x009e220000000a00 */
[----:B------:R-:W-:Y:S01]  /*274b0*/  IMAD.IADD R19, R6, 0x1, R19 ;  /* 0x0000000106137824 */ /* 0x000fe200078e0213 */
[----:B------:R-:W-:-:S03]  /*274c0*/  ULDC.64 UR4, c[0x0][0x208] ;  /* 0x0000820000047ab9 */ /* 0x000fc60000000a00 */
[----:B0-----:R-:W-:-:S05]  /*274d0*/  IMAD.WIDE R2, R19, 0x4, R2 ;  /* 0x0000000413027825 */ /* 0x001fca00078e0202 */
[----:B------:R-:W1:Y:S01]  /*274e0*/  LDG.E R9, desc[UR4][R2.64] ;  /* 0x0000000402097981 */ /* 0x000e62000c1e1900 */
[----:B----4-:R-:W-:-:S04]  /*274f0*/  IMAD R16, R7, R5, R16 ;  /* 0x0000000507107224 */ /* 0x010fc800078e0210 */
[----:B------:R-:W-:Y:S02]  /*27500*/  IMAD.IADD R7, R4, 0x1, -R16 ;  /* 0x0000000104077824 */ /* 0x000fe400078e0a10 */
[----:B-12---:R-:W-:-:S05]  /*27510*/  IMAD R6, R17, R9, RZ ;  /* 0x0000000911067224 */ /* 0x006fca00078e02ff */
[----:B------:R-:W-:-:S04]  /*27520*/  IABS R8, R6 ;  /* 0x0000000600087213 */ /* 0x000fc80000000000 */
[----:B------:R-:W0:Y:S08]  /*27530*/  I2F.RP R11, R8 ;  /* 0x00000008000b7306 */ /* 0x000e300000209400 */
[----:B0-----:R-:W0:Y:S02]  /*27540*/  MUFU.RCP R11, R11 ;  /* 0x0000000b000b7308 */ /* 0x001e240000001000 */
[----:B0-----:R-:W-:-:S06]  /*27550*/  IADD3 R12, R11, 0xffffffe, RZ ;  /* 0x0ffffffe0b0c7810 */ /* 0x001fcc0007ffe0ff */
[----:B------:R-:W0:Y:S02]  /*27560*/  F2I.FTZ.U32.TRUNC.NTZ R3, R12 ;  /* 0x0000000c00037305 */ /* 0x000e24000021f000 */
[----:B0-----:R-:W-:-:S04]  /*27570*/  IMAD.MOV R2, RZ, RZ, -R3 ;  /* 0x000000ffff027224 */ /* 0x001fc800078e0a03 */
[----:B------:R-:W-:Y:S02]  /*27580*/  IMAD R10, R2, R8, RZ ;  /* 0x00000008020a7224 */ /* 0x000fe400078e02ff */
[----:B------:R-:W-:-:S04]  /*27590*/  IMAD.MOV.U32 R2, RZ, RZ, RZ ;  /* 0x000000ffff027224 */ /* 0x000fc800078e00ff */
[----:B------:R-:W-:Y:S01]  /*275a0*/  IMAD.HI.U32 R10, R3, R10, R2 ;  /* 0x0000000a030a7227 */ /* 0x000fe200078e0002 */
[----:B------:R-:W-:Y:S02]  /*275b0*/  IABS R3, R7 ;  /* 0x0000000700037213 */ /* 0x000fe40000000000 */
[----:B------:R-:W-:-:S03]  /*275c0*/  IABS R2, R6 ;  /* 0x0000000600027213 */ /* 0x000fc60000000000 */
[----:B------:R-:W-:Y:S01]  /*275d0*/  IMAD.HI.U32 R10, R10, R3, RZ ;  /* 0x000000030a0a7227 */ /* 0x000fe200078e00ff */
[----:B------:R-:W-:-:S05]  /*275e0*/  IADD3 R2, RZ, -R2, RZ ;  /* 0x80000002ff027210 */ /* 0x000fca0007ffe0ff */
[----:B------:R-:W-:-:S05]  /*275f0*/  IMAD R3, R10, R2, R3 ;  /* 0x000000020a037224 */ /* 0x000fca00078e0203 */
[----:B------:R-:W-:-:S13]  /*27600*/  ISETP.GT.U32.AND P0, PT, R8, R3, PT ;  /* 0x000000030800720c */ /* 0x000fda0003f04070 */
[----:B------:R-:W-:Y:S02]  /*27610*/  @!P0 IMAD.IADD R3, R3, 0x1, -R8 ;  /* 0x0000000103038824 */ /* 0x000fe400078e0a08 */
[----:B------:R-:W-:-:S03]  /*27620*/  @!P0 VIADD R10, R10, 0x1 ;  /* 0x000000010a0a8836 */ /* 0x000fc60000000000 */
[----:B------:R-:W-:Y:S02]  /*27630*/  ISETP.GE.U32.AND P0, PT, R3, R8, PT ;  /* 0x000000080300720c */ /* 0x000fe40003f06070 */
[----:B------:R-:W-:-:S11]  /*27640*/  LOP3.LUT R3, R7, R6, RZ, 0x3c, !PT ;  /* 0x0000000607037212 */ /* 0x000fd600078e3cff */
[----:B------:R-:W-:Y:S01]  /*27650*/  @P0 VIADD R10, R10, 0x1 ;  /* 0x000000010a0a0836 */ /* 0x000fe20000000000 */
[----:B------:R-:W-:-:S04]  /*27660*/  ISETP.GE.AND P0, PT, R3, RZ, PT ;  /* 0x000000ff0300720c */ /* 0x000fc80003f06270 */
[----:B------:R-:W-:-:S09]  /*27670*/  MOV R2, R10 ;  /* 0x0000000a00027202 */ /* 0x000fd20000000f00 */
[----:B------:R-:W-:Y:S01]  /*27680*/  @!P0 IMAD.MOV R2, RZ, RZ, -R2 ;  /* 0x000000ffff028224 */ /* 0x000fe200078e0a02 */
[----:B------:R-:W-:-:S13]  /*27690*/  ISETP.NE.AND P0, PT, R6, RZ, PT ;  /* 0x000000ff0600720c */ /* 0x000fda0003f05270 */
[----:B------:R-:W-:-:S05]  /*276a0*/  @!P0 LOP3.LUT R2, RZ, R6, RZ, 0x33, !PT ;  /* 0x00000006ff028212 */ /* 0x000fca00078e33ff */
[----:B------:R-:W-:Y:S01]  /*276b0*/  IMAD R4, R9, R2, RZ ;  /* 0x0000000209047224 */ /* 0x000fe200078e02ff */
[----:B------:R-:W-:-:S03]  /*276c0*/  IADD3 R2, -R2, RZ, RZ ;  /* 0x000000ff02027210 */ /* 0x000fc60007ffe1ff */
[----:B------:R-:W-:Y:S02]  /*276d0*/  IMAD.MOV R8, RZ, RZ, -R4 ;  /* 0x000000ffff087224 */ /* 0x000fe400078e0a04 */
[----:B------:R-:W-:-:S03]  /*276e0*/  IMAD R6, R6, R2, R7 ;  /* 0x0000000206067224 */ /* 0x000fc600078e0207 */
[----:B------:R-:W-:-:S04]  /*276f0*/  VIADDMNMX R9, R8, R5, R9, PT ;  /* 0x0000000508097246 */ /* 0x000fc80003800109 */
[----:B------:R-:W-:-:S04]  /*27700*/  IABS R5, R9 ;  /* 0x0000000900057213 */ /* 0x000fc80000000000 */
[----:B------:R-:W0:Y:S08]  /*27710*/  I2F.RP R8, R5 ;  /* 0x0000000500087306 */ /* 0x000e300000209400 */
[----:B0-----:R-:W0:Y:S02]  /*27720*/  MUFU.RCP R8, R8 ;  /* 0x0000000800087308 */ /* 0x001e240000001000 */
[----:B0-----:R-:W-:-:S06]  /*27730*/  VIADD R10, R8, 0xffffffe ;  /* 0x0ffffffe080a7836 */ /* 0x001fcc0000000000 */
[----:B------:R-:W0:Y:S02]  /*27740*/  F2I.FTZ.U32.TRUNC.NTZ R3, R10 ;  /* 0x0000000a00037305 */ /* 0x000e24000021f000 */
[----:B0-----:R-:W-:-:S04]  /*27750*/  IMAD.MOV R2, RZ, RZ, -R3 ;  /* 0x000000ffff027224 */ /* 0x001fc800078e0a03 */
[----:B------:R-:W-:Y:S02]  /*27760*/  IMAD R7, R2, R5, RZ ;  /* 0x0000000502077224 */ /* 0x000fe400078e02ff */
[----:B------:R-:W-:-:S04]  /*27770*/  IMAD.MOV.U32 R2, RZ, RZ, RZ ;  /* 0x000000ffff027224 */ /* 0x000fc800078e00ff */
[----:B------:R-:W-:Y:S01]  /*27780*/  IMAD.HI.U32 R2, R3, R7, R2 ;  /* 0x0000000703027227 */ /* 0x000fe200078e0002 */
[----:B------:R-:W-:Y:S02]  /*27790*/  IABS R3, R6 ;  /* 0x0000000600037213 */ /* 0x000fe40000000000 */
[----:B------:R-:W-:-:S03]  /*277a0*/  IABS R7, R9 ;  /* 0x0000000900077213 */ /* 0x000fc60000000000 */
[----:B------:R-:W-:-:S04]  /*277b0*/  IMAD.HI.U32 R2, R2, R3, RZ ;  /* 0x0000000302027227 */ /* 0x000fc800078e00ff */
[----:B------:R-:W-:-:S04]  /*277c0*/  IMAD.MOV R8, RZ, RZ, -R7 ;  /* 0x000000ffff087224 */ /* 0x000fc800078e0a07 */
[----:B------:R-:W-:Y:S01]  /*277d0*/  IMAD R8, R2, R8, R3 ;  /* 0x0000000802087224 */ /* 0x000fe200078e0203 */
[----:B------:R-:W-:-:S04]  /*277e0*/  LOP3.LUT R3, R6, R9, RZ, 0x3c, !PT ;  /* 0x0000000906037212 */ /* 0x000fc800078e3cff */
[----:B------:R-:W-:-:S13]  /*277f0*/  ISETP.GT.U32.AND P0, PT, R5, R8, PT ;  /* 0x000000080500720c */ /* 0x000fda0003f04070 */
[----:B------:R-:W-:Y:S01]  /*27800*/  @!P0 IADD3 R8, R8, -R5, RZ ;  /* 0x8000000508088210 */ /* 0x000fe20007ffe0ff */
[----:B------:R-:W-:-:S03]  /*27810*/  @!P0 VIADD R2, R2, 0x1 ;  /* 0x0000000102028836 */ /* 0x000fc60000000000 */
[----:B------:R-:W-:-:S13]  /*27820*/  ISETP.GE.U32.AND P0, PT, R8, R5, PT ;  /* 0x000000050800720c */ /* 0x000fda0003f06070 */
[----:B------:R-:W-:Y:S01]  /*27830*/  @P0 VIADD R2, R2, 0x1 ;  /* 0x0000000102020836 */ /* 0x000fe20000000000 */
[----:B------:R-:W-:Y:S02]  /*27840*/  ISETP.GE.AND P0, PT, R3, RZ, PT ;  /* 0x000000ff0300720c */ /* 0x000fe40003f06270 */
[----:B------:R-:W-:-:S11]  /*27850*/  IADD3 R3, R6, R4, RZ ;  /* 0x0000000406037210 */ /* 0x000fd60007ffe0ff */
        /* <DEDUP_REMOVED lines=8> */
.L_x_1718:
[----:B------:R-:W-:Y:S01]  /*278e0*/  UMOV UR4, URZ ;  /* 0x0000003f00047c82 */ /* 0x000fe20008000000 */
[----:B------:R-:W-:Y:S01]  /*278f0*/  UMOV UR5, URZ ;  /* 0x0000003f00057c82 */ /* 0x000fe20008000000 */
[----:B------:R-:W-:Y:S01]  /*27900*/  ULDC UR6, c[0x0][0xc14] ;  /* 0x0003050000067ab9 */ /* 0x000fe20000000800 */
[----:B------:R-:W-:Y:S01]  /*27910*/  IMAD.MOV.U32 R16, RZ, RZ, R4 ;  /* 0x000000ffff107224 */ /* 0x000fe200078e0004 */
[----:B------:R-:W-:Y:S01]  /*27920*/  MOV R17, UR4 ;  /* 0x0000000400117c02 */ /* 0x000fe20008000f00 */
[----:B------:R-:W-:Y:S02]  /*27930*/  IMAD.U32 R18, RZ, RZ, UR5 ;  /* 0x00000005ff127e24 */ /* 0x000fe4000f8e00ff */
[----:B------:R-:W-:-:S07]  /*27940*/  IMAD.U32 R19, RZ, RZ, UR6 ;  /* 0x00000006ff137e24 */ /* 0x000fce000f8e00ff */
.L_x_1726:
        /* <DEDUP_REMOVED lines=12> */
.L_x_1621:
[----:B-1----:R-:W3:Y:S01]  /*27a10*/  LDL.LU R0, [R1+0x28] ;  /* 0x0000280001007983 */ /* 0x002ee20000300800 */
[----:B------:R-:W-:Y:S01]  /*27a20*/  BSSY B0, `(.L_x_1728) ;  /* 0x000000b000007945 */ /* 0x000fe20003800000 */
[----:B------:R-:W1:Y:S01]  /*27a30*/  S2R R5, SR_CgaCtaId ;  /* 0x0000000000057919 */ /* 0x000e620000008800 */
[----:B---3--:R-:W-:-:S05]  /*27a40*/  VIADD R0, R0, 0x1 ;  /* 0x0000000100007836 */ /* 0x008fca0000000000 */
[----:B--2---:R-:W-:-:S04]  /*27a50*/  LEA.HI R2, R0, R0, RZ, 0x1 ;  /* 0x0000000000027211 */ /* 0x004fc800078f08ff */
[----:B------:R-:W-:-:S04]  /*27a60*/  LOP3.LUT R3, R2, 0xfffffffe, RZ, 0xc0, !PT ;  /* 0xfffffffe02037812 */ /* 0x000fc800078ec0ff */
[----:B------:R-:W-:Y:S02]  /*27a70*/  IADD3 R3, R0, -R3, RZ ;  /* 0x8000000300037210 */ /* 0x000fe40007ffe0ff */
[----:B------:R-:W-:Y:S02]  /*27a80*/  MOV R0, 0x400 ;  /* 0x0000040000007802 */ /* 0x000fe40000000f00 */
[----:B------:R-:W-:Y:S02]  /*27a90*/  SHF.L.U32 R3, R3, 0x1f, RZ ;  /* 0x0000001f03037819 */ /* 0x000fe400000006ff */
[----:B-1----:R-:W-:-:S04]  /*27aa0*/  LEA R0, R5, R0, 0x18 ;  /* 0x0000000005007211 */ /* 0x002fc800078ec0ff */
[----:B------:R-:W1:Y:S02]  /*27ab0*/  SYNCS.PHASECHK.TRANS64.TRYWAIT P0, [R0+URZ+0x2a820], R3 ;  /* 0x02a82003000075a7 */ /* 0x000e64000800017f */
[----:B-1----:R-:W-:Y:S05]  /*27ac0*/  @!P0 BRA `(.L_x_1729) ;  /* 0x0000002000808947 */ /* 0x002fea0003800000 */
.L_x_1844:
[----:B------:R-:W-:Y:S05]  /*27ad0*/  BSYNC B0 ;  /* 0x0000000000007941 */ /* 0x000fea0003800000 */
.L_x_1728:
[----:B------:R-:W-:-:S03]  /*27ae0*/  UMOV UR4, 0xffffffff ;  /* 0xffffffff00047882 */ /* 0x000fc60000000000 */
[----:B------:R-:W-:Y:S05]  /*27af0*/  BRA.DIV UR4, `(.L_x_1730) ;  /* 0x0000002204887947 */ /* 0x000fea000b800000 */
[----:B------:R-:W2:Y:S02]  /*27b00*/  S2R R2, SR_TID.X ;  /* 0x0000000000027919 */ /* 0x000ea40000002100 */
[----:B--2---:R-:W-:-:S04]  /*27b10*/  SHF.R.U32.HI R2, RZ, 0x5, R2 ;  /* 0x00000005ff027819 */ /* 0x004fc80000011602 */
[----:B------:R-:W-:-:S05]  /*27b20*/  LOP3.LUT R2, R2, 0x3, RZ, 0xc0, !PT ;  /* 0x0000000302027812 */ /* 0x000fca00078ec0ff */
[----:B------:R2:W3:Y:S02]  /*27b30*/  SHFL.IDX PT, R14, R2, RZ, 0x1f ;  /* 0x00001fff020e7589 */ /* 0x0004e400000e0000 */
.L_x_1847:
[----:B---3--:R-:W-:-:S13]  /*27b40*/  ISETP.NE.AND P0, PT, R14, RZ, PT ;  /* 0x000000ff0e00720c */ /* 0x008fda0003f05270 */
[----:B------:R-:W-:Y:S05]  /*27b50*/  @P0 BRA `(.L_x_1315) ;  /* 0x0000000000940947 */ /* 0x000fea0003800000 */
[----:B------:R-:W-:-:S03]  /*27b60*/  UMOV UR4, 0xffffffff ;  /* 0xffffffff00047882 */ /* 0x000fc60000000000 */
[----:B------:R-:W-:Y:S05]  /*27b70*/  BRA.DIV UR4, `(.L_x_1731) ;  /* 0x00000022049c7947 */ /* 0x000fea000b800000 */
[----:B------:R-:W-:-:S13]  /*27b80*/  ELECT P6, URZ, PT ;  /* 0x00000000003f782f */ /* 0x000fda00038c0000 */
.L_x_1850:
[----:B------:R-:W-:Y:S05]  /*27b90*/  @!P6 BRA `(.L_x_1315) ;  /* 0x000000000084e947 */ /* 0x000fea0003800000 */
[----:B------:R-:W-:-:S06]  /*27ba0*/  ULOP3.LUT UR4, UR60, 0x2, URZ, 0xfc, !UPT ;  /* 0x000000023c047892 */ /* 0x000fcc000f8efc3f */
[----:B--2---:R-:W-:-:S05]  /*27bb0*/  IMAD.U32 R2, RZ, RZ, UR4 ;  /* 0x00000004ff027e24 */ /* 0x004fca000f8e00ff */
[----:B------:R-:W-:-:S13]  /*27bc0*/  ISETP.NE.AND P2, PT, R2, 0x3, PT ;  /* 0x000000030200780c */ /* 0x000fda0003f45270 */
[----:B------:R-:W-:Y:S05]  /*27bd0*/  @!P2 BRA `(.L_x_1732) ;  /* 0x000000000004a947 */ /* 0x000fea0003800000 */
[----:B------:R-:W-:Y:S01]  /*27be0*/  BPT.TRAP 0x1 ;  /* 0x000000040000795c */ /* 0x000fe20000300000 */
.L_x_1732:
[----:B-1----:R-:W2:Y:S04]  /*27bf0*/  LDL R3, [R1] ;  /* 0x0000000001037983 */ /* 0x002ea80000100800 */
[----:B------:R-:W3:Y:S01]  /*27c00*/  LDL.LU R7, [R1+0x10] ;  /* 0x0000100001077983 */ /* 0x000ee20000300800 */
[----:B------:R-:W-:-:S04]  /*27c10*/  VIADD R2, R0, 0x2a840 ;  /* 0x0002a84000027836 */ /* 0x000fc80000000000 */
[C---:B--2---:R-:W-:Y:S01]  /*27c20*/  IMAD R6, R3.reuse, 0x8, R2 ;  /* 0x0000000803067824 */ /* 0x044fe200078e0202 */
[----:B------:R-:W-:Y:S02]  /*27c30*/  IADD3 R3, R3, 0x1, RZ ;  /* 0x0000000103037810 */ /* 0x000fe40007ffe0ff */
[----:B---3--:R-:W-:Y:S02]  /*27c40*/  SHF.L.U32 R5, R7, 0x1f, RZ ;  /* 0x0000001f07057819 */ /* 0x008fe400000006ff */
[C---:B------:R-:W-:Y:S02]  /*27c50*/  ISETP.NE.AND P1, PT, R3.reuse, 0x2, PT ;  /* 0x000000020300780c */ /* 0x040fe40003f25270 */
[----:B------:R-:W1:Y:S02]  /*27c60*/  SYNCS.PHASECHK.TRANS64.TRYWAIT P0, [R6+URZ], R5 ;  /* 0x00000005060075a7 */ /* 0x000e64000800017f */
[----:B------:R-:W-:Y:S02]  /*27c70*/  SEL R4, RZ, 0x1, P1 ;  /* 0x00000001ff047807 */ /* 0x000fe40000800000 */
[----:B------:R-:W-:-:S02]  /*27c80*/  SEL R3, R3, RZ, P1 ;  /* 0x000000ff03037207 */ /* 0x000fc40000800000 */
[----:B------:R-:W-:-:S03]  /*27c90*/  LOP3.LUT R4, R7, R4, RZ, 0x3c, !PT ;  /* 0x0000000407047212 */ /* 0x000fc600078e3cff */
[----:B------:R-:W-:Y:S01]  /*27ca0*/  IMAD R7, R3, 0x8, R2 ;  /* 0x0000000803077824 */ /* 0x000fe200078e0202 */
[----:B------:R-:W-:Y:S01]  /*27cb0*/  SHF.L.U32 R2, R4, 0x1f, RZ ;  /* 0x0000001f04027819 */ /* 0x000fe200000006ff */
[----:B-1----:R-:W-:Y:S06]  /*27cc0*/  @!P0 BRA `(.L_x_1733) ;  /* 0x0000002000688947 */ /* 0x002fec0003800000 */
.L_x_1851:
[----:B------:R-:W2:Y:S02]  /*27cd0*/  SYNCS.PHASECHK.TRANS64.TRYWAIT P0, [R7+URZ], R2 ;  /* 0x00000002070075a7 */ /* 0x000ea4000800017f */
[----:B--2---:R-:W-:Y:S05]  /*27ce0*/  @!P0 BRA `(.L_x_1734) ;  /* 0x0000002000748947 */ /* 0x004fea0003800000 */
.L_x_1852:
[----:B------:R-:W-:Y:S05]  /*27cf0*/  @!P2 BRA `(.L_x_1735) ;  /* 0x000000000004a947 */ /* 0x000fea0003800000 */
[----:B------:R-:W-:Y:S01]  /*27d00*/  BPT.TRAP 0x1 ;  /* 0x000000040000795c */ /* 0x000fe20000300000 */
.L_x_1735:
[----:B------:R-:W3:Y:S01]  /*27d10*/  LDL.LU R4, [R1] ;  /* 0x0000000001047983 */ /* 0x000ee20000300800 */
[----:B------:R-:W-:-:S04]  /*27d20*/  VIADD R0, R0, 0x2a860 ;  /* 0x0002a86000007836 */ /* 0x000fc80000000000 */
[----:B---3--:R-:W-:-:S04]  /*27d30*/  IMAD R4, R4, 0x8, R0 ;  /* 0x0000000804047824 */ /* 0x008fc800078e0200 */
[----:B------:R-:W3:Y:S02]  /*27d40*/  SYNCS.PHASECHK.TRANS64.TRYWAIT P0, [R4+URZ], R5 ;  /* 0x00000005040075a7 */ /* 0x000ee4000800017f */
[----:B---3--:R-:W-:Y:S05]  /*27d50*/  @!P0 BRA `(.L_x_1736) ;  /* 0x00000020006c8947 */ /* 0x008fea0003800000 */
.L_x_1853:
[----:B------:R-:W-:-:S07]  /*27d60*/  LEA R3, R3, R0, 0x3 ;  /* 0x0000000003037211 */ /* 0x000fce00078e18ff */
.L_x_1737:
[----:B----4-:R4:W0:Y:S02]  /*27d70*/  SYNCS.PHASECHK.TRANS64.TRYWAIT P0, [R3+URZ], R2 ;  /* 0x00000002030075a7 */ /* 0x010824000800017f */
[----:B0-----:R-:W-:Y:S05]  /*27d80*/  @!P0 NANOSLEEP.SYNCS 0x989680 ;  /* 0x009896800000895d */ /* 0x001fea0003900000 */
[----:B------:R-:W0:Y:S02]  /*27d90*/  @!P0 SYNCS.PHASECHK.TRANS64 P0, [R3+URZ], R2 ;  /* 0x00000002030085a7 */ /* 0x000e24000800007f */
[----:B0-----:R-:W-:Y:S05]  /*27da0*/  @!P0 BRA `(.L_x_1737) ;  /* 0xfffffffc00f08947 */ /* 0x001fea000383ffff */
.L_x_1315:
[----:B------:R-:W-:Y:S05]  /*27db0*/  BSYNC B7 ;  /* 0x0000000000077941 */ /* 0x000fea0003800000 */
.L_x_1312:
[----:B------:R-:W-:Y:S05]  /*27dc0*/  EXIT ;  /* 0x000000000000794d */ /* 0x000fea0003800000 */
.L_x_1341:
[----:B0-----:R0:W1:Y:S02]  /*27dd0*/  SYNCS.PHASECHK.TRANS64.TRYWAIT P5, [R4+URZ+0x2a890], R3 ;  /* 0x02a89003040075a7 */ /* 0x00106400080a017f */
[----:B-1----:R-:W-:Y:S05]  /*27de0*/  @!P5 NANOSLEEP.SYNCS 0x989680 ;  /* 0x009896800000d95d */ /* 0x002fea0003900000 */
[----:B------:R-:W1:Y:S02]  /*27df0*/  @!P5 SYNCS.PHASECHK.TRANS64 P5, [R4+URZ+0x2a890], R3 ;  /* 0x02a890030400d5a7 */ /* 0x000e6400080a007f */
[----:B-1----:R-:W-:Y:S05]  /*27e00*/  @!P5 BRA `(.L_x_1341) ;  /* 0xfffffffc00f0d947 */ /* 0x002fea000383ffff */
[----:B------:R-:W-:Y:S05]  /*27e10*/  BRA `(.L_x_1738) ;  /* 0xfffffdbc00007947 */ /* 0x000fea000383ffff */
.L_x_1395:
[----:B-1----:R1:W3:Y:S02]  /*27e20*/  SYNCS.PHASECHK.TRANS64.TRYWAIT P5, [R4+URZ+0x2a890], R3 ;  /* 0x02a89003040075a7 */ /* 0x0022e400080a017f */
[----:B---3--:R-:W-:Y:S05]  /*27e30*/  @!P5 NANOSLEEP.SYNCS 0x989680 ;  /* 0x009896800000d95d */ /* 0x008fea0003900000 */
[----:B------:R-:W3:Y:S02]  /*27e40*/  @!P5 SYNCS.PHASECHK.TRANS64 P5, [R4+URZ+0x2a890], R3 ;  /* 0x02a890030400d5a7 */ /* 0x000ee400080a007f */
[----:B---3--:R-:W-:Y:S05]  /*27e50*/  @!P5 BRA `(.L_x_1395) ;  /* 0xfffffffc00f0d947 */ /* 0x008fea000383ffff */
[----:B------:R-:W-:Y:S05]  /*27e60*/  BRA `(.L_x_1739) ;  /* 0xfffffdec00e07947 */ /* 0x000fea000383ffff */
.L_x_1420:
[----:B-1----:R1:W2:Y:S02]  /*27e70*/  SYNCS.PHASECHK.TRANS64.TRYWAIT P4, [R4+URZ+0x2a890], R3 ;  /* 0x02a89003040075a7 */ /* 0x0022a4000808017f */
[----:B--2---:R-:W-:Y:S05]  /*27e80*/  @!P4 NANOSLEEP.SYNCS 0x989680 ;  /* 0x009896800000c95d */ /* 0x004fea0003900000 */
[----:B------:R-:W2:Y:S02]  /*27e90*/  @!P4 SYNCS.PHASECHK.TRANS64 P4, [R4+URZ+0x2a890], R3 ;  /* 0x02a890030400c5a7 */ /* 0x000ea4000808007f */
[----:B--2---:R-:W-:Y:S05]  /*27ea0*/  @!P4 BRA `(.L_x_1420) ;  /* 0xfffffffc00f0c947 */ /* 0x004fea000383ffff */
[----:B------:R-:W-:Y:S05]  /*27eb0*/  BRA `(.L_x_1740) ;  /* 0xfffffe1c00e87947 */ /* 0x000fea000383ffff */
.L_x_1426:
[----:B0-----:R0:W1:Y:S02]  /*27ec0*/  SYNCS.PHASECHK.TRANS64.TRYWAIT P4, [R4+URZ+0x2a8b0], R3 ;  /* 0x02a8b003040075a7 */ /* 0x001064000808017f */
[----:B-1----:R-:W-:Y:S05]  /*27ed0*/  @!P4 NANOSLEEP.SYNCS 0x989680 ;  /* 0x009896800000c95d */ /* 0x002fea0003900000 */
[----:B------:R-:W1:Y:S02]  /*27ee0*/  @!P4 SYNCS.PHASECHK.TRANS64 P4, [R4+URZ+0x2a8b0], R3 ;  /* 0x02a8b0030400c5a7 */ /* 0x000e64000808007f */
[----:B-1----:R-:W-:Y:S05]  /*27ef0*/  @!P4 BRA `(.L_x_1426) ;  /* 0xfffffffc00f0c947 */ /* 0x002fea000383ffff */
[----:B------:R-:W-:Y:S05]  /*27f00*/  BRA `(.L_x_1741) ;  /* 0xfffffe2000f47947 */ /* 0x000fea000383ffff */
.L_x_1456:
[----:B------:R-:W-:Y:S01]  /*27f10*/  BSSY B1, `(.L_x_1742) ;  /* 0x0000008000017945 */ /* 0x000fe20003800000 */
[----:B------:R-:W-:Y:S01]  /*27f20*/  IMAD.MOV.U32 R13, RZ, RZ, R5 ;  /* 0x000000ffff0d7224 */ /* 0x000fe200078e0005 */
[----:B------:R-:W-:Y:S01]  /*27f30*/  MOV R15, 0xffffffff ;  /* 0xffffffff000f7802 */ /* 0x000fe20000000f00 */
[----:B------:R-:W-:Y:S02]  /*27f40*/  IMAD.MOV.U32 R12, RZ, RZ, RZ ;  /* 0x000000ffff0c7224 */ /* 0x000fe400078e00ff */
[----:B------:R-:W-:-:S07]  /*27f50*/  IMAD.MOV.U32 R11, RZ, RZ, 0x1c1f ;  /* 0x00001c1fff0b7424 */ /* 0x000fce00078e00ff */
[----:B------:R-:W-:Y:S05]  /*27f60*/  WARPSYNC.COLLECTIVE R15, `(.L_x_1743) ;  /* 0x000000000f087348 */ /* 0x000fea0003c00000 */
[----:B------:R0:W1:Y:S02]  /*27f70*/  SHFL.IDX P6, R14, R13, R12, R11 ;  /* 0x0000000c0d0e7389 */ /* 0x00006400000c000b */
[----:B01----:R-:W-:Y:S01]  /*27f80*/  ENDCOLLECTIVE ;  /* 0x000000000000791b */ /* 0x003fe20003800000 */
.L_x_1743:
[----:B------:R-:W-:Y:S05]  /*27f90*/  BSYNC B1 ;  /* 0x0000000000017941 */ /* 0x000fea0003800000 */
.L_x_1742:
[----:B------:R-:W-:Y:S05]  /*27fa0*/  BRA `(.L_x_1744) ;  /* 0xfffffe4000c47947 */ /* 0x000fea000383ffff */
.L_x_1457:
        /* <DEDUP_REMOVED lines=8> */
.L_x_1746:
[----:B------:R-:W-:Y:S05]  /*28030*/  BSYNC B1 ;  /* 0x0000000000017941 */ /* 0x000fea0003800000 */
.L_x_1745:
[----:B------:R-:W-:Y:S05]  /*28040*/  BRA `(.L_x_1747) ;  /* 0xfffffe4000a47947 */ /* 0x000fea000383ffff */
.L_x_1458:
        /* <DEDUP_REMOVED lines=8> */
.L_x_1749:
[----:B------:R-:W-:Y:S05]  /*280d0*/  BSYNC B1 ;  /* 0x0000000000017941 */ /* 0x000fea0003800000 */
.L_x_1748:
[----:B------:R-:W-:Y:S05]  /*280e0*/  BRA `(.L_x_1750) ;  /* 0xfffffe4000847947 */ /* 0x000fea000383ffff */
.L_x_1459:
        /* <DEDUP_REMOVED lines=8> */
.L_x_1752:
[----:B------:R-:W-:Y:S05]  /*28170*/  BSYNC B1 ;  /* 0x0000000000017941 */ /* 0x000fea0003800000 */
.L_x_1751:
[----:B------:R-:W-:Y:S05]  /*28180*/  BRA `(.L_x_1753) ;  /* 0xfffffe4000647947 */ /* 0x000fea000383ffff */
.L_x_1460:
[----:B------:R-:W-:Y:S01]  /*28190*/  BSSY B1, `(.L_x_1754) ;  /* 0x0000008000017945 */ /* 0x000fe20003800000 */
[----:B------:R-:W-:Y:S01]  /*281a0*/  IMAD.MOV.U32 R13, RZ, RZ, R5 ;  /* 0x000000ffff0d7224 */ /* 0x000fe200078e0005 */
[----:B------:R-:W-:Y:S01]  /*281b0*/  MOV R15, 0xffffffff ;  /* 0xffffffff000f7802 */ /* 0x000fe20000000f00 */
[----:B------:R-:W-:Y:S02]  /*281c0*/  IMAD.MOV.U32 R12, RZ, RZ, 0x1 ;  /* 0x00000001ff0c7424 */ /* 0x000fe400078e00ff */
[----:B------:R-:W-:-:S07]  /*281d0*/  IMAD.MOV.U32 R11, RZ, RZ, 0x1c1f ;  /* 0x00001c1fff0b7424 */ /* 0x000fce00078e00ff */
[----:B------:R-:W-:Y:S05]  /*281e0*/  WARPSYNC.COLLECTIVE R15, `(.L_x_1755) ;  /* 0x000000000f087348 */ /* 0x000fea0003c00000 */
[----:B------:R0:W1:Y:S02]  /*281f0*/  SHFL.IDX P6, R14, R13, R12, R11 ;  /* 0x0000000c0d0e7389 */ /* 0x00006400000c000b */
[----:B01----:R-:W-:Y:S01]  /*28200*/  ENDCOLLECTIVE ;  /* 0x000000000000791b */ /* 0x003fe20003800000 */
.L_x_1755:
[----:B------:R-:W-:Y:S05]  /*28210*/  BSYNC B1 ;  /* 0x0000000000017941 */ /* 0x000fea0003800000 */
.L_x_1754:
[----:B------:R-:W-:Y:S05]  /*28220*/  BRA `(.L_x_1756) ;  /* 0xfffffe4000447947 */ /* 0x000fea000383ffff */
.L_x_1461:
        /* <DEDUP_REMOVED lines=8> */
.L_x_1758:
[----:B------:R-:W-:Y:S05]  /*282b0*/  BSYNC B1 ;  /* 0x0000000000017941 */ /* 0x000fea0003800000 */
.L_x_1757:
[----:B------:R-:W-:Y:S05]  /*282c0*/  BRA `(.L_x_1759) ;  /* 0xfffffe4000287947 */ /* 0x000fea000383ffff */
.L_x_1462:
        /* <DEDUP_REMOVED lines=8> */
.L_x_1761:
[----:B------:R-:W-:Y:S05]  /*28350*/  BSYNC B1 ;  /* 0x0000000000017941 */ /* 0x000fea0003800000 */
.L_x_1760:
[----:B------:R-:W-:Y:S05]  /*28360*/  BRA `(.L_x_1762) ;  /* 0xfffffe40000c7947 */ /* 0x000fea000383ffff */
.L_x_1463:
        /* <DEDUP_REMOVED lines=8> */
.L_x_1764:
[----:B------:R-:W-:Y:S05]  /*283f0*/  BSYNC B1 ;  /* 0x0000000000017941 */ /* 0x000fea0003800000 */
.L_x_1763:
[----:B------:R-:W-:Y:S05]  /*28400*/  BRA `(.L_x_1765) ;  /* 0xfffffe3c00f07947 */ /* 0x000fea000383ffff */
.L_x_1465:
[----:B0-----:R0:W1:Y:S02]  /*28410*/  SYNCS.PHASECHK.TRANS64.TRYWAIT P2, [R18+URZ+0x2a800], R3 ;  /* 0x02a80003120075a7 */ /* 0x001064000804017f */
[----:B-1----:R-:W-:Y:S05]  /*28420*/  @!P2 NANOSLEEP.SYNCS 0x989680 ;  /* 0x009896800000a95d */ /* 0x002fea0003900000 */
[----:B------:R-:W1:Y:S02]  /*28430*/  @!P2 SYNCS.PHASECHK.TRANS64 P2, [R18+URZ+0x2a800], R3 ;  /* 0x02a800031200a5a7 */ /* 0x000e64000804007f */
[----:B-1----:R-:W-:Y:S05]  /*28440*/  @!P2 BRA `(.L_x_1465) ;  /* 0xfffffffc00f0a947 */ /* 0x002fea000383ffff */
[----:B------:R-:W-:Y:S05]  /*28450*/  BRA `(.L_x_1766) ;  /* 0xfffffe4000507947 */ /* 0x000fea000383ffff */
.L_x_1493:
        /* <DEDUP_REMOVED lines=8> */
.L_x_1768:
[----:B------:R-:W-:Y:S05]  /*284e0*/  BSYNC B1 ;  /* 0x0000000000017941 */ /* 0x000fea0003800000 */
.L_x_1767:
[----:B------:R-:W-:Y:S05]  /*284f0*/  BRA `(.L_x_1769) ;  /* 0xfffffe6c00d47947 */ /* 0x000fea000383ffff */
.L_x_1494:
        /* <DEDUP_REMOVED lines=8> */
.L_x_1771:
[----:B------:R-:W-:Y:S05]  /*28580*/  BSYNC B1 ;  /* 0x0000000000017941 */ /* 0x000fea0003800000 */
.L_x_1770:
[----:B------:R-:W-:Y:S05]  /*28590*/  BRA `(.L_x_1772) ;  /* 0xfffffe6c00b47947 */ /* 0x000fea000383ffff */
.L_x_1495:
        /* <DEDUP_REMOVED lines=8> */
.L_x_1774:
[----:B------:R-:W-:Y:S05]  /*28620*/  BSYNC B1 ;  /* 0x0000000000017941 */ /* 0x000fea0003800000 */
.L_x_1773:
[----:B------:R-:W-:Y:S05]  /*28630*/  BRA `(.L_x_1775) ;  /* 0xfffffe6c00947947 */ /* 0x000fea000383ffff */
.L_x_1496:
        /* <DEDUP_REMOVED lines=8> */
.L_x_1777:
[----:B------:R-:W-:Y:S05]  /*286c0*/  BSYNC B1 ;  /* 0x0000000000017941 */ /* 0x000fea0003800000 */
.L_x_1776:
[----:B------:R-:W-:Y:S05]  /*286d0*/  BRA `(.L_x_1778) ;  /* 0xfffffe6c00747947 */ /* 0x000fea000383ffff */
.L_x_1497:
        /* <DEDUP_REMOVED lines=8> */
.L_x_1780:
[----:B------:R-:W-:Y:S05]  /*28760*/  BSYNC B1 ;  /* 0x0000000000017941 */ /* 0x000fea0003800000 */
.L_x_1779:
[----:B------:R-:W-:Y:S05]  /*28770*/  BRA `(.L_x_1781) ;  /* 0xfffffe6c00547947 */ /* 0x000fea000383ffff */
.L_x_1498:
        /* <DEDUP_REMOVED lines=8> */
.L_x_1783:
[----:B------:R-:W-:Y:S05]  /*28800*/  BSYNC B1 ;  /* 0x0000000000017941 */ /* 0x000fea0003800000 */
.L_x_1782:
[----:B------:R-:W-:Y:S05]  /*28810*/  BRA `(.L_x_1784) ;  /* 0xfffffe6c00387947 */ /* 0x000fea000383ffff */
.L_x_1499:
        /* <DEDUP_REMOVED lines=8> */
.L_x_1786:
[----:B------:R-:W-:Y:S05]  /*288a0*/  BSYNC B1 ;  /* 0x0000000000017941 */ /* 0x000fea0003800000 */
.L_x_1785:
[----:B------:R-:W-:Y:S05]  /*288b0*/  BRA `(.L_x_1787) ;  /* 0xfffffe6c001c7947 */ /* 0x000fea000383ffff */
.L_x_1500:
        /* <DEDUP_REMOVED lines=8> */
.L_x_1789:
[----:B------:R-:W-:Y:S05]  /*28940*/  BSYNC B1 ;  /* 0x0000000000017941 */ /* 0x000fea0003800000 */
.L_x_1788:
[----:B------:R-:W-:Y:S05]  /*28950*/  BRA `(.L_x_1790) ;  /* 0xfffffe6c00007947 */ /* 0x000fea000383ffff */
.L_x_1502:
[----:B0-----:R0:W1:Y:S02]  /*28960*/  SYNCS.PHASECHK.TRANS64.TRYWAIT P2, [R18+URZ+0x2a800], R9 ;  /* 0x02a80009120075a7 */ /* 0x001064000804017f */
[----:B-1----:R-:W-:Y:S05]  /*28970*/  @!P2 NANOSLEEP.SYNCS 0x989680 ;  /* 0x009896800000a95d */ /* 0x002fea0003900000 */
[----:B------:R-:W1:Y:S02]  /*28980*/  @!P2 SYNCS.PHASECHK.TRANS64 P2, [R18+URZ+0x2a800], R9 ;  /* 0x02a800091200a5a7 */ /* 0x000e64000804007f */
[----:B-1----:R-:W-:Y:S05]  /*28990*/  @!P2 BRA `(.L_x_1502) ;  /* 0xfffffffc00f0a947 */ /* 0x002fea000383ffff */
[----:B------:R-:W-:Y:S05]  /*289a0*/  BRA `(.L_x_1791) ;  /* 0xfffffe6c00607947 */ /* 0x000fea000383ffff */
.L_x_1516:
[----:B-1----:R1:W2:Y:S02]  /*289b0*/  SYNCS.PHASECHK.TRANS64.TRYWAIT P2, [R4+URZ+0x2a830], R3 ;  /* 0x02a83003040075a7 */ /* 0x0022a4000804017f */
[----:B--2---:R-:W-:Y:S05]  /*289c0*/  @!P2 NANOSLEEP.SYNCS 0x989680 ;  /* 0x009896800000a95d */ /* 0x004fea0003900000 */
[----:B------:R-:W2:Y:S02]  /*289d0*/  @!P2 SYNCS.PHASECHK.TRANS64 P2, [R4+URZ+0x2a830], R3 ;  /* 0x02a830030400a5a7 */ /* 0x000ea4000804007f */
[----:B--2---:R-:W-:Y:S05]  /*289e0*/  @!P2 BRA `(.L_x_1516) ;  /* 0xfffffffc00f0a947 */ /* 0x004fea000383ffff */
[----:B------:R-:W-:Y:S05]  /*289f0*/  BRA `(.L_x_1515) ;  /* 0xfffffe9400007947 */ /* 0x000fea000383ffff */
.L_x_1536:
[----:B-1----:R1:W2:Y:S02]  /*28a00*/  SYNCS.PHASECHK.TRANS64.TRYWAIT P2, [R192+URZ+0x2a830], R13 ;  /* 0x02a8300dc00075a7 */ /* 0x0022a4000804017f */
[----:B--2---:R-:W-:Y:S05]  /*28a10*/  @!P2 NANOSLEEP.SYNCS 0x989680 ;  /* 0x009896800000a95d */ /* 0x004fea0003900000 */
[----:B------:R-:W2:Y:S02]  /*28a20*/  @!P2 SYNCS.PHASECHK.TRANS64 P2, [R192+URZ+0x2a830], R13 ;  /* 0x02a8300dc000a5a7 */ /* 0x000ea4000804007f */
[----:B--2---:R-:W-:Y:S05]  /*28a30*/  @!P2 BRA `(.L_x_1536) ;  /* 0xfffffffc00f0a947 */ /* 0x004fea000383ffff */
[----:B------:R-:W-:Y:S05]  /*28a40*/  BRA `(.L_x_1535) ;  /* 0xfffffec800147947 */ /* 0x000fea000383ffff */
.L_x_1541:
[----:B-1----:R1:W2:Y:S02]  /*28a50*/  SYNCS.PHASECHK.TRANS64.TRYWAIT P2, [R12+URZ+0x2a850], R11 ;  /* 0x02a8500b0c0075a7 */ /* 0x0022a4000804017f */
[----:B--2---:R-:W-:Y:S05]  /*28a60*/  @!P2 NANOSLEEP.SYNCS 0x989680 ;  /* 0x009896800000a95d */ /* 0x004fea0003900000 */
[----:B------:R-:W2:Y:S02]  /*28a70*/  @!P2 SYNCS.PHASECHK.TRANS64 P2, [R12+URZ+0x2a850], R11 ;  /* 0x02a8500b0c00a5a7 */ /* 0x000ea4000804007f */
[----:B--2---:R-:W-:Y:S05]  /*28a80*/  @!P2 BRA `(.L_x_1541) ;  /* 0xfffffffc00f0a947 */ /* 0x004fea000383ffff */
[----:B------:R-:W-:Y:S05]  /*28a90*/  BRA `(.L_x_1540) ;  /* 0xfffffed400087947 */ /* 0x000fea000383ffff */
.L_x_1561:
[----:B-1----:R1:W2:Y:S02]  /*28aa0*/  SYNCS.PHASECHK.TRANS64.TRYWAIT P2, [R10+URZ+0x2a830], R11 ;  /* 0x02a8300b0a0075a7 */ /* 0x0022a4000804017f */
[----:B--2---:R-:W-:Y:S05]  /*28ab0*/  @!P2 NANOSLEEP.SYNCS 0x989680 ;  /* 0x009896800000a95d */ /* 0x004fea0003900000 */
[----:B------:R-:W2:Y:S02]  /*28ac0*/  @!P2 SYNCS.PHASECHK.TRANS64 P2, [R10+URZ+0x2a830], R11 ;  /* 0x02a8300b0a00a5a7 */ /* 0x000ea4000804007f */
[----:B--2---:R-:W-:Y:S05]  /*28ad0*/  @!P2 BRA `(.L_x_1561) ;  /* 0xfffffffc00f0a947 */ /* 0x004fea000383ffff */
[----:B------:R-:W-:Y:S05]  /*28ae0*/  BRA `(.L_x_1560) ;  /* 0xffffff0000407947 */ /* 0x000fea000383ffff */
.L_x_1566:
[----:B-1----:R1:W2:Y:S02]  /*28af0*/  SYNCS.PHASECHK.TRANS64.TRYWAIT P2, [R20+URZ+0x2a850], R7 ;  /* 0x02a85007140075a7 */ /* 0x0022a4000804017f */
[----:B--2---:R-:W-:Y:S05]  /*28b00*/  @!P2 NANOSLEEP.SYNCS 0x989680 ;  /* 0x009896800000a95d */ /* 0x004fea0003900000 */
[----:B------:R-:W2:Y:S02]  /*28b10*/  @!P2 SYNCS.PHASECHK.TRANS64 P2, [R20+URZ+0x2a850], R7 ;  /* 0x02a850071400a5a7 */ /* 0x000ea4000804007f */
[----:B--2---:R-:W-:Y:S05]  /*28b20*/  @!P2 BRA `(.L_x_1566) ;  /* 0xfffffffc00f0a947 */ /* 0x004fea000383ffff */
[----:B------:R-:W-:Y:S05]  /*28b30*/  BRA `(.L_x_1565) ;  /* 0xffffff0c00207947 */ /* 0x000fea000383ffff */
.L_x_1574:
[----:B-1----:R1:W2:Y:S02]  /*28b40*/  SYNCS.PHASECHK.TRANS64.TRYWAIT P2, [R15+URZ+0x2a830], R10 ;  /* 0x02a8300a0f0075a7 */ /* 0x0022a4000804017f */
[----:B--2---:R-:W-:Y:S05]  /*28b50*/  @!P2 NANOSLEEP.SYNCS 0x989680 ;  /* 0x009896800000a95d */ /* 0x004fea0003900000 */
[----:B------:R-:W2:Y:S02]  /*28b60*/  @!P2 SYNCS.PHASECHK.TRANS64 P2, [R15+URZ+0x2a830], R10 ;  /* 0x02a8300a0f00a5a7 */ /* 0x000ea4000804007f */
[----:B--2---:R-:W-:Y:S05]  /*28b70*/  @!P2 BRA `(.L_x_1574) ;  /* 0xfffffffc00f0a947 */ /* 0x004fea000383ffff */
[----:B------:R-:W-:Y:S05]  /*28b80*/  BRA `(.L_x_1573) ;  /* 0xffffff24009c7947 */ /* 0x000fea000383ffff */
.L_x_1579:
[----:B-1----:R1:W2:Y:S02]  /*28b90*/  SYNCS.PHASECHK.TRANS64.TRYWAIT P2, [R10+URZ+0x2a850], R7 ;  /* 0x02a850070a0075a7 */ /* 0x0022a4000804017f */
[----:B--2---:R-:W-:Y:S05]  /*28ba0*/  @!P2 NANOSLEEP.SYNCS 0x989680 ;  /* 0x009896800000a95d */ /* 0x004fea0003900000 */
[----:B------:R-:W2:Y:S02]  /*28bb0*/  @!P2 SYNCS.PHASECHK.TRANS64 P2, [R10+URZ+0x2a850], R7 ;  /* 0x02a850070a00a5a7 */ /* 0x000ea4000804007f */
[----:B--2---:R-:W-:Y:S05]  /*28bc0*/  @!P2 BRA `(.L_x_1579) ;  /* 0xfffffffc00f0a947 */ /* 0x004fea000383ffff */
[----:B------:R-:W-:Y:S05]  /*28bd0*/  BRA `(.L_x_1578) ;  /* 0xffffff3000907947 */ /* 0x000fea000383ffff */
.L_x_1593:
[----:B-1----:R1:W2:Y:S02]  /*28be0*/  SYNCS.PHASECHK.TRANS64.TRYWAIT P0, [R13+URZ+0x2a850], R0 ;  /* 0x02a850000d0075a7 */ /* 0x0022a4000800017f */
[----:B--2---:R-:W-:Y:S05]  /*28bf0*/  @!P0 NANOSLEEP.SYNCS 0x989680 ;  /* 0x009896800000895d */ /* 0x004fea0003900000 */
[----:B------:R-:W2:Y:S02]  /*28c00*/  @!P0 SYNCS.PHASECHK.TRANS64 P0, [R13+URZ+0x2a850], R0 ;  /* 0x02a850000d0085a7 */ /* 0x000ea4000800007f */
[----:B--2---:R-:W-:Y:S05]  /*28c10*/  @!P0 BRA `(.L_x_1593) ;  /* 0xfffffffc00f08947 */ /* 0x004fea000383ffff */
[----:B------:R-:W-:Y:S05]  /*28c20*/  BRA `(.L_x_1592) ;  /* 0xffffff60001c7947 */ /* 0x000fea000383ffff */
.L_x_1635:
        /* <DEDUP_REMOVED lines=11> */
.L_x_1793:
[----:B------:R-:W-:Y:S05]  /*28ce0*/  BSYNC B1 ;  /* 0x0000000000017941 */ /* 0x000fea0003800000 */
.L_x_1792:
[----:B------:R-:W-:Y:S05]  /*28cf0*/  BRA `(.L_x_1794) ;  /* 0xffffff9c00e47947 */ /* 0x000fea000383ffff */
.L_x_1636:
[----:B------:R-:W-:Y:S01]  /*28d00*/  BSSY B1, `(.L_x_1795) ;  /* 0x0000006000017945 */ /* 0x000fe20003800000 */
[----:B------:R-:W-:-:S07]  /*28d10*/  IMAD.MOV.U32 R15, RZ, RZ, -0x1 ;  /* 0xffffffffff0f7424 */ /* 0x000fce00078e00ff */
[----:B------:R-:W-:Y:S05]  /*28d20*/  WARPSYNC.COLLECTIVE R15, `(.L_x_1796) ;  /* 0x000000000f0c7348 */ /* 0x000fea0003c00000 */
[----:B------:R-:W-:Y:S02]  /*28d30*/  ELECT P6, UR62, PT ;  /* 0x00000000003e782f */ /* 0x000fe400038c0000 */
[----:B------:R-:W-:Y:S01]  /*28d40*/  MOV R14, UR62 ;  /* 0x0000003e000e7c02 */ /* 0x000fe20008000f00 */
[----:B------:R-:W-:Y:S10]  /*28d50*/  ENDCOLLECTIVE ;  /* 0x000000000000791b */ /* 0x000ff40003800000 */
.L_x_1796:
[----:B------:R-:W-:Y:S05]  /*28d60*/  BSYNC B1 ;  /* 0x0000000000017941 */ /* 0x000fea0003800000 */
.L_x_1795:
[----:B------:R-:W-:Y:S05]  /*28d70*/  BRA `(.L_x_1797) ;  /* 0xffffff9c00d07947 */ /* 0x000fea000383ffff */
.L_x_1638:
[----:B0-----:R0:W1:Y:S02]  /*28d80*/  SYNCS.PHASECHK.TRANS64.TRYWAIT P0, [R11+URZ+0x2a820], R8 ;  /* 0x02a820080b0075a7 */ /* 0x001064000800017f */
[----:B-1----:R-:W-:Y:S05]  /*28d90*/  @!P0 NANOSLEEP.SYNCS 0x989680 ;  /* 0x009896800000895d */ /* 0x002fea0003900000 */
[----:B------:R-:W1:Y:S02]  /*28da0*/  @!P0 SYNCS.PHASECHK.TRANS64 P0, [R11+URZ+0x2a820], R8 ;  /* 0x02a820080b0085a7 */ /* 0x000e64000800007f */
[----:B-1----:R-:W-:Y:S05]  /*28db0*/  @!P0 BRA `(.L_x_1638) ;  /* 0xfffffffc00f08947 */ /* 0x002fea000383ffff */
[----:B------:R-:W-:Y:S05]  /*28dc0*/  BRA `(.L_x_1798) ;  /* 0xffffff9c00ec7947 */ /* 0x000fea000383ffff */
.L_x_1641:
[----:B0-----:R0:W1:Y:S02]  /*28dd0*/  SYNCS.PHASECHK.TRANS64.TRYWAIT P0, [R8+URZ+0x2a8a0], R10 ;  /* 0x02a8a00a080075a7 */ /* 0x001064000800017f */
[----:B-1----:R-:W-:Y:S05]  /*28de0*/  @!P0 NANOSLEEP.SYNCS 0x989680 ;  /* 0x009896800000895d */ /* 0x002fea0003900000 */
[----:B------:R-:W1:Y:S02]  /*28df0*/  @!P0 SYNCS.PHASECHK.TRANS64 P0, [R8+URZ+0x2a8a0], R10 ;  /* 0x02a8a00a080085a7 */ /* 0x000e64000800007f */
[----:B-1----:R-:W-:Y:S05]  /*28e00*/  @!P0 BRA `(.L_x_1641) ;  /* 0xfffffffc00f08947 */ /* 0x002fea000383ffff */
[----:B------:R-:W-:Y:S05]  /*28e10*/  BRA `(.L_x_1799) ;  /* 0xffffff9c00fc7947 */ /* 0x000fea000383ffff */
.L_x_1643:
[----:B-1----:R1:W2:Y:S02]  /*28e20*/  SYNCS.PHASECHK.TRANS64.TRYWAIT P0, [R8+URZ+0x2a8c0], R10 ;  /* 0x02a8c00a080075a7 */ /* 0x0022a4000800017f */
[----:B--2---:R-:W-:Y:S05]  /*28e30*/  @!P0 NANOSLEEP.SYNCS 0x989680 ;  /* 0x009896800000895d */ /* 0x004fea0003900000 */
[----:B------:R-:W2:Y:S02]  /*28e40*/  @!P0 SYNCS.PHASECHK.TRANS64 P0, [R8+URZ+0x2a8c0], R10 ;  /* 0x02a8c00a080085a7 */ /* 0x000ea4000800007f */
[----:B--2---:R-:W-:Y:S05]  /*28e50*/  @!P0 BRA `(.L_x_1643) ;  /* 0xfffffffc00f08947 */ /* 0x004fea000383ffff */
[----:B------:R-:W-:Y:S05]  /*28e60*/  BRA `(.L_x_1800) ;  /* 0xffffffa0008c7947 */ /* 0x000fea000383ffff */
.L_x_1647:
[----:B0-----:R0:W1:Y:S02]  /*28e70*/  SYNCS.PHASECHK.TRANS64.TRYWAIT P0, [R8+URZ+0x2a8a0], R9 ;  /* 0x02a8a009080075a7 */ /* 0x001064000800017f */
[----:B-1----:R-:W-:Y:S05]  /*28e80*/  @!P0 NANOSLEEP.SYNCS 0x989680 ;  /* 0x009896800000895d */ /* 0x002fea0003900000 */
[----:B------:R-:W1:Y:S02]  /*28e90*/  @!P0 SYNCS.PHASECHK.TRANS64 P0, [R8+URZ+0x2a8a0], R9 ;  /* 0x02a8a009080085a7 */ /* 0x000e64000800007f */
[----:B-1----:R-:W-:Y:S05]  /*28ea0*/  @!P0 BRA `(.L_x_1647) ;  /* 0xfffffffc00f08947 */ /* 0x002fea000383ffff */
[----:B------:R-:W-:Y:S05]  /*28eb0*/  BRA `(.L_x_1801) ;  /* 0xffffffa400487947 */ /* 0x000fea000383ffff */
.L_x_1649:
[----:B-1----:R1:W2:Y:S02]  /*28ec0*/  SYNCS.PHASECHK.TRANS64.TRYWAIT P1, [R8+URZ+0x2a8c0], R9 ;  /* 0x02a8c009080075a7 */ /* 0x0022a4000802017f */
[----:B--2---:R-:W-:Y:S05]  /*28ed0*/  @!P1 NANOSLEEP.SYNCS 0x989680 ;  /* 0x009896800000995d */ /* 0x004fea0003900000 */
[----:B------:R-:W2:Y:S02]  /*28ee0*/  @!P1 SYNCS.PHASECHK.TRANS64 P1, [R8+URZ+0x2a8c0], R9 ;  /* 0x02a8c009080095a7 */ /* 0x000ea4000802007f */
[----:B--2---:R-:W-:Y:S05]  /*28ef0*/  @!P1 BRA `(.L_x_1649) ;  /* 0xfffffffc00f09947 */ /* 0x004fea000383ffff */
[----:B------:R-:W-:Y:S05]  /*28f00*/  BRA `(.L_x_1802) ;  /* 0xffffffa400d47947 */ /* 0x000fea000383ffff */
.L_x_1669:
[----:B------:R-:W0:Y:S01]  /*28f10*/  S2R R7, SR_TID.X ;  /* 0x0000000000077919 */ /* 0x000e220000002100 */
[----:B------:R-:W-:Y:S01]  /*28f20*/  BSSY B0, `(.L_x_1803) ;  /* 0x000000a000007945 */ /* 0x000fe20003800000 */
[----:B------:R-:W-:Y:S01]  /*28f30*/  IMAD.MOV.U32 R12, RZ, RZ, RZ ;  /* 0x000000ffff0c7224 */ /* 0x000fe200078e00ff */
[----:B------:R-:W-:Y:S01]  /*28f40*/  MOV R11, 0x1f ;  /* 0x0000001f000b7802 */ /* 0x000fe20000000f00 */
[----:B------:R-:W-:Y:S01]  /*28f50*/  IMAD.MOV.U32 R15, RZ, RZ, -0x1 ;  /* 0xffffffffff0f7424 */ /* 0x000fe200078e00ff */
[----:B0-----:R-:W-:-:S04]  /*28f60*/  SHF.R.U32.HI R7, RZ, 0x5, R7 ;  /* 0x00000005ff077819 */ /* 0x001fc80000011607 */
[----:B------:R-:W-:-:S05]  /*28f70*/  LOP3.LUT R7, R7, 0x3, RZ, 0xc0, !PT ;  /* 0x0000000307077812 */ /* 0x000fca00078ec0ff */
[----:B------:R-:W-:-:S07]  /*28f80*/  IMAD.MOV.U32 R13, RZ, RZ, R7 ;  /* 0x000000ffff0d7224 */ /* 0x000fce00078e0007 */
[----:B------:R-:W-:Y:S05]  /*28f90*/  WARPSYNC.COLLECTIVE R15, `(.L_x_1804) ;  /* 0x000000000f087348 */ /* 0x000fea0003c00000 */
[----:B------:R0:W1:Y:S02]  /*28fa0*/  SHFL.IDX P6, R14, R13, R12, R11 ;  /* 0x0000000c0d0e7389 */ /* 0x00006400000c000b */
[----:B01----:R-:W-:Y:S01]  /*28fb0*/  ENDCOLLECTIVE ;  /* 0x000000000000791b */ /* 0x003fe20003800000 */
.L_x_1804:
[----:B------:R-:W-:Y:S05]  /*28fc0*/  BSYNC B0 ;  /* 0x0000000000007941 */ /* 0x000fea0003800000 */
.L_x_1803:
[----:B------:R-:W-:Y:S05]  /*28fd0*/  BRA `(.L_x_1805) ;  /* 0xffffffb400a07947 */ /* 0x000fea000383ffff */
.L_x_1670:
[----:B------:R-:W-:Y:S01]  /*28fe0*/  BSSY B0, `(.L_x_1806) ;  /* 0x0000006000007945 */ /* 0x000fe20003800000 */
[----:B------:R-:W-:-:S07]  /*28ff0*/  IMAD.MOV.U32 R15, RZ, RZ, -0x1 ;  /* 0xffffffffff0f7424 */ /* 0x000fce00078e00ff */
[----:B------:R-:W-:Y:S05]  /*29000*/  WARPSYNC.COLLECTIVE R15, `(.L_x_1807) ;  /* 0x000000000f0c7348 */ /* 0x000fea0003c00000 */
[----:B------:R-:W-:Y:S02]  /*29010*/  ELECT P6, UR62, PT ;  /* 0x00000000003e782f */ /* 0x000fe400038c0000 */
[----:B------:R-:W-:Y:S01]  /*29020*/  MOV R14, UR62 ;  /* 0x0000003e000e7c02 */ /* 0x000fe20008000f00 */
[----:B------:R-:W-:Y:S10]  /*29030*/  ENDCOLLECTIVE ;  /* 0x000000000000791b */ /* 0x000ff40003800000 */
.L_x_1807:
[----:B------:R-:W-:Y:S05]  /*29040*/  BSYNC B0 ;  /* 0x0000000000007941 */ /* 0x000fea0003800000 */
.L_x_1806:
[----:B------:R-:W-:Y:S05]  /*29050*/  BRA `(.L_x_1808) ;  /* 0xffffffb400907947 */ /* 0x000fea000383ffff */
.L_x_1673:
[----:B0-----:R0:W1:Y:S02]  /*29060*/  SYNCS.PHASECHK.TRANS64.TRYWAIT P0, [R7+URZ+0x2a840], R10 ;  /* 0x02a8400a070075a7 */ /* 0x001064000800017f */
[----:B-1----:R-:W-:Y:S05]  /*29070*/  @!P0 NANOSLEEP.SYNCS 0x989680 ;  /* 0x009896800000895d */ /* 0x002fea0003900000 */
[----:B------:R-:W1:Y:S02]  /*29080*/  @!P0 SYNCS.PHASECHK.TRANS64 P0, [R7+URZ+0x2a840], R10 ;  /* 0x02a8400a070085a7 */ /* 0x000e64000800007f */
[----:B-1----:R-:W-:Y:S05]  /*29090*/  @!P0 BRA `(.L_x_1673) ;  /* 0xfffffffc00f08947 */ /* 0x002fea000383ffff */
[----:B------:R-:W-:Y:S05]  /*290a0*/  BRA `(.L_x_1809) ;  /* 0xffffffb400f87947 */ /* 0x000fea000383ffff */
.L_x_1676:
        /* <DEDUP_REMOVED lines=8> */
.L_x_1684:
[----:B0-----:R0:W1:Y:S02]  /*29130*/  SYNCS.PHASECHK.TRANS64.TRYWAIT P0, [R3+URZ+0x2a840], R8 ;  /* 0x02a84008030075a7 */ /* 0x001064000800017f */
[----:B-1----:R-:W-:Y:S05]  /*29140*/  @!P0 NANOSLEEP.SYNCS 0x989680 ;  /* 0x009896800000895d */ /* 0x002fea0003900000 */
[----:B------:R-:W1:Y:S02]  /*29150*/  @!P0 SYNCS.PHASECHK.TRANS64 P0, [R3+URZ+0x2a840], R8 ;  /* 0x02a84008030085a7 */ /* 0x000e64000800007f */
[----:B-1----:R-:W-:Y:S05]  /*29160*/  @!P0 BRA `(.L_x_1684) ;  /* 0xfffffffc00f08947 */ /* 0x002fea000383ffff */
[----:B------:R-:W-:Y:S05]  /*29170*/  BRA `(.L_x_1811) ;  /* 0xffffffc000047947 */ /* 0x000fea000383ffff */
.L_x_1686:
[----:B0-----:R0:W1:Y:S02]  /*29180*/  SYNCS.PHASECHK.TRANS64.TRYWAIT P0, [R3+URZ+0x2a860], R8 ;  /* 0x02a86008030075a7 */ /* 0x001064000800017f */
[----:B-1----:R-:W-:Y:S05]  /*29190*/  @!P0 NANOSLEEP.SYNCS 0x989680 ;  /* 0x009896800000895d */ /* 0x002fea0003900000 */
[----:B------:R-:W1:Y:S02]  /*291a0*/  @!P0 SYNCS.PHASECHK.TRANS64 P0, [R3+URZ+0x2a860], R8 ;  /* 0x02a86008030085a7 */ /* 0x000e64000800007f */
[----:B-1----:R-:W-:Y:S05]  /*291b0*/  @!P0 BRA `(.L_x_1686) ;  /* 0xfffffffc00f08947 */ /* 0x002fea000383ffff */
[----:B------:R-:W-:Y:S05]  /*291c0*/  BRA `(.L_x_1812) ;  /* 0xffffffc000b07947 */ /* 0x000fea000383ffff */
.L_x_1692:
[----:B-1----:R1:W2:Y:S02]  /*291d0*/  SYNCS.PHASECHK.TRANS64.TRYWAIT P0, [R2+URZ+0x2a840], R3 ;  /* 0x02a84003020075a7 */ /* 0x0022a4000800017f */
[----:B--2---:R-:W-:Y:S05]  /*291e0*/  @!P0 NANOSLEEP.SYNCS 0x989680 ;  /* 0x009896800000895d */ /* 0x004fea0003900000 */
[----:B------:R-:W2:Y:S02]  /*291f0*/  @!P0 SYNCS.PHASECHK.TRANS64 P0, [R2+URZ+0x2a840], R3 ;  /* 0x02a84003020085a7 */ /* 0x000ea4000800007f */
[----:B--2---:R-:W-:Y:S05]  /*29200*/  @!P0 BRA `(.L_x_1692) ;  /* 0xfffffffc00f08947 */ /* 0x004fea000383ffff */
[----:B------:R-:W-:Y:S05]  /*29210*/  BRA `(.L_x_1813) ;  /* 0xffffffc800187947 */ /* 0x000fea000383ffff */
.L_x_1694:
[----:B0-----:R0:W1:Y:S02]  /*29220*/  SYNCS.PHASECHK.TRANS64.TRYWAIT P0, [R2+URZ+0x2a860], R3 ;  /* 0x02a86003020075a7 */ /* 0x001064000800017f */
[----:B-1----:R-:W-:Y:S05]  /*29230*/  @!P0 NANOSLEEP.SYNCS 0x989680 ;  /* 0x009896800000895d */ /* 0x002fea0003900000 */
[----:B------:R-:W1:Y:S02]  /*29240*/  @!P0 SYNCS.PHASECHK.TRANS64 P0, [R2+URZ+0x2a860], R3 ;  /* 0x02a86003020085a7 */ /* 0x000e64000800007f */
[----:B-1----:R-:W-:Y:S05]  /*29250*/  @!P0 BRA `(.L_x_1694) ;  /* 0xfffffffc00f08947 */ /* 0x002fea000383ffff */
[----:B------:R-:W-:Y:S05]  /*29260*/  BRA `(.L_x_1814) ;  /* 0xffffffc800c47947 */ /* 0x000fea000383ffff */
.L_x_1700:
[----:B--2---:R2:W3:Y:S02]  /*29270*/  SYNCS.PHASECHK.TRANS64.TRYWAIT P0, [R2+URZ+0x2a840], R3 ;  /* 0x02a84003020075a7 */ /* 0x0044e4000800017f */
[----:B---3--:R-:W-:Y:S05]  /*29280*/  @!P0 NANOSLEEP.SYNCS 0x989680 ;  /* 0x009896800000895d */ /* 0x008fea0003900000 */
[----:B------:R-:W3:Y:S02]  /*29290*/  @!P0 SYNCS.PHASECHK.TRANS64 P0, [R2+URZ+0x2a840], R3 ;  /* 0x02a84003020085a7 */ /* 0x000ee4000800007f */
[----:B---3--:R-:W-:Y:S05]  /*292a0*/  @!P0 BRA `(.L_x_1700) ;  /* 0xfffffffc00f08947 */ /* 0x008fea000383ffff */
[----:B------:R-:W-:Y:S05]  /*292b0*/  BRA `(.L_x_1815) ;  /* 0xffffffd000007947 */ /* 0x000fea000383ffff */
.L_x_1702:
[----:B0-----:R0:W1:Y:S02]  /*292c0*/  SYNCS.PHASECHK.TRANS64.TRYWAIT P0, [R2+URZ+0x2a860], R9 ;  /* 0x02a86009020075a7 */ /* 0x001064000800017f */
[----:B-1----:R-:W-:Y:S05]  /*292d0*/  @!P0 NANOSLEEP.SYNCS 0x989680 ;  /* 0x009896800000895d */ /* 0x002fea0003900000 */
[----:B------:R-:W1:Y:S02]  /*292e0*/  @!P0 SYNCS.PHASECHK.TRANS64 P0, [R2+URZ+0x2a860], R9 ;  /* 0x02a86009020085a7 */ /* 0x000e64000800007f */
[----:B-1----:R-:W-:Y:S05]  /*292f0*/  @!P0 BRA `(.L_x_1702) ;  /* 0xfffffffc00f08947 */ /* 0x002fea000383ffff */
[----:B------:R-:W-:Y:S05]  /*29300*/  BRA `(.L_x_1816) ;  /* 0xffffffd000a87947 */ /* 0x000fea000383ffff */
.L_x_1710:
[----:B-1----:R1:W2:Y:S02]  /*29310*/  SYNCS.PHASECHK.TRANS64.TRYWAIT P0, [R3+URZ+0x2a860], R2 ;  /* 0x02a86002030075a7 */ /* 0x0022a4000800017f */
[----:B--2---:R-:W-:Y:S05]  /*29320*/  @!P0 NANOSLEEP.SYNCS 0x989680 ;  /* 0x009896800000895d */ /* 0x004fea0003900000 */
[----:B------:R-:W2:Y:S02]  /*29330*/  @!P0 SYNCS.PHASECHK.TRANS64 P0, [R3+URZ+0x2a860], R2 ;  /* 0x02a86002030085a7 */ /* 0x000ea4000800007f */
[----:B--2---:R-:W-:Y:S05]  /*29340*/  @!P0 BRA `(.L_x_1710) ;  /* 0xfffffffc00f08947 */ /* 0x004fea000383ffff */
[----:B------:R-:W-:Y:S05]  /*29350*/  BRA `(.L_x_1817) ;  /* 0xffffffd400cc7947 */ /* 0x000fea000383ffff */
.L_x_1713:
[----:B------:R-:W-:Y:S01]  /*29360*/  BSSY B0, `(.L_x_1818) ;  /* 0x0000008000007945 */ /* 0x000fe20003800000 */
[----:B------:R-:W-:Y:S01]  /*29370*/  IMAD.MOV.U32 R13, RZ, RZ, R16 ;  /* 0x000000ffff0d7224 */ /* 0x000fe200078e0010 */
[----:B------:R-:W-:Y:S01]  /*29380*/  MOV R12, RZ ;  /* 0x000000ff000c7202 */ /* 0x000fe20000000f00 */
[----:B------:R-:W-:Y:S02]  /*29390*/  IMAD.MOV.U32 R11, RZ, RZ, 0x1f ;  /* 0x0000001fff0b7424 */ /* 0x000fe400078e00ff */
[----:B0-----:R-:W-:-:S07]  /*293a0*/  IMAD.MOV.U32 R15, RZ, RZ, -0x1 ;  /* 0xffffffffff0f7424 */ /* 0x001fce00078e00ff */
[----:B-12---:R-:W-:Y:S05]  /*293b0*/  WARPSYNC.COLLECTIVE R15, `(.L_x_1819) ;  /* 0x000000000f087348 */ /* 0x006fea0003c00000 */
[----:B------:R0:W3:Y:S02]  /*293c0*/  SHFL.IDX P6, R14, R13, R12, R11 ;  /* 0x0000000c0d0e7389 */ /* 0x0000e400000c000b */
[----:B0123--:R-:W-:Y:S01]  /*293d0*/  ENDCOLLECTIVE ;  /* 0x000000000000791b */ /* 0x00ffe20003800000 */
.L_x_1819:
[----:B------:R-:W-:Y:S05]  /*293e0*/  BSYNC B0 ;  /* 0x0000000000007941 */ /* 0x000fea0003800000 */
.L_x_1818:
        /* <DEDUP_REMOVED lines=8> */
.L_x_1820:
[----:B------:R-:W-:Y:S01]  /*29470*/  MOV R16, R14 ;  /* 0x0000000e00107202 */ /* 0x000fe20000000f00 */
[----:B------:R-:W-:Y:S06]  /*29480*/  BRA `(.L_x_1821) ;  /* 0xffffffd800607947 */ /* 0x000fec000383ffff */
.L_x_1716:
[----:B------:R-:W-:Y:S01]  /*29490*/  BSSY B0, `(.L_x_1822) ;  /* 0x0000008000007945 */ /* 0x000fe20003800000 */
[----:B-----5:R-:W-:Y:S01]  /*294a0*/  IMAD.MOV.U32 R13, RZ, RZ, R17 ;  /* 0x000000ffff0d7224 */ /* 0x020fe200078e0011 */
[----:B0-----:R-:W-:Y:S01]  /*294b0*/  MOV R15, 0xffffffff ;  /* 0xffffffff000f7802 */ /* 0x001fe20000000f00 */
[----:B------:R-:W-:Y:S02]  /*294c0*/  IMAD.MOV.U32 R12, RZ, RZ, 0x1 ;  /* 0x00000001ff0c7424 */ /* 0x000fe400078e00ff */
[----:B------:R-:W-:-:S07]  /*294d0*/  IMAD.MOV.U32 R11, RZ, RZ, RZ ;  /* 0x000000ffff0b7224 */ /* 0x000fce00078e00ff */
[----:B-1234-:R-:W-:Y:S05]  /*294e0*/  WARPSYNC.COLLECTIVE R15, `(.L_x_1823) ;  /* 0x000000000f087348 */ /* 0x01efea0003c00000 */
[----:B------:R0:W0:Y:S02]  /*294f0*/  SHFL.UP P6, R14, R13, R12, R11 ;  /* 0x0400000c0d0e7389 */ /* 0x00002400000c000b */
[----:B01234-:R-:W-:Y:S01]  /*29500*/  ENDCOLLECTIVE ;  /* 0x000000000000791b */ /* 0x01ffe20003800000 */
.L_x_1823:
[----:B------:R-:W-:Y:S05]  /*29510*/  BSYNC B0 ;  /* 0x0000000000007941 */ /* 0x000fea0003800000 */
.L_x_1822:
[C---:B------:R-:W-:Y:S01]  /*29520*/  ISETP.NE.AND P0, PT, R7.reuse, RZ, PT ;  /* 0x000000ff0700720c */ /* 0x040fe20003f05270 */
[----:B------:R-:W-:Y:S01]  /*29530*/  IMAD.MOV.U32 R12, RZ, RZ, 0x2 ;  /* 0x00000002ff0c7424 */ /* 0x000fe200078e00ff */
[----:B------:R-:W-:Y:S01]  /*29540*/  MOV R15, 0xffffffff ;  /* 0xffffffff000f7802 */ /* 0x000fe20000000f00 */
[----:B------:R-:W-:Y:S01]  /*29550*/  IMAD.MOV.U32 R11, RZ, RZ, RZ ;  /* 0x000000ffff0b7224 */ /* 0x000fe200078e00ff */
[----:B------:R-:W-:Y:S02]  /*29560*/  SEL R14, R14, RZ, P0 ;  /* 0x000000ff0e0e7207 */ /* 0x000fe40000000000 */
[----:B------:R-:W-:-:S03]  /*29570*/  ISETP.GE.U32.AND P0, PT, R7, 0x2, PT ;  /* 0x000000020700780c */ /* 0x000fc60003f06070 */
[----:B------:R-:W-:-:S10]  /*29580*/  IMAD.IADD R13, R17, 0x1, R14 ;  /* 0x00000001110d7824 */ /* 0x000fd400078e020e */
[----:B------:R-:W-:Y:S05]  /*29590*/  WARPSYNC.COLLECTIVE R15, `(.L_x_1824) ;  /* 0x000000000f087348 */ /* 0x000fea0003c00000 */
[----:B------:R0:W1:Y:S02]  /*295a0*/  SHFL.UP P6, R14, R13, R12, R11 ;  /* 0x0400000c0d0e7389 */ /* 0x00006400000c000b */
[----:B01----:R-:W-:Y:S01]  /*295b0*/  ENDCOLLECTIVE ;  /* 0x000000000000791b */ /* 0x003fe20003800000 */
.L_x_1824:
        /* <DEDUP_REMOVED lines=8> */
.L_x_1825:
[----:B------:R-:W-:Y:S01]  /*29640*/  IMAD.MOV.U32 R12, RZ, RZ, 0x8 ;  /* 0x00000008ff0c7424 */ /* 0x000fe200078e00ff */
[----:B------:R-:W-:Y:S02]  /*29650*/  SEL R14, R14, RZ, P0 ;  /* 0x000000ff0e0e7207 */ /* 0x000fe40000000000 */
[----:B------:R-:W-:Y:S02]  /*29660*/  ISETP.GE.U32.AND P0, PT, R7, 0x8, PT ;  /* 0x000000080700780c */ /* 0x000fe40003f06070 */
[----:B------:R-:W-:-:S05]  /*29670*/  IADD3 R5, R3, R14, RZ ;  /* 0x0000000e03057210 */ /* 0x000fca0007ffe0ff */
[----:B------:R-:W-:-:S07]  /*29680*/  IMAD.MOV.U32 R13, RZ, RZ, R5 ;  /* 0x000000ffff0d7224 */ /* 0x000fce00078e0005 */
[----:B------:R-:W-:Y:S05]  /*29690*/  WARPSYNC.COLLECTIVE R15, `(.L_x_1826) ;  /* 0x000000000f087348 */ /* 0x000fea0003c00000 */
[----:B------:R0:W1:Y:S02]  /*296a0*/  SHFL.UP P6, R14, R13, R12, R11 ;  /* 0x0400000c0d0e7389 */ /* 0x00006400000c000b */
[----:B01----:R-:W-:Y:S01]  /*296b0*/  ENDCOLLECTIVE ;  /* 0x000000000000791b */ /* 0x003fe20003800000 */
.L_x_1826:
        /* <DEDUP_REMOVED lines=8> */
.L_x_1827:
[----:B------:R-:W-:Y:S01]  /*29740*/  MOV R12, 0x1f ;  /* 0x0000001f000c7802 */ /* 0x000fe20000000f00 */
[----:B------:R-:W-:Y:S01]  /*29750*/  IMAD.MOV.U32 R11, RZ, RZ, 0x1f ;  /* 0x0000001fff0b7424 */ /* 0x000fe200078e00ff */
[----:B------:R-:W-:-:S05]  /*29760*/  SEL R3, R14, RZ, P0 ;  /* 0x000000ff0e037207 */ /* 0x000fca0000000000 */
[----:B------:R-:W-:-:S04]  /*29770*/  IMAD.IADD R2, R6, 0x1, R3 ;  /* 0x0000000106027824 */ /* 0x000fc800078e0203 */
[----:B------:R-:W-:-:S07]  /*29780*/  IMAD.MOV.U32 R13, RZ, RZ, R2 ;  /* 0x000000ffff0d7224 */ /* 0x000fce00078e0002 */
[----:B------:R-:W-:Y:S05]  /*29790*/  WARPSYNC.COLLECTIVE R15, `(.L_x_1828) ;  /* 0x000000000f087348 */ /* 0x000fea0003c00000 */
[----:B------:R0:W1:Y:S02]  /*297a0*/  SHFL.IDX P6, R14, R13, R12, R11 ;  /* 0x0000000c0d0e7389 */ /* 0x00006400000c000b */
[----:B01----:R-:W-:Y:S01]  /*297b0*/  ENDCOLLECTIVE ;  /* 0x000000000000791b */ /* 0x003fe20003800000 */
.L_x_1828:
[----:B------:R-:W-:Y:S05]  /*297c0*/  BRA `(.L_x_1829) ;  /* 0xffffffd800287947 */ /* 0x000fea000383ffff */
.L_x_1721:
[----:B------:R-:W-:Y:S01]  /*297d0*/  BSSY B0, `(.L_x_1830) ;  /* 0x0000008000007945 */ /* 0x000fe20003800000 */
[----:B-----5:R-:W-:Y:S01]  /*297e0*/  IMAD.MOV.U32 R13, RZ, RZ, R17 ;  /* 0x000000ffff0d7224 */ /* 0x020fe200078e0011 */
[----:B------:R-:W-:Y:S01]  /*297f0*/  MOV R11, RZ ;  /* 0x000000ff000b7202 */ /* 0x000fe20000000f00 */
[----:B------:R-:W-:Y:S02]  /*29800*/  IMAD.MOV.U32 R12, RZ, RZ, 0x1 ;  /* 0x00000001ff0c7424 */ /* 0x000fe400078e00ff */
[----:B------:R-:W-:-:S07]  /*29810*/  IMAD.MOV.U32 R15, RZ, RZ, -0x1 ;  /* 0xffffffffff0f7424 */ /* 0x000fce00078e00ff */
[----:B01----:R-:W-:Y:S05]  /*29820*/  WARPSYNC.COLLECTIVE R15, `(.L_x_1831) ;  /* 0x000000000f087348 */ /* 0x003fea0003c00000 */
[----:B------:R2:W3:Y:S02]  /*29830*/  SHFL.UP P6, R14, R13, R12, R11 ;  /* 0x0400000c0d0e7389 */ /* 0x0004e400000c000b */
[----:B0123--:R-:W-:Y:S01]  /*29840*/  ENDCOLLECTIVE ;  /* 0x000000000000791b */ /* 0x00ffe20003800000 */
.L_x_1831:
[----:B------:R-:W-:Y:S05]  /*29850*/  BSYNC B0 ;  /* 0x0000000000007941 */ /* 0x000fea0003800000 */
.L_x_1830:
[C---:B------:R-:W-:Y:S01]  /*29860*/  ISETP.NE.AND P0, PT, R7.reuse, RZ, PT ;  /* 0x000000ff0700720c */ /* 0x040fe20003f05270 */
[----:B------:R-:W-:Y:S01]  /*29870*/  IMAD.MOV.U32 R12, RZ, RZ, 0x2 ;  /* 0x00000002ff0c7424 */ /* 0x000fe200078e00ff */
[----:B------:R-:W-:Y:S01]  /*29880*/  MOV R11, RZ ;  /* 0x000000ff000b7202 */ /* 0x000fe20000000f00 */
[----:B------:R-:W-:Y:S01]  /*29890*/  IMAD.MOV.U32 R15, RZ, RZ, -0x1 ;  /* 0xffffffffff0f7424 */ /* 0x000fe200078e00ff */
[----:B------:R-:W-:Y:S02]  /*298a0*/  SEL R14, R14, RZ, P0 ;  /* 0x000000ff0e0e7207 */ /* 0x000fe40000000000 */
[----:B------:R-:W-:-:S03]  /*298b0*/  ISETP.GE.U32.AND P0, PT, R7, 0x2, PT ;  /* 0x000000020700780c */ /* 0x000fc60003f06070 */
[----:B------:R-:W-:-:S10]  /*298c0*/  IMAD.IADD R13, R17, 0x1, R14 ;  /* 0x00000001110d7824 */ /* 0x000fd400078e020e */
[----:B------:R-:W-:Y:S05]  /*298d0*/  WARPSYNC.COLLECTIVE R15, `(.L_x_1832) ;  /* 0x000000000f087348 */ /* 0x000fea0003c00000 */
[----:B------:R0:W1:Y:S02]  /*298e0*/  SHFL.UP P6, R14, R13, R12, R11 ;  /* 0x0400000c0d0e7389 */ /* 0x00006400000c000b */
[----:B01----:R-:W-:Y:S01]  /*298f0*/  ENDCOLLECTIVE ;  /* 0x000000000000791b */ /* 0x003fe20003800000 */
.L_x_1832:
        /* <DEDUP_REMOVED lines=8> */
.L_x_1833:
        /* <DEDUP_REMOVED lines=8> */
.L_x_1834:
        /* <DEDUP_REMOVED lines=8> */
.L_x_1835:
[----:B------:R-:W-:Y:S02]  /*29a80*/  IMAD.MOV.U32 R12, RZ, RZ, 0x1f ;  /* 0x0000001fff0c7424 */ /* 0x000fe400078e00ff */
[----:B------:R-:W-:Y:S01]  /*29a90*/  IMAD.MOV.U32 R11, RZ, RZ, 0x1f ;  /* 0x0000001fff0b7424 */ /* 0x000fe200078e00ff */
[----:B------:R-:W-:-:S05]  /*29aa0*/  SEL R3, R14, RZ, P0 ;  /* 0x000000ff0e037207 */ /* 0x000fca0000000000 */
[----:B------:R-:W-:-:S05]  /*29ab0*/  IMAD.IADD R2, R6, 0x1, R3 ;  /* 0x0000000106027824 */ /* 0x000fca00078e0203 */
[----:B------:R-:W-:-:S07]  /*29ac0*/  MOV R13, R2 ;  /* 0x00000002000d7202 */ /* 0x000fce0000000f00 */
[----:B------:R-:W-:Y:S05]  /*29ad0*/  WARPSYNC.COLLECTIVE R15, `(.L_x_1836) ;  /* 0x000000000f087348 */ /* 0x000fea0003c00000 */
[----:B------:R0:W1:Y:S02]  /*29ae0*/  SHFL.IDX P6, R14, R13, R12, R11 ;  /* 0x0000000c0d0e7389 */ /* 0x00006400000c000b */
[----:B01----:R-:W-:Y:S01]  /*29af0*/  ENDCOLLECTIVE ;  /* 0x000000000000791b */ /* 0x003fe20003800000 */
.L_x_1836:
[----:B------:R-:W-:Y:S05]  /*29b00*/  BRA `(.L_x_1837) ;  /* 0xffffffd800107947 */ /* 0x000fea000383ffff */
.L_x_1723:
[----:B------:R-:W-:Y:S01]  /*29b10*/  BSSY B0, `(.L_x_1838) ;  /* 0x0000006000007945 */ /* 0x000fe20003800000 */
[----:B------:R-:W-:Y:S01]  /*29b20*/  PLOP3.LUT P6, PT, P6, PT, PT, 0x8, 0x0 ;  /* 0x000000000000781c */ /* 0x000fe200037ce170 */
[----:B------:R-:W-:-:S12]  /*29b30*/  IMAD.MOV.U32 R15, RZ, RZ, -0x1 ;  /* 0xffffffffff0f7424 */ /* 0x000fd800078e00ff */
[----:B0-----:R-:W-:Y:S05]  /*29b40*/  WARPSYNC.COLLECTIVE R15, `(.L_x_1839) ;  /* 0x000000000f087348 */ /* 0x001fea0003c00000 */
[----:B------:R-:W-:Y:S01]  /*29b50*/  VOTE.ANY R14, PT, P6 ;  /* 0x00000000000e7806 */ /* 0x000fe200030e0100 */
[----:B0-----:R-:W-:Y:S06]  /*29b60*/  ENDCOLLECTIVE ;  /* 0x000000000000791b */ /* 0x001fec0003800000 */
.L_x_1839:
[----:B------:R-:W-:Y:S05]  /*29b70*/  BSYNC B0 ;  /* 0x0000000000007941 */ /* 0x000fea0003800000 */
.L_x_1838:
[----:B------:R-:W-:Y:S01]  /*29b80*/  MOV R3, R14 ;  /* 0x0000000e00037202 */ /* 0x000fe20000000f00 */
[----:B------:R-:W-:Y:S01]  /*29b90*/  IMAD.MOV.U32 R13, RZ, RZ, R17 ;  /* 0x000000ffff0d7224 */ /* 0x000fe200078e0011 */
[----:B------:R-:W-:Y:S01]  /*29ba0*/  MOV R15, 0xffffffff ;  /* 0xffffffff000f7802 */ /* 0x000fe20000000f00 */
[----:B------:R-:W-:Y:S01]  /*29bb0*/  IMAD.MOV.U32 R11, RZ, RZ, 0x1f ;  /* 0x0000001fff0b7424 */ /* 0x000fe200078e00ff */
[----:B------:R-:W0:Y:S02]  /*29bc0*/  POPC R6, R3 ;  /* 0x0000000300067309 */ /* 0x000e240000000000 */
[----:B0-----:R-:W-:-:S07]  /*29bd0*/  IMAD.MOV.U32 R12, RZ, RZ, R6 ;  /* 0x000000ffff0c7224 */ /* 0x001fce00078e0006 */
[----:B------:R-:W-:Y:S05]  /*29be0*/  WARPSYNC.COLLECTIVE R15, `(.L_x_1840) ;  /* 0x000000000f087348 */ /* 0x000fea0003c00000 */
[----:B------:R0:W1:Y:S02]  /*29bf0*/  SHFL.IDX P6, R14, R13, R12, R11 ;  /* 0x0000000c0d0e7389 */ /* 0x00006400000c000b */
[----:B01----:R-:W-:Y:S01]  /*29c00*/  ENDCOLLECTIVE ;  /* 0x000000000000791b */ /* 0x003fe20003800000 */
.L_x_1840:
[----:B------:R-:W-:Y:S01]  /*29c10*/  IMAD.MOV.U32 R17, RZ, RZ, R14 ;  /* 0x000000ffff117224 */ /* 0x000fe200078e000e */
[----:B------:R-:W-:Y:S06]  /*29c20*/  BRA `(.L_x_1841) ;  /* 0xffffffd800007947 */ /* 0x000fec000383ffff */
.L_x_1725:
[----:B------:R-:W-:Y:S01]  /*29c30*/  BSSY B0, `(.L_x_1842) ;  /* 0x0000007000007945 */ /* 0x000fe20003800000 */
[----:B------:R-:W-:Y:S01]  /*29c40*/  IMAD.MOV.U32 R13, RZ, RZ, R2 ;  /* 0x000000ffff0d7224 */ /* 0x000fe200078e0002 */
[----:B------:R-:W-:Y:S01]  /*29c50*/  MOV R15, 0xffffffff ;  /* 0xffffffff000f7802 */ /* 0x000fe20000000f00 */
[----:B------:R-:W-:-:S07]  /*29c60*/  IMAD.MOV.U32 R11, RZ, RZ, 0x1f ;  /* 0x0000001fff0b7424 */ /* 0x000fce00078e00ff */
[----:B012---:R-:W-:Y:S05]  /*29c70*/  WARPSYNC.COLLECTIVE R15, `(.L_x_1843) ;  /* 0x000000000f087348 */ /* 0x007fea0003c00000 */
[----:B------:R3:W4:Y:S02]  /*29c80*/  SHFL.IDX P6, R14, R13, R12, R11 ;  /* 0x0000000c0d0e7389 */ /* 0x00072400000c000b */
[----:B01234-:R-:W-:Y:S01]  /*29c90*/  ENDCOLLECTIVE ;  /* 0x000000000000791b */ /* 0x01ffe20003800000 */
.L_x_1843:
[----:B------:R-:W-:Y:S05]  /*29ca0*/  BSYNC B0 ;  /* 0x0000000000007941 */ /* 0x000fea0003800000 */
.L_x_1842:
[----:B------:R-:W-:Y:S01]  /*29cb0*/  IMAD.MOV.U32 R7, RZ, RZ, R14 ;  /* 0x000000ffff077224 */ /* 0x000fe200078e000e */
[----:B------:R-:W-:Y:S06]  /*29cc0*/  BRA `(.L_x_1724) ;  /* 0xffffffd400f47947 */ /* 0x000fec000383ffff */
.L_x_1729:
[----:B-1----:R1:W2:Y:S02]  /*29cd0*/  SYNCS.PHASECHK.TRANS64.TRYWAIT P0, [R0+URZ+0x2a820], R3 ;  /* 0x02a82003000075a7 */ /* 0x0022a4000800017f */
[----:B--2---:R-:W-:Y:S05]  /*29ce0*/  @!P0 NANOSLEEP.SYNCS 0x989680 ;  /* 0x009896800000895d */ /* 0x004fea0003900000 */
[----:B------:R-:W2:Y:S02]  /*29cf0*/  @!P0 SYNCS.PHASECHK.TRANS64 P0, [R0+URZ+0x2a820], R3 ;  /* 0x02a82003000085a7 */ /* 0x000ea4000800007f */
[----:B--2---:R-:W-:Y:S05]  /*29d00*/  @!P0 BRA `(.L_x_1729) ;  /* 0xfffffffc00f08947 */ /* 0x004fea000383ffff */
[----:B------:R-:W-:Y:S05]  /*29d10*/  BRA `(.L_x_1844) ;  /* 0xffffffdc006c7947 */ /* 0x000fea000383ffff */
.L_x_1730:
[----:B------:R-:W2:Y:S01]  /*29d20*/  S2R R2, SR_TID.X ;  /* 0x0000000000027919 */ /* 0x000ea20000002100 */
[----:B------:R-:W-:Y:S01]  /*29d30*/  BSSY B0, `(.L_x_1845) ;  /* 0x000000a000007945 */ /* 0x000fe20003800000 */
[----:B------:R-:W-:Y:S01]  /*29d40*/  IMAD.MOV.U32 R12, RZ, RZ, RZ ;  /* 0x000000ffff0c7224 */ /* 0x000fe200078e00ff */
[----:B0-----:R-:W-:Y:S01]  /*29d50*/  MOV R11, 0x1f ;  /* 0x0000001f000b7802 */ /* 0x001fe20000000f00 */
[----:B------:R-:W-:Y:S01]  /*29d60*/  IMAD.MOV.U32 R15, RZ, RZ, -0x1 ;  /* 0xffffffffff0f7424 */ /* 0x000fe200078e00ff */
[----:B--2---:R-:W-:-:S04]  /*29d70*/  SHF.R.U32.HI R2, RZ, 0x5, R2 ;  /* 0x00000005ff027819 */ /* 0x004fc80000011602 */
[----:B------:R-:W-:-:S05]  /*29d80*/  LOP3.LUT R2, R2, 0x3, RZ, 0xc0, !PT ;  /* 0x0000000302027812 */ /* 0x000fca00078ec0ff */
[----:B------:R-:W-:-:S07]  /*29d90*/  IMAD.MOV.U32 R13, RZ, RZ, R2 ;  /* 0x000000ffff0d7224 */ /* 0x000fce00078e0002 */
[----:B-1----:R-:W-:Y:S05]  /*29da0*/  WARPSYNC.COLLECTIVE R15, `(.L_x_1846) ;  /* 0x000000000f087348 */ /* 0x002fea0003c00000 */
[----:B------:R0:W2:Y:S02]  /*29db0*/  SHFL.IDX P6, R14, R13, R12, R11 ;  /* 0x0000000c0d0e7389 */ /* 0x0000a400000c000b */
[----:B012---:R-:W-:Y:S01]  /*29dc0*/  ENDCOLLECTIVE ;  /* 0x000000000000791b */ /* 0x007fe20003800000 */
.L_x_1846:
[----:B------:R-:W-:Y:S05]  /*29dd0*/  BSYNC B0 ;  /* 0x0000000000007941 */ /* 0x000fea0003800000 */
.L_x_1845:
[----:B------:R-:W-:Y:S05]  /*29de0*/  BRA `(.L_x_1847) ;  /* 0xffffffdc00547947 */ /* 0x000fea000383ffff */
.L_x_1731:
[----:B------:R-:W-:Y:S01]  /*29df0*/  BSSY B0, `(.L_x_1848) ;  /* 0x0000006000007945 */ /* 0x000fe20003800000 */
[----:B------:R-:W-:-:S07]  /*29e00*/  IMAD.MOV.U32 R15, RZ, RZ, -0x1 ;  /* 0xffffffffff0f7424 */ /* 0x000fce00078e00ff */
[----:B012---:R-:W-:Y:S05]  /*29e10*/  WARPSYNC.COLLECTIVE R15, `(.L_x_1849) ;  /* 0x000000000f0c7348 */ /* 0x007fea0003c00000 */
[----:B------:R-:W-:Y:S02]  /*29e20*/  ELECT P6, UR62, PT ;  /* 0x00000000003e782f */ /* 0x000fe400038c0000 */
[----:B------:R-:W-:Y:S01]  /*29e30*/  MOV R14, UR62 ;  /* 0x0000003e000e7c02 */ /* 0x000fe20008000f00 */
[----:B012---:R-:W-:Y:S10]  /*29e40*/  ENDCOLLECTIVE ;  /* 0x000000000000791b */ /* 0x007ff40003800000 */
.L_x_1849:
[----:B------:R-:W-:Y:S05]  /*29e50*/  BSYNC B0 ;  /* 0x0000000000007941 */ /* 0x000fea0003800000 */
.L_x_1848:
[----:B------:R-:W-:Y:S05]  /*29e60*/  BRA `(.L_x_1850) ;  /* 0xffffffdc00487947 */ /* 0x000fea000383ffff */
.L_x_1733:
[----:B-1----:R1:W2:Y:S02]  /*29e70*/  SYNCS.PHASECHK.TRANS64.TRYWAIT P0, [R6+URZ], R5 ;  /* 0x00000005060075a7 */ /* 0x0022a4000800017f */
[----:B--2---:R-:W-:Y:S05]  /*29e80*/  @!P0 NANOSLEEP.SYNCS 0x989680 ;  /* 0x009896800000895d */ /* 0x004fea0003900000 */
[----:B------:R-:W2:Y:S02]  /*29e90*/  @!P0 SYNCS.PHASECHK.TRANS64 P0, [R6+URZ], R5 ;  /* 0x00000005060085a7 */ /* 0x000ea4000800007f */
[----:B--2---:R-:W-:Y:S05]  /*29ea0*/  @!P0 BRA `(.L_x_1733) ;  /* 0xfffffffc00f08947 */ /* 0x004fea000383ffff */
[----:B------:R-:W-:Y:S05]  /*29eb0*/  BRA `(.L_x_1851) ;  /* 0xffffffdc00847947 */ /* 0x000fea000383ffff */
.L_x_1734:
[----:B--2---:R2:W3:Y:S02]  /*29ec0*/  SYNCS.PHASECHK.TRANS64.TRYWAIT P0, [R7+URZ], R2 ;  /* 0x00000002070075a7 */ /* 0x0044e4000800017f */
[----:B---3--:R-:W-:Y:S05]  /*29ed0*/  @!P0 NANOSLEEP.SYNCS 0x989680 ;  /* 0x009896800000895d */ /* 0x008fea0003900000 */
[----:B------:R-:W3:Y:S02]  /*29ee0*/  @!P0 SYNCS.PHASECHK.TRANS64 P0, [R7+URZ], R2 ;  /* 0x00000002070085a7 */ /* 0x000ee4000800007f */
[----:B---3--:R-:W-:Y:S05]  /*29ef0*/  @!P0 BRA `(.L_x_1734) ;  /* 0xfffffffc00f08947 */ /* 0x008fea000383ffff */
[----:B------:R-:W-:Y:S05]  /*29f00*/  BRA `(.L_x_1852) ;  /* 0xffffffdc00787947 */ /* 0x000fea000383ffff */
.L_x_1736:
[----:B---3--:R3:W4:Y:S02]  /*29f10*/  SYNCS.PHASECHK.TRANS64.TRYWAIT P0, [R4+URZ], R5 ;  /* 0x00000005040075a7 */ /* 0x008724000800017f */
[----:B----4-:R-:W-:Y:S05]  /*29f20*/  @!P0 NANOSLEEP.SYNCS 0x989680 ;  /* 0x009896800000895d */ /* 0x010fea0003900000 */
[----:B------:R-:W4:Y:S02]  /*29f30*/  @!P0 SYNCS.PHASECHK.TRANS64 P0, [R4+URZ], R5 ;  /* 0x00000005040085a7 */ /* 0x000f24000800007f */
[----:B----4-:R-:W-:Y:S05]  /*29f40*/  @!P0 BRA `(.L_x_1736) ;  /* 0xfffffffc00f08947 */ /* 0x010fea000383ffff */
[----:B------:R-:W-:Y:S05]  /*29f50*/  BRA `(.L_x_1853) ;  /* 0xffffffdc00807947 */ /* 0x000fea000383ffff */
.L_x_1854:
        /* <DEDUP_REMOVED lines=10> */
.L_x_11937:


//--------------------- .text._ZN7cutlass13device_kernelIN5flash11enable_sm90INS1_16FlashAttnFwdSm90INS1_25CollectiveMainloopFwdSm90ILi2EN4cute5tupleIJNS5_1CILi1EEES8_S8_EEENS6_IJNS7_ILi128EEESA_NS7_ILi192EEEEEELi128ENS_6half_tEfNS_4arch4Sm90ELb1ELb0ELb1ELb0ELb0ELb0ELb0ELb1ELb1ELb0ELb0ELb0EEENS1_21CollectiveEpilogueFwdINS6_IJSA_SA_SA_EEES9_SD_SF_Li256ELb0ELb0ELb0ELb0EEENS1_30DynamicPersistentTileSchedulerILi256ELi32ELb0ELb0ELb1EEEEEEEEEvNT_6ParamsE --------------------------
	.section	.text._ZN7cutlass13device_kernelIN5flash11enable_sm90INS1_16FlashAttnFwdSm90INS1_25CollectiveMainloopFwdSm90ILi2EN4cute5tupleIJNS5_1CILi1EEES8_S8_EEENS6_IJNS7_ILi128EEESA_NS7_ILi192EEEEEELi128ENS_6half_tEfNS_4arch4Sm90ELb1ELb0ELb1ELb0ELb0ELb0ELb0ELb1ELb1ELb0ELb0ELb0EEENS1_21CollectiveEpilogueFwdINS6_IJSA_SA_SA_EEES9_SD_SF_Li256ELb0ELb0ELb0ELb0EEENS1_30DynamicPersistentTileSchedulerILi256ELi32ELb0ELb0ELb1EEEEEEEEEvNT_6ParamsE,"ax",@progbits
	.align	128
.text._ZN7cutlass13device_kernelIN5flash11enable_sm90INS1_16FlashAttnFwdSm90INS1_25CollectiveMainloopFwdSm90ILi2EN4cute5tupleIJNS5_1CILi1EEES8_S8_EEENS6_IJNS7_ILi128EEESA_NS7_ILi192EEEEEELi128ENS_6half_tEfNS_4arch4Sm90ELb1ELb0ELb1ELb0ELb0ELb0ELb0ELb1ELb1ELb0ELb0ELb0EEENS1_21CollectiveEpilogueFwdINS6_IJSA_SA_SA_EEES9_SD_SF_Li256ELb0ELb0ELb0ELb0EEENS1_30DynamicPersistentTileSchedulerILi256ELi32ELb0ELb0ELb1EEEEEEEEEvNT_6ParamsE:
        .type           _ZN7cutlass13device_kernelIN5flash11enable_sm90INS1_16FlashAttnFwdSm90INS1_25CollectiveMainloopFwdSm90ILi2EN4cute5tupleIJNS5_1CILi1EEES8_S8_EEENS6_IJNS7_ILi128EEESA_NS7_ILi192EEEEEELi128ENS_6half_tEfNS_4arch4Sm90ELb1ELb0ELb1ELb0ELb0ELb0ELb0ELb1ELb1ELb0ELb0ELb0EEENS1_21CollectiveEpilogueFwdINS6_IJSA_SA_SA_EEES9_SD_SF_Li256ELb0ELb0ELb0ELb0EEENS1_30DynamicPersistentTileSchedulerILi256ELi32ELb0ELb0ELb1EEEEEEEEEvNT_6ParamsE,@function
        .size           _ZN7cutlass13device_kernelIN5flash11enable_sm90INS1_16FlashAttnFwdSm90INS1_25CollectiveMainloopFwdSm90ILi2EN4cute5tupleIJNS5_1CILi1EEES8_S8_EEENS6_IJNS7_ILi128EEESA_NS7_ILi192EEEEEELi128ENS_6half_tEfNS_4arch4Sm90ELb1ELb0ELb1ELb0ELb0ELb0ELb0ELb1ELb1ELb0ELb0ELb0EEENS1_21CollectiveEpilogueFwdINS6_IJSA_SA_SA_EEES9_SD_SF_Li256ELb0ELb0ELb0ELb0EEENS1_30DynamicPersistentTileSchedulerILi256ELi32ELb0ELb0ELb1EEEEEEEEEvNT_6ParamsE,(.L_x_11938 - _ZN7cutlass13device_kernelIN5flash11enable_sm90INS1_16FlashAttnFwdSm90INS1_25CollectiveMainloopFwdSm90ILi2EN4cute5tupleIJNS5_1CILi1EEES8_S8_EEENS6_IJNS7_ILi128EEESA_NS7_ILi192EEEEEELi128ENS_6half_tEfNS_4arch4Sm90ELb1ELb0ELb1ELb0ELb0ELb0ELb0ELb1ELb1ELb0ELb0ELb0EEENS1_21CollectiveEpilogueFwdINS6_IJSA_SA_SA_EEES9_SD_SF_Li256ELb0ELb0ELb0ELb0EEENS1_30DynamicPersistentTileSchedulerILi256ELi32ELb0ELb0ELb1EEEEEEEEEvNT_6ParamsE)
        .other          _ZN7cutlass13device_kernelIN5flash11enable_sm90INS1_16FlashAttnFwdSm90INS1_25CollectiveMainloopFwdSm90ILi2EN4cute5tupleIJNS5_1CILi1EEES8_S8_EEENS6_IJNS7_ILi128EEESA_NS7_ILi192EEEEEELi128ENS_6half_tEfNS_4arch4Sm90ELb1ELb0ELb1ELb0ELb0ELb0ELb0ELb1ELb1ELb0ELb0ELb0EEENS1_21CollectiveEpilogueFwdINS6_IJSA_SA_SA_EEES9_SD_SF_Li256ELb0ELb0ELb0ELb0EEENS1_30DynamicPersistentTileSchedulerILi256ELi32ELb0ELb0ELb1EEEEEEEEEvNT_6ParamsE,@"STO_CUDA_ENTRY STV_DEFAULT"
_ZN7cutlass13device_kernelIN5flash11enable_sm90INS1_16FlashAttnFwdSm90INS1_25CollectiveMainloopFwdSm90ILi2EN4cute5tupleIJNS5_1CILi1EEES8_S8_EEENS6_IJNS7_ILi128EEESA_NS7_ILi192EEEEEELi128ENS_6half_tEfNS_4arch4Sm90ELb1ELb0ELb1ELb0ELb0ELb0ELb0ELb1ELb1ELb0ELb0ELb0EEENS1_21CollectiveEpilogueFwdINS6_IJSA_SA_SA_EEES9_SD_SF_Li256ELb0ELb0ELb0ELb0EEENS1_30DynamicPersistentTileSchedulerILi256ELi32ELb0ELb0ELb1EEEEEEEEEvNT_6ParamsE:
        /* <DEDUP_REMOVED lines=24> */
.L_x_1856:
[----:B------:R-:W-:Y:S05]  /*0180*/  BSYNC B0 ;  /* 0x0000000000007941 */ /* 0x000fea0003800000 */
.L_x_1855:
        /* <DEDUP_REMOVED lines=37> */
.L_x_1857:
        /* <DEDUP_REMOVED lines=22> */
.L_x_1858:
        /* <DEDUP_REMOVED lines=18> */
.L_x_1859:
        /* <DEDUP_REMOVED lines=22> */
.L_x_1860:
        /* <DEDUP_REMOVED lines=22> */
.L_x_1861:
[----:B-1----:R-:W-:Y:S01]  /*0920*/  UMOV UR4, 0x1 ;  /* 0x0000000100047882 */ /* 0x002fe20000000000 */
[----:B------:R-:W-:Y:S01]  /*0930*/  PLOP3.LUT P0, PT, PT, PT, UP0, 0x80, 0x0 ;  /* 0x000000000000781c */ /* 0x000fe20003f0f008 */
[----:B------:R-:W-:Y:S01]  /*0940*/  USEL UR4, UR4, 0x2, !UP0 ;  /* 0x0000000204047887 */ /* 0x000fe2000c000000 */
[----:B------:R-:W-:-:S05]  /*0950*/  NOP ;  /* 0x0000000000007918 */ /* 0x000fca0000000000 */
[----:B------:R-:W-:-:S05]  /*0960*/  IMAD.U32 R2, RZ, RZ, UR4 ;  /* 0x00000004ff027e24 */ /* 0x000fca000f8e00ff */
[----:B------:R1:W-:Y:S01]  /*0970*/  STL [R1], R2 ;  /* 0x0000000201007387 */ /* 0x0003e20000100800 */
[----:B--23--:R-:W-:Y:S06]  /*0980*/  BAR.SYNC.DEFER_BLOCKING 0x0 ;  /* 0x0000000000007b1d */ /* 0x00cfec0000010000 */
[----:B------:R-:W-:Y:S05]  /*0990*/  @!P0 BRA `(.L_x_1862) ;  /* 0x000000b800e88947 */ /* 0x000fea0003800000 */
.L_x_1863:
        /* <DEDUP_REMOVED lines=13> */
[----:B------:R-:W-:Y:S01]  /*0a70*/  UMOV UR46, URZ ;  /* 0x0000003f002e7c82 */ /* 0x000fe20008000000 */
[----:B-1----:R-:W1:Y:S01]  /*0a80*/  S2R R2, SR_TID.X ;  /* 0x0000000000027919 */ /* 0x002e620000002100 */
[----:B------:R-:W-:-:S04]  /*0a90*/  UMOV UR36, URZ ;  /* 0x0000003f00247c82 */ /* 0x000fc80008000000 */
[----:B------:R-:W4:Y:S01]  /*0aa0*/  S2UR UR6, SR_SWINHI ;  /* 0x00000000000679c3 */ /* 0x000f220000002f00 */
[----:B---3--:R-:W-:-:S07]  /*0ab0*/  ULEA UR38, UR4, UR38, 0x18 ;  /* 0x0000002604267291 */ /* 0x008fce000f8ec03f */
[----:B------:R-:W-:Y:S01]  /*0ac0*/  UMOV UR4, UR38 ;  /* 0x0000002600047c82 */ /* 0x000fe20008000000 */
[----:B----4-:R-:W-:Y:S02]  /*0ad0*/  UMOV UR5, UR6 ;  /* 0x0000000600057c82 */ /* 0x010fe40008000000 */
[----:B------:R-:W-:Y:S01]  /*0ae0*/  IMAD.U32 R17, RZ, RZ, UR5 ;  /* 0x00000005ff117e24 */ /* 0x000fe2000f8e00ff */
[----:B-1----:R-:W-:Y:S01]  /*0af0*/  IADD3 R191, R2, -0x80, RZ ;  /* 0xffffff8002bf7810 */ /* 0x002fe20007ffe0ff */
[----:B------:R-:W-:Y:S01]  /*0b00*/  IMAD.U32 R16, RZ, RZ, UR4 ;  /* 0x00000004ff107e24 */ /* 0x000fe2000f8e00ff */
[----:B------:R-:W-:Y:S02]  /*0b10*/  UMOV UR4, UR7 ;  /* 0x0000000700047c82 */ /* 0x000fe40008000000 */
[----:B------:R-:W-:-:S04]  /*0b20*/  SHF.R.S32.HI R0, RZ, 0x1f, R191 ;  /* 0x0000001fff007819 */ /* 0x000fc800000114bf */
[CC--:B------:R-:W-:Y:S02]  /*0b30*/  LEA.HI R2, R0.reuse, R191.reuse, RZ, 0x4 ;  /* 0x000000bf00027211 */ /* 0x0c0fe400078f20ff */
[----:B------:R-:W-:Y:S02]  /*0b40*/  LEA.HI R189, R0, R191, RZ, 0x5 ;  /* 0x000000bf00bd7211 */ /* 0x000fe400078f28ff */
[----:B------:R-:W-:Y:S02]  /*0b50*/  SHF.R.S32.HI R5, RZ, 0x4, R2 ;  /* 0x00000004ff057819 */ /* 0x000fe40000011402 */
[----:B------:R-:W-:Y:S02]  /*0b60*/  SHF.R.S32.HI R189, RZ, 0x5, R189 ;  /* 0x00000005ffbd7819 */ /* 0x000fe400000114bd */
[C---:B------:R-:W-:Y:S02]  /*0b70*/  LEA.HI R4, R2.reuse, R5, RZ, 0x1 ;  /* 0x0000000502047211 */ /* 0x040fe400078f08ff */
[----:B------:R-:W-:-:S02]  /*0b80*/  LOP3.LUT R2, R2, 0x3fffff0, RZ, 0xc0, !PT ;  /* 0x03fffff002027812 */ /* 0x000fc400078ec0ff */
[----:B------:R-:W-:Y:S02]  /*0b90*/  LOP3.LUT R4, R4, 0x1ffffffe, RZ, 0xc0, !PT ;  /* 0x1ffffffe04047812 */ /* 0x000fe400078ec0ff */
[----:B------:R-:W-:-:S03]  /*0ba0*/  IADD3 R2, R191, -R2, RZ ;  /* 0x80000002bf027210 */ /* 0x000fc60007ffe0ff */
        /* <DEDUP_REMOVED lines=17> */
[----:B------:R-:W-:Y:S01]  /*0cc0*/  UMOV UR5, URZ ;  /* 0x0000003f00057c82 */ /* 0x000fe20008000000 */
[----:B------:R-:W-:Y:S01]  /*0cd0*/  LEA.HI R6, R6, R187, RZ, 0x5 ;  /* 0x000000bb06067211 */ /* 0x000fe200078f28ff */
[----:B------:R-:W-:Y:S01]  /*0ce0*/  IMAD.U32 R186, RZ, RZ, UR5 ;  /* 0x00000005ffba7e24 */ /* 0x000fe2000f8e00ff */
[--C-:B------:R-:W-:Y:S02]  /*0cf0*/  SHF.R.S32.HI R5, RZ, 0x2, R7.reuse ;  /* 0x00000002ff057819 */ /* 0x100fe40000011407 */
[----:B------:R-:W-:Y:S02]  /*0d00*/  SHF.R.S32.HI R8, RZ, 0x1f, R7 ;  /* 0x0000001fff087819 */ /* 0x000fe40000011407 */
[----:B------:R-:W-:Y:S02]  /*0d10*/  SHF.R.S32.HI R6, RZ, 0x5, R6 ;  /* 0x00000005ff067819 */ /* 0x000fe40000011406 */
[----:B------:R-:W-:-:S02]  /*0d20*/  LEA.HI R8, R8, R5, RZ, 0x3 ;  /* 0x0000000508087211 */ /* 0x000fc400078f18ff */
[----:B------:R-:W-:Y:S02]  /*0d30*/  LOP3.LUT R22, R7, 0x7ffffffc, RZ, 0xc0, !PT ;  /* 0x7ffffffc07167812 */ /* 0x000fe400078ec0ff */
[----:B------:R-:W-:Y:S02]  /*0d40*/  LOP3.LUT R8, R8, 0xfffffff8, RZ, 0xc0, !PT ;  /* 0xfffffff808087812 */ /* 0x000fe400078ec0ff */
[----:B------:R-:W-:Y:S01]  /*0d50*/  SHF.L.U32 R18, R2, 0x3, RZ ;  /* 0x0000000302127819 */ /* 0x000fe200000006ff */
[----:B------:R-:W-:Y:S01]  /*0d60*/  IMAD.IADD R22, R187, 0x1, -R22 ;  /* 0x00000001bb167824 */ /* 0x000fe200078e0a16 */
[----:B------:R-:W-:Y:S02]  /*0d70*/  IADD3 R9, R5, -R8, RZ ;  /* 0x8000000805097210 */ /* 0x000fe40007ffe0ff */
[----:B------:R-:W-:Y:S02]  /*0d80*/  LOP3.LUT R5, R3, 0x3fffffe, RZ, 0xc0, !PT ;  /* 0x03fffffe03057812 */ /* 0x000fe400078ec0ff */
[----:B------:R-:W-:Y:S01]  /*0d90*/  SHF.L.U32 R3, R4, 0x3, RZ ;  /* 0x0000000304037819 */ /* 0x000fe200000006ff */
[----:B------:R-:W-:-:S02]  /*0da0*/  IMAD R6, R6, 0x10, R9 ;  /* 0x0000001006067824 */ /* 0x000fc400078e0209 */
[----:B------:R-:W-:Y:S02]  /*0db0*/  IMAD.IADD R5, R188, 0x1, -R5 ;  /* 0x00000001bc057824 */ /* 0x000fe400078e0a05 */
[----:B------:R-:W-:-:S03]  /*0dc0*/  IMAD.WIDE R16, R3, 0x2, R16 ;  /* 0x0000000203107825 */ /* 0x000fc600078e0210 */
[----:B------:R-:W-:-:S07]  /*0dd0*/  LEA R23, R5, R6, 0x6 ;  /* 0x0000000605177211 */ /* 0x000fce00078e30ff */
.L_x_1910:
        /* <DEDUP_REMOVED lines=11> */
[----:B--2-4-:R-:W-:Y:S05]  /*0e90*/  @!P0 BRA `(.L_x_1864) ;  /* 0x0000000000208947 */ /* 0x014fea0003800000 */
        /* <DEDUP_REMOVED lines=8> */
.L_x_1864:
[----:B------:R-:W-:Y:S01]  /*0f20*/  ULDC UR6, c[0x0][0xdc4] ;  /* 0x0003710000067ab9 */ /* 0x000fe20000000800 */
[----:B------:R-:W-:Y:S01]  /*0f30*/  UMOV UR60, UR7 ;  /* 0x00000007003c7c82 */ /* 0x000fe20008000000 */
[----:B------:R-:W-:-:S11]  /*0f40*/  UISETP.NE.AND UP0, UPT, UR6, 0x1, UPT ;  /* 0x000000010600788c */ /* 0x000fd6000bf05270 */
[----:B------:R-:W-:Y:S02]  /*0f50*/  @UP0 ULDC.64 UR10, c[0x0][0xdc8] ;  /* 0x00037200000a0ab9 */ /* 0x000fe40000000a00 */
[----:B------:R-:W-:-:S04]  /*0f60*/  UIMAD.WIDE.U32 UR4, UR7, UR10, URZ ;  /* 0x0000000a070472a5 */ /* 0x000fc8000f8e003f */
[----:B------:R-:W-:-:S04]  /*0f70*/  @UP0 USHF.R.U32.HI UR60, URZ, UR11, UR5 ;  /* 0x0000000b3f3c0299 */ /* 0x000fc80008011605 */
[----:B------:R-:W-:-:S12]  /*0f80*/  UIMAD UR4, UR60, UR6, URZ ;  /* 0x000000063c0472a4 */ /* 0x000fd8000f8e023f */
.L_x_1865:
[----:B------:R-:W-:Y:S01]  /*0f90*/  ULOP3.LUT UR5, URZ, UR60, URZ, 0x33, !UPT ;  /* 0x0000003c3f057292 */ /* 0x000fe2000f8e333f */
[----:B------:R-:W-:Y:S01]  /*0fa0*/  PLOP3.LUT P0, PT, PT, PT, PT, 0x80, 0x0 ;  /* 0x000000000000781c */ /* 0x000fe20003f0f070 */
[----:B------:R-:W-:Y:S01]  /*0fb0*/  ULDC.64 UR10, c[0x0][0x3f8] ;  /* 0x0000fe00000a7ab9 */ /* 0x000fe20000000a00 */
[----:B------:R-:W-:Y:S01]  /*0fc0*/  ULDC UR6, c[0x0][0xdac] ;  /* 0x00036b0000067ab9 */ /* 0x000fe20000000800 */
[----:B------:R-:W-:Y:S01]  /*0fd0*/  UISETP.NE.U32.AND UP0, UPT, UR10, URZ, UPT ;  /* 0x0000003f0a00728c */ /* 0x000fe2000bf05070 */
[----:B------:R-:W-:Y:S01]  /*0fe0*/  MOV R0, RZ ;  /* 0x000000ff00007202 */ /* 0x000fe20000000f00 */
[----:B------:R-:W-:Y:S01]  /*0ff0*/  UIADD3 UR5, UR5, UR6, URZ ;  /* 0x0000000605057290 */ /* 0x000fe2000fffe03f */
[----:B------:R-:W-:Y:S01]  /*1000*/  CS2R R2, SRZ ;  /* 0x0000000000027805 */ /* 0x000fe2000001ff00 */
[----:B------:R-:W-:Y:S01]  /*1010*/  UISETP.NE.AND.EX UP0, UPT, UR11, URZ, UPT, UP0 ;  /* 0x0000003f0b00728c */ /* 0x000fe2000bf05300 */
[----:B------:R-:W-:Y:S01]  /*1020*/  CS2R R86, SRZ ;  /* 0x0000000000567805 */ /* 0x000fe2000001ff00 */
[----:B------:R-:W-:Y:S01]  /*1030*/  USHF.L.U32 UR42, UR5, 0x7, URZ ;  /* 0x00000007052a7899 */ /* 0x000fe2000800063f */
[----:B------:R-:W-:Y:S01]  /*1040*/  CS2R R84, SRZ ;  /* 0x0000000000547805 */ /* 0x000fe2000001ff00 */
[----:B------:R-:W-:Y:S01]  /*1050*/  ULDC UR37, c[0x0][0x404] ;  /* 0x0001010000257ab9 */ /* 0x000fe20000000800 */
[----:B------:R-:W-:Y:S01]  /*1060*/  ULDC UR9, c[0x0][0x288] ;  /* 0x0000a20000097ab9 */ /* 0x000fe20000000800 */
[----:B------:R-:W-:Y:S01]  /*1070*/  UIADD3 UR4, UR7, -UR4, URZ ;  /* 0x8000000407047290 */ /* 0x000fe2000fffe03f */
[----:B------:R-:W-:Y:S01]  /*1080*/  CS2R R82, SRZ ;  /* 0x0000000000527805 */ /* 0x000fe2000001ff00 */
[----:B------:R-:W-:Y:S01]  /*1090*/  USEL UR37, UR37, 0x1, UP0 ;  /* 0x0000000125257887 */ /* 0x000fe20008000000 */
[----:B------:R-:W-:Y:S01]  /*10a0*/  CS2R R80, SRZ ;  /* 0x0000000000507805 */ /* 0x000fe2000001ff00 */
[----:B------:R-:W-:Y:S01]  /*10b0*/  UIADD3 UR5, UR42, 0xff, -UR9 ;  /* 0x000000ff2a057890 */ /* 0x000fe2000fffe809 */
[----:B------:R-:W-:Y:S01]  /*10c0*/  CS2R R78, SRZ ;  /* 0x00000000004e7805 */ /* 0x000fe2000001ff00 */
[----:B------:R-:W-:Y:S01]  /*10d0*/  ULDC UR10, c[0x0][0xdc4] ;  /* 0x00037100000a7ab9 */ /* 0x000fe20000000800 */
[----:B------:R-:W-:Y:S01]  /*10e0*/  ULDC UR7, c[0x0][0x2e0] ;  /* 0x0000b80000077ab9 */ /* 0x000fe20000000800 */
[----:B------:R-:W-:Y:S01]  /*10f0*/  UIMAD UR10, UR8, UR10, UR4 ;  /* 0x0000000a080a72a4 */ /* 0x000fe2000f8e0204 */
[----:B------:R-:W-:Y:S01]  /*1100*/  CS2R R76, SRZ ;  /* 0x00000000004c7805 */ /* 0x000fe2000001ff00 */
[----:B------:R-:W-:Y:S01]  /*1110*/  UIMAD UR4, UR37, UR7, 0x7f ;  /* 0x0000007f250474a4 */ /* 0x000fe2000f8e0207 */
[----:B------:R-:W-:Y:S01]  /*1120*/  CS2R R74, SRZ ;  /* 0x00000000004a7805 */ /* 0x000fe2000001ff00 */
[----:B------:R-:W-:Y:S01]  /*1130*/  UIMAD UR6, UR37, UR7, UR5 ;  /* 0x00000007250672a4 */ /* 0x000fe2000f8e0205 */
[----:B------:R-:W-:Y:S01]  /*1140*/  CS2R R72, SRZ ;  /* 0x0000000000487805 */ /* 0x000fe2000001ff00 */
[----:B------:R-:W-:Y:S01]  /*1150*/  USHF.R.S32.HI UR5, URZ, 0x1f, UR4 ;  /* 0x0000001f3f057899 */ /* 0x000fe20008011404 */
[----:B------:R-:W-:Y:S01]  /*1160*/  CS2R R70, SRZ ;  /* 0x0000000000467805 */ /* 0x000fe2000001ff00 */
[----:B------:R-:W-:Y:S01]  /*1170*/  USHF.R.S32.HI UR7, URZ, 0x1f, UR6 ;  /* 0x0000001f3f077899 */ /* 0x000fe20008011406 */
[----:B------:R-:W-:Y:S01]  /*1180*/  CS2R R68, SRZ ;  /* 0x0000000000447805 */ /* 0x000fe2000001ff00 */
[----:B------:R-:W-:Y:S01]  /*1190*/  ULEA.HI UR5, UR5, UR4, URZ, 0x7 ;  /* 0x0000000405057291 */ /* 0x000fe2000f8f383f */
[----:B------:R-:W-:Y:S01]  /*11a0*/  CS2R R66, SRZ ;  /* 0x0000000000427805 */ /* 0x000fe2000001ff00 */
[----:B------:R-:W-:Y:S01]  /*11b0*/  ULEA.HI UR7, UR7, UR6, URZ, 0x7 ;  /* 0x0000000607077291 */ /* 0x000fe2000f8f383f */
[----:B------:R-:W-:Y:S01]  /*11c0*/  CS2R R64, SRZ ;  /* 0x0000000000407805 */ /* 0x000fe2000001ff00 */
[----:B------:R-:W-:Y:S01]  /*11d0*/  USHF.R.S32.HI UR40, URZ, 0x7, UR5 ;  /* 0x000000073f287899 */ /* 0x000fe20008011405 */
[----:B------:R-:W-:Y:S01]  /*11e0*/  CS2R R62, SRZ ;  /* 0x00000000003e7805 */ /* 0x000fe2000001ff00 */
[----:B------:R-:W-:Y:S01]  /*11f0*/  USHF.R.S32.HI UR7, URZ, 0x7, UR7 ;  /* 0x000000073f077899 */ /* 0x000fe20008011407 */
[----:B------:R-:W-:Y:S01]  /*1200*/  CS2R R60, SRZ ;  /* 0x00000000003c7805 */ /* 0x000fe2000001ff00 */
[----:B------:R-:W-:Y:S01]  /*1210*/  ULDC UR43, c[0x0][0xdb8] ;  /* 0x00036e00002b7ab9 */ /* 0x000fe20000000800 */
[----:B------:R-:W-:Y:S01]  /*1220*/  UMOV UR44, UR10 ;  /* 0x0000000a002c7c82 */ /* 0x000fe20008000000 */
[----:B------:R-:W-:Y:S01]  /*1230*/  UISETP.LT.AND UP0, UPT, UR40, UR7, UPT ;  /* 0x000000072800728c */ /* 0x000fe2000bf01270 */
[----:B------:R-:W-:Y:S01]  /*1240*/  CS2R R58, SRZ ;  /* 0x00000000003a7805 */ /* 0x000fe2000001ff00 */
[----:B------:R-:W-:Y:S01]  /*1250*/  UISETP.NE.AND UP1, UPT, UR43, 0x1, UPT ;  /* 0x000000012b00788c */ /* 0x000fe2000bf25270 */
[----:B------:R-:W-:Y:S01]  /*1260*/  CS2R R56, SRZ ;  /* 0x0000000000387805 */ /* 0x000fe2000001ff00 */
[----:B------:R-:W-:Y:S01]  /*1270*/  USEL UR40, UR40, UR7, UP0 ;  /* 0x0000000728287287 */ /* 0x000fe20008000000 */
[----:B------:R-:W-:-:S02]  /*1280*/  CS2R R54, SRZ ;  /* 0x0000000000367805 */ /* 0x000fc4000001ff00 */
[----:B------:R-:W-:Y:S02]  /*1290*/  CS2R R52, SRZ ;  /* 0x0000000000347805 */ /* 0x000fe4000001ff00 */
[----:B------:R-:W-:Y:S01]  /*12a0*/  CS2R R50, SRZ ;  /* 0x0000000000327805 */ /* 0x000fe2000001ff00 */
[----:B------:R-:W-:Y:S01]  /*12b0*/  UISETP.GE.AND UP0, UPT, UR40, 0x1, UPT ;  /* 0x000000012800788c */ /* 0x000fe2000bf06270 */
[----:B------:R-:W-:Y:S02]  /*12c0*/  CS2R R48, SRZ ;  /* 0x0000000000307805 */ /* 0x000fe4000001ff00 */
[----:B------:R-:W-:Y:S02]  /*12d0*/  CS2R R46, SRZ ;  /* 0x00000000002e7805 */ /* 0x000fe4000001ff00 */
[----:B------:R-:W-:Y:S02]  /*12e0*/  CS2R R44, SRZ ;  /* 0x00000000002c7805 */ /* 0x000fe4000001ff00 */
[----:B------:R-:W-:Y:S01]  /*12f0*/  CS2R R42, SRZ ;  /* 0x00000000002a7805 */ /* 0x000fe2000001ff00 */
[----:B------:R-:W-:Y:S01]  /*1300*/  @UP1 ULDC UR8, c[0x0][0xdbc] ;  /* 0x00036f0000081ab9 */ /* 0x000fe20000000800 */
[----:B------:R-:W-:Y:S01]  /*1310*/  PLOP3.LUT P1, PT, PT, PT, UP0, 0x80, 0x0 ;  /* 0x000000000000781c */ /* 0x000fe20003f2f008 */
[----:B------:R-:W-:Y:S01]  /*1320*/  UIMAD.WIDE.U32 UR4, UR10, UR8, URZ ;  /* 0x000000080a0472a5 */ /* 0x000fe2000f8e003f */
[----:B------:R-:W-:Y:S01]  /*1330*/  CS2R R40, SRZ ;  /* 0x0000000000287805 */ /* 0x000fe2000001ff00 */
[----:B------:R-:W-:Y:S01]  /*1340*/  @UP1 ULDC UR6, c[0x0][0xdc0] ;  /* 0x0003700000061ab9 */ /* 0x000fe20000000800 */
[----:B------:R-:W-:Y:S01]  /*1350*/  CS2R R38, SRZ ;  /* 0x0000000000267805 */ /* 0x000fe2000001ff00 */
[----:B------:R-:W-:Y:S01]  /*1360*/  @UP1 USHF.R.U32.HI UR44, URZ, UR6, UR5 ;  /* 0x000000063f2c1299 */ /* 0x000fe20008011605 */
[----:B------:R-:W-:-:S02]  /*1370*/  CS2R R36, SRZ ;  /* 0x0000000000247805 */ /* 0x000fc4000001ff00 */
[----:B------:R-:W-:Y:S02]  /*1380*/  CS2R R34, SRZ ;  /* 0x0000000000227805 */ /* 0x000fe4000001ff00 */
[----:B------:R-:W-:Y:S01]  /*1390*/  CS2R R32, SRZ ;  /* 0x0000000000207805 */ /* 0x000fe2000001ff00 */
[----:B------:R-:W-:Y:S01]  /*13a0*/  UIADD3 UR4, -UR44, URZ, URZ ;  /* 0x0000003f2c047290 */ /* 0x000fe2000fffe13f */
[----:B------:R-:W-:Y:S01]  /*13b0*/  CS2R R6, SRZ ;  /* 0x0000000000067805 */ /* 0x000fe2000001ff00 */
[----:B------:R-:W-:Y:S01]  /*13c0*/  IMAD.MOV.U32 R30, RZ, RZ, RZ ;  /* 0x000000ffff1e7224 */ /* 0x000fe200078e00ff */
[----:B------:R-:W-:Y:S01]  /*13d0*/  CS2R R8, SRZ ;  /* 0x0000000000087805 */ /* 0x000fe2000001ff00 */
[----:B------:R-:W-:Y:S01]  /*13e0*/  UIMAD UR43, UR43, UR4, UR10 ;  /* 0x000000042b2b72a4 */ /* 0x000fe2000f8e020a */
[----:B------:R-:W-:Y:S01]  /*13f0*/  IMAD.MOV.U32 R25, RZ, RZ, RZ ;  /* 0x000000ffff197224 */ /* 0x000fe200078e00ff */
[----:B------:R-:W-:Y:S01]  /*1400*/  MOV R10, RZ ;  /* 0x000000ff000a7202 */ /* 0x000fe20000000f00 */
[----:B------:R-:W-:Y:S09]  /*1410*/  @!P1 BRA `(.L_x_1866) ;  /* 0x0000009c00949947 */ /* 0x000ff20003800000 */
        /* <DEDUP_REMOVED lines=28> */
.L_x_1867:
[----:B------:R-:W-:Y:S02]  /*15e0*/  R2UR UR6, R186 ;  /* 0x00000000ba0672ca */ /* 0x000fe400000e0000 */
[----:B------:R-:W-:-:S11]  /*15f0*/  R2UR UR5, R190 ;  /* 0x00000000be0572ca */ /* 0x000fd600000e0000 */
[----:B------:R-:W-:Y:S02]  /*1600*/  ULEA.HI UR4, UR6, UR6, URZ, 0x1 ;  /* 0x0000000606047291 */ /* 0x000fe4000f8f083f */
[----:B------:R-:W-:Y:S02]  /*1610*/  IMAD.U32 R2, RZ, RZ, UR5 ;  /* 0x00000005ff027e24 */ /* 0x000fe4000f8e00ff */
[----:B------:R-:W-:-:S03]  /*1620*/  ULOP3.LUT UR4, UR4, 0xfffffffe, URZ, 0xc0, !UPT ;  /* 0xfffffffe04047892 */ /* 0x000fc6000f8ec03f */
[----:B------:R-:W-:Y:S01]  /*1630*/  ISETP.NE.AND P0, PT, R2, 0x3, PT ;  /* 0x000000030200780c */ /* 0x000fe20003f05270 */
[----:B------:R-:W-:-:S06]  /*1640*/  UIADD3 UR4, UR6, -UR4, URZ ;  /* 0x8000000406047290 */ /* 0x000fcc000fffe03f */
[----:B------:R-:W-:-:S05]  /*1650*/  IMAD.U32 R0, RZ, RZ, UR4 ;  /* 0x00000004ff007e24 */ /* 0x000fca000f8e00ff */
[----:B------:R-:W-:-:S04]  /*1660*/  SHF.L.U32 R0, R0, 0x1f, RZ ;  /* 0x0000001f00007819 */ /* 0x000fc800000006ff */
[----:B------:R-:W1:Y:S02]  /*1670*/  SYNCS.PHASECHK.TRANS64.TRYWAIT P1, [UR38+0x34800], R0 ;  /* 0x03480000ff0075a7 */ /* 0x000e640008020166 */
[----:B-1----:R-:W-:Y:S05]  /*1680*/  @!P1 BRA `(.L_x_1868) ;  /* 0x000000dc00a49947 */ /* 0x002fea0003800000 */
.L_x_1969:
[----:B------:R-:W-:Y:S05]  /*1690*/  @!P0 BRA `(.L_x_1869) ;  /* 0x0000000000048947 */ /* 0x000fea0003800000 */
[----:B------:R-:W-:Y:S01]  /*16a0*/  BPT.TRAP 0x1 ;  /* 0x000000040000795c */ /* 0x000fe20000300000 */
.L_x_1869:
[----:B-1----:R-:W-:Y:S01]  /*16b0*/  IMAD.U32 R3, RZ, RZ, UR46 ;  /* 0x0000002eff037e24 */ /* 0x002fe2000f8e00ff */
[----:B------:R-:W-:-:S04]  /*16c0*/  MOV R0, UR36 ;  /* 0x0000002400007c02 */ /* 0x000fc80008000f00 */
[----:B------:R-:W-:Y:S02]  /*16d0*/  LEA R0, R0, UR38, 0x3 ;  /* 0x0000002600007c11 */ /* 0x000fe4000f8e18ff */
[----:B------:R-:W-:-:S04]  /*16e0*/  SHF.L.U32 R3, R3, 0x1f, RZ ;  /* 0x0000001f03037819 */ /* 0x000fc800000006ff */
[----:B------:R1:W2:Y:S01]  /*16f0*/  SYNCS.PHASECHK.TRANS64.TRYWAIT P2, [R0+URZ+0x34830], R3 ;  /* 0x03483003000075a7 */ /* 0x0002a2000804017f */
[----:B------:R-:W-:Y:S05]  /*1700*/  @!P0 BRA `(.L_x_1870) ;  /* 0x0000000000048947 */ /* 0x000fea0003800000 */
[----:B------:R-:W-:Y:S01]  /*1710*/  BPT.TRAP 0x1 ;  /* 0x000000040000795c */ /* 0x000fe20000300000 */
.L_x_1870:
[----:B------:R-:W3:Y:S01]  /*1720*/  S2R R2, SR_TID.X ;  /* 0x0000000000027919 */ /* 0x000ee20000002100 */
[----:B------:R-:W-:Y:S01]  /*1730*/  IMAD.MOV.U32 R151, RZ, RZ, RZ ;  /* 0x000000ffff977224 */ /* 0x000fe200078e00ff */
[----:B---3--:R-:W-:Y:S01]  /*1740*/  LOP3.LUT P1, RZ, R2, 0x7f, RZ, 0xc0, !PT ;  /* 0x0000007f02ff7812 */ /* 0x008fe2000782c0ff */
[----:B--2---:R-:W-:-:S12]  /*1750*/  @P2 BRA `(.L_x_1871) ;  /* 0x0000000000082947 */ /* 0x004fd80003800000 */
[----:B------:R-:W2:Y:S02]  /*1760*/  SYNCS.PHASECHK.TRANS64.TRYWAIT P2, [R0+URZ+0x34830], R3 ;  /* 0x03483003000075a7 */ /* 0x000ea4000804017f */
[----:B--2---:R-:W-:Y:S05]  /*1770*/  @!P2 BRA `(.L_x_1872) ;  /* 0x000000dc0080a947 */ /* 0x004fea0003800000 */
.L_x_1871:
        /* <DEDUP_REMOVED lines=10> */
[----:B-12---:R-:W-:Y:S01]  /*1820*/  @!P1 VIADD R0, R0, 0x34840 ;  /* 0x0003484000009836 */ /* 0x006fe20000000000 */
[----:B------:R-:W-:Y:S01]  /*1830*/  UMOV UR17, 0x40000040 ;  /* 0x4000004000117882 */ /* 0x000fe20000000000 */
[----:B------:R-:W-:Y:S01]  /*1840*/  UMOV UR19, 0x40000040 ;  /* 0x4000004000137882 */ /* 0x000fe20000000000 */
[----:B------:R-:W-:Y:S01]  /*1850*/  ULOP3.LUT UR39, UR4, 0x10000, URZ, 0xfc, !UPT ;  /* 0x0001000004277892 */ /* 0x000fe2000f8efc3f */
[--C-:B------:R-:W-:Y:S01]  /*1860*/  IMAD.MOV.U32 R150, RZ, RZ, R151.reuse ;  /* 0x000000ffff967224 */ /* 0x100fe200078e0097 */
[----:B------:R-:W-:Y:S01]  /*1870*/  ULOP3.LUT UR4, UR41, 0x10000, URZ, 0xfc, !UPT ;  /* 0x0001000029047892 */ /* 0x000fe2000f8efc3f */
[----:B------:R-:W-:Y:S01]  /*1880*/  @!P1 PRMT R0, RZ, 0x654, R0 ;  /* 0x00000654ff009816 */ /* 0x000fe20000000000 */
[----:B------:R-:W-:Y:S01]  /*1890*/  UIMAD UR5, UR36, 0xc00, UR39 ;  /* 0x00000c00240578a4 */ /* 0x000fe2000f8e0227 */
[--C-:B------:R-:W-:Y:S01]  /*18a0*/  IMAD.MOV.U32 R149, RZ, RZ, R151.reuse ;  /* 0x000000ffff957224 */ /* 0x100fe200078e0097 */
[----:B------:R-:W-:Y:S01]  /*18b0*/  UIADD3 UR6, UR4, 0x2, URZ ;  /* 0x0000000204067890 */ /* 0x000fe2000fffe03f */
[-C--:B------:R-:W-:Y:S01]  /*18c0*/  MOV R148, R151.reuse ;  /* 0x0000009700947202 */ /* 0x080fe20000000f00 */
[----:B------:R-:W-:Y:S01]  /*18d0*/  UIADD3 UR7, UR5, 0x2, URZ ;  /* 0x0000000205077890 */ /* 0x000fe2000fffe03f */
[--C-:B------:R-:W-:Y:S01]  /*18e0*/  IMAD.MOV.U32 R147, RZ, RZ, R151.reuse ;  /* 0x000000ffff937224 */ /* 0x100fe200078e0097 */
[----:B------:R-:W-:Y:S01]  /*18f0*/  UMOV UR8, UR4 ;  /* 0x0000000400087c82 */ /* 0x000fe20008000000 */
[----:B------:R-:W-:Y:S01]  /*1900*/  UMOV UR10, UR5 ;  /* 0x00000005000a7c82 */ /* 0x000fe20008000000 */
[----:B------:R-:W-:Y:S01]  /*1910*/  MOV R10, UR8 ;  /* 0x00000008000a7c02 */ /* 0x000fe20008000f00 */
[----:B------:R-:W-:Y:S01]  /*1920*/  HGMMA.64x128x16.F32 R24, gdesc[UR8], RZ, !UPT, gsb0 ;  /* 0x01e00000081879f0 */ /* 0x000fe2000c0008ff */
[----:B------:R-:W-:Y:S01]  /*1930*/  UMOV UR8, UR6 ;  /* 0x0000000600087c82 */ /* 0x000fe20008000000 */
[----:B------:R-:W-:Y:S01]  /*1940*/  UMOV UR9, 0x40000040 ;  /* 0x4000004000097882 */ /* 0x000fe20000000000 */
[----:B------:R-:W-:Y:S01]  /*1950*/  UMOV UR10, UR7 ;  /* 0x00000007000a7c82 */ /* 0x000fe20008000000 */
[----:B------:R-:W-:Y:S01]  /*1960*/  UMOV UR11, 0x40000040 ;  /* 0x40000040000b7882 */ /* 0x000fe20000000000 */
[----:B------:R-:W-:Y:S01]  /*1970*/  UIADD3 UR6, UR4, 0x4, URZ ;  /* 0x0000000404067890 */ /* 0x000fe2000fffe03f */
[----:B------:R-:W-:Y:S01]  /*1980*/  IMAD.U32 R8, RZ, RZ, UR8 ;  /* 0x00000008ff087e24 */ /* 0x000fe2000f8e00ff */
[----:B------:R-:W-:Y:S01]  /*1990*/  UIADD3 UR7, UR5, 0x4, URZ ;  /* 0x0000000405077890 */ /* 0x000fe2000fffe03f */
[----:B------:R-:W-:Y:S01]  /*19a0*/  MOV R9, UR9 ;  /* 0x0000000900097c02 */ /* 0x000fe20008000f00 */
[----:B------:R-:W-:Y:S01]  /*19b0*/  UIADD3 UR12, UR4, 0x400, URZ ;  /* 0x00000400040c7890 */ /* 0x000fe2000fffe03f */
[--C-:B------:R-:W-:Y:S01]  /*19c0*/  IMAD.MOV.U32 R146, RZ, RZ, R151.reuse ;  /* 0x000000ffff927224 */ /* 0x100fe200078e0097 */
[----:B------:R-:W-:Y:S01]  /*19d0*/  UIADD3 UR14, UR5, 0x400, URZ ;  /* 0x00000400050e7890 */ /* 0x000fe2000fffe03f */
[-C--:B------:R-:W-:Y:S01]  /*19e0*/  MOV R145, R151.reuse ;  /* 0x0000009700917202 */ /* 0x080fe20000000f00 */
[----:B------:R-:W-:Y:S01]  /*19f0*/  UIADD3 UR16, UR4, 0x402, URZ ;  /* 0x0000040204107890 */ /* 0x000fe2000fffe03f */
[--C-:B------:R-:W-:Y:S01]  /*1a00*/  IMAD.MOV.U32 R144, RZ, RZ, R151.reuse ;  /* 0x000000ffff907224 */ /* 0x100fe200078e0097 */
[----:B------:R-:W-:Y:S01]  /*1a10*/  UIADD3 UR18, UR5, 0x402, URZ ;  /* 0x0000040205127890 */ /* 0x000fe2000fffe03f */
[--C-:B------:R-:W-:Y:S01]  /*1a20*/  IMAD.MOV.U32 R143, RZ, RZ, R151.reuse ;  /* 0x000000ffff8f7224 */ /* 0x100fe200078e0097 */
        /* <DEDUP_REMOVED lines=61> */
[----:B------:R-:W-:Y:S01]  /*1e00*/  HGMMA.64x128x16.F32 R24, gdesc[UR8], R24, gsb0 ;  /* 0x01e00000081879f0 */ /* 0x000fe20008000818 */
[----:B------:R-:W-:Y:S01]  /*1e10*/  UMOV UR8, UR6 ;  /* 0x0000000600087c82 */ /* 0x000fe20008000000 */
[----:B------:R-:W-:Y:S01]  /*1e20*/  UMOV UR9, 0x40000040 ;  /* 0x4000004000097882 */ /* 0x000fe20000000000 */
[----:B------:R-:W-:Y:S01]  /*1e30*/  UMOV UR10, UR7 ;  /* 0x00000007000a7c82 */ /* 0x000fe20008000000 */
[----:B------:R-:W-:Y:S01]  /*1e40*/  UMOV UR11, 0x40000040 ;  /* 0x40000040000b7882 */ /* 0x000fe20000000000 */
[----:B------:R-:W-:Y:S01]  /*1e50*/  IMAD.U32 R6, RZ, RZ, UR8 ;  /* 0x00000008ff067e24 */ /* 0x000fe2000f8e00ff */
[----:B------:R-:W-:Y:S01]  /*1e60*/  ULDC UR6, c[0x0][0x288] ;  /* 0x0000a20000067ab9 */ /* 0x000fe20000000800 */
[----:B------:R-:W-:Y:S01]  /*1e70*/  IMAD.U32 R7, RZ, RZ, UR9 ;  /* 0x00000009ff077e24 */ /* 0x000fe2000f8e00ff */
[----:B------:R-:W-:Y:S02]  /*1e80*/  WARPGROUP.DEPBAR.LE gsb0, 0x0 ;  /* 0x00008000000079c5 */ /* 0x000fe40000010000 */
[----:B------:R-:W-:-:S06]  /*1e90*/  WARPGROUP.ARRIVE ;  /* 0x00000000000079c5 */ /* 0x000fcc0000000000 */
[----:B------:R-:W-:Y:S01]  /*1ea0*/  HGMMA.64x128x16.F32 R24, gdesc[UR8], R24, gsb0 ;  /* 0x01e00000081879f0 */ /* 0x000fe20008000818 */
[----:B------:R-:W-:Y:S02]  /*1eb0*/  UIADD3 UR8, UR4, 0x6, URZ ;  /* 0x0000000604087890 */ /* 0x000fe4000fffe03f */
[----:B------:R-:W-:Y:S01]  /*1ec0*/  UIADD3 UR10, UR5, 0x6, URZ ;  /* 0x00000006050a7890 */ /* 0x000fe2000fffe03f */
[----:B------:R-:W-:Y:S01]  /*1ed0*/  UMOV UR9, 0x40000040 ;  /* 0x4000004000097882 */ /* 0x000fe20000000000 */
[----:B------:R-:W-:Y:S01]  /*1ee0*/  UMOV UR11, 0x40000040 ;  /* 0x40000040000b7882 */ /* 0x000fe20000000000 */
[----:B------:R-:W-:Y:S01]  /*1ef0*/  UMOV UR4, 0xffffff80 ;  /* 0xffffff8000047882 */ /* 0x000fe20000000000 */
[----:B------:R-:W-:Y:S01]  /*1f00*/  ULDC UR5, c[0x0][0x2e0] ;  /* 0x0000b80000057ab9 */ /* 0x000fe20000000800 */
[----:B------:R-:W-:-:S04]  /*1f10*/  UIMAD UR4, UR40, UR4, 0x80 ;  /* 0x00000080280474a4 */ /* 0x000fc8000f8e0204 */
[----:B------:R-:W-:Y:S02]  /*1f20*/  UIMAD UR4, UR37, UR5, UR4 ;  /* 0x00000005250472a4 */ /* 0x000fe4000f8e0204 */
[----:B------:R-:W-:Y:S02]  /*1f30*/  UIMAD UR37, UR37, UR5, -UR6 ;  /* 0x00000005252572a4 */ /* 0x000fe4000f8e0a06 */
[----:B------:R-:W-:Y:S02]  /*1f40*/  UIADD3 UR7, UR4, 0x1, -UR6 ;  /* 0x0000000104077890 */ /* 0x000fe4000fffe806 */
[----:B------:R-:W-:-:S04]  /*1f50*/  UIADD3 UR37, UR42, UR37, URZ ;  /* 0x000000252a257290 */ /* 0x000fc8000fffe03f */
[----:B------:R-:W-:Y:S01]  /*1f60*/  MOV R5, UR7 ;  /* 0x0000000700057c02 */ /* 0x000fe20008000f00 */
[----:B------:R-:W-:-:S04]  /*1f70*/  UIADD3 UR7, UR40, -0x2, URZ ;  /* 0xfffffffe28077890 */ /* 0x000fc8000fffe03f */
[----:B------:R-:W-:Y:S01]  /*1f80*/  IMAD R94, R22, -0x2, R5 ;  /* 0xfffffffe165e7824 */ /* 0x000fe200078e0205 */
[----:B------:R-:W-:Y:S02]  /*1f90*/  WARPGROUP.DEPBAR.LE gsb0, 0x0 ;  /* 0x00008000000079c5 */ /* 0x000fe40000010000 */
[----:B------:R-:W-:-:S06]  /*1fa0*/  WARPGROUP.ARRIVE ;  /* 0x00000000000079c5 */ /* 0x000fcc0000000000 */
[----:B------:R-:W-:Y:S01]  /*1fb0*/  HGMMA.64x128x16.F32 R24, gdesc[UR8], R24, gsb0 ;  /* 0x01e00000081879f0 */ /* 0x000fe20008000818 */
[----:B------:R-:W-:Y:S02]  /*1fc0*/  ULDC UR10, c[0x0][0x9d8] ;  /* 0x00027600000a7ab9 */ /* 0x000fe40000000800 */
        /* <DEDUP_REMOVED lines=33> */
[----:B------:R-:W-:-:S02]  /*21e0*/  IMAD.U32 R45, RZ, RZ, UR4 ;  /* 0x00000004ff2d7e24 */ /* 0x000fc4000f8e00ff */
[----:B------:R-:W-:Y:S01]  /*21f0*/  FMUL.FTZ R31, R31, UR10 ;  /* 0x0000000a1f1f7c20 */ /* 0x000fe20008410000 */
[----:B------:R-:W-:Y:S02]  /*2200*/  VIADD R49, R23, UR42 ;  /* 0x0000002a17317c36 */ /* 0x000fe40008000000 */
[----:B------:R-:W-:Y:S01]  /*2210*/  FMUL.FTZ R34, R34, UR10 ;  /* 0x0000000a22227c20 */ /* 0x000fe20008410000 */
[----:B------:R-:W-:Y:S02]  /*2220*/  IMAD R45, R22, -0x2, R45 ;  /* 0xfffffffe162d7824 */ /* 0x000fe400078e022d */
[----:B------:R-:W-:Y:S01]  /*2230*/  FMUL.FTZ R35, R35, UR10 ;  /* 0x0000000a23237c20 */ /* 0x000fe20008410000 */
[----:B------:R-:W-:Y:S01]  /*2240*/  FMUL.FTZ R38, R38, UR10 ;  /* 0x0000000a26267c20 */ /* 0x000fe20008410000 */
[----:B------:R-:W2:Y:S01]  /*2250*/  MUFU.TANH R27, R27 ;  /* 0x0000001b001b7308 */ /* 0x000ea20000002400 */
[----:B------:R-:W-:Y:S01]  /*2260*/  IADD3 R14, R94, 0x8, R49 ;  /* 0x000000085e0e7810 */ /* 0x000fe20007ffe031 */
[----:B------:R-:W-:Y:S01]  /*2270*/  FMUL.FTZ R21, R37, UR10 ;  /* 0x0000000a25157c20 */ /* 0x000fe20008410000 */
[----:B------:R-:W-:Y:S01]  /*2280*/  FMUL.FTZ R37, R53, UR10 ;  /* 0x0000000a35257c20 */ /* 0x000fe20008410000 */
[----:B------:R-:W-:Y:S01]  /*2290*/  FMUL.FTZ R39, R39, UR10 ;  /* 0x0000000a27277c20 */ /* 0x000fe20008410000 */
[----:B------:R-:W-:Y:S01]  /*22a0*/  VIMNMX R14, R45, R14, PT ;  /* 0x0000000e2d0e7248 */ /* 0x000fe20003fe0100 */
[----:B------:R-:W-:Y:S01]  /*22b0*/  FMUL.FTZ R42, R42, UR10 ;  /* 0x0000000a2a2a7c20 */ /* 0x000fe20008410000 */
[----:B------:R-:W-:Y:S01]  /*22c0*/  FMUL.FTZ R43, R43, UR10 ;  /* 0x0000000a2b2b7c20 */ /* 0x000fe20008410000 */
[----:B------:R-:W3:Y:S01]  /*22d0*/  MUFU.TANH R30, R30 ;  /* 0x0000001e001e7308 */ /* 0x000ee20000002400 */
[----:B------:R-:W-:Y:S01]  /*22e0*/  ISETP.GT.AND P2, PT, R14, RZ, PT ;  /* 0x000000ff0e00720c */ /* 0x000fe20003f44270 */
[----:B------:R-:W-:Y:S01]  /*22f0*/  FMUL.FTZ R46, R46, UR10 ;  /* 0x0000000a2e2e7c20 */ /* 0x000fe20008410000 */
[C---:B------:R-:W-:Y:S01]  /*2300*/  ISETP.GT.AND P3, PT, R14.reuse, 0x1, PT ;  /* 0x000000010e00780c */ /* 0x040fe20003f64270 */
[----:B------:R-:W-:Y:S01]  /*2310*/  FMUL.FTZ R47, R47, UR10 ;  /* 0x0000000a2f2f7c20 */ /* 0x000fe20008410000 */
[----:B------:R-:W-:Y:S01]  /*2320*/  ISETP.GT.AND P4, PT, R14, 0x8, PT ;  /* 0x000000080e00780c */ /* 0x000fe20003f84270 */
[----:B------:R-:W-:Y:S01]  /*2330*/  FMUL.FTZ R50, R50, UR10 ;  /* 0x0000000a32327c20 */ /* 0x000fe20008410000 */
[----:B-1----:R-:W-:Y:S01]  /*2340*/  FSEL R96, R26, -INF , P2 ;  /* 0xff8000001a607808 */ /* 0x002fe20001000000 */
[----:B------:R-:W1:Y:S01]  /*2350*/  MUFU.TANH R31, R31 ;  /* 0x0000001f001f7308 */ /* 0x000e620000002400 */
[----:B--2---:R-:W-:Y:S01]  /*2360*/  FSEL R53, R27, -INF , P3 ;  /* 0xff8000001b357808 */ /* 0x004fe20001800000 */
[----:B------:R-:W-:Y:S01]  /*2370*/  FMUL.FTZ R51, R51, UR10 ;  /* 0x0000000a33337c20 */ /* 0x000fe20008410000 */
[----:B------:R-:W-:Y:S01]  /*2380*/  ISETP.GT.AND P2, PT, R14, 0x9, PT ;  /* 0x000000090e00780c */ /* 0x000fe20003f44270 */
[----:B------:R-:W-:Y:S01]  /*2390*/  FMUL.FTZ R54, R54, UR10 ;  /* 0x0000000a36367c20 */ /* 0x000fe20008410000 */
[----:B------:R-:W-:Y:S01]  /*23a0*/  FMNMX.FTZ R5, R96, R53, !PT ;  /* 0x0000003560057209 */ /* 0x000fe20007810000 */
[----:B------:R-:W-:Y:S01]  /*23b0*/  FMUL.FTZ R20, R36, UR10 ;  /* 0x0000000a24147c20 */ /* 0x000fe20008410000 */
[----:B------:R-:W-:Y:S01]  /*23c0*/  ISETP.GT.AND P3, PT, R14, 0x10, PT ;  /* 0x000000100e00780c */ /* 0x000fe20003f64270 */
        /* <DEDUP_REMOVED lines=21> */
[----:B------:R-:W-:Y:S01]  /*2520*/  FMNMX.FTZ R27, R102, R27, !PT ;  /* 0x0000001b661b7209 */ /* 0x000fe20007810000 */
[----:B------:R-:W-:Y:S01]  /*2530*/  FMUL.FTZ R4, R28, UR10 ;  /* 0x0000000a1c047c20 */ /* 0x000fe20008410000 */
[----:B------:R-:W-:Y:S01]  /*2540*/  FMUL.FTZ R28, R44, UR10 ;  /* 0x0000000a2c1c7c20 */ /* 0x000fe20008410000 */
[----:B------:R-:W2:Y:S01]  /*2550*/  MUFU.TANH R39, R39 ;  /* 0x0000002700277308 */ /* 0x000ea20000002400 */
[----:B---3--:R-:W-:Y:S01]  /*2560*/  FSEL R106, R35, -INF , P2 ;  /* 0xff800000236a7808 */ /* 0x008fe20001000000 */
[----:B------:R-:W-:Y:S01]  /*2570*/  FMUL.FTZ R70, R70, UR10 ;  /* 0x0000000a46467c20 */ /* 0x000fe20008410000 */
[----:B------:R-:W-:Y:S01]  /*2580*/  ISETP.GT.AND P2, PT, R14, 0x19, PT ;  /* 0x000000190e00780c */ /* 0x000fe20003f44270 */
        /* <DEDUP_REMOVED lines=24> */
[----:B------:R-:W-:Y:S01]  /*2710*/  ULDC UR4, c[0x0][0x988] ;  /* 0x0002620000047ab9 */ /* 0x000fe20000000800 */
[----:B------:R-:W-:Y:S01]  /*2720*/  FMNMX.FTZ R27, R118, R27, !PT ;  /* 0x0000001b761b7209 */ /* 0x000fe20007810000 */
[----:B------:R-:W-:Y:S01]  /*2730*/  FMUL.FTZ R25, R41, UR10 ;  /* 0x0000000a29197c20 */ /* 0x000fe20008410000 */
[----:B------:R-:W-:Y:S01]  /*2740*/  VIADDMNMX R45, R49, R94, R45, PT ;  /* 0x0000005e312d7246 */ /* 0x000fe2000380012d */
[----:B------:R-:W3:Y:S01]  /*2750*/  MUFU.TANH R47, R47 ;  /* 0x0000002f002f7308 */ /* 0x000ee20000002400 */
[----:B-1----:R-:W-:Y:S01]  /*2760*/  FSEL R92, R43, -INF , P2 ;  /* 0xff8000002b5c7808 */ /* 0x002fe20001000000 */
[----:B------:R-:W-:Y:S01]  /*2770*/  FMUL.FTZ R41, R57, UR10 ;  /* 0x0000000a39297c20 */ /* 0x000fe20008410000 */
[----:B------:R-:W-:Y:S01]  /*2780*/  ISETP.GT.AND P2, PT, R14, 0x29, PT ;  /* 0x000000290e00780c */ /* 0x000fe20003f44270 */
[----:B------:R-:W-:Y:S01]  /*2790*/  FMUL.FTZ R61, R61, UR10 ;  /* 0x0000000a3d3d7c20 */ /* 0x000fe20008410000 */
[----:B------:R-:W-:Y:S01]  /*27a0*/  FMNMX.FTZ R27, R92, R27, !PT ;  /* 0x0000001b5c1b7209 */ /* 0x000fe20007810000 */
[----:B------:R-:W-:Y:S01]  /*27b0*/  FMUL.FTZ R64, R64, UR10 ;  /* 0x0000000a40407c20 */ /* 0x000fe20008410000 */
[----:B------:R-:W-:Y:S01]  /*27c0*/  ISETP.GT.AND P4, PT, R45, 0x8, PT ;  /* 0x000000082d00780c */ /* 0x000fe20003f84270 */
[----:B------:R-:W-:Y:S01]  /*27d0*/  MUFU.TANH R50, R50 ;  /* 0x0000003200327308 */ /* 0x000fe20000002400 */
[----:B--2---:R-:W-:Y:S01]  /*27e0*/  FSEL R90, R46, -INF , P3 ;  /* 0xff8000002e5a7808 */ /* 0x004fe20001800000 */
[----:B------:R-:W-:Y:S01]  /*27f0*/  FMUL.FTZ R65, R65, UR10 ;  /* 0x0000000a41417c20 */ /* 0x000fe20008410000 */
[----:B------:R-:W-:Y:S01]  /*2800*/  ISETP.GT.AND P3, PT, R14, 0x30, PT ;  /* 0x000000300e00780c */ /* 0x000fe20003f64270 */
        /* <DEDUP_REMOVED lines=9> */
[----:B------:R-:W-:Y:S01]  /*28a0*/  FMNMX.FTZ R27, R88, R27, !PT ;  /* 0x0000001b581b7209 */ /* 0x000fe20007810000 */
[----:B------:R-:W-:Y:S01]  /*28b0*/  FMUL.FTZ R77, R77, UR10 ;  /* 0x0000000a4d4d7c20 */ /* 0x000fe20008410000 */
[----:B------:R-:W-:Y:S01]  /*28c0*/  FMUL.FTZ R80, R80, UR10 ;  /* 0x0000000a50507c20 */ /* 0x000fe20008410000 */
[----:B------:R-:W-:Y:S01]  /*28d0*/  MUFU.TANH R52, R54 ;  /* 0x0000003600347308 */ /* 0x000fe20000002400 */
[----:B------:R-:W-:Y:S01]  /*28e0*/  FMUL.FTZ R81, R81, UR10 ;  /* 0x0000000a51517c20 */ /* 0x000fe20008410000 */
[----:B------:R-:W-:Y:S01]  /*28f0*/  FMUL.FTZ R84, R84, UR10 ;  /* 0x0000000a54547c20 */ /* 0x000fe20008410000 */
[----:B------:R-:W-:Y:S01]  /*2900*/  FMUL.FTZ R85, R85, UR10 ;  /* 0x0000000a55557c20 */ /* 0x000fe20008410000 */
[----:B------:R2:W-:Y:S04]  /*2910*/  @!P1 SYNCS.ARRIVE.TRANS64.RED.A1T0 RZ, [R0+URZ], RZ ;  /* 0x000000ff00ff99a7 */ /* 0x0005e8000810043f */
[----:B------:R-:W3:Y:S01]  /*2920*/  MUFU.TANH R55, R55 ;  /* 0x0000003700377308 */ /* 0x000ee20000002400 */
[----:B-1----:R-:W-:-:S02]  /*2930*/  FSEL R56, R51, -INF , P2 ;  /* 0xff80000033387808 */ /* 0x002fc40001000000 */
[----:B------:R-:W-:-:S05]  /*2940*/  ISETP.GT.AND P2, PT, R14, 0x39, PT ;  /* 0x000000390e00780c */ /* 0x000fca0003f44270 */
[----:B------:R-:W1:Y:S08]  /*2950*/  MUFU.TANH R58, R58 ;  /* 0x0000003a003a7308 */ /* 0x000e700000002400 */
[----:B------:R4:W-:Y:S01]  /*2960*/  MUFU.TANH R5, R66 ;  /* 0x0000004200057308 */ /* 0x0009e20000002400 */
[----:B---3--:R-:W-:Y:S02]  /*2970*/  FSEL R46, R55, -INF , P2 ;  /* 0xff800000372e7808 */ /* 0x008fe40001000000 */
[----:B------:R-:W-:-:S05]  /*2980*/  ISETP.GT.AND P2, PT, R14, 0x41, PT ;  /* 0x000000410e00780c */ /* 0x000fca0003f44270 */
[----:B------:R-:W3:Y:S01]  /*2990*/  MUFU.TANH R59, R59 ;  /* 0x0000003b003b7308 */ /* 0x000ee20000002400 */
[----:B----4-:R-:W-:Y:S02]  /*29a0*/  FSEL R66, R50, -INF , P3 ;  /* 0xff80000032427808 */ /* 0x010fe40001800000 */
[----:B------:R-:W-:Y:S02]  /*29b0*/  ISETP.GT.AND P3, PT, R14, 0x38, PT ;  /* 0x000000380e00780c */ /* 0x000fe40003f64270 */
[----:B------:R-:W-:Y:S02]  /*29c0*/  FMNMX.FTZ R27, R66, R27, !PT ;  /* 0x0000001b421b7209 */ /* 0x000fe40007810000 */
[----:B------:R-:W-:Y:S01]  /*29d0*/  FSEL R52, R52, -INF , P3 ;  /* 0xff80000034347808 */ /* 0x000fe20001800000 */
[----:B------:R-:W4:Y:S01]  /*29e0*/  MUFU.TANH R62, R62 ;  /* 0x0000003e003e7308 */ /* 0x000f220000002400 */
[----:B------:R-:W-:Y:S02]  /*29f0*/  FMNMX.FTZ R27, R56, R27, !PT ;  /* 0x0000001b381b7209 */ /* 0x000fe40007810000 */
[----:B------:R-:W-:-:S02]  /*2a00*/  ISETP.GT.AND P3, PT, R14, 0x40, PT ;  /* 0x000000400e00780c */ /* 0x000fc40003f64270 */
[----:B------:R-:W-:Y:S02]  /*2a10*/  FMNMX.FTZ R27, R52, R27, !PT ;  /* 0x0000001b341b7209 */ /* 0x000fe40007810000 */
[----:B-1----:R-:W-:Y:S01]  /*2a20*/  FSEL R38, R58, -INF , P3 ;  /* 0xff8000003a267808 */ /* 0x002fe20001800000 */
[----:B------:R-:W1:Y:S01]  /*2a30*/  MUFU.TANH R63, R63 ;  /* 0x0000003f003f7308 */ /* 0x000e620000002400 */
[----:B------:R-:W-:Y:S02]  /*2a40*/  FMNMX.FTZ R27, R46, R27, !PT ;  /* 0x0000001b2e1b7209 */ /* 0x000fe40007810000 */
[----:B------:R-:W-:Y:S02]  /*2a50*/  ISETP.GT.AND P3, PT, R14, 0x48, PT ;  /* 0x000000480e00780c */ /* 0x000fe40003f64270 */
[----:B---3--:R-:W-:Y:S02]  /*2a60*/  FSEL R26, R59, -INF , P2 ;  /* 0xff8000003b1a7808 */ /* 0x008fe40001000000 */
[----:B------:R-:W-:Y:S01]  /*2a70*/  FMNMX.FTZ R27, R38, R27, !PT ;  /* 0x0000001b261b7209 */ /* 0x000fe20007810000 */
[----:B------:R-:W3:Y:S01]  /*2a80*/  MUFU.TANH R44, R67 ;  /* 0x00000043002c7308 */ /* 0x000ee20000002400 */
[----:B------:R-:W-:-:S02]  /*2a90*/  ISETP.GT.AND P2, PT, R14, 0x49, PT ;  /* 0x000000490e00780c */ /* 0x000fc40003f44270 */
[----:B----4-:R-:W-:Y:S02]  /*2aa0*/  FSEL R30, R62, -INF , P3 ;  /* 0xff8000003e1e7808 */ /* 0x010fe40001800000 */
[----:B------:R-:W-:Y:S02]  /*2ab0*/  FMNMX.FTZ R27, R26, R27, !PT ;  /* 0x0000001b1a1b7209 */ /* 0x000fe40007810000 */
[----:B------:R-:W-:Y:S01]  /*2ac0*/  ISETP.GT.AND P3, PT, R14, 0x50, PT ;  /* 0x000000500e00780c */ /* 0x000fe20003f64270 */
[----:B------:R-:W4:Y:S01]  /*2ad0*/  MUFU.TANH R48, R70 ;  /* 0x0000004600307308 */ /* 0x000f220000002400 */
[----:B-1----:R-:W-:Y:S02]  /*2ae0*/  FSEL R34, R63, -INF , P2 ;  /* 0xff8000003f227808 */ /* 0x002fe40001000000 */
[----:B------:R-:W-:Y:S02]  /*2af0*/  FMNMX.FTZ R27, R30, R27, !PT ;  /* 0x0000001b1e1b7209 */ /* 0x000fe40007810000 */
[----:B------:R-:W-:-:S02]  /*2b00*/  ISETP.GT.AND P2, PT, R14, 0x51, PT ;  /* 0x000000510e00780c */ /* 0x000fc40003f44270 */
[----:B------:R-:W-:Y:S01]  /*2b10*/  FSEL R42, R5, -INF , P3 ;  /* 0xff800000052a7808 */ /* 0x000fe20001800000 */
[----:B------:R-:W1:Y:S01]  /*2b20*/  MUFU.TANH R54, R71 ;  /* 0x0000004700367308 */ /* 0x000e620000002400 */
[----:B------:R-:W-:Y:S01]  /*2b30*/  FMNMX.FTZ R27, R34, R27, !PT ;  /* 0x0000001b221b7209 */ /* 0x000fe20007810000 */
[----:B------:R-:W-:Y:S01]  /*2b40*/  FMUL.FTZ R5, R60, UR10 ;  /* 0x0000000a3c057c20 */ /* 0x000fe20008410000 */
        /* <DEDUP_REMOVED lines=12> */
[----:B------:R-:W-:Y:S01]  /*2c10*/  FMNMX.FTZ R27, R54, R27, !PT ;  /* 0x0000001b361b7209 */ /* 0x000fe20007810000 */
[----:B------:R-:W1:Y:S01]  /*2c20*/  MUFU.TANH R70, R78 ;  /* 0x0000004e00467308 */ /* 0x000e620000002400 */
[----:B---3--:R-:W-:Y:S02]  /*2c30*/  FSEL R58, R74, -INF , P3 ;  /* 0xff8000004a3a7808 */ /* 0x008fe40001800000 */
[----:B------:R-:W-:Y:S02]  /*2c40*/  ISETP.GT.AND P3, PT, R14, 0x68, PT ;  /* 0x000000680e00780c */ /* 0x000fe40003f64270 */
[----:B------:R-:W-:-:S03]  /*2c50*/  FMNMX.FTZ R27, R58, R27, !PT ;  /* 0x0000001b3a1b7209 */ /* 0x000fc60007810000 */
[----:B------:R-:W3:Y:S01]  /*2c60*/  MUFU.TANH R79, R79 ;  /* 0x0000004f004f7308 */ /* 0x000ee20000002400 */
[----:B----4-:R-:W-:Y:S02]  /*2c70*/  FSEL R62, R75, -INF , P2 ;  /* 0xff8000004b3e7808 */ /* 0x010fe40001000000 */
[----:B------:R-:W-:Y:S02]  /*2c80*/  ISETP.GT.AND P2, PT, R14, 0x69, PT ;  /* 0x000000690e00780c */ /* 0x000fe40003f44270 */
[----:B------:R-:W-:-:S03]  /*2c90*/  FMNMX.FTZ R27, R62, R27, !PT ;  /* 0x0000001b3e1b7209 */ /* 0x000fc60007810000 */
[----:B------:R-:W4:Y:S01]  /*2ca0*/  MUFU.TANH R82, R82 ;  /* 0x0000005200527308 */ /* 0x000f220000002400 */
[----:B-1----:R-:W-:Y:S02]  /*2cb0*/  FSEL R70, R70, -INF , P3 ;  /* 0xff80000046467808 */ /* 0x002fe40001800000 */
[----:B------:R-:W-:Y:S02]  /*2cc0*/  ISETP.GT.AND P3, PT, R14, 0x70, PT ;  /* 0x000000700e00780c */ /* 0x000fe40003f64270 */
[----:B------:R-:W-:-:S03]  /*2cd0*/  FMNMX.FTZ R27, R70, R27, !PT ;  /* 0x0000001b461b7209 */ /* 0x000fc60007810000 */
        /* <DEDUP_REMOVED lines=12> */
[----:B------:R-:W-:Y:S01]  /*2da0*/  MUFU.TANH R27, R5 ;  /* 0x00000005001b7308 */ /* 0x000fe20000002400 */
[----:B---3--:R-:W-:Y:S02]  /*2db0*/  FSEL R82, R86, -INF , P3 ;  /* 0xff80000056527808 */ /* 0x008fe40001800000 */
[----:B------:R-:W-:Y:S02]  /*2dc0*/  ISETP.GT.AND P3, PT, R45, 0x1, PT ;  /* 0x000000012d00780c */ /* 0x000fe40003f64270 */
[----:B------:R-:W-:-:S03]  /*2dd0*/  FMNMX.FTZ R31, R82, R31, !PT ;  /* 0x0000001f521f7209 */ /* 0x000fc60007810000 */
[----:B------:R-:W-:Y:S01]  /*2de0*/  MUFU.TANH R2, R2 ;  /* 0x0000000200027308 */ /* 0x000fe20000002400 */
[----:B----4-:R-:W-:-:S04]  /*2df0*/  FSEL R86, R87, -INF , P2 ;  /* 0xff80000057567808 */ /* 0x010fc80001000000 */
[----:B------:R-:W-:-:S03]  /*2e00*/  FMNMX.FTZ R31, R86, R31, !PT ;  /* 0x0000001f561f7209 */ /* 0x000fc60007810000 */
[----:B------:R-:W1:Y:S02]  /*2e10*/  MUFU.TANH R3, R3 ;  /* 0x0000000300037308 */ /* 0x000e640000002400 */
[----:B------:R-:W3:Y:S06]  /*2e20*/  SHFL.BFLY PT, R14, R31, 0x2, 0x1f ;  /* 0x0c401f001f0e7f89 */ /* 0x000eec00000e0000 */
[----:B------:R-:W4:Y:S08]  /*2e30*/  MUFU.TANH R4, R4 ;  /* 0x0000000400047308 */ /* 0x000f300000002400 */
[----:B------:R-:W5:Y:S01]  /*2e40*/  MUFU.TANH R12, R12 ;  /* 0x0000000c000c7308 */ /* 0x000f620000002400 */
[----:B-1----:R-:W-:-:S02]  /*2e50*/  FSEL R3, R3, -INF , P3 ;  /* 0xff80000003037808 */ /* 0x002fc40001800000 */
[----:B------:R-:W-:-:S05]  /*2e60*/  ISETP.GT.AND P3, PT, R45, 0x10, PT ;  /* 0x000000102d00780c */ /* 0x000fca0003f64270 */
[----:B------:R-:W1:Y:S01]  /*2e70*/  MUFU.TANH R13, R13 ;  /* 0x0000000d000d7308 */ /* 0x000e620000002400 */
[----:B---3--:R-:W-:-:S05]  /*2e80*/  FMNMX.FTZ R5, R31, R14, !PT ;  /* 0x0000000e1f057209 */ /* 0x008fca0007810000 */
[----:B------:R-:W3:Y:S02]  /*2e90*/  SHFL.BFLY PT, R14, R5, 0x1, 0x1f ;  /* 0x0c201f00050e7f89 */ /* 0x000ee400000e0000 */
[----:B------:R-:W2:Y:S08]  /*2ea0*/  MUFU.TANH R15, R15 ;  /* 0x0000000f000f7308 */ /* 0x000eb00000002400 */
[----:B------:R-:W2:Y:S08]  /*2eb0*/  MUFU.TANH R20, R20 ;  /* 0x0000001400147308 */ /* 0x000eb00000002400 */
[----:B------:R-:W2:Y:S01]  /*2ec0*/  MUFU.TANH R21, R21 ;  /* 0x0000001500157308 */ /* 0x000ea20000002400 */
[----:B---3--:R-:W-:-:S07]  /*2ed0*/  FMNMX.FTZ R14, R5, R14, !PT ;  /* 0x0000000e050e7209 */ /* 0x008fce0007810000 */
[----:B------:R-:W3:Y:S01]  /*2ee0*/  MUFU.TANH R24, R24 ;  /* 0x0000001800187308 */ /* 0x000ee20000002400 */
[----:B------:R-:W-:Y:S01]  /*2ef0*/  MOV R5, UR4 ;  /* 0x0000000400057c02 */ /* 0x000fe20008000f00 */
[----:B------:R-:W-:Y:S01]  /*2f00*/  USHF.R.S32.HI UR4, URZ, 0x1f, UR37 ;  /* 0x0000001f3f047899 */ /* 0x000fe20008011425 */
[----:B------:R-:W-:-:S03]  /*2f10*/  FSETP.NEU.FTZ.AND P2, PT, R14, -INF , PT ;  /* 0xff8000000e00780b */ /* 0x000fc60003f5d000 */
[----:B------:R-:W-:Y:S01]  /*2f20*/  FMUL.FTZ R31, R14, R5 ;  /* 0x000000050e1f7220 */ /* 0x000fe20000410000 */
[----:B------:R-:W-:Y:S01]  /*2f30*/  ULEA.HI UR4, UR4, UR37, URZ, 0x7 ;  /* 0x0000002504047291 */ /* 0x000fe2000f8f383f */
[----:B------:R-:W3:Y:S03]  /*2f40*/  MUFU.TANH R25, R25 ;  /* 0x0000001900197308 */ /* 0x000ee60000002400 */
[----:B------:R-:W-:Y:S01]  /*2f50*/  FSEL R35, R31, RZ, P2 ;  /* 0x000000ff1f237208 */ /* 0x000fe20001000000 */
[----:B------:R-:W-:Y:S01]  /*2f60*/  USHF.R.S32.HI UR4, URZ, 0x7, UR4 ;  /* 0x000000073f047899 */ /* 0x000fe20008011404 */
[----:B------:R-:W-:-:S03]  /*2f70*/  ISETP.GT.AND P2, PT, R45, RZ, PT ;  /* 0x000000ff2d00720c */ /* 0x000fc60003f44270 */
[-CC-:B------:R-:W-:Y:S01]  /*2f80*/  FFMA.FTZ R181, R96, R5.reuse, -R35.reuse ;  /* 0x0000000560b57223 */ /* 0x180fe20000010823 */
[----:B------:R-:W-:Y:S01]  /*2f90*/  FSEL R94, R2, -INF , P2 ;  /* 0xff800000025e7808 */ /* 0x000fe20001000000 */
[-CC-:B------:R-:W-:Y:S01]  /*2fa0*/  FFMA.FTZ R183, R98, R5.reuse, -R35.reuse ;  /* 0x0000000562b77223 */ /* 0x180fe20000010823 */
[C---:B------:R-:W-:Y:S01]  /*2fb0*/  ISETP.GT.AND P2, PT, R45.reuse, 0x9, PT ;  /* 0x000000092d00780c */ /* 0x040fe20003f44270 */
[-CC-:B------:R-:W-:Y:S01]  /*2fc0*/  FFMA.FTZ R2, R100, R5.reuse, -R35.reuse ;  /* 0x0000000564027223 */ /* 0x180fe20000010823 */
[----:B----4-:R-:W-:Y:S01]  /*2fd0*/  FSEL R96, R4, -INF , P4 ;  /* 0xff80000004607808 */ /* 0x010fe20002000000 */
[--C-:B------:R-:W-:Y:S01]  /*2fe0*/  FFMA.FTZ R177, R102, R5, -R35.reuse ;  /* 0x0000000566b17223 */ /* 0x100fe20000010823 */
[----:B------:R-:W-:Y:S01]  /*2ff0*/  FMNMX.FTZ R31, R94, R3, !PT ;  /* 0x000000035e1f7209 */ /* 0x000fe20007810000 */
[----:B------:R-:W4:Y:S01]  /*3000*/  MUFU.TANH R28, R28 ;  /* 0x0000001c001c7308 */ /* 0x000f220000002400 */
[----:B-----5:R-:W-:Y:S01]  /*3010*/  FSEL R98, R12, -INF , P2 ;  /* 0xff8000000c627808 */ /* 0x020fe20001000000 */
[--C-:B------:R-:W-:Y:S01]  /*3020*/  FFMA.FTZ R4, R106, R5, -R35.reuse ;  /* 0x000000056a047223 */ /* 0x100fe20000010823 */
[----:B------:R-:W-:Y:S01]  /*3030*/  FMNMX.FTZ R31, R96, R31, !PT ;  /* 0x0000001f601f7209 */ /* 0x000fe20007810000 */
[-CC-:B------:R-:W-:Y:S01]  /*3040*/  FFMA.FTZ R179, R110, R5.reuse, -R35.reuse ;  /* 0x000000056eb37223 */ /* 0x180fe20000010823 */
[----:B------:R-:W-:Y:S01]  /*3050*/  ISETP.GT.AND P2, PT, R45, 0x11, PT ;  /* 0x000000112d00780c */ /* 0x000fe20003f44270 */
[--C-:B------:R-:W-:Y:S01]  /*3060*/  FFMA.FTZ R173, R118, R5, -R35.reuse ;  /* 0x0000000576ad7223 */ /* 0x100fe20000010823 */
[----:B-1----:R-:W-:Y:S01]  /*3070*/  FSEL R100, R13, -INF , P3 ;  /* 0xff8000000d647808 */ /* 0x002fe20001800000 */
[----:B------:R-:W1:Y:S01]  /*3080*/  MUFU.TANH R29, R29 ;  /* 0x0000001d001d7308 */ /* 0x000e620000002400 */
[----:B------:R-:W-:Y:S01]  /*3090*/  FMNMX.FTZ R31, R98, R31, !PT ;  /* 0x0000001f621f7209 */ /* 0x000fe20007810000 */
[-CC-:B------:R-:W-:Y:S01]  /*30a0*/  FFMA.FTZ R175, R90, R5.reuse, -R35.reuse ;  /* 0x000000055aaf7223 */ /* 0x180fe20000010823 */
[----:B------:R-:W-:Y:S01]  /*30b0*/  ISETP.GT.AND P3, PT, R45, 0x18, PT ;  /* 0x000000182d00780c */ /* 0x000fe20003f64270 */
[-CC-:B------:R-:W-:Y:S01]  /*30c0*/  FFMA.FTZ R169, R66, R5.reuse, -R35.reuse ;  /* 0x0000000542a97223 */ /* 0x180fe20000010823 */
[----:B--2---:R-:W-:Y:S01]  /*30d0*/  FSEL R102, R15, -INF , P2 ;  /* 0xff8000000f667808 */ /* 0x004fe20001000000 */
[--C-:B------:R-:W-:Y:S01]  /*30e0*/  FFMA.FTZ R171, R52, R5, -R35.reuse ;  /* 0x0000000534ab7223 */ /* 0x100fe20000010823 */
[----:B------:R-:W-:Y:S01]  /*30f0*/  FMNMX.FTZ R31, R100, R31, !PT ;  /* 0x0000001f641f7209 */ /* 0x000fe20007810000 */
[----:B------:R-:W2:Y:S01]  /*3100*/  MUFU.TANH R32, R32 ;  /* 0x0000002000207308 */ /* 0x000ea20000002400 */
[----:B------:R-:W-:Y:S01]  /*3110*/  ISETP.GT.AND P2, PT, R45, 0x19, PT ;  /* 0x000000192d00780c */ /* 0x000fe20003f44270 */
[-CC-:B------:R-:W-:Y:S01]  /*3120*/  FFMA.FTZ R50, R53, R5.reuse, -R35.reuse ;  /* 0x0000000535327223 */ /* 0x180fe20000010823 */
[----:B------:R-:W-:Y:S01]  /*3130*/  FSEL R104, R20, -INF , P3 ;  /* 0xff80000014687808 */ /* 0x000fe20001800000 */
[--C-:B------:R-:W-:Y:S01]  /*3140*/  FFMA.FTZ R20, R114, R5, -R35.reuse ;  /* 0x0000000572147223 */ /* 0x100fe20000010823 */
[----:B------:R-:W-:Y:S01]  /*3150*/  FMNMX.FTZ R31, R102, R31, !PT ;  /* 0x0000001f661f7209 */ /* 0x000fe20007810000 */
[-CC-:B------:R-:W-:Y:S01]  /*3160*/  FFMA.FTZ R161, R42, R5.reuse, -R35.reuse ;  /* 0x000000052aa17223 */ /* 0x180fe20000010823 */
[----:B------:R-:W-:Y:S01]  /*3170*/  ISETP.GT.AND P3, PT, R45, 0x20, PT ;  /* 0x000000202d00780c */ /* 0x000fe20003f64270 */
[----:B------:R-:W5:Y:S01]  /*3180*/  MUFU.TANH R33, R33 ;  /* 0x0000002100217308 */ /* 0x000f620000002400 */
[----:B------:R-:W-:Y:S01]  /*3190*/  FSEL R106, R21, -INF , P2 ;  /* 0xff800000156a7808 */ /* 0x000fe20001000000 */
[--C-:B------:R-:W-:Y:S01]  /*31a0*/  FFMA.FTZ R167, R30, R5, -R35.reuse ;  /* 0x000000051ea77223 */ /* 0x100fe20000010823 */
[----:B------:R-:W-:Y:S01]  /*31b0*/  FMNMX.FTZ R31, R104, R31, !PT ;  /* 0x0000001f681f7209 */ /* 0x000fe20007810000 */
[-CC-:B------:R-:W-:Y:S01]  /*31c0*/  FFMA.FTZ R30, R34, R5.reuse, -R35.reuse ;  /* 0x00000005221e7223 */ /* 0x180fe20000010823 */
[C---:B------:R-:W-:Y:S01]  /*31d0*/  ISETP.GT.AND P2, PT, R45.reuse, 0x21, PT ;  /* 0x000000212d00780c */ /* 0x040fe20003f44270 */
[--C-:B------:R-:W-:Y:S01]  /*31e0*/  FFMA.FTZ R34, R44, R5, -R35.reuse ;  /* 0x000000052c227223 */ /* 0x100fe20000010823 */
[----:B---3--:R-:W-:Y:S01]  /*31f0*/  FSEL R108, R24, -INF , P3 ;  /* 0xff800000186c7808 */ /* 0x008fe20001800000 */
[----:B------:R-:W3:Y:S01]  /*3200*/  MUFU.TANH R36, R36 ;  /* 0x0000002400247308 */ /* 0x000ee20000002400 */
[----:B------:R-:W-:Y:S01]  /*3210*/  FMNMX.FTZ R31, R106, R31, !PT ;  /* 0x0000001f6a1f7209 */ /* 0x000fe20007810000 */
[-CC-:B------:R-:W-:Y:S01]  /*3220*/  FFMA.FTZ R24, R92, R5.reuse, -R35.reuse ;  /* 0x000000055c187223 */ /* 0x180fe20000010823 */
[----:B------:R-:W-:Y:S01]  /*3230*/  ISETP.GT.AND P3, PT, R45, 0x28, PT ;  /* 0x000000282d00780c */ /* 0x000fe20003f64270 */
[-CC-:B------:R-:W-:Y:S01]  /*3240*/  FFMA.FTZ R165, R38, R5.reuse, -R35.reuse ;  /* 0x0000000526a57223 */ /* 0x180fe20000010823 */
[----:B------:R-:W-:Y:S01]  /*3250*/  FSEL R110, R25, -INF , P2 ;  /* 0xff800000196e7808 */ /* 0x000fe20001000000 */
[--C-:B------:R-:W-:Y:S01]  /*3260*/  FFMA.FTZ R26, R26, R5, -R35.reuse ;  /* 0x000000051a1a7223 */ /* 0x100fe20000010823 */
[----:B------:R-:W-:Y:S01]  /*3270*/  FMNMX.FTZ R31, R108, R31, !PT ;  /* 0x0000001f6c1f7209 */ /* 0x000fe20007810000 */
[----:B------:R-:W3:Y:S01]  /*3280*/  MUFU.TANH R37, R37 ;  /* 0x0000002500257308 */ /* 0x000ee20000002400 */
[C---:B------:R-:W-:Y:S01]  /*3290*/  ISETP.GT.AND P2, PT, R45.reuse, 0x29, PT ;  /* 0x000000292d00780c */ /* 0x040fe20003f44270 */
[-CC-:B------:R-:W-:Y:S01]  /*32a0*/  FFMA.FTZ R163, R48, R5.reuse, -R35.reuse ;  /* 0x0000000530a37223 */ /* 0x180fe20000010823 */
[----:B----4-:R-:W-:Y:S01]  /*32b0*/  FSEL R112, R28, -INF , P3 ;  /* 0xff8000001c707808 */ /* 0x010fe20001800000 */
[--C-:B------:R-:W-:Y:S01]  /*32c0*/  FFMA.FTZ R28, R88, R5, -R35.reuse ;  /* 0x00000005581c7223 */ /* 0x100fe20000010823 */
[----:B------:R-:W-:Y:S01]  /*32d0*/  FMNMX.FTZ R31, R110, R31, !PT ;  /* 0x0000001f6e1f7209 */ /* 0x000fe20007810000 */
[-CC-:B------:R-:W-:Y:S01]  /*32e0*/  FFMA.FTZ R38, R54, R5.reuse, -R35.reuse ;  /* 0x0000000536267223 */ /* 0x180fe20000010823 */
[----:B------:R-:W-:Y:S01]  /*32f0*/  ISETP.GT.AND P3, PT, R45, 0x30, PT ;  /* 0x000000302d00780c */ /* 0x000fe20003f64270 */
[----:B------:R-:W4:Y:S01]  /*3300*/  MUFU.TANH R40, R40 ;  /* 0x0000002800287308 */ /* 0x000f220000002400 */
[----:B-1----:R-:W-:Y:S01]  /*3310*/  FSEL R114, R29, -INF , P2 ;  /* 0xff8000001d727808 */ /* 0x002fe20001000000 */
[--C-:B------:R-:W-:Y:S01]  /*3320*/  FFMA.FTZ R157, R58, R5, -R35.reuse ;  /* 0x000000053a9d7223 */ /* 0x100fe20000010823 */
[----:B------:R-:W-:Y:S01]  /*3330*/  FMNMX.FTZ R31, R112, R31, !PT ;  /* 0x0000001f701f7209 */ /* 0x000fe20007810000 */
[-CC-:B------:R-:W-:Y:S01]  /*3340*/  FFMA.FTZ R62, R62, R5.reuse, -R35.reuse ;  /* 0x000000053e3e7223 */ /* 0x180fe20000010823 */
[C---:B------:R-:W-:Y:S01]  /*3350*/  ISETP.GT.AND P2, PT, R45.reuse, 0x31, PT ;  /* 0x000000312d00780c */ /* 0x040fe20003f44270 */
[--C-:B------:R-:W-:Y:S01]  /*3360*/  FFMA.FTZ R70, R70, R5, -R35.reuse ;  /* 0x0000000546467223 */ /* 0x100fe20000010823 */
[----:B--2---:R-:W-:Y:S01]  /*3370*/  FSEL R116, R32, -INF , P3 ;  /* 0xff80000020747808 */ /* 0x004fe20001800000 */
[----:B------:R-:W1:Y:S01]  /*3380*/  MUFU.TANH R41, R41 ;  /* 0x0000002900297308 */ /* 0x000e620000002400 */
[----:B------:R-:W-:Y:S01]  /*3390*/  FMNMX.FTZ R31, R114, R31, !PT ;  /* 0x0000001f721f7209 */ /* 0x000fe20007810000 */
[-CC-:B------:R-:W-:Y:S01]  /*33a0*/  FFMA.FTZ R32, R56, R5.reuse, -R35.reuse ;  /* 0x0000000538207223 */ /* 0x180fe20000010823 */
[----:B------:R-:W-:Y:S01]  /*33b0*/  ISETP.GT.AND P3, PT, R45, 0x38, PT ;  /* 0x000000382d00780c */ /* 0x000fe20003f64270 */
[-CC-:B------:R-:W-:Y:S01]  /*33c0*/  FFMA.FTZ R74, R74, R5.reuse, -R35.reuse ;  /* 0x000000054a4a7223 */ /* 0x180fe20000010823 */
[----:B-----5:R-:W-:Y:S01]  /*33d0*/  FSEL R118, R33, -INF , P2 ;  /* 0xff80000021767808 */ /* 0x020fe20001000000 */
[--C-:B------:R-:W-:Y:S01]  /*33e0*/  FFMA.FTZ R60, R60, R5, -R35.reuse ;  /* 0x000000053c3c7223 */ /* 0x100fe20000010823 */
[----:B------:R-:W-:Y:S01]  /*33f0*/  FMNMX.FTZ R31, R116, R31, !PT ;  /* 0x0000001f741f7209 */ /* 0x000fe20007810000 */
[----:B------:R-:W2:Y:S01]  /*3400*/  MUFU.TANH R61, R61 ;  /* 0x0000003d003d7308 */ /* 0x000ea20000002400 */
[C---:B------:R-:W-:Y:S01]  /*3410*/  ISETP.GT.AND P2, PT, R45.reuse, 0x39, PT ;  /* 0x000000392d00780c */ /* 0x040fe20003f44270 */
[-CC-:B------:R-:W-:Y:S01]  /*3420*/  FFMA.FTZ R78, R78, R5.reuse, -R35.reuse ;  /* 0x000000054e4e7223 */ /* 0x180fe20000010823 */
[----:B---3--:R-:W-:Y:S01]  /*3430*/  FSEL R120, R36, -INF , P3 ;  /* 0xff80000024787808 */ /* 0x008fe20001800000 */
[--C-:B------:R-:W-:Y:S01]  /*3440*/  FFMA.FTZ R36, R46, R5, -R35.reuse ;  /* 0x000000052e247223 */ /* 0x100fe20000010823 */
[----:B------:R-:W-:Y:S01]  /*3450*/  FMNMX.FTZ R31, R118, R31, !PT ;  /* 0x0000001f761f7209 */ /* 0x000fe20007810000 */
[-CC-:B------:R-:W-:Y:S01]  /*3460*/  FFMA.FTZ R82, R82, R5.reuse, -R35.reuse ;  /* 0x0000000552527223 */ /* 0x180fe20000010823 */
[----:B------:R-:W-:Y:S01]  /*3470*/  ISETP.GT.AND P3, PT, R45, 0x40, PT ;  /* 0x000000402d00780c */ /* 0x000fe20003f64270 */
[----:B------:R-:W3:Y:S01]  /*3480*/  MUFU.TANH R64, R64 ;  /* 0x0000004000407308 */ /* 0x000ee20000002400 */
[----:B------:R-:W-:Y:S01]  /*3490*/  FSEL R92, R37, -INF , P2 ;  /* 0xff800000255c7808 */ /* 0x000fe20001000000 */
[----:B------:R-:W-:Y:S01]  /*34a0*/  FFMA.FTZ R35, R86, R5, -R35 ;  /* 0x0000000556237223 */ /* 0x000fe20000010823 */
[----:B------:R-:W-:Y:S01]  /*34b0*/  FMNMX.FTZ R31, R120, R31, !PT ;  /* 0x0000001f781f7209 */ /* 0x000fe20007810000 */
[----:B------:R-:W-:Y:S01]  /*34c0*/  UISETP.LT.AND UP0, UPT, URZ, UR4, UPT ;  /* 0x000000043f00728c */ /* 0x000fe2000bf01270 */
[----:B------:R-:W-:-:S02]  /*34d0*/  ISETP.GT.AND P2, PT, R45, 0x41, PT ;  /* 0x000000412d00780c */ /* 0x000fc40003f44270 */
[----:B----4-:R-:W-:Y:S01]  /*34e0*/  FSEL R40, R40, -INF , P3 ;  /* 0xff80000028287808 */ /* 0x010fe20001800000 */
[----:B------:R-:W4:Y:S01]  /*34f0*/  MUFU.TANH R65, R65 ;  /* 0x0000004100417308 */ /* 0x000f220000002400 */
[----:B------:R-:W-:Y:S01]  /*3500*/  FMNMX.FTZ R31, R92, R31, !PT ;  /* 0x0000001f5c1f7209 */ /* 0x000fe20007810000 */
[----:B------:R-:W-:Y:S01]  /*3510*/  USEL UR47, URZ, UR4, !UP0 ;  /* 0x000000043f2f7287 */ /* 0x000fe2000c000000 */
[----:B------:R-:W-:Y:S02]  /*3520*/  ISETP.GT.AND P3, PT, R45, 0x48, PT ;  /* 0x000000482d00780c */ /* 0x000fe40003f64270 */
[----:B-1----:R-:W-:Y:S01]  /*3530*/  FSEL R90, R41, -INF , P2 ;  /* 0xff800000295a7808 */ /* 0x002fe20001000000 */
[----:B------:R-:W-:Y:S01]  /*3540*/  UISETP.GE.AND UP0, UPT, UR7, UR47, UPT ;  /* 0x0000002f0700728c */ /* 0x000fe2000bf06270 */
[----:B------:R-:W-:Y:S01]  /*3550*/  FMNMX.FTZ R31, R40, R31, !PT ;  /* 0x0000001f281f7209 */ /* 0x000fe20007810000 */
[----:B------:R-:W1:Y:S01]  /*3560*/  MUFU.TANH R68, R68 ;  /* 0x0000004400447308 */ /* 0x000e620000002400 */
[----:B------:R-:W-:-:S02]  /*3570*/  ISETP.GT.AND P2, PT, R45, 0x49, PT ;  /* 0x000000492d00780c */ /* 0x000fc40003f44270 */
[----:B------:R-:W-:Y:S02]  /*3580*/  FSEL R122, R27, -INF , P3 ;  /* 0xff8000001b7a7808 */ /* 0x000fe40001800000 */
[----:B------:R-:W-:Y:S02]  /*3590*/  FMNMX.FTZ R31, R90, R31, !PT ;  /* 0x0000001f5a1f7209 */ /* 0x000fe40007810000 */
[----:B------:R-:W-:Y:S01]  /*35a0*/  ISETP.GT.AND P3, PT, R45, 0x50, PT ;  /* 0x000000502d00780c */ /* 0x000fe20003f64270 */
[----:B------:R-:W5:Y:S01]  /*35b0*/  MUFU.TANH R69, R69 ;  /* 0x0000004500457308 */ /* 0x000f620000002400 */
[----:B--2---:R-:W-:Y:S02]  /*35c0*/  FSEL R88, R61, -INF , P2 ;  /* 0xff8000003d587808 */ /* 0x004fe40001000000 */
[----:B------:R-:W-:Y:S02]  /*35d0*/  FMNMX.FTZ R31, R122, R31, !PT ;  /* 0x0000001f7a1f7209 */ /* 0x000fe40007810000 */
[----:B------:R-:W-:-:S02]  /*35e0*/  ISETP.GT.AND P2, PT, R45, 0x51, PT ;  /* 0x000000512d00780c */ /* 0x000fc40003f44270 */
[----:B---3--:R-:W-:Y:S01]  /*35f0*/  FSEL R64, R64, -INF , P3 ;  /* 0xff80000040407808 */ /* 0x008fe20001800000 */
[----:B------:R-:W2:Y:S01]  /*3600*/  MUFU.TANH R72, R72 ;  /* 0x0000004800487308 */ /* 0x000ea20000002400 */
[----:B------:R-:W-:Y:S02]  /*3610*/  FMNMX.FTZ R31, R88, R31, !PT ;  /* 0x0000001f581f7209 */ /* 0x000fe40007810000 */
[----:B------:R-:W-:Y:S02]  /*3620*/  ISETP.GT.AND P3, PT, R45, 0x58, PT ;  /* 0x000000582d00780c */ /* 0x000fe40003f64270 */
[----:B----4-:R-:W-:Y:S02]  /*3630*/  FSEL R66, R65, -INF , P2 ;  /* 0xff80000041427808 */ /* 0x010fe40001000000 */
[----:B------:R-:W-:Y:S01]  /*3640*/  FMNMX.FTZ R31, R64, R31, !PT ;  /* 0x0000001f401f7209 */ /* 0x000fe20007810000 */
[----:B------:R-:W3:Y:S01]  /*3650*/  MUFU.TANH R73, R73 ;  /* 0x0000004900497308 */ /* 0x000ee20000002400 */
[----:B------:R-:W-:-:S02]  /*3660*/  ISETP.GT.AND P2, PT, R45, 0x59, PT ;  /* 0x000000592d00780c */ /* 0x000fc40003f44270 */
[----:B-1----:R-:W-:Y:S02]  /*3670*/  FSEL R68, R68, -INF , P3 ;  /* 0xff80000044447808 */ /* 0x002fe40001800000 */
[----:B------:R-:W-:Y:S02]  /*3680*/  FMNMX.FTZ R31, R66, R31, !PT ;  /* 0x0000001f421f7209 */ /* 0x000fe40007810000 */
[----:B------:R-:W-:Y:S01]  /*3690*/  ISETP.GT.AND P3, PT, R45, 0x60, PT ;  /* 0x000000602d00780c */ /* 0x000fe20003f64270 */
[----:B------:R-:W1:Y:S01]  /*36a0*/  MUFU.TANH R76, R76 ;  /* 0x0000004c004c7308 */ /* 0x000e620000002400 */
[----:B-----5:R-:W-:Y:S02]  /*36b0*/  FSEL R56, R69, -INF , P2 ;  /* 0xff80000045387808 */ /* 0x020fe40001000000 */
[----:B------:R-:W-:Y:S02]  /*36c0*/  FMNMX.FTZ R31, R68, R31, !PT ;  /* 0x0000001f441f7209 */ /* 0x000fe40007810000 */
[----:B------:R-:W-:-:S02]  /*36d0*/  ISETP.GT.AND P2, PT, R45, 0x61, PT ;  /* 0x000000612d00780c */ /* 0x000fc40003f44270 */
[----:B--2---:R-:W-:Y:S01]  /*36e0*/  FSEL R72, R72, -INF , P3 ;  /* 0xff80000048487808 */ /* 0x004fe20001800000 */
[----:B------:R-:W2:Y:S01]  /*36f0*/  MUFU.TANH R77, R77 ;  /* 0x0000004d004d7308 */ /* 0x000ea20000002400 */
[----:B------:R-:W-:Y:S02]  /*3700*/  FMNMX.FTZ R31, R56, R31, !PT ;  /* 0x0000001f381f7209 */ /* 0x000fe40007810000 */
[----:B------:R-:W-:Y:S02]  /*3710*/  ISETP.GT.AND P3, PT, R45, 0x68, PT ;  /* 0x000000682d00780c */ /* 0x000fe40003f64270 */
[----:B---3--:R-:W-:Y:S02]  /*3720*/  FSEL R52, R73, -INF , P2 ;  /* 0xff80000049347808 */ /* 0x008fe40001000000 */
[----:B------:R-:W-:Y:S01]  /*3730*/  FMNMX.FTZ R31, R72, R31, !PT ;  /* 0x0000001f481f7209 */ /* 0x000fe20007810000 */
[----:B------:R-:W3:Y:S01]  /*3740*/  MUFU.TANH R80, R80 ;  /* 0x0000005000507308 */ /* 0x000ee20000002400 */
[----:B------:R-:W-:-:S02]  /*3750*/  ISETP.GT.AND P2, PT, R45, 0x69, PT ;  /* 0x000000692d00780c */ /* 0x000fc40003f44270 */
[----:B-1----:R-:W-:Y:S02]  /*3760*/  FSEL R76, R76, -INF , P3 ;  /* 0xff8000004c4c7808 */ /* 0x002fe40001800000 */
[----:B------:R-:W-:Y:S02]  /*3770*/  FMNMX.FTZ R31, R52, R31, !PT ;  /* 0x0000001f341f7209 */ /* 0x000fe40007810000 */
[----:B------:R-:W-:Y:S01]  /*3780*/  ISETP.GT.AND P3, PT, R45, 0x70, PT ;  /* 0x000000702d00780c */ /* 0x000fe20003f64270 */
[----:B------:R-:W1:Y:S01]  /*3790*/  MUFU.TANH R81, R81 ;  /* 0x0000005100517308 */ /* 0x000e620000002400 */
[----:B--2---:R-:W-:Y:S02]  /*37a0*/  FSEL R46, R77, -INF , P2 ;  /* 0xff8000004d2e7808 */ /* 0x004fe40001000000 */
[----:B------:R-:W-:Y:S02]  /*37b0*/  FMNMX.FTZ R31, R76, R31, !PT ;  /* 0x0000001f4c1f7209 */ /* 0x000fe40007810000 */
[----:B------:R-:W-:-:S02]  /*37c0*/  ISETP.GT.AND P2, PT, R45, 0x71, PT ;  /* 0x000000712d00780c */ /* 0x000fc40003f44270 */
[----:B------:R-:W-:Y:S01]  /*37d0*/  FMNMX.FTZ R31, R46, R31, !PT ;  /* 0x0000001f2e1f7209 */ /* 0x000fe20007810000 */
[----:B------:R-:W2:Y:S01]  /*37e0*/  MUFU.TANH R84, R84 ;  /* 0x0000005400547308 */ /* 0x000ea20000002400 */
[----:B---3--:R-:W-:Y:S02]  /*37f0*/  FSEL R80, R80, -INF , P3 ;  /* 0xff80000050507808 */ /* 0x008fe40001800000 */
[----:B------:R-:W-:Y:S02]  /*3800*/  ISETP.GT.AND P3, PT, R45, 0x78, PT ;  /* 0x000000782d00780c */ /* 0x000fe40003f64270 */
[----:B------:R-:W-:-:S03]  /*3810*/  FMNMX.FTZ R31, R80, R31, !PT ;  /* 0x0000001f501f7209 */ /* 0x000fc60007810000 */
[----:B------:R-:W3:Y:S01]  /*3820*/  MUFU.TANH R85, R85 ;  /* 0x0000005500557308 */ /* 0x000ee20000002400 */
[----:B-1----:R-:W-:Y:S02]  /*3830*/  FSEL R124, R81, -INF , P2 ;  /* 0xff800000517c7808 */ /* 0x002fe40001000000 */
[----:B------:R-:W-:Y:S02]  /*3840*/  ISETP.GT.AND P2, PT, R45, 0x79, PT ;  /* 0x000000792d00780c */ /* 0x000fe40003f44270 */
[----:B------:R-:W-:-:S03]  /*3850*/  FMNMX.FTZ R31, R124, R31, !PT ;  /* 0x0000001f7c1f7209 */ /* 0x000fc60007810000 */
[----:B------:R-:W-:Y:S01]  /*3860*/  MUFU.EX2 R181, R181 ;  /* 0x000000b500b57308 */ /* 0x000fe20000000800 */
[----:B--2---:R-:W-:-:S04]  /*3870*/  FSEL R84, R84, -INF , P3 ;  /* 0xff80000054547808 */ /* 0x004fc80001800000 */
[----:B------:R-:W-:-:S03]  /*3880*/  FMNMX.FTZ R31, R84, R31, !PT ;  /* 0x0000001f541f7209 */ /* 0x000fc60007810000 */
[----:B------:R-:W1:Y:S01]  /*3890*/  MUFU.EX2 R50, R50 ;  /* 0x0000003200327308 */ /* 0x000e620000000800 */
[----:B---3--:R-:W-:-:S04]  /*38a0*/  FSEL R126, R85, -INF , P2 ;  /* 0xff800000557e7808 */ /* 0x008fc80001000000 */
[----:B------:R-:W-:-:S03]  /*38b0*/  FMNMX.FTZ R31, R126, R31, !PT ;  /* 0x0000001f7e1f7209 */ /* 0x000fc60007810000 */
[----:B------:R-:W2:Y:S02]  /*38c0*/  MUFU.EX2 R183, R183 ;  /* 0x000000b700b77308 */ /* 0x000ea40000000800 */
[----:B------:R-:W3:Y:S06]  /*38d0*/  SHFL.BFLY PT, R12, R31, 0x2, 0x1f ;  /* 0x0c401f001f0c7f89 */ /* 0x000eec00000e0000 */
[----:B------:R-:W4:Y:S01]  /*38e0*/  MUFU.EX2 R2, R2 ;  /* 0x0000000200027308 */ /* 0x000f220000000800 */
[----:B-1----:R-:W-:Y:S01]  /*38f0*/  FADD.FTZ R42, R181, R50 ;  /* 0x00000032b52a7221 */ /* 0x002fe20000010000 */
[----:B------:R-:W-:-:S06]  /*3900*/  F2FP.F16.F32.PACK_AB R181, R50, R181 ;  /* 0x000000b532b5723e */ /* 0x000fcc00000000ff */
[----:B------:R-:W1:Y:S08]  /*3910*/  MUFU.EX2 R177, R177 ;  /* 0x000000b100b17308 */ /* 0x000e700000000800 */
[----:B------:R-:W5:Y:S01]  /*3920*/  MUFU.EX2 R4, R4 ;  /* 0x0000000400047308 */ /* 0x000f620000000800 */
[----:B---3--:R-:W-:-:S05]  /*3930*/  FMNMX.FTZ R13, R31, R12, !PT ;  /* 0x0000000c1f0d7209 */ /* 0x008fca0007810000 */
[----:B------:R-:W3:Y:S02]  /*3940*/  SHFL.BFLY PT, R12, R13, 0x1, 0x1f ;  /* 0x0c201f000d0c7f89 */ /* 0x000ee400000e0000 */
[----:B------:R-:W5:Y:S08]  /*3950*/  MUFU.EX2 R179, R179 ;  /* 0x000000b300b37308 */ /* 0x000f700000000800 */
[----:B------:R-:W-:Y:S08]  /*3960*/  MUFU.EX2 R20, R20 ;  /* 0x0000001400147308 */ /* 0x000ff00000000800 */
[----:B------:R-:W-:Y:S01]  /*3970*/  MUFU.EX2 R173, R173 ;  /* 0x000000ad00ad7308 */ /* 0x000fe20000000800 */
[----:B---3--:R-:W-:-:S07]  /*3980*/  FMNMX.FTZ R12, R13, R12, !PT ;  /* 0x0000000c0d0c7209 */ /* 0x008fce0007810000 */
[----:B------:R-:W-:Y:S01]  /*3990*/  MUFU.EX2 R24, R24 ;  /* 0x0000001800187308 */ /* 0x000fe20000000800 */
[C---:B------:R-:W-:Y:S01]  /*39a0*/  FSETP.NEU.FTZ.AND P2, PT, R12.reuse, -INF , PT ;  /* 0xff8000000c00780b */ /* 0x040fe20003f5d000 */
[----:B------:R-:W-:-:S06]  /*39b0*/  FMUL.FTZ R13, R12, R5 ;  /* 0x000000050c0d7220 */ /* 0x000fcc0000410000 */
[----:B------:R-:W-:Y:S01]  /*39c0*/  MUFU.EX2 R175, R175 ;  /* 0x000000af00af7308 */ /* 0x000fe20000000800 */
[----:B------:R-:W-:Y:S02]  /*39d0*/  FSEL R13, R13, RZ, P2 ;  /* 0x000000ff0d0d7208 */ /* 0x000fe40001000000 */
[----:B------:R-:W-:-:S03]  /*39e0*/  PLOP3.LUT P2, PT, PT, PT, UP0, 0x80, 0x0 ;  /* 0x000000000000781c */ /* 0x000fc60003f4f008 */
        /* <DEDUP_REMOVED lines=13> */
[----:B------:R-:W3:Y:S01]  /*3ac0*/  MUFU.EX2 R94, R94 ;  /* 0x0000005e005e7308 */ /* 0x000ee20000000800 */
[----:B--2---:R-:W-:Y:S01]  /*3ad0*/  FADD.FTZ R3, R183, R42 ;  /* 0x0000002ab7037221 */ /* 0x004fe20000010000 */
[-CC-:B------:R-:W-:Y:S01]  /*3ae0*/  FFMA.FTZ R116, R116, R5.reuse, -R13.reuse ;  /* 0x0000000574747223 */ /* 0x180fe2000001080d */
[-CC-:B------:R-:W-:Y:S01]  /*3af0*/  FFMA.FTZ R118, R118, R5.reuse, -R13.reuse ;  /* 0x0000000576767223 */ /* 0x180fe2000001080d */
[-C--:B------:R-:W-:Y:S01]  /*3b00*/  FFMA.FTZ R120, R120, R5.reuse, -R13 ;  /* 0x0000000578787223 */ /* 0x080fe2000001080d */
[----:B----4-:R-:W-:Y:S01]  /*3b10*/  FADD.FTZ R42, R2, R3 ;  /* 0x00000003022a7221 */ /* 0x010fe20000010000 */
[-CC-:B------:R-:W-:Y:S01]  /*3b20*/  FFMA.FTZ R92, R92, R5.reuse, -R13.reuse ;  /* 0x000000055c5c7223 */ /* 0x180fe2000001080d */
[-CC-:B------:R-:W-:Y:S01]  /*3b30*/  FFMA.FTZ R40, R40, R5.reuse, -R13.reuse ;  /* 0x0000000528287223 */ /* 0x180fe2000001080d */
[----:B------:R-:W2:Y:S01]  /*3b40*/  MUFU.EX2 R96, R96 ;  /* 0x0000006000607308 */ /* 0x000ea20000000800 */
[----:B-1----:R-:W-:Y:S01]  /*3b50*/  FADD.FTZ R3, R177, R42 ;  /* 0x0000002ab1037221 */ /* 0x002fe20000010000 */
[-CC-:B------:R-:W-:Y:S01]  /*3b60*/  FFMA.FTZ R90, R90, R5.reuse, -R13.reuse ;  /* 0x000000055a5a7223 */ /* 0x180fe2000001080d */
[-CC-:B------:R-:W-:Y:S01]  /*3b70*/  FFMA.FTZ R122, R122, R5.reuse, -R13.reuse ;  /* 0x000000057a7a7223 */ /* 0x180fe2000001080d */
[-C--:B------:R-:W-:Y:S01]  /*3b80*/  FFMA.FTZ R88, R88, R5.reuse, -R13 ;  /* 0x0000000558587223 */ /* 0x080fe2000001080d */
[----:B-----5:R-:W-:Y:S01]  /*3b90*/  FADD.FTZ R42, R4, R3 ;  /* 0x00000003042a7221 */ /* 0x020fe20000010000 */
[-CC-:B------:R-:W-:Y:S01]  /*3ba0*/  FFMA.FTZ R64, R64, R5.reuse, -R13.reuse ;  /* 0x0000000540407223 */ /* 0x180fe2000001080d */
[-C--:B------:R-:W-:Y:S01]  /*3bb0*/  FFMA.FTZ R66, R66, R5.reuse, -R13 ;  /* 0x0000000542427223 */ /* 0x080fe2000001080d */
[----:B------:R-:W1:Y:S01]  /*3bc0*/  MUFU.EX2 R21, R98 ;  /* 0x0000006200157308 */ /* 0x000e620000000800 */
[----:B------:R-:W-:Y:S01]  /*3bd0*/  FADD.FTZ R39, R179, R42 ;  /* 0x0000002ab3277221 */ /* 0x000fe20000010000 */
[----:B---3--:R-:W-:Y:S01]  /*3be0*/  FADD.FTZ R3, R94, R15 ;  /* 0x0000000f5e037221 */ /* 0x008fe20000010000 */
[----:B------:R-:W-:Y:S01]  /*3bf0*/  FFMA.FTZ R68, R68, R5, -R13 ;  /* 0x0000000544447223 */ /* 0x000fe2000001080d */
[----:B------:R-:W-:Y:S01]  /*3c00*/  F2FP.F16.F32.PACK_AB R183, R2, R183 ;  /* 0x000000b702b7723e */ /* 0x000fe200000000ff */
[----:B------:R-:W-:Y:S01]  /*3c10*/  FADD.FTZ R44, R20, R39 ;  /* 0x00000027142c7221 */ /* 0x000fe20000010000 */
[-CC-:B------:R-:W-:Y:S01]  /*3c20*/  FFMA.FTZ R56, R56, R5.reuse, -R13.reuse ;  /* 0x0000000538387223 */ /* 0x180fe2000001080d */
[-C--:B------:R-:W-:Y:S01]  /*3c30*/  FFMA.FTZ R72, R72, R5.reuse, -R13 ;  /* 0x0000000548487223 */ /* 0x080fe2000001080d */
[----:B------:R-:W3:Y:S01]  /*3c40*/  MUFU.EX2 R100, R100 ;  /* 0x0000006400647308 */ /* 0x000ee20000000800 */
[----:B--2---:R-:W-:Y:S01]  /*3c50*/  FADD.FTZ R42, R96, R3 ;  /* 0x00000003602a7221 */ /* 0x004fe20000010000 */
[----:B------:R-:W-:Y:S01]  /*3c60*/  FADD.FTZ R41, R173, R44 ;  /* 0x0000002cad297221 */ /* 0x000fe20000010000 */
[-CC-:B------:R-:W-:Y:S01]  /*3c70*/  FFMA.FTZ R52, R52, R5.reuse, -R13.reuse ;  /* 0x0000000534347223 */ /* 0x180fe2000001080d */
[-CC-:B------:R-:W-:Y:S01]  /*3c80*/  FFMA.FTZ R76, R76, R5.reuse, -R13.reuse ;  /* 0x000000054c4c7223 */ /* 0x180fe2000001080d */
[-C--:B------:R-:W-:Y:S01]  /*3c90*/  FFMA.FTZ R46, R46, R5.reuse, -R13 ;  /* 0x000000052e2e7223 */ /* 0x080fe2000001080d */
[----:B------:R-:W-:Y:S01]  /*3ca0*/  FADD.FTZ R44, R24, R41 ;  /* 0x00000029182c7221 */ /* 0x000fe20000010000 */
[-CC-:B------:R-:W-:Y:S01]  /*3cb0*/  FFMA.FTZ R80, R80, R5.reuse, -R13.reuse ;  /* 0x0000000550507223 */ /* 0x180fe2000001080d */
[----:B------:R2:W4:Y:S01]  /*3cc0*/  MUFU.EX2 R25, R102 ;  /* 0x0000006600197308 */ /* 0x0005220000000800 */
[----:B-1----:R-:W-:Y:S01]  /*3cd0*/  FADD.FTZ R3, R21, R42 ;  /* 0x0000002a15037221 */ /* 0x002fe20000010000 */
[----:B------:R-:W-:Y:S01]  /*3ce0*/  FADD.FTZ R41, R175, R44 ;  /* 0x0000002caf297221 */ /* 0x000fe20000010000 */
[-CC-:B------:R-:W-:Y:S01]  /*3cf0*/  FFMA.FTZ R124, R124, R5.reuse, -R13.reuse ;  /* 0x000000057c7c7223 */ /* 0x180fe2000001080d */
[-CC-:B------:R-:W-:Y:S01]  /*3d00*/  FFMA.FTZ R84, R84, R5.reuse, -R13.reuse ;  /* 0x0000000554547223 */ /* 0x180fe2000001080d */
[----:B------:R-:W-:Y:S01]  /*3d10*/  FFMA.FTZ R126, R126, R5, -R13 ;  /* 0x000000057e7e7223 */ /* 0x000fe2000001080d */
[----:B------:R-:W-:Y:S01]  /*3d20*/  F2FP.F16.F32.PACK_AB R180, R15, R94 ;  /* 0x0000005e0fb4723e */ /* 0x000fe200000000ff */
[----:B------:R-:W-:Y:S01]  /*3d30*/  IMAD.MOV.U32 R98, RZ, RZ, R151 ;  /* 0x000000ffff627224 */ /* 0x000fe200078e0097 */
[----:B------:R-:W1:Y:S01]  /*3d40*/  MUFU.EX2 R28, R28 ;  /* 0x0000001c001c7308 */ /* 0x000e620000000800 */
[----:B---3--:R-:W-:Y:S01]  /*3d50*/  FADD.FTZ R42, R100, R3 ;  /* 0x00000003642a7221 */ /* 0x008fe20000010000 */
[----:B------:R-:W-:Y:S01]  /*3d60*/  F2FP.F16.F32.PACK_AB R182, R21, R96 ;  /* 0x0000006015b6723e */ /* 0x000fe200000000ff */
[--C-:B--2---:R-:W-:Y:S01]  /*3d70*/  IMAD.MOV.U32 R102, RZ, RZ, R151.reuse ;  /* 0x000000ffff667224 */ /* 0x104fe200078e0097 */
[----:B------:R-:W-:Y:S01]  /*3d80*/  F2FP.F16.F32.PACK_AB R177, R4, R177 ;  /* 0x000000b104b1723e */ /* 0x000fe200000000ff */
[----:B------:R-:W-:Y:S01]  /*3d90*/  IMAD.MOV.U32 R96, RZ, RZ, R151 ;  /* 0x000000ffff607224 */ /* 0x000fe200078e0097 */
[----:B------:R-:W-:-:S02]  /*3da0*/  F2FP.F16.F32.PACK_AB R179, R20, R179 ;  /* 0x000000b314b3723e */ /* 0x000fc400000000ff */
[----:B------:R-:W2:Y:S01]  /*3db0*/  MUFU.EX2 R104, R104 ;  /* 0x0000006800687308 */ /* 0x000ea20000000800 */
[C---:B----4-:R-:W-:Y:S01]  /*3dc0*/  FADD.FTZ R3, R25.reuse, R42 ;  /* 0x0000002a19037221 */ /* 0x050fe20000010000 */
[----:B------:R-:W-:Y:S02]  /*3dd0*/  F2FP.F16.F32.PACK_AB R176, R25, R100 ;  /* 0x0000006419b0723e */ /* 0x000fe400000000ff */
[----:B------:R-:W-:Y:S02]  /*3de0*/  F2FP.F16.F32.PACK_AB R173, R24, R173 ;  /* 0x000000ad18ad723e */ /* 0x000fe400000000ff */
[----:B------:R-:W-:Y:S02]  /*3df0*/  MOV R100, R151 ;  /* 0x0000009700647202 */ /* 0x000fe40000000f00 */
[----:B------:R-:W3:Y:S01]  /*3e00*/  MUFU.EX2 R169, R169 ;  /* 0x000000a900a97308 */ /* 0x000ee20000000800 */
[C---:B-1----:R-:W-:Y:S01]  /*3e10*/  FADD.FTZ R44, R28.reuse, R41 ;  /* 0x000000291c2c7221 */ /* 0x042fe20000010000 */
[----:B------:R-:W-:-:S02]  /*3e20*/  F2FP.F16.F32.PACK_AB R175, R28, R175 ;  /* 0x000000af1caf723e */ /* 0x000fc400000000ff */
[----:B------:R-:W-:-:S04]  /*3e30*/  MOV R94, R151 ;  /* 0x00000097005e7202 */ /* 0x000fc80000000f00 */
[----:B------:R1:W4:Y:S01]  /*3e40*/  MUFU.EX2 R27, R106 ;  /* 0x0000006a001b7308 */ /* 0x0003220000000800 */
[----:B--2---:R-:W-:-:S07]  /*3e50*/  FADD.FTZ R42, R104, R3 ;  /* 0x00000003682a7221 */ /* 0x004fce0000010000 */
[----:B------:R-:W2:Y:S01]  /*3e60*/  MUFU.EX2 R32, R32 ;  /* 0x0000002000207308 */ /* 0x000ea20000000800 */
[----:B---3--:R-:W-:Y:S01]  /*3e70*/  FADD.FTZ R43, R169, R44 ;  /* 0x0000002ca92b7221 */ /* 0x008fe20000010000 */
[----:B-1----:R-:W-:-:S06]  /*3e80*/  MOV R106, R151 ;  /* 0x00000097006a7202 */ /* 0x002fcc0000000f00 */
[----:B------:R-:W1:Y:S01]  /*3e90*/  MUFU.EX2 R108, R108 ;  /* 0x0000006c006c7308 */ /* 0x000e620000000800 */
[C---:B----4-:R-:W-:Y:S01]  /*3ea0*/  FADD.FTZ R3, R27.reuse, R42 ;  /* 0x0000002a1b037221 */ /* 0x050fe20000010000 */
[----:B------:R-:W-:Y:S01]  /*3eb0*/  F2FP.F16.F32.PACK_AB R178, R27, R104 ;  /* 0x000000681bb2723e */ /* 0x000fe200000000ff */
[----:B------:R-:W-:-:S05]  /*3ec0*/  IMAD.MOV.U32 R104, RZ, RZ, R151 ;  /* 0x000000ffff687224 */ /* 0x000fca00078e0097 */
[----:B------:R-:W3:Y:S01]  /*3ed0*/  MUFU.EX2 R171, R171 ;  /* 0x000000ab00ab7308 */ /* 0x000ee20000000800 */
[C---:B--2---:R-:W-:Y:S01]  /*3ee0*/  FADD.FTZ R44, R32.reuse, R43 ;  /* 0x0000002b202c7221 */ /* 0x044fe20000010000 */
[----:B------:R-:W-:-:S06]  /*3ef0*/  F2FP.F16.F32.PACK_AB R169, R32, R169 ;  /* 0x000000a920a9723e */ /* 0x000fcc00000000ff */
[----:B------:R2:W4:Y:S01]  /*3f00*/  MUFU.EX2 R29, R110 ;  /* 0x0000006e001d7308 */ /* 0x0005220000000800 */
[----:B-1----:R-:W-:-:S07]  /*3f10*/  FADD.FTZ R42, R108, R3 ;  /* 0x000000036c2a7221 */ /* 0x002fce0000010000 */
[----:B------:R-:W1:Y:S01]  /*3f20*/  MUFU.EX2 R36, R36 ;  /* 0x0000002400247308 */ /* 0x000e620000000800 */
[----:B---3--:R-:W-:Y:S01]  /*3f30*/  FADD.FTZ R43, R171, R44 ;  /* 0x0000002cab2b7221 */ /* 0x008fe20000010000 */
[----:B--2---:R-:W-:-:S06]  /*3f40*/  IMAD.MOV.U32 R110, RZ, RZ, R151 ;  /* 0x000000ffff6e7224 */ /* 0x004fcc00078e0097 */
[----:B------:R-:W2:Y:S01]  /*3f50*/  MUFU.EX2 R112, R112 ;  /* 0x0000007000707308 */ /* 0x000ea20000000800 */
[C---:B----4-:R-:W-:Y:S01]  /*3f60*/  FADD.FTZ R3, R29.reuse, R42 ;  /* 0x0000002a1d037221 */ /* 0x050fe20000010000 */
[----:B------:R-:W-:Y:S01]  /*3f70*/  F2FP.F16.F32.PACK_AB R172, R29, R108 ;  /* 0x0000006c1dac723e */ /* 0x000fe200000000ff */
[----:B------:R-:W-:-:S05]  /*3f80*/  IMAD.MOV.U32 R108, RZ, RZ, R151 ;  /* 0x000000ffff6c7224 */ /* 0x000fca00078e0097 */
[----:B------:R-:W3:Y:S01]  /*3f90*/  MUFU.EX2 R165, R165 ;  /* 0x000000a500a57308 */ /* 0x000ee20000000800 */
[C---:B-1----:R-:W-:Y:S01]  /*3fa0*/  FADD.FTZ R42, R36.reuse, R43 ;  /* 0x0000002b242a7221 */ /* 0x042fe20000010000 */
[----:B------:R-:W-:-:S06]  /*3fb0*/  F2FP.F16.F32.PACK_AB R171, R36, R171 ;  /* 0x000000ab24ab723e */ /* 0x000fcc00000000ff */
[----:B------:R1:W4:Y:S01]  /*3fc0*/  MUFU.EX2 R31, R114 ;  /* 0x00000072001f7308 */ /* 0x0003220000000800 */
[----:B--2---:R-:W-:-:S07]  /*3fd0*/  FADD.FTZ R0, R112, R3 ;  /* 0x0000000370007221 */ /* 0x004fce0000010000 */
[----:B------:R-:W2:Y:S01]  /*3fe0*/  MUFU.EX2 R26, R26 ;  /* 0x0000001a001a7308 */ /* 0x000ea20000000800 */
[----:B---3--:R-:W-:Y:S01]  /*3ff0*/  FADD.FTZ R45, R165, R42 ;  /* 0x0000002aa52d7221 */ /* 0x008fe20000010000 */
[----:B-1----:R-:W-:-:S06]  /*4000*/  IMAD.MOV.U32 R114, RZ, RZ, R151 ;  /* 0x000000ffff727224 */ /* 0x002fcc00078e0097 */
[----:B------:R-:W1:Y:S01]  /*4010*/  MUFU.EX2 R116, R116 ;  /* 0x0000007400747308 */ /* 0x000e620000000800 */
[C---:B----4-:R-:W-:Y:S01]  /*4020*/  FADD.FTZ R3, R31.reuse, R0 ;  /* 0x000000001f037221 */ /* 0x050fe20000010000 */
[----:B------:R-:W-:Y:S02]  /*4030*/  F2FP.F16.F32.PACK_AB R174, R31, R112 ;  /* 0x000000701fae723e */ /* 0x000fe400000000ff */
[----:B------:R-:W-:-:S04]  /*4040*/  MOV R112, R151 ;  /* 0x0000009700707202 */ /* 0x000fc80000000f00 */
[----:B------:R-:W3:Y:S01]  /*4050*/  MUFU.EX2 R167, R167 ;  /* 0x000000a700a77308 */ /* 0x000ee20000000800 */
[C---:B--2---:R-:W-:Y:S01]  /*4060*/  FADD.FTZ R42, R26.reuse, R45 ;  /* 0x0000002d1a2a7221 */ /* 0x044fe20000010000 */
[----:B------:R-:W-:-:S06]  /*4070*/  F2FP.F16.F32.PACK_AB R165, R26, R165 ;  /* 0x000000a51aa5723e */ /* 0x000fcc00000000ff */
[----:B------:R2:W4:Y:S01]  /*4080*/  MUFU.EX2 R33, R118 ;  /* 0x0000007600217308 */ /* 0x0005220000000800 */
[----:B-1----:R-:W-:-:S07]  /*4090*/  FADD.FTZ R0, R116, R3 ;  /* 0x0000000374007221 */ /* 0x002fce0000010000 */
[----:B------:R-:W1:Y:S01]  /*40a0*/  MUFU.EX2 R30, R30 ;  /* 0x0000001e001e7308 */ /* 0x000e620000000800 */
[----:B---3--:R-:W-:Y:S01]  /*40b0*/  FADD.FTZ R45, R167, R42 ;  /* 0x0000002aa72d7221 */ /* 0x008fe20000010000 */
[----:B--2---:R-:W-:-:S06]  /*40c0*/  MOV R118, R151 ;  /* 0x0000009700767202 */ /* 0x004fcc0000000f00 */
[----:B------:R-:W2:Y:S01]  /*40d0*/  MUFU.EX2 R120, R120 ;  /* 0x0000007800787308 */ /* 0x000ea20000000800 */
[C---:B----4-:R-:W-:Y:S01]  /*40e0*/  FADD.FTZ R3, R33.reuse, R0 ;  /* 0x0000000021037221 */ /* 0x050fe20000010000 */
[----:B------:R-:W-:Y:S01]  /*40f0*/  F2FP.F16.F32.PACK_AB R168, R33, R116 ;  /* 0x0000007421a8723e */ /* 0x000fe200000000ff */
[----:B------:R-:W-:-:S05]  /*4100*/  IMAD.MOV.U32 R116, RZ, RZ, R151 ;  /* 0x000000ffff747224 */ /* 0x000fca00078e0097 */
[----:B------:R-:W3:Y:S01]  /*4110*/  MUFU.EX2 R161, R161 ;  /* 0x000000a100a17308 */ /* 0x000ee20000000800 */
[C---:B-1----:R-:W-:Y:S01]  /*4120*/  FADD.FTZ R42, R30.reuse, R45 ;  /* 0x0000002d1e2a7221 */ /* 0x042fe20000010000 */
[----:B------:R-:W-:-:S06]  /*4130*/  F2FP.F16.F32.PACK_AB R167, R30, R167 ;  /* 0x000000a71ea7723e */ /* 0x000fcc00000000ff */
[----:B------:R-:W-:Y:S01]  /*4140*/  MUFU.EX2 R155, R35 ;  /* 0x00000023009b7308 */ /* 0x000fe20000000800 */
[----:B--2---:R-:W-:-:S07]  /*4150*/  FADD.FTZ R0, R120, R3 ;  /* 0x0000000378007221 */ /* 0x004fce0000010000 */
[----:B------:R1:W2:Y:S01]  /*4160*/  MUFU.EX2 R35, R92 ;  /* 0x0000005c00237308 */ /* 0x0002a20000000800 */
[----:B---3--:R-:W-:-:S07]  /*4170*/  FADD.FTZ R45, R161, R42 ;  /* 0x0000002aa12d7221 */ /* 0x008fce0000010000 */
[----:B------:R-:W3:Y:S01]  /*4180*/  MUFU.EX2 R34, R34 ;  /* 0x0000002200227308 */ /* 0x000ee20000000800 */
[----:B-1----:R-:W-:-:S07]  /*4190*/  IMAD.MOV.U32 R92, RZ, RZ, R151 ;  /* 0x000000ffff5c7224 */ /* 0x002fce00078e0097 */
[----:B------:R-:W1:Y:S01]  /*41a0*/  MUFU.EX2 R40, R40 ;  /* 0x0000002800287308 */ /* 0x000e620000000800 */
[C---:B--2---:R-:W-:Y:S01]  /*41b0*/  FADD.FTZ R3, R35.reuse, R0 ;  /* 0x0000000023037221 */ /* 0x044fe20000010000 */
[----:B------:R-:W-:Y:S01]  /*41c0*/  F2FP.F16.F32.PACK_AB R170, R35, R120 ;  /* 0x0000007823aa723e */ /* 0x000fe200000000ff */
[----:B------:R-:W-:-:S05]  /*41d0*/  IMAD.MOV.U32 R120, RZ, RZ, R151 ;  /* 0x000000ffff787224 */ /* 0x000fca00078e0097 */
[----:B------:R-:W2:Y:S01]  /*41e0*/  MUFU.EX2 R163, R163 ;  /* 0x000000a300a37308 */ /* 0x000ea20000000800 */
[C---:B---3--:R-:W-:Y:S01]  /*41f0*/  FADD.FTZ R42, R34.reuse, R45 ;  /* 0x0000002d222a7221 */ /* 0x048fe20000010000 */
[----:B------:R-:W-:-:S06]  /*4200*/  F2FP.F16.F32.PACK_AB R161, R34, R161 ;  /* 0x000000a122a1723e */ /* 0x000fcc00000000ff */
[----:B------:R3:W4:Y:S01]  /*4210*/  MUFU.EX2 R37, R90 ;  /* 0x0000005a00257308 */ /* 0x0007220000000800 */
[----:B-1----:R-:W-:-:S07]  /*4220*/  FADD.FTZ R0, R40, R3 ;  /* 0x0000000328007221 */ /* 0x002fce0000010000 */
[----:B------:R-:W1:Y:S01]  /*4230*/  MUFU.EX2 R38, R38 ;  /* 0x0000002600267308 */ /* 0x000e620000000800 */
[----:B--2---:R-:W-:Y:S01]  /*4240*/  FADD.FTZ R45, R163, R42 ;  /* 0x0000002aa32d7221 */ /* 0x004fe20000010000 */
[----:B---3--:R-:W-:-:S06]  /*4250*/  IMAD.MOV.U32 R90, RZ, RZ, R151 ;  /* 0x000000ffff5a7224 */ /* 0x008fcc00078e0097 */
[----:B------:R-:W2:Y:S01]  /*4260*/  MUFU.EX2 R122, R122 ;  /* 0x0000007a007a7308 */ /* 0x000ea20000000800 */
[C---:B----4-:R-:W-:Y:S01]  /*4270*/  FADD.FTZ R3, R37.reuse, R0 ;  /* 0x0000000025037221 */ /* 0x050fe20000010000 */
[----:B------:R-:W-:-:S06]  /*4280*/  F2FP.F16.F32.PACK_AB R164, R37, R40 ;  /* 0x0000002825a4723e */ /* 0x000fcc00000000ff */
[----:B------:R-:W3:Y:S01]  /*4290*/  MUFU.EX2 R157, R157 ;  /* 0x0000009d009d7308 */ /* 0x000ee20000000800 */
[C---:B-1----:R-:W-:Y:S01]  /*42a0*/  FADD.FTZ R2, R38.reuse, R45 ;  /* 0x0000002d26027221 */ /* 0x042fe20000010000 */
[----:B------:R-:W-:-:S06]  /*42b0*/  F2FP.F16.F32.PACK_AB R163, R38, R163 ;  /* 0x000000a326a3723e */ /* 0x000fcc00000000ff */
        /* <DEDUP_REMOVED lines=12> */
[----:B------:R-:W2:Y:S01]  /*4380*/  MUFU.EX2 R41, R66 ;  /* 0x0000004200297308 */ /* 0x000ea20000000800 */
[----:B-1----:R-:W-:-:S07]  /*4390*/  FADD.FTZ R0, R64, R3 ;  /* 0x0000000340007221 */ /* 0x002fce0000010000 */
[----:B------:R-:W1:Y:S01]  /*43a0*/  MUFU.EX2 R159, R74 ;  /* 0x0000004a009f7308 */ /* 0x000e620000000800 */
[----:B---3--:R-:W-:-:S07]  /*43b0*/  FADD.FTZ R2, R70, R47 ;  /* 0x0000002f46027221 */ /* 0x008fce0000010000 */
[----:B------:R-:W3:Y:S01]  /*43c0*/  MUFU.EX2 R68, R68 ;  /* 0x0000004400447308 */ /* 0x000ee20000000800 */
[C---:B--2---:R-:W-:Y:S01]  /*43d0*/  FADD.FTZ R3, R41.reuse, R0 ;  /* 0x0000000029037221 */ /* 0x044fe20000010000 */
[----:B------:R-:W-:-:S06]  /*43e0*/  F2FP.F16.F32.PACK_AB R160, R41, R64 ;  /* 0x0000004029a0723e */ /* 0x000fcc00000000ff */
[----:B------:R-:W2:Y:S01]  /*43f0*/  MUFU.EX2 R60, R60 ;  /* 0x0000003c003c7308 */ /* 0x000ea20000000800 */
[C---:B-1----:R-:W-:Y:S01]  /*4400*/  FADD.FTZ R47, R159.reuse, R2 ;  /* 0x000000029f2f7221 */ /* 0x042fe20000010000 */
[----:B------:R-:W-:-:S06]  /*4410*/  F2FP.F16.F32.PACK_AB R159, R159, R70 ;  /* 0x000000469f9f723e */ /* 0x000fcc00000000ff */
[----:B------:R-:W1:Y:S01]  /*4420*/  MUFU.EX2 R43, R56 ;  /* 0x00000038002b7308 */ /* 0x000e620000000800 */
[----:B---3--:R-:W-:-:S07]  /*4430*/  FADD.FTZ R0, R68, R3 ;  /* 0x0000000344007221 */ /* 0x008fce0000010000 */
        /* <DEDUP_REMOVED lines=11> */
[----:B-1----:R-:W-:-:S04]  /*44f0*/  FADD.FTZ R2, R82, R49 ;  /* 0x0000003152027221 */ /* 0x002fc80000010000 */
[C---:B------:R-:W-:Y:S01]  /*4500*/  FADD.FTZ R3, R155.reuse, R2 ;  /* 0x000000029b037221 */ /* 0x040fe20000010000 */
[----:B------:R-:W-:Y:S02]  /*4510*/  F2FP.F16.F32.PACK_AB R155, R155, R82 ;  /* 0x000000529b9b723e */ /* 0x000fe400000000ff */
[----:B------:R-:W1:Y:S01]  /*4520*/  MUFU.EX2 R45, R46 ;  /* 0x0000002e002d7308 */ /* 0x000e620000000800 */
[C---:B---3--:R-:W-:Y:S01]  /*4530*/  FADD.FTZ R49, R13.reuse, R0 ;  /* 0x000000000d317221 */ /* 0x048fe20000010000 */
[----:B------:R-:W-:Y:S02]  /*4540*/  F2FP.F16.F32.PACK_AB R156, R13, R72 ;  /* 0x000000480d9c723e */ /* 0x000fe400000000ff */
[----:B------:R-:W-:-:S04]  /*4550*/  MOV R2, 0x3f800000 ;  /* 0x3f80000000027802 */ /* 0x000fc80000000f00 */
[----:B------:R-:W3:Y:S01]  /*4560*/  MUFU.EX2 R80, R80 ;  /* 0x0000005000507308 */ /* 0x000ee20000000800 */
[----:B--2---:R-:W-:-:S07]  /*4570*/  FADD.FTZ R0, R76, R49 ;  /* 0x000000314c007221 */ /* 0x004fce0000010000 */
[----:B------:R2:W4:Y:S01]  /*4580*/  MUFU.EX2 R47, R124 ;  /* 0x0000007c002f7308 */ /* 0x0005220000000800 */
[C---:B-1----:R-:W-:Y:S01]  /*4590*/  FADD.FTZ R21, R45.reuse, R0 ;  /* 0x000000002d157221 */ /* 0x042fe20000010000 */
[----:B------:R-:W-:-:S06]  /*45a0*/  F2FP.F16.F32.PACK_AB R158, R45, R76 ;  /* 0x0000004c2d9e723e */ /* 0x000fcc00000000ff */
[----:B------:R-:W1:Y:S01]  /*45b0*/  MUFU.EX2 R84, R84 ;  /* 0x0000005400547308 */ /* 0x000e620000000800 */
[----:B---3--:R-:W-:Y:S01]  /*45c0*/  FADD.FTZ R0, R80, R21 ;  /* 0x0000001550007221 */ /* 0x008fe20000010000 */
[----:B--2---:R-:W-:-:S06]  /*45d0*/  MOV R124, R151 ;  /* 0x00000097007c7202 */ /* 0x004fcc0000000f00 */
[----:B------:R2:W3:Y:S01]  /*45e0*/  MUFU.EX2 R15, R126 ;  /* 0x0000007e000f7308 */ /* 0x0004e20000000800 */
[C---:B----4-:R-:W-:Y:S01]  /*45f0*/  FADD.FTZ R21, R47.reuse, R0 ;  /* 0x000000002f157221 */ /* 0x050fe20000010000 */
[----:B------:R-:W-:Y:S01]  /*4600*/  F2FP.F16.F32.PACK_AB R152, R47, R80 ;  /* 0x000000502f98723e */ /* 0x000fe200000000ff */
[----:B------:R-:W-:Y:S02]  /*4610*/  IMAD.MOV.U32 R0, RZ, RZ, 0x3f800000 ;  /* 0x3f800000ff007424 */ /* 0x000fe400078e00ff */
[----:B-1----:R-:W-:Y:S01]  /*4620*/  FADD.FTZ R4, R84, R21 ;  /* 0x0000001554047221 */ /* 0x002fe20000010000 */
[----:B--2---:R-:W-:-:S03]  /*4630*/  IMAD.MOV.U32 R126, RZ, RZ, R151 ;  /* 0x000000ffff7e7224 */ /* 0x004fc600078e0097 */
[C---:B---3--:R-:W-:Y:S01]  /*4640*/  FADD.FTZ R4, R15.reuse, R4 ;  /* 0x000000040f047221 */ /* 0x048fe20000010000 */
[----:B------:R-:W-:Y:S01]  /*4650*/  F2FP.F16.F32.PACK_AB R154, R15, R84 ;  /* 0x000000540f9a723e */ /* 0x000fe200000000ff */
[----:B------:R-:W-:Y:S06]  /*4660*/  @!P2 BRA `(.L_x_1873) ;  /* 0x000000340028a947 */ /* 0x000fec0003800000 */
[----:B------:R-:W-:Y:S01]  /*4670*/  IMAD.MOV.U32 R15, RZ, RZ, R14 ;  /* 0x000000ffff0f7224 */ /* 0x000fe200078e000e */
[----:B------:R-:W-:Y:S01]  /*4680*/  MOV R0, 0x3f800000 ;  /* 0x3f80000000007802 */ /* 0x000fe20000000f00 */
[----:B------:R-:W-:Y:S01]  /*4690*/  IMAD.MOV.U32 R13, RZ, RZ, R12 ;  /* 0x000000ffff0d7224 */ /* 0x000fe200078e000c */
        /* <DEDUP_REMOVED lines=34> */
[----:B------:R-:W-:Y:S01]  /*48c0*/  ULDC UR59, c[0x0][0x2e0] ;  /* 0x0000b800003b7ab9 */ /* 0x000fe20000000800 */
[----:B------:R-:W-:Y:S01]  /*48d0*/  ULDC UR58, c[0x0][0x288] ;  /* 0x0000a200003a7ab9 */ /* 0x000fe20000000800 */
[----:B------:R-:W-:Y:S01]  /*48e0*/  ULDC UR61, c[0x0][0x404] ;  /* 0x00010100003d7ab9 */ /* 0x000fe20000000800 */
[----:B------:R-:W-:Y:S01]  /*48f0*/  ULDC UR5, c[0x0][0x9d8] ;  /* 0x0002760000057ab9 */ /* 0x000fe20000000800 */
[----:B------:R-:W-:-:S05]  /*4900*/  ULDC.64 UR40, c[0x0][0x3f8] ;  /* 0x0000fe0000287ab9 */ /* 0x000fca0000000a00 */
.L_x_1882:
[----:B------:R-:W-:-:S04]  /*4910*/  UIADD3 UR6, UR4, 0x1, URZ ;  /* 0x0000000104067890 */ /* 0x000fc8000fffe03f */
[----:B------:R-:W-:-:S04]  /*4920*/  UISETP.NE.AND UP0, UPT, UR6, 0x2, UPT ;  /* 0x000000020600788c */ /* 0x000fc8000bf05270 */
[----:B------:R-:W-:Y:S02]  /*4930*/  USEL UR46, URZ, 0x1, UP0 ;  /* 0x000000013f2e7887 */ /* 0x000fe40008000000 */
[----:B------:R-:W-:Y:S02]  /*4940*/  USEL UR36, UR6, URZ, UP0 ;  /* 0x0000003f06247287 */ /* 0x000fe40008000000 */
[----:B------:R-:W-:Y:S01]  /*4950*/  ULOP3.LUT UR46, UR45, UR46, URZ, 0x3c, !UPT ;  /* 0x0000002e2d2e7292 */ /* 0x000fe2000f8e3c3f */
[----:B------:R-:W-:Y:S11]  /*4960*/  @!P0 BRA `(.L_x_1874) ;  /* 0x0000000000048947 */ /* 0x000ff60003800000 */
[----:B------:R-:W-:Y:S01]  /*4970*/  BPT.TRAP 0x1 ;  /* 0x000000040000795c */ /* 0x000fe20000300000 */
.L_x_1874:
[----:B------:R-:W-:Y:S01]  /*4980*/  ULEA UR37, UR36, UR38, 0x3 ;  /* 0x0000002624257291 */ /* 0x000fe2000f8e183f */
[----:B------:R-:W-:-:S05]  /*4990*/  IMAD.U32 R5, RZ, RZ, UR46 ;  /* 0x0000002eff057e24 */ /* 0x000fca000f8e00ff */
[----:B------:R-:W-:-:S04]  /*49a0*/  SHF.L.U32 R5, R5, 0x1f, RZ ;  /* 0x0000001f05057819 */ /* 0x000fc800000006ff */
[----:B------:R1:W2:Y:S01]  /*49b0*/  SYNCS.PHASECHK.TRANS64.TRYWAIT P2, [UR37+0x34830], R5 ;  /* 0x03483005ff0075a7 */ /* 0x0002a20008040165 */
[----:B------:R-:W-:Y:S05]  /*49c0*/  @!P0 BRA `(.L_x_1875) ;  /* 0x0000000000048947 */ /* 0x000fea0003800000 */
[----:B------:R-:W-:Y:S01]  /*49d0*/  BPT.TRAP 0x1 ;  /* 0x000000040000795c */ /* 0x000fe20000300000 */
.L_x_1875:
[----:B--2---:R-:W-:Y:S05]  /*49e0*/  @P2 BRA `(.L_x_1876) ;  /* 0x0000000000082947 */ /* 0x004fea0003800000 */
[----:B------:R-:W2:Y:S02]  /*49f0*/  SYNCS.PHASECHK.TRANS64.TRYWAIT P2, [UR37+0x34830], R5 ;  /* 0x03483005ff0075a7 */ /* 0x000ea40008040165 */
[----:B--2---:R-:W-:Y:S05]  /*4a00*/  @!P2 BRA `(.L_x_1877) ;  /* 0x000000a800f0a947 */ /* 0x004fea0003800000 */
.L_x_1876:
        /* <DEDUP_REMOVED lines=94> */
[----:B------:R-:W-:Y:S01]  /*4ff0*/  R2UR UR52, R6 ;  /* 0x00000000063472ca */ /* 0x000fe200000e0000 */
[----:B------:R-:W-:Y:S01]  /*5000*/  UIADD3 UR54, UR6, 0x4, URZ ;  /* 0x0000000406367890 */ /* 0x000fe2000fffe03f */
[----:B------:R-:W-:Y:S01]  /*5010*/  R2UR UR53, R7 ;  /* 0x00000000073572ca */ /* 0x000fe200000e0000 */
[----:B------:R-:W-:Y:S01]  /*5020*/  UMOV UR55, 0x40000040 ;  /* 0x4000004000377882 */ /* 0x000fe20000000000 */
[----:B------:R-:W-:Y:S02]  /*5030*/  WARPGROUP.DEPBAR.LE gsb0, 0x0 ;  /* 0x00008000000079c5 */ /* 0x000fe40000010000 */
[----:B------:R-:W-:-:S09]  /*5040*/  WARPGROUP.ARRIVE ;  /* 0x00000000000079c5 */ /* 0x000fd20000000000 */
        /* <DEDUP_REMOVED lines=35> */
.L_x_1878:
[----:B------:R-:W-:Y:S01]  /*5280*/  ULEA UR6, UR4, UR38, 0x3 ;  /* 0x0000002604067291 */ /* 0x000fe2000f8e183f */
[----:B------:R-:W-:-:S05]  /*5290*/  IMAD.U32 R0, RZ, RZ, UR45 ;  /* 0x0000002dff007e24 */ /* 0x000fca000f8e00ff */
[----:B------:R-:W-:-:S04]  /*52a0*/  SHF.L.U32 R0, R0, 0x1f, RZ ;  /* 0x0000001f00007819 */ /* 0x000fc800000006ff */
[----:B------:R3:W4:Y:S01]  /*52b0*/  SYNCS.PHASECHK.TRANS64.TRYWAIT P2, [UR6+0x34850], R0 ;  /* 0x03485000ff0075a7 */ /* 0x0007220008040146 */
[----:B------:R-:W-:Y:S05]  /*52c0*/  @!P0 BRA `(.L_x_1879) ;  /* 0x0000000000048947 */ /* 0x000fea0003800000 */
[----:B------:R-:W-:Y:S01]  /*52d0*/  BPT.TRAP 0x1 ;  /* 0x000000040000795c */ /* 0x000fe20000300000 */
.L_x_1879:
[----:B----4-:R-:W-:Y:S05]  /*52e0*/  @P2 BRA `(.L_x_1880) ;  /* 0x0000000000082947 */ /* 0x010fea0003800000 */
[----:B------:R-:W4:Y:S02]  /*52f0*/  SYNCS.PHASECHK.TRANS64.TRYWAIT P2, [UR6+0x34850], R0 ;  /* 0x03485000ff0075a7 */ /* 0x000f240008040146 */
[----:B----4-:R-:W-:Y:S05]  /*5300*/  @!P2 BRA `(.L_x_1881) ;  /* 0x000000a000c8a947 */ /* 0x010fea0003800000 */
.L_x_1880:
[----:B------:R-:W-:Y:S01]  /*5310*/  UIADD3 UR10, UR38, 0x400, URZ ;  /* 0x00000400260a7890 */ /* 0x000fe2000fffe03f */
[----:B------:R-:W-:Y:S01]  /*5320*/  WARPGROUP.ARRIVE ;  /* 0x00000000000079c5 */ /* 0x000fe20000000000 */
[----:B------:R-:W-:Y:S01]  /*5330*/  UMOV UR11, 0x40000040 ;  /* 0x40000040000b7882 */ /* 0x000fe20000000000 */
[----:B------:R-:W-:Y:S01]  /*5340*/  UISETP.NE.U32.AND UP0, UPT, UR40, URZ, UPT ;  /* 0x0000003f2800728c */ /* 0x000fe2000bf05070 */
[----:B-1-3--:R-:W-:Y:S01]  /*5350*/  FMUL.FTZ R0, R26, UR5 ;  /* 0x000000051a007c20 */ /* 0x00afe20008410000 */
[----:B------:R-:W-:Y:S01]  /*5360*/  USHF.R.U32.HI UR10, URZ, 0x4, UR10 ;  /* 0x000000043f0a7899 */ /* 0x000fe2000801160a */
[----:B------:R-:W-:Y:S01]  /*5370*/  FMUL.FTZ R26, R39, UR5 ;  /* 0x00000005271a7c20 */ /* 0x000fe20008410000 */
[----:B------:R-:W-:Y:S01]  /*5380*/  UISETP.NE.AND.EX UP0, UPT, UR41, URZ, UPT, UP0 ;  /* 0x0000003f2900728c */ /* 0x000fe2000bf05300 */
[----:B--2---:R-:W-:Y:S01]  /*5390*/  FMUL.FTZ R5, R24, UR5 ;  /* 0x0000000518057c20 */ /* 0x004fe20008410000 */
[----:B------:R-:W-:Y:S01]  /*53a0*/  ULOP3.LUT UR10, UR10, 0x3fff, URZ, 0xc0, !UPT ;  /* 0x00003fff0a0a7892 */ /* 0x000fe2000f8ec03f */
[----:B------:R-:W-:Y:S01]  /*53b0*/  FMUL.FTZ R12, R25, UR5 ;  /* 0x00000005190c7c20 */ /* 0x000fe20008410000 */
[----:B------:R-:W-:Y:S01]  /*53c0*/  FMUL.FTZ R25, R38, UR5 ;  /* 0x0000000526197c20 */ /* 0x000fe20008410000 */
[----:B------:R-:W-:Y:S01]  /*53d0*/  FMUL.FTZ R38, R40, UR5 ;  /* 0x0000000528267c20 */ /* 0x000fe20008410000 */
[----:B------:R-:W-:Y:S01]  /*53e0*/  ULOP3.LUT UR10, UR10, 0x4000000, URZ, 0xfc, !UPT ;  /* 0x040000000a0a7892 */ /* 0x000fe2000f8efc3f */
[----:B------:R-:W1:Y:S01]  /*53f0*/  MUFU.TANH R5, R5 ;  /* 0x0000000500057308 */ /* 0x000e620000002400 */
[----:B------:R-:W-:Y:S01]  /*5400*/  FMUL.FTZ R198, R41, UR5 ;  /* 0x0000000529c67c20 */ /* 0x000fe20008410000 */
[----:B------:R-:W-:Y:S01]  /*5410*/  FMUL.FTZ R37, R37, UR5 ;  /* 0x0000000525257c20 */ /* 0x000fe20008410000 */
[----:B------:R-:W-:Y:S01]  /*5420*/  ULEA UR4, UR4, UR10, 0xb ;  /* 0x0000000a04047291 */ /* 0x000fe2000f8e583f */
[----:B------:R-:W-:Y:S01]  /*5430*/  FMUL.FTZ R44, R44, UR5 ;  /* 0x000000052c2c7c20 */ /* 0x000fe20008410000 */
[----:B------:R-:W-:Y:S01]  /*5440*/  FMUL.FTZ R196, R45, UR5 ;  /* 0x000000052dc47c20 */ /* 0x000fe20008410000 */
[----:B------:R-:W-:Y:S01]  /*5450*/  FMUL.FTZ R48, R48, UR5 ;  /* 0x0000000530307c20 */ /* 0x000fe20008410000 */
[----:B------:R-:W-:Y:S01]  /*5460*/  FMUL.FTZ R49, R49, UR5 ;  /* 0x0000000531317c20 */ /* 0x000fe20008410000 */
[----:B------:R-:W2:Y:S01]  /*5470*/  MUFU.TANH R12, R12 ;  /* 0x0000000c000c7308 */ /* 0x000ea20000002400 */
[----:B------:R-:W-:Y:S01]  /*5480*/  FMUL.FTZ R52, R52, UR5 ;  /* 0x0000000534347c20 */ /* 0x000fe20008410000 */
[----:B------:R-:W-:Y:S01]  /*5490*/  UMOV UR10, UR4 ;  /* 0x00000004000a7c82 */ /* 0x000fe20008000000 */
[----:B------:R-:W-:Y:S01]  /*54a0*/  FMUL.FTZ R53, R53, UR5 ;  /* 0x0000000535357c20 */ /* 0x000fe20008410000 */
[----:B------:R-:W-:Y:S01]  /*54b0*/  HGMMA.64x128x16.F32 R88, R180, gdesc[UR8].tnspB, R88, gsb0 ;  /* 0x41e00008b4587df0 */ /* 0x000fe20008000858 */
[----:B------:R-:W-:Y:S01]  /*54c0*/  UIADD3 UR10, UR4, 0x80, URZ ;  /* 0x00000080040a7890 */ /* 0x000fe2000fffe03f */
[----:B------:R-:W-:Y:S01]  /*54d0*/  FMUL.FTZ R56, R56, UR5 ;  /* 0x0000000538387c20 */ /* 0x000fe20008410000 */
[----:B------:R-:W-:Y:S01]  /*54e0*/  UMOV UR11, 0x40000040 ;  /* 0x40000040000b7882 */ /* 0x000fe20000000000 */
        /* <DEDUP_REMOVED lines=34> */
[----:B------:R-:W-:-:S06]  /*5710*/  UMOV UR45, UR46 ;  /* 0x0000002e002d7c82 */ /* 0x000fcc0008000000 */
[----:B------:R-:W-:Y:S08]  /*5720*/  MUFU.TANH R48, R48 ;  /* 0x0000003000307308 */ /* 0x000ff00000002400 */
[----:B------:R-:W-:Y:S08]  /*5730*/  MUFU.TANH R49, R49 ;  /* 0x0000003100317308 */ /* 0x000ff00000002400 */
[----:B------:R-:W-:Y:S08]  /*5740*/  MUFU.TANH R52, R52 ;  /* 0x0000003400347308 */ /* 0x000ff00000002400 */
[----:B------:R-:W-:Y:S08]  /*5750*/  MUFU.TANH R53, R53 ;  /* 0x0000003500357308 */ /* 0x000ff00000002400 */
[----:B------:R-:W-:Y:S08]  /*5760*/  MUFU.TANH R56, R56 ;  /* 0x0000003800387308 */ /* 0x000ff00000002400 */
[----:B------:R-:W-:Y:S08]  /*5770*/  MUFU.TANH R57, R57 ;  /* 0x0000003900397308 */ /* 0x000ff00000002400 */
[----:B------:R3:W-:Y:S08]  /*5780*/  MUFU.TANH R42, R61 ;  /* 0x0000003d002a7308 */ /* 0x0007f00000002400 */
[----:B------:R-:W-:Y:S01]  /*5790*/  MUFU.TANH R64, R64 ;  /* 0x0000004000407308 */ /* 0x000fe20000002400 */
[----:B---3--:R-:W-:-:S07]  /*57a0*/  FMUL.FTZ R61, R79, UR5 ;  /* 0x000000054f3d7c20 */ /* 0x008fce0008410000 */
[----:B------:R-:W-:Y:S08]  /*57b0*/  MUFU.TANH R68, R68 ;  /* 0x0000004400447308 */ /* 0x000ff00000002400 */
[----:B------:R3:W-:Y:S08]  /*57c0*/  MUFU.TANH R50, R69 ;  /* 0x0000004500327308 */ /* 0x0007f00000002400 */
[----:B------:R-:W-:Y:S01]  /*57d0*/  MUFU.TANH R58, R77 ;  /* 0x0000004d003a7308 */ /* 0x000fe20000002400 */
[----:B---3--:R-:W-:-:S07]  /*57e0*/  FMUL.FTZ R69, R87, UR5 ;  /* 0x0000000557457c20 */ /* 0x008fce0008410000 */
[----:B------:R-:W-:Y:S08]  /*57f0*/  MUFU.TANH R81, R81 ;  /* 0x0000005100517308 */ /* 0x000ff00000002400 */
[----:B------:R-:W-:Y:S01]  /*5800*/  MUFU.TANH R0, R0 ;  /* 0x0000000000007308 */ /* 0x000fe20000002400 */
[----:B------:R-:W-:Y:S02]  /*5810*/  WARPGROUP.DEPBAR.LE gsb0, 0x0 ;  /* 0x00008000000079c5 */ /* 0x000fe40000010000 */
[----:B------:R-:W-:Y:S01]  /*5820*/  WARPGROUP.ARRIVE ;  /* 0x00000000000079c5 */ /* 0x000fe20000000000 */
[----:B------:R-:W-:Y:S01]  /*5830*/  FMUL.FTZ R180, R36, UR5 ;  /* 0x0000000524b47c20 */ /* 0x000fe20008410000 */
[----:B------:R-:W-:Y:S01]  /*5840*/  FMUL.FTZ R36, R59, UR5 ;  /* 0x000000053b247c20 */ /* 0x000fe20008410000 */
[----:B------:R-:W-:-:S02]  /*5850*/  FMUL.FTZ R59, R78, UR5 ;  /* 0x000000054e3b7c20 */ /* 0x000fc40008410000 */
[----:B------:R-:W-:Y:S01]  /*5860*/  MUFU.TANH R2, R2 ;  /* 0x0000000200027308 */ /* 0x000fe20000002400 */
[----:B------:R-:W-:Y:S01]  /*5870*/  HGMMA.64x128x16.F32 R88, R176, gdesc[UR8].tnspB, R88, gsb0 ;  /* 0x41e00008b0587df0 */ /* 0x000fe20008000858 */
[----:B------:R-:W-:Y:S01]  /*5880*/  UIADD3 UR10, UR4, 0x100, URZ ;  /* 0x00000100040a7890 */ /* 0x000fe2000fffe03f */
[----:B------:R-:W-:-:S05]  /*5890*/  UMOV UR11, 0x40000040 ;  /* 0x40000040000b7882 */ /* 0x000fca0000000000 */
        /* <DEDUP_REMOVED lines=25> */
[----:B------:R-:W-:Y:S01]  /*5a30*/  UMOV UR10, 0xffffff80 ;  /* 0xffffff80000a7882 */ /* 0x000fe20000000000 */
[----:B------:R-:W-:Y:S01]  /*5a40*/  USEL UR11, UR61, 0x1, UP0 ;  /* 0x000000013d0b7887 */ /* 0x000fe20008000000 */
[----:B------:R-:W3:Y:S01]  /*5a50*/  MUFU.TANH R176, R176 ;  /* 0x000000b000b07308 */ /* 0x000ee20000002400 */
[----:B------:R-:W-:Y:S01]  /*5a60*/  UIMAD UR10, UR7, UR10, 0x1 ;  /* 0x00000001070a74a4 */ /* 0x000fe2000f8e020a */
[----:B------:R-:W-:Y:S01]  /*5a70*/  FMUL.FTZ R33, R54, UR5 ;  /* 0x0000000536217c20 */ /* 0x000fe20008410000 */
[----:B------:R-:W-:Y:S01]  /*5a80*/  FMUL.FTZ R28, R43, UR5 ;  /* 0x000000052b1c7c20 */ /* 0x000fe20008410000 */
[----:B------:R-:W-:Y:S01]  /*5a90*/  FMUL.FTZ R43, R62, UR5 ;  /* 0x000000053e2b7c20 */ /* 0x000fe20008410000 */
[----:B------:R-:W-:Y:S01]  /*5aa0*/  UIADD3 UR10, UR42, UR10, URZ ;  /* 0x0000000a2a0a7290 */ /* 0x000fe2000fffe03f */
[----:B------:R-:W-:Y:S01]  /*5ab0*/  FMUL.FTZ R32, R51, UR5 ;  /* 0x0000000533207c20 */ /* 0x000fe20008410000 */
[----:B------:R-:W-:Y:S01]  /*5ac0*/  FMUL.FTZ R51, R67, UR5 ;  /* 0x0000000543337c20 */ /* 0x000fe20008410000 */
[----:B------:R-:W4:Y:S01]  /*5ad0*/  MUFU.TANH R177, R177 ;  /* 0x000000b100b17308 */ /* 0x000f220000002400 */
[----:B------:R-:W-:Y:S01]  /*5ae0*/  UIMAD UR10, UR11, UR59, UR10 ;  /* 0x0000003b0b0a72a4 */ /* 0x000fe2000f8e020a */
[----:B------:R-:W-:Y:S01]  /*5af0*/  FMUL.FTZ R67, R86, UR5 ;  /* 0x0000000556437c20 */ /* 0x000fe20008410000 */
[----:B------:R-:W-:-:S02]  /*5b00*/  UISETP.GT.AND UP0, UPT, UR7, UR47, UPT ;  /* 0x0000002f0700728c */ /* 0x000fc4000bf04270 */
[----:B------:R-:W-:Y:S01]  /*5b10*/  UIADD3 UR10, UR10, -UR58, URZ ;  /* 0x8000003a0a0a7290 */ /* 0x000fe2000fffe03f */
[----:B------:R-:W-:Y:S02]  /*5b20*/  UMOV UR11, 0x40000040 ;  /* 0x40000040000b7882 */ /* 0x000fe40000000000 */
[----:B------:R-:W5:Y:S01]  /*5b30*/  MUFU.TANH R178, R178 ;  /* 0x000000b200b27308 */ /* 0x000f620000002400 */
[----:B------:R-:W-:Y:S02]  /*5b40*/  UIADD3 UR7, UR7, -0x1, URZ ;  /* 0xffffffff07077890 */ /* 0x000fe4000fffe03f */
[----:B------:R-:W-:Y:S01]  /*5b50*/  MOV R39, UR10 ;  /* 0x0000000a00277c02 */ /* 0x000fe20008000f00 */
[----:B------:R-:W-:-:S04]  /*5b60*/  UIADD3 UR10, UR4, 0x180, URZ ;  /* 0x00000180040a7890 */ /* 0x000fc8000fffe03f */
[----:B------:R-:W-:Y:S01]  /*5b70*/  IMAD R40, R22, -0x2, R39 ;  /* 0xfffffffe16287824 */ /* 0x000fe200078e0227 */
[----:B------:R-:W5:Y:S03]  /*5b80*/  MUFU.TANH R179, R179 ;  /* 0x000000b300b37308 */ /* 0x000f660000002400 */
[----:B------:R-:W-:-:S04]  /*5b90*/  IMAD.IADD R41, R23, 0x1, R40 ;  /* 0x0000000117297824 */ /* 0x000fc800078e0228 */
[C---:B------:R-:W-:Y:S01]  /*5ba0*/  VIADD R71, R41.reuse, 0x8 ;  /* 0x0000000829477836 */ /* 0x040fe20000000000 */
[C---:B------:R-:W-:Y:S01]  /*5bb0*/  ISETP.GT.AND P2, PT, R41.reuse, RZ, PT ;  /* 0x000000ff2900720c */ /* 0x040fe20003f44270 */
[----:B------:R-:W-:Y:S01]  /*5bc0*/  MUFU.TANH R40, R60 ;  /* 0x0000003c00287308 */ /* 0x000fe20000002400 */
[----:B------:R-:W-:Y:S02]  /*5bd0*/  ISETP.GT.AND P3, PT, R41, 0x1, PT ;  /* 0x000000012900780c */ /* 0x000fe40003f64270 */
[----:B-1----:R-:W-:Y:S02]  /*5be0*/  FSEL R182, R5, -INF , P2 ;  /* 0xff80000005b67808 */ /* 0x002fe40001000000 */
[----:B------:R-:W-:Y:S02]  /*5bf0*/  ISETP.GT.AND P2, PT, R41, 0x8, PT ;  /* 0x000000082900780c */ /* 0x000fe40003f44270 */
[----:B--2---:R-:W-:Y:S01]  /*5c00*/  FSEL R206, R12, -INF , P3 ;  /* 0xff8000000cce7808 */ /* 0x004fe20001800000 */
[----:B------:R1:W-:Y:S01]  /*5c10*/  MUFU.TANH R46, R65 ;  /* 0x00000041002e7308 */ /* 0x0003e20000002400 */
[----:B------:R-:W-:-:S02]  /*5c20*/  FMNMX.FTZ R5, R182, R13, !PT ;  /* 0x0000000db6057209 */ /* 0x000fc40007810000 */
[C---:B------:R-:W-:Y:S02]  /*5c30*/  ISETP.GT.AND P3, PT, R41.reuse, 0x9, PT ;  /* 0x000000092900780c */ /* 0x040fe40003f64270 */
[----:B---3--:R-:W-:Y:S02]  /*5c40*/  FSEL R204, R176, -INF , P2 ;  /* 0xff800000b0cc7808 */ /* 0x008fe40001000000 */
[----:B------:R-:W-:Y:S01]  /*5c50*/  FMNMX.FTZ R5, R206, R5, !PT ;  /* 0x00000005ce057209 */ /* 0x000fe20007810000 */
[----:B------:R2:W-:Y:S01]  /*5c60*/  MUFU.TANH R54, R73 ;  /* 0x0000004900367308 */ /* 0x0005e20000002400 */
[----:B------:R-:W-:Y:S01]  /*5c70*/  ISETP.GT.AND P2, PT, R41, 0x10, PT ;  /* 0x000000102900780c */ /* 0x000fe20003f44270 */
[----:B-1----:R-:W-:Y:S01]  /*5c80*/  FMUL.FTZ R65, R83, UR5 ;  /* 0x0000000553417c20 */ /* 0x002fe20008410000 */
[----:B----4-:R-:W-:Y:S02]  /*5c90*/  FSEL R208, R177, -INF , P3 ;  /* 0xff800000b1d07808 */ /* 0x010fe40001800000 */
[----:B------:R-:W-:-:S02]  /*5ca0*/  FMNMX.FTZ R5, R204, R5, !PT ;  /* 0x00000005cc057209 */ /* 0x000fc40007810000 */
[C---:B------:R-:W-:Y:S01]  /*5cb0*/  ISETP.GT.AND P3, PT, R41.reuse, 0x11, PT ;  /* 0x000000112900780c */ /* 0x040fe20003f64270 */
[----:B------:R-:W-:Y:S01]  /*5cc0*/  MUFU.TANH R60, R85 ;  /* 0x00000055003c7308 */ /* 0x000fe20000002400 */
[----:B-----5:R-:W-:Y:S02]  /*5cd0*/  FSEL R176, R178, -INF , P2 ;  /* 0xff800000b2b07808 */ /* 0x020fe40001000000 */
[----:B------:R-:W-:Y:S02]  /*5ce0*/  FMNMX.FTZ R5, R208, R5, !PT ;  /* 0x00000005d0057209 */ /* 0x000fe40007810000 */
[----:B------:R-:W-:Y:S02]  /*5cf0*/  ISETP.GT.AND P2, PT, R41, 0x18, PT ;  /* 0x000000182900780c */ /* 0x000fe40003f44270 */
[----:B------:R-:W-:Y:S01]  /*5d00*/  FSEL R202, R179, -INF , P3 ;  /* 0xff800000b3ca7808 */ /* 0x000fe20001800000 */
[----:B------:R-:W1:Y:S01]  /*5d10*/  MUFU.TANH R28, R28 ;  /* 0x0000001c001c7308 */ /* 0x000e620000002400 */
[----:B------:R-:W-:-:S02]  /*5d20*/  FMNMX.FTZ R5, R176, R5, !PT ;  /* 0x00000005b0057209 */ /* 0x000fc40007810000 */
[C---:B------:R-:W-:Y:S02]  /*5d30*/  ISETP.GT.AND P3, PT, R41.reuse, 0x19, PT ;  /* 0x000000192900780c */ /* 0x040fe40003f64270 */
[----:B------:R-:W-:Y:S02]  /*5d40*/  FSEL R178, R180, -INF , P2 ;  /* 0xff800000b4b27808 */ /* 0x000fe40001000000 */
[----:B------:R-:W-:Y:S01]  /*5d50*/  FMNMX.FTZ R5, R202, R5, !PT ;  /* 0x00000005ca057209 */ /* 0x000fe20007810000 */
[----:B------:R-:W-:Y:S01]  /*5d60*/  MUFU.TANH R29, R29 ;  /* 0x0000001d001d7308 */ /* 0x000fe20000002400 */
[----:B------:R-:W-:Y:S02]  /*5d70*/  ISETP.GT.AND P2, PT, R41, 0x20, PT ;  /* 0x000000202900780c */ /* 0x000fe40003f44270 */
[----:B------:R-:W-:Y:S02]  /*5d80*/  FSEL R200, R37, -INF , P3 ;  /* 0xff80000025c87808 */ /* 0x000fe40001800000 */
[----:B------:R-:W-:-:S02]  /*5d90*/  FMNMX.FTZ R5, R178, R5, !PT ;  /* 0x00000005b2057209 */ /* 0x000fc40007810000 */
[C---:B------:R-:W-:Y:S01]  /*5da0*/  ISETP.GT.AND P3, PT, R41.reuse, 0x21, PT ;  /* 0x000000212900780c */ /* 0x040fe20003f64270 */
[----:B------:R-:W3:Y:S01]  /*5db0*/  MUFU.TANH R32, R32 ;  /* 0x0000002000207308 */ /* 0x000ee20000002400 */
[----:B------:R-:W-:Y:S02]  /*5dc0*/  FMNMX.FTZ R5, R200, R5, !PT ;  /* 0x00000005c8057209 */ /* 0x000fe40007810000 */
[----:B------:R-:W-:Y:S02]  /*5dd0*/  FSEL R198, R198, -INF , P3 ;  /* 0xff800000c6c67808 */ /* 0x000fe40001800000 */
[----:B------:R-:W-:Y:S02]  /*5de0*/  ISETP.GT.AND P3, PT, R41, 0x29, PT ;  /* 0x000000292900780c */ /* 0x000fe40003f64270 */
[----:B------:R-:W-:Y:S01]  /*5df0*/  ISETP.GT.AND P5, PT, R71, RZ, PT ;  /* 0x000000ff4700720c */ /* 0x000fe20003fa4270 */
[----:B------:R-:W-:Y:S01]  /*5e00*/  MUFU.TANH R33, R33 ;  /* 0x0000002100217308 */ /* 0x000fe20000002400 */
[----:B------:R-:W-:-:S02]  /*5e10*/  FSEL R196, R196, -INF , P3 ;  /* 0xff800000c4c47808 */ /* 0x000fc40001800000 */
[----:B------:R-:W-:Y:S02]  /*5e20*/  ISETP.GT.AND P3, PT, R41, 0x31, PT ;  /* 0x000000312900780c */ /* 0x000fe40003f64270 */
[----:B------:R-:W-:Y:S02]  /*5e30*/  ISETP.GT.AND P6, PT, R71, 0x1, PT ;  /* 0x000000014700780c */ /* 0x000fe40003fc4270 */
[----:B------:R-:W-:Y:S01]  /*5e40*/  FSEL R192, R49, -INF , P3 ;  /* 0xff80000031c07808 */ /* 0x000fe20001800000 */
[----:B------:R-:W-:Y:S01]  /*5e50*/  FMUL.FTZ R49, R70, UR5 ;  /* 0x0000000546317c20 */ /* 0x000fe20008410000 */
[----:B------:R-:W-:Y:S01]  /*5e60*/  ISETP.GT.AND P3, PT, R41, 0x39, PT ;  /* 0x000000392900780c */ /* 0x000fe20003f64270 */
[----:B------:R-:W-:Y:S01]  /*5e70*/  MUFU.TANH R43, R43 ;  /* 0x0000002b002b7308 */ /* 0x000fe20000002400 */
[----:B------:R-:W-:Y:S02]  /*5e80*/  FSEL R66, R0, -INF , P5 ;  /* 0xff80000000427808 */ /* 0x000fe40002800000 */
[----:B------:R-:W-:-:S02]  /*5e90*/  FSEL R70, R2, -INF , P6 ;  /* 0xff80000002467808 */ /* 0x000fc40003000000 */
[----:B--2---:R-:W-:Y:S02]  /*5ea0*/  FMNMX.FTZ R73, R66, R15, !PT ;  /* 0x0000000f42497209 */ /* 0x004fe40007810000 */
[C---:B------:R-:W-:Y:S01]  /*5eb0*/  ISETP.GT.AND P4, PT, R71.reuse, 0x9, PT ;  /* 0x000000094700780c */ /* 0x040fe20003f84270 */
[----:B------:R-:W-:Y:S01]  /*5ec0*/  MUFU.TANH R51, R51 ;  /* 0x0000003300337308 */ /* 0x000fe20000002400 */
[----:B------:R-:W-:Y:S02]  /*5ed0*/  FMNMX.FTZ R73, R70, R73, !PT ;  /* 0x0000004946497209 */ /* 0x000fe40007810000 */
[C---:B------:R-:W-:Y:S02]  /*5ee0*/  ISETP.GT.AND P5, PT, R71.reuse, 0x10, PT ;  /* 0x000000104700780c */ /* 0x040fe40003fa4270 */
[----:B------:R-:W-:Y:S02]  /*5ef0*/  FSEL R20, R20, -INF , P4 ;  /* 0xff80000014147808 */ /* 0x000fe40002000000 */
[C---:B------:R-:W-:Y:S01]  /*5f00*/  ISETP.GT.AND P6, PT, R71.reuse, 0x11, PT ;  /* 0x000000114700780c */ /* 0x040fe20003fc4270 */
[----:B------:R-:W-:Y:S01]  /*5f10*/  MUFU.TANH R49, R49 ;  /* 0x0000003100317308 */ /* 0x000fe20000002400 */
[----:B------:R-:W-:-:S02]  /*5f20*/  ISETP.GT.AND P4, PT, R71, 0x19, PT ;  /* 0x000000194700780c */ /* 0x000fc40003f84270 */
[----:B------:R-:W-:Y:S02]  /*5f30*/  FSEL R24, R24, -INF , P6 ;  /* 0xff80000018187808 */ /* 0x000fe40003000000 */
[----:B------:R-:W-:Y:S02]  /*5f40*/  FSEL R26, R26, -INF , P4 ;  /* 0xff8000001a1a7808 */ /* 0x000fe40002000000 */
[C---:B------:R-:W-:Y:S01]  /*5f50*/  ISETP.GT.AND P6, PT, R71.reuse, 0x21, PT ;  /* 0x000000214700780c */ /* 0x040fe20003fc4270 */
[----:B------:R-:W-:Y:S01]  /*5f60*/  MUFU.TANH R61, R61 ;  /* 0x0000003d003d7308 */ /* 0x000fe20000002400 */
[----:B------:R-:W-:Y:S02]  /*5f70*/  ISETP.GT.AND P4, PT, R71, 0x29, PT ;  /* 0x000000294700780c */ /* 0x000fe40003f84270 */
[----:B-1----:R-:W-:Y:S02]  /*5f80*/  FSEL R28, R28, -INF , P6 ;  /* 0xff8000001c1c7808 */ /* 0x002fe40003000000 */
[----:B------:R-:W-:-:S02]  /*5f90*/  FSEL R82, R30, -INF , P4 ;  /* 0xff8000001e527808 */ /* 0x000fc40002000000 */
[C---:B------:R-:W-:Y:S01]  /*5fa0*/  ISETP.GT.AND P6, PT, R71.reuse, 0x31, PT ;  /* 0x000000314700780c */ /* 0x040fe20003fc4270 */
[----:B------:R-:W-:Y:S01]  /*5fb0*/  MUFU.TANH R63, R63 ;  /* 0x0000003f003f7308 */ /* 0x000fe20000002400 */
[C---:B------:R-:W-:Y:S02]  /*5fc0*/  ISETP.GT.AND P4, PT, R71.reuse, 0x39, PT ;  /* 0x000000394700780c */ /* 0x040fe40003f84270 */
[----:B---3--:R-:W-:Y:S02]  /*5fd0*/  FSEL R32, R32, -INF , P6 ;  /* 0xff80000020207808 */ /* 0x008fe40003000000 */
[----:B------:R-:W-:Y:S01]  /*5fe0*/  ISETP.GT.AND P6, PT, R71, 0x41, PT ;  /* 0x000000414700780c */ /* 0x000fe20003fc4270 */
[----:B------:R-:W-:Y:S02]  /*5ff0*/  WARPGROUP.DEPBAR.LE gsb0, 0x0 ;  /* 0x00008000000079c5 */ /* 0x000fe40000010000 */
[----:B------:R-:W-:Y:S01]  /*6000*/  WARPGROUP.ARRIVE ;  /* 0x00000000000079c5 */ /* 0x000fe20000000000 */
[----:B------:R-:W-:Y:S01]  /*6010*/  FSEL R172, R38, -INF , P2 ;  /* 0xff80000026ac7808 */ /* 0x000fe20001000000 */
[----:B------:R-:W-:Y:S01]  /*6020*/  MUFU.TANH R65, R65 ;  /* 0x0000004100417308 */ /* 0x000fe20000002400 */
[----:B------:R-:W-:-:S02]  /*6030*/  ISETP.GT.AND P2, PT, R41, 0x28, PT ;  /* 0x000000282900780c */ /* 0x000fc40003f44270 */
[----:B------:R-:W-:Y:S01]  /*6040*/  FMNMX.FTZ R5, R172, R5, !PT ;  /* 0x00000005ac057209 */ /* 0x000fe20007810000 */
[----:B------:R-:W-:Y:S01]  /*6050*/  HGMMA.64x128x16.F32 R88, R168, gdesc[UR8].tnspB, R88, gsb0 ;  /* 0x41e00008a8587df0 */ /* 0x000fe20008000858 */
[----:B------:R-:W-:Y:S01]  /*6060*/  UIADD3 UR10, UR4, 0x200, URZ ;  /* 0x00000200040a7890 */ /* 0x000fe2000fffe03f */
[----:B------:R-:W-:Y:S01]  /*6070*/  FSEL R174, R44, -INF , P2 ;  /* 0xff8000002cae7808 */ /* 0x000fe20001000000 */
[----:B------:R-:W-:Y:S01]  /*6080*/  UMOV UR11, 0x40000040 ;  /* 0x40000040000b7882 */ /* 0x000fe20000000000 */
[----:B------:R-:W-:Y:S01]  /*6090*/  FMNMX.FTZ R5, R198, R5, !PT ;  /* 0x00000005c6057209 */ /* 0x000fe20007810000 */
[----:B------:R-:W-:Y:S01]  /*60a0*/  MUFU.TANH R67, R67 ;  /* 0x0000004300437308 */ /* 0x000fe20000002400 */
[----:B------:R-:W-:Y:S02]  /*60b0*/  ISETP.GT.AND P2, PT, R41, 0x30, PT ;  /* 0x000000302900780c */ /* 0x000fe40003f44270 */
[----:B------:R-:W-:Y:S02]  /*60c0*/  FMNMX.FTZ R5, R174, R5, !PT ;  /* 0x00000005ae057209 */ /* 0x000fe40007810000 */
[----:B------:R-:W-:-:S02]  /*60d0*/  FSEL R194, R48, -INF , P2 ;  /* 0xff80000030c27808 */ /* 0x000fc40001000000 */
[----:B------:R-:W-:Y:S01]  /*60e0*/  FMNMX.FTZ R37, R196, R5, !PT ;  /* 0x00000005c4257209 */ /* 0x000fe20007810000 */
[----:B------:R-:W-:Y:S01]  /*60f0*/  MUFU.TANH R69, R69 ;  /* 0x0000004500457308 */ /* 0x000fe20000002400 */
[----:B------:R-:W-:Y:S02]  /*6100*/  ISETP.GT.AND P2, PT, R41, 0x38, PT ;  /* 0x000000382900780c */ /* 0x000fe40003f44270 */
[----:B------:R-:W-:Y:S02]  /*6110*/  FMNMX.FTZ R37, R194, R37, !PT ;  /* 0x00000025c2257209 */ /* 0x000fe40007810000 */
[----:B------:R-:W-:Y:S02]  /*6120*/  FSEL R36, R36, -INF , P6 ;  /* 0xff80000024247808 */ /* 0x000fe40003000000 */
[----:B------:R-:W-:Y:S01]  /*6130*/  FMNMX.FTZ R37, R192, R37, !PT ;  /* 0x00000025c0257209 */ /* 0x000fe20007810000 */
[----:B------:R1:W2:Y:S01]  /*6140*/  MUFU.TANH R5, R72 ;  /* 0x0000004800057308 */ /* 0x0002a20000002400 */
[----:B------:R-:W-:Y:S01]  /*6150*/  ISETP.GT.AND P6, PT, R71, 0x51, PT ;  /* 0x000000514700780c */ /* 0x000fe20003fc4270 */
[----:B------:R-:W-:-:S02]  /*6160*/  WARPGROUP.DEPBAR.LE gsb0, 0x0 ;  /* 0x00008000000079c5 */ /* 0x000fc40000010000 */
[----:B------:R-:W-:Y:S01]  /*6170*/  WARPGROUP.ARRIVE ;  /* 0x00000000000079c5 */ /* 0x000fe20000000000 */
[----:B------:R-:W-:Y:S02]  /*6180*/  FSEL R170, R52, -INF , P2 ;  /* 0xff80000034aa7808 */ /* 0x000fe40001000000 */
[----:B------:R-:W-:Y:S02]  /*6190*/  ISETP.GT.AND P2, PT, R41, 0x40, PT ;  /* 0x000000402900780c */ /* 0x000fe40003f44270 */
[----:B------:R-:W-:Y:S01]  /*61a0*/  FSEL R168, R53, -INF , P3 ;  /* 0xff80000035a87808 */ /* 0x000fe20001800000 */
[----:B------:R-:W-:Y:S01]  /*61b0*/  HGMMA.64x128x16.F32 R88, R164, gdesc[UR8].tnspB, R88, gsb0 ;  /* 0x41e00008a4587df0 */ /* 0x000fe20008000858 */
[----:B------:R-:W-:Y:S01]  /*61c0*/  FMNMX.FTZ R37, R170, R37, !PT ;  /* 0x00000025aa257209 */ /* 0x000fe20007810000 */
[----:B------:R-:W-:Y:S01]  /*61d0*/  UIADD3 UR10, UR4, 0x280, URZ ;  /* 0x00000280040a7890 */ /* 0x000fe2000fffe03f */
[C---:B------:R-:W-:Y:S01]  /*61e0*/  ISETP.GT.AND P3, PT, R41.reuse, 0x41, PT ;  /* 0x000000412900780c */ /* 0x040fe20003f64270 */
[----:B------:R-:W-:Y:S01]  /*61f0*/  UMOV UR11, 0x40000040 ;  /* 0x40000040000b7882 */ /* 0x000fe20000000000 */
[----:B-1----:R-:W-:Y:S01]  /*6200*/  FSEL R72, R56, -INF , P2 ;  /* 0xff80000038487808 */ /* 0x002fe20001000000 */
[----:B------:R-:W-:Y:S01]  /*6210*/  FMUL.FTZ R53, R74, UR5 ;  /* 0x000000054a357c20 */ /* 0x000fe20008410000 */
[----:B------:R-:W-:Y:S01]  /*6220*/  FMNMX.FTZ R37, R168, R37, !PT ;  /* 0x00000025a8257209 */ /* 0x000fe20007810000 */
[----:B------:R-:W1:Y:S01]  /*6230*/  MUFU.TANH R56, R76 ;  /* 0x0000004c00387308 */ /* 0x000e620000002400 */
[----:B------:R-:W-:-:S02]  /*6240*/  ISETP.GT.AND P2, PT, R41, 0x48, PT ;  /* 0x000000482900780c */ /* 0x000fc40003f44270 */
[----:B------:R-:W-:Y:S01]  /*6250*/  FSEL R38, R57, -INF , P3 ;  /* 0xff80000039267808 */ /* 0x000fe20001800000 */
[----:B------:R-:W-:Y:S01]  /*6260*/  FMUL.FTZ R57, R75, UR5 ;  /* 0x000000054b397c20 */ /* 0x000fe20008410000 */
[----:B------:R-:W-:Y:S02]  /*6270*/  FMNMX.FTZ R37, R72, R37, !PT ;  /* 0x0000002548257209 */ /* 0x000fe40007810000 */
[C---:B------:R-:W-:Y:S01]  /*6280*/  ISETP.GT.AND P3, PT, R41.reuse, 0x49, PT ;  /* 0x000000492900780c */ /* 0x040fe20003f64270 */
[----:B------:R-:W-:Y:S01]  /*6290*/  MUFU.TANH R53, R53 ;  /* 0x0000003500357308 */ /* 0x000fe20000002400 */
[----:B------:R-:W-:Y:S02]  /*62a0*/  FSEL R40, R40, -INF , P2 ;  /* 0xff80000028287808 */ /* 0x000fe40001000000 */
[----:B------:R-:W-:Y:S02]  /*62b0*/  FMNMX.FTZ R37, R38, R37, !PT ;  /* 0x0000002526257209 */ /* 0x000fe40007810000 */
[----:B------:R-:W-:-:S02]  /*62c0*/  ISETP.GT.AND P2, PT, R41, 0x50, PT ;  /* 0x000000502900780c */ /* 0x000fc40003f44270 */
[----:B------:R-:W-:Y:S01]  /*62d0*/  FSEL R42, R42, -INF , P3 ;  /* 0xff8000002a2a7808 */ /* 0x000fe20001800000 */
[----:B------:R-:W-:Y:S01]  /*62e0*/  MUFU.TANH R57, R57 ;  /* 0x0000003900397308 */ /* 0x000fe20000002400 */
[----:B------:R-:W-:Y:S02]  /*62f0*/  FMNMX.FTZ R37, R40, R37, !PT ;  /* 0x0000002528257209 */ /* 0x000fe40007810000 */
[C---:B------:R-:W-:Y:S02]  /*6300*/  ISETP.GT.AND P3, PT, R41.reuse, 0x51, PT ;  /* 0x000000512900780c */ /* 0x040fe40003f64270 */
[----:B------:R-:W-:Y:S02]  /*6310*/  FSEL R44, R64, -INF , P2 ;  /* 0xff800000402c7808 */ /* 0x000fe40001000000 */
[----:B------:R-:W-:Y:S01]  /*6320*/  FMNMX.FTZ R37, R42, R37, !PT ;  /* 0x000000252a257209 */ /* 0x000fe20007810000 */
[----:B------:R-:W3:Y:S01]  /*6330*/  MUFU.TANH R64, R80 ;  /* 0x0000005000407308 */ /* 0x000ee20000002400 */
[----:B------:R-:W-:-:S02]  /*6340*/  ISETP.GT.AND P2, PT, R41, 0x58, PT ;  /* 0x000000582900780c */ /* 0x000fc40003f44270 */
[----:B------:R-:W-:Y:S02]  /*6350*/  FSEL R46, R46, -INF , P3 ;  /* 0xff8000002e2e7808 */ /* 0x000fe40001800000 */
[----:B------:R-:W-:Y:S02]  /*6360*/  FMNMX.FTZ R37, R44, R37, !PT ;  /* 0x000000252c257209 */ /* 0x000fe40007810000 */
[C---:B------:R-:W-:Y:S02]  /*6370*/  ISETP.GT.AND P3, PT, R41.reuse, 0x59, PT ;  /* 0x000000592900780c */ /* 0x040fe40003f64270 */
[----:B------:R-:W-:Y:S02]  /*6380*/  FSEL R48, R68, -INF , P2 ;  /* 0xff80000044307808 */ /* 0x000fe40001000000 */
[----:B------:R-:W-:Y:S01]  /*6390*/  FMNMX.FTZ R37, R46, R37, !PT ;  /* 0x000000252e257209 */ /* 0x000fe20007810000 */
[----:B------:R-:W4:Y:S01]  /*63a0*/  MUFU.TANH R68, R84 ;  /* 0x0000005400447308 */ /* 0x000f220000002400 */
[----:B------:R-:W-:-:S02]  /*63b0*/  ISETP.GT.AND P2, PT, R41, 0x60, PT ;  /* 0x000000602900780c */ /* 0x000fc40003f44270 */
[----:B------:R-:W-:Y:S02]  /*63c0*/  FSEL R50, R50, -INF , P3 ;  /* 0xff80000032327808 */ /* 0x000fe40001800000 */
[----:B------:R-:W-:Y:S02]  /*63d0*/  FMNMX.FTZ R37, R48, R37, !PT ;  /* 0x0000002530257209 */ /* 0x000fe40007810000 */
[----:B------:R-:W-:Y:S02]  /*63e0*/  ISETP.GT.AND P3, PT, R41, 0x61, PT ;  /* 0x000000612900780c */ /* 0x000fe40003f64270 */
[----:B--2---:R-:W-:Y:S02]  /*63f0*/  FSEL R52, R5, -INF , P2 ;  /* 0xff80000005347808 */ /* 0x004fe40001000000 */
[----:B------:R-:W-:Y:S01]  /*6400*/  FMNMX.FTZ R37, R50, R37, !PT ;  /* 0x0000002532257209 */ /* 0x000fe20007810000 */
[----:B------:R-:W2:Y:S01]  /*6410*/  LDC R5, c[0x0][0x988] ;  /* 0x00026200ff057b82 */ /* 0x000ea20000000800 */
[----:B------:R-:W-:-:S02]  /*6420*/  ISETP.GT.AND P2, PT, R41, 0x68, PT ;  /* 0x000000682900780c */ /* 0x000fc40003f44270 */
[----:B------:R-:W-:Y:S02]  /*6430*/  FSEL R54, R54, -INF , P3 ;  /* 0xff80000036367808 */ /* 0x000fe40001800000 */
[----:B------:R-:W-:Y:S02]  /*6440*/  FMNMX.FTZ R37, R52, R37, !PT ;  /* 0x0000002534257209 */ /* 0x000fe40007810000 */
[C---:B------:R-:W-:Y:S02]  /*6450*/  ISETP.GT.AND P3, PT, R41.reuse, 0x69, PT ;  /* 0x000000692900780c */ /* 0x040fe40003f64270 */
[----:B-1----:R-:W-:Y:S02]  /*6460*/  FSEL R56, R56, -INF , P2 ;  /* 0xff80000038387808 */ /* 0x002fe40001000000 */
[----:B------:R-:W-:Y:S02]  /*6470*/  FMNMX.FTZ R37, R54, R37, !PT ;  /* 0x0000002536257209 */ /* 0x000fe40007810000 */
[----:B------:R-:W-:-:S02]  /*6480*/  ISETP.GT.AND P2, PT, R41, 0x70, PT ;  /* 0x000000702900780c */ /* 0x000fc40003f44270 */
[----:B------:R-:W-:Y:S02]  /*6490*/  FSEL R58, R58, -INF , P3 ;  /* 0xff8000003a3a7808 */ /* 0x000fe40001800000 */
[----:B------:R-:W-:Y:S02]  /*64a0*/  FMNMX.FTZ R37, R56, R37, !PT ;  /* 0x0000002538257209 */ /* 0x000fe40007810000 */
[C---:B------:R-:W-:Y:S02]  /*64b0*/  ISETP.GT.AND P3, PT, R41.reuse, 0x71, PT ;  /* 0x000000712900780c */ /* 0x040fe40003f64270 */
[----:B---3--:R-:W-:Y:S02]  /*64c0*/  FSEL R64, R64, -INF , P2 ;  /* 0xff80000040407808 */ /* 0x008fe40001000000 */
[----:B------:R-:W-:Y:S02]  /*64d0*/  FMNMX.FTZ R37, R58, R37, !PT ;  /* 0x000000253a257209 */ /* 0x000fe40007810000 */
[----:B------:R-:W-:-:S02]  /*64e0*/  ISETP.GT.AND P2, PT, R41, 0x78, PT ;  /* 0x000000782900780c */ /* 0x000fc40003f44270 */
[----:B------:R-:W-:Y:S02]  /*64f0*/  FSEL R62, R81, -INF , P3 ;  /* 0xff800000513e7808 */ /* 0x000fe40001800000 */
[----:B------:R-:W-:Y:S02]  /*6500*/  FMNMX.FTZ R37, R64, R37, !PT ;  /* 0x0000002540257209 */ /* 0x000fe40007810000 */
[----:B------:R-:W-:Y:S02]  /*6510*/  ISETP.GT.AND P3, PT, R41, 0x79, PT ;  /* 0x000000792900780c */ /* 0x000fe40003f64270 */
[----:B----4-:R-:W-:Y:S02]  /*6520*/  FSEL R68, R68, -INF , P2 ;  /* 0xff80000044447808 */ /* 0x010fe40001000000 */
[----:B------:R-:W-:Y:S02]  /*6530*/  FMNMX.FTZ R37, R62, R37, !PT ;  /* 0x000000253e257209 */ /* 0x000fe40007810000 */
[----:B------:R-:W-:-:S02]  /*6540*/  FSEL R60, R60, -INF , P3 ;  /* 0xff8000003c3c7808 */ /* 0x000fc40001800000 */
[----:B------:R-:W-:Y:S02]  /*6550*/  FMNMX.FTZ R37, R68, R37, !PT ;  /* 0x0000002544257209 */ /* 0x000fe40007810000 */
[----:B------:R-:W-:Y:S02]  /*6560*/  ISETP.GT.AND P3, PT, R71, 0x8, PT ;  /* 0x000000084700780c */ /* 0x000fe40003f64270 */
[----:B------:R-:W-:Y:S02]  /*6570*/  FMNMX.FTZ R37, R60, R37, !PT ;  /* 0x000000253c257209 */ /* 0x000fe40007810000 */
[----:B------:R-:W-:Y:S02]  /*6580*/  FSEL R0, R14, -INF , P3 ;  /* 0xff8000000e007808 */ /* 0x000fe40001800000 */
[----:B------:R-:W-:Y:S01]  /*6590*/  FSEL R74, R21, -INF , P5 ;  /* 0xff800000154a7808 */ /* 0x000fe20002800000 */
[----:B------:R-:W1:Y:S01]  /*65a0*/  SHFL.BFLY PT, R12, R37, 0x2, 0x1f ;  /* 0x0c401f00250c7f89 */ /* 0x000e6200000e0000 */
[----:B------:R-:W-:-:S02]  /*65b0*/  FMNMX.FTZ R73, R0, R73, !PT ;  /* 0x0000004900497209 */ /* 0x000fc40007810000 */
[----:B------:R-:W-:Y:S02]  /*65c0*/  ISETP.GT.AND P3, PT, R71, 0x18, PT ;  /* 0x000000184700780c */ /* 0x000fe40003f64270 */
[----:B------:R-:W-:Y:S02]  /*65d0*/  FMNMX.FTZ R73, R20, R73, !PT ;  /* 0x0000004914497209 */ /* 0x000fe40007810000 */
[----:B------:R-:W-:Y:S02]  /*65e0*/  FSEL R76, R25, -INF , P3 ;  /* 0xff800000194c7808 */ /* 0x000fe40001800000 */
[----:B------:R-:W-:Y:S02]  /*65f0*/  FMNMX.FTZ R73, R74, R73, !PT ;  /* 0x000000494a497209 */ /* 0x000fe40007810000 */
[----:B------:R-:W-:Y:S02]  /*6600*/  ISETP.GT.AND P5, PT, R71, 0x20, PT ;  /* 0x000000204700780c */ /* 0x000fe40003fa4270 */
[----:B------:R-:W-:-:S02]  /*6610*/  FMNMX.FTZ R73, R24, R73, !PT ;  /* 0x0000004918497209 */ /* 0x000fc40007810000 */
[----:B------:R-:W-:Y:S02]  /*6620*/  FSEL R78, R27, -INF , P5 ;  /* 0xff8000001b4e7808 */ /* 0x000fe40002800000 */
[----:B------:R-:W-:Y:S02]  /*6630*/  FMNMX.FTZ R73, R76, R73, !PT ;  /* 0x000000494c497209 */ /* 0x000fe40007810000 */
[----:B------:R-:W-:Y:S02]  /*6640*/  ISETP.GT.AND P3, PT, R71, 0x28, PT ;  /* 0x000000284700780c */ /* 0x000fe40003f64270 */
[----:B------:R-:W-:Y:S02]  /*6650*/  FMNMX.FTZ R73, R26, R73, !PT ;  /* 0x000000491a497209 */ /* 0x000fe40007810000 */
[----:B------:R-:W-:Y:S02]  /*6660*/  FSEL R80, R29, -INF , P3 ;  /* 0xff8000001d507808 */ /* 0x000fe40001800000 */
[----:B-1----:R-:W-:-:S02]  /*6670*/  FMNMX.FTZ R39, R37, R12, !PT ;  /* 0x0000000c25277209 */ /* 0x002fc40007810000 */
[----:B------:R-:W-:Y:S02]  /*6680*/  FMNMX.FTZ R73, R78, R73, !PT ;  /* 0x000000494e497209 */ /* 0x000fe40007810000 */
[----:B------:R-:W-:Y:S01]  /*6690*/  ISETP.GT.AND P5, PT, R71, 0x30, PT ;  /* 0x000000304700780c */ /* 0x000fe20003fa4270 */
[----:B------:R-:W1:Y:S01]  /*66a0*/  SHFL.BFLY PT, R12, R39, 0x1, 0x1f ;  /* 0x0c201f00270c7f89 */ /* 0x000e6200000e0000 */
[----:B------:R-:W-:Y:S02]  /*66b0*/  FMNMX.FTZ R73, R28, R73, !PT ;  /* 0x000000491c497209 */ /* 0x000fe40007810000 */
[----:B------:R-:W-:Y:S02]  /*66c0*/  FSEL R84, R31, -INF , P5 ;  /* 0xff8000001f547808 */ /* 0x000fe40002800000 */
[----:B------:R-:W-:Y:S02]  /*66d0*/  FMNMX.FTZ R73, R80, R73, !PT ;  /* 0x0000004950497209 */ /* 0x000fe40007810000 */
[----:B------:R-:W-:Y:S01]  /*66e0*/  ISETP.GT.AND P3, PT, R71, 0x38, PT ;  /* 0x000000384700780c */ /* 0x000fe20003f64270 */
[----:B------:R-:W-:-:S02]  /*66f0*/  WARPGROUP.DEPBAR.LE gsb0, 0x0 ;  /* 0x00008000000079c5 */ /* 0x000fc40000010000 */
[----:B------:R-:W-:Y:S01]  /*6700*/  WARPGROUP.ARRIVE ;  /* 0x00000000000079c5 */ /* 0x000fe20000000000 */
[----:B------:R-:W-:Y:S02]  /*6710*/  FMNMX.FTZ R73, R82, R73, !PT ;  /* 0x0000004952497209 */ /* 0x000fe40007810000 */
[----:B------:R-:W-:Y:S02]  /*6720*/  FSEL R86, R33, -INF , P3 ;  /* 0xff80000021567808 */ /* 0x000fe40001800000 */
[----:B------:R-:W-:Y:S01]  /*6730*/  FMNMX.FTZ R73, R84, R73, !PT ;  /* 0x0000004954497209 */ /* 0x000fe20007810000 */
[----:B------:R-:W-:Y:S01]  /*6740*/  HGMMA.64x128x16.F32 R88, R160, gdesc[UR8].tnspB, R88, gsb0 ;  /* 0x41e00008a0587df0 */ /* 0x000fe20008000858 */
[----:B------:R-:W-:Y:S01]  /*6750*/  UIADD3 UR10, UR4, 0x300, URZ ;  /* 0x00000300040a7890 */ /* 0x000fe2000fffe03f */
[----:B------:R-:W-:Y:S01]  /*6760*/  ISETP.GT.AND P5, PT, R71, 0x40, PT ;  /* 0x000000404700780c */ /* 0x000fe20003fa4270 */
[----:B------:R-:W-:Y:S01]  /*6770*/  UMOV UR11, 0x40000040 ;  /* 0x40000040000b7882 */ /* 0x000fe20000000000 */
[----:B------:R-:W-:-:S02]  /*6780*/  FMNMX.FTZ R73, R32, R73, !PT ;  /* 0x0000004920497209 */ /* 0x000fc40007810000 */
[----:B------:R-:W-:Y:S02]  /*6790*/  FSEL R164, R34, -INF , P4 ;  /* 0xff80000022a47808 */ /* 0x000fe40002000000 */
[----:B-1----:R-:W-:Y:S02]  /*67a0*/  FMNMX.FTZ R12, R39, R12, !PT ;  /* 0x0000000c270c7209 */ /* 0x002fe40007810000 */
[----:B------:R-:W-:Y:S02]  /*67b0*/  FMNMX.FTZ R73, R86, R73, !PT ;  /* 0x0000004956497209 */ /* 0x000fe40007810000 */
[----:B------:R-:W-:Y:S01]  /*67c0*/  FSEL R34, R35, -INF , P5 ;  /* 0xff80000023227808 */ /* 0x000fe20002800000 */
[----:B--2---:R-:W-:Y:S01]  /*67d0*/  FMUL.FTZ R39, R12, R5 ;  /* 0x000000050c277220 */ /* 0x004fe20000410000 */
[----:B------:R-:W-:Y:S02]  /*67e0*/  FMNMX.FTZ R73, R164, R73, !PT ;  /* 0x00000049a4497209 */ /* 0x000fe40007810000 */
[----:B------:R-:W-:-:S02]  /*67f0*/  FSETP.NEU.FTZ.AND P2, PT, R12, -INF , PT ;  /* 0xff8000000c00780b */ /* 0x000fc40003f5d000 */
[----:B------:R-:W-:Y:S02]  /*6800*/  ISETP.GT.AND P3, PT, R71, 0x48, PT ;  /* 0x000000484700780c */ /* 0x000fe40003f64270 */
[----:B------:R-:W-:Y:S02]  /*6810*/  FMNMX.FTZ R73, R34, R73, !PT ;  /* 0x0000004922497209 */ /* 0x000fe40007810000 */
[----:B------:R-:W-:Y:S02]  /*6820*/  FSEL R39, R39, RZ, P2 ;  /* 0x000000ff27277208 */ /* 0x000fe40001000000 */
[----:B------:R-:W-:Y:S02]  /*6830*/  ISETP.GT.AND P4, PT, R71, 0x49, PT ;  /* 0x000000494700780c */ /* 0x000fe40003f84270 */
[----:B------:R-:W-:Y:S01]  /*6840*/  FSEL R166, R43, -INF , P3 ;  /* 0xff8000002ba67808 */ /* 0x000fe20001800000 */
[--C-:B------:R-:W-:Y:S01]  /*6850*/  FFMA.FTZ R30, R194, R5, -R39.reuse ;  /* 0x00000005c21e7223 */ /* 0x100fe20000010827 */
[----:B------:R-:W-:Y:S01]  /*6860*/  FMNMX.FTZ R73, R36, R73, !PT ;  /* 0x0000004924497209 */ /* 0x000fe20007810000 */
[-CC-:B------:R-:W-:Y:S01]  /*6870*/  FFMA.FTZ R29, R196, R5.reuse, -R39.reuse ;  /* 0x00000005c41d7223 */ /* 0x180fe20000010827 */
[----:B------:R-:W-:Y:S01]  /*6880*/  ISETP.GT.AND P5, PT, R71, 0x50, PT ;  /* 0x000000504700780c */ /* 0x000fe20003fa4270 */
        /* <DEDUP_REMOVED lines=54> */
[----:B------:R-:W-:Y:S01]  /*6bf0*/  FFMA.FTZ R60, R60, R5, -R39 ;  /* 0x000000053c3c7223 */ /* 0x000fe20000010827 */
[----:B------:R-:W-:Y:S01]  /*6c00*/  FMNMX.FTZ R73, R72, R73, !PT ;  /* 0x0000004948497209 */ /* 0x000fe20007810000 */
[----:B------:R-:W-:Y:S01]  /*6c10*/  MUFU.EX2 R37, R37 ;  /* 0x0000002500257308 */ /* 0x000fe20000000800 */
[----:B------:R-:W-:-:S02]  /*6c20*/  ISETP.GT.AND P3, PT, R71, 0x78, PT ;  /* 0x000000784700780c */ /* 0x000fc40003f64270 */
[----:B------:R-:W-:Y:S02]  /*6c30*/  FSEL R208, R65, -INF , P6 ;  /* 0xff80000041d07808 */ /* 0x000fe40003000000 */
[----:B------:R-:W-:Y:S02]  /*6c40*/  FMNMX.FTZ R73, R206, R73, !PT ;  /* 0x00000049ce497209 */ /* 0x000fe40007810000 */
[----:B------:R-:W-:Y:S01]  /*6c50*/  ISETP.GT.AND P4, PT, R71, 0x79, PT ;  /* 0x000000794700780c */ /* 0x000fe20003f84270 */
[----:B------:R-:W-:Y:S01]  /*6c60*/  MUFU.EX2 R180, R180 ;  /* 0x000000b400b47308 */ /* 0x000fe20000000800 */
[----:B------:R-:W-:Y:S02]  /*6c70*/  FMNMX.FTZ R73, R208, R73, !PT ;  /* 0x00000049d0497209 */ /* 0x000fe40007810000 */
[----:B------:R-:W-:-:S05]  /*6c80*/  FSEL R210, R69, -INF , P4 ;  /* 0xff80000045d27808 */ /* 0x000fca0002000000 */
[----:B------:R-:W-:Y:S08]  /*6c90*/  MUFU.EX2 R182, R182 ;  /* 0x000000b600b67308 */ /* 0x000ff00000000800 */
[----:B------:R-:W-:Y:S08]  /*6ca0*/  MUFU.EX2 R41, R41 ;  /* 0x0000002900297308 */ /* 0x000ff00000000800 */
[----:B------:R-:W-:Y:S08]  /*6cb0*/  MUFU.EX2 R176, R176 ;  /* 0x000000b000b07308 */ /* 0x000ff00000000800 */
[----:B------:R-:W-:Y:S08]  /*6cc0*/  MUFU.EX2 R21, R21 ;  /* 0x0000001500157308 */ /* 0x000ff00000000800 */
[----:B------:R-:W-:Y:S01]  /*6cd0*/  MUFU.EX2 R178, R178 ;  /* 0x000000b200b27308 */ /* 0x000fe20000000800 */
[----:B------:R-:W-:-:S02]  /*6ce0*/  WARPGROUP.DEPBAR.LE gsb0, 0x0 ;  /* 0x00008000000079c5 */ /* 0x000fc40000010000 */
[----:B------:R-:W-:Y:S01]  /*6cf0*/  WARPGROUP.ARRIVE ;  /* 0x00000000000079c5 */ /* 0x000fe20000000000 */
[----:B------:R-:W-:Y:S01]  /*6d00*/  FSEL R160, R67, -INF , P3 ;  /* 0xff80000043a07808 */ /* 0x000fe20001800000 */
[-CC-:B------:R-:W-:Y:S01]  /*6d10*/  FFMA.FTZ R162, R48, R5.reuse, -R39.reuse ;  /* 0x0000000530a27223 */ /* 0x180fe20000010827 */
[----:B------:R-:W-:Y:S02]  /*6d20*/  FFMA.FTZ R48, R64, R5, -R39 ;  /* 0x0000000540307223 */ /* 0x000fe40000010827 */
[----:B------:R-:W-:Y:S01]  /*6d30*/  MUFU.EX2 R25, R25 ;  /* 0x0000001900197308 */ /* 0x000fe20000000800 */
[----:B------:R-:W-:Y:S01]  /*6d40*/  FMNMX.FTZ R73, R160, R73, !PT ;  /* 0x00000049a0497209 */ /* 0x000fe20007810000 */
[----:B------:R-:W-:Y:S01]  /*6d50*/  HGMMA.64x128x16.F32 R88, R156, gdesc[UR8].tnspB, R88, gsb0 ;  /* 0x41e000089c587df0 */ /* 0x000fe20008000858 */
[----:B------:R-:W-:Y:S02]  /*6d60*/  UIADD3 UR10, UR4, 0x380, URZ ;  /* 0x00000380040a7890 */ /* 0x000fe4000fffe03f */
[----:B------:R-:W-:Y:S01]  /*6d70*/  FMNMX.FTZ R73, R210, R73, !PT ;  /* 0x00000049d2497209 */ /* 0x000fe20007810000 */
[----:B------:R-:W-:Y:S01]  /*6d80*/  UMOV UR11, 0x40000040 ;  /* 0x40000040000b7882 */ /* 0x000fe20000000000 */
[----:B------:R-:W-:Y:S01]  /*6d90*/  UMOV UR4, UR36 ;  /* 0x0000002400047c82 */ /* 0x000fe20008000000 */
[----:B------:R-:W-:Y:S02]  /*6da0*/  MUFU.EX2 R172, R172 ;  /* 0x000000ac00ac7308 */ /* 0x000fe40000000800 */
[----:B------:R-:W1:Y:S06]  /*6db0*/  SHFL.BFLY PT, R2, R73, 0x2, 0x1f ;  /* 0x0c401f0049027f89 */ /* 0x000e6c00000e0000 */
        /* <DEDUP_REMOVED lines=8> */
[----:B-1----:R-:W-:-:S07]  /*6e40*/  FMNMX.FTZ R14, R2, R55, !PT ;  /* 0x00000037020e7209 */ /* 0x002fce0007810000 */
[----:B------:R-:W-:Y:S01]  /*6e50*/  MUFU.EX2 R33, R33 ;  /* 0x0000002100217308 */ /* 0x000fe20000000800 */
[----:B------:R-:W-:Y:S02]  /*6e60*/  FSEL R2, R12, RZ, P2 ;  /* 0x000000ff0c027208 */ /* 0x000fe40001000000 */
[C---:B------:R-:W-:Y:S01]  /*6e70*/  FSETP.NEU.FTZ.AND P2, PT, R14.reuse, -INF , PT ;  /* 0xff8000000e00780b */ /* 0x040fe20003f5d000 */
[-C--:B------:R-:W-:Y:S02]  /*6e80*/  FMUL.FTZ R39, R14, R5.reuse ;  /* 0x000000050e277220 */ /* 0x080fe40000410000 */
[----:B------:R-:W-:Y:S02]  /*6e90*/  FADD.FTZ R2, -R2, R13 ;  /* 0x0000000d02027221 */ /* 0x000fe40000010100 */
[----:B------:R-:W-:Y:S01]  /*6ea0*/  MUFU.EX2 R35, R35 ;  /* 0x0000002300237308 */ /* 0x000fe20000000800 */
[----:B------:R-:W-:Y:S01]  /*6eb0*/  FSEL R39, R39, RZ, P2 ;  /* 0x000000ff27277208 */ /* 0x000fe20001000000 */
[----:B------:R-:W-:-:S04]  /*6ec0*/  FMUL.FTZ R2, R2, R5 ;  /* 0x0000000502027220 */ /* 0x000fc80000410000 */
[-CC-:B------:R-:W-:Y:S01]  /*6ed0*/  FFMA.FTZ R183, R0, R5.reuse, -R39.reuse ;  /* 0x0000000500b77223 */ /* 0x180fe20000010827 */
[----:B------:R-:W-:Y:S01]  /*6ee0*/  FSEL R0, R14, RZ, P2 ;  /* 0x000000ff0e007208 */ /* 0x000fe20001000000 */
[----:B------:R-:W1:Y:S01]  /*6ef0*/  MUFU.EX2 R2, R2 ;  /* 0x0000000200027308 */ /* 0x000e620000000800 */
[-CC-:B------:R-:W-:Y:S01]  /*6f00*/  FFMA.FTZ R181, R66, R5.reuse, -R39.reuse ;  /* 0x0000000542b57223 */ /* 0x180fe20000010827 */
[-CC-:B------:R-:W-:Y:S01]  /*6f10*/  FFMA.FTZ R52, R70, R5.reuse, -R39.reuse ;  /* 0x0000000546347223 */ /* 0x180fe20000010827 */
[-C--:B------:R-:W-:Y:S01]  /*6f20*/  FFMA.FTZ R20, R20, R5.reuse, -R39 ;  /* 0x0000000514147223 */ /* 0x080fe20000010827 */
        /* <DEDUP_REMOVED lines=8> */
[----:B------:R-:W-:Y:S01]  /*6fb0*/  MOV R36, UR37 ;  /* 0x0000002500247c02 */ /* 0x000fe20008000f00 */
[-CC-:B------:R-:W-:Y:S01]  /*6fc0*/  FFMA.FTZ R26, R26, R5.reuse, -R39.reuse ;  /* 0x000000051a1a7223 */ /* 0x180fe20000010827 */
[-CC-:B------:R-:W-:Y:S01]  /*6fd0*/  FFMA.FTZ R173, R78, R5.reuse, -R39.reuse ;  /* 0x000000054ead7223 */ /* 0x180fe20000010827 */
[-CC-:B------:R-:W-:Y:S01]  /*6fe0*/  FFMA.FTZ R28, R28, R5.reuse, -R39.reuse ;  /* 0x000000051c1c7223 */ /* 0x180fe20000010827 */
[-C--:B------:R-:W-:Y:S01]  /*6ff0*/  FFMA.FTZ R175, R80, R5.reuse, -R39 ;  /* 0x0000000550af7223 */ /* 0x080fe20000010827 */
[----:B-1----:R-:W-:Y:S01]  /*7000*/  FFMA.FTZ R15, R2, R4, R37 ;  /* 0x00000004020f7223 */ /* 0x002fe20000010025 */
[----:B------:R-:W1:Y:S01]  /*7010*/  MUFU.EX2 R0, R0 ;  /* 0x0000000000007308 */ /* 0x000e620000000800 */
[-CC-:B------:R-:W-:Y:S01]  /*7020*/  FFMA.FTZ R54, R82, R5.reuse, -R39.reuse ;  /* 0x0000000552367223 */ /* 0x180fe20000010827 */
[-C--:B------:R-:W-:Y:S01]  /*7030*/  FFMA.FTZ R169, R84, R5.reuse, -R39 ;  /* 0x0000000554a97223 */ /* 0x080fe20000010827 */
[----:B------:R-:W-:Y:S01]  /*7040*/  FADD.FTZ R15, R180, R15 ;  /* 0x0000000fb40f7221 */ /* 0x000fe20000010000 */
[-CC-:B------:R-:W-:Y:S01]  /*7050*/  FFMA.FTZ R32, R32, R5.reuse, -R39.reuse ;  /* 0x0000000520207223 */ /* 0x180fe20000010827 */
[-CC-:B------:R-:W-:Y:S01]  /*7060*/  FFMA.FTZ R171, R86, R5.reuse, -R39.reuse ;  /* 0x0000000556ab7223 */ /* 0x180fe20000010827 */
[-C--:B------:R-:W-:Y:S01]  /*7070*/  FFMA.FTZ R56, R164, R5.reuse, -R39 ;  /* 0x00000005a4387223 */ /* 0x080fe20000010827 */
[----:B------:R-:W-:Y:S01]  /*7080*/  FADD.FTZ R4, R182, R15 ;  /* 0x0000000fb6047221 */ /* 0x000fe20000010000 */
[----:B------:R-:W2:Y:S01]  /*7090*/  MUFU.EX2 R52, R52 ;  /* 0x0000003400347308 */ /* 0x000ea20000000800 */
[-CC-:B------:R-:W-:Y:S01]  /*70a0*/  FFMA.FTZ R167, R166, R5.reuse, -R39.reuse ;  /* 0x00000005a6a77223 */ /* 0x180fe20000010827 */
[-CC-:B------:R-:W-:Y:S01]  /*70b0*/  FFMA.FTZ R161, R196, R5.reuse, -R39.reuse ;  /* 0x00000005c4a17223 */ /* 0x180fe20000010827 */
[----:B------:R-:W-:Y:S01]  /*70c0*/  FADD.FTZ R15, R41, R4 ;  /* 0x00000004290f7221 */ /* 0x000fe20000010000 */
[-CC-:B------:R-:W-:Y:S01]  /*70d0*/  FFMA.FTZ R163, R198, R5.reuse, -R39.reuse ;  /* 0x00000005c6a37223 */ /* 0x180fe20000010827 */
[-CC-:B------:R-:W-:Y:S01]  /*70e0*/  FFMA.FTZ R200, R200, R5.reuse, -R39.reuse ;  /* 0x00000005c8c87223 */ /* 0x180fe20000010827 */
[----:B------:R-:W-:Y:S01]  /*70f0*/  FFMA.FTZ R168, R168, R5, -R39 ;  /* 0x00000005a8a87223 */ /* 0x000fe20000010827 */
[----:B------:R-:W-:Y:S01]  /*7100*/  FADD.FTZ R4, R176, R15 ;  /* 0x0000000fb0047221 */ /* 0x000fe20000010000 */
[----:B------:R-:W3:Y:S01]  /*7110*/  MUFU.EX2 R183, R183 ;  /* 0x000000b700b77308 */ /* 0x000ee20000000800 */
[----:B-1----:R-:W-:Y:S01]  /*7120*/  FFMA.FTZ R3, R0, R3, R181 ;  /* 0x0000000300037223 */ /* 0x002fe200000100b5 */
[C---:B------:R-:W-:Y:S01]  /*7130*/  F2FP.F16.F32.PACK_AB R176, R21.reuse, R176 ;  /* 0x000000b015b0723e */ /* 0x040fe200000000ff */
[----:B------:R-:W-:Y:S01]  /*7140*/  FADD.FTZ R15, R21, R4 ;  /* 0x00000004150f7221 */ /* 0x000fe20000010000 */
[-CC-:B------:R-:W-:Y:S01]  /*7150*/  FFMA.FTZ R202, R202, R5.reuse, -R39.reuse ;  /* 0x00000005caca7223 */ /* 0x180fe20000010827 */
[-CC-:B------:R-:W-:Y:S01]  /*7160*/  FFMA.FTZ R204, R204, R5.reuse, -R39.reuse ;  /* 0x00000005cccc7223 */ /* 0x180fe20000010827 */
[-C--:B------:R-:W-:Y:S01]  /*7170*/  FFMA.FTZ R72, R72, R5.reuse, -R39 ;  /* 0x0000000548487223 */ /* 0x080fe20000010827 */
[----:B------:R-:W-:Y:S01]  /*7180*/  FADD.FTZ R4, R178, R15 ;  /* 0x0000000fb2047221 */ /* 0x000fe20000010000 */
[----:B------:R-:W1:Y:S01]  /*7190*/  MUFU.EX2 R20, R20 ;  /* 0x0000001400147308 */ /* 0x000e620000000800 */
[-CC-:B------:R-:W-:Y:S01]  /*71a0*/  FFMA.FTZ R206, R206, R5.reuse, -R39.reuse ;  /* 0x00000005cece7223 */ /* 0x180fe20000010827 */
[----:B------:R-:W-:Y:S01]  /*71b0*/  FFMA.FTZ R208, R208, R5, -R39 ;  /* 0x00000005d0d07223 */ /* 0x000fe20000010827 */
[----:B------:R-:W-:Y:S01]  /*71c0*/  FADD.FTZ R15, R25, R4 ;  /* 0x00000004190f7221 */ /* 0x000fe20000010000 */
[----:B--2---:R-:W-:Y:S01]  /*71d0*/  FADD.FTZ R4, R52, R3 ;  /* 0x0000000334047221 */ /* 0x004fe20000010000 */
[----:B------:R-:W-:-:S02]  /*71e0*/  @!P1 VIADD R3, R36, 0x34840 ;  /* 0x0003484024039836 */ /* 0x000fc40000000000 */
[----:B------:R-:W-:Y:S01]  /*71f0*/  FFMA.FTZ R36, R194, R5, -R39 ;  /* 0x00000005c2247223 */ /* 0x000fe20000010827 */
[----:B------:R-:W-:Y:S01]  /*7200*/  FADD.FTZ R58, R172, R15 ;  /* 0x0000000fac3a7221 */ /* 0x000fe20000010000 */
[----:B------:R-:W-:Y:S01]  /*7210*/  MUFU.EX2 R177, R177 ;  /* 0x000000b100b17308 */ /* 0x000fe20000000800 */
[----:B---3--:R-:W-:Y:S01]  /*7220*/  FADD.FTZ R15, R183, R4 ;  /* 0x00000004b70f7221 */ /* 0x008fe20000010000 */
[----:B------:R-:W-:Y:S01]  /*7230*/  @!P1 PRMT R3, RZ, 0x654, R3 ;  /* 0x00000654ff039816 */ /* 0x000fe20000000003 */
[----:B------:R-:W-:Y:S01]  /*7240*/  FADD.FTZ R55, R27, R58 ;  /* 0x0000003a1b377221 */ /* 0x000fe20000010000 */
[----:B------:R-:W-:Y:S02]  /*7250*/  PLOP3.LUT P2, PT, PT, PT, UP0, 0x80, 0x0 ;  /* 0x000000000000781c */ /* 0x000fe40003f4f008 */
[----:B------:R-:W-:Y:S01]  /*7260*/  F2FP.F16.F32.PACK_AB R180, R180, R37 ;  /* 0x00000025b4b4723e */ /* 0x000fe200000000ff */
[----:B------:R-:W-:Y:S01]  /*7270*/  FADD.FTZ R58, R174, R55 ;  /* 0x00000037ae3a7221 */ /* 0x000fe20000010000 */
[----:B------:R-:W-:Y:S01]  /*7280*/  MUFU.EX2 R24, R24 ;  /* 0x0000001800187308 */ /* 0x000fe20000000800 */
[----:B-1----:R-:W-:Y:S01]  /*7290*/  FADD.FTZ R4, R20, R15 ;  /* 0x0000000f14047221 */ /* 0x002fe20000010000 */
[----:B------:R-:W-:-:S02]  /*72a0*/  IMAD.U32 R55, RZ, RZ, UR6 ;  /* 0x00000006ff377e24 */ /* 0x000fc4000f8e00ff */
[----:B------:R-:W-:Y:S01]  /*72b0*/  FADD.FTZ R15, R29, R58 ;  /* 0x0000003a1d0f7221 */ /* 0x000fe20000010000 */
[----:B------:R-:W-:Y:S01]  /*72c0*/  FFMA.FTZ R58, R192, R5, -R39 ;  /* 0x00000005c03a7223 */ /* 0x000fe20000010827 */
[----:B------:R-:W-:Y:S01]  /*72d0*/  F2FP.F16.F32.PACK_AB R182, R41, R182 ;  /* 0x000000b629b6723e */ /* 0x000fe200000000ff */
[----:B------:R-:W-:Y:S02]  /*72e0*/  WARPGROUP.DEPBAR.LE gsb0, 0x0 ;  /* 0x00008000000079c5 */ /* 0x000fe40000010000 */
[----:B------:R-:W-:Y:S01]  /*72f0*/  WARPGROUP.ARRIVE ;  /* 0x00000000000079c5 */ /* 0x000fe20000000000 */
[----:B------:R-:W-:Y:S01]  /*7300*/  MUFU.EX2 R179, R179 ;  /* 0x000000b300b37308 */ /* 0x000fe20000000800 */
[----:B------:R-:W-:Y:S02]  /*7310*/  @!P1 IADD3 R55, R55, 0x34860, RZ ;  /* 0x0003486037379810 */ /* 0x000fe40007ffe0ff */
[----:B------:R-:W-:Y:S02]  /*7320*/  F2FP.F16.F32.PACK_AB R178, R25, R178 ;  /* 0x000000b219b2723e */ /* 0x000fe400000000ff */
[----:B------:R-:W-:Y:S01]  /*7330*/  HGMMA.64x128x16.F32 R88, R152, gdesc[UR8].tnspB, R88, gsb0 ;  /* 0x41e0000898587df0 */ /* 0x000fe20008000858 */
[----:B------:R-:W-:-:S02]  /*7340*/  @!P1 PRMT R55, RZ, 0x654, R55 ;  /* 0x00000654ff379816 */ /* 0x000fc40000000037 */
[----:B------:R-:W-:Y:S01]  /*7350*/  MUFU.EX2 R26, R26 ;  /* 0x0000001a001a7308 */ /* 0x000fe20000000800 */
[----:B------:R-:W-:Y:S02]  /*7360*/  F2FP.F16.F32.PACK_AB R172, R27, R172 ;  /* 0x000000ac1bac723e */ /* 0x000fe400000000ff */
[----:B------:R-:W-:Y:S02]  /*7370*/  F2FP.F16.F32.PACK_AB R174, R29, R174 ;  /* 0x000000ae1dae723e */ /* 0x000fe400000000ff */
[----:B------:R-:W-:Y:S02]  /*7380*/  F2FP.F16.F32.PACK_AB R181, R52, R181 ;  /* 0x000000b534b5723e */ /* 0x000fe400000000ff */
[----:B------:R-:W-:Y:S01]  /*7390*/  F2FP.F16.F32.PACK_AB R183, R20, R183 ;  /* 0x000000b714b7723e */ /* 0x000fe200000000ff */
[----:B------:R-:W-:Y:S08]  /*73a0*/  MUFU.EX2 R173, R173 ;  /* 0x000000ad00ad7308 */ /* 0x000ff00000000800 */
[----:B------:R-:W-:Y:S08]  /*73b0*/  MUFU.EX2 R28, R28 ;  /* 0x0000001c001c7308 */ /* 0x000ff00000000800 */
[----:B------:R1:W-:Y:S08]  /*73c0*/  MUFU.EX2 R13, R60 ;  /* 0x0000003c000d7308 */ /* 0x0003f00000000800 */
[----:B------:R-:W-:Y:S01]  /*73d0*/  MUFU.EX2 R175, R175 ;  /* 0x000000af00af7308 */ /* 0x000fe20000000800 */
[----:B-1----:R-:W-:-:S04]  /*73e0*/  FADD.FTZ R60, R30, R15 ;  /* 0x0000000f1e3c7221 */ /* 0x002fc80000010000 */
[----:B------:R-:W-:-:S03]  /*73f0*/  FADD.FTZ R15, R31, R60 ;  /* 0x0000003c1f0f7221 */ /* 0x000fc60000010000 */
[----:B------:R-:W1:Y:S01]  /*7400*/  MUFU.EX2 R38, R38 ;  /* 0x0000002600267308 */ /* 0x000e620000000800 */
[----:B------:R-:W-:Y:S01]  /*7410*/  FADD.FTZ R60, R170, R15 ;  /* 0x0000000faa3c7221 */ /* 0x000fe20000010000 */
[----:B------:R-:W-:-:S03]  /*7420*/  F2FP.F16.F32.PACK_AB R170, R33, R170 ;  /* 0x000000aa21aa723e */ /* 0x000fc600000000ff */
[----:B------:R-:W-:-:S03]  /*7430*/  FADD.FTZ R60, R33, R60 ;  /* 0x0000003c213c7221 */ /* 0x000fc60000010000 */
[----:B------:R-:W-:Y:S01]  /*7440*/  MUFU.EX2 R54, R54 ;  /* 0x0000003600367308 */ /* 0x000fe20000000800 */
[----:B------:R-:W-:-:S07]  /*7450*/  FADD.FTZ R15, R35, R60 ;  /* 0x0000003c230f7221 */ /* 0x000fce0000010000 */
[----:B------:R-:W2:Y:S01]  /*7460*/  MUFU.EX2 R40, R40 ;  /* 0x0000002800287308 */ /* 0x000ea20000000800 */
[C---:B-1----:R-:W-:Y:S01]  /*7470*/  FADD.FTZ R15, R38.reuse, R15 ;  /* 0x0000000f260f7221 */ /* 0x042fe20000010000 */
[----:B------:R-:W-:-:S06]  /*7480*/  F2FP.F16.F32.PACK_AB R164, R38, R35 ;  /* 0x0000002326a4723e */ /* 0x000fcc00000000ff */
[----:B------:R-:W-:Y:S08]  /*7490*/  MUFU.EX2 R169, R169 ;  /* 0x000000a900a97308 */ /* 0x000ff00000000800 */
[----:B------:R-:W1:Y:S01]  /*74a0*/  MUFU.EX2 R43, R43 ;  /* 0x0000002b002b7308 */ /* 0x000e620000000800 */
[----:B--2---:R-:W-:-:S07]  /*74b0*/  FADD.FTZ R60, R40, R15 ;  /* 0x0000000f283c7221 */ /* 0x004fce0000010000 */
[----:B------:R-:W-:Y:S08]  /*74c0*/  MUFU.EX2 R32, R32 ;  /* 0x0000002000207308 */ /* 0x000ff00000000800 */
[----:B------:R-:W2:Y:S01]  /*74d0*/  MUFU.EX2 R42, R42 ;  /* 0x0000002a002a7308 */ /* 0x000ea20000000800 */
[C---:B-1----:R-:W-:Y:S01]  /*74e0*/  FADD.FTZ R15, R43.reuse, R60 ;  /* 0x0000003c2b0f7221 */ /* 0x042fe20000010000 */
[----:B------:R-:W-:-:S06]  /*74f0*/  F2FP.F16.F32.PACK_AB R166, R43, R40 ;  /* 0x000000282ba6723e */ /* 0x000fcc00000000ff */
[----:B------:R-:W-:Y:S08]  /*7500*/  MUFU.EX2 R171, R171 ;  /* 0x000000ab00ab7308 */ /* 0x000ff00000000800 */
[----:B------:R-:W1:Y:S01]  /*7510*/  MUFU.EX2 R45, R45 ;  /* 0x0000002d002d7308 */ /* 0x000e620000000800 */
[----:B--2---:R-:W-:-:S07]  /*7520*/  FADD.FTZ R60, R42, R15 ;  /* 0x0000000f2a3c7221 */ /* 0x004fce0000010000 */
[----:B------:R-:W-:Y:S08]  /*7530*/  MUFU.EX2 R56, R56 ;  /* 0x0000003800387308 */ /* 0x000ff00000000800 */
[----:B------:R-:W2:Y:S08]  /*7540*/  MUFU.EX2 R162, R162 ;  /* 0x000000a200a27308 */ /* 0x000eb00000000800 */
[----:B------:R-:W-:Y:S08]  /*7550*/  MUFU.EX2 R165, R165 ;  /* 0x000000a500a57308 */ /* 0x000ff00000000800 */
[----:B------:R-:W3:Y:S01]  /*7560*/  MUFU.EX2 R47, R47 ;  /* 0x0000002f002f7308 */ /* 0x000ee20000000800 */
[----:B------:R-:W-:-:S02]  /*7570*/  WARPGROUP.DEPBAR.LE gsb0, 0x0 ;  /* 0x00008000000079c5 */ /* 0x000fc40000010000 */
[----:B------:R4:W-:Y:S05]  /*7580*/  @!P1 SYNCS.ARRIVE.TRANS64.RED.A1T0 RZ, [R3+URZ], RZ ;  /* 0x000000ff03ff99a7 */ /* 0x0009ea000810043f */
[----:B------:R-:W-:Y:S01]  /*7590*/  MUFU.EX2 R34, R34 ;  /* 0x0000002200227308 */ /* 0x000fe20000000800 */
[----:B----4-:R-:W-:Y:S01]  /*75a0*/  FADD.FTZ R3, R177, R4 ;  /* 0x00000004b1037221 */ /* 0x010fe20000010000 */
[----:B------:R1:W-:Y:S01]  /*75b0*/  @!P1 SYNCS.ARRIVE.TRANS64.RED.A1T0 RZ, [R55+URZ], RZ ;  /* 0x000000ff37ff99a7 */ /* 0x0003e2000810043f */
[----:B------:R-:W-:-:S05]  /*75c0*/  F2FP.F16.F32.PACK_AB R177, R24, R177 ;  /* 0x000000b118b1723e */ /* 0x000fca00000000ff */
[----:B------:R-:W4:Y:S01]  /*75d0*/  MUFU.EX2 R44, R44 ;  /* 0x0000002c002c7308 */ /* 0x000f220000000800 */
[----:B------:R-:W-:-:S04]  /*75e0*/  FADD.FTZ R4, R24, R3 ;  /* 0x0000000318047221 */ /* 0x000fc80000010000 */
[----:B------:R-:W-:Y:S01]  /*75f0*/  FADD.FTZ R3, R179, R4 ;  /* 0x00000004b3037221 */ /* 0x000fe20000010000 */
[----:B-1----:R-:W-:Y:S01]  /*7600*/  FADD.FTZ R55, R45, R60 ;  /* 0x0000003c2d377221 */ /* 0x002fe20000010000 */
[C---:B------:R-:W-:Y:S01]  /*7610*/  F2FP.F16.F32.PACK_AB R179, R26.reuse, R179 ;  /* 0x000000b31ab3723e */ /* 0x040fe200000000ff */
[----:B------:R-:W-:Y:S01]  /*7620*/  MUFU.EX2 R167, R167 ;  /* 0x000000a700a77308 */ /* 0x000fe20000000800 */
[----:B------:R-:W-:Y:S01]  /*7630*/  FADD.FTZ R4, R26, R3 ;  /* 0x000000031a047221 */ /* 0x000fe20000010000 */
[----:B--2---:R-:W-:Y:S01]  /*7640*/  FADD.FTZ R60, R162, R55 ;  /* 0x00000037a23c7221 */ /* 0x004fe20000010000 */
[----:B---3--:R-:W-:Y:S02]  /*7650*/  F2FP.F16.F32.PACK_AB R162, R47, R162 ;  /* 0x000000a22fa2723e */ /* 0x008fe400000000ff */
[----:B------:R-:W-:Y:S01]  /*7660*/  FADD.FTZ R3, R173, R4 ;  /* 0x00000004ad037221 */ /* 0x000fe20000010000 */
[----:B------:R-:W-:Y:S01]  /*7670*/  FADD.FTZ R21, R47, R60 ;  /* 0x0000003c2f157221 */ /* 0x000fe20000010000 */
[C---:B------:R-:W-:Y:S01]  /*7680*/  F2FP.F16.F32.PACK_AB R173, R28.reuse, R173 ;  /* 0x000000ad1cad723e */ /* 0x040fe200000000ff */
[----:B------:R-:W1:Y:S01]  /*7690*/  MUFU.EX2 R49, R49 ;  /* 0x0000003100317308 */ /* 0x000e620000000800 */
[----:B------:R-:W-:Y:S01]  /*76a0*/  FADD.FTZ R4, R28, R3 ;  /* 0x000000031c047221 */ /* 0x000fe20000010000 */
[----:B----4-:R-:W-:-:S03]  /*76b0*/  FADD.FTZ R60, R44, R21 ;  /* 0x000000152c3c7221 */ /* 0x010fc60000010000 */
[----:B------:R-:W-:Y:S01]  /*76c0*/  FADD.FTZ R3, R175, R4 ;  /* 0x00000004af037221 */ /* 0x000fe20000010000 */
[C---:B------:R-:W-:Y:S02]  /*76d0*/  F2FP.F16.F32.PACK_AB R175, R54.reuse, R175 ;  /* 0x000000af36af723e */ /* 0x040fe400000000ff */
[----:B------:R-:W2:Y:S01]  /*76e0*/  MUFU.EX2 R36, R36 ;  /* 0x0000002400247308 */ /* 0x000ea20000000800 */
[----:B------:R-:W-:-:S04]  /*76f0*/  FADD.FTZ R4, R54, R3 ;  /* 0x0000000336047221 */ /* 0x000fc80000010000 */
[----:B------:R-:W-:Y:S01]  /*7700*/  FADD.FTZ R3, R169, R4 ;  /* 0x00000004a9037221 */ /* 0x000fe20000010000 */
[C---:B------:R-:W-:Y:S02]  /*7710*/  F2FP.F16.F32.PACK_AB R169, R32.reuse, R169 ;  /* 0x000000a920a9723e */ /* 0x040fe400000000ff */
[----:B------:R-:W-:Y:S01]  /*7720*/  MUFU.EX2 R46, R46 ;  /* 0x0000002e002e7308 */ /* 0x000fe20000000800 */
[----:B------:R-:W-:Y:S01]  /*7730*/  FADD.FTZ R4, R32, R3 ;  /* 0x0000000320047221 */ /* 0x000fe20000010000 */
[----:B-1----:R-:W-:Y:S01]  /*7740*/  FADD.FTZ R21, R49, R60 ;  /* 0x0000003c31157221 */ /* 0x002fe20000010000 */
[-CC-:B------:R-:W-:Y:S01]  /*7750*/  FFMA.FTZ R3, R160, R5.reuse, -R39.reuse ;  /* 0x00000005a0037223 */ /* 0x180fe20000010827 */
[----:B------:R-:W-:Y:S01]  /*7760*/  FFMA.FTZ R39, R210, R5, -R39 ;  /* 0x00000005d2277223 */ /* 0x000fe20000010827 */
[----:B------:R-:W-:Y:S01]  /*7770*/  FADD.FTZ R15, R171, R4 ;  /* 0x00000004ab0f7221 */ /* 0x000fe20000010000 */
[----:B------:R-:W-:Y:S02]  /*7780*/  F2FP.F16.F32.PACK_AB R160, R45, R42 ;  /* 0x0000002a2da0723e */ /* 0x000fe400000000ff */
[----:B------:R-:W1:Y:S01]  /*7790*/  MUFU.EX2 R161, R161 ;  /* 0x000000a100a17308 */ /* 0x000e620000000800 */
[----:B------:R-:W-:Y:S01]  /*77a0*/  FADD.FTZ R4, R56, R15 ;  /* 0x0000000f38047221 */ /* 0x000fe20000010000 */
[----:B------:R-:W-:-:S02]  /*77b0*/  F2FP.F16.F32.PACK_AB R156, R49, R44 ;  /* 0x0000002c319c723e */ /* 0x000fc400000000ff */
[----:B------:R-:W-:Y:S01]  /*77c0*/  F2FP.F16.F32.PACK_AB R171, R56, R171 ;  /* 0x000000ab38ab723e */ /* 0x000fe200000000ff */
[----:B------:R-:W-:Y:S01]  /*77d0*/  FADD.FTZ R15, R165, R4 ;  /* 0x00000004a50f7221 */ /* 0x000fe20000010000 */
[C---:B------:R-:W-:Y:S02]  /*77e0*/  F2FP.F16.F32.PACK_AB R165, R34.reuse, R165 ;  /* 0x000000a522a5723e */ /* 0x040fe400000000ff */
[----:B------:R-:W3:Y:S01]  /*77f0*/  MUFU.EX2 R51, R51 ;  /* 0x0000003300337308 */ /* 0x000ee20000000800 */
[----:B------:R-:W-:-:S04]  /*7800*/  FADD.FTZ R4, R34, R15 ;  /* 0x0000000f22047221 */ /* 0x000fc80000010000 */
[----:B------:R-:W-:Y:S01]  /*7810*/  FADD.FTZ R15, R167, R4 ;  /* 0x00000004a70f7221 */ /* 0x000fe20000010000 */
[C---:B--2---:R-:W-:Y:S02]  /*7820*/  F2FP.F16.F32.PACK_AB R167, R36.reuse, R167 ;  /* 0x000000a724a7723e */ /* 0x044fe400000000ff */
[----:B------:R-:W2:Y:S01]  /*7830*/  MUFU.EX2 R58, R58 ;  /* 0x0000003a003a7308 */ /* 0x000ea20000000800 */
[----:B------:R-:W-:-:S04]  /*7840*/  FADD.FTZ R4, R36, R15 ;  /* 0x0000000f24047221 */ /* 0x000fc80000010000 */
[----:B-1----:R-:W-:-:S03]  /*7850*/  FADD.FTZ R15, R161, R4 ;  /* 0x00000004a10f7221 */ /* 0x002fc60000010000 */
[----:B------:R-:W-:Y:S01]  /*7860*/  MUFU.EX2 R48, R48 ;  /* 0x0000003000307308 */ /* 0x000fe20000000800 */
[----:B---3--:R-:W-:-:S07]  /*7870*/  F2FP.F16.F32.PACK_AB R158, R51, R46 ;  /* 0x0000002e339e723e */ /* 0x008fce00000000ff */
[----:B------:R-:W1:Y:S01]  /*7880*/  MUFU.EX2 R163, R163 ;  /* 0x000000a300a37308 */ /* 0x000e620000000800 */
[C---:B--2---:R-:W-:Y:S01]  /*7890*/  FADD.FTZ R4, R58.reuse, R15 ;  /* 0x0000000f3a047221 */ /* 0x044fe20000010000 */
[----:B------:R-:W-:-:S06]  /*78a0*/  F2FP.F16.F32.PACK_AB R161, R58, R161 ;  /* 0x000000a13aa1723e */ /* 0x000fcc00000000ff */
[----:B------:R-:W2:Y:S08]  /*78b0*/  MUFU.EX2 R53, R53 ;  /* 0x0000003500357308 */ /* 0x000eb00000000800 */
[----:B------:R-:W3:Y:S01]  /*78c0*/  MUFU.EX2 R200, R200 ;  /* 0x000000c800c87308 */ /* 0x000ee20000000800 */
[----:B-1----:R-:W-:-:S07]  /*78d0*/  FADD.FTZ R4, R163, R4 ;  /* 0x00000004a3047221 */ /* 0x002fce0000010000 */
[----:B------:R1:W-:Y:S01]  /*78e0*/  MUFU.EX2 R62, R168 ;  /* 0x000000a8003e7308 */ /* 0x0003e20000000800 */
[----:B--2---:R-:W-:-:S07]  /*78f0*/  F2FP.F16.F32.PACK_AB R152, R53, R48 ;  /* 0x000000303598723e */ /* 0x004fce00000000ff */
[----:B------:R-:W2:Y:S01]  /*7900*/  MUFU.EX2 R50, R50 ;  /* 0x0000003200327308 */ /* 0x000ea20000000800 */
[----:B-1----:R-:W-:Y:S01]  /*7910*/  F2FP.F16.F32.PACK_AB R168, R31, R30 ;  /* 0x0000001e1fa8723e */ /* 0x002fe200000000ff */
[----:B------:R-:W-:Y:S01]  /*7920*/  FADD.FTZ R30, R46, R21 ;  /* 0x000000152e1e7221 */ /* 0x000fe20000010000 */
[C---:B---3--:R-:W-:Y:S01]  /*7930*/  FADD.FTZ R4, R200.reuse, R4 ;  /* 0x00000004c8047221 */ /* 0x048fe20000010000 */
[----:B------:R-:W-:Y:S02]  /*7940*/  F2FP.F16.F32.PACK_AB R163, R200, R163 ;  /* 0x000000a3c8a3723e */ /* 0x000fe400000000ff */
[----:B------:R-:W-:Y:S02]  /*7950*/  FADD.FTZ R21, R51, R30 ;  /* 0x0000001e33157221 */ /* 0x000fe40000010000 */
[----:B------:R-:W1:Y:S02]  /*7960*/  MUFU.EX2 R157, R202 ;  /* 0x000000ca009d7308 */ /* 0x000e640000000800 */
[----:B------:R-:W-:-:S04]  /*7970*/  FADD.FTZ R30, R48, R21 ;  /* 0x00000015301e7221 */ /* 0x000fc80000010000 */
[----:B------:R-:W-:Y:S02]  /*7980*/  FADD.FTZ R15, R53, R30 ;  /* 0x0000001e350f7221 */ /* 0x000fe40000010000 */
[----:B------:R-:W3:Y:S01]  /*7990*/  MUFU.EX2 R204, R204 ;  /* 0x000000cc00cc7308 */ /* 0x000ee20000000800 */
[----:B--2---:R-:W-:Y:S01]  /*79a0*/  F2FP.F16.F32.PACK_AB R154, R13, R50 ;  /* 0x000000320d9a723e */ /* 0x004fe200000000ff */
[----:B------:R-:W-:-:S06]  /*79b0*/  FADD.FTZ R30, R50, R15 ;  /* 0x0000000f321e7221 */ /* 0x000fcc0000010000 */
[----:B------:R-:W2:Y:S01]  /*79c0*/  MUFU.EX2 R72, R72 ;  /* 0x0000004800487308 */ /* 0x000ea20000000800 */
[----:B-1----:R-:W-:Y:S01]  /*79d0*/  FADD.FTZ R15, R157, R4 ;  /* 0x000000049d0f7221 */ /* 0x002fe20000010000 */
[----:B------:R-:W-:Y:S01]  /*79e0*/  FADD.FTZ R4, R13, R30 ;  /* 0x0000001e0d047221 */ /* 0x000fe20000010000 */
[C---:B------:R-:W-:Y:S01]  /*79f0*/  F2FP.F16.F32.PACK_AB R157, R62.reuse, R157 ;  /* 0x0000009d3e9d723e */ /* 0x040fe200000000ff */
[----:B------:R-:W-:Y:S02]  /*7a00*/  IMAD.MOV.U32 R13, RZ, RZ, R12 ;  /* 0x000000ffff0d7224 */ /* 0x000fe400078e000c */
[----:B------:R-:W-:Y:S02]  /*7a10*/  FADD.FTZ R15, R62, R15 ;  /* 0x0000000f3e0f7221 */ /* 0x000fe40000010000 */
[----:B------:R-:W1:Y:S02]  /*7a20*/  MUFU.EX2 R206, R206 ;  /* 0x000000ce00ce7308 */ /* 0x000e640000000800 */
[----:B---3--:R-:W-:-:S06]  /*7a30*/  FADD.FTZ R15, R204, R15 ;  /* 0x0000000fcc0f7221 */ /* 0x008fcc0000010000 */
[----:B------:R-:W3:Y:S01]  /*7a40*/  MUFU.EX2 R153, R208 ;  /* 0x000000d000997308 */ /* 0x000ee20000000800 */
[C---:B--2---:R-:W-:Y:S01]  /*7a50*/  FADD.FTZ R15, R72.reuse, R15 ;  /* 0x0000000f480f7221 */ /* 0x044fe20000010000 */
[----:B------:R-:W-:-:S06]  /*7a60*/  F2FP.F16.F32.PACK_AB R159, R72, R204 ;  /* 0x000000cc489f723e */ /* 0x000fcc00000000ff */
[----:B------:R-:W2:Y:S01]  /*7a70*/  MUFU.EX2 R30, R3 ;  /* 0x00000003001e7308 */ /* 0x000ea20000000800 */
[----:B-1----:R-:W-:-:S07]  /*7a80*/  FADD.FTZ R15, R206, R15 ;  /* 0x0000000fce0f7221 */ /* 0x002fce0000010000 */
[----:B------:R-:W1:Y:S01]  /*7a90*/  MUFU.EX2 R39, R39 ;  /* 0x0000002700277308 */ /* 0x000e620000000800 */
[C---:B---3--:R-:W-:Y:S01]  /*7aa0*/  FADD.FTZ R15, R153.reuse, R15 ;  /* 0x0000000f990f7221 */ /* 0x048fe20000010000 */
[----:B------:R-:W-:-:S03]  /*7ab0*/  F2FP.F16.F32.PACK_AB R153, R153, R206 ;  /* 0x000000ce9999723e */ /* 0x000fc600000000ff */
[----:B--2---:R-:W-:-:S04]  /*7ac0*/  FADD.FTZ R15, R30, R15 ;  /* 0x0000000f1e0f7221 */ /* 0x004fc80000010000 */
[C---:B-1----:R-:W-:Y:S01]  /*7ad0*/  FADD.FTZ R3, R39.reuse, R15 ;  /* 0x0000000f27037221 */ /* 0x042fe20000010000 */
[----:B------:R-:W-:Y:S01]  /*7ae0*/  F2FP.F16.F32.PACK_AB R155, R39, R30 ;  /* 0x0000001e279b723e */ /* 0x000fe200000000ff */
[----:B------:R-:W-:Y:S01]  /*7af0*/  IMAD.MOV.U32 R15, RZ, RZ, R14 ;  /* 0x000000ffff0f7224 */ /* 0x000fe200078e000e */
[----:B------:R-:W-:Y:S06]  /*7b00*/  @P2 BRA `(.L_x_1882) ;  /* 0xffffffcc00802947 */ /* 0x000fec000383ffff */
.L_x_1873:
[----:B------:R-:W-:-:S13]  /*7b10*/  ISETP.LE.AND P2, PT, RZ, UR7, PT ;  /* 0x00000007ff007c0c */ /* 0x000fda000bf43270 */
[----:B------:R-:W-:Y:S05]  /*7b20*/  @!P2 BRA `(.L_x_1883) ;  /* 0x000000280054a947 */ /* 0x000fea0003800000 */
[----:B------:R-:W-:Y:S01]  /*7b30*/  MOV R13, R14 ;  /* 0x0000000e000d7202 */ /* 0x000fe20000000f00 */
[----:B------:R-:W-:Y:S01]  /*7b40*/  IMAD.MOV.U32 R15, RZ, RZ, R12 ;  /* 0x000000ffff0f7224 */ /* 0x000fe200078e000c */
[----:B------:R-:W-:Y:S01]  /*7b50*/  UMOV UR37, UR46 ;  /* 0x0000002e00257c82 */ /* 0x000fe20008000000 */
[----:B------:R-:W-:Y:S01]  /*7b60*/  UMOV UR4, UR36 ;  /* 0x0000002400047c82 */ /* 0x000fe20008000000 */
[----:B------:R-:W-:-:S05]  /*7b70*/  ULDC UR5, c[0x0][0x9d8] ;  /* 0x0002760000057ab9 */ /* 0x000fca0000000800 */
.L_x_1892:
[----:B------:R-:W-:-:S04]  /*7b80*/  UIADD3 UR36, UR4, 0x1, URZ ;  /* 0x0000000104247890 */ /* 0x000fc8000fffe03f */
[----:B------:R-:W-:-:S04]  /*7b90*/  UISETP.NE.AND UP0, UPT, UR36, 0x2, UPT ;  /* 0x000000022400788c */ /* 0x000fc8000bf05270 */
[----:B------:R-:W-:Y:S02]  /*7ba0*/  USEL UR46, URZ, 0x1, UP0 ;  /* 0x000000013f2e7887 */ /* 0x000fe40008000000 */
[----:B------:R-:W-:Y:S02]  /*7bb0*/  USEL UR36, UR36, URZ, UP0 ;  /* 0x0000003f24247287 */ /* 0x000fe40008000000 */
[----:B------:R-:W-:Y:S01]  /*7bc0*/  ULOP3.LUT UR46, UR37, UR46, URZ, 0x3c, !UPT ;  /* 0x0000002e252e7292 */ /* 0x000fe2000f8e3c3f */
[----:B------:R-:W-:Y:S11]  /*7bd0*/  @!P0 BRA `(.L_x_1884) ;  /* 0x0000000000048947 */ /* 0x000ff60003800000 */
[----:B------:R-:W-:Y:S01]  /*7be0*/  BPT.TRAP 0x1 ;  /* 0x000000040000795c */ /* 0x000fe20000300000 */
.L_x_1884:
[----:B------:R-:W-:Y:S01]  /*7bf0*/  ULEA UR6, UR36, UR38, 0x3 ;  /* 0x0000002624067291 */ /* 0x000fe2000f8e183f */
[----:B------:R-:W-:-:S05]  /*7c00*/  IMAD.U32 R5, RZ, RZ, UR46 ;  /* 0x0000002eff057e24 */ /* 0x000fca000f8e00ff */
[----:B------:R-:W-:-:S04]  /*7c10*/  SHF.L.U32 R5, R5, 0x1f, RZ ;  /* 0x0000001f05057819 */ /* 0x000fc800000006ff */
[----:B------:R1:W2:Y:S01]  /*7c20*/  SYNCS.PHASECHK.TRANS64.TRYWAIT P2, [UR6+0x34830], R5 ;  /* 0x03483005ff0075a7 */ /* 0x0002a20008040146 */
[----:B------:R-:W-:Y:S05]  /*7c30*/  @!P0 BRA `(.L_x_1885) ;  /* 0x0000000000048947 */ /* 0x000fea0003800000 */
[----:B------:R-:W-:Y:S01]  /*7c40*/  BPT.TRAP 0x1 ;  /* 0x000000040000795c */ /* 0x000fe20000300000 */
.L_x_1885:
[----:B--2---:R-:W-:Y:S05]  /*7c50*/  @P2 BRA `(.L_x_1886) ;  /* 0x0000000000082947 */ /* 0x004fea0003800000 */
[----:B------:R-:W2:Y:S02]  /*7c60*/  SYNCS.PHASECHK.TRANS64.TRYWAIT P2, [UR6+0x34830], R5 ;  /* 0x03483005ff0075a7 */ /* 0x000ea40008040146 */
[----:B--2---:R-:W-:Y:S05]  /*7c70*/  @!P2 BRA `(.L_x_1887) ;  /* 0x000000780084a947 */ /* 0x004fea0003800000 */
.L_x_1886:
        /* <DEDUP_REMOVED lines=135> */
.L_x_1888:
[----:B------:R-:W-:Y:S01]  /*84f0*/  ULEA UR6, UR4, UR38, 0x3 ;  /* 0x0000002604067291 */ /* 0x000fe2000f8e183f */
[----:B------:R-:W-:-:S04]  /*8500*/  MOV R0, UR37 ;  /* 0x0000002500007c02 */ /* 0x000fc80008000f00 */
[----:B------:R-:W-:-:S04]  /*8510*/  SHF.L.U32 R0, R0, 0x1f, RZ ;  /* 0x0000001f00007819 */ /* 0x000fc800000006ff */
[----:B------:R3:W4:Y:S01]  /*8520*/  SYNCS.PHASECHK.TRANS64.TRYWAIT P2, [UR6+0x34850], R0 ;  /* 0x03485000ff0075a7 */ /* 0x0007220008040146 */
[----:B------:R-:W-:Y:S05]  /*8530*/  @!P0 BRA `(.L_x_1889) ;  /* 0x0000000000048947 */ /* 0x000fea0003800000 */
[----:B------:R-:W-:Y:S01]  /*8540*/  BPT.TRAP 0x1 ;  /* 0x000000040000795c */ /* 0x000fe20000300000 */
.L_x_1889:
[----:B----4-:R-:W-:Y:S05]  /*8550*/  @P2 BRA `(.L_x_1890) ;  /* 0x0000000000082947 */ /* 0x010fea0003800000 */
[----:B------:R-:W4:Y:S02]  /*8560*/  SYNCS.PHASECHK.TRANS64.TRYWAIT P2, [UR6+0x34850], R0 ;  /* 0x03485000ff0075a7 */ /* 0x000f240008040146 */
[----:B----4-:R-:W-:Y:S05]  /*8570*/  @!P2 BRA `(.L_x_1891) ;  /* 0x00000070005ca947 */ /* 0x010fea0003800000 */
.L_x_1890:
        /* <DEDUP_REMOVED lines=27> */
[----:B------:R-:W3:Y:S01]  /*8730*/  MUFU.TANH R26, R26 ;  /* 0x0000001a001a7308 */ /* 0x000ee20000002400 */
[----:B------:R-:W-:Y:S01]  /*8740*/  UMOV UR11, 0x40000040 ;  /* 0x40000040000b7882 */ /* 0x000fe20000000000 */
[----:B--2---:R-:W-:Y:S01]  /*8750*/  FMNMX.FTZ R5, R0, R15, !PT ;  /* 0x0000000f00057209 */ /* 0x004fe20007810000 */
[----:B------:R-:W-:Y:S01]  /*8760*/  FMUL.FTZ R212, R57, UR5 ;  /* 0x0000000539d47c20 */ /* 0x000fe20008410000 */
[----:B------:R-:W-:Y:S01]  /*8770*/  FMUL.FTZ R214, R60, UR5 ;  /* 0x000000053cd67c20 */ /* 0x000fe20008410000 */
[----:B------:R-:W-:Y:S01]  /*8780*/  FMUL.FTZ R216, R61, UR5 ;  /* 0x000000053dd87c20 */ /* 0x000fe20008410000 */
[----:B------:R-:W-:Y:S01]  /*8790*/  FMUL.FTZ R24, R27, UR5 ;  /* 0x000000051b187c20 */ /* 0x000fe20008410000 */
[----:B-1----:R-:W-:Y:S01]  /*87a0*/  FMNMX.FTZ R5, R14, R5, !PT ;  /* 0x000000050e057209 */ /* 0x002fe20007810000 */
        /* <DEDUP_REMOVED lines=39> */
[----:B------:R-:W-:Y:S01]  /*8a20*/  UMOV UR37, UR46 ;  /* 0x0000002e00257c82 */ /* 0x000fe20008000000 */
        /* <DEDUP_REMOVED lines=12> */
[----:B------:R-:W-:Y:S01]  /*8af0*/  MUFU.TANH R218, R218 ;  /* 0x000000da00da7308 */ /* 0x000fe20000002400 */
[----:B------:R-:W-:Y:S02]  /*8b00*/  WARPGROUP.DEPBAR.LE gsb0, 0x0 ;  /* 0x00008000000079c5 */ /* 0x000fe40000010000 */
[----:B------:R-:W-:Y:S01]  /*8b10*/  WARPGROUP.ARRIVE ;  /* 0x00000000000079c5 */ /* 0x000fe20000000000 */
[----:B------:R-:W-:Y:S01]  /*8b20*/  FMUL.FTZ R180, R29, UR5 ;  /* 0x000000051db47c20 */ /* 0x000fe20008410000 */
[----:B------:R-:W-:-:S03]  /*8b30*/  FMUL.FTZ R182, R32, UR5 ;  /* 0x0000000520b67c20 */ /* 0x000fc60008410000 */
[----:B------:R-:W1:Y:S01]  /*8b40*/  MUFU.TANH R28, R28 ;  /* 0x0000001c001c7308 */ /* 0x000e620000002400 */
[----:B------:R-:W-:Y:S01]  /*8b50*/  FMUL.FTZ R32, R34, UR5 ;  /* 0x0000000522207c20 */ /* 0x000fe20008410000 */
[----:B------:R-:W-:Y:S01]  /*8b60*/  FMUL.FTZ R34, R35, UR5 ;  /* 0x0000000523227c20 */ /* 0x000fe20008410000 */
[----:B------:R-:W-:Y:S01]  /*8b70*/  HGMMA.64x128x16.F32 R88, R176, gdesc[UR8].tnspB, R88, gsb0 ;  /* 0x41e00008b0587df0 */ /* 0x000fe20008000858 */
[----:B------:R-:W-:Y:S01]  /*8b80*/  UIADD3 UR10, UR4, 0x100, URZ ;  /* 0x00000100040a7890 */ /* 0x000fe2000fffe03f */
[----:B--2---:R-:W-:Y:S01]  /*8b90*/  FMNMX.FTZ R27, R24, R27, !PT ;  /* 0x0000001b181b7209 */ /* 0x004fe20007810000 */
[----:B------:R-:W-:Y:S02]  /*8ba0*/  UMOV UR11, 0x40000040 ;  /* 0x40000040000b7882 */ /* 0x000fe40000000000 */
[----:B------:R-:W2:Y:S08]  /*8bb0*/  MUFU.TANH R180, R180 ;  /* 0x000000b400b47308 */ /* 0x000eb00000002400 */
[----:B------:R-:W3:Y:S01]  /*8bc0*/  MUFU.TANH R182, R182 ;  /* 0x000000b600b67308 */ /* 0x000ee20000002400 */
[----:B-1----:R-:W-:-:S07]  /*8bd0*/  FMNMX.FTZ R27, R28, R27, !PT ;  /* 0x0000001b1c1b7209 */ /* 0x002fce0007810000 */
[----:B------:R-:W1:Y:S01]  /*8be0*/  MUFU.TANH R30, R30 ;  /* 0x0000001e001e7308 */ /* 0x000e620000002400 */
[----:B--2---:R-:W-:-:S07]  /*8bf0*/  FMNMX.FTZ R5, R180, R5, !PT ;  /* 0x00000005b4057209 */ /* 0x004fce0007810000 */
[----:B------:R-:W2:Y:S01]  /*8c00*/  MUFU.TANH R32, R32 ;  /* 0x0000002000207308 */ /* 0x000ea20000002400 */
[----:B---3--:R-:W-:-:S04]  /*8c10*/  FMNMX.FTZ R5, R182, R5, !PT ;  /* 0x00000005b6057209 */ /* 0x008fc80007810000 */
        /* <DEDUP_REMOVED lines=9> */
[----:B------:R-:W-:Y:S01]  /*8cb0*/  MUFU.TANH R222, R222 ;  /* 0x000000de00de7308 */ /* 0x000fe20000002400 */
[----:B------:R-:W-:-:S04]  /*8cc0*/  FMNMX.FTZ R5, R44, R5, !PT ;  /* 0x000000052c057209 */ /* 0x000fc80007810000 */
[----:B------:R-:W-:-:S03]  /*8cd0*/  FMNMX.FTZ R5, R202, R5, !PT ;  /* 0x00000005ca057209 */ /* 0x000fc60007810000 */
        /* <DEDUP_REMOVED lines=15> */
[----:B------:R-:W-:Y:S01]  /*8dd0*/  MUFU.TANH R84, R84 ;  /* 0x0000005400547308 */ /* 0x000fe20000002400 */
[----:B------:R-:W-:Y:S02]  /*8de0*/  WARPGROUP.DEPBAR.LE gsb0, 0x0 ;  /* 0x00008000000079c5 */ /* 0x000fe40000010000 */
[----:B------:R-:W-:Y:S01]  /*8df0*/  WARPGROUP.ARRIVE ;  /* 0x00000000000079c5 */ /* 0x000fe20000000000 */
[----:B------:R-:W-:Y:S01]  /*8e00*/  FMUL.FTZ R178, R48, UR5 ;  /* 0x0000000530b27c20 */ /* 0x000fe20008410000 */
[----:B------:R-:W-:Y:S01]  /*8e10*/  FMUL.FTZ R176, R47, UR5 ;  /* 0x000000052fb07c20 */ /* 0x000fe20008410000 */
[----:B------:R-:W-:Y:S01]  /*8e20*/  FMUL.FTZ R48, R50, UR5 ;  /* 0x0000000532307c20 */ /* 0x000fe20008410000 */
[----:B------:R-:W-:Y:S01]  /*8e30*/  FMUL.FTZ R50, R51, UR5 ;  /* 0x0000000533327c20 */ /* 0x000fe20008410000 */
[----:B------:R-:W-:Y:S01]  /*8e40*/  MUFU.TANH R234, R234 ;  /* 0x000000ea00ea7308 */ /* 0x000fe20000002400 */
[----:B------:R-:W-:Y:S01]  /*8e50*/  HGMMA.64x128x16.F32 R88, R172, gdesc[UR8].tnspB, R88, gsb0 ;  /* 0x41e00008ac587df0 */ /* 0x000fe20008000858 */
[----:B------:R-:W-:Y:S01]  /*8e60*/  UIADD3 UR10, UR4, 0x180, URZ ;  /* 0x00000180040a7890 */ /* 0x000fe2000fffe03f */
[----:B--2---:R-:W-:Y:S01]  /*8e70*/  FMNMX.FTZ R31, R46, R31, !PT ;  /* 0x0000001f2e1f7209 */ /* 0x004fe20007810000 */
[----:B------:R-:W-:-:S04]  /*8e80*/  UMOV UR11, 0x40000040 ;  /* 0x40000040000b7882 */ /* 0x000fc80000000000 */
[----:B------:R-:W1:Y:S08]  /*8e90*/  MUFU.TANH R178, R178 ;  /* 0x000000b200b27308 */ /* 0x000e700000002400 */
[----:B------:R-:W2:Y:S08]  /*8ea0*/  MUFU.TANH R176, R176 ;  /* 0x000000b000b07308 */ /* 0x000eb00000002400 */
[----:B------:R-:W3:Y:S01]  /*8eb0*/  MUFU.TANH R48, R48 ;  /* 0x0000003000307308 */ /* 0x000ee20000002400 */
[----:B-1----:R-:W-:-:S04]  /*8ec0*/  FMNMX.FTZ R5, R178, R5, !PT ;  /* 0x00000005b2057209 */ /* 0x002fc80007810000 */
[----:B------:R-:W-:-:S03]  /*8ed0*/  FMNMX.FTZ R5, R204, R5, !PT ;  /* 0x00000005cc057209 */ /* 0x000fc60007810000 */
[----:B------:R-:W1:Y:S01]  /*8ee0*/  MUFU.TANH R50, R50 ;  /* 0x0000003200327308 */ /* 0x000e620000002400 */
[----:B------:R-:W-:Y:S02]  /*8ef0*/  FMNMX.FTZ R5, R206, R5, !PT ;  /* 0x00000005ce057209 */ /* 0x000fe40007810000 */
[----:B--2---:R-:W-:Y:S02]  /*8f00*/  FMNMX.FTZ R31, R176, R31, !PT ;  /* 0x0000001fb01f7209 */ /* 0x004fe40007810000 */
[----:B------:R-:W-:-:S03]  /*8f10*/  FMNMX.FTZ R5, R208, R5, !PT ;  /* 0x00000005d0057209 */ /* 0x000fc60007810000 */
[----:B------:R-:W2:Y:S01]  /*8f20*/  MUFU.TANH R52, R52 ;  /* 0x0000003400347308 */ /* 0x000ea20000002400 */
[----:B------:R-:W-:Y:S02]  /*8f30*/  FMNMX.FTZ R5, R210, R5, !PT ;  /* 0x00000005d2057209 */ /* 0x000fe40007810000 */
[----:B---3--:R-:W-:Y:S02]  /*8f40*/  FMNMX.FTZ R33, R48, R31, !PT ;  /* 0x0000001f30217209 */ /* 0x008fe40007810000 */
[----:B------:R-:W-:-:S03]  /*8f50*/  FMNMX.FTZ R5, R212, R5, !PT ;  /* 0x00000005d4057209 */ /* 0x000fc60007810000 */
[----:B------:R-:W3:Y:S01]  /*8f60*/  MUFU.TANH R54, R54 ;  /* 0x0000003600367308 */ /* 0x000ee20000002400 */
[----:B------:R-:W-:Y:S02]  /*8f70*/  FMNMX.FTZ R5, R214, R5, !PT ;  /* 0x00000005d6057209 */ /* 0x000fe40007810000 */
[----:B-1----:R-:W-:Y:S02]  /*8f80*/  FMNMX.FTZ R33, R50, R33, !PT ;  /* 0x0000002132217209 */ /* 0x002fe40007810000 */
[----:B------:R-:W-:-:S03]  /*8f90*/  FMNMX.FTZ R5, R216, R5, !PT ;  /* 0x00000005d8057209 */ /* 0x000fc60007810000 */
[----:B------:R-:W1:Y:S01]  /*8fa0*/  MUFU.TANH R56, R56 ;  /* 0x0000003800387308 */ /* 0x000e620000002400 */
[----:B------:R-:W-:Y:S02]  /*8fb0*/  FMNMX.FTZ R5, R218, R5, !PT ;  /* 0x00000005da057209 */ /* 0x000fe40007810000 */
[----:B--2---:R-:W-:-:S05]  /*8fc0*/  FMNMX.FTZ R33, R52, R33, !PT ;  /* 0x0000002134217209 */ /* 0x004fca0007810000 */
[----:B------:R-:W2:Y:S01]  /*8fd0*/  MUFU.TANH R58, R58 ;  /* 0x0000003a003a7308 */ /* 0x000ea20000002400 */
[----:B---3--:R-:W-:-:S07]  /*8fe0*/  FMNMX.FTZ R33, R54, R33, !PT ;  /* 0x0000002136217209 */ /* 0x008fce0007810000 */
[----:B------:R-:W3:Y:S01]  /*8ff0*/  MUFU.TANH R60, R60 ;  /* 0x0000003c003c7308 */ /* 0x000ee20000002400 */
[----:B-1----:R-:W-:-:S07]  /*9000*/  FMNMX.FTZ R35, R56, R33, !PT ;  /* 0x0000002138237209 */ /* 0x002fce0007810000 */
[----:B------:R-:W1:Y:S01]  /*9010*/  MUFU.TANH R62, R62 ;  /* 0x0000003e003e7308 */ /* 0x000e620000002400 */
[----:B--2---:R-:W-:-:S07]  /*9020*/  FMNMX.FTZ R35, R58, R35, !PT ;  /* 0x000000233a237209 */ /* 0x004fce0007810000 */
[----:B------:R-:W2:Y:S01]  /*9030*/  MUFU.TANH R64, R64 ;  /* 0x0000004000407308 */ /* 0x000ea20000002400 */
[----:B---3--:R-:W-:-:S07]  /*9040*/  FMNMX.FTZ R35, R60, R35, !PT ;  /* 0x000000233c237209 */ /* 0x008fce0007810000 */
[----:B------:R-:W3:Y:S01]  /*9050*/  MUFU.TANH R66, R66 ;  /* 0x0000004200427308 */ /* 0x000ee20000002400 */
[----:B-1----:R-:W-:-:S07]  /*9060*/  FMNMX.FTZ R35, R62, R35, !PT ;  /* 0x000000233e237209 */ /* 0x002fce0007810000 */
[----:B------:R-:W-:Y:S01]  /*9070*/  MUFU.TANH R72, R72 ;  /* 0x0000004800487308 */ /* 0x000fe20000002400 */
[----:B--2---:R-:W-:-:S07]  /*9080*/  FMNMX.FTZ R39, R64, R35, !PT ;  /* 0x0000002340277209 */ /* 0x004fce0007810000 */
[----:B------:R-:W-:Y:S01]  /*9090*/  MUFU.TANH R74, R74 ;  /* 0x0000004a004a7308 */ /* 0x000fe20000002400 */
[----:B---3--:R-:W-:-:S07]  /*90a0*/  FMNMX.FTZ R39, R66, R39, !PT ;  /* 0x0000002742277209 */ /* 0x008fce0007810000 */
        /* <DEDUP_REMOVED lines=12> */
[----:B------:R-:W-:-:S05]  /*9170*/  UMOV UR11, 0x40000040 ;  /* 0x40000040000b7882 */ /* 0x000fca0000000000 */
[----:B------:R-:W1:Y:S08]  /*9180*/  MUFU.TANH R172, R172 ;  /* 0x000000ac00ac7308 */ /* 0x000e700000002400 */
        /* <DEDUP_REMOVED lines=9> */
[----:B------:R-:W-:-:S04]  /*9220*/  FMNMX.FTZ R5, R224, R5, !PT ;  /* 0x00000005e0057209 */ /* 0x000fc80007810000 */
[----:B------:R-:W-:Y:S02]  /*9230*/  FMNMX.FTZ R5, R226, R5, !PT ;  /* 0x00000005e2057209 */ /* 0x000fe40007810000 */
[----:B-1----:R-:W-:Y:S02]  /*9240*/  FMNMX.FTZ R39, R70, R39, !PT ;  /* 0x0000002746277209 */ /* 0x002fe40007810000 */
        /* <DEDUP_REMOVED lines=9> */
[----:B------:R-:W-:-:S03]  /*92e0*/  FMNMX.FTZ R43, R80, R41, !PT ;  /* 0x00000029502b7209 */ /* 0x000fc60007810000 */
[----:B------:R-:W1:Y:S01]  /*92f0*/  SHFL.BFLY PT, R2, R5, 0x2, 0x1f ;  /* 0x0c401f0005027f89 */ /* 0x000e6200000e0000 */
[----:B------:R-:W-:-:S04]  /*9300*/  FMNMX.FTZ R43, R82, R43, !PT ;  /* 0x0000002b522b7209 */ /* 0x000fc80007810000 */
[----:B--2---:R-:W-:Y:S02]  /*9310*/  FMNMX.FTZ R43, R86, R43, !PT ;  /* 0x0000002b562b7209 */ /* 0x004fe40007810000 */
        /* <DEDUP_REMOVED lines=11> */
[----:B------:R-:W-:Y:S01]  /*93d0*/  MUFU.EX2 R31, R0 ;  /* 0x00000000001f7308 */ /* 0x000fe20000000800 */
[-C--:B------:R-:W-:Y:S01]  /*93e0*/  FMUL.FTZ R2, R2, R5.reuse ;  /* 0x0000000502027220 */ /* 0x080fe20000410000 */
[----:B------:R-:W-:Y:S02]  /*93f0*/  WARPGROUP.DEPBAR.LE gsb0, 0x0 ;  /* 0x00008000000079c5 */ /* 0x000fe40000010000 */
[----:B------:R-:W-:Y:S01]  /*9400*/  WARPGROUP.ARRIVE ;  /* 0x00000000000079c5 */ /* 0x000fe20000000000 */
[----:B------:R-:W-:Y:S01]  /*9410*/  FMUL.FTZ R168, R87, UR5 ;  /* 0x0000000557a87c20 */ /* 0x000fe20008410000 */
[-CC-:B------:R-:W-:Y:S01]  /*9420*/  FFMA.FTZ R170, R14, R5.reuse, -R37.reuse ;  /* 0x000000050eaa7223 */ /* 0x180fe20000010825 */
[-CC-:B------:R-:W-:Y:S01]  /*9430*/  FFMA.FTZ R21, R26, R5.reuse, -R37.reuse ;  /* 0x000000051a157223 */ /* 0x180fe20000010825 */
[----:B------:R1:W-:Y:S01]  /*9440*/  MUFU.EX2 R27, R194 ;  /* 0x000000c2001b7308 */ /* 0x0003e20000000800 */
[-CC-:B------:R-:W-:Y:S01]  /*9450*/  FFMA.FTZ R44, R202, R5.reuse, -R37.reuse ;  /* 0x00000005ca2c7223 */ /* 0x180fe20000010825 */
[----:B------:R-:W-:Y:S01]  /*9460*/  HGMMA.64x128x16.F32 R88, R164, gdesc[UR8].tnspB, R88, gsb0 ;  /* 0x41e00008a4587df0 */ /* 0x000fe20008000858 */
[----:B------:R-:W-:Y:S01]  /*9470*/  UIADD3 UR10, UR4, 0x280, URZ ;  /* 0x00000280040a7890 */ /* 0x000fe2000fffe03f */
[-CC-:B------:R-:W-:Y:S01]  /*9480*/  FFMA.FTZ R53, R84, R5.reuse, -R37.reuse ;  /* 0x0000000554357223 */ /* 0x180fe20000010825 */
[----:B------:R-:W-:Y:S01]  /*9490*/  UMOV UR11, 0x40000040 ;  /* 0x40000040000b7882 */ /* 0x000fe20000000000 */
[-CC-:B------:R-:W-:Y:S01]  /*94a0*/  FFMA.FTZ R26, R180, R5.reuse, -R37.reuse ;  /* 0x00000005b41a7223 */ /* 0x180fe20000010825 */
[-CC-:B------:R-:W-:Y:S01]  /*94b0*/  FFMA.FTZ R25, R182, R5.reuse, -R37.reuse ;  /* 0x00000005b6197223 */ /* 0x180fe20000010825 */
[----:B------:R-:W2:Y:S01]  /*94c0*/  MUFU.TANH R168, R168 ;  /* 0x000000a800a87308 */ /* 0x000ea20000002400 */
[-CC-:B-1----:R-:W-:Y:S01]  /*94d0*/  FFMA.FTZ R194, R204, R5.reuse, -R37.reuse ;  /* 0x00000005ccc27223 */ /* 0x182fe20000010825 */
        /* <DEDUP_REMOVED lines=9> */
[----:B------:R-:W-:-:S05]  /*9570*/  FFMA.FTZ R84, R234, R5, -R37 ;  /* 0x00000005ea547223 */ /* 0x000fca0000010825 */
[----:B------:R3:W-:Y:S01]  /*9580*/  MUFU.EX2 R35, R206 ;  /* 0x000000ce00237308 */ /* 0x0007e20000000800 */
[----:B--2---:R-:W-:Y:S01]  /*9590*/  FMNMX.FTZ R0, R168, R43, !PT ;  /* 0x0000002ba8007209 */ /* 0x004fe20007810000 */
[-CC-:B------:R-:W-:Y:S01]  /*95a0*/  FFMA.FTZ R43, R218, R5.reuse, -R37.reuse ;  /* 0x00000005da2b7223 */ /* 0x180fe20000010825 */
[----:B-1----:R-:W-:-:S03]  /*95b0*/  FFMA.FTZ R198, R172, R5, -R37 ;  /* 0x00000005acc67223 */ /* 0x002fc60000010825 */
[----:B------:R-:W1:Y:S02]  /*95c0*/  SHFL.BFLY PT, R49, R0, 0x2, 0x1f ;  /* 0x0c401f0000317f89 */ /* 0x000e6400000e0000 */
[----:B------:R-:W-:Y:S01]  /*95d0*/  MUFU.EX2 R2, R2 ;  /* 0x0000000200027308 */ /* 0x000fe20000000800 */
[----:B---3--:R-:W-:-:S07]  /*95e0*/  FFMA.FTZ R206, R232, R5, -R37 ;  /* 0x00000005e8ce7223 */ /* 0x008fce0000010825 */
[----:B------:R-:W-:Y:S08]  /*95f0*/  MUFU.EX2 R15, R15 ;  /* 0x0000000f000f7308 */ /* 0x000ff00000000800 */
[----:B------:R-:W2:Y:S01]  /*9600*/  MUFU.EX2 R170, R170 ;  /* 0x000000aa00aa7308 */ /* 0x000ea20000000800 */
[----:B-1----:R-:W-:Y:S01]  /*9610*/  FMNMX.FTZ R55, R0, R49, !PT ;  /* 0x0000003100377209 */ /* 0x002fe20007810000 */
[----:B------:R-:W-:-:S06]  /*9620*/  FFMA.FTZ R49, R226, R5, -R37 ;  /* 0x00000005e2317223 */ /* 0x000fcc0000010825 */
[----:B------:R-:W-:Y:S01]  /*9630*/  MUFU.EX2 R21, R21 ;  /* 0x0000001500157308 */ /* 0x000fe20000000800 */
[----:B------:R-:W1:Y:S07]  /*9640*/  SHFL.BFLY PT, R14, R55, 0x1, 0x1f ;  /* 0x0c201f00370e7f89 */ /* 0x000e6e00000e0000 */
[----:B------:R-:W3:Y:S01]  /*9650*/  MUFU.EX2 R26, R26 ;  /* 0x0000001a001a7308 */ /* 0x000ee20000000800 */
[----:B--2---:R-:W-:-:S07]  /*9660*/  F2FP.F16.F32.PACK_AB R180, R170, R15 ;  /* 0x0000000faab4723e */ /* 0x004fce00000000ff */
[----:B------:R-:W-:Y:S08]  /*9670*/  MUFU.EX2 R25, R25 ;  /* 0x0000001900197308 */ /* 0x000ff00000000800 */
[----:B------:R-:W-:Y:S01]  /*9680*/  MUFU.EX2 R44, R44 ;  /* 0x0000002c002c7308 */ /* 0x000fe20000000800 */
[----:B---3--:R-:W-:Y:S02]  /*9690*/  F2FP.F16.F32.PACK_AB R182, R26, R21 ;  /* 0x000000151ab6723e */ /* 0x008fe400000000ff */
[----:B-1----:R-:W-:-:S05]  /*96a0*/  FMNMX.FTZ R14, R55, R14, !PT ;  /* 0x0000000e370e7209 */ /* 0x002fca0007810000 */
[C---:B------:R-:W-:Y:S01]  /*96b0*/  FADD.FTZ R0, -R14.reuse, R13 ;  /* 0x0000000d0e007221 */ /* 0x040fe20000010100 */
[-C--:B------:R-:W-:Y:S01]  /*96c0*/  FMUL.FTZ R13, R14, R5.reuse ;  /* 0x000000050e0d7220 */ /* 0x080fe20000410000 */
[----:B------:R-:W-:Y:S02]  /*96d0*/  MUFU.EX2 R33, R178 ;  /* 0x000000b200217308 */ /* 0x000fe40000000800 */
[-C--:B------:R-:W-:Y:S01]  /*96e0*/  FMUL.FTZ R0, R0, R5.reuse ;  /* 0x0000000500007220 */ /* 0x080fe20000410000 */
[-CC-:B------:R-:W-:Y:S01]  /*96f0*/  FFMA.FTZ R181, R20, R5.reuse, -R13.reuse ;  /* 0x0000000514b57223 */ /* 0x180fe2000001080d */
[-CC-:B------:R-:W-:Y:S01]  /*9700*/  FFMA.FTZ R20, R24, R5.reuse, -R13.reuse ;  /* 0x0000000518147223 */ /* 0x180fe2000001080d */
[-CC-:B------:R-:W-:Y:S01]  /*9710*/  FFMA.FTZ R183, R28, R5.reuse, -R13.reuse ;  /* 0x000000051cb77223 */ /* 0x180fe2000001080d */
[-CC-:B------:R-:W-:Y:S01]  /*9720*/  FFMA.FTZ R24, R30, R5.reuse, -R13.reuse ;  /* 0x000000051e187223 */ /* 0x180fe2000001080d */
[-CC-:B------:R-:W-:Y:S01]  /*9730*/  FFMA.FTZ R177, R32, R5.reuse, -R13.reuse ;  /* 0x0000000520b17223 */ /* 0x180fe2000001080d */
[----:B------:R-:W-:Y:S01]  /*9740*/  MUFU.EX2 R0, R0 ;  /* 0x0000000000007308 */ /* 0x000fe20000000800 */
[-CC-:B------:R-:W-:Y:S01]  /*9750*/  FFMA.FTZ R32, R42, R5.reuse, -R13.reuse ;  /* 0x000000052a207223 */ /* 0x180fe2000001080d */
[----:B------:R-:W-:Y:S01]  /*9760*/  MOV R42, UR6 ;  /* 0x00000006002a7c02 */ /* 0x000fe20008000f00 */
[-CC-:B------:R-:W-:Y:S01]  /*9770*/  FFMA.FTZ R28, R34, R5.reuse, -R13.reuse ;  /* 0x00000005221c7223 */ /* 0x180fe2000001080d */
[-CC-:B------:R-:W-:Y:S01]  /*9780*/  FFMA.FTZ R179, R36, R5.reuse, -R13.reuse ;  /* 0x0000000524b37223 */ /* 0x180fe2000001080d */
[-CC-:B------:R-:W-:Y:S01]  /*9790*/  FFMA.FTZ R175, R46, R5.reuse, -R13.reuse ;  /* 0x000000052eaf7223 */ /* 0x180fe2000001080d */
[-CC-:B------:R-:W-:Y:S01]  /*97a0*/  FFMA.FTZ R30, R38, R5.reuse, -R13.reuse ;  /* 0x00000005261e7223 */ /* 0x180fe2000001080d */
[----:B------:R-:W-:Y:S01]  /*97b0*/  @!P1 VIADD R42, R42, 0x34860 ;  /* 0x000348602a2a9836 */ /* 0x000fe20000000000 */
[----:B------:R-:W1:Y:S01]  /*97c0*/  MUFU.EX2 R181, R181 ;  /* 0x000000b500b57308 */ /* 0x000e620000000800 */
[-CC-:B------:R-:W-:Y:S01]  /*97d0*/  FFMA.FTZ R173, R40, R5.reuse, -R13.reuse ;  /* 0x0000000528ad7223 */ /* 0x180fe2000001080d */
[-CC-:B------:R-:W-:Y:S01]  /*97e0*/  FFMA.FTZ R34, R176, R5.reuse, -R13.reuse ;  /* 0x00000005b0227223 */ /* 0x180fe2000001080d */
[-CC-:B------:R-:W-:Y:S01]  /*97f0*/  FFMA.FTZ R169, R48, R5.reuse, -R13.reuse ;  /* 0x0000000530a97223 */ /* 0x180fe2000001080d */
[----:B------:R-:W-:Y:S01]  /*9800*/  @!P1 PRMT R46, RZ, 0x654, R42 ;  /* 0x00000654ff2e9816 */ /* 0x000fe2000000002a */
[-CC-:B------:R-:W-:Y:S01]  /*9810*/  FFMA.FTZ R36, R50, R5.reuse, -R13.reuse ;  /* 0x0000000532247223 */ /* 0x180fe2000001080d */
[-CC-:B------:R-:W-:Y:S01]  /*9820*/  FFMA.FTZ R171, R52, R5.reuse, -R13.reuse ;  /* 0x0000000534ab7223 */ /* 0x180fe2000001080d */
[-CC-:B------:R-:W-:Y:S01]  /*9830*/  FFMA.FTZ R38, R54, R5.reuse, -R13.reuse ;  /* 0x0000000536267223 */ /* 0x180fe2000001080d */
[----:B------:R-:W2:Y:S01]  /*9840*/  MUFU.EX2 R20, R20 ;  /* 0x0000001400147308 */ /* 0x000ea20000000800 */
        /* <DEDUP_REMOVED lines=8> */
[----:B-1----:R-:W-:Y:S01]  /*98d0*/  FFMA.FTZ R3, R0, R3, R181 ;  /* 0x0000000300037223 */ /* 0x002fe200000100b5 */
[-CC-:B------:R-:W-:Y:S01]  /*98e0*/  FFMA.FTZ R76, R76, R5.reuse, -R13.reuse ;  /* 0x000000054c4c7223 */ /* 0x180fe2000001080d */
[-CC-:B------:R-:W-:Y:S01]  /*98f0*/  FFMA.FTZ R78, R78, R5.reuse, -R13.reuse ;  /* 0x000000054e4e7223 */ /* 0x180fe2000001080d */
[-CC-:B------:R-:W-:Y:S01]  /*9900*/  FFMA.FTZ R80, R80, R5.reuse, -R13.reuse ;  /* 0x0000000550507223 */ /* 0x180fe2000001080d */
[-CC-:B------:R-:W-:Y:S01]  /*9910*/  FFMA.FTZ R82, R82, R5.reuse, -R13.reuse ;  /* 0x0000000552527223 */ /* 0x180fe2000001080d */
[----:B------:R-:W-:Y:S01]  /*9920*/  FFMA.FTZ R86, R86, R5, -R13 ;  /* 0x0000000556567223 */ /* 0x000fe2000001080d */
[----:B------:R-:W-:Y:S01]  /*9930*/  F2FP.F16.F32.PACK_AB R174, R44, R31 ;  /* 0x0000001f2cae723e */ /* 0x000fe200000000ff */
[----:B------:R-:W-:Y:S01]  /*9940*/  MUFU.EX2 R24, R24 ;  /* 0x0000001800187308 */ /* 0x000fe20000000800 */
[C---:B--2---:R-:W-:Y:S01]  /*9950*/  FADD.FTZ R42, R20.reuse, R3 ;  /* 0x00000003142a7221 */ /* 0x044fe20000010000 */
[----:B------:R-:W-:-:S06]  /*9960*/  F2FP.F16.F32.PACK_AB R181, R20, R181 ;  /* 0x000000b514b5723e */ /* 0x000fcc00000000ff */
[----:B------:R-:W-:Y:S01]  /*9970*/  MUFU.EX2 R177, R177 ;  /* 0x000000b100b17308 */ /* 0x000fe20000000800 */
[----:B------:R-:W-:Y:S02]  /*9980*/  WARPGROUP.DEPBAR.LE gsb0, 0x0 ;  /* 0x00008000000079c5 */ /* 0x000fe40000010000 */
[----:B------:R-:W-:Y:S01]  /*9990*/  WARPGROUP.ARRIVE ;  /* 0x00000000000079c5 */ /* 0x000fe20000000000 */
[-CC-:B------:R-:W-:Y:S01]  /*99a0*/  FFMA.FTZ R164, R192, R5.reuse, -R37.reuse ;  /* 0x00000005c0a47223 */ /* 0x180fe20000010825 */
[-CC-:B------:R-:W-:Y:S01]  /*99b0*/  FFMA.FTZ R166, R196, R5.reuse, -R37.reuse ;  /* 0x00000005c4a67223 */ /* 0x180fe20000010825 */
[-CC-:B------:R-:W-:Y:S01]  /*99c0*/  FFMA.FTZ R192, R200, R5.reuse, -R37.reuse ;  /* 0x00000005c8c07223 */ /* 0x180fe20000010825 */
[-CC-:B------:R-:W-:Y:S01]  /*99d0*/  FFMA.FTZ R196, R208, R5.reuse, -R37.reuse ;  /* 0x00000005d0c47223 */ /* 0x180fe20000010825 */
[-C--:B------:R-:W-:Y:S01]  /*99e0*/  FFMA.FTZ R200, R220, R5.reuse, -R37 ;  /* 0x00000005dcc87223 */ /* 0x080fe20000010825 */
[----:B------:R-:W-:Y:S01]  /*99f0*/  HGMMA.64x128x16.F32 R88, R160, gdesc[UR8].tnspB, R88, gsb0 ;  /* 0x41e00008a0587df0 */ /* 0x000fe20008000858 */
[----:B------:R-:W-:Y:S01]  /*9a00*/  UIADD3 UR10, UR4, 0x300, URZ ;  /* 0x00000300040a7890 */ /* 0x000fe2000fffe03f */
[----:B------:R-:W1:Y:S01]  /*9a10*/  MUFU.EX2 R164, R164 ;  /* 0x000000a400a47308 */ /* 0x000e620000000800 */
[----:B------:R-:W-:Y:S01]  /*9a20*/  UMOV UR11, 0x40000040 ;  /* 0x40000040000b7882 */ /* 0x000fe20000000000 */
[----:B------:R-:W-:Y:S01]  /*9a30*/  UIADD3 UR4, UR4, 0x380, URZ ;  /* 0x0000038004047890 */ /* 0x000fe2000fffe03f */
[-CC-:B------:R-:W-:Y:S01]  /*9a40*/  FFMA.FTZ R165, R56, R5.reuse, -R13.reuse ;  /* 0x0000000538a57223 */ /* 0x180fe2000001080d */
[----:B------:R-:W-:-:S04]  /*9a50*/  FFMA.FTZ R167, R60, R5, -R13 ;  /* 0x000000053ca77223 */ /* 0x000fc8000001080d */
[----:B------:R-:W-:Y:S08]  /*9a60*/  MUFU.EX2 R28, R28 ;  /* 0x0000001c001c7308 */ /* 0x000ff00000000800 */
[----:B------:R-:W-:Y:S01]  /*9a70*/  MUFU.EX2 R179, R179 ;  /* 0x000000b300b37308 */ /* 0x000fe20000000800 */
[----:B-1----:R-:W-:-:S07]  /*9a80*/  F2FP.F16.F32.PACK_AB R176, R164, R25 ;  /* 0x00000019a4b0723e */ /* 0x002fce00000000ff */
[----:B------:R-:W1:Y:S08]  /*9a90*/  MUFU.EX2 R166, R166 ;  /* 0x000000a600a67308 */ /* 0x000e700000000800 */
[----:B------:R-:W-:Y:S08]  /*9aa0*/  MUFU.EX2 R30, R30 ;  /* 0x0000001e001e7308 */ /* 0x000ff00000000800 */
[----:B------:R-:W-:Y:S01]  /*9ab0*/  MUFU.EX2 R173, R173 ;  /* 0x000000ad00ad7308 */ /* 0x000fe20000000800 */
[----:B-1----:R-:W-:-:S07]  /*9ac0*/  F2FP.F16.F32.PACK_AB R178, R166, R27 ;  /* 0x0000001ba6b2723e */ /* 0x002fce00000000ff */
[----:B------:R-:W1:Y:S08]  /*9ad0*/  MUFU.EX2 R192, R192 ;  /* 0x000000c000c07308 */ /* 0x000e700000000800 */
[----:B------:R-:W-:Y:S08]  /*9ae0*/  MUFU.EX2 R32, R32 ;  /* 0x0000002000207308 */ /* 0x000ff00000000800 */
        /* <DEDUP_REMOVED lines=14> */
[----:B------:R-:W-:Y:S01]  /*9bd0*/  FFMA.FTZ R162, R216, R5, -R37 ;  /* 0x00000005d8a27223 */ /* 0x000fe20000010825 */
[----:B------:R-:W-:Y:S02]  /*9be0*/  IMAD.U32 R37, RZ, RZ, UR36 ;  /* 0x00000024ff257e24 */ /* 0x000fe4000f8e00ff */
[----:B------:R-:W-:Y:S01]  /*9bf0*/  MUFU.EX2 R40, R40 ;  /* 0x0000002800287308 */ /* 0x000fe20000000800 */
[----:B------:R-:W-:Y:S01]  /*9c00*/  HGMMA.64x128x16.F32 R88, R156, gdesc[UR8].tnspB, R88, gsb0 ;  /* 0x41e000089c587df0 */ /* 0x000fe20008000858 */
[----:B------:R-:W-:Y:S01]  /*9c10*/  UMOV UR10, UR4 ;  /* 0x00000004000a7c82 */ /* 0x000fe20008000000 */
[----:B------:R-:W-:Y:S01]  /*9c20*/  UMOV UR11, 0x40000040 ;  /* 0x40000040000b7882 */ /* 0x000fe20000000000 */
[----:B------:R-:W-:Y:S01]  /*9c30*/  @!P1 LEA R37, R37, UR38, 0x3 ;  /* 0x0000002625259c11 */ /* 0x000fe2000f8e18ff */
[----:B------:R-:W-:-:S03]  /*9c40*/  UIADD3 UR4, UR7, -0x1, URZ ;  /* 0xffffffff07047890 */ /* 0x000fc6000fffe03f */
[----:B------:R-:W-:Y:S01]  /*9c50*/  MUFU.EX2 R160, R160 ;  /* 0x000000a000a07308 */ /* 0x000fe20000000800 */
[----:B------:R-:W-:-:S03]  /*9c60*/  @!P1 VIADD R37, R37, 0x34840 ;  /* 0x0003484025259836 */ /* 0x000fc60000000000 */
[----:B------:R-:W-:Y:S01]  /*9c70*/  UMOV UR7, UR4 ;  /* 0x0000000400077c82 */ /* 0x000fe20008000000 */
[----:B------:R-:W-:Y:S01]  /*9c80*/  UMOV UR4, UR36 ;  /* 0x0000002400047c82 */ /* 0x000fe20008000000 */
[----:B------:R-:W-:Y:S02]  /*9c90*/  @!P1 PRMT R37, RZ, 0x654, R37 ;  /* 0x00000654ff259816 */ /* 0x000fe40000000025 */
        /* <DEDUP_REMOVED lines=8> */
[----:B------:R-:W-:Y:S01]  /*9d20*/  MUFU.EX2 R68, R68 ;  /* 0x0000004400447308 */ /* 0x000fe20000000800 */
[----:B-1----:R-:W-:-:S07]  /*9d30*/  F2FP.F16.F32.PACK_AB R161, R66, R64 ;  /* 0x0000004042a1723e */ /* 0x002fce00000000ff */
[----:B------:R-:W-:Y:S08]  /*9d40*/  MUFU.EX2 R200, R200 ;  /* 0x000000c800c87308 */ /* 0x000ff00000000800 */
[----:B------:R-:W1:Y:S08]  /*9d50*/  MUFU.EX2 R70, R70 ;  /* 0x0000004600467308 */ /* 0x000e700000000800 */
[----:B------:R-:W-:Y:S08]  /*9d60*/  MUFU.EX2 R47, R47 ;  /* 0x0000002f002f7308 */ /* 0x000ff00000000800 */
[----:B------:R-:W-:Y:S01]  /*9d70*/  MUFU.EX2 R72, R72 ;  /* 0x0000004800487308 */ /* 0x000fe20000000800 */
[----:B-1----:R-:W-:-:S07]  /*9d80*/  F2FP.F16.F32.PACK_AB R163, R70, R68 ;  /* 0x0000004446a3723e */ /* 0x002fce00000000ff */
[----:B------:R-:W1:Y:S08]  /*9d90*/  MUFU.EX2 R202, R202 ;  /* 0x000000ca00ca7308 */ /* 0x000e700000000800 */
[----:B------:R-:W2:Y:S08]  /*9da0*/  MUFU.EX2 R74, R74 ;  /* 0x0000004a004a7308 */ /* 0x000eb00000000800 */
[----:B------:R-:W-:Y:S01]  /*9db0*/  MUFU.EX2 R49, R49 ;  /* 0x0000003100317308 */ /* 0x000fe20000000800 */
[----:B------:R-:W-:-:S02]  /*9dc0*/  WARPGROUP.DEPBAR.LE gsb0, 0x0 ;  /* 0x00008000000079c5 */ /* 0x000fc40000010000 */
[----:B------:R-:W-:-:S05]  /*9dd0*/  WARPGROUP.ARRIVE ;  /* 0x00000000000079c5 */ /* 0x000fca0000000000 */
[----:B------:R-:W-:Y:S01]  /*9de0*/  MUFU.EX2 R76, R76 ;  /* 0x0000004c004c7308 */ /* 0x000fe20000000800 */
[----:B-1----:R-:W-:Y:S02]  /*9df0*/  F2FP.F16.F32.PACK_AB R156, R202, R47 ;  /* 0x0000002fca9c723e */ /* 0x002fe400000000ff */
[----:B--2---:R-:W-:Y:S01]  /*9e00*/  F2FP.F16.F32.PACK_AB R157, R74, R72 ;  /* 0x000000484a9d723e */ /* 0x004fe200000000ff */
[----:B------:R-:W-:Y:S04]  /*9e10*/  HGMMA.64x128x16.F32 R88, R152, gdesc[UR8].tnspB, R88, gsb0 ;  /* 0x41e0000898587df0 */ /* 0x000fe80008000858 */
[----:B------:R-:W1:Y:S08]  /*9e20*/  MUFU.EX2 R204, R204 ;  /* 0x000000cc00cc7308 */ /* 0x000e700000000800 */
[----:B------:R-:W2:Y:S08]  /*9e30*/  MUFU.EX2 R78, R78 ;  /* 0x0000004e004e7308 */ /* 0x000eb00000000800 */
[----:B------:R-:W-:Y:S01]  /*9e40*/  MUFU.EX2 R51, R51 ;  /* 0x0000003300337308 */ /* 0x000fe20000000800 */
[----:B-1----:R-:W-:-:S07]  /*9e50*/  F2FP.F16.F32.PACK_AB R158, R204, R49 ;  /* 0x00000031cc9e723e */ /* 0x002fce00000000ff */
[----:B------:R-:W-:Y:S01]  /*9e60*/  MUFU.EX2 R80, R80 ;  /* 0x0000005000507308 */ /* 0x000fe20000000800 */
[----:B--2---:R-:W-:-:S07]  /*9e70*/  F2FP.F16.F32.PACK_AB R159, R78, R76 ;  /* 0x0000004c4e9f723e */ /* 0x004fce00000000ff */
[----:B------:R-:W1:Y:S08]  /*9e80*/  MUFU.EX2 R206, R206 ;  /* 0x000000ce00ce7308 */ /* 0x000e700000000800 */
[----:B------:R-:W2:Y:S08]  /*9e90*/  MUFU.EX2 R82, R82 ;  /* 0x0000005200527308 */ /* 0x000eb00000000800 */
[----:B------:R-:W-:Y:S08]  /*9ea0*/  MUFU.EX2 R53, R53 ;  /* 0x0000003500357308 */ /* 0x000ff00000000800 */
[----:B------:R-:W-:Y:S08]  /*9eb0*/  MUFU.EX2 R86, R86 ;  /* 0x0000005600567308 */ /* 0x000ff00000000800 */
[----:B------:R-:W3:Y:S01]  /*9ec0*/  MUFU.EX2 R84, R84 ;  /* 0x0000005400547308 */ /* 0x000ee20000000800 */
[----:B------:R-:W-:-:S02]  /*9ed0*/  WARPGROUP.DEPBAR.LE gsb0, 0x0 ;  /* 0x00008000000079c5 */ /* 0x000fc40000010000 */
[----:B------:R4:W-:Y:S01]  /*9ee0*/  @!P1 SYNCS.ARRIVE.TRANS64.RED.A1T0 RZ, [R37+URZ], RZ ;  /* 0x000000ff25ff99a7 */ /* 0x0009e2000810043f */
[----:B-1----:R-:W-:Y:S02]  /*9ef0*/  F2FP.F16.F32.PACK_AB R152, R206, R51 ;  /* 0x00000033ce98723e */ /* 0x002fe400000000ff */
[----:B--2---:R-:W-:Y:S02]  /*9f00*/  F2FP.F16.F32.PACK_AB R153, R82, R80 ;  /* 0x000000505299723e */ /* 0x004fe400000000ff */
[----:B---3--:R-:W-:Y:S01]  /*9f10*/  F2FP.F16.F32.PACK_AB R154, R84, R53 ;  /* 0x00000035549a723e */ /* 0x008fe200000000ff */
[----:B----4-:R-:W-:Y:S01]  /*9f20*/  FFMA.FTZ R37, R2, R4, R15 ;  /* 0x0000000402257223 */ /* 0x010fe2000001000f */
[----:B------:R1:W-:Y:S03]  /*9f30*/  @!P1 SYNCS.ARRIVE.TRANS64.RED.A1T0 RZ, [R46+URZ], RZ ;  /* 0x000000ff2eff99a7 */ /* 0x0003e6000810043f */
[----:B------:R-:W-:Y:S01]  /*9f40*/  FADD.FTZ R4, R170, R37 ;  /* 0x00000025aa047221 */ /* 0x000fe20000010000 */
[----:B------:R-:W-:Y:S01]  /*9f50*/  FADD.FTZ R37, R183, R42 ;  /* 0x0000002ab7257221 */ /* 0x000fe20000010000 */
[----:B------:R-:W-:-:S02]  /*9f60*/  F2FP.F16.F32.PACK_AB R183, R24, R183 ;  /* 0x000000b718b7723e */ /* 0x000fc400000000ff */
[----:B------:R-:W-:Y:S01]  /*9f70*/  FADD.FTZ R3, R21, R4 ;  /* 0x0000000415037221 */ /* 0x000fe20000010000 */
[----:B-1----:R-:W-:Y:S01]  /*9f80*/  FADD.FTZ R46, R24, R37 ;  /* 0x00000025182e7221 */ /* 0x002fe20000010000 */
[-CC-:B------:R-:W-:Y:S01]  /*9f90*/  FFMA.FTZ R4, R62, R5.reuse, -R13.reuse ;  /* 0x000000053e047223 */ /* 0x180fe2000001080d */
[----:B------:R-:W-:Y:S01]  /*9fa0*/  FFMA.FTZ R13, R168, R5, -R13 ;  /* 0x00000005a80d7223 */ /* 0x000fe2000001080d */
[----:B------:R-:W-:Y:S01]  /*9fb0*/  FADD.FTZ R42, R26, R3 ;  /* 0x000000031a2a7221 */ /* 0x000fe20000010000 */
[----:B------:R-:W-:Y:S01]  /*9fc0*/  FADD.FTZ R37, R177, R46 ;  /* 0x0000002eb1257221 */ /* 0x000fe20000010000 */
[C---:B------:R-:W-:Y:S02]  /*9fd0*/  F2FP.F16.F32.PACK_AB R177, R28.reuse, R177 ;  /* 0x000000b11cb1723e */ /* 0x040fe400000000ff */
[----:B------:R-:W-:Y:S01]  /*9fe0*/  FADD.FTZ R3, R25, R42 ;  /* 0x0000002a19037221 */ /* 0x000fe20000010000 */
[----:B------:R-:W-:Y:S01]  /*9ff0*/  FADD.FTZ R46, R28, R37 ;  /* 0x000000251c2e7221 */ /* 0x000fe20000010000 */
[----:B------:R-:W-:Y:S01]  /*a000*/  MUFU.EX2 R4, R4 ;  /* 0x0000000400047308 */ /* 0x000fe20000000800 */
[----:B------:R-:W-:Y:S01]  /*a010*/  F2FP.F16.F32.PACK_AB R168, R194, R33 ;  /* 0x00000021c2a8723e */ /* 0x000fe200000000ff */
[----:B------:R-:W-:Y:S01]  /*a020*/  FADD.FTZ R42, R164, R3 ;  /* 0x00000003a42a7221 */ /* 0x000fe20000010000 */
[----:B------:R-:W-:Y:S01]  /*a030*/  FADD.FTZ R37, R179, R46 ;  /* 0x0000002eb3257221 */ /* 0x000fe20000010000 */
[----:B------:R-:W-:-:S02]  /*a040*/  F2FP.F16.F32.PACK_AB R164, R160, R39 ;  /* 0x00000027a0a4723e */ /* 0x000fc400000000ff */
[----:B------:R-:W-:Y:S01]  /*a050*/  FADD.FTZ R3, R27, R42 ;  /* 0x0000002a1b037221 */ /* 0x000fe20000010000 */
[C---:B------:R-:W-:Y:S01]  /*a060*/  FADD.FTZ R46, R30.reuse, R37 ;  /* 0x000000251e2e7221 */ /* 0x040fe20000010000 */
[----:B------:R-:W1:Y:S01]  /*a070*/  MUFU.EX2 R13, R13 ;  /* 0x0000000d000d7308 */ /* 0x000e620000000800 */
[----:B------:R-:W-:Y:S01]  /*a080*/  F2FP.F16.F32.PACK_AB R179, R30, R179 ;  /* 0x000000b31eb3723e */ /* 0x000fe200000000ff */
[----:B------:R-:W-:Y:S01]  /*a090*/  FADD.FTZ R42, R166, R3 ;  /* 0x00000003a62a7221 */ /* 0x000fe20000010000 */
[----:B------:R-:W-:Y:S01]  /*a0a0*/  FADD.FTZ R37, R173, R46 ;  /* 0x0000002ead257221 */ /* 0x000fe20000010000 */
[----:B------:R-:W-:Y:S02]  /*a0b0*/  F2FP.F16.F32.PACK_AB R166, R162, R41 ;  /* 0x00000029a2a6723e */ /* 0x000fe400000000ff */
[----:B------:R-:W-:Y:S01]  /*a0c0*/  FADD.FTZ R3, R29, R42 ;  /* 0x0000002a1d037221 */ /* 0x000fe20000010000 */
[C---:B------:R-:W-:Y:S01]  /*a0d0*/  FADD.FTZ R46, R32.reuse, R37 ;  /* 0x00000025202e7221 */ /* 0x040fe20000010000 */
        /* <DEDUP_REMOVED lines=9> */
[----:B-1----:R-:W-:-:S02]  /*a170*/  F2FP.F16.F32.PACK_AB R155, R13, R86 ;  /* 0x000000560d9b723e */ /* 0x002fc400000000ff */
[----:B------:R-:W-:Y:S01]  /*a180*/  FADD.FTZ R3, R33, R42 ;  /* 0x0000002a21037221 */ /* 0x000fe20000010000 */
[C---:B------:R-:W-:Y:S01]  /*a190*/  FADD.FTZ R26, R36.reuse, R15 ;  /* 0x0000000f241a7221 */ /* 0x040fe20000010000 */
        /* <DEDUP_REMOVED lines=40> */
[----:B------:R-:W-:-:S04]  /*a420*/  FADD.FTZ R3, R53, R4 ;  /* 0x0000000435037221 */ /* 0x000fc80000010000 */
[----:B------:R-:W-:Y:S01]  /*a430*/  FADD.FTZ R4, R84, R3 ;  /* 0x0000000354047221 */ /* 0x000fe20000010000 */
[----:B------:R-:W-:Y:S01]  /*a440*/  FADD.FTZ R3, R13, R15 ;  /* 0x0000000f0d037221 */ /* 0x000fe20000010000 */
[----:B------:R-:W-:Y:S01]  /*a450*/  IMAD.MOV.U32 R13, RZ, RZ, R14 ;  /* 0x000000ffff0d7224 */ /* 0x000fe200078e000e */
[----:B------:R-:W-:Y:S01]  /*a460*/  MOV R15, R12 ;  /* 0x0000000c000f7202 */ /* 0x000fe20000000f00 */
[----:B------:R-:W-:Y:S06]  /*a470*/  @P2 BRA `(.L_x_1892) ;  /* 0xffffffd400c02947 */ /* 0x000fec000383ffff */
.L_x_1883:
        /* <DEDUP_REMOVED lines=67> */
.L_x_1893:
[----:B------:R-:W-:Y:S01]  /*a8b0*/  ULEA UR5, UR36, UR38, 0x3 ;  /* 0x0000002624057291 */ /* 0x000fe2000f8e183f */
[----:B------:R-:W-:-:S05]  /*a8c0*/  IMAD.U32 R0, RZ, RZ, UR46 ;  /* 0x0000002eff007e24 */ /* 0x000fca000f8e00ff */
[----:B------:R-:W-:-:S04]  /*a8d0*/  SHF.L.U32 R0, R0, 0x1f, RZ ;  /* 0x0000001f00007819 */ /* 0x000fc800000006ff */
[----:B------:R1:W2:Y:S01]  /*a8e0*/  SYNCS.PHASECHK.TRANS64.TRYWAIT P2, [UR5+0x34850], R0 ;  /* 0x03485000ff0075a7 */ /* 0x0002a20008040145 */
[----:B------:R-:W-:Y:S05]  /*a8f0*/  @!P0 BRA `(.L_x_1894) ;  /* 0x0000000000048947 */ /* 0x000fea0003800000 */
[----:B------:R-:W-:Y:S01]  /*a900*/  BPT.TRAP 0x1 ;  /* 0x000000040000795c */ /* 0x000fe20000300000 */
.L_x_1894:
[----:B--2---:R-:W-:Y:S05]  /*a910*/  @P2 BRA `(.L_x_1895) ;  /* 0x0000000000082947 */ /* 0x004fea0003800000 */
[----:B------:R-:W2:Y:S02]  /*a920*/  SYNCS.PHASECHK.TRANS64.TRYWAIT P0, [UR5+0x34850], R0 ;  /* 0x03485000ff0075a7 */ /* 0x000ea40008000145 */
[----:B--2---:R-:W-:Y:S05]  /*a930*/  @!P0 BRA `(.L_x_1896) ;  /* 0x0000004c00848947 */ /* 0x004fea0003800000 */
.L_x_1895:
[----:B------:R-:W-:Y:S01]  /*a940*/  UIADD3 UR38, UR38, 0x400, URZ ;  /* 0x0000040026267890 */ /* 0x000fe2000fffe03f */
[----:B------:R-:W-:Y:S01]  /*a950*/  WARPGROUP.ARRIVE ;  /* 0x00000000000079c5 */ /* 0x000fe20000000000 */
[----:B------:R-:W-:Y:S01]  /*a960*/  UMOV UR7, 0x40000040 ;  /* 0x4000004000077882 */ /* 0x000fe20000000000 */
[----:B--2---:R-:W2:Y:S01]  /*a970*/  SHFL.BFLY PT, R7, R4, 0x2, 0x1f ;  /* 0x0c401f0004077f89 */ /* 0x004ea200000e0000 */
[----:B------:R-:W-:Y:S01]  /*a980*/  USHF.R.U32.HI UR38, URZ, 0x4, UR38 ;  /* 0x000000043f267899 */ /* 0x000fe20008011626 */
[----:B------:R-:W-:Y:S02]  /*a990*/  MOV R11, RZ ;  /* 0x000000ff000b7202 */ /* 0x000fe40000000f00 */
[----:B-1----:R-:W1:Y:S01]  /*a9a0*/  SHFL.BFLY PT, R0, R3, 0x2, 0x1f ;  /* 0x0c401f0003007f89 */ /* 0x002e6200000e0000 */
[----:B------:R-:W-:Y:S01]  /*a9b0*/  ULOP3.LUT UR38, UR38, 0x3fff, URZ, 0xc0, !UPT ;  /* 0x00003fff26267892 */ /* 0x000fe2000f8ec03f */
[----:B------:R-:W-:-:S03]  /*a9c0*/  R2UR UR8, R186 ;  /* 0x00000000ba0872ca */ /* 0x000fc600000e0000 */
[----:B------:R-:W-:-:S04]  /*a9d0*/  ULOP3.LUT UR4, UR38, 0x4000000, URZ, 0xfc, !UPT ;  /* 0x0400000026047892 */ /* 0x000fc8000f8efc3f */
[----:B------:R-:W-:Y:S02]  /*a9e0*/  ULEA UR4, UR36, UR4, 0xb ;  /* 0x0000000424047291 */ /* 0x000fe4000f8e583f */
[----:B------:R-:W-:-:S04]  /*a9f0*/  UIADD3 UR36, UR36, 0x1, URZ ;  /* 0x0000000124247890 */ /* 0x000fc8000fffe03f */
[----:B------:R-:W-:Y:S01]  /*aa00*/  UIADD3 UR8, UR8, 0x1, URZ ;  /* 0x0000000108087890 */ /* 0x000fe2000fffe03f */
[----:B------:R-:W-:Y:S01]  /*aa10*/  UMOV UR6, UR4 ;  /* 0x0000000400067c82 */ /* 0x000fe20008000000 */
[----:B------:R-:W-:Y:S01]  /*aa20*/  UISETP.NE.AND UP0, UPT, UR36, 0x2, UPT ;  /* 0x000000022400788c */ /* 0x000fe2000bf05270 */
[----:B------:R-:W-:Y:S01]  /*aa30*/  HGMMA.64x128x16.F32 R24, R180, gdesc[UR4].tnspB, R24, gsb0 ;  /* 0x41e00004b4187df0 */ /* 0x000fe20008000818 */
[----:B------:R-:W-:Y:S01]  /*aa40*/  UIADD3 UR6, UR4, 0x80, URZ ;  /* 0x0000008004067890 */ /* 0x000fe2000fffe03f */
[----:B--2---:R-:W-:Y:S01]  /*aa50*/  FADD.FTZ R7, R7, R4 ;  /* 0x0000000407077221 */ /* 0x004fe20000010000 */
[----:B------:R-:W-:Y:S01]  /*aa60*/  UMOV UR7, 0x40000040 ;  /* 0x4000004000077882 */ /* 0x000fe20000000000 */
[----:B------:R-:W-:Y:S02]  /*aa70*/  IMAD.MOV.U32 R4, RZ, RZ, RZ ;  /* 0x000000ffff047224 */ /* 0x000fe400078e00ff */
[----:B-1----:R-:W-:Y:S01]  /*aa80*/  FADD.FTZ R2, R0, R3 ;  /* 0x0000000300027221 */ /* 0x002fe20000010000 */
[----:B------:R-:W-:Y:S01]  /*aa90*/  IMAD.U32 R186, RZ, RZ, UR8 ;  /* 0x00000008ffba7e24 */ /* 0x000fe2000f8e00ff */
[----:B------:R-:W1:Y:S01]  /*aaa0*/  SHFL.BFLY PT, R0, R7, 0x1, 0x1f ;  /* 0x0c201f0007007f89 */ /* 0x000e6200000e0000 */
[----:B------:R-:W-:-:S03]  /*aab0*/  USEL UR36, UR36, URZ, UP0 ;  /* 0x0000003f24247287 */ /* 0x000fc60008000000 */
[----:B------:R-:W2:Y:S01]  /*aac0*/  SHFL.BFLY PT, R9, R2, 0x1, 0x1f ;  /* 0x0c201f0002097f89 */ /* 0x000ea200000e0000 */
[----:B-1----:R-:W-:Y:S01]  /*aad0*/  FADD.FTZ R10, R7, R0 ;  /* 0x00000000070a7221 */ /* 0x002fe20000010000 */
[----:B------:R-:W-:Y:S01]  /*aae0*/  MOV R7, UR5 ;  /* 0x0000000500077c02 */ /* 0x000fe20008000f00 */
[----:B------:R-:W-:Y:S02]  /*aaf0*/  IMAD.MOV.U32 R0, RZ, RZ, -0x800000 ;  /* 0xff800000ff007424 */ /* 0x000fe400078e00ff */
[----:B--2---:R-:W-:Y:S01]  /*ab00*/  FADD.FTZ R9, R2, R9 ;  /* 0x0000000902097221 */ /* 0x004fe20000010000 */
[----:B------:R-:W-:Y:S01]  /*ab10*/  FSETP.NE.FTZ.AND P0, PT, R10, RZ, PT ;  /* 0x000000ff0a00720b */ /* 0x000fe20003f15000 */
[----:B------:R-:W-:Y:S02]  /*ab20*/  @!P1 VIADD R7, R7, 0x34860 ;  /* 0x0003486007079836 */ /* 0x000fe40000000000 */
[----:B------:R-:W-:Y:S01]  /*ab30*/  IMAD.MOV.U32 R2, RZ, RZ, -0x800000 ;  /* 0xff800000ff027424 */ /* 0x000fe200078e00ff */
[----:B------:R-:W-:-:S02]  /*ab40*/  FSETP.NE.FTZ.AND P2, PT, R9, RZ, PT ;  /* 0x000000ff0900720b */ /* 0x000fc40003f55000 */
[----:B------:R-:W-:-:S07]  /*ab50*/  @!P1 PRMT R7, RZ, 0x654, R7 ;  /* 0x00000654ff079816 */ /* 0x000fce0000000007 */
[----:B------:R-:W1:Y:S01]  /*ab60*/  @P0 MUFU.LG2 R6, R10 ;  /* 0x0000000a00060308 */ /* 0x000e620000000c00 */
[----:B------:R-:W-:-:S03]  /*ab70*/  @P0 FMUL.FTZ R3, R5, 0.69314718246459960938 ;  /* 0x3f31721805030820 */ /* 0x000fc60000410000 */
[----:B------:R-:W-:-:S04]  /*ab80*/  @P2 FMUL.FTZ R20, R5, 0.69314718246459960938 ;  /* 0x3f31721805142820 */ /* 0x000fc80000410000 */
[----:B------:R-:W2:Y:S08]  /*ab90*/  @P2 MUFU.LG2 R8, R9 ;  /* 0x0000000900082308 */ /* 0x000eb00000000c00 */
[----:B------:R-:W3:Y:S01]  /*aba0*/  @P0 MUFU.RCP R4, R10 ;  /* 0x0000000a00040308 */ /* 0x000ee20000001000 */
[----:B-1----:R-:W-:-:S04]  /*abb0*/  @P0 FMUL.FTZ R6, R6, 0.69314718246459960938 ;  /* 0x3f31721806060820 */ /* 0x002fc80000410000 */
[----:B------:R-:W-:Y:S01]  /*abc0*/  @P0 FFMA.FTZ R2, R3, R12, R6 ;  /* 0x0000000c03020223 */ /* 0x000fe20000010006 */
[----:B------:R-:W-:Y:S02]  /*abd0*/  PLOP3.LUT P0, PT, PT, PT, PT, 0x8, 0x0 ;  /* 0x000000000000781c */ /* 0x000fe40003f0e170 */
[----:B------:R-:W1:Y:S01]  /*abe0*/  @P2 MUFU.RCP R11, R9 ;  /* 0x00000009000b2308 */ /* 0x000e620000001000 */
        /* <DEDUP_REMOVED lines=40> */
[-C--:B---3--:R-:W-:Y:S01]  /*ae70*/  FMUL.FTZ R10, R24, R4.reuse ;  /* 0x00000004180a7220 */ /* 0x088fe20000410000 */
        /* <DEDUP_REMOVED lines=31> */
[-C--:B-1----:R-:W-:Y:S01]  /*b070*/  FMUL.FTZ R9, R26, R11.reuse ;  /* 0x0000000b1a097220 */ /* 0x082fe20000410000 */
        /* <DEDUP_REMOVED lines=31> */
.L_x_1866:
        /* <DEDUP_REMOVED lines=8> */
[----:B------:R-:W-:Y:S01]  /*b2f0*/  IADD3 R31, R23, UR42, RZ ;  /* 0x0000002a171f7c10 */ /* 0x000fe2000fffe0ff */
[----:B------:R-:W-:Y:S01]  /*b300*/  BAR.SYNC.DEFER_BLOCKING 0x1, 0x100 ;  /* 0x0044000000007b1d */ /* 0x000fe20000010000 */
[C---:B------:R-:W-:Y:S01]  /*b310*/  IADD3 R27, P2, R16.reuse, 0x20, RZ ;  /* 0x00000020101b7810 */ /* 0x040fe20007f5e0ff */
[----:B------:R-:W-:Y:S01]  /*b320*/  USHF.R.S32.HI UR5, URZ, 0x1f, UR43 ;  /* 0x0000001f3f057899 */ /* 0x000fe2000801142b */
[C---:B------:R-:W-:Y:S01]  /*b330*/  IADD3 R15, P4, R16.reuse, 0x4000, RZ ;  /* 0x00004000100f7810 */ /* 0x040fe20007f9e0ff */
[----:B------:R-:W-:Y:S01]  /*b340*/  VIADD R4, R31, 0x8 ;  /* 0x000000081f047836 */ /* 0x000fe20000000000 */
[C---:B------:R-:W-:Y:S01]  /*b350*/  LOP3.LUT R5, R16.reuse, 0x380, RZ, 0xc0, !PT ;  /* 0x0000038010057812 */ /* 0x040fe200078ec0ff */
[----:B------:R-:W-:Y:S01]  /*b360*/  ULDC UR10, c[0x0][0xa88] ;  /* 0x0002a200000a7ab9 */ /* 0x000fe20000000800 */
[C---:B------:R-:W-:Y:S01]  /*b370*/  IADD3 R11, P6, R16.reuse, 0x40, RZ ;  /* 0x00000040100b7810 */ /* 0x040fe20007fde0ff */
[----:B------:R-:W1:Y:S01]  /*b380*/  LDC.64 R88, c[0x0][0xb78] ;  /* 0x0002de00ff587b82 */ /* 0x000e620000000a00 */
[----:B------:R-:W-:Y:S01]  /*b390*/  LOP3.LUT R26, R27, 0x380, RZ, 0xc0, !PT ;  /* 0x000003801b1a7812 */ /* 0x000fe200078ec0ff */
[----:B------:R-:W-:Y:S01]  /*b3a0*/  ULDC.64 UR8, c[0x0][0xb70] ;  /* 0x0002dc0000087ab9 */ /* 0x000fe20000000a00 */
[----:B------:R-:W-:Y:S01]  /*b3b0*/  LOP3.LUT P0, RZ, R187, 0x3, RZ, 0xc0, !PT ;  /* 0x00000003bbff7812 */ /* 0x000fe2000780c0ff */
[----:B------:R-:W-:Y:S01]  /*b3c0*/  UIMAD UR5, UR5, UR8, URZ ;  /* 0x00000008050572a4 */ /* 0x000fe2000f8e023f */
[----:B------:R-:W-:Y:S01]  /*b3d0*/  LOP3.LUT R14, R15, 0x380, RZ, 0xc0, !PT ;  /* 0x000003800f0e7812 */ /* 0x000fe200078ec0ff */
[----:B------:R-:W-:Y:S01]  /*b3e0*/  UIMAD.WIDE.U32 UR6, UR43, UR8, URZ ;  /* 0x000000082b0672a5 */ /* 0x000fe2000f8e003f */
[----:B------:R-:W-:Y:S01]  /*b3f0*/  IADD3 R21, P5, R16, 0x60, RZ ;  /* 0x0000006010157810 */ /* 0x000fe20007fbe0ff */
[----:B------:R-:W-:Y:S01]  /*b400*/  USHF.R.S32.HI UR8, URZ, 0x1f, UR44 ;  /* 0x0000001f3f087899 */ /* 0x000fe2000801142c */
[----:B------:R-:W-:Y:S01]  /*b410*/  SHF.R.U64 R5, R5, 0x3, RZ ;  /* 0x0000000305057819 */ /* 0x000fe200000012ff */
[----:B------:R-:W-:Y:S01]  /*b420*/  UIMAD UR5, UR43, UR9, UR5 ;  /* 0x000000092b0572a4 */ /* 0x000fe2000f8e0205 */
[----:B------:R-:W-:Y:S01]  /*b430*/  LOP3.LUT R24, R11, 0x380, RZ, 0xc0, !PT ;  /* 0x000003800b187812 */ /* 0x000fe200078ec0ff */
[----:B------:R-:W-:Y:S01]  /*b440*/  ULDC.64 UR12, c[0x0][0x208] ;  /* 0x00008200000c7ab9 */ /* 0x000fe20000000a00 */
[----:B------:R-:W-:Y:S01]  /*b450*/  SHF.R.U64 R26, R26, 0x3, RZ ;  /* 0x000000031a1a7819 */ /* 0x000fe200000012ff */
[----:B------:R-:W-:Y:S01]  /*b460*/  UIADD3 UR5, UR7, UR5, URZ ;  /* 0x0000000507057290 */ /* 0x000fe2000fffe03f */
[----:B------:R-:W-:-:S02]  /*b470*/  ISETP.GE.OR P1, PT, R4, UR10, P0 ;  /* 0x0000000a04007c0c */ /* 0x000fc40008726670 */
[----:B------:R-:W-:Y:S02]  /*b480*/  SHF.R.U64 R14, R14, 0x3, RZ ;  /* 0x000000030e0e7819 */ /* 0x000fe400000012ff */
[----:B------:R-:W-:Y:S02]  /*b490*/  LOP3.LUT R20, R21, 0x380, RZ, 0xc0, !PT ;  /* 0x0000038015147812 */ /* 0x000fe400078ec0ff */
[----:B------:R-:W-:Y:S01]  /*b4a0*/  LOP3.LUT R4, R5, R16, RZ, 0x3c, !PT ;  /* 0x0000001005047212 */ /* 0x000fe200078e3cff */
[----:B------:R-:W-:Y:S01]  /*b4b0*/  IMAD.MOV.U32 R5, RZ, RZ, R17 ;  /* 0x000000ffff057224 */ /* 0x000fe200078e0011 */
[----:B------:R-:W-:Y:S02]  /*b4c0*/  SHF.R.U64 R24, R24, 0x3, RZ ;  /* 0x0000000318187819 */ /* 0x000fe400000012ff */
[----:B------:R-:W-:Y:S02]  /*b4d0*/  LOP3.LUT R26, R26, R27, RZ, 0x3c, !PT ;  /* 0x0000001b1a1a7212 */ /* 0x000fe400078e3cff */
[----:B------:R-:W-:-:S02]  /*b4e0*/  LOP3.LUT R14, R14, R15, RZ, 0x3c, !PT ;  /* 0x0000000f0e0e7212 */ /* 0x000fc400078e3cff */
[----:B------:R-:W-:Y:S02]  /*b4f0*/  IADD3.X R27, RZ, R17, RZ, P2, !PT ;  /* 0x00000011ff1b7210 */ /* 0x000fe400017fe4ff */
[----:B------:R-:W-:Y:S02]  /*b500*/  SHF.R.U64 R20, R20, 0x3, RZ ;  /* 0x0000000314147819 */ /* 0x000fe400000012ff */
[----:B------:R-:W-:Y:S02]  /*b510*/  IADD3 R15, P2, R16, 0x4040, RZ ;  /* 0x00004040100f7810 */ /* 0x000fe40007f5e0ff */
[----:B------:R-:W-:Y:S02]  /*b520*/  LOP3.LUT R24, R24, R11, RZ, 0x3c, !PT ;  /* 0x0000000b18187212 */ /* 0x000fe400078e3cff */
[----:B------:R-:W-:Y:S02]  /*b530*/  MOV R11, R4 ;  /* 0x00000004000b7202 */ /* 0x000fe40000000f00 */
[----:B------:R-:W-:Y:S01]  /*b540*/  F2FP.F16.F32.PACK_AB R4, R25, R10 ;  /* 0x0000000a1904723e */ /* 0x000fe200000000ff */
[----:B------:R-:W-:Y:S01]  /*b550*/  IMAD.X R25, RZ, RZ, R17, P6 ;  /* 0x000000ffff197224 */ /* 0x000fe200030e0611 */
[----:B------:R-:W-:-:S02]  /*b560*/  LOP3.LUT R20, R20, R21, RZ, 0x3c, !PT ;  /* 0x0000001514147212 */ /* 0x000fc400078e3cff */
[C---:B------:R-:W-:Y:S02]  /*b570*/  IADD3 R13, P3, R16.reuse, 0x4020, RZ ;  /* 0x00004020100d7810 */ /* 0x040fe40007f7e0ff */
[----:B------:R-:W-:Y:S02]  /*b580*/  LOP3.LUT R10, R15, 0x380, RZ, 0xc0, !PT ;  /* 0x000003800f0a7812 */ /* 0x000fe400078ec0ff */
[----:B------:R-:W-:Y:S02]  /*b590*/  IADD3 R21, P6, R16, 0x4060, RZ ;  /* 0x0000406010157810 */ /* 0x000fe40007fde0ff */
[----:B------:R-:W-:Y:S02]  /*b5a0*/  F2FP.F16.F32.PACK_AB R5, R8, R9 ;  /* 0x000000090805723e */ /* 0x000fe400000000ff */
[----:B------:R-:W-:Y:S02]  /*b5b0*/  F2FP.F16.F32.PACK_AB R6, R6, R3 ;  /* 0x000000030606723e */ /* 0x000fe400000000ff */
[----:B------:R-:W-:-:S02]  /*b5c0*/  F2FP.F16.F32.PACK_AB R7, R7, R30 ;  /* 0x0000001e0707723e */ /* 0x000fc400000000ff */
[----:B------:R-:W-:Y:S02]  /*b5d0*/  LOP3.LUT R12, R13, 0x380, RZ, 0xc0, !PT ;  /* 0x000003800d0c7812 */ /* 0x000fe400078ec0ff */
[----:B------:R-:W-:Y:S01]  /*b5e0*/  SHF.R.U64 R10, R10, 0x3, RZ ;  /* 0x000000030a0a7819 */ /* 0x000fe200000012ff */
[----:B------:R2:W-:Y:S01]  /*b5f0*/  STSM.16.M88.4 [R11], R4 ;  /* 0x000000040b007844 */ /* 0x0005e20000000200 */
[----:B------:R-:W-:Y:S02]  /*b600*/  LOP3.LUT R8, R21, 0x380, RZ, 0xc0, !PT ;  /* 0x0000038015087812 */ /* 0x000fe400078ec0ff */
[----:B------:R-:W-:Y:S02]  /*b610*/  SHF.R.U64 R12, R12, 0x3, RZ ;  /* 0x000000030c0c7819 */ /* 0x000fe400000012ff */
[----:B------:R-:W-:Y:S02]  /*b620*/  LOP3.LUT R10, R10, R15, RZ, 0x3c, !PT ;  /* 0x0000000f0a0a7212 */ /* 0x000fe400078e3cff */
[----:B------:R-:W-:-:S02]  /*b630*/  SHF.R.U64 R8, R8, 0x3, RZ ;  /* 0x0000000308087819 */ /* 0x000fc400000012ff */
[----:B------:R-:W-:Y:S02]  /*b640*/  MOV R28, R24 ;  /* 0x00000018001c7202 */ /* 0x000fe40000000f00 */
[----:B------:R-:W-:Y:S01]  /*b650*/  LOP3.LUT R12, R12, R13, RZ, 0x3c, !PT ;  /* 0x0000000d0c0c7212 */ /* 0x000fe200078e3cff */
[--C-:B------:R-:W-:Y:S01]  /*b660*/  IMAD.X R13, RZ, RZ, R17.reuse, P3 ;  /* 0x000000ffff0d7224 */ /* 0x100fe200018e0611 */
[----:B------:R-:W-:Y:S01]  /*b670*/  LOP3.LUT R8, R8, R21, RZ, 0x3c, !PT ;  /* 0x0000001508087212 */ /* 0x000fe200078e3cff */
[--C-:B------:R-:W-:Y:S01]  /*b680*/  IMAD.X R21, RZ, RZ, R17.reuse, P5 ;  /* 0x000000ffff157224 */ /* 0x100fe200028e0611 */
[----:B------:R-:W-:Y:S01]  /*b690*/  IADD3.X R9, RZ, R17, RZ, P6, !PT ;  /* 0x00000011ff097210 */ /* 0x000fe200037fe4ff */
[----:B--2---:R-:W-:Y:S01]  /*b6a0*/  IMAD.X R11, RZ, RZ, R17, P2 ;  /* 0x000000ffff0b7224 */ /* 0x004fe200010e0611 */
[----:B------:R-:W-:Y:S02]  /*b6b0*/  MOV R29, R26 ;  /* 0x0000001a001d7202 */ /* 0x000fe40000000f00 */
[----:B------:R-:W-:-:S02]  /*b6c0*/  IADD3.X R15, RZ, R17, RZ, P4, !PT ;  /* 0x00000011ff0f7210 */ /* 0x000fc400027fe4ff */
[----:B------:R-:W-:Y:S01]  /*b6d0*/  MOV R24, R10 ;  /* 0x0000000a00187202 */ /* 0x000fe20000000f00 */
[----:B-1----:R-:W-:Y:S01]  /*b6e0*/  IMAD R10, R88, UR8, RZ ;  /* 0x00000008580a7c24 */ /* 0x002fe2000f8e02ff */
[----:B------:R-:W-:Y:S02]  /*b6f0*/  F2FP.F16.F32.PACK_AB R4, R33, R32 ;  /* 0x000000202104723e */ /* 0x000fe400000000ff */
[----:B------:R-:W-:Y:S01]  /*b700*/  F2FP.F16.F32.PACK_AB R5, R35, R34 ;  /* 0x000000222305723e */ /* 0x000fe200000000ff */
[----:B------:R-:W-:Y:S01]  /*b710*/  IMAD R30, R89, UR44, R10 ;  /* 0x0000002c591e7c24 */ /* 0x000fe2000f8e020a */
        /* <DEDUP_REMOVED lines=10> */
[----:B------:R-:W-:Y:S01]  /*b7c0*/  MOV R27, R20 ;  /* 0x00000014001b7202 */ /* 0x000fe20000000f00 */
[----:B------:R-:W-:Y:S01]  /*b7d0*/  IMAD.U32 R21, RZ, RZ, UR7 ;  /* 0x00000007ff157e24 */ /* 0x000fe2000f8e00ff */
[----:B------:R-:W-:Y:S01]  /*b7e0*/  F2FP.F16.F32.PACK_AB R12, R49, R48 ;  /* 0x00000030310c723e */ /* 0x000fe200000000ff */
[----:B------:R-:W-:Y:S01]  /*b7f0*/  STSM.16.M88.4 [R28], R8 ;  /* 0x000000081c007844 */ /* 0x000fe20000000200 */
[----:B------:R-:W-:Y:S01]  /*b800*/  F2FP.F16.F32.PACK_AB R13, R51, R50 ;  /* 0x00000032330d723e */ /* 0x000fe200000000ff */
[----:B------:R-:W-:Y:S01]  /*b810*/  IMAD.U32 R20, RZ, RZ, UR6 ;  /* 0x00000006ff147e24 */ /* 0x000fe2000f8e00ff */
[----:B------:R-:W-:Y:S01]  /*b820*/  F2FP.F16.F32.PACK_AB R14, R53, R52 ;  /* 0x00000034350e723e */ /* 0x000fe200000000ff */
[----:B------:R-:W-:Y:S01]  /*b830*/  ULDC.64 UR6, c[0x0][0xb40] ;  /* 0x0002d00000067ab9 */ /* 0x000fe20000000a00 */
[----:B------:R-:W-:Y:S02]  /*b840*/  F2FP.F16.F32.PACK_AB R15, R55, R54 ;  /* 0x00000036370f723e */ /* 0x000fe400000000ff */
[----:B------:R-:W-:-:S02]  /*b850*/  F2FP.F16.F32.PACK_AB R64, R65, R64 ;  /* 0x000000404140723e */ /* 0x000fc400000000ff */
[----:B-1----:R-:W-:Y:S01]  /*b860*/  F2FP.F16.F32.PACK_AB R4, R57, R56 ;  /* 0x000000383904723e */ /* 0x002fe200000000ff */
[----:B------:R-:W-:Y:S01]  /*b870*/  STSM.16.M88.4 [R27], R12 ;  /* 0x0000000c1b007844 */ /* 0x000fe20000000200 */
[----:B------:R-:W-:Y:S02]  /*b880*/  F2FP.F16.F32.PACK_AB R5, R59, R58 ;  /* 0x0000003a3b05723e */ /* 0x000fe400000000ff */
[----:B------:R-:W-:Y:S02]  /*b890*/  F2FP.F16.F32.PACK_AB R6, R61, R60 ;  /* 0x0000003c3d06723e */ /* 0x000fe400000000ff */
[----:B------:R-:W-:Y:S02]  /*b8a0*/  F2FP.F16.F32.PACK_AB R7, R63, R62 ;  /* 0x0000003e3f07723e */ /* 0x000fe400000000ff */
[----:B------:R-:W-:Y:S02]  /*b8b0*/  F2FP.F16.F32.PACK_AB R65, R67, R66 ;  /* 0x000000424341723e */ /* 0x000fe400000000ff */
[----:B------:R-:W-:Y:S01]  /*b8c0*/  F2FP.F16.F32.PACK_AB R72, R73, R72 ;  /* 0x000000484948723e */ /* 0x000fe200000000ff */
[----:B------:R1:W-:Y:S01]  /*b8d0*/  STSM.16.M88.4 [R26], R4 ;  /* 0x000000041a007844 */ /* 0x0003e20000000200 */
[----:B------:R-:W-:-:S02]  /*b8e0*/  F2FP.F16.F32.PACK_AB R66, R69, R68 ;  /* 0x000000444542723e */ /* 0x000fc400000000ff */
[----:B------:R-:W-:Y:S01]  /*b8f0*/  F2FP.F16.F32.PACK_AB R67, R71, R70 ;  /* 0x000000464743723e */ /* 0x000fe200000000ff */
[----:B------:R-:W2:Y:S01]  /*b900*/  SHFL.IDX PT, R6, R189, RZ, 0x1f ;  /* 0x00001fffbd067589 */ /* 0x000ea200000e0000 */
[----:B------:R-:W-:Y:S02]  /*b910*/  F2FP.F16.F32.PACK_AB R73, R75, R74 ;  /* 0x0000004a4b49723e */ /* 0x000fe400000000ff */
[----:B------:R-:W-:Y:S01]  /*b920*/  F2FP.F16.F32.PACK_AB R80, R81, R80 ;  /* 0x000000505150723e */ /* 0x000fe200000000ff */
[----:B------:R3:W-:Y:S01]  /*b930*/  STSM.16.M88.4 [R25], R64 ;  /* 0x0000004019007844 */ /* 0x0007e20000000200 */
[----:B------:R-:W-:Y:S02]  /*b940*/  F2FP.F16.F32.PACK_AB R74, R77, R76 ;  /* 0x0000004c4d4a723e */ /* 0x000fe400000000ff */
[----:B------:R-:W-:Y:S02]  /*b950*/  F2FP.F16.F32.PACK_AB R75, R79, R78 ;  /* 0x0000004e4f4b723e */ /* 0x000fe400000000ff */
[----:B------:R-:W-:-:S02]  /*b960*/  F2FP.F16.F32.PACK_AB R81, R83, R82 ;  /* 0x000000525351723e */ /* 0x000fc400000000ff */
[----:B------:R-:W-:Y:S01]  /*b970*/  F2FP.F16.F32.PACK_AB R82, R85, R84 ;  /* 0x000000545552723e */ /* 0x000fe200000000ff */
[----:B------:R3:W-:Y:S01]  /*b980*/  STSM.16.M88.4 [R24], R72 ;  /* 0x0000004818007844 */ /* 0x0007e20000000200 */
[----:B------:R-:W-:Y:S02]  /*b990*/  F2FP.F16.F32.PACK_AB R83, R87, R86 ;  /* 0x000000565753723e */ /* 0x000fe400000000ff */
[----:B------:R-:W-:Y:S02]  /*b9a0*/  MOV R21, UR5 ;  /* 0x0000000500157c02 */ /* 0x000fe40008000f00 */
[----:B------:R-:W-:Y:S01]  /*b9b0*/  SHF.R.S32.HI R29, RZ, 0x1f, R31 ;  /* 0x0000001fff1d7819 */ /* 0x000fe2000001141f */
[----:B------:R3:W-:Y:S01]  /*b9c0*/  STSM.16.M88.4 [R3], R80 ;  /* 0x0000005003007844 */ /* 0x0007e20000000200 */
[C---:B------:R-:W-:Y:S01]  /*b9d0*/  ISETP.GE.OR P0, PT, R31.reuse, UR10, P0 ;  /* 0x0000000a1f007c0c */ /* 0x040fe20008706670 */
[----:B------:R-:W-:Y:S01]  /*b9e0*/  IMAD.WIDE.U32 R20, R88, UR44, R20 ;  /* 0x0000002c58147c25 */ /* 0x000fe2000f8e0014 */
[----:B------:R-:W-:Y:S01]  /*b9f0*/  @!PT LDS RZ, [RZ] ;  /* 0x00000000fffff984 */ /* 0x000fe20000000800 */
[----:B------:R-:W-:Y:S01]  /*ba00*/  @!PT LDS RZ, [RZ] ;  /* 0x00000000fffff984 */ /* 0x000fe20000000800 */
[----:B------:R-:W-:Y:S01]  /*ba10*/  @!PT LDS RZ, [RZ] ;  /* 0x00000000fffff984 */ /* 0x000fe20000000800 */
[----:B------:R4:W-:Y:S06]  /*ba20*/  MEMBAR.ALL.CTA ;  /* 0x0000000000007992 */ /* 0x0009ec0000008000 */
[----:B----4-:R-:W4:Y:S02]  /*ba30*/  FENCE.VIEW.ASYNC.S ;  /* 0x00000000000073c6 */ /* 0x010f240000000000 */
[----:B----4-:R-:W-:Y:S06]  /*ba40*/  BAR.ARV 0x1, 0x120 ;  /* 0x0044800000007b1d */ /* 0x010fec0000002000 */
[----:B------:R-:W-:-:S04]  /*ba50*/  IADD3 R20, P2, R31, R20, RZ ;  /* 0x000000141f147210 */ /* 0x000fc80007f5e0ff */
[----:B------:R-:W-:Y:S02]  /*ba60*/  IADD3.X R29, R29, R21, R30, P2, !PT ;  /* 0x000000151d1d7210 */ /* 0x000fe400017fe41e */
[----:B-1----:R-:W-:-:S04]  /*ba70*/  LEA R4, P2, R20, UR6, 0x2 ;  /* 0x0000000614047c11 */ /* 0x002fc8000f8410ff */
[----:B------:R-:W-:-:S05]  /*ba80*/  LEA.HI.X R5, R20, UR7, R29, 0x2, P2 ;  /* 0x0000000714057c11 */ /* 0x000fca00090f141d */
        /* <DEDUP_REMOVED lines=25> */
.L_x_1900:
[----:B------:R-:W-:Y:S05]  /*bc20*/  BSYNC B0 ;  /* 0x0000000000007941 */ /* 0x000fea0003800000 */
.L_x_1899:
[----:B------:R-:W-:Y:S05]  /*bc30*/  BRA `(.L_x_1898) ;  /* 0x0000000800307947 */ /* 0x000fea0003800000 */
.L_x_1897:
        /* <DEDUP_REMOVED lines=10> */
[----:B------:R-:W-:Y:S01]  /*bce0*/  IMAD.U32 R2, RZ, RZ, UR42 ;  /* 0x0000002aff027e24 */ /* 0x000fe2000f8e00ff */
[----:B------:R-:W-:-:S04]  /*bcf0*/  ULDC UR5, c[0x0][0xa88] ;  /* 0x0002a20000057ab9 */ /* 0x000fc80000000800 */
[----:B----4-:R-:W-:-:S04]  /*bd00*/  IADD3 R2, R2, -0x80, R0 ;  /* 0xffffff8002027810 */ /* 0x010fc80007ffe000 */
[----:B------:R-:W-:-:S13]  /*bd10*/  ISETP.GE.AND P0, PT, R2, UR5, PT ;  /* 0x0000000502007c0c */ /* 0x000fda000bf06270 */
[----:B------:R-:W-:Y:S05]  /*bd20*/  @P0 BRA `(.L_x_1902) ;  /* 0x0000000000440947 */ /* 0x000fea0003800000 */
[----:B------:R-:W4:Y:S01]  /*bd30*/  LDC.64 R4, c[0x0][0xb70] ;  /* 0x0002dc00ff047b82 */ /* 0x000f220000000a00 */
[----:B------:R-:W-:Y:S01]  /*bd40*/  SHF.R.S32.HI R3, RZ, 0x1f, R2 ;  /* 0x0000001fff037819 */ /* 0x000fe20000011402 */
[----:B------:R-:W-:Y:S01]  /*bd50*/  ULDC.64 UR8, c[0x0][0xb40] ;  /* 0x0002d00000087ab9 */ /* 0x000fe20000000a00 */
[----:B------:R-:W-:-:S05]  /*bd60*/  ULDC.64 UR10, c[0x0][0x208] ;  /* 0x00008200000a7ab9 */ /* 0x000fca0000000a00 */
[----:B------:R-:W5:Y:S01]  /*bd70*/  LDC.64 R10, c[0x0][0xb78] ;  /* 0x0002de00ff0a7b82 */ /* 0x000f620000000a00 */
[C---:B----4-:R-:W-:Y:S02]  /*bd80*/  IMAD R0, R4.reuse, UR6, RZ ;  /* 0x0000000604007c24 */ /* 0x050fe4000f8e02ff */
[----:B------:R-:W-:-:S04]  /*bd90*/  IMAD.WIDE.U32 R2, R4, UR43, R2 ;  /* 0x0000002b04027c25 */ /* 0x000fc8000f8e0002 */
[----:B------:R-:W-:Y:S02]  /*bda0*/  IMAD R5, R5, UR43, R0 ;  /* 0x0000002b05057c24 */ /* 0x000fe4000f8e0200 */
[C---:B-----5:R-:W-:Y:S02]  /*bdb0*/  IMAD R0, R10.reuse, UR7, RZ ;  /* 0x000000070a007c24 */ /* 0x060fe4000f8e02ff */
[----:B------:R-:W-:Y:S02]  /*bdc0*/  IMAD.IADD R3, R3, 0x1, R5 ;  /* 0x0000000103037824 */ /* 0x000fe400078e0205 */
[----:B------:R-:W-:Y:S02]  /*bdd0*/  IMAD R5, R11, UR44, R0 ;  /* 0x0000002c0b057c24 */ /* 0x000fe4000f8e0200 */
[----:B------:R-:W-:-:S05]  /*bde0*/  IMAD.WIDE.U32 R2, R10, UR44, R2 ;  /* 0x0000002c0a027c25 */ /* 0x000fca000f8e0002 */
[----:B------:R-:W-:Y:S02]  /*bdf0*/  IADD3 R3, R3, R5, RZ ;  /* 0x0000000503037210 */ /* 0x000fe40007ffe0ff */
[----:B------:R-:W-:-:S04]  /*be00*/  LEA R4, P0, R2, UR8, 0x2 ;  /* 0x0000000802047c11 */ /* 0x000fc8000f8010ff */
[----:B------:R-:W-:Y:S01]  /*be10*/  LEA.HI.X R5, R2, UR9, R3, 0x2, P0 ;  /* 0x0000000902057c11 */ /* 0x000fe200080f1403 */
[----:B------:R-:W-:-:S05]  /*be20*/  IMAD.MOV.U32 R3, RZ, RZ, -0x800000 ;  /* 0xff800000ff037424 */ /* 0x000fca00078e00ff */
[----:B------:R4:W-:Y:S03]  /*be30*/  STG.E desc[UR10][R4.64], R3 ;  /* 0x0000000304007986 */ /* 0x0009e6000c10190a */
.L_x_1902:
[----:B------:R-:W-:Y:S05]  /*be40*/  BSYNC B0 ;  /* 0x0000000000007941 */ /* 0x000fea0003800000 */
.L_x_1901:
        /* <DEDUP_REMOVED lines=9> */
[C---:B------:R-:W-:Y:S01]  /*bee0*/  VIADD R4, R184.reuse, 0x20 ;  /* 0x00000020b8047836 */ /* 0x040fe20000000000 */
[----:B------:R-:W-:Y:S01]  /*bef0*/  IADD3 R0, R184, 0x40, RZ ;  /* 0x00000040b8007810 */ /* 0x000fe20007ffe0ff */
[----:B------:R-:W-:Y:S01]  /*bf00*/  IMAD.IADD R3, R3, 0x1, R5 ;  /* 0x0000000103037824 */ /* 0x000fe200078e0205 */
[----:B-1----:R-:W-:-:S02]  /*bf10*/  IADD3 R5, R12, UR60, RZ ;  /* 0x0000003c0c057c10 */ /* 0x002fc4000fffe0ff */
[----:B------:R-:W-:Y:S01]  /*bf20*/  ISETP.GE.AND P0, PT, R0, UR42, PT ;  /* 0x0000002a00007c0c */ /* 0x000fe2000bf06270 */
[----:B---3--:R-:W-:Y:S01]  /*bf30*/  IMAD R0, R8, UR7, RZ ;  /* 0x0000000708007c24 */ /* 0x008fe2000f8e02ff */
[----:B------:R-:W-:Y:S01]  /*bf40*/  ISETP.GE.AND P4, PT, R4, UR42, PT ;  /* 0x0000002a04007c0c */ /* 0x000fe2000bf86270 */
[----:B------:R-:W-:Y:S02]  /*bf50*/  VIADD R4, R184, 0x60 ;  /* 0x00000060b8047836 */ /* 0x000fe40000000000 */
[----:B------:R-:W-:Y:S02]  /*bf60*/  IMAD R9, R9, UR44, R0 ;  /* 0x0000002c09097c24 */ /* 0x000fe4000f8e0200 */
[----:B------:R-:W-:Y:S01]  /*bf70*/  IMAD.WIDE.U32 R6, R8, UR44, R2 ;  /* 0x0000002c08067c25 */ /* 0x000fe2000f8e0002 */
[----:B------:R-:W-:-:S03]  /*bf80*/  ISETP.GE.AND P1, PT, R4, UR42, PT ;  /* 0x0000002a04007c0c */ /* 0x000fc6000bf26270 */
[----:B------:R-:W-:-:S04]  /*bf90*/  IMAD.WIDE R4, R5, 0x80, R184 ;  /* 0x0000008005047825 */ /* 0x000fc800078e02b8 */
[----:B------:R-:W-:Y:S01]  /*bfa0*/  IMAD.IADD R11, R7, 0x1, R9 ;  /* 0x00000001070b7824 */ /* 0x000fe200078e0209 */
[----:B------:R-:W-:Y:S06]  /*bfb0*/  @P2 BRA `(.L_x_1904) ;  /* 0x0000000000442947 */ /* 0x000fec0003800000 */
        /* <DEDUP_REMOVED lines=15> */
[----:B------:R1:W-:Y:S04]  /*c0b0*/  @!P2 STG.E.128 desc[UR8][R8.64], RZ ;  /* 0x000000ff0800a986 */ /* 0x0003e8000c101d08 */
[----:B------:R1:W-:Y:S02]  /*c0c0*/  @!P3 STG.E.128 desc[UR8][R8.64+0x80], RZ ;  /* 0x000080ff0800b986 */ /* 0x0003e4000c101d08 */
.L_x_1904:
[----:B------:R-:W-:Y:S05]  /*c0d0*/  BSYNC B0 ;  /* 0x0000000000007941 */ /* 0x000fea0003800000 */
.L_x_1903:
[----:B------:R-:W-:Y:S04]  /*c0e0*/  BSSY B0, `(.L_x_1905) ;  /* 0x0000015000007945 */ /* 0x000fe80003800000 */
[----:B------:R-:W-:Y:S05]  /*c0f0*/  @P4 BRA `(.L_x_1906) ;  /* 0x00000000004c4947 */ /* 0x000fea0003800000 */
[----:B-1----:R-:W-:Y:S01]  /*c100*/  IADD3 R9, P2, R4, 0x20, RZ ;  /* 0x0000002004097810 */ /* 0x002fe20007f5e0ff */
[----:B------:R-:W-:Y:S01]  /*c110*/  ULDC.64 UR6, c[0x0][0xad8] ;  /* 0x0002b60000067ab9 */ /* 0x000fe20000000a00 */
[----:B------:R-:W-:Y:S01]  /*c120*/  MOV R3, R11 ;  /* 0x0000000b00037202 */ /* 0x000fe20000000f00 */
[----:B------:R-:W-:Y:S01]  /*c130*/  IMAD.MOV.U32 R2, RZ, RZ, R6 ;  /* 0x000000ffff027224 */ /* 0x000fe200078e0006 */
[----:B------:R-:W-:Y:S01]  /*c140*/  IADD3.X R0, RZ, R5, RZ, P2, !PT ;  /* 0x00000005ff007210 */ /* 0x000fe200017fe4ff */
[C---:B------:R-:W-:Y:S01]  /*c150*/  VIADD R8, R18.reuse, 0x40 ;  /* 0x0000004012087836 */ /* 0x040fe20000000000 */
[----:B------:R-:W-:Y:S01]  /*c160*/  ULDC UR5, c[0x0][0xa8c] ;  /* 0x0002a30000057ab9 */ /* 0x000fe20000000800 */
[----:B------:R-:W-:Y:S01]  /*c170*/  IMAD.WIDE.U32 R2, R9, UR6, R2 ;  /* 0x0000000609027c25 */ /* 0x000fe2000f8e0002 */
[----:B------:R-:W-:Y:S01]  /*c180*/  ISETP.GE.AND P3, PT, R18, UR5, PT ;  /* 0x0000000512007c0c */ /* 0x000fe2000bf66270 */
[----:B------:R-:W-:Y:S01]  /*c190*/  ULDC.64 UR8, c[0x0][0x208] ;  /* 0x0000820000087ab9 */ /* 0x000fe20000000a00 */
[----:B------:R-:W-:Y:S01]  /*c1a0*/  ISETP.GE.AND P4, PT, R8, UR5, PT ;  /* 0x0000000508007c0c */ /* 0x000fe2000bf86270 */
[----:B------:R-:W-:-:S04]  /*c1b0*/  IMAD R0, R0, UR6, RZ ;  /* 0x0000000600007c24 */ /* 0x000fc8000f8e02ff */
[----:B------:R-:W-:Y:S01]  /*c1c0*/  IMAD R9, R9, UR7, R0 ;  /* 0x0000000709097c24 */ /* 0x000fe2000f8e0200 */
[----:B------:R-:W-:Y:S02]  /*c1d0*/  ULDC.64 UR6, c[0x0][0xa80] ;  /* 0x0002a00000067ab9 */ /* 0x000fe40000000a00 */
[----:B------:R-:W-:Y:S01]  /*c1e0*/  LEA R8, P2, R2, UR6, 0x1 ;  /* 0x0000000602087c11 */ /* 0x000fe2000f8408ff */
[----:B------:R-:W-:-:S05]  /*c1f0*/  IMAD.IADD R3, R3, 0x1, R9 ;  /* 0x0000000103037824 */ /* 0x000fca00078e0209 */
[----:B------:R-:W-:-:S05]  /*c200*/  LEA.HI.X R9, R2, UR7, R3, 0x1, P2 ;  /* 0x0000000702097c11 */ /* 0x000fca00090f0c03 */
[----:B------:R2:W-:Y:S04]  /*c210*/  @!P3 STG.E.128 desc[UR8][R8.64], RZ ;  /* 0x000000ff0800b986 */ /* 0x0005e8000c101d08 */
[----:B------:R2:W-:Y:S02]  /*c220*/  @!P4 STG.E.128 desc[UR8][R8.64+0x80], RZ ;  /* 0x000080ff0800c986 */ /* 0x0005e4000c101d08 */
.L_x_1906:
[----:B------:R-:W-:Y:S05]  /*c230*/  BSYNC B0 ;  /* 0x0000000000007941 */ /* 0x000fea0003800000 */
.L_x_1905:
[----:B------:R-:W-:Y:S04]  /*c240*/  BSSY B0, `(.L_x_1907) ;  /* 0x0000015000007945 */ /* 0x000fe80003800000 */
[----:B------:R-:W-:Y:S05]  /*c250*/  @P0 BRA `(.L_x_1908) ;  /* 0x00000000004c0947 */ /* 0x000fea0003800000 */
[----:B-12---:R-:W-:Y:S01]  /*c260*/  IADD3 R9, P0, R4, 0x40, RZ ;  /* 0x0000004004097810 */ /* 0x006fe20007f1e0ff */
        /* <DEDUP_REMOVED lines=13> */
[----:B------:R-:W-:Y:S02]  /*c340*/  LEA R8, P0, R2, UR6, 0x1 ;  /* 0x0000000602087c11 */ /* 0x000fe4000f8008ff */
[----:B------:R-:W-:-:S04]  /*c350*/  IADD3 R3, R3, R9, RZ ;  /* 0x0000000903037210 */ /* 0x000fc80007ffe0ff */
[----:B------:R-:W-:-:S05]  /*c360*/  LEA.HI.X R9, R2, UR7, R3, 0x1, P0 ;  /* 0x0000000702097c11 */ /* 0x000fca00080f0c03 */
[----:B------:R3:W-:Y:S04]  /*c370*/  @!P2 STG.E.128 desc[UR8][R8.64], RZ ;  /* 0x000000ff0800a986 */ /* 0x0007e8000c101d08 */
[----:B------:R3:W-:Y:S02]  /*c380*/  @!P3 STG.E.128 desc[UR8][R8.64+0x80], RZ ;  /* 0x000080ff0800b986 */ /* 0x0007e4000c101d08 */
.L_x_1908:
[----:B------:R-:W-:Y:S05]  /*c390*/  BSYNC B0 ;  /* 0x0000000000007941 */ /* 0x000fea0003800000 */
.L_x_1907:
        /* <DEDUP_REMOVED lines=21> */
.L_x_1909:
[----:B------:R-:W-:Y:S05]  /*c4f0*/  BSYNC B0 ;  /* 0x0000000000007941 */ /* 0x000fea0003800000 */
.L_x_1898:
[----:B---3--:R-:W3:Y:S02]  /*c500*/  LDC R0, c[0x0][0xda8] ;  /* 0x00036a00ff007b82 */ /* 0x008ee40000000800 */
[----:B---3--:R-:W-:-:S13]  /*c510*/  ISETP.LE.AND P0, PT, R0, UR4, PT ;  /* 0x0000000400007c0c */ /* 0x008fda000bf03270 */
[----:B------:R-:W-:Y:S05]  /*c520*/  @!P0 BRA `(.L_x_1910) ;  /* 0xffffff48002c8947 */ /* 0x000fea000383ffff */
[----:B------:R-:W-:Y:S05]  /*c530*/  EXIT ;  /* 0x000000000000794d */ /* 0x000fea0003800000 */
.L_x_1862:
        /* <DEDUP_REMOVED lines=8> */
[----:B------:R-:W-:Y:S01]  /*c5c0*/  MOV R17, 0x1 ;  /* 0x0000000100117802 */ /* 0x000fe20000000f00 */
[----:B------:R-:W-:-:S05]  /*c5d0*/  IMAD.MOV.U32 R16, RZ, RZ, RZ ;  /* 0x000000ffff107224 */ /* 0x000fca00078e00ff */
[----:B------:R-:W1:Y:S02]  /*c5e0*/  LDC R0, c[0x0][0xda8] ;  /* 0x00036a00ff007b82 */ /* 0x000e640000000800 */
[----:B-1----:R-:W-:-:S13]  /*c5f0*/  ISETP.LE.AND P0, PT, R0, UR4, PT ;  /* 0x0000000400007c0c */ /* 0x002fda000bf03270 */
[----:B------:R-:W-:Y:S05]  /*c600*/  @P0 BRA `(.L_x_1911) ;  /* 0x0000002800ec0947 */ /* 0x000fea0003800000 */
[----:B------:R-:W1:Y:S01]  /*c610*/  S2R R2, SR_TID.X ;  /* 0x0000000000027919 */ /* 0x000e620000002100 */
[----:B------:R-:W-:Y:S01]  /*c620*/  IMAD.U32 R18, RZ, RZ, UR4 ;  /* 0x00000004ff127e24 */ /* 0x000fe2000f8e00ff */
[----:B------:R-:W-:Y:S01]  /*c630*/  MOV R16, RZ ;  /* 0x000000ff00107202 */ /* 0x000fe20000000f00 */
[----:B------:R-:W-:Y:S01]  /*c640*/  IMAD.MOV.U32 R17, RZ, RZ, 0x1 ;  /* 0x00000001ff117424 */ /* 0x000fe200078e00ff */
[----:B------:R-:W-:Y:S01]  /*c650*/  ULDC UR48, c[0x0][0xc] ;  /* 0x0000030000307ab9 */ /* 0x000fe20000000800 */
[----:B------:R-:W-:Y:S01]  /*c660*/  ULDC.64 UR44, c[0x0][0x198] ;  /* 0x00006600002c7ab9 */ /* 0x000fe20000000a00 */
[----:B------:R-:W-:Y:S01]  /*c670*/  UMOV UR47, URZ ;  /* 0x0000003f002f7c82 */ /* 0x000fe20008000000 */
[----:B-1----:R-:W-:-:S07]  /*c680*/  LOP3.LUT R19, R2, 0x1f, RZ, 0xc0, !PT ;  /* 0x0000001f02137812 */ /* 0x002fce00078ec0ff */
.L_x_1959:
        /* <DEDUP_REMOVED lines=21> */
.L_x_1912:
[----:B------:R-:W-:Y:S01]  /*c7e0*/  ULDC UR9, c[0x0][0xdc4] ;  /* 0x0003710000097ab9 */ /* 0x000fe20000000800 */
[----:B------:R-:W-:Y:S01]  /*c7f0*/  UMOV UR7, UR8 ;  /* 0x0000000800077c82 */ /* 0x000fe20008000000 */
[----:B------:R-:W-:-:S11]  /*c800*/  UISETP.NE.AND UP0, UPT, UR9, 0x1, UPT ;  /* 0x000000010900788c */ /* 0x000fd6000bf05270 */
[----:B------:R-:W-:Y:S02]  /*c810*/  @UP0 ULDC.64 UR10, c[0x0][0xdc8] ;  /* 0x00037200000a0ab9 */ /* 0x000fe40000000a00 */
[----:B------:R-:W-:-:S04]  /*c820*/  UIMAD.WIDE.U32 UR4, UR8, UR10, URZ ;  /* 0x0000000a080472a5 */ /* 0x000fc8000f8e003f */
[----:B------:R-:W-:-:S04]  /*c830*/  @UP0 USHF.R.U32.HI UR7, URZ, UR11, UR5 ;  /* 0x0000000b3f070299 */ /* 0x000fc80008011605 */
[----:B------:R-:W-:-:S12]  /*c840*/  UIMAD UR4, UR7, UR9, URZ ;  /* 0x00000009070472a4 */ /* 0x000fd8000f8e023f */
.L_x_1913:
[----:B------:R-:W-:Y:S01]  /*c850*/  ULOP3.LUT UR5, URZ, UR7, URZ, 0x33, !UPT ;  /* 0x000000073f057292 */ /* 0x000fe2000f8e333f */
[----:B------:R-:W-:Y:S01]  /*c860*/  BSSY B6, `(.L_x_1914) ;  /* 0x0000286000067945 */ /* 0x000fe20003800000 */
[----:B------:R-:W-:Y:S01]  /*c870*/  ULDC.64 UR10, c[0x0][0x3f8] ;  /* 0x0000fe00000a7ab9 */ /* 0x000fe20000000a00 */
[----:B------:R-:W-:Y:S01]  /*c880*/  ULDC UR7, c[0x0][0xdac] ;  /* 0x00036b0000077ab9 */ /* 0x000fe20000000800 */
[----:B------:R-:W-:Y:S02]  /*c890*/  UISETP.NE.U32.AND UP0, UPT, UR10, URZ, UPT ;  /* 0x0000003f0a00728c */ /* 0x000fe4000bf05070 */
[----:B------:R-:W-:Y:S02]  /*c8a0*/  UIADD3 UR5, UR5, UR7, URZ ;  /* 0x0000000705057290 */ /* 0x000fe4000fffe03f */
[----:B------:R-:W-:Y:S02]  /*c8b0*/  UISETP.NE.AND.EX UP0, UPT, UR11, URZ, UPT, UP0 ;  /* 0x0000003f0b00728c */ /* 0x000fe4000bf05300 */
[----:B------:R-:W-:Y:S01]  /*c8c0*/  USHF.L.U32 UR41, UR5, 0x7, URZ ;  /* 0x0000000705297899 */ /* 0x000fe2000800063f */
[----:B------:R-:W-:Y:S01]  /*c8d0*/  ULDC UR7, c[0x0][0x404] ;  /* 0x0001010000077ab9 */ /* 0x000fe20000000800 */
[----:B------:R-:W-:Y:S01]  /*c8e0*/  ULDC UR10, c[0x0][0x288] ;  /* 0x0000a200000a7ab9 */ /* 0x000fe20000000800 */
[----:B------:R-:W-:-:S02]  /*c8f0*/  USEL UR7, UR7, 0x1, UP0 ;  /* 0x0000000107077887 */ /* 0x000fc40008000000 */
[----:B------:R-:W-:Y:S01]  /*c900*/  UIADD3 UR5, UR41, 0xff, -UR10 ;  /* 0x000000ff29057890 */ /* 0x000fe2000fffe80a */
[----:B------:R-:W-:Y:S02]  /*c910*/  ULDC UR9, c[0x0][0xdb8] ;  /* 0x00036e0000097ab9 */ /* 0x000fe40000000800 */
[----:B------:R-:W-:Y:S01]  /*c920*/  ULDC UR10, c[0x0][0x2e0] ;  /* 0x0000b800000a7ab9 */ /* 0x000fe20000000800 */
[----:B------:R-:W-:Y:S02]  /*c930*/  UISETP.NE.AND UP1, UPT, UR9, 0x1, UPT ;  /* 0x000000010900788c */ /* 0x000fe4000bf25270 */
[----:B------:R-:W-:Y:S02]  /*c940*/  UIMAD UR11, UR7, UR10, 0x7f ;  /* 0x0000007f070b74a4 */ /* 0x000fe4000f8e020a */
[----:B------:R-:W-:Y:S02]  /*c950*/  UIMAD UR5, UR7, UR10, UR5 ;  /* 0x0000000a070572a4 */ /* 0x000fe4000f8e0205 */
[----:B------:R-:W-:-:S02]  /*c960*/  USHF.R.S32.HI UR10, URZ, 0x1f, UR11 ;  /* 0x0000001f3f0a7899 */ /* 0x000fc4000801140b */
[----:B------:R-:W-:Y:S02]  /*c970*/  USHF.R.S32.HI UR7, URZ, 0x1f, UR5 ;  /* 0x0000001f3f077899 */ /* 0x000fe40008011405 */
[----:B------:R-:W-:Y:S02]  /*c980*/  ULEA.HI UR10, UR10, UR11, URZ, 0x7 ;  /* 0x0000000b0a0a7291 */ /* 0x000fe4000f8f383f */
[----:B------:R-:W-:Y:S02]  /*c990*/  ULEA.HI UR7, UR7, UR5, URZ, 0x7 ;  /* 0x0000000507077291 */ /* 0x000fe4000f8f383f */
[----:B------:R-:W-:Y:S02]  /*c9a0*/  USHF.R.S32.HI UR10, URZ, 0x7, UR10 ;  /* 0x000000073f0a7899 */ /* 0x000fe4000801140a */
[----:B------:R-:W-:Y:S02]  /*c9b0*/  USHF.R.S32.HI UR7, URZ, 0x7, UR7 ;  /* 0x000000073f077899 */ /* 0x000fe40008011407 */
[----:B------:R-:W-:-:S02]  /*c9c0*/  UIADD3 UR4, UR8, -UR4, URZ ;  /* 0x8000000408047290 */ /* 0x000fc4000fffe03f */
[----:B------:R-:W-:Y:S01]  /*c9d0*/  UISETP.LT.AND UP0, UPT, UR10, UR7, UPT ;  /* 0x000000070a00728c */ /* 0x000fe2000bf01270 */
[----:B------:R-:W-:-:S03]  /*c9e0*/  ULDC UR8, c[0x0][0xdc4] ;  /* 0x0003710000087ab9 */ /* 0x000fc60000000800 */
[----:B------:R-:W-:Y:S02]  /*c9f0*/  USEL UR39, UR10, UR7, UP0 ;  /* 0x000000070a277287 */ /* 0x000fe40008000000 */
[----:B------:R-:W-:-:S03]  /*ca00*/  UIMAD UR6, UR6, UR8, UR4 ;  /* 0x00000008060672a4 */ /* 0x000fc6000f8e0204 */
[----:B------:R-:W-:Y:S01]  /*ca10*/  @UP1 ULDC UR4, c[0x0][0xdbc] ;  /* 0x00036f0000041ab9 */ /* 0x000fe20000000800 */
[----:B------:R-:W-:Y:S01]  /*ca20*/  ISETP.LT.AND P0, PT, RZ, UR39, PT ;  /* 0x00000027ff007c0c */ /* 0x000fe2000bf01270 */
[----:B------:R-:W-:Y:S01]  /*ca30*/  UIMAD.WIDE.U32 UR4, UR6, UR4, URZ ;  /* 0x00000004060472a5 */ /* 0x000fe2000f8e003f */
[----:B------:R-:W-:Y:S01]  /*ca40*/  @UP1 ULDC UR8, c[0x0][0xdc0] ;  /* 0x0003700000081ab9 */ /* 0x000fe20000000800 */
[----:B------:R-:W-:Y:S02]  /*ca50*/  UMOV UR43, UR6 ;  /* 0x00000006002b7c82 */ /* 0x000fe40008000000 */
[----:B------:R-:W-:-:S04]  /*ca60*/  @UP1 USHF.R.U32.HI UR43, URZ, UR8, UR5 ;  /* 0x000000083f2b1299 */ /* 0x000fc80008011605 */
[----:B------:R-:W-:-:S04]  /*ca70*/  UIADD3 UR42, -UR43, URZ, URZ ;  /* 0x0000003f2b2a7290 */ /* 0x000fc8000fffe13f */
[----:B------:R-:W-:Y:S01]  /*ca80*/  UIMAD UR42, UR9, UR42, UR6 ;  /* 0x0000002a092a72a4 */ /* 0x000fe2000f8e0206 */
[----:B------:R-:W-:Y:S11]  /*ca90*/  @P0 BRA `(.L_x_1915) ;  /* 0x0000000000440947 */ /* 0x000ff60003800000 */
[----:B------:R-:W-:Y:S01]  /*caa0*/  ISETP.NE.AND P0, PT, R19, RZ, PT ;  /* 0x000000ff1300720c */ /* 0x000fe20003f05270 */
[----:B------:R-:W-:-:S12]  /*cab0*/  IMAD.MOV.U32 R13, RZ, RZ, R18 ;  /* 0x000000ffff0d7224 */ /* 0x000fd800078e0012 */
        /* <DEDUP_REMOVED lines=15> */
.L_x_1915:
        /* <DEDUP_REMOVED lines=11> */
[----:B------:R-:W-:Y:S01]  /*cc60*/  MOV R4, UR6 ;  /* 0x0000000600047c02 */ /* 0x000fe20008000f00 */
[----:B------:R-:W-:Y:S01]  /*cc70*/  IMAD.U32 R5, RZ, RZ, UR7 ;  /* 0x00000007ff057e24 */ /* 0x000fe2000f8e00ff */
[----:B------:R-:W1:Y:S01]  /*cc80*/  LDC.64 R2, c[0x4][R2] ;  /* 0x0100000002027b82 */ /* 0x000e620000000a00 */
        /* <DEDUP_REMOVED lines=9> */
.L_x_1917:
        /* <DEDUP_REMOVED lines=9> */
[----:B------:R-:W-:Y:S01]  /*cdb0*/  MOV R4, UR6 ;  /* 0x0000000600047c02 */ /* 0x000fe20008000f00 */
[----:B------:R-:W-:Y:S01]  /*cdc0*/  IMAD.U32 R5, RZ, RZ, UR7 ;  /* 0x00000007ff057e24 */ /* 0x000fe2000f8e00ff */
[----:B------:R-:W-:Y:S01]  /*cdd0*/  MOV R7, UR9 ;  /* 0x0000000900077c02 */ /* 0x000fe20008000f00 */
[----:B------:R-:W-:Y:S01]  /*cde0*/  IMAD.U32 R6, RZ, RZ, UR8 ;  /* 0x00000008ff067e24 */ /* 0x000fe2000f8e00ff */
[----:B------:R-:W-:Y:S01]  /*cdf0*/  MOV R8, 0x70 ;  /* 0x0000007000087802 */ /* 0x000fe20000000f00 */
[----:B------:R-:W-:-:S02]  /*ce00*/  IMAD.U32 R10, RZ, RZ, UR4 ;  /* 0x00000004ff0a7e24 */ /* 0x000fc4000f8e00ff */
[----:B------:R-:W-:Y:S02]  /*ce10*/  IMAD.U32 R11, RZ, RZ, UR5 ;  /* 0x00000005ff0b7e24 */ /* 0x000fe4000f8e00ff */
[----:B------:R-:W-:Y:S02]  /*ce20*/  IMAD.MOV.U32 R12, RZ, RZ, 0x1 ;  /* 0x00000001ff0c7424 */ /* 0x000fe400078e00ff */
[----:B-1----:R-:W-:-:S07]  /*ce30*/  IMAD.MOV.U32 R13, RZ, RZ, RZ ;  /* 0x000000ffff0d7224 */ /* 0x002fce00078e00ff */
[----:B------:R-:W-:-:S07]  /*ce40*/  LEPC R20, `(.L_x_1919) ;  /* 0x000000001014794e */ /* 0x000fce0000000000 */
[----:B--2---:R-:W-:Y:S05]  /*ce50*/  CALL.ABS.NOINC R2 ;  /* 0x0000000002007343 */ /* 0x004fea0003c00000 */
.L_x_1919:
        /* <DEDUP_REMOVED lines=16> */
.L_x_1918:
[----:B------:R-:W-:Y:S01]  /*cf60*/  ULDC.64 UR4, c[0x0][0x9f8] ;  /* 0x00027e0000047ab9 */ /* 0x000fe20000000a00 */
[----:B------:R-:W-:Y:S01]  /*cf70*/  MOV R5, UR43 ;  /* 0x0000002b00057c02 */ /* 0x000fe20008000f00 */
[----:B------:R-:W-:Y:S01]  /*cf80*/  IMAD.U32 R0, RZ, RZ, UR43 ;  /* 0x0000002bff007e24 */ /* 0x000fe2000f8e00ff */
[----:B------:R-:W-:Y:S01]  /*cf90*/  ISETP.NE.U32.AND P0, PT, RZ, UR4, PT ;  /* 0x00000004ff007c0c */ /* 0x000fe2000bf05070 */
[----:B------:R-:W-:Y:S01]  /*cfa0*/  ULDC.64 UR6, c[0x0][0x208] ;  /* 0x0000820000067ab9 */ /* 0x000fe20000000a00 */
[----:B------:R-:W1:Y:S02]  /*cfb0*/  LDC R4, c[0x0][0x428] ;  /* 0x00010a00ff047b82 */ /* 0x000e640000000800 */
[----:B------:R-:W-:-:S13]  /*cfc0*/  ISETP.NE.AND.EX P0, PT, RZ, UR5, PT, P0 ;  /* 0x00000005ff007c0c */ /* 0x000fda000bf05300 */
[----:B------:R-:W2:Y:S02]  /*cfd0*/  @P0 LDC.64 R2, c[0x0][0x9f8] ;  /* 0x00027e00ff020b82 */ /* 0x000ea40000000a00 */
[----:B--2---:R-:W-:-:S05]  /*cfe0*/  @P0 IMAD.WIDE R2, R5, 0x4, R2 ;  /* 0x0000000405020825 */ /* 0x004fca00078e0202 */
[----:B------:R2:W3:Y:S01]  /*cff0*/  @P0 LDG.E R0, desc[UR6][R2.64] ;  /* 0x0000000602000981 */ /* 0x0004e2000c1e1900 */
[----:B-1----:R-:W-:Y:S01]  /*d000*/  ISETP.NE.AND P0, PT, R4, 0x1, PT ;  /* 0x000000010400780c */ /* 0x002fe20003f05270 */
[----:B------:R-:W-:Y:S01]  /*d010*/  IMAD.U32 R4, RZ, RZ, UR42 ;  /* 0x0000002aff047e24 */ /* 0x000fe2000f8e00ff */
[----:B------:R-:W-:Y:S01]  /*d020*/  ISETP.NE.AND P1, PT, R19, RZ, PT ;  /* 0x000000ff1300720c */ /* 0x000fe20003f25270 */
[----:B------:R-:W-:Y:S01]  /*d030*/  UMOV UR40, URZ ;  /* 0x0000003f00287c82 */ /* 0x000fe20008000000 */
[----:B------:R-:W-:Y:S01]  /*d040*/  UMOV UR8, 0x40 ;  /* 0x0000004000087882 */ /* 0x000fe20000000000 */
[----:B------:R-:W-:Y:S01]  /*d050*/  UMOV UR9, UR41 ;  /* 0x0000002900097c82 */ /* 0x000fe20008000000 */
[----:B------:R-:W-:Y:S01]  /*d060*/  UMOV UR10, UR42 ;  /* 0x0000002a000a7c82 */ /* 0x000fe20008000000 */
[----:B------:R-:W-:Y:S01]  /*d070*/  UMOV UR11, UR43 ;  /* 0x0000002b000b7c82 */ /* 0x000fe20008000000 */
[----:B------:R-:W-:Y:S01]  /*d080*/  UMOV UR12, 0x80 ;  /* 0x00000080000c7882 */ /* 0x000fe20000000000 */
[----:B--2---:R-:W1:Y:S01]  /*d090*/  LDC.64 R2, c[0x0][0x3f8] ;  /* 0x0000fe00ff027b82 */ /* 0x004e620000000a00 */
[----:B------:R-:W-:Y:S01]  /*d0a0*/  UMOV UR13, UR41 ;  /* 0x00000029000d7c82 */ /* 0x000fe20008000000 */
[----:B------:R-:W-:Y:S01]  /*d0b0*/  UMOV UR14, UR42 ;  /* 0x0000002a000e7c82 */ /* 0x000fe20008000000 */
[----:B------:R-:W-:Y:S01]  /*d0c0*/  UMOV UR15, UR43 ;  /* 0x0000002b000f7c82 */ /* 0x000fe20008000000 */
[----:B------:R-:W-:-:S02]  /*d0d0*/  UMOV UR6, 0xffffffff ;  /* 0xffffffff00067882 */ /* 0x000fc40000000000 */
[----:B------:R-:W-:Y:S02]  /*d0e0*/  VOTEU.ALL UP1, P1 ;  /* 0x00000000003f7886 */ /* 0x000fe40000820000 */
[----:B------:R-:W2:Y:S03]  /*d0f0*/  @P0 LDC R5, c[0x0][0x42c] ;  /* 0x00010b00ff050b82 */ /* 0x000ea60000000800 */
[----:B------:R-:W-:-:S04]  /*d100*/  @!UP1 UIADD3 UR4, UP0, UR44, 0x270, URZ ;  /* 0x000002702c049890 */ /* 0x000fc8000ff1e03f */
[----:B------:R-:W-:Y:S01]  /*d110*/  @!UP1 UIADD3.X UR5, URZ, UR45, URZ, UP0, !UPT ;  /* 0x0000002d3f059290 */ /* 0x000fe200087fe43f */
[----:B------:R-:W4:Y:S08]  /*d120*/  @P0 LDC R6, c[0x0][0x430] ;  /* 0x00010c00ff060b82 */ /* 0x000f300000000800 */
[----:B------:R1:W-:Y:S01]  /*d130*/  @!UP1 UTMAPF.L2.4D [UR40], [UR4] ;  /* 0x00000028040095b8 */ /* 0x0003e20008018000 */
[----:B--2---:R-:W-:Y:S01]  /*d140*/  @P0 IMAD.HI.U32 R5, R5, UR42, RZ ;  /* 0x0000002a05050c27 */ /* 0x004fe2000f8e00ff */
[----:B------:R2:W-:Y:S04]  /*d150*/  @!UP1 UTMAPF.L2.4D [UR8], [UR4] ;  /* 0x00000008040095b8 */ /* 0x0005e80008018000 */
[----:B----4-:R-:W-:Y:S01]  /*d160*/  @P0 SHF.R.U32.HI R4, RZ, R6, R5 ;  /* 0x00000006ff040219 */ /* 0x010fe20000011605 */
[----:B------:R2:W-:Y:S01]  /*d170*/  @!UP1 UTMAPF.L2.4D [UR12], [UR4] ;  /* 0x0000000c040095b8 */ /* 0x0005e20008018000 */
[----:B-1----:R-:W-:-:S02]  /*d180*/  ISETP.NE.U32.AND P0, PT, R2, RZ, PT ;  /* 0x000000ff0200720c */ /* 0x002fc40003f05070 */
[----:B------:R-:W-:Y:S02]  /*d190*/  MOV R5, UR39 ;  /* 0x0000002700057c02 */ /* 0x000fe40008000f00 */
[----:B------:R-:W-:-:S03]  /*d1a0*/  ISETP.NE.AND.EX P0, PT, R3, RZ, PT, P0 ;  /* 0x000000ff0300720c */ /* 0x000fc60003f05300 */
[----:B------:R-:W-:Y:S01]  /*d1b0*/  VIADD R5, R5, 0xffffffff ;  /* 0xffffffff05057836 */ /* 0x000fe20000000000 */
[----:B---3--:R-:W-:Y:S01]  /*d1c0*/  SEL R6, R0, RZ, !P0 ;  /* 0x000000ff00067207 */ /* 0x008fe20004000000 */
[----:B--2---:R-:W-:Y:S08]  /*d1d0*/  BRA.DIV UR6, `(.L_x_1920) ;  /* 0x0000002606747947 */ /* 0x004ff0000b800000 */
.L_x_1971:
[----:B------:R-:W-:Y:S01]  /*d1e0*/  UMOV UR4, 0xffffffff ;  /* 0xffffffff00047882 */ /* 0x000fe20000000000 */
[----:B------:R-:W-:Y:S02]  /*d1f0*/  SHF.R.S32.HI R12, RZ, 0x1f, R0 ;  /* 0x0000001fff0c7819 */ /* 0x000fe40000011400 */
[----:B------:R-:W-:Y:S05]  /*d200*/  BRA.DIV UR4, `(.L_x_1921) ;  /* 0x0000002604947947 */ /* 0x000fea000b800000 */
[----:B------:R-:W-:-:S13]  /*d210*/  ELECT P6, URZ, PT ;  /* 0x00000000003f782f */ /* 0x000fda00038c0000 */
.L_x_1974:
[----:B------:R-:W-:Y:S05]  /*d220*/  @!P6 BRA `(.L_x_1922) ;  /* 0x0000000000f4e947 */ /* 0x000fea0003800000 */
[----:B------:R-:W-:Y:S01]  /*d230*/  IMAD.MOV.U32 R6, RZ, RZ, R0 ;  /* 0x000000ffff067224 */ /* 0x000fe200078e0000 */
[----:B------:R-:W-:Y:S06]  /*d240*/  @!P0 BRA `(.L_x_1923) ;  /* 0x00000000004c8947 */ /* 0x000fec0003800000 */
[----:B------:R-:W1:Y:S01]  /*d250*/  LDC R11, c[0x0][0x41c] ;  /* 0x00010700ff0b7b82 */ /* 0x000e620000000800 */
[----:B------:R-:W-:Y:S01]  /*d260*/  MOV R10, R5 ;  /* 0x00000005000a7202 */ /* 0x000fe20000000f00 */
[----:B------:R-:W-:Y:S01]  /*d270*/  ULDC.64 UR4, c[0x0][0x408] ;  /* 0x0001020000047ab9 */ /* 0x000fe20000000a00 */
[----:B------:R-:W-:Y:S01]  /*d280*/  ULDC.64 UR6, c[0x0][0x208] ;  /* 0x0000820000067ab9 */ /* 0x000fe20000000a00 */
        /* <DEDUP_REMOVED lines=13> */
[----:B------:R-:W-:-:S05]  /*d360*/  IADD3 R10, -R10, RZ, RZ ;  /* 0x000000ff0a0a7210 */ /* 0x000fca0007ffe1ff */
[----:B------:R-:W-:-:S07]  /*d370*/  IMAD R5, R11, R10, R5 ;  /* 0x0000000a0b057224 */ /* 0x000fce00078e0205 */
.L_x_1923:
[----:B------:R-:W2:Y:S01]  /*d380*/  S2R R7, SR_TID.X ;  /* 0x0000000000077919 */ /* 0x000ea20000002100 */
[----:B-1----:R-:W-:Y:S02]  /*d390*/  LEA R8, R16, UR38, 0x3 ;  /* 0x0000002610087c11 */ /* 0x002fe4000f8e18ff */
[----:B--2---:R-:W-:Y:S02]  /*d3a0*/  LOP3.LUT R9, R7, 0x7f, RZ, 0xc0, !PT ;  /* 0x0000007f07097812 */ /* 0x004fe400078ec0ff */
[----:B------:R-:W-:Y:S02]  /*d3b0*/  SHF.L.U32 R7, R17, 0x1f, RZ ;  /* 0x0000001f11077819 */ /* 0x000fe400000006ff */
[----:B------:R-:W-:Y:S02]  /*d3c0*/  ISETP.NE.AND P3, PT, R9, RZ, PT ;  /* 0x000000ff0900720c */ /* 0x000fe40003f65270 */
[----:B------:R-:W1:Y:S02]  /*d3d0*/  SYNCS.PHASECHK.TRANS64.TRYWAIT P2, [R8+URZ+0x34840], R7 ;  /* 0x03484007080075a7 */ /* 0x000e64000804017f */
[----:B-1----:R-:W-:Y:S09]  /*d3e0*/  @!P2 BRA `(.L_x_1924) ;  /* 0x00000024003ca947 */ /* 0x002ff20003800000 */
.L_x_1975:
[----:B------:R-:W-:Y:S05]  /*d3f0*/  @P3 BRA `(.L_x_1925) ;  /* 0x0000000000143947 */ /* 0x000fea0003800000 */
[----:B------:R-:W-:Y:S01]  /*d400*/  ISETP.NE.AND P2, PT, R19, RZ, PT ;  /* 0x000000ff1300720c */ /* 0x000fe20003f45270 */
[----:B-1----:R-:W-:-:S04]  /*d410*/  IMAD.MOV.U32 R7, RZ, RZ, 0xc000 ;  /* 0x0000c000ff077424 */ /* 0x002fc800078e00ff */
[----:B------:R2:W-:Y:S08]  /*d420*/  SYNCS.ARRIVE.TRANS64 RZ, [R8+URZ+0x34830], R7 ;  /* 0x0348300708ff79a7 */ /* 0x0005f0000800003f */
[----:B------:R-:W-:Y:S05]  /*d430*/  @!P2 BRA `(.L_x_1925) ;  /* 0x000000000004a947 */ /* 0x000fea0003800000 */
[----:B------:R-:W-:Y:S01]  /*d440*/  BPT.TRAP 0x1 ;  /* 0x000000040000795c */ /* 0x000fe20000300000 */
.L_x_1925:
        /* <DEDUP_REMOVED lines=13> */
[----:B------:R-:W-:Y:S02]  /*d520*/  USHF.L.U32 UR11, UR11, 0x7, URZ ;  /* 0x000000070b0b7899 */ /* 0x000fe4000800063f */
[----:B------:R-:W-:Y:S02]  /*d530*/  UIADD3 UR14, UR8, 0x1c400, URZ ;  /* 0x0001c400080e7890 */ /* 0x000fe4000fffe03f */
[----:B------:R-:W-:Y:S02]  /*d540*/  UIADD3 UR15, UR8, 0x20400, URZ ;  /* 0x00020400080f7890 */ /* 0x000fe4000fffe03f */
[----:B------:R-:W-:-:S03]  /*d550*/  UIADD3 UR17, UR8, 0x24400, URZ ;  /* 0x0002440008117890 */ /* 0x000fc6000fffe03f */
[----:B------:R-:W-:Y:S01]  /*d560*/  UMOV UR8, UR14 ;  /* 0x0000000e00087c82 */ /* 0x000fe20008000000 */
[----:B------:R-:W-:Y:S01]  /*d570*/  UMOV UR14, 0x80 ;  /* 0x00000080000e7882 */ /* 0x000fe20000000000 */
[----:B------:R3:W-:Y:S02]  /*d580*/  UTMALDG.4D [UR8], [UR4], desc[UR6] ;  /* 0x00000608040075b4 */ /* 0x0007e40008019000 */
[----:B---3--:R-:W-:Y:S01]  /*d590*/  UMOV UR8, UR15 ;  /* 0x0000000f00087c82 */ /* 0x008fe20008000000 */
[----:B------:R-:W-:Y:S02]  /*d5a0*/  UMOV UR10, UR16 ;  /* 0x00000010000a7c82 */ /* 0x000fe40008000000 */
[----:B------:R3:W-:Y:S02]  /*d5b0*/  UTMALDG.4D [UR8], [UR4], desc[UR6] ;  /* 0x00000608040075b4 */ /* 0x0007e40008019000 */
[----:B---3--:R-:W-:Y:S01]  /*d5c0*/  UMOV UR8, UR17 ;  /* 0x0000001100087c82 */ /* 0x008fe20008000000 */
[----:B------:R-:W-:-:S02]  /*d5d0*/  UMOV UR10, UR14 ;  /* 0x0000000e000a7c82 */ /* 0x000fc40008000000 */
[----:B------:R3:W-:Y:S02]  /*d5e0*/  UTMALDG.4D [UR8], [UR4], desc[UR6] ;  /* 0x00000608040075b4 */ /* 0x0007e40008019000 */
[----:B---3--:R-:W-:Y:S01]  /*d5f0*/  NOP ;  /* 0x0000000000007918 */ /* 0x008fe20000000000 */
.L_x_1922:
        /* <DEDUP_REMOVED lines=9> */
[----:B-12---:R-:W-:Y:S01]  /*d690*/  @P2 IMAD.MOV.U32 R7, RZ, RZ, 0xc000 ;  /* 0x0000c000ff072424 */ /* 0x006fe200078e00ff */
        /* <DEDUP_REMOVED lines=13> */
[----:B-1----:R-:W-:Y:S01]  /*d770*/  MOV R7, UR14 ;  /* 0x0000000e00077c02 */ /* 0x002fe20008000f00 */
[----:B------:R-:W-:Y:S01]  /*d780*/  UMOV UR29, UR43 ;  /* 0x0000002b001d7c82 */ /* 0x000fe20008000000 */
[----:B------:R-:W-:Y:S01]  /*d790*/  UMOV UR26, 0x40 ;  /* 0x00000040001a7882 */ /* 0x000fe20000000000 */
[----:B------:R-:W-:Y:S01]  /*d7a0*/  UMOV UR25, UR9 ;  /* 0x0000000900197c82 */ /* 0x000fe20008000000 */
[----:B------:R-:W-:Y:S01]  /*d7b0*/  SHF.L.U32 R7, R7, 0x1f, RZ ;  /* 0x0000001f07077819 */ /* 0x000fe200000006ff */
[----:B------:R-:W-:Y:S01]  /*d7c0*/  UMOV UR19, UR41 ;  /* 0x0000002900137c82 */ /* 0x000fe20008000000 */
        /* <DEDUP_REMOVED lines=9> */
.L_x_1976:
[----:B------:R-:W-:-:S06]  /*d860*/  UISETP.GE.AND UP0, UPT, UR39, 0x2, UPT ;  /* 0x000000022700788c */ /* 0x000fcc000bf06270 */
[----:B------:R-:W-:-:S13]  /*d870*/  PLOP3.LUT P2, PT, PT, PT, UP0, 0x80, 0x0 ;  /* 0x000000000000781c */ /* 0x000fda0003f4f008 */
[----:B------:R-:W-:Y:S05]  /*d880*/  @!P2 BRA `(.L_x_1927) ;  /* 0x000000140020a947 */ /* 0x000fea0003800000 */
[----:B------:R-:W-:Y:S02]  /*d890*/  ULOP3.LUT UR4, UR39, 0x1, URZ, 0xc0, !UPT ;  /* 0x0000000127047892 */ /* 0x000fe4000f8ec03f */
[----:B------:R-:W-:Y:S02]  /*d8a0*/  UIADD3 UR46, UR39, -0x2, URZ ;  /* 0xfffffffe272e7890 */ /* 0x000fe4000fffe03f */
[----:B------:R-:W-:Y:S01]  /*d8b0*/  UISETP.NE.U32.AND UP0, UPT, UR4, 0x1, UPT ;  /* 0x000000010400788c */ /* 0x000fe2000bf05070 */
[----:B------:R-:W-:-:S03]  /*d8c0*/  ULDC.64 UR36, c[0x0][0x408] ;  /* 0x0001020000247ab9 */ /* 0x000fc60000000a00 */
[----:B-1----:R-:W-:Y:S02]  /*d8d0*/  IMAD.U32 R7, RZ, RZ, UR46 ;  /* 0x0000002eff077e24 */ /* 0x002fe4000f8e00ff */
[----:B------:R-:W-:-:S13]  /*d8e0*/  PLOP3.LUT P2, PT, PT, PT, UP0, 0x80, 0x0 ;  /* 0x000000000000781c */ /* 0x000fda0003f4f008 */
[----:B------:R-:W-:Y:S05]  /*d8f0*/  @!P2 BRA `(.L_x_1928) ;  /* 0x0000000400b8a947 */ /* 0x000fea0003800000 */
[----:B------:R-:W-:Y:S01]  /*d900*/  VIADD R7, R16, 0x1 ;  /* 0x0000000110077836 */ /* 0x000fe20000000000 */
[----:B------:R-:W-:Y:S04]  /*d910*/  BSSY B0, `(.L_x_1929) ;  /* 0x0000068000007945 */ /* 0x000fe80003800000 */
[----:B------:R-:W-:-:S04]  /*d920*/  ISETP.NE.AND P2, PT, R7, 0x2, PT ;  /* 0x000000020700780c */ /* 0x000fc80003f45270 */
[----:B------:R-:W-:Y:S02]  /*d930*/  SEL R10, RZ, 0x1, P2 ;  /* 0x00000001ff0a7807 */ /* 0x000fe40001000000 */
[----:B------:R-:W-:Y:S02]  /*d940*/  SEL R7, R7, RZ, P2 ;  /* 0x000000ff07077207 */ /* 0x000fe40001000000 */
[----:B------:R-:W-:Y:S01]  /*d950*/  LOP3.LUT R10, R17, R10, RZ, 0x3c, !PT ;  /* 0x0000000a110a7212 */ /* 0x000fe200078e3cff */
[----:B------:R-:W-:Y:S06]  /*d960*/  @!P6 BRA `(.L_x_1930) ;  /* 0x000000040088e947 */ /* 0x000fec0003800000 */
[----:B------:R-:W-:Y:S01]  /*d970*/  MOV R9, R6 ;  /* 0x0000000600097202 */ /* 0x000fe20000000f00 */
[----:B------:R-:W-:Y:S01]  /*d980*/  IMAD.U32 R8, RZ, RZ, UR46 ;  /* 0x0000002eff087e24 */ /* 0x000fe2000f8e00ff */
[----:B------:R-:W-:Y:S06]  /*d990*/  @!P0 BRA `(.L_x_1931) ;  /* 0x0000000000548947 */ /* 0x000fec0003800000 */
[----:B------:R-:W-:Y:S01]  /*d9a0*/  ULDC UR7, c[0x0][0x41c] ;  /* 0x0001070000077ab9 */ /* 0x000fe20000000800 */
[----:B------:R-:W-:Y:S01]  /*d9b0*/  UMOV UR6, UR46 ;  /* 0x0000002e00067c82 */ /* 0x000fe20008000000 */
[----:B------:R-:W-:Y:S01]  /*d9c0*/  UISETP.NE.AND UP0, UPT, UR7, 0x1, UPT ;  /* 0x000000010700788c */ /* 0x000fe2000bf05270 */
[----:B------:R-:W-:-:S10]  /*d9d0*/  ULDC.64 UR10, c[0x0][0x208] ;  /* 0x00008200000a7ab9 */ /* 0x000fd40000000a00 */
[----:B------:R-:W-:Y:S02]  /*d9e0*/  @UP0 ULDC.64 UR8, c[0x0][0x420] ;  /* 0x0001080000080ab9 */ /* 0x000fe40000000a00 */
[----:B------:R-:W-:-:S04]  /*d9f0*/  UIMAD.WIDE.U32 UR4, UR46, UR8, URZ ;  /* 0x000000082e0472a5 */ /* 0x000fc8000f8e003f */
[----:B------:R-:W-:-:S03]  /*da00*/  @UP0 USHF.R.U32.HI UR6, URZ, UR9, UR5 ;  /* 0x000000093f060299 */ /* 0x000fc60008011605 */
[----:B------:R-:W-:Y:S01]  /*da10*/  ULDC.64 UR8, c[0x0][0x408] ;  /* 0x0001020000087ab9 */ /* 0x000fe20000000a00 */
[----:B------:R-:W-:Y:S01]  /*da20*/  USHF.R.S32.HI UR4, URZ, 0x1f, UR6 ;  /* 0x0000001f3f047899 */ /* 0x000fe20008011406 */
[----:B------:R-:W-:Y:S02]  /*da30*/  IMAD R11, R12, UR8, RZ ;  /* 0x000000080c0b7c24 */ /* 0x000fe4000f8e02ff */
[----:B------:R-:W-:Y:S02]  /*da40*/  IMAD.U32 R8, RZ, RZ, UR6 ;  /* 0x00000006ff087e24 */ /* 0x000fe4000f8e00ff */
[----:B------:R-:W-:Y:S01]  /*da50*/  IMAD R11, R0, UR9, R11 ;  /* 0x00000009000b7c24 */ /* 0x000fe2000f8e020b */
[----:B------:R-:W-:-:S03]  /*da60*/  MOV R9, UR4 ;  /* 0x0000000400097c02 */ /* 0x000fc60008000f00 */
[----:B------:R-:W-:-:S04]  /*da70*/  IMAD.WIDE.U32 R8, R0, UR8, R8 ;  /* 0x0000000800087c25 */ /* 0x000fc8000f8e0008 */
[----:B------:R-:W-:Y:S01]  /*da80*/  IMAD.IADD R9, R11, 0x1, R9 ;  /* 0x000000010b097824 */ /* 0x000fe200078e0209 */
[----:B------:R-:W-:-:S04]  /*da90*/  LEA R2, P2, R8, R2, 0x2 ;  /* 0x0000000208027211 */ /* 0x000fc800078410ff */
[----:B------:R-:W-:-:S05]  /*daa0*/  LEA.HI.X R3, R8, R3, R9, 0x2, P2 ;  /* 0x0000000308037211 */ /* 0x000fca00010f1409 */
[----:B------:R1:W5:Y:S01]  /*dab0*/  LDG.E R9, desc[UR10][R2.64] ;  /* 0x0000000a02097981 */ /* 0x000362000c1e1900 */
[----:B------:R-:W-:-:S04]  /*dac0*/  UIADD3 UR4, -UR6, URZ, URZ ;  /* 0x0000003f06047290 */ /* 0x000fc8000fffe13f */
[----:B------:R-:W-:-:S06]  /*dad0*/  UIMAD UR4, UR7, UR4, UR46 ;  /* 0x00000004070472a4 */ /* 0x000fcc000f8e022e */
[----:B-1----:R-:W-:-:S07]  /*dae0*/  IMAD.U32 R8, RZ, RZ, UR4 ;  /* 0x00000004ff087e24 */ /* 0x002fce000f8e00ff */
.L_x_1931:
[----:B------:R-:W1:Y:S01]  /*daf0*/  S2R R2, SR_TID.X ;  /* 0x0000000000027919 */ /* 0x000e620000002100 */
[----:B------:R-:W-:Y:S02]  /*db00*/  LEA R3, R7, UR38, 0x3 ;  /* 0x0000002607037c11 */ /* 0x000fe4000f8e18ff */
[----:B-1----:R-:W-:Y:S02]  /*db10*/  LOP3.LUT R11, R2, 0x7f, RZ, 0xc0, !PT ;  /* 0x0000007f020b7812 */ /* 0x002fe400078ec0ff */
[----:B------:R-:W-:Y:S02]  /*db20*/  SHF.L.U32 R2, R10, 0x1f, RZ ;  /* 0x0000001f0a027819 */ /* 0x000fe400000006ff */
[----:B------:R-:W-:Y:S02]  /*db30*/  ISETP.NE.AND P2, PT, R11, RZ, PT ;  /* 0x000000ff0b00720c */ /* 0x000fe40003f45270 */
[----:B------:R-:W1:Y:S02]  /*db40*/  SYNCS.PHASECHK.TRANS64.TRYWAIT P3, [R3+URZ+0x34840], R2 ;  /* 0x03484002030075a7 */ /* 0x000e64000806017f */
[----:B-1----:R-:W-:Y:S09]  /*db50*/  @!P3 BRA `(.L_x_1932) ;  /* 0x0000001c008cb947 */ /* 0x002ff20003800000 */
.L_x_1977:
[----:B------:R-:W-:Y:S05]  /*db60*/  @P2 BRA `(.L_x_1933) ;  /* 0x0000000000142947 */ /* 0x000fea0003800000 */
[----:B------:R-:W-:Y:S02]  /*db70*/  ISETP.NE.AND P3, PT, R19, RZ, PT ;  /* 0x000000ff1300720c */ /* 0x000fe40003f65270 */
[----:B-1----:R-:W-:-:S04]  /*db80*/  MOV R2, 0xc000 ;  /* 0x0000c00000027802 */ /* 0x002fc80000000f00 */
[----:B------:R2:W-:Y:S07]  /*db90*/  SYNCS.ARRIVE.TRANS64 RZ, [R3+URZ+0x34830], R2 ;  /* 0x0348300203ff79a7 */ /* 0x0005ee000800003f */
[----:B------:R-:W-:Y:S05]  /*dba0*/  @!P3 BRA `(.L_x_1933) ;  /* 0x000000000004b947 */ /* 0x000fea0003800000 */
[----:B------:R-:W-:Y:S01]  /*dbb0*/  BPT.TRAP 0x1 ;  /* 0x000000040000795c */ /* 0x000fe20000300000 */
.L_x_1933:
        /* <DEDUP_REMOVED lines=14> */
[----:B-12---:R-:W-:Y:S01]  /*dca0*/  SHF.L.U32 R3, R17, 0x1f, RZ ;  /* 0x0000001f11037819 */ /* 0x006fe200000006ff */
[----:B------:R-:W-:Y:S01]  /*dcb0*/  UIADD3 UR9, UR9, 0x34830, URZ ;  /* 0x0003483009097890 */ /* 0x000fe2000fffe03f */
[----:B------:R-:W-:Y:S01]  /*dcc0*/  LEA R2, R16, UR19, 0x3 ;  /* 0x0000001310027c11 */ /* 0x000fe2000f8e18ff */
[----:B------:R-:W-:-:S02]  /*dcd0*/  USHF.L.U32 UR11, UR11, 0x7, URZ ;  /* 0x000000070b0b7899 */ /* 0x000fc4000800063f */
        /* <DEDUP_REMOVED lines=13> */
.L_x_1978:
[----:B------:R-:W-:Y:S05]  /*ddb0*/  @P2 BRA `(.L_x_1935) ;  /* 0x0000000000182947 */ /* 0x000fea0003800000 */
[----:B------:R-:W-:Y:S01]  /*ddc0*/  ISETP.NE.AND P2, PT, R19, RZ, PT ;  /* 0x000000ff1300720c */ /* 0x000fe20003f45270 */
[----:B-1----:R-:W-:Y:S01]  /*ddd0*/  IMAD.MOV.U32 R3, RZ, RZ, 0x8000 ;  /* 0x00008000ff037424 */ /* 0x002fe200078e00ff */
[----:B------:R-:W-:-:S04]  /*dde0*/  LEA R2, R16, UR38, 0x3 ;  /* 0x0000002610027c11 */ /* 0x000fc8000f8e18ff */
[----:B------:R2:W-:Y:S07]  /*ddf0*/  SYNCS.ARRIVE.TRANS64 RZ, [R2+URZ+0x34850], R3 ;  /* 0x0348500302ff79a7 */ /* 0x0005ee000800003f */
[----:B------:R-:W-:Y:S05]  /*de00*/  @!P2 BRA `(.L_x_1935) ;  /* 0x000000000004a947 */ /* 0x000fea0003800000 */
[----:B------:R-:W-:Y:S01]  /*de10*/  BPT.TRAP 0x1 ;  /* 0x000000040000795c */ /* 0x000fe20000300000 */
.L_x_1935:
        /* <DEDUP_REMOVED lines=10> */
[----:B------:R-:W-:-:S03]  /*dec0*/  MOV R5, R8 ;  /* 0x0000000800057202 */ /* 0x000fc60000000f00 */
[----:B------:R-:W-:Y:S02]  /*ded0*/  ULEA UR6, UR9, UR38, 0xf ;  /* 0x0000002609067291 */ /* 0x000fe4000f8e783f */
[----:B------:R-:W-:Y:S02]  /*dee0*/  ULEA UR9, UR9, UR38, 0x3 ;  /* 0x0000002609097291 */ /* 0x000fe4000f8e183f */
[----:B------:R-:W-:Y:S02]  /*def0*/  USHF.L.U32 UR11, UR11, 0x7, URZ ;  /* 0x000000070b0b7899 */ /* 0x000fe4000800063f */
[----:B------:R-:W-:Y:S02]  /*df00*/  UIADD3 UR8, UR6, 0x400, URZ ;  /* 0x0000040006087890 */ /* 0x000fe4000fffe03f */
[----:B------:R-:W-:Y:S02]  /*df10*/  UIADD3 UR9, UR9, 0x34850, URZ ;  /* 0x0003485009097890 */ /* 0x000fe4000fffe03f */
[----:B------:R-:W-:-:S03]  /*df20*/  UIADD3 UR14, UR6, 0x4400, URZ ;  /* 0x00004400060e7890 */ /* 0x000fc6000fffe03f */
[----:B------:R-:W-:-:S04]  /*df30*/  UMOV UR6, 0x0 ;  /* 0x0000000000067882 */ /* 0x000fc80000000000 */
[----:B------:R3:W-:Y:S02]  /*df40*/  UTMALDG.4D [UR8], [UR4], desc[UR6] ;  /* 0x00000608040075b4 */ /* 0x0007e40008019000 */
[----:B---3--:R-:W-:Y:S01]  /*df50*/  UMOV UR8, UR14 ;  /* 0x0000000e00087c82 */ /* 0x008fe20008000000 */
[----:B------:R-:W-:Y:S02]  /*df60*/  UMOV UR10, UR15 ;  /* 0x0000000f000a7c82 */ /* 0x000fe40008000000 */
[----:B------:R3:W-:Y:S02]  /*df70*/  UTMALDG.4D [UR8], [UR4], desc[UR6] ;  /* 0x00000608040075b4 */ /* 0x0007e40008019000 */
[----:B---3--:R-:W-:Y:S01]  /*df80*/  NOP ;  /* 0x0000000000007918 */ /* 0x008fe20000000000 */
.L_x_1930:
[----:B------:R-:W-:Y:S05]  /*df90*/  BSYNC B0 ;  /* 0x0000000000007941 */ /* 0x000fea0003800000 */
.L_x_1929:
[----:B------:R-:W-:Y:S01]  /*dfa0*/  UIADD3 UR4, UR39, -0x3, URZ ;  /* 0xfffffffd27047890 */ /* 0x000fe2000fffe03f */
[----:B------:R-:W-:Y:S02]  /*dfb0*/  IMAD.MOV.U32 R16, RZ, RZ, R7 ;  /* 0x000000ffff107224 */ /* 0x000fe400078e0007 */
[----:B------:R-:W-:-:S03]  /*dfc0*/  IMAD.MOV.U32 R17, RZ, RZ, R10 ;  /* 0x000000ffff117224 */ /* 0x000fc600078e000a */
[----:B------:R-:W-:-:S07]  /*dfd0*/  MOV R7, UR4 ;  /* 0x0000000400077c02 */ /* 0x000fce0008000f00 */
.L_x_1928:
[----:B------:R-:W-:Y:S01]  /*dfe0*/  ISETP.NE.AND P2, PT, RZ, UR46, PT ;  /* 0x0000002eff007c0c */ /* 0x000fe2000bf45270 */
[----:B------:R-:W-:-:S12]  /*dff0*/  BSSY B0, `(.L_x_1927) ;  /* 0x00000d1000007945 */ /* 0x000fd80003800000 */
[----:B------:R-:W-:Y:S05]  /*e000*/  @!P2 BRA `(.L_x_1936) ;  /* 0x0000000c003ca947 */ /* 0x000fea0003800000 */
[----:B------:R-:W-:-:S07]  /*e010*/  IMAD.MOV.U32 R8, RZ, RZ, R6 ;  /* 0x000000ffff087224 */ /* 0x000fce00078e0006 */
.L_x_1951:
[----:B------:R-:W-:Y:S01]  /*e020*/  VIADD R10, R16, 0x1 ;  /* 0x00000001100a7836 */ /* 0x000fe20000000000 */
[----:B------:R-:W-:Y:S05]  /*e030*/  YIELD ;  /* 0x0000000000007946 */ /* 0x000fea0003800000 */
[----:B------:R-:W-:Y:S01]  /*e040*/  ISETP.NE.AND P2, PT, R10, 0x2, PT ;  /* 0x000000020a00780c */ /* 0x000fe20003f45270 */
[----:B------:R-:W-:Y:S03]  /*e050*/  BSSY B1, `(.L_x_1937) ;  /* 0x0000062000017945 */ /* 0x000fe60003800000 */
[----:B-12---:R-:W-:-:S02]  /*e060*/  SEL R2, RZ, 0x1, P2 ;  /* 0x00000001ff027807 */ /* 0x006fc40001000000 */
[----:B------:R-:W-:Y:S02]  /*e070*/  SEL R10, R10, RZ, P2 ;  /* 0x000000ff0a0a7207 */ /* 0x000fe40001000000 */
[----:B------:R-:W-:Y:S01]  /*e080*/  LOP3.LUT R11, R17, R2, RZ, 0x3c, !PT ;  /* 0x00000002110b7212 */ /* 0x000fe200078e3cff */
[----:B------:R-:W-:Y:S06]  /*e090*/  @!P6 BRA `(.L_x_1938) ;  /* 0x000000040074e947 */ /* 0x000fec0003800000 */
[----:B------:R-:W-:Y:S01]  /*e0a0*/  MOV R13, R7 ;  /* 0x00000007000d7202 */ /* 0x000fe20000000f00 */
[----:B------:R-:W-:Y:S06]  /*e0b0*/  @!P0 BRA `(.L_x_1939) ;  /* 0x0000000000488947 */ /* 0x000fec0003800000 */
[----:B------:R-:W1:Y:S01]  /*e0c0*/  LDC R13, c[0x0][0x41c] ;  /* 0x00010700ff0d7b82 */ /* 0x000e620000000800 */
[----:B------:R-:W-:Y:S01]  /*e0d0*/  IMAD R14, R12, UR36, RZ ;  /* 0x000000240c0e7c24 */ /* 0x000fe2000f8e02ff */
[----:B------:R-:W-:-:S03]  /*e0e0*/  ULDC.64 UR4, c[0x0][0x208] ;  /* 0x0000820000047ab9 */ /* 0x000fc60000000a00 */
        /* <DEDUP_REMOVED lines=10> */
[----:B------:R-:W-:-:S05]  /*e190*/  IMAD.WIDE.U32 R2, R0, UR36, R2 ;  /* 0x0000002400027c25 */ /* 0x000fca000f8e0002 */
[----:B------:R-:W-:Y:S02]  /*e1a0*/  IADD3 R14, R14, R3, RZ ;  /* 0x000000030e0e7210 */ /* 0x000fe40007ffe0ff */
[----:B-1----:R-:W-:-:S04]  /*e1b0*/  LEA R8, P2, R2, R8, 0x2 ;  /* 0x0000000802087211 */ /* 0x002fc800078410ff */
[----:B------:R-:W-:-:S05]  /*e1c0*/  LEA.HI.X R9, R2, R9, R14, 0x2, P2 ;  /* 0x0000000902097211 */ /* 0x000fca00010f140e */
[----:B------:R1:W5:Y:S04]  /*e1d0*/  LDG.E R8, desc[UR4][R8.64] ;  /* 0x0000000408087981 */ /* 0x000368000c1e1900 */
.L_x_1939:
[----:B------:R-:W1:Y:S01]  /*e1e0*/  S2R R2, SR_TID.X ;  /* 0x0000000000027919 */ /* 0x000e620000002100 */
[----:B------:R-:W-:Y:S02]  /*e1f0*/  LEA R3, R10, UR38, 0x3 ;  /* 0x000000260a037c11 */ /* 0x000fe4000f8e18ff */
[----:B-1----:R-:W-:Y:S02]  /*e200*/  LOP3.LUT R9, R2, 0x7f, RZ, 0xc0, !PT ;  /* 0x0000007f02097812 */ /* 0x002fe400078ec0ff */
[----:B------:R-:W-:Y:S02]  /*e210*/  SHF.L.U32 R2, R11, 0x1f, RZ ;  /* 0x0000001f0b027819 */ /* 0x000fe400000006ff */
[----:B------:R-:W-:Y:S02]  /*e220*/  ISETP.NE.AND P2, PT, R9, RZ, PT ;  /* 0x000000ff0900720c */ /* 0x000fe40003f45270 */
[----:B------:R-:W1:Y:S02]  /*e230*/  SYNCS.PHASECHK.TRANS64.TRYWAIT P3, [R3+URZ+0x34840], R2 ;  /* 0x03484002030075a7 */ /* 0x000e64000806017f */
[----:B-1----:R-:W-:Y:S09]  /*e240*/  @!P3 BRA `(.L_x_1940) ;  /* 0x0000001400f8b947 */ /* 0x002ff20003800000 */
.L_x_1979:
[----:B------:R-:W-:Y:S05]  /*e250*/  @P2 BRA `(.L_x_1941) ;  /* 0x0000000000142947 */ /* 0x000fea0003800000 */
[----:B------:R-:W-:Y:S01]  /*e260*/  ISETP.NE.AND P3, PT, R19, RZ, PT ;  /* 0x000000ff1300720c */ /* 0x000fe20003f65270 */
[----:B-1----:R-:W-:-:S04]  /*e270*/  IMAD.MOV.U32 R2, RZ, RZ, 0xc000 ;  /* 0x0000c000ff027424 */ /* 0x002fc800078e00ff */
[----:B------:R2:W-:Y:S08]  /*e280*/  SYNCS.ARRIVE.TRANS64 RZ, [R3+URZ+0x34830], R2 ;  /* 0x0348300203ff79a7 */ /* 0x0005f0000800003f */
[----:B------:R-:W-:Y:S05]  /*e290*/  @!P3 BRA `(.L_x_1941) ;  /* 0x000000000004b947 */ /* 0x000fea0003800000 */
[----:B------:R-:W-:Y:S01]  /*e2a0*/  BPT.TRAP 0x1 ;  /* 0x000000040000795c */ /* 0x000fe20000300000 */
.L_x_1941:
        /* <DEDUP_REMOVED lines=16> */
[----:B-12---:R-:W-:Y:S01]  /*e3b0*/  LEA R2, R16, UR19, 0x3 ;  /* 0x0000001310027c11 */ /* 0x006fe2000f8e18ff */
        /* <DEDUP_REMOVED lines=14> */
.L_x_1980:
[----:B------:R-:W-:Y:S05]  /*e4a0*/  @P2 BRA `(.L_x_1943) ;  /* 0x0000000000142947 */ /* 0x000fea0003800000 */
[----:B------:R-:W-:Y:S01]  /*e4b0*/  ISETP.NE.AND P2, PT, R19, RZ, PT ;  /* 0x000000ff1300720c */ /* 0x000fe20003f45270 */
[----:B------:R-:W-:-:S04]  /*e4c0*/  IMAD.MOV.U32 R3, RZ, RZ, 0x8000 ;  /* 0x00008000ff037424 */ /* 0x000fc800078e00ff */
[----:B------:R2:W-:Y:S08]  /*e4d0*/  SYNCS.ARRIVE.TRANS64 RZ, [R2+URZ+0x50], R3 ;  /* 0x0000500302ff79a7 */ /* 0x0005f0000800003f */
[----:B------:R-:W-:Y:S05]  /*e4e0*/  @!P2 BRA `(.L_x_1943) ;  /* 0x000000000004a947 */ /* 0x000fea0003800000 */
[----:B------:R-:W-:Y:S01]  /*e4f0*/  BPT.TRAP 0x1 ;  /* 0x000000040000795c */ /* 0x000fe20000300000 */
.L_x_1943:
        /* <DEDUP_REMOVED lines=10> */
[----:B------:R-:W-:Y:S01]  /*e5a0*/  MOV R5, R13 ;  /* 0x0000000d00057202 */ /* 0x000fe20000000f00 */
[----:B------:R-:W-:-:S02]  /*e5b0*/  IMAD.MOV.U32 R6, RZ, RZ, R8 ;  /* 0x000000ffff067224 */ /* 0x000fc400078e0008 */
        /* <DEDUP_REMOVED lines=11> */
.L_x_1938:
[----:B------:R-:W-:Y:S05]  /*e670*/  BSYNC B1 ;  /* 0x0000000000017941 */ /* 0x000fea0003800000 */
.L_x_1937:
[----:B------:R-:W-:Y:S01]  /*e680*/  VIADD R16, R10, 0x1 ;  /* 0x000000010a107836 */ /* 0x000fe20000000000 */
[----:B------:R-:W-:Y:S04]  /*e690*/  BSSY B1, `(.L_x_1944) ;  /* 0x0000063000017945 */ /* 0x000fe80003800000 */
[----:B------:R-:W-:-:S04]  /*e6a0*/  ISETP.NE.AND P2, PT, R16, 0x2, PT ;  /* 0x000000021000780c */ /* 0x000fc80003f45270 */
[----:B-12---:R-:W-:Y:S02]  /*e6b0*/  SEL R2, RZ, 0x1, P2 ;  /* 0x00000001ff027807 */ /* 0x006fe40001000000 */
[----:B------:R-:W-:Y:S02]  /*e6c0*/  SEL R16, R16, RZ, P2 ;  /* 0x000000ff10107207 */ /* 0x000fe40001000000 */
[----:B------:R-:W-:Y:S01]  /*e6d0*/  LOP3.LUT R17, R11, R2, RZ, 0x3c, !PT ;  /* 0x000000020b117212 */ /* 0x000fe200078e3cff */
[----:B------:R-:W-:Y:S06]  /*e6e0*/  @!P6 BRA `(.L_x_1945) ;  /* 0x000000040074e947 */ /* 0x000fec0003800000 */
[----:B------:R-:W-:Y:S01]  /*e6f0*/  IADD3 R13, R7, -0x1, RZ ;  /* 0xffffffff070d7810 */ /* 0x000fe20007ffe0ff */
[----:B------:R-:W-:Y:S06]  /*e700*/  @!P0 BRA `(.L_x_1946) ;  /* 0x0000000000488947 */ /* 0x000fec0003800000 */
[----:B------:R-:W1:Y:S01]  /*e710*/  LDC R8, c[0x0][0x41c] ;  /* 0x00010700ff087b82 */ /* 0x000e620000000800 */
        /* <DEDUP_REMOVED lines=12> */
[----:B------:R-:W-:-:S05]  /*e7e0*/  IMAD.WIDE.U32 R2, R0, UR36, R2 ;  /* 0x0000002400027c25 */ /* 0x000fca000f8e0002 */
[----:B------:R-:W-:Y:S02]  /*e7f0*/  IADD3 R14, R14, R3, RZ ;  /* 0x000000030e0e7210 */ /* 0x000fe40007ffe0ff */
[----:B-1----:R-:W-:-:S04]  /*e800*/  LEA R8, P2, R2, R8, 0x2 ;  /* 0x0000000802087211 */ /* 0x002fc800078410ff */
[----:B------:R-:W-:-:S05]  /*e810*/  LEA.HI.X R9, R2, R9, R14, 0x2, P2 ;  /* 0x0000000902097211 */ /* 0x000fca00010f140e */
[----:B------:R1:W5:Y:S04]  /*e820*/  LDG.E R8, desc[UR4][R8.64] ;  /* 0x0000000408087981 */ /* 0x000368000c1e1900 */
.L_x_1946:
[----:B------:R-:W1:Y:S01]  /*e830*/  S2R R2, SR_TID.X ;  /* 0x0000000000027919 */ /* 0x000e620000002100 */
[----:B------:R-:W-:Y:S02]  /*e840*/  SHF.L.U32 R3, R17, 0x1f, RZ ;  /* 0x0000001f11037819 */ /* 0x000fe400000006ff */
[----:B-1----:R-:W-:Y:S02]  /*e850*/  LOP3.LUT R9, R2, 0x7f, RZ, 0xc0, !PT ;  /* 0x0000007f02097812 */ /* 0x002fe400078ec0ff */
[----:B------:R-:W-:Y:S02]  /*e860*/  LEA R2, R16, UR38, 0x3 ;  /* 0x0000002610027c11 */ /* 0x000fe4000f8e18ff */
[----:B------:R-:W-:Y:S02]  /*e870*/  ISETP.NE.AND P2, PT, R9, RZ, PT ;  /* 0x000000ff0900720c */ /* 0x000fe40003f45270 */
[----:B------:R-:W1:Y:S02]  /*e880*/  SYNCS.PHASECHK.TRANS64.TRYWAIT P3, [R2+URZ+0x34840], R3 ;  /* 0x03484003020075a7 */ /* 0x000e64000806017f */
[----:B-1----:R-:W-:Y:S09]  /*e890*/  @!P3 BRA `(.L_x_1947) ;  /* 0x00000010008cb947 */ /* 0x002ff20003800000 */
.L_x_1981:
[----:B------:R-:W-:Y:S05]  /*e8a0*/  @P2 BRA `(.L_x_1948) ;  /* 0x0000000000142947 */ /* 0x000fea0003800000 */
[----:B------:R-:W-:Y:S01]  /*e8b0*/  ISETP.NE.AND P3, PT, R19, RZ, PT ;  /* 0x000000ff1300720c */ /* 0x000fe20003f65270 */
[----:B-1----:R-:W-:-:S04]  /*e8c0*/  IMAD.MOV.U32 R3, RZ, RZ, 0xc000 ;  /* 0x0000c000ff037424 */ /* 0x002fc800078e00ff */
[----:B------:R2:W-:Y:S08]  /*e8d0*/  SYNCS.ARRIVE.TRANS64 RZ, [R2+URZ+0x34830], R3 ;  /* 0x0348300302ff79a7 */ /* 0x0005f0000800003f */
[----:B------:R-:W-:Y:S05]  /*e8e0*/  @!P3 BRA `(.L_x_1948) ;  /* 0x000000000004b947 */ /* 0x000fea0003800000 */
[----:B------:R-:W-:Y:S01]  /*e8f0*/  BPT.TRAP 0x1 ;  /* 0x000000040000795c */ /* 0x000fe20000300000 */
.L_x_1948:
        /* <DEDUP_REMOVED lines=14> */
[----:B-12---:R-:W-:Y:S01]  /*e9e0*/  LEA R2, R10, UR19, 0x3 ;  /* 0x000000130a027c11 */ /* 0x006fe2000f8e18ff */
[----:B------:R-:W-:-:S02]  /*e9f0*/  ULEA UR9, UR9, UR19, 0x3 ;  /* 0x0000001309097291 */ /* 0x000fc4000f8e183f */
[----:B------:R-:W-:Y:S02]  /*ea00*/  USHF.L.U32 UR11, UR11, 0x7, URZ ;  /* 0x000000070b0b7899 */ /* 0x000fe4000800063f */
        /* <DEDUP_REMOVED lines=14> */
.L_x_1982:
[----:B------:R-:W-:Y:S05]  /*eaf0*/  @P2 BRA `(.L_x_1950) ;  /* 0x0000000000142947 */ /* 0x000fea0003800000 */
[----:B------:R-:W-:Y:S01]  /*eb00*/  ISETP.NE.AND P2, PT, R19, RZ, PT ;  /* 0x000000ff1300720c */ /* 0x000fe20003f45270 */
[----:B------:R-:W-:-:S04]  /*eb10*/  IMAD.MOV.U32 R3, RZ, RZ, 0x8000 ;  /* 0x00008000ff037424 */ /* 0x000fc800078e00ff */
[----:B------:R2:W-:Y:S08]  /*eb20*/  SYNCS.ARRIVE.TRANS64 RZ, [R2+URZ+0x50], R3 ;  /* 0x0000500302ff79a7 */ /* 0x0005f0000800003f */
[----:B------:R-:W-:Y:S05]  /*eb30*/  @!P2 BRA `(.L_x_1950) ;  /* 0x000000000004a947 */ /* 0x000fea0003800000 */
[----:B------:R-:W-:Y:S01]  /*eb40*/  BPT.TRAP 0x1 ;  /* 0x000000040000795c */ /* 0x000fe20000300000 */
.L_x_1950:
        /* <DEDUP_REMOVED lines=23> */
.L_x_1945:
[----:B------:R-:W-:Y:S05]  /*ecc0*/  BSYNC B1 ;  /* 0x0000000000017941 */ /* 0x000fea0003800000 */
.L_x_1944:
[C---:B------:R-:W-:Y:S01]  /*ecd0*/  ISETP.GT.AND P2, PT, R7.reuse, 0x1, PT ;  /* 0x000000010700780c */ /* 0x040fe20003f44270 */
[----:B------:R-:W-:-:S12]  /*ece0*/  VIADD R7, R7, 0xfffffffe ;  /* 0xfffffffe07077836 */ /* 0x000fd80000000000 */
[----:B------:R-:W-:Y:S05]  /*ecf0*/  @P2 BRA `(.L_x_1951) ;  /* 0xfffffff000c82947 */ /* 0x000fea000383ffff */
.L_x_1936:
[----:B------:R-:W-:Y:S05]  /*ed00*/  BSYNC B0 ;  /* 0x0000000000007941 */ /* 0x000fea0003800000 */
.L_x_1927:
[----:B------:R-:W-:Y:S04]  /*ed10*/  BSSY B0, `(.L_x_1952) ;  /* 0x000000f000007945 */ /* 0x000fe80003800000 */
[----:B------:R-:W-:Y:S05]  /*ed20*/  @P1 BRA `(.L_x_1953) ;  /* 0x0000000000341947 */ /* 0x000fea0003800000 */
[----:B-1----:R-:W1:Y:S01]  /*ed30*/  S2R R7, SR_LANEID ;  /* 0x0000000000077919 */ /* 0x002e620000000000 */
[----:B------:R-:W-:Y:S01]  /*ed40*/  VOTEU.ANY UR4, UPT, PT ;  /* 0x0000000000047886 */ /* 0x000fe200038e0100 */
[----:B--2---:R-:W2:Y:S01]  /*ed50*/  LDC.64 R2, c[0x0][0xdf0] ;  /* 0x00037c00ff027b82 */ /* 0x004ea20000000a00 */
        /* <DEDUP_REMOVED lines=10> */
.L_x_1953:
[----:B------:R-:W-:Y:S05]  /*ee00*/  BSYNC B0 ;  /* 0x0000000000007941 */ /* 0x000fea0003800000 */
.L_x_1952:
[----:B------:R-:W-:Y:S04]  /*ee10*/  BSSY B0, `(.L_x_1954) ;  /* 0x0000024000007945 */ /* 0x000fe80003800000 */
[----:B------:R-:W-:Y:S05]  /*ee20*/  @!P6 BRA `(.L_x_1955) ;  /* 0x000000000088e947 */ /* 0x000fea0003800000 */
[----:B------:R-:W3:Y:S01]  /*ee30*/  S2R R0, SR_TID.X ;  /* 0x0000000000007919 */ /* 0x000ee20000002100 */
[----:B-12---:R-:W-:Y:S02]  /*ee40*/  LEA R3, R16, UR38, 0x3 ;  /* 0x0000002610037c11 */ /* 0x006fe4000f8e18ff */
[----:B---3--:R-:W-:Y:S02]  /*ee50*/  LOP3.LUT R2, R0, 0x7f, RZ, 0xc0, !PT ;  /* 0x0000007f00027812 */ /* 0x008fe400078ec0ff */
[----:B------:R-:W-:Y:S02]  /*ee60*/  SHF.L.U32 R0, R17, 0x1f, RZ ;  /* 0x0000001f11007819 */ /* 0x000fe400000006ff */
[----:B------:R-:W-:Y:S02]  /*ee70*/  ISETP.NE.AND P1, PT, R2, RZ, PT ;  /* 0x000000ff0200720c */ /* 0x000fe40003f25270 */
[----:B------:R-:W1:Y:S02]  /*ee80*/  SYNCS.PHASECHK.TRANS64.TRYWAIT P0, [R3+URZ+0x34860], R0 ;  /* 0x03486000030075a7 */ /* 0x000e64000800017f */
[----:B-1----:R-:W-:Y:S09]  /*ee90*/  @!P0 BRA `(.L_x_1956) ;  /* 0x0000000c00348947 */ /* 0x002ff20003800000 */
.L_x_1983:
[----:B------:R-:W-:Y:S05]  /*eea0*/  @P1 BRA `(.L_x_1957) ;  /* 0x0000000000141947 */ /* 0x000fea0003800000 */
[----:B------:R-:W-:Y:S02]  /*eeb0*/  ISETP.NE.AND P0, PT, R19, RZ, PT ;  /* 0x000000ff1300720c */ /* 0x000fe40003f05270 */
[----:B-1----:R-:W-:-:S04]  /*eec0*/  MOV R0, 0x8000 ;  /* 0x0000800000007802 */ /* 0x002fc80000000f00 */
[----:B------:R2:W-:Y:S07]  /*eed0*/  SYNCS.ARRIVE.TRANS64 RZ, [R3+URZ+0x34850], R0 ;  /* 0x0348500003ff79a7 */ /* 0x0005ee000800003f */
[----:B------:R-:W-:Y:S05]  /*eee0*/  @!P0 BRA `(.L_x_1957) ;  /* 0x0000000000048947 */ /* 0x000fea0003800000 */
[----:B------:R-:W-:Y:S01]  /*eef0*/  BPT.TRAP 0x1 ;  /* 0x000000040000795c */ /* 0x000fe20000300000 */
.L_x_1957:
        /* <DEDUP_REMOVED lines=21> */
.L_x_1955:
[----:B------:R-:W-:Y:S05]  /*f050*/  BSYNC B0 ;  /* 0x0000000000007941 */ /* 0x000fea0003800000 */
.L_x_1954:
[----:B------:R-:W-:Y:S02]  /*f060*/  VIADD R16, R16, 0x1 ;  /* 0x0000000110107836 */ /* 0x000fe40000000000 */
[----:B------:R-:W-:-:S03]  /*f070*/  IMAD.MOV.U32 R13, RZ, RZ, R18 ;  /* 0x000000ffff0d7224 */ /* 0x000fc600078e0012 */
[----:B------:R-:W-:-:S04]  /*f080*/  ISETP.NE.AND P0, PT, R16, 0x2, PT ;  /* 0x000000021000780c */ /* 0x000fc80003f05270 */
[----:B-12---:R-:W-:Y:S02]  /*f090*/  SEL R0, RZ, 0x1, P0 ;  /* 0x00000001ff007807 */ /* 0x006fe40000000000 */
[----:B------:R-:W-:Y:S02]  /*f0a0*/  SEL R16, R16, RZ, P0 ;  /* 0x000000ff10107207 */ /* 0x000fe40000000000 */
[----:B------:R-:W-:-:S07]  /*f0b0*/  LOP3.LUT R17, R17, R0, RZ, 0x3c, !PT ;  /* 0x0000000011117212 */ /* 0x000fce00078e3cff */
.L_x_1916:
[----:B------:R-:W-:Y:S05]  /*f0c0*/  BSYNC B6 ;  /* 0x0000000000067941 */ /* 0x000fea0003800000 */
.L_x_1914:
[----:B------:R-:W-:-:S03]  /*f0d0*/  UMOV UR4, 0xffffffff ;  /* 0xffffffff00047882 */ /* 0x000fc60000000000 */
[----:B------:R-:W-:Y:S05]  /*f0e0*/  BRA.DIV UR4, `(.L_x_1958) ;  /* 0x0000000a04b47947 */ /* 0x000fea000b800000 */
[----:B------:R1:W2:Y:S02]  /*f0f0*/  SHFL.IDX PT, R14, R13, RZ, 0x1f ;  /* 0x00001fff0d0e7589 */ /* 0x0002a400000e0000 */
.L_x_1986:
[----:B------:R-:W-:Y:S01]  /*f100*/  ISETP.NE.AND P0, PT, R19, RZ, PT ;  /* 0x000000ff1300720c */ /* 0x000fe20003f05270 */
[----:B------:R-:W-:Y:S05]  /*f110*/  WARPSYNC.ALL ;  /* 0x0000000000007948 */ /* 0x000fea0003800000 */
[----:B------:R-:W-:Y:S01]  /*f120*/  BAR.SYNC.DEFER_BLOCKING 0x4, 0x120 ;  /* 0x0104800000007b1d */ /* 0x000fe20000010000 */
[----:B--2---:R-:W-:-:S05]  /*f130*/  MOV R18, R14 ;  /* 0x0000000e00127202 */ /* 0x004fca0000000f00 */
[----:B------:R-:W-:Y:S01]  /*f140*/  ULDC UR4, c[0x0][0xda8] ;  /* 0x00036a0000047ab9 */ /* 0x000fe20000000800 */
[----:B------:R-:W-:Y:S01]  /*f150*/  @!P0 MOV R0, 0x400 ;  /* 0x0000040000008802 */ /* 0x000fe20000000f00 */
[----:B------:R-:W2:Y:S03]  /*f160*/  @!P0 S2R R3, SR_CgaCtaId ;  /* 0x0000000000038919 */ /* 0x000ea60000008800 */
[----:B--2---:R-:W-:-:S05]  /*f170*/  @!P0 LEA R0, R3, R0, 0x18 ;  /* 0x0000000003008211 */ /* 0x004fca00078ec0ff */
[----:B------:R2:W-:Y:S01]  /*f180*/  @!P0 STS [R0+0x348d0], R13 ;  /* 0x0348d00d00008388 */ /* 0x0005e20000000800 */
[----:B------:R-:W-:Y:S06]  /*f190*/  BAR.ARV 0x5, 0x120 ;  /* 0x0144800000007b1d */ /* 0x000fec0000002000 */
[----:B------:R-:W-:-:S13]  /*f1a0*/  ISETP.GE.AND P0, PT, R18, UR4, PT ;  /* 0x0000000412007c0c */ /* 0x000fda000bf06270 */
[----:B--2---:R-:W-:Y:S05]  /*f1b0*/  @!P0 BRA `(.L_x_1959) ;  /* 0xffffffd400348947 */ /* 0x004fea000383ffff */
.L_x_1911:
        /* <DEDUP_REMOVED lines=11> */
.L_x_1987:
        /* <DEDUP_REMOVED lines=16> */
.L_x_1963:
[----:B------:R-:W-:Y:S01]  /*f370*/  IADD3 R3, R7, 0x34840, RZ ;  /* 0x0003484007037810 */ /* 0x000fe20007ffe0ff */
[----:B------:R-:W-:Y:S01]  /*f380*/  VIADD R0, R16, 0x1 ;  /* 0x0000000110007836 */ /* 0x000fe20000000000 */
[----:B------:R-:W-:-:S03]  /*f390*/  SHF.L.U32 R4, R17, 0x1f, RZ ;  /* 0x0000001f11047819 */ /* 0x000fc600000006ff */
[----:B------:R-:W-:Y:S01]  /*f3a0*/  IMAD R5, R16, 0x8, R3 ;  /* 0x0000000810057824 */ /* 0x000fe200078e0203 */
[----:B------:R-:W-:-:S03]  /*f3b0*/  ISETP.NE.AND P1, PT, R0, 0x2, PT ;  /* 0x000000020000780c */ /* 0x000fc60003f25270 */
[----:B------:R-:W2:Y:S01]  /*f3c0*/  SYNCS.PHASECHK.TRANS64.TRYWAIT P0, [R5+URZ], R4 ;  /* 0x00000004050075a7 */ /* 0x000ea2000800017f */
[----:B------:R-:W-:-:S04]  /*f3d0*/  SEL R2, RZ, 0x1, P1 ;  /* 0x00000001ff027807 */ /* 0x000fc80000800000 */
[----:B------:R-:W-:Y:S02]  /*f3e0*/  LOP3.LUT R17, R17, R2, RZ, 0x3c, !PT ;  /* 0x0000000211117212 */ /* 0x000fe400078e3cff */
[----:B------:R-:W-:Y:S02]  /*f3f0*/  SEL R2, R0, RZ, P1 ;  /* 0x000000ff00027207 */ /* 0x000fe40000800000 */
[----:B------:R-:W-:Y:S02]  /*f400*/  SHF.L.U32 R0, R17, 0x1f, RZ ;  /* 0x0000001f11007819 */ /* 0x000fe400000006ff */
[----:B------:R-:W-:Y:S01]  /*f410*/  LEA R3, R2, R3, 0x3 ;  /* 0x0000000302037211 */ /* 0x000fe200078e18ff */
[----:B--2---:R-:W-:Y:S06]  /*f420*/  @!P0 BRA `(.L_x_1964) ;  /* 0x00000008001c8947 */ /* 0x004fec0003800000 */
.L_x_1988:
[----:B------:R-:W3:Y:S02]  /*f430*/  SYNCS.PHASECHK.TRANS64.TRYWAIT P0, [R3+URZ], R0 ;  /* 0x00000000030075a7 */ /* 0x000ee4000800017f */
[----:B---3--:R-:W-:Y:S05]  /*f440*/  @!P0 BRA `(.L_x_1965) ;  /* 0x0000000800288947 */ /* 0x008fea0003800000 */
.L_x_1989:
[----:B------:R-:W-:Y:S05]  /*f450*/  @!P2 BRA `(.L_x_1966) ;  /* 0x000000000004a947 */ /* 0x000fea0003800000 */
[----:B------:R-:W-:Y:S01]  /*f460*/  BPT.TRAP 0x1 ;  /* 0x000000040000795c */ /* 0x000fe20000300000 */
.L_x_1966:
[----:B---3--:R-:W-:-:S05]  /*f470*/  VIADD R3, R7, 0x34860 ;  /* 0x0003486007037836 */ /* 0x008fca0000000000 */
[----:B--2---:R-:W-:-:S04]  /*f480*/  LEA R5, R16, R3, 0x3 ;  /* 0x0000000310057211 */ /* 0x004fc800078e18ff */
[----:B------:R-:W2:Y:S02]  /*f490*/  SYNCS.PHASECHK.TRANS64.TRYWAIT P0, [R5+URZ], R4 ;  /* 0x00000004050075a7 */ /* 0x000ea4000800017f */
[----:B--2---:R-:W-:Y:S05]  /*f4a0*/  @!P0 BRA `(.L_x_1967) ;  /* 0x0000000800248947 */ /* 0x004fea0003800000 */
.L_x_1990:
[----:B------:R-:W-:-:S07]  /*f4b0*/  IMAD R3, R2, 0x8, R3 ;  /* 0x0000000802037824 */ /* 0x000fce00078e0203 */
.L_x_1968:
[----:B---3--:R3:W4:Y:S02]  /*f4c0*/  SYNCS.PHASECHK.TRANS64.TRYWAIT P0, [R3+URZ], R0 ;  /* 0x00000000030075a7 */ /* 0x008724000800017f */
[----:B----4-:R-:W-:Y:S05]  /*f4d0*/  @!P0 NANOSLEEP.SYNCS 0x989680 ;  /* 0x009896800000895d */ /* 0x010fea0003900000 */
[----:B------:R-:W4:Y:S02]  /*f4e0*/  @!P0 SYNCS.PHASECHK.TRANS64 P0, [R3+URZ], R0 ;  /* 0x00000000030085a7 */ /* 0x000f24000800007f */
[----:B----4-:R-:W-:Y:S05]  /*f4f0*/  @!P0 BRA `(.L_x_1968) ;  /* 0xfffffffc00f08947 */ /* 0x010fea000383ffff */
.L_x_1962:
[----:B------:R-:W-:Y:S05]  /*f500*/  BSYNC B0 ;  /* 0x0000000000007941 */ /* 0x000fea0003800000 */
.L_x_1961:
[----:B------:R-:W-:Y:S05]  /*f510*/  EXIT ;  /* 0x000000000000794d */ /* 0x000fea0003800000 */
.L_x_1868:
[----:B-1----:R-:W-:-:S04]  /*f520*/  MOV R3, UR38 ;  /* 0x0000002600037c02 */ /* 0x002fc80008000f00 */
[----:B------:R1:W2:Y:S03]  /*f530*/  SYNCS.PHASECHK.TRANS64.TRYWAIT P1, [R3+URZ+0x34800], R0 ;  /* 0x03480000030075a7 */ /* 0x0002a6000802017f */
[----:B--2---:R-:W-:Y:S05]  /*f540*/  @!P1 NANOSLEEP.SYNCS 0x989680 ;  /* 0x009896800000995d */ /* 0x004fea0003900000 */
[----:B------:R-:W2:Y:S02]  /*f550*/  @!P1 SYNCS.PHASECHK.TRANS64 P1, [R3+URZ+0x34800], R0 ;  /* 0x03480000030095a7 */ /* 0x000ea4000802007f */
[----:B--2---:R-:W-:Y:S05]  /*f560*/  @!P1 BRA `(.L_x_1868) ;  /* 0xfffffffc00ec9947 */ /* 0x004fea000383ffff */
[----:B------:R-:W-:Y:S05]  /*f570*/  BRA `(.L_x_1969) ;  /* 0xffffff2000447947 */ /* 0x000fea000383ffff */
.L_x_1872:
[----:B--2---:R2:W3:Y:S02]  /*f580*/  SYNCS.PHASECHK.TRANS64.TRYWAIT P2, [R0+URZ+0x34830], R3 ;  /* 0x03483003000075a7 */ /* 0x0044e4000804017f */
[----:B---3--:R-:W-:Y:S05]  /*f590*/  @!P2 NANOSLEEP.SYNCS 0x989680 ;  /* 0x009896800000a95d */ /* 0x008fea0003900000 */
[----:B------:R-:W3:Y:S02]  /*f5a0*/  @!P2 SYNCS.PHASECHK.TRANS64 P2, [R0+URZ+0x34830], R3 ;  /* 0x034830030000a5a7 */ /* 0x000ee4000804007f */
[----:B---3--:R-:W-:Y:S05]  /*f5b0*/  @!P2 BRA `(.L_x_1872) ;  /* 0xfffffffc00f0a947 */ /* 0x008fea000383ffff */
[----:B------:R-:W-:Y:S05]  /*f5c0*/  BRA `(.L_x_1871) ;  /* 0xffffff20006c7947 */ /* 0x000fea000383ffff */
.L_x_1877:
[----:B--2---:R-:W-:-:S04]  /*f5d0*/  IMAD.U32 R12, RZ, RZ, UR37 ;  /* 0x00000025ff0c7e24 */ /* 0x004fc8000f8e00ff */
[----:B------:R2:W3:Y:S03]  /*f5e0*/  SYNCS.PHASECHK.TRANS64.TRYWAIT P2, [R12+URZ+0x34830], R5 ;  /* 0x034830050c0075a7 */ /* 0x0004e6000804017f */
[----:B---3--:R-:W-:Y:S05]  /*f5f0*/  @!P2 NANOSLEEP.SYNCS 0x989680 ;  /* 0x009896800000a95d */ /* 0x008fea0003900000 */
[----:B------:R-:W3:Y:S02]  /*f600*/  @!P2 SYNCS.PHASECHK.TRANS64 P2, [R12+URZ+0x34830], R5 ;  /* 0x034830050c00a5a7 */ /* 0x000ee4000804007f */
[----:B---3--:R-:W-:Y:S05]  /*f610*/  @!P2 BRA `(.L_x_1877) ;  /* 0xfffffffc00eca947 */ /* 0x008fea000383ffff */
[----:B------:R-:W-:Y:S05]  /*f620*/  BRA `(.L_x_1876) ;  /* 0xffffff5000f87947 */ /* 0x000fea000383ffff */
.L_x_1881:
[----:B-12---:R-:W-:-:S04]  /*f630*/  MOV R5, UR6 ;  /* 0x0000000600057c02 */ /* 0x006fc80008000f00 */
[----:B------:R1:W2:Y:S03]  /*f640*/  SYNCS.PHASECHK.TRANS64.TRYWAIT P2, [R5+URZ+0x34850], R0 ;  /* 0x03485000050075a7 */ /* 0x0002a6000804017f */
[----:B--2---:R-:W-:Y:S05]  /*f650*/  @!P2 NANOSLEEP.SYNCS 0x989680 ;  /* 0x009896800000a95d */ /* 0x004fea0003900000 */
[----:B------:R-:W2:Y:S02]  /*f660*/  @!P2 SYNCS.PHASECHK.TRANS64 P2, [R5+URZ+0x34850], R0 ;  /* 0x034850000500a5a7 */ /* 0x000ea4000804007f */
[----:B--2---:R-:W-:Y:S05]  /*f670*/  @!P2 BRA `(.L_x_1881) ;  /* 0xfffffffc00eca947 */ /* 0x004fea000383ffff */
[----:B------:R-:W-:Y:S05]  /*f680*/  BRA `(.L_x_1880) ;  /* 0xffffff5c00207947 */ /* 0x000fea000383ffff */
.L_x_1887:
[----:B--2---:R-:W-:-:S04]  /*f690*/  IMAD.U32 R12, RZ, RZ, UR6 ;  /* 0x00000006ff0c7e24 */ /* 0x004fc8000f8e00ff */
[----:B------:R2:W3:Y:S03]  /*f6a0*/  SYNCS.PHASECHK.TRANS64.TRYWAIT P2, [R12+URZ+0x34830], R5 ;  /* 0x034830050c0075a7 */ /* 0x0004e6000804017f */
[----:B---3--:R-:W-:Y:S05]  /*f6b0*/  @!P2 NANOSLEEP.SYNCS 0x989680 ;  /* 0x009896800000a95d */ /* 0x008fea0003900000 */
[----:B------:R-:W3:Y:S02]  /*f6c0*/  @!P2 SYNCS.PHASECHK.TRANS64 P2, [R12+URZ+0x34830], R5 ;  /* 0x034830050c00a5a7 */ /* 0x000ee4000804007f */
[----:B---3--:R-:W-:Y:S05]  /*f6d0*/  @!P2 BRA `(.L_x_1887) ;  /* 0xfffffffc00eca947 */ /* 0x008fea000383ffff */
[----:B------:R-:W-:Y:S05]  /*f6e0*/  BRA `(.L_x_1886) ;  /* 0xffffff8400647947 */ /* 0x000fea000383ffff */
.L_x_1891:
[----:B-12---:R-:W-:-:S04]  /*f6f0*/  MOV R5, UR6 ;  /* 0x0000000600057c02 */ /* 0x006fc80008000f00 */
[----:B------:R1:W2:Y:S03]  /*f700*/  SYNCS.PHASECHK.TRANS64.TRYWAIT P2, [R5+URZ+0x34850], R0 ;  /* 0x03485000050075a7 */ /* 0x0002a6000804017f */
[----:B--2---:R-:W-:Y:S05]  /*f710*/  @!P2 NANOSLEEP.SYNCS 0x989680 ;  /* 0x009896800000a95d */ /* 0x004fea0003900000 */
[----:B------:R-:W2:Y:S02]  /*f720*/  @!P2 SYNCS.PHASECHK.TRANS64 P2, [R5+URZ+0x34850], R0 ;  /* 0x034850000500a5a7 */ /* 0x000ea4000804007f */
[----:B--2---:R-:W-:Y:S05]  /*f730*/  @!P2 BRA `(.L_x_1891) ;  /* 0xfffffffc00eca947 */ /* 0x004fea000383ffff */
[----:B------:R-:W-:Y:S05]  /*f740*/  BRA `(.L_x_1890) ;  /* 0xffffff8c008c7947 */ /* 0x000fea000383ffff */
.L_x_1896:
[----:B--2---:R-:W-:-:S04]  /*f750*/  IMAD.U32 R7, RZ, RZ, UR5 ;  /* 0x00000005ff077e24 */ /* 0x004fc8000f8e00ff */
[----:B------:R2:W3:Y:S03]  /*f760*/  SYNCS.PHASECHK.TRANS64.TRYWAIT P0, [R7+URZ+0x34850], R0 ;  /* 0x03485000070075a7 */ /* 0x0004e6000800017f */
[----:B---3--:R-:W-:Y:S05]  /*f770*/  @!P0 NANOSLEEP.SYNCS 0x989680 ;  /* 0x009896800000895d */ /* 0x008fea0003900000 */
[----:B------:R-:W3:Y:S02]  /*f780*/  @!P0 SYNCS.PHASECHK.TRANS64 P0, [R7+URZ+0x34850], R0 ;  /* 0x03485000070085a7 */ /* 0x000ee4000800007f */
[----:B---3--:R-:W-:Y:S05]  /*f790*/  @!P0 BRA `(.L_x_1896) ;  /* 0xfffffffc00ec8947 */ /* 0x008fea000383ffff */
[----:B------:R-:W-:Y:S05]  /*f7a0*/  BRA `(.L_x_1895) ;  /* 0xffffffb000647947 */ /* 0x000fea000383ffff */
.L_x_1920:
[----:B------:R-:W1:Y:S01]  /*f7b0*/  S2R R7, SR_TID.X ;  /* 0x0000000000077919 */ /* 0x000e620000002100 */
[----:B------:R-:W-:Y:S01]  /*f7c0*/  IMAD.MOV.U32 R12, RZ, RZ, RZ ;  /* 0x000000ffff0c7224 */ /* 0x000fe200078e00ff */
[----:B------:R-:W-:Y:S01]  /*f7d0*/  MOV R11, 0x1f ;  /* 0x0000001f000b7802 */ /* 0x000fe20000000f00 */
[----:B------:R-:W-:Y:S01]  /*f7e0*/  IMAD.MOV.U32 R15, RZ, RZ, -0x1 ;  /* 0xffffffffff0f7424 */ /* 0x000fe200078e00ff */
[----:B-1----:R-:W-:-:S04]  /*f7f0*/  SHF.R.U32.HI R7, RZ, 0x5, R7 ;  /* 0x00000005ff077819 */ /* 0x002fc80000011607 */
[----:B------:R-:W-:-:S04]  /*f800*/  LOP3.LUT R7, R7, 0x3, RZ, 0xc0, !PT ;  /* 0x0000000307077812 */ /* 0x000fc800078ec0ff */
[----:B------:R-:W-:-:S07]  /*f810*/  MOV R13, R7 ;  /* 0x00000007000d7202 */ /* 0x000fce0000000f00 */
[----:B------:R-:W-:Y:S05]  /*f820*/  WARPSYNC.COLLECTIVE R15, `(.L_x_1970) ;  /* 0x000000000f087348 */ /* 0x000fea0003c00000 */
[----:B------:R1:W2:Y:S02]  /*f830*/  SHFL.IDX P6, R14, R13, R12, R11 ;  /* 0x0000000c0d0e7389 */ /* 0x0002a400000c000b */
[----:B-12---:R-:W-:Y:S01]  /*f840*/  ENDCOLLECTIVE ;  /* 0x000000000000791b */ /* 0x006fe20003800000 */
.L_x_1970:
[----:B------:R-:W-:Y:S05]  /*f850*/  BRA `(.L_x_1971) ;  /* 0xffffffd800607947 */ /* 0x000fea000383ffff */
.L_x_1921:
[----:B------:R-:W-:Y:S01]  /*f860*/  BSSY B0, `(.L_x_1972) ;  /* 0x0000006000007945 */ /* 0x000fe20003800000 */
[----:B------:R-:W-:-:S07]  /*f870*/  MOV R15, 0xffffffff ;  /* 0xffffffff000f7802 */ /* 0x000fce0000000f00 */
[----:B------:R-:W-:Y:S05]  /*f880*/  WARPSYNC.COLLECTIVE R15, `(.L_x_1973) ;  /* 0x000000000f0c7348 */ /* 0x000fea0003c00000 */
[----:B------:R-:W-:Y:S02]  /*f890*/  ELECT P6, UR62, PT ;  /* 0x00000000003e782f */ /* 0x000fe400038c0000 */
[----:B------:R-:W-:Y:S01]  /*f8a0*/  MOV R14, UR62 ;  /* 0x0000003e000e7c02 */ /* 0x000fe20008000f00 */
[----:B------:R-:W-:Y:S10]  /*f8b0*/  ENDCOLLECTIVE ;  /* 0x000000000000791b */ /* 0x000ff40003800000 */
.L_x_1973:
[----:B------:R-:W-:Y:S05]  /*f8c0*/  BSYNC B0 ;  /* 0x0000000000007941 */ /* 0x000fea0003800000 */
.L_x_1972:
[----:B------:R-:W-:Y:S05]  /*f8d0*/  BRA `(.L_x_1974) ;  /* 0xffffffd800507947 */ /* 0x000fea000383ffff */
.L_x_1924:
[----:B-1----:R1:W2:Y:S02]  /*f8e0*/  SYNCS.PHASECHK.TRANS64.TRYWAIT P2, [R8+URZ+0x34840], R7 ;  /* 0x03484007080075a7 */ /* 0x0022a4000804017f */
[----:B--2---:R-:W-:Y:S05]  /*f8f0*/  @!P2 NANOSLEEP.SYNCS 0x989680 ;  /* 0x009896800000a95d */ /* 0x004fea0003900000 */
[----:B------:R-:W2:Y:S02]  /*f900*/  @!P2 SYNCS.PHASECHK.TRANS64 P2, [R8+URZ+0x34840], R7 ;  /* 0x034840070800a5a7 */ /* 0x000ea4000804007f */
[----:B--2---:R-:W-:Y:S05]  /*f910*/  @!P2 BRA `(.L_x_1924) ;  /* 0xfffffffc00f0a947 */ /* 0x004fea000383ffff */
[----:B------:R-:W-:Y:S05]  /*f920*/  BRA `(.L_x_1975) ;  /* 0xffffffd800b07947 */ /* 0x000fea000383ffff */
.L_x_1926:
[----:B-1----:R-:W-:-:S04]  /*f930*/  IMAD.U32 R8, RZ, RZ, UR38 ;  /* 0x00000026ff087e24 */ /* 0x002fc8000f8e00ff */
[----:B------:R1:W2:Y:S03]  /*f940*/  SYNCS.PHASECHK.TRANS64.TRYWAIT P2, [R8+URZ+0x34820], R7 ;  /* 0x03482007080075a7 */ /* 0x0002a6000804017f */
[----:B--2---:R-:W-:Y:S05]  /*f950*/  @!P2 NANOSLEEP.SYNCS 0x989680 ;  /* 0x009896800000a95d */ /* 0x004fea0003900000 */
[----:B------:R-:W2:Y:S02]  /*f960*/  @!P2 SYNCS.PHASECHK.TRANS64 P2, [R8+URZ+0x34820], R7 ;  /* 0x034820070800a5a7 */ /* 0x000ea4000804007f */
[----:B--2---:R-:W-:Y:S05]  /*f970*/  @!P2 BRA `(.L_x_1926) ;  /* 0xfffffffc00eca947 */ /* 0x004fea000383ffff */
[----:B------:R-:W-:Y:S05]  /*f980*/  BRA `(.L_x_1976) ;  /* 0xffffffdc00b47947 */ /* 0x000fea000383ffff */
.L_x_1932:
[----:B-1----:R1:W2:Y:S02]  /*f990*/  SYNCS.PHASECHK.TRANS64.TRYWAIT P3, [R3+URZ+0x34840], R2 ;  /* 0x03484002030075a7 */ /* 0x0022a4000806017f */
[----:B--2---:R-:W-:Y:S05]  /*f9a0*/  @!P3 NANOSLEEP.SYNCS 0x989680 ;  /* 0x009896800000b95d */ /* 0x004fea0003900000 */
[----:B------:R-:W2:Y:S02]  /*f9b0*/  @!P3 SYNCS.PHASECHK.TRANS64 P3, [R3+URZ+0x34840], R2 ;  /* 0x034840020300b5a7 */ /* 0x000ea4000806007f */
[----:B--2---:R-:W-:Y:S05]  /*f9c0*/  @!P3 BRA `(.L_x_1932) ;  /* 0xfffffffc00f0b947 */ /* 0x004fea000383ffff */
[----:B------:R-:W-:Y:S05]  /*f9d0*/  BRA `(.L_x_1977) ;  /* 0xffffffe000607947 */ /* 0x000fea000383ffff */
.L_x_1934:
[----:B-1----:R1:W2:Y:S02]  /*f9e0*/  SYNCS.PHASECHK.TRANS64.TRYWAIT P3, [R2+URZ+0x60], R3 ;  /* 0x00006003020075a7 */ /* 0x0022a4000806017f */
[----:B--2---:R-:W-:Y:S05]  /*f9f0*/  @!P3 NANOSLEEP.SYNCS 0x989680 ;  /* 0x009896800000b95d */ /* 0x004fea0003900000 */
[----:B------:R-:W2:Y:S02]  /*fa00*/  @!P3 SYNCS.PHASECHK.TRANS64 P3, [R2+URZ+0x60], R3 ;  /* 0x000060030200b5a7 */ /* 0x000ea4000806007f */
[----:B--2---:R-:W-:Y:S05]  /*fa10*/  @!P3 BRA `(.L_x_1934) ;  /* 0xfffffffc00f0b947 */ /* 0x004fea000383ffff */
[----:B------:R-:W-:Y:S05]  /*fa20*/  BRA `(.L_x_1978) ;  /* 0xffffffe000e07947 */ /* 0x000fea000383ffff */
.L_x_1940:
[----:B-1----:R1:W2:Y:S02]  /*fa30*/  SYNCS.PHASECHK.TRANS64.TRYWAIT P3, [R3+URZ+0x34840], R2 ;  /* 0x03484002030075a7 */ /* 0x0022a4000806017f */
[----:B--2---:R-:W-:Y:S05]  /*fa40*/  @!P3 NANOSLEEP.SYNCS 0x989680 ;  /* 0x009896800000b95d */ /* 0x004fea0003900000 */
[----:B------:R-:W2:Y:S02]  /*fa50*/  @!P3 SYNCS.PHASECHK.TRANS64 P3, [R3+URZ+0x34840], R2 ;  /* 0x034840020300b5a7 */ /* 0x000ea4000806007f */
[----:B--2---:R-:W-:Y:S05]  /*fa60*/  @!P3 BRA `(.L_x_1940) ;  /* 0xfffffffc00f0b947 */ /* 0x004fea000383ffff */
[----:B------:R-:W-:Y:S05]  /*fa70*/  BRA `(.L_x_1979) ;  /* 0xffffffe400f47947 */ /* 0x000fea000383ffff */
.L_x_1942:
[----:B-1----:R1:W2:Y:S02]  /*fa80*/  SYNCS.PHASECHK.TRANS64.TRYWAIT P3, [R2+URZ+0x60], R17 ;  /* 0x00006011020075a7 */ /* 0x0022a4000806017f */
[----:B--2---:R-:W-:Y:S05]  /*fa90*/  @!P3 NANOSLEEP.SYNCS 0x989680 ;  /* 0x009896800000b95d */ /* 0x004fea0003900000 */
[----:B------:R-:W2:Y:S02]  /*faa0*/  @!P3 SYNCS.PHASECHK.TRANS64 P3, [R2+URZ+0x60], R17 ;  /* 0x000060110200b5a7 */ /* 0x000ea4000806007f */
[----:B--2---:R-:W-:Y:S05]  /*fab0*/  @!P3 BRA `(.L_x_1942) ;  /* 0xfffffffc00f0b947 */ /* 0x004fea000383ffff */
[----:B------:R-:W-:Y:S05]  /*fac0*/  BRA `(.L_x_1980) ;  /* 0xffffffe800747947 */ /* 0x000fea000383ffff */
.L_x_1947:
[----:B-1----:R1:W2:Y:S02]  /*fad0*/  SYNCS.PHASECHK.TRANS64.TRYWAIT P3, [R2+URZ+0x34840], R3 ;  /* 0x03484003020075a7 */ /* 0x0022a4000806017f */
[----:B--2---:R-:W-:Y:S05]  /*fae0*/  @!P3 NANOSLEEP.SYNCS 0x989680 ;  /* 0x009896800000b95d */ /* 0x004fea0003900000 */
[----:B------:R-:W2:Y:S02]  /*faf0*/  @!P3 SYNCS.PHASECHK.TRANS64 P3, [R2+URZ+0x34840], R3 ;  /* 0x034840030200b5a7 */ /* 0x000ea4000806007f */
[----:B--2---:R-:W-:Y:S05]  /*fb00*/  @!P3 BRA `(.L_x_1947) ;  /* 0xfffffffc00f0b947 */ /* 0x004fea000383ffff */
[----:B------:R-:W-:Y:S05]  /*fb10*/  BRA `(.L_x_1981) ;  /* 0xffffffec00607947 */ /* 0x000fea000383ffff */
.L_x_1949:
[----:B-1----:R1:W2:Y:S02]  /*fb20*/  SYNCS.PHASECHK.TRANS64.TRYWAIT P3, [R2+URZ+0x60], R11 ;  /* 0x0000600b020075a7 */ /* 0x0022a4000806017f */
[----:B--2---:R-:W-:Y:S05]  /*fb30*/  @!P3 NANOSLEEP.SYNCS 0x989680 ;  /* 0x009896800000b95d */ /* 0x004fea0003900000 */
[----:B------:R-:W2:Y:S02]  /*fb40*/  @!P3 SYNCS.PHASECHK.TRANS64 P3, [R2+URZ+0x60], R11 ;  /* 0x0000600b0200b5a7 */ /* 0x000ea4000806007f */
[----:B--2---:R-:W-:Y:S05]  /*fb50*/  @!P3 BRA `(.L_x_1949) ;  /* 0xfffffffc00f0b947 */ /* 0x004fea000383ffff */
[----:B------:R-:W-:Y:S05]  /*fb60*/  BRA `(.L_x_1982) ;  /* 0xffffffec00e07947 */ /* 0x000fea000383ffff */
.L_x_1956:
[----:B-1----:R1:W2:Y:S02]  /*fb70*/  SYNCS.PHASECHK.TRANS64.TRYWAIT P0, [R3+URZ+0x34860], R0 ;  /* 0x03486000030075a7 */ /* 0x0022a4000800017f */
[----:B--2---:R-:W-:Y:S05]  /*fb80*/  @!P0 NANOSLEEP.SYNCS 0x989680 ;  /* 0x009896800000895d */ /* 0x004fea0003900000 */
[----:B------:R-:W2:Y:S02]  /*fb90*/  @!P0 SYNCS.PHASECHK.TRANS64 P0, [R3+URZ+0x34860], R0 ;  /* 0x03486000030085a7 */ /* 0x000ea4000800007f */
[----:B--2---:R-:W-:Y:S05]  /*fba0*/  @!P0 BRA `(.L_x_1956) ;  /* 0xfffffffc00f08947 */ /* 0x004fea000383ffff */
[----:B------:R-:W-:Y:S05]  /*fbb0*/  BRA `(.L_x_1983) ;  /* 0xfffffff000b87947 */ /* 0x000fea000383ffff */
.L_x_1958:
[----:B------:R-:W-:Y:S01]  /*fbc0*/  BSSY B0, `(.L_x_1984) ;  /* 0x0000007000007945 */ /* 0x000fe20003800000 */
[----:B------:R-:W-:Y:S01]  /*fbd0*/  MOV R12, RZ ;  /* 0x000000ff000c7202 */ /* 0x000fe20000000f00 */
[----:B------:R-:W-:Y:S01]  /*fbe0*/  IMAD.MOV.U32 R11, RZ, RZ, 0x1f ;  /* 0x0000001fff0b7424 */ /* 0x000fe200078e00ff */
[----:B------:R-:W-:-:S07]  /*fbf0*/  MOV R15, 0xffffffff ;  /* 0xffffffff000f7802 */ /* 0x000fce0000000f00 */
[----:B------:R-:W-:Y:S05]  /*fc00*/  WARPSYNC.COLLECTIVE R15, `(.L_x_1985) ;  /* 0x000000000f087348 */ /* 0x000fea0003c00000 */
[----:B------:R1:W2:Y:S02]  /*fc10*/  SHFL.IDX P6, R14, R13, R12, R11 ;  /* 0x0000000c0d0e7389 */ /* 0x0002a400000c000b */
[----:B-12---:R-:W-:Y:S01]  /*fc20*/  ENDCOLLECTIVE ;  /* 0x000000000000791b */ /* 0x006fe20003800000 */
.L_x_1985:
[----:B------:R-:W-:Y:S05]  /*fc30*/  BSYNC B0 ;  /* 0x0000000000007941 */ /* 0x000fea0003800000 */
.L_x_1984:
[----:B------:R-:W-:Y:S05]  /*fc40*/  BRA `(.L_x_1986) ;  /* 0xfffffff4002c7947 */ /* 0x000fea000383ffff */
.L_x_1960:
[----:B--2---:R2:W3:Y:S02]  /*fc50*/  SYNCS.PHASECHK.TRANS64.TRYWAIT P0, [R7+URZ+0x34820], R0 ;  /* 0x03482000070075a7 */ /* 0x0044e4000800017f */
[----:B---3--:R-:W-:Y:S05]  /*fc60*/  @!P0 NANOSLEEP.SYNCS 0x989680 ;  /* 0x009896800000895d */ /* 0x008fea0003900000 */
[----:B------:R-:W3:Y:S02]  /*fc70*/  @!P0 SYNCS.PHASECHK.TRANS64 P0, [R7+URZ+0x34820], R0 ;  /* 0x03482000070085a7 */ /* 0x000ee4000800007f */
[----:B---3--:R-:W-:Y:S05]  /*fc80*/  @!P0 BRA `(.L_x_1960) ;  /* 0xfffffffc00f08947 */ /* 0x008fea000383ffff */
[----:B------:R-:W-:Y:S05]  /*fc90*/  BRA `(.L_x_1987) ;  /* 0xfffffff400747947 */ /* 0x000fea000383ffff */
.L_x_1964:
[----:B--2---:R2:W3:Y:S02]  /*fca0*/  SYNCS.PHASECHK.TRANS64.TRYWAIT P0, [R5+URZ], R4 ;  /* 0x00000004050075a7 */ /* 0x0044e4000800017f */
[----:B---3--:R-:W-:Y:S05]  /*fcb0*/  @!P0 NANOSLEEP.SYNCS 0x989680 ;  /* 0x009896800000895d */ /* 0x008fea0003900000 */
[----:B------:R-:W3:Y:S02]  /*fcc0*/  @!P0 SYNCS.PHASECHK.TRANS64 P0, [R5+URZ], R4 ;  /* 0x00000004050085a7 */ /* 0x000ee4000800007f */
[----:B---3--:R-:W-:Y:S05]  /*fcd0*/  @!P0 BRA `(.L_x_1964) ;  /* 0xfffffffc00f08947 */ /* 0x008fea000383ffff */
[----:B------:R-:W-:Y:S05]  /*fce0*/  BRA `(.L_x_1988) ;  /* 0xfffffff400d07947 */ /* 0x000fea000383ffff */
.L_x_1965:
[----:B---3--:R3:W4:Y:S02]  /*fcf0*/  SYNCS.PHASECHK.TRANS64.TRYWAIT P0, [R3+URZ], R0 ;  /* 0x00000000030075a7 */ /* 0x008724000800017f */
[----:B----4-:R-:W-:Y:S05]  /*fd00*/  @!P0 NANOSLEEP.SYNCS 0x989680 ;  /* 0x009896800000895d */ /* 0x010fea0003900000 */
[----:B------:R-:W4:Y:S02]  /*fd10*/  @!P0 SYNCS.PHASECHK.TRANS64 P0, [R3+URZ], R0 ;  /* 0x00000000030085a7 */ /* 0x000f24000800007f */
[----:B----4-:R-:W-:Y:S05]  /*fd20*/  @!P0 BRA `(.L_x_1965) ;  /* 0xfffffffc00f08947 */ /* 0x010fea000383ffff */
[----:B------:R-:W-:Y:S05]  /*fd30*/  BRA `(.L_x_1989) ;  /* 0xfffffff400c47947 */ /* 0x000fea000383ffff */
.L_x_1967:
[----:B--2---:R2:W3:Y:S02]  /*fd40*/  SYNCS.PHASECHK.TRANS64.TRYWAIT P0, [R5+URZ], R4 ;  /* 0x00000004050075a7 */ /* 0x0044e4000800017f */
[----:B---3--:R-:W-:Y:S05]  /*fd50*/  @!P0 NANOSLEEP.SYNCS 0x989680 ;  /* 0x009896800000895d */ /* 0x008fea0003900000 */
[----:B------:R-:W3:Y:S02]  /*fd60*/  @!P0 SYNCS.PHASECHK.TRANS64 P0, [R5+URZ], R4 ;  /* 0x00000004050085a7 */ /* 0x000ee4000800007f */
[----:B---3--:R-:W-:Y:S05]  /*fd70*/  @!P0 BRA `(.L_x_1967) ;  /* 0xfffffffc00f08947 */ /* 0x008fea000383ffff */
[----:B------:R-:W-:Y:S05]  /*fd80*/  BRA `(.L_x_1990) ;  /* 0xfffffff400c87947 */ /* 0x000fea000383ffff */
.L_x_1991:
        /* <DEDUP_REMOVED lines=15> */
.L_x_11938:


//--------------------- .text._ZN7cutlass13device_kernelIN5flash11enable_sm90INS1_16FlashAttnFwdSm90INS1_25CollectiveMainloopFwdSm90ILi2EN4cute5tupleIJNS5_1CILi1EEES8_S8_EEENS6_IJNS7_ILi128EEESA_NS7_ILi192EEEEEELi128ENS_6half_tEfNS_4arch4Sm90ELb1ELb0ELb1ELb1ELb0ELb0ELb0ELb1ELb1ELb0ELb0ELb0EEENS1_21CollectiveEpilogueFwdINS6_IJSA_SA_SA_EEES9_SD_SF_Li256ELb1ELb0ELb0ELb0EEENS1_36VarlenDynamicPersistentTileSchedulerILi128ELi128ELi256ELi32ELb0ELb0ELb1ELb1ELb1ELb1EEEEEEEEEvNT_6ParamsE --------------------------
	.section	.text._ZN7cutlass13device_kernelIN5flash11enable_sm90INS1_16FlashAttnFwdSm90INS1_25CollectiveMainloopFwdSm90ILi2EN4cute5tupleIJNS5_1CILi1EEES8_S8_EEENS6_IJNS7_ILi128EEESA_NS7_ILi192EEEEEELi128ENS_6half_tEfNS_4arch4Sm90ELb1ELb0ELb1ELb1ELb0ELb0ELb0ELb1ELb1ELb0ELb0ELb0EEENS1_21CollectiveEpilogueFwdINS6_IJSA_SA_SA_EEES9_SD_SF_Li256ELb1ELb0ELb0ELb0EEENS1_36VarlenDynamicPersistentTileSchedulerILi128ELi128ELi256ELi32ELb0ELb0ELb1ELb1ELb1ELb1EEEEEEEEEvNT_6ParamsE,"ax",@progbits
	.align	128
.text._ZN7cutlass13device_kernelIN5flash11enable_sm90INS1_16FlashAttnFwdSm90INS1_25CollectiveMainloopFwdSm90ILi2EN4cute5tupleIJNS5_1CILi1EEES8_S8_EEENS6_IJNS7_ILi128EEESA_NS7_ILi192EEEEEELi128ENS_6half_tEfNS_4arch4Sm90ELb1ELb0ELb1ELb1ELb0ELb0ELb0ELb1ELb1ELb0ELb0ELb0EEENS1_21CollectiveEpilogueFwdINS6_IJSA_SA_SA_EEES9_SD_SF_Li256ELb1ELb0ELb0ELb0EEENS1_36VarlenDynamicPersistentTileSchedulerILi128ELi128ELi256ELi32ELb0ELb0ELb1ELb1ELb1ELb1EEEEEEEEEvNT_6ParamsE:
        .type           _ZN7cutlass13device_kernelIN5flash11enable_sm90INS1_16FlashAttnFwdSm90INS1_25CollectiveMainloopFwdSm90ILi2EN4cute5tupleIJNS5_1CILi1EEES8_S8_EEENS6_IJNS7_ILi128EEESA_NS7_ILi192EEEEEELi128ENS_6half_tEfNS_4arch4Sm90ELb1ELb0ELb1ELb1ELb0ELb0ELb0ELb1ELb1ELb0ELb0ELb0EEENS1_21CollectiveEpilogueFwdINS6_IJSA_SA_SA_EEES9_SD_SF_Li256ELb1ELb0ELb0ELb0EEENS1_36VarlenDynamicPersistentTileSchedulerILi128ELi128ELi256ELi32ELb0ELb0ELb1ELb1ELb1ELb1EEEEEEEEEvNT_6ParamsE,@function
        .size           _ZN7cutlass13device_kernelIN5flash11enable_sm90INS1_16FlashAttnFwdSm90INS1_25CollectiveMainloopFwdSm90ILi2EN4cute5tupleIJNS5_1CILi1EEES8_S8_EEENS6_IJNS7_ILi128EEESA_NS7_ILi192EEEEEELi128ENS_6half_tEfNS_4arch4Sm90ELb1ELb0ELb1ELb1ELb0ELb0ELb0ELb1ELb1ELb0ELb0ELb0EEENS1_21CollectiveEpilogueFwdINS6_IJSA_SA_SA_EEES9_SD_SF_Li256ELb1ELb0ELb0ELb0EEENS1_36VarlenDynamicPersistentTileSchedulerILi128ELi128ELi256ELi32ELb0ELb0ELb1ELb1ELb1ELb1EEEEEEEEEvNT_6ParamsE,(.L_x_11939 - _ZN7cutlass13device_kernelIN5flash11enable_sm90INS1_16FlashAttnFwdSm90INS1_25CollectiveMainloopFwdSm90ILi2EN4cute5tupleIJNS5_1CILi1EEES8_S8_EEENS6_IJNS7_ILi128EEESA_NS7_ILi192EEEEEELi128ENS_6half_tEfNS_4arch4Sm90ELb1ELb0ELb1ELb1ELb0ELb0ELb0ELb1ELb1ELb0ELb0ELb0EEENS1_21CollectiveEpilogueFwdINS6_IJSA_SA_SA_EEES9_SD_SF_Li256ELb1ELb0ELb0ELb0EEENS1_36VarlenDynamicPersistentTileSchedulerILi128ELi128ELi256ELi32ELb0ELb0ELb1ELb1ELb1ELb1EEEEEEEEEvNT_6ParamsE)
        .other          _ZN7cutlass13device_kernelIN5flash11enable_sm90INS1_16FlashAttnFwdSm90INS1_25CollectiveMainloopFwdSm90ILi2EN4cute5tupleIJNS5_1CILi1EEES8_S8_EEENS6_IJNS7_ILi128EEESA_NS7_ILi192EEEEEELi128ENS_6half_tEfNS_4arch4Sm90ELb1ELb0ELb1ELb1ELb0ELb0ELb0ELb1ELb1ELb0ELb0ELb0EEENS1_21CollectiveEpilogueFwdINS6_IJSA_SA_SA_EEES9_SD_SF_Li256ELb1ELb0ELb0ELb0EEENS1_36VarlenDynamicPersistentTileSchedulerILi128ELi128ELi256ELi32ELb0ELb0ELb1ELb1ELb1ELb1EEEEEEEEEvNT_6ParamsE,@"STO_CUDA_ENTRY STV_DEFAULT"
_ZN7cutlass13device_kernelIN5flash11enable_sm90INS1_16FlashAttnFwdSm90INS1_25CollectiveMainloopFwdSm90ILi2EN4cute5tupleIJNS5_1CILi1EEES8_S8_EEENS6_IJNS7_ILi128EEESA_NS7_ILi192EEEEEELi128ENS_6half_tEfNS_4arch4Sm90ELb1ELb0ELb1ELb1ELb0ELb0ELb0ELb1ELb1ELb0ELb0ELb0EEENS1_21CollectiveEpilogueFwdINS6_IJSA_SA_SA_EEES9_SD_SF_Li256ELb1ELb0ELb0ELb0EEENS1_36VarlenDynamicPersistentTileSchedulerILi128ELi128ELi256ELi32ELb0ELb0ELb1ELb1ELb1ELb1EEEEEEEEEvNT_6ParamsE:
        /* <DEDUP_REMOVED lines=21> */
.L_x_1993:
[----:B------:R-:W-:Y:S05]  /*0150*/  BSYNC B0 ;  /* 0x0000000000007941 */ /* 0x000fea0003800000 */
.L_x_1992:
        /* <DEDUP_REMOVED lines=41> */
.L_x_1994:
        /* <DEDUP_REMOVED lines=22> */
.L_x_1995:
        /* <DEDUP_REMOVED lines=18> */
.L_x_1996:
        /* <DEDUP_REMOVED lines=22> */
.L_x_1997:
        /* <DEDUP_REMOVED lines=22> */
.L_x_1998:
        /* <DEDUP_REMOVED lines=8> */
.L_x_2000:
        /* <DEDUP_REMOVED lines=16> */
[----:B------:R-:W-:Y:S01]  /*0ab0*/  UMOV UR37, URZ ;  /* 0x0000003f00257c82 */ /* 0x000fe20008000000 */
[----:B------:R-:W-:Y:S01]  /*0ac0*/  R2UR UR5, R46 ;  /* 0x000000002e0572ca */ /* 0x000fe200000e0000 */
[----:B------:R-:W0:Y:S01]  /*0ad0*/  S2R R0, SR_TID.X ;  /* 0x0000000000007919 */ /* 0x000e220000002100 */
[----:B------:R-:W-:Y:S01]  /*0ae0*/  UMOV UR36, URZ ;  /* 0x0000003f00247c82 */ /* 0x000fe20008000000 */
        /* <DEDUP_REMOVED lines=17> */
[----:B------:R-:W-:-:S05]  /*0c00*/  LOP3.LUT R17, R6, 0x7ffffffc, RZ, 0xc0, !PT ;  /* 0x7ffffffc06117812 */ /* 0x000fca00078ec0ff */
[----:B------:R-:W-:Y:S01]  /*0c10*/  IMAD.IADD R17, R188, 0x1, -R17 ;  /* 0x00000001bc117824 */ /* 0x000fe200078e0a11 */
[----:B--2---:R-:W-:Y:S02]  /*0c20*/  R2UR UR4, R2 ;  /* 0x00000000020472ca */ /* 0x004fe400000e0000 */
[----:B------:R-:W-:-:S04]  /*0c30*/  SHF.R.S32.HI R2, RZ, 0x1f, R6 ;  /* 0x0000001fff027819 */ /* 0x000fc80000011406 */
[----:B------:R-:W-:-:S04]  /*0c40*/  LEA.HI R2, R2, R5, RZ, 0x3 ;  /* 0x0000000502027211 */ /* 0x000fc800078f18ff */
[----:B------:R-:W-:Y:S02]  /*0c50*/  LOP3.LUT R8, R2, 0xfffffff8, RZ, 0xc0, !PT ;  /* 0xfffffff802087812 */ /* 0x000fe400078ec0ff */
[CC--:B------:R-:W-:Y:S01]  /*0c60*/  LEA.HI R2, R3.reuse, R192.reuse, RZ, 0x4 ;  /* 0x000000c003027211 */ /* 0x0c0fe200078f20ff */
[----:B------:R-:W-:Y:S01]  /*0c70*/  ULOP3.LUT UR4, UR4, 0x1, URZ, 0xfc, !UPT ;  /* 0x0000000104047892 */ /* 0x000fe2000f8efc3f */
[----:B------:R-:W-:Y:S01]  /*0c80*/  LEA.HI R3, R3, R192, RZ, 0x3 ;  /* 0x000000c003037211 */ /* 0x000fe200078f18ff */
[----:B------:R-:W-:Y:S01]  /*0c90*/  IMAD.IADD R8, R5, 0x1, -R8 ;  /* 0x0000000105087824 */ /* 0x000fe200078e0a08 */
[----:B------:R-:W-:Y:S02]  /*0ca0*/  SHF.R.S32.HI R7, RZ, 0x4, R2 ;  /* 0x00000004ff077819 */ /* 0x000fe40000011402 */
[C---:B------:R-:W-:Y:S01]  /*0cb0*/  LOP3.LUT R5, R2.reuse, 0x3fffff0, RZ, 0xc0, !PT ;  /* 0x03fffff002057812 */ /* 0x040fe200078ec0ff */
[----:B------:R-:W-:Y:S01]  /*0cc0*/  IMAD R9, R9, 0x10, R8 ;  /* 0x0000001009097824 */ /* 0x000fe200078e0208 */
[----:B------:R-:W-:Y:S01]  /*0cd0*/  LEA.HI R2, R2, R7, RZ, 0x1 ;  /* 0x0000000702027211 */ /* 0x000fe200078f08ff */
[----:B------:R-:W-:Y:S01]  /*0ce0*/  IMAD.U32 R191, RZ, RZ, UR4 ;  /* 0x00000004ffbf7e24 */ /* 0x000fe2000f8e00ff */
[----:B------:R-:W-:Y:S01]  /*0cf0*/  UMOV UR4, URZ ;  /* 0x0000003f00047c82 */ /* 0x000fe20008000000 */
[----:B------:R-:W-:Y:S01]  /*0d00*/  IMAD.IADD R5, R192, 0x1, -R5 ;  /* 0x00000001c0057824 */ /* 0x000fe200078e0a05 */
[----:B------:R-:W-:Y:S01]  /*0d10*/  LOP3.LUT R2, R2, 0x1ffffffe, RZ, 0xc0, !PT ;  /* 0x1ffffffe02027812 */ /* 0x000fe200078ec0ff */
[----:B------:R-:W-:Y:S01]  /*0d20*/  IMAD R22, R0, 0x40, R9 ;  /* 0x0000004000167824 */ /* 0x000fe200078e0209 */
[----:B------:R-:W-:Y:S01]  /*0d30*/  SHF.R.S32.HI R18, RZ, 0x3, R3 ;  /* 0x00000003ff127819 */ /* 0x000fe20000011403 */
[----:B------:R-:W-:Y:S01]  /*0d40*/  IMAD.U32 R187, RZ, RZ, UR4 ;  /* 0x00000004ffbb7e24 */ /* 0x000fe2000f8e00ff */
[----:B------:R-:W-:Y:S01]  /*0d50*/  LEA R5, R5, R4, 0x6 ;  /* 0x0000000405057211 */ /* 0x000fe200078e30ff */
[----:B------:R-:W-:-:S04]  /*0d60*/  IMAD.IADD R2, R7, 0x1, -R2 ;  /* 0x0000000107027824 */ /* 0x000fc800078e0a02 */
[----:B------:R-:W-:Y:S01]  /*0d70*/  IMAD R190, R2, 0x8, R5 ;  /* 0x0000000802be7824 */ /* 0x000fe200078e0205 */
[----:B------:R-:W-:-:S05]  /*0d80*/  LOP3.LUT R5, R3, 0x1ffffff8, RZ, 0xc0, !PT ;  /* 0x1ffffff803057812 */ /* 0x000fca00078ec0ff */
[----:B------:R-:W-:-:S05]  /*0d90*/  IMAD.IADD R5, R192, 0x1, -R5 ;  /* 0x00000001c0057824 */ /* 0x000fca00078e0a05 */
[----:B------:R-:W-:-:S07]  /*0da0*/  SHF.L.U32 R16, R5, 0x3, RZ ;  /* 0x0000000305107819 */ /* 0x000fce00000006ff */
.L_x_2054:
[----:B0-----:R-:W0:Y:S01]  /*0db0*/  LDC.64 R2, c[0x0][0xc60] ;  /* 0x00031800ff027b82 */ /* 0x001e220000000a00 */
        /* <DEDUP_REMOVED lines=13> */
[----:B------:R-:W-:Y:S01]  /*0e90*/  IMAD.U32 R23, RZ, RZ, UR4 ;  /* 0x00000004ff177e24 */ /* 0x000fe2000f8e00ff */
[----:B------:R-:W-:-:S04]  /*0ea0*/  @UP0 ULEA UR6, UP2, UR4, UR6, 0x2 ;  /* 0x0000000604060291 */ /* 0x000fc8000f84103f */
[----:B------:R-:W-:Y:S02]  /*0eb0*/  @UP0 ULEA.HI.X UR7, UR4, UR7, UR12, 0x2, UP2 ;  /* 0x0000000704070291 */ /* 0x000fe400090f140c */
[----:B------:R-:W-:Y:S01]  /*0ec0*/  IMAD.U32 R185, RZ, RZ, UR12 ;  /* 0x0000000cffb97e24 */ /* 0x000fe2000f8e00ff */
[----:B------:R-:W-:Y:S01]  /*0ed0*/  @UP1 ULEA UR8, UP0, UR4, UR8, 0x2 ;  /* 0x0000000804081291 */ /* 0x000fe2000f80103f */
[----:B------:R-:W-:-:S03]  /*0ee0*/  IMAD.U32 R2, RZ, RZ, UR6 ;  /* 0x00000006ff027e24 */ /* 0x000fc6000f8e00ff */
[----:B------:R-:W-:Y:S01]  /*0ef0*/  @UP1 ULEA.HI.X UR9, UR4, UR9, UR12, 0x2, UP0 ;  /* 0x0000000904091291 */ /* 0x000fe200080f140c */
[----:B------:R-:W-:Y:S01]  /*0f00*/  IMAD.U32 R3, RZ, RZ, UR7 ;  /* 0x00000007ff037e24 */ /* 0x000fe2000f8e00ff */
[----:B------:R-:W-:Y:S01]  /*0f10*/  ULDC.64 UR6, c[0x0][0x3f8] ;  /* 0x0000fe0000067ab9 */ /* 0x000fe20000000a00 */
[----:B---3-5:R-:W-:Y:S01]  /*0f20*/  IMAD.U32 R4, RZ, RZ, UR8 ;  /* 0x00000008ff047e24 */ /* 0x028fe2000f8e00ff */
[----:B------:R-:W-:Y:S02]  /*0f30*/  ULDC UR4, c[0x0][0x404] ;  /* 0x0001010000047ab9 */ /* 0x000fe40000000800 */
[----:B------:R-:W-:Y:S01]  /*0f40*/  MOV R5, UR9 ;  /* 0x0000000900057c02 */ /* 0x000fe20008000f00 */
[----:B------:R-:W2:Y:S01]  /*0f50*/  @P0 LDG.E R2, desc[UR10][R2.64] ;  /* 0x0000000a02020981 */ /* 0x000ea2000c1e1900 */
[----:B------:R-:W-:Y:S01]  /*0f60*/  UISETP.NE.U32.AND UP0, UPT, UR6, URZ, UPT ;  /* 0x0000003f0600728c */ /* 0x000fe2000bf05070 */
[----:B------:R-:W-:Y:S02]  /*0f70*/  ULDC.64 UR8, c[0x0][0xa20] ;  /* 0x0002880000087ab9 */ /* 0x000fe40000000a00 */
[----:B------:R-:W3:Y:S01]  /*0f80*/  @P2 LDG.E R4, desc[UR10][R4.64] ;  /* 0x0000000a04042981 */ /* 0x000ee2000c1e1900 */
[----:B------:R-:W-:Y:S01]  /*0f90*/  UISETP.NE.AND.EX UP0, UPT, UR7, URZ, UPT, UP0 ;  /* 0x0000003f0700728c */ /* 0x000fe2000bf05300 */
[----:B------:R-:W-:Y:S01]  /*0fa0*/  ISETP.NE.U32.AND P1, PT, RZ, UR8, PT ;  /* 0x00000008ff007c0c */ /* 0x000fe2000bf25070 */
[----:B------:R-:W-:Y:S01]  /*0fb0*/  ULDC UR6, c[0x0][0x2e0] ;  /* 0x0000b80000067ab9 */ /* 0x000fe20000000800 */
[----:B------:R-:W-:Y:S01]  /*0fc0*/  UMOV UR60, URZ ;  /* 0x0000003f003c7c82 */ /* 0x000fe20008000000 */
[----:B------:R-:W-:Y:S01]  /*0fd0*/  USEL UR4, UR4, 0x1, UP0 ;  /* 0x0000000104047887 */ /* 0x000fe20008000000 */
[----:B------:R-:W-:Y:S01]  /*0fe0*/  ISETP.NE.AND.EX P1, PT, RZ, UR9, PT, P1 ;  /* 0x00000009ff007c0c */ /* 0x000fe2000bf25310 */
[----:B------:R-:W-:Y:S01]  /*0ff0*/  ULDC UR39, c[0x0][0x288] ;  /* 0x0000a20000277ab9 */ /* 0x000fe20000000800 */
[----:B------:R-:W-:Y:S01]  /*1000*/  IMAD.U32 R184, RZ, RZ, UR5 ;  /* 0x00000005ffb87e24 */ /* 0x000fe2000f8e00ff */
[----:B------:R-:W-:Y:S01]  /*1010*/  UIMAD UR6, UR4, UR6, URZ ;  /* 0x00000006040672a4 */ /* 0x000fe2000f8e023f */
[----:B--2---:R-:W-:-:S02]  /*1020*/  @P0 R2UR UR60, R2 ;  /* 0x00000000023c02ca */ /* 0x004fc400000e0000 */
[----:B---3--:R-:W-:Y:S01]  /*1030*/  @P2 R2UR UR39, R4 ;  /* 0x00000000042722ca */ /* 0x008fe200000e0000 */
[----:B-1--4-:R-:W-:-:S14]  /*1040*/  @P2 BRA `(.L_x_2001) ;  /* 0x00000000003c2947 */ /* 0x012fdc0003800000 */
[----:B------:R-:W-:Y:S02]  /*1050*/  ULDC.64 UR4, c[0x0][0xa00] ;  /* 0x0002800000047ab9 */ /* 0x000fe40000000a00 */
[----:B------:R-:W-:-:S04]  /*1060*/  ISETP.NE.U32.AND P0, PT, RZ, UR4, PT ;  /* 0x00000004ff007c0c */ /* 0x000fc8000bf05070 */
[----:B------:R-:W-:-:S13]  /*1070*/  ISETP.NE.AND.EX P0, PT, RZ, UR5, PT, P0 ;  /* 0x00000005ff007c0c */ /* 0x000fda000bf05300 */
[----:B------:R-:W-:Y:S05]  /*1080*/  @!P0 BRA `(.L_x_2001) ;  /* 0x00000000002c8947 */ /* 0x000fea0003800000 */
[----:B------:R-:W-:Y:S01]  /*1090*/  R2UR UR7, R23 ;  /* 0x00000000170772ca */ /* 0x000fe200000e0000 */
[----:B------:R-:W-:Y:S01]  /*10a0*/  ULDC.64 UR4, c[0x0][0xa00] ;  /* 0x0002800000047ab9 */ /* 0x000fe20000000a00 */
[----:B------:R-:W-:-:S11]  /*10b0*/  ULDC.64 UR10, c[0x0][0x208] ;  /* 0x00008200000a7ab9 */ /* 0x000fd60000000a00 */
[----:B------:R-:W-:-:S06]  /*10c0*/  UIMAD.WIDE UR4, UR7, 0x4, UR4 ;  /* 0x00000004070478a5 */ /* 0x000fcc000f8e0204 */
[----:B------:R-:W-:Y:S02]  /*10d0*/  IMAD.U32 R2, RZ, RZ, UR4 ;  /* 0x00000004ff027e24 */ /* 0x000fe4000f8e00ff */
[----:B------:R-:W-:-:S05]  /*10e0*/  IMAD.U32 R3, RZ, RZ, UR5 ;  /* 0x00000005ff037e24 */ /* 0x000fca000f8e00ff */
[----:B------:R-:W2:Y:S04]  /*10f0*/  LDG.E R4, desc[UR10][R2.64] ;  /* 0x0000000a02047981 */ /* 0x000ea8000c1e1900 */
[----:B------:R-:W3:Y:S01]  /*1100*/  LDG.E R0, desc[UR10][R2.64+0x4] ;  /* 0x0000040a02007981 */ /* 0x000ee2000c1e1900 */
[----:B--2---:R-:W-:Y:S02]  /*1110*/  R2UR UR39, R4 ;  /* 0x00000000042772ca */ /* 0x004fe400000e0000 */
[----:B---3--:R-:W-:-:S13]  /*1120*/  R2UR UR4, R0 ;  /* 0x00000000000472ca */ /* 0x008fda00000e0000 */
[----:B------:R-:W-:-:S12]  /*1130*/  UIADD3 UR39, -UR39, UR4, URZ ;  /* 0x0000000427277290 */ /* 0x000fd8000fffe13f */
.L_x_2001:
[----:B------:R-:W-:Y:S01]  /*1140*/  IMAD.U32 R186, RZ, RZ, UR61 ;  /* 0x0000003dffba7e24 */ /* 0x000fe2000f8e00ff */
[----:B------:R-:W-:Y:S06]  /*1150*/  @!P1 BRA `(.L_x_2002) ;  /* 0x0000000000289947 */ /* 0x000fec0003800000 */
[----:B------:R-:W-:Y:S01]  /*1160*/  R2UR UR5, R23 ;  /* 0x00000000170572ca */ /* 0x000fe200000e0000 */
[----:B------:R-:W-:Y:S01]  /*1170*/  ULDC.64 UR6, c[0x0][0x208] ;  /* 0x0000820000067ab9 */ /* 0x000fe20000000a00 */
[----:B------:R-:W-:-:S11]  /*1180*/  R2UR UR10, R185 ;  /* 0x00000000b90a72ca */ /* 0x000fd600000e0000 */
[----:B------:R-:W-:-:S04]  /*1190*/  ULEA UR4, UP0, UR5, UR8, 0x2 ;  /* 0x0000000805047291 */ /* 0x000fc8000f80103f */
[----:B------:R-:W-:Y:S02]  /*11a0*/  ULEA.HI.X UR5, UR5, UR9, UR10, 0x2, UP0 ;  /* 0x0000000905057291 */ /* 0x000fe400080f140a */
[----:B------:R-:W-:-:S04]  /*11b0*/  IMAD.U32 R2, RZ, RZ, UR4 ;  /* 0x00000004ff027e24 */ /* 0x000fc8000f8e00ff */
[----:B------:R-:W-:-:S05]  /*11c0*/  IMAD.U32 R3, RZ, RZ, UR5 ;  /* 0x00000005ff037e24 */ /* 0x000fca000f8e00ff */
[----:B------:R-:W2:Y:S02]  /*11d0*/  LDG.E R2, desc[UR6][R2.64] ;  /* 0x0000000602027981 */ /* 0x000ea4000c1e1900 */
[----:B--2---:R-:W-:Y:S01]  /*11e0*/  R2UR UR6, R2 ;  /* 0x00000000020672ca */ /* 0x004fe200000e0000 */
[----:B------:R-:W-:-:S14]  /*11f0*/  BRA `(.L_x_2003) ;  /* 0x00000000003c7947 */ /* 0x000fdc0003800000 */
.L_x_2002:
        /* <DEDUP_REMOVED lines=8> */
[----:B------:R-:W-:Y:S01]  /*1280*/  IMAD.U32 R2, RZ, RZ, UR4 ;  /* 0x00000004ff027e24 */ /* 0x000fe2000f8e00ff */
[----:B------:R-:W-:-:S05]  /*1290*/  MOV R3, UR5 ;  /* 0x0000000500037c02 */ /* 0x000fca0008000f00 */
[----:B------:R-:W2:Y:S04]  /*12a0*/  LDG.E R4, desc[UR6][R2.64] ;  /* 0x0000000602047981 */ /* 0x000ea8000c1e1900 */
[----:B------:R-:W3:Y:S01]  /*12b0*/  LDG.E R0, desc[UR6][R2.64+0x4] ;  /* 0x0000040602007981 */ /* 0x000ee2000c1e1900 */
[----:B--2---:R-:W-:Y:S02]  /*12c0*/  R2UR UR6, R4 ;  /* 0x00000000040672ca */ /* 0x004fe400000e0000 */
[----:B---3--:R-:W-:-:S13]  /*12d0*/  R2UR UR4, R0 ;  /* 0x00000000000472ca */ /* 0x008fda00000e0000 */
[----:B------:R-:W-:-:S12]  /*12e0*/  UIADD3 UR6, -UR6, UR4, URZ ;  /* 0x0000000406067290 */ /* 0x000fd8000fffe13f */
.L_x_2003:
[----:B------:R-:W-:Y:S01]  /*12f0*/  UIADD3 UR60, -UR60, UR6, URZ ;  /* 0x000000063c3c7290 */ /* 0x000fe2000fffe13f */
[----:B------:R-:W-:Y:S01]  /*1300*/  PLOP3.LUT P0, PT, PT, PT, PT, 0x80, 0x0 ;  /* 0x000000000000781c */ /* 0x000fe20003f0f070 */
[----:B------:R-:W-:Y:S01]  /*1310*/  ULEA UR5, UR61, 0xff, 0x7 ;  /* 0x000000ff3d057891 */ /* 0x000fe2000f8e383f */
[----:B------:R-:W-:Y:S01]  /*1320*/  IMAD.MOV.U32 R0, RZ, RZ, RZ ;  /* 0x000000ffff007224 */ /* 0x000fe200078e00ff */
[----:B------:R-:W-:Y:S01]  /*1330*/  UIADD3 UR4, UR60, 0x7f, URZ ;  /* 0x0000007f3c047890 */ /* 0x000fe2000fffe03f */
[----:B------:R-:W-:Y:S01]  /*1340*/  IMAD.MOV.U32 R2, RZ, RZ, RZ ;  /* 0x000000ffff027224 */ /* 0x000fe200078e00ff */
[----:B------:R-:W-:Y:S01]  /*1350*/  UIADD3 UR6, UR60, UR5, -UR39 ;  /* 0x000000053c067290 */ /* 0x000fe2000fffe827 */
        /* <DEDUP_REMOVED lines=12> */
[----:B------:R-:W-:-:S02]  /*1420*/  CS2R R74, SRZ ;  /* 0x00000000004a7805 */ /* 0x000fc4000001ff00 */
[----:B------:R-:W-:Y:S02]  /*1430*/  CS2R R72, SRZ ;  /* 0x0000000000487805 */ /* 0x000fe4000001ff00 */
[----:B------:R-:W-:Y:S01]  /*1440*/  CS2R R70, SRZ ;  /* 0x0000000000467805 */ /* 0x000fe2000001ff00 */
[----:B------:R-:W-:Y:S01]  /*1450*/  UISETP.LT.AND UP0, UPT, UR5, UR7, UPT ;  /* 0x000000070500728c */ /* 0x000fe2000bf01270 */
[----:B------:R-:W-:Y:S02]  /*1460*/  CS2R R68, SRZ ;  /* 0x0000000000447805 */ /* 0x000fe4000001ff00 */
[----:B------:R-:W-:Y:S02]  /*1470*/  CS2R R66, SRZ ;  /* 0x0000000000427805 */ /* 0x000fe4000001ff00 */
[----:B------:R-:W-:Y:S01]  /*1480*/  CS2R R64, SRZ ;  /* 0x0000000000407805 */ /* 0x000fe2000001ff00 */
[----:B------:R-:W-:Y:S01]  /*1490*/  USEL UR8, UR5, UR7, UP0 ;  /* 0x0000000705087287 */ /* 0x000fe20008000000 */
[----:B------:R-:W-:-:S02]  /*14a0*/  CS2R R62, SRZ ;  /* 0x00000000003e7805 */ /* 0x000fc4000001ff00 */
[----:B------:R-:W-:Y:S02]  /*14b0*/  CS2R R60, SRZ ;  /* 0x00000000003c7805 */ /* 0x000fe4000001ff00 */
[----:B------:R-:W-:Y:S01]  /*14c0*/  CS2R R58, SRZ ;  /* 0x00000000003a7805 */ /* 0x000fe2000001ff00 */
[----:B------:R-:W-:Y:S01]  /*14d0*/  UISETP.GE.AND UP0, UPT, UR8, 0x1, UPT ;  /* 0x000000010800788c */ /* 0x000fe2000bf06270 */
[----:B------:R-:W-:Y:S01]  /*14e0*/  CS2R R56, SRZ ;  /* 0x0000000000387805 */ /* 0x000fe2000001ff00 */
[----:B------:R-:W-:Y:S01]  /*14f0*/  IMAD.U32 R90, RZ, RZ, UR8 ;  /* 0x00000008ff5a7e24 */ /* 0x000fe2000f8e00ff */
[----:B------:R-:W-:Y:S02]  /*1500*/  CS2R R54, SRZ ;  /* 0x0000000000367805 */ /* 0x000fe4000001ff00 */
[----:B------:R-:W-:Y:S02]  /*1510*/  CS2R R52, SRZ ;  /* 0x0000000000347805 */ /* 0x000fe4000001ff00 */
[----:B------:R-:W-:-:S02]  /*1520*/  CS2R R50, SRZ ;  /* 0x0000000000327805 */ /* 0x000fc4000001ff00 */
[----:B------:R-:W-:Y:S02]  /*1530*/  PLOP3.LUT P1, PT, PT, PT, UP0, 0x80, 0x0 ;  /* 0x000000000000781c */ /* 0x000fe40003f2f008 */
        /* <DEDUP_REMOVED lines=10> */
[----:B------:R-:W-:Y:S01]  /*15e0*/  IMAD.MOV.U32 R8, RZ, RZ, RZ ;  /* 0x000000ffff087224 */ /* 0x000fe200078e00ff */
[----:B------:R-:W-:Y:S01]  /*15f0*/  MOV R14, RZ ;  /* 0x000000ff000e7202 */ /* 0x000fe20000000f00 */
[----:B------:R-:W-:-:S02]  /*1600*/  IMAD.MOV.U32 R91, RZ, RZ, RZ ;  /* 0x000000ffff5b7224 */ /* 0x000fc400078e00ff */
[----:B------:R-:W-:Y:S02]  /*1610*/  IMAD.MOV.U32 R12, RZ, RZ, RZ ;  /* 0x000000ffff0c7224 */ /* 0x000fe400078e00ff */
        /* <DEDUP_REMOVED lines=26> */
[----:B------:R-:W-:Y:S01]  /*17c0*/  MOV R8, 0x70 ;  /* 0x0000007000087802 */ /* 0x000fe20000000f00 */
[----:B------:R-:W-:Y:S02]  /*17d0*/  IMAD.U32 R6, RZ, RZ, UR4 ;  /* 0x00000004ff067e24 */ /* 0x000fe4000f8e00ff */
[----:B------:R-:W-:-:S02]  /*17e0*/  IMAD.U32 R7, RZ, RZ, UR5 ;  /* 0x00000005ff077e24 */ /* 0x000fc4000f8e00ff */
[----:B------:R-:W-:Y:S02]  /*17f0*/  IMAD.U32 R11, RZ, RZ, UR7 ;  /* 0x00000007ff0b7e24 */ /* 0x000fe4000f8e00ff */
[----:B------:R-:W-:Y:S02]  /*1800*/  IMAD.MOV.U32 R12, RZ, RZ, 0x1 ;  /* 0x00000001ff0c7424 */ /* 0x000fe400078e00ff */
[----:B0-----:R-:W-:-:S07]  /*1810*/  IMAD.MOV.U32 R13, RZ, RZ, RZ ;  /* 0x000000ffff0d7224 */ /* 0x001fce00078e00ff */
[----:B------:R-:W-:-:S07]  /*1820*/  LEPC R20, `(.L_x_2005) ;  /* 0x000000001014794e */ /* 0x000fce0000000000 */
[----:B-1----:R-:W-:Y:S05]  /*1830*/  CALL.ABS.NOINC R2 ;  /* 0x0000000002007343 */ /* 0x002fea0003c00000 */
.L_x_2005:
        /* <DEDUP_REMOVED lines=9> */
[----:B------:R-:W0:Y:S02]  /*18d0*/  SYNCS.PHASECHK.TRANS64.TRYWAIT P1, [UR38+0x34800], R0 ;  /* 0x03480000ff0075a7 */ /* 0x000e240008020166 */
[----:B0-----:R-:W-:Y:S05]  /*18e0*/  @!P1 BRA `(.L_x_2006) ;  /* 0x00000110001c9947 */ /* 0x001fea0003800000 */
.L_x_2142:
[----:B------:R-:W-:Y:S05]  /*18f0*/  @!P0 BRA `(.L_x_2007) ;  /* 0x0000000000048947 */ /* 0x000fea0003800000 */
[----:B------:R-:W-:Y:S01]  /*1900*/  BPT.TRAP 0x1 ;  /* 0x000000040000795c */ /* 0x000fe20000300000 */
.L_x_2007:
[----:B0-----:R-:W-:Y:S02]  /*1910*/  IMAD.U32 R0, RZ, RZ, UR36 ;  /* 0x00000024ff007e24 */ /* 0x001fe4000f8e00ff */
[----:B------:R-:W-:-:S03]  /*1920*/  IMAD.U32 R3, RZ, RZ, UR37 ;  /* 0x00000025ff037e24 */ /* 0x000fc6000f8e00ff */
[----:B------:R-:W-:Y:S02]  /*1930*/  LEA R0, R0, UR38, 0x3 ;  /* 0x0000002600007c11 */ /* 0x000fe4000f8e18ff */
[----:B------:R-:W-:-:S04]  /*1940*/  SHF.L.U32 R3, R3, 0x1f, RZ ;  /* 0x0000001f03037819 */ /* 0x000fc800000006ff */
[----:B------:R0:W1:Y:S01]  /*1950*/  SYNCS.PHASECHK.TRANS64.TRYWAIT P2, [R0+URZ+0x34830], R3 ;  /* 0x03483003000075a7 */ /* 0x000062000804017f */
[----:B------:R-:W-:Y:S05]  /*1960*/  @!P0 BRA `(.L_x_2008) ;  /* 0x0000000000048947 */ /* 0x000fea0003800000 */
[----:B------:R-:W-:Y:S01]  /*1970*/  BPT.TRAP 0x1 ;  /* 0x000000040000795c */ /* 0x000fe20000300000 */
.L_x_2008:
[----:B------:R-:W2:Y:S01]  /*1980*/  S2R R2, SR_TID.X ;  /* 0x0000000000027919 */ /* 0x000ea20000002100 */
[----:B------:R-:W-:Y:S01]  /*1990*/  IMAD.MOV.U32 R151, RZ, RZ, RZ ;  /* 0x000000ffff977224 */ /* 0x000fe200078e00ff */
[----:B--2---:R-:W-:Y:S01]  /*19a0*/  LOP3.LUT P1, RZ, R2, 0x7f, RZ, 0xc0, !PT ;  /* 0x0000007f02ff7812 */ /* 0x004fe2000782c0ff */
[----:B-1----:R-:W-:-:S12]  /*19b0*/  @P2 BRA `(.L_x_2009) ;  /* 0x0000000000082947 */ /* 0x002fd80003800000 */
[----:B------:R-:W1:Y:S02]  /*19c0*/  SYNCS.PHASECHK.TRANS64.TRYWAIT P2, [R0+URZ+0x34830], R3 ;  /* 0x03483003000075a7 */ /* 0x000e64000804017f */
[----:B-1----:R-:W-:Y:S05]  /*19d0*/  @!P2 BRA `(.L_x_2010) ;  /* 0x0000010c00f8a947 */ /* 0x002fea0003800000 */
.L_x_2009:
        /* <DEDUP_REMOVED lines=10> */
[----:B01----:R-:W-:Y:S01]  /*1a80*/  @!P1 VIADD R0, R0, 0x34840 ;  /* 0x0003484000009836 */ /* 0x003fe20000000000 */
        /* <DEDUP_REMOVED lines=9> */
[--C-:B------:R-:W-:Y:S01]  /*1b20*/  IMAD.MOV.U32 R148, RZ, RZ, R151.reuse ;  /* 0x000000ffff947224 */ /* 0x100fe200078e0097 */
        /* <DEDUP_REMOVED lines=14> */
[----:B------:R-:W-:Y:S01]  /*1c10*/  UIADD3 UR52, UR4, 0x6, URZ ;  /* 0x0000000604347890 */ /* 0x000fe2000fffe03f */
[----:B------:R-:W-:Y:S01]  /*1c20*/  R2UR UR7, R90 ;  /* 0x000000005a0772ca */ /* 0x000fe200000e0000 */
[----:B------:R-:W-:Y:S01]  /*1c30*/  UIADD3 UR54, UR5, 0x6, URZ ;  /* 0x0000000605367890 */ /* 0x000fe2000fffe03f */
[-C--:B------:R-:W-:Y:S01]  /*1c40*/  MOV R146, R151.reuse ;  /* 0x0000009700927202 */ /* 0x080fe20000000f00 */
        /* <DEDUP_REMOVED lines=68> */
[----:B------:R-:W-:Y:S01]  /*2090*/  IMAD.MOV.U32 R89, RZ, RZ, R151 ;  /* 0x000000ffff597224 */ /* 0x000fe200078e0097 */
[----:B------:R-:W-:Y:S02]  /*20a0*/  WARPGROUP.DEPBAR.LE gsb0, 0x0 ;  /* 0x00008000000079c5 */ /* 0x000fe40000010000 */
[----:B------:R-:W-:-:S06]  /*20b0*/  WARPGROUP.ARRIVE ;  /* 0x00000000000079c5 */ /* 0x000fcc0000000000 */
[----:B------:R-:W-:Y:S01]  /*20c0*/  HGMMA.64x128x16.F32 R24, gdesc[UR12], R24, gsb0 ;  /* 0x01e000000c1879f0 */ /* 0x000fe20008000818 */
[----:B------:R-:W-:Y:S02]  /*20d0*/  UIADD3 UR12, UR4, 0x404, URZ ;  /* 0x00000404040c7890 */ /* 0x000fe4000fffe03f */
[----:B------:R-:W-:Y:S01]  /*20e0*/  UIADD3 UR14, UR5, 0x404, URZ ;  /* 0x00000404050e7890 */ /* 0x000fe2000fffe03f */
[----:B------:R-:W-:Y:S01]  /*20f0*/  UMOV UR13, 0x40000040 ;  /* 0x40000040000d7882 */ /* 0x000fe20000000000 */
[----:B------:R-:W-:Y:S01]  /*2100*/  UMOV UR15, 0x40000040 ;  /* 0x40000040000f7882 */ /* 0x000fe20000000000 */
[----:B------:R-:W-:Y:S02]  /*2110*/  UMOV UR4, 0xffffff80 ;  /* 0xffffff8000047882 */ /* 0x000fe40000000000 */
[----:B------:R-:W-:-:S04]  /*2120*/  UIMAD UR4, UR7, UR4, 0x80 ;  /* 0x00000080070474a4 */ /* 0x000fc8000f8e0204 */
[----:B------:R-:W-:-:S04]  /*2130*/  UIADD3 UR4, UR60, UR4, URZ ;  /* 0x000000043c047290 */ /* 0x000fc8000fffe03f */
[----:B------:R-:W-:Y:S02]  /*2140*/  UIADD3 UR5, -UR39, 0x1, UR4 ;  /* 0x0000000127057890 */ /* 0x000fe4000fffe104 */
[----:B------:R-:W-:Y:S01]  /*2150*/  IMAD.U32 R12, RZ, RZ, UR4 ;  /* 0x00000004ff0c7e24 */ /* 0x000fe2000f8e00ff */
[----:B------:R-:W-:-:S03]  /*2160*/  ULDC UR4, c[0x0][0x988] ;  /* 0x0002620000047ab9 */ /* 0x000fc60000000800 */
[----:B------:R-:W-:Y:S01]  /*2170*/  IMAD.U32 R90, RZ, RZ, UR5 ;  /* 0x00000005ff5a7e24 */ /* 0x000fe2000f8e00ff */
[----:B------:R-:W-:-:S03]  /*2180*/  UIADD3 UR5, UR60, -UR39, URZ ;  /* 0x800000273c057290 */ /* 0x000fc6000fffe03f */
[----:B------:R-:W-:Y:S01]  /*2190*/  IMAD R90, R17, -0x2, R90 ;  /* 0xfffffffe115a7824 */ /* 0x000fe200078e025a */
[----:B------:R-:W-:Y:S01]  /*21a0*/  ULEA UR5, UR61, UR5, 0x7 ;  /* 0x000000053d057291 */ /* 0x000fe2000f8e383f */
        /* <DEDUP_REMOVED lines=35> */
[----:B------:R-:W-:Y:S02]  /*23e0*/  IMAD.U32 R45, RZ, RZ, UR61 ;  /* 0x0000003dff2d7e24 */ /* 0x000fe4000f8e00ff */
[----:B------:R-:W-:Y:S01]  /*23f0*/  FMUL.FTZ R30, R30, UR6 ;  /* 0x000000061e1e7c20 */ /* 0x000fe20008410000 */
[----:B------:R-:W-:Y:S01]  /*2400*/  FMUL.FTZ R31, R31, UR6 ;  /* 0x000000061f1f7c20 */ /* 0x000fe20008410000 */
[----:B------:R-:W0:Y:S01]  /*2410*/  MUFU.TANH R26, R26 ;  /* 0x0000001a001a7308 */ /* 0x000e220000002400 */
[----:B------:R-:W-:-:S02]  /*2420*/  IMAD R45, R45, 0x80, R22 ;  /* 0x000000802d2d7824 */ /* 0x000fc400078e0216 */
[----:B------:R-:W-:Y:S01]  /*2430*/  FMUL.FTZ R21, R41, UR6 ;  /* 0x0000000629157c20 */ /* 0x000fe20008410000 */
[----:B------:R-:W-:Y:S02]  /*2440*/  IMAD R41, R17, -0x2, R12 ;  /* 0xfffffffe11297824 */ /* 0x000fe400078e020c */
[----:B------:R-:W-:Y:S01]  /*2450*/  FMUL.FTZ R34, R34, UR6 ;  /* 0x0000000622227c20 */ /* 0x000fe20008410000 */
[----:B------:R-:W-:Y:S01]  /*2460*/  FMUL.FTZ R11, R32, UR6 ;  /* 0x00000006200b7c20 */ /* 0x000fe20008410000 */
[----:B------:R-:W-:Y:S01]  /*2470*/  IADD3 R12, R90, 0x8, R45 ;  /* 0x000000085a0c7810 */ /* 0x000fe20007ffe02d */
[----:B------:R-:W-:Y:S01]  /*2480*/  FMUL.FTZ R32, R49, UR6 ;  /* 0x0000000631207c20 */ /* 0x000fe20008410000 */
[----:B------:R-:W1:Y:S01]  /*2490*/  MUFU.TANH R27, R27 ;  /* 0x0000001b001b7308 */ /* 0x000e620000002400 */
[----:B------:R-:W-:Y:S01]  /*24a0*/  FMUL.FTZ R35, R35, UR6 ;  /* 0x0000000623237c20 */ /* 0x000fe20008410000 */
[----:B------:R-:W-:Y:S01]  /*24b0*/  VIMNMX R49, R41, R12, PT ;  /* 0x0000000c29317248 */ /* 0x000fe20003fe0100 */
[----:B------:R-:W-:Y:S01]  /*24c0*/  FMUL.FTZ R38, R38, UR6 ;  /* 0x0000000626267c20 */ /* 0x000fe20008410000 */
[----:B------:R-:W-:Y:S01]  /*24d0*/  FMUL.FTZ R13, R33, UR6 ;  /* 0x00000006210d7c20 */ /* 0x000fe20008410000 */
[----:B------:R-:W-:Y:S01]  /*24e0*/  FMUL.FTZ R33, R53, UR6 ;  /* 0x0000000635217c20 */ /* 0x000fe20008410000 */
[----:B------:R-:W-:Y:S01]  /*24f0*/  ISETP.GT.AND P2, PT, R49, RZ, PT ;  /* 0x000000ff3100720c */ /* 0x000fe20003f44270 */
[----:B------:R-:W-:Y:S01]  /*2500*/  FMUL.FTZ R39, R39, UR6 ;  /* 0x0000000627277c20 */ /* 0x000fe20008410000 */
[----:B------:R-:W2:Y:S01]  /*2510*/  MUFU.TANH R30, R30 ;  /* 0x0000001e001e7308 */ /* 0x000ea20000002400 */
[C---:B------:R-:W-:Y:S01]  /*2520*/  ISETP.GT.AND P3, PT, R49.reuse, 0x1, PT ;  /* 0x000000013100780c */ /* 0x040fe20003f64270 */
[----:B------:R-:W-:Y:S01]  /*2530*/  FMUL.FTZ R42, R42, UR6 ;  /* 0x000000062a2a7c20 */ /* 0x000fe20008410000 */
[----:B------:R-:W-:Y:S01]  /*2540*/  ISETP.GT.AND P4, PT, R49, 0x8, PT ;  /* 0x000000083100780c */ /* 0x000fe20003f84270 */
[----:B------:R-:W-:Y:S01]  /*2550*/  FMUL.FTZ R43, R43, UR6 ;  /* 0x000000062b2b7c20 */ /* 0x000fe20008410000 */
[----:B0-----:R-:W-:Y:S01]  /*2560*/  FSEL R92, R26, -INF , P2 ;  /* 0xff8000001a5c7808 */ /* 0x001fe20001000000 */
[----:B------:R-:W-:Y:S01]  /*2570*/  FMUL.FTZ R46, R46, UR6 ;  /* 0x000000062e2e7c20 */ /* 0x000fe20008410000 */
[----:B------:R-:W-:Y:S01]  /*2580*/  ISETP.GT.AND P2, PT, R49, 0x9, PT ;  /* 0x000000093100780c */ /* 0x000fe20003f44270 */
[----:B------:R-:W0:Y:S01]  /*2590*/  MUFU.TANH R31, R31 ;  /* 0x0000001f001f7308 */ /* 0x000e220000002400 */
        /* <DEDUP_REMOVED lines=62> */
[----:B------:R-:W-:Y:S01]  /*2980*/  VIADDMNMX R41, R45, R90, R41, PT ;  /* 0x0000005a2d297246 */ /* 0x000fe20003800129 */
[----:B------:R-:W2:Y:S01]  /*2990*/  MUFU.TANH R47, R47 ;  /* 0x0000002f002f7308 */ /* 0x000ea20000002400 */
[----:B0-----:R-:W-:Y:S01]  /*29a0*/  FSEL R118, R43, -INF , P2 ;  /* 0xff8000002b767808 */ /* 0x001fe20001000000 */
[----:B------:R-:W-:Y:S01]  /*29b0*/  FMUL.FTZ R61, R61, UR6 ;  /* 0x000000063d3d7c20 */ /* 0x000fe20008410000 */
[----:B------:R-:W-:Y:S01]  /*29c0*/  ISETP.GT.AND P2, PT, R49, 0x29, PT ;  /* 0x000000293100780c */ /* 0x000fe20003f44270 */
[----:B------:R-:W-:Y:S01]  /*29d0*/  FMUL.FTZ R64, R64, UR6 ;  /* 0x0000000640407c20 */ /* 0x000fe20008410000 */
[----:B------:R-:W-:Y:S01]  /*29e0*/  FMNMX.FTZ R27, R118, R27, !PT ;  /* 0x0000001b761b7209 */ /* 0x000fe20007810000 */
[----:B------:R-:W-:Y:S01]  /*29f0*/  FMUL.FTZ R65, R65, UR6 ;  /* 0x0000000641417c20 */ /* 0x000fe20008410000 */
[----:B------:R-:W-:Y:S01]  /*2a00*/  ISETP.GT.AND P4, PT, R41, 0x8, PT ;  /* 0x000000082900780c */ /* 0x000fe20003f84270 */
[----:B------:R-:W-:Y:S01]  /*2a10*/  MUFU.TANH R50, R50 ;  /* 0x0000003200327308 */ /* 0x000fe20000002400 */
[----:B-1----:R-:W-:Y:S01]  /*2a20*/  FSEL R88, R46, -INF , P3 ;  /* 0xff8000002e587808 */ /* 0x002fe20001800000 */
[----:B------:R-:W-:Y:S01]  /*2a30*/  FMUL.FTZ R68, R68, UR6 ;  /* 0x0000000644447c20 */ /* 0x000fe20008410000 */
[----:B------:R-:W-:Y:S01]  /*2a40*/  ISETP.GT.AND P3, PT, R49, 0x30, PT ;  /* 0x000000303100780c */ /* 0x000fe20003f64270 */
        /* <DEDUP_REMOVED lines=11> */
[----:B------:R1:W-:Y:S01]  /*2b00*/  @!P1 SYNCS.ARRIVE.TRANS64.RED.A1T0 RZ, [R0+URZ], RZ ;  /* 0x000000ff00ff99a7 */ /* 0x0003e2000810043f */
[----:B------:R-:W3:Y:S08]  /*2b10*/  MUFU.TANH R5, R54 ;  /* 0x0000003600057308 */ /* 0x000ef00000002400 */
[----:B------:R-:W4:Y:S08]  /*2b20*/  MUFU.TANH R44, R55 ;  /* 0x00000037002c7308 */ /* 0x000f300000002400 */
[----:B------:R2:W-:Y:S08]  /*2b30*/  MUFU.TANH R12, R66 ;  /* 0x00000042000c7308 */ /* 0x0005f00000002400 */
[----:B------:R5:W1:Y:S01]  /*2b40*/  MUFU.TANH R40, R58 ;  /* 0x0000003a00287308 */ /* 0x000a620000002400 */
[----:B--2---:R-:W-:-:S02]  /*2b50*/  FSEL R66, R47, -INF , P2 ;  /* 0xff8000002f427808 */ /* 0x004fc40001000000 */
[----:B------:R-:W-:Y:S02]  /*2b60*/  ISETP.GT.AND P2, PT, R49, 0x31, PT ;  /* 0x000000313100780c */ /* 0x000fe40003f44270 */
[----:B------:R-:W-:Y:S02]  /*2b70*/  FMNMX.FTZ R27, R66, R27, !PT ;  /* 0x0000001b421b7209 */ /* 0x000fe40007810000 */
[----:B0-----:R-:W-:Y:S01]  /*2b80*/  FSEL R54, R51, -INF , P2 ;  /* 0xff80000033367808 */ /* 0x001fe20001000000 */
[----:B------:R-:W0:Y:S01]  /*2b90*/  MUFU.TANH R59, R59 ;  /* 0x0000003b003b7308 */ /* 0x000e220000002400 */
[----:B-----5:R-:W-:Y:S02]  /*2ba0*/  FSEL R58, R50, -INF , P3 ;  /* 0xff800000323a7808 */ /* 0x020fe40001800000 */
[----:B------:R-:W-:Y:S02]  /*2bb0*/  ISETP.GT.AND P3, PT, R49, 0x38, PT ;  /* 0x000000383100780c */ /* 0x000fe40003f64270 */
[----:B------:R-:W-:-:S02]  /*2bc0*/  FMNMX.FTZ R27, R58, R27, !PT ;  /* 0x0000001b3a1b7209 */ /* 0x000fc40007810000 */
[----:B------:R-:W-:Y:S01]  /*2bd0*/  ISETP.GT.AND P2, PT, R49, 0x39, PT ;  /* 0x000000393100780c */ /* 0x000fe20003f44270 */
[----:B------:R-:W2:Y:S01]  /*2be0*/  MUFU.TANH R62, R62 ;  /* 0x0000003e003e7308 */ /* 0x000ea20000002400 */
[----:B---3--:R-:W-:Y:S01]  /*2bf0*/  FSEL R50, R5, -INF , P3 ;  /* 0xff80000005327808 */ /* 0x008fe20001800000 */
[----:B------:R-:W-:Y:S01]  /*2c00*/  FMUL.FTZ R5, R60, UR6 ;  /* 0x000000063c057c20 */ /* 0x000fe20008410000 */
[----:B------:R-:W-:Y:S01]  /*2c10*/  FMNMX.FTZ R27, R54, R27, !PT ;  /* 0x0000001b361b7209 */ /* 0x000fe20007810000 */
[----:B------:R-:W-:Y:S01]  /*2c20*/  USHF.R.S32.HI UR6, URZ, 0x1f, UR5 ;  /* 0x0000001f3f067899 */ /* 0x000fe20008011405 */
[C---:B------:R-:W-:Y:S02]  /*2c30*/  ISETP.GT.AND P3, PT, R49.reuse, 0x40, PT ;  /* 0x000000403100780c */ /* 0x040fe40003f64270 */
[----:B----4-:R-:W-:Y:S01]  /*2c40*/  FSEL R44, R44, -INF , P2 ;  /* 0xff8000002c2c7808 */ /* 0x010fe20001000000 */
[----:B------:R-:W3:Y:S01]  /*2c50*/  MUFU.TANH R63, R63 ;  /* 0x0000003f003f7308 */ /* 0x000ee20000002400 */
[----:B------:R-:W-:Y:S01]  /*2c60*/  FMNMX.FTZ R27, R50, R27, !PT ;  /* 0x0000001b321b7209 */ /* 0x000fe20007810000 */
[----:B------:R-:W-:Y:S01]  /*2c70*/  ULEA.HI UR6, UR6, UR5, URZ, 0x7 ;  /* 0x0000000506067291 */ /* 0x000fe2000f8f383f */
[----:B------:R-:W-:-:S02]  /*2c80*/  ISETP.GT.AND P2, PT, R49, 0x41, PT ;  /* 0x000000413100780c */ /* 0x000fc40003f44270 */
[----:B-1----:R-:W-:Y:S01]  /*2c90*/  FSEL R40, R40, -INF , P3 ;  /* 0xff80000028287808 */ /* 0x002fe20001800000 */
[----:B------:R-:W-:Y:S01]  /*2ca0*/  USHF.R.S32.HI UR6, URZ, 0x7, UR6 ;  /* 0x000000073f067899 */ /* 0x000fe20008011406 */
[----:B------:R-:W-:Y:S01]  /*2cb0*/  FMNMX.FTZ R27, R44, R27, !PT ;  /* 0x0000001b2c1b7209 */ /* 0x000fe20007810000 */
[----:B------:R-:W1:Y:S01]  /*2cc0*/  MUFU.TANH R67, R67 ;  /* 0x0000004300437308 */ /* 0x000e620000002400 */
[----:B------:R-:W-:Y:S01]  /*2cd0*/  ISETP.GT.AND P3, PT, R49, 0x48, PT ;  /* 0x000000483100780c */ /* 0x000fe20003f64270 */
[----:B------:R-:W-:Y:S01]  /*2ce0*/  UISETP.LT.AND UP0, UPT, URZ, UR6, UPT ;  /* 0x000000063f00728c */ /* 0x000fe2000bf01270 */
[----:B0-----:R-:W-:Y:S02]  /*2cf0*/  FSEL R30, R59, -INF , P2 ;  /* 0xff8000003b1e7808 */ /* 0x001fe40001000000 */
[----:B------:R-:W-:Y:S01]  /*2d00*/  FMNMX.FTZ R27, R40, R27, !PT ;  /* 0x0000001b281b7209 */ /* 0x000fe20007810000 */
[----:B------:R-:W-:Y:S01]  /*2d10*/  USEL UR10, URZ, UR6, !UP0 ;  /* 0x000000063f0a7287 */ /* 0x000fe2000c000000 */
[----:B------:R-:W-:Y:S01]  /*2d20*/  ISETP.GT.AND P2, PT, R49, 0x49, PT ;  /* 0x000000493100780c */ /* 0x000fe20003f44270 */
[----:B------:R-:W0:Y:S01]  /*2d30*/  MUFU.TANH R48, R70 ;  /* 0x0000004600307308 */ /* 0x000e220000002400 */
[----:B--2---:R-:W-:-:S02]  /*2d40*/  FSEL R26, R62, -INF , P3 ;  /* 0xff8000003e1a7808 */ /* 0x004fc40001800000 */
[----:B------:R-:W-:Y:S02]  /*2d50*/  FMNMX.FTZ R27, R30, R27, !PT ;  /* 0x0000001b1e1b7209 */ /* 0x000fe40007810000 */
[----:B------:R-:W-:Y:S02]  /*2d60*/  ISETP.GT.AND P3, PT, R49, 0x50, PT ;  /* 0x000000503100780c */ /* 0x000fe40003f64270 */
[----:B---3--:R-:W-:Y:S01]  /*2d70*/  FSEL R34, R63, -INF , P2 ;  /* 0xff8000003f227808 */ /* 0x008fe20001000000 */
[----:B------:R-:W2:Y:S01]  /*2d80*/  MUFU.TANH R52, R71 ;  /* 0x0000004700347308 */ /* 0x000ea20000002400 */
[----:B------:R-:W-:Y:S02]  /*2d90*/  FMNMX.FTZ R27, R26, R27, !PT ;  /* 0x0000001b1a1b7209 */ /* 0x000fe40007810000 */
[----:B------:R-:W-:Y:S02]  /*2da0*/  ISETP.GT.AND P2, PT, R49, 0x51, PT ;  /* 0x000000513100780c */ /* 0x000fe40003f44270 */
[----:B------:R-:W-:-:S02]  /*2db0*/  FSEL R38, R12, -INF , P3 ;  /* 0xff8000000c267808 */ /* 0x000fc40001800000 */
[----:B------:R-:W-:Y:S01]  /*2dc0*/  FMNMX.FTZ R27, R34, R27, !PT ;  /* 0x0000001b221b7209 */ /* 0x000fe20007810000 */
[----:B------:R-:W3:Y:S01]  /*2dd0*/  MUFU.TANH R56, R74 ;  /* 0x0000004a00387308 */ /* 0x000ee20000002400 */
[----:B------:R-:W-:Y:S02]  /*2de0*/  ISETP.GT.AND P3, PT, R49, 0x58, PT ;  /* 0x000000583100780c */ /* 0x000fe40003f64270 */
[----:B-1----:R-:W-:Y:S02]  /*2df0*/  FSEL R42, R67, -INF , P2 ;  /* 0xff800000432a7808 */ /* 0x002fe40001000000 */
[----:B------:R-:W-:Y:S02]  /*2e00*/  FMNMX.FTZ R27, R38, R27, !PT ;  /* 0x0000001b261b7209 */ /* 0x000fe40007810000 */
[----:B------:R-:W-:Y:S01]  /*2e10*/  ISETP.GT.AND P2, PT, R49, 0x59, PT ;  /* 0x000000593100780c */ /* 0x000fe20003f44270 */
[----:B------:R-:W1:Y:S01]  /*2e20*/  MUFU.TANH R75, R75 ;  /* 0x0000004b004b7308 */ /* 0x000e620000002400 */
[----:B0-----:R-:W-:-:S02]  /*2e30*/  FSEL R48, R48, -INF , P3 ;  /* 0xff80000030307808 */ /* 0x001fc40001800000 */
[----:B------:R-:W-:Y:S02]  /*2e40*/  FMNMX.FTZ R27, R42, R27, !PT ;  /* 0x0000001b2a1b7209 */ /* 0x000fe40007810000 */
[C---:B------:R-:W-:Y:S02]  /*2e50*/  ISETP.GT.AND P3, PT, R49.reuse, 0x60, PT ;  /* 0x000000603100780c */ /* 0x040fe40003f64270 */
[----:B--2---:R-:W-:Y:S01]  /*2e60*/  FSEL R52, R52, -INF , P2 ;  /* 0xff80000034347808 */ /* 0x004fe20001000000 */
[----:B------:R-:W0:Y:S01]  /*2e70*/  MUFU.TANH R70, R78 ;  /* 0x0000004e00467308 */ /* 0x000e220000002400 */
[----:B------:R-:W-:Y:S02]  /*2e80*/  FMNMX.FTZ R27, R48, R27, !PT ;  /* 0x0000001b301b7209 */ /* 0x000fe40007810000 */
[----:B------:R-:W-:Y:S02]  /*2e90*/  ISETP.GT.AND P2, PT, R49, 0x61, PT ;  /* 0x000000613100780c */ /* 0x000fe40003f44270 */
[----:B---3--:R-:W-:-:S02]  /*2ea0*/  FSEL R56, R56, -INF , P3 ;  /* 0xff80000038387808 */ /* 0x008fc40001800000 */
[----:B------:R-:W-:Y:S01]  /*2eb0*/  FMNMX.FTZ R27, R52, R27, !PT ;  /* 0x0000001b341b7209 */ /* 0x000fe20007810000 */
[----:B------:R-:W2:Y:S01]  /*2ec0*/  MUFU.TANH R74, R79 ;  /* 0x0000004f004a7308 */ /* 0x000ea20000002400 */
        /* <DEDUP_REMOVED lines=8> */
[----:B------:R-:W-:Y:S01]  /*2f50*/  FMNMX.FTZ R27, R70, R27, !PT ;  /* 0x0000001b461b7209 */ /* 0x000fe20007810000 */
[----:B------:R-:W0:Y:S01]  /*2f60*/  MUFU.TANH R78, R83 ;  /* 0x00000053004e7308 */ /* 0x000e220000002400 */
[----:B--2---:R-:W-:Y:S02]  /*2f70*/  FSEL R74, R74, -INF , P2 ;  /* 0xff8000004a4a7808 */ /* 0x004fe40001000000 */
[----:B------:R-:W-:Y:S02]  /*2f80*/  ISETP.GT.AND P2, PT, R49, 0x71, PT ;  /* 0x000000713100780c */ /* 0x000fe40003f44270 */
[----:B------:R-:W-:-:S03]  /*2f90*/  FMNMX.FTZ R31, R74, R27, !PT ;  /* 0x0000001b4a1f7209 */ /* 0x000fc60007810000 */
[----:B------:R-:W2:Y:S01]  /*2fa0*/  MUFU.TANH R86, R86 ;  /* 0x0000005600567308 */ /* 0x000ea20000002400 */
[----:B-1----:R-:W-:Y:S02]  /*2fb0*/  FSEL R60, R82, -INF , P3 ;  /* 0xff800000523c7808 */ /* 0x002fe40001800000 */
[----:B------:R-:W-:Y:S02]  /*2fc0*/  ISETP.GT.AND P3, PT, R49, 0x78, PT ;  /* 0x000000783100780c */ /* 0x000fe40003f64270 */
[----:B------:R-:W-:-:S03]  /*2fd0*/  FMNMX.FTZ R31, R60, R31, !PT ;  /* 0x0000001f3c1f7209 */ /* 0x000fc60007810000 */
[----:B------:R-:W1:Y:S01]  /*2fe0*/  MUFU.TANH R87, R87 ;  /* 0x0000005700577308 */ /* 0x000e620000002400 */
[----:B0-----:R-:W-:Y:S02]  /*2ff0*/  FSEL R78, R78, -INF , P2 ;  /* 0xff8000004e4e7808 */ /* 0x001fe40001000000 */
[----:B------:R-:W-:Y:S02]  /*3000*/  ISETP.GT.AND P2, PT, R49, 0x79, PT ;  /* 0x000000793100780c */ /* 0x000fe40003f44270 */
[----:B------:R-:W-:-:S03]  /*3010*/  FMNMX.FTZ R31, R78, R31, !PT ;  /* 0x0000001f4e1f7209 */ /* 0x000fc60007810000 */
[----:B------:R-:W-:Y:S01]  /*3020*/  MUFU.TANH R27, R5 ;  /* 0x00000005001b7308 */ /* 0x000fe20000002400 */
[----:B--2---:R-:W-:Y:S02]  /*3030*/  FSEL R82, R86, -INF , P3 ;  /* 0xff80000056527808 */ /* 0x004fe40001800000 */
[----:B------:R-:W-:Y:S02]  /*3040*/  ISETP.GT.AND P3, PT, R41, 0x1, PT ;  /* 0x000000012900780c */ /* 0x000fe40003f64270 */
[----:B------:R-:W-:-:S03]  /*3050*/  FMNMX.FTZ R31, R82, R31, !PT ;  /* 0x0000001f521f7209 */ /* 0x000fc60007810000 */
[----:B------:R-:W-:Y:S01]  /*3060*/  MUFU.TANH R2, R2 ;  /* 0x0000000200027308 */ /* 0x000fe20000002400 */
[----:B-1----:R-:W-:-:S04]  /*3070*/  FSEL R86, R87, -INF , P2 ;  /* 0xff80000057567808 */ /* 0x002fc80001000000 */
[----:B------:R-:W-:-:S03]  /*3080*/  FMNMX.FTZ R31, R86, R31, !PT ;  /* 0x0000001f561f7209 */ /* 0x000fc60007810000 */
[----:B------:R-:W0:Y:S02]  /*3090*/  MUFU.TANH R3, R3 ;  /* 0x0000000300037308 */ /* 0x000e240000002400 */
[----:B------:R-:W1:Y:S06]  /*30a0*/  SHFL.BFLY PT, R12, R31, 0x2, 0x1f ;  /* 0x0c401f001f0c7f89 */ /* 0x000e6c00000e0000 */
[----:B------:R-:W2:Y:S08]  /*30b0*/  MUFU.TANH R4, R4 ;  /* 0x0000000400047308 */ /* 0x000eb00000002400 */
[----:B------:R-:W3:Y:S01]  /*30c0*/  MUFU.TANH R10, R10 ;  /* 0x0000000a000a7308 */ /* 0x000ee20000002400 */
[----:B0-----:R-:W-:-:S02]  /*30d0*/  FSEL R3, R3, -INF , P3 ;  /* 0xff80000003037808 */ /* 0x001fc40001800000 */
[----:B------:R-:W-:-:S05]  /*30e0*/  ISETP.GT.AND P3, PT, R41, 0x10, PT ;  /* 0x000000102900780c */ /* 0x000fca0003f64270 */
[----:B------:R-:W0:Y:S01]  /*30f0*/  MUFU.TANH R11, R11 ;  /* 0x0000000b000b7308 */ /* 0x000e220000002400 */
[----:B-1----:R-:W-:-:S05]  /*3100*/  FMNMX.FTZ R5, R31, R12, !PT ;  /* 0x0000000c1f057209 */ /* 0x002fca0007810000 */
[----:B------:R-:W1:Y:S02]  /*3110*/  SHFL.BFLY PT, R12, R5, 0x1, 0x1f ;  /* 0x0c201f00050c7f89 */ /* 0x000e6400000e0000 */
[----:B------:R-:W4:Y:S08]  /*3120*/  MUFU.TANH R13, R13 ;  /* 0x0000000d000d7308 */ /* 0x000f300000002400 */
[----:B------:R-:W5:Y:S08]  /*3130*/  MUFU.TANH R14, R14 ;  /* 0x0000000e000e7308 */ /* 0x000f700000002400 */
[----:B------:R-:W5:Y:S01]  /*3140*/  MUFU.TANH R15, R15 ;  /* 0x0000000f000f7308 */ /* 0x000f620000002400 */
[----:B-1----:R-:W-:-:S07]  /*3150*/  FMNMX.FTZ R12, R5, R12, !PT ;  /* 0x0000000c050c7209 */ /* 0x002fce0007810000 */
[----:B------:R-:W1:Y:S01]  /*3160*/  MUFU.TANH R20, R20 ;  /* 0x0000001400147308 */ /* 0x000e620000002400 */
[----:B------:R-:W-:Y:S01]  /*3170*/  MOV R5, UR4 ;  /* 0x0000000400057c02 */ /* 0x000fe20008000f00 */
[----:B------:R-:W-:Y:S01]  /*3180*/  UIADD3 UR4, UR7, -0x2, URZ ;  /* 0xfffffffe07047890 */ /* 0x000fe2000fffe03f */
[----:B------:R-:W-:-:S03]  /*3190*/  FSETP.NEU.FTZ.AND P2, PT, R12, -INF , PT ;  /* 0xff8000000c00780b */ /* 0x000fc60003f5d000 */
[----:B------:R-:W-:Y:S01]  /*31a0*/  FMUL.FTZ R31, R12, R5 ;  /* 0x000000050c1f7220 */ /* 0x000fe20000410000 */
[----:B------:R-:W-:Y:S01]  /*31b0*/  UISETP.GE.AND UP0, UPT, UR4, UR10, UPT ;  /* 0x0000000a0400728c */ /* 0x000fe2000bf06270 */
[----:B------:R-:W1:Y:S03]  /*31c0*/  MUFU.TANH R21, R21 ;  /* 0x0000001500157308 */ /* 0x000e660000002400 */
[----:B------:R-:W-:Y:S02]  /*31d0*/  FSEL R35, R31, RZ, P2 ;  /* 0x000000ff1f237208 */ /* 0x000fe40001000000 */
[----:B------:R-:W-:-:S03]  /*31e0*/  ISETP.GT.AND P2, PT, R41, RZ, PT ;  /* 0x000000ff2900720c */ /* 0x000fc60003f44270 */
[-CC-:B------:R-:W-:Y:S01]  /*31f0*/  FFMA.FTZ R181, R92, R5.reuse, -R35.reuse ;  /* 0x000000055cb57223 */ /* 0x180fe20000010823 */
[----:B------:R-:W-:Y:S01]  /*3200*/  FSEL R90, R2, -INF , P2 ;  /* 0xff800000025a7808 */ /* 0x000fe20001000000 */
[-CC-:B------:R-:W-:Y:S01]  /*3210*/  FFMA.FTZ R183, R94, R5.reuse, -R35.reuse ;  /* 0x000000055eb77223 */ /* 0x180fe20000010823 */
[C---:B------:R-:W-:Y:S01]  /*3220*/  ISETP.GT.AND P2, PT, R41.reuse, 0x9, PT ;  /* 0x000000092900780c */ /* 0x040fe20003f44270 */
[-CC-:B------:R-:W-:Y:S01]  /*3230*/  FFMA.FTZ R2, R96, R5.reuse, -R35.reuse ;  /* 0x0000000560027223 */ /* 0x180fe20000010823 */
[----:B--2---:R-:W-:Y:S01]  /*3240*/  FSEL R92, R4, -INF , P4 ;  /* 0xff800000045c7808 */ /* 0x004fe20002000000 */
[--C-:B------:R-:W-:Y:S01]  /*3250*/  FFMA.FTZ R177, R98, R5, -R35.reuse ;  /* 0x0000000562b17223 */ /* 0x100fe20000010823 */
[----:B------:R-:W-:Y:S01]  /*3260*/  FMNMX.FTZ R31, R90, R3, !PT ;  /* 0x000000035a1f7209 */ /* 0x000fe20007810000 */
[----:B------:R-:W2:Y:S01]  /*3270*/  MUFU.TANH R24, R24 ;  /* 0x0000001800187308 */ /* 0x000ea20000002400 */
[----:B---3--:R-:W-:Y:S01]  /*3280*/  FSEL R94, R10, -INF , P2 ;  /* 0xff8000000a5e7808 */ /* 0x008fe20001000000 */
[--C-:B------:R-:W-:Y:S01]  /*3290*/  FFMA.FTZ R4, R102, R5, -R35.reuse ;  /* 0x0000000566047223 */ /* 0x100fe20000010823 */
[----:B------:R-:W-:Y:S01]  /*32a0*/  FMNMX.FTZ R31, R92, R31, !PT ;  /* 0x0000001f5c1f7209 */ /* 0x000fe20007810000 */
[-CC-:B------:R-:W-:Y:S01]  /*32b0*/  FFMA.FTZ R179, R106, R5.reuse, -R35.reuse ;  /* 0x000000056ab37223 */ /* 0x180fe20000010823 */
[----:B------:R-:W-:Y:S01]  /*32c0*/  ISETP.GT.AND P2, PT, R41, 0x11, PT ;  /* 0x000000112900780c */ /* 0x000fe20003f44270 */
[--C-:B------:R-:W-:Y:S01]  /*32d0*/  FFMA.FTZ R173, R114, R5, -R35.reuse ;  /* 0x0000000572ad7223 */ /* 0x100fe20000010823 */
[----:B0-----:R-:W-:Y:S01]  /*32e0*/  FSEL R96, R11, -INF , P3 ;  /* 0xff8000000b607808 */ /* 0x001fe20001800000 */
[----:B------:R-:W0:Y:S01]  /*32f0*/  MUFU.TANH R25, R25 ;  /* 0x0000001900197308 */ /* 0x000e220000002400 */
[----:B------:R-:W-:Y:S01]  /*3300*/  FMNMX.FTZ R31, R94, R31, !PT ;  /* 0x0000001f5e1f7209 */ /* 0x000fe20007810000 */
[-CC-:B------:R-:W-:Y:S01]  /*3310*/  FFMA.FTZ R175, R88, R5.reuse, -R35.reuse ;  /* 0x0000000558af7223 */ /* 0x180fe20000010823 */
[----:B------:R-:W-:Y:S01]  /*3320*/  ISETP.GT.AND P3, PT, R41, 0x18, PT ;  /* 0x000000182900780c */ /* 0x000fe20003f64270 */
[-CC-:B------:R-:W-:Y:S01]  /*3330*/  FFMA.FTZ R169, R58, R5.reuse, -R35.reuse ;  /* 0x000000053aa97223 */ /* 0x180fe20000010823 */
[----:B----4-:R-:W-:Y:S01]  /*3340*/  FSEL R98, R13, -INF , P2 ;  /* 0xff8000000d627808 */ /* 0x010fe20001000000 */
[--C-:B------:R-:W-:Y:S01]  /*3350*/  FFMA.FTZ R171, R50, R5, -R35.reuse ;  /* 0x0000000532ab7223 */ /* 0x100fe20000010823 */
[----:B------:R-:W-:Y:S01]  /*3360*/  FMNMX.FTZ R31, R96, R31, !PT ;  /* 0x0000001f601f7209 */ /* 0x000fe20007810000 */
[----:B------:R-:W3:Y:S01]  /*3370*/  MUFU.TANH R28, R28 ;  /* 0x0000001c001c7308 */ /* 0x000ee20000002400 */
[----:B------:R-:W-:Y:S01]  /*3380*/  ISETP.GT.AND P2, PT, R41, 0x19, PT ;  /* 0x000000192900780c */ /* 0x000fe20003f44270 */
[-CC-:B------:R-:W-:Y:S01]  /*3390*/  FFMA.FTZ R165, R40, R5.reuse, -R35.reuse ;  /* 0x0000000528a57223 */ /* 0x180fe20000010823 */
[----:B-----5:R-:W-:Y:S01]  /*33a0*/  FSEL R100, R14, -INF , P3 ;  /* 0xff8000000e647808 */ /* 0x020fe20001800000 */
[--C-:B------:R-:W-:Y:S01]  /*33b0*/  FFMA.FTZ R14, R110, R5, -R35.reuse ;  /* 0x000000056e0e7223 */ /* 0x100fe20000010823 */
[----:B------:R-:W-:Y:S01]  /*33c0*/  FMNMX.FTZ R31, R98, R31, !PT ;  /* 0x0000001f621f7209 */ /* 0x000fe20007810000 */
[-CC-:B------:R-:W-:Y:S01]  /*33d0*/  FFMA.FTZ R46, R53, R5.reuse, -R35.reuse ;  /* 0x00000005352e7223 */ /* 0x180fe20000010823 */
[----:B------:R-:W-:Y:S01]  /*33e0*/  ISETP.GT.AND P3, PT, R41, 0x20, PT ;  /* 0x000000202900780c */ /* 0x000fe20003f64270 */
[----:B------:R-:W4:Y:S01]  /*33f0*/  MUFU.TANH R32, R32 ;  /* 0x0000002000207308 */ /* 0x000f220000002400 */
[----:B------:R-:W-:Y:S01]  /*3400*/  FSEL R102, R15, -INF , P2 ;  /* 0xff8000000f667808 */ /* 0x000fe20001000000 */
[--C-:B------:R-:W-:Y:S01]  /*3410*/  FFMA.FTZ R161, R38, R5, -R35.reuse ;  /* 0x0000000526a17223 */ /* 0x100fe20000010823 */
[----:B------:R-:W-:Y:S01]  /*3420*/  FMNMX.FTZ R31, R100, R31, !PT ;  /* 0x0000001f641f7209 */ /* 0x000fe20007810000 */
[-CC-:B------:R-:W-:Y:S01]  /*3430*/  FFMA.FTZ R167, R26, R5.reuse, -R35.reuse ;  /* 0x000000051aa77223 */ /* 0x180fe20000010823 */
[C---:B------:R-:W-:Y:S01]  /*3440*/  ISETP.GT.AND P2, PT, R41.reuse, 0x21, PT ;  /* 0x000000212900780c */ /* 0x040fe20003f44270 */
[--C-:B------:R-:W-:Y:S01]  /*3450*/  FFMA.FTZ R26, R34, R5, -R35.reuse ;  /* 0x00000005221a7223 */ /* 0x100fe20000010823 */
[----:B-1----:R-:W-:Y:S01]  /*3460*/  FSEL R104, R20, -INF , P3 ;  /* 0xff80000014687808 */ /* 0x002fe20001800000 */
[----:B------:R-:W1:Y:S01]  /*3470*/  MUFU.TANH R29, R29 ;  /* 0x0000001d001d7308 */ /* 0x000e620000002400 */
[----:B------:R-:W-:Y:S01]  /*3480*/  FMNMX.FTZ R31, R102, R31, !PT ;  /* 0x0000001f661f7209 */ /* 0x000fe20007810000 */
[-CC-:B------:R-:W-:Y:S01]  /*3490*/  FFMA.FTZ R20, R118, R5.reuse, -R35.reuse ;  /* 0x0000000576147223 */ /* 0x180fe20000010823 */
[----:B------:R-:W-:Y:S01]  /*34a0*/  ISETP.GT.AND P3, PT, R41, 0x28, PT ;  /* 0x000000282900780c */ /* 0x000fe20003f64270 */
[-CC-:B------:R-:W-:Y:S01]  /*34b0*/  FFMA.FTZ R34, R42, R5.reuse, -R35.reuse ;  /* 0x000000052a227223 */ /* 0x180fe20000010823 */
[----:B------:R-:W-:Y:S01]  /*34c0*/  FSEL R106, R21, -INF , P2 ;  /* 0xff800000156a7808 */ /* 0x000fe20001000000 */
[--C-:B------:R-:W-:Y:S01]  /*34d0*/  FFMA.FTZ R30, R30, R5, -R35.reuse ;  /* 0x000000051e1e7223 */ /* 0x100fe20000010823 */
[----:B------:R-:W-:Y:S01]  /*34e0*/  FMNMX.FTZ R31, R104, R31, !PT ;  /* 0x0000001f681f7209 */ /* 0x000fe20007810000 */
[----:B------:R-:W5:Y:S01]  /*34f0*/  MUFU.TANH R33, R33 ;  /* 0x0000002100217308 */ /* 0x000f620000002400 */
[C---:B------:R-:W-:Y:S01]  /*3500*/  ISETP.GT.AND P2, PT, R41.reuse, 0x29, PT ;  /* 0x000000292900780c */ /* 0x040fe20003f44270 */
[-CC-:B------:R-:W-:Y:S01]  /*3510*/  FFMA.FTZ R163, R48, R5.reuse, -R35.reuse ;  /* 0x0000000530a37223 */ /* 0x180fe20000010823 */
[----:B--2---:R-:W-:Y:S01]  /*3520*/  FSEL R108, R24, -INF , P3 ;  /* 0xff800000186c7808 */ /* 0x004fe20001800000 */
[--C-:B------:R-:W-:Y:S01]  /*3530*/  FFMA.FTZ R24, R66, R5, -R35.reuse ;  /* 0x0000000542187223 */ /* 0x100fe20000010823 */
[----:B------:R-:W-:Y:S01]  /*3540*/  FMNMX.FTZ R31, R106, R31, !PT ;  /* 0x0000001f6a1f7209 */ /* 0x000fe20007810000 */
[-CC-:B------:R-:W-:Y:S01]  /*3550*/  FFMA.FTZ R52, R52, R5.reuse, -R35.reuse ;  /* 0x0000000534347223 */ /* 0x180fe20000010823 */
[----:B------:R-:W-:Y:S01]  /*3560*/  ISETP.GT.AND P3, PT, R41, 0x30, PT ;  /* 0x000000302900780c */ /* 0x000fe20003f64270 */
[----:B------:R-:W2:Y:S01]  /*3570*/  MUFU.TANH R36, R36 ;  /* 0x0000002400247308 */ /* 0x000ea20000002400 */
[----:B0-----:R-:W-:Y:S01]  /*3580*/  FSEL R110, R25, -INF , P2 ;  /* 0xff800000196e7808 */ /* 0x001fe20001000000 */
[--C-:B------:R-:W-:Y:S01]  /*3590*/  FFMA.FTZ R56, R56, R5, -R35.reuse ;  /* 0x0000000538387223 */ /* 0x100fe20000010823 */
[----:B------:R-:W-:Y:S01]  /*35a0*/  FMNMX.FTZ R31, R108, R31, !PT ;  /* 0x0000001f6c1f7209 */ /* 0x000fe20007810000 */
[-CC-:B------:R-:W-:Y:S01]  /*35b0*/  FFMA.FTZ R62, R62, R5.reuse, -R35.reuse ;  /* 0x000000053e3e7223 */ /* 0x180fe20000010823 */
[C---:B------:R-:W-:Y:S01]  /*35c0*/  ISETP.GT.AND P2, PT, R41.reuse, 0x31, PT ;  /* 0x000000312900780c */ /* 0x040fe20003f44270 */
[--C-:B------:R-:W-:Y:S01]  /*35d0*/  FFMA.FTZ R70, R70, R5, -R35.reuse ;  /* 0x0000000546467223 */ /* 0x100fe20000010823 */
[----:B---3--:R-:W-:Y:S01]  /*35e0*/  FSEL R112, R28, -INF , P3 ;  /* 0xff8000001c707808 */ /* 0x008fe20001800000 */
[----:B------:R-:W0:Y:S01]  /*35f0*/  MUFU.TANH R37, R37 ;  /* 0x0000002500257308 */ /* 0x000e220000002400 */
[----:B------:R-:W-:Y:S01]  /*3600*/  FMNMX.FTZ R31, R110, R31, !PT ;  /* 0x0000001f6e1f7209 */ /* 0x000fe20007810000 */
[-CC-:B------:R-:W-:Y:S01]  /*3610*/  FFMA.FTZ R28, R54, R5.reuse, -R35.reuse ;  /* 0x00000005361c7223 */ /* 0x180fe20000010823 */
[C---:B------:R-:W-:Y:S01]  /*3620*/  ISETP.GT.AND P3, PT, R41.reuse, 0x38, PT ;  /* 0x000000382900780c */ /* 0x040fe20003f64270 */
[-CC-:B------:R-:W-:Y:S01]  /*3630*/  FFMA.FTZ R74, R74, R5.reuse, -R35.reuse ;  /* 0x000000054a4a7223 */ /* 0x180fe20000010823 */
[----:B----4-:R-:W-:Y:S01]  /*3640*/  FSEL R114, R32, -INF , P2 ;  /* 0xff80000020727808 */ /* 0x010fe20001000000 */
[--C-:B------:R-:W-:Y:S01]  /*3650*/  FFMA.FTZ R32, R44, R5, -R35.reuse ;  /* 0x000000052c207223 */ /* 0x100fe20000010823 */
[----:B------:R-:W-:Y:S01]  /*3660*/  FMNMX.FTZ R31, R112, R31, !PT ;  /* 0x0000001f701f7209 */ /* 0x000fe20007810000 */
[----:B------:R-:W3:Y:S01]  /*3670*/  MUFU.TANH R61, R61 ;  /* 0x0000003d003d7308 */ /* 0x000ee20000002400 */
[----:B------:R-:W-:Y:S01]  /*3680*/  ISETP.GT.AND P2, PT, R41, 0x39, PT ;  /* 0x000000392900780c */ /* 0x000fe20003f44270 */
[-CC-:B------:R-:W-:Y:S01]  /*3690*/  FFMA.FTZ R60, R60, R5.reuse, -R35.reuse ;  /* 0x000000053c3c7223 */ /* 0x180fe20000010823 */
[----:B-1----:R-:W-:Y:S01]  /*36a0*/  FSEL R116, R29, -INF , P3 ;  /* 0xff8000001d747808 */ /* 0x002fe20001800000 */
[--C-:B------:R-:W-:Y:S01]  /*36b0*/  FFMA.FTZ R78, R78, R5, -R35.reuse ;  /* 0x000000054e4e7223 */ /* 0x100fe20000010823 */
[----:B------:R-:W-:Y:S01]  /*36c0*/  FMNMX.FTZ R31, R114, R31, !PT ;  /* 0x0000001f721f7209 */ /* 0x000fe20007810000 */
[-CC-:B------:R-:W-:Y:S01]  /*36d0*/  FFMA.FTZ R82, R82, R5.reuse, -R35.reuse ;  /* 0x0000000552527223 */ /* 0x180fe20000010823 */
[----:B------:R-:W-:Y:S01]  /*36e0*/  ISETP.GT.AND P3, PT, R41, 0x40, PT ;  /* 0x000000402900780c */ /* 0x000fe20003f64270 */
[----:B------:R-:W1:Y:S01]  /*36f0*/  MUFU.TANH R64, R64 ;  /* 0x0000004000407308 */ /* 0x000e620000002400 */
[----:B-----5:R-:W-:Y:S01]  /*3700*/  FSEL R118, R33, -INF , P2 ;  /* 0xff80000021767808 */ /* 0x020fe20001000000 */
[----:B------:R-:W-:Y:S01]  /*3710*/  FFMA.FTZ R35, R86, R5, -R35 ;  /* 0x0000000556237223 */ /* 0x000fe20000010823 */
[----:B------:R-:W-:-:S02]  /*3720*/  FMNMX.FTZ R31, R116, R31, !PT ;  /* 0x0000001f741f7209 */ /* 0x000fc40007810000 */
[C---:B------:R-:W-:Y:S02]  /*3730*/  ISETP.GT.AND P2, PT, R41.reuse, 0x41, PT ;  /* 0x000000412900780c */ /* 0x040fe40003f44270 */
[----:B--2---:R-:W-:Y:S01]  /*3740*/  FSEL R36, R36, -INF , P3 ;  /* 0xff80000024247808 */ /* 0x004fe20001800000 */
[----:B------:R-:W2:Y:S01]  /*3750*/  MUFU.TANH R65, R65 ;  /* 0x0000004100417308 */ /* 0x000ea20000002400 */
[----:B------:R-:W-:Y:S02]  /*3760*/  FMNMX.FTZ R31, R118, R31, !PT ;  /* 0x0000001f761f7209 */ /* 0x000fe40007810000 */
[----:B------:R-:W-:Y:S02]  /*3770*/  ISETP.GT.AND P3, PT, R41, 0x48, PT ;  /* 0x000000482900780c */ /* 0x000fe40003f64270 */
[----:B0-----:R-:W-:Y:S02]  /*3780*/  FSEL R88, R37, -INF , P2 ;  /* 0xff80000025587808 */ /* 0x001fe40001000000 */
[----:B------:R-:W-:Y:S01]  /*3790*/  FMNMX.FTZ R31, R36, R31, !PT ;  /* 0x0000001f241f7209 */ /* 0x000fe20007810000 */
[----:B------:R-:W0:Y:S01]  /*37a0*/  MUFU.TANH R68, R68 ;  /* 0x0000004400447308 */ /* 0x000e220000002400 */
[----:B------:R-:W-:-:S02]  /*37b0*/  ISETP.GT.AND P2, PT, R41, 0x49, PT ;  /* 0x000000492900780c */ /* 0x000fc40003f44270 */
[----:B------:R-:W-:Y:S02]  /*37c0*/  FSEL R120, R27, -INF , P3 ;  /* 0xff8000001b787808 */ /* 0x000fe40001800000 */
[----:B------:R-:W-:Y:S02]  /*37d0*/  FMNMX.FTZ R31, R88, R31, !PT ;  /* 0x0000001f581f7209 */ /* 0x000fe40007810000 */
[----:B------:R-:W-:Y:S01]  /*37e0*/  ISETP.GT.AND P3, PT, R41, 0x50, PT ;  /* 0x000000502900780c */ /* 0x000fe20003f64270 */
[----:B------:R-:W4:Y:S01]  /*37f0*/  MUFU.TANH R69, R69 ;  /* 0x0000004500457308 */ /* 0x000f220000002400 */
[----:B---3--:R-:W-:Y:S02]  /*3800*/  FSEL R66, R61, -INF , P2 ;  /* 0xff8000003d427808 */ /* 0x008fe40001000000 */
[----:B------:R-:W-:Y:S02]  /*3810*/  FMNMX.FTZ R31, R120, R31, !PT ;  /* 0x0000001f781f7209 */ /* 0x000fe40007810000 */
[----:B------:R-:W-:-:S02]  /*3820*/  ISETP.GT.AND P2, PT, R41, 0x51, PT ;  /* 0x000000512900780c */ /* 0x000fc40003f44270 */
[----:B-1----:R-:W-:Y:S01]  /*3830*/  FSEL R64, R64, -INF , P3 ;  /* 0xff80000040407808 */ /* 0x002fe20001800000 */
[----:B------:R-:W1:Y:S01]  /*3840*/  MUFU.TANH R72, R72 ;  /* 0x0000004800487308 */ /* 0x000e620000002400 */
[----:B------:R-:W-:Y:S02]  /*3850*/  FMNMX.FTZ R31, R66, R31, !PT ;  /* 0x0000001f421f7209 */ /* 0x000fe40007810000 */
[----:B------:R-:W-:Y:S02]  /*3860*/  ISETP.GT.AND P3, PT, R41, 0x58, PT ;  /* 0x000000582900780c */ /* 0x000fe40003f64270 */
[----:B--2---:R-:W-:Y:S02]  /*3870*/  FSEL R58, R65, -INF , P2 ;  /* 0xff800000413a7808 */ /* 0x004fe40001000000 */
[----:B------:R-:W-:Y:S01]  /*3880*/  FMNMX.FTZ R31, R64, R31, !PT ;  /* 0x0000001f401f7209 */ /* 0x000fe20007810000 */
[----:B------:R-:W2:Y:S01]  /*3890*/  MUFU.TANH R73, R73 ;  /* 0x0000004900497308 */ /* 0x000ea20000002400 */
[----:B------:R-:W-:-:S02]  /*38a0*/  ISETP.GT.AND P2, PT, R41, 0x59, PT ;  /* 0x000000592900780c */ /* 0x000fc40003f44270 */
[----:B0-----:R-:W-:Y:S02]  /*38b0*/  FSEL R68, R68, -INF , P3 ;  /* 0xff80000044447808 */ /* 0x001fe40001800000 */
[----:B------:R-:W-:Y:S02]  /*38c0*/  FMNMX.FTZ R31, R58, R31, !PT ;  /* 0x0000001f3a1f7209 */ /* 0x000fe40007810000 */
[----:B------:R-:W-:Y:S01]  /*38d0*/  ISETP.GT.AND P3, PT, R41, 0x60, PT ;  /* 0x000000602900780c */ /* 0x000fe20003f64270 */
[----:B------:R-:W0:Y:S01]  /*38e0*/  MUFU.TANH R76, R76 ;  /* 0x0000004c004c7308 */ /* 0x000e220000002400 */
[----:B----4-:R-:W-:Y:S02]  /*38f0*/  FSEL R54, R69, -INF , P2 ;  /* 0xff80000045367808 */ /* 0x010fe40001000000 */
        /* <DEDUP_REMOVED lines=14> */
[----:B-1----:R-:W-:Y:S02]  /*39e0*/  FSEL R44, R77, -INF , P2 ;  /* 0xff8000004d2c7808 */ /* 0x002fe40001000000 */
[----:B------:R-:W-:Y:S02]  /*39f0*/  FMNMX.FTZ R31, R76, R31, !PT ;  /* 0x0000001f4c1f7209 */ /* 0x000fe40007810000 */
[----:B------:R-:W-:-:S02]  /*3a00*/  ISETP.GT.AND P2, PT, R41, 0x71, PT ;  /* 0x000000712900780c */ /* 0x000fc40003f44270 */
[----:B------:R-:W-:Y:S01]  /*3a10*/  FMNMX.FTZ R31, R44, R31, !PT ;  /* 0x0000001f2c1f7209 */ /* 0x000fe20007810000 */
[----:B------:R-:W1:Y:S01]  /*3a20*/  MUFU.TANH R84, R84 ;  /* 0x0000005400547308 */ /* 0x000e620000002400 */
[----:B--2---:R-:W-:Y:S02]  /*3a30*/  FSEL R80, R80, -INF , P3 ;  /* 0xff80000050507808 */ /* 0x004fe40001800000 */
[----:B------:R-:W-:Y:S02]  /*3a40*/  ISETP.GT.AND P3, PT, R41, 0x78, PT ;  /* 0x000000782900780c */ /* 0x000fe40003f64270 */
[----:B------:R-:W-:-:S03]  /*3a50*/  FMNMX.FTZ R31, R80, R31, !PT ;  /* 0x0000001f501f7209 */ /* 0x000fc60007810000 */
[----:B------:R-:W2:Y:S01]  /*3a60*/  MUFU.TANH R85, R85 ;  /* 0x0000005500557308 */ /* 0x000ea20000002400 */
[----:B0-----:R-:W-:Y:S02]  /*3a70*/  FSEL R40, R81, -INF , P2 ;  /* 0xff80000051287808 */ /* 0x001fe40001000000 */
[----:B------:R-:W-:Y:S02]  /*3a80*/  ISETP.GT.AND P2, PT, R41, 0x79, PT ;  /* 0x000000792900780c */ /* 0x000fe40003f44270 */
[----:B------:R-:W-:-:S03]  /*3a90*/  FMNMX.FTZ R31, R40, R31, !PT ;  /* 0x0000001f281f7209 */ /* 0x000fc60007810000 */
[----:B------:R-:W-:Y:S01]  /*3aa0*/  MUFU.EX2 R181, R181 ;  /* 0x000000b500b57308 */ /* 0x000fe20000000800 */
[----:B-1----:R-:W-:-:S04]  /*3ab0*/  FSEL R84, R84, -INF , P3 ;  /* 0xff80000054547808 */ /* 0x002fc80001800000 */
[----:B------:R-:W-:-:S03]  /*3ac0*/  FMNMX.FTZ R31, R84, R31, !PT ;  /* 0x0000001f541f7209 */ /* 0x000fc60007810000 */
[----:B------:R-:W0:Y:S01]  /*3ad0*/  MUFU.EX2 R46, R46 ;  /* 0x0000002e002e7308 */ /* 0x000e220000000800 */
[----:B--2---:R-:W-:-:S04]  /*3ae0*/  FSEL R122, R85, -INF , P2 ;  /* 0xff800000557a7808 */ /* 0x004fc80001000000 */
[----:B------:R-:W-:-:S03]  /*3af0*/  FMNMX.FTZ R31, R122, R31, !PT ;  /* 0x0000001f7a1f7209 */ /* 0x000fc60007810000 */
[----:B------:R-:W1:Y:S02]  /*3b00*/  MUFU.EX2 R183, R183 ;  /* 0x000000b700b77308 */ /* 0x000e640000000800 */
[----:B------:R-:W2:Y:S06]  /*3b10*/  SHFL.BFLY PT, R10, R31, 0x2, 0x1f ;  /* 0x0c401f001f0a7f89 */ /* 0x000eac00000e0000 */
[----:B------:R-:W3:Y:S01]  /*3b20*/  MUFU.EX2 R2, R2 ;  /* 0x0000000200027308 */ /* 0x000ee20000000800 */
[----:B0-----:R-:W-:Y:S01]  /*3b30*/  FADD.FTZ R38, R181, R46 ;  /* 0x0000002eb5267221 */ /* 0x001fe20000010000 */
[----:B------:R-:W-:-:S06]  /*3b40*/  F2FP.F16.F32.PACK_AB R181, R46, R181 ;  /* 0x000000b52eb5723e */ /* 0x000fcc00000000ff */
[----:B------:R-:W0:Y:S08]  /*3b50*/  MUFU.EX2 R177, R177 ;  /* 0x000000b100b17308 */ /* 0x000e300000000800 */
[----:B------:R-:W4:Y:S01]  /*3b60*/  MUFU.EX2 R4, R4 ;  /* 0x0000000400047308 */ /* 0x000f220000000800 */
[----:B--2---:R-:W-:-:S05]  /*3b70*/  FMNMX.FTZ R11, R31, R10, !PT ;  /* 0x0000000a1f0b7209 */ /* 0x004fca0007810000 */
[----:B------:R-:W2:Y:S02]  /*3b80*/  SHFL.BFLY PT, R10, R11, 0x1, 0x1f ;  /* 0x0c201f000b0a7f89 */ /* 0x000ea400000e0000 */
[----:B------:R-:W5:Y:S08]  /*3b90*/  MUFU.EX2 R179, R179 ;  /* 0x000000b300b37308 */ /* 0x000f700000000800 */
[----:B------:R-:W-:Y:S08]  /*3ba0*/  MUFU.EX2 R14, R14 ;  /* 0x0000000e000e7308 */ /* 0x000ff00000000800 */
[----:B------:R-:W-:Y:S01]  /*3bb0*/  MUFU.EX2 R173, R173 ;  /* 0x000000ad00ad7308 */ /* 0x000fe20000000800 */
[----:B--2---:R-:W-:-:S07]  /*3bc0*/  FMNMX.FTZ R10, R11, R10, !PT ;  /* 0x0000000a0b0a7209 */ /* 0x004fce0007810000 */
        /* <DEDUP_REMOVED lines=28> */
[----:B0-----:R-:W-:Y:S01]  /*3d90*/  FADD.FTZ R3, R177, R38 ;  /* 0x00000026b1037221 */ /* 0x001fe20000010000 */
[-CC-:B------:R-:W-:Y:S01]  /*3da0*/  FFMA.FTZ R88, R88, R5.reuse, -R11.reuse ;  /* 0x0000000558587223 */ /* 0x180fe2000001080b */
[-CC-:B------:R-:W-:Y:S01]  /*3db0*/  FFMA.FTZ R120, R120, R5.reuse, -R11.reuse ;  /* 0x0000000578787223 */ /* 0x180fe2000001080b */
[-C--:B------:R-:W-:Y:S01]  /*3dc0*/  FFMA.FTZ R66, R66, R5.reuse, -R11 ;  /* 0x0000000542427223 */ /* 0x080fe2000001080b */
[----:B----4-:R-:W-:Y:S01]  /*3dd0*/  FADD.FTZ R38, R4, R3 ;  /* 0x0000000304267221 */ /* 0x010fe20000010000 */
[-CC-:B------:R-:W-:Y:S01]  /*3de0*/  FFMA.FTZ R64, R64, R5.reuse, -R11.reuse ;  /* 0x0000000540407223 */ /* 0x180fe2000001080b */
[-C--:B------:R-:W-:Y:S01]  /*3df0*/  FFMA.FTZ R58, R58, R5.reuse, -R11 ;  /* 0x000000053a3a7223 */ /* 0x080fe2000001080b */
[----:B------:R-:W0:Y:S01]  /*3e00*/  MUFU.EX2 R15, R94 ;  /* 0x0000005e000f7308 */ /* 0x000e220000000800 */
[----:B-----5:R-:W-:Y:S01]  /*3e10*/  FADD.FTZ R37, R179, R38 ;  /* 0x00000026b3257221 */ /* 0x020fe20000010000 */
[----:B--2---:R-:W-:Y:S01]  /*3e20*/  FADD.FTZ R3, R90, R13 ;  /* 0x0000000d5a037221 */ /* 0x004fe20000010000 */
[-CC-:B------:R-:W-:Y:S01]  /*3e30*/  FFMA.FTZ R68, R68, R5.reuse, -R11.reuse ;  /* 0x0000000544447223 */ /* 0x180fe2000001080b */
[-C--:B------:R-:W-:Y:S01]  /*3e40*/  FFMA.FTZ R54, R54, R5.reuse, -R11 ;  /* 0x0000000536367223 */ /* 0x080fe2000001080b */
[----:B------:R-:W-:Y:S01]  /*3e50*/  FADD.FTZ R42, R14, R37 ;  /* 0x000000250e2a7221 */ /* 0x000fe20000010000 */
[----:B------:R-:W-:Y:S01]  /*3e60*/  FFMA.FTZ R72, R72, R5, -R11 ;  /* 0x0000000548487223 */ /* 0x000fe2000001080b */
[----:B------:R-:W-:Y:S01]  /*3e70*/  F2FP.F16.F32.PACK_AB R183, R2, R183 ;  /* 0x000000b702b7723e */ /* 0x000fe200000000ff */
[----:B------:R-:W2:Y:S01]  /*3e80*/  MUFU.EX2 R96, R96 ;  /* 0x0000006000607308 */ /* 0x000ea20000000800 */
        /* <DEDUP_REMOVED lines=8> */
[----:B0-----:R-:W-:Y:S01]  /*3f10*/  FADD.FTZ R3, R15, R38 ;  /* 0x000000260f037221 */ /* 0x001fe20000010000 */
[----:B------:R-:W-:Y:S01]  /*3f20*/  FADD.FTZ R39, R175, R42 ;  /* 0x0000002aaf277221 */ /* 0x000fe20000010000 */
[-CC-:B------:R-:W-:Y:S01]  /*3f30*/  FFMA.FTZ R40, R40, R5.reuse, -R11.reuse ;  /* 0x0000000528287223 */ /* 0x180fe2000001080b */
[-CC-:B------:R-:W-:Y:S01]  /*3f40*/  FFMA.FTZ R84, R84, R5.reuse, -R11.reuse ;  /* 0x0000000554547223 */ /* 0x180fe2000001080b */
[----:B------:R-:W-:Y:S01]  /*3f50*/  FFMA.FTZ R122, R122, R5, -R11 ;  /* 0x000000057a7a7223 */ /* 0x000fe2000001080b */
[----:B------:R-:W-:Y:S01]  /*3f60*/  F2FP.F16.F32.PACK_AB R180, R13, R90 ;  /* 0x0000005a0db4723e */ /* 0x000fe200000000ff */
[----:B------:R-:W-:Y:S01]  /*3f70*/  IMAD.MOV.U32 R94, RZ, RZ, R151 ;  /* 0x000000ffff5e7224 */ /* 0x000fe200078e0097 */
[----:B------:R-:W0:Y:S01]  /*3f80*/  MUFU.EX2 R24, R24 ;  /* 0x0000001800187308 */ /* 0x000e220000000800 */
[----:B--2---:R-:W-:Y:S01]  /*3f90*/  FADD.FTZ R38, R96, R3 ;  /* 0x0000000360267221 */ /* 0x004fe20000010000 */
[----:B------:R-:W-:Y:S01]  /*3fa0*/  F2FP.F16.F32.PACK_AB R182, R15, R92 ;  /* 0x0000005c0fb6723e */ /* 0x000fe200000000ff */
[----:B------:R-:W-:Y:S01]  /*3fb0*/  IMAD.MOV.U32 R92, RZ, RZ, R151 ;  /* 0x000000ffff5c7224 */ /* 0x000fe200078e0097 */
[----:B------:R-:W-:-:S02]  /*3fc0*/  F2FP.F16.F32.PACK_AB R177, R4, R177 ;  /* 0x000000b104b1723e */ /* 0x000fc400000000ff */
[----:B------:R-:W-:Y:S02]  /*3fd0*/  F2FP.F16.F32.PACK_AB R179, R14, R179 ;  /* 0x000000b30eb3723e */ /* 0x000fe400000000ff */
[----:B------:R-:W2:Y:S01]  /*3fe0*/  MUFU.EX2 R100, R100 ;  /* 0x0000006400647308 */ /* 0x000ea20000000800 */
[C---:B-1----:R-:W-:Y:S01]  /*3ff0*/  FADD.FTZ R3, R21.reuse, R38 ;  /* 0x0000002615037221 */ /* 0x042fe20000010000 */
[----:B------:R-:W-:Y:S01]  /*4000*/  F2FP.F16.F32.PACK_AB R176, R21, R96 ;  /* 0x0000006015b0723e */ /* 0x000fe200000000ff */
[----:B------:R-:W-:Y:S01]  /*4010*/  IMAD.MOV.U32 R96, RZ, RZ, R151 ;  /* 0x000000ffff607224 */ /* 0x000fe200078e0097 */
[----:B------:R-:W-:Y:S02]  /*4020*/  F2FP.F16.F32.PACK_AB R173, R20, R173 ;  /* 0x000000ad14ad723e */ /* 0x000fe400000000ff */
[----:B------:R-:W-:Y:S02]  /*4030*/  MOV R98, R151 ;  /* 0x0000009700627202 */ /* 0x000fe40000000f00 */
[----:B------:R-:W1:Y:S01]  /*4040*/  MUFU.EX2 R169, R169 ;  /* 0x000000a900a97308 */ /* 0x000e620000000800 */
[C---:B0-----:R-:W-:Y:S01]  /*4050*/  FADD.FTZ R42, R24.reuse, R39 ;  /* 0x00000027182a7221 */ /* 0x041fe20000010000 */
[----:B------:R-:W-:-:S02]  /*4060*/  F2FP.F16.F32.PACK_AB R175, R24, R175 ;  /* 0x000000af18af723e */ /* 0x000fc400000000ff */
[----:B------:R-:W-:-:S04]  /*4070*/  MOV R90, R151 ;  /* 0x00000097005a7202 */ /* 0x000fc80000000f00 */
[----:B------:R0:W3:Y:S01]  /*4080*/  MUFU.EX2 R25, R102 ;  /* 0x0000006600197308 */ /* 0x0000e20000000800 */
[----:B--2---:R-:W-:-:S07]  /*4090*/  FADD.FTZ R38, R100, R3 ;  /* 0x0000000364267221 */ /* 0x004fce0000010000 */
[----:B------:R-:W2:Y:S01]  /*40a0*/  MUFU.EX2 R28, R28 ;  /* 0x0000001c001c7308 */ /* 0x000ea20000000800 */
[----:B-1----:R-:W-:Y:S01]  /*40b0*/  FADD.FTZ R41, R169, R42 ;  /* 0x0000002aa9297221 */ /* 0x002fe20000010000 */
[----:B0-----:R-:W-:-:S06]  /*40c0*/  IMAD.MOV.U32 R102, RZ, RZ, R151 ;  /* 0x000000ffff667224 */ /* 0x001fcc00078e0097 */
[----:B------:R-:W0:Y:S01]  /*40d0*/  MUFU.EX2 R104, R104 ;  /* 0x0000006800687308 */ /* 0x000e220000000800 */
[C---:B---3--:R-:W-:Y:S01]  /*40e0*/  FADD.FTZ R3, R25.reuse, R38 ;  /* 0x0000002619037221 */ /* 0x048fe20000010000 */
[----:B------:R-:W-:Y:S01]  /*40f0*/  F2FP.F16.F32.PACK_AB R178, R25, R100 ;  /* 0x0000006419b2723e */ /* 0x000fe200000000ff */
[----:B------:R-:W-:-:S05]  /*4100*/  IMAD.MOV.U32 R100, RZ, RZ, R151 ;  /* 0x000000ffff647224 */ /* 0x000fca00078e0097 */
[----:B------:R-:W1:Y:S01]  /*4110*/  MUFU.EX2 R171, R171 ;  /* 0x000000ab00ab7308 */ /* 0x000e620000000800 */
[C---:B--2---:R-:W-:Y:S01]  /*4120*/  FADD.FTZ R42, R28.reuse, R41 ;  /* 0x000000291c2a7221 */ /* 0x044fe20000010000 */
[----:B------:R-:W-:-:S06]  /*4130*/  F2FP.F16.F32.PACK_AB R169, R28, R169 ;  /* 0x000000a91ca9723e */ /* 0x000fcc00000000ff */
[----:B------:R2:W3:Y:S01]  /*4140*/  MUFU.EX2 R27, R106 ;  /* 0x0000006a001b7308 */ /* 0x0004e20000000800 */
[----:B0-----:R-:W-:-:S07]  /*4150*/  FADD.FTZ R38, R104, R3 ;  /* 0x0000000368267221 */ /* 0x001fce0000010000 */
[----:B------:R-:W0:Y:S01]  /*4160*/  MUFU.EX2 R32, R32 ;  /* 0x0000002000207308 */ /* 0x000e220000000800 */
[----:B-1----:R-:W-:Y:S01]  /*4170*/  FADD.FTZ R41, R171, R42 ;  /* 0x0000002aab297221 */ /* 0x002fe20000010000 */
[----:B--2---:R-:W-:-:S06]  /*4180*/  MOV R106, R151 ;  /* 0x00000097006a7202 */ /* 0x004fcc0000000f00 */
[----:B------:R-:W1:Y:S01]  /*4190*/  MUFU.EX2 R108, R108 ;  /* 0x0000006c006c7308 */ /* 0x000e620000000800 */
[C---:B---3--:R-:W-:Y:S01]  /*41a0*/  FADD.FTZ R3, R27.reuse, R38 ;  /* 0x000000261b037221 */ /* 0x048fe20000010000 */
[----:B------:R-:W-:Y:S01]  /*41b0*/  F2FP.F16.F32.PACK_AB R172, R27, R104 ;  /* 0x000000681bac723e */ /* 0x000fe200000000ff */
[----:B------:R-:W-:-:S05]  /*41c0*/  IMAD.MOV.U32 R104, RZ, RZ, R151 ;  /* 0x000000ffff687224 */ /* 0x000fca00078e0097 */
[----:B------:R-:W2:Y:S01]  /*41d0*/  MUFU.EX2 R165, R165 ;  /* 0x000000a500a57308 */ /* 0x000ea20000000800 */
[C---:B0-----:R-:W-:Y:S01]  /*41e0*/  FADD.FTZ R38, R32.reuse, R41 ;  /* 0x0000002920267221 */ /* 0x041fe20000010000 */
[----:B------:R-:W-:-:S06]  /*41f0*/  F2FP.F16.F32.PACK_AB R171, R32, R171 ;  /* 0x000000ab20ab723e */ /* 0x000fcc00000000ff */
[----:B------:R0:W3:Y:S01]  /*4200*/  MUFU.EX2 R29, R110 ;  /* 0x0000006e001d7308 */ /* 0x0000e20000000800 */
[----:B-1----:R-:W-:-:S07]  /*4210*/  FADD.FTZ R0, R108, R3 ;  /* 0x000000036c007221 */ /* 0x002fce0000010000 */
[----:B------:R-:W1:Y:S01]  /*4220*/  MUFU.EX2 R30, R30 ;  /* 0x0000001e001e7308 */ /* 0x000e620000000800 */
[----:B--2---:R-:W-:Y:S01]  /*4230*/  FADD.FTZ R43, R165, R38 ;  /* 0x00000026a52b7221 */ /* 0x004fe20000010000 */
[----:B0-----:R-:W-:-:S06]  /*4240*/  IMAD.MOV.U32 R110, RZ, RZ, R151 ;  /* 0x000000ffff6e7224 */ /* 0x001fcc00078e0097 */
[----:B------:R-:W0:Y:S01]  /*4250*/  MUFU.EX2 R112, R112 ;  /* 0x0000007000707308 */ /* 0x000e220000000800 */
[C---:B---3--:R-:W-:Y:S01]  /*4260*/  FADD.FTZ R3, R29.reuse, R0 ;  /* 0x000000001d037221 */ /* 0x048fe20000010000 */
[----:B------:R-:W-:Y:S01]  /*4270*/  F2FP.F16.F32.PACK_AB R174, R29, R108 ;  /* 0x0000006c1dae723e */ /* 0x000fe200000000ff */
[----:B------:R-:W-:-:S05]  /*4280*/  IMAD.MOV.U32 R108, RZ, RZ, R151 ;  /* 0x000000ffff6c7224 */ /* 0x000fca00078e0097 */
[----:B------:R-:W2:Y:S01]  /*4290*/  MUFU.EX2 R167, R167 ;  /* 0x000000a700a77308 */ /* 0x000ea20000000800 */
[C---:B-1----:R-:W-:Y:S01]  /*42a0*/  FADD.FTZ R38, R30.reuse, R43 ;  /* 0x0000002b1e267221 */ /* 0x042fe20000010000 */
[----:B------:R-:W-:-:S06]  /*42b0*/  F2FP.F16.F32.PACK_AB R165, R30, R165 ;  /* 0x000000a51ea5723e */ /* 0x000fcc00000000ff */
[----:B------:R1:W3:Y:S01]  /*42c0*/  MUFU.EX2 R31, R114 ;  /* 0x00000072001f7308 */ /* 0x0002e20000000800 */
[----:B0-----:R-:W-:-:S07]  /*42d0*/  FADD.FTZ R0, R112, R3 ;  /* 0x0000000370007221 */ /* 0x001fce0000010000 */
[----:B------:R-:W0:Y:S01]  /*42e0*/  MUFU.EX2 R26, R26 ;  /* 0x0000001a001a7308 */ /* 0x000e220000000800 */
[----:B--2---:R-:W-:Y:S01]  /*42f0*/  FADD.FTZ R43, R167, R38 ;  /* 0x00000026a72b7221 */ /* 0x004fe20000010000 */
[----:B-1----:R-:W-:-:S06]  /*4300*/  MOV R114, R151 ;  /* 0x0000009700727202 */ /* 0x002fcc0000000f00 */
        /* <DEDUP_REMOVED lines=19> */
[----:B------:R-:W-:Y:S01]  /*4440*/  MUFU.EX2 R155, R35 ;  /* 0x00000023009b7308 */ /* 0x000fe20000000800 */
[----:B0-----:R-:W-:-:S07]  /*4450*/  FADD.FTZ R0, R36, R3 ;  /* 0x0000000324007221 */ /* 0x001fce0000010000 */
[----:B------:R0:W1:Y:S01]  /*4460*/  MUFU.EX2 R35, R88 ;  /* 0x0000005800237308 */ /* 0x0000620000000800 */
[----:B--2---:R-:W-:-:S07]  /*4470*/  FADD.FTZ R43, R163, R38 ;  /* 0x00000026a32b7221 */ /* 0x004fce0000010000 */
[----:B------:R-:W2:Y:S01]  /*4480*/  MUFU.EX2 R52, R52 ;  /* 0x0000003400347308 */ /* 0x000ea20000000800 */
[----:B0-----:R-:W-:-:S07]  /*4490*/  IMAD.MOV.U32 R88, RZ, RZ, R151 ;  /* 0x000000ffff587224 */ /* 0x001fce00078e0097 */
[----:B------:R-:W0:Y:S01]  /*44a0*/  MUFU.EX2 R120, R120 ;  /* 0x0000007800787308 */ /* 0x000e220000000800 */
[C---:B-1----:R-:W-:Y:S01]  /*44b0*/  FADD.FTZ R3, R35.reuse, R0 ;  /* 0x0000000023037221 */ /* 0x042fe20000010000 */
[----:B------:R-:W-:-:S06]  /*44c0*/  F2FP.F16.F32.PACK_AB R164, R35, R36 ;  /* 0x0000002423a4723e */ /* 0x000fcc00000000ff */
        /* <DEDUP_REMOVED lines=9> */
[----:B------:R-:W-:Y:S01]  /*4560*/  F2FP.F16.F32.PACK_AB R166, R37, R120 ;  /* 0x0000007825a6723e */ /* 0x000fe200000000ff */
[----:B------:R-:W-:-:S05]  /*4570*/  IMAD.MOV.U32 R120, RZ, RZ, R151 ;  /* 0x000000ffff787224 */ /* 0x000fca00078e0097 */
        /* <DEDUP_REMOVED lines=26> */
[----:B-1----:R-:W-:-:S04]  /*4720*/  FADD.FTZ R2, R82, R47 ;  /* 0x0000002f52027221 */ /* 0x002fc80000010000 */
[C---:B------:R-:W-:Y:S01]  /*4730*/  FADD.FTZ R3, R155.reuse, R2 ;  /* 0x000000029b037221 */ /* 0x040fe20000010000 */
[----:B------:R-:W-:Y:S01]  /*4740*/  F2FP.F16.F32.PACK_AB R155, R155, R82 ;  /* 0x000000529b9b723e */ /* 0x000fe200000000ff */
[----:B------:R-:W-:Y:S01]  /*4750*/  IMAD.MOV.U32 R2, RZ, RZ, 0x3f800000 ;  /* 0x3f800000ff027424 */ /* 0x000fe200078e00ff */
        /* <DEDUP_REMOVED lines=10> */
[----:B------:R2:W3:Y:S01]  /*4800*/  MUFU.EX2 R13, R122 ;  /* 0x0000007a000d7308 */ /* 0x0004e20000000800 */
[C---:B0-----:R-:W-:Y:S01]  /*4810*/  FADD.FTZ R15, R45.reuse, R0 ;  /* 0x000000002d0f7221 */ /* 0x041fe20000010000 */
[----:B------:R-:W-:Y:S01]  /*4820*/  F2FP.F16.F32.PACK_AB R152, R45, R80 ;  /* 0x000000502d98723e */ /* 0x000fe200000000ff */
[----:B------:R-:W-:Y:S02]  /*4830*/  IMAD.MOV.U32 R0, RZ, RZ, 0x3f800000 ;  /* 0x3f800000ff007424 */ /* 0x000fe400078e00ff */
[----:B-1----:R-:W-:Y:S01]  /*4840*/  FADD.FTZ R4, R84, R15 ;  /* 0x0000000f54047221 */ /* 0x002fe20000010000 */
[----:B--2---:R-:W-:-:S03]  /*4850*/  MOV R122, R151 ;  /* 0x00000097007a7202 */ /* 0x004fc60000000f00 */
[C---:B---3--:R-:W-:Y:S01]  /*4860*/  FADD.FTZ R4, R13.reuse, R4 ;  /* 0x000000040d047221 */ /* 0x048fe20000010000 */
[----:B------:R-:W-:Y:S01]  /*4870*/  F2FP.F16.F32.PACK_AB R154, R13, R84 ;  /* 0x000000540d9a723e */ /* 0x000fe200000000ff */
[----:B------:R-:W-:Y:S06]  /*4880*/  @!P2 BRA `(.L_x_2011) ;  /* 0x000000340020a947 */ /* 0x000fec0003800000 */
[----:B------:R-:W-:Y:S01]  /*4890*/  IMAD.MOV.U32 R13, RZ, RZ, R12 ;  /* 0x000000ffff0d7224 */ /* 0x000fe200078e000c */
[----:B------:R-:W-:Y:S01]  /*48a0*/  CS2R R150, SRZ ;  /* 0x0000000000967805 */ /* 0x000fe2000001ff00 */
        /* <DEDUP_REMOVED lines=33> */
[----:B------:R-:W-:Y:S01]  /*4ac0*/  UMOV UR5, UR37 ;  /* 0x0000002500057c82 */ /* 0x000fe20008000000 */
[----:B------:R-:W-:Y:S01]  /*4ad0*/  UMOV UR6, UR36 ;  /* 0x0000002400067c82 */ /* 0x000fe20008000000 */
[----:B------:R-:W-:-:S05]  /*4ae0*/  ULDC UR7, c[0x0][0x9d8] ;  /* 0x0002760000077ab9 */ /* 0x000fca0000000800 */
.L_x_2020:
[----:B------:R-:W-:-:S04]  /*4af0*/  UIADD3 UR8, UR6, 0x1, URZ ;  /* 0x0000000106087890 */ /* 0x000fc8000fffe03f */
[----:B------:R-:W-:-:S04]  /*4b00*/  UISETP.NE.AND UP0, UPT, UR8, 0x2, UPT ;  /* 0x000000020800788c */ /* 0x000fc8000bf05270 */
[----:B------:R-:W-:Y:S02]  /*4b10*/  USEL UR37, URZ, 0x1, UP0 ;  /* 0x000000013f257887 */ /* 0x000fe40008000000 */
[----:B------:R-:W-:Y:S02]  /*4b20*/  USEL UR36, UR8, URZ, UP0 ;  /* 0x0000003f08247287 */ /* 0x000fe40008000000 */
[----:B------:R-:W-:Y:S01]  /*4b30*/  ULOP3.LUT UR37, UR5, UR37, URZ, 0x3c, !UPT ;  /* 0x0000002505257292 */ /* 0x000fe2000f8e3c3f */
[----:B------:R-:W-:Y:S11]  /*4b40*/  @!P0 BRA `(.L_x_2012) ;  /* 0x0000000000048947 */ /* 0x000ff60003800000 */
[----:B------:R-:W-:Y:S01]  /*4b50*/  BPT.TRAP 0x1 ;  /* 0x000000040000795c */ /* 0x000fe20000300000 */
.L_x_2012:
[----:B------:R-:W-:Y:S01]  /*4b60*/  ULEA UR8, UR36, UR38, 0x3 ;  /* 0x0000002624087291 */ /* 0x000fe2000f8e183f */
[----:B------:R-:W-:-:S05]  /*4b70*/  IMAD.U32 R5, RZ, RZ, UR37 ;  /* 0x00000025ff057e24 */ /* 0x000fca000f8e00ff */
[----:B------:R-:W-:-:S04]  /*4b80*/  SHF.L.U32 R5, R5, 0x1f, RZ ;  /* 0x0000001f05057819 */ /* 0x000fc800000006ff */
[----:B------:R0:W1:Y:S01]  /*4b90*/  SYNCS.PHASECHK.TRANS64.TRYWAIT P2, [UR8+0x34830], R5 ;  /* 0x03483005ff0075a7 */ /* 0x0000620008040148 */
[----:B------:R-:W-:Y:S05]  /*4ba0*/  @!P0 BRA `(.L_x_2013) ;  /* 0x0000000000048947 */ /* 0x000fea0003800000 */
[----:B------:R-:W-:Y:S01]  /*4bb0*/  BPT.TRAP 0x1 ;  /* 0x000000040000795c */ /* 0x000fe20000300000 */
.L_x_2013:
[----:B-1----:R-:W-:Y:S05]  /*4bc0*/  @P2 BRA `(.L_x_2014) ;  /* 0x0000000000082947 */ /* 0x002fea0003800000 */
[----:B------:R-:W1:Y:S02]  /*4bd0*/  SYNCS.PHASECHK.TRANS64.TRYWAIT P2, [UR8+0x34830], R5 ;  /* 0x03483005ff0075a7 */ /* 0x000e640008040148 */
[----:B-1----:R-:W-:Y:S05]  /*4be0*/  @!P2 BRA `(.L_x_2015) ;  /* 0x000000dc0088a947 */ /* 0x002fea0003800000 */
.L_x_2014:
        /* <DEDUP_REMOVED lines=141> */
.L_x_2016:
[----:B------:R-:W-:Y:S01]  /*54c0*/  ULEA UR9, UR6, UR38, 0x3 ;  /* 0x0000002606097291 */ /* 0x000fe2000f8e183f */
[----:B------:R-:W-:-:S05]  /*54d0*/  IMAD.U32 R0, RZ, RZ, UR5 ;  /* 0x00000005ff007e24 */ /* 0x000fca000f8e00ff */
[----:B------:R-:W-:-:S04]  /*54e0*/  SHF.L.U32 R0, R0, 0x1f, RZ ;  /* 0x0000001f00007819 */ /* 0x000fc800000006ff */
[----:B------:R2:W3:Y:S01]  /*54f0*/  SYNCS.PHASECHK.TRANS64.TRYWAIT P2, [UR9+0x34850], R0 ;  /* 0x03485000ff0075a7 */ /* 0x0004e20008040149 */
[----:B------:R-:W-:Y:S05]  /*5500*/  @!P0 BRA `(.L_x_2017) ;  /* 0x0000000000048947 */ /* 0x000fea0003800000 */
[----:B------:R-:W-:Y:S01]  /*5510*/  BPT.TRAP 0x1 ;  /* 0x000000040000795c */ /* 0x000fe20000300000 */
.L_x_2017:
[----:B---3--:R-:W-:Y:S05]  /*5520*/  @P2 BRA `(.L_x_2018) ;  /* 0x0000000000082947 */ /* 0x008fea0003800000 */
[----:B------:R-:W3:Y:S02]  /*5530*/  SYNCS.PHASECHK.TRANS64.TRYWAIT P2, [UR9+0x34850], R0 ;  /* 0x03485000ff0075a7 */ /* 0x000ee40008040149 */
[----:B---3--:R-:W-:Y:S05]  /*5540*/  @!P2 BRA `(.L_x_2019) ;  /* 0x000000d40048a947 */ /* 0x008fea0003800000 */
.L_x_2018:
[----:B------:R-:W-:Y:S01]  /*5550*/  UIADD3 UR5, UR38, 0x400, URZ ;  /* 0x0000040026057890 */ /* 0x000fe2000fffe03f */
[----:B------:R-:W-:Y:S01]  /*5560*/  WARPGROUP.ARRIVE ;  /* 0x00000000000079c5 */ /* 0x000fe20000000000 */
[----:B------:R-:W-:Y:S01]  /*5570*/  UMOV UR15, 0x40000040 ;  /* 0x40000040000f7882 */ /* 0x000fe20000000000 */
[----:B01----:R-:W-:Y:S01]  /*5580*/  FMUL.FTZ R5, R24, UR7 ;  /* 0x0000000718057c20 */ /* 0x003fe20008410000 */
[----:B------:R-:W-:Y:S01]  /*5590*/  USHF.R.U32.HI UR5, URZ, 0x4, UR5 ;  /* 0x000000043f057899 */ /* 0x000fe20008011605 */
[----:B------:R-:W-:Y:S01]  /*55a0*/  FMUL.FTZ R10, R25, UR7 ;  /* 0x00000007190a7c20 */ /* 0x000fe20008410000 */
[----:B------:R-:W-:Y:S01]  /*55b0*/  FMUL.FTZ R15, R34, UR7 ;  /* 0x00000007220f7c20 */ /* 0x000fe20008410000 */
[----:B------:R-:W-:Y:S01]  /*55c0*/  FMUL.FTZ R24, R39, UR7 ;  /* 0x0000000727187c20 */ /* 0x000fe20008410000 */
[----:B------:R-:W-:Y:S01]  /*55d0*/  ULOP3.LUT UR5, UR5, 0x3fff, URZ, 0xc0, !UPT ;  /* 0x00003fff05057892 */ /* 0x000fe2000f8ec03f */
[----:B------:R-:W-:Y:S01]  /*55e0*/  MUFU.TANH R5, R5 ;  /* 0x0000000500057308 */ /* 0x000fe20000002400 */
[----:B------:R-:W-:Y:S01]  /*55f0*/  FMUL.FTZ R20, R35, UR7 ;  /* 0x0000000723147c20 */ /* 0x000fe20008410000 */
[----:B------:R-:W-:Y:S01]  /*5600*/  FMUL.FTZ R35, R36, UR7 ;  /* 0x0000000724237c20 */ /* 0x000fe20008410000 */
[----:B------:R-:W-:Y:S01]  /*5610*/  ULOP3.LUT UR5, UR5, 0x4000000, URZ, 0xfc, !UPT ;  /* 0x0400000005057892 */ /* 0x000fe2000f8efc3f */
[----:B------:R-:W-:Y:S01]  /*5620*/  FMUL.FTZ R200, R37, UR7 ;  /* 0x0000000725c87c20 */ /* 0x000fe20008410000 */
[----:B------:R-:W-:Y:S01]  /*5630*/  FMUL.FTZ R36, R40, UR7 ;  /* 0x0000000728247c20 */ /* 0x000fe20008410000 */
[----:B------:R-:W-:Y:S01]  /*5640*/  FMUL.FTZ R198, R41, UR7 ;  /* 0x0000000729c67c20 */ /* 0x000fe20008410000 */
[----:B------:R-:W-:Y:S01]  /*5650*/  ULEA UR5, UR6, UR5, 0xb ;  /* 0x0000000506057291 */ /* 0x000fe2000f8e583f */
[----:B------:R-:W0:Y:S01]  /*5660*/  MUFU.TANH R10, R10 ;  /* 0x0000000a000a7308 */ /* 0x000e220000002400 */
[----:B------:R-:W-:Y:S01]  /*5670*/  FMUL.FTZ R44, R44, UR7 ;  /* 0x000000072c2c7c20 */ /* 0x000fe20008410000 */
[----:B------:R-:W-:Y:S01]  /*5680*/  UMOV UR6, 0xffffff80 ;  /* 0xffffff8000067882 */ /* 0x000fe20000000000 */
[----:B------:R-:W-:Y:S01]  /*5690*/  FMUL.FTZ R45, R45, UR7 ;  /* 0x000000072d2d7c20 */ /* 0x000fe20008410000 */
[----:B------:R-:W-:Y:S01]  /*56a0*/  UIMAD UR6, UR4, UR6, 0x1 ;  /* 0x00000001040674a4 */ /* 0x000fe2000f8e0206 */
[----:B------:R-:W-:Y:S01]  /*56b0*/  FMUL.FTZ R48, R48, UR7 ;  /* 0x0000000730307c20 */ /* 0x000fe20008410000 */
[----:B------:R-:W-:Y:S01]  /*56c0*/  UMOV UR14, UR5 ;  /* 0x00000005000e7c82 */ /* 0x000fe20008000000 */
[----:B------:R-:W-:Y:S01]  /*56d0*/  FMUL.FTZ R49, R49, UR7 ;  /* 0x0000000731317c20 */ /* 0x000fe20008410000 */
[----:B------:R-:W-:Y:S01]  /*56e0*/  HGMMA.64x128x16.F32 R88, R180, gdesc[UR12].tnspB, R88, gsb0 ;  /* 0x41e0000cb4587df0 */ /* 0x000fe20008000858 */
[----:B------:R-:W-:Y:S01]  /*56f0*/  UIADD3 UR14, UR5, 0x80, URZ ;  /* 0x00000080050e7890 */ /* 0x000fe2000fffe03f */
[----:B------:R-:W-:Y:S01]  /*5700*/  MUFU.TANH R35, R35 ;  /* 0x0000002300237308 */ /* 0x000fe20000002400 */
[----:B------:R-:W-:Y:S01]  /*5710*/  UMOV UR15, 0x40000040 ;  /* 0x40000040000f7882 */ /* 0x000fe20000000000 */
[----:B------:R-:W-:Y:S01]  /*5720*/  ULEA UR6, UR61, UR6, 0x7 ;  /* 0x000000063d067291 */ /* 0x000fe2000f8e383f */
[----:B------:R-:W-:Y:S01]  /*5730*/  FMUL.FTZ R52, R52, UR7 ;  /* 0x0000000734347c20 */ /* 0x000fe20008410000 */
[----:B------:R-:W-:Y:S01]  /*5740*/  FMUL.FTZ R53, R53, UR7 ;  /* 0x0000000735357c20 */ /* 0x000fe20008410000 */
[----:B------:R-:W-:Y:S01]  /*5750*/  FMUL.FTZ R56, R56, UR7 ;  /* 0x0000000738387c20 */ /* 0x000fe20008410000 */
[----:B------:R-:W-:Y:S01]  /*5760*/  UIADD3 UR6, -UR39, UR6, UR60 ;  /* 0x0000000627067290 */ /* 0x000fe2000fffe13c */
[----:B------:R-:W-:Y:S01]  /*5770*/  FMUL.FTZ R57, R57, UR7 ;  /* 0x0000000739397c20 */ /* 0x000fe20008410000 */
[----:B------:R-:W-:Y:S01]  /*5780*/  MUFU.TANH R200, R200 ;  /* 0x000000c800c87308 */ /* 0x000fe20000002400 */
[----:B------:R-:W-:Y:S01]  /*5790*/  FMUL.FTZ R60, R60, UR7 ;  /* 0x000000073c3c7c20 */ /* 0x000fe20008410000 */
[----:B------:R-:W-:Y:S01]  /*57a0*/  FMUL.FTZ R21, R38, UR7 ;  /* 0x0000000726157c20 */ /* 0x000fe20008410000 */
[----:B------:R-:W-:Y:S01]  /*57b0*/  FMUL.FTZ R61, R61, UR7 ;  /* 0x000000073d3d7c20 */ /* 0x000fe20008410000 */
[----:B------:R-:W-:Y:S01]  /*57c0*/  MOV R34, UR6 ;  /* 0x0000000600227c02 */ /* 0x000fe20008000f00 */
[----:B------:R-:W-:Y:S01]  /*57d0*/  FMUL.FTZ R64, R64, UR7 ;  /* 0x0000000740407c20 */ /* 0x000fe20008410000 */
[----:B------:R-:W-:Y:S01]  /*57e0*/  FMUL.FTZ R68, R68, UR7 ;  /* 0x0000000744447c20 */ /* 0x000fe20008410000 */
[----:B------:R-:W-:Y:S01]  /*57f0*/  FMUL.FTZ R2, R27, UR7 ;  /* 0x000000071b027c20 */ /* 0x000fe20008410000 */
[----:B------:R-:W-:Y:S01]  /*5800*/  MUFU.TANH R36, R36 ;  /* 0x0000002400247308 */ /* 0x000fe20000002400 */
[----:B------:R-:W-:-:S02]  /*5810*/  IMAD R39, R17, -0x2, R34 ;  /* 0xfffffffe11277824 */ /* 0x000fc400078e0222 */
[----:B------:R-:W-:Y:S01]  /*5820*/  FMUL.FTZ R65, R65, UR7 ;  /* 0x0000000741417c20 */ /* 0x000fe20008410000 */
[----:B------:R-:W-:Y:S01]  /*5830*/  FMUL.FTZ R25, R42, UR7 ;  /* 0x000000072a197c20 */ /* 0x000fe20008410000 */
[----:B------:R-:W-:Y:S01]  /*5840*/  FMUL.FTZ R27, R46, UR7 ;  /* 0x000000072e1b7c20 */ /* 0x000fe20008410000 */
[----:B------:R-:W-:Y:S02]  /*5850*/  IMAD.IADD R39, R22, 0x1, R39 ;  /* 0x0000000116277824 */ /* 0x000fe400078e0227 */
[----:B------:R-:W-:Y:S01]  /*5860*/  FMUL.FTZ R69, R69, UR7 ;  /* 0x0000000745457c20 */ /* 0x000fe20008410000 */
[----:B------:R-:W-:Y:S01]  /*5870*/  FMUL.FTZ R73, R73, UR7 ;  /* 0x0000000749497c20 */ /* 0x000fe20008410000 */
[----:B------:R-:W-:Y:S01]  /*5880*/  MUFU.TANH R198, R198 ;  /* 0x000000c600c67308 */ /* 0x000fe20000002400 */
[----:B------:R-:W-:Y:S01]  /*5890*/  FMUL.FTZ R76, R76, UR7 ;  /* 0x000000074c4c7c20 */ /* 0x000fe20008410000 */
[----:B------:R-:W-:Y:S01]  /*58a0*/  ISETP.GT.AND P2, PT, R39, RZ, PT ;  /* 0x000000ff2700720c */ /* 0x000fe20003f44270 */
[----:B------:R-:W-:Y:S01]  /*58b0*/  FMUL.FTZ R14, R31, UR7 ;  /* 0x000000071f0e7c20 */ /* 0x000fe20008410000 */
[----:B------:R-:W-:Y:S01]  /*58c0*/  ISETP.GT.AND P3, PT, R39, 0x1, PT ;  /* 0x000000012700780c */ /* 0x000fe20003f64270 */
[----:B------:R-:W-:Y:S01]  /*58d0*/  FMUL.FTZ R31, R54, UR7 ;  /* 0x00000007361f7c20 */ /* 0x000fe20008410000 */
[----:B------:R-:W-:Y:S01]  /*58e0*/  FMUL.FTZ R77, R77, UR7 ;  /* 0x000000074d4d7c20 */ /* 0x000fe20008410000 */
[----:B------:R-:W-:Y:S01]  /*58f0*/  FMUL.FTZ R80, R80, UR7 ;  /* 0x0000000750507c20 */ /* 0x000fe20008410000 */
[----:B0-----:R-:W-:Y:S01]  /*5900*/  FSEL R204, R10, -INF , P3 ;  /* 0xff8000000acc7808 */ /* 0x001fe20001800000 */
[----:B------:R-:W-:Y:S01]  /*5910*/  MUFU.TANH R44, R44 ;  /* 0x0000002c002c7308 */ /* 0x000fe20000002400 */
[----:B------:R-:W-:Y:S01]  /*5920*/  ISETP.GT.AND P3, PT, R39, 0x9, PT ;  /* 0x000000092700780c */ /* 0x000fe20003f64270 */
[----:B------:R-:W-:Y:S01]  /*5930*/  FMUL.FTZ R81, R81, UR7 ;  /* 0x0000000751517c20 */ /* 0x000fe20008410000 */
[----:B------:R-:W-:Y:S01]  /*5940*/  FMUL.FTZ R84, R84, UR7 ;  /* 0x0000000754547c20 */ /* 0x000fe20008410000 */
[----:B--2---:R-:W-:Y:S01]  /*5950*/  FMUL.FTZ R0, R26, UR7 ;  /* 0x000000071a007c20 */ /* 0x004fe20008410000 */
        /* <DEDUP_REMOVED lines=12> */
[----:B------:R-:W-:-:S02]  /*5a20*/  UISETP.GT.AND UP0, UPT, UR4, UR10, UPT ;  /* 0x0000000a0400728c */ /* 0x000fc4000bf04270 */
[----:B------:R-:W-:Y:S01]  /*5a30*/  UIADD3 UR4, UR4, -0x1, URZ ;  /* 0xffffffff04047890 */ /* 0x000fe2000fffe03f */
[----:B------:R-:W-:-:S04]  /*5a40*/  UMOV UR6, UR36 ;  /* 0x0000002400067c82 */ /* 0x000fc80008000000 */
        /* <DEDUP_REMOVED lines=8> */
[----:B0-----:R-:W-:-:S07]  /*5ad0*/  FMUL.FTZ R61, R82, UR7 ;  /* 0x00000007523d7c20 */ /* 0x001fce0008410000 */
[----:B------:R-:W-:Y:S08]  /*5ae0*/  MUFU.TANH R46, R68 ;  /* 0x00000044002e7308 */ /* 0x000ff00000002400 */
[----:B------:R-:W-:Y:S08]  /*5af0*/  MUFU.TANH R65, R65 ;  /* 0x0000004100417308 */ /* 0x000ff00000002400 */
[----:B------:R-:W-:Y:S01]  /*5b00*/  MUFU.TANH R69, R69 ;  /* 0x0000004500457308 */ /* 0x000fe20000002400 */
[----:B------:R-:W-:-:S02]  /*5b10*/  WARPGROUP.DEPBAR.LE gsb0, 0x0 ;  /* 0x00008000000079c5 */ /* 0x000fc40000010000 */
[----:B------:R-:W-:Y:S01]  /*5b20*/  WARPGROUP.ARRIVE ;  /* 0x00000000000079c5 */ /* 0x000fe20000000000 */
[----:B------:R-:W-:Y:S02]  /*5b30*/  FSEL R180, R5, -INF , P2 ;  /* 0xff80000005b47808 */ /* 0x000fe40001000000 */
[----:B------:R-:W-:Y:S02]  /*5b40*/  ISETP.GT.AND P2, PT, R39, 0x8, PT ;  /* 0x000000082700780c */ /* 0x000fe40003f44270 */
[----:B------:R-:W-:Y:S01]  /*5b50*/  MUFU.TANH R54, R76 ;  /* 0x0000004c00367308 */ /* 0x000fe20000002400 */
[----:B------:R-:W-:Y:S01]  /*5b60*/  FMNMX.FTZ R5, R180, R11, !PT ;  /* 0x0000000bb4057209 */ /* 0x000fe20007810000 */
[----:B------:R-:W-:Y:S01]  /*5b70*/  HGMMA.64x128x16.F32 R88, R176, gdesc[UR12].tnspB, R88, gsb0 ;  /* 0x41e0000cb0587df0 */ /* 0x000fe20008000858 */
[----:B------:R-:W-:Y:S01]  /*5b80*/  UIADD3 UR14, UR5, 0x100, URZ ;  /* 0x00000100050e7890 */ /* 0x000fe2000fffe03f */
[----:B------:R-:W-:Y:S01]  /*5b90*/  UMOV UR15, 0x40000040 ;  /* 0x40000040000f7882 */ /* 0x000fe20000000000 */
        /* <DEDUP_REMOVED lines=27> */
[----:B------:R-:W0:Y:S01]  /*5d50*/  MUFU.TANH R176, R176 ;  /* 0x000000b000b07308 */ /* 0x000e220000002400 */
[----:B------:R-:W-:Y:S01]  /*5d60*/  UMOV UR15, 0x40000040 ;  /* 0x40000040000f7882 */ /* 0x000fe20000000000 */
[----:B------:R-:W-:Y:S01]  /*5d70*/  FMUL.FTZ R33, R58, UR7 ;  /* 0x000000073a217c20 */ /* 0x000fe20008410000 */
[----:B------:R-:W-:Y:S01]  /*5d80*/  FMUL.FTZ R28, R47, UR7 ;  /* 0x000000072f1c7c20 */ /* 0x000fe20008410000 */
[----:B------:R-:W-:Y:S01]  /*5d90*/  FMUL.FTZ R47, R70, UR7 ;  /* 0x00000007462f7c20 */ /* 0x000fe20008410000 */
[----:B------:R-:W-:Y:S01]  /*5da0*/  FMUL.FTZ R32, R55, UR7 ;  /* 0x0000000737207c20 */ /* 0x000fe20008410000 */
[----:B------:R-:W-:-:S02]  /*5db0*/  FMUL.FTZ R55, R78, UR7 ;  /* 0x000000074e377c20 */ /* 0x000fc40008410000 */
[----:B------:R-:W1:Y:S08]  /*5dc0*/  MUFU.TANH R177, R177 ;  /* 0x000000b100b17308 */ /* 0x000e700000002400 */
[----:B------:R-:W2:Y:S01]  /*5dd0*/  MUFU.TANH R178, R178 ;  /* 0x000000b200b27308 */ /* 0x000ea20000002400 */
[----:B0-----:R-:W-:Y:S02]  /*5de0*/  FSEL R182, R176, -INF , P2 ;  /* 0xff800000b0b67808 */ /* 0x001fe40001000000 */
[----:B------:R-:W-:-:S02]  /*5df0*/  ISETP.GT.AND P2, PT, R39, 0x10, PT ;  /* 0x000000102700780c */ /* 0x000fc40003f44270 */
[----:B------:R-:W-:-:S03]  /*5e00*/  FMNMX.FTZ R5, R182, R5, !PT ;  /* 0x00000005b6057209 */ /* 0x000fc60007810000 */
[----:B------:R-:W0:Y:S01]  /*5e10*/  MUFU.TANH R179, R179 ;  /* 0x000000b300b37308 */ /* 0x000e220000002400 */
[----:B-1----:R-:W-:Y:S02]  /*5e20*/  FSEL R206, R177, -INF , P3 ;  /* 0xff800000b1ce7808 */ /* 0x002fe40001800000 */
[----:B------:R-:W-:Y:S02]  /*5e30*/  ISETP.GT.AND P3, PT, R39, 0x11, PT ;  /* 0x000000112700780c */ /* 0x000fe40003f64270 */
[----:B------:R-:W-:-:S03]  /*5e40*/  FMNMX.FTZ R5, R206, R5, !PT ;  /* 0x00000005ce057209 */ /* 0x000fc60007810000 */
[----:B------:R-:W-:Y:S01]  /*5e50*/  MUFU.TANH R58, R85 ;  /* 0x00000055003a7308 */ /* 0x000fe20000002400 */
[----:B--2---:R-:W-:Y:S02]  /*5e60*/  FSEL R176, R178, -INF , P2 ;  /* 0xff800000b2b07808 */ /* 0x004fe40001000000 */
[----:B------:R-:W-:Y:S02]  /*5e70*/  ISETP.GT.AND P2, PT, R39, 0x18, PT ;  /* 0x000000182700780c */ /* 0x000fe40003f44270 */
[----:B------:R-:W-:Y:S02]  /*5e80*/  FMNMX.FTZ R5, R176, R5, !PT ;  /* 0x00000005b0057209 */ /* 0x000fe40007810000 */
[----:B------:R-:W-:Y:S01]  /*5e90*/  FSEL R178, R35, -INF , P2 ;  /* 0xff80000023b27808 */ /* 0x000fe20001000000 */
[----:B------:R-:W-:Y:S01]  /*5ea0*/  MUFU.TANH R28, R28 ;  /* 0x0000001c001c7308 */ /* 0x000fe20000002400 */
[----:B0-----:R-:W-:Y:S02]  /*5eb0*/  FSEL R202, R179, -INF , P3 ;  /* 0xff800000b3ca7808 */ /* 0x001fe40001800000 */
[----:B------:R-:W-:-:S02]  /*5ec0*/  ISETP.GT.AND P3, PT, R39, 0x19, PT ;  /* 0x000000192700780c */ /* 0x000fc40003f64270 */
[----:B------:R-:W-:Y:S02]  /*5ed0*/  FMNMX.FTZ R5, R202, R5, !PT ;  /* 0x00000005ca057209 */ /* 0x000fe40007810000 */
[C---:B------:R-:W-:Y:S01]  /*5ee0*/  ISETP.GT.AND P2, PT, R39.reuse, 0x20, PT ;  /* 0x000000202700780c */ /* 0x040fe20003f44270 */
[----:B------:R-:W-:Y:S01]  /*5ef0*/  MUFU.TANH R29, R29 ;  /* 0x0000001d001d7308 */ /* 0x000fe20000002400 */
[----:B------:R-:W-:Y:S02]  /*5f00*/  FSEL R200, R200, -INF , P3 ;  /* 0xff800000c8c87808 */ /* 0x000fe40001800000 */
[----:B------:R-:W-:Y:S02]  /*5f10*/  FMNMX.FTZ R5, R178, R5, !PT ;  /* 0x00000005b2057209 */ /* 0x000fe40007810000 */
[----:B------:R-:W-:Y:S02]  /*5f20*/  ISETP.GT.AND P3, PT, R39, 0x21, PT ;  /* 0x000000212700780c */ /* 0x000fe40003f64270 */
[----:B------:R-:W-:Y:S01]  /*5f30*/  FMNMX.FTZ R5, R200, R5, !PT ;  /* 0x00000005c8057209 */ /* 0x000fe20007810000 */
[----:B------:R-:W-:Y:S01]  /*5f40*/  MUFU.TANH R32, R32 ;  /* 0x0000002000207308 */ /* 0x000fe20000002400 */
[----:B------:R-:W-:-:S02]  /*5f50*/  FSEL R198, R198, -INF , P3 ;  /* 0xff800000c6c67808 */ /* 0x000fc40001800000 */
[----:B------:R-:W-:-:S04]  /*5f60*/  ISETP.GT.AND P3, PT, R39, 0x29, PT ;  /* 0x000000292700780c */ /* 0x000fc80003f64270 */
[----:B------:R-:W-:Y:S01]  /*5f70*/  FSEL R196, R45, -INF , P3 ;  /* 0xff8000002dc47808 */ /* 0x000fe20001800000 */
[----:B------:R-:W-:Y:S01]  /*5f80*/  FMUL.FTZ R45, R66, UR7 ;  /* 0x00000007422d7c20 */ /* 0x000fe20008410000 */
[----:B------:R-:W-:Y:S01]  /*5f90*/  ISETP.GT.AND P3, PT, R39, 0x31, PT ;  /* 0x000000312700780c */ /* 0x000fe20003f64270 */
        /* <DEDUP_REMOVED lines=12> */
[----:B------:R-:W-:Y:S02]  /*6060*/  FSEL R172, R36, -INF , P2 ;  /* 0xff80000024ac7808 */ /* 0x000fe40001000000 */
[----:B------:R-:W-:Y:S02]  /*6070*/  ISETP.GT.AND P2, PT, R39, 0x28, PT ;  /* 0x000000282700780c */ /* 0x000fe40003f44270 */
[----:B------:R-:W-:Y:S01]  /*6080*/  FMNMX.FTZ R5, R172, R5, !PT ;  /* 0x00000005ac057209 */ /* 0x000fe20007810000 */
[----:B------:R-:W-:Y:S01]  /*6090*/  HGMMA.64x128x16.F32 R88, R168, gdesc[UR12].tnspB, R88, gsb0 ;  /* 0x41e0000ca8587df0 */ /* 0x000fe20008000858 */
[----:B------:R-:W-:Y:S01]  /*60a0*/  UIADD3 UR14, UR5, 0x200, URZ ;  /* 0x00000200050e7890 */ /* 0x000fe2000fffe03f */
[----:B------:R-:W-:Y:S01]  /*60b0*/  FSEL R174, R44, -INF , P2 ;  /* 0xff8000002cae7808 */ /* 0x000fe20001000000 */
[----:B------:R-:W-:Y:S01]  /*60c0*/  UMOV UR15, 0x40000040 ;  /* 0x40000040000f7882 */ /* 0x000fe20000000000 */
[----:B------:R-:W-:-:S02]  /*60d0*/  FMNMX.FTZ R5, R198, R5, !PT ;  /* 0x00000005c6057209 */ /* 0x000fc40007810000 */
[C---:B------:R-:W-:Y:S02]  /*60e0*/  ISETP.GT.AND P2, PT, R39.reuse, 0x30, PT ;  /* 0x000000302700780c */ /* 0x040fe40003f44270 */
[----:B------:R-:W-:Y:S01]  /*60f0*/  FMNMX.FTZ R35, R174, R5, !PT ;  /* 0x00000005ae237209 */ /* 0x000fe20007810000 */
[----:B------:R-:W-:Y:S01]  /*6100*/  FMUL.FTZ R5, R72, UR7 ;  /* 0x0000000748057c20 */ /* 0x000fe20008410000 */
[----:B------:R-:W-:Y:S02]  /*6110*/  FSEL R194, R48, -INF , P2 ;  /* 0xff80000030c27808 */ /* 0x000fe40001000000 */
[----:B------:R-:W-:Y:S02]  /*6120*/  FMNMX.FTZ R35, R196, R35, !PT ;  /* 0x00000023c4237209 */ /* 0x000fe40007810000 */
[----:B------:R-:W-:Y:S01]  /*6130*/  ISETP.GT.AND P2, PT, R39, 0x38, PT ;  /* 0x000000382700780c */ /* 0x000fe20003f44270 */
[----:B------:R-:W0:Y:S01]  /*6140*/  MUFU.TANH R5, R5 ;  /* 0x0000000500057308 */ /* 0x000e220000002400 */
[----:B------:R-:W-:Y:S01]  /*6150*/  FMNMX.FTZ R35, R194, R35, !PT ;  /* 0x00000023c2237209 */ /* 0x000fe20007810000 */
[----:B------:R-:W-:-:S02]  /*6160*/  WARPGROUP.DEPBAR.LE gsb0, 0x0 ;  /* 0x00008000000079c5 */ /* 0x000fc40000010000 */
[----:B------:R-:W-:Y:S01]  /*6170*/  WARPGROUP.ARRIVE ;  /* 0x00000000000079c5 */ /* 0x000fe20000000000 */
[----:B------:R-:W-:Y:S01]  /*6180*/  FSEL R170, R49, -INF , P3 ;  /* 0xff80000031aa7808 */ /* 0x000fe20001800000 */
[----:B------:R-:W-:Y:S01]  /*6190*/  FMUL.FTZ R49, R67, UR7 ;  /* 0x0000000743317c20 */ /* 0x000fe20008410000 */
[----:B------:R-:W-:Y:S01]  /*61a0*/  ISETP.GT.AND P3, PT, R39, 0x39, PT ;  /* 0x000000392700780c */ /* 0x000fe20003f64270 */
[----:B------:R-:W-:Y:S01]  /*61b0*/  FMUL.FTZ R67, R87, UR7 ;  /* 0x0000000757437c20 */ /* 0x000fe20008410000 */
[----:B------:R-:W-:Y:S01]  /*61c0*/  FSEL R168, R52, -INF , P2 ;  /* 0xff80000034a87808 */ /* 0x000fe20001000000 */
[----:B------:R-:W-:Y:S01]  /*61d0*/  HGMMA.64x128x16.F32 R88, R164, gdesc[UR12].tnspB, R88, gsb0 ;  /* 0x41e0000ca4587df0 */ /* 0x000fe20008000858 */
[----:B------:R-:W-:Y:S01]  /*61e0*/  FMNMX.FTZ R35, R170, R35, !PT ;  /* 0x00000023aa237209 */ /* 0x000fe20007810000 */
[----:B------:R-:W-:Y:S01]  /*61f0*/  UIADD3 UR14, UR5, 0x280, URZ ;  /* 0x00000280050e7890 */ /* 0x000fe2000fffe03f */
[----:B------:R-:W-:Y:S01]  /*6200*/  ISETP.GT.AND P2, PT, R39, 0x40, PT ;  /* 0x000000402700780c */ /* 0x000fe20003f44270 */
[----:B------:R-:W-:Y:S01]  /*6210*/  UMOV UR15, 0x40000040 ;  /* 0x40000040000f7882 */ /* 0x000fe20000000000 */
[----:B------:R-:W-:Y:S01]  /*6220*/  FSEL R72, R53, -INF , P3 ;  /* 0xff80000035487808 */ /* 0x000fe20001800000 */
[----:B------:R-:W1:Y:S01]  /*6230*/  MUFU.TANH R52, R73 ;  /* 0x0000004900347308 */ /* 0x000e620000002400 */
[----:B------:R-:W-:Y:S01]  /*6240*/  FMNMX.FTZ R35, R168, R35, !PT ;  /* 0x00000023a8237209 */ /* 0x000fe20007810000 */
[----:B------:R-:W-:Y:S01]  /*6250*/  FMUL.FTZ R53, R71, UR7 ;  /* 0x0000000747357c20 */ /* 0x000fe20008410000 */
[----:B------:R-:W-:-:S02]  /*6260*/  ISETP.GT.AND P3, PT, R39, 0x41, PT ;  /* 0x000000412700780c */ /* 0x000fc40003f64270 */
[----:B------:R-:W-:Y:S02]  /*6270*/  FSEL R68, R56, -INF , P2 ;  /* 0xff80000038447808 */ /* 0x000fe40001000000 */
[----:B------:R-:W-:Y:S01]  /*6280*/  FMNMX.FTZ R35, R72, R35, !PT ;  /* 0x0000002348237209 */ /* 0x000fe20007810000 */
[----:B------:R-:W2:Y:S01]  /*6290*/  MUFU.TANH R56, R77 ;  /* 0x0000004d00387308 */ /* 0x000ea20000002400 */
[----:B------:R-:W-:Y:S02]  /*62a0*/  ISETP.GT.AND P2, PT, R39, 0x48, PT ;  /* 0x000000482700780c */ /* 0x000fe40003f44270 */
[----:B------:R-:W-:Y:S01]  /*62b0*/  FSEL R36, R57, -INF , P3 ;  /* 0xff80000039247808 */ /* 0x000fe20001800000 */
[----:B------:R-:W-:Y:S01]  /*62c0*/  FMUL.FTZ R57, R75, UR7 ;  /* 0x000000074b397c20 */ /* 0x000fe20008410000 */
[----:B------:R-:W-:Y:S02]  /*62d0*/  FMNMX.FTZ R35, R68, R35, !PT ;  /* 0x0000002344237209 */ /* 0x000fe40007810000 */
[----:B------:R-:W-:Y:S01]  /*62e0*/  ISETP.GT.AND P3, PT, R39, 0x49, PT ;  /* 0x000000492700780c */ /* 0x000fe20003f64270 */
[----:B------:R-:W3:Y:S01]  /*62f0*/  MUFU.TANH R49, R49 ;  /* 0x0000003100317308 */ /* 0x000ee20000002400 */
[----:B------:R-:W-:-:S02]  /*6300*/  FSEL R38, R38, -INF , P2 ;  /* 0xff80000026267808 */ /* 0x000fc40001000000 */
[----:B------:R-:W-:Y:S02]  /*6310*/  FMNMX.FTZ R35, R36, R35, !PT ;  /* 0x0000002324237209 */ /* 0x000fe40007810000 */
[C---:B------:R-:W-:Y:S02]  /*6320*/  ISETP.GT.AND P2, PT, R39.reuse, 0x50, PT ;  /* 0x000000502700780c */ /* 0x040fe40003f44270 */
[----:B------:R-:W-:Y:S01]  /*6330*/  FSEL R40, R40, -INF , P3 ;  /* 0xff80000028287808 */ /* 0x000fe20001800000 */
[----:B------:R-:W4:Y:S01]  /*6340*/  MUFU.TANH R53, R53 ;  /* 0x0000003500357308 */ /* 0x000f220000002400 */
[----:B------:R-:W-:Y:S02]  /*6350*/  FMNMX.FTZ R35, R38, R35, !PT ;  /* 0x0000002326237209 */ /* 0x000fe40007810000 */
[----:B------:R-:W-:Y:S02]  /*6360*/  ISETP.GT.AND P3, PT, R39, 0x51, PT ;  /* 0x000000512700780c */ /* 0x000fe40003f64270 */
[----:B------:R-:W-:-:S02]  /*6370*/  FSEL R42, R42, -INF , P2 ;  /* 0xff8000002a2a7808 */ /* 0x000fc40001000000 */
[----:B------:R-:W-:Y:S01]  /*6380*/  FMNMX.FTZ R35, R40, R35, !PT ;  /* 0x0000002328237209 */ /* 0x000fe20007810000 */
[----:B------:R-:W5:Y:S01]  /*6390*/  MUFU.TANH R57, R57 ;  /* 0x0000003900397308 */ /* 0x000f620000002400 */
[----:B------:R-:W-:Y:S02]  /*63a0*/  ISETP.GT.AND P2, PT, R39, 0x58, PT ;  /* 0x000000582700780c */ /* 0x000fe40003f44270 */
[----:B------:R-:W-:Y:S01]  /*63b0*/  FSEL R44, R65, -INF , P3 ;  /* 0xff800000412c7808 */ /* 0x000fe20001800000 */
[----:B------:R-:W-:Y:S01]  /*63c0*/  FMUL.FTZ R65, R86, UR7 ;  /* 0x0000000756417c20 */ /* 0x000fe20008410000 */
[----:B------:R-:W-:Y:S02]  /*63d0*/  FMNMX.FTZ R35, R42, R35, !PT ;  /* 0x000000232a237209 */ /* 0x000fe40007810000 */
[----:B------:R-:W-:Y:S01]  /*63e0*/  ISETP.GT.AND P3, PT, R39, 0x59, PT ;  /* 0x000000592700780c */ /* 0x000fe20003f64270 */
[----:B------:R-:W-:Y:S01]  /*63f0*/  MUFU.TANH R67, R67 ;  /* 0x0000004300437308 */ /* 0x000fe20000002400 */
[----:B------:R-:W-:-:S02]  /*6400*/  FSEL R46, R46, -INF , P2 ;  /* 0xff8000002e2e7808 */ /* 0x000fc40001000000 */
[----:B------:R-:W-:Y:S02]  /*6410*/  FMNMX.FTZ R35, R44, R35, !PT ;  /* 0x000000232c237209 */ /* 0x000fe40007810000 */
[----:B------:R-:W-:Y:S02]  /*6420*/  ISETP.GT.AND P2, PT, R39, 0x60, PT ;  /* 0x000000602700780c */ /* 0x000fe40003f44270 */
[----:B------:R-:W-:Y:S01]  /*6430*/  FSEL R48, R69, -INF , P3 ;  /* 0xff80000045307808 */ /* 0x000fe20001800000 */
[C---:B------:R-:W-:Y:S01]  /*6440*/  VIADD R69, R39.reuse, 0x8 ;  /* 0x0000000827457836 */ /* 0x040fe20000000000 */
[----:B------:R-:W-:Y:S01]  /*6450*/  FMNMX.FTZ R35, R46, R35, !PT ;  /* 0x000000232e237209 */ /* 0x000fe20007810000 */
[----:B------:R-:W5:Y:S01]  /*6460*/  MUFU.TANH R65, R65 ;  /* 0x0000004100417308 */ /* 0x000f620000002400 */
[----:B------:R-:W-:Y:S02]  /*6470*/  ISETP.GT.AND P3, PT, R39, 0x61, PT ;  /* 0x000000612700780c */ /* 0x000fe40003f64270 */
[----:B0-----:R-:W-:-:S02]  /*6480*/  FSEL R50, R5, -INF , P2 ;  /* 0xff80000005327808 */ /* 0x001fc40001000000 */
[----:B------:R-:W-:Y:S01]  /*6490*/  FMNMX.FTZ R35, R48, R35, !PT ;  /* 0x0000002330237209 */ /* 0x000fe20007810000 */
[----:B------:R-:W0:Y:S01]  /*64a0*/  LDC R5, c[0x0][0x988] ;  /* 0x00026200ff057b82 */ /* 0x000e220000000800 */
[C---:B------:R-:W-:Y:S02]  /*64b0*/  ISETP.GT.AND P2, PT, R39.reuse, 0x68, PT ;  /* 0x000000682700780c */ /* 0x040fe40003f44270 */
[----:B-1----:R-:W-:Y:S02]  /*64c0*/  FSEL R52, R52, -INF , P3 ;  /* 0xff80000034347808 */ /* 0x002fe40001800000 */
[----:B------:R-:W-:Y:S02]  /*64d0*/  FMNMX.FTZ R35, R50, R35, !PT ;  /* 0x0000002332237209 */ /* 0x000fe40007810000 */
[----:B------:R-:W-:Y:S02]  /*64e0*/  ISETP.GT.AND P3, PT, R39, 0x69, PT ;  /* 0x000000692700780c */ /* 0x000fe40003f64270 */
[----:B------:R-:W-:-:S02]  /*64f0*/  FSEL R54, R54, -INF , P2 ;  /* 0xff80000036367808 */ /* 0x000fc40001000000 */
[----:B------:R-:W-:Y:S02]  /*6500*/  FMNMX.FTZ R35, R52, R35, !PT ;  /* 0x0000002334237209 */ /* 0x000fe40007810000 */
[C---:B------:R-:W-:Y:S02]  /*6510*/  ISETP.GT.AND P2, PT, R39.reuse, 0x70, PT ;  /* 0x000000702700780c */ /* 0x040fe40003f44270 */
[----:B--2---:R-:W-:Y:S02]  /*6520*/  FSEL R56, R56, -INF , P3 ;  /* 0xff80000038387808 */ /* 0x004fe40001800000 */
[----:B------:R-:W-:Y:S02]  /*6530*/  FMNMX.FTZ R35, R54, R35, !PT ;  /* 0x0000002336237209 */ /* 0x000fe40007810000 */
[----:B------:R-:W-:Y:S02]  /*6540*/  ISETP.GT.AND P3, PT, R39, 0x71, PT ;  /* 0x000000712700780c */ /* 0x000fe40003f64270 */
[----:B------:R-:W-:-:S02]  /*6550*/  FSEL R62, R80, -INF , P2 ;  /* 0xff800000503e7808 */ /* 0x000fc40001000000 */
[----:B------:R-:W-:Y:S02]  /*6560*/  FMNMX.FTZ R35, R56, R35, !PT ;  /* 0x0000002338237209 */ /* 0x000fe40007810000 */
[C---:B------:R-:W-:Y:S02]  /*6570*/  ISETP.GT.AND P2, PT, R39.reuse, 0x78, PT ;  /* 0x000000782700780c */ /* 0x040fe40003f44270 */
[----:B------:R-:W-:Y:S02]  /*6580*/  FSEL R60, R60, -INF , P3 ;  /* 0xff8000003c3c7808 */ /* 0x000fe40001800000 */
[----:B------:R-:W-:Y:S02]  /*6590*/  FMNMX.FTZ R35, R62, R35, !PT ;  /* 0x000000233e237209 */ /* 0x000fe40007810000 */
[----:B------:R-:W-:Y:S02]  /*65a0*/  ISETP.GT.AND P3, PT, R39, 0x79, PT ;  /* 0x000000792700780c */ /* 0x000fe40003f64270 */
[----:B------:R-:W-:-:S02]  /*65b0*/  FSEL R64, R64, -INF , P2 ;  /* 0xff80000040407808 */ /* 0x000fc40001000000 */
[----:B------:R-:W-:Y:S02]  /*65c0*/  FMNMX.FTZ R35, R60, R35, !PT ;  /* 0x000000233c237209 */ /* 0x000fe40007810000 */
[C---:B------:R-:W-:Y:S02]  /*65d0*/  ISETP.GT.AND P5, PT, R69.reuse, RZ, PT ;  /* 0x000000ff4500720c */ /* 0x040fe40003fa4270 */
[----:B------:R-:W-:Y:S02]  /*65e0*/  FSEL R58, R58, -INF , P3 ;  /* 0xff8000003a3a7808 */ /* 0x000fe40001800000 */
[----:B------:R-:W-:Y:S02]  /*65f0*/  FMNMX.FTZ R35, R64, R35, !PT ;  /* 0x0000002340237209 */ /* 0x000fe40007810000 */
[----:B------:R-:W-:Y:S02]  /*6600*/  ISETP.GT.AND P6, PT, R69, 0x1, PT ;  /* 0x000000014500780c */ /* 0x000fe40003fc4270 */
[----:B------:R-:W-:-:S02]  /*6610*/  FSEL R0, R0, -INF , P5 ;  /* 0xff80000000007808 */ /* 0x000fc40002800000 */
[----:B------:R-:W-:Y:S02]  /*6620*/  FMNMX.FTZ R35, R58, R35, !PT ;  /* 0x000000233a237209 */ /* 0x000fe40007810000 */
[C---:B------:R-:W-:Y:S02]  /*6630*/  ISETP.GT.AND P3, PT, R69.reuse, 0x8, PT ;  /* 0x000000084500780c */ /* 0x040fe40003f64270 */
[----:B------:R-:W-:Y:S01]  /*6640*/  FSEL R70, R2, -INF , P6 ;  /* 0xff80000002467808 */ /* 0x000fe20003000000 */
[----:B------:R-:W1:Y:S01]  /*6650*/  SHFL.BFLY PT, R10, R35, 0x2, 0x1f ;  /* 0x0c401f00230a7f89 */ /* 0x000e6200000e0000 */
        /* <DEDUP_REMOVED lines=10> */
[C---:B------:R-:W-:Y:S02]  /*6700*/  ISETP.GT.AND P3, PT, R69.reuse, 0x18, PT ;  /* 0x000000184500780c */ /* 0x040fe40003f64270 */
[----:B------:R-:W-:Y:S02]  /*6710*/  FSEL R20, R20, -INF , P6 ;  /* 0xff80000014147808 */ /* 0x000fe40003000000 */
[----:B------:R-:W-:Y:S02]  /*6720*/  FMNMX.FTZ R71, R74, R71, !PT ;  /* 0x000000474a477209 */ /* 0x000fe40007810000 */
[----:B------:R-:W-:Y:S01]  /*6730*/  ISETP.GT.AND P4, PT, R69, 0x19, PT ;  /* 0x000000194500780c */ /* 0x000fe20003f84270 */
[----:B------:R-:W-:Y:S02]  /*6740*/  WARPGROUP.DEPBAR.LE gsb0, 0x0 ;  /* 0x00008000000079c5 */ /* 0x000fe40000010000 */
[----:B------:R-:W-:Y:S01]  /*6750*/  WARPGROUP.ARRIVE ;  /* 0x00000000000079c5 */ /* 0x000fe20000000000 */
[----:B------:R-:W-:-:S02]  /*6760*/  FSEL R76, R21, -INF , P3 ;  /* 0xff800000154c7808 */ /* 0x000fc40001800000 */
[----:B------:R-:W-:Y:S02]  /*6770*/  FMNMX.FTZ R71, R20, R71, !PT ;  /* 0x0000004714477209 */ /* 0x000fe40007810000 */
[----:B------:R-:W-:Y:S01]  /*6780*/  ISETP.GT.AND P5, PT, R69, 0x20, PT ;  /* 0x000000204500780c */ /* 0x000fe20003fa4270 */
[----:B------:R-:W-:Y:S01]  /*6790*/  HGMMA.64x128x16.F32 R88, R160, gdesc[UR12].tnspB, R88, gsb0 ;  /* 0x41e0000ca0587df0 */ /* 0x000fe20008000858 */
[----:B------:R-:W-:Y:S01]  /*67a0*/  FSEL R24, R24, -INF , P4 ;  /* 0xff80000018187808 */ /* 0x000fe20002000000 */
[----:B------:R-:W-:Y:S01]  /*67b0*/  UIADD3 UR14, UR5, 0x300, URZ ;  /* 0x00000300050e7890 */ /* 0x000fe2000fffe03f */
[----:B------:R-:W-:Y:S01]  /*67c0*/  FMNMX.FTZ R71, R76, R71, !PT ;  /* 0x000000474c477209 */ /* 0x000fe20007810000 */
[----:B------:R-:W-:Y:S01]  /*67d0*/  UMOV UR15, 0x40000040 ;  /* 0x40000040000f7882 */ /* 0x000fe20000000000 */
[----:B-1----:R-:W-:Y:S02]  /*67e0*/  FMNMX.FTZ R37, R35, R10, !PT ;  /* 0x0000000a23257209 */ /* 0x002fe40007810000 */
[----:B------:R-:W-:-:S02]  /*67f0*/  ISETP.GT.AND P6, PT, R69, 0x21, PT ;  /* 0x000000214500780c */ /* 0x000fc40003fc4270 */
[----:B------:R-:W-:Y:S01]  /*6800*/  FSEL R78, R25, -INF , P5 ;  /* 0xff800000194e7808 */ /* 0x000fe20002800000 */
[----:B------:R-:W1:Y:S01]  /*6810*/  SHFL.BFLY PT, R10, R37, 0x1, 0x1f ;  /* 0x0c201f00250a7f89 */ /* 0x000e6200000e0000 */
[----:B------:R-:W-:Y:S02]  /*6820*/  FMNMX.FTZ R71, R24, R71, !PT ;  /* 0x0000004718477209 */ /* 0x000fe40007810000 */
[C---:B------:R-:W-:Y:S02]  /*6830*/  ISETP.GT.AND P3, PT, R69.reuse, 0x28, PT ;  /* 0x000000284500780c */ /* 0x040fe40003f64270 */
[----:B------:R-:W-:Y:S02]  /*6840*/  FSEL R26, R26, -INF , P6 ;  /* 0xff8000001a1a7808 */ /* 0x000fe40003000000 */
[----:B------:R-:W-:Y:S02]  /*6850*/  FMNMX.FTZ R71, R78, R71, !PT ;  /* 0x000000474e477209 */ /* 0x000fe40007810000 */
[----:B------:R-:W-:-:S02]  /*6860*/  ISETP.GT.AND P4, PT, R69, 0x29, PT ;  /* 0x000000294500780c */ /* 0x000fc40003f84270 */
[----:B------:R-:W-:Y:S02]  /*6870*/  FSEL R80, R27, -INF , P3 ;  /* 0xff8000001b507808 */ /* 0x000fe40001800000 */
        /* <DEDUP_REMOVED lines=13> */
[----:B-1----:R-:W-:Y:S02]  /*6950*/  FMNMX.FTZ R10, R37, R10, !PT ;  /* 0x0000000a250a7209 */ /* 0x002fe40007810000 */
[----:B------:R-:W-:Y:S02]  /*6960*/  ISETP.GT.AND P5, PT, R69, 0x40, PT ;  /* 0x000000404500780c */ /* 0x000fe40003fa4270 */
[----:B------:R-:W-:Y:S01]  /*6970*/  FSEL R164, R32, -INF , P4 ;  /* 0xff80000020a47808 */ /* 0x000fe20002000000 */
[----:B0-----:R-:W-:Y:S01]  /*6980*/  FMUL.FTZ R37, R10, R5 ;  /* 0x000000050a257220 */ /* 0x001fe20000410000 */
[----:B------:R-:W-:-:S02]  /*6990*/  FMNMX.FTZ R71, R86, R71, !PT ;  /* 0x0000004756477209 */ /* 0x000fc40007810000 */
[----:B------:R-:W-:Y:S02]  /*69a0*/  ISETP.GT.AND P6, PT, R69, 0x41, PT ;  /* 0x000000414500780c */ /* 0x000fe40003fc4270 */
[----:B------:R-:W-:Y:S02]  /*69b0*/  FSEL R32, R33, -INF , P5 ;  /* 0xff80000021207808 */ /* 0x000fe40002800000 */
[----:B------:R-:W-:Y:S02]  /*69c0*/  FMNMX.FTZ R71, R164, R71, !PT ;  /* 0x00000047a4477209 */ /* 0x000fe40007810000 */
[----:B------:R-:W-:Y:S02]  /*69d0*/  FSETP.NEU.FTZ.AND P2, PT, R10, -INF , PT ;  /* 0xff8000000a00780b */ /* 0x000fe40003f5d000 */
[----:B------:R-:W-:Y:S02]  /*69e0*/  ISETP.GT.AND P3, PT, R69, 0x48, PT ;  /* 0x000000484500780c */ /* 0x000fe40003f64270 */
[----:B------:R-:W-:-:S02]  /*69f0*/  FSEL R34, R34, -INF , P6 ;  /* 0xff80000022227808 */ /* 0x000fc40003000000 */
        /* <DEDUP_REMOVED lines=21> */
[----:B---3--:R-:W-:Y:S01]  /*6b50*/  FSEL R198, R49, -INF , P6 ;  /* 0xff80000031c67808 */ /* 0x008fe20003000000 */
        /* <DEDUP_REMOVED lines=11> */
[----:B----4-:R-:W-:Y:S01]  /*6c10*/  FSEL R168, R53, -INF , P4 ;  /* 0xff80000035a87808 */ /* 0x010fe20002000000 */
        /* <DEDUP_REMOVED lines=11> */
[----:B-----5:R-:W-:Y:S01]  /*6cd0*/  FSEL R72, R57, -INF , P6 ;  /* 0xff80000039487808 */ /* 0x020fe20003000000 */
        /* <DEDUP_REMOVED lines=16> */
[----:B------:R-:W-:Y:S01]  /*6de0*/  FFMA.FTZ R58, R58, R5, -R37 ;  /* 0x000000053a3a7223 */ /* 0x000fe20000010825 */
[----:B------:R-:W-:Y:S01]  /*6df0*/  FSEL R206, R61, -INF , P5 ;  /* 0xff8000003dce7808 */ /* 0x000fe20002800000 */
[----:B------:R-:W-:Y:S01]  /*6e00*/  MUFU.EX2 R35, R35 ;  /* 0x0000002300237308 */ /* 0x000fe20000000800 */
[----:B------:R-:W-:-:S02]  /*6e10*/  FMNMX.FTZ R71, R68, R71, !PT ;  /* 0x0000004744477209 */ /* 0x000fc40007810000 */
[----:B------:R-:W-:Y:S02]  /*6e20*/  ISETP.GT.AND P3, PT, R69, 0x78, PT ;  /* 0x000000784500780c */ /* 0x000fe40003f64270 */
[----:B------:R-:W-:Y:S01]  /*6e30*/  FSEL R208, R63, -INF , P6 ;  /* 0xff8000003fd07808 */ /* 0x000fe20003000000 */
[----:B------:R-:W-:Y:S02]  /*6e40*/  WARPGROUP.DEPBAR.LE gsb0, 0x0 ;  /* 0x00008000000079c5 */ /* 0x000fe40000010000 */
[----:B------:R-:W-:Y:S01]  /*6e50*/  WARPGROUP.ARRIVE ;  /* 0x00000000000079c5 */ /* 0x000fe20000000000 */
[----:B------:R-:W-:Y:S01]  /*6e60*/  FMNMX.FTZ R71, R206, R71, !PT ;  /* 0x00000047ce477209 */ /* 0x000fe20007810000 */
[-CC-:B------:R-:W-:Y:S01]  /*6e70*/  FFMA.FTZ R162, R46, R5.reuse, -R37.reuse ;  /* 0x000000052ea27223 */ /* 0x180fe20000010825 */
[----:B------:R-:W-:Y:S01]  /*6e80*/  ISETP.GT.AND P4, PT, R69, 0x79, PT ;  /* 0x000000794500780c */ /* 0x000fe20003f84270 */
[----:B------:R-:W-:Y:S01]  /*6e90*/  FFMA.FTZ R46, R62, R5, -R37 ;  /* 0x000000053e2e7223 */ /* 0x000fe20000010825 */
[----:B------:R-:W-:Y:S01]  /*6ea0*/  FSEL R160, R65, -INF , P3 ;  /* 0xff80000041a07808 */ /* 0x000fe20001800000 */
[----:B------:R-:W-:Y:S01]  /*6eb0*/  HGMMA.64x128x16.F32 R88, R156, gdesc[UR12].tnspB, R88, gsb0 ;  /* 0x41e0000c9c587df0 */ /* 0x000fe20008000858 */
[----:B------:R-:W-:Y:S01]  /*6ec0*/  FMNMX.FTZ R71, R208, R71, !PT ;  /* 0x00000047d0477209 */ /* 0x000fe20007810000 */
[----:B------:R-:W-:Y:S01]  /*6ed0*/  UIADD3 UR14, UR5, 0x380, URZ ;  /* 0x00000380050e7890 */ /* 0x000fe2000fffe03f */
[----:B------:R-:W-:Y:S01]  /*6ee0*/  FSEL R210, R67, -INF , P4 ;  /* 0xff80000043d27808 */ /* 0x000fe20002000000 */
[----:B------:R-:W-:Y:S01]  /*6ef0*/  UMOV UR15, 0x40000040 ;  /* 0x40000040000f7882 */ /* 0x000fe20000000000 */
[----:B------:R-:W-:Y:S01]  /*6f00*/  FMNMX.FTZ R71, R160, R71, !PT ;  /* 0x00000047a0477209 */ /* 0x000fe20007810000 */
[----:B------:R-:W-:Y:S01]  /*6f10*/  MUFU.EX2 R180, R180 ;  /* 0x000000b400b47308 */ /* 0x000fe20000000800 */
[----:B------:R-:W-:-:S02]  /*6f20*/  UMOV UR5, UR37 ;  /* 0x0000002500057c82 */ /* 0x000fc40008000000 */
[----:B------:R-:W-:-:S05]  /*6f30*/  FMNMX.FTZ R71, R210, R71, !PT ;  /* 0x00000047d2477209 */ /* 0x000fca0007810000 */
        /* <DEDUP_REMOVED lines=10> */
[----:B0-----:R-:W-:-:S02]  /*6fe0*/  FMNMX.FTZ R12, R2, R53, !PT ;  /* 0x00000035020c7209 */ /* 0x001fc40007810000 */
[----:B------:R-:W-:Y:S02]  /*6ff0*/  FSEL R2, R10, RZ, P2 ;  /* 0x000000ff0a027208 */ /* 0x000fe40001000000 */
[C---:B------:R-:W-:Y:S01]  /*7000*/  FSETP.NEU.FTZ.AND P2, PT, R12.reuse, -INF , PT ;  /* 0xff8000000c00780b */ /* 0x040fe20003f5d000 */
[-C--:B------:R-:W-:Y:S02]  /*7010*/  FMUL.FTZ R37, R12, R5.reuse ;  /* 0x000000050c257220 */ /* 0x080fe40000410000 */
[----:B------:R-:W-:Y:S01]  /*7020*/  MUFU.EX2 R25, R25 ;  /* 0x0000001900197308 */ /* 0x000fe20000000800 */
[----:B------:R-:W-:Y:S02]  /*7030*/  FADD.FTZ R2, -R2, R11 ;  /* 0x0000000b02027221 */ /* 0x000fe40000010100 */
[----:B------:R-:W-:Y:S02]  /*7040*/  FSEL R37, R37, RZ, P2 ;  /* 0x000000ff25257208 */ /* 0x000fe40001000000 */
[----:B------:R-:W-:-:S03]  /*7050*/  FMUL.FTZ R2, R2, R5 ;  /* 0x0000000502027220 */ /* 0x000fc60000410000 */
[----:B------:R-:W-:Y:S01]  /*7060*/  MUFU.EX2 R174, R174 ;  /* 0x000000ae00ae7308 */ /* 0x000fe20000000800 */
[-CC-:B------:R-:W-:Y:S01]  /*7070*/  FFMA.FTZ R181, R0, R5.reuse, -R37.reuse ;  /* 0x0000000500b57223 */ /* 0x180fe20000010825 */
[----:B------:R-:W-:Y:S01]  /*7080*/  FSEL R0, R12, RZ, P2 ;  /* 0x000000ff0c007208 */ /* 0x000fe20001000000 */
[-CC-:B------:R-:W-:Y:S01]  /*7090*/  FFMA.FTZ R50, R70, R5.reuse, -R37.reuse ;  /* 0x0000000546327223 */ /* 0x180fe20000010825 */
[-CC-:B------:R-:W-:Y:S01]  /*70a0*/  FFMA.FTZ R183, R66, R5.reuse, -R37.reuse ;  /* 0x0000000542b77223 */ /* 0x180fe20000010825 */
[-CC-:B------:R-:W-:Y:S01]  /*70b0*/  FFMA.FTZ R14, R14, R5.reuse, -R37.reuse ;  /* 0x000000050e0e7223 */ /* 0x180fe20000010825 */
[-C--:B------:R-:W-:Y:S01]  /*70c0*/  FFMA.FTZ R177, R74, R5.reuse, -R37 ;  /* 0x000000054ab17223 */ /* 0x080fe20000010825 */
[----:B------:R-:W-:Y:S01]  /*70d0*/  FADD.FTZ R0, -R0, R13 ;  /* 0x0000000d00007221 */ /* 0x000fe20000010100 */
[----:B------:R-:W0:Y:S01]  /*70e0*/  MUFU.EX2 R2, R2 ;  /* 0x0000000200027308 */ /* 0x000e220000000800 */
[-CC-:B------:R-:W-:Y:S01]  /*70f0*/  FFMA.FTZ R20, R20, R5.reuse, -R37.reuse ;  /* 0x0000000514147223 */ /* 0x180fe20000010825 */
[-CC-:B------:R-:W-:Y:S01]  /*7100*/  FFMA.FTZ R165, R32, R5.reuse, -R37.reuse ;  /* 0x0000000520a57223 */ /* 0x180fe20000010825 */
[-C--:B------:R-:W-:Y:S01]  /*7110*/  FMUL.FTZ R0, R0, R5.reuse ;  /* 0x0000000500007220 */ /* 0x080fe20000410000 */
[-CC-:B------:R-:W-:Y:S01]  /*7120*/  FFMA.FTZ R179, R76, R5.reuse, -R37.reuse ;  /* 0x000000054cb37223 */ /* 0x180fe20000010825 */
[----:B------:R-:W-:Y:S01]  /*7130*/  FFMA.FTZ R32, R34, R5, -R37 ;  /* 0x0000000522207223 */ /* 0x000fe20000010825 */
[----:B------:R-:W-:-:S02]  /*7140*/  IMAD.U32 R34, RZ, RZ, UR8 ;  /* 0x00000008ff227e24 */ /* 0x000fc4000f8e00ff */
        /* <DEDUP_REMOVED lines=10> */
[----:B0-----:R-:W-:Y:S01]  /*71f0*/  FFMA.FTZ R13, R2, R4, R35 ;  /* 0x00000004020d7223 */ /* 0x001fe20000010023 */
[-CC-:B------:R-:W-:Y:S01]  /*7200*/  FFMA.FTZ R54, R164, R5.reuse, -R37.reuse ;  /* 0x00000005a4367223 */ /* 0x180fe20000010825 */
[-CC-:B------:R-:W-:Y:S01]  /*7210*/  FFMA.FTZ R167, R166, R5.reuse, -R37.reuse ;  /* 0x00000005a6a77223 */ /* 0x180fe20000010825 */
[-C--:B------:R-:W-:Y:S01]  /*7220*/  FFMA.FTZ R161, R196, R5.reuse, -R37 ;  /* 0x00000005c4a17223 */ /* 0x080fe20000010825 */
[----:B------:R-:W-:Y:S01]  /*7230*/  FADD.FTZ R13, R180, R13 ;  /* 0x0000000db40d7221 */ /* 0x000fe20000010000 */
        /* <DEDUP_REMOVED lines=11> */
[----:B------:R-:W-:Y:S01]  /*72f0*/  FADD.FTZ R4, R176, R13 ;  /* 0x0000000db0047221 */ /* 0x000fe20000010000 */
[----:B-1----:R-:W-:Y:S01]  /*7300*/  FFMA.FTZ R3, R0, R3, R181 ;  /* 0x0000000300037223 */ /* 0x002fe200000100b5 */
[C---:B------:R-:W-:Y:S01]  /*7310*/  F2FP.F16.F32.PACK_AB R176, R15.reuse, R176 ;  /* 0x000000b00fb0723e */ /* 0x040fe200000000ff */
[----:B------:R-:W-:Y:S01]  /*7320*/  FFMA.FTZ R208, R208, R5, -R37 ;  /* 0x00000005d0d07223 */ /* 0x000fe20000010825 */
[----:B------:R-:W-:Y:S01]  /*7330*/  FADD.FTZ R13, R15, R4 ;  /* 0x000000040f0d7221 */ /* 0x000fe20000010000 */
[----:B------:R-:W-:-:S02]  /*7340*/  PLOP3.LUT P2, PT, PT, PT, UP0, 0x80, 0x0 ;  /* 0x000000000000781c */ /* 0x000fc40003f4f008 */
[----:B------:R-:W1:Y:S01]  /*7350*/  MUFU.EX2 R14, R14 ;  /* 0x0000000e000e7308 */ /* 0x000e620000000800 */
[----:B------:R-:W-:Y:S01]  /*7360*/  FADD.FTZ R4, R178, R13 ;  /* 0x0000000db2047221 */ /* 0x000fe20000010000 */
[----:B------:R-:W-:Y:S02]  /*7370*/  F2FP.F16.F32.PACK_AB R180, R180, R35 ;  /* 0x00000023b4b4723e */ /* 0x000fe400000000ff */
[----:B------:R-:W-:Y:S01]  /*7380*/  F2FP.F16.F32.PACK_AB R182, R39, R182 ;  /* 0x000000b627b6723e */ /* 0x000fe200000000ff */
[----:B------:R-:W-:Y:S01]  /*7390*/  FADD.FTZ R13, R21, R4 ;  /* 0x00000004150d7221 */ /* 0x000fe20000010000 */
[----:B0-----:R-:W-:Y:S01]  /*73a0*/  FADD.FTZ R4, R50, R3 ;  /* 0x0000000332047221 */ /* 0x001fe20000010000 */
[----:B------:R-:W-:Y:S01]  /*73b0*/  @!P1 VIADD R3, R34, 0x34840 ;  /* 0x0003484022039836 */ /* 0x000fe20000000000 */
[----:B------:R-:W-:Y:S01]  /*73c0*/  MUFU.EX2 R177, R177 ;  /* 0x000000b100b17308 */ /* 0x000fe20000000800 */
[----:B------:R-:W-:Y:S01]  /*73d0*/  FADD.FTZ R56, R172, R13 ;  /* 0x0000000dac387221 */ /* 0x000fe20000010000 */
[----:B--2---:R-:W-:Y:S01]  /*73e0*/  FADD.FTZ R13, R183, R4 ;  /* 0x00000004b70d7221 */ /* 0x004fe20000010000 */
[----:B------:R-:W-:Y:S01]  /*73f0*/  FFMA.FTZ R34, R194, R5, -R37 ;  /* 0x00000005c2227223 */ /* 0x000fe20000010825 */
[----:B------:R-:W-:Y:S01]  /*7400*/  @!P1 PRMT R3, RZ, 0x654, R3 ;  /* 0x00000654ff039816 */ /* 0x000fe20000000003 */
[----:B------:R-:W-:-:S02]  /*7410*/  WARPGROUP.DEPBAR.LE gsb0, 0x0 ;  /* 0x00008000000079c5 */ /* 0x000fc40000010000 */
[----:B------:R-:W-:Y:S01]  /*7420*/  WARPGROUP.ARRIVE ;  /* 0x00000000000079c5 */ /* 0x000fe20000000000 */
[----:B------:R-:W0:Y:S01]  /*7430*/  MUFU.EX2 R27, R27 ;  /* 0x0000001b001b7308 */ /* 0x000e220000000800 */
[----:B------:R-:W-:Y:S01]  /*7440*/  FADD.FTZ R53, R25, R56 ;  /* 0x0000003819357221 */ /* 0x000fe20000010000 */
[----:B-1----:R-:W-:Y:S01]  /*7450*/  FADD.FTZ R4, R14, R13 ;  /* 0x0000000d0e047221 */ /* 0x002fe20000010000 */
[----:B------:R-:W-:Y:S02]  /*7460*/  F2FP.F16.F32.PACK_AB R178, R21, R178 ;  /* 0x000000b215b2723e */ /* 0x000fe400000000ff */
[----:B------:R-:W-:Y:S01]  /*7470*/  HGMMA.64x128x16.F32 R88, R152, gdesc[UR12].tnspB, R88, gsb0 ;  /* 0x41e0000c98587df0 */ /* 0x000fe20008000858 */
[----:B------:R-:W-:Y:S01]  /*7480*/  FADD.FTZ R56, R174, R53 ;  /* 0x00000035ae387221 */ /* 0x000fe20000010000 */
[----:B------:R-:W-:Y:S01]  /*7490*/  IMAD.U32 R53, RZ, RZ, UR9 ;  /* 0x00000009ff357e24 */ /* 0x000fe2000f8e00ff */
[----:B------:R-:W-:Y:S01]  /*74a0*/  MUFU.EX2 R20, R20 ;  /* 0x0000001400147308 */ /* 0x000fe20000000800 */
[----:B------:R-:W-:-:S02]  /*74b0*/  F2FP.F16.F32.PACK_AB R172, R25, R172 ;  /* 0x000000ac19ac723e */ /* 0x000fc400000000ff */
[----:B------:R-:W-:Y:S01]  /*74c0*/  @!P1 VIADD R53, R53, 0x34860 ;  /* 0x0003486035359836 */ /* 0x000fe20000000000 */
[----:B------:R-:W-:Y:S02]  /*74d0*/  F2FP.F16.F32.PACK_AB R181, R50, R181 ;  /* 0x000000b532b5723e */ /* 0x000fe400000000ff */
[----:B------:R-:W-:Y:S02]  /*74e0*/  F2FP.F16.F32.PACK_AB R183, R14, R183 ;  /* 0x000000b70eb7723e */ /* 0x000fe400000000ff */
[----:B------:R-:W1:Y:S01]  /*74f0*/  MUFU.EX2 R28, R28 ;  /* 0x0000001c001c7308 */ /* 0x000e620000000800 */
[C---:B0-----:R-:W-:Y:S01]  /*7500*/  FADD.FTZ R13, R27.reuse, R56 ;  /* 0x000000381b0d7221 */ /* 0x041fe20000010000 */
[----:B------:R-:W-:Y:S01]  /*7510*/  @!P1 PRMT R53, RZ, 0x654, R53 ;  /* 0x00000654ff359816 */ /* 0x000fe20000000035 */
[----:B------:R-:W-:Y:S01]  /*7520*/  FFMA.FTZ R56, R198, R5, -R37 ;  /* 0x00000005c6387223 */ /* 0x000fe20000010825 */
[----:B------:R-:W-:-:S04]  /*7530*/  F2FP.F16.F32.PACK_AB R174, R27, R174 ;  /* 0x000000ae1bae723e */ /* 0x000fc800000000ff */
[----:B------:R-:W-:Y:S08]  /*7540*/  MUFU.EX2 R179, R179 ;  /* 0x000000b300b37308 */ /* 0x000ff00000000800 */
[----:B------:R-:W0:Y:S08]  /*7550*/  MUFU.EX2 R29, R29 ;  /* 0x0000001d001d7308 */ /* 0x000e300000000800 */
[----:B------:R-:W-:Y:S08]  /*7560*/  MUFU.EX2 R24, R24 ;  /* 0x0000001800187308 */ /* 0x000ff00000000800 */
[----:B------:R-:W2:Y:S08]  /*7570*/  MUFU.EX2 R170, R170 ;  /* 0x000000aa00aa7308 */ /* 0x000eb00000000800 */
[----:B------:R-:W-:Y:S08]  /*7580*/  MUFU.EX2 R173, R173 ;  /* 0x000000ad00ad7308 */ /* 0x000ff00000000800 */
[----:B------:R-:W3:Y:S08]  /*7590*/  MUFU.EX2 R31, R31 ;  /* 0x0000001f001f7308 */ /* 0x000ef00000000800 */
[----:B------:R-:W-:Y:S08]  /*75a0*/  MUFU.EX2 R26, R26 ;  /* 0x0000001a001a7308 */ /* 0x000ff00000000800 */
[----:B------:R-:W4:Y:S08]  /*75b0*/  MUFU.EX2 R33, R33 ;  /* 0x0000002100217308 */ /* 0x000f300000000800 */
[----:B------:R1:W-:Y:S08]  /*75c0*/  MUFU.EX2 R11, R58 ;  /* 0x0000003a000b7308 */ /* 0x0003f00000000800 */
[----:B------:R-:W-:Y:S01]  /*75d0*/  MUFU.EX2 R175, R175 ;  /* 0x000000af00af7308 */ /* 0x000fe20000000800 */
[----:B-1----:R-:W-:-:S04]  /*75e0*/  FADD.FTZ R58, R28, R13 ;  /* 0x0000000d1c3a7221 */ /* 0x002fc80000010000 */
[----:B0-----:R-:W-:-:S03]  /*75f0*/  FADD.FTZ R13, R29, R58 ;  /* 0x0000003a1d0d7221 */ /* 0x001fc60000010000 */
[----:B------:R-:W0:Y:S01]  /*7600*/  MUFU.EX2 R36, R36 ;  /* 0x0000002400247308 */ /* 0x000e220000000800 */
[----:B--2---:R-:W-:Y:S01]  /*7610*/  FADD.FTZ R58, R170, R13 ;  /* 0x0000000daa3a7221 */ /* 0x004fe20000010000 */
[----:B---3--:R-:W-:-:S03]  /*7620*/  F2FP.F16.F32.PACK_AB R170, R31, R170 ;  /* 0x000000aa1faa723e */ /* 0x008fc600000000ff */
[----:B------:R-:W-:-:S03]  /*7630*/  FADD.FTZ R58, R31, R58 ;  /* 0x0000003a1f3a7221 */ /* 0x000fc60000010000 */
[----:B------:R-:W-:Y:S01]  /*7640*/  MUFU.EX2 R52, R52 ;  /* 0x0000003400347308 */ /* 0x000fe20000000800 */
[----:B----4-:R-:W-:-:S07]  /*7650*/  FADD.FTZ R13, R33, R58 ;  /* 0x0000003a210d7221 */ /* 0x010fce0000010000 */
[----:B------:R-:W1:Y:S01]  /*7660*/  MUFU.EX2 R38, R38 ;  /* 0x0000002600267308 */ /* 0x000e620000000800 */
[C---:B0-----:R-:W-:Y:S01]  /*7670*/  FADD.FTZ R13, R36.reuse, R13 ;  /* 0x0000000d240d7221 */ /* 0x041fe20000010000 */
[----:B------:R-:W-:-:S06]  /*7680*/  F2FP.F16.F32.PACK_AB R164, R36, R33 ;  /* 0x0000002124a4723e */ /* 0x000fcc00000000ff */
[----:B------:R-:W-:Y:S08]  /*7690*/  MUFU.EX2 R169, R169 ;  /* 0x000000a900a97308 */ /* 0x000ff00000000800 */
[----:B------:R-:W0:Y:S01]  /*76a0*/  MUFU.EX2 R41, R41 ;  /* 0x0000002900297308 */ /* 0x000e220000000800 */
[----:B-1----:R-:W-:-:S07]  /*76b0*/  FADD.FTZ R58, R38, R13 ;  /* 0x0000000d263a7221 */ /* 0x002fce0000010000 */
[----:B------:R-:W-:Y:S01]  /*76c0*/  MUFU.EX2 R30, R30 ;  /* 0x0000001e001e7308 */ /* 0x000fe20000000800 */
[----:B------:R-:W-:Y:S02]  /*76d0*/  WARPGROUP.DEPBAR.LE gsb0, 0x0 ;  /* 0x00008000000079c5 */ /* 0x000fe40000010000 */
[----:B------:R1:W-:Y:S05]  /*76e0*/  @!P1 SYNCS.ARRIVE.TRANS64.RED.A1T0 RZ, [R3+URZ], RZ ;  /* 0x000000ff03ff99a7 */ /* 0x0003ea000810043f */
[----:B------:R-:W2:Y:S01]  /*76f0*/  MUFU.EX2 R40, R40 ;  /* 0x0000002800287308 */ /* 0x000ea20000000800 */
[C---:B0-----:R-:W-:Y:S01]  /*7700*/  FADD.FTZ R13, R41.reuse, R58 ;  /* 0x0000003a290d7221 */ /* 0x041fe20000010000 */
[----:B------:R-:W-:Y:S01]  /*7710*/  F2FP.F16.F32.PACK_AB R166, R41, R38 ;  /* 0x0000002629a6723e */ /* 0x000fe200000000ff */
[----:B-1----:R-:W-:Y:S01]  /*7720*/  FADD.FTZ R3, R177, R4 ;  /* 0x00000004b1037221 */ /* 0x002fe20000010000 */
[----:B------:R0:W-:Y:S01]  /*7730*/  @!P1 SYNCS.ARRIVE.TRANS64.RED.A1T0 RZ, [R53+URZ], RZ ;  /* 0x000000ff35ff99a7 */ /* 0x0001e2000810043f */
[----:B------:R-:W-:-:S03]  /*7740*/  F2FP.F16.F32.PACK_AB R177, R20, R177 ;  /* 0x000000b114b1723e */ /* 0x000fc600000000ff */
[----:B------:R-:W-:Y:S01]  /*7750*/  MUFU.EX2 R171, R171 ;  /* 0x000000ab00ab7308 */ /* 0x000fe20000000800 */
[----:B------:R-:W-:-:S04]  /*7760*/  FADD.FTZ R4, R20, R3 ;  /* 0x0000000314047221 */ /* 0x000fc80000010000 */
[----:B------:R-:W-:Y:S01]  /*7770*/  FADD.FTZ R3, R179, R4 ;  /* 0x00000004b3037221 */ /* 0x000fe20000010000 */
[C---:B------:R-:W-:Y:S02]  /*7780*/  F2FP.F16.F32.PACK_AB R179, R24.reuse, R179 ;  /* 0x000000b318b3723e */ /* 0x040fe400000000ff */
[----:B------:R-:W0:Y:S01]  /*7790*/  MUFU.EX2 R43, R43 ;  /* 0x0000002b002b7308 */ /* 0x000e220000000800 */
[----:B------:R-:W-:Y:S01]  /*77a0*/  FADD.FTZ R4, R24, R3 ;  /* 0x0000000318047221 */ /* 0x000fe20000010000 */
[----:B--2---:R-:W-:-:S03]  /*77b0*/  FADD.FTZ R58, R40, R13 ;  /* 0x0000000d283a7221 */ /* 0x004fc60000010000 */
[----:B------:R-:W-:Y:S01]  /*77c0*/  FADD.FTZ R3, R173, R4 ;  /* 0x00000004ad037221 */ /* 0x000fe20000010000 */
[C---:B------:R-:W-:Y:S02]  /*77d0*/  F2FP.F16.F32.PACK_AB R173, R26.reuse, R173 ;  /* 0x000000ad1aad723e */ /* 0x040fe400000000ff */
[----:B------:R-:W1:Y:S01]  /*77e0*/  MUFU.EX2 R54, R54 ;  /* 0x0000003600367308 */ /* 0x000e620000000800 */
[----:B------:R-:W-:-:S04]  /*77f0*/  FADD.FTZ R4, R26, R3 ;  /* 0x000000031a047221 */ /* 0x000fc80000010000 */
[----:B------:R-:W-:Y:S01]  /*7800*/  FADD.FTZ R3, R175, R4 ;  /* 0x00000004af037221 */ /* 0x000fe20000010000 */
[C---:B------:R-:W-:Y:S02]  /*7810*/  F2FP.F16.F32.PACK_AB R175, R52.reuse, R175 ;  /* 0x000000af34af723e */ /* 0x040fe400000000ff */
[----:B------:R-:W2:Y:S01]  /*7820*/  MUFU.EX2 R162, R162 ;  /* 0x000000a200a27308 */ /* 0x000ea20000000800 */
[----:B------:R-:W-:Y:S01]  /*7830*/  FADD.FTZ R4, R52, R3 ;  /* 0x0000000334047221 */ /* 0x000fe20000010000 */
[----:B0-----:R-:W-:-:S03]  /*7840*/  FADD.FTZ R53, R43, R58 ;  /* 0x0000003a2b357221 */ /* 0x001fc60000010000 */
[----:B------:R-:W-:Y:S01]  /*7850*/  FADD.FTZ R3, R169, R4 ;  /* 0x00000004a9037221 */ /* 0x000fe20000010000 */
[C---:B------:R-:W-:Y:S02]  /*7860*/  F2FP.F16.F32.PACK_AB R169, R30.reuse, R169 ;  /* 0x000000a91ea9723e */ /* 0x040fe400000000ff */
[----:B------:R-:W0:Y:S01]  /*7870*/  MUFU.EX2 R165, R165 ;  /* 0x000000a500a57308 */ /* 0x000e220000000800 */
[----:B------:R-:W-:Y:S01]  /*7880*/  FADD.FTZ R4, R30, R3 ;  /* 0x000000031e047221 */ /* 0x000fe20000010000 */
[-CC-:B------:R-:W-:Y:S01]  /*7890*/  FFMA.FTZ R3, R160, R5.reuse, -R37.reuse ;  /* 0x00000005a0037223 */ /* 0x180fe20000010825 */
[----:B------:R-:W-:Y:S01]  /*78a0*/  FFMA.FTZ R37, R210, R5, -R37 ;  /* 0x00000005d2257223 */ /* 0x000fe20000010825 */
[----:B------:R-:W-:Y:S01]  /*78b0*/  F2FP.F16.F32.PACK_AB R160, R43, R40 ;  /* 0x000000282ba0723e */ /* 0x000fe200000000ff */
[----:B------:R-:W-:Y:S01]  /*78c0*/  FADD.FTZ R13, R171, R4 ;  /* 0x00000004ab0d7221 */ /* 0x000fe20000010000 */
[C---:B-1----:R-:W-:Y:S02]  /*78d0*/  F2FP.F16.F32.PACK_AB R171, R54.reuse, R171 ;  /* 0x000000ab36ab723e */ /* 0x042fe400000000ff */
[----:B------:R-:W1:Y:S01]  /*78e0*/  MUFU.EX2 R45, R45 ;  /* 0x0000002d002d7308 */ /* 0x000e620000000800 */
[----:B------:R-:W-:Y:S01]  /*78f0*/  FADD.FTZ R4, R54, R13 ;  /* 0x0000000d36047221 */ /* 0x000fe20000010000 */
[----:B--2---:R-:W-:-:S06]  /*7900*/  FADD.FTZ R58, R162, R53 ;  /* 0x00000035a23a7221 */ /* 0x004fcc0000010000 */
        /* <DEDUP_REMOVED lines=12> */
[----:B------:R-:W-:Y:S01]  /*79d0*/  MUFU.EX2 R44, R44 ;  /* 0x0000002c002c7308 */ /* 0x000fe20000000800 */
[C---:B--2---:R-:W-:Y:S01]  /*79e0*/  FADD.FTZ R15, R47.reuse, R58 ;  /* 0x0000003a2f0f7221 */ /* 0x044fe20000010000 */
[----:B------:R-:W-:-:S06]  /*79f0*/  F2FP.F16.F32.PACK_AB R156, R47, R42 ;  /* 0x0000002a2f9c723e */ /* 0x000fcc00000000ff */
[----:B------:R-:W1:Y:S01]  /*7a00*/  MUFU.EX2 R161, R161 ;  /* 0x000000a100a17308 */ /* 0x000e620000000800 */
[C---:B0-----:R-:W-:Y:S01]  /*7a10*/  FADD.FTZ R4, R34.reuse, R13 ;  /* 0x0000000d22047221 */ /* 0x041fe20000010000 */
[----:B------:R-:W-:-:S06]  /*7a20*/  F2FP.F16.F32.PACK_AB R167, R34, R167 ;  /* 0x000000a722a7723e */ /* 0x000fcc00000000ff */
[----:B------:R-:W0:Y:S08]  /*7a30*/  MUFU.EX2 R49, R49 ;  /* 0x0000003100317308 */ /* 0x000e300000000800 */
[----:B------:R-:W2:Y:S01]  /*7a40*/  MUFU.EX2 R56, R56 ;  /* 0x0000003800387308 */ /* 0x000ea20000000800 */
[----:B-1----:R-:W-:-:S07]  /*7a50*/  FADD.FTZ R13, R161, R4 ;  /* 0x00000004a10d7221 */ /* 0x002fce0000010000 */
[----:B------:R-:W-:Y:S01]  /*7a60*/  MUFU.EX2 R46, R46 ;  /* 0x0000002e002e7308 */ /* 0x000fe20000000800 */
[----:B0-----:R-:W-:-:S07]  /*7a70*/  F2FP.F16.F32.PACK_AB R158, R49, R44 ;  /* 0x0000002c319e723e */ /* 0x001fce00000000ff */
[----:B------:R-:W0:Y:S01]  /*7a80*/  MUFU.EX2 R163, R163 ;  /* 0x000000a300a37308 */ /* 0x000e220000000800 */
[C---:B--2---:R-:W-:Y:S01]  /*7a90*/  FADD.FTZ R4, R56.reuse, R13 ;  /* 0x0000000d38047221 */ /* 0x044fe20000010000 */
[----:B------:R-:W-:-:S06]  /*7aa0*/  F2FP.F16.F32.PACK_AB R161, R56, R161 ;  /* 0x000000a138a1723e */ /* 0x000fcc00000000ff */
[----:B------:R-:W1:Y:S08]  /*7ab0*/  MUFU.EX2 R51, R51 ;  /* 0x0000003300337308 */ /* 0x000e700000000800 */
[----:B------:R2:W3:Y:S01]  /*7ac0*/  MUFU.EX2 R55, R168 ;  /* 0x000000a800377308 */ /* 0x0004e20000000800 */
[----:B0-----:R-:W-:-:S07]  /*7ad0*/  FADD.FTZ R4, R163, R4 ;  /* 0x00000004a3047221 */ /* 0x001fce0000010000 */
[----:B------:R-:W0:Y:S01]  /*7ae0*/  MUFU.EX2 R48, R48 ;  /* 0x0000003000307308 */ /* 0x000e220000000800 */
[----:B--2---:R-:W-:Y:S01]  /*7af0*/  F2FP.F16.F32.PACK_AB R168, R29, R28 ;  /* 0x0000001c1da8723e */ /* 0x004fe200000000ff */
[----:B------:R-:W-:Y:S01]  /*7b00*/  FADD.FTZ R28, R44, R15 ;  /* 0x0000000f2c1c7221 */ /* 0x000fe20000010000 */
[----:B-1----:R-:W-:-:S03]  /*7b10*/  F2FP.F16.F32.PACK_AB R152, R51, R46 ;  /* 0x0000002e3398723e */ /* 0x002fc600000000ff */
[----:B------:R-:W-:Y:S02]  /*7b20*/  FADD.FTZ R15, R49, R28 ;  /* 0x0000001c310f7221 */ /* 0x000fe40000010000 */
[----:B------:R-:W1:Y:S01]  /*7b30*/  MUFU.EX2 R157, R202 ;  /* 0x000000ca009d7308 */ /* 0x000e620000000800 */
[C---:B---3--:R-:W-:Y:S01]  /*7b40*/  FADD.FTZ R4, R55.reuse, R4 ;  /* 0x0000000437047221 */ /* 0x048fe20000010000 */
[----:B------:R-:W-:Y:S01]  /*7b50*/  FADD.FTZ R28, R46, R15 ;  /* 0x0000000f2e1c7221 */ /* 0x000fe20000010000 */
[----:B------:R-:W-:-:S03]  /*7b60*/  F2FP.F16.F32.PACK_AB R163, R55, R163 ;  /* 0x000000a337a3723e */ /* 0x000fc600000000ff */
[----:B------:R-:W-:Y:S02]  /*7b70*/  FADD.FTZ R13, R51, R28 ;  /* 0x0000001c330d7221 */ /* 0x000fe40000010000 */
[----:B------:R-:W2:Y:S01]  /*7b80*/  MUFU.EX2 R72, R72 ;  /* 0x0000004800487308 */ /* 0x000ea20000000800 */
[----:B0-----:R-:W-:Y:S01]  /*7b90*/  F2FP.F16.F32.PACK_AB R154, R11, R48 ;  /* 0x000000300b9a723e */ /* 0x001fe200000000ff */
[----:B------:R-:W-:-:S06]  /*7ba0*/  FADD.FTZ R28, R48, R13 ;  /* 0x0000000d301c7221 */ /* 0x000fcc0000010000 */
[----:B------:R-:W0:Y:S01]  /*7bb0*/  MUFU.EX2 R204, R204 ;  /* 0x000000cc00cc7308 */ /* 0x000e220000000800 */
[----:B-1----:R-:W-:Y:S01]  /*7bc0*/  FADD.FTZ R13, R157, R4 ;  /* 0x000000049d0d7221 */ /* 0x002fe20000010000 */
[----:B------:R-:W-:Y:S01]  /*7bd0*/  FADD.FTZ R4, R11, R28 ;  /* 0x0000001c0b047221 */ /* 0x000fe20000010000 */
[----:B------:R-:W-:-:S05]  /*7be0*/  IMAD.MOV.U32 R11, RZ, RZ, R10 ;  /* 0x000000ffff0b7224 */ /* 0x000fca00078e000a */
        /* <DEDUP_REMOVED lines=12> */
[----:B------:R-:W-:-:S03]  /*7cb0*/  F2FP.F16.F32.PACK_AB R153, R153, R206 ;  /* 0x000000ce9999723e */ /* 0x000fc600000000ff */
[----:B-1----:R-:W-:-:S04]  /*7cc0*/  FADD.FTZ R13, R28, R13 ;  /* 0x0000000d1c0d7221 */ /* 0x002fc80000010000 */
[C---:B--2---:R-:W-:Y:S01]  /*7cd0*/  FADD.FTZ R3, R37.reuse, R13 ;  /* 0x0000000d25037221 */ /* 0x044fe20000010000 */
[----:B------:R-:W-:Y:S02]  /*7ce0*/  F2FP.F16.F32.PACK_AB R155, R37, R28 ;  /* 0x0000001c259b723e */ /* 0x000fe400000000ff */
[----:B------:R-:W-:Y:S01]  /*7cf0*/  MOV R13, R12 ;  /* 0x0000000c000d7202 */ /* 0x000fe20000000f00 */
[----:B------:R-:W-:Y:S06]  /*7d00*/  @P2 BRA `(.L_x_2020) ;  /* 0xffffffcc00782947 */ /* 0x000fec000383ffff */
.L_x_2011:
[----:B------:R-:W-:-:S13]  /*7d10*/  ISETP.LE.AND P2, PT, RZ, UR4, PT ;  /* 0x00000004ff007c0c */ /* 0x000fda000bf43270 */
[----:B------:R-:W-:Y:S05]  /*7d20*/  @!P2 BRA `(.L_x_2021) ;  /* 0x00000028006ca947 */ /* 0x000fea0003800000 */
[----:B------:R-:W-:Y:S01]  /*7d30*/  IMAD.MOV.U32 R11, RZ, RZ, R12 ;  /* 0x000000ffff0b7224 */ /* 0x000fe200078e000c */
[----:B------:R-:W-:Y:S01]  /*7d40*/  UMOV UR5, UR37 ;  /* 0x0000002500057c82 */ /* 0x000fe20008000000 */
[----:B------:R-:W-:Y:S01]  /*7d50*/  IMAD.MOV.U32 R13, RZ, RZ, R10 ;  /* 0x000000ffff0d7224 */ /* 0x000fe200078e000a */
[----:B------:R-:W-:Y:S01]  /*7d60*/  UMOV UR6, UR36 ;  /* 0x0000002400067c82 */ /* 0x000fe20008000000 */
[----:B------:R-:W-:-:S05]  /*7d70*/  ULDC UR7, c[0x0][0x9d8] ;  /* 0x0002760000077ab9 */ /* 0x000fca0000000800 */
.L_x_2030:
[----:B------:R-:W-:-:S04]  /*7d80*/  UIADD3 UR9, UR6, 0x1, URZ ;  /* 0x0000000106097890 */ /* 0x000fc8000fffe03f */
[----:B------:R-:W-:-:S04]  /*7d90*/  UISETP.NE.AND UP0, UPT, UR9, 0x2, UPT ;  /* 0x000000020900788c */ /* 0x000fc8000bf05270 */
[----:B------:R-:W-:Y:S02]  /*7da0*/  USEL UR9, UR9, URZ, UP0 ;  /* 0x0000003f09097287 */ /* 0x000fe40008000000 */
[----:B------:R-:W-:-:S04]  /*7db0*/  USEL UR37, URZ, 0x1, UP0 ;  /* 0x000000013f257887 */ /* 0x000fc80008000000 */
[----:B------:R-:W-:Y:S01]  /*7dc0*/  ULOP3.LUT UR37, UR5, UR37, URZ, 0x3c, !UPT ;  /* 0x0000002505257292 */ /* 0x000fe2000f8e3c3f */
[----:B------:R-:W-:Y:S01]  /*7dd0*/  UMOV UR36, UR9 ;  /* 0x0000000900247c82 */ /* 0x000fe20008000000 */
[----:B------:R-:W-:Y:S10]  /*7de0*/  @!P0 BRA `(.L_x_2022) ;  /* 0x0000000000048947 */ /* 0x000ff40003800000 */
[----:B------:R-:W-:Y:S01]  /*7df0*/  BPT.TRAP 0x1 ;  /* 0x000000040000795c */ /* 0x000fe20000300000 */
.L_x_2022:
[----:B------:R-:W-:Y:S01]  /*7e00*/  ULEA UR8, UR36, UR38, 0x3 ;  /* 0x0000002624087291 */ /* 0x000fe2000f8e183f */
[----:B------:R-:W-:-:S05]  /*7e10*/  IMAD.U32 R5, RZ, RZ, UR37 ;  /* 0x00000025ff057e24 */ /* 0x000fca000f8e00ff */
[----:B------:R-:W-:-:S04]  /*7e20*/  SHF.L.U32 R5, R5, 0x1f, RZ ;  /* 0x0000001f05057819 */ /* 0x000fc800000006ff */
[----:B------:R0:W1:Y:S01]  /*7e30*/  SYNCS.PHASECHK.TRANS64.TRYWAIT P2, [UR8+0x34830], R5 ;  /* 0x03483005ff0075a7 */ /* 0x0000620008040148 */
[----:B------:R-:W-:Y:S05]  /*7e40*/  @!P0 BRA `(.L_x_2023) ;  /* 0x0000000000048947 */ /* 0x000fea0003800000 */
[----:B------:R-:W-:Y:S01]  /*7e50*/  BPT.TRAP 0x1 ;  /* 0x000000040000795c */ /* 0x000fe20000300000 */
.L_x_2023:
[----:B-1----:R-:W-:Y:S05]  /*7e60*/  @P2 BRA `(.L_x_2024) ;  /* 0x0000000000082947 */ /* 0x002fea0003800000 */
[----:B------:R-:W1:Y:S02]  /*7e70*/  SYNCS.PHASECHK.TRANS64.TRYWAIT P2, [UR8+0x34830], R5 ;  /* 0x03483005ff0075a7 */ /* 0x000e640008040148 */
[----:B-1----:R-:W-:Y:S05]  /*7e80*/  @!P2 BRA `(.L_x_2025) ;  /* 0x000000ac0010a947 */ /* 0x002fea0003800000 */
.L_x_2024:
        /* <DEDUP_REMOVED lines=141> */
.L_x_2026:
[----:B------:R-:W-:Y:S01]  /*8760*/  ULEA UR8, UR6, UR38, 0x3 ;  /* 0x0000002606087291 */ /* 0x000fe2000f8e183f */
[----:B------:R-:W-:-:S05]  /*8770*/  IMAD.U32 R0, RZ, RZ, UR5 ;  /* 0x00000005ff007e24 */ /* 0x000fca000f8e00ff */
[----:B------:R-:W-:-:S04]  /*8780*/  SHF.L.U32 R0, R0, 0x1f, RZ ;  /* 0x0000001f00007819 */ /* 0x000fc800000006ff */
[----:B------:R2:W3:Y:S01]  /*8790*/  SYNCS.PHASECHK.TRANS64.TRYWAIT P2, [UR8+0x34850], R0 ;  /* 0x03485000ff0075a7 */ /* 0x0004e20008040148 */
[----:B------:R-:W-:Y:S05]  /*87a0*/  @!P0 BRA `(.L_x_2027) ;  /* 0x0000000000048947 */ /* 0x000fea0003800000 */
[----:B------:R-:W-:Y:S01]  /*87b0*/  BPT.TRAP 0x1 ;  /* 0x000000040000795c */ /* 0x000fe20000300000 */
.L_x_2027:
[----:B---3--:R-:W-:Y:S05]  /*87c0*/  @P2 BRA `(.L_x_2028) ;  /* 0x0000000000082947 */ /* 0x008fea0003800000 */
[----:B------:R-:W3:Y:S02]  /*87d0*/  SYNCS.PHASECHK.TRANS64.TRYWAIT P2, [UR8+0x34850], R0 ;  /* 0x03485000ff0075a7 */ /* 0x000ee40008040148 */
[----:B---3--:R-:W-:Y:S05]  /*87e0*/  @!P2 BRA `(.L_x_2029) ;  /* 0x000000a000d0a947 */ /* 0x008fea0003800000 */
.L_x_2028:
[----:B------:R-:W-:Y:S01]  /*87f0*/  UIADD3 UR5, UR38, 0x400, URZ ;  /* 0x0000040026057890 */ /* 0x000fe2000fffe03f */
[----:B------:R-:W-:Y:S01]  /*8800*/  WARPGROUP.ARRIVE ;  /* 0x00000000000079c5 */ /* 0x000fe20000000000 */
[----:B------:R-:W-:Y:S01]  /*8810*/  UMOV UR15, 0x40000040 ;  /* 0x40000040000f7882 */ /* 0x000fe20000000000 */
[----:B0-2---:R-:W-:Y:S01]  /*8820*/  FMUL.FTZ R0, R24, UR7 ;  /* 0x0000000718007c20 */ /* 0x005fe20008410000 */
[----:B------:R-:W-:Y:S01]  /*8830*/  USHF.R.U32.HI UR5, URZ, 0x4, UR5 ;  /* 0x000000043f057899 */ /* 0x000fe20008011605 */
[----:B------:R-:W-:Y:S01]  /*8840*/  FMUL.FTZ R12, R25, UR7 ;  /* 0x00000007190c7c20 */ /* 0x000fe20008410000 */
[----:B------:R-:W-:Y:S01]  /*8850*/  FMUL.FTZ R24, R28, UR7 ;  /* 0x000000071c187c20 */ /* 0x000fe20008410000 */
[----:B------:R-:W-:Y:S01]  /*8860*/  FMUL.FTZ R32, R32, UR7 ;  /* 0x0000000720207c20 */ /* 0x000fe20008410000 */
[----:B------:R-:W-:Y:S01]  /*8870*/  ULOP3.LUT UR5, UR5, 0x3fff, URZ, 0xc0, !UPT ;  /* 0x00003fff05057892 */ /* 0x000fe2000f8ec03f */
[----:B------:R-:W1:Y:S01]  /*8880*/  MUFU.TANH R0, R0 ;  /* 0x0000000000007308 */ /* 0x000e620000002400 */
        /* <DEDUP_REMOVED lines=17> */
[----:B------:R-:W2:Y:S01]  /*89a0*/  MUFU.TANH R24, R24 ;  /* 0x0000001800187308 */ /* 0x000ea20000002400 */
[----:B------:R-:W-:Y:S01]  /*89b0*/  UMOV UR15, 0x40000040 ;  /* 0x40000040000f7882 */ /* 0x000fe20000000000 */
[----:B-1----:R-:W-:Y:S01]  /*89c0*/  FMNMX.FTZ R5, R0, R13, !PT ;  /* 0x0000000d00057209 */ /* 0x002fe20007810000 */
[----:B------:R-:W-:Y:S01]  /*89d0*/  FMUL.FTZ R20, R27, UR7 ;  /* 0x000000071b147c20 */ /* 0x000fe20008410000 */
[----:B------:R-:W-:Y:S01]  /*89e0*/  FMUL.FTZ R214, R60, UR7 ;  /* 0x000000073cd67c20 */ /* 0x000fe20008410000 */
[----:B------:R-:W-:Y:S01]  /*89f0*/  FMUL.FTZ R26, R30, UR7 ;  /* 0x000000071e1a7c20 */ /* 0x000fe20008410000 */
[----:B------:R-:W-:Y:S01]  /*8a00*/  FMUL.FTZ R216, R61, UR7 ;  /* 0x000000073dd87c20 */ /* 0x000fe20008410000 */
[----:B0-----:R-:W-:Y:S01]  /*8a10*/  FMNMX.FTZ R5, R12, R5, !PT ;  /* 0x000000050c057209 */ /* 0x001fe20007810000 */
        /* <DEDUP_REMOVED lines=41> */
[----:B------:R-:W-:Y:S01]  /*8cb0*/  ISETP.LT.AND P2, PT, RZ, UR4, PT ;  /* 0x00000004ff007c0c */ /* 0x000fe2000bf41270 */
[----:B------:R-:W-:-:S06]  /*8cc0*/  UIADD3 UR6, UR4, -0x1, URZ ;  /* 0xffffffff04067890 */ /* 0x000fcc000fffe03f */
[----:B------:R-:W-:Y:S01]  /*8cd0*/  MUFU.TANH R202, R202 ;  /* 0x000000ca00ca7308 */ /* 0x000fe20000002400 */
[----:B------:R-:W-:Y:S01]  /*8ce0*/  UMOV UR4, UR6 ;  /* 0x0000000600047c82 */ /* 0x000fe20008000000 */
[----:B------:R-:W-:-:S06]  /*8cf0*/  UMOV UR6, UR36 ;  /* 0x0000002400067c82 */ /* 0x000fcc0008000000 */
[----:B------:R-:W-:Y:S08]  /*8d00*/  MUFU.TANH R206, R206 ;  /* 0x000000ce00ce7308 */ /* 0x000ff00000002400 */
[----:B------:R-:W-:Y:S08]  /*8d10*/  MUFU.TANH R208, R208 ;  /* 0x000000d000d07308 */ /* 0x000ff00000002400 */
[----:B------:R-:W-:Y:S08]  /*8d20*/  MUFU.TANH R210, R210 ;  /* 0x000000d200d27308 */ /* 0x000ff00000002400 */
[----:B------:R-:W0:Y:S08]  /*8d30*/  MUFU.TANH R14, R14 ;  /* 0x0000000e000e7308 */ /* 0x000e300000002400 */
[----:B------:R-:W-:Y:S08]  /*8d40*/  MUFU.TANH R212, R212 ;  /* 0x000000d400d47308 */ /* 0x000ff00000002400 */
[----:B------:R-:W1:Y:S01]  /*8d50*/  MUFU.TANH R20, R20 ;  /* 0x0000001400147308 */ /* 0x000e620000002400 */
[----:B0-----:R-:W-:-:S07]  /*8d60*/  FMNMX.FTZ R25, R14, R11, !PT ;  /* 0x0000000b0e197209 */ /* 0x001fce0007810000 */
[----:B------:R-:W-:Y:S08]  /*8d70*/  MUFU.TANH R214, R214 ;  /* 0x000000d600d67308 */ /* 0x000ff00000002400 */
[----:B------:R-:W0:Y:S01]  /*8d80*/  MUFU.TANH R26, R26 ;  /* 0x0000001a001a7308 */ /* 0x000e220000002400 */
[----:B-1----:R-:W-:-:S07]  /*8d90*/  FMNMX.FTZ R25, R20, R25, !PT ;  /* 0x0000001914197209 */ /* 0x002fce0007810000 */
[----:B------:R-:W-:Y:S08]  /*8da0*/  MUFU.TANH R216, R216 ;  /* 0x000000d800d87308 */ /* 0x000ff00000002400 */
[----:B------:R-:W1:Y:S01]  /*8db0*/  MUFU.TANH R28, R28 ;  /* 0x0000001c001c7308 */ /* 0x000e620000002400 */
[----:B0-----:R-:W-:Y:S01]  /*8dc0*/  FMNMX.FTZ R25, R26, R25, !PT ;  /* 0x000000191a197209 */ /* 0x001fe20007810000 */
[----:B------:R-:W-:-:S02]  /*8dd0*/  WARPGROUP.DEPBAR.LE gsb0, 0x0 ;  /* 0x00008000000079c5 */ /* 0x000fc40000010000 */
[----:B------:R-:W-:Y:S01]  /*8de0*/  WARPGROUP.ARRIVE ;  /* 0x00000000000079c5 */ /* 0x000fe20000000000 */
[----:B------:R-:W-:Y:S01]  /*8df0*/  FMUL.FTZ R180, R29, UR7 ;  /* 0x000000071db47c20 */ /* 0x000fe20008410000 */
[----:B------:R-:W-:Y:S02]  /*8e00*/  FMUL.FTZ R182, R33, UR7 ;  /* 0x0000000721b67c20 */ /* 0x000fe40008410000 */
[----:B------:R-:W-:Y:S02]  /*8e10*/  MUFU.TANH R218, R218 ;  /* 0x000000da00da7308 */ /* 0x000fe40000002400 */
[----:B------:R-:W-:Y:S01]  /*8e20*/  HGMMA.64x128x16.F32 R88, R176, gdesc[UR12].tnspB, R88, gsb0 ;  /* 0x41e0000cb0587df0 */ /* 0x000fe20008000858 */
[----:B------:R-:W-:Y:S01]  /*8e30*/  UIADD3 UR14, UR5, 0x100, URZ ;  /* 0x00000100050e7890 */ /* 0x000fe2000fffe03f */
[----:B------:R-:W-:-:S04]  /*8e40*/  UMOV UR15, 0x40000040 ;  /* 0x40000040000f7882 */ /* 0x000fc80000000000 */
[----:B------:R-:W0:Y:S01]  /*8e50*/  MUFU.TANH R180, R180 ;  /* 0x000000b400b47308 */ /* 0x000e220000002400 */
[----:B-1----:R-:W-:-:S07]  /*8e60*/  FMNMX.FTZ R25, R28, R25, !PT ;  /* 0x000000191c197209 */ /* 0x002fce0007810000 */
[----:B------:R-:W1:Y:S08]  /*8e70*/  MUFU.TANH R182, R182 ;  /* 0x000000b600b67308 */ /* 0x000e700000002400 */
[----:B------:R-:W2:Y:S01]  /*8e80*/  MUFU.TANH R30, R30 ;  /* 0x0000001e001e7308 */ /* 0x000ea20000002400 */
[----:B0-----:R-:W-:-:S04]  /*8e90*/  FMNMX.FTZ R5, R180, R5, !PT ;  /* 0x00000005b4057209 */ /* 0x001fc80007810000 */
[----:B------:R-:W-:-:S03]  /*8ea0*/  FMNMX.FTZ R5, R32, R5, !PT ;  /* 0x0000000520057209 */ /* 0x000fc60007810000 */
[----:B------:R-:W0:Y:S01]  /*8eb0*/  MUFU.TANH R34, R34 ;  /* 0x0000002200227308 */ /* 0x000e220000002400 */
[----:B-1----:R-:W-:-:S04]  /*8ec0*/  FMNMX.FTZ R5, R182, R5, !PT ;  /* 0x00000005b6057209 */ /* 0x002fc80007810000 */
[----:B------:R-:W-:-:S03]  /*8ed0*/  FMNMX.FTZ R5, R194, R5, !PT ;  /* 0x00000005c2057209 */ /* 0x000fc60007810000 */
[----:B------:R-:W1:Y:S01]  /*8ee0*/  MUFU.TANH R36, R36 ;  /* 0x0000002400247308 */ /* 0x000e620000002400 */
[----:B------:R-:W-:Y:S02]  /*8ef0*/  FMNMX.FTZ R5, R196, R5, !PT ;  /* 0x00000005c4057209 */ /* 0x000fe40007810000 */
[----:B--2---:R-:W-:Y:S02]  /*8f00*/  FMNMX.FTZ R27, R30, R25, !PT ;  /* 0x000000191e1b7209 */ /* 0x004fe40007810000 */
[----:B------:R-:W-:-:S03]  /*8f10*/  FMNMX.FTZ R5, R198, R5, !PT ;  /* 0x00000005c6057209 */ /* 0x000fc60007810000 */
[----:B------:R-:W-:Y:S01]  /*8f20*/  MUFU.TANH R220, R220 ;  /* 0x000000dc00dc7308 */ /* 0x000fe20000002400 */
[----:B------:R-:W-:Y:S02]  /*8f30*/  FMNMX.FTZ R5, R200, R5, !PT ;  /* 0x00000005c8057209 */ /* 0x000fe40007810000 */
[----:B0-----:R-:W-:Y:S02]  /*8f40*/  FMNMX.FTZ R27, R34, R27, !PT ;  /* 0x0000001b221b7209 */ /* 0x001fe40007810000 */
[----:B------:R-:W-:-:S03]  /*8f50*/  FMNMX.FTZ R5, R204, R5, !PT ;  /* 0x00000005cc057209 */ /* 0x000fc60007810000 */
[----:B------:R-:W0:Y:S01]  /*8f60*/  MUFU.TANH R38, R38 ;  /* 0x0000002600267308 */ /* 0x000e220000002400 */
[----:B------:R-:W-:Y:S02]  /*8f70*/  FMNMX.FTZ R5, R202, R5, !PT ;  /* 0x00000005ca057209 */ /* 0x000fe40007810000 */
[----:B-1----:R-:W-:-:S05]  /*8f80*/  FMNMX.FTZ R27, R36, R27, !PT ;  /* 0x0000001b241b7209 */ /* 0x002fca0007810000 */
        /* <DEDUP_REMOVED lines=8> */
[----:B0-----:R-:W-:-:S07]  /*9010*/  FMNMX.FTZ R29, R42, R29, !PT ;  /* 0x0000001d2a1d7209 */ /* 0x001fce0007810000 */
[----:B------:R-:W-:Y:S08]  /*9020*/  MUFU.TANH R228, R228 ;  /* 0x000000e400e47308 */ /* 0x000ff00000002400 */
[----:B------:R-:W0:Y:S01]  /*9030*/  MUFU.TANH R46, R46 ;  /* 0x0000002e002e7308 */ /* 0x000e220000002400 */
[----:B-1----:R-:W-:-:S07]  /*9040*/  FMNMX.FTZ R29, R44, R29, !PT ;  /* 0x0000001d2c1d7209 */ /* 0x002fce0007810000 */
[----:B------:R-:W-:Y:S08]  /*9050*/  MUFU.TANH R230, R230 ;  /* 0x000000e600e67308 */ /* 0x000ff00000002400 */
[----:B------:R-:W-:Y:S01]  /*9060*/  MUFU.TANH R232, R232 ;  /* 0x000000e800e87308 */ /* 0x000fe20000002400 */
[----:B0-----:R-:W-:-:S07]  /*9070*/  FMNMX.FTZ R29, R46, R29, !PT ;  /* 0x0000001d2e1d7209 */ /* 0x001fce0007810000 */
        /* <DEDUP_REMOVED lines=11> */
[----:B------:R-:W0:Y:S08]  /*9130*/  MUFU.TANH R176, R176 ;  /* 0x000000b000b07308 */ /* 0x000e300000002400 */
[----:B------:R-:W1:Y:S08]  /*9140*/  MUFU.TANH R178, R178 ;  /* 0x000000b200b27308 */ /* 0x000e700000002400 */
[----:B------:R-:W2:Y:S01]  /*9150*/  MUFU.TANH R48, R48 ;  /* 0x0000003000307308 */ /* 0x000ea20000002400 */
[----:B0-----:R-:W-:-:S07]  /*9160*/  FMNMX.FTZ R5, R176, R5, !PT ;  /* 0x00000005b0057209 */ /* 0x001fce0007810000 */
[----:B------:R-:W0:Y:S01]  /*9170*/  MUFU.TANH R50, R50 ;  /* 0x0000003200327308 */ /* 0x000e220000002400 */
[----:B-1----:R-:W-:-:S04]  /*9180*/  FMNMX.FTZ R5, R178, R5, !PT ;  /* 0x00000005b2057209 */ /* 0x002fc80007810000 */
[----:B------:R-:W-:-:S03]  /*9190*/  FMNMX.FTZ R5, R206, R5, !PT ;  /* 0x00000005ce057209 */ /* 0x000fc60007810000 */
[----:B------:R-:W-:Y:S01]  /*91a0*/  MUFU.TANH R234, R234 ;  /* 0x000000ea00ea7308 */ /* 0x000fe20000002400 */
[----:B------:R-:W-:Y:S02]  /*91b0*/  FMNMX.FTZ R5, R208, R5, !PT ;  /* 0x00000005d0057209 */ /* 0x000fe40007810000 */
[----:B--2---:R-:W-:Y:S02]  /*91c0*/  FMNMX.FTZ R31, R48, R29, !PT ;  /* 0x0000001d301f7209 */ /* 0x004fe40007810000 */
[----:B------:R-:W-:-:S03]  /*91d0*/  FMNMX.FTZ R5, R210, R5, !PT ;  /* 0x00000005d2057209 */ /* 0x000fc60007810000 */
[----:B------:R-:W1:Y:S01]  /*91e0*/  MUFU.TANH R54, R54 ;  /* 0x0000003600367308 */ /* 0x000e620000002400 */
[----:B------:R-:W-:Y:S02]  /*91f0*/  FMNMX.FTZ R5, R212, R5, !PT ;  /* 0x00000005d4057209 */ /* 0x000fe40007810000 */
[----:B0-----:R-:W-:Y:S02]  /*9200*/  FMNMX.FTZ R31, R50, R31, !PT ;  /* 0x0000001f321f7209 */ /* 0x001fe40007810000 */
[----:B------:R-:W-:Y:S02]  /*9210*/  FMNMX.FTZ R5, R214, R5, !PT ;  /* 0x00000005d6057209 */ /* 0x000fe40007810000 */
[----:B------:R-:W-:Y:S01]  /*9220*/  FMNMX.FTZ R31, R52, R31, !PT ;  /* 0x0000001f341f7209 */ /* 0x000fe20007810000 */
[----:B------:R-:W0:Y:S01]  /*9230*/  MUFU.TANH R56, R56 ;  /* 0x0000003800387308 */ /* 0x000e220000002400 */
[----:B------:R-:W-:-:S04]  /*9240*/  FMNMX.FTZ R5, R216, R5, !PT ;  /* 0x00000005d8057209 */ /* 0x000fc80007810000 */
[----:B------:R-:W-:-:S03]  /*9250*/  FMNMX.FTZ R5, R218, R5, !PT ;  /* 0x00000005da057209 */ /* 0x000fc60007810000 */
[----:B------:R-:W2:Y:S01]  /*9260*/  MUFU.TANH R58, R58 ;  /* 0x0000003a003a7308 */ /* 0x000ea20000002400 */
[----:B-1----:R-:W-:-:S07]  /*9270*/  FMNMX.FTZ R31, R54, R31, !PT ;  /* 0x0000001f361f7209 */ /* 0x002fce0007810000 */
[----:B------:R-:W1:Y:S01]  /*9280*/  MUFU.TANH R60, R60 ;  /* 0x0000003c003c7308 */ /* 0x000e620000002400 */
[----:B0-----:R-:W-:-:S07]  /*9290*/  FMNMX.FTZ R33, R56, R31, !PT ;  /* 0x0000001f38217209 */ /* 0x001fce0007810000 */
[----:B------:R-:W0:Y:S01]  /*92a0*/  MUFU.TANH R62, R62 ;  /* 0x0000003e003e7308 */ /* 0x000e220000002400 */
[----:B--2---:R-:W-:-:S07]  /*92b0*/  FMNMX.FTZ R33, R58, R33, !PT ;  /* 0x000000213a217209 */ /* 0x004fce0007810000 */
[----:B------:R-:W2:Y:S01]  /*92c0*/  MUFU.TANH R64, R64 ;  /* 0x0000004000407308 */ /* 0x000ea20000002400 */
[----:B-1----:R-:W-:-:S07]  /*92d0*/  FMNMX.FTZ R33, R60, R33, !PT ;  /* 0x000000213c217209 */ /* 0x002fce0007810000 */
[----:B------:R-:W1:Y:S01]  /*92e0*/  MUFU.TANH R66, R66 ;  /* 0x0000004200427308 */ /* 0x000e620000002400 */
[----:B0-----:R-:W-:-:S07]  /*92f0*/  FMNMX.FTZ R33, R62, R33, !PT ;  /* 0x000000213e217209 */ /* 0x001fce0007810000 */
[----:B------:R-:W-:Y:S01]  /*9300*/  MUFU.TANH R72, R72 ;  /* 0x0000004800487308 */ /* 0x000fe20000002400 */
[----:B--2---:R-:W-:-:S07]  /*9310*/  FMNMX.FTZ R37, R64, R33, !PT ;  /* 0x0000002140257209 */ /* 0x004fce0007810000 */
[----:B------:R-:W-:Y:S01]  /*9320*/  MUFU.TANH R74, R74 ;  /* 0x0000004a004a7308 */ /* 0x000fe20000002400 */
[----:B-1----:R-:W-:-:S07]  /*9330*/  FMNMX.FTZ R37, R66, R37, !PT ;  /* 0x0000002542257209 */ /* 0x002fce0007810000 */
        /* <DEDUP_REMOVED lines=20> */
[----:B------:R-:W1:Y:S01]  /*9480*/  MUFU.TANH R86, R86 ;  /* 0x0000005600567308 */ /* 0x000e620000002400 */
[----:B------:R-:W-:Y:S02]  /*9490*/  FMNMX.FTZ R5, R222, R5, !PT ;  /* 0x00000005de057209 */ /* 0x000fe40007810000 */
[----:B--2---:R-:W-:Y:S02]  /*94a0*/  FMNMX.FTZ R37, R68, R37, !PT ;  /* 0x0000002544257209 */ /* 0x004fe40007810000 */
[----:B------:R-:W-:-:S04]  /*94b0*/  FMNMX.FTZ R5, R224, R5, !PT ;  /* 0x00000005e0057209 */ /* 0x000fc80007810000 */
[----:B------:R-:W-:Y:S02]  /*94c0*/  FMNMX.FTZ R5, R226, R5, !PT ;  /* 0x00000005e2057209 */ /* 0x000fe40007810000 */
[----:B0-----:R-:W-:Y:S02]  /*94d0*/  FMNMX.FTZ R37, R70, R37, !PT ;  /* 0x0000002546257209 */ /* 0x001fe40007810000 */
        /* <DEDUP_REMOVED lines=10> */
[----:B------:R-:W0:Y:S01]  /*9580*/  SHFL.BFLY PT, R2, R5, 0x2, 0x1f ;  /* 0x0c401f0005027f89 */ /* 0x000e2200000e0000 */
[----:B------:R-:W-:-:S04]  /*9590*/  FMNMX.FTZ R41, R82, R41, !PT ;  /* 0x0000002952297209 */ /* 0x000fc80007810000 */
[----:B-1----:R-:W-:Y:S02]  /*95a0*/  FMNMX.FTZ R41, R86, R41, !PT ;  /* 0x0000002956297209 */ /* 0x002fe40007810000 */
[----:B0-----:R-:W-:Y:S02]  /*95b0*/  FMNMX.FTZ R2, R5, R2, !PT ;  /* 0x0000000205027209 */ /* 0x001fe40007810000 */
[----:B------:R-:W0:Y:S03]  /*95c0*/  LDC R5, c[0x0][0x988] ;  /* 0x00026200ff057b82 */ /* 0x000e260000000800 */
        /* <DEDUP_REMOVED lines=9> */
[-C--:B------:R-:W-:Y:S01]  /*9660*/  FMUL.FTZ R2, R2, R5.reuse ;  /* 0x0000000502027220 */ /* 0x080fe20000410000 */
[----:B------:R0:W-:Y:S01]  /*9670*/  MUFU.EX2 R25, R194 ;  /* 0x000000c200197308 */ /* 0x0001e20000000800 */
[----:B------:R-:W-:Y:S02]  /*9680*/  WARPGROUP.DEPBAR.LE gsb0, 0x0 ;  /* 0x00008000000079c5 */ /* 0x000fe40000010000 */
[----:B------:R-:W-:Y:S01]  /*9690*/  WARPGROUP.ARRIVE ;  /* 0x00000000000079c5 */ /* 0x000fe20000000000 */
[----:B------:R-:W-:Y:S01]  /*96a0*/  FMUL.FTZ R168, R87, UR7 ;  /* 0x0000000757a87c20 */ /* 0x000fe20008410000 */
[-CC-:B------:R-:W-:Y:S01]  /*96b0*/  FFMA.FTZ R170, R12, R5.reuse, -R35.reuse ;  /* 0x000000050caa7223 */ /* 0x180fe20000010823 */
[-CC-:B------:R-:W-:Y:S01]  /*96c0*/  FFMA.FTZ R15, R24, R5.reuse, -R35.reuse ;  /* 0x00000005180f7223 */ /* 0x180fe20000010823 */
[-CC-:B------:R-:W-:Y:S01]  /*96d0*/  FFMA.FTZ R21, R32, R5.reuse, -R35.reuse ;  /* 0x0000000520157223 */ /* 0x180fe20000010823 */
[----:B------:R1:W-:Y:S01]  /*96e0*/  MUFU.EX2 R27, R198 ;  /* 0x000000c6001b7308 */ /* 0x0003e20000000800 */
[----:B------:R-:W-:Y:S01]  /*96f0*/  HGMMA.64x128x16.F32 R88, R164, gdesc[UR12].tnspB, R88, gsb0 ;  /* 0x41e0000ca4587df0 */ /* 0x000fe20008000858 */
[----:B------:R-:W-:Y:S01]  /*9700*/  UIADD3 UR14, UR5, 0x280, URZ ;  /* 0x00000280050e7890 */ /* 0x000fe2000fffe03f */
[-CC-:B0-----:R-:W-:Y:S01]  /*9710*/  FFMA.FTZ R194, R202, R5.reuse, -R35.reuse ;  /* 0x00000005cac27223 */ /* 0x181fe20000010823 */
[----:B------:R-:W-:Y:S01]  /*9720*/  UMOV UR15, 0x40000040 ;  /* 0x40000040000f7882 */ /* 0x000fe20000000000 */
[-CC-:B------:R-:W-:Y:S01]  /*9730*/  FFMA.FTZ R51, R84, R5.reuse, -R35.reuse ;  /* 0x0000000554337223 */ /* 0x180fe20000010823 */
[-CC-:B------:R-:W-:Y:S01]  /*9740*/  FFMA.FTZ R24, R180, R5.reuse, -R35.reuse ;  /* 0x00000005b4187223 */ /* 0x180fe20000010823 */
[-CC-:B------:R-:W-:Y:S01]  /*9750*/  FFMA.FTZ R32, R182, R5.reuse, -R35.reuse ;  /* 0x00000005b6207223 */ /* 0x180fe20000010823 */
[----:B------:R-:W0:Y:S01]  /*9760*/  MUFU.TANH R168, R168 ;  /* 0x000000a800a87308 */ /* 0x000e220000002400 */
        /* <DEDUP_REMOVED lines=12> */
[----:B0-----:R-:W-:Y:S01]  /*9830*/  FMNMX.FTZ R0, R168, R41, !PT ;  /* 0x00000029a8007209 */ /* 0x001fe20007810000 */
[-CC-:B------:R-:W-:Y:S01]  /*9840*/  FFMA.FTZ R41, R218, R5.reuse, -R35.reuse ;  /* 0x00000005da297223 */ /* 0x180fe20000010823 */
[----:B-1----:R-:W-:-:S03]  /*9850*/  FFMA.FTZ R204, R224, R5, -R35 ;  /* 0x00000005e0cc7223 */ /* 0x002fc60000010823 */
[----:B------:R-:W0:Y:S02]  /*9860*/  SHFL.BFLY PT, R47, R0, 0x2, 0x1f ;  /* 0x0c401f00002f7f89 */ /* 0x000e2400000e0000 */
[----:B------:R-:W-:Y:S01]  /*9870*/  MUFU.EX2 R2, R2 ;  /* 0x0000000200027308 */ /* 0x000fe20000000800 */
[----:B--2---:R-:W-:-:S07]  /*9880*/  FFMA.FTZ R206, R228, R5, -R35 ;  /* 0x00000005e4ce7223 */ /* 0x004fce0000010823 */
[----:B------:R-:W-:Y:S08]  /*9890*/  MUFU.EX2 R13, R13 ;  /* 0x0000000d000d7308 */ /* 0x000ff00000000800 */
[----:B------:R-:W1:Y:S01]  /*98a0*/  MUFU.EX2 R170, R170 ;  /* 0x000000aa00aa7308 */ /* 0x000e620000000800 */
[----:B0-----:R-:W-:Y:S01]  /*98b0*/  FMNMX.FTZ R53, R0, R47, !PT ;  /* 0x0000002f00357209 */ /* 0x001fe20007810000 */
[----:B------:R-:W-:-:S06]  /*98c0*/  FFMA.FTZ R47, R226, R5, -R35 ;  /* 0x00000005e22f7223 */ /* 0x000fcc0000010823 */
[----:B------:R-:W-:Y:S01]  /*98d0*/  MUFU.EX2 R15, R15 ;  /* 0x0000000f000f7308 */ /* 0x000fe20000000800 */
[----:B------:R-:W0:Y:S07]  /*98e0*/  SHFL.BFLY PT, R12, R53, 0x1, 0x1f ;  /* 0x0c201f00350c7f89 */ /* 0x000e2e00000e0000 */
[----:B------:R-:W2:Y:S01]  /*98f0*/  MUFU.EX2 R24, R24 ;  /* 0x0000001800187308 */ /* 0x000ea20000000800 */
[----:B-1----:R-:W-:-:S07]  /*9900*/  F2FP.F16.F32.PACK_AB R180, R170, R13 ;  /* 0x0000000daab4723e */ /* 0x002fce00000000ff */
[----:B------:R-:W-:Y:S08]  /*9910*/  MUFU.EX2 R21, R21 ;  /* 0x0000001500157308 */ /* 0x000ff00000000800 */
[----:B------:R-:W-:Y:S01]  /*9920*/  MUFU.EX2 R32, R32 ;  /* 0x0000002000207308 */ /* 0x000fe20000000800 */
[----:B--2---:R-:W-:Y:S02]  /*9930*/  F2FP.F16.F32.PACK_AB R182, R24, R15 ;  /* 0x0000000f18b6723e */ /* 0x004fe400000000ff */
[----:B0-----:R-:W-:-:S05]  /*9940*/  FMNMX.FTZ R12, R53, R12, !PT ;  /* 0x0000000c350c7209 */ /* 0x001fca0007810000 */
        /* <DEDUP_REMOVED lines=10> */
[----:B------:R-:W-:Y:S01]  /*99f0*/  FFMA.FTZ R30, R42, R5, -R11 ;  /* 0x000000052a1e7223 */ /* 0x000fe2000001080b */
[----:B------:R-:W-:-:S02]  /*9a00*/  IMAD.U32 R42, RZ, RZ, UR8 ;  /* 0x00000008ff2a7e24 */ /* 0x000fc4000f8e00ff */
[-CC-:B------:R-:W-:Y:S01]  /*9a10*/  FFMA.FTZ R26, R34, R5.reuse, -R11.reuse ;  /* 0x00000005221a7223 */ /* 0x180fe2000001080b */
[-CC-:B------:R-:W-:Y:S01]  /*9a20*/  FFMA.FTZ R179, R36, R5.reuse, -R11.reuse ;  /* 0x0000000524b37223 */ /* 0x180fe2000001080b */
[-CC-:B------:R-:W-:Y:S01]  /*9a30*/  FFMA.FTZ R175, R44, R5.reuse, -R11.reuse ;  /* 0x000000052caf7223 */ /* 0x180fe2000001080b */
[-CC-:B------:R-:W-:Y:S01]  /*9a40*/  FFMA.FTZ R28, R38, R5.reuse, -R11.reuse ;  /* 0x00000005261c7223 */ /* 0x180fe2000001080b */
[----:B------:R-:W-:Y:S01]  /*9a50*/  @!P1 IADD3 R42, R42, 0x34860, RZ ;  /* 0x000348602a2a9810 */ /* 0x000fe20007ffe0ff */
[----:B------:R-:W0:Y:S01]  /*9a60*/  MUFU.EX2 R181, R181 ;  /* 0x000000b500b57308 */ /* 0x000e220000000800 */
[-CC-:B------:R-:W-:Y:S01]  /*9a70*/  FFMA.FTZ R173, R40, R5.reuse, -R11.reuse ;  /* 0x0000000528ad7223 */ /* 0x180fe2000001080b */
[-CC-:B------:R-:W-:Y:S01]  /*9a80*/  FFMA.FTZ R34, R46, R5.reuse, -R11.reuse ;  /* 0x000000052e227223 */ /* 0x180fe2000001080b */
[----:B------:R-:W-:Y:S01]  /*9a90*/  @!P1 PRMT R44, RZ, 0x654, R42 ;  /* 0x00000654ff2c9816 */ /* 0x000fe2000000002a */
        /* <DEDUP_REMOVED lines=17> */
[-CC-:B------:R-:W-:Y:S01]  /*9bb0*/  FFMA.FTZ R82, R82, R5.reuse, -R11.reuse ;  /* 0x0000000552527223 */ /* 0x180fe2000001080b */
[----:B------:R-:W-:Y:S01]  /*9bc0*/  FFMA.FTZ R86, R86, R5, -R11 ;  /* 0x0000000556567223 */ /* 0x000fe2000001080b */
[----:B------:R-:W-:Y:S01]  /*9bd0*/  F2FP.F16.F32.PACK_AB R174, R194, R29 ;  /* 0x0000001dc2ae723e */ /* 0x000fe200000000ff */
[----:B------:R-:W-:Y:S01]  /*9be0*/  MUFU.EX2 R20, R20 ;  /* 0x0000001400147308 */ /* 0x000fe20000000800 */
[C---:B-1----:R-:W-:Y:S01]  /*9bf0*/  FADD.FTZ R42, R14.reuse, R3 ;  /* 0x000000030e2a7221 */ /* 0x042fe20000010000 */
[----:B------:R-:W-:-:S06]  /*9c00*/  F2FP.F16.F32.PACK_AB R181, R14, R181 ;  /* 0x000000b50eb5723e */ /* 0x000fcc00000000ff */
[----:B------:R-:W-:Y:S01]  /*9c10*/  MUFU.EX2 R177, R177 ;  /* 0x000000b100b17308 */ /* 0x000fe20000000800 */
[----:B------:R-:W-:Y:S02]  /*9c20*/  WARPGROUP.DEPBAR.LE gsb0, 0x0 ;  /* 0x00008000000079c5 */ /* 0x000fe40000010000 */
[----:B------:R-:W-:Y:S01]  /*9c30*/  WARPGROUP.ARRIVE ;  /* 0x00000000000079c5 */ /* 0x000fe20000000000 */
[-CC-:B------:R-:W-:Y:S01]  /*9c40*/  FFMA.FTZ R164, R196, R5.reuse, -R35.reuse ;  /* 0x00000005c4a47223 */ /* 0x180fe20000010823 */
[-CC-:B------:R-:W-:Y:S01]  /*9c50*/  FFMA.FTZ R166, R200, R5.reuse, -R35.reuse ;  /* 0x00000005c8a67223 */ /* 0x180fe20000010823 */
[-CC-:B------:R-:W-:Y:S01]  /*9c60*/  FFMA.FTZ R196, R178, R5.reuse, -R35.reuse ;  /* 0x00000005b2c47223 */ /* 0x180fe20000010823 */
[-C--:B------:R-:W-:Y:S01]  /*9c70*/  FFMA.FTZ R200, R172, R5.reuse, -R35 ;  /* 0x00000005acc87223 */ /* 0x080fe20000010823 */
[----:B------:R-:W-:Y:S01]  /*9c80*/  MUFU.EX2 R26, R26 ;  /* 0x0000001a001a7308 */ /* 0x000fe20000000800 */
[----:B------:R-:W-:Y:S01]  /*9c90*/  HGMMA.64x128x16.F32 R88, R160, gdesc[UR12].tnspB, R88, gsb0 ;  /* 0x41e0000ca0587df0 */ /* 0x000fe20008000858 */
[----:B------:R-:W-:Y:S01]  /*9ca0*/  UIADD3 UR14, UR5, 0x300, URZ ;  /* 0x00000300050e7890 */ /* 0x000fe2000fffe03f */
[-CC-:B------:R-:W-:Y:S01]  /*9cb0*/  FFMA.FTZ R165, R56, R5.reuse, -R11.reuse ;  /* 0x0000000538a57223 */ /* 0x180fe2000001080b */
[----:B------:R-:W-:Y:S01]  /*9cc0*/  UMOV UR15, 0x40000040 ;  /* 0x40000040000f7882 */ /* 0x000fe20000000000 */
[----:B------:R-:W-:-:S03]  /*9cd0*/  FFMA.FTZ R167, R60, R5, -R11 ;  /* 0x000000053ca77223 */ /* 0x000fc6000001080b */
[----:B------:R-:W-:Y:S08]  /*9ce0*/  MUFU.EX2 R179, R179 ;  /* 0x000000b300b37308 */ /* 0x000ff00000000800 */
[----:B------:R-:W0:Y:S08]  /*9cf0*/  MUFU.EX2 R164, R164 ;  /* 0x000000a400a47308 */ /* 0x000e300000000800 */
[----:B------:R-:W-:Y:S08]  /*9d00*/  MUFU.EX2 R28, R28 ;  /* 0x0000001c001c7308 */ /* 0x000ff00000000800 */
[----:B------:R-:W-:Y:S01]  /*9d10*/  MUFU.EX2 R173, R173 ;  /* 0x000000ad00ad7308 */ /* 0x000fe20000000800 */
[----:B0-----:R-:W-:-:S07]  /*9d20*/  F2FP.F16.F32.PACK_AB R178, R164, R25 ;  /* 0x00000019a4b2723e */ /* 0x001fce00000000ff */
[----:B------:R-:W0:Y:S08]  /*9d30*/  MUFU.EX2 R166, R166 ;  /* 0x000000a600a67308 */ /* 0x000e300000000800 */
[----:B------:R-:W-:Y:S08]  /*9d40*/  MUFU.EX2 R30, R30 ;  /* 0x0000001e001e7308 */ /* 0x000ff00000000800 */
[----:B------:R-:W-:Y:S01]  /*9d50*/  MUFU.EX2 R175, R175 ;  /* 0x000000af00af7308 */ /* 0x000fe20000000800 */
[----:B0-----:R-:W-:-:S07]  /*9d60*/  F2FP.F16.F32.PACK_AB R172, R166, R27 ;  /* 0x0000001ba6ac723e */ /* 0x001fce00000000ff */
[----:B------:R-:W-:Y:S08]  /*9d70*/  MUFU.EX2 R34, R34 ;  /* 0x0000002200227308 */ /* 0x000ff00000000800 */
[----:B------:R0:W-:Y:S08]  /*9d80*/  MUFU.EX2 R31, R176 ;  /* 0x000000b0001f7308 */ /* 0x0001f00000000800 */
[----:B------:R-:W-:Y:S01]  /*9d90*/  MUFU.EX2 R169, R169 ;  /* 0x000000a900a97308 */ /* 0x000fe20000000800 */
[----:B0-----:R-:W-:-:S07]  /*9da0*/  F2FP.F16.F32.PACK_AB R176, R32, R21 ;  /* 0x0000001520b0723e */ /* 0x001fce00000000ff */
        /* <DEDUP_REMOVED lines=14> */
[----:B------:R-:W-:Y:S01]  /*9e90*/  UIADD3 UR14, UR5, 0x380, URZ ;  /* 0x00000380050e7890 */ /* 0x000fe2000fffe03f */
[----:B------:R-:W-:Y:S01]  /*9ea0*/  @!P1 LEA R35, R35, UR38, 0x3 ;  /* 0x0000002623239c11 */ /* 0x000fe2000f8e18ff */
[----:B------:R-:W-:Y:S01]  /*9eb0*/  UMOV UR15, 0x40000040 ;  /* 0x40000040000f7882 */ /* 0x000fe20000000000 */
[----:B------:R-:W-:-:S03]  /*9ec0*/  UMOV UR5, UR37 ;  /* 0x0000002500057c82 */ /* 0x000fc60008000000 */
[----:B------:R-:W-:Y:S01]  /*9ed0*/  MUFU.EX2 R160, R160 ;  /* 0x000000a000a07308 */ /* 0x000fe20000000800 */
[----:B------:R-:W-:-:S05]  /*9ee0*/  @!P1 VIADD R35, R35, 0x34840 ;  /* 0x0003484023239836 */ /* 0x000fca0000000000 */
[----:B------:R-:W-:Y:S02]  /*9ef0*/  @!P1 PRMT R35, RZ, 0x654, R35 ;  /* 0x00000654ff239816 */ /* 0x000fe40000000023 */
[----:B------:R-:W-:Y:S08]  /*9f00*/  MUFU.EX2 R39, R214 ;  /* 0x000000d600277308 */ /* 0x000ff00000000800 */
[----:B------:R-:W-:Y:S08]  /*9f10*/  MUFU.EX2 R167, R167 ;  /* 0x000000a700a77308 */ /* 0x000ff00000000800 */
[----:B------:R-:W-:Y:S08]  /*9f20*/  MUFU.EX2 R162, R162 ;  /* 0x000000a200a27308 */ /* 0x000ff00000000800 */
[----:B------:R-:W-:Y:S08]  /*9f30*/  MUFU.EX2 R41, R41 ;  /* 0x0000002900297308 */ /* 0x000ff00000000800 */
[----:B------:R-:W-:Y:S08]  /*9f40*/  MUFU.EX2 R64, R64 ;  /* 0x0000004000407308 */ /* 0x000ff00000000800 */
[----:B------:R-:W-:Y:S08]  /*9f50*/  MUFU.EX2 R200, R200 ;  /* 0x000000c800c87308 */ /* 0x000ff00000000800 */
[----:B------:R-:W0:Y:S08]  /*9f60*/  MUFU.EX2 R66, R66 ;  /* 0x0000004200427308 */ /* 0x000e300000000800 */
[----:B------:R-:W-:Y:S08]  /*9f70*/  MUFU.EX2 R43, R43 ;  /* 0x0000002b002b7308 */ /* 0x000ff00000000800 */
[----:B------:R-:W-:Y:S01]  /*9f80*/  MUFU.EX2 R68, R68 ;  /* 0x0000004400447308 */ /* 0x000fe20000000800 */
[----:B0-----:R-:W-:-:S07]  /*9f90*/  F2FP.F16.F32.PACK_AB R161, R66, R64 ;  /* 0x0000004042a1723e */ /* 0x001fce00000000ff */
[----:B------:R-:W-:Y:S08]  /*9fa0*/  MUFU.EX2 R202, R202 ;  /* 0x000000ca00ca7308 */ /* 0x000ff00000000800 */
[----:B------:R-:W0:Y:S08]  /*9fb0*/  MUFU.EX2 R70, R70 ;  /* 0x0000004600467308 */ /* 0x000e300000000800 */
[----:B------:R-:W-:Y:S08]  /*9fc0*/  MUFU.EX2 R45, R45 ;  /* 0x0000002d002d7308 */ /* 0x000ff00000000800 */
[----:B------:R-:W-:Y:S01]  /*9fd0*/  MUFU.EX2 R72, R72 ;  /* 0x0000004800487308 */ /* 0x000fe20000000800 */
[----:B0-----:R-:W-:-:S07]  /*9fe0*/  F2FP.F16.F32.PACK_AB R163, R70, R68 ;  /* 0x0000004446a3723e */ /* 0x001fce00000000ff */
[----:B------:R-:W0:Y:S08]  /*9ff0*/  MUFU.EX2 R204, R204 ;  /* 0x000000cc00cc7308 */ /* 0x000e300000000800 */
[----:B------:R-:W1:Y:S08]  /*a000*/  MUFU.EX2 R74, R74 ;  /* 0x0000004a004a7308 */ /* 0x000e700000000800 */
[----:B------:R-:W-:Y:S01]  /*a010*/  MUFU.EX2 R47, R47 ;  /* 0x0000002f002f7308 */ /* 0x000fe20000000800 */
[----:B------:R-:W-:-:S02]  /*a020*/  WARPGROUP.DEPBAR.LE gsb0, 0x0 ;  /* 0x00008000000079c5 */ /* 0x000fc40000010000 */
[----:B------:R-:W-:-:S05]  /*a030*/  WARPGROUP.ARRIVE ;  /* 0x00000000000079c5 */ /* 0x000fca0000000000 */
[----:B------:R-:W-:Y:S01]  /*a040*/  MUFU.EX2 R76, R76 ;  /* 0x0000004c004c7308 */ /* 0x000fe20000000800 */
[----:B0-----:R-:W-:Y:S02]  /*a050*/  F2FP.F16.F32.PACK_AB R156, R204, R45 ;  /* 0x0000002dcc9c723e */ /* 0x001fe400000000ff */
[----:B-1----:R-:W-:Y:S01]  /*a060*/  F2FP.F16.F32.PACK_AB R157, R74, R72 ;  /* 0x000000484a9d723e */ /* 0x002fe200000000ff */
[----:B------:R-:W-:Y:S04]  /*a070*/  HGMMA.64x128x16.F32 R88, R152, gdesc[UR12].tnspB, R88, gsb0 ;  /* 0x41e0000c98587df0 */ /* 0x000fe80008000858 */
[----:B------:R-:W0:Y:S08]  /*a080*/  MUFU.EX2 R206, R206 ;  /* 0x000000ce00ce7308 */ /* 0x000e300000000800 */
[----:B------:R-:W1:Y:S08]  /*a090*/  MUFU.EX2 R78, R78 ;  /* 0x0000004e004e7308 */ /* 0x000e700000000800 */
[----:B------:R-:W-:Y:S01]  /*a0a0*/  MUFU.EX2 R49, R49 ;  /* 0x0000003100317308 */ /* 0x000fe20000000800 */
[----:B0-----:R-:W-:-:S07]  /*a0b0*/  F2FP.F16.F32.PACK_AB R158, R206, R47 ;  /* 0x0000002fce9e723e */ /* 0x001fce00000000ff */
[----:B------:R-:W-:Y:S01]  /*a0c0*/  MUFU.EX2 R80, R80 ;  /* 0x0000005000507308 */ /* 0x000fe20000000800 */
[----:B-1----:R-:W-:-:S07]  /*a0d0*/  F2FP.F16.F32.PACK_AB R159, R78, R76 ;  /* 0x0000004c4e9f723e */ /* 0x002fce00000000ff */
[----:B------:R-:W0:Y:S08]  /*a0e0*/  MUFU.EX2 R208, R208 ;  /* 0x000000d000d07308 */ /* 0x000e300000000800 */
[----:B------:R-:W1:Y:S08]  /*a0f0*/  MUFU.EX2 R82, R82 ;  /* 0x0000005200527308 */ /* 0x000e700000000800 */
[----:B------:R-:W-:Y:S08]  /*a100*/  MUFU.EX2 R51, R51 ;  /* 0x0000003300337308 */ /* 0x000ff00000000800 */
[----:B------:R-:W-:Y:S08]  /*a110*/  MUFU.EX2 R86, R86 ;  /* 0x0000005600567308 */ /* 0x000ff00000000800 */
[----:B------:R-:W2:Y:S01]  /*a120*/  MUFU.EX2 R84, R84 ;  /* 0x0000005400547308 */ /* 0x000ea20000000800 */
[----:B------:R-:W-:-:S02]  /*a130*/  WARPGROUP.DEPBAR.LE gsb0, 0x0 ;  /* 0x00008000000079c5 */ /* 0x000fc40000010000 */
[----:B------:R3:W-:Y:S01]  /*a140*/  @!P1 SYNCS.ARRIVE.TRANS64.RED.A1T0 RZ, [R35+URZ], RZ ;  /* 0x000000ff23ff99a7 */ /* 0x0007e2000810043f */
[----:B0-----:R-:W-:Y:S02]  /*a150*/  F2FP.F16.F32.PACK_AB R152, R208, R49 ;  /* 0x00000031d098723e */ /* 0x001fe400000000ff */
[----:B-1----:R-:W-:Y:S02]  /*a160*/  F2FP.F16.F32.PACK_AB R153, R82, R80 ;  /* 0x000000505299723e */ /* 0x002fe400000000ff */
[----:B--2---:R-:W-:Y:S01]  /*a170*/  F2FP.F16.F32.PACK_AB R154, R84, R51 ;  /* 0x00000033549a723e */ /* 0x004fe200000000ff */
[----:B---3--:R-:W-:Y:S01]  /*a180*/  FFMA.FTZ R35, R2, R4, R13 ;  /* 0x0000000402237223 */ /* 0x008fe2000001000d */
[----:B------:R0:W-:Y:S03]  /*a190*/  @!P1 SYNCS.ARRIVE.TRANS64.RED.A1T0 RZ, [R44+URZ], RZ ;  /* 0x000000ff2cff99a7 */ /* 0x0001e6000810043f */
[----:B------:R-:W-:Y:S01]  /*a1a0*/  FADD.FTZ R4, R170, R35 ;  /* 0x00000023aa047221 */ /* 0x000fe20000010000 */
[----:B------:R-:W-:Y:S01]  /*a1b0*/  FADD.FTZ R35, R183, R42 ;  /* 0x0000002ab7237221 */ /* 0x000fe20000010000 */
[----:B------:R-:W-:-:S02]  /*a1c0*/  F2FP.F16.F32.PACK_AB R183, R20, R183 ;  /* 0x000000b714b7723e */ /* 0x000fc400000000ff */
[----:B------:R-:W-:Y:S01]  /*a1d0*/  FADD.FTZ R3, R15, R4 ;  /* 0x000000040f037221 */ /* 0x000fe20000010000 */
[----:B0-----:R-:W-:Y:S01]  /*a1e0*/  FADD.FTZ R44, R20, R35 ;  /* 0x00000023142c7221 */ /* 0x001fe20000010000 */
        /* <DEDUP_REMOVED lines=13> */
[----:B------:R-:W-:Y:S01]  /*a2c0*/  FADD.FTZ R44, R28, R35 ;  /* 0x000000231c2c7221 */ /* 0x000fe20000010000 */
[----:B------:R-:W0:Y:S01]  /*a2d0*/  MUFU.EX2 R11, R11 ;  /* 0x0000000b000b7308 */ /* 0x000e220000000800 */
        /* <DEDUP_REMOVED lines=9> */
[----:B------:R-:W-:Y:S02]  /*a370*/  F2FP.F16.F32.PACK_AB R166, R162, R39 ;  /* 0x00000027a2a6723e */ /* 0x000fe400000000ff */
[----:B------:R-:W-:Y:S01]  /*a380*/  FADD.FTZ R3, R29, R42 ;  /* 0x0000002a1d037221 */ /* 0x000fe20000010000 */
[C---:B------:R-:W-:Y:S01]  /*a390*/  FADD.FTZ R44, R34.reuse, R35 ;  /* 0x00000023222c7221 */ /* 0x040fe20000010000 */
[----:B------:R-:W-:Y:S02]  /*a3a0*/  F2FP.F16.F32.PACK_AB R175, R34, R175 ;  /* 0x000000af22af723e */ /* 0x000fe400000000ff */
[----:B------:R-:W-:Y:S01]  /*a3b0*/  FADD.FTZ R42, R194, R3 ;  /* 0x00000003c22a7221 */ /* 0x000fe20000010000 */
[----:B------:R-:W-:Y:S01]  /*a3c0*/  FADD.FTZ R13, R169, R44 ;  /* 0x0000002ca90d7221 */ /* 0x000fe20000010000 */
[----:B0-----:R-:W-:-:S02]  /*a3d0*/  F2FP.F16.F32.PACK_AB R155, R11, R86 ;  /* 0x000000560b9b723e */ /* 0x001fc400000000ff */
        /* <DEDUP_REMOVED lines=45> */
[----:B------:R-:W-:Y:S02]  /*a6b0*/  IMAD.MOV.U32 R11, RZ, RZ, R12 ;  /* 0x000000ffff0b7224 */ /* 0x000fe400078e000c */
[----:B------:R-:W-:Y:S01]  /*a6c0*/  IMAD.MOV.U32 R13, RZ, RZ, R10 ;  /* 0x000000ffff0d7224 */ /* 0x000fe200078e000a */
[----:B------:R-:W-:Y:S06]  /*a6d0*/  @P2 BRA `(.L_x_2030) ;  /* 0xffffffd400a82947 */ /* 0x000fec000383ffff */
.L_x_2021:
        /* <DEDUP_REMOVED lines=67> */
.L_x_2031:
[----:B------:R-:W-:Y:S01]  /*ab10*/  ULEA UR5, UR36, UR38, 0x3 ;  /* 0x0000002624057291 */ /* 0x000fe2000f8e183f */
[----:B------:R-:W-:-:S05]  /*ab20*/  IMAD.U32 R0, RZ, RZ, UR37 ;  /* 0x00000025ff007e24 */ /* 0x000fca000f8e00ff */
[----:B------:R-:W-:-:S04]  /*ab30*/  SHF.L.U32 R0, R0, 0x1f, RZ ;  /* 0x0000001f00007819 */ /* 0x000fc800000006ff */
[----:B------:R0:W1:Y:S01]  /*ab40*/  SYNCS.PHASECHK.TRANS64.TRYWAIT P2, [UR5+0x34850], R0 ;  /* 0x03485000ff0075a7 */ /* 0x0000620008040145 */
[----:B------:R-:W-:Y:S05]  /*ab50*/  @!P0 BRA `(.L_x_2032) ;  /* 0x0000000000048947 */ /* 0x000fea0003800000 */
[----:B------:R-:W-:Y:S01]  /*ab60*/  BPT.TRAP 0x1 ;  /* 0x000000040000795c */ /* 0x000fe20000300000 */
.L_x_2032:
[----:B-1----:R-:W-:Y:S05]  /*ab70*/  @P2 BRA `(.L_x_2033) ;  /* 0x0000000000082947 */ /* 0x002fea0003800000 */
[----:B------:R-:W1:Y:S02]  /*ab80*/  SYNCS.PHASECHK.TRANS64.TRYWAIT P0, [UR5+0x34850], R0 ;  /* 0x03485000ff0075a7 */ /* 0x000e640008000145 */
[----:B-1----:R-:W-:Y:S05]  /*ab90*/  @!P0 BRA `(.L_x_2034) ;  /* 0x0000007c00fc8947 */ /* 0x002fea0003800000 */
.L_x_2033:
[----:B------:R-:W-:Y:S01]  /*aba0*/  UIADD3 UR38, UR38, 0x400, URZ ;  /* 0x0000040026267890 */ /* 0x000fe2000fffe03f */
[----:B------:R-:W-:Y:S01]  /*abb0*/  WARPGROUP.ARRIVE ;  /* 0x00000000000079c5 */ /* 0x000fe20000000000 */
[----:B------:R-:W-:Y:S01]  /*abc0*/  UMOV UR7, 0x40000040 ;  /* 0x4000004000077882 */ /* 0x000fe20000000000 */
[----:B01----:R-:W0:Y:S01]  /*abd0*/  SHFL.BFLY PT, R0, R3, 0x2, 0x1f ;  /* 0x0c401f0003007f89 */ /* 0x003e2200000e0000 */
[----:B------:R-:W-:Y:S01]  /*abe0*/  USHF.R.U32.HI UR38, URZ, 0x4, UR38 ;  /* 0x000000043f267899 */ /* 0x000fe20008011626 */
[----:B------:R-:W-:Y:S02]  /*abf0*/  R2UR UR8, R187 ;  /* 0x00000000bb0872ca */ /* 0x000fe400000e0000 */
[----:B------:R-:W1:Y:S01]  /*ac00*/  SHFL.BFLY PT, R7, R4, 0x2, 0x1f ;  /* 0x0c401f0004077f89 */ /* 0x000e6200000e0000 */
[----:B------:R-:W-:Y:S01]  /*ac10*/  ULOP3.LUT UR38, UR38, 0x3fff, URZ, 0xc0, !UPT ;  /* 0x00003fff26267892 */ /* 0x000fe2000f8ec03f */
[----:B------:R-:W-:-:S03]  /*ac20*/  MOV R13, UR5 ;  /* 0x00000005000d7c02 */ /* 0x000fc60008000f00 */
[----:B------:R-:W-:-:S04]  /*ac30*/  ULOP3.LUT UR4, UR38, 0x4000000, URZ, 0xfc, !UPT ;  /* 0x0400000026047892 */ /* 0x000fc8000f8efc3f */
[----:B------:R-:W-:Y:S02]  /*ac40*/  ULEA UR4, UR36, UR4, 0xb ;  /* 0x0000000424047291 */ /* 0x000fe4000f8e583f */
[----:B------:R-:W-:Y:S02]  /*ac50*/  UIADD3 UR36, UR36, 0x1, URZ ;  /* 0x0000000124247890 */ /* 0x000fe4000fffe03f */
[----:B------:R-:W-:Y:S02]  /*ac60*/  UIADD3 UR8, UR8, 0x1, URZ ;  /* 0x0000000108087890 */ /* 0x000fe4000fffe03f */
[----:B------:R-:W-:Y:S01]  /*ac70*/  UISETP.NE.AND UP0, UPT, UR36, 0x2, UPT ;  /* 0x000000022400788c */ /* 0x000fe2000bf05270 */
[----:B------:R-:W-:Y:S02]  /*ac80*/  UMOV UR6, UR4 ;  /* 0x0000000400067c82 */ /* 0x000fe40008000000 */
[----:B------:R-:W-:Y:S01]  /*ac90*/  HGMMA.64x128x16.F32 R24, R180, gdesc[UR4].tnspB, R24, gsb0 ;  /* 0x41e00004b4187df0 */ /* 0x000fe20008000818 */
[----:B------:R-:W-:Y:S01]  /*aca0*/  UIADD3 UR6, UR4, 0x80, URZ ;  /* 0x0000008004067890 */ /* 0x000fe2000fffe03f */
[----:B0-----:R-:W-:Y:S01]  /*acb0*/  FADD.FTZ R2, R0, R3 ;  /* 0x0000000300027221 */ /* 0x001fe20000010000 */
[----:B------:R-:W-:Y:S01]  /*acc0*/  UMOV UR7, 0x40000040 ;  /* 0x4000004000077882 */ /* 0x000fe20000000000 */
[----:B------:R-:W-:-:S02]  /*acd0*/  IMAD.MOV.U32 R3, RZ, RZ, RZ ;  /* 0x000000ffff037224 */ /* 0x000fc400078e00ff */
[----:B-1----:R-:W-:Y:S01]  /*ace0*/  FADD.FTZ R7, R7, R4 ;  /* 0x0000000407077221 */ /* 0x002fe20000010000 */
[----:B------:R-:W-:Y:S01]  /*acf0*/  IMAD.MOV.U32 R4, RZ, RZ, RZ ;  /* 0x000000ffff047224 */ /* 0x000fe200078e00ff */
[----:B------:R-:W0:Y:S01]  /*ad00*/  SHFL.BFLY PT, R9, R2, 0x1, 0x1f ;  /* 0x0c201f0002097f89 */ /* 0x000e2200000e0000 */
[----:B------:R-:W-:Y:S01]  /*ad10*/  IMAD.U32 R187, RZ, RZ, UR8 ;  /* 0x00000008ffbb7e24 */ /* 0x000fe2000f8e00ff */
[----:B------:R-:W-:Y:S02]  /*ad20*/  USEL UR36, UR36, URZ, UP0 ;  /* 0x0000003f24247287 */ /* 0x000fe40008000000 */
[----:B------:R-:W1:Y:S01]  /*ad30*/  SHFL.BFLY PT, R0, R7, 0x1, 0x1f ;  /* 0x0c201f0007007f89 */ /* 0x000e6200000e0000 */
[----:B0-----:R-:W-:Y:S01]  /*ad40*/  FADD.FTZ R9, R2, R9 ;  /* 0x0000000902097221 */ /* 0x001fe20000010000 */
[----:B------:R-:W-:Y:S02]  /*ad50*/  IMAD.MOV.U32 R2, RZ, RZ, -0x800000 ;  /* 0xff800000ff027424 */ /* 0x000fe400078e00ff */
[----:B-1----:R-:W-:-:S02]  /*ad60*/  FADD.FTZ R11, R7, R0 ;  /* 0x00000000070b7221 */ /* 0x002fc40000010000 */
[----:B------:R-:W-:Y:S01]  /*ad70*/  FSETP.NE.FTZ.AND P2, PT, R9, RZ, PT ;  /* 0x000000ff0900720b */ /* 0x000fe20003f55000 */
[----:B------:R-:W-:Y:S02]  /*ad80*/  IMAD.MOV.U32 R0, RZ, RZ, -0x800000 ;  /* 0xff800000ff007424 */ /* 0x000fe400078e00ff */
[----:B------:R-:W-:-:S10]  /*ad90*/  FSETP.NE.FTZ.AND P0, PT, R11, RZ, PT ;  /* 0x000000ff0b00720b */ /* 0x000fd40003f15000 */
[----:B------:R-:W0:Y:S01]  /*ada0*/  @P2 MUFU.LG2 R8, R9 ;  /* 0x0000000900082308 */ /* 0x000e220000000c00 */
[C---:B------:R-:W-:Y:S02]  /*adb0*/  @P2 FMUL.FTZ R14, R5.reuse, 0.69314718246459960938 ;  /* 0x3f317218050e2820 */ /* 0x040fe40000410000 */
[----:B------:R-:W-:-:S05]  /*adc0*/  @P0 FMUL.FTZ R7, R5, 0.69314718246459960938 ;  /* 0x3f31721805070820 */ /* 0x000fca0000410000 */
[----:B------:R-:W1:Y:S08]  /*add0*/  @P0 MUFU.LG2 R6, R11 ;  /* 0x0000000b00060308 */ /* 0x000e700000000c00 */
[----:B------:R-:W2:Y:S01]  /*ade0*/  @P0 MUFU.RCP R3, R11 ;  /* 0x0000000b00030308 */ /* 0x000ea20000001000 */
[----:B0-----:R-:W-:Y:S01]  /*adf0*/  @P2 FMUL.FTZ R5, R8, 0.69314718246459960938 ;  /* 0x3f31721808052820 */ /* 0x001fe20000410000 */
[----:B------:R-:W-:-:S03]  /*ae00*/  @!P1 VIADD R8, R13, 0x34860 ;  /* 0x000348600d089836 */ /* 0x000fc60000000000 */
[----:B------:R-:W-:Y:S02]  /*ae10*/  @P2 FFMA.FTZ R0, R14, R12, R5 ;  /* 0x0000000c0e002223 */ /* 0x000fe40000010005 */
[----:B------:R-:W-:Y:S01]  /*ae20*/  @!P1 PRMT R8, RZ, 0x654, R8 ;  /* 0x00000654ff089816 */ /* 0x000fe20000000008 */
[----:B------:R-:W0:Y:S01]  /*ae30*/  @P2 MUFU.RCP R4, R9 ;  /* 0x0000000900042308 */ /* 0x000e220000001000 */
[----:B-1----:R-:W-:-:S04]  /*ae40*/  @P0 FMUL.FTZ R6, R6, 0.69314718246459960938 ;  /* 0x3f31721806060820 */ /* 0x002fc80000410000 */
        /* <DEDUP_REMOVED lines=42> */
[-C--:B0-----:R-:W-:Y:S01]  /*b0f0*/  FMUL.FTZ R7, R31, R4.reuse ;  /* 0x000000041f077220 */ /* 0x081fe20000410000 */
[-C--:B------:R-:W-:Y:S01]  /*b100*/  FMUL.FTZ R95, R24, R3.reuse ;  /* 0x00000003185f7220 */ /* 0x080fe20000410000 */
[-C--:B------:R-:W-:Y:S01]  /*b110*/  FMUL.FTZ R14, R25, R3.reuse ;  /* 0x00000003190e7220 */ /* 0x080fe20000410000 */
[-C--:B------:R-:W-:Y:S01]  /*b120*/  FMUL.FTZ R91, R28, R3.reuse ;  /* 0x000000031c5b7220 */ /* 0x080fe20000410000 */
[-C--:B------:R-:W-:Y:S01]  /*b130*/  FMUL.FTZ R6, R29, R3.reuse ;  /* 0x000000031d067220 */ /* 0x080fe20000410000 */
        /* <DEDUP_REMOVED lines=57> */
.L_x_2004:
[----:B------:R-:W0:Y:S01]  /*b4d0*/  S2R R4, SR_CgaCtaId ;  /* 0x0000000000047919 */ /* 0x000e220000008800 */
[----:B------:R-:W-:Y:S01]  /*b4e0*/  MOV R3, 0x400 ;  /* 0x0000040000037802 */ /* 0x000fe20000000f00 */
[----:B------:R-:W-:Y:S01]  /*b4f0*/  BSSY B0, `(.L_x_2035) ;  /* 0x0000217000007945 */ /* 0x000fe20003800000 */
[----:B------:R-:W-:Y:S02]  /*b500*/  BAR.SYNC.DEFER_BLOCKING 0x5, 0x120 ;  /* 0x0144800000007b1d */ /* 0x000fe40000010000 */
[----:B0-----:R-:W-:-:S05]  /*b510*/  LEA R3, R4, R3, 0x18 ;  /* 0x0000000304037211 */ /* 0x001fca00078ec0ff */
[----:B------:R-:W0:Y:S02]  /*b520*/  LDS.128 R44, [R3+0x348d0] ;  /* 0x0348d000032c7984 */ /* 0x000e240000000c00 */
[----:B0-----:R-:W-:Y:S02]  /*b530*/  R2UR UR61, R45 ;  /* 0x000000002d3d72ca */ /* 0x001fe400000e0000 */
[----:B------:R-:W-:Y:S01]  /*b540*/  R2UR UR5, R46 ;  /* 0x000000002e0572ca */ /* 0x000fe200000e0000 */
[----:B------:R-:W-:Y:S06]  /*b550*/  BAR.ARV 0x4, 0x120 ;  /* 0x0104800000007b1d */ /* 0x000fec0000002000 */
[----:B------:R-:W-:Y:S08]  /*b560*/  @P0 BRA `(.L_x_2036) ;  /* 0x0000001400400947 */ /* 0x000ff00003800000 */
[----:B------:R-:W0:Y:S01]  /*b570*/  S2R R4, SR_SWINHI ;  /* 0x0000000000047919 */ /* 0x000e220000002f00 */
[----:B------:R-:W-:Y:S01]  /*b580*/  F2FP.F16.F32.PACK_AB R7, R7, R8 ;  /* 0x000000080707723e */ /* 0x000fe200000000ff */
[----:B------:R-:W-:Y:S01]  /*b590*/  ULDC.64 UR8, c[0x0][0xbe0] ;  /* 0x0002f80000087ab9 */ /* 0x000fe20000000a00 */
[----:B------:R-:W-:Y:S01]  /*b5a0*/  F2FP.F16.F32.PACK_AB R6, R6, R91 ;  /* 0x0000005b0606723e */ /* 0x000fe200000000ff */
[----:B------:R-:W-:Y:S01]  /*b5b0*/  UISETP.NE.U32.AND UP0, UPT, UR8, URZ, UPT ;  /* 0x0000003f0800728c */ /* 0x000fe2000bf05070 */
[----:B------:R-:W-:Y:S01]  /*b5c0*/  R2UR UR6, R185 ;  /* 0x00000000b90672ca */ /* 0x000fe200000e0000 */
[----:B------:R-:W-:Y:S01]  /*b5d0*/  ULDC.64 UR12, c[0x0][0x208] ;  /* 0x00008200000c7ab9 */ /* 0x000fe20000000a00 */
[----:B------:R-:W-:Y:S01]  /*b5e0*/  R2UR UR4, R23 ;  /* 0x00000000170472ca */ /* 0x000fe200000e0000 */
[----:B------:R-:W-:Y:S01]  /*b5f0*/  UISETP.NE.AND.EX UP0, UPT, UR9, URZ, UPT, UP0 ;  /* 0x0000003f0900728c */ /* 0x000fe2000bf05300 */
[----:B------:R-:W-:Y:S02]  /*b600*/  F2FP.F16.F32.PACK_AB R64, R65, R64 ;  /* 0x000000404140723e */ /* 0x000fe400000000ff */
[----:B------:R-:W-:-:S02]  /*b610*/  F2FP.F16.F32.PACK_AB R65, R67, R66 ;  /* 0x000000424341723e */ /* 0x000fc400000000ff */
[----:B------:R-:W-:Y:S02]  /*b620*/  F2FP.F16.F32.PACK_AB R72, R73, R72 ;  /* 0x000000484948723e */ /* 0x000fe400000000ff */
[----:B------:R-:W-:Y:S02]  /*b630*/  F2FP.F16.F32.PACK_AB R66, R69, R68 ;  /* 0x000000444542723e */ /* 0x000fe400000000ff */
[----:B------:R-:W-:Y:S02]  /*b640*/  F2FP.F16.F32.PACK_AB R67, R71, R70 ;  /* 0x000000464743723e */ /* 0x000fe400000000ff */
[----:B------:R-:W-:Y:S01]  /*b650*/  F2FP.F16.F32.PACK_AB R73, R75, R74 ;  /* 0x0000004a4b49723e */ /* 0x000fe200000000ff */
[----:B------:R-:W-:Y:S01]  /*b660*/  USHF.L.U64.HI UR11, UR4, 0x2, UR6 ;  /* 0x00000002040b7899 */ /* 0x000fe20008010206 */
[----:B------:R-:W-:Y:S01]  /*b670*/  F2FP.F16.F32.PACK_AB R80, R81, R80 ;  /* 0x000000505150723e */ /* 0x000fe200000000ff */
[----:B------:R-:W-:Y:S01]  /*b680*/  USHF.L.U32 UR10, UR4, 0x2, URZ ;  /* 0x00000002040a7899 */ /* 0x000fe2000800063f */
[----:B------:R-:W-:Y:S01]  /*b690*/  F2FP.F16.F32.PACK_AB R74, R77, R76 ;  /* 0x0000004c4d4a723e */ /* 0x000fe200000000ff */
[----:B------:R-:W-:Y:S01]  /*b6a0*/  ULDC.64 UR6, c[0x0][0xbd8] ;  /* 0x0002f60000067ab9 */ /* 0x000fe20000000a00 */
[----:B------:R-:W-:Y:S01]  /*b6b0*/  F2FP.F16.F32.PACK_AB R75, R79, R78 ;  /* 0x0000004e4f4b723e */ /* 0x000fe200000000ff */
[----:B------:R-:W-:Y:S01]  /*b6c0*/  UISETP.NE.U32.AND UP1, UPT, UR6, URZ, UPT ;  /* 0x0000003f0600728c */ /* 0x000fe2000bf25070 */
[----:B------:R-:W-:Y:S01]  /*b6d0*/  F2FP.F16.F32.PACK_AB R81, R83, R82 ;  /* 0x000000525351723e */ /* 0x000fe200000000ff */
[----:B------:R-:W-:Y:S01]  /*b6e0*/  UIADD3 UR4, UP2, UR10, UR6, URZ ;  /* 0x000000060a047290 */ /* 0x000fe2000ff5e03f */
[----:B------:R-:W-:Y:S01]  /*b6f0*/  F2FP.F16.F32.PACK_AB R82, R85, R84 ;  /* 0x000000545552723e */ /* 0x000fe200000000ff */
[----:B------:R-:W-:Y:S01]  /*b700*/  UISETP.NE.AND.EX UP1, UPT, UR7, URZ, UPT, UP1 ;  /* 0x0000003f0700728c */ /* 0x000fe2000bf25310 */
[----:B------:R-:W-:Y:S01]  /*b710*/  F2FP.F16.F32.PACK_AB R83, R87, R86 ;  /* 0x000000565753723e */ /* 0x000fe200000000ff */
[----:B------:R-:W-:Y:S01]  /*b720*/  @UP0 UIADD3 UR6, UP3, UR10, UR8, URZ ;  /* 0x000000080a060290 */ /* 0x000fe2000ff7e03f */
[----:B------:R-:W-:-:S02]  /*b730*/  MOV R20, R3 ;  /* 0x0000000300147202 */ /* 0x000fc40000000f00 */
[----:B0-----:R-:W-:Y:S01]  /*b740*/  MOV R21, R4 ;  /* 0x0000000400157202 */ /* 0x001fe20000000f00 */
[----:B------:R-:W-:Y:S02]  /*b750*/  UIADD3.X UR8, UR11, UR7, URZ, UP2, !UPT ;  /* 0x000000070b087290 */ /* 0x000fe400097fe43f */
[----:B------:R-:W-:Y:S01]  /*b760*/  @UP0 UIADD3.X UR7, UR11, UR9, URZ, UP3, !UPT ;  /* 0x000000090b070290 */ /* 0x000fe20009ffe43f */
[----:B------:R-:W-:-:S03]  /*b770*/  IMAD.WIDE R4, R190, 0x2, R20 ;  /* 0x00000002be047825 */ /* 0x000fc600078e0214 */
[C---:B------:R-:W-:Y:S02]  /*b780*/  IADD3 R45, P6, R4.reuse, 0x20, RZ ;  /* 0x00000020042d7810 */ /* 0x040fe40007fde0ff */
[C---:B------:R-:W-:Y:S02]  /*b790*/  LOP3.LUT R9, R4.reuse, 0x380, RZ, 0xc0, !PT ;  /* 0x0000038004097812 */ /* 0x040fe400078ec0ff */
[----:B------:R-:W-:Y:S01]  /*b7a0*/  IADD3 R99, P4, R4, 0x60, RZ ;  /* 0x0000006004637810 */ /* 0x000fe20007f9e0ff */
[--C-:B------:R-:W-:Y:S01]  /*b7b0*/  IMAD.X R29, RZ, RZ, R5.reuse, P6 ;  /* 0x000000ffff1d7224 */ /* 0x100fe200030e0605 */
[----:B------:R-:W-:Y:S02]  /*b7c0*/  LOP3.LUT R10, R45, 0x380, RZ, 0xc0, !PT ;  /* 0x000003802d0a7812 */ /* 0x000fe400078ec0ff */
[----:B------:R-:W-:Y:S01]  /*b7d0*/  SHF.R.U64 R9, R9, 0x3, RZ ;  /* 0x0000000309097819 */ /* 0x000fe200000012ff */
[----:B------:R-:W-:Y:S01]  /*b7e0*/  IMAD.X R11, RZ, RZ, R5, P4 ;  /* 0x000000ffff0b7224 */ /* 0x000fe200020e0605 */
[----:B------:R-:W-:-:S02]  /*b7f0*/  LOP3.LUT R44, R99, 0x380, RZ, 0xc0, !PT ;  /* 0x00000380632c7812 */ /* 0x000fc400078ec0ff */
[C---:B------:R-:W-:Y:S02]  /*b800*/  IADD3 R97, P5, R4.reuse, 0x40, RZ ;  /* 0x0000004004617810 */ /* 0x040fe40007fbe0ff */
[C---:B------:R-:W-:Y:S02]  /*b810*/  IADD3 R101, P3, R4.reuse, 0x4000, RZ ;  /* 0x0000400004657810 */ /* 0x040fe40007f7e0ff */
[C---:B------:R-:W-:Y:S01]  /*b820*/  IADD3 R103, P2, R4.reuse, 0x4020, RZ ;  /* 0x0000402004677810 */ /* 0x040fe20007f5e0ff */
[--C-:B------:R-:W-:Y:S01]  /*b830*/  IMAD.X R27, RZ, RZ, R5.reuse, P5 ;  /* 0x000000ffff1b7224 */ /* 0x100fe200028e0605 */
[C---:B------:R-:W-:Y:S01]  /*b840*/  IADD3 R105, P1, R4.reuse, 0x4040, RZ ;  /* 0x0000404004697810 */ /* 0x040fe20007f3e0ff */
[----:B------:R-:W-:Y:S01]  /*b850*/  IMAD.X R25, RZ, RZ, R5, P3 ;  /* 0x000000ffff197224 */ /* 0x000fe200018e0605 */
[----:B------:R-:W-:Y:S01]  /*b860*/  BAR.SYNC.DEFER_BLOCKING 0x1, 0x100 ;  /* 0x0044000000007b1d */ /* 0x000fe20000010000 */
[----:B------:R-:W-:Y:S02]  /*b870*/  IADD3 R107, P0, R4, 0x4060, RZ ;  /* 0x00004060046b7810 */ /* 0x000fe40007f1e0ff */
[----:B------:R-:W-:-:S02]  /*b880*/  SHF.R.U64 R10, R10, 0x3, RZ ;  /* 0x000000030a0a7819 */ /* 0x000fc400000012ff */
[----:B------:R-:W-:Y:S01]  /*b890*/  LOP3.LUT R4, R9, R4, RZ, 0x3c, !PT ;  /* 0x0000000409047212 */ /* 0x000fe200078e3cff */
[--C-:B------:R-:W-:Y:S01]  /*b8a0*/  IMAD.X R9, RZ, RZ, R5.reuse, P2 ;  /* 0x000000ffff097224 */ /* 0x100fe200010e0605 */
[----:B------:R-:W-:Y:S01]  /*b8b0*/  SHF.R.U64 R44, R44, 0x3, RZ ;  /* 0x000000032c2c7819 */ /* 0x000fe200000012ff */
[----:B------:R-:W-:Y:S01]  /*b8c0*/  IMAD.X R13, RZ, RZ, R5, P0 ;  /* 0x000000ffff0d7224 */ /* 0x000fe200000e0605 */
[----:B------:R-:W-:Y:S02]  /*b8d0*/  LOP3.LUT R28, R10, R45, RZ, 0x3c, !PT ;  /* 0x0000002d0a1c7212 */ /* 0x000fe400078e3cff */
[-C--:B------:R-:W-:Y:S02]  /*b8e0*/  IADD3.X R15, RZ, R5.reuse, RZ, P1, !PT ;  /* 0x00000005ff0f7210 */ /* 0x080fe40000ffe4ff */
[----:B------:R-:W-:Y:S02]  /*b8f0*/  MOV R45, R4 ;  /* 0x00000004002d7202 */ /* 0x000fe40000000f00 */
[----:B------:R-:W-:-:S02]  /*b900*/  LOP3.LUT R24, R97, 0x380, RZ, 0xc0, !PT ;  /* 0x0000038061187812 */ /* 0x000fc400078ec0ff */
[----:B------:R-:W-:Y:S02]  /*b910*/  F2FP.F16.F32.PACK_AB R5, R12, R93 ;  /* 0x0000005d0c05723e */ /* 0x000fe400000000ff */
[----:B------:R-:W-:Y:S02]  /*b920*/  LOP3.LUT R10, R44, R99, RZ, 0x3c, !PT ;  /* 0x000000632c0a7212 */ /* 0x000fe400078e3cff */
[----:B------:R-:W-:Y:S02]  /*b930*/  LOP3.LUT R12, R103, 0x380, RZ, 0xc0, !PT ;  /* 0x00000380670c7812 */ /* 0x000fe400078ec0ff */
[----:B------:R-:W-:Y:S02]  /*b940*/  LOP3.LUT R44, R107, 0x380, RZ, 0xc0, !PT ;  /* 0x000003806b2c7812 */ /* 0x000fe400078ec0ff */
[----:B------:R-:W-:Y:S02]  /*b950*/  SHF.R.U64 R24, R24, 0x3, RZ ;  /* 0x0000000318187819 */ /* 0x000fe400000012ff */
[----:B------:R-:W-:-:S02]  /*b960*/  LOP3.LUT R46, R101, 0x380, RZ, 0xc0, !PT ;  /* 0x00000380652e7812 */ /* 0x000fc400078ec0ff */
[----:B------:R-:W-:Y:S02]  /*b970*/  F2FP.F16.F32.PACK_AB R4, R14, R95 ;  /* 0x0000005f0e04723e */ /* 0x000fe400000000ff */
[----:B------:R-:W-:Y:S02]  /*b980*/  SHF.R.U64 R12, R12, 0x3, RZ ;  /* 0x000000030c0c7819 */ /* 0x000fe400000012ff */
[----:B------:R-:W-:Y:S01]  /*b990*/  LOP3.LUT R14, R105, 0x380, RZ, 0xc0, !PT ;  /* 0x00000380690e7812 */ /* 0x000fe200078ec0ff */
[----:B------:R0:W-:Y:S01]  /*b9a0*/  STSM.16.M88.4 [R45], R4 ;  /* 0x000000042d007844 */ /* 0x0001e20000000200 */
[----:B------:R-:W-:Y:S02]  /*b9b0*/  SHF.R.U64 R44, R44, 0x3, RZ ;  /* 0x000000032c2c7819 */ /* 0x000fe400000012ff */
[----:B------:R-:W-:Y:S02]  /*b9c0*/  LOP3.LUT R26, R24, R97, RZ, 0x3c, !PT ;  /* 0x00000061181a7212 */ /* 0x000fe400078e3cff */
[----:B------:R-:W-:-:S02]  /*b9d0*/  SHF.R.U64 R46, R46, 0x3, RZ ;  /* 0x000000032e2e7819 */ /* 0x000fc400000012ff */
[----:B------:R-:W-:Y:S02]  /*b9e0*/  LOP3.LUT R8, R12, R103, RZ, 0x3c, !PT ;  /* 0x000000670c087212 */ /* 0x000fe400078e3cff */
[----:B------:R-:W-:Y:S02]  /*b9f0*/  SHF.R.U64 R14, R14, 0x3, RZ ;  /* 0x000000030e0e7819 */ /* 0x000fe400000012ff */
[----:B------:R-:W-:Y:S02]  /*ba00*/  LOP3.LUT R12, R44, R107, RZ, 0x3c, !PT ;  /* 0x0000006b2c0c7212 */ /* 0x000fe400078e3cff */
[----:B------:R-:W-:Y:S02]  /*ba10*/  MOV R44, R28 ;  /* 0x0000001c002c7202 */ /* 0x000fe40000000f00 */
[----:B------:R-:W-:Y:S02]  /*ba20*/  MOV R29, R26 ;  /* 0x0000001a001d7202 */ /* 0x000fe40000000f00 */
[----:B------:R-:W-:-:S02]  /*ba30*/  LOP3.LUT R24, R46, R101, RZ, 0x3c, !PT ;  /* 0x000000652e187212 */ /* 0x000fc400078e3cff */
[----:B------:R-:W-:Y:S02]  /*ba40*/  MOV R28, R10 ;  /* 0x0000000a001c7202 */ /* 0x000fe40000000f00 */
[----:B------:R-:W-:Y:S02]  /*ba50*/  MOV R26, R8 ;  /* 0x00000008001a7202 */ /* 0x000fe40000000f00 */
[----:B------:R-:W-:Y:S02]  /*ba60*/  LOP3.LUT R14, R14, R105, RZ, 0x3c, !PT ;  /* 0x000000690e0e7212 */ /* 0x000fe400078e3cff */
[----:B------:R-:W-:Y:S02]  /*ba70*/  F2FP.F16.F32.PACK_AB R8, R88, R89 ;  /* 0x000000595808723e */ /* 0x000fe400000000ff */
[----:B------:R-:W-:Y:S02]  /*ba80*/  F2FP.F16.F32.PACK_AB R9, R35, R34 ;  /* 0x000000222309723e */ /* 0x000fe400000000ff */
[----:B------:R-:W-:-:S02]  /*ba90*/  F2FP.F16.F32.PACK_AB R10, R37, R36 ;  /* 0x00000024250a723e */ /* 0x000fc400000000ff */
[----:B------:R-:W-:Y:S02]  /*baa0*/  F2FP.F16.F32.PACK_AB R11, R39, R38 ;  /* 0x00000026270b723e */ /* 0x000fe400000000ff */
[----:B------:R-:W-:Y:S02]  /*bab0*/  MOV R27, R24 ;  /* 0x00000018001b7202 */ /* 0x000fe40000000f00 */
[----:B------:R-:W-:Y:S01]  /*bac0*/  MOV R25, R14 ;  /* 0x0000000e00197202 */ /* 0x000fe20000000f00 */
[----:B------:R1:W-:Y:S01]  /*bad0*/  STSM.16.M88.4 [R44], R8 ;  /* 0x000000082c007844 */ /* 0x0003e20000000200 */
[----:B------:R-:W-:Y:S02]  /*bae0*/  MOV R24, R12 ;  /* 0x0000000c00187202 */ /* 0x000fe40000000f00 */
[----:B0-----:R-:W-:Y:S02]  /*baf0*/  F2FP.F16.F32.PACK_AB R4, R41, R40 ;  /* 0x000000282904723e */ /* 0x001fe400000000ff */
        /* <DEDUP_REMOVED lines=8> */
[----:B-1----:R-:W-:Y:S02]  /*bb80*/  F2FP.F16.F32.PACK_AB R8, R57, R56 ;  /* 0x000000383908723e */ /* 0x002fe400000000ff */
[----:B------:R-:W-:Y:S01]  /*bb90*/  F2FP.F16.F32.PACK_AB R9, R59, R58 ;  /* 0x0000003a3b09723e */ /* 0x000fe200000000ff */
[----:B------:R-:W-:Y:S01]  /*bba0*/  STSM.16.M88.4 [R28], R12 ;  /* 0x0000000c1c007844 */ /* 0x000fe20000000200 */
[----:B------:R-:W-:Y:S02]  /*bbb0*/  F2FP.F16.F32.PACK_AB R10, R61, R60 ;  /* 0x0000003c3d0a723e */ /* 0x000fe400000000ff */
[----:B------:R-:W-:Y:S02]  /*bbc0*/  F2FP.F16.F32.PACK_AB R11, R63, R62 ;  /* 0x0000003e3f0b723e */ /* 0x000fe400000000ff */
[----:B------:R-:W-:Y:S02]  /*bbd0*/  PLOP3.LUT P0, PT, PT, PT, UP1, 0x80, 0x0 ;  /* 0x000000000000781c */ /* 0x000fe40003f0f018 */
[----:B------:R-:W-:Y:S01]  /*bbe0*/  PLOP3.LUT P2, PT, PT, PT, UP0, 0x80, 0x0 ;  /* 0x000000000000781c */ /* 0x000fe20003f4f008 */
[----:B------:R1:W-:Y:S01]  /*bbf0*/  STSM.16.M88.4 [R27], R8 ;  /* 0x000000081b007844 */ /* 0x0003e20000000200 */
[----:B0-----:R-:W-:-:S02]  /*bc00*/  IMAD.U32 R4, RZ, RZ, UR4 ;  /* 0x00000004ff047e24 */ /* 0x001fc4000f8e00ff */
[----:B------:R-:W-:Y:S01]  /*bc10*/  IMAD.U32 R5, RZ, RZ, UR8 ;  /* 0x00000008ff057e24 */ /* 0x000fe2000f8e00ff */
[----:B------:R0:W-:Y:S04]  /*bc20*/  STSM.16.M88.4 [R26], R64 ;  /* 0x000000401a007844 */ /* 0x0001e80000000200 */
[----:B------:R0:W-:Y:S04]  /*bc30*/  STSM.16.M88.4 [R25], R72 ;  /* 0x0000004819007844 */ /* 0x0001e80000000200 */
[----:B------:R0:W-:Y:S01]  /*bc40*/  STSM.16.M88.4 [R24], R80 ;  /* 0x0000005018007844 */ /* 0x0001e20000000200 */
[----:B------:R-:W-:Y:S01]  /*bc50*/  BAR.SYNC.DEFER_BLOCKING 0x1, 0x100 ;  /* 0x0044000000007b1d */ /* 0x000fe20000010000 */
[----:B------:R-:W-:-:S02]  /*bc60*/  IMAD.U32 R6, RZ, RZ, UR6 ;  /* 0x00000006ff067e24 */ /* 0x000fc4000f8e00ff */
[----:B------:R-:W-:-:S03]  /*bc70*/  IMAD.U32 R7, RZ, RZ, UR7 ;  /* 0x00000007ff077e24 */ /* 0x000fc6000f8e00ff */
[----:B-1----:R-:W2:Y:S04]  /*bc80*/  @P0 LDG.E R8, desc[UR12][R4.64] ;  /* 0x0000000c04080981 */ /* 0x002ea8000c1e1900 */
[----:B------:R-:W3:Y:S01]  /*bc90*/  @P2 LDG.E R6, desc[UR12][R6.64] ;  /* 0x0000000c06062981 */ /* 0x000ee2000c1e1900 */
[----:B------:R-:W-:Y:S01]  /*bca0*/  IMAD R9, R18, 0x40, R16 ;  /* 0x0000004012097824 */ /* 0x000fe200078e0210 */
[----:B------:R-:W-:Y:S01]  /*bcb0*/  UMOV UR4, URZ ;  /* 0x0000003f00047c82 */ /* 0x000fe20008000000 */
[----:B------:R-:W-:Y:S02]  /*bcc0*/  ULDC UR10, c[0x0][0xa88] ;  /* 0x0002a200000a7ab9 */ /* 0x000fe40000000800 */
[----:B------:R-:W-:-:S03]  /*bcd0*/  IMAD.WIDE R20, R9, 0x2, R20 ;  /* 0x0000000209147825 */ /* 0x000fc600078e0214 */
[----:B------:R-:W-:Y:S02]  /*bce0*/  IADD3 R29, P1, R20, 0x1000, RZ ;  /* 0x00001000141d7810 */ /* 0x000fe40007f3e0ff */
[----:B--2---:R-:W-:Y:S02]  /*bcf0*/  @P0 R2UR UR4, R8 ;  /* 0x00000000080402ca */ /* 0x004fe400000e0000 */
[----:B---3--:R-:W-:Y:S01]  /*bd00*/  @P2 R2UR UR10, R6 ;  /* 0x00000000060a22ca */ /* 0x008fe200000e0000 */
[----:B0-----:R-:W-:-:S14]  /*bd10*/  @P2 BRA `(.L_x_2037) ;  /* 0x00000000001c2947 */ /* 0x001fdc0003800000 */
[----:B------:R-:W-:Y:S05]  /*bd20*/  @!P0 BRA `(.L_x_2037) ;  /* 0x0000000000188947 */ /* 0x000fea0003800000 */
[----:B------:R-:W-:Y:S02]  /*bd30*/  ULDC.64 UR6, c[0x0][0x208] ;  /* 0x0000820000067ab9 */ /* 0x000fe40000000a00 */
[----:B------:R-:W2:Y:S04]  /*bd40*/  LDG.E R7, desc[UR6][R4.64] ;  /* 0x0000000604077981 */ /* 0x000ea8000c1e1900 */
[----:B------:R-:W3:Y:S01]  /*bd50*/  LDG.E R6, desc[UR6][R4.64+0x4] ;  /* 0x0000040604067981 */ /* 0x000ee2000c1e1900 */
[----:B--2---:R-:W-:Y:S02]  /*bd60*/  R2UR UR6, R7 ;  /* 0x00000000070672ca */ /* 0x004fe400000e0000 */
[----:B---3--:R-:W-:-:S13]  /*bd70*/  R2UR UR10, R6 ;  /* 0x00000000060a72ca */ /* 0x008fda00000e0000 */
[----:B------:R-:W-:-:S12]  /*bd80*/  UIADD3 UR10, -UR6, UR10, URZ ;  /* 0x0000000a060a7290 */ /* 0x000fd8000fffe13f */
.L_x_2037:
[----:B------:R-:W-:Y:S01]  /*bd90*/  R2UR UR18, R184 ;  /* 0x00000000b81272ca */ /* 0x000fe200000e0000 */
[----:B------:R-:W-:Y:S01]  /*bda0*/  ULDC.64 UR12, c[0x0][0xb70] ;  /* 0x0002dc00000c7ab9 */ /* 0x000fe20000000a00 */
[----:B------:R-:W-:Y:S01]  /*bdb0*/  R2UR UR16, R185 ;  /* 0x00000000b91072ca */ /* 0x000fe200000e0000 */
[----:B------:R-:W-:Y:S01]  /*bdc0*/  USHF.R.S32.HI UR9, URZ, 0x1f, UR4 ;  /* 0x0000001f3f097899 */ /* 0x000fe20008011404 */
[----:B------:R-:W-:Y:S01]  /*bdd0*/  R2UR UR15, R23 ;  /* 0x00000000170f72ca */ /* 0x000fe200000e0000 */
[----:B------:R-:W-:Y:S01]  /*bde0*/  UMOV UR8, UR4 ;  /* 0x0000000400087c82 */ /* 0x000fe20008000000 */
[----:B------:R-:W-:Y:S01]  /*bdf0*/  R2UR UR17, R186 ;  /* 0x00000000ba1172ca */ /* 0x000fe200000e0000 */
[----:B------:R-:W-:Y:S01]  /*be00*/  ULDC.64 UR20, c[0x0][0x208] ;  /* 0x0000820000147ab9 */ /* 0x000fe20000000a00 */
[C---:B------:R-:W-:Y:S02]  /*be10*/  IADD3 R13, P2, R20.reuse, 0x2000, RZ ;  /* 0x00002000140d7810 */ /* 0x040fe40007f5e0ff */
[----:B------:R-:W-:-:S02]  /*be20*/  IADD3 R7, P6, R20, 0x3000, RZ ;  /* 0x0000300014077810 */ /* 0x000fc40007fde0ff */
[----:B------:R-:W-:Y:S01]  /*be30*/  LOP3.LUT R28, R29, 0x380, RZ, 0xc0, !PT ;  /* 0x000003801d1c7812 */ /* 0x000fe200078ec0ff */
[----:B------:R-:W-:Y:S01]  /*be40*/  USHF.R.S32.HI UR14, URZ, 0x1f, UR18 ;  /* 0x0000001f3f0e7899 */ /* 0x000fe20008011412 */
[----:B------:R-:W-:Y:S01]  /*be50*/  LOP3.LUT R12, R13, 0x380, RZ, 0xc0, !PT ;  /* 0x000003800d0c7812 */ /* 0x000fe200078ec0ff */
[----:B------:R-:W-:Y:S01]  /*be60*/  USEL UR16, UR16, URZ, !UP1 ;  /* 0x0000003f10107287 */ /* 0x000fe2000c800000 */
[----:B------:R-:W-:Y:S01]  /*be70*/  LOP3.LUT R4, R7, 0x380, RZ, 0xc0, !PT ;  /* 0x0000038007047812 */ /* 0x000fe200078ec0ff */
[----:B------:R-:W-:Y:S01]  /*be80*/  UIMAD UR11, UR14, UR12, URZ ;  /* 0x0000000c0e0b72a4 */ /* 0x000fe2000f8e023f */
[----:B------:R-:W-:Y:S01]  /*be90*/  SHF.R.U64 R28, R28, 0x3, RZ ;  /* 0x000000031c1c7819 */ /* 0x000fe200000012ff */
[----:B------:R-:W-:Y:S01]  /*bea0*/  UIMAD.WIDE.U32 UR6, UR18, UR12, UR8 ;  /* 0x0000000c120672a5 */ /* 0x000fe2000f8e0008 */
[----:B------:R-:W-:Y:S01]  /*beb0*/  IMAD.U32 R5, RZ, RZ, UR17 ;  /* 0x00000011ff057e24 */ /* 0x000fe2000f8e00ff */
[----:B------:R-:W-:Y:S01]  /*bec0*/  UIMAD UR11, UR18, UR13, UR11 ;  /* 0x0000000d120b72a4 */ /* 0x000fe2000f8e020b */
[----:B------:R-:W-:Y:S01]  /*bed0*/  SHF.R.U64 R12, R12, 0x3, RZ ;  /* 0x000000030c0c7819 */ /* 0x000fe200000012ff */
[----:B------:R-:W-:Y:S01]  /*bee0*/  USEL UR15, UR15, URZ, !UP1 ;  /* 0x0000003f0f0f7287 */ /* 0x000fe2000c800000 */
[----:B------:R-:W-:Y:S01]  /*bef0*/  SHF.R.U64 R4, R4, 0x3, RZ ;  /* 0x0000000304047819 */ /* 0x000fe200000012ff */
[----:B------:R-:W-:Y:S01]  /*bf00*/  ULDC.64 UR12, c[0x0][0xb78] ;  /* 0x0002de00000c7ab9 */ /* 0x000fe20000000a00 */
[----:B------:R-:W-:Y:S01]  /*bf10*/  UIADD3 UR7, UR7, UR11, URZ ;  /* 0x0000000b07077290 */ /* 0x000fe2000fffe03f */
[----:B------:R-:W-:Y:S01]  /*bf20*/  LEA R8, R5, R22, 0x7 ;  /* 0x0000001605087211 */ /* 0x000fe200078e38ff */
[----:B------:R-:W-:Y:S01]  /*bf30*/  UIMAD UR8, UR16, UR12, URZ ;  /* 0x0000000c100872a4 */ /* 0x000fe2000f8e023f */
[----:B------:R-:W-:Y:S01]  /*bf40*/  LOP3.LUT R28, R28, R29, RZ, 0x3c, !PT ;  /* 0x0000001d1c1c7212 */ /* 0x000fe200078e3cff */
[----:B------:R-:W-:Y:S01]  /*bf50*/  UIMAD.WIDE.U32 UR6, UR15, UR12, UR6 ;  /* 0x0000000c0f0672a5 */ /* 0x000fe2000f8e0006 */
[----:B------:R-:W-:Y:S01]  /*bf60*/  SHF.R.S32.HI R5, RZ, 0x1f, R8 ;  /* 0x0000001fff057819 */ /* 0x000fe20000011408 */
[----:B------:R-:W-:Y:S01]  /*bf70*/  UIMAD UR8, UR15, UR13, UR8 ;  /* 0x0000000d0f0872a4 */ /* 0x000fe2000f8e0208 */
[----:B------:R-:W-:Y:S01]  /*bf80*/  LOP3.LUT R12, R12, R13, RZ, 0x3c, !PT ;  /* 0x0000000d0c0c7212 */ /* 0x000fe200078e3cff */
[--C-:B------:R-:W-:Y:S01]  /*bf90*/  IMAD.X R29, RZ, RZ, R21.reuse, P1 ;  /* 0x000000ffff1d7224 */ /* 0x100fe200008e0615 */
[----:B------:R-:W-:Y:S01]  /*bfa0*/  IADD3 R37, P5, R20, 0x4000, RZ ;  /* 0x0000400014257810 */ /* 0x000fe20007fbe0ff */
[----:B------:R-:W-:Y:S01]  /*bfb0*/  IMAD.X R13, RZ, RZ, R21, P2 ;  /* 0x000000ffff0d7224 */ /* 0x000fe200010e0615 */
[----:B------:R-:W-:Y:S01]  /*bfc0*/  IADD3 R6, P0, R8, UR6, RZ ;  /* 0x0000000608067c10 */ /* 0x000fe2000ff1e0ff */
[----:B------:R-:W-:Y:S01]  /*bfd0*/  IMAD.U32 R10, RZ, RZ, UR8 ;  /* 0x00000008ff0a7e24 */ /* 0x000fe2000f8e00ff */
[----:B------:R-:W-:Y:S01]  /*bfe0*/  LOP3.LUT R4, R4, R7, RZ, 0x3c, !PT ;  /* 0x0000000704047212 */ /* 0x000fe200078e3cff */
[----:B------:R-:W-:Y:S01]  /*bff0*/  ULDC.64 UR12, c[0x0][0xaa0] ;  /* 0x0002a800000c7ab9 */ /* 0x000fe20000000a00 */
[----:B------:R-:W-:-:S02]  /*c000*/  IADD3 R41, P4, R20, 0x5000, RZ ;  /* 0x0000500014297810 */ /* 0x000fc40007f9e0ff */
[----:B------:R-:W-:Y:S01]  /*c010*/  IADD3.X R5, R5, UR7, R10, P0, !PT ;  /* 0x0000000705057c10 */ /* 0x000fe200087fe40a */
[----:B------:R-:W-:Y:S01]  /*c020*/  ULDC.64 UR6, c[0x0][0xb40] ;  /* 0x0002d00000067ab9 */ /* 0x000fe20000000a00 */
[----:B------:R-:W-:Y:S02]  /*c030*/  IADD3 R25, P3, R20, 0x6000, RZ ;  /* 0x0000600014197810 */ /* 0x000fe40007f7e0ff */
[----:B------:R-:W-:Y:S02]  /*c040*/  LEA R48, P0, R6, UR6, 0x2 ;  /* 0x0000000606307c11 */ /* 0x000fe4000f8010ff */
[----:B------:R-:W-:Y:S02]  /*c050*/  IADD3 R7, P2, R20, 0x7000, RZ ;  /* 0x0000700014077810 */ /* 0x000fe40007f5e0ff */
[----:B------:R-:W-:Y:S01]  /*c060*/  LEA.HI.X R49, R6, UR7, R5, 0x2, P0 ;  /* 0x0000000706317c11 */ /* 0x000fe200080f1405 */
[----:B------:R-:W-:Y:S01]  /*c070*/  VIADD R5, R8, 0x8 ;  /* 0x0000000808057836 */ /* 0x000fe20000000000 */
[----:B------:R-:W-:-:S02]  /*c080*/  LOP3.LUT P0, RZ, R188, 0x3, RZ, 0xc0, !PT ;  /* 0x00000003bcff7812 */ /* 0x000fc4000780c0ff */
[----:B------:R-:W-:Y:S02]  /*c090*/  LOP3.LUT R9, R20, 0x380, RZ, 0xc0, !PT ;  /* 0x0000038014097812 */ /* 0x000fe400078ec0ff */
[----:B------:R-:W-:Y:S02]  /*c0a0*/  ISETP.GE.OR P1, PT, R8, UR10, P0 ;  /* 0x0000000a08007c0c */ /* 0x000fe40008726670 */
[----:B------:R-:W-:Y:S01]  /*c0b0*/  ISETP.GE.OR P0, PT, R5, UR10, P0 ;  /* 0x0000000a05007c0c */ /* 0x000fe20008706670 */
[----:B------:R-:W-:Y:S01]  /*c0c0*/  IMAD.X R5, RZ, RZ, R21, P6 ;  /* 0x000000ffff057224 */ /* 0x000fe200030e0615 */
[----:B------:R-:W-:Y:S02]  /*c0d0*/  LOP3.LUT R36, R37, 0x380, RZ, 0xc0, !PT ;  /* 0x0000038025247812 */ /* 0x000fe400078ec0ff */
[----:B------:R-:W-:Y:S02]  /*c0e0*/  LOP3.LUT R40, R41, 0x380, RZ, 0xc0, !PT ;  /* 0x0000038029287812 */ /* 0x000fe400078ec0ff */
[----:B------:R-:W-:-:S02]  /*c0f0*/  LOP3.LUT R24, R25, 0x380, RZ, 0xc0, !PT ;  /* 0x0000038019187812 */ /* 0x000fc400078ec0ff */
[----:B------:R-:W-:Y:S02]  /*c100*/  LOP3.LUT R6, R7, 0x380, RZ, 0xc0, !PT ;  /* 0x0000038007067812 */ /* 0x000fe400078ec0ff */
[----:B------:R-:W-:Y:S01]  /*c110*/  SHF.R.U64 R9, R9, 0x3, RZ ;  /* 0x0000000309097819 */ /* 0x000fe200000012ff */
[----:B------:R-:W-:Y:S01]  /*c120*/  @!P1 STG.E desc[UR20][R48.64], R2 ;  /* 0x0000000230009986 */ /* 0x000fe2000c101914 */
[----:B------:R-:W-:Y:S02]  /*c130*/  SHF.R.U64 R36, R36, 0x3, RZ ;  /* 0x0000000324247819 */ /* 0x000fe400000012ff */
[----:B------:R-:W-:Y:S01]  /*c140*/  SHF.R.U64 R40, R40, 0x3, RZ ;  /* 0x0000000328287819 */ /* 0x000fe200000012ff */
[----:B------:R0:W-:Y:S01]  /*c150*/  @!P0 STG.E desc[UR20][R48.64+0x20], R0 ;  /* 0x0000200030008986 */ /* 0x0001e2000c101914 */
[----:B------:R-:W-:Y:S02]  /*c160*/  SHF.R.U64 R24, R24, 0x3, RZ ;  /* 0x0000000318187819 */ /* 0x000fe400000012ff */
[----:B------:R-:W-:Y:S01]  /*c170*/  SHF.R.U64 R6, R6, 0x3, RZ ;  /* 0x0000000306067819 */ /* 0x000fe200000012ff */
[----:B------:R-:W-:Y:S01]  /*c180*/  UIMAD UR6, UR9, UR12, URZ ;  /* 0x0000000c090672a4 */ /* 0x000fe2000f8e023f */
[----:B------:R-:W-:Y:S01]  /*c190*/  LOP3.LUT R20, R9, R20, RZ, 0x3c, !PT ;  /* 0x0000001409147212 */ /* 0x000fe200078e3cff */
[--C-:B------:R-:W-:Y:S01]  /*c1a0*/  IMAD.X R9, RZ, RZ, R21.reuse, P2 ;  /* 0x000000ffff097224 */ /* 0x100fe200010e0615 */
[----:B------:R-:W-:Y:S01]  /*c1b0*/  LOP3.LUT R36, R36, R37, RZ, 0x3c, !PT ;  /* 0x0000002524247212 */ /* 0x000fe200078e3cff */
[--C-:B------:R-:W-:Y:S01]  /*c1c0*/  IMAD.X R37, RZ, RZ, R21.reuse, P5 ;  /* 0x000000ffff257224 */ /* 0x100fe200028e0615 */
[----:B------:R-:W-:Y:S01]  /*c1d0*/  LOP3.LUT R40, R40, R41, RZ, 0x3c, !PT ;  /* 0x0000002928287212 */ /* 0x000fe200078e3cff */
[----:B------:R-:W-:Y:S01]  /*c1e0*/  IMAD.X R41, RZ, RZ, R21, P4 ;  /* 0x000000ffff297224 */ /* 0x000fe200020e0615 */
[----:B------:R-:W-:Y:S01]  /*c1f0*/  LOP3.LUT R24, R24, R25, RZ, 0x3c, !PT ;  /* 0x0000001918187212 */ /* 0x000fe200078e3cff */
[----:B------:R1:W5:Y:S01]  /*c200*/  LD.E.128 R32, desc[UR20][R20.64] ;  /* 0x0000001414207980 */ /* 0x000362000c101d00 */
[----:B------:R-:W-:-:S02]  /*c210*/  IADD3.X R25, RZ, R21, RZ, P3, !PT ;  /* 0x00000015ff197210 */ /* 0x000fc40001ffe4ff */
[----:B------:R-:W-:Y:S01]  /*c220*/  LOP3.LUT R8, R6, R7, RZ, 0x3c, !PT ;  /* 0x0000000706087212 */ /* 0x000fe200078e3cff */
[--C-:B------:R-:W-:Y:S01]  /*c230*/  IMAD.MOV.U32 R44, RZ, RZ, R16.reuse ;  /* 0x000000ffff2c7224 */ /* 0x100fe200078e0010 */
[----:B------:R-:W-:Y:S01]  /*c240*/  SHF.R.S32.HI R45, RZ, 0x1f, R16 ;  /* 0x0000001fff2d7819 */ /* 0x000fe20000011410 */
[----:B------:R-:W5:Y:S01]  /*c250*/  LD.E.128 R28, desc[UR20][R28.64] ;  /* 0x000000141c1c7980 */ /* 0x000f62000c101d00 */
[----:B------:R-:W-:Y:S01]  /*c260*/  UIMAD UR6, UR4, UR13, UR6 ;  /* 0x0000000d040672a4 */ /* 0x000fe2000f8e0206 */
[----:B------:R-:W-:Y:S01]  /*c270*/  ULDC.64 UR8, c[0x0][0xae0] ;  /* 0x0002b80000087ab9 */ /* 0x000fe20000000a00 */
[----:B-1----:R-:W-:Y:S01]  /*c280*/  IMAD.U32 R21, RZ, RZ, UR12 ;  /* 0x0000000cff157e24 */ /* 0x002fe2000f8e00ff */
[----:B------:R-:W5:Y:S04]  /*c290*/  LD.E.128 R12, desc[UR20][R12.64] ;  /* 0x000000140c0c7980 */ /* 0x000f68000c101d00 */
[----:B------:R-:W5:Y:S01]  /*c2a0*/  LD.E.128 R4, desc[UR20][R4.64] ;  /* 0x0000001404047980 */ /* 0x000f62000c101d00 */
[----:B------:R-:W-:-:S03]  /*c2b0*/  IMAD.WIDE.U32 R20, R21, UR4, R44 ;  /* 0x0000000415147c25 */ /* 0x000fc6000f8e002c */
[----:B------:R-:W5:Y:S04]  /*c2c0*/  LD.E.128 R36, desc[UR20][R36.64] ;  /* 0x0000001424247980 */ /* 0x000f68000c101d00 */
[----:B------:R-:W5:Y:S04]  /*c2d0*/  LD.E.128 R40, desc[UR20][R40.64] ;  /* 0x0000001428287980 */ /* 0x000f68000c101d00 */
[----:B------:R-:W5:Y:S04]  /*c2e0*/  LD.E.128 R24, desc[UR20][R24.64] ;  /* 0x0000001418187980 */ /* 0x000f68000c101d00 */
[----:B------:R-:W5:Y:S01]  /*c2f0*/  LD.E.128 R8, desc[UR20][R8.64] ;  /* 0x0000001408087980 */ /* 0x000f62000c101d00 */
[----:B------:R-:W-:Y:S01]  /*c300*/  UIMAD UR4, UR14, UR8, URZ ;  /* 0x000000080e0472a4 */ /* 0x000fe2000f8e023f */
[----:B------:R-:W-:Y:S01]  /*c310*/  @!PT LDS RZ, [RZ] ;  /* 0x00000000fffff984 */ /* 0x000fe20000000800 */
[----:B------:R-:W-:Y:S01]  /*c320*/  @!PT LDS RZ, [RZ] ;  /* 0x00000000fffff984 */ /* 0x000fe20000000800 */
[----:B------:R-:W-:Y:S01]  /*c330*/  @!PT LDS RZ, [RZ] ;  /* 0x00000000fffff984 */ /* 0x000fe20000000800 */
[----:B------:R-:W-:Y:S01]  /*c340*/  @!PT LDS RZ, [RZ] ;  /* 0x00000000fffff984 */ /* 0x000fe20000000800 */
[----:B------:R1:W-:Y:S06]  /*c350*/  MEMBAR.ALL.CTA ;  /* 0x0000000000007992 */ /* 0x0003ec0000008000 */
[----:B-1----:R-:W1:Y:S01]  /*c360*/  FENCE.VIEW.ASYNC.S ;  /* 0x00000000000073c6 */ /* 0x002e620000000000 */
[----:B------:R-:W-:Y:S01]  /*c370*/  VIADD R21, R21, UR6 ;  /* 0x0000000615157c36 */ /* 0x000fe20008000000 */
[----:B------:R-:W-:Y:S01]  /*c380*/  UIMAD UR10, UR17, -0x80, UR10 ;  /* 0xffffff80110a78a4 */ /* 0x000fe2000f8e020a */
[----:B------:R-:W-:Y:S01]  /*c390*/  IMAD.U32 R19, RZ, RZ, UR8 ;  /* 0x00000008ff137e24 */ /* 0x000fe2000f8e00ff */
[----:B------:R-:W-:Y:S01]  /*c3a0*/  UIMAD UR4, UR18, UR9, UR4 ;  /* 0x00000009120472a4 */ /* 0x000fe2000f8e0204 */
[----:B------:R-:W-:-:S02]  /*c3b0*/  ULDC.64 UR6, c[0x0][0xae8] ;  /* 0x0002ba0000067ab9 */ /* 0x000fc40000000a00 */
[----:B------:R-:W-:Y:S01]  /*c3c0*/  IMAD.WIDE.U32 R20, R19, UR18, R20 ;  /* 0x0000001213147c25 */ /* 0x000fe2000f8e0014 */
[----:B------:R-:W-:-:S03]  /*c3d0*/  ISETP.GE.AND P2, PT, R18, UR10, PT ;  /* 0x0000000a12007c0c */ /* 0x000fc6000bf46270 */
[----:B------:R-:W-:Y:S01]  /*c3e0*/  VIADD R21, R21, UR4 ;  /* 0x0000000415157c36 */ /* 0x000fe20008000000 */
[----:B------:R-:W-:Y:S01]  /*c3f0*/  UIMAD UR4, UR16, UR6, URZ ;  /* 0x00000006100472a4 */ /* 0x000fe2000f8e023f */
[----:B------:R-:W-:Y:S01]  /*c400*/  VIADD R3, R3, 0x34820 ;  /* 0x0003482003037836 */ /* 0x000fe20000000000 */
[C---:B------:R-:W-:Y:S01]  /*c410*/  IADD3 R19, R18.reuse, 0x60, RZ ;  /* 0x0000006012137810 */ /* 0x040fe20007ffe0ff */
[----:B------:R-:W-:Y:S01]  /*c420*/  IMAD.U32 R45, RZ, RZ, UR6 ;  /* 0x00000006ff2d7e24 */ /* 0x000fe2000f8e00ff */
[----:B------:R-:W-:Y:S02]  /*c430*/  UIMAD UR4, UR15, UR7, UR4 ;  /* 0x000000070f0472a4 */ /* 0x000fe4000f8e0204 */
[----:B------:R-:W-:Y:S01]  /*c440*/  PRMT R3, RZ, 0x654, R3 ;  /* 0x00000654ff037816 */ /* 0x000fe20000000003 */
[----:B------:R-:W-:Y:S01]  /*c450*/  IMAD.WIDE.U32 R44, R45, UR15, R20 ;  /* 0x0000000f2d2c7c25 */ /* 0x000fe2000f8e0014 */
[----:B------:R-:W-:Y:S02]  /*c460*/  ISETP.GE.AND P1, PT, R19, UR10, PT ;  /* 0x0000000a13007c0c */ /* 0x000fe4000bf26270 */
[----:B------:R-:W-:Y:S01]  /*c470*/  SHF.R.S32.HI R19, RZ, 0x1f, R18 ;  /* 0x0000001fff137819 */ /* 0x000fe20000011412 */
[C---:B0-----:R-:W-:Y:S01]  /*c480*/  VIADD R0, R18.reuse, 0x20 ;  /* 0x0000002012007836 */ /* 0x041fe20000000000 */
[----:B-1----:R0:W-:Y:S01]  /*c490*/  SYNCS.ARRIVE.TRANS64.RED.A1T0 RZ, [R3+URZ], RZ ;  /* 0x000000ff03ff79a7 */ /* 0x0021e2000810043f */
[----:B------:R-:W-:Y:S01]  /*c4a0*/  VIADD R2, R18, 0x40 ;  /* 0x0000004012027836 */ /* 0x000fe20000000000 */
[----:B------:R-:W-:Y:S01]  /*c4b0*/  BSSY B1, `(.L_x_2038) ;  /* 0x0000018000017945 */ /* 0x000fe20003800000 */
[----:B------:R-:W-:-:S02]  /*c4c0*/  IMAD.U32 R23, RZ, RZ, UR17 ;  /* 0x00000011ff177e24 */ /* 0x000fc4000f8e00ff */
[----:B------:R-:W-:Y:S01]  /*c4d0*/  VIADD R51, R45, UR4 ;  /* 0x000000042d337c36 */ /* 0x000fe20008000000 */
[----:B------:R-:W-:Y:S01]  /*c4e0*/  ISETP.GE.AND P4, PT, R0, UR10, PT ;  /* 0x0000000a00007c0c */ /* 0x000fe2000bf86270 */
[----:B------:R-:W-:Y:S01]  /*c4f0*/  IMAD.WIDE R20, R23, 0x80, R18 ;  /* 0x0000008017147825 */ /* 0x000fe200078e0212 */
[----:B------:R-:W-:Y:S01]  /*c500*/  ISETP.GE.AND P0, PT, R2, UR10, PT ;  /* 0x0000000a02007c0c */ /* 0x000fe2000bf06270 */
[----:B0-----:R-:W-:-:S12]  /*c510*/  @P2 BRA `(.L_x_2039) ;  /* 0x0000000000442947 */ /* 0x001fd80003800000 */
        /* <DEDUP_REMOVED lines=17> */
.L_x_2039:
[----:B------:R-:W-:Y:S05]  /*c630*/  BSYNC B1 ;  /* 0x0000000000017941 */ /* 0x000fea0003800000 */
.L_x_2038:
        /* <DEDUP_REMOVED lines=10> */
[----:B0----5:R-:W-:Y:S02]  /*c6e0*/  VIADD R32, R16, 0x40 ;  /* 0x0000004010207836 */ /* 0x021fe40000000000 */
        /* <DEDUP_REMOVED lines=8> */
[----:B------:R1:W-:Y:S04]  /*c770*/  @!P3 STG.E.128 desc[UR8][R32.64], R28 ;  /* 0x0000001c2000b986 */ /* 0x0003e8000c101d08 */
[----:B------:R1:W-:Y:S02]  /*c780*/  @!P4 STG.E.128 desc[UR8][R32.64+0x80], R40 ;  /* 0x000080282000c986 */ /* 0x0003e4000c101d08 */
.L_x_2041:
[----:B------:R-:W-:Y:S05]  /*c790*/  BSYNC B1 ;  /* 0x0000000000017941 */ /* 0x000fea0003800000 */
.L_x_2040:
[----:B------:R-:W-:Y:S04]  /*c7a0*/  BSSY B1, `(.L_x_2042) ;  /* 0x0000015000017945 */ /* 0x000fe80003800000 */
[----:B------:R-:W-:Y:S05]  /*c7b0*/  @P0 BRA `(.L_x_2043) ;  /* 0x00000000004c0947 */ /* 0x000fea0003800000 */
[----:B------:R-:W-:Y:S01]  /*c7c0*/  IADD3 R23, P0, R20, 0x40, RZ ;  /* 0x0000004014177810 */ /* 0x000fe20007f1e0ff */
[----:B------:R-:W-:Y:S01]  /*c7d0*/  ULDC.64 UR6, c[0x0][0xad8] ;  /* 0x0002b60000067ab9 */ /* 0x000fe20000000a00 */
[----:B------:R-:W-:Y:S01]  /*c7e0*/  IMAD.MOV.U32 R2, RZ, RZ, R44 ;  /* 0x000000ffff027224 */ /* 0x000fe200078e002c */
[C---:B-1---5:R-:W-:Y:S01]  /*c7f0*/  IADD3 R28, R16.reuse, 0x40, RZ ;  /* 0x00000040101c7810 */ /* 0x062fe20007ffe0ff */
        /* <DEDUP_REMOVED lines=15> */
.L_x_2043:
[----:B------:R-:W-:Y:S05]  /*c8f0*/  BSYNC B1 ;  /* 0x0000000000017941 */ /* 0x000fea0003800000 */
.L_x_2042:
        /* <DEDUP_REMOVED lines=10> */
[----:B------:R-:W-:-:S03]  /*c9a0*/  ULDC.64 UR8, c[0x0][0x208] ;  /* 0x0000820000087ab9 */ /* 0x000fc60000000a00 */
[----:B------:R-:W-:-:S04]  /*c9b0*/  IMAD R20, R20, UR6, RZ ;  /* 0x0000000614147c24 */ /* 0x000fc8000f8e02ff */
        /* <DEDUP_REMOVED lines=11> */
.L_x_2036:
[----:B------:R-:W-:Y:S01]  /*ca70*/  R2UR UR8, R185 ;  /* 0x00000000b90872ca */ /* 0x000fe200000e0000 */
[----:B------:R-:W-:Y:S01]  /*ca80*/  ULDC.64 UR6, c[0x0][0xbe0] ;  /* 0x0002f80000067ab9 */ /* 0x000fe20000000a00 */
[----:B------:R-:W-:Y:S01]  /*ca90*/  R2UR UR4, R23 ;  /* 0x00000000170472ca */ /* 0x000fe200000e0000 */
[----:B------:R-:W-:Y:S01]  /*caa0*/  UISETP.NE.U32.AND UP0, UPT, UR6, URZ, UPT ;  /* 0x0000003f0600728c */ /* 0x000fe2000bf05070 */
[----:B------:R-:W-:-:S03]  /*cab0*/  ULDC.64 UR12, c[0x0][0x208] ;  /* 0x00008200000c7ab9 */ /* 0x000fc60000000a00 */
[----:B------:R-:W-:-:S06]  /*cac0*/  UISETP.NE.AND.EX UP1, UPT, UR7, URZ, UPT, UP0 ;  /* 0x0000003f0700728c */ /* 0x000fcc000bf25300 */
[----:B------:R-:W-:Y:S02]  /*cad0*/  PLOP3.LUT P2, PT, PT, PT, UP1, 0x80, 0x0 ;  /* 0x000000000000781c */ /* 0x000fe40003f4f018 */
[----:B------:R-:W-:Y:S02]  /*cae0*/  USHF.L.U64.HI UR10, UR4, 0x2, UR8 ;  /* 0x00000002040a7899 */ /* 0x000fe40008010208 */
[----:B------:R-:W-:Y:S01]  /*caf0*/  USHF.L.U32 UR4, UR4, 0x2, URZ ;  /* 0x0000000204047899 */ /* 0x000fe2000800063f */
[----:B------:R-:W-:-:S03]  /*cb00*/  ULDC.64 UR8, c[0x0][0xbd8] ;  /* 0x0002f60000087ab9 */ /* 0x000fc60000000a00 */
[----:B------:R-:W-:Y:S02]  /*cb10*/  @UP1 UIADD3 UR6, UP2, UR4, UR6, URZ ;  /* 0x0000000604061290 */ /* 0x000fe4000ff5e03f */
[----:B------:R-:W-:Y:S02]  /*cb20*/  UISETP.NE.U32.AND UP0, UPT, UR8, URZ, UPT ;  /* 0x0000003f0800728c */ /* 0x000fe4000bf05070 */
[----:B------:R-:W-:Y:S02]  /*cb30*/  @UP1 UIADD3.X UR7, UR10, UR7, URZ, UP2, !UPT ;  /* 0x000000070a071290 */ /* 0x000fe400097fe43f */
[----:B------:R-:W-:Y:S01]  /*cb40*/  IMAD.U32 R4, RZ, RZ, UR6 ;  /* 0x00000006ff047e24 */ /* 0x000fe2000f8e00ff */
[----:B------:R-:W-:Y:S02]  /*cb50*/  UISETP.NE.AND.EX UP0, UPT, UR9, URZ, UPT, UP0 ;  /* 0x0000003f0900728c */ /* 0x000fe4000bf05300 */
[----:B------:R-:W-:Y:S01]  /*cb60*/  UIADD3 UR4, UP1, UR4, UR8, URZ ;  /* 0x0000000804047290 */ /* 0x000fe2000ff3e03f */
[----:B------:R-:W-:-:S03]  /*cb70*/  IMAD.U32 R5, RZ, RZ, UR7 ;  /* 0x00000007ff057e24 */ /* 0x000fc6000f8e00ff */
[----:B------:R-:W-:Y:S01]  /*cb80*/  PLOP3.LUT P1, PT, PT, PT, UP0, 0x80, 0x0 ;  /* 0x000000000000781c */ /* 0x000fe20003f2f008 */
[----:B------:R-:W-:Y:S01]  /*cb90*/  UIADD3.X UR6, UR10, UR9, URZ, UP1, !UPT ;  /* 0x000000090a067290 */ /* 0x000fe20008ffe43f */
[----:B------:R-:W2:Y:S01]  /*cba0*/  @P2 LDG.E R4, desc[UR12][R4.64] ;  /* 0x0000000c04042981 */ /* 0x000ea2000c1e1900 */
[----:B------:R-:W-:Y:S02]  /*cbb0*/  IMAD.MOV.U32 R7, RZ, RZ, RZ ;  /* 0x000000ffff077224 */ /* 0x000fe400078e00ff */
[----:B------:R-:W-:Y:S02]  /*cbc0*/  IMAD.U32 R2, RZ, RZ, UR4 ;  /* 0x00000004ff027e24 */ /* 0x000fe4000f8e00ff */
[----:B------:R-:W-:Y:S01]  /*cbd0*/  IMAD.U32 R3, RZ, RZ, UR6 ;  /* 0x00000006ff037e24 */ /* 0x000fe2000f8e00ff */
[----:B------:R-:W-:Y:S01]  /*cbe0*/  ULDC UR4, c[0x0][0xa88] ;  /* 0x0002a20000047ab9 */ /* 0x000fe20000000800 */
[----:B------:R-:W-:-:S04]  /*cbf0*/  ISETP.GT.AND P0, PT, R192, 0x7f, PT ;  /* 0x0000007fc000780c */ /* 0x000fc80003f04270 */
[----:B------:R0:W5:Y:S01]  /*cc00*/  @P1 LDG.E R7, desc[UR12][R2.64] ;  /* 0x0000000c02071981 */ /* 0x000162000c1e1900 */
[----:B--2---:R-:W-:Y:S01]  /*cc10*/  @P2 R2UR UR4, R4 ;  /* 0x00000000040422ca */ /* 0x004fe200000e0000 */
        /* <DEDUP_REMOVED lines=8> */
.L_x_2045:
[----:B------:R-:W-:Y:S01]  /*cca0*/  R2UR UR8, R184 ;  /* 0x00000000b80872ca */ /* 0x000fe200000e0000 */
[----:B------:R-:W-:Y:S01]  /*ccb0*/  BSSY B1, `(.L_x_2046) ;  /* 0x0000025000017945 */ /* 0x000fe20003800000 */
[----:B------:R-:W-:Y:S02]  /*ccc0*/  R2UR UR7, R23 ;  /* 0x00000000170772ca */ /* 0x000fe400000e0000 */
[----:B------:R-:W-:Y:S02]  /*ccd0*/  R2UR UR6, R185 ;  /* 0x00000000b90672ca */ /* 0x000fe400000e0000 */
[----:B------:R-:W-:Y:S02]  /*cce0*/  SHF.R.S32.HI R9, RZ, 0x1f, R16 ;  /* 0x0000001fff097819 */ /* 0x000fe40000011410 */
[----:B-----5:R-:W-:-:S05]  /*ccf0*/  SHF.R.S32.HI R6, RZ, 0x1f, R7 ;  /* 0x0000001fff067819 */ /* 0x020fca0000011407 */
[----:B------:R-:W-:Y:S02]  /*cd00*/  USHF.R.S32.HI UR8, URZ, 0x1f, UR8 ;  /* 0x0000001f3f087899 */ /* 0x000fe40008011408 */
[----:B------:R-:W-:Y:S02]  /*cd10*/  USEL UR9, UR7, URZ, !UP0 ;  /* 0x0000003f07097287 */ /* 0x000fe4000c000000 */
[----:B------:R-:W-:Y:S01]  /*cd20*/  USEL UR10, UR6, URZ, !UP0 ;  /* 0x0000003f060a7287 */ /* 0x000fe2000c000000 */
[----:B------:R-:W-:Y:S11]  /*cd30*/  @P0 BRA `(.L_x_2047) ;  /* 0x0000000000700947 */ /* 0x000ff60003800000 */
[----:B------:R-:W0:Y:S01]  /*cd40*/  S2R R2, SR_TID.X ;  /* 0x0000000000027919 */ /* 0x000e220000002100 */
[----:B------:R-:W-:-:S13]  /*cd50*/  R2UR UR6, R186 ;  /* 0x00000000ba0672ca */ /* 0x000fda00000e0000 */
[----:B------:R-:W-:-:S04]  /*cd60*/  IMAD.U32 R0, RZ, RZ, UR6 ;  /* 0x00000006ff007e24 */ /* 0x000fc8000f8e00ff */
[----:B0-----:R-:W-:-:S05]  /*cd70*/  IMAD R0, R0, 0x80, R2 ;  /* 0x0000008000007824 */ /* 0x001fca00078e0202 */
[----:B------:R-:W-:-:S04]  /*cd80*/  IADD3 R0, R0, -0x80, RZ ;  /* 0xffffff8000007810 */ /* 0x000fc80007ffe0ff */
[----:B------:R-:W-:-:S13]  /*cd90*/  ISETP.GE.AND P0, PT, R0, UR4, PT ;  /* 0x0000000400007c0c */ /* 0x000fda000bf06270 */
[----:B------:R-:W-:Y:S05]  /*cda0*/  @P0 BRA `(.L_x_2047) ;  /* 0x0000000000540947 */ /* 0x000fea0003800000 */
[----:B------:R-:W-:Y:S01]  /*cdb0*/  R2UR UR7, R184 ;  /* 0x00000000b80772ca */ /* 0x000fe200000e0000 */
[----:B------:R-:W-:Y:S01]  /*cdc0*/  ULDC.64 UR12, c[0x0][0xb70] ;  /* 0x0002dc00000c7ab9 */ /* 0x000fe20000000a00 */
[C---:B------:R-:W-:Y:S01]  /*cdd0*/  IADD3 R2, P0, R0.reuse, R7, RZ ;  /* 0x0000000700027210 */ /* 0x040fe20007f1e0ff */
[----:B------:R-:W-:Y:S02]  /*cde0*/  UIMAD UR6, UR8, UR12, URZ ;  /* 0x0000000c080672a4 */ /* 0x000fe4000f8e023f */
[----:B------:R-:W-:Y:S01]  /*cdf0*/  IMAD.U32 R5, RZ, RZ, UR12 ;  /* 0x0000000cff057e24 */ /* 0x000fe2000f8e00ff */
[----:B------:R-:W-:Y:S01]  /*ce00*/  ULDC.64 UR14, c[0x0][0x208] ;  /* 0x00008200000e7ab9 */ /* 0x000fe20000000a00 */
[----:B------:R-:W-:-:S06]  /*ce10*/  LEA.HI.X.SX32 R3, R0, R6, 0x1, P0 ;  /* 0x0000000600037211 */ /* 0x000fcc00000f0eff */
[----:B------:R-:W-:Y:S02]  /*ce20*/  UIMAD UR6, UR7, UR13, UR6 ;  /* 0x0000000d070672a4 */ /* 0x000fe4000f8e0206 */
[----:B------:R-:W-:Y:S01]  /*ce30*/  IMAD.WIDE.U32 R2, R5, UR7, R2 ;  /* 0x0000000705027c25 */ /* 0x000fe2000f8e0002 */
[----:B------:R-:W-:Y:S02]  /*ce40*/  ULDC.64 UR12, c[0x0][0xb78] ;  /* 0x0002de00000c7ab9 */ /* 0x000fe40000000a00 */
[----:B------:R-:W-:Y:S01]  /*ce50*/  UIMAD UR7, UR10, UR12, URZ ;  /* 0x0000000c0a0772a4 */ /* 0x000fe2000f8e023f */
[----:B------:R-:W-:Y:S02]  /*ce60*/  VIADD R3, R3, UR6 ;  /* 0x0000000603037c36 */ /* 0x000fe40008000000 */
        /* <DEDUP_REMOVED lines=9> */
.L_x_2047:
[----:B------:R-:W-:Y:S05]  /*cf00*/  BSYNC B1 ;  /* 0x0000000000017941 */ /* 0x000fea0003800000 */
.L_x_2046:
[----:B------:R-:W-:Y:S01]  /*cf10*/  R2UR UR11, R186 ;  /* 0x00000000ba0b72ca */ /* 0x000fe200000e0000 */
[----:B------:R-:W-:Y:S01]  /*cf20*/  ULDC.64 UR6, c[0x0][0xaa0] ;  /* 0x0002a80000067ab9 */ /* 0x000fe20000000a00 */
[----:B------:R-:W-:Y:S01]  /*cf30*/  R2UR UR14, R184 ;  /* 0x00000000b80e72ca */ /* 0x000fe200000e0000 */
[----:B------:R-:W-:Y:S01]  /*cf40*/  IMAD.MOV.U32 R2, RZ, RZ, R16 ;  /* 0x000000ffff027224 */ /* 0x000fe200078e0010 */
[----:B------:R-:W-:Y:S01]  /*cf50*/  ULDC.64 UR12, c[0x0][0xae0] ;  /* 0x0002b800000c7ab9 */ /* 0x000fe20000000a00 */
[----:B0-----:R-:W-:Y:S01]  /*cf60*/  IMAD.MOV.U32 R3, RZ, RZ, R9 ;  /* 0x000000ffff037224 */ /* 0x001fe200078e0009 */
[----:B------:R-:W-:Y:S01]  /*cf70*/  BSSY B1, `(.L_x_2048) ;  /* 0x000002e000017945 */ /* 0x000fe20003800000 */
[----:B------:R-:W-:Y:S01]  /*cf80*/  IMAD R0, R6, UR6, RZ ;  /* 0x0000000606007c24 */ /* 0x000fe2000f8e02ff */
[----:B------:R-:W-:Y:S01]  /*cf90*/  MOV R6, R18 ;  /* 0x0000001200067202 */ /* 0x000fe20000000f00 */
[----:B------:R-:W-:Y:S01]  /*cfa0*/  IMAD.WIDE.U32 R2, R7, UR6, R2 ;  /* 0x0000000607027c25 */ /* 0x000fe2000f8e0002 */
[----:B------:R-:W-:-:S03]  /*cfb0*/  UIMAD UR6, UR8, UR12, URZ ;  /* 0x0000000c080672a4 */ /* 0x000fc6000f8e023f */
[----:B------:R-:W-:Y:S01]  /*cfc0*/  IMAD R7, R7, UR7, R0 ;  /* 0x0000000707077c24 */ /* 0x000fe2000f8e0200 */
[----:B------:R-:W-:Y:S01]  /*cfd0*/  UIMAD UR7, UR11, -0x80, UR4 ;  /* 0xffffff800b0778a4 */ /* 0x000fe2000f8e0204 */
[----:B------:R-:W-:Y:S01]  /*cfe0*/  IMAD.U32 R5, RZ, RZ, UR12 ;  /* 0x0000000cff057e24 */ /* 0x000fe2000f8e00ff */
[----:B------:R-:W-:Y:S01]  /*cff0*/  UIMAD UR6, UR14, UR13, UR6 ;  /* 0x0000000d0e0672a4 */ /* 0x000fe2000f8e0206 */
[C---:B------:R-:W-:Y:S01]  /*d000*/  VIADD R4, R18.reuse, 0x60 ;  /* 0x0000006012047836 */ /* 0x040fe20000000000 */
[----:B------:R-:W-:Y:S01]  /*d010*/  IADD3 R3, R3, R7, RZ ;  /* 0x0000000703037210 */ /* 0x000fe20007ffe0ff */
[----:B------:R-:W-:Y:S01]  /*d020*/  ULDC.64 UR12, c[0x0][0xae8] ;  /* 0x0002ba00000c7ab9 */ /* 0x000fe20000000a00 */
[C---:B------:R-:W-:Y:S01]  /*d030*/  ISETP.GE.AND P2, PT, R18.reuse, UR7, PT ;  /* 0x0000000712007c0c */ /* 0x040fe2000bf46270 */
[----:B------:R-:W-:Y:S01]  /*d040*/  UIMAD UR4, UR10, UR12, URZ ;  /* 0x0000000c0a0472a4 */ /* 0x000fe2000f8e023f */
[----:B------:R-:W-:Y:S01]  /*d050*/  VIADD R0, R18, 0x20 ;  /* 0x0000002012007836 */ /* 0x000fe20000000000 */
[----:B------:R-:W-:Y:S01]  /*d060*/  ISETP.GE.AND P0, PT, R4, UR7, PT ;  /* 0x0000000704007c0c */ /* 0x000fe2000bf06270 */
[----:B------:R-:W-:Y:S01]  /*d070*/  IMAD.WIDE.U32 R2, R5, UR14, R2 ;  /* 0x0000000e05027c25 */ /* 0x000fe2000f8e0002 */
[----:B------:R-:W-:Y:S01]  /*d080*/  UIMAD UR4, UR9, UR13, UR4 ;  /* 0x0000000d090472a4 */ /* 0x000fe2000f8e0204 */
[----:B------:R-:W-:-:S02]  /*d090*/  SHF.R.S32.HI R7, RZ, 0x1f, R18 ;  /* 0x0000001fff077819 */ /* 0x000fc40000011412 */
[----:B------:R-:W-:Y:S01]  /*d0a0*/  VIADD R3, R3, UR6 ;  /* 0x0000000603037c36 */ /* 0x000fe20008000000 */
[----:B------:R-:W-:Y:S01]  /*d0b0*/  ISETP.GE.AND P3, PT, R0, UR7, PT ;  /* 0x0000000700007c0c */ /* 0x000fe2000bf66270 */
[----:B------:R-:W-:Y:S02]  /*d0c0*/  IMAD.U32 R5, RZ, RZ, UR12 ;  /* 0x0000000cff057e24 */ /* 0x000fe4000f8e00ff */
[----:B------:R-:W-:Y:S02]  /*d0d0*/  VIADD R0, R18, 0x40 ;  /* 0x0000004012007836 */ /* 0x000fe40000000000 */
[----:B------:R-:W-:-:S03]  /*d0e0*/  IMAD.WIDE.U32 R4, R5, UR9, R2 ;  /* 0x0000000905047c25 */ /* 0x000fc6000f8e0002 */
[----:B------:R-:W-:Y:S01]  /*d0f0*/  ISETP.GE.AND P1, PT, R0, UR7, PT ;  /* 0x0000000700007c0c */ /* 0x000fe2000bf26270 */
[----:B------:R-:W-:Y:S02]  /*d100*/  IMAD.U32 R9, RZ, RZ, UR11 ;  /* 0x0000000bff097e24 */ /* 0x000fe4000f8e00ff */
[----:B------:R-:W-:Y:S02]  /*d110*/  VIADD R11, R5, UR4 ;  /* 0x00000004050b7c36 */ /* 0x000fe40008000000 */
[----:B------:R-:W-:Y:S01]  /*d120*/  IMAD.WIDE R6, R9, 0x80, R6 ;  /* 0x0000008009067825 */ /* 0x000fe200078e0206 */
[----:B------:R-:W-:Y:S07]  /*d130*/  @P2 BRA `(.L_x_2049) ;  /* 0x0000000000442947 */ /* 0x000fee0003800000 */
[----:B------:R-:W-:Y:S01]  /*d140*/  ULDC.64 UR8, c[0x0][0xad8] ;  /* 0x0002b60000087ab9 */ /* 0x000fe20000000a00 */
[C---:B------:R-:W-:Y:S01]  /*d150*/  VIADD R0, R16.reuse, 0x40 ;  /* 0x0000004010007836 */ /* 0x040fe20000000000 */
        /* <DEDUP_REMOVED lines=15> */
.L_x_2049:
[----:B------:R-:W-:Y:S05]  /*d250*/  BSYNC B1 ;  /* 0x0000000000017941 */ /* 0x000fea0003800000 */
.L_x_2048:
[----:B------:R-:W-:Y:S04]  /*d260*/  BSSY B1, `(.L_x_2050) ;  /* 0x0000015000017945 */ /* 0x000fe80003800000 */
[----:B------:R-:W-:Y:S05]  /*d270*/  @P3 BRA `(.L_x_2051) ;  /* 0x00000000004c3947 */ /* 0x000fea0003800000 */
[----:B0-----:R-:W-:Y:S01]  /*d280*/  IADD3 R9, P2, R6, 0x20, RZ ;  /* 0x0000002006097810 */ /* 0x001fe20007f5e0ff */
        /* <DEDUP_REMOVED lines=18> */
.L_x_2051:
[----:B------:R-:W-:Y:S05]  /*d3b0*/  BSYNC B1 ;  /* 0x0000000000017941 */ /* 0x000fea0003800000 */
.L_x_2050:
[----:B------:R-:W-:Y:S04]  /*d3c0*/  BSSY B1, `(.L_x_2052) ;  /* 0x0000015000017945 */ /* 0x000fe80003800000 */
[----:B------:R-:W-:Y:S05]  /*d3d0*/  @P1 BRA `(.L_x_2053) ;  /* 0x00000000004c1947 */ /* 0x000fea0003800000 */
[----:B01----:R-:W-:Y:S01]  /*d3e0*/  IADD3 R9, P1, R6, 0x40, RZ ;  /* 0x0000004006097810 */ /* 0x003fe20007f3e0ff */
        /* <DEDUP_REMOVED lines=18> */
.L_x_2053:
[----:B------:R-:W-:Y:S05]  /*d510*/  BSYNC B1 ;  /* 0x0000000000017941 */ /* 0x000fea0003800000 */
.L_x_2052:
[----:B------:R-:W-:Y:S05]  /*d520*/  @P0 BRA `(.L_x_2044) ;  /* 0x00000000004c0947 */ /* 0x000fea0003800000 */
[----:B------:R-:W-:Y:S01]  /*d530*/  IADD3 R5, P0, R6, 0x60, RZ ;  /* 0x0000006006057810 */ /* 0x000fe20007f1e0ff */
        /* <DEDUP_REMOVED lines=18> */
.L_x_2044:
[----:B------:R-:W-:Y:S05]  /*d660*/  BSYNC B0 ;  /* 0x0000000000007941 */ /* 0x000fea0003800000 */
.L_x_2035:
[----:B------:R-:W-:Y:S02]  /*d670*/  ULDC UR4, c[0x0][0xc14] ;  /* 0x0003050000047ab9 */ /* 0x000fe40000000800 */
[----:B------:R-:W-:-:S13]  /*d680*/  ISETP.GE.AND P0, PT, R47, UR4, PT ;  /* 0x000000042f007c0c */ /* 0x000fda000bf06270 */
[----:B------:R-:W-:Y:S05]  /*d690*/  @!P0 BRA `(.L_x_2054) ;  /* 0xffffff3400c48947 */ /* 0x000fea000383ffff */
[----:B------:R-:W-:Y:S05]  /*d6a0*/  EXIT ;  /* 0x000000000000794d */ /* 0x000fea0003800000 */
.L_x_1999:
        /* <DEDUP_REMOVED lines=23> */
[----:B------:R-:W-:-:S09]  /*d820*/  LOP3.LUT R0, R0, 0xfffffffe, RZ, 0xc0, !PT ;  /* 0xfffffffe00007812 */ /* 0x000fd200078ec0ff */
        /* <DEDUP_REMOVED lines=9> */
[----:B------:R-:W-:-:S03]  /*d8c0*/  ISETP.GE.U32.AND P0, PT, R7, 0x4, PT ;  /* 0x000000040700780c */ /* 0x000fc60003f06070 */
[----:B------:R-:W-:-:S05]  /*d8d0*/  IMAD.IADD R4, R5, 0x1, R4 ;  /* 0x0000000105047824 */ /* 0x000fca00078e0204 */
[----:B------:R-:W1:Y:S05]  /*d8e0*/  SHFL.UP PT, R6, R4, 0x4, RZ ;  /* 0x0480000004067989 */ /* 0x000e6a00000e00ff */
[----:B------:R-:W-:-:S04]  /*d8f0*/  @P0 LOP3.LUT R0, R0, 0x8, RZ, 0xfc, !PT ;  /* 0x0000000800000812 */ /* 0x000fc800078efcff */
[----:B------:R-:W-:Y:S02]  /*d900*/  LOP3.LUT R0, R0, 0xfffffffb, RZ, 0xc0, !PT ;  /* 0xfffffffb00007812 */ /* 0x000fe400078ec0ff */
[----:B-1----:R-:W-:Y:S01]  /*d910*/  SEL R3, R6, RZ, P0 ;  /* 0x000000ff06037207 */ /* 0x002fe20000000000 */
[----:B------:R-:W-:Y:S01]  /*d920*/  IMAD.MOV.U32 R6, RZ, RZ, RZ ;  /* 0x000000ffff067224 */ /* 0x000fe200078e00ff */
        /* <DEDUP_REMOVED lines=22> */
.L_x_2059:
[----:B------:R-:W-:Y:S01]  /*da90*/  IADD3 R6, R6, 0x1f, RZ ;  /* 0x0000001f06067810 */ /* 0x000fe20007ffe0ff */
[----:B------:R-:W-:-:S03]  /*daa0*/  IMAD.U32 R19, RZ, RZ, UR7 ;  /* 0x00000007ff137e24 */ /* 0x000fc6000f8e00ff */
[----:B------:R-:W-:-:S13]  /*dab0*/  ISETP.GE.AND P0, PT, R6, UR5, PT ;  /* 0x0000000506007c0c */ /* 0x000fda000bf06270 */
[----:B------:R-:W-:Y:S05]  /*dac0*/  @P0 BRA `(.L_x_2056) ;  /* 0x0000000400cc0947 */ /* 0x000fea0003800000 */
[----:B------:R-:W0:Y:S01]  /*dad0*/  S2R R2, SR_TID.X ;  /* 0x0000000000027919 */ /* 0x000e220000002100 */
        /* <DEDUP_REMOVED lines=11> */
.L_x_2058:
[----:B------:R-:W-:Y:S05]  /*db90*/  BSYNC B0 ;  /* 0x0000000000007941 */ /* 0x000fea0003800000 */
.L_x_2057:
        /* <DEDUP_REMOVED lines=25> */
.L_x_2055:
        /* <DEDUP_REMOVED lines=21> */
.L_x_2060:
[----:B-1----:R-:W-:Y:S01]  /*de80*/  IMAD.MOV R2, RZ, RZ, -R3 ;  /* 0x000000ffff027224 */ /* 0x002fe200078e0a03 */
[----:B--2---:R-:W-:Y:S01]  /*de90*/  IABS R4, R6 ;  /* 0x0000000600047213 */ /* 0x004fe20000000000 */
[----:B---3--:R-:W-:Y:S02]  /*dea0*/  IMAD R16, R16, UR4, R7 ;  /* 0x0000000410107c24 */ /* 0x008fe4000f8e0207 */
[----:B------:R-:W-:Y:S01]  /*deb0*/  IMAD R5, R2, R11, RZ ;  /* 0x0000000b02057224 */ /* 0x000fe200078e02ff */
[----:B------:R-:W-:Y:S01]  /*dec0*/  IADD3 R4, RZ, -R4, RZ ;  /* 0x80000004ff047210 */ /* 0x000fe20007ffe0ff */
[----:B------:R-:W-:-:S04]  /*ded0*/  IMAD.MOV.U32 R2, RZ, RZ, RZ ;  /* 0x000000ffff027224 */ /* 0x000fc800078e00ff */
[----:B------:R-:W-:Y:S01]  /*dee0*/  IMAD.HI.U32 R2, R3, R5, R2 ;  /* 0x0000000503027227 */ /* 0x000fe200078e0002 */
[----:B------:R-:W-:-:S04]  /*def0*/  IADD3 R5, -R16, UR6, RZ ;  /* 0x0000000610057c10 */ /* 0x000fc8000fffe1ff */
        /* <DEDUP_REMOVED lines=18> */
[----:B------:R-:W-:-:S03]  /*e020*/  IMAD.IADD R4, R5, 0x1, R4 ;  /* 0x0000000105047824 */ /* 0x000fc600078e0204 */
[----:B------:R-:W-:-:S04]  /*e030*/  IABS R7, R8 ;  /* 0x0000000800077213 */ /* 0x000fc80000000000 */
[----:B------:R-:W1:Y:S08]  /*e040*/  I2F.RP R10, R7 ;  /* 0x00000007000a7306 */ /* 0x000e700000209400 */
[----:B-1----:R-:W1:Y:S02]  /*e050*/  MUFU.RCP R10, R10 ;  /* 0x0000000a000a7308 */ /* 0x002e640000001000 */
[----:B-1----:R-:W-:-:S06]  /*e060*/  VIADD R2, R10, 0xffffffe ;  /* 0x0ffffffe0a027836 */ /* 0x002fcc0000000000 */
[----:B------:R1:W2:Y:S02]  /*e070*/  F2I.FTZ.U32.TRUNC.NTZ R3, R2 ;  /* 0x0000000200037305 */ /* 0x0002a4000021f000 */
[----:B-1----:R-:W-:Y:S01]  /*e080*/  IMAD.MOV.U32 R2, RZ, RZ, RZ ;  /* 0x000000ffff027224 */ /* 0x002fe200078e00ff */
[----:B--2---:R-:W-:-:S05]  /*e090*/  IADD3 R6, RZ, -R3, RZ ;  /* 0x80000003ff067210 */ /* 0x004fca0007ffe0ff */
        /* <DEDUP_REMOVED lines=16> */
[----:B------:R-:W-:Y:S02]  /*e1a0*/  @!P0 LOP3.LUT R3, RZ, R8, RZ, 0x33, !PT ;  /* 0x00000008ff038212 */ /* 0x000fe400078e33ff */
[----:B------:R-:W-:Y:S02]  /*e1b0*/  IADD3 R8, -R8, RZ, RZ ;  /* 0x000000ff08087210 */ /* 0x000fe40007ffe1ff */
[----:B------:R-:W-:-:S03]  /*e1c0*/  LOP3.LUT R2, RZ, R3, RZ, 0x33, !PT ;  /* 0x00000003ff027212 */ /* 0x000fc600078e33ff */
[----:B------:R-:W-:Y:S02]  /*e1d0*/  IMAD R18, R3, R8, R4 ;  /* 0x0000000803127224 */ /* 0x000fe400078e0204 */
[----:B------:R-:W-:Y:S01]  /*e1e0*/  IMAD.IADD R17, R17, 0x1, R2 ;  /* 0x0000000111117824 */ /* 0x000fe200078e0202 */
[----:B------:R-:W-:Y:S06]  /*e1f0*/  BRA `(.L_x_2061) ;  /* 0x00000000000c7947 */ /* 0x000fec0003800000 */
.L_x_2056:
[----:B------:R-:W-:Y:S02]  /*e200*/  IMAD.MOV.U32 R17, RZ, RZ, RZ ;  /* 0x000000ffff117224 */ /* 0x000fe400078e00ff */
[----:B------:R-:W-:Y:S02]  /*e210*/  IMAD.U32 R16, RZ, RZ, UR6 ;  /* 0x00000006ff107e24 */ /* 0x000fe4000f8e00ff */
[----:B------:R-:W-:-:S07]  /*e220*/  IMAD.MOV.U32 R18, RZ, RZ, RZ ;  /* 0x000000ffff127224 */ /* 0x000fce00078e00ff */
.L_x_2061:
[----:B------:R-:W1:Y:S01]  /*e230*/  S2R R2, SR_TID.X ;  /* 0x0000000000027919 */ /* 0x000e620000002100 */
[----:B------:R-:W-:Y:S01]  /*e240*/  STL [R1+0x20], RZ ;  /* 0x000020ff01007387 */ /* 0x000fe20000100800 */
        /* <DEDUP_REMOVED lines=10> */
[----:B------:R1:W-:Y:S03]  /*e2f0*/  STL [R1], RZ ;  /* 0x000000ff01007387 */ /* 0x0003e60000100800 */
[----:B------:R-:W-:Y:S05]  /*e300*/  @P0 BRA `(.L_x_2062) ;  /* 0x0000004000980947 */ /* 0x000fea0003800000 */
[----:B-1----:R-:W-:Y:S01]  /*e310*/  IMAD.MOV.U32 R0, RZ, RZ, 0x1 ;  /* 0x00000001ff007424 */ /* 0x002fe200078e00ff */
[----:B------:R1:W-:Y:S01]  /*e320*/  STL [R1], RZ ;  /* 0x000000ff01007387 */ /* 0x0003e20000100800 */
[----:B------:R-:W-:Y:S01]  /*e330*/  ULDC UR38, c[0x0][0xc] ;  /* 0x0000030000267ab9 */ /* 0x000fe20000000800 */
[----:B------:R-:W-:Y:S02]  /*e340*/  ULDC.64 UR36, c[0x0][0x198] ;  /* 0x0000660000247ab9 */ /* 0x000fe40000000a00 */
[----:B------:R1:W-:Y:S04]  /*e350*/  STL [R1+0x8], R0 ;  /* 0x0000080001007387 */ /* 0x0003e80000100800 */
[----:B------:R1:W-:Y:S02]  /*e360*/  STL [R1+0x20], RZ ;  /* 0x000020ff01007387 */ /* 0x0003e40000100800 */
.L_x_2129:
[----:B--2---:R-:W2:Y:S01]  /*e370*/  LDC.64 R2, c[0x0][0xc60] ;  /* 0x00031800ff027b82 */ /* 0x004ea20000000a00 */
[----:B------:R-:W-:Y:S01]  /*e380*/  ULDC.64 UR4, c[0x0][0x208] ;  /* 0x0000820000047ab9 */ /* 0x000fe20000000a00 */
[----:B--2---:R-:W-:-:S05]  /*e390*/  IMAD.WIDE R2, R19, 0x4, R2 ;  /* 0x0000000413027825 */ /* 0x004fca00078e0202 */
[----:B------:R-:W2:Y:S01]  /*e3a0*/  LDG.E R5, desc[UR4][R2.64] ;  /* 0x0000000402057981 */ /* 0x000ea2000c1e1900 */
[----:B------:R-:W-:Y:S05]  /*e3b0*/  YIELD ;  /* 0x0000000000007946 */ /* 0x000fea0003800000 */
[----:B------:R-:W-:Y:S01]  /*e3c0*/  ULDC.64 UR4, c[0x0][0xa28] ;  /* 0x00028a0000047ab9 */ /* 0x000fe20000000a00 */
[----:B-1----:R-:W-:Y:S01]  /*e3d0*/  IMAD.MOV.U32 R0, RZ, RZ, RZ ;  /* 0x000000ffff007224 */ /* 0x002fe200078e00ff */
[----:B------:R-:W-:Y:S01]  /*e3e0*/  ISETP.NE.U32.AND P0, PT, RZ, UR4, PT ;  /* 0x00000004ff007c0c */ /* 0x000fe2000bf05070 */
[----:B------:R-:W-:Y:S01]  /*e3f0*/  ULDC.64 UR8, c[0x0][0x208] ;  /* 0x0000820000087ab9 */ /* 0x000fe20000000a00 */
[----:B------:R-:W-:Y:S01]  /*e400*/  IMAD.MOV.U32 R6, RZ, RZ, RZ ;  /* 0x000000ffff067224 */ /* 0x000fe200078e00ff */
[----:B------:R-:W-:Y:S01]  /*e410*/  ULDC.64 UR6, c[0x0][0xa08] ;  /* 0x0002820000067ab9 */ /* 0x000fe20000000a00 */
[----:B------:R-:W-:-:S02]  /*e420*/  ISETP.NE.AND.EX P0, PT, RZ, UR5, PT, P0 ;  /* 0x00000005ff007c0c */ /* 0x000fc4000bf05300 */
[----:B--2---:R-:W-:Y:S01]  /*e430*/  SHF.R.S32.HI R4, RZ, 0x1f, R5 ;  /* 0x0000001fff047819 */ /* 0x004fe20000011405 */
[----:B------:R1:W-:Y:S10]  /*e440*/  STL [R1+0x10], R5 ;  /* 0x0000100501007387 */ /* 0x0003f40000100800 */
[----:B------:R-:W-:-:S04]  /*e450*/  @P0 LEA R2, P1, R5, UR4, 0x2 ;  /* 0x0000000405020c11 */ /* 0x000fc8000f8210ff */
[C-C-:B------:R-:W-:Y:S01]  /*e460*/  @P0 LEA.HI.X R3, R5.reuse, UR5, R4.reuse, 0x2, P1 ;  /* 0x0000000505030c11 */ /* 0x140fe200088f1404 */
[----:B------:R-:W-:Y:S02]  /*e470*/  ULDC.64 UR4, c[0x0][0xa18] ;  /* 0x0002860000047ab9 */ /* 0x000fe40000000a00 */
[----:B------:R-:W-:Y:S02]  /*e480*/  ISETP.NE.U32.AND P1, PT, RZ, UR4, PT ;  /* 0x00000004ff007c0c */ /* 0x000fe4000bf25070 */
[C---:B------:R-:W-:Y:S01]  /*e490*/  SHF.L.U32 R11, R5.reuse, 0x2, RZ ;  /* 0x00000002050b7819 */ /* 0x040fe200000006ff */
[----:B------:R2:W5:Y:S01]  /*e4a0*/  @P0 LDG.E R0, desc[UR8][R2.64] ;  /* 0x0000000802000981 */ /* 0x000562000c1e1900 */
[----:B------:R-:W-:Y:S02]  /*e4b0*/  ISETP.NE.AND.EX P1, PT, RZ, UR5, PT, P1 ;  /* 0x00000005ff007c0c */ /* 0x000fe4000bf25310 */
[----:B------:R-:W-:Y:S01]  /*e4c0*/  SHF.L.U64.HI R10, R5, 0x2, R4 ;  /* 0x00000002050a7819 */ /* 0x000fe20000010204 */
[----:B------:R-:W-:Y:S04]  /*e4d0*/  STL [R1+0x18], R11 ;  /* 0x0000180b01007387 */ /* 0x000fe80000100800 */
[----:B------:R-:W-:Y:S06]  /*e4e0*/  STL [R1+0x1c], R10 ;  /* 0x00001c0a01007387 */ /* 0x000fec0000100800 */
[----:B------:R-:W-:-:S04]  /*e4f0*/  @P1 IADD3 R8, P0, R11, UR4, RZ ;  /* 0x000000040b081c10 */ /* 0x000fc8000ff1e0ff */
[C---:B------:R-:W-:Y:S01]  /*e500*/  @P1 IADD3.X R9, R10.reuse, UR5, RZ, P0, !PT ;  /* 0x000000050a091c10 */ /* 0x040fe200087fe4ff */
[----:B------:R-:W-:Y:S02]  /*e510*/  ULDC.64 UR4, c[0x0][0xa00] ;  /* 0x0002800000047ab9 */ /* 0x000fe40000000a00 */
[----:B------:R-:W-:Y:S02]  /*e520*/  ISETP.NE.U32.AND P2, PT, RZ, UR4, PT ;  /* 0x00000004ff007c0c */ /* 0x000fe4000bf45070 */
[C---:B--2---:R-:W-:Y:S02]  /*e530*/  IADD3 R2, P0, R11.reuse, UR4, RZ ;  /* 0x000000040b027c10 */ /* 0x044fe4000ff1e0ff */
[----:B------:R-:W-:Y:S02]  /*e540*/  ISETP.NE.AND.EX P2, PT, RZ, UR5, PT, P2 ;  /* 0x00000005ff007c0c */ /* 0x000fe4000bf45320 */
[----:B------:R-:W-:Y:S01]  /*e550*/  IADD3.X R3, R10, UR5, RZ, P0, !PT ;  /* 0x000000050a037c10 */ /* 0x000fe200087fe4ff */
[----:B------:R-:W-:Y:S01]  /*e560*/  ULDC UR4, c[0x0][0x288] ;  /* 0x0000a20000047ab9 */ /* 0x000fe20000000800 */
[----:B------:R-:W-:-:S04]  /*e570*/  IADD3 R4, P0, R11, UR6, RZ ;  /* 0x000000060b047c10 */ /* 0x000fc8000ff1e0ff */
[----:B-1----:R-:W-:-:S05]  /*e580*/  IADD3.X R5, R10, UR7, RZ, P0, !PT ;  /* 0x000000070a057c10 */ /* 0x002fca00087fe4ff */
[----:B------:R-:W2:Y:S01]  /*e590*/  @P2 LDG.E R6, desc[UR8][R2.64] ;  /* 0x0000000802062981 */ /* 0x000ea2000c1e1900 */
[----:B------:R-:W-:-:S04]  /*e5a0*/  ISETP.NE.U32.AND P0, PT, RZ, UR6, PT ;  /* 0x00000006ff007c0c */ /* 0x000fc8000bf05070 */
[----:B------:R-:W-:Y:S01]  /*e5b0*/  ISETP.NE.AND.EX P0, PT, RZ, UR7, PT, P0 ;  /* 0x00000007ff007c0c */ /* 0x000fe2000bf05300 */
[----:B--2---:R1:W-:Y:S02]  /*e5c0*/  STL [R1+0x24], R6 ;  /* 0x0000240601007387 */ /* 0x0043e40000100800 */
[----:B-1----:R-:W-:Y:S01]  /*e5d0*/  IMAD.U32 R6, RZ, RZ, UR4 ;  /* 0x00000004ff067e24 */ /* 0x002fe2000f8e00ff */
[----:B------:R-:W-:Y:S02]  /*e5e0*/  ULDC.64 UR4, c[0x0][0x3f8] ;  /* 0x0000fe0000047ab9 */ /* 0x000fe40000000a00 */
[----:B------:R-:W-:-:S03]  /*e5f0*/  UISETP.NE.U32.AND UP0, UPT, UR4, URZ, UPT ;  /* 0x0000003f0400728c */ /* 0x000fc6000bf05070 */
[----:B------:R-:W-:Y:S01]  /*e600*/  ULDC UR4, c[0x0][0x404] ;  /* 0x0001010000047ab9 */ /* 0x000fe20000000800 */
[----:B------:R-:W-:Y:S01]  /*e610*/  UISETP.NE.AND.EX UP0, UPT, UR5, URZ, UPT, UP0 ;  /* 0x0000003f0500728c */ /* 0x000fe2000bf05300 */
[----:B------:R1:W5:Y:S02]  /*e620*/  @P1 LDG.E R6, desc[UR8][R8.64] ;  /* 0x0000000808061981 */ /* 0x000364000c1e1900 */
[----:B------:R-:W-:Y:S01]  /*e630*/  ULDC UR5, c[0x0][0x2e0] ;  /* 0x0000b80000057ab9 */ /* 0x000fe20000000800 */
[----:B------:R-:W-:-:S04]  /*e640*/  USEL UR4, UR4, 0x1, UP0 ;  /* 0x0000000104047887 */ /* 0x000fc80008000000 */
[----:B------:R-:W-:-:S06]  /*e650*/  UIMAD UR4, UR4, UR5, URZ ;  /* 0x00000005040472a4 */ /* 0x000fcc000f8e023f */
[----:B------:R-:W-:Y:S01]  /*e660*/  IMAD.U32 R7, RZ, RZ, UR4 ;  /* 0x00000004ff077e24 */ /* 0x000fe2000f8e00ff */
[----:B-1----:R-:W-:Y:S06]  /*e670*/  @P1 BRA `(.L_x_2063) ;  /* 0x0000000000141947 */ /* 0x002fec0003800000 */
[----:B------:R-:W-:Y:S05]  /*e680*/  @!P2 BRA `(.L_x_2063) ;  /* 0x000000000010a947 */ /* 0x000fea0003800000 */
[----:B------:R-:W-:Y:S02]  /*e690*/  ULDC.64 UR4, c[0x0][0x208] ;  /* 0x0000820000047ab9 */ /* 0x000fe40000000a00 */
[----:B-----5:R-:W2:Y:S04]  /*e6a0*/  LDG.E R6, desc[UR4][R2.64] ;  /* 0x0000000402067981 */ /* 0x020ea8000c1e1900 */
[----:B------:R-:W2:Y:S02]  /*e6b0*/  LDG.E R9, desc[UR4][R2.64+0x4] ;  /* 0x0000040402097981 */ /* 0x000ea4000c1e1900 */
[----:B--2---:R-:W-:-:S07]  /*e6c0*/  IMAD.IADD R6, R9, 0x1, -R6 ;  /* 0x0000000109067824 */ /* 0x004fce00078e0a06 */
.L_x_2063:
[----:B------:R-:W-:Y:S01]  /*e6d0*/  IMAD.MOV.U32 R3, RZ, RZ, RZ ;  /* 0x000000ffff037224 */ /* 0x000fe200078e00ff */
[----:B------:R-:W-:-:S05]  /*e6e0*/  ULDC.64 UR4, c[0x0][0x208] ;  /* 0x0000820000047ab9 */ /* 0x000fca0000000a00 */
[----:B------:R-:W2:Y:S01]  /*e6f0*/  @P0 LDG.E R3, desc[UR4][R4.64] ;  /* 0x0000000404030981 */ /* 0x000ea2000c1e1900 */
[----:B------:R-:W-:Y:S02]  /*e700*/  ULDC.64 UR4, c[0x0][0xa20] ;  /* 0x0002880000047ab9 */ /* 0x000fe40000000a00 */
[----:B------:R-:W-:-:S04]  /*e710*/  ISETP.NE.U32.AND P1, PT, RZ, UR4, PT ;  /* 0x00000004ff007c0c */ /* 0x000fc8000bf25070 */
[----:B------:R-:W-:Y:S01]  /*e720*/  ISETP.NE.AND.EX P1, PT, RZ, UR5, PT, P1 ;  /* 0x00000005ff007c0c */ /* 0x000fe2000bf25310 */
[----:B--2--5:R-:W-:-:S05]  /*e730*/  IMAD.IADD R2, R3, 0x1, R0 ;  /* 0x0000000103027824 */ /* 0x024fca00078e0200 */
[----:B------:R1:W-:Y:S07]  /*e740*/  STL [R1+0x4], R2 ;  /* 0x0000040201007387 */ /* 0x0003ee0000100800 */
[----:B------:R-:W-:Y:S05]  /*e750*/  @!P1 BRA `(.L_x_2064) ;  /* 0x0000000000149947 */ /* 0x000fea0003800000 */
[----:B-1----:R-:W-:Y:S01]  /*e760*/  IADD3 R2, P0, R11, UR4, RZ ;  /* 0x000000040b027c10 */ /* 0x002fe2000ff1e0ff */
[----:B------:R-:W-:-:S03]  /*e770*/  ULDC.64 UR6, c[0x0][0x208] ;  /* 0x0000820000067ab9 */ /* 0x000fc60000000a00 */
[----:B------:R-:W-:-:S05]  /*e780*/  IADD3.X R3, R10, UR5, RZ, P0, !PT ;  /* 0x000000050a037c10 */ /* 0x000fca00087fe4ff */
[----:B------:R1:W5:Y:S01]  /*e790*/  LDG.E R7, desc[UR6][R2.64] ;  /* 0x0000000602077981 */ /* 0x000362000c1e1900 */
[----:B------:R-:W-:Y:S05]  /*e7a0*/  BRA `(.L_x_2065) ;  /* 0x0000000000147947 */ /* 0x000fea0003800000 */
.L_x_2064:
[----:B------:R-:W-:Y:S05]  /*e7b0*/  @!P0 BRA `(.L_x_2065) ;  /* 0x0000000000108947 */ /* 0x000fea0003800000 */
[----:B------:R-:W-:Y:S02]  /*e7c0*/  ULDC.64 UR4, c[0x0][0x208] ;  /* 0x0000820000047ab9 */ /* 0x000fe40000000a00 */
[----:B------:R-:W2:Y:S04]  /*e7d0*/  LDG.E R7, desc[UR4][R4.64] ;  /* 0x0000000404077981 */ /* 0x000ea8000c1e1900 */
[----:B-1----:R-:W2:Y:S02]  /*e7e0*/  LDG.E R2, desc[UR4][R4.64+0x4] ;  /* 0x0000040404027981 */ /* 0x002ea4000c1e1900 */
[----:B--2---:R-:W-:-:S07]  /*e7f0*/  IMAD.IADD R7, R2, 0x1, -R7 ;  /* 0x0000000102077824 */ /* 0x004fce00078e0a07 */
.L_x_2065:
[----:B-----5:R-:W-:Y:S01]  /*e800*/  IADD3 R7, -R0, R7, RZ ;  /* 0x0000000700077210 */ /* 0x020fe20007ffe1ff */
[----:B------:R-:W-:Y:S01]  /*e810*/  BSSY B6, `(.L_x_2066) ;  /* 0x0000311000067945 */ /* 0x000fe20003800000 */
[----:B------:R-:W-:-:S04]  /*e820*/  LEA R0, R17, 0xff, 0x7 ;  /* 0x000000ff11007811 */ /* 0x000fc800078e38ff */
[C---:B------:R-:W-:Y:S01]  /*e830*/  IADD3 R6, R7.reuse, R0, -R6 ;  /* 0x0000000007067210 */ /* 0x040fe20007ffe806 */
[----:B------:R-:W-:-:S03]  /*e840*/  VIADD R7, R7, 0x7f ;  /* 0x0000007f07077836 */ /* 0x000fc60000000000 */
[----:B-1----:R-:W-:Y:S02]  /*e850*/  SHF.R.S32.HI R3, RZ, 0x1f, R6 ;  /* 0x0000001fff037819 */ /* 0x002fe40000011406 */
[----:B------:R-:W-:Y:S02]  /*e860*/  SHF.R.S32.HI R0, RZ, 0x1f, R7 ;  /* 0x0000001fff007819 */ /* 0x000fe40000011407 */
[----:B------:R-:W-:Y:S02]  /*e870*/  LEA.HI R3, R3, R6, RZ, 0x7 ;  /* 0x0000000603037211 */ /* 0x000fe400078f38ff */
[----:B------:R-:W-:Y:S02]  /*e880*/  LEA.HI R0, R0, R7, RZ, 0x7 ;  /* 0x0000000700007211 */ /* 0x000fe400078f38ff */
[----:B------:R-:W-:Y:S02]  /*e890*/  SHF.R.S32.HI R3, RZ, 0x7, R3 ;  /* 0x00000007ff037819 */ /* 0x000fe40000011403 */
[----:B------:R-:W-:-:S04]  /*e8a0*/  SHF.R.S32.HI R0, RZ, 0x7, R0 ;  /* 0x00000007ff007819 */ /* 0x000fc80000011400 */
[----:B------:R-:W-:-:S04]  /*e8b0*/  VIMNMX R2, R0, R3, PT ;  /* 0x0000000300027248 */ /* 0x000fc80003fe0100 */
[----:B------:R-:W-:Y:S01]  /*e8c0*/  ISETP.GT.AND P0, PT, R2, RZ, PT ;  /* 0x000000ff0200720c */ /* 0x000fe20003f04270 */
[----:B------:R1:W-:-:S12]  /*e8d0*/  STL [R1+0x14], R2 ;  /* 0x0000140201007387 */ /* 0x0003d80000100800 */
[----:B-1----:R-:W-:Y:S05]  /*e8e0*/  @P0 BRA `(.L_x_2067) ;  /* 0x0000000000480947 */ /* 0x002fea0003800000 */
[----:B------:R-:W1:Y:S02]  /*e8f0*/  S2R R2, SR_TID.X ;  /* 0x0000000000027919 */ /* 0x000e640000002100 */
        /* <DEDUP_REMOVED lines=15> */
[----:B-1----:R-:W-:Y:S01]  /*e9f0*/  IADD3 R16, R0, UR38, R7 ;  /* 0x0000002600107c10 */ /* 0x002fe2000fffe007 */
[----:B------:R-:W-:Y:S06]  /*ea00*/  BRA `(.L_x_2068) ;  /* 0x0000002c00c47947 */ /* 0x000fec0003800000 */
.L_x_2067:
[----:B------:R-:W1:Y:S01]  /*ea10*/  S2R R3, SR_CgaCtaId ;  /* 0x0000000000037919 */ /* 0x000e620000008800 */
[----:B------:R-:W-:-:S04]  /*ea20*/  MOV R0, 0x400 ;  /* 0x0000040000007802 */ /* 0x000fc80000000f00 */
[----:B-1----:R-:W-:-:S05]  /*ea30*/  LEA R2, R3, R0, 0x18 ;  /* 0x0000000003027211 */ /* 0x002fca00078ec0ff */
[----:B------:R1:W-:Y:S01]  /*ea40*/  STL [R1+0xc], R2 ;  /* 0x00000c0201007387 */ /* 0x0003e20000100800 */
[----:B------:R-:W-:-:S05]  /*ea50*/  VIADD R0, R2, 0x1c400 ;  /* 0x0001c40002007836 */ /* 0x000fca0000000000 */
        /* <DEDUP_REMOVED lines=18> */
.L_x_2069:
        /* <DEDUP_REMOVED lines=17> */
[----:B01----:R-:W-:-:S07]  /*ec90*/  IMAD.MOV.U32 R13, RZ, RZ, RZ ;  /* 0x000000ffff0d7224 */ /* 0x003fce00078e00ff */
[----:B------:R-:W-:-:S07]  /*eca0*/  LEPC R20, `(.L_x_2071) ;  /* 0x000000001014794e */ /* 0x000fce0000000000 */
[----:B--2---:R-:W-:Y:S05]  /*ecb0*/  CALL.ABS.NOINC R2 ;  /* 0x0000000002007343 */ /* 0x004fea0003c00000 */
.L_x_2071:
        /* <DEDUP_REMOVED lines=16> */
.L_x_2070:
        /* <DEDUP_REMOVED lines=18> */
[----:B------:R-:W1:Y:S01]  /*eee0*/  LDC R0, c[0x0][0x428] ;  /* 0x00010a00ff007b82 */ /* 0x000e620000000800 */
[----:B----4-:R-:W-:-:S06]  /*eef0*/  IMAD.MOV.U32 R4, RZ, RZ, R7 ;  /* 0x000000ffff047224 */ /* 0x010fcc00078e0007 */
[----:B------:R2:W5:Y:S01]  /*ef00*/  @P0 LDG.E R4, desc[UR6][R2.64] ;  /* 0x0000000602040981 */ /* 0x000562000c1e1900 */
[----:B------:R-:W-:Y:S01]  /*ef10*/  IMAD R17, R17, 0x80, R8 ;  /* 0x0000008011117824 */ /* 0x000fe200078e0208 */
[----:B------:R-:W-:Y:S02]  /*ef20*/  PLOP3.LUT P1, PT, P6, PT, PT, 0x8, 0x0 ;  /* 0x000000000000781c */ /* 0x000fe4000372e170 */
[----:B-1----:R-:W-:Y:S01]  /*ef30*/  ISETP.NE.AND P0, PT, R0, 0x1, PT ;  /* 0x000000010000780c */ /* 0x002fe20003f05270 */
[----:B------:R-:W-:-:S12]  /*ef40*/  IMAD.MOV.U32 R0, RZ, RZ, R18 ;  /* 0x000000ffff007224 */ /* 0x000fd800078e0012 */
[----:B------:R-:W1:Y:S08]  /*ef50*/  @P0 LDC R5, c[0x0][0x42c] ;  /* 0x00010b00ff050b82 */ /* 0x000e700000000800 */
[----:B------:R-:W3:Y:S01]  /*ef60*/  @P0 LDC R6, c[0x0][0x430] ;  /* 0x00010c00ff060b82 */ /* 0x000ee20000000800 */
[----:B-1----:R-:W-:-:S05]  /*ef70*/  @P0 IMAD.HI.U32 R5, R18, R5, RZ ;  /* 0x0000000512050227 */ /* 0x002fca00078e00ff */
[----:B---3--:R-:W-:Y:S02]  /*ef80*/  @P0 SHF.R.U32.HI R0, RZ, R6, R5 ;  /* 0x00000006ff000219 */ /* 0x008fe40000011605 */
[----:B------:R-:W-:-:S04]  /*ef90*/  ISETP.NE.U32.AND P0, PT, RZ, UR4, PT ;  /* 0x00000004ff007c0c */ /* 0x000fc8000bf05070 */
[----:B------:R-:W-:-:S04]  /*efa0*/  ISETP.NE.AND.EX P0, PT, RZ, UR5, PT, P0 ;  /* 0x00000005ff007c0c */ /* 0x000fc8000bf05300 */
[----:B--2---:R-:W-:-:S09]  /*efb0*/  SEL R7, R7, RZ, !P0 ;  /* 0x000000ff07077207 */ /* 0x004fd20004000000 */
.L_x_2072:
        /* <DEDUP_REMOVED lines=16> */
.L_x_2073:
        /* <DEDUP_REMOVED lines=15> */
.L_x_2074:
        /* <DEDUP_REMOVED lines=18> */
.L_x_2145:
[----:B------:R-:W-:Y:S01]  /*f2d0*/  UMOV UR4, 0xffffffff ;  /* 0xffffffff00047882 */ /* 0x000fe20000000000 */
[----:B0-----:R-:W-:Y:S02]  /*f2e0*/  SHF.R.S32.HI R13, RZ, 0x1f, R4 ;  /* 0x0000001fff0d7819 */ /* 0x001fe40000011404 */
[----:B------:R-:W-:Y:S05]  /*f2f0*/  BRA.DIV UR4, `(.L_x_2076) ;  /* 0x0000003a04707947 */ /* 0x000fea000b800000 */
[----:B------:R-:W-:-:S13]  /*f300*/  ELECT P6, URZ, PT ;  /* 0x00000000003f782f */ /* 0x000fda00038c0000 */
.L_x_2148:
[----:B------:R-:W-:Y:S05]  /*f310*/  @!P6 BRA `(.L_x_2077) ;  /* 0x00000004002ce947 */ /* 0x000fea0003800000 */
[----:B------:R-:W-:-:S04]  /*f320*/  ISETP.NE.U32.AND P0, PT, R2, RZ, PT ;  /* 0x000000ff0200720c */ /* 0x000fc80003f05070 */
[----:B------:R-:W-:-:S13]  /*f330*/  ISETP.NE.AND.EX P0, PT, R3, RZ, PT, P0 ;  /* 0x000000ff0300720c */ /* 0x000fda0003f05300 */
[----:B------:R-:W-:Y:S05]  /*f340*/  @!P0 BRA `(.L_x_2078) ;  /* 0x00000000004c8947 */ /* 0x000fea0003800000 */
[----:B------:R-:W0:Y:S01]  /*f350*/  LDC R10, c[0x0][0x41c] ;  /* 0x00010700ff0a7b82 */ /* 0x000e220000000800 */
[----:B------:R-:W-:Y:S01]  /*f360*/  IMAD.MOV.U32 R6, RZ, RZ, R5 ;  /* 0x000000ffff067224 */ /* 0x000fe200078e0005 */
[----:B------:R-:W-:Y:S01]  /*f370*/  ULDC.64 UR4, c[0x0][0x408] ;  /* 0x0001020000047ab9 */ /* 0x000fe20000000a00 */
[----:B------:R-:W-:Y:S01]  /*f380*/  ULDC.64 UR6, c[0x0][0x208] ;  /* 0x0000820000067ab9 */ /* 0x000fe20000000a00 */
[----:B0-----:R-:W-:-:S13]  /*f390*/  ISETP.NE.AND P0, PT, R10, 0x1, PT ;  /* 0x000000010a00780c */ /* 0x001fda0003f05270 */
[----:B------:R-:W0:Y:S02]  /*f3a0*/  @P0 LDC.64 R8, c[0x0][0x420] ;  /* 0x00010800ff080b82 */ /* 0x000e240000000a00 */
[----:B0-----:R-:W-:-:S05]  /*f3b0*/  @P0 IMAD.HI.U32 R8, R5, R8, RZ ;  /* 0x0000000805080227 */ /* 0x001fca00078e00ff */
[----:B------:R-:W-:-:S04]  /*f3c0*/  @P0 SHF.R.U32.HI R6, RZ, R9, R8 ;  /* 0x00000009ff060219 */ /* 0x000fc80000011608 */
[--C-:B------:R-:W-:Y:S01]  /*f3d0*/  SHF.R.S32.HI R9, RZ, 0x1f, R6.reuse ;  /* 0x0000001fff097819 */ /* 0x100fe20000011406 */
[----:B------:R-:W-:-:S04]  /*f3e0*/  IMAD.MOV R8, RZ, RZ, -R6 ;  /* 0x000000ffff087224 */ /* 0x000fc800078e0a06 */
[----:B------:R-:W-:Y:S02]  /*f3f0*/  IMAD R5, R10, R8, R5 ;  /* 0x000000080a057224 */ /* 0x000fe400078e0205 */
[----:B------:R-:W-:-:S04]  /*f400*/  IMAD R8, R13, UR4, RZ ;  /* 0x000000040d087c24 */ /* 0x000fc8000f8e02ff */
[----:B------:R-:W-:Y:S01]  /*f410*/  IMAD R10, R4, UR5, R8 ;  /* 0x00000005040a7c24 */ /* 0x000fe2000f8e0208 */
[----:B------:R-:W-:-:S05]  /*f420*/  MOV R8, R6 ;  /* 0x0000000600087202 */ /* 0x000fca0000000f00 */
[----:B------:R-:W-:-:S04]  /*f430*/  IMAD.WIDE.U32 R8, R4, UR4, R8 ;  /* 0x0000000404087c25 */ /* 0x000fc8000f8e0008 */
[----:B------:R-:W-:Y:S01]  /*f440*/  IMAD.IADD R6, R9, 0x1, R10 ;  /* 0x0000000109067824 */ /* 0x000fe200078e020a */
[----:B------:R-:W-:-:S04]  /*f450*/  LEA R10, P0, R8, R2, 0x2 ;  /* 0x00000002080a7211 */ /* 0x000fc800078010ff */
[----:B------:R-:W-:-:S05]  /*f460*/  LEA.HI.X R11, R8, R3, R6, 0x2, P0 ;  /* 0x00000003080b7211 */ /* 0x000fca00000f1406 */
[----:B------:R0:W5:Y:S04]  /*f470*/  LDG.E R6, desc[UR6][R10.64] ;  /* 0x000000060a067981 */ /* 0x000168000c1e1900 */
.L_x_2078:
        /* <DEDUP_REMOVED lines=9> */
.L_x_2149:
        /* <DEDUP_REMOVED lines=11> */
.L_x_2080:
        /* <DEDUP_REMOVED lines=18> */
[----:B------:R-:W-:-:S04]  /*f6e0*/  ULEA UR11, UR11, UR5, 0x7 ;  /* 0x000000050b0b7291 */ /* 0x000fc8000f8e383f */
        /* <DEDUP_REMOVED lines=14> */
.L_x_2077:
[----:B------:R-:W2:Y:S01]  /*f7d0*/  LDL.LU R11, [R1+0x20] ;  /* 0x00002000010b7983 */ /* 0x000ea20000300800 */
[----:B------:R-:W-:Y:S01]  /*f7e0*/  MOV R9, 0x400 ;  /* 0x0000040000097802 */ /* 0x000fe20000000f00 */
[----:B------:R-:W-:Y:S05]  /*f7f0*/  WARPSYNC.ALL ;  /* 0x0000000000007948 */ /* 0x000fea0003800000 */
[----:B------:R-:W0:Y:S01]  /*f800*/  S2R R10, SR_CgaCtaId ;  /* 0x00000000000a7919 */ /* 0x000e220000008800 */
[----:B------:R-:W-:-:S13]  /*f810*/  ELECT P0, URZ, PT ;  /* 0x00000000003f782f */ /* 0x000fda0003800000 */
[----:B------:R-:W-:Y:S01]  /*f820*/  @P0 R2UR UR13, R7 ;  /* 0x00000000070d02ca */ /* 0x000fe200000e0000 */
[----:B------:R-:W-:Y:S01]  /*f830*/  UIADD3 UR4, UP0, UR36, 0x270, URZ ;  /* 0x0000027024047890 */ /* 0x000fe2000ff1e03f */
[C---:B------:R-:W-:Y:S01]  /*f840*/  @P0 R2UR UR12, R18.reuse ;  /* 0x00000000120c02ca */ /* 0x040fe200000e0000 */
[----:B------:R-:W-:Y:S01]  /*f850*/  UMOV UR6, 0x0 ;  /* 0x0000000000067882 */ /* 0x000fe20000000000 */
[----:B------:R-:W-:Y:S01]  /*f860*/  @P0 R2UR UR11, R17 ;  /* 0x00000000110b02ca */ /* 0x000fe200000e0000 */
        /* <DEDUP_REMOVED lines=37> */
.L_x_2150:
[----:B------:R-:W-:Y:S05]  /*fac0*/  BSYNC B0 ;  /* 0x0000000000007941 */ /* 0x000fea0003800000 */
.L_x_2081:
[----:B0-----:R-:W2:Y:S01]  /*fad0*/  LDL R8, [R1+0x14] ;  /* 0x0000140001087983 */ /* 0x001ea20000100800 */
[----:B------:R-:W-:Y:S01]  /*fae0*/  BSSY B0, `(.L_x_2083) ;  /* 0x0000195000007945 */ /* 0x000fe20003800000 */
[----:B--2---:R-:W-:-:S13]  /*faf0*/  ISETP.GE.AND P0, PT, R8, 0x2, PT ;  /* 0x000000020800780c */ /* 0x004fda0003f06270 */
[----:B------:R-:W-:Y:S05]  /*fb00*/  @!P0 BRA `(.L_x_2084) ;  /* 0x0000001800488947 */ /* 0x000fea0003800000 */
[C---:B------:R-:W-:Y:S01]  /*fb10*/  LOP3.LUT R7, R8.reuse, 0x1, RZ, 0xc0, !PT ;  /* 0x0000000108077812 */ /* 0x040fe200078ec0ff */
[----:B------:R-:W-:Y:S01]  /*fb20*/  BSSY B1, `(.L_x_2085) ;  /* 0x000008e000017945 */ /* 0x000fe20003800000 */
[----:B------:R-:W-:Y:S02]  /*fb30*/  IADD3 R10, R8, -0x2, RZ ;  /* 0xfffffffe080a7810 */ /* 0x000fe40007ffe0ff */
[----:B------:R-:W-:-:S03]  /*fb40*/  ISETP.NE.U32.AND P0, PT, R7, 0x1, PT ;  /* 0x000000010700780c */ /* 0x000fc60003f05070 */
[----:B------:R-:W-:-:S10]  /*fb50*/  IMAD.MOV.U32 R7, RZ, RZ, R10 ;  /* 0x000000ffff077224 */ /* 0x000fd400078e000a */
[----:B------:R-:W-:Y:S05]  /*fb60*/  @!P0 BRA `(.L_x_2086) ;  /* 0x0000000800248947 */ /* 0x000fea0003800000 */
        /* <DEDUP_REMOVED lines=10> */
[----:B------:R-:W-:Y:S02]  /*fc10*/  IMAD.MOV.U32 R8, RZ, RZ, R6 ;  /* 0x000000ffff087224 */ /* 0x000fe400078e0006 */
[----:B------:R-:W-:Y:S01]  /*fc20*/  IMAD.MOV.U32 R7, RZ, RZ, R10 ;  /* 0x000000ffff077224 */ /* 0x000fe200078e000a */
        /* <DEDUP_REMOVED lines=9> */
[----:B------:R-:W-:Y:S01]  /*fcc0*/  @P0 SHF.R.U32.HI R7, RZ, R9, R8 ;  /* 0x00000009ff070219 */ /* 0x000fe20000011608 */
[----:B------:R-:W-:-:S03]  /*fcd0*/  IMAD R8, R13, UR4, RZ ;  /* 0x000000040d087c24 */ /* 0x000fc6000f8e02ff */
[--C-:B------:R-:W-:Y:S01]  /*fce0*/  SHF.R.S32.HI R9, RZ, 0x1f, R7.reuse ;  /* 0x0000001fff097819 */ /* 0x100fe20000011407 */
[C---:B------:R-:W-:Y:S02]  /*fcf0*/  IMAD R14, R4.reuse, UR5, R8 ;  /* 0x00000005040e7c24 */ /* 0x040fe4000f8e0208 */
        /* <DEDUP_REMOVED lines=8> */
.L_x_2089:
[----:B0-----:R-:W0:Y:S01]  /*fd80*/  S2R R3, SR_CgaCtaId ;  /* 0x0000000000037919 */ /* 0x001e220000008800 */
[----:B------:R-:W-:-:S04]  /*fd90*/  MOV R2, 0x400 ;  /* 0x0000040000027802 */ /* 0x000fc80000000f00 */
[----:B0-----:R-:W-:Y:S02]  /*fda0*/  LEA R2, R3, R2, 0x18 ;  /* 0x0000000203027211 */ /* 0x001fe400078ec0ff */
[----:B------:R-:W-:-:S03]  /*fdb0*/  SHF.L.U32 R3, R12, 0x1f, RZ ;  /* 0x0000001f0c037819 */ /* 0x000fc600000006ff */
[----:B------:R-:W-:-:S04]  /*fdc0*/  IMAD R2, R11, 0x8, R2 ;  /* 0x000000080b027824 */ /* 0x000fc800078e0202 */
[----:B------:R-:W0:Y:S02]  /*fdd0*/  SYNCS.PHASECHK.TRANS64.TRYWAIT P0, [R2+URZ+0x34840], R3 ;  /* 0x03484003020075a7 */ /* 0x000e24000800017f */
[----:B0-----:R-:W-:Y:S05]  /*fde0*/  @!P0 BRA `(.L_x_2090) ;  /* 0x0000003000088947 */ /* 0x001fea0003800000 */
.L_x_2151:
        /* <DEDUP_REMOVED lines=11> */
.L_x_2091:
        /* <DEDUP_REMOVED lines=37> */
.L_x_2152:
        /* <DEDUP_REMOVED lines=13> */
.L_x_2093:
        /* <DEDUP_REMOVED lines=31> */
.L_x_2088:
[----:B------:R-:W-:Y:S05]  /*103b0*/  BSYNC B2 ;  /* 0x0000000000027941 */ /* 0x000fea0003800000 */
.L_x_2087:
[----:B------:R-:W2:Y:S04]  /*103c0*/  LDL.LU R2, [R1+0x14] ;  /* 0x0000140001027983 */ /* 0x000ea80000300800 */
[----:B------:R0:W-:Y:S04]  /*103d0*/  STL [R1], R11 ;  /* 0x0000000b01007387 */ /* 0x0001e80000100800 */
[----:B------:R0:W-:Y:S02]  /*103e0*/  STL [R1+0x8], R12 ;  /* 0x0000080c01007387 */ /* 0x0001e40000100800 */
[----:B0-2---:R-:W-:-:S07]  /*103f0*/  VIADD R7, R2, 0xfffffffd ;  /* 0xfffffffd02077836 */ /* 0x005fce0000000000 */
.L_x_2086:
[----:B------:R-:W-:Y:S05]  /*10400*/  BSYNC B1 ;  /* 0x0000000000017941 */ /* 0x000fea0003800000 */
.L_x_2085:
[----:B------:R-:W-:-:S13]  /*10410*/  ISETP.NE.AND P0, PT, R10, RZ, PT ;  /* 0x000000ff0a00720c */ /* 0x000fda0003f05270 */
[----:B------:R-:W-:Y:S05]  /*10420*/  @!P0 BRA `(.L_x_2084) ;  /* 0x0000001000008947 */ /* 0x000fea0003800000 */
[----:B------:R-:W-:-:S07]  /*10430*/  MOV R10, R6 ;  /* 0x00000006000a7202 */ /* 0x000fce0000000f00 */
.L_x_2108:
        /* <DEDUP_REMOVED lines=33> */
.L_x_2096:
[----:B------:R-:W1:Y:S01]  /*10650*/  S2R R3, SR_CgaCtaId ;  /* 0x0000000000037919 */ /* 0x000e620000008800 */
[----:B------:R-:W-:-:S04]  /*10660*/  MOV R2, 0x400 ;  /* 0x0000040000027802 */ /* 0x000fc80000000f00 */
[----:B-1----:R-:W-:Y:S02]  /*10670*/  LEA R2, R3, R2, 0x18 ;  /* 0x0000000203027211 */ /* 0x002fe400078ec0ff */
[----:B------:R-:W-:-:S03]  /*10680*/  SHF.L.U32 R3, R9, 0x1f, RZ ;  /* 0x0000001f09037819 */ /* 0x000fc600000006ff */
[----:B------:R-:W-:-:S04]  /*10690*/  IMAD R2, R8, 0x8, R2 ;  /* 0x0000000808027824 */ /* 0x000fc800078e0202 */
[----:B------:R-:W1:Y:S02]  /*106a0*/  SYNCS.PHASECHK.TRANS64.TRYWAIT P0, [R2+URZ+0x34840], R3 ;  /* 0x03484003020075a7 */ /* 0x000e64000800017f */
[----:B-1----:R-:W-:Y:S05]  /*106b0*/  @!P0 BRA `(.L_x_2097) ;  /* 0x0000002400fc8947 */ /* 0x002fea0003800000 */
.L_x_2153:
[----:B0-----:R-:W0:Y:S02]  /*106c0*/  S2R R11, SR_TID.X ;  /* 0x00000000000b7919 */ /* 0x001e240000002100 */
[----:B0-----:R-:W-:-:S04]  /*106d0*/  LOP3.LUT R11, R11, 0x7f, RZ, 0xc0, !PT ;  /* 0x0000007f0b0b7812 */ /* 0x001fc800078ec0ff */
[----:B------:R-:W-:-:S13]  /*106e0*/  ISETP.NE.AND P0, PT, R11, RZ, PT ;  /* 0x000000ff0b00720c */ /* 0x000fda0003f05270 */
[----:B------:R-:W-:Y:S05]  /*106f0*/  @P0 BRA `(.L_x_2098) ;  /* 0x00000000001c0947 */ /* 0x000fea0003800000 */
[----:B------:R-:W0:Y:S01]  /*10700*/  S2R R11, SR_TID.X ;  /* 0x00000000000b7919 */ /* 0x000e220000002100 */
[----:B-1----:R-:W-:-:S04]  /*10710*/  MOV R3, 0xc000 ;  /* 0x0000c00000037802 */ /* 0x002fc80000000f00 */
[----:B------:R2:W-:Y:S01]  /*10720*/  SYNCS.ARRIVE.TRANS64 RZ, [R2+URZ+0x34830], R3 ;  /* 0x0348300302ff79a7 */ /* 0x0005e2000800003f */
[----:B0-----:R-:W-:-:S04]  /*10730*/  LOP3.LUT R11, R11, 0x1f, RZ, 0xc0, !PT ;  /* 0x0000001f0b0b7812 */ /* 0x001fc800078ec0ff */
[----:B------:R-:W-:-:S13]  /*10740*/  ISETP.NE.AND P1, PT, R11, RZ, PT ;  /* 0x000000ff0b00720c */ /* 0x000fda0003f25270 */
[----:B--2---:R-:W-:Y:S05]  /*10750*/  @!P1 BRA `(.L_x_2098) ;  /* 0x0000000000049947 */ /* 0x004fea0003800000 */
[----:B------:R-:W-:Y:S01]  /*10760*/  BPT.TRAP 0x1 ;  /* 0x000000040000795c */ /* 0x000fe20000300000 */
.L_x_2098:
        /* <DEDUP_REMOVED lines=37> */
.L_x_2154:
        /* <DEDUP_REMOVED lines=8> */
.L_x_2100:
        /* <DEDUP_REMOVED lines=19> */
[----:B------:R-:W-:-:S04]  /*10b70*/  ULEA UR11, UR11, UR5, 0x7 ;  /* 0x000000050b0b7291 */ /* 0x000fc8000f8e383f */
        /* <DEDUP_REMOVED lines=9> */
.L_x_2095:
[----:B------:R-:W-:Y:S05]  /*10c10*/  BSYNC B1 ;  /* 0x0000000000017941 */ /* 0x000fea0003800000 */
.L_x_2094:
        /* <DEDUP_REMOVED lines=32> */
.L_x_2103:
[----:B------:R-:W2:Y:S01]  /*10e20*/  S2R R3, SR_CgaCtaId ;  /* 0x0000000000037919 */ /* 0x000ea20000008800 */
[----:B------:R-:W-:-:S04]  /*10e30*/  MOV R2, 0x400 ;  /* 0x0000040000027802 */ /* 0x000fc80000000f00 */
[----:B--2---:R-:W-:Y:S02]  /*10e40*/  LEA R2, R3, R2, 0x18 ;  /* 0x0000000203027211 */ /* 0x004fe400078ec0ff */
[----:B------:R-:W-:-:S03]  /*10e50*/  SHF.L.U32 R3, R14, 0x1f, RZ ;  /* 0x0000001f0e037819 */ /* 0x000fc600000006ff */
[----:B------:R-:W-:-:S04]  /*10e60*/  IMAD R2, R15, 0x8, R2 ;  /* 0x000000080f027824 */ /* 0x000fc800078e0202 */
[----:B------:R-:W2:Y:S02]  /*10e70*/  SYNCS.PHASECHK.TRANS64.TRYWAIT P0, [R2+URZ+0x34840], R3 ;  /* 0x03484003020075a7 */ /* 0x000ea4000800017f */
[----:B--2---:R-:W-:Y:S05]  /*10e80*/  @!P0 BRA `(.L_x_2104) ;  /* 0x0000002000308947 */ /* 0x004fea0003800000 */
.L_x_2155:
        /* <DEDUP_REMOVED lines=11> */
.L_x_2105:
[----:B0-----:R-:W3:Y:S01]  /*10f40*/  LDL R14, [R1] ;  /* 0x00000000010e7983 */ /* 0x001ee20000100800 */
[----:B------:R-:W-:-:S03]  /*10f50*/  MOV R15, 0x400 ;  /* 0x00000400000f7802 */ /* 0x000fc60000000f00 */
[----:B------:R-:W4:Y:S01]  /*10f60*/  LDL R11, [R1+0x4] ;  /* 0x00000400010b7983 */ /* 0x000f220000100800 */
[----:B------:R-:W0:Y:S01]  /*10f70*/  S2R R17, SR_CgaCtaId ;  /* 0x0000000000117919 */ /* 0x000e220000008800 */
[----:B------:R-:W-:Y:S01]  /*10f80*/  R2UR UR11, R12 ;  /* 0x000000000c0b72ca */ /* 0x000fe200000e0000 */
[----:B------:R-:W-:Y:S01]  /*10f90*/  UIADD3 UR4, UP0, UR36, 0x370, URZ ;  /* 0x0000037024047890 */ /* 0x000fe2000ff1e03f */
[----:B------:R-:W-:Y:S02]  /*10fa0*/  R2UR UR12, R0 ;  /* 0x00000000000c72ca */ /* 0x000fe400000e0000 */
[----:B0-----:R-:W-:-:S04]  /*10fb0*/  LEA R15, R17, R15, 0x18 ;  /* 0x0000000f110f7211 */ /* 0x001fc800078ec0ff */
[----:B--2---:R-:W-:Y:S02]  /*10fc0*/  IADD3 R2, R15, 0x34800, RZ ;  /* 0x000348000f027810 */ /* 0x004fe40007ffe0ff */
        /* <DEDUP_REMOVED lines=29> */
.L_x_2156:
        /* <DEDUP_REMOVED lines=8> */
.L_x_2107:
        /* <DEDUP_REMOVED lines=21> */
[----:B------:R-:W-:Y:S02]  /*11370*/  ULEA UR11, UR11, UR5, 0x7 ;  /* 0x000000050b0b7291 */ /* 0x000fe4000f8e383f */
[----:B------:R-:W-:-:S09]  /*11380*/  UIADD3.X UR5, URZ, UR37, URZ, UP0, !UPT ;  /* 0x000000253f057290 */ /* 0x000fd200087fe43f */
[----:B------:R0:W-:Y:S02]  /*11390*/  UTMALDG.4D [UR8], [UR4], desc[UR6] ;  /* 0x00000608040075b4 */ /* 0x0001e40008019000 */
[----:B0-----:R-:W-:Y:S01]  /*113a0*/  UMOV UR8, UR14 ;  /* 0x0000000e00087c82 */ /* 0x001fe20008000000 */
[----:B------:R-:W-:Y:S02]  /*113b0*/  UMOV UR10, UR15 ;  /* 0x0000000f000a7c82 */ /* 0x000fe40008000000 */
[----:B------:R1:W-:Y:S02]  /*113c0*/  UTMALDG.4D [UR8], [UR4], desc[UR6] ;  /* 0x00000608040075b4 */ /* 0x0003e40008019000 */
[----:B-1----:R-:W-:Y:S01]  /*113d0*/  NOP ;  /* 0x0000000000007918 */ /* 0x002fe20000000000 */
.L_x_2102:
[----:B------:R-:W-:Y:S05]  /*113e0*/  BSYNC B1 ;  /* 0x0000000000017941 */ /* 0x000fea0003800000 */
.L_x_2101:
[C---:B------:R-:W-:Y:S02]  /*113f0*/  ISETP.GT.AND P0, PT, R7.reuse, 0x1, PT ;  /* 0x000000010700780c */ /* 0x040fe40003f04270 */
[----:B------:R-:W-:-:S05]  /*11400*/  IADD3 R2, R7, -0x2, RZ ;  /* 0xfffffffe07027810 */ /* 0x000fca0007ffe0ff */
[----:B------:R-:W-:-:S06]  /*11410*/  IMAD.MOV.U32 R7, RZ, RZ, R2 ;  /* 0x000000ffff077224 */ /* 0x000fcc00078e0002 */
[----:B------:R-:W-:Y:S05]  /*11420*/  @P0 BRA `(.L_x_2108) ;  /* 0xfffffff000040947 */ /* 0x000fea000383ffff */
.L_x_2084:
[----:B------:R-:W-:Y:S05]  /*11430*/  BSYNC B0 ;  /* 0x0000000000007941 */ /* 0x000fea0003800000 */
.L_x_2083:
        /* <DEDUP_REMOVED lines=18> */
.L_x_2110:
[----:B------:R-:W-:Y:S05]  /*11560*/  BSYNC B0 ;  /* 0x0000000000007941 */ /* 0x000fea0003800000 */
.L_x_2109:
        /* <DEDUP_REMOVED lines=11> */
.L_x_2157:
        /* <DEDUP_REMOVED lines=11> */
.L_x_2114:
[----:B------:R-:W2:Y:S01]  /*116d0*/  LDL.LU R8, [R1+0x4] ;  /* 0x0000040001087983 */ /* 0x000ea20000300800 */
[----:B------:R-:W-:-:S03]  /*116e0*/  MOV R4, 0x400 ;  /* 0x0000040000047802 */ /* 0x000fc60000000f00 */
[----:B-1----:R-:W3:Y:S01]  /*116f0*/  LDL R2, [R1] ;  /* 0x0000000001027983 */ /* 0x002ee20000100800 */
        /* <DEDUP_REMOVED lines=11> */
[----:B--2---:R-:W-:Y:S01]  /*117b0*/  R2UR UR5, R8 ;  /* 0x00000000080572ca */ /* 0x004fe200000e0000 */
[----:B---3--:R-:W-:-:S05]  /*117c0*/  IMAD R2, R2, 0x8000, R4 ;  /* 0x0000800002027824 */ /* 0x008fca00078e0204 */
[----:B------:R-:W-:-:S07]  /*117d0*/  R2UR UR6, R2 ;  /* 0x00000000020672ca */ /* 0x000fce00000e0000 */
[----:B------:R-:W-:Y:S02]  /*117e0*/  ULEA UR11, UR11, UR5, 0x7 ;  /* 0x000000050b0b7291 */ /* 0x000fe4000f8e383f */
[----:B------:R-:W-:-:S04]  /*117f0*/  UIADD3.X UR5, URZ, UR37, URZ, UP0, !UPT ;  /* 0x000000253f057290 */ /* 0x000fc800087fe43f */
        /* <DEDUP_REMOVED lines=8> */
.L_x_2112:
[----:B------:R-:W-:Y:S05]  /*11880*/  BSYNC B0 ;  /* 0x0000000000007941 */ /* 0x000fea0003800000 */
.L_x_2111:
        /* <DEDUP_REMOVED lines=9> */
.L_x_2068:
[----:B------:R-:W-:Y:S05]  /*11920*/  BSYNC B6 ;  /* 0x0000000000067941 */ /* 0x000fea0003800000 */
.L_x_2066:
[----:B------:R-:W-:-:S03]  /*11930*/  UMOV UR4, 0xffffffff ;  /* 0xffffffff00047882 */ /* 0x000fc60000000000 */
[----:B------:R-:W-:Y:S05]  /*11940*/  BRA.DIV UR4, `(.L_x_2115) ;  /* 0x0000001604bc7947 */ /* 0x000fea000b800000 */
[----:B------:R2:W3:Y:S04]  /*11950*/  SHFL.IDX PT, R4, R16, RZ, 0x1f ;  /* 0x00001fff10047589 */ /* 0x0004e800000e0000 */
[----:B------:R-:W4:Y:S02]  /*11960*/  SHFL.IDX PT, R16, R16, 0x1, 0x1f ;  /* 0x00201f0010107f89 */ /* 0x000f2400000e0000 */
.L_x_2161:
[----:B-1----:R-:W1:Y:S01]  /*11970*/  S2R R0, SR_TID.X ;  /* 0x0000000000007919 */ /* 0x002e620000002100 */
[----:B------:R-:W-:Y:S01]  /*11980*/  ULDC UR4, c[0x0][0xc14] ;  /* 0x0003050000047ab9 */ /* 0x000fe20000000800 */
[----:B------:R-:W-:Y:S01]  /*11990*/  BSSY B0, `(.L_x_2116) ;  /* 0x000000c000007945 */ /* 0x000fe20003800000 */
[----:B------:R-:W-:Y:S01]  /*119a0*/  IMAD.MOV.U32 R17, RZ, RZ, RZ ;  /* 0x000000ffff117224 */ /* 0x000fe200078e00ff */
[----:B-1----:R-:W-:Y:S02]  /*119b0*/  LOP3.LUT R6, R0, 0x1f, RZ, 0xc0, !PT ;  /* 0x0000001f00067812 */ /* 0x002fe400078ec0ff */
[----:B------:R-:W-:Y:S02]  /*119c0*/  MOV R0, UR4 ;  /* 0x0000000400007c02 */ /* 0x000fe40008000f00 */
        /* <DEDUP_REMOVED lines=8> */
.L_x_2117:
[----:B------:R-:W-:Y:S05]  /*11a50*/  BSYNC B0 ;  /* 0x0000000000007941 */ /* 0x000fea0003800000 */
.L_x_2116:
        /* <DEDUP_REMOVED lines=23> */
.L_x_2169:
[----:B------:R-:W-:Y:S02]  /*11bd0*/  ULDC UR4, c[0x0][0xc10] ;  /* 0x0003040000047ab9 */ /* 0x000fe40000000800 */
[----:B------:R-:W-:-:S05]  /*11be0*/  MOV R5, UR4 ;  /* 0x0000000400057c02 */ /* 0x000fca0008000f00 */
[----:B-1----:R-:W-:-:S04]  /*11bf0*/  IMAD R3, R14, R5, RZ ;  /* 0x000000050e037224 */ /* 0x002fc800078e02ff */
[----:B--2-4-:R-:W-:-:S05]  /*11c00*/  IMAD.IADD R16, R16, 0x1, R3 ;  /* 0x0000000110107824 */ /* 0x014fca00078e0203 */
[----:B---3--:R-:W-:-:S13]  /*11c10*/  ISETP.GT.AND P0, PT, R16, R4, PT ;  /* 0x000000041000720c */ /* 0x008fda0003f04270 */
[----:B------:R-:W-:Y:S05]  /*11c20*/  @P0 BRA `(.L_x_2119) ;  /* 0x0000000000b80947 */ /* 0x000fea0003800000 */
[----:B------:R-:W1:Y:S02]  /*11c30*/  LDC R0, c[0x0][0xc14] ;  /* 0x00030500ff007b82 */ /* 0x000e640000000800 */
.L_x_2124:
        /* <DEDUP_REMOVED lines=15> */
.L_x_2122:
[----:B------:R-:W-:Y:S05]  /*11d30*/  BSYNC B0 ;  /* 0x0000000000007941 */ /* 0x000fea0003800000 */
.L_x_2121:
        /* <DEDUP_REMOVED lines=20> */
[----:B0-----:R-:W-:-:S05]  /*11e80*/  SEL R14, R14, RZ, P0 ;  /* 0x000000ff0e0e7207 */ /* 0x001fca0000000000 */
[----:B------:R-:W-:-:S05]  /*11e90*/  IMAD.IADD R2, R5, 0x1, R14 ;  /* 0x0000000105027824 */ /* 0x000fca00078e020e */
[----:B------:R0:W1:Y:S02]  /*11ea0*/  SHFL.IDX PT, R14, R2, 0x1f, 0x1f ;  /* 0x03e01f00020e7f89 */ /* 0x00006400000e0000 */
.L_x_2177:
[----:B------:R-:W-:Y:S02]  /*11eb0*/  ULDC UR4, c[0x0][0xc10] ;  /* 0x0003040000047ab9 */ /* 0x000fe40000000800 */
[----:B------:R-:W-:-:S04]  /*11ec0*/  IMAD.U32 R5, RZ, RZ, UR4 ;  /* 0x00000004ff057e24 */ /* 0x000fc8000f8e00ff */
[----:B-1----:R-:W-:-:S04]  /*11ed0*/  IMAD R3, R14, R5, RZ ;  /* 0x000000050e037224 */ /* 0x002fc800078e02ff */
[----:B------:R-:W-:-:S05]  /*11ee0*/  IMAD.IADD R16, R3, 0x1, R16 ;  /* 0x0000000103107824 */ /* 0x000fca00078e0210 */
[----:B------:R-:W-:-:S13]  /*11ef0*/  ISETP.GT.AND P0, PT, R16, R4, PT ;  /* 0x000000041000720c */ /* 0x000fda0003f04270 */
[----:B------:R-:W-:Y:S05]  /*11f00*/  @!P0 BRA `(.L_x_2124) ;  /* 0xfffffffc004c8947 */ /* 0x000fea000383ffff */
.L_x_2119:
        /* <DEDUP_REMOVED lines=8> */
.L_x_2181:
[----:B------:R-:W-:Y:S01]  /*11f90*/  ISETP.NE.AND P0, PT, R3, RZ, PT ;  /* 0x000000ff0300720c */ /* 0x000fe20003f05270 */
[----:B------:R-:W-:-:S12]  /*11fa0*/  IMAD.MOV.U32 R7, RZ, RZ, RZ ;  /* 0x000000ffff077224 */ /* 0x000fd800078e00ff */
[----:B------:R-:W-:Y:S05]  /*11fb0*/  @!P0 BRA `(.L_x_2126) ;  /* 0x0000000000108947 */ /* 0x000fea0003800000 */
[----:B------:R-:W-:Y:S01]  /*11fc0*/  UMOV UR4, 0xffffffff ;  /* 0xffffffff00047882 */ /* 0x000fe20000000000 */
[----:B------:R-:W-:Y:S02]  /*11fd0*/  IADD3 R12, R6, -0x1, RZ ;  /* 0xffffffff060c7810 */ /* 0x000fe40007ffe0ff */
[----:B------:R-:W-:Y:S05]  /*11fe0*/  BRA.DIV UR4, `(.L_x_2127) ;  /* 0x0000001a04487947 */ /* 0x000fea000b800000 */
[----:B------:R3:W4:Y:S02]  /*11ff0*/  SHFL.IDX PT, R7, R2, R12, 0x1f ;  /* 0x00001f0c02077589 */ /* 0x00072400000e0000 */
.L_x_2126:
        /* <DEDUP_REMOVED lines=24> */
[----:B------:R-:W-:Y:S01]  /*12180*/  @!P0 IADD3 R4, R4, -R9, RZ ;  /* 0x8000000904048210 */ /* 0x000fe20007ffe0ff */
        /* <DEDUP_REMOVED lines=8> */
[----:B------:R-:W-:Y:S01]  /*12210*/  IMAD R4, R8, R9, RZ ;  /* 0x0000000908047224 */ /* 0x000fe200078e02ff */
[----:B------:R-:W-:-:S03]  /*12220*/  IADD3 R9, -R9, RZ, RZ ;  /* 0x000000ff09097210 */ /* 0x000fc60007ffe1ff */
        /* <DEDUP_REMOVED lines=25> */
[----:B------:R-:W-:Y:S02]  /*123c0*/  @!P0 IADD3 R3, -R3, RZ, RZ ;  /* 0x000000ff03038210 */ /* 0x000fe40007ffe1ff */
[----:B------:R-:W-:-:S13]  /*123d0*/  ISETP.NE.AND P0, PT, R8, RZ, PT ;  /* 0x000000ff0800720c */ /* 0x000fda0003f05270 */
[----:B------:R-:W-:Y:S01]  /*123e0*/  @!P0 LOP3.LUT R3, RZ, R8, RZ, 0x33, !PT ;  /* 0x00000008ff038212 */ /* 0x000fe200078e33ff */
[----:B------:R-:W-:-:S03]  /*123f0*/  IMAD.MOV R8, RZ, RZ, -R8 ;  /* 0x000000ffff087224 */ /* 0x000fc600078e0a08 */
[----:B------:R-:W-:Y:S01]  /*12400*/  LOP3.LUT R2, RZ, R3, RZ, 0x33, !PT ;  /* 0x00000003ff027212 */ /* 0x000fe200078e33ff */
[----:B------:R-:W-:-:S04]  /*12410*/  IMAD R18, R3, R8, R4 ;  /* 0x0000000803127224 */ /* 0x000fc800078e0204 */
[----:B------:R-:W-:Y:S01]  /*12420*/  IMAD.IADD R17, R17, 0x1, R2 ;  /* 0x0000000111117824 */ /* 0x000fe200078e0202 */
[----:B------:R-:W-:Y:S06]  /*12430*/  BRA `(.L_x_2128) ;  /* 0x00000000001c7947 */ /* 0x000fec0003800000 */
.L_x_2120:
[----:B------:R-:W-:Y:S01]  /*12440*/  UMOV UR4, URZ ;  /* 0x0000003f00047c82 */ /* 0x000fe20008000000 */
[----:B------:R-:W-:Y:S01]  /*12450*/  UMOV UR5, URZ ;  /* 0x0000003f00057c82 */ /* 0x000fe20008000000 */
[----:B------:R-:W-:Y:S01]  /*12460*/  ULDC UR6, c[0x0][0xc14] ;  /* 0x0003050000067ab9 */ /* 0x000fe20000000800 */
[----:B------:R-:W-:Y:S01]  /*12470*/  IMAD.MOV.U32 R16, RZ, RZ, R4 ;  /* 0x000000ffff107224 */ /* 0x000fe200078e0004 */
[----:B------:R-:W-:Y:S01]  /*12480*/  MOV R19, UR6 ;  /* 0x0000000600137c02 */ /* 0x000fe20008000f00 */
[----:B------:R-:W-:Y:S02]  /*12490*/  IMAD.U32 R17, RZ, RZ, UR4 ;  /* 0x00000004ff117e24 */ /* 0x000fe4000f8e00ff */
[----:B------:R-:W-:-:S07]  /*124a0*/  IMAD.U32 R18, RZ, RZ, UR5 ;  /* 0x00000005ff127e24 */ /* 0x000fce000f8e00ff */
.L_x_2128:
        /* <DEDUP_REMOVED lines=12> */
.L_x_2062:
        /* <DEDUP_REMOVED lines=12> */
.L_x_2184:
[----:B------:R-:W-:Y:S05]  /*12630*/  BSYNC B0 ;  /* 0x0000000000007941 */ /* 0x000fea0003800000 */
.L_x_2130:
[----:B------:R-:W-:-:S03]  /*12640*/  UMOV UR4, 0xffffffff ;  /* 0xffffffff00047882 */ /* 0x000fc60000000000 */
[----:B------:R-:W-:Y:S05]  /*12650*/  BRA.DIV UR4, `(.L_x_2132) ;  /* 0x0000001204e87947 */ /* 0x000fea000b800000 */
[----:B------:R-:W2:Y:S02]  /*12660*/  S2R R2, SR_TID.X ;  /* 0x0000000000027919 */ /* 0x000ea40000002100 */
[----:B--2---:R-:W-:-:S04]  /*12670*/  SHF.R.U32.HI R2, RZ, 0x5, R2 ;  /* 0x00000005ff027819 */ /* 0x004fc80000011602 */
[----:B------:R-:W-:-:S05]  /*12680*/  LOP3.LUT R2, R2, 0x3, RZ, 0xc0, !PT ;  /* 0x0000000302027812 */ /* 0x000fca00078ec0ff */
[----:B------:R2:W3:Y:S02]  /*12690*/  SHFL.IDX PT, R14, R2, RZ, 0x1f ;  /* 0x00001fff020e7589 */ /* 0x0004e400000e0000 */
.L_x_2187:
[----:B---3--:R-:W-:Y:S01]  /*126a0*/  ISETP.NE.AND P0, PT, R14, RZ, PT ;  /* 0x000000ff0e00720c */ /* 0x008fe20003f05270 */
[----:B------:R-:W-:-:S12]  /*126b0*/  BSSY B0, `(.L_x_2133) ;  /* 0x0000029000007945 */ /* 0x000fd80003800000 */
[----:B------:R-:W-:Y:S05]  /*126c0*/  @P0 BRA `(.L_x_2134) ;  /* 0x00000000009c0947 */ /* 0x000fea0003800000 */
[----:B------:R-:W-:-:S03]  /*126d0*/  UMOV UR4, 0xffffffff ;  /* 0xffffffff00047882 */ /* 0x000fc60000000000 */
[----:B------:R-:W-:Y:S05]  /*126e0*/  BRA.DIV UR4, `(.L_x_2135) ;  /* 0x0000001204f87947 */ /* 0x000fea000b800000 */
[----:B------:R-:W-:-:S13]  /*126f0*/  ELECT P6, URZ, PT ;  /* 0x00000000003f782f */ /* 0x000fda00038c0000 */
.L_x_2190:
        /* <DEDUP_REMOVED lines=8> */
.L_x_2136:
        /* <DEDUP_REMOVED lines=10> */
[----:B------:R-:W-:Y:S02]  /*12820*/  LOP3.LUT R4, R7, R4, RZ, 0x3c, !PT ;  /* 0x0000000407047212 */ /* 0x000fe400078e3cff */
[----:B------:R-:W-:-:S02]  /*12830*/  LEA R7, R3, R2, 0x3 ;  /* 0x0000000203077211 */ /* 0x000fc400078e18ff */
[----:B------:R-:W-:Y:S01]  /*12840*/  SHF.L.U32 R2, R4, 0x1f, RZ ;  /* 0x0000001f04027819 */ /* 0x000fe200000006ff */
[----:B-1----:R-:W-:Y:S06]  /*12850*/  @!P0 BRA `(.L_x_2137) ;  /* 0x0000001000bc8947 */ /* 0x002fec0003800000 */
.L_x_2191:
[----:B------:R-:W2:Y:S02]  /*12860*/  SYNCS.PHASECHK.TRANS64.TRYWAIT P0, [R7+URZ], R2 ;  /* 0x00000002070075a7 */ /* 0x000ea4000800017f */
[----:B--2---:R-:W-:Y:S05]  /*12870*/  @!P0 BRA `(.L_x_2138) ;  /* 0x0000001000c88947 */ /* 0x004fea0003800000 */
.L_x_2192:
[----:B------:R-:W-:Y:S05]  /*12880*/  @!P2 BRA `(.L_x_2139) ;  /* 0x000000000004a947 */ /* 0x000fea0003800000 */
[----:B------:R-:W-:Y:S01]  /*12890*/  BPT.TRAP 0x1 ;  /* 0x000000040000795c */ /* 0x000fe20000300000 */
.L_x_2139:
[----:B------:R-:W3:Y:S01]  /*128a0*/  LDL.LU R4, [R1] ;  /* 0x0000000001047983 */ /* 0x000ee20000300800 */
[----:B------:R-:W-:-:S04]  /*128b0*/  VIADD R0, R0, 0x34860 ;  /* 0x0003486000007836 */ /* 0x000fc80000000000 */
[----:B---3--:R-:W-:-:S04]  /*128c0*/  IMAD R4, R4, 0x8, R0 ;  /* 0x0000000804047824 */ /* 0x008fc800078e0200 */
[----:B------:R-:W3:Y:S02]  /*128d0*/  SYNCS.PHASECHK.TRANS64.TRYWAIT P0, [R4+URZ], R5 ;  /* 0x00000005040075a7 */ /* 0x000ee4000800017f */
[----:B---3--:R-:W-:Y:S05]  /*128e0*/  @!P0 BRA `(.L_x_2140) ;  /* 0x0000001000c08947 */ /* 0x008fea0003800000 */
.L_x_2193:
[----:B------:R-:W-:-:S07]  /*128f0*/  IMAD R3, R3, 0x8, R0 ;  /* 0x0000000803037824 */ /* 0x000fce00078e0200 */
.L_x_2141:
[----:B----4-:R4:W0:Y:S02]  /*12900*/  SYNCS.PHASECHK.TRANS64.TRYWAIT P0, [R3+URZ], R2 ;  /* 0x00000002030075a7 */ /* 0x010824000800017f */
[----:B0-----:R-:W-:Y:S05]  /*12910*/  @!P0 NANOSLEEP.SYNCS 0x989680 ;  /* 0x009896800000895d */ /* 0x001fea0003900000 */
[----:B------:R-:W0:Y:S02]  /*12920*/  @!P0 SYNCS.PHASECHK.TRANS64 P0, [R3+URZ], R2 ;  /* 0x00000002030085a7 */ /* 0x000e24000800007f */
[----:B0-----:R-:W-:Y:S05]  /*12930*/  @!P0 BRA `(.L_x_2141) ;  /* 0xfffffffc00f08947 */ /* 0x001fea000383ffff */
.L_x_2134:
[----:B------:R-:W-:Y:S05]  /*12940*/  BSYNC B0 ;  /* 0x0000000000007941 */ /* 0x000fea0003800000 */
.L_x_2133:
[----:B------:R-:W-:Y:S05]  /*12950*/  EXIT ;  /* 0x000000000000794d */ /* 0x000fea0003800000 */
.L_x_2006:
[----:B0-----:R-:W-:-:S04]  /*12960*/  IMAD.U32 R3, RZ, RZ, UR38 ;  /* 0x00000026ff037e24 */ /* 0x001fc8000f8e00ff */
[----:B------:R0:W1:Y:S03]  /*12970*/  SYNCS.PHASECHK.TRANS64.TRYWAIT P1, [R3+URZ+0x34800], R0 ;  /* 0x03480000030075a7 */ /* 0x000066000802017f */
[----:B-1----:R-:W-:Y:S05]  /*12980*/  @!P1 NANOSLEEP.SYNCS 0x989680 ;  /* 0x009896800000995d */ /* 0x002fea0003900000 */
[----:B------:R-:W1:Y:S02]  /*12990*/  @!P1 SYNCS.PHASECHK.TRANS64 P1, [R3+URZ+0x34800], R0 ;  /* 0x03480000030095a7 */ /* 0x000e64000802007f */
[----:B-1----:R-:W-:Y:S05]  /*129a0*/  @!P1 BRA `(.L_x_2006) ;  /* 0xfffffffc00ec9947 */ /* 0x002fea000383ffff */
[----:B------:R-:W-:Y:S05]  /*129b0*/  BRA `(.L_x_2142) ;  /* 0xfffffeec00cc7947 */ /* 0x000fea000383ffff */
.L_x_2010:
[----:B-1----:R1:W2:Y:S02]  /*129c0*/  SYNCS.PHASECHK.TRANS64.TRYWAIT P2, [R0+URZ+0x34830], R3 ;  /* 0x03483003000075a7 */ /* 0x0022a4000804017f */
[----:B--2---:R-:W-:Y:S05]  /*129d0*/  @!P2 NANOSLEEP.SYNCS 0x989680 ;  /* 0x009896800000a95d */ /* 0x004fea0003900000 */
[----:B------:R-:W2:Y:S02]  /*129e0*/  @!P2 SYNCS.PHASECHK.TRANS64 P2, [R0+URZ+0x34830], R3 ;  /* 0x034830030000a5a7 */ /* 0x000ea4000804007f */
[----:B--2---:R-:W-:Y:S05]  /*129f0*/  @!P2 BRA `(.L_x_2010) ;  /* 0xfffffffc00f0a947 */ /* 0x004fea000383ffff */
[----:B------:R-:W-:Y:S05]  /*12a00*/  BRA `(.L_x_2009) ;  /* 0xfffffeec00f47947 */ /* 0x000fea000383ffff */
.L_x_2015:
[----:B-1----:R-:W-:-:S04]  /*12a10*/  IMAD.U32 R10, RZ, RZ, UR8 ;  /* 0x00000008ff0a7e24 */ /* 0x002fc8000f8e00ff */
[----:B------:R1:W2:Y:S03]  /*12a20*/  SYNCS.PHASECHK.TRANS64.TRYWAIT P2, [R10+URZ+0x34830], R5 ;  /* 0x034830050a0075a7 */ /* 0x0002a6000804017f */
[----:B--2---:R-:W-:Y:S05]  /*12a30*/  @!P2 NANOSLEEP.SYNCS 0x989680 ;  /* 0x009896800000a95d */ /* 0x004fea0003900000 */
[----:B------:R-:W2:Y:S02]  /*12a40*/  @!P2 SYNCS.PHASECHK.TRANS64 P2, [R10+URZ+0x34830], R5 ;  /* 0x034830050a00a5a7 */ /* 0x000ea4000804007f */
[----:B--2---:R-:W-:Y:S05]  /*12a50*/  @!P2 BRA `(.L_x_2015) ;  /* 0xfffffffc00eca947 */ /* 0x004fea000383ffff */
[----:B------:R-:W-:Y:S05]  /*12a60*/  BRA `(.L_x_2014) ;  /* 0xffffff2000607947 */ /* 0x000fea000383ffff */
.L_x_2019:
[----:B01----:R-:W-:-:S04]  /*12a70*/  IMAD.U32 R5, RZ, RZ, UR9 ;  /* 0x00000009ff057e24 */ /* 0x003fc8000f8e00ff */
[----:B------:R0:W1:Y:S03]  /*12a80*/  SYNCS.PHASECHK.TRANS64.TRYWAIT P2, [R5+URZ+0x34850], R0 ;  /* 0x03485000050075a7 */ /* 0x000066000804017f */
[----:B-1----:R-:W-:Y:S05]  /*12a90*/  @!P2 NANOSLEEP.SYNCS 0x989680 ;  /* 0x009896800000a95d */ /* 0x002fea0003900000 */
[----:B------:R-:W1:Y:S02]  /*12aa0*/  @!P2 SYNCS.PHASECHK.TRANS64 P2, [R5+URZ+0x34850], R0 ;  /* 0x034850000500a5a7 */ /* 0x000e64000804007f */
[----:B-1----:R-:W-:Y:S05]  /*12ab0*/  @!P2 BRA `(.L_x_2019) ;  /* 0xfffffffc00eca947 */ /* 0x002fea000383ffff */
[----:B------:R-:W-:Y:S05]  /*12ac0*/  BRA `(.L_x_2018) ;  /* 0xffffff2800a07947 */ /* 0x000fea000383ffff */
.L_x_2025:
[----:B-1----:R-:W-:-:S04]  /*12ad0*/  MOV R10, UR8 ;  /* 0x00000008000a7c02 */ /* 0x002fc80008000f00 */
[----:B------:R1:W2:Y:S03]  /*12ae0*/  SYNCS.PHASECHK.TRANS64.TRYWAIT P2, [R10+URZ+0x34830], R5 ;  /* 0x034830050a0075a7 */ /* 0x0002a6000804017f */
[----:B--2---:R-:W-:Y:S05]  /*12af0*/  @!P2 NANOSLEEP.SYNCS 0x989680 ;  /* 0x009896800000a95d */ /* 0x004fea0003900000 */
[----:B------:R-:W2:Y:S02]  /*12b00*/  @!P2 SYNCS.PHASECHK.TRANS64 P2, [R10+URZ+0x34830], R5 ;  /* 0x034830050a00a5a7 */ /* 0x000ea4000804007f */
[----:B--2---:R-:W-:Y:S05]  /*12b10*/  @!P2 BRA `(.L_x_2025) ;  /* 0xfffffffc00eca947 */ /* 0x004fea000383ffff */
[----:B------:R-:W-:Y:S05]  /*12b20*/  BRA `(.L_x_2024) ;  /* 0xffffff5000d87947 */ /* 0x000fea000383ffff */
.L_x_2029:
[----:B01----:R-:W-:-:S04]  /*12b30*/  IMAD.U32 R5, RZ, RZ, UR8 ;  /* 0x00000008ff057e24 */ /* 0x003fc8000f8e00ff */
[----:B------:R0:W1:Y:S03]  /*12b40*/  SYNCS.PHASECHK.TRANS64.TRYWAIT P2, [R5+URZ+0x34850], R0 ;  /* 0x03485000050075a7 */ /* 0x000066000804017f */
[----:B-1----:R-:W-:Y:S05]  /*12b50*/  @!P2 NANOSLEEP.SYNCS 0x989680 ;  /* 0x009896800000a95d */ /* 0x002fea0003900000 */
[----:B------:R-:W1:Y:S02]  /*12b60*/  @!P2 SYNCS.PHASECHK.TRANS64 P2, [R5+URZ+0x34850], R0 ;  /* 0x034850000500a5a7 */ /* 0x000e64000804007f */
[----:B-1----:R-:W-:Y:S05]  /*12b70*/  @!P2 BRA `(.L_x_2029) ;  /* 0xfffffffc00eca947 */ /* 0x002fea000383ffff */
[----:B------:R-:W-:Y:S05]  /*12b80*/  BRA `(.L_x_2028) ;  /* 0xffffff5c00187947 */ /* 0x000fea000383ffff */
.L_x_2034:
[----:B-1----:R-:W-:-:S04]  /*12b90*/  IMAD.U32 R7, RZ, RZ, UR5 ;  /* 0x00000005ff077e24 */ /* 0x002fc8000f8e00ff */
[----:B------:R1:W2:Y:S03]  /*12ba0*/  SYNCS.PHASECHK.TRANS64.TRYWAIT P0, [R7+URZ+0x34850], R0 ;  /* 0x03485000070075a7 */ /* 0x0002a6000800017f */
[----:B--2---:R-:W-:Y:S05]  /*12bb0*/  @!P0 NANOSLEEP.SYNCS 0x989680 ;  /* 0x009896800000895d */ /* 0x004fea0003900000 */
[----:B------:R-:W2:Y:S02]  /*12bc0*/  @!P0 SYNCS.PHASECHK.TRANS64 P0, [R7+URZ+0x34850], R0 ;  /* 0x03485000070085a7 */ /* 0x000ea4000800007f */
[----:B--2---:R-:W-:Y:S05]  /*12bd0*/  @!P0 BRA `(.L_x_2034) ;  /* 0xfffffffc00ec8947 */ /* 0x004fea000383ffff */
[----:B------:R-:W-:Y:S05]  /*12be0*/  BRA `(.L_x_2033) ;  /* 0xffffff7c00ec7947 */ /* 0x000fea000383ffff */
.L_x_2075:
[----:B------:R-:W1:Y:S01]  /*12bf0*/  S2R R8, SR_TID.X ;  /* 0x0000000000087919 */ /* 0x000e620000002100 */
[----:B------:R-:W-:Y:S01]  /*12c00*/  BSSY B0, `(.L_x_2143) ;  /* 0x000000a000007945 */ /* 0x000fe20003800000 */
[----:B------:R-:W-:Y:S02]  /*12c10*/  IMAD.MOV.U32 R12, RZ, RZ, RZ ;  /* 0x000000ffff0c7224 */ /* 0x000fe400078e00ff */
[----:B------:R-:W-:Y:S02]  /*12c20*/  IMAD.MOV.U32 R11, RZ, RZ, 0x1f ;  /* 0x0000001fff0b7424 */ /* 0x000fe400078e00ff */
[----:B------:R-:W-:Y:S01]  /*12c30*/  IMAD.MOV.U32 R15, RZ, RZ, -0x1 ;  /* 0xffffffffff0f7424 */ /* 0x000fe200078e00ff */
[----:B-1----:R-:W-:-:S04]  /*12c40*/  SHF.R.U32.HI R8, RZ, 0x5, R8 ;  /* 0x00000005ff087819 */ /* 0x002fc80000011608 */
[----:B------:R-:W-:-:S05]  /*12c50*/  LOP3.LUT R8, R8, 0x3, RZ, 0xc0, !PT ;  /* 0x0000000308087812 */ /* 0x000fca00078ec0ff */
[----:B0-----:R-:W-:-:S07]  /*12c60*/  IMAD.MOV.U32 R13, RZ, RZ, R8 ;  /* 0x000000ffff0d7224 */ /* 0x001fce00078e0008 */
[----:B------:R-:W-:Y:S05]  /*12c70*/  WARPSYNC.COLLECTIVE R15, `(.L_x_2144) ;  /* 0x000000000f087348 */ /* 0x000fea0003c00000 */
[----:B------:R0:W1:Y:S02]  /*12c80*/  SHFL.IDX P6, R14, R13, R12, R11 ;  /* 0x0000000c0d0e7389 */ /* 0x00006400000c000b */
[----:B01----:R-:W-:Y:S01]  /*12c90*/  ENDCOLLECTIVE ;  /* 0x000000000000791b */ /* 0x003fe20003800000 */
.L_x_2144:
[----:B------:R-:W-:Y:S05]  /*12ca0*/  BSYNC B0 ;  /* 0x0000000000007941 */ /* 0x000fea0003800000 */
.L_x_2143:
[----:B------:R-:W-:Y:S05]  /*12cb0*/  BRA `(.L_x_2145) ;  /* 0xffffffc400847947 */ /* 0x000fea000383ffff */
.L_x_2076:
[----:B------:R-:W-:Y:S01]  /*12cc0*/  BSSY B0, `(.L_x_2146) ;  /* 0x0000006000007945 */ /* 0x000fe20003800000 */
[----:B------:R-:W-:-:S07]  /*12cd0*/  MOV R15, 0xffffffff ;  /* 0xffffffff000f7802 */ /* 0x000fce0000000f00 */
[----:B------:R-:W-:Y:S05]  /*12ce0*/  WARPSYNC.COLLECTIVE R15, `(.L_x_2147) ;  /* 0x000000000f0c7348 */ /* 0x000fea0003c00000 */
[----:B------:R-:W-:Y:S02]  /*12cf0*/  ELECT P6, UR62, PT ;  /* 0x00000000003e782f */ /* 0x000fe400038c0000 */
[----:B------:R-:W-:Y:S01]  /*12d00*/  MOV R14, UR62 ;  /* 0x0000003e000e7c02 */ /* 0x000fe20008000f00 */
[----:B------:R-:W-:Y:S10]  /*12d10*/  ENDCOLLECTIVE ;  /* 0x000000000000791b */ /* 0x000ff40003800000 */
.L_x_2147:
[----:B------:R-:W-:Y:S05]  /*12d20*/  BSYNC B0 ;  /* 0x0000000000007941 */ /* 0x000fea0003800000 */
.L_x_2146:
[----:B------:R-:W-:Y:S05]  /*12d30*/  BRA `(.L_x_2148) ;  /* 0xffffffc400747947 */ /* 0x000fea000383ffff */
.L_x_2079:
[----:B0-----:R0:W1:Y:S02]  /*12d40*/  SYNCS.PHASECHK.TRANS64.TRYWAIT P0, [R8+URZ+0x34840], R9 ;  /* 0x03484009080075a7 */ /* 0x001064000800017f */
[----:B-1----:R-:W-:Y:S05]  /*12d50*/  @!P0 NANOSLEEP.SYNCS 0x989680 ;  /* 0x009896800000895d */ /* 0x002fea0003900000 */
[----:B------:R-:W1:Y:S02]  /*12d60*/  @!P0 SYNCS.PHASECHK.TRANS64 P0, [R8+URZ+0x34840], R9 ;  /* 0x03484009080085a7 */ /* 0x000e64000800007f */
[----:B-1----:R-:W-:Y:S05]  /*12d70*/  @!P0 BRA `(.L_x_2079) ;  /* 0xfffffffc00f08947 */ /* 0x002fea000383ffff */
[----:B------:R-:W-:Y:S05]  /*12d80*/  BRA `(.L_x_2149) ;  /* 0xffffffc400e07947 */ /* 0x000fea000383ffff */
.L_x_2082:
        /* <DEDUP_REMOVED lines=8> */
.L_x_2090:
[----:B0-----:R0:W1:Y:S02]  /*12e10*/  SYNCS.PHASECHK.TRANS64.TRYWAIT P0, [R2+URZ+0x34840], R3 ;  /* 0x03484003020075a7 */ /* 0x001064000800017f */
[----:B-1----:R-:W-:Y:S05]  /*12e20*/  @!P0 NANOSLEEP.SYNCS 0x989680 ;  /* 0x009896800000895d */ /* 0x002fea0003900000 */
[----:B------:R-:W1:Y:S02]  /*12e30*/  @!P0 SYNCS.PHASECHK.TRANS64 P0, [R2+URZ+0x34840], R3 ;  /* 0x03484003020085a7 */ /* 0x000e64000800007f */
[----:B-1----:R-:W-:Y:S05]  /*12e40*/  @!P0 BRA `(.L_x_2090) ;  /* 0xfffffffc00f08947 */ /* 0x002fea000383ffff */
[----:B------:R-:W-:Y:S05]  /*12e50*/  BRA `(.L_x_2151) ;  /* 0xffffffcc00e47947 */ /* 0x000fea000383ffff */
.L_x_2092:
[----:B0-----:R0:W1:Y:S02]  /*12e60*/  SYNCS.PHASECHK.TRANS64.TRYWAIT P0, [R3+URZ+0x60], R2 ;  /* 0x00006002030075a7 */ /* 0x001064000800017f */
[----:B-1----:R-:W-:Y:S05]  /*12e70*/  @!P0 NANOSLEEP.SYNCS 0x989680 ;  /* 0x009896800000895d */ /* 0x002fea0003900000 */
[----:B------:R-:W1:Y:S02]  /*12e80*/  @!P0 SYNCS.PHASECHK.TRANS64 P0, [R3+URZ+0x60], R2 ;  /* 0x00006002030085a7 */ /* 0x000e64000800007f */
[----:B-1----:R-:W-:Y:S05]  /*12e90*/  @!P0 BRA `(.L_x_2092) ;  /* 0xfffffffc00f08947 */ /* 0x002fea000383ffff */
[----:B------:R-:W-:Y:S05]  /*12ea0*/  BRA `(.L_x_2152) ;  /* 0xffffffd000907947 */ /* 0x000fea000383ffff */
.L_x_2097:
[----:B-1----:R1:W2:Y:S02]  /*12eb0*/  SYNCS.PHASECHK.TRANS64.TRYWAIT P0, [R2+URZ+0x34840], R3 ;  /* 0x03484003020075a7 */ /* 0x0022a4000800017f */
[----:B--2---:R-:W-:Y:S05]  /*12ec0*/  @!P0 NANOSLEEP.SYNCS 0x989680 ;  /* 0x009896800000895d */ /* 0x004fea0003900000 */
[----:B------:R-:W2:Y:S02]  /*12ed0*/  @!P0 SYNCS.PHASECHK.TRANS64 P0, [R2+URZ+0x34840], R3 ;  /* 0x03484003020085a7 */ /* 0x000ea4000800007f */
[----:B--2---:R-:W-:Y:S05]  /*12ee0*/  @!P0 BRA `(.L_x_2097) ;  /* 0xfffffffc00f08947 */ /* 0x004fea000383ffff */
[----:B------:R-:W-:Y:S05]  /*12ef0*/  BRA `(.L_x_2153) ;  /* 0xffffffd400f07947 */ /* 0x000fea000383ffff */
.L_x_2099:
[----:B0-----:R0:W1:Y:S02]  /*12f00*/  SYNCS.PHASECHK.TRANS64.TRYWAIT P1, [R3+URZ+0x60], R2 ;  /* 0x00006002030075a7 */ /* 0x001064000802017f */
[----:B-1----:R-:W-:Y:S05]  /*12f10*/  @!P1 NANOSLEEP.SYNCS 0x989680 ;  /* 0x009896800000995d */ /* 0x002fea0003900000 */
[----:B------:R-:W1:Y:S02]  /*12f20*/  @!P1 SYNCS.PHASECHK.TRANS64 P1, [R3+URZ+0x60], R2 ;  /* 0x00006002030095a7 */ /* 0x000e64000802007f */
[----:B-1----:R-:W-:Y:S05]  /*12f30*/  @!P1 BRA `(.L_x_2099) ;  /* 0xfffffffc00f09947 */ /* 0x002fea000383ffff */
[----:B------:R-:W-:Y:S05]  /*12f40*/  BRA `(.L_x_2154) ;  /* 0xffffffd8009c7947 */ /* 0x000fea000383ffff */
.L_x_2104:
[----:B--2---:R2:W3:Y:S02]  /*12f50*/  SYNCS.PHASECHK.TRANS64.TRYWAIT P0, [R2+URZ+0x34840], R3 ;  /* 0x03484003020075a7 */ /* 0x0044e4000800017f */
[----:B---3--:R-:W-:Y:S05]  /*12f60*/  @!P0 NANOSLEEP.SYNCS 0x989680 ;  /* 0x009896800000895d */ /* 0x008fea0003900000 */
[----:B------:R-:W3:Y:S02]  /*12f70*/  @!P0 SYNCS.PHASECHK.TRANS64 P0, [R2+URZ+0x34840], R3 ;  /* 0x03484003020085a7 */ /* 0x000ee4000800007f */
[----:B---3--:R-:W-:Y:S05]  /*12f80*/  @!P0 BRA `(.L_x_2104) ;  /* 0xfffffffc00f08947 */ /* 0x008fea000383ffff */
[----:B------:R-:W-:Y:S05]  /*12f90*/  BRA `(.L_x_2155) ;  /* 0xffffffdc00bc7947 */ /* 0x000fea000383ffff */
.L_x_2106:
[----:B0-----:R0:W1:Y:S02]  /*12fa0*/  SYNCS.PHASECHK.TRANS64.TRYWAIT P1, [R2+URZ+0x60], R9 ;  /* 0x00006009020075a7 */ /* 0x001064000802017f */
[----:B-1----:R-:W-:Y:S05]  /*12fb0*/  @!P1 NANOSLEEP.SYNCS 0x989680 ;  /* 0x009896800000995d */ /* 0x002fea0003900000 */
[----:B------:R-:W1:Y:S02]  /*12fc0*/  @!P1 SYNCS.PHASECHK.TRANS64 P1, [R2+URZ+0x60], R9 ;  /* 0x00006009020095a7 */ /* 0x000e64000802007f */
[----:B-1----:R-:W-:Y:S05]  /*12fd0*/  @!P1 BRA `(.L_x_2106) ;  /* 0xfffffffc00f09947 */ /* 0x002fea000383ffff */
[----:B------:R-:W-:Y:S05]  /*12fe0*/  BRA `(.L_x_2156) ;  /* 0xffffffe0006c7947 */ /* 0x000fea000383ffff */
.L_x_2113:
[----:B-1----:R1:W2:Y:S02]  /*12ff0*/  SYNCS.PHASECHK.TRANS64.TRYWAIT P0, [R3+URZ+0x34860], R2 ;  /* 0x03486002030075a7 */ /* 0x0022a4000800017f */
[----:B--2---:R-:W-:Y:S05]  /*13000*/  @!P0 NANOSLEEP.SYNCS 0x989680 ;  /* 0x009896800000895d */ /* 0x004fea0003900000 */
[----:B------:R-:W2:Y:S02]  /*13010*/  @!P0 SYNCS.PHASECHK.TRANS64 P0, [R3+URZ+0x34860], R2 ;  /* 0x03486002030085a7 */ /* 0x000ea4000800007f */
[----:B--2---:R-:W-:Y:S05]  /*13020*/  @!P0 BRA `(.L_x_2113) ;  /* 0xfffffffc00f08947 */ /* 0x004fea000383ffff */
[----:B------:R-:W-:Y:S05]  /*13030*/  BRA `(.L_x_2157) ;  /* 0xffffffe400787947 */ /* 0x000fea000383ffff */
.L_x_2115:
        /* <DEDUP_REMOVED lines=8> */
.L_x_2159:
[----:B------:R-:W-:Y:S05]  /*130c0*/  BSYNC B0 ;  /* 0x0000000000007941 */ /* 0x000fea0003800000 */
.L_x_2158:
[----:B------:R-:W-:Y:S01]  /*130d0*/  IMAD.MOV.U32 R13, RZ, RZ, R16 ;  /* 0x000000ffff0d7224 */ /* 0x000fe200078e0010 */
[----:B------:R-:W-:Y:S01]  /*130e0*/  MOV R12, 0x1 ;  /* 0x00000001000c7802 */ /* 0x000fe20000000f00 */
[----:B------:R-:W-:Y:S02]  /*130f0*/  IMAD.MOV.U32 R11, RZ, RZ, 0x1f ;  /* 0x0000001fff0b7424 */ /* 0x000fe400078e00ff */
[----:B------:R-:W-:Y:S02]  /*13100*/  IMAD.MOV.U32 R15, RZ, RZ, -0x1 ;  /* 0xffffffffff0f7424 */ /* 0x000fe400078e00ff */
[----:B------:R-:W-:-:S07]  /*13110*/  IMAD.MOV.U32 R4, RZ, RZ, R14 ;  /* 0x000000ffff047224 */ /* 0x000fce00078e000e */
[----:B------:R-:W-:Y:S05]  /*13120*/  WARPSYNC.COLLECTIVE R15, `(.L_x_2160) ;  /* 0x000000000f087348 */ /* 0x000fea0003c00000 */
[----:B------:R0:W1:Y:S02]  /*13130*/  SHFL.IDX P6, R14, R13, R12, R11 ;  /* 0x0000000c0d0e7389 */ /* 0x00006400000c000b */
[----:B01----:R-:W-:Y:S01]  /*13140*/  ENDCOLLECTIVE ;  /* 0x000000000000791b */ /* 0x003fe20003800000 */
.L_x_2160:
[----:B------:R-:W-:Y:S01]  /*13150*/  IMAD.MOV.U32 R16, RZ, RZ, R14 ;  /* 0x000000ffff107224 */ /* 0x000fe200078e000e */
[----:B------:R-:W-:Y:S06]  /*13160*/  BRA `(.L_x_2161) ;  /* 0xffffffe800007947 */ /* 0x000fec000383ffff */
.L_x_2118:
[----:B------:R-:W-:Y:S01]  /*13170*/  BSSY B0, `(.L_x_2162) ;  /* 0x0000008000007945 */ /* 0x000fe20003800000 */
[----:B0----5:R-:W-:Y:S01]  /*13180*/  IMAD.MOV.U32 R13, RZ, RZ, R17 ;  /* 0x000000ffff0d7224 */ /* 0x021fe200078e0011 */
[----:B------:R-:W-:Y:S01]  /*13190*/  MOV R15, 0xffffffff ;  /* 0xffffffff000f7802 */ /* 0x000fe20000000f00 */
[----:B------:R-:W-:Y:S02]  /*131a0*/  IMAD.MOV.U32 R12, RZ, RZ, 0x1 ;  /* 0x00000001ff0c7424 */ /* 0x000fe400078e00ff */
[----:B------:R-:W-:-:S07]  /*131b0*/  IMAD.MOV.U32 R11, RZ, RZ, RZ ;  /* 0x000000ffff0b7224 */ /* 0x000fce00078e00ff */
[----:B-1234-:R-:W-:Y:S05]  /*131c0*/  WARPSYNC.COLLECTIVE R15, `(.L_x_2163) ;  /* 0x000000000f087348 */ /* 0x01efea0003c00000 */
[----:B------:R0:W0:Y:S02]  /*131d0*/  SHFL.UP P6, R14, R13, R12, R11 ;  /* 0x0400000c0d0e7389 */ /* 0x00002400000c000b */
[----:B01234-:R-:W-:Y:S01]  /*131e0*/  ENDCOLLECTIVE ;  /* 0x000000000000791b */ /* 0x01ffe20003800000 */
.L_x_2163:
[----:B------:R-:W-:Y:S05]  /*131f0*/  BSYNC B0 ;  /* 0x0000000000007941 */ /* 0x000fea0003800000 */
.L_x_2162:
        /* <DEDUP_REMOVED lines=10> */
.L_x_2164:
        /* <DEDUP_REMOVED lines=8> */
.L_x_2165:
        /* <DEDUP_REMOVED lines=8> */
.L_x_2166:
        /* <DEDUP_REMOVED lines=8> */
.L_x_2167:
[----:B------:R-:W-:Y:S02]  /*13420*/  IMAD.MOV.U32 R12, RZ, RZ, 0x1f ;  /* 0x0000001fff0c7424 */ /* 0x000fe400078e00ff */
[----:B------:R-:W-:Y:S01]  /*13430*/  IMAD.MOV.U32 R11, RZ, RZ, 0x1f ;  /* 0x0000001fff0b7424 */ /* 0x000fe200078e00ff */
[----:B------:R-:W-:-:S04]  /*13440*/  SEL R2, R14, RZ, P0 ;  /* 0x000000ff0e027207 */ /* 0x000fc80000000000 */
[----:B------:R-:W-:-:S05]  /*13450*/  IADD3 R2, R5, R2, RZ ;  /* 0x0000000205027210 */ /* 0x000fca0007ffe0ff */
[----:B------:R-:W-:-:S07]  /*13460*/  IMAD.MOV.U32 R13, RZ, RZ, R2 ;  /* 0x000000ffff0d7224 */ /* 0x000fce00078e0002 */
[----:B------:R-:W-:Y:S05]  /*13470*/  WARPSYNC.COLLECTIVE R15, `(.L_x_2168) ;  /* 0x000000000f087348 */ /* 0x000fea0003c00000 */
[----:B------:R0:W1:Y:S02]  /*13480*/  SHFL.IDX P6, R14, R13, R12, R11 ;  /* 0x0000000c0d0e7389 */ /* 0x00006400000c000b */
[----:B01----:R-:W-:Y:S01]  /*13490*/  ENDCOLLECTIVE ;  /* 0x000000000000791b */ /* 0x003fe20003800000 */
.L_x_2168:
[----:B------:R-:W-:Y:S05]  /*134a0*/  BRA `(.L_x_2169) ;  /* 0xffffffe400c87947 */ /* 0x000fea000383ffff */
.L_x_2123:
[----:B------:R-:W-:Y:S01]  /*134b0*/  BSSY B0, `(.L_x_2170) ;  /* 0x0000008000007945 */ /* 0x000fe20003800000 */
[----:B-----5:R-:W-:Y:S01]  /*134c0*/  IMAD.MOV.U32 R13, RZ, RZ, R17 ;  /* 0x000000ffff0d7224 */ /* 0x020fe200078e0011 */
[----:B------:R-:W-:Y:S01]  /*134d0*/  MOV R15, 0xffffffff ;  /* 0xffffffff000f7802 */ /* 0x000fe20000000f00 */
[----:B------:R-:W-:Y:S02]  /*134e0*/  IMAD.MOV.U32 R12, RZ, RZ, 0x1 ;  /* 0x00000001ff0c7424 */ /* 0x000fe400078e00ff */
[----:B------:R-:W-:-:S07]  /*134f0*/  IMAD.MOV.U32 R11, RZ, RZ, RZ ;  /* 0x000000ffff0b7224 */ /* 0x000fce00078e00ff */
[----:B0-----:R-:W-:Y:S05]  /*13500*/  WARPSYNC.COLLECTIVE R15, `(.L_x_2171) ;  /* 0x000000000f087348 */ /* 0x001fea0003c00000 */
[----:B------:R1:W2:Y:S02]  /*13510*/  SHFL.UP P6, R14, R13, R12, R11 ;  /* 0x0400000c0d0e7389 */ /* 0x0002a400000c000b */
[----:B012---:R-:W-:Y:S01]  /*13520*/  ENDCOLLECTIVE ;  /* 0x000000000000791b */ /* 0x007fe20003800000 */
.L_x_2171:
[----:B------:R-:W-:Y:S05]  /*13530*/  BSYNC B0 ;  /* 0x0000000000007941 */ /* 0x000fea0003800000 */
.L_x_2170:
        /* <DEDUP_REMOVED lines=10> */
.L_x_2172:
        /* <DEDUP_REMOVED lines=8> */
.L_x_2173:
        /* <DEDUP_REMOVED lines=8> */
.L_x_2174:
        /* <DEDUP_REMOVED lines=8> */
.L_x_2175:
        /* <DEDUP_REMOVED lines=8> */
.L_x_2176:
[----:B------:R-:W-:Y:S05]  /*137e0*/  BRA `(.L_x_2177) ;  /* 0xffffffe400b07947 */ /* 0x000fea000383ffff */
.L_x_2125:
[----:B------:R-:W-:Y:S01]  /*137f0*/  BSSY B0, `(.L_x_2178) ;  /* 0x0000006000007945 */ /* 0x000fe20003800000 */
[----:B------:R-:W-:Y:S01]  /*13800*/  PLOP3.LUT P6, PT, P6, PT, PT, 0x8, 0x0 ;  /* 0x000000000000781c */ /* 0x000fe200037ce170 */
[----:B------:R-:W-:-:S12]  /*13810*/  IMAD.MOV.U32 R15, RZ, RZ, -0x1 ;  /* 0xffffffffff0f7424 */ /* 0x000fd800078e00ff */
[----:B0-----:R-:W-:Y:S05]  /*13820*/  WARPSYNC.COLLECTIVE R15, `(.L_x_2179) ;  /* 0x000000000f087348 */ /* 0x001fea0003c00000 */
[----:B------:R-:W-:Y:S01]  /*13830*/  VOTE.ANY R14, PT, P6 ;  /* 0x00000000000e7806 */ /* 0x000fe200030e0100 */
[----:B0-----:R-:W-:Y:S06]  /*13840*/  ENDCOLLECTIVE ;  /* 0x000000000000791b */ /* 0x001fec0003800000 */
.L_x_2179:
[----:B------:R-:W-:Y:S05]  /*13850*/  BSYNC B0 ;  /* 0x0000000000007941 */ /* 0x000fea0003800000 */
.L_x_2178:
[----:B------:R-:W-:Y:S02]  /*13860*/  IMAD.MOV.U32 R3, RZ, RZ, R14 ;  /* 0x000000ffff037224 */ /* 0x000fe400078e000e */
[----:B------:R-:W-:Y:S02]  /*13870*/  IMAD.MOV.U32 R13, RZ, RZ, R17 ;  /* 0x000000ffff0d7224 */ /* 0x000fe400078e0011 */
[----:B------:R-:W0:Y:S01]  /*13880*/  POPC R6, R3 ;  /* 0x0000000300067309 */ /* 0x000e220000000000 */
[----:B------:R-:W-:Y:S02]  /*13890*/  IMAD.MOV.U32 R11, RZ, RZ, 0x1f ;  /* 0x0000001fff0b7424 */ /* 0x000fe400078e00ff */
[----:B------:R-:W-:Y:S01]  /*138a0*/  IMAD.MOV.U32 R15, RZ, RZ, -0x1 ;  /* 0xffffffffff0f7424 */ /* 0x000fe200078e00ff */
[----:B0-----:R-:W-:-:S07]  /*138b0*/  MOV R12, R6 ;  /* 0x00000006000c7202 */ /* 0x001fce0000000f00 */
[----:B------:R-:W-:Y:S05]  /*138c0*/  WARPSYNC.COLLECTIVE R15, `(.L_x_2180) ;  /* 0x000000000f087348 */ /* 0x000fea0003c00000 */
[----:B------:R0:W1:Y:S02]  /*138d0*/  SHFL.IDX P6, R14, R13, R12, R11 ;  /* 0x0000000c0d0e7389 */ /* 0x00006400000c000b */
[----:B01----:R-:W-:Y:S01]  /*138e0*/  ENDCOLLECTIVE ;  /* 0x000000000000791b */ /* 0x003fe20003800000 */
.L_x_2180:
[----:B------:R-:W-:Y:S01]  /*138f0*/  IMAD.MOV.U32 R17, RZ, RZ, R14 ;  /* 0x000000ffff117224 */ /* 0x000fe200078e000e */
[----:B------:R-:W-:Y:S06]  /*13900*/  BRA `(.L_x_2181) ;  /* 0xffffffe400a07947 */ /* 0x000fec000383ffff */
.L_x_2127:
[----:B------:R-:W-:Y:S01]  /*13910*/  BSSY B0, `(.L_x_2182) ;  /* 0x0000007000007945 */ /* 0x000fe20003800000 */
[----:B------:R-:W-:Y:S02]  /*13920*/  IMAD.MOV.U32 R13, RZ, RZ, R2 ;  /* 0x000000ffff0d7224 */ /* 0x000fe400078e0002 */
[----:B------:R-:W-:Y:S02]  /*13930*/  IMAD.MOV.U32 R11, RZ, RZ, 0x1f ;  /* 0x0000001fff0b7424 */ /* 0x000fe400078e00ff */
[----:B------:R-:W-:-:S07]  /*13940*/  IMAD.MOV.U32 R15, RZ, RZ, -0x1 ;  /* 0xffffffffff0f7424 */ /* 0x000fce00078e00ff */
[----:B012---:R-:W-:Y:S05]  /*13950*/  WARPSYNC.COLLECTIVE R15, `(.L_x_2183) ;  /* 0x000000000f087348 */ /* 0x007fea0003c00000 */
[----:B------:R3:W4:Y:S02]  /*13960*/  SHFL.IDX P6, R14, R13, R12, R11 ;  /* 0x0000000c0d0e7389 */ /* 0x00072400000c000b */
[----:B01234-:R-:W-:Y:S01]  /*13970*/  ENDCOLLECTIVE ;  /* 0x000000000000791b */ /* 0x01ffe20003800000 */
.L_x_2183:
[----:B------:R-:W-:Y:S05]  /*13980*/  BSYNC B0 ;  /* 0x0000000000007941 */ /* 0x000fea0003800000 */
.L_x_2182:
[----:B------:R-:W-:Y:S01]  /*13990*/  MOV R7, R14 ;  /* 0x0000000e00077202 */ /* 0x000fe20000000f00 */
[----:B------:R-:W-:Y:S06]  /*139a0*/  BRA `(.L_x_2126) ;  /* 0xffffffe400947947 */ /* 0x000fec000383ffff */
.L_x_2131:
[----:B-1----:R1:W2:Y:S02]  /*139b0*/  SYNCS.PHASECHK.TRANS64.TRYWAIT P0, [R0+URZ+0x34820], R3 ;  /* 0x03482003000075a7 */ /* 0x0022a4000800017f */
[----:B--2---:R-:W-:Y:S05]  /*139c0*/  @!P0 NANOSLEEP.SYNCS 0x989680 ;  /* 0x009896800000895d */ /* 0x004fea0003900000 */
[----:B------:R-:W2:Y:S02]  /*139d0*/  @!P0 SYNCS.PHASECHK.TRANS64 P0, [R0+URZ+0x34820], R3 ;  /* 0x03482003000085a7 */ /* 0x000ea4000800007f */
[----:B--2---:R-:W-:Y:S05]  /*139e0*/  @!P0 BRA `(.L_x_2131) ;  /* 0xfffffffc00f08947 */ /* 0x004fea000383ffff */
[----:B------:R-:W-:Y:S05]  /*139f0*/  BRA `(.L_x_2184) ;  /* 0xffffffec000c7947 */ /* 0x000fea000383ffff */
.L_x_2132:
[----:B------:R-:W2:Y:S01]  /*13a00*/  S2R R2, SR_TID.X ;  /* 0x0000000000027919 */ /* 0x000ea20000002100 */
[----:B------:R-:W-:Y:S01]  /*13a10*/  BSSY B0, `(.L_x_2185) ;  /* 0x000000a000007945 */ /* 0x000fe20003800000 */
[----:B------:R-:W-:Y:S02]  /*13a20*/  IMAD.MOV.U32 R12, RZ, RZ, RZ ;  /* 0x000000ffff0c7224 */ /* 0x000fe400078e00ff */
[----:B------:R-:W-:Y:S02]  /*13a30*/  IMAD.MOV.U32 R11, RZ, RZ, 0x1f ;  /* 0x0000001fff0b7424 */ /* 0x000fe400078e00ff */
[----:B------:R-:W-:Y:S01]  /*13a40*/  IMAD.MOV.U32 R15, RZ, RZ, -0x1 ;  /* 0xffffffffff0f7424 */ /* 0x000fe200078e00ff */
[----:B--2---:R-:W-:-:S04]  /*13a50*/  SHF.R.U32.HI R2, RZ, 0x5, R2 ;  /* 0x00000005ff027819 */ /* 0x004fc80000011602 */
[----:B------:R-:W-:-:S05]  /*13a60*/  LOP3.LUT R2, R2, 0x3, RZ, 0xc0, !PT ;  /* 0x0000000302027812 */ /* 0x000fca00078ec0ff */
[----:B0-----:R-:W-:-:S07]  /*13a70*/  IMAD.MOV.U32 R13, RZ, RZ, R2 ;  /* 0x000000ffff0d7224 */ /* 0x001fce00078e0002 */
[----:B-1----:R-:W-:Y:S05]  /*13a80*/  WARPSYNC.COLLECTIVE R15, `(.L_x_2186) ;  /* 0x000000000f087348 */ /* 0x002fea0003c00000 */
[----:B------:R0:W2:Y:S02]  /*13a90*/  SHFL.IDX P6, R14, R13, R12, R11 ;  /* 0x0000000c0d0e7389 */ /* 0x0000a400000c000b */
[----:B012---:R-:W-:Y:S01]  /*13aa0*/  ENDCOLLECTIVE ;  /* 0x000000000000791b */ /* 0x007fe20003800000 */
.L_x_2186:
[----:B------:R-:W-:Y:S05]  /*13ab0*/  BSYNC B0 ;  /* 0x0000000000007941 */ /* 0x000fea0003800000 */
.L_x_2185:
[----:B------:R-:W-:Y:S05]  /*13ac0*/  BRA `(.L_x_2187) ;  /* 0xffffffe800f47947 */ /* 0x000fea000383ffff */
.L_x_2135:
[----:B------:R-:W-:Y:S01]  /*13ad0*/  BSSY B1, `(.L_x_2188) ;  /* 0x0000006000017945 */ /* 0x000fe20003800000 */
[----:B------:R-:W-:-:S07]  /*13ae0*/  IMAD.MOV.U32 R15, RZ, RZ, -0x1 ;  /* 0xffffffffff0f7424 */ /* 0x000fce00078e00ff */
[----:B012---:R-:W-:Y:S05]  /*13af0*/  WARPSYNC.COLLECTIVE R15, `(.L_x_2189) ;  /* 0x000000000f0c7348 */ /* 0x007fea0003c00000 */
[----:B------:R-:W-:Y:S02]  /*13b00*/  ELECT P6, UR62, PT ;  /* 0x00000000003e782f */ /* 0x000fe400038c0000 */
[----:B------:R-:W-:Y:S01]  /*13b10*/  MOV R14, UR62 ;  /* 0x0000003e000e7c02 */ /* 0x000fe20008000f00 */
[----:B012---:R-:W-:Y:S10]  /*13b20*/  ENDCOLLECTIVE ;  /* 0x000000000000791b */ /* 0x007ff40003800000 */
.L_x_2189:
[----:B------:R-:W-:Y:S05]  /*13b30*/  BSYNC B1 ;  /* 0x0000000000017941 */ /* 0x000fea0003800000 */
.L_x_2188:
[----:B------:R-:W-:Y:S05]  /*13b40*/  BRA `(.L_x_2190) ;  /* 0xffffffe800ec7947 */ /* 0x000fea000383ffff */
.L_x_2137:
[----:B-1----:R1:W2:Y:S02]  /*13b50*/  SYNCS.PHASECHK.TRANS64.TRYWAIT P0, [R6+URZ], R5 ;  /* 0x00000005060075a7 */ /* 0x0022a4000800017f */
[----:B--2---:R-:W-:Y:S05]  /*13b60*/  @!P0 NANOSLEEP.SYNCS 0x989680 ;  /* 0x009896800000895d */ /* 0x004fea0003900000 */
[----:B------:R-:W2:Y:S02]  /*13b70*/  @!P0 SYNCS.PHASECHK.TRANS64 P0, [R6+URZ], R5 ;  /* 0x00000005060085a7 */ /* 0x000ea4000800007f */
[----:B--2---:R-:W-:Y:S05]  /*13b80*/  @!P0 BRA `(.L_x_2137) ;  /* 0xfffffffc00f08947 */ /* 0x004fea000383ffff */
[----:B------:R-:W-:Y:S05]  /*13b90*/  BRA `(.L_x_2191) ;  /* 0xffffffec00307947 */ /* 0x000fea000383ffff */
.L_x_2138:
[----:B--2---:R2:W3:Y:S02]  /*13ba0*/  SYNCS.PHASECHK.TRANS64.TRYWAIT P0, [R7+URZ], R2 ;  /* 0x00000002070075a7 */ /* 0x0044e4000800017f */
[----:B---3--:R-:W-:Y:S05]  /*13bb0*/  @!P0 NANOSLEEP.SYNCS 0x989680 ;  /* 0x009896800000895d */ /* 0x008fea0003900000 */
[----:B------:R-:W3:Y:S02]  /*13bc0*/  @!P0 SYNCS.PHASECHK.TRANS64 P0, [R7+URZ], R2 ;  /* 0x00000002070085a7 */ /* 0x000ee4000800007f */
[----:B---3--:R-:W-:Y:S05]  /*13bd0*/  @!P0 BRA `(.L_x_2138) ;  /* 0xfffffffc00f08947 */ /* 0x008fea000383ffff */
[----:B------:R-:W-:Y:S05]  /*13be0*/  BRA `(.L_x_2192) ;  /* 0xffffffec00247947 */ /* 0x000fea000383ffff */
.L_x_2140:
[----:B---3--:R3:W4:Y:S02]  /*13bf0*/  SYNCS.PHASECHK.TRANS64.TRYWAIT P0, [R4+URZ], R5 ;  /* 0x00000005040075a7 */ /* 0x008724000800017f */
[----:B----4-:R-:W-:Y:S05]  /*13c00*/  @!P0 NANOSLEEP.SYNCS 0x989680 ;  /* 0x009896800000895d */ /* 0x010fea0003900000 */
[----:B------:R-:W4:Y:S02]  /*13c10*/  @!P0 SYNCS.PHASECHK.TRANS64 P0, [R4+URZ], R5 ;  /* 0x00000005040085a7 */ /* 0x000f24000800007f */
[----:B----4-:R-:W-:Y:S05]  /*13c20*/  @!P0 BRA `(.L_x_2140) ;  /* 0xfffffffc00f08947 */ /* 0x010fea000383ffff */
[----:B------:R-:W-:Y:S05]  /*13c30*/  BRA `(.L_x_2193) ;  /* 0xffffffec002c7947 */ /* 0x000fea000383ffff */
.L_x_2194:
        /* <DEDUP_REMOVED lines=12> */
.L_x_11939:


//--------------------- .text._ZN7cutlass13device_kernelIN5flash11enable_sm90INS1_16FlashAttnFwdSm90INS1_25CollectiveMainloopFwdSm90ILi2EN4cute5tupleIJNS5_1CILi1EEES8_S8_EEENS6_IJNS7_ILi128EEESA_NS7_ILi192EEEEEELi128ENS_6half_tEfNS_4arch4Sm90ELb1ELb0ELb1ELb1ELb0ELb1ELb0ELb1ELb1ELb0ELb0ELb0EEENS1_21CollectiveEpilogueFwdINS6_IJSA_SA_SA_EEES9_SD_SF_Li256ELb1ELb0ELb0ELb0EEENS1_36VarlenDynamicPersistentTileSchedulerILi128ELi128ELi256ELi32ELb0ELb0ELb1ELb1ELb1ELb1EEEEEEEEEvNT_6ParamsE --------------------------
	.section	.text._ZN7cutlass13device_kernelIN5flash11enable_sm90INS1_16FlashAttnFwdSm90INS1_25CollectiveMainloopFwdSm90ILi2EN4cute5tupleIJNS5_1CILi1EEES8_S8_EEENS6_IJNS7_ILi128EEESA_NS7_ILi192EEEEEELi128ENS_6half_tEfNS_4arch4Sm90ELb1ELb0ELb1ELb1ELb0ELb1ELb0ELb1ELb1ELb0ELb0ELb0EEENS1_21CollectiveEpilogueFwdINS6_IJSA_SA_SA_EEES9_SD_SF_Li256ELb1ELb0ELb0ELb0EEENS1_36VarlenDynamicPersistentTileSchedulerILi128ELi128ELi256ELi32ELb0ELb0ELb1ELb1ELb1ELb1EEEEEEEEEvNT_6ParamsE,"ax",@progbits
	.align	128
.text._ZN7cutlass13device_kernelIN5flash11enable_sm90INS1_16FlashAttnFwdSm90INS1_25CollectiveMainloopFwdSm90ILi2EN4cute5tupleIJNS5_1CILi1EEES8_S8_EEENS6_IJNS7_ILi128EEESA_NS7_ILi192EEEEEELi128ENS_6half_tEfNS_4arch4Sm90ELb1ELb0ELb1ELb1ELb0ELb1ELb0ELb1ELb1ELb0ELb0ELb0EEENS1_21CollectiveEpilogueFwdINS6_IJSA_SA_SA_EEES9_SD_SF_Li256ELb1ELb0ELb0ELb0EEENS1_36VarlenDynamicPersistentTileSchedulerILi128ELi128ELi256ELi32ELb0ELb0ELb1ELb1ELb1ELb1EEEEEEEEEvNT_6ParamsE:
        .type           _ZN7cutlass13device_kernelIN5flash11enable_sm90INS1_16FlashAttnFwdSm90INS1_25CollectiveMainloopFwdSm90ILi2EN4cute5tupleIJNS5_1CILi1EEES8_S8_EEENS6_IJNS7_ILi128EEESA_NS7_ILi192EEEEEELi128ENS_6half_tEfNS_4arch4Sm90ELb1ELb0ELb1ELb1ELb0ELb1ELb0ELb1ELb1ELb0ELb0ELb0EEENS1_21CollectiveEpilogueFwdINS6_IJSA_SA_SA_EEES9_SD_SF_Li256ELb1ELb0ELb0ELb0EEENS1_36VarlenDynamicPersistentTileSchedulerILi128ELi128ELi256ELi32ELb0ELb0ELb1ELb1ELb1ELb1EEEEEEEEEvNT_6ParamsE,@function
        .size           _ZN7cutlass13device_kernelIN5flash11enable_sm90INS1_16FlashAttnFwdSm90INS1_25CollectiveMainloopFwdSm90ILi2EN4cute5tupleIJNS5_1CILi1EEES8_S8_EEENS6_IJNS7_ILi128EEESA_NS7_ILi192EEEEEELi128ENS_6half_tEfNS_4arch4Sm90ELb1ELb0ELb1ELb1ELb0ELb1ELb0ELb1ELb1ELb0ELb0ELb0EEENS1_21CollectiveEpilogueFwdINS6_IJSA_SA_SA_EEES9_SD_SF_Li256ELb1ELb0ELb0ELb0EEENS1_36VarlenDynamicPersistentTileSchedulerILi128ELi128ELi256ELi32ELb0ELb0ELb1ELb1ELb1ELb1EEEEEEEEEvNT_6ParamsE,(.L_x_11940 - _ZN7cutlass13device_kernelIN5flash11enable_sm90INS1_16FlashAttnFwdSm90INS1_25CollectiveMainloopFwdSm90ILi2EN4cute5tupleIJNS5_1CILi1EEES8_S8_EEENS6_IJNS7_ILi128EEESA_NS7_ILi192EEEEEELi128ENS_6half_tEfNS_4arch4Sm90ELb1ELb0ELb1ELb1ELb0ELb1ELb0ELb1ELb1ELb0ELb0ELb0EEENS1_21CollectiveEpilogueFwdINS6_IJSA_SA_SA_EEES9_SD_SF_Li256ELb1ELb0ELb0ELb0EEENS1_36VarlenDynamicPersistentTileSchedulerILi128ELi128ELi256ELi32ELb0ELb0ELb1ELb1ELb1ELb1EEEEEEEEEvNT_6ParamsE)
        .other          _ZN7cutlass13device_kernelIN5flash11enable_sm90INS1_16FlashAttnFwdSm90INS1_25CollectiveMainloopFwdSm90ILi2EN4cute5tupleIJNS5_1CILi1EEES8_S8_EEENS6_IJNS7_ILi128EEESA_NS7_ILi192EEEEEELi128ENS_6half_tEfNS_4arch4Sm90ELb1ELb0ELb1ELb1ELb0ELb1ELb0ELb1ELb1ELb0ELb0ELb0EEENS1_21CollectiveEpilogueFwdINS6_IJSA_SA_SA_EEES9_SD_SF_Li256ELb1ELb0ELb0ELb0EEENS1_36VarlenDynamicPersistentTileSchedulerILi128ELi128ELi256ELi32ELb0ELb0ELb1ELb1ELb1ELb1EEEEEEEEEvNT_6ParamsE,@"STO_CUDA_ENTRY STV_DEFAULT"
_ZN7cutlass13device_kernelIN5flash11enable_sm90INS1_16FlashAttnFwdSm90INS1_25CollectiveMainloopFwdSm90ILi2EN4cute5tupleIJNS5_1CILi1EEES8_S8_EEENS6_IJNS7_ILi128EEESA_NS7_ILi192EEEEEELi128ENS_6half_tEfNS_4arch4Sm90ELb1ELb0ELb1ELb1ELb0ELb1ELb0ELb1ELb1ELb0ELb0ELb0EEENS1_21CollectiveEpilogueFwdINS6_IJSA_SA_SA_EEES9_SD_SF_Li256ELb1ELb0ELb0ELb0EEENS1_36VarlenDynamicPersistentTileSchedulerILi128ELi128ELi256ELi32ELb0ELb0ELb1ELb1ELb1ELb1EEEEEEEEEvNT_6ParamsE:
        /* <DEDUP_REMOVED lines=27> */
.L_x_2196:
[----:B------:R-:W-:Y:S05]  /*01b0*/  BSYNC B0 ;  /* 0x0000000000007941 */ /* 0x000fea0003800000 */
.L_x_2195:
        /* <DEDUP_REMOVED lines=41> */
.L_x_2197:
        /* <DEDUP_REMOVED lines=22> */
.L_x_2198:
        /* <DEDUP_REMOVED lines=18> */
.L_x_2199:
        /* <DEDUP_REMOVED lines=22> */
.L_x_2200:
        /* <DEDUP_REMOVED lines=22> */
.L_x_2201:
[----:B0-----:R-:W-:Y:S01]  /*0990*/  UMOV UR4, 0x1 ;  /* 0x0000000100047882 */ /* 0x001fe20000000000 */
[----:B------:R-:W-:Y:S01]  /*09a0*/  PLOP3.LUT P0, PT, PT, PT, UP0, 0x80, 0x0 ;  /* 0x000000000000781c */ /* 0x000fe20003f0f008 */
[----:B------:R-:W-:Y:S01]  /*09b0*/  USEL UR4, UR4, 0x2, !UP0 ;  /* 0x0000000204047887 */ /* 0x000fe2000c000000 */
[----:B------:R-:W-:Y:S01]  /*09c0*/  NOP ;  /* 0x0000000000007918 */ /* 0x000fe20000000000 */
[----:B------:R-:W-:Y:S01]  /*09d0*/  ULDC.64 UR56, c[0x0][0x208] ;  /* 0x0000820000387ab9 */ /* 0x000fe20000000a00 */
[----:B------:R-:W-:Y:S03]  /*09e0*/  BSSY B7, `(.L_x_2202) ;  /* 0x0002324000077945 */ /* 0x000fe60003800000 */
[----:B------:R-:W-:-:S05]  /*09f0*/  IMAD.U32 R2, RZ, RZ, UR4 ;  /* 0x00000004ff027e24 */ /* 0x000fca000f8e00ff */
[----:B------:R0:W-:Y:S01]  /*0a00*/  STL [R1+0x40], R2 ;  /* 0x0000400201007387 */ /* 0x0001e20000100800 */
[----:B-12-4-:R-:W-:Y:S06]  /*0a10*/  BAR.SYNC.DEFER_BLOCKING 0x0 ;  /* 0x0000000000007b1d */ /* 0x016fec0000010000 */
[----:B------:R-:W-:Y:S05]  /*0a20*/  @!P0 BRA `(.L_x_2203) ;  /* 0x000001cc00cc8947 */ /* 0x000fea0003800000 */
.L_x_2204:
        /* <DEDUP_REMOVED lines=9> */
[----:B------:R-:W-:Y:S01]  /*0ac0*/  MOV R18, UR4 ;  /* 0x0000000400127c02 */ /* 0x000fe20008000f00 */
[----:B------:R-:W-:-:S04]  /*0ad0*/  ULDC UR4, c[0x0][0xc14] ;  /* 0x0003050000047ab9 */ /* 0x000fc80000000800 */
[----:B------:R-:W1:Y:S01]  /*0ae0*/  LDS.128 R192, [R18+0x348d0] ;  /* 0x0348d00012c07984 */ /* 0x000e620000000c00 */
[----:B------:R-:W-:Y:S06]  /*0af0*/  BAR.ARV 0x4, 0x120 ;  /* 0x0104800000007b1d */ /* 0x000fec0000002000 */
[----:B-1----:R-:W-:-:S13]  /*0b00*/  ISETP.GE.AND P0, PT, R195, UR4, PT ;  /* 0x00000004c3007c0c */ /* 0x002fda000bf06270 */
[----:B------:R-:W-:Y:S05]  /*0b10*/  @P0 BRA `(.L_x_2205) ;  /* 0x0000023000400947 */ /* 0x000fea0003800000 */
[----:B------:R-:W2:Y:S01]  /*0b20*/  LDL R0, [R1+0x40] ;  /* 0x0000400001007983 */ /* 0x000ea20000100800 */
[----:B------:R-:W-:Y:S01]  /*0b30*/  VIADD R226, R4, 0xffffff80 ;  /* 0xffffff8004e27836 */ /* 0x000fe20000000000 */
[----:B------:R-:W-:Y:S01]  /*0b40*/  R2UR UR4, R18 ;  /* 0x00000000120472ca */ /* 0x000fe200000e0000 */
[----:B------:R-:W-:Y:S01]  /*0b50*/  IMAD.MOV.U32 R208, RZ, RZ, RZ ;  /* 0x000000ffffd07224 */ /* 0x000fe200078e00ff */
[----:B------:R-:W-:Y:S01]  /*0b60*/  CS2R R188, SRZ ;  /* 0x0000000000bc7805 */ /* 0x000fe2000001ff00 */
[----:B------:R-:W-:Y:S01]  /*0b70*/  IMAD.MOV.U32 R19, RZ, RZ, RZ ;  /* 0x000000ffff137224 */ /* 0x000fe200078e00ff */
[----:B------:R-:W-:Y:S01]  /*0b80*/  SHF.R.S32.HI R3, RZ, 0x1f, R226 ;  /* 0x0000001fff037819 */ /* 0x000fe200000114e2 */
[----:B------:R-:W-:-:S03]  /*0b90*/  IMAD.MOV.U32 R185, RZ, RZ, RZ ;  /* 0x000000ffffb97224 */ /* 0x000fc600078e00ff */
[CC--:B------:R-:W-:Y:S02]  /*0ba0*/  LEA.HI R5, R3.reuse, R226.reuse, RZ, 0x7 ;  /* 0x000000e203057211 */ /* 0x0c0fe400078f38ff */
[----:B------:R-:W-:Y:S02]  /*0bb0*/  LEA.HI R196, R3, R226, RZ, 0x5 ;  /* 0x000000e203c47211 */ /* 0x000fe400078f28ff */
[----:B------:R-:W-:Y:S01]  /*0bc0*/  LOP3.LUT R7, R5, 0xffffff80, RZ, 0xc0, !PT ;  /* 0xffffff8005077812 */ /* 0x000fe200078ec0ff */
[----:B------:R-:W-:Y:S01]  /*0bd0*/  UIADD3 UR4, UR4, 0x10400, URZ ;  /* 0x0001040004047890 */ /* 0x000fe2000fffe03f */
[----:B------:R-:W-:Y:S02]  /*0be0*/  SHF.R.S32.HI R196, RZ, 0x5, R196 ;  /* 0x00000005ffc47819 */ /* 0x000fe400000114c4 */
[----:B------:R-:W-:Y:S01]  /*0bf0*/  SHF.R.S32.HI R224, RZ, 0x7, R5 ;  /* 0x00000007ffe07819 */ /* 0x000fe20000011405 */
[----:B------:R-:W-:-:S03]  /*0c00*/  IMAD.IADD R216, R226, 0x1, -R7 ;  /* 0x00000001e2d87824 */ /* 0x000fc600078e0a07 */
[----:B------:R-:W-:Y:S02]  /*0c10*/  LEA.HI R5, R5, R224, RZ, 0x1 ;  /* 0x000000e005057211 */ /* 0x000fe400078f08ff */
[----:B------:R-:W-:Y:S02]  /*0c20*/  SHF.R.S32.HI R11, RZ, 0x1f, R216 ;  /* 0x0000001fff0b7819 */ /* 0x000fe400000114d8 */
[----:B------:R-:W-:Y:S02]  /*0c30*/  LOP3.LUT R5, R5, 0x3fffffe, RZ, 0xc0, !PT ;  /* 0x03fffffe05057812 */ /* 0x000fe400078ec0ff */
[CC--:B0-----:R-:W-:Y:S02]  /*0c40*/  LEA.HI R2, R11.reuse, R216.reuse, RZ, 0x2 ;  /* 0x000000d80b027211 */ /* 0x0c1fe400078f10ff */
        /* <DEDUP_REMOVED lines=11> */
[----:B------:R-:W-:-:S04]  /*0d00*/  LEA.HI R0, R3, R226, RZ, 0x4 ;  /* 0x000000e203007211 */ /* 0x000fc800078f20ff */
[----:B------:R-:W-:Y:S02]  /*0d10*/  SHF.R.S32.HI R9, RZ, 0x4, R0 ;  /* 0x00000004ff097819 */ /* 0x000fe40000011400 */
[C---:B------:R-:W-:Y:S02]  /*0d20*/  LOP3.LUT R7, R0.reuse, 0x3fffff0, RZ, 0xc0, !PT ;  /* 0x03fffff000077812 */ /* 0x040fe400078ec0ff */
[----:B------:R-:W-:Y:S02]  /*0d30*/  LEA.HI R0, R0, R9, RZ, 0x1 ;  /* 0x0000000900007211 */ /* 0x000fe400078f08ff */
[----:B------:R-:W-:Y:S01]  /*0d40*/  IADD3 R7, R226, -R7, RZ ;  /* 0x80000007e2077210 */ /* 0x000fe20007ffe0ff */
[----:B------:R-:W-:Y:S01]  /*0d50*/  ULOP3.LUT UR5, UR5, 0x1, URZ, 0xfc, !UPT ;  /* 0x0000000105057892 */ /* 0x000fe2000f8efc3f */
[----:B------:R-:W-:-:S03]  /*0d60*/  LOP3.LUT R0, R0, 0x1ffffffe, RZ, 0xc0, !PT ;  /* 0x1ffffffe00007812 */ /* 0x000fc600078ec0ff */
[----:B------:R-:W-:Y:S02]  /*0d70*/  IMAD R7, R196, 0x10, R7 ;  /* 0x00000010c4077824 */ /* 0x000fe400078e0207 */
[----:B------:R-:W-:Y:S01]  /*0d80*/  IMAD.IADD R0, R9, 0x1, -R0 ;  /* 0x0000000109007824 */ /* 0x000fe200078e0a00 */
[----:B------:R-:W-:-:S04]  /*0d90*/  MOV R4, UR5 ;  /* 0x0000000500047c02 */ /* 0x000fc80008000f00 */
[----:B------:R-:W-:Y:S01]  /*0da0*/  LEA R225, R7, R0, 0x3 ;  /* 0x0000000007e17211 */ /* 0x000fe200078e18ff */
[----:B------:R0:W-:Y:S01]  /*0db0*/  STL [R1+0x38], R4 ;  /* 0x0000380401007387 */ /* 0x0001e20000100800 */
[CC--:B------:R-:W-:Y:S02]  /*0dc0*/  LEA.HI R0, R3.reuse, R226.reuse, RZ, 0x2 ;  /* 0x000000e203007211 */ /* 0x0c0fe400078f10ff */
[----:B------:R-:W-:Y:S01]  /*0dd0*/  LEA.HI R3, R3, R226, RZ, 0x3 ;  /* 0x000000e203037211 */ /* 0x000fe200078f18ff */
[----:B------:R-:W-:Y:S01]  /*0de0*/  IMAD.SHL.U32 R225, R225, 0x8, RZ ;  /* 0x00000008e1e17824 */ /* 0x000fe200078e00ff */
[----:B------:R-:W-:Y:S02]  /*0df0*/  LOP3.LUT R7, R0, 0xfffffffc, RZ, 0xc0, !PT ;  /* 0xfffffffc00077812 */ /* 0x000fe400078ec0ff */
[--C-:B------:R-:W-:Y:S02]  /*0e00*/  SHF.R.S32.HI R184, RZ, 0x2, R0.reuse ;  /* 0x00000002ffb87819 */ /* 0x100fe40000011400 */
[----:B------:R-:W-:Y:S01]  /*0e10*/  IADD3 R212, R226, -R7, RZ ;  /* 0x80000007e2d47210 */ /* 0x000fe20007ffe0ff */
[----:B0-----:R-:W-:Y:S01]  /*0e20*/  IMAD.U32 R4, RZ, RZ, UR4 ;  /* 0x00000004ff047e24 */ /* 0x001fe2000f8e00ff */
[----:B------:R-:W-:Y:S01]  /*0e30*/  SHF.R.S32.HI R9, RZ, 0x1f, R0 ;  /* 0x0000001fff097819 */ /* 0x000fe20000011400 */
[----:B------:R-:W-:Y:S01]  /*0e40*/  VIADD R209, R184, 0x40 ;  /* 0x00000040b8d17836 */ /* 0x000fe20000000000 */
[----:B------:R-:W-:Y:S01]  /*0e50*/  LOP3.LUT R5, R3, 0x1ffffff8, RZ, 0xc0, !PT ;  /* 0x1ffffff803057812 */ /* 0x000fe200078ec0ff */
[----:B------:R-:W-:Y:S01]  /*0e60*/  IMAD.SHL.U32 R22, R212, 0x8, RZ ;  /* 0x00000008d4167824 */ /* 0x000fe200078e00ff */
[----:B------:R-:W-:Y:S01]  /*0e70*/  LEA.HI R9, R9, R184, RZ, 0x3 ;  /* 0x000000b809097211 */ /* 0x000fe200078f18ff */
[----:B------:R0:W-:Y:S01]  /*0e80*/  STL [R1+0x3c], R4 ;  /* 0x00003c0401007387 */ /* 0x0001e20000100800 */
[----:B------:R-:W-:Y:S01]  /*0e90*/  SHF.R.S32.HI R0, RZ, 0x1f, R209 ;  /* 0x0000001fff007819 */ /* 0x000fe200000114d1 */
[----:B------:R-:W-:Y:S01]  /*0ea0*/  VIADD R187, R22, 0x40 ;  /* 0x0000004016bb7836 */ /* 0x000fe20000000000 */
[----:B------:R-:W-:-:S02]  /*0eb0*/  LOP3.LUT R9, R9, 0xfffffff8, RZ, 0xc0, !PT ;  /* 0xfffffff809097812 */ /* 0x000fc400078ec0ff */
[----:B------:R-:W-:Y:S02]  /*0ec0*/  IADD3 R186, R22, 0x20, RZ ;  /* 0x0000002016ba7810 */ /* 0x000fe40007ffe0ff */
[----:B------:R-:W-:Y:S01]  /*0ed0*/  SHF.R.S32.HI R6, RZ, 0x1f, R187 ;  /* 0x0000001fff067819 */ /* 0x000fe200000114bb */
[----:B------:R-:W-:Y:S01]  /*0ee0*/  IMAD.IADD R215, R184, 0x1, -R9 ;  /* 0x00000001b8d77824 */ /* 0x000fe200078e0a09 */
[----:B------:R-:W-:Y:S02]  /*0ef0*/  SHF.R.S32.HI R7, RZ, 0x1f, R186 ;  /* 0x0000001fff077819 */ /* 0x000fe400000114ba */
[----:B------:R-:W-:Y:S02]  /*0f00*/  SHF.L.U32 R190, R209, 0x6, RZ ;  /* 0x00000006d1be7819 */ /* 0x000fe400000006ff */
[----:B------:R-:W-:Y:S02]  /*0f10*/  LEA.HI R0, R0, R209, RZ, 0x3 ;  /* 0x000000d100007211 */ /* 0x000fe400078f18ff */
[----:B------:R-:W-:-:S02]  /*0f20*/  LEA.HI R214, R7, R186, RZ, 0x3 ;  /* 0x000000ba07d67211 */ /* 0x000fc400078f18ff */
[-C--:B------:R-:W-:Y:S01]  /*0f30*/  LEA.HI R8, R6, R187.reuse, RZ, 0x6 ;  /* 0x000000bb06087211 */ /* 0x080fe200078f30ff */
[----:B------:R-:W-:Y:S01]  /*0f40*/  IMAD.SHL.U32 R0, R0, 0x40, RZ ;  /* 0x0000004000007824 */ /* 0x000fe200078e00ff */
[----:B------:R-:W-:Y:S02]  /*0f50*/  LEA.HI R7, R7, R186, RZ, 0x6 ;  /* 0x000000ba07077211 */ /* 0x000fe400078f30ff */
[----:B------:R-:W-:Y:S01]  /*0f60*/  LOP3.LUT R190, R190, 0x1c0, RZ, 0xc0, !PT ;  /* 0x000001c0bebe7812 */ /* 0x000fe200078ec0ff */
[----:B------:R-:W-:Y:S01]  /*0f70*/  IMAD.SHL.U32 R9, R8, 0x80, RZ ;  /* 0x0000008008097824 */ /* 0x000fe200078e00ff */
[----:B------:R-:W-:Y:S01]  /*0f80*/  SHF.L.U32 R191, R215, 0x6, RZ ;  /* 0x00000006d7bf7819 */ /* 0x000fe200000006ff */
[----:B------:R-:W-:Y:S01]  /*0f90*/  IMAD.SHL.U32 R7, R7, 0x80, RZ ;  /* 0x0000008007077824 */ /* 0x000fe200078e00ff */
[----:B------:R-:W-:Y:S02]  /*0fa0*/  LEA.HI R6, R6, R187, RZ, 0x3 ;  /* 0x000000bb06067211 */ /* 0x000fe400078f18ff */
[----:B------:R-:W-:-:S02]  /*0fb0*/  SHF.R.U32.HI R223, RZ, 0x3, R190 ;  /* 0x00000003ffdf7819 */ /* 0x000fc400000116be */
[----:B------:R-:W-:Y:S02]  /*0fc0*/  LOP3.LUT R191, R191, 0x1c0, RZ, 0xc0, !PT ;  /* 0x000001c0bfbf7812 */ /* 0x000fe400078ec0ff */
[C---:B------:R-:W-:Y:S02]  /*0fd0*/  LOP3.LUT R12, R190.reuse, 0x38, R6, 0xf8, !PT ;  /* 0x00000038be0c7812 */ /* 0x040fe400078ef806 */
[----:B------:R-:W-:Y:S02]  /*0fe0*/  LOP3.LUT R10, R190, 0x38, R214, 0xf8, !PT ;  /* 0x00000038be0a7812 */ /* 0x000fe400078ef8d6 */
[----:B------:R-:W-:Y:S02]  /*0ff0*/  LOP3.LUT R198, R0, 0xfffffe00, RZ, 0xc0, !PT ;  /* 0xfffffe0000c67812 */ /* 0x000fe400078ec0ff */
[----:B------:R-:W-:Y:S02]  /*1000*/  SHF.R.U32.HI R197, RZ, 0x3, R191 ;  /* 0x00000003ffc57819 */ /* 0x000fe400000116bf */
[----:B------:R-:W-:-:S02]  /*1010*/  LOP3.LUT R8, R191, 0x38, R6, 0xf8, !PT ;  /* 0x00000038bf087812 */ /* 0x000fc400078ef806 */
[----:B------:R-:W-:Y:S02]  /*1020*/  LOP3.LUT R9, R9, 0xffffe000, RZ, 0xc0, !PT ;  /* 0xffffe00009097812 */ /* 0x000fe400078ec0ff */
[-C--:B------:R-:W-:Y:S02]  /*1030*/  LOP3.LUT R12, R12, R223.reuse, RZ, 0x3c, !PT ;  /* 0x000000df0c0c7212 */ /* 0x080fe400078e3cff */
[----:B------:R-:W-:Y:S02]  /*1040*/  LOP3.LUT R7, R7, 0xffffe000, RZ, 0xc0, !PT ;  /* 0xffffe00007077812 */ /* 0x000fe400078ec0ff */
[----:B------:R-:W-:Y:S02]  /*1050*/  LOP3.LUT R10, R10, R223, RZ, 0x3c, !PT ;  /* 0x000000df0a0a7212 */ /* 0x000fe400078e3cff */
[----:B------:R-:W-:Y:S02]  /*1060*/  LOP3.LUT R0, R191, 0x38, R214, 0xf8, !PT ;  /* 0x00000038bf007812 */ /* 0x000fe400078ef8d6 */
[----:B------:R-:W-:-:S02]  /*1070*/  LOP3.LUT R8, R8, R197, RZ, 0x3c, !PT ;  /* 0x000000c508087212 */ /* 0x000fc400078e3cff */
[--C-:B------:R-:W-:Y:S01]  /*1080*/  IADD3 R12, R12, R9, R198.reuse ;  /* 0x000000090c0c7210 */ /* 0x100fe20007ffe0c6 */
[----:B------:R-:W-:Y:S01]  /*1090*/  IMAD R9, R196, 0x200, R9 ;  /* 0x00000200c4097824 */ /* 0x000fe200078e0209 */
[----:B------:R-:W-:Y:S02]  /*10a0*/  SHF.R.S32.HI R200, RZ, 0x3, R3 ;  /* 0x00000003ffc87819 */ /* 0x000fe40000011403 */
[----:B------:R-:W-:Y:S01]  /*10b0*/  IADD3 R10, R10, R7, R198 ;  /* 0x000000070a0a7210 */ /* 0x000fe20007ffe0c6 */
[----:B------:R-:W-:Y:S01]  /*10c0*/  IMAD.IADD R8, R9, 0x1, R8 ;  /* 0x0000000109087824 */ /* 0x000fe200078e0208 */
[----:B------:R-:W-:Y:S02]  /*10d0*/  LOP3.LUT R3, R2, 0x7ffffffc, RZ, 0xc0, !PT ;  /* 0x7ffffffc02037812 */ /* 0x000fe400078ec0ff */
[----:B------:R-:W-:Y:S02]  /*10e0*/  LOP3.LUT R0, R0, R197, RZ, 0x3c, !PT ;  /* 0x000000c500007212 */ /* 0x000fe400078e3cff */
[----:B------:R-:W-:Y:S01]  /*10f0*/  LEA R7, R196, R7, 0x9 ;  /* 0x00000007c4077211 */ /* 0x000fe200078e48ff */
[----:B------:R-:W-:Y:S01]  /*1100*/  IMAD.IADD R202, R216, 0x1, -R3 ;  /* 0x00000001d8ca7824 */ /* 0x000fe200078e0a03 */
[----:B------:R-:W-:-:S02]  /*1110*/  LOP3.LUT R2, R190, 0x38, R22, 0xf8, !PT ;  /* 0x00000038be027812 */ /* 0x000fc400078ef816 */
[----:B------:R-:W-:Y:S02]  /*1120*/  IADD3 R5, R226, -R5, RZ ;  /* 0x80000005e2057210 */ /* 0x000fe40007ffe0ff */
[----:B------:R-:W-:Y:S02]  /*1130*/  IADD3 R0, R7, R0, RZ ;  /* 0x0000000007007210 */ /* 0x000fe40007ffe0ff */
[----:B------:R-:W-:Y:S01]  /*1140*/  LOP3.LUT R2, R198, R2, R223, 0xf6, !PT ;  /* 0x00000002c6027212 */ /* 0x000fe200078ef6df */
[----:B------:R-:W-:Y:S01]  /*1150*/  IMAD.SHL.U32 R199, R5, 0x8, RZ ;  /* 0x0000000805c77824 */ /* 0x000fe200078e00ff */
[----:B------:R-:W-:Y:S02]  /*1160*/  SHF.R.S32.HI R210, RZ, 0x1f, R184 ;  /* 0x0000001fffd27819 */ /* 0x000fe400000114b8 */
[----:B------:R-:W-:Y:S02]  /*1170*/  SHF.L.U32 R16, R212, 0x2, RZ ;  /* 0x00000002d4107819 */ /* 0x000fe400000006ff */
[----:B------:R-:W-:-:S02]  /*1180*/  SHF.R.S32.HI R214, RZ, 0x3, R214 ;  /* 0x00000003ffd67819 */ /* 0x000fc400000114d6 */
[----:B------:R-:W-:Y:S02]  /*1190*/  SHF.R.S32.HI R220, RZ, 0x3, R6 ;  /* 0x00000003ffdc7819 */ /* 0x000fe40000011406 */
[----:B------:R-:W-:Y:S02]  /*11a0*/  LEA R221, R2, UR4, 0x1 ;  /* 0x0000000402dd7c11 */ /* 0x000fe4000f8e08ff */
[----:B------:R-:W-:Y:S02]  /*11b0*/  LEA R218, R10, UR4, 0x1 ;  /* 0x000000040ada7c11 */ /* 0x000fe4000f8e08ff */
[----:B------:R-:W-:Y:S02]  /*11c0*/  LEA R217, R12, UR4, 0x1 ;  /* 0x000000040cd97c11 */ /* 0x000fe4000f8e08ff */
[----:B------:R-:W-:Y:S02]  /*11d0*/  LEA R222, R0, UR4, 0x1 ;  /* 0x0000000400de7c11 */ /* 0x000fe4000f8e08ff */
[----:B0-----:R-:W-:-:S07]  /*11e0*/  LEA R219, R8, UR4, 0x1 ;  /* 0x0000000408db7c11 */ /* 0x001fce000f8e08ff */
.L_x_2442:
[----:B0-----:R-:W0:Y:S01]  /*11f0*/  LDC.64 R2, c[0x0][0xc60] ;  /* 0x00031800ff027b82 */ /* 0x001e220000000a00 */
[----:B------:R-:W-:Y:S01]  /*1200*/  ULDC.64 UR4, c[0x0][0xa28] ;  /* 0x00028a0000047ab9 */ /* 0x000fe20000000a00 */
[----:B------:R-:W-:Y:S01]  /*1210*/  ULDC.64 UR8, c[0x0][0xa18] ;  /* 0x0002860000087ab9 */ /* 0x000fe20000000a00 */
[----:B------:R-:W-:Y:S01]  /*1220*/  ULDC.64 UR6, c[0x0][0xa08] ;  /* 0x0002820000067ab9 */ /* 0x000fe20000000a00 */
[----:B0-----:R-:W-:-:S05]  /*1230*/  IMAD.WIDE R2, R195, 0x4, R2 ;  /* 0x00000004c3027825 */ /* 0x001fca00078e0202 */
[----:B--2---:R-:W2:Y:S01]  /*1240*/  LDG.E R207, desc[UR56][R2.64] ;  /* 0x0000003802cf7981 */ /* 0x004ea2000c1e1900 */
[----:B------:R-:W-:Y:S01]  /*1250*/  ISETP.NE.U32.AND P2, PT, RZ, UR4, PT ;  /* 0x00000004ff007c0c */ /* 0x000fe2000bf45070 */
[----:B---345:R-:W-:Y:S01]  /*1260*/  IMAD.MOV.U32 R9, RZ, RZ, RZ ;  /* 0x000000ffff097224 */ /* 0x038fe200078e00ff */
[----:B------:R-:W-:Y:S01]  /*1270*/  ISETP.NE.U32.AND P1, PT, RZ, UR8, PT ;  /* 0x00000008ff007c0c */ /* 0x000fe2000bf25070 */
[----:B------:R-:W-:Y:S01]  /*1280*/  IMAD.MOV.U32 R27, RZ, RZ, RZ ;  /* 0x000000ffff1b7224 */ /* 0x000fe200078e00ff */
[----:B------:R-:W-:Y:S02]  /*1290*/  ISETP.NE.AND.EX P2, PT, RZ, UR5, PT, P2 ;  /* 0x00000005ff007c0c */ /* 0x000fe4000bf45320 */
[----:B------:R-:W-:Y:S02]  /*12a0*/  ISETP.NE.AND.EX P1, PT, RZ, UR9, PT, P1 ;  /* 0x00000009ff007c0c */ /* 0x000fe4000bf25310 */
[----:B------:R-:W-:-:S04]  /*12b0*/  ISETP.NE.U32.AND P0, PT, RZ, UR6, PT ;  /* 0x00000006ff007c0c */ /* 0x000fc8000bf05070 */
[----:B------:R-:W-:Y:S02]  /*12c0*/  ISETP.NE.AND.EX P0, PT, RZ, UR7, PT, P0 ;  /* 0x00000007ff007c0c */ /* 0x000fe4000bf05300 */
[----:B--2---:R-:W-:-:S03]  /*12d0*/  SHF.R.S32.HI R213, RZ, 0x1f, R207 ;  /* 0x0000001fffd57819 */ /* 0x004fc600000114cf */
[C---:B------:R-:W-:Y:S02]  /*12e0*/  @P2 LEA R2, P3, R207.reuse, UR4, 0x2 ;  /* 0x00000004cf022c11 */ /* 0x040fe4000f8610ff */
[C---:B------:R-:W-:Y:S02]  /*12f0*/  SHF.L.U32 R205, R207.reuse, 0x2, RZ ;  /* 0x00000002cfcd7819 */ /* 0x040fe400000006ff */
[C-C-:B------:R-:W-:Y:S01]  /*1300*/  @P2 LEA.HI.X R3, R207.reuse, UR5, R213.reuse, 0x2, P3 ;  /* 0x00000005cf032c11 */ /* 0x140fe200098f14d5 */
[----:B------:R-:W-:Y:S01]  /*1310*/  ULDC UR4, c[0x0][0x288] ;  /* 0x0000a20000047ab9 */ /* 0x000fe20000000800 */
[----:B------:R-:W-:Y:S02]  /*1320*/  SHF.L.U64.HI R206, R207, 0x2, R213 ;  /* 0x00000002cfce7819 */ /* 0x000fe400000102d5 */
[C---:B------:R-:W-:Y:S01]  /*1330*/  IADD3 R6, P4, R205.reuse, UR6, RZ ;  /* 0x00000006cd067c10 */ /* 0x040fe2000ff9e0ff */
[----:B------:R0:W5:Y:S01]  /*1340*/  @P2 LDG.E R9, desc[UR56][R2.64] ;  /* 0x0000003802092981 */ /* 0x000162000c1e1900 */
[----:B------:R-:W-:-:S02]  /*1350*/  @P1 IADD3 R4, P2, R205, UR8, RZ ;  /* 0x00000008cd041c10 */ /* 0x000fc4000ff5e0ff */
[----:B------:R-:W-:Y:S01]  /*1360*/  MOV R192, UR4 ;  /* 0x0000000400c07c02 */ /* 0x000fe20008000f00 */
[----:B------:R-:W-:Y:S01]  /*1370*/  ULDC.64 UR4, c[0x0][0x3f8] ;  /* 0x0000fe0000047ab9 */ /* 0x000fe20000000a00 */
[C---:B------:R-:W-:Y:S02]  /*1380*/  IADD3.X R7, R206.reuse, UR7, RZ, P4, !PT ;  /* 0x00000007ce077c10 */ /* 0x040fe4000a7fe4ff */
[----:B------:R-:W-:Y:S01]  /*1390*/  @P1 IADD3.X R5, R206, UR9, RZ, P2, !PT ;  /* 0x00000009ce051c10 */ /* 0x000fe200097fe4ff */
[----:B------:R-:W-:Y:S02]  /*13a0*/  UISETP.NE.U32.AND UP0, UPT, UR4, URZ, UPT ;  /* 0x0000003f0400728c */ /* 0x000fe4000bf05070 */
[----:B------:R0:W5:Y:S01]  /*13b0*/  @P0 LDG.E R27, desc[UR56][R6.64] ;  /* 0x00000038061b0981 */ /* 0x000162000c1e1900 */
[----:B------:R-:W-:Y:S01]  /*13c0*/  ULDC UR4, c[0x0][0x404] ;  /* 0x0001010000047ab9 */ /* 0x000fe20000000800 */
[----:B------:R-:W-:Y:S02]  /*13d0*/  ULDC.64 UR6, c[0x0][0xa20] ;  /* 0x0002880000067ab9 */ /* 0x000fe40000000a00 */
[----:B------:R0:W5:Y:S01]  /*13e0*/  @P1 LDG.E R192, desc[UR56][R4.64] ;  /* 0x0000003804c01981 */ /* 0x000162000c1e1900 */
[----:B------:R-:W-:Y:S01]  /*13f0*/  UISETP.NE.AND.EX UP0, UPT, UR5, URZ, UPT, UP0 ;  /* 0x0000003f0500728c */ /* 0x000fe2000bf05300 */
[----:B------:R-:W-:-:S02]  /*1400*/  ISETP.NE.U32.AND P2, PT, RZ, UR6, PT ;  /* 0x00000006ff007c0c */ /* 0x000fc4000bf45070 */
[----:B------:R-:W-:Y:S01]  /*1410*/  ULDC UR5, c[0x0][0x2e0] ;  /* 0x0000b80000057ab9 */ /* 0x000fe20000000800 */
[----:B------:R-:W-:Y:S01]  /*1420*/  USEL UR4, UR4, 0x1, UP0 ;  /* 0x0000000104047887 */ /* 0x000fe20008000000 */
[----:B------:R-:W-:-:S03]  /*1430*/  ISETP.NE.AND.EX P2, PT, RZ, UR7, PT, P2 ;  /* 0x00000007ff007c0c */ /* 0x000fc6000bf45320 */
        /* <DEDUP_REMOVED lines=15> */
.L_x_2206:
[----:B------:R-:W-:Y:S01]  /*1530*/  IMAD.U32 R24, RZ, RZ, UR5 ;  /* 0x00000005ff187e24 */ /* 0x000fe2000f8e00ff */
[----:B------:R-:W-:Y:S01]  /*1540*/  MOV R26, UR4 ;  /* 0x00000004001a7c02 */ /* 0x000fe20008000f00 */
[----:B------:R-:W-:Y:S06]  /*1550*/  @!P2 BRA `(.L_x_2207) ;  /* 0x000000000010a947 */ /* 0x000fec0003800000 */
[----:B------:R-:W-:-:S04]  /*1560*/  IADD3 R2, P0, R205, UR6, RZ ;  /* 0x00000006cd027c10 */ /* 0x000fc8000ff1e0ff */
[----:B------:R-:W-:-:S05]  /*1570*/  IADD3.X R3, R206, UR7, RZ, P0, !PT ;  /* 0x00000007ce037c10 */ /* 0x000fca00087fe4ff */
[----:B------:R0:W5:Y:S01]  /*1580*/  LDG.E R26, desc[UR56][R2.64] ;  /* 0x00000038021a7981 */ /* 0x000162000c1e1900 */
[----:B------:R-:W-:Y:S05]  /*1590*/  BRA `(.L_x_2208) ;  /* 0x0000000000107947 */ /* 0x000fea0003800000 */
.L_x_2207:
[----:B------:R-:W-:Y:S05]  /*15a0*/  @!P0 BRA `(.L_x_2208) ;  /* 0x00000000000c8947 */ /* 0x000fea0003800000 */
[----:B------:R-:W2:Y:S04]  /*15b0*/  LDG.E R3, desc[UR56][R6.64] ;  /* 0x0000003806037981 */ /* 0x000ea8000c1e1900 */
[----:B------:R-:W2:Y:S02]  /*15c0*/  LDG.E R26, desc[UR56][R6.64+0x4] ;  /* 0x00000438061a7981 */ /* 0x000ea4000c1e1900 */
[----:B--2---:R-:W-:-:S07]  /*15d0*/  IMAD.IADD R26, R26, 0x1, -R3 ;  /* 0x000000011a1a7824 */ /* 0x004fce00078e0a03 */
.L_x_2208:
[----:B------:R-:W-:Y:S02]  /*15e0*/  ULDC.64 UR4, c[0x0][0xa10] ;  /* 0x0002840000047ab9 */ /* 0x000fe40000000a00 */
[----:B------:R-:W-:-:S04]  /*15f0*/  ISETP.NE.U32.AND P0, PT, RZ, UR4, PT ;  /* 0x00000004ff007c0c */ /* 0x000fc8000bf05070 */
[----:B------:R-:W-:Y:S01]  /*1600*/  ISETP.NE.AND.EX P0, PT, RZ, UR5, PT, P0 ;  /* 0x00000005ff007c0c */ /* 0x000fe2000bf05300 */
[----:B------:R-:W-:-:S12]  /*1610*/  ULDC.64 UR4, c[0x0][0xa30] ;  /* 0x00028c0000047ab9 */ /* 0x000fd80000000a00 */
[----:B0-----:R-:W0:Y:S02]  /*1620*/  @P0 LDC.64 R2, c[0x0][0xa10] ;  /* 0x00028400ff020b82 */ /* 0x001e240000000a00 */
[----:B0-----:R-:W-:-:S05]  /*1630*/  @P0 IMAD.WIDE R2, R25, 0x4, R2 ;  /* 0x0000000419020825 */ /* 0x001fca00078e0202 */
[----:B------:R-:W2:Y:S04]  /*1640*/  @P0 LDG.E R0, desc[UR56][R2.64] ;  /* 0x0000003802000981 */ /* 0x000ea8000c1e1900 */
[----:B------:R0:W2:Y:S01]  /*1650*/  @P0 LDG.E R7, desc[UR56][R2.64+0x4] ;  /* 0x0000043802070981 */ /* 0x0000a2000c1e1900 */
[----:B-----5:R-:W-:Y:S01]  /*1660*/  IADD3 R9, -R9, R26, RZ ;  /* 0x0000001a09097210 */ /* 0x020fe20007ffe1ff */
[----:B------:R-:W-:Y:S01]  /*1670*/  IMAD.MOV.U32 R146, RZ, RZ, R26 ;  /* 0x000000ffff927224 */ /* 0x000fe200078e001a */
[----:B------:R-:W-:Y:S02]  /*1680*/  ISETP.NE.U32.AND P1, PT, RZ, UR4, PT ;  /* 0x00000004ff007c0c */ /* 0x000fe4000bf25070 */
[----:B0-----:R-:W-:Y:S01]  /*1690*/  LEA R2, R193, 0xff, 0x7 ;  /* 0x000000ffc1027811 */ /* 0x001fe200078e38ff */
[----:B------:R-:W-:Y:S01]  /*16a0*/  IMAD.MOV R123, RZ, RZ, -R9 ;  /* 0x000000ffff7b7224 */ /* 0x000fe200078e0a09 */
[----:B------:R-:W-:-:S04]  /*16b0*/  ISETP.NE.AND.EX P1, PT, RZ, UR5, PT, P1 ;  /* 0x00000005ff007c0c */ /* 0x000fc8000bf25310 */
[----:B------:R-:W-:-:S09]  /*16c0*/  VIMNMX R123, RZ, R123, !PT ;  /* 0x0000007bff7b7248 */ /* 0x000fd20007fe0100 */
[----:B------:R-:W-:-:S04]  /*16d0*/  @P1 IADD3 R4, P2, R205, UR4, RZ ;  /* 0x00000004cd041c10 */ /* 0x000fc8000ff5e0ff */
[----:B------:R-:W-:-:S05]  /*16e0*/  @P1 IADD3.X R5, R206, UR5, RZ, P2, !PT ;  /* 0x00000005ce051c10 */ /* 0x000fca00097fe4ff */
[----:B------:R0:W5:Y:S01]  /*16f0*/  @P1 LDG.E R146, desc[UR56][R4.64] ;  /* 0x0000003804921981 */ /* 0x000162000c1e1900 */
[----:B--2---:R-:W-:-:S04]  /*1700*/  @P0 IMAD.IADD R24, R7, 0x1, -R0 ;  /* 0x0000000107180824 */ /* 0x004fc800078e0a00 */
[----:B------:R-:W-:-:S05]  /*1710*/  IMAD.IADD R195, R9, 0x1, R24 ;  /* 0x0000000109c37824 */ /* 0x000fca00078e0218 */
[C---:B------:R-:W-:Y:S02]  /*1720*/  IADD3 R0, R195.reuse, 0x7f, RZ ;  /* 0x0000007fc3007810 */ /* 0x040fe40007ffe0ff */
[----:B------:R-:W-:Y:S02]  /*1730*/  IADD3 R2, R195, R2, -R192 ;  /* 0x00000002c3027210 */ /* 0x000fe40007ffe8c0 */
[----:B------:R-:W-:Y:S02]  /*1740*/  SHF.R.S32.HI R3, RZ, 0x1f, R0 ;  /* 0x0000001fff037819 */ /* 0x000fe40000011400 */
[----:B------:R-:W-:Y:S02]  /*1750*/  SHF.R.S32.HI R7, RZ, 0x1f, R2 ;  /* 0x0000001fff077819 */ /* 0x000fe40000011402 */
[----:B------:R-:W-:Y:S02]  /*1760*/  LEA.HI R3, R3, R0, RZ, 0x7 ;  /* 0x0000000003037211 */ /* 0x000fe400078f38ff */
[----:B------:R-:W-:-:S02]  /*1770*/  LEA.HI R7, R7, R2, RZ, 0x7 ;  /* 0x0000000207077211 */ /* 0x000fc400078f38ff */
[----:B------:R-:W-:Y:S02]  /*1780*/  SHF.R.S32.HI R3, RZ, 0x7, R3 ;  /* 0x00000007ff037819 */ /* 0x000fe40000011403 */
[----:B------:R-:W-:-:S04]  /*1790*/  SHF.R.S32.HI R150, RZ, 0x7, R7 ;  /* 0x00000007ff967819 */ /* 0x000fc80000011407 */
[----:B------:R-:W-:-:S05]  /*17a0*/  VIMNMX R150, R3, R150, PT ;  /* 0x0000009603967248 */ /* 0x000fca0003fe0100 */
[----:B------:R-:W-:-:S05]  /*17b0*/  IMAD R3, R150, 0x80, -R9 ;  /* 0x0000008096037824 */ /* 0x000fca00078e0a09 */
[----:B------:R-:W-:-:S04]  /*17c0*/  VIMNMX R0, R3, R24, PT ;  /* 0x0000001803007248 */ /* 0x000fc80003fe0100 */
        /* <DEDUP_REMOVED lines=30> */
.L_x_2211:
[----:B------:R-:W-:Y:S05]  /*19b0*/  BSYNC B6 ;  /* 0x0000000000067941 */ /* 0x000fea0003800000 */
.L_x_2210:
        /* <DEDUP_REMOVED lines=20> */
.L_x_2213:
[----:B------:R-:W-:Y:S05]  /*1b00*/  BSYNC B6 ;  /* 0x0000000000067941 */ /* 0x000fea0003800000 */
.L_x_2212:
[----:B------:R-:W-:Y:S01]  /*1b10*/  ULDC.64 UR4, c[0x0][0x9f8] ;  /* 0x00027e0000047ab9 */ /* 0x000fe20000000a00 */
[----:B------:R-:W0:Y:S01]  /*1b20*/  LDC R0, c[0x0][0x428] ;  /* 0x00010a00ff007b82 */ /* 0x000e220000000800 */
[----:B------:R-:W-:Y:S01]  /*1b30*/  ISETP.NE.U32.AND P0, PT, RZ, UR4, PT ;  /* 0x00000004ff007c0c */ /* 0x000fe2000bf05070 */
[----:B------:R-:W-:-:S06]  /*1b40*/  VIADD R97, R22, 0x60 ;  /* 0x0000006016617836 */ /* 0x000fcc0000000000 */
[----:B------:R-:W1:Y:S01]  /*1b50*/  LDC.64 R126, c[0x0][0x2f0] ;  /* 0x0000bc00ff7e7b82 */ /* 0x000e620000000a00 */
[----:B------:R-:W-:Y:S01]  /*1b60*/  ISETP.NE.AND.EX P0, PT, RZ, UR5, PT, P0 ;  /* 0x00000005ff007c0c */ /* 0x000fe2000bf05300 */
[----:B------:R-:W-:Y:S01]  /*1b70*/  IMAD.IADD R27, R27, 0x1, R26 ;  /* 0x000000011b1b7824 */ /* 0x000fe200078e021a */
[----:B------:R-:W-:Y:S01]  /*1b80*/  SHF.R.S32.HI R23, RZ, 0x1f, R22 ;  /* 0x0000001fff177819 */ /* 0x000fe20000011416 */
[----:B------:R-:W-:-:S04]  /*1b90*/  ULDC.64 UR6, c[0x0][0xa08] ;  /* 0x0002820000067ab9 */ /* 0x000fc80000000a00 */
[----:B------:R-:W2:Y:S06]  /*1ba0*/  LDC R41, c[0x0][0x3d4] ;  /* 0x0000f500ff297b82 */ /* 0x000eac0000000800 */
[----:B------:R-:W-:Y:S01]  /*1bb0*/  @P0 IADD3 R4, P1, R205, UR4, RZ ;  /* 0x00000004cd040c10 */ /* 0x000fe2000ff3e0ff */
[----:B------:R-:W-:Y:S01]  /*1bc0*/  ULDC UR4, c[0x0][0x2e4] ;  /* 0x0000b90000047ab9 */ /* 0x000fe20000000800 */
[----:B------:R-:W3:Y:S02]  /*1bd0*/  LDC.64 R34, c[0x0][0x3e8] ;  /* 0x0000fa00ff227b82 */ /* 0x000ee40000000a00 */
[----:B------:R-:W-:-:S05]  /*1be0*/  @P0 IADD3.X R5, R206, UR5, RZ, P1, !PT ;  /* 0x00000005ce050c10 */ /* 0x000fca0008ffe4ff */
[----:B------:R4:W3:Y:S01]  /*1bf0*/  @P0 LDG.E R25, desc[UR56][R4.64] ;  /* 0x0000003804190981 */ /* 0x0008e2000c1e1900 */
[----:B0-----:R-:W-:Y:S01]  /*1c00*/  ISETP.NE.AND P0, PT, R0, 0x1, PT ;  /* 0x000000010000780c */ /* 0x001fe20003f05270 */
[----:B------:R-:W-:Y:S01]  /*1c10*/  IMAD.MOV.U32 R122, RZ, RZ, 0x20 ;  /* 0x00000020ff7a7424 */ /* 0x000fe200078e00ff */
[----:B------:R-:W-:Y:S01]  /*1c20*/  ISETP.GE.AND P2, PT, R186, UR4, PT ;  /* 0x00000004ba007c0c */ /* 0x000fe2000bf46270 */
[----:B------:R-:W0:Y:S01]  /*1c30*/  S2R R151, SR_TID.X ;  /* 0x0000000000977919 */ /* 0x000e220000002100 */
[----:B------:R-:W-:Y:S01]  /*1c40*/  ISETP.GE.AND P1, PT, R22, UR4, PT ;  /* 0x0000000416007c0c */ /* 0x000fe2000bf26270 */
[----:B-1----:R-:W-:Y:S01]  /*1c50*/  IMAD.SHL.U32 R93, R126, 0x80, RZ ;  /* 0x000000807e5d7824 */ /* 0x002fe200078e00ff */
[----:B------:R-:W-:Y:S02]  /*1c60*/  SEL R3, RZ, 0xffffffff, P2 ;  /* 0xffffffffff037807 */ /* 0x000fe40001000000 */
[----:B------:R-:W-:Y:S01]  /*1c70*/  SEL R0, RZ, 0x1, P1 ;  /* 0x00000001ff007807 */ /* 0x000fe20000800000 */
[----:B--2---:R-:W-:Y:S01]  /*1c80*/  IMAD.SHL.U32 R120, R41, 0x2, RZ ;  /* 0x0000000229787824 */ /* 0x004fe200078e00ff */
[----:B------:R-:W-:Y:S01]  /*1c90*/  ISETP.GE.AND P1, PT, R187, UR4, PT ;  /* 0x00000004bb007c0c */ /* 0x000fe2000bf26270 */
[----:B------:R-:W-:Y:S01]  /*1ca0*/  IMAD.SHL.U32 R3, R3, 0x2, RZ ;  /* 0x0000000203037824 */ /* 0x000fe200078e00ff */
[----:B------:R-:W-:Y:S01]  /*1cb0*/  ISETP.GE.AND P2, PT, R97, UR4, PT ;  /* 0x0000000461007c0c */ /* 0x000fe2000bf46270 */
[----:B------:R-:W1:Y:S01]  /*1cc0*/  @P0 LDC R7, c[0x0][0x42c] ;  /* 0x00010b00ff070b82 */ /* 0x000e620000000800 */
[----:B----4-:R-:W-:-:S02]  /*1cd0*/  IADD3 R5, R22, 0x80, RZ ;  /* 0x0000008016057810 */ /* 0x010fc40007ffe0ff */
[----:B------:R-:W-:Y:S01]  /*1ce0*/  LOP3.LUT R0, R3, 0x2, R0, 0xe2, !PT ;  /* 0x0000000203007812 */ /* 0x000fe200078ee200 */
[-C--:B---3--:R-:W-:Y:S01]  /*1cf0*/  IMAD R10, R210, R34.reuse, RZ ;  /* 0x00000022d20a7224 */ /* 0x088fe200078e02ff */
[----:B------:R-:W-:Y:S01]  /*1d00*/  SEL R3, RZ, 0x4, P1 ;  /* 0x00000004ff037807 */ /* 0x000fe20000800000 */
[----:B------:R-:W-:Y:S01]  /*1d10*/  IMAD.WIDE.U32 R104, R184, R34, R22 ;  /* 0x00000022b8687225 */ /* 0x000fe200078e0016 */
[----:B------:R-:W-:Y:S01]  /*1d20*/  SEL R4, RZ, 0x8, P2 ;  /* 0x00000008ff047807 */ /* 0x000fe20001000000 */
[----:B------:R-:W2:Y:S01]  /*1d30*/  @P0 LDC R9, c[0x0][0x430] ;  /* 0x00010c00ff090b82 */ /* 0x000ea20000000800 */
[----:B------:R-:W-:Y:S01]  /*1d40*/  ISETP.GE.AND P1, PT, R5, UR4, PT ;  /* 0x0000000405007c0c */ /* 0x000fe2000bf26270 */
[----:B------:R-:W-:Y:S01]  /*1d50*/  VIADD R5, R22, 0xa0 ;  /* 0x000000a016057836 */ /* 0x000fe20000000000 */
[----:B------:R-:W-:Y:S01]  /*1d60*/  LOP3.LUT R3, R4, R0, R3, 0xfe, !PT ;  /* 0x0000000004037212 */ /* 0x000fe200078efe03 */
[----:B------:R-:W-:Y:S01]  /*1d70*/  IMAD R13, R184, R35, R10 ;  /* 0x00000023b80d7224 */ /* 0x000fe200078e020a */
[----:B------:R-:W-:-:S02]  /*1d80*/  SHF.R.S32.HI R37, RZ, 0x1f, R27 ;  /* 0x0000001fff257819 */ /* 0x000fc4000001141b */
[----:B------:R-:W-:Y:S01]  /*1d90*/  SEL R4, RZ, 0x10, P1 ;  /* 0x00000010ff047807 */ /* 0x000fe20000800000 */
[----:B------:R-:W-:Y:S01]  /*1da0*/  IMAD.IADD R105, R13, 0x1, R105 ;  /* 0x000000010d697824 */ /* 0x000fe200078e0269 */
[----:B------:R-:W-:Y:S01]  /*1db0*/  ISETP.GE.AND P1, PT, R5, UR4, PT ;  /* 0x0000000405007c0c */ /* 0x000fe2000bf26270 */
[----:B------:R-:W-:Y:S01]  /*1dc0*/  IMAD R6, R37, R126, RZ ;  /* 0x0000007e25067224 */ /* 0x000fe200078e02ff */
[----:B------:R-:W-:Y:S01]  /*1dd0*/  ULDC.64 UR4, c[0x0][0x320] ;  /* 0x0000c80000047ab9 */ /* 0x000fe20000000a00 */
[----:B------:R-:W-:Y:S01]  /*1de0*/  LOP3.LUT R3, R3, R4, RZ, 0xfc, !PT ;  /* 0x0000000403037212 */ /* 0x000fe200078efcff */
[----:B------:R-:W-:Y:S01]  /*1df0*/  IMAD.WIDE.U32 R4, R27, R126, RZ ;  /* 0x0000007e1b047225 */ /* 0x000fe200078e00ff */
[-C--:B------:R-:W-:Y:S02]  /*1e00*/  ISETP.GE.AND P3, PT, R22, R41.reuse, PT ;  /* 0x000000291600720c */ /* 0x080fe40003f66270 */
[----:B------:R-:W-:Y:S01]  /*1e10*/  ISETP.GE.AND P4, PT, R187, R41, PT ;  /* 0x00000029bb00720c */ /* 0x000fe20003f86270 */
[----:B-1----:R-:W-:Y:S01]  /*1e20*/  @P0 IMAD.HI.U32 R0, R194, R7, RZ ;  /* 0x00000007c2000227 */ /* 0x002fe200078e00ff */
[----:B------:R-:W-:-:S02]  /*1e30*/  ISETP.GE.AND P2, PT, R186, R41, PT ;  /* 0x00000029ba00720c */ /* 0x000fc40003f46270 */
[----:B------:R-:W-:Y:S01]  /*1e40*/  SHF.R.S32.HI R17, RZ, 0x1f, R16 ;  /* 0x0000001fff117819 */ /* 0x000fe20000011410 */
[----:B------:R-:W-:Y:S01]  /*1e50*/  IMAD R7, R27, R127, R6 ;  /* 0x0000007f1b077224 */ /* 0x000fe200078e0206 */
[----:B------:R-:W-:Y:S01]  /*1e60*/  P2R R112, PR, RZ, 0x10 ;  /* 0x00000010ff707803 */ /* 0x000fe20000000000 */
[-C--:B-----5:R-:W-:Y:S01]  /*1e70*/  IMAD.WIDE.U32 R104, R146, R34.reuse, R104 ;  /* 0x0000002292687225 */ /* 0x0a0fe200078e0068 */
[----:B--2---:R-:W-:Y:S02]  /*1e80*/  @P0 SHF.R.U32.HI R194, RZ, R9, R0 ;  /* 0x00000009ffc20219 */ /* 0x004fe40000011600 */
[----:B------:R-:W-:Y:S01]  /*1e90*/  IADD3 R5, R5, R7, RZ ;  /* 0x0000000705057210 */ /* 0x000fe20007ffe0ff */
[----:B------:R-:W-:Y:S01]  /*1ea0*/  IMAD.WIDE.U32 R102, R184, R34, R16 ;  /* 0x00000022b8667225 */ /* 0x000fe200078e0010 */
[----:B------:R-:W-:Y:S02]  /*1eb0*/  SHF.R.S32.HI R0, RZ, 0x1f, R194 ;  /* 0x0000001fff007819 */ /* 0x000fe400000114c2 */
[----:B------:R-:W-:Y:S01]  /*1ec0*/  ISETP.NE.U32.AND P0, PT, RZ, UR6, PT ;  /* 0x00000006ff007c0c */ /* 0x000fe2000bf05070 */
[----:B------:R-:W-:Y:S01]  /*1ed0*/  IMAD.WIDE.U32 R8, R194, UR4, R22 ;  /* 0x00000004c2087c25 */ /* 0x000fe2000f8e0016 */
[----:B------:R-:W-:-:S02]  /*1ee0*/  IADD3 R103, R103, R13, RZ ;  /* 0x0000000d67677210 */ /* 0x000fc40007ffe0ff */
[----:B------:R-:W-:Y:S01]  /*1ef0*/  ISETP.NE.AND.EX P0, PT, RZ, UR7, PT, P0 ;  /* 0x00000007ff007c0c */ /* 0x000fe2000bf05300 */
[----:B------:R-:W-:Y:S01]  /*1f00*/  IMAD R11, R0, UR4, RZ ;  /* 0x00000004000b7c24 */ /* 0x000fe2000f8e02ff */
[----:B------:R-:W-:Y:S01]  /*1f10*/  SHF.L.U64.HI R124, R126, 0x7, R127 ;  /* 0x000000077e7c7819 */ /* 0x000fe2000001027f */
[----:B------:R-:W-:Y:S01]  /*1f20*/  IMAD.WIDE.U32 R102, R146, R34, R102 ;  /* 0x0000002292667225 */ /* 0x000fe200078e0066 */
[----:B------:R-:W-:Y:S02]  /*1f30*/  SHF.L.U32 R132, R126, 0x6, RZ ;  /* 0x000000067e847819 */ /* 0x000fe400000006ff */
[----:B------:R-:W-:Y:S01]  /*1f40*/  SHF.L.U64.HI R92, R34, 0x6, R35 ;  /* 0x00000006225c7819 */ /* 0x000fe20000010223 */
[----:B------:R-:W-:Y:S01]  /*1f50*/  IMAD R11, R194, UR5, R11 ;  /* 0x00000005c20b7c24 */ /* 0x000fe2000f8e020b */
[----:B------:R-:W-:Y:S01]  /*1f60*/  ULDC.64 UR4, c[0x0][0x2f8] ;  /* 0x0000be0000047ab9 */ /* 0x000fe20000000a00 */
[----:B------:R-:W-:Y:S01]  /*1f70*/  SHF.R.S32.HI R147, RZ, 0x1f, R209 ;  /* 0x0000001fff937819 */ /* 0x000fe200000114d1 */
[----:B------:R-:W-:Y:S01]  /*1f80*/  IMAD R7, R0, UR4, RZ ;  /* 0x0000000400077c24 */ /* 0x000fe2000f8e02ff */
[----:B0-----:R-:W-:Y:S01]  /*1f90*/  LEA.HI R151, R151, 0x8, RZ, 0x19 ;  /* 0x0000000897977811 */ /* 0x001fe200078fc8ff */
[----:B------:R-:W-:-:S02]  /*1fa0*/  IMAD.IADD R9, R9, 0x1, R11 ;  /* 0x0000000109097824 */ /* 0x000fc400078e020b */
[C---:B------:R-:W-:Y:S02]  /*1fb0*/  IMAD R11, R194.reuse, UR5, R7 ;  /* 0x00000005c20b7c24 */ /* 0x040fe4000f8e0207 */
[----:B------:R-:W-:Y:S01]  /*1fc0*/  IMAD.WIDE.U32 R6, R194, UR4, R4 ;  /* 0x00000004c2067c25 */ /* 0x000fe2000f8e0004 */
[----:B------:R-:W-:Y:S01]  /*1fd0*/  ULDC.64 UR4, c[0x0][0x300] ;  /* 0x0000c00000047ab9 */ /* 0x000fe20000000a00 */
[----:B------:R-:W0:Y:S02]  /*1fe0*/  LDC.64 R4, c[0x0][0x3d8] ;  /* 0x0000f600ff047b82 */ /* 0x000e240000000a00 */
[----:B------:R-:W-:Y:S02]  /*1ff0*/  IMAD.IADD R7, R7, 0x1, R11 ;  /* 0x0000000107077824 */ /* 0x000fe400078e020b */
[-C--:B0-----:R-:W-:Y:S01]  /*2000*/  IMAD.WIDE.U32 R106, R184, R4.reuse, R16 ;  /* 0x00000004b86a7225 */ /* 0x081fe200078e0010 */
[C-C-:B------:R-:W-:Y:S02]  /*2010*/  SHF.L.U64.HI R125, R4.reuse, 0x7, R5.reuse ;  /* 0x00000007047d7819 */ /* 0x140fe40000010205 */
[----:B------:R-:W-:Y:S01]  /*2020*/  SHF.L.U64.HI R33, R4, 0x6, R5 ;  /* 0x0000000604217819 */ /* 0x000fe20000010205 */
[----:B------:R-:W-:Y:S01]  /*2030*/  IMAD.WIDE.U32 R108, R184, R4, R22 ;  /* 0x00000004b86c7225 */ /* 0x000fe200078e0016 */
[----:B------:R-:W-:-:S03]  /*2040*/  SHF.L.U32 R32, R4, 0x7, RZ ;  /* 0x0000000704207819 */ /* 0x000fc600000006ff */
[----:B------:R-:W-:Y:S01]  /*2050*/  IMAD.SHL.U32 R31, R4, 0x40, RZ ;  /* 0x00000040041f7824 */ /* 0x000fe200078e00ff */
[----:B------:R-:W-:Y:S02]  /*2060*/  SHF.R.S32.HI R0, RZ, 0x1f, R25 ;  /* 0x0000001fff007819 */ /* 0x000fe40000011419 */
[----:B------:R-:W-:Y:S02]  /*2070*/  SEL R11, R25, RZ, !P0 ;  /* 0x000000ff190b7207 */ /* 0x000fe40004000000 */
[----:B------:R-:W-:-:S03]  /*2080*/  SEL R0, R0, RZ, !P0 ;  /* 0x000000ff00007207 */ /* 0x000fc60004000000 */
[----:B------:R-:W-:-:S04]  /*2090*/  IMAD.WIDE.U32 R98, R11, UR4, R6 ;  /* 0x000000040b627c25 */ /* 0x000fc8000f8e0006 */
[-C--:B------:R-:W-:Y:S02]  /*20a0*/  IMAD R6, R210, R126.reuse, RZ ;  /* 0x0000007ed2067224 */ /* 0x080fe400078e02ff */
[----:B------:R-:W-:Y:S02]  /*20b0*/  IMAD R12, R0, UR4, RZ ;  /* 0x00000004000c7c24 */ /* 0x000fe4000f8e02ff */
[----:B------:R-:W-:Y:S01]  /*20c0*/  IMAD R21, R184, R127, R6 ;  /* 0x0000007fb8157224 */ /* 0x000fe200078e0206 */
[----:B------:R-:W-:Y:S01]  /*20d0*/  SHF.L.U64.HI R127, R126, 0x6, R127 ;  /* 0x000000067e7f7819 */ /* 0x000fe2000001027f */
[----:B------:R-:W-:Y:S01]  /*20e0*/  IMAD R15, R11, UR5, R12 ;  /* 0x000000050b0f7c24 */ /* 0x000fe2000f8e020c */
[----:B------:R-:W-:Y:S01]  /*20f0*/  ULDC.64 UR4, c[0x0][0x328] ;  /* 0x0000ca0000047ab9 */ /* 0x000fe20000000a00 */
[----:B------:R-:W-:Y:S01]  /*2100*/  IMAD.WIDE.U32 R6, R184, R126, R22 ;  /* 0x0000007eb8067225 */ /* 0x000fe200078e0016 */
[----:B------:R-:W-:-:S03]  /*2110*/  SHF.L.U64.HI R126, R34, 0x7, R35 ;  /* 0x00000007227e7819 */ /* 0x000fc60000010223 */
[----:B------:R-:W-:Y:S01]  /*2120*/  IMAD R0, R0, UR4, RZ ;  /* 0x0000000400007c24 */ /* 0x000fe2000f8e02ff */
[----:B------:R-:W-:Y:S01]  /*2130*/  IADD3 R95, P0, R98, R6, RZ ;  /* 0x00000006625f7210 */ /* 0x000fe20007f1e0ff */
[----:B------:R-:W-:Y:S02]  /*2140*/  IMAD.IADD R96, R99, 0x1, R15 ;  /* 0x0000000163607824 */ /* 0x000fe400078e020f */
[C---:B------:R-:W-:Y:S02]  /*2150*/  IMAD R39, R11.reuse, UR5, R0 ;  /* 0x000000050b277c24 */ /* 0x040fe4000f8e0200 */
[-C--:B------:R-:W-:Y:S01]  /*2160*/  IMAD R0, R210, R4.reuse, RZ ;  /* 0x00000004d2007224 */ /* 0x080fe200078e02ff */
[----:B------:R-:W-:Y:S01]  /*2170*/  IADD3.X R94, R96, R7, R21, P0, !PT ;  /* 0x00000007605e7210 */ /* 0x000fe200007fe415 */
[----:B------:R-:W-:Y:S01]  /*2180*/  IMAD.WIDE.U32 R100, R11, UR4, R8 ;  /* 0x000000040b647c25 */ /* 0x000fe2000f8e0008 */
[C---:B------:R-:W-:Y:S02]  /*2190*/  SEL R7, R41.reuse, RZ, P3 ;  /* 0x000000ff29077207 */ /* 0x040fe40001800000 */
[C---:B------:R-:W-:Y:S01]  /*21a0*/  SEL R9, R41.reuse, RZ, P2 ;  /* 0x000000ff29097207 */ /* 0x040fe20001000000 */
        /* <DEDUP_REMOVED lines=10> */
[-C--:B------:R-:W-:Y:S01]  /*2250*/  LEA.HI R25, R0, R7.reuse, RZ, 0x3 ;  /* 0x0000000700197211 */ /* 0x080fe200078f18ff */
[----:B------:R-:W-:Y:S01]  /*2260*/  IMAD.WIDE.U32 R106, R146, R4, R106 ;  /* 0x00000004926a7225 */ /* 0x000fe200078e006a */
[----:B------:R-:W-:Y:S02]  /*2270*/  LEA.HI R0, R0, R7, RZ, 0x6 ;  /* 0x0000000700007211 */ /* 0x000fe400078f30ff */
[CC--:B------:R-:W-:Y:S02]  /*2280*/  LEA.HI R21, R6.reuse, R9.reuse, RZ, 0x3 ;  /* 0x0000000906157211 */ /* 0x0c0fe400078f18ff */
[----:B------:R-:W-:Y:S01]  /*2290*/  LEA.HI R9, R6, R9, RZ, 0x6 ;  /* 0x0000000906097211 */ /* 0x000fe200078f30ff */
[----:B------:R-:W-:Y:S01]  /*22a0*/  IMAD.SHL.U32 R6, R0, 0x80, RZ ;  /* 0x0000008000067824 */ /* 0x000fe200078e00ff */
[--C-:B------:R-:W-:Y:S02]  /*22b0*/  LOP3.LUT R10, R190, 0x38, R25.reuse, 0xf8, !PT ;  /* 0x00000038be0a7812 */ /* 0x100fe400078ef819 */
[----:B------:R-:W-:-:S02]  /*22c0*/  LOP3.LUT R0, R191, 0x38, R25, 0xf8, !PT ;  /* 0x00000038bf007812 */ /* 0x000fc400078ef819 */
[----:B------:R-:W-:Y:S02]  /*22d0*/  LOP3.LUT R7, R6, 0xffffe000, RZ, 0xc0, !PT ;  /* 0xffffe00006077812 */ /* 0x000fe400078ec0ff */
[----:B------:R-:W-:Y:S02]  /*22e0*/  LOP3.LUT R10, R10, R223, RZ, 0x3c, !PT ;  /* 0x000000df0a0a7212 */ /* 0x000fe400078e3cff */
[----:B------:R-:W-:Y:S01]  /*22f0*/  SHF.R.S32.HI R11, RZ, 0x1f, R8 ;  /* 0x0000001fff0b7819 */ /* 0x000fe20000011408 */
[----:B------:R-:W-:Y:S01]  /*2300*/  IMAD R145, R196, 0x200, R7 ;  /* 0x00000200c4917824 */ /* 0x000fe200078e0207 */
[----:B------:R-:W-:Y:S02]  /*2310*/  LOP3.LUT R0, R0, R197, RZ, 0x3c, !PT ;  /* 0x000000c500007212 */ /* 0x000fe400078e3cff */
[----:B------:R-:W-:Y:S02]  /*2320*/  IADD3 R143, R10, R7, R198 ;  /* 0x000000070a8f7210 */ /* 0x000fe40007ffe0c6 */
[----:B------:R-:W-:Y:S01]  /*2330*/  SHF.L.U32 R9, R9, 0x7, RZ ;  /* 0x0000000709097819 */ /* 0x000fe200000006ff */
[----:B------:R-:W-:Y:S01]  /*2340*/  IMAD.IADD R145, R145, 0x1, R0 ;  /* 0x0000000191917824 */ /* 0x000fe200078e0200 */
[----:B------:R-:W-:-:S02]  /*2350*/  LOP3.LUT R14, R190, 0x38, R21, 0xf8, !PT ;  /* 0x00000038be0e7812 */ /* 0x000fc400078ef815 */
[----:B------:R-:W-:Y:S02]  /*2360*/  SHF.R.S32.HI R7, RZ, 0x1f, R146 ;  /* 0x0000001fff077819 */ /* 0x000fe40000011492 */
[CC--:B------:R-:W-:Y:S02]  /*2370*/  LEA.HI R15, R11.reuse, R8.reuse, RZ, 0x3 ;  /* 0x000000080b0f7211 */ /* 0x0c0fe400078f18ff */
[----:B------:R-:W-:Y:S01]  /*2380*/  LEA.HI R8, R11, R8, RZ, 0x6 ;  /* 0x000000080b087211 */ /* 0x000fe200078f30ff */
[----:B------:R-:W-:Y:S01]  /*2390*/  IMAD R0, R7, R34, RZ ;  /* 0x0000002207007224 */ /* 0x000fe200078e02ff */
[----:B------:R-:W-:Y:S01]  /*23a0*/  LOP3.LUT R9, R9, 0xffffe000, RZ, 0xc0, !PT ;  /* 0xffffe00009097812 */ /* 0x000fe200078ec0ff */
[----:B------:R-:W-:Y:S01]  /*23b0*/  IMAD R7, R7, R4, RZ ;  /* 0x0000000407077224 */ /* 0x000fe200078e02ff */
[----:B------:R-:W-:Y:S01]  /*23c0*/  LOP3.LUT R14, R14, R223, RZ, 0x3c, !PT ;  /* 0x000000df0e0e7212 */ /* 0x000fe200078e3cff */
[----:B------:R-:W-:Y:S01]  /*23d0*/  IMAD.SHL.U32 R13, R8, 0x80, RZ ;  /* 0x00000080080d7824 */ /* 0x000fe200078e00ff */
[----:B------:R-:W-:Y:S01]  /*23e0*/  LEA R144, R196, R9, 0x9 ;  /* 0x00000009c4907211 */ /* 0x000fe200078e48ff */
[----:B------:R-:W-:Y:S01]  /*23f0*/  IMAD R7, R146, R5, R7 ;  /* 0x0000000592077224 */ /* 0x000fe200078e0207 */
[----:B------:R-:W-:Y:S01]  /*2400*/  IADD3 R137, R14, R9, R198 ;  /* 0x000000090e897210 */ /* 0x000fe20007ffe0c6 */
[----:B------:R-:W-:Y:S01]  /*2410*/  IMAD R9, R146, R35, R0 ;  /* 0x0000002392097224 */ /* 0x000fe200078e0200 */
[----:B------:R-:W-:Y:S01]  /*2420*/  LOP3.LUT R20, R190, 0x38, R15, 0xf8, !PT ;  /* 0x00000038be147812 */ /* 0x000fe200078ef80f */
[C---:B------:R-:W-:Y:S01]  /*2430*/  IMAD.SHL.U32 R35, R34.reuse, 0x80, RZ ;  /* 0x0000008022237824 */ /* 0x040fe200078e00ff */
[----:B------:R-:W-:Y:S01]  /*2440*/  LOP3.LUT R0, R191, 0x18, R22, 0xf8, !PT ;  /* 0x00000018bf007812 */ /* 0x000fe200078ef816 */
[----:B------:R-:W-:Y:S01]  /*2450*/  IMAD.IADD R28, R9, 0x1, R105 ;  /* 0x00000001091c7824 */ /* 0x000fe200078e0269 */
[----:B------:R-:W-:Y:S01]  /*2460*/  LOP3.LUT R12, R191, 0x38, R15, 0xf8, !PT ;  /* 0x00000038bf0c7812 */ /* 0x000fe200078ef80f */
[----:B------:R-:W-:Y:S01]  /*2470*/  IMAD.IADD R26, R7, 0x1, R109 ;  /* 0x00000001071a7824 */ /* 0x000fe200078e026d */
[----:B------:R-:W-:Y:S01]  /*2480*/  LOP3.LUT R13, R13, 0xffffe000, RZ, 0xc0, !PT ;  /* 0xffffe0000d0d7812 */ /* 0x000fe200078ec0ff */
[----:B------:R-:W-:Y:S01]  /*2490*/  IMAD.SHL.U32 R34, R34, 0x40, RZ ;  /* 0x0000004022227824 */ /* 0x000fe200078e00ff */
[----:B------:R-:W-:-:S02]  /*24a0*/  LOP3.LUT R20, R20, R223, RZ, 0x3c, !PT ;  /* 0x000000df14147212 */ /* 0x000fc400078e3cff */
[----:B------:R-:W-:Y:S01]  /*24b0*/  LOP3.LUT R8, R191, 0x38, R21, 0xf8, !PT ;  /* 0x00000038bf087812 */ /* 0x000fe200078ef815 */
[----:B------:R-:W-:Y:S01]  /*24c0*/  IMAD R142, R196, 0x200, R13 ;  /* 0x00000200c48e7824 */ /* 0x000fe200078e020d */
[-C--:B------:R-:W-:Y:S02]  /*24d0*/  LOP3.LUT R5, R0, R197.reuse, RZ, 0x3c, !PT ;  /* 0x000000c500057212 */ /* 0x080fe400078e3cff */
[----:B------:R-:W-:Y:S02]  /*24e0*/  LOP3.LUT P0, RZ, R215, 0x4, RZ, 0xc0, !PT ;  /* 0x00000004d7ff7812 */ /* 0x000fe4000780c0ff */
[----:B------:R-:W-:Y:S02]  /*24f0*/  SEL R0, RZ, 0x20, P1 ;  /* 0x00000020ff007807 */ /* 0x000fe40000800000 */
[----:B------:R-:W-:Y:S02]  /*2500*/  LOP3.LUT R29, R12, R197, RZ, 0x3c, !PT ;  /* 0x000000c50c1d7212 */ /* 0x000fe400078e3cff */
[----:B------:R-:W-:-:S02]  /*2510*/  IADD3 R136, R20, R13, R198 ;  /* 0x0000000d14887210 */ /* 0x000fc40007ffe0c6 */
[----:B------:R-:W-:Y:S01]  /*2520*/  LOP3.LUT R11, R8, R197, RZ, 0x3c, !PT ;  /* 0x000000c5080b7212 */ /* 0x000fe200078e3cff */
[----:B------:R-:W-:Y:S01]  /*2530*/  IMAD.IADD R142, R142, 0x1, R29 ;  /* 0x000000018e8e7824 */ /* 0x000fe200078e021d */
[----:B------:R-:W-:Y:S01]  /*2540*/  IADD3 R116, P4, R184, R27, RZ ;  /* 0x0000001bb8747210 */ /* 0x000fe20007f9e0ff */
[----:B------:R-:W-:Y:S01]  /*2550*/  IMAD.IADD R29, R103, 0x1, R9 ;  /* 0x00000001671d7824 */ /* 0x000fe200078e0209 */
[----:B------:R-:W-:Y:S02]  /*2560*/  SHF.R.S32.HI R111, RZ, 0x3, R25 ;  /* 0x00000003ff6f7819 */ /* 0x000fe40000011419 */
[----:B------:R-:W-:Y:S01]  /*2570*/  SHF.R.S32.HI R110, RZ, 0x3, R21 ;  /* 0x00000003ff6e7819 */ /* 0x000fe20000011415 */
[----:B------:R-:W-:Y:S01]  /*2580*/  IMAD.X R117, R210, 0x1, R37, P4 ;  /* 0x00000001d2757824 */ /* 0x000fe200020e0625 */
[----:B------:R-:W-:Y:S02]  /*2590*/  SHF.R.S32.HI R20, RZ, 0x3, R15 ;  /* 0x00000003ff147819 */ /* 0x000fe4000001140f */
[----:B------:R-:W-:-:S02]  /*25a0*/  SEL R122, R122, 0xffffffe0, !P0 ;  /* 0xffffffe07a7a7807 */ /* 0x000fc40004000000 */
[----:B------:R-:W-:Y:S01]  /*25b0*/  LEA R30, R196, R5, 0x9 ;  /* 0x00000005c41e7211 */ /* 0x000fe200078e48ff */
[----:B------:R-:W-:Y:S01]  /*25c0*/  IMAD.IADD R5, R101, 0x1, R39 ;  /* 0x0000000165057824 */ /* 0x000fe200078e0227 */
[----:B------:R-:W-:Y:S02]  /*25d0*/  LOP3.LUT R25, R25, 0xfffffff8, RZ, 0xc0, !PT ;  /* 0xfffffff819197812 */ /* 0x000fe400078ec0ff */
[----:B------:R-:W-:Y:S02]  /*25e0*/  LOP3.LUT R21, R21, 0xfffffff8, RZ, 0xc0, !PT ;  /* 0xfffffff815157812 */ /* 0x000fe400078ec0ff */
[----:B------:R-:W-:Y:S02]  /*25f0*/  LOP3.LUT R15, R15, 0xfffffff8, RZ, 0xc0, !PT ;  /* 0xfffffff80f0f7812 */ /* 0x000fe400078ec0ff */
[----:B------:R-:W-:Y:S02]  /*2600*/  LOP3.LUT R0, R3, R0, RZ, 0xfc, !PT ;  /* 0x0000000003007212 */ /* 0x000fe400078efcff */
[----:B------:R-:W-:-:S02]  /*2610*/  IADD3 R144, R144, R11, RZ ;  /* 0x0000000b90907210 */ /* 0x000fc40007ffe0ff */
[----:B------:R-:W-:Y:S02]  /*2620*/  IADD3 R27, R107, R7, RZ ;  /* 0x000000076b1b7210 */ /* 0x000fe40007ffe0ff */
[----:B------:R-:W-:Y:S02]  /*2630*/  IADD3 R133, R122, R30, RZ ;  /* 0x0000001e7a857210 */ /* 0x000fe40007ffe0ff */
        /* <DEDUP_REMOVED lines=8> */
[----:B------:R-:W-:-:S07]  /*26c0*/  LOP3.LUT R6, R0, 0x20, RZ, 0xc0, !PT ;  /* 0x0000002000067812 */ /* 0x000fce00078ec0ff */
.L_x_2313:
[----:B0-----:R-:W0:Y:S01]  /*26d0*/  LDC.64 R118, c[0x0][0x2d8] ;  /* 0x0000b600ff767b82 */ /* 0x001e220000000a00 */
[----:B--2---:R-:W-:Y:S01]  /*26e0*/  IADD3 R36, R2, -0x1, RZ ;  /* 0xffffffff02247810 */ /* 0x004fe20007ffe0ff */
[----:B------:R-:W-:Y:S01]  /*26f0*/  IMAD R47, R19, 0x6000, R30 ;  /* 0x00006000132f7824 */ /* 0x000fe200078e021e */
[----:B------:R-:W-:Y:S05]  /*2700*/  YIELD ;  /* 0x0000000000007946 */ /* 0x000fea0003800000 */
[----:B-1----:R-:W1:Y:S01]  /*2710*/  LDC R121, c[0x0][0x3d4] ;  /* 0x0000f500ff797b82 */ /* 0x002e620000000800 */
[----:B------:R-:W-:Y:S01]  /*2720*/  SHF.R.S32.HI R37, RZ, 0x1f, R36 ;  /* 0x0000001fff257819 */ /* 0x000fe20000011424 */
[-C--:B------:R-:W-:Y:S01]  /*2730*/  IMAD R0, R124, R36.reuse, RZ ;  /* 0x000000247c007224 */ /* 0x080fe200078e02ff */
[----:B------:R-:W-:Y:S01]  /*2740*/  BSSY B0, `(.L_x_2214) ;  /* 0x0000754000007945 */ /* 0x000fe20003800000 */
[----:B------:R-:W-:Y:S01]  /*2750*/  IMAD.WIDE.U32 R130, R93, R36, RZ ;  /* 0x000000245d827225 */ /* 0x000fe200078e00ff */
[----:B------:R-:W-:-:S03]  /*2760*/  LEA R47, R47, R114, 0x1 ;  /* 0x000000722f2f7211 */ /* 0x000fc600078e08ff */
[----:B------:R-:W-:Y:S01]  /*2770*/  IMAD R89, R37, R93, R0 ;  /* 0x0000005d25597224 */ /* 0x000fe200078e0200 */
[CC--:B------:R-:W-:Y:S02]  /*2780*/  IADD3 R3, P5, R95.reuse, R130.reuse, RZ ;  /* 0x000000825f037210 */ /* 0x0c0fe40007fbe0ff */
[----:B------:R-:W-:Y:S01]  /*2790*/  IADD3 R0, P1, P4, R95, R130, R132 ;  /* 0x000000825f007210 */ /* 0x000fe20007c3e084 */
[----:B------:R-:W-:-:S04]  /*27a0*/  IMAD.IADD R89, R131, 0x1, R89 ;  /* 0x0000000183597824 */ /* 0x000fc800078e0259 */
[----:B------:R-:W-:Y:S01]  /*27b0*/  IMAD.X R4, R89, 0x1, R94, P5 ;  /* 0x0000000159047824 */ /* 0x000fe200028e065e */
[CC--:B0-----:R-:W-:Y:S02]  /*27c0*/  LEA R48, P0, R3.reuse, R118.reuse, 0x1 ;  /* 0x0000007603307211 */ /* 0x0c1fe400078008ff */
[----:B------:R-:W-:Y:S02]  /*27d0*/  LEA R44, P5, R0, R118, 0x1 ;  /* 0x00000076002c7211 */ /* 0x000fe400078a08ff */
[----:B------:R-:W-:Y:S01]  /*27e0*/  LEA.HI.X R49, R3, R119, R4, 0x1, P0 ;  /* 0x0000007703317211 */ /* 0x000fe200000f0c04 */
[----:B------:R-:W-:Y:S01]  /*27f0*/  IMAD R3, R19, 0x6000, R133 ;  /* 0x0000600013037824 */ /* 0x000fe200078e0285 */
[----:B------:R-:W-:Y:S02]  /*2800*/  IADD3.X R2, R94, R89, R127, P1, P4 ;  /* 0x000000595e027210 */ /* 0x000fe40000fe847f */
[----:B-1----:R-:W-:Y:S01]  /*2810*/  ISETP.GE.AND P0, PT, R121, 0x1, PT ;  /* 0x000000017900780c */ /* 0x002fe20003f06270 */
[----:B------:R-:W-:Y:S01]  /*2820*/  IMAD R46, R3, 0x2, R114 ;  /* 0x00000002032e7824 */ /* 0x000fe200078e0272 */
[----:B------:R-:W-:-:S02]  /*2830*/  ISETP.GT.AND P1, PT, R36, R123, PT ;  /* 0x0000007b2400720c */ /* 0x000fc40003f24270 */
[----:B------:R-:W-:Y:S01]  /*2840*/  LEA.HI.X R45, R0, R119, R2, 0x1, P5 ;  /* 0x00000077002d7211 */ /* 0x000fe200028f0c02 */
[----:B------:R-:W-:Y:S01]  /*2850*/  IMAD.MOV.U32 R2, RZ, RZ, R36 ;  /* 0x000000ffff027224 */ /* 0x000fe200078e0024 */
[----:B------:R-:W-:-:S07]  /*2860*/  P2R R115, PR, RZ, 0x2 ;  /* 0x00000002ff737803 */ /* 0x000fce0000000000 */
[----:B------:R-:W-:Y:S05]  /*2870*/  @!P0 BRA `(.L_x_2215) ;  /* 0x0000007000208947 */ /* 0x000fea0003800000 */
[----:B------:R-:W-:Y:S01]  /*2880*/  ULDC.U8 UR4, c[0x0][0x3f0] ;  /* 0x0000fc0000047ab9 */ /* 0x000fe20000000000 */
[-C--:B------:R-:W-:Y:S01]  /*2890*/  IMAD R3, R125, R36.reuse, RZ ;  /* 0x000000247d037224 */ /* 0x080fe200078e02ff */
[----:B------:R-:W-:Y:S01]  /*28a0*/  ISETP.NE.AND P0, PT, RZ, UR4, PT ;  /* 0x00000004ff007c0c */ /* 0x000fe2000bf05270 */
[----:B------:R-:W-:Y:S02]  /*28b0*/  IMAD R0, R126, R36, RZ ;  /* 0x000000247e007224 */ /* 0x000fe400078e02ff */
[----:B------:R-:W-:Y:S02]  /*28c0*/  IMAD R3, R37, R32, R3 ;  /* 0x0000002025037224 */ /* 0x000fe400078e0203 */
[----:B------:R-:W-:-:S04]  /*28d0*/  IMAD.WIDE.U32 R86, R32, R36, RZ ;  /* 0x0000002420567225 */ /* 0x000fc800078e00ff */
[----:B------:R-:W-:Y:S02]  /*28e0*/  IMAD R4, R2, -0x80, R24 ;  /* 0xffffff8002047824 */ /* 0x000fe400078e0218 */
[----:B------:R-:W-:Y:S01]  /*28f0*/  IMAD R37, R37, R35, R0 ;  /* 0x0000002325257224 */ /* 0x000fe200078e0200 */
[----:B------:R-:W-:Y:S01]  /*2900*/  IADD3 R0, R87, R3, RZ ;  /* 0x0000000357007210 */ /* 0x000fe20007ffe0ff */
[----:B------:R-:W-:Y:S01]  /*2910*/  IMAD.WIDE.U32 R84, R35, R36, RZ ;  /* 0x0000002423547225 */ /* 0x000fe200078e00ff */
[----:B------:R-:W-:-:S03]  /*2920*/  VIMNMX R4, R4, 0x80, PT ;  /* 0x0000008004047848 */ /* 0x000fc60003fe0100 */
        /* <DEDUP_REMOVED lines=31> */
[C---:B------:R-:W-:Y:S02]  /*2b20*/  LEA R38, P4, R39.reuse, UR6, 0x1 ;  /* 0x0000000627267c11 */ /* 0x040fe4000f8808ff */
[----:B------:R-:W-:Y:S02]  /*2b30*/  ISETP.GE.AND P1, PT, R16, R121, PT ;  /* 0x000000791000720c */ /* 0x000fe40003f26270 */
[----:B------:R-:W-:-:S02]  /*2b40*/  LEA.HI.X R39, R39, UR7, R50, 0x1, P4 ;  /* 0x0000000727277c11 */ /* 0x000fc4000a0f0c32 */
[----:B------:R-:W-:Y:S01]  /*2b50*/  ISETP.GE.AND P4, PT, R42, R121, PT ;  /* 0x000000792a00720c */ /* 0x000fe20003f86270 */
[C---:B------:R-:W-:Y:S01]  /*2b60*/  VIADD R42, R16.reuse, 0x20 ;  /* 0x00000020102a7836 */ /* 0x040fe20000000000 */
        /* <DEDUP_REMOVED lines=27> */
.L_x_2218:
[----:B------:R-:W-:Y:S05]  /*2d20*/  BSYNC B1 ;  /* 0x0000000000017941 */ /* 0x000fea0003800000 */
.L_x_2217:
        /* <DEDUP_REMOVED lines=22> */
[----:B------:R-:W-:Y:S01]  /*2e90*/  IADD3 R84, P1, P5, R102, R84, R34 ;  /* 0x0000005466547210 */ /* 0x000fe20007d3e022 */
[----:B------:R-:W-:-:S03]  /*2ea0*/  VIADD R0, R16, 0x10 ;  /* 0x0000001010007836 */ /* 0x000fc60000000000 */
[----:B------:R-:W-:Y:S02]  /*2eb0*/  IADD3.X R3, R29, R3, R92, P1, P5 ;  /* 0x000000031d037210 */ /* 0x000fe40000fea45c */
[----:B------:R-:W-:-:S04]  /*2ec0*/  LEA R36, P1, R86, UR4, 0x1 ;  /* 0x0000000456247c11 */ /* 0x000fc8000f8208ff */
        /* <DEDUP_REMOVED lines=35> */
.L_x_2220:
[----:B------:R-:W-:Y:S05]  /*3100*/  BSYNC B1 ;  /* 0x0000000000017941 */ /* 0x000fea0003800000 */
.L_x_2219:
[----:B------:R-:W2:Y:S01]  /*3110*/  LDL R0, [R1+0x38] ;  /* 0x0000380001007983 */ /* 0x000ea20000100800 */
[----:B------:R-:W-:Y:S01]  /*3120*/  IMAD.MOV.U32 R3, RZ, RZ, R75 ;  /* 0x000000ffff037224 */ /* 0x000fe200078e004b */
[----:B01----:R-:W-:Y:S01]  /*3130*/  MOV R36, R78 ;  /* 0x0000004e00247202 */ /* 0x003fe20000000f00 */
[----:B------:R-:W-:Y:S01]  /*3140*/  IMAD.MOV.U32 R37, RZ, RZ, R90 ;  /* 0x000000ffff257224 */ /* 0x000fe200078e005a */
[----:B------:R-:W-:Y:S02]  /*3150*/  PRMT R152, R134, 0x5410, R135 ;  /* 0x0000541086987816 */ /* 0x000fe40000000087 */
[----:B------:R-:W-:Y:S02]  /*3160*/  PRMT R162, R36, 0x7610, R162 ;  /* 0x0000761024a27816 */ /* 0x000fe400000000a2 */
[----:B------:R-:W-:Y:S02]  /*3170*/  MOV R36, R83 ;  /* 0x0000005300247202 */ /* 0x000fe40000000f00 */
[----:B------:R-:W-:Y:S01]  /*3180*/  PRMT R164, R37, 0x7610, R164 ;  /* 0x0000761025a47816 */ /* 0x000fe200000000a4 */
[----:B------:R-:W-:-:S05]  /*3190*/  IMAD.MOV.U32 R37, RZ, RZ, R72 ;  /* 0x000000ffff257224 */ /* 0x000fca00078e0048 */
[----:B------:R-:W-:Y:S02]  /*31a0*/  PRMT R153, R37, 0x7610, R153 ;  /* 0x0000761025997816 */ /* 0x000fe40000000099 */
[----:B------:R-:W-:-:S04]  /*31b0*/  MOV R37, R80 ;  /* 0x0000005000257202 */ /* 0x000fc80000000f00 */
[----:B------:R-:W-:Y:S01]  /*31c0*/  PRMT R165, R37, 0x7610, R165 ;  /* 0x0000761025a57816 */ /* 0x000fe200000000a5 */
[----:B------:R-:W-:-:S05]  /*31d0*/  IMAD.MOV.U32 R37, RZ, RZ, R118 ;  /* 0x000000ffff257224 */ /* 0x000fca00078e0076 */
[----:B------:R-:W-:Y:S01]  /*31e0*/  PRMT R167, R37, 0x7610, R167 ;  /* 0x0000761025a77816 */ /* 0x000fe200000000a7 */
[----:B-----5:R-:W-:-:S05]  /*31f0*/  IMAD.MOV.U32 R37, RZ, RZ, R40 ;  /* 0x000000ffff257224 */ /* 0x020fca00078e0028 */
[----:B------:R-:W-:Y:S02]  /*3200*/  PRMT R84, R84, 0x5410, R37 ;  /* 0x0000541054547816 */ /* 0x000fe40000000025 */
[----:B------:R-:W-:-:S04]  /*3210*/  MOV R37, R54 ;  /* 0x0000003600257202 */ /* 0x000fc80000000f00 */
[----:B------:R-:W-:Y:S01]  /*3220*/  PRMT R134, R134, 0x5410, R37 ;  /* 0x0000541086867816 */ /* 0x000fe20000000025 */
[----:B------:R-:W-:-:S05]  /*3230*/  IMAD.MOV.U32 R37, RZ, RZ, R62 ;  /* 0x000000ffff257224 */ /* 0x000fca00078e003e */
[----:B------:R-:W-:Y:S01]  /*3240*/  PRMT R140, R37, 0x7610, R140 ;  /* 0x00007610258c7816 */ /* 0x000fe2000000008c */
[----:B------:R-:W-:-:S05]  /*3250*/  IMAD.MOV.U32 R37, RZ, RZ, R42 ;  /* 0x000000ffff257224 */ /* 0x000fca00078e002a */
[----:B------:R-:W-:Y:S02]  /*3260*/  PRMT R85, R37, 0x7610, R85 ;  /* 0x0000761025557816 */ /* 0x000fe40000000055 */
[----:B------:R-:W-:-:S04]  /*3270*/  MOV R37, R56 ;  /* 0x0000003800257202 */ /* 0x000fc80000000f00 */
[----:B------:R-:W-:Y:S01]  /*3280*/  PRMT R135, R37, 0x7610, R135 ;  /* 0x0000761025877816 */ /* 0x000fe20000000087 */
[----:B------:R-:W-:Y:S01]  /*3290*/  IMAD.MOV.U32 R37, RZ, RZ, R64 ;  /* 0x000000ffff257224 */ /* 0x000fe200078e0040 */
[----:B--2---:R-:W-:Y:S01]  /*32a0*/  R2UR UR4, R0 ;  /* 0x00000000000472ca */ /* 0x004fe200000e0000 */
[----:B------:R-:W-:-:S05]  /*32b0*/  IMAD.MOV.U32 R0, RZ, RZ, R74 ;  /* 0x000000ffff007224 */ /* 0x000fca00078e004a */
[----:B------:R-:W-:Y:S01]  /*32c0*/  PRMT R154, R0, 0x5410, R3 ;  /* 0x00005410009a7816 */ /* 0x000fe20000000003 */
[----:B------:R-:W-:Y:S02]  /*32d0*/  IMAD.MOV.U32 R3, RZ, RZ, R82 ;  /* 0x000000ffff037224 */ /* 0x000fe400078e0052 */
[----:B------:R-:W-:-:S03]  /*32e0*/  IMAD.MOV.U32 R0, RZ, RZ, R79 ;  /* 0x000000ffff007224 */ /* 0x000fc600078e004f */
        /* <DEDUP_REMOVED lines=10> */
[----:B------:R-:W-:-:S02]  /*3390*/  PRMT R164, R164, 0x5410, R0 ;  /* 0x00005410a4a47816 */ /* 0x000fc40000000000 */
        /* <DEDUP_REMOVED lines=43> */
[----:B------:R-:W-:Y:S02]  /*3650*/  PRMT R141, R37, 0x5410, R36 ;  /* 0x00005410258d7816 */ /* 0x000fe40000000024 */
[----:B------:R-:W-:Y:S01]  /*3660*/  PRMT R149, R3, 0x5410, R0 ;  /* 0x0000541003957816 */ /* 0x000fe20000000000 */
[----:B------:R-:W-:Y:S06]  /*3670*/  @!P1 BRA `(.L_x_2221) ;  /* 0x0000000000049947 */ /* 0x000fec0003800000 */
[----:B------:R-:W-:Y:S01]  /*3680*/  BPT.TRAP 0x1 ;  /* 0x000000040000795c */ /* 0x000fe20000300000 */
.L_x_2221:
[----:B------:R-:W-:Y:S01]  /*3690*/  IMAD R3, R19, 0x8, R18 ;  /* 0x0000000813037824 */ /* 0x000fe200078e0212 */
[----:B------:R-:W-:Y:S01]  /*36a0*/  SHF.L.U32 R0, R189, 0x1f, RZ ;  /* 0x0000001fbd007819 */ /* 0x000fe200000006ff */
[----:B------:R-:W-:Y:S03]  /*36b0*/  BSSY B1, `(.L_x_2222) ;  /* 0x0000003000017945 */ /* 0x000fe60003800000 */
[----:B------:R-:W0:Y:S02]  /*36c0*/  SYNCS.PHASECHK.TRANS64.TRYWAIT P5, [R3+URZ+0x34890], R0 ;  /* 0x03489000030075a7 */ /* 0x000e2400080a017f */
[----:B0-----:R-:W-:Y:S05]  /*36d0*/  @!P5 BRA `(.L_x_2223) ;  /* 0x000002040058d947 */ /* 0x001fea0003800000 */
.L_x_2551:
[----:B------:R-:W-:Y:S05]  /*36e0*/  BSYNC B1 ;  /* 0x0000000000017941 */ /* 0x000fea0003800000 */
.L_x_2222:
        /* <DEDUP_REMOVED lines=10> */
[--C-:B--2---:R-:W-:Y:S01]  /*3790*/  HADD2.F32 R158, -RZ, R39.reuse.H0_H0 ;  /* 0x20000027ff9e7230 */ /* 0x104fe20000004100 */
[----:B------:R-:W-:Y:S02]  /*37a0*/  SHF.R.U32.HI R128, RZ, 0x10, R129 ;  /* 0x00000010ff807819 */ /* 0x000fe40000011681 */
[--C-:B------:R-:W-:Y:S01]  /*37b0*/  SHF.R.U32.HI R157, RZ, 0x10, R131.reuse ;  /* 0x00000010ff9d7819 */ /* 0x100fe20000011683 */
[----:B------:R-:W-:Y:S01]  /*37c0*/  HADD2.F32 R156, -RZ, R156.H0_H0 ;  /* 0x2000009cff9c7230 */ /* 0x000fe20000004100 */
[----:B------:R-:W-:Y:S01]  /*37d0*/  SHF.R.U64 R129, R130, 0x10, R131 ;  /* 0x0000001082817819 */ /* 0x000fe20000001283 */
[----:B------:R-:W-:Y:S02]  /*37e0*/  HADD2.F32 R130, -RZ, R39.H1_H1 ;  /* 0x30000027ff827230 */ /* 0x000fe40000004100 */
[----:B------:R-:W-:Y:S02]  /*37f0*/  HADD2.F32 R157, -RZ, R157.H0_H0 ;  /* 0x2000009dff9d7230 */ /* 0x000fe40000004100 */
[----:B------:R-:W-:-:S02]  /*3800*/  HADD2.F32 R160, -RZ, R129.H0_H0 ;  /* 0x20000081ffa07230 */ /* 0x000fc40000004100 */
[--C-:B------:R-:W-:Y:S02]  /*3810*/  HADD2.F32 R129, -RZ, R37.reuse.H1_H1 ;  /* 0x30000025ff817230 */ /* 0x100fe40000004100 */
[-C--:B------:R-:W-:Y:S01]  /*3820*/  FMUL.FTZ R39, R130, R157.reuse ;  /* 0x0000009d82277220 */ /* 0x080fe20000410000 */
[----:B------:R-:W-:Y:S02]  /*3830*/  HADD2.F32 R37, -RZ, R37.H0_H0 ;  /* 0x20000025ff257230 */ /* 0x000fe40000004100 */
[C---:B------:R-:W-:Y:S01]  /*3840*/  FMUL.FTZ R157, R158.reuse, R157 ;  /* 0x0000009d9e9d7220 */ /* 0x040fe20000410000 */
[----:B------:R-:W-:Y:S02]  /*3850*/  HADD2.F32 R131, -RZ, R128.H0_H0 ;  /* 0x20000080ff837230 */ /* 0x000fe40000004100 */
[-C--:B------:R-:W-:Y:S01]  /*3860*/  FMUL.FTZ R128, R129, R160.reuse ;  /* 0x000000a081807220 */ /* 0x080fe20000410000 */
[C---:B------:R-:W-:Y:S02]  /*3870*/  FMUL.FTZ R160, R37.reuse, R160 ;  /* 0x000000a025a07220 */ /* 0x040fe40000410000 */
[-C--:B------:R-:W-:Y:S01]  /*3880*/  FFMA.FTZ R39, R158, R131.reuse, -R39 ;  /* 0x000000839e277223 */ /* 0x080fe20000010827 */
[----:B------:R-:W-:Y:S01]  /*3890*/  FFMA.FTZ R130, R130, R131, R157 ;  /* 0x0000008382827223 */ /* 0x000fe2000001009d */
[----:B------:R-:W-:Y:S01]  /*38a0*/  FFMA.FTZ R37, R37, R156, -R128 ;  /* 0x0000009c25257223 */ /* 0x000fe20000010880 */
[----:B------:R-:W-:-:S02]  /*38b0*/  HADD2.F32 R131, -RZ, R159.H1_H1 ;  /* 0x3000009fff837230 */ /* 0x000fc40000004100 */
[----:B------:R-:W-:Y:S01]  /*38c0*/  FFMA.FTZ R128, R129, R156, R160 ;  /* 0x0000009c81807223 */ /* 0x000fe200000100a0 */
[--C-:B------:R-:W-:Y:S01]  /*38d0*/  HADD2.F32 R157, -RZ, R36.reuse.H1_H1 ;  /* 0x30000024ff9d7230 */ /* 0x100fe20000004100 */
[----:B------:R-:W-:Y:S01]  /*38e0*/  F2FP.F16.F32.PACK_AB R39, R130, R39 ;  /* 0x000000278227723e */ /* 0x000fe200000000ff */
[----:B------:R-:W-:Y:S02]  /*38f0*/  HADD2.F32 R158, -RZ, R36.H0_H0 ;  /* 0x20000024ff9e7230 */ /* 0x000fe40000004100 */
[----:B------:R-:W-:Y:S01]  /*3900*/  HADD2.F32 R129, -RZ, R161.H1_H1 ;  /* 0x300000a1ff817230 */ /* 0x000fe20000004100 */
[----:B------:R-:W-:Y:S01]  /*3910*/  F2FP.F16.F32.PACK_AB R37, R128, R37 ;  /* 0x000000258025723e */ /* 0x000fe200000000ff */
[--C-:B------:R-:W-:Y:S02]  /*3920*/  HADD2.F32 R36, -RZ, R38.reuse.H1_H1 ;  /* 0x30000026ff247230 */ /* 0x100fe40000004100 */
[----:B------:R-:W-:Y:S01]  /*3930*/  FMUL.FTZ R160, R158, R131 ;  /* 0x000000839ea07220 */ /* 0x000fe20000410000 */
[----:B------:R-:W-:-:S02]  /*3940*/  HADD2.F32 R38, -RZ, R38.H0_H0 ;  /* 0x20000026ff267230 */ /* 0x000fc40000004100 */
[----:B------:R-:W-:Y:S02]  /*3950*/  HADD2.F32 R156, -RZ, R159.H0_H0 ;  /* 0x2000009fff9c7230 */ /* 0x000fe40000004100 */
[C---:B------:R-:W-:Y:S01]  /*3960*/  FMUL.FTZ R159, R157.reuse, R131 ;  /* 0x000000839d9f7220 */ /* 0x040fe20000410000 */
[----:B------:R-:W-:Y:S02]  /*3970*/  HADD2.F32 R161, -RZ, R161.H0_H0 ;  /* 0x200000a1ffa17230 */ /* 0x000fe40000004100 */
[-C--:B------:R-:W-:Y:S01]  /*3980*/  FMUL.FTZ R131, R36, R129.reuse ;  /* 0x0000008124837220 */ /* 0x080fe20000410000 */
        /* <DEDUP_REMOVED lines=8> */
.L_x_2229:
[----:B------:R-:W-:Y:S05]  /*3a10*/  BSYNC B3 ;  /* 0x0000000000037941 */ /* 0x000fea0003800000 */
.L_x_2228:
[----:B--2---:R1:W-:Y:S02]  /*3a20*/  STG.E.128 desc[UR56][R48.64], R36 ;  /* 0x0000002430007986 */ /* 0x0043e4000c101d38 */
.L_x_2227:
[----:B------:R-:W-:Y:S05]  /*3a30*/  BSYNC B2 ;  /* 0x0000000000027941 */ /* 0x000fea0003800000 */
.L_x_2226:
        /* <DEDUP_REMOVED lines=48> */
.L_x_2233:
[----:B------:R-:W-:Y:S05]  /*3d40*/  BSYNC B3 ;  /* 0x0000000000037941 */ /* 0x000fea0003800000 */
.L_x_2232:
[----:B--2---:R2:W-:Y:S02]  /*3d50*/  STG.E.128 desc[UR56][R48.64+0x40], R36 ;  /* 0x0000402430007986 */ /* 0x0045e4000c101d38 */
.L_x_2231:
[----:B------:R-:W-:Y:S05]  /*3d60*/  BSYNC B2 ;  /* 0x0000000000027941 */ /* 0x000fea0003800000 */
.L_x_2230:
        /* <DEDUP_REMOVED lines=50> */
.L_x_2237:
[----:B------:R-:W-:Y:S05]  /*4090*/  BSYNC B3 ;  /* 0x0000000000037941 */ /* 0x000fea0003800000 */
.L_x_2236:
[----:B--2---:R3:W-:Y:S02]  /*40a0*/  STG.E.128 desc[UR56][R48.64+0x80], R36 ;  /* 0x0000802430007986 */ /* 0x0047e4000c101d38 */
.L_x_2235:
[----:B------:R-:W-:Y:S05]  /*40b0*/  BSYNC B2 ;  /* 0x0000000000027941 */ /* 0x000fea0003800000 */
.L_x_2234:
        /* <DEDUP_REMOVED lines=9> */
[--C-:B------:R-:W-:Y:S02]  /*4150*/  SHF.R.U64 R89, R78, 0x10, R79.reuse ;  /* 0x000000104e597819 */ /* 0x100fe4000000124f */
[----:B------:R-:W-:Y:S01]  /*4160*/  SHF.R.U32.HI R82, RZ, 0x10, R79 ;  /* 0x00000010ff527819 */ /* 0x000fe2000001164f */
[----:B--2---:R-:W-:Y:S01]  /*4170*/  IMAD.MOV.U32 R79, RZ, RZ, R39 ;  /* 0x000000ffff4f7224 */ /* 0x004fe200078e0027 */
[----:B------:R-:W-:Y:S01]  /*4180*/  SHF.R.U32.HI R88, RZ, 0x10, R81 ;  /* 0x00000010ff587819 */ /* 0x000fe20000011651 */
[----:B------:R-:W-:Y:S01]  /*4190*/  HADD2.F32 R83, -RZ, R83.H0_H0 ;  /* 0x20000053ff537230 */ /* 0x000fe20000004100 */
[----:B------:R-:W-:Y:S01]  /*41a0*/  MOV R78, R36 ;  /* 0x00000024004e7202 */ /* 0x000fe20000000f00 */
[--C-:B------:R-:W-:Y:S02]  /*41b0*/  HADD2.F32 R39, -RZ, R37.reuse.H1_H1 ;  /* 0x30000025ff277230 */ /* 0x100fe40000004100 */
[----:B------:R-:W-:-:S02]  /*41c0*/  HADD2.F32 R36, -RZ, R37.H0_H0 ;  /* 0x20000025ff247230 */ /* 0x000fc40000004100 */
[----:B------:R-:W-:Y:S02]  /*41d0*/  HADD2.F32 R88, -RZ, R88.H0_H0 ;  /* 0x20000058ff587230 */ /* 0x000fe40000004100 */
[-C--:B------:R-:W-:Y:S01]  /*41e0*/  FMUL.FTZ R37, R39, R83.reuse ;  /* 0x0000005327257220 */ /* 0x080fe20000410000 */
[--C-:B------:R-:W-:Y:S02]  /*41f0*/  HADD2.F32 R80, -RZ, R79.reuse.H1_H1 ;  /* 0x3000004fff507230 */ /* 0x100fe40000004100 */
[----:B------:R-:W-:Y:S01]  /*4200*/  FMUL.FTZ R90, R36, R83 ;  /* 0x00000053245a7220 */ /* 0x000fe20000410000 */
[----:B------:R-:W-:Y:S02]  /*4210*/  HADD2.F32 R79, -RZ, R79.H0_H0 ;  /* 0x2000004fff4f7230 */ /* 0x000fe40000004100 */
[----:B------:R-:W-:Y:S02]  /*4220*/  HADD2.F32 R81, -RZ, R89.H0_H0 ;  /* 0x20000059ff517230 */ /* 0x000fe40000004100 */
[----:B------:R-:W-:Y:S01]  /*4230*/  FMUL.FTZ R118, R80, R88 ;  /* 0x0000005850767220 */ /* 0x000fe20000410000 */
[----:B------:R-:W-:-:S02]  /*4240*/  HADD2.F32 R82, -RZ, R82.H0_H0 ;  /* 0x20000052ff527230 */ /* 0x000fc40000004100 */
[----:B------:R-:W-:Y:S01]  /*4250*/  FMUL.FTZ R83, R79, R88 ;  /* 0x000000584f537220 */ /* 0x000fe20000410000 */
[-C--:B------:R-:W-:Y:S01]  /*4260*/  FFMA.FTZ R36, R36, R81.reuse, -R37 ;  /* 0x0000005124247223 */ /* 0x080fe20000010825 */
[----:B------:R-:W-:Y:S01]  /*4270*/  FFMA.FTZ R37, R39, R81, R90 ;  /* 0x0000005127257223 */ /* 0x000fe2000001005a */
[-C--:B------:R-:W-:Y:S01]  /*4280*/  FFMA.FTZ R39, R79, R82.reuse, -R118 ;  /* 0x000000524f277223 */ /* 0x080fe20000010876 */
[----:B------:R-:W-:Y:S01]  /*4290*/  FFMA.FTZ R80, R80, R82, R83 ;  /* 0x0000005250507223 */ /* 0x000fe20000010053 */
[--C-:B------:R-:W-:Y:S02]  /*42a0*/  HADD2.F32 R79, -RZ, R78.reuse.H1_H1 ;  /* 0x3000004eff4f7230 */ /* 0x100fe40000004100 */
[----:B------:R-:W-:Y:S01]  /*42b0*/  HADD2.F32 R83, -RZ, R165.H0_H0 ;  /* 0x200000a5ff537230 */ /* 0x000fe20000004100 */
[----:B------:R-:W-:Y:S01]  /*42c0*/  F2FP.F16.F32.PACK_AB R37, R37, R36 ;  /* 0x000000242525723e */ /* 0x000fe200000000ff */
[----:B------:R-:W-:Y:S01]  /*42d0*/  HADD2.F32 R78, -RZ, R78.H0_H0 ;  /* 0x2000004eff4e7230 */ /* 0x000fe20000004100 */
[----:B------:R-:W-:Y:S01]  /*42e0*/  F2FP.F16.F32.PACK_AB R39, R80, R39 ;  /* 0x000000275027723e */ /* 0x000fe200000000ff */
[----:B------:R-:W-:-:S02]  /*42f0*/  HADD2.F32 R81, -RZ, R38.H1_H1 ;  /* 0x30000026ff517230 */ /* 0x000fc40000004100 */
[-C--:B------:R-:W-:Y:S01]  /*4300*/  FMUL.FTZ R89, R79, R83.reuse ;  /* 0x000000534f597220 */ /* 0x080fe20000410000 */
[----:B------:R-:W-:Y:S02]  /*4310*/  HADD2.F32 R165, -RZ, R165.H1_H1 ;  /* 0x300000a5ffa57230 */ /* 0x000fe40000004100 */
        /* <DEDUP_REMOVED lines=12> */
.L_x_2241:
[----:B------:R-:W-:Y:S05]  /*43e0*/  BSYNC B3 ;  /* 0x0000000000037941 */ /* 0x000fea0003800000 */
.L_x_2240:
[----:B--2---:R4:W-:Y:S02]  /*43f0*/  STG.E.128 desc[UR56][R48.64+0xc0], R36 ;  /* 0x0000c02430007986 */ /* 0x0049e4000c101d38 */
.L_x_2239:
[----:B------:R-:W-:Y:S05]  /*4400*/  BSYNC B2 ;  /* 0x0000000000027941 */ /* 0x000fea0003800000 */
.L_x_2238:
        /* <DEDUP_REMOVED lines=49> */
.L_x_2245:
[----:B------:R-:W-:Y:S05]  /*4720*/  BSYNC B3 ;  /* 0x0000000000037941 */ /* 0x000fea0003800000 */
.L_x_2244:
[----:B--2---:R1:W-:Y:S02]  /*4730*/  STG.E.128 desc[UR56][R48.64+0x100], R36 ;  /* 0x0001002430007986 */ /* 0x0043e4000c101d38 */
.L_x_2243:
[----:B------:R-:W-:Y:S05]  /*4740*/  BSYNC B2 ;  /* 0x0000000000027941 */ /* 0x000fea0003800000 */
.L_x_2242:
        /* <DEDUP_REMOVED lines=48> */
.L_x_2247:
[----:B------:R-:W-:Y:S05]  /*4a50*/  BSYNC B2 ;  /* 0x0000000000027941 */ /* 0x000fea0003800000 */
.L_x_2246:
[----:B--2---:R1:W-:Y:S02]  /*4a60*/  STG.E.128 desc[UR56][R48.64+0x140], R36 ;  /* 0x0001402430007986 */ /* 0x0043e4000c101d38 */
.L_x_2225:
[----:B------:R-:W-:Y:S05]  /*4a70*/  BSYNC B1 ;  /* 0x0000000000017941 */ /* 0x000fea0003800000 */
.L_x_2224:
        /* <DEDUP_REMOVED lines=13> */
[----:B------:R-:W-:Y:S01]  /*4b50*/  HADD2.F32 R66, -RZ, R66.H0_H0 ;  /* 0x20000042ff427230 */ /* 0x000fe20000004100 */
[----:B------:R-:W-:Y:S01]  /*4b60*/  MOV R48, R38 ;  /* 0x0000002600307202 */ /* 0x000fe20000000f00 */
[----:B------:R-:W-:Y:S01]  /*4b70*/  HADD2.F32 R38, -RZ, R37.H1_H1 ;  /* 0x30000025ff267230 */ /* 0x000fe20000004100 */
[----:B------:R-:W-:Y:S01]  /*4b80*/  SHF.R.U32.HI R70, RZ, 0x10, R69 ;  /* 0x00000010ff467819 */ /* 0x000fe20000011645 */
[----:B------:R-:W-:Y:S02]  /*4b90*/  HADD2.F32 R67, -RZ, R67.H0_H0 ;  /* 0x20000043ff437230 */ /* 0x000fe40000004100 */
[----:B------:R-:W-:-:S02]  /*4ba0*/  HADD2.F32 R37, -RZ, R37.H0_H0 ;  /* 0x20000025ff257230 */ /* 0x000fc40000004100 */
[----:B------:R-:W-:Y:S02]  /*4bb0*/  HADD2.F32 R70, -RZ, R70.H0_H0 ;  /* 0x20000046ff467230 */ /* 0x000fe40000004100 */
[CC--:B------:R-:W-:Y:S01]  /*4bc0*/  FMUL.FTZ R72, R38.reuse, R67.reuse ;  /* 0x0000004326487220 */ /* 0x0c0fe20000410000 */
[----:B------:R-:W-:Y:S02]  /*4bd0*/  HADD2.F32 R68, -RZ, R71.H0_H0 ;  /* 0x20000047ff447230 */ /* 0x000fe40000004100 */
[C---:B------:R-:W-:Y:S01]  /*4be0*/  FMUL.FTZ R67, R37.reuse, R67 ;  /* 0x0000004325437220 */ /* 0x040fe20000410000 */
[----:B------:R-:W-:Y:S01]  /*4bf0*/  FFMA.FTZ R72, R37, R66, -R72 ;  /* 0x0000004225487223 */ /* 0x000fe20000010848 */
[----:B------:R-:W-:Y:S02]  /*4c00*/  FMUL.FTZ R74, R49, R70 ;  /* 0x00000046314a7220 */ /* 0x000fe40000410000 */
[----:B------:R-:W-:Y:S01]  /*4c10*/  FFMA.FTZ R69, R38, R66, R67 ;  /* 0x0000004226457223 */ /* 0x000fe20000010043 */
        /* <DEDUP_REMOVED lines=23> */
.L_x_2252:
[----:B------:R-:W-:Y:S05]  /*4d90*/  BSYNC B2 ;  /* 0x0000000000027941 */ /* 0x000fea0003800000 */
.L_x_2251:
[----:B--2---:R1:W-:Y:S02]  /*4da0*/  STG.E.128 desc[UR56][R44.64], R36 ;  /* 0x000000242c007986 */ /* 0x0043e4000c101d38 */
.L_x_2250:
[----:B------:R-:W-:Y:S05]  /*4db0*/  BSYNC B1 ;  /* 0x0000000000017941 */ /* 0x000fea0003800000 */
.L_x_2249:
        /* <DEDUP_REMOVED lines=49> */
.L_x_2256:
[----:B------:R-:W-:Y:S05]  /*50d0*/  BSYNC B2 ;  /* 0x0000000000027941 */ /* 0x000fea0003800000 */
.L_x_2255:
[----:B--2---:R1:W-:Y:S02]  /*50e0*/  STG.E.128 desc[UR56][R44.64+0x40], R36 ;  /* 0x000040242c007986 */ /* 0x0043e4000c101d38 */
.L_x_2254:
[----:B------:R-:W-:Y:S05]  /*50f0*/  BSYNC B1 ;  /* 0x0000000000017941 */ /* 0x000fea0003800000 */
.L_x_2253:
        /* <DEDUP_REMOVED lines=49> */
.L_x_2260:
[----:B------:R-:W-:Y:S05]  /*5410*/  BSYNC B2 ;  /* 0x0000000000027941 */ /* 0x000fea0003800000 */
.L_x_2259:
[----:B--2---:R1:W-:Y:S02]  /*5420*/  STG.E.128 desc[UR56][R44.64+0x80], R36 ;  /* 0x000080242c007986 */ /* 0x0043e4000c101d38 */
.L_x_2258:
[----:B------:R-:W-:Y:S05]  /*5430*/  BSYNC B1 ;  /* 0x0000000000017941 */ /* 0x000fea0003800000 */
.L_x_2257:
        /* <DEDUP_REMOVED lines=49> */
.L_x_2264:
[----:B------:R-:W-:Y:S05]  /*5750*/  BSYNC B2 ;  /* 0x0000000000027941 */ /* 0x000fea0003800000 */
.L_x_2263:
[----:B--2---:R1:W-:Y:S02]  /*5760*/  STG.E.128 desc[UR56][R44.64+0xc0], R36 ;  /* 0x0000c0242c007986 */ /* 0x0043e4000c101d38 */
.L_x_2262:
[----:B------:R-:W-:Y:S05]  /*5770*/  BSYNC B1 ;  /* 0x0000000000017941 */ /* 0x000fea0003800000 */
.L_x_2261:
        /* <DEDUP_REMOVED lines=49> */
.L_x_2268:
[----:B------:R-:W-:Y:S05]  /*5a90*/  BSYNC B2 ;  /* 0x0000000000027941 */ /* 0x000fea0003800000 */
.L_x_2267:
[----:B--2---:R1:W-:Y:S02]  /*5aa0*/  STG.E.128 desc[UR56][R44.64+0x100], R36 ;  /* 0x000100242c007986 */ /* 0x0043e4000c101d38 */
.L_x_2266:
[----:B------:R-:W-:Y:S05]  /*5ab0*/  BSYNC B1 ;  /* 0x0000000000017941 */ /* 0x000fea0003800000 */
.L_x_2265:
        /* <DEDUP_REMOVED lines=48> */
.L_x_2270:
[----:B------:R-:W-:Y:S05]  /*5dc0*/  BSYNC B1 ;  /* 0x0000000000017941 */ /* 0x000fea0003800000 */
.L_x_2269:
[----:B--2---:R1:W-:Y:S01]  /*5dd0*/  STG.E.128 desc[UR56][R44.64+0x140], R36 ;  /* 0x000140242c007986 */ /* 0x0043e2000c101d38 */
[----:B------:R-:W-:Y:S05]  /*5de0*/  BRA `(.L_x_2248) ;  /* 0x0000003c00a47947 */ /* 0x000fea0003800000 */
.L_x_2216:
        /* <DEDUP_REMOVED lines=20> */
[----:B------:R-:W-:Y:S01]  /*5f30*/  CS2R R44, SRZ ;  /* 0x00000000002c7805 */ /* 0x000fe2000001ff00 */
[----:B------:R-:W-:Y:S01]  /*5f40*/  IMAD.X R38, R0, 0x1, R26, P0 ;  /* 0x0000000100267824 */ /* 0x000fe200000e061a */
[----:B------:R-:W-:Y:S02]  /*5f50*/  LEA R60, P0, R37, UR4, 0x1 ;  /* 0x00000004253c7c11 */ /* 0x000fe4000f8008ff */
[----:B------:R-:W-:-:S02]  /*5f60*/  CS2R R58, SRZ ;  /* 0x00000000003a7805 */ /* 0x000fc4000001ff00 */
[----:B------:R-:W-:Y:S02]  /*5f70*/  CS2R R56, SRZ ;  /* 0x0000000000387805 */ /* 0x000fe4000001ff00 */
[----:B------:R-:W-:Y:S01]  /*5f80*/  LEA.HI.X R61, R37, UR5, R38, 0x1, P0 ;  /* 0x00000005253d7c11 */ /* 0x000fe200080f0c26 */
[----:B------:R-:W-:Y:S01]  /*5f90*/  ULDC.64 UR4, c[0x0][0x3e0] ;  /* 0x0000f80000047ab9 */ /* 0x000fe20000000a00 */
[----:B------:R-:W-:Y:S02]  /*5fa0*/  ISETP.GE.AND P0, PT, R22, R121, PT ;  /* 0x000000791600720c */ /* 0x000fe40003f06270 */
[----:B------:R-:W-:Y:S02]  /*5fb0*/  IADD3.X R37, R3, R28, RZ, P1, !PT ;  /* 0x0000001c03257210 */ /* 0x000fe40000ffe4ff */
[----:B------:R-:W-:-:S04]  /*5fc0*/  LEA R64, P1, R36, UR4, 0x1 ;  /* 0x0000000424407c11 */ /* 0x000fc8000f8208ff */
[----:B------:R-:W-:Y:S02]  /*5fd0*/  LEA.HI.X R65, R36, UR5, R37, 0x1, P1 ;  /* 0x0000000524417c11 */ /* 0x000fe400088f0c25 */
[----:B------:R-:W-:-:S03]  /*5fe0*/  ISETP.GE.AND P1, PT, R186, R121, PT ;  /* 0x00000079ba00720c */ /* 0x000fc60003f26270 */
        /* <DEDUP_REMOVED lines=15> */
.L_x_2272:
[----:B------:R-:W-:Y:S05]  /*60e0*/  BSYNC B1 ;  /* 0x0000000000017941 */ /* 0x000fea0003800000 */
.L_x_2271:
        /* <DEDUP_REMOVED lines=47> */
.L_x_2274:
[----:B------:R-:W-:Y:S05]  /*63e0*/  BSYNC B1 ;  /* 0x0000000000017941 */ /* 0x000fea0003800000 */
.L_x_2273:
[----:B------:R-:W2:Y:S01]  /*63f0*/  LDL R0, [R1+0x38] ;  /* 0x0000380001007983 */ /* 0x000ea20000100800 */
[----:B------:R-:W-:Y:S01]  /*6400*/  IMAD.MOV.U32 R3, RZ, RZ, R37 ;  /* 0x000000ffff037224 */ /* 0x000fe200078e0025 */
[----:B0-----:R-:W-:Y:S01]  /*6410*/  MOV R85, R46 ;  /* 0x0000002e00557202 */ /* 0x001fe20000000f00 */
[----:B------:R-:W-:Y:S01]  /*6420*/  IMAD.MOV.U32 R84, RZ, RZ, R42 ;  /* 0x000000ffff547224 */ /* 0x000fe200078e002a */
[----:B------:R-:W-:Y:S02]  /*6430*/  PRMT R175, R90, 0x5410, R88 ;  /* 0x000054105aaf7816 */ /* 0x000fe40000000058 */
[----:B------:R-:W-:Y:S01]  /*6440*/  PRMT R169, R85, 0x7610, R169 ;  /* 0x0000761055a97816 */ /* 0x000fe200000000a9 */
[----:B------:R-:W-:Y:S01]  /*6450*/  IMAD.MOV.U32 R85, RZ, RZ, R50 ;  /* 0x000000ffff557224 */ /* 0x000fe200078e0032 */
[----:B------:R-:W-:Y:S01]  /*6460*/  PRMT R178, R178, 0x5410, R84 ;  /* 0x00005410b2b27816 */ /* 0x000fe20000000054 */
[----:B------:R-:W-:-:S03]  /*6470*/  IMAD.MOV.U32 R84, RZ, RZ, R41 ;  /* 0x000000ffff547224 */ /* 0x000fc600078e0029 */
[----:B------:R-:W-:Y:S01]  /*6480*/  PRMT R176, R85, 0x7610, R176 ;  /* 0x0000761055b07816 */ /* 0x000fe200000000b0 */
[----:B------:R-:W-:-:S05]  /*6490*/  IMAD.MOV.U32 R85, RZ, RZ, R54 ;  /* 0x000000ffff557224 */ /* 0x000fca00078e0036 */
[----:B------:R-:W-:Y:S02]  /*64a0*/  PRMT R178, R85, 0x7610, R178 ;  /* 0x0000761055b27816 */ /* 0x000fe400000000b2 */
[----:B------:R-:W-:Y:S02]  /*64b0*/  MOV R85, R58 ;  /* 0x0000003a00557202 */ /* 0x000fe40000000f00 */
[----:B--2---:R-:W-:Y:S02]  /*64c0*/  R2UR UR4, R0 ;  /* 0x00000000000472ca */ /* 0x004fe400000e0000 */
[----:B------:R-:W-:-:S04]  /*64d0*/  MOV R0, R36 ;  /* 0x0000002400007202 */ /* 0x000fc80000000f00 */
        /* <DEDUP_REMOVED lines=13> */
[----:B------:R-:W-:-:S02]  /*65b0*/  PRMT R181, R3, 0x7610, R181 ;  /* 0x0000761003b57816 */ /* 0x000fc400000000b5 */
[----:B------:R-:W-:Y:S02]  /*65c0*/  MOV R3, R48 ;  /* 0x0000003000037202 */ /* 0x000fe40000000f00 */
[----:B------:R-:W-:Y:S02]  /*65d0*/  PRMT R176, R176, 0x5410, R0 ;  /* 0x00005410b0b07816 */ /* 0x000fe40000000000 */
[----:B------:R-:W-:Y:S01]  /*65e0*/  PRMT R177, R3, 0x5410, R84 ;  /* 0x0000541003b17816 */ /* 0x000fe20000000054 */
[----:B------:R-:W-:Y:S01]  /*65f0*/  IMAD.MOV.U32 R3, RZ, RZ, R52 ;  /* 0x000000ffff037224 */ /* 0x000fe200078e0034 */
[----:B------:R-:W-:Y:S01]  /*6600*/  MOV R0, R55 ;  /* 0x0000003700007202 */ /* 0x000fe20000000f00 */
[----:B------:R-:W-:Y:S01]  /*6610*/  IMAD.MOV.U32 R84, RZ, RZ, R53 ;  /* 0x000000ffff547224 */ /* 0x000fe200078e0035 */
[----:B------:R-:W-:Y:S02]  /*6620*/  PLOP3.LUT P1, PT, PT, PT, UP0, 0x80, 0x0 ;  /* 0x000000000000781c */ /* 0x000fe40003f2f008 */
[----:B------:R-:W-:Y:S01]  /*6630*/  PRMT R181, R181, 0x5410, R0 ;  /* 0x00005410b5b57816 */ /* 0x000fe20000000000 */
[----:B------:R-:W-:Y:S01]  /*6640*/  IMAD.MOV.U32 R0, RZ, RZ, R59 ;  /* 0x000000ffff007224 */ /* 0x000fe200078e003b */
[----:B------:R-:W-:Y:S01]  /*6650*/  PRMT R179, R179, 0x5410, R3 ;  /* 0x00005410b3b37816 */ /* 0x000fe20000000003 */
[----:B------:R-:W-:Y:S01]  /*6660*/  IMAD.MOV.U32 R3, RZ, RZ, R56 ;  /* 0x000000ffff037224 */ /* 0x000fe200078e0038 */
[----:B------:R-:W-:Y:S01]  /*6670*/  PRMT R182, R84, 0x5410, R85 ;  /* 0x0000541054b67816 */ /* 0x000fe20000000055 */
[----:B-----5:R-:W-:Y:S01]  /*6680*/  IMAD.MOV.U32 R85, RZ, RZ, R62 ;  /* 0x000000ffff557224 */ /* 0x020fe200078e003e */
[----:B------:R-:W-:-:S02]  /*6690*/  MOV R84, R57 ;  /* 0x0000003900547202 */ /* 0x000fc40000000f00 */
[----:B------:R-:W-:Y:S01]  /*66a0*/  PRMT R172, R0, 0x7610, R172 ;  /* 0x0000761000ac7816 */ /* 0x000fe200000000ac */
[----:B------:R-:W-:Y:S01]  /*66b0*/  IMAD.MOV.U32 R0, RZ, RZ, R63 ;  /* 0x000000ffff007224 */ /* 0x000fe200078e003f */
[----:B------:R-:W-:Y:S01]  /*66c0*/  PRMT R165, R84, 0x7610, R165 ;  /* 0x0000761054a57816 */ /* 0x000fe200000000a5 */
[----:B------:R-:W-:Y:S01]  /*66d0*/  IMAD.MOV.U32 R84, RZ, RZ, R61 ;  /* 0x000000ffff547224 */ /* 0x000fe200078e003d */
[----:B------:R-:W-:Y:S02]  /*66e0*/  PRMT R183, R3, 0x7610, R183 ;  /* 0x0000761003b77816 */ /* 0x000fe400000000b7 */
[----:B------:R-:W-:Y:S01]  /*66f0*/  PRMT R152, R85, 0x7610, R152 ;  /* 0x0000761055987816 */ /* 0x000fe20000000098 */
[----:B------:R-:W-:Y:S01]  /*6700*/  IMAD.MOV.U32 R85, RZ, RZ, R66 ;  /* 0x000000ffff557224 */ /* 0x000fe200078e0042 */
        /* <DEDUP_REMOVED lines=36> */
[----:B------:R-:W-:Y:S06]  /*6950*/  @!P1 BRA `(.L_x_2275) ;  /* 0x0000000000049947 */ /* 0x000fec0003800000 */
[----:B------:R-:W-:Y:S01]  /*6960*/  BPT.TRAP 0x1 ;  /* 0x000000040000795c */ /* 0x000fe20000300000 */
.L_x_2275:
[----:B------:R-:W-:Y:S01]  /*6970*/  IMAD R3, R19, 0x8, R18 ;  /* 0x0000000813037824 */ /* 0x000fe200078e0212 */
[----:B------:R-:W-:Y:S01]  /*6980*/  SHF.L.U32 R0, R189, 0x1f, RZ ;  /* 0x0000001fbd007819 */ /* 0x000fe200000006ff */
[----:B------:R-:W0:Y:S01]  /*6990*/  LDC R148, c[0x0][0x2e4] ;  /* 0x0000b900ff947b82 */ /* 0x000e220000000800 */
[----:B------:R-:W-:Y:S02]  /*69a0*/  BSSY B1, `(.L_x_2276) ;  /* 0x0000004000017945 */ /* 0x000fe40003800000 */
[----:B------:R-:W1:Y:S05]  /*69b0*/  SYNCS.PHASECHK.TRANS64.TRYWAIT P5, [R3+URZ+0x34890], R0 ;  /* 0x03489000030075a7 */ /* 0x000e6a00080a017f */
[----:B------:R-:W2:Y:S01]  /*69c0*/  LDC.64 R128, c[0x0][0x2f0] ;  /* 0x0000bc00ff807b82 */ /* 0x000ea20000000a00 */
[----:B-1----:R-:W-:Y:S05]  /*69d0*/  @!P5 BRA `(.L_x_2277) ;  /* 0x000001d000acd947 */ /* 0x002fea0003800000 */
.L_x_2552:
[----:B------:R-:W-:Y:S05]  /*69e0*/  BSYNC B1 ;  /* 0x0000000000017941 */ /* 0x000fea0003800000 */
.L_x_2276:
        /* <DEDUP_REMOVED lines=34> */
[----:B------:R-:W-:Y:S02]  /*6c10*/  LOP3.LUT R85, R84, 0x7fffe000, RZ, 0xc0, !PT ;  /* 0x7fffe00054557812 */ /* 0x000fe400078ec0ff */
[----:B------:R-:W-:-:S03]  /*6c20*/  LEA R84, R87, R18, 0x1 ;  /* 0x0000001257547211 */ /* 0x000fc600078e08ff */
[----:B------:R-:W-:-:S04]  /*6c30*/  IMAD R85, R196, 0x200, R85 ;  /* 0x00000200c4557824 */ /* 0x000fc800078e0255 */
[----:B------:R-:W-:-:S04]  /*6c40*/  IMAD.IADD R86, R85, 0x1, R86 ;  /* 0x0000000155567824 */ /* 0x000fc800078e0256 */
[----:B------:R-:W-:-:S04]  /*6c50*/  IMAD R85, R19, 0x6000, R86 ;  /* 0x0000600013557824 */ /* 0x000fc800078e0256 */
[----:B------:R-:W-:Y:S02]  /*6c60*/  IMAD R88, R85, 0x2, R18 ;  /* 0x0000000255587824 */ /* 0x000fe400078e0212 */
[----:B------:R-:W0:Y:S04]  /*6c70*/  LDS.128 R84, [R84+0x1c400] ;  /* 0x01c4000054547984 */ /* 0x000e280000000c00 */
[----:B------:R-:W2:Y:S01]  /*6c80*/  LDS.128 R88, [R88+0x1c400] ;  /* 0x01c4000058587984 */ /* 0x000ea20000000c00 */
[----:B------:R-:W-:Y:S05]  /*6c90*/  @P5 BRA `(.L_x_2283) ;  /* 0x00000004004c5947 */ /* 0x000fea0003800000 */
[--C-:B------:R-:W-:Y:S01]  /*6ca0*/  SHF.R.U64 R44, R44, 0x10, R45.reuse ;  /* 0x000000102c2c7819 */ /* 0x100fe2000000122d */
[----:B--2---:R-:W-:Y:S01]  /*6cb0*/  HADD2.F32 R166, -RZ, R89.H1_H1 ;  /* 0x30000059ffa67230 */ /* 0x004fe20000004100 */
[----:B------:R-:W-:Y:S01]  /*6cc0*/  SHF.R.U32.HI R163, RZ, 0x10, R45 ;  /* 0x00000010ffa37819 */ /* 0x000fe2000001162d */
[----:B------:R-:W-:Y:S01]  /*6cd0*/  HADD2.F32 R164, -RZ, R164.H0_H0 ;  /* 0x200000a4ffa47230 */ /* 0x000fe20000004100 */
[--C-:B------:R-:W-:Y:S02]  /*6ce0*/  SHF.R.U64 R45, R56, 0x10, R57.reuse ;  /* 0x00000010382d7819 */ /* 0x100fe40000001239 */
[----:B------:R-:W-:Y:S01]  /*6cf0*/  SHF.R.U32.HI R56, RZ, 0x10, R57 ;  /* 0x00000010ff387819 */ /* 0x000fe20000011639 */
[----:B------:R-:W-:Y:S01]  /*6d00*/  HADD2.F32 R163, -RZ, R163.H0_H0 ;  /* 0x200000a3ffa37230 */ /* 0x000fe20000004100 */
[--C-:B------:R-:W-:Y:S01]  /*6d10*/  SHF.R.U64 R57, R58, 0x10, R59.reuse ;  /* 0x000000103a397819 */ /* 0x100fe2000000123b */
[----:B------:R-:W-:Y:S01]  /*6d20*/  HADD2.F32 R45, -RZ, R45.H0_H0 ;  /* 0x2000002dff2d7230 */ /* 0x000fe20000004100 */
[----:B------:R-:W-:Y:S01]  /*6d30*/  SHF.R.U32.HI R58, RZ, 0x10, R59 ;  /* 0x00000010ff3a7819 */ /* 0x000fe2000001163b */
[----:B------:R-:W-:Y:S01]  /*6d40*/  HADD2.F32 R59, -RZ, R165.H0_H0 ;  /* 0x200000a5ff3b7230 */ /* 0x000fe20000004100 */
[--C-:B------:R-:W-:Y:S01]  /*6d50*/  SHF.R.U64 R46, R46, 0x10, R47.reuse ;  /* 0x000000102e2e7819 */ /* 0x100fe2000000122f */
[----:B------:R-:W-:Y:S01]  /*6d60*/  HADD2.F32 R165, -RZ, R89.H0_H0 ;  /* 0x20000059ffa57230 */ /* 0x000fe20000004100 */
[----:B------:R-:W-:Y:S01]  /*6d70*/  SHF.R.U32.HI R47, RZ, 0x10, R47 ;  /* 0x00000010ff2f7819 */ /* 0x000fe2000001162f */
[----:B0-----:R-:W-:-:S02]  /*6d80*/  HADD2.F32 R89, -RZ, R85.H0_H0 ;  /* 0x20000055ff597230 */ /* 0x001fc40000004100 */
[----:B------:R-:W-:Y:S02]  /*6d90*/  HADD2.F32 R167, -RZ, R56.H0_H0 ;  /* 0x20000038ffa77230 */ /* 0x000fe40000004100 */
[-C--:B------:R-:W-:Y:S01]  /*6da0*/  FMUL.FTZ R168, R165, R59.reuse ;  /* 0x0000003ba5a87220 */ /* 0x080fe20000410000 */
[----:B------:R-:W-:Y:S02]  /*6db0*/  HADD2.F32 R56, -RZ, R85.H1_H1 ;  /* 0x30000055ff387230 */ /* 0x000fe40000004100 */
[C---:B------:R-:W-:Y:S01]  /*6dc0*/  FMUL.FTZ R170, R89.reuse, R59 ;  /* 0x0000003b59aa7220 */ /* 0x040fe20000410000 */
[----:B------:R-:W-:Y:S02]  /*6dd0*/  HADD2.F32 R58, -RZ, R58.H0_H0 ;  /* 0x2000003aff3a7230 */ /* 0x000fe40000004100 */
[-C--:B------:R-:W-:Y:S01]  /*6de0*/  FMUL.FTZ R59, R166, R167.reuse ;  /* 0x000000a7a63b7220 */ /* 0x080fe20000410000 */
[----:B------:R-:W-:Y:S01]  /*6df0*/  FFMA.FTZ R168, R89, R164, -R168 ;  /* 0x000000a459a87223 */ /* 0x000fe200000108a8 */
[----:B------:R-:W-:Y:S01]  /*6e00*/  FMUL.FTZ R167, R56, R167 ;  /* 0x000000a738a77220 */ /* 0x000fe20000410000 */
[----:B------:R-:W-:-:S02]  /*6e10*/  HADD2.F32 R89, -RZ, R91.H0_H0 ;  /* 0x2000005bff597230 */ /* 0x000fc40000004100 */
[-C--:B------:R-:W-:Y:S01]  /*6e20*/  FFMA.FTZ R59, R56, R163.reuse, -R59 ;  /* 0x000000a3383b7223 */ /* 0x080fe2000001083b */
[----:B------:R-:W-:Y:S02]  /*6e30*/  HADD2.F32 R56, -RZ, R172.H0_H0 ;  /* 0x200000acff387230 */ /* 0x000fe40000004100 */
[----:B------:R-:W-:Y:S01]  /*6e40*/  FFMA.FTZ R167, R166, R163, R167 ;  /* 0x000000a3a6a77223 */ /* 0x000fe200000100a7 */
[----:B------:R-:W-:Y:S02]  /*6e50*/  HADD2.F32 R163, -RZ, R91.H1_H1 ;  /* 0x3000005bffa37230 */ /* 0x000fe40000004100 */
[----:B------:R-:W-:Y:S01]  /*6e60*/  FFMA.FTZ R170, R165, R164, R170 ;  /* 0x000000a4a5aa7223 */ /* 0x000fe200000100aa */
[--C-:B------:R-:W-:Y:S02]  /*6e70*/  HADD2.F32 R91, -RZ, R87.reuse.H0_H0 ;  /* 0x20000057ff5b7230 */ /* 0x100fe40000004100 */
[----:B------:R-:W-:Y:S01]  /*6e80*/  FMUL.FTZ R164, R89, R56 ;  /* 0x0000003859a47220 */ /* 0x000fe20000410000 */
[----:B------:R-:W-:Y:S01]  /*6e90*/  HADD2.F32 R87, -RZ, R87.H1_H1 ;  /* 0x30000057ff577230 */ /* 0x000fe20000004100 */
[----:B------:R-:W-:Y:S01]  /*6ea0*/  F2FP.F16.F32.PACK_AB R59, R59, R168 ;  /* 0x000000a83b3b723e */ /* 0x000fe200000000ff */
[----:B------:R-:W-:-:S02]  /*6eb0*/  HADD2.F32 R85, -RZ, R169.H1_H1 ;  /* 0x300000a9ff557230 */ /* 0x000fc40000004100 */
[----:B------:R-:W-:Y:S01]  /*6ec0*/  FMUL.FTZ R172, R91, R56 ;  /* 0x000000385bac7220 */ /* 0x000fe20000410000 */
[----:B------:R-:W-:Y:S02]  /*6ed0*/  HADD2.F32 R166, -RZ, R47.H0_H0 ;  /* 0x2000002fffa67230 */ /* 0x000fe40000004100 */
[-C--:B------:R-:W-:Y:S01]  /*6ee0*/  FMUL.FTZ R56, R163, R58.reuse ;  /* 0x0000003aa3387220 */ /* 0x080fe20000410000 */
[----:B------:R-:W-:Y:S01]  /*6ef0*/  FMUL.FTZ R58, R87, R58 ;  /* 0x0000003a573a7220 */ /* 0x000fe20000410000 */
[-C--:B------:R-:W-:Y:S01]  /*6f00*/  FFMA.FTZ R164, R91, R85.reuse, -R164 ;  /* 0x000000555ba47223 */ /* 0x080fe200000108a4 */
[----:B------:R-:W-:Y:S01]  /*6f10*/  FFMA.FTZ R172, R89, R85, R172 ;  /* 0x0000005559ac7223 */ /* 0x000fe200000100ac */
[----:B------:R-:W-:Y:S02]  /*6f20*/  HADD2.F32 R47, -RZ, R183.H0_H0 ;  /* 0x200000b7ff2f7230 */ /* 0x000fe40000004100 */
[----:B------:R-:W-:Y:S01]  /*6f30*/  FFMA.FTZ R163, R163, R166, R58 ;  /* 0x000000a6a3a37223 */ /* 0x000fe2000001003a */
[----:B------:R-:W-:-:S02]  /*6f40*/  HADD2.F32 R85, -RZ, R88.H0_H0 ;  /* 0x20000058ff557230 */ /* 0x000fc40000004100 */
[----:B------:R-:W-:Y:S01]  /*6f50*/  FFMA.FTZ R87, R87, R166, -R56 ;  /* 0x000000a657577223 */ /* 0x000fe20000010838 */
[----:B------:R-:W-:Y:S01]  /*6f60*/  HADD2.F32 R58, -RZ, R84.H0_H0 ;  /* 0x20000054ff3a7230 */ /* 0x000fe20000004100 */
[----:B------:R-:W-:Y:S01]  /*6f70*/  F2FP.F16.F32.PACK_AB R167, R167, R170 ;  /* 0x000000aaa7a7723e */ /* 0x000fe200000000ff */
[----:B------:R-:W-:Y:S02]  /*6f80*/  HADD2.F32 R88, -RZ, R88.H1_H1 ;  /* 0x30000058ff587230 */ /* 0x000fe40000004100 */
[-C--:B------:R-:W-:Y:S01]  /*6f90*/  FMUL.FTZ R89, R85, R47.reuse ;  /* 0x0000002f55597220 */ /* 0x080fe20000410000 */
[----:B------:R-:W-:Y:S01]  /*6fa0*/  HADD2.F32 R84, -RZ, R84.H1_H1 ;  /* 0x30000054ff547230 */ /* 0x000fe20000004100 */
[----:B------:R-:W-:Y:S01]  /*6fb0*/  F2FP.F16.F32.PACK_AB R163, R163, R172 ;  /* 0x000000aca3a3723e */ /* 0x000fe200000000ff */
[----:B------:R-:W-:Y:S02]  /*6fc0*/  HADD2.F32 R91, -RZ, R44.H0_H0 ;  /* 0x2000002cff5b7230 */ /* 0x000fe40000004100 */
[----:B------:R-:W-:Y:S01]  /*6fd0*/  FMUL.FTZ R44, R58, R47 ;  /* 0x0000002f3a2c7220 */ /* 0x000fe20000410000 */
[----:B------:R-:W-:-:S02]  /*6fe0*/  HADD2.F32 R56, -RZ, R181.H0_H0 ;  /* 0x200000b5ff387230 */ /* 0x000fc40000004100 */
[-C--:B------:R-:W-:Y:S01]  /*6ff0*/  FMUL.FTZ R47, R88, R45.reuse ;  /* 0x0000002d582f7220 */ /* 0x080fe20000410000 */
[C---:B------:R-:W-:Y:S01]  /*7000*/  FMUL.FTZ R45, R84.reuse, R45 ;  /* 0x0000002d542d7220 */ /* 0x040fe20000410000 */
[----:B------:R-:W-:Y:S01]  /*7010*/  HADD2.F32 R57, -RZ, R57.H0_H0 ;  /* 0x20000039ff397230 */ /* 0x000fe20000004100 */
[----:B------:R-:W-:Y:S01]  /*7020*/  F2FP.F16.F32.PACK_AB R87, R87, R164 ;  /* 0x000000a45757723e */ /* 0x000fe200000000ff */
[-C--:B------:R-:W-:Y:S01]  /*7030*/  FFMA.FTZ R84, R84, R91.reuse, -R47 ;  /* 0x0000005b54547223 */ /* 0x080fe2000001082f */
[-C--:B------:R-:W-:Y:S01]  /*7040*/  FFMA.FTZ R89, R58, R56.reuse, -R89 ;  /* 0x000000383a597223 */ /* 0x080fe20000010859 */
[----:B------:R-:W-:Y:S01]  /*7050*/  FFMA.FTZ R44, R85, R56, R44 ;  /* 0x00000038552c7223 */ /* 0x000fe2000001002c */
[----:B------:R-:W-:Y:S01]  /*7060*/  FFMA.FTZ R91, R88, R91, R45 ;  /* 0x0000005b585b7223 */ /* 0x000fe2000001002d */
[----:B------:R-:W-:Y:S02]  /*7070*/  HADD2.F32 R45, -RZ, R182.H1_H1 ;  /* 0x300000b6ff2d7230 */ /* 0x000fe40000004100 */
[----:B------:R-:W-:Y:S01]  /*7080*/  HADD2.F32 R58, -RZ, R90.H0_H0 ;  /* 0x2000005aff3a7230 */ /* 0x000fe20000004100 */
[----:B------:R-:W-:Y:S01]  /*7090*/  F2FP.F16.F32.PACK_AB R84, R84, R89 ;  /* 0x000000595454723e */ /* 0x000fe200000000ff */
[----:B------:R-:W-:Y:S01]  /*70a0*/  HADD2.F32 R56, -RZ, R86.H0_H0 ;  /* 0x20000056ff387230 */ /* 0x000fe20000004100 */
[----:B------:R-:W-:Y:S01]  /*70b0*/  F2FP.F16.F32.PACK_AB R88, R91, R44 ;  /* 0x0000002c5b58723e */ /* 0x000fe200000000ff */
[----:B------:R-:W-:-:S02]  /*70c0*/  HADD2.F32 R90, -RZ, R90.H1_H1 ;  /* 0x3000005aff5a7230 */ /* 0x000fc40000004100 */
[----:B------:R-:W-:Y:S01]  /*70d0*/  FMUL.FTZ R85, R58, R45 ;  /* 0x0000002d3a557220 */ /* 0x000fe20000410000 */
[----:B------:R-:W-:Y:S01]  /*70e0*/  HADD2.F32 R86, -RZ, R86.H1_H1 ;  /* 0x30000056ff567230 */ /* 0x000fe20000004100 */
[----:B------:R-:W-:Y:S01]  /*70f0*/  MOV R89, R167 ;  /* 0x000000a700597202 */ /* 0x000fe20000000f00 */
[----:B------:R-:W-:Y:S02]  /*7100*/  HADD2.F32 R47, -RZ, R169.H0_H0 ;  /* 0x200000a9ff2f7230 */ /* 0x000fe40000004100 */
[----:B------:R-:W-:Y:S01]  /*7110*/  FMUL.FTZ R169, R56, R45 ;  /* 0x0000002d38a97220 */ /* 0x000fe20000410000 */
[----:B------:R-:W-:Y:S02]  /*7120*/  HADD2.F32 R165, -RZ, R46.H0_H0 ;  /* 0x2000002effa57230 */ /* 0x000fe40000004100 */
[-C--:B------:R-:W-:Y:S01]  /*7130*/  FMUL.FTZ R45, R90, R57.reuse ;  /* 0x000000395a2d7220 */ /* 0x080fe20000410000 */
[----:B------:R-:W-:Y:S01]  /*7140*/  FMUL.FTZ R57, R86, R57 ;  /* 0x0000003956397220 */ /* 0x000fe20000410000 */
[-C--:B------:R-:W-:Y:S01]  /*7150*/  FFMA.FTZ R85, R56, R47.reuse, -R85 ;  /* 0x0000002f38557223 */ /* 0x080fe20000010855 */
[----:B------:R-:W-:Y:S01]  /*7160*/  FFMA.FTZ R169, R58, R47, R169 ;  /* 0x0000002f3aa97223 */ /* 0x000fe200000100a9 */
[-C--:B------:R-:W-:Y:S01]  /*7170*/  FFMA.FTZ R86, R86, R165.reuse, -R45 ;  /* 0x000000a556567223 */ /* 0x080fe2000001082d */
[----:B------:R-:W-:Y:S01]  /*7180*/  FFMA.FTZ R90, R90, R165, R57 ;  /* 0x000000a55a5a7223 */ /* 0x000fe20000010039 */
[----:B------:R-:W-:-:S03]  /*7190*/  IMAD.MOV.U32 R91, RZ, RZ, R163 ;  /* 0x000000ffff5b7224 */ /* 0x000fc600078e00a3 */
[----:B------:R-:W-:Y:S01]  /*71a0*/  F2FP.F16.F32.PACK_AB R86, R86, R85 ;  /* 0x000000555656723e */ /* 0x000fe200000000ff */
[----:B------:R-:W-:Y:S01]  /*71b0*/  IMAD.MOV.U32 R85, RZ, RZ, R59 ;  /* 0x000000ffff557224 */ /* 0x000fe200078e003b */
[----:B------:R-:W-:-:S07]  /*71c0*/  F2FP.F16.F32.PACK_AB R90, R90, R169 ;  /* 0x000000a95a5a723e */ /* 0x000fce00000000ff */
.L_x_2283:
[----:B------:R-:W-:Y:S05]  /*71d0*/  BSYNC B3 ;  /* 0x0000000000037941 */ /* 0x000fea0003800000 */
.L_x_2282:
[----:B0-----:R0:W-:Y:S04]  /*71e0*/  STG.E.128 desc[UR56][R138.64], R84 ;  /* 0x000000548a007986 */ /* 0x0011e8000c101d38 */
[----:B--2---:R0:W-:Y:S02]  /*71f0*/  @!P4 STG.E.128 desc[UR56][R140.64], R88 ;  /* 0x000000588c00c986 */ /* 0x0041e4000c101d38 */
.L_x_2281:
[----:B------:R-:W-:Y:S05]  /*7200*/  BSYNC B2 ;  /* 0x0000000000027941 */ /* 0x000fea0003800000 */
.L_x_2280:
        /* <DEDUP_REMOVED lines=117> */
.L_x_2287:
[----:B------:R-:W-:Y:S05]  /*7960*/  BSYNC B3 ;  /* 0x0000000000037941 */ /* 0x000fea0003800000 */
.L_x_2286:
[----:B0-----:R3:W-:Y:S04]  /*7970*/  STG.E.128 desc[UR56][R84.64], R44 ;  /* 0x0000002c54007986 */ /* 0x0017e8000c101d38 */
[----:B--2---:R3:W-:Y:S02]  /*7980*/  @!P4 STG.E.128 desc[UR56][R86.64], R56 ;  /* 0x000000385600c986 */ /* 0x0047e4000c101d38 */
.L_x_2285:
[----:B------:R-:W-:Y:S05]  /*7990*/  BSYNC B2 ;  /* 0x0000000000027941 */ /* 0x000fea0003800000 */
.L_x_2284:
        /* <DEDUP_REMOVED lines=21> */
[----:B------:R-:W-:-:S05]  /*7af0*/  LEA.HI R40, R40, R41, RZ, 0x3 ;  /* 0x0000002928287211 */ /* 0x000fca00078f18ff */
[----:B------:R-:W-:Y:S01]  /*7b00*/  IMAD.SHL.U32 R41, R40, 0x400, RZ ;  /* 0x0000040028297824 */ /* 0x000fe200078e00ff */
[----:B------:R-:W-:-:S04]  /*7b10*/  LOP3.LUT R40, R191, 0x38, R43, 0xf8, !PT ;  /* 0x00000038bf287812 */ /* 0x000fc800078ef82b */
[----:B------:R-:W-:Y:S02]  /*7b20*/  LOP3.LUT R41, R41, 0x7fffe000, RZ, 0xc0, !PT ;  /* 0x7fffe00029297812 */ /* 0x000fe400078ec0ff */
[----:B------:R-:W-:Y:S02]  /*7b30*/  LOP3.LUT R40, R40, R197, RZ, 0x3c, !PT ;  /* 0x000000c528287212 */ /* 0x000fe400078e3cff */
[----:B------:R-:W-:-:S05]  /*7b40*/  LEA R41, R196, R41, 0x9 ;  /* 0x00000029c4297211 */ /* 0x000fca00078e48ff */
        /* <DEDUP_REMOVED lines=21> */
[----:B------:R-:W-:Y:S01]  /*7ca0*/  SHF.R.U32.HI R49, RZ, 0x10, R49 ;  /* 0x00000010ff317819 */ /* 0x000fe20000011631 */
[----:B------:R-:W-:Y:S02]  /*7cb0*/  IMAD.MOV.U32 R45, RZ, RZ, R43 ;  /* 0x000000ffff2d7224 */ /* 0x000fe400078e002b */
        /* <DEDUP_REMOVED lines=63> */
[----:B------:R-:W-:Y:S01]  /*80b0*/  FFMA.FTZ R46, R46, R51, R57 ;  /* 0x000000332e2e7223 */ /* 0x000fe20000010039 */
[----:B------:R-:W-:Y:S02]  /*80c0*/  F2FP.F16.F32.PACK_AB R42, R49, R36 ;  /* 0x00000024312a723e */ /* 0x000fe400000000ff */
[----:B------:R-:W-:-:S02]  /*80d0*/  F2FP.F16.F32.PACK_AB R44, R40, R37 ;  /* 0x00000025282c723e */ /* 0x000fc400000000ff */
[----:B------:R-:W-:Y:S02]  /*80e0*/  F2FP.F16.F32.PACK_AB R85, R85, R38 ;  /* 0x000000265555723e */ /* 0x000fe400000000ff */
[----:B------:R-:W-:Y:S02]  /*80f0*/  MOV R40, R42 ;  /* 0x0000002a00287202 */ /* 0x000fe40000000f00 */
[----:B------:R-:W-:Y:S01]  /*8100*/  F2FP.F16.F32.PACK_AB R46, R46, R59 ;  /* 0x0000003b2e2e723e */ /* 0x000fe200000000ff */
[----:B------:R-:W-:Y:S01]  /*8110*/  IMAD.MOV.U32 R42, RZ, RZ, R85 ;  /* 0x000000ffff2a7224 */ /* 0x000fe200078e0055 */
[----:B------:R-:W-:-:S07]  /*8120*/  MOV R43, R48 ;  /* 0x00000030002b7202 */ /* 0x000fce0000000f00 */
.L_x_2289:
[----:B------:R-:W-:Y:S05]  /*8130*/  BSYNC B2 ;  /* 0x0000000000027941 */ /* 0x000fea0003800000 */
.L_x_2288:
[----:B--2---:R4:W-:Y:S04]  /*8140*/  STG.E.128 desc[UR56][R52.64], R40 ;  /* 0x0000002834007986 */ /* 0x0049e8000c101d38 */
[----:B---3--:R4:W-:Y:S02]  /*8150*/  @!P4 STG.E.128 desc[UR56][R54.64], R44 ;  /* 0x0000002c3600c986 */ /* 0x0089e4000c101d38 */
.L_x_2279:
[----:B------:R-:W-:Y:S05]  /*8160*/  BSYNC B1 ;  /* 0x0000000000017941 */ /* 0x000fea0003800000 */
.L_x_2278:
        /* <DEDUP_REMOVED lines=19> */
[----:B------:R-:W-:Y:S02]  /*82a0*/  LOP3.LUT R36, R190, 0x38, R37, 0xf8, !PT ;  /* 0x00000038be247812 */ /* 0x000fe400078ef825 */
[----:B------:R-:W-:-:S09]  /*82b0*/  SHF.L.U32 R39, R39, 0xa, RZ ;  /* 0x0000000a27277819 */ /* 0x000fd200000006ff */
[--C-:B------:R-:W-:Y:S02]  /*82c0*/  @!P0 SHF.R.S32.HI R41, RZ, 0x1f, R37.reuse ;  /* 0x0000001fff298819 */ /* 0x100fe40000011425 */
[----:B------:R-:W-:Y:S02]  /*82d0*/  @!P0 IADD3 R38, P4, P5, R98, R130, R37 ;  /* 0x0000008262268210 */ /* 0x000fe40007d9e025 */
[----:B------:R-:W-:Y:S02]  /*82e0*/  LOP3.LUT R37, R36, R223, RZ, 0x3c, !PT ;  /* 0x000000df24257212 */ /* 0x000fe400078e3cff */
[----:B------:R-:W-:Y:S02]  /*82f0*/  LOP3.LUT R36, R39, 0x7fffe000, RZ, 0xc0, !PT ;  /* 0x7fffe00027247812 */ /* 0x000fe400078ec0ff */
[----:B------:R-:W-:Y:S02]  /*8300*/  @!P0 IADD3.X R41, R96, R49, R41, P4, P5 ;  /* 0x0000003160298210 */ /* 0x000fe400027ea429 */
[----:B------:R-:W-:Y:S01]  /*8310*/  IADD3 R36, R37, R36, R198 ;  /* 0x0000002425247210 */ /* 0x000fe20007ffe0c6 */
[----:B------:R-:W-:Y:S01]  /*8320*/  IMAD R37, R19, 0x6000, R143 ;  /* 0x0000600013257824 */ /* 0x000fe200078e028f */
[----:B---3--:R-:W-:-:S03]  /*8330*/  LEA R44, P4, R40, R118, 0x1 ;  /* 0x00000076282c7211 */ /* 0x008fc600078808ff */
[----:B------:R-:W-:Y:S01]  /*8340*/  IMAD R39, R19, 0x6000, R36 ;  /* 0x0000600013277824 */ /* 0x000fe200078e0224 */
[----:B------:R-:W-:Y:S01]  /*8350*/  LEA.HI.X R45, R40, R119, R42, 0x1, P4 ;  /* 0x00000077282d7211 */ /* 0x000fe200020f0c2a */
[--C-:B------:R-:W-:Y:S01]  /*8360*/  IMAD R37, R37, 0x2, R18.reuse ;  /* 0x0000000225257824 */ /* 0x100fe200078e0212 */
        /* <DEDUP_REMOVED lines=10> */
[----:B--2---:R-:W-:Y:S01]  /*8410*/  IMAD.MOV.U32 R41, RZ, RZ, R39 ;  /* 0x000000ffff297224 */ /* 0x004fe200078e0027 */
[--C-:B------:R-:W-:Y:S01]  /*8420*/  SHF.R.U32.HI R57, RZ, 0x10, R69.reuse ;  /* 0x00000010ff397819 */ /* 0x100fe20000011645 */
[----:B------:R-:W-:Y:S01]  /*8430*/  HADD2.F32 R58, -RZ, R173.H1_H1 ;  /* 0x300000adff3a7230 */ /* 0x000fe20000004100 */
[----:B------:R-:W-:Y:S01]  /*8440*/  SHF.R.U64 R48, R68, 0x10, R69 ;  /* 0x0000001044307819 */ /* 0x000fe20000001245 */
        /* <DEDUP_REMOVED lines=18> */
[----:B------:R-:W-:Y:S02]  /*8570*/  HADD2.F32 R80, -RZ, R171.H1_H1 ;  /* 0x300000abff507230 */ /* 0x000fe40000004100 */
[----:B------:R-:W-:Y:S01]  /*8580*/  FFMA.FTZ R54, R54, R57, -R69 ;  /* 0x0000003936367223 */ /* 0x000fe20000010845 */
[----:B------:R-:W-:Y:S01]  /*8590*/  HADD2.F32 R53, -RZ, R55.H0_H0 ;  /* 0x20000037ff357230 */ /* 0x000fe20000004100 */
[--C-:B------:R-:W-:Y:S01]  /*85a0*/  SHF.R.U64 R50, R70, 0x10, R71.reuse ;  /* 0x0000001046327819 */ /* 0x100fe20000001247 */
[----:B------:R-:W-:Y:S01]  /*85b0*/  HADD2.F32 R68, -RZ, R161.H1_H1 ;  /* 0x300000a1ff447230 */ /* 0x000fe20000004100 */
[----:B------:R-:W-:Y:S01]  /*85c0*/  SHF.R.U32.HI R70, RZ, 0x10, R71 ;  /* 0x00000010ff467819 */ /* 0x000fe20000011647 */
[----:B------:R-:W-:Y:S02]  /*85d0*/  HADD2.F32 R57, -RZ, R82.H0_H0 ;  /* 0x20000052ff397230 */ /* 0x000fe40000004100 */
[----:B------:R-:W-:Y:S01]  /*85e0*/  FMUL.FTZ R82, R53, R80 ;  /* 0x0000005035527220 */ /* 0x000fe20000410000 */
[----:B------:R-:W-:-:S02]  /*85f0*/  HADD2.F32 R55, -RZ, R55.H1_H1 ;  /* 0x30000037ff377230 */ /* 0x000fc40000004100 */
[C---:B------:R-:W-:Y:S01]  /*8600*/  FMUL.FTZ R80, R43.reuse, R80 ;  /* 0x000000502b507220 */ /* 0x040fe20000410000 */
[----:B------:R-:W-:Y:S02]  /*8610*/  HADD2.F32 R58, -RZ, R41.H1_H1 ;  /* 0x30000029ff3a7230 */ /* 0x000fe40000004100 */
[-C--:B------:R-:W-:Y:S01]  /*8620*/  FFMA.FTZ R41, R43, R68.reuse, -R82 ;  /* 0x000000442b297223 */ /* 0x080fe20000010852 */
[----:B------:R-:W-:Y:S02]  /*8630*/  HADD2.F32 R70, -RZ, R70.H0_H0 ;  /* 0x20000046ff467230 */ /* 0x000fe40000004100 */
[-C--:B------:R-:W-:Y:S01]  /*8640*/  FMUL.FTZ R59, R55, R57.reuse ;  /* 0x00000039373b7220 */ /* 0x080fe20000410000 */
[----:B------:R-:W-:Y:S01]  /*8650*/  FFMA.FTZ R43, R53, R68, R80 ;  /* 0x00000044352b7223 */ /* 0x000fe20000010050 */
[C---:B0-----:R-:W-:Y:S01]  /*8660*/  FMUL.FTZ R84, R58.reuse, R57 ;  /* 0x000000393a547220 */ /* 0x041fe20000410000 */
[----:B------:R-:W-:Y:S02]  /*8670*/  HADD2.F32 R57, -RZ, R52.H0_H0 ;  /* 0x20000034ff397230 */ /* 0x000fe40000004100 */
[----:B------:R-:W-:Y:S01]  /*8680*/  FFMA.FTZ R58, R58, R70, -R59 ;  /* 0x000000463a3a7223 */ /* 0x000fe2000001083b */
[----:B------:R-:W-:-:S02]  /*8690*/  HADD2.F32 R53, -RZ, R40.H0_H0 ;  /* 0x20000028ff357230 */ /* 0x000fc40000004100 */
[----:B------:R-:W-:Y:S01]  /*86a0*/  FFMA.FTZ R68, R55, R70, R84 ;  /* 0x0000004637447223 */ /* 0x000fe20000010054 */
[----:B------:R-:W-:Y:S01]  /*86b0*/  HADD2.F32 R52, -RZ, R36.H0_H0 ;  /* 0x20000024ff347230 */ /* 0x000fe20000004100 */
[----:B------:R-:W-:Y:S01]  /*86c0*/  F2FP.F16.F32.PACK_AB R37, R54, R37 ;  /* 0x000000253625723e */ /* 0x000fe200000000ff */
[----:B------:R-:W-:Y:S01]  /*86d0*/  HADD2.F32 R40, -RZ, R40.H1_H1 ;  /* 0x30000028ff287230 */ /* 0x000fe20000004100 */
[----:B------:R-:W-:Y:S01]  /*86e0*/  F2FP.F16.F32.PACK_AB R58, R58, R41 ;  /* 0x000000293a3a723e */ /* 0x000fe200000000ff */
[----:B------:R-:W-:Y:S01]  /*86f0*/  HADD2.F32 R173, -RZ, R173.H0_H0 ;  /* 0x200000adffad7230 */ /* 0x000fe20000004100 */
[----:B------:R-:W-:Y:S01]  /*8700*/  F2FP.F16.F32.PACK_AB R41, R56, R39 ;  /* 0x000000273829723e */ /* 0x000fe200000000ff */
[----:B------:R-:W-:Y:S02]  /*8710*/  HADD2.F32 R36, -RZ, R36.H1_H1 ;  /* 0x30000024ff247230 */ /* 0x000fe40000004100 */
[----:B------:R-:W-:Y:S01]  /*8720*/  FMUL.FTZ R69, R40, R57 ;  /* 0x0000003928457220 */ /* 0x000fe20000410000 */
[----:B------:R-:W-:-:S02]  /*8730*/  HADD2.F32 R162, -RZ, R162.H0_H0 ;  /* 0x200000a2ffa27230 */ /* 0x000fc40000004100 */
[C---:B------:R-:W-:Y:S01]  /*8740*/  FMUL.FTZ R59, R53.reuse, R173 ;  /* 0x000000ad353b7220 */ /* 0x040fe20000410000 */
[----:B------:R-:W-:Y:S02]  /*8750*/  HADD2.F32 R55, -RZ, R48.H0_H0 ;  /* 0x20000030ff377230 */ /* 0x000fe40000004100 */
[----:B------:R-:W-:Y:S01]  /*8760*/  FMUL.FTZ R57, R36, R57 ;  /* 0x0000003924397220 */ /* 0x000fe20000410000 */
[C---:B------:R-:W-:Y:S01]  /*8770*/  FMUL.FTZ R48, R52.reuse, R173 ;  /* 0x000000ad34307220 */ /* 0x040fe20000410000 */
[-C--:B------:R-:W-:Y:S01]  /*8780*/  FFMA.FTZ R59, R52, R162.reuse, -R59 ;  /* 0x000000a2343b7223 */ /* 0x080fe2000001083b */
[----:B------:R-:W-:Y:S02]  /*8790*/  HADD2.F32 R171, -RZ, R171.H0_H0 ;  /* 0x200000abffab7230 */ /* 0x000fe40000004100 */
[-C--:B------:R-:W-:Y:S01]  /*87a0*/  FFMA.FTZ R57, R40, R55.reuse, R57 ;  /* 0x0000003728397223 */ /* 0x080fe20000010039 */
[----:B------:R-:W-:Y:S01]  /*87b0*/  FFMA.FTZ R48, R53, R162, R48 ;  /* 0x000000a235307223 */ /* 0x000fe20000010030 */
[----:B------:R-:W-:Y:S01]  /*87c0*/  FFMA.FTZ R52, R36, R55, -R69 ;  /* 0x0000003724347223 */ /* 0x000fe20000010845 */
[----:B------:R-:W-:Y:S01]  /*87d0*/  HADD2.F32 R40, -RZ, R42.H0_H0 ;  /* 0x2000002aff287230 */ /* 0x000fe20000004100 */
[----:B------:R-:W-:Y:S01]  /*87e0*/  F2FP.F16.F32.PACK_AB R43, R68, R43 ;  /* 0x0000002b442b723e */ /* 0x000fe200000000ff */
[----:B------:R-:W-:Y:S01]  /*87f0*/  HADD2.F32 R53, -RZ, R51.H0_H0 ;  /* 0x20000033ff357230 */ /* 0x000fe20000004100 */
[----:B------:R-:W-:Y:S01]  /*8800*/  MOV R39, R58 ;  /* 0x0000003a00277202 */ /* 0x000fe20000000f00 */
[----:B------:R-:W-:-:S02]  /*8810*/  HADD2.F32 R36, -RZ, R38.H0_H0 ;  /* 0x20000026ff247230 */ /* 0x000fc40000004100 */
[-C--:B------:R-:W-:Y:S01]  /*8820*/  FMUL.FTZ R55, R40, R171.reuse ;  /* 0x000000ab28377220 */ /* 0x080fe20000410000 */
[----:B------:R-:W-:Y:S02]  /*8830*/  HADD2.F32 R42, -RZ, R42.H1_H1 ;  /* 0x3000002aff2a7230 */ /* 0x000fe40000004100 */
[----:B------:R-:W-:Y:S02]  /*8840*/  HADD2.F32 R38, -RZ, R38.H1_H1 ;  /* 0x30000026ff267230 */ /* 0x000fe40000004100 */
[----:B------:R-:W-:Y:S01]  /*8850*/  FMUL.FTZ R171, R36, R171 ;  /* 0x000000ab24ab7220 */ /* 0x000fe20000410000 */
        /* <DEDUP_REMOVED lines=12> */
.L_x_2293:
[----:B------:R-:W-:Y:S05]  /*8920*/  BSYNC B2 ;  /* 0x0000000000027941 */ /* 0x000fea0003800000 */
.L_x_2292:
[----:B--2---:R2:W-:Y:S04]  /*8930*/  STG.E.128 desc[UR56][R44.64], R36 ;  /* 0x000000242c007986 */ /* 0x0045e8000c101d38 */
[----:B---3--:R2:W-:Y:S02]  /*8940*/  @!P0 STG.E.128 desc[UR56][R46.64], R40 ;  /* 0x000000282e008986 */ /* 0x0085e4000c101d38 */
.L_x_2291:
[----:B------:R-:W-:Y:S05]  /*8950*/  BSYNC B1 ;  /* 0x0000000000017941 */ /* 0x000fea0003800000 */
.L_x_2290:
        /* <DEDUP_REMOVED lines=14> */
[----:B------:R-:W-:-:S11]  /*8a40*/  LOP3.LUT R36, R190, 0x38, R39, 0xf8, !PT ;  /* 0x00000038be247812 */ /* 0x000fd600078ef827 */
[--C-:B------:R-:W-:Y:S02]  /*8a50*/  @!P0 SHF.R.S32.HI R41, RZ, 0x1f, R39.reuse ;  /* 0x0000001fff298819 */ /* 0x100fe40000011427 */
[----:B------:R-:W-:Y:S01]  /*8a60*/  @!P0 IADD3 R38, P4, P5, R98, R130, R39 ;  /* 0x0000008262268210 */ /* 0x000fe20007d9e027 */
[----:B------:R-:W-:Y:S01]  /*8a70*/  IMAD.SHL.U32 R39, R37, 0x400, RZ ;  /* 0x0000040025277824 */ /* 0x000fe200078e00ff */
[----:B------:R-:W-:Y:S02]  /*8a80*/  LOP3.LUT R37, R36, R223, RZ, 0x3c, !PT ;  /* 0x000000df24257212 */ /* 0x000fe400078e3cff */
[----:B------:R-:W-:Y:S02]  /*8a90*/  @!P0 IADD3.X R41, R96, R49, R41, P4, P5 ;  /* 0x0000003160298210 */ /* 0x000fe400027ea429 */
[----:B------:R-:W-:Y:S02]  /*8aa0*/  LOP3.LUT R36, R39, 0x7fffe000, RZ, 0xc0, !PT ;  /* 0x7fffe00027247812 */ /* 0x000fe400078ec0ff */
[----:B---3--:R-:W-:-:S02]  /*8ab0*/  LEA R44, P4, R40, R118, 0x1 ;  /* 0x00000076282c7211 */ /* 0x008fc400078808ff */
[----:B------:R-:W-:Y:S01]  /*8ac0*/  IADD3 R36, R37, R36, R198 ;  /* 0x0000002425247210 */ /* 0x000fe20007ffe0c6 */
[C---:B------:R-:W-:Y:S01]  /*8ad0*/  IMAD R37, R19.reuse, 0x6000, R137 ;  /* 0x0000600013257824 */ /* 0x040fe200078e0289 */
[-C--:B------:R-:W-:Y:S02]  /*8ae0*/  LEA.HI.X R45, R40, R119.reuse, R42, 0x1, P4 ;  /* 0x00000077282d7211 */ /* 0x080fe400020f0c2a */
[C---:B------:R-:W-:Y:S01]  /*8af0*/  @!P0 LEA R46, P4, R38.reuse, R118, 0x1 ;  /* 0x00000076262e8211 */ /* 0x040fe200078808ff */
[----:B------:R-:W-:Y:S01]  /*8b00*/  IMAD R39, R19, 0x6000, R36 ;  /* 0x0000600013277824 */ /* 0x000fe200078e0224 */
[----:B------:R-:W-:Y:S02]  /*8b10*/  LEA R37, R37, R18, 0x1 ;  /* 0x0000001225257211 */ /* 0x000fe400078e08ff */
[----:B------:R-:W-:Y:S01]  /*8b20*/  @!P0 LEA.HI.X R47, R38, R119, R41, 0x1, P4 ;  /* 0x00000077262f8211 */ /* 0x000fe200020f0c29 */
[----:B------:R-:W-:Y:S01]  /*8b30*/  IMAD R40, R39, 0x2, R18 ;  /* 0x0000000227287824 */ /* 0x000fe200078e0212 */
[----:B------:R-:W-:-:S02]  /*8b40*/  ISETP.GE.AND P4, PT, R186, R121, PT ;  /* 0x00000079ba00720c */ /* 0x000fc40003f86270 */
[----:B------:R-:W2:Y:S04]  /*8b50*/  LDS.128 R36, [R37+0x1c400] ;  /* 0x01c4000025247984 */ /* 0x000ea80000000c00 */
[----:B------:R-:W3:Y:S07]  /*8b60*/  LDS.128 R40, [R40+0x1c400] ;  /* 0x01c4000028287984 */ /* 0x000eee0000000c00 */
[----:B------:R-:W-:Y:S05]  /*8b70*/  @P4 BRA `(.L_x_2297) ;  /* 0x00000004005c4947 */ /* 0x000fea0003800000 */
[----:B--2---:R-:W-:Y:S01]  /*8b80*/  IMAD.MOV.U32 R53, RZ, RZ, R36 ;  /* 0x000000ffff357224 */ /* 0x004fe200078e0024 */
[----:B---3--:R-:W-:Y:S01]  /*8b90*/  MOV R36, R41 ;  /* 0x0000002900247202 */ /* 0x008fe20000000f00 */
[----:B------:R-:W-:Y:S01]  /*8ba0*/  IMAD.MOV.U32 R54, RZ, RZ, R40 ;  /* 0x000000ffff367224 */ /* 0x000fe200078e0028 */
[----:B------:R-:W-:Y:S01]  /*8bb0*/  SHF.R.U32.HI R58, RZ, 0x10, R77 ;  /* 0x00000010ff3a7819 */ /* 0x000fe2000001164d */
[----:B------:R-:W-:Y:S01]  /*8bc0*/  HADD2.F32 R59, -RZ, R160.H1_H1 ;  /* 0x300000a0ff3b7230 */ /* 0x000fe20000004100 */
[----:B------:R-:W-:Y:S01]  /*8bd0*/  MOV R55, R43 ;  /* 0x0000002b00377202 */ /* 0x000fe20000000f00 */
[--C-:B------:R-:W-:Y:S01]  /*8be0*/  HADD2.F32 R40, -RZ, R36.reuse.H0_H0 ;  /* 0x20000024ff287230 */ /* 0x100fe20000004100 */
[--C-:B------:R-:W-:Y:S01]  /*8bf0*/  SHF.R.U32.HI R56, RZ, 0x10, R65.reuse ;  /* 0x00000010ff387819 */ /* 0x100fe20000011641 */
[----:B------:R-:W-:Y:S01]  /*8c00*/  HADD2.F32 R43, -RZ, R36.H1_H1 ;  /* 0x30000024ff2b7230 */ /* 0x000fe20000004100 */
[----:B------:R-:W-:Y:S01]  /*8c10*/  SHF.R.U64 R51, R64, 0x10, R65 ;  /* 0x0000001040337819 */ /* 0x000fe20000001241 */
        /* <DEDUP_REMOVED lines=15> */
[----:B------:R-:W-:Y:S01]  /*8d10*/  SHF.R.U32.HI R66, RZ, 0x10, R67 ;  /* 0x00000010ff427819 */ /* 0x000fe20000011643 */
[-C--:B------:R-:W-:Y:S01]  /*8d20*/  FFMA.FTZ R39, R39, R56.reuse, -R64 ;  /* 0x0000003827277223 */ /* 0x080fe20000010840 */
[----:B------:R-:W-:Y:S01]  /*8d30*/  FFMA.FTZ R40, R43, R56, R58 ;  /* 0x000000382b287223 */ /* 0x000fe2000001003a */
[----:B------:R-:W-:Y:S01]  /*8d40*/  HADD2.F32 R59, -RZ, R158.H1_H1 ;  /* 0x3000009eff3b7230 */ /* 0x000fe20000004100 */
[----:B------:R-:W-:Y:S01]  /*8d50*/  SHF.R.U64 R52, R76, 0x10, R77 ;  /* 0x000000104c347819 */ /* 0x000fe2000000124d */
[--C-:B------:R-:W-:Y:S01]  /*8d60*/  HADD2.F32 R56, -RZ, R55.reuse.H0_H0 ;  /* 0x20000037ff387230 */ /* 0x100fe20000004100 */
[----:B------:R-:W-:Y:S01]  /*8d70*/  F2FP.F16.F32.PACK_AB R39, R39, R36 ;  /* 0x000000242727723e */ /* 0x000fe200000000ff */
[----:B------:R-:W-:-:S02]  /*8d80*/  HADD2.F32 R55, -RZ, R55.H1_H1 ;  /* 0x30000037ff377230 */ /* 0x000fc40000004100 */
[----:B------:R-:W-:Y:S02]  /*8d90*/  HADD2.F32 R64, -RZ, R78.H0_H0 ;  /* 0x2000004eff407230 */ /* 0x000fe40000004100 */
[----:B------:R-:W-:Y:S02]  /*8da0*/  HADD2.F32 R57, -RZ, R156.H1_H1 ;  /* 0x3000009cff397230 */ /* 0x000fe40000004100 */
[--C-:B------:R-:W-:Y:S02]  /*8db0*/  HADD2.F32 R43, -RZ, R41.reuse.H0_H0 ;  /* 0x20000029ff2b7230 */ /* 0x100fe40000004100 */
[----:B------:R-:W-:Y:S01]  /*8dc0*/  FMUL.FTZ R68, R55, R64 ;  /* 0x0000004037447220 */ /* 0x000fe20000410000 */
[----:B------:R-:W-:Y:S02]  /*8dd0*/  HADD2.F32 R58, -RZ, R66.H0_H0 ;  /* 0x20000042ff3a7230 */ /* 0x000fe40000004100 */
[----:B------:R-:W-:Y:S01]  /*8de0*/  FMUL.FTZ R66, R56, R59 ;  /* 0x0000003b38427220 */ /* 0x000fe20000410000 */
[----:B------:R-:W-:-:S02]  /*8df0*/  HADD2.F32 R41, -RZ, R41.H1_H1 ;  /* 0x30000029ff297230 */ /* 0x000fc40000004100 */
[C---:B------:R-:W-:Y:S01]  /*8e00*/  FMUL.FTZ R59, R43.reuse, R59 ;  /* 0x0000003b2b3b7220 */ /* 0x040fe20000410000 */
[----:B------:R-:W-:Y:S02]  /*8e10*/  HADD2.F32 R160, -RZ, R160.H0_H0 ;  /* 0x200000a0ffa07230 */ /* 0x000fe40000004100 */
[-C--:B------:R-:W-:Y:S01]  /*8e20*/  FFMA.FTZ R66, R43, R57.reuse, -R66 ;  /* 0x000000392b427223 */ /* 0x080fe20000010842 */
[----:B------:R-:W-:Y:S02]  /*8e30*/  HADD2.F32 R43, -RZ, R54.H0_H0 ;  /* 0x20000036ff2b7230 */ /* 0x000fe40000004100 */
[C---:B------:R-:W-:Y:S01]  /*8e40*/  FMUL.FTZ R64, R41.reuse, R64 ;  /* 0x0000004029407220 */ /* 0x040fe20000410000 */
[----:B------:R-:W-:Y:S01]  /*8e50*/  FFMA.FTZ R67, R41, R58, -R68 ;  /* 0x0000003a29437223 */ /* 0x000fe20000010844 */
[----:B------:R-:W-:Y:S02]  /*8e60*/  HADD2.F32 R41, -RZ, R53.H0_H0 ;  /* 0x20000035ff297230 */ /* 0x000fe40000004100 */
[----:B------:R-:W-:Y:S01]  /*8e70*/  FFMA.FTZ R65, R56, R57, R59 ;  /* 0x0000003938417223 */ /* 0x000fe2000001003b */
[----:B------:R-:W-:-:S02]  /*8e80*/  HADD2.F32 R52, -RZ, R52.H0_H0 ;  /* 0x20000034ff347230 */ /* 0x000fc40000004100 */
[----:B------:R-:W-:Y:S01]  /*8e90*/  FFMA.FTZ R68, R55, R58, R64 ;  /* 0x0000003a37447223 */ /* 0x000fe20000010040 */
[----:B------:R-:W-:Y:S02]  /*8ea0*/  HADD2.F32 R54, -RZ, R54.H1_H1 ;  /* 0x30000036ff367230 */ /* 0x000fe40000004100 */
[-C--:B------:R-:W-:Y:S01]  /*8eb0*/  FMUL.FTZ R58, R43, R160.reuse ;  /* 0x000000a02b3a7220 */ /* 0x080fe20000410000 */
[----:B------:R-:W-:Y:S02]  /*8ec0*/  HADD2.F32 R56, -RZ, R157.H0_H0 ;  /* 0x2000009dff387230 */ /* 0x000fe40000004100 */
[----:B------:R-:W-:Y:S01]  /*8ed0*/  FMUL.FTZ R160, R41, R160 ;  /* 0x000000a029a07220 */ /* 0x000fe20000410000 */
[----:B------:R-:W-:Y:S02]  /*8ee0*/  HADD2.F32 R53, -RZ, R53.H1_H1 ;  /* 0x30000035ff357230 */ /* 0x000fe40000004100 */
[----:B------:R-:W-:Y:S01]  /*8ef0*/  FMUL.FTZ R64, R54, R52 ;  /* 0x0000003436407220 */ /* 0x000fe20000410000 */
[----:B------:R-:W-:-:S02]  /*8f00*/  HADD2.F32 R51, -RZ, R51.H0_H0 ;  /* 0x20000033ff337230 */ /* 0x000fc40000004100 */
[-C--:B------:R-:W-:Y:S01]  /*8f10*/  FFMA.FTZ R160, R43, R56.reuse, R160 ;  /* 0x000000382ba07223 */ /* 0x080fe200000100a0 */
[----:B------:R-:W-:Y:S01]  /*8f20*/  FFMA.FTZ R58, R41, R56, -R58 ;  /* 0x00000038293a7223 */ /* 0x000fe2000001083a */
[C---:B------:R-:W-:Y:S01]  /*8f30*/  FMUL.FTZ R57, R53.reuse, R52 ;  /* 0x0000003435397220 */ /* 0x040fe20000410000 */
[----:B------:R-:W-:Y:S02]  /*8f40*/  HADD2.F32 R43, -RZ, R42.H0_H0 ;  /* 0x2000002aff2b7230 */ /* 0x000fe40000004100 */
[-C--:B------:R-:W-:Y:S01]  /*8f50*/  FFMA.FTZ R55, R53, R51.reuse, -R64 ;  /* 0x0000003335377223 */ /* 0x080fe20000010840 */
[----:B------:R-:W-:Y:S02]  /*8f60*/  HADD2.F32 R158, -RZ, R158.H0_H0 ;  /* 0x2000009eff9e7230 */ /* 0x000fe40000004100 */
[----:B------:R-:W-:Y:S01]  /*8f70*/  FFMA.FTZ R57, R54, R51, R57 ;  /* 0x0000003336397223 */ /* 0x000fe20000010039 */
        /* <DEDUP_REMOVED lines=8> */
[----:B------:R-:W-:Y:S02]  /*9000*/  HADD2.F32 R156, -RZ, R156.H0_H0 ;  /* 0x2000009cff9c7230 */ /* 0x000fe40000004100 */
[-C--:B------:R-:W-:Y:S01]  /*9010*/  FMUL.FTZ R59, R42, R53.reuse ;  /* 0x000000352a3b7220 */ /* 0x080fe20000410000 */
[C---:B------:R-:W-:Y:S01]  /*9020*/  FMUL.FTZ R158, R41.reuse, R158 ;  /* 0x0000009e299e7220 */ /* 0x040fe20000410000 */
[----:B------:R-:W-:Y:S01]  /*9030*/  FMUL.FTZ R53, R38, R53 ;  /* 0x0000003526357220 */ /* 0x000fe20000410000 */
[----:B------:R-:W-:-:S02]  /*9040*/  FFMA.FTZ R48, R41, R156, -R48 ;  /* 0x0000009c29307223 */ /* 0x000fc40000010830 */
[----:B------:R-:W-:Y:S01]  /*9050*/  FFMA.FTZ R158, R43, R156, R158 ;  /* 0x0000009c2b9e7223 */ /* 0x000fe2000001009e */
[-C--:B------:R-:W-:Y:S01]  /*9060*/  FFMA.FTZ R59, R38, R51.reuse, -R59 ;  /* 0x00000033263b7223 */ /* 0x080fe2000001083b */
[----:B------:R-:W-:Y:S01]  /*9070*/  FFMA.FTZ R53, R42, R51, R53 ;  /* 0x000000332a357223 */ /* 0x000fe20000010035 */
[----:B------:R-:W-:Y:S01]  /*9080*/  F2FP.F16.F32.PACK_AB R41, R40, R37 ;  /* 0x000000252829723e */ /* 0x000fe200000000ff */
[----:B------:R-:W-:Y:S01]  /*9090*/  IMAD.MOV.U32 R37, RZ, RZ, R39 ;  /* 0x000000ffff257224 */ /* 0x000fe200078e0027 */
[----:B------:R-:W-:Y:S01]  /*90a0*/  F2FP.F16.F32.PACK_AB R43, R68, R65 ;  /* 0x00000041442b723e */ /* 0x000fe200000000ff */
[----:B------:R-:W-:Y:S01]  /*90b0*/  IMAD.MOV.U32 R39, RZ, RZ, R66 ;  /* 0x000000ffff277224 */ /* 0x000fe200078e0042 */
[----:B------:R-:W-:Y:S02]  /*90c0*/  F2FP.F16.F32.PACK_AB R40, R57, R160 ;  /* 0x000000a03928723e */ /* 0x000fe400000000ff */
[----:B------:R-:W-:Y:S02]  /*90d0*/  F2FP.F16.F32.PACK_AB R38, R59, R48 ;  /* 0x000000303b26723e */ /* 0x000fe400000000ff */
[----:B------:R-:W-:-:S07]  /*90e0*/  F2FP.F16.F32.PACK_AB R42, R53, R158 ;  /* 0x0000009e352a723e */ /* 0x000fce00000000ff */
.L_x_2297:
[----:B------:R-:W-:Y:S05]  /*90f0*/  BSYNC B2 ;  /* 0x0000000000027941 */ /* 0x000fea0003800000 */
.L_x_2296:
[----:B--2---:R2:W-:Y:S04]  /*9100*/  STG.E.128 desc[UR56][R44.64], R36 ;  /* 0x000000242c007986 */ /* 0x0045e8000c101d38 */
[----:B---3--:R2:W-:Y:S02]  /*9110*/  @!P0 STG.E.128 desc[UR56][R46.64], R40 ;  /* 0x000000282e008986 */ /* 0x0085e4000c101d38 */
.L_x_2295:
[----:B------:R-:W-:Y:S05]  /*9120*/  BSYNC B1 ;  /* 0x0000000000017941 */ /* 0x000fea0003800000 */
.L_x_2294:
        /* <DEDUP_REMOVED lines=18> */
[----:B------:R-:W-:-:S04]  /*9250*/  LOP3.LUT R37, R36, R223, RZ, 0x3c, !PT ;  /* 0x000000df24257212 */ /* 0x000fc800078e3cff */
[----:B------:R-:W-:-:S04]  /*9260*/  LOP3.LUT R36, R149, 0x7fffe000, RZ, 0xc0, !PT ;  /* 0x7fffe00095247812 */ /* 0x000fc800078ec0ff */
[----:B------:R-:W-:Y:S01]  /*9270*/  IADD3 R36, R37, R36, R198 ;  /* 0x0000002425247210 */ /* 0x000fe20007ffe0c6 */
[----:B------:R-:W-:-:S04]  /*9280*/  IMAD R37, R19, 0x6000, R136 ;  /* 0x0000600013257824 */ /* 0x000fc800078e0288 */
        /* <DEDUP_REMOVED lines=8> */
[----:B------:R-:W-:Y:S01]  /*9310*/  MOV R50, R42 ;  /* 0x0000002a00327202 */ /* 0x000fe20000000f00 */
        /* <DEDUP_REMOVED lines=24> */
[----:B------:R-:W-:Y:S01]  /*94a0*/  HADD2.F32 R37, -RZ, R39.H0_H0 ;  /* 0x20000027ff257230 */ /* 0x000fe20000004100 */
[----:B------:R-:W-:Y:S01]  /*94b0*/  SHF.R.U64 R64, R72, 0x10, R73 ;  /* 0x0000001048407819 */ /* 0x000fe20000001249 */
[----:B------:R-:W-:Y:S02]  /*94c0*/  HADD2.F32 R43, -RZ, R43.H1_H1 ;  /* 0x3000002bff2b7230 */ /* 0x000fe40000004100 */
[-C--:B------:R-:W-:Y:S01]  /*94d0*/  FMUL.FTZ R58, R38, R51.reuse ;  /* 0x00000033263a7220 */ /* 0x080fe20000410000 */
[----:B------:R-:W-:Y:S02]  /*94e0*/  HADD2.F32 R52, -RZ, R74.H0_H0 ;  /* 0x2000004aff347230 */ /* 0x000fe40000004100 */
[----:B------:R-:W-:Y:S01]  /*94f0*/  FMUL.FTZ R51, R37, R51 ;  /* 0x0000003325337220 */ /* 0x000fe20000410000 */
[----:B------:R-:W-:Y:S01]  /*9500*/  HADD2.F32 R39, -RZ, R39.H1_H1 ;  /* 0x30000027ff277230 */ /* 0x000fe20000004100 */
[----:B------:R-:W-:Y:S01]  /*9510*/  SHF.R.U64 R65, R60, 0x10, R61 ;  /* 0x000000103c417819 */ /* 0x000fe2000000123d */
[----:B------:R-:W-:-:S02]  /*9520*/  HADD2.F32 R41, -RZ, R152.H1_H1 ;  /* 0x30000098ff297230 */ /* 0x000fc40000004100 */
[-C--:B------:R-:W-:Y:S01]  /*9530*/  FMUL.FTZ R60, R43, R52.reuse ;  /* 0x000000342b3c7220 */ /* 0x080fe20000410000 */
[----:B------:R-:W-:Y:S02]  /*9540*/  HADD2.F32 R42, -RZ, R62.H0_H0 ;  /* 0x2000003eff2a7230 */ /* 0x000fe40000004100 */
[----:B------:R-:W-:Y:S01]  /*9550*/  FMUL.FTZ R62, R39, R52 ;  /* 0x00000034273e7220 */ /* 0x000fe20000410000 */
[----:B------:R-:W-:Y:S02]  /*9560*/  HADD2.F32 R155, -RZ, R155.H0_H0 ;  /* 0x2000009bff9b7230 */ /* 0x000fe40000004100 */
[-C--:B------:R-:W-:Y:S01]  /*9570*/  FFMA.FTZ R52, R38, R41.reuse, R51 ;  /* 0x0000002926347223 */ /* 0x080fe20000010033 */
[----:B------:R-:W-:Y:S01]  /*9580*/  FFMA.FTZ R58, R37, R41, -R58 ;  /* 0x00000029253a7223 */ /* 0x000fe2000001083a */
[----:B------:R-:W-:Y:S02]  /*9590*/  HADD2.F32 R38, -RZ, R48.H0_H0 ;  /* 0x20000030ff267230 */ /* 0x000fe40000004100 */
[----:B------:R-:W-:Y:S01]  /*95a0*/  FFMA.FTZ R59, R39, R42, -R60 ;  /* 0x0000002a273b7223 */ /* 0x000fe2000001083c */
[----:B------:R-:W-:-:S02]  /*95b0*/  HADD2.F32 R41, -RZ, R64.H0_H0 ;  /* 0x20000040ff297230 */ /* 0x000fc40000004100 */
[----:B------:R-:W-:Y:S01]  /*95c0*/  FFMA.FTZ R61, R43, R42, R62 ;  /* 0x0000002a2b3d7223 */ /* 0x000fe2000001003e */
[----:B------:R-:W-:Y:S02]  /*95d0*/  HADD2.F32 R37, -RZ, R36.H0_H0 ;  /* 0x20000024ff257230 */ /* 0x000fe40000004100 */
[----:B------:R-:W-:Y:S01]  /*95e0*/  FMUL.FTZ R42, R38, R155 ;  /* 0x0000009b262a7220 */ /* 0x000fe20000410000 */
[----:B------:R-:W-:Y:S01]  /*95f0*/  HADD2.F32 R48, -RZ, R48.H1_H1 ;  /* 0x30000030ff307230 */ /* 0x000fe20000004100 */
[----:B------:R-:W-:Y:S01]  /*9600*/  F2FP.F16.F32.PACK_AB R53, R54, R53 ;  /* 0x000000353635723e */ /* 0x000fe200000000ff */
[----:B------:R-:W-:Y:S02]  /*9610*/  HADD2.F32 R36, -RZ, R36.H1_H1 ;  /* 0x30000024ff247230 */ /* 0x000fe40000004100 */
[----:B------:R-:W-:Y:S01]  /*9620*/  FMUL.FTZ R155, R37, R155 ;  /* 0x0000009b259b7220 */ /* 0x000fe20000410000 */
[----:B------:R-:W-:Y:S02]  /*9630*/  HADD2.F32 R153, -RZ, R153.H0_H0 ;  /* 0x20000099ff997230 */ /* 0x000fe40000004100 */
[----:B------:R-:W-:Y:S01]  /*9640*/  FMUL.FTZ R43, R48, R41 ;  /* 0x00000029302b7220 */ /* 0x000fe20000410000 */
[----:B------:R-:W-:-:S02]  /*9650*/  HADD2.F32 R39, -RZ, R65.H0_H0 ;  /* 0x20000041ff277230 */ /* 0x000fc40000004100 */
[C---:B------:R-:W-:Y:S01]  /*9660*/  FMUL.FTZ R41, R36.reuse, R41 ;  /* 0x0000002924297220 */ /* 0x040fe20000410000 */
[----:B------:R-:W-:Y:S02]  /*9670*/  HADD2.F32 R154, -RZ, R154.H0_H0 ;  /* 0x2000009aff9a7230 */ /* 0x000fe40000004100 */
[----:B------:R-:W-:Y:S01]  /*9680*/  FFMA.FTZ R42, R37, R153, -R42 ;  /* 0x00000099252a7223 */ /* 0x000fe2000001082a */
[----:B------:R-:W-:Y:S02]  /*9690*/  HADD2.F32 R37, -RZ, R50.H0_H0 ;  /* 0x20000032ff257230 */ /* 0x000fe40000004100 */
[-C--:B------:R-:W-:Y:S01]  /*96a0*/  FFMA.FTZ R43, R36, R39.reuse, -R43 ;  /* 0x00000027242b7223 */ /* 0x080fe2000001082b */
[----:B------:R-:W-:Y:S01]  /*96b0*/  FFMA.FTZ R48, R48, R39, R41 ;  /* 0x0000002730307223 */ /* 0x000fe20000010029 */
[----:B------:R-:W-:Y:S02]  /*96c0*/  HADD2.F32 R41, -RZ, R57.H0_H0 ;  /* 0x20000039ff297230 */ /* 0x000fe40000004100 */
[----:B------:R-:W-:Y:S01]  /*96d0*/  FFMA.FTZ R155, R38, R153, R155 ;  /* 0x00000099269b7223 */ /* 0x000fe2000001009b */
        /* <DEDUP_REMOVED lines=17> */
[----:B------:R-:W-:Y:S01]  /*97f0*/  F2FP.F16.F32.PACK_AB R38, R40, R51 ;  /* 0x000000332826723e */ /* 0x000fe200000000ff */
[----:B------:R-:W-:Y:S01]  /*9800*/  IMAD.MOV.U32 R40, RZ, RZ, R52 ;  /* 0x000000ffff287224 */ /* 0x000fe200078e0034 */
[----:B------:R-:W-:Y:S01]  /*9810*/  F2FP.F16.F32.PACK_AB R42, R41, R154 ;  /* 0x0000009a292a723e */ /* 0x000fe200000000ff */
[----:B------:R-:W-:Y:S01]  /*9820*/  IMAD.MOV.U32 R41, RZ, RZ, R53 ;  /* 0x000000ffff297224 */ /* 0x000fe200078e0035 */
[----:B------:R-:W-:Y:S02]  /*9830*/  F2FP.F16.F32.PACK_AB R39, R59, R58 ;  /* 0x0000003a3b27723e */ /* 0x000fe400000000ff */
[----:B------:R-:W-:-:S07]  /*9840*/  MOV R43, R61 ;  /* 0x0000003d002b7202 */ /* 0x000fce0000000f00 */
.L_x_2299:
[----:B------:R-:W-:Y:S05]  /*9850*/  BSYNC B1 ;  /* 0x0000000000017941 */ /* 0x000fea0003800000 */
.L_x_2298:
        /* <DEDUP_REMOVED lines=10> */
.L_x_2215:
[----:B------:R-:W2:Y:S02]  /*9900*/  LDL R36, [R1+0x38] ;  /* 0x0000380001247983 */ /* 0x000ea40000100800 */
[----:B--2---:R-:W-:-:S13]  /*9910*/  R2UR UR4, R36 ;  /* 0x00000000240472ca */ /* 0x004fda00000e0000 */
[----:B------:R-:W-:-:S06]  /*9920*/  UISETP.NE.AND UP0, UPT, UR4, 0x3, UPT ;  /* 0x000000030400788c */ /* 0x000fcc000bf05270 */
[----:B------:R-:W-:-:S13]  /*9930*/  PLOP3.LUT P1, PT, PT, PT, UP0, 0x80, 0x0 ;  /* 0x000000000000781c */ /* 0x000fda0003f2f008 */
[----:B------:R-:W-:Y:S05]  /*9940*/  @!P1 BRA `(.L_x_2300) ;  /* 0x0000000000049947 */ /* 0x000fea0003800000 */
[----:B------:R-:W-:Y:S01]  /*9950*/  BPT.TRAP 0x1 ;  /* 0x000000040000795c */ /* 0x000fe20000300000 */
.L_x_2300:
        /* <DEDUP_REMOVED lines=8> */
.L_x_2553:
[----:B------:R-:W-:Y:S05]  /*99e0*/  BSYNC B1 ;  /* 0x0000000000017941 */ /* 0x000fea0003800000 */
.L_x_2301:
        /* <DEDUP_REMOVED lines=20> */
.L_x_2304:
[----:B------:R-:W-:Y:S05]  /*9b30*/  BSYNC B1 ;  /* 0x0000000000017941 */ /* 0x000fea0003800000 */
.L_x_2303:
        /* <DEDUP_REMOVED lines=20> */
.L_x_2248:
[----:B------:R-:W-:Y:S05]  /*9c80*/  BSYNC B0 ;  /* 0x0000000000007941 */ /* 0x000fea0003800000 */
.L_x_2214:
        /* <DEDUP_REMOVED lines=12> */
[----:B------:R-:W-:-:S05]  /*9d50*/  @!P0 VIADD R36, R3, 0x348a0 ;  /* 0x000348a003248836 */ /* 0x000fca0000000000 */
[----:B------:R-:W-:-:S04]  /*9d60*/  @!P0 PRMT R36, RZ, 0x654, R36 ;  /* 0x00000654ff248816 */ /* 0x000fc80000000024 */
[----:B------:R1:W-:Y:S01]  /*9d70*/  @!P0 SYNCS.ARRIVE.TRANS64.RED.A1T0 RZ, [R36+URZ], RZ ;  /* 0x000000ff24ff89a7 */ /* 0x0003e2000810043f */
[----:B------:R-:W-:Y:S05]  /*9d80*/  @!P1 BRA `(.L_x_2306) ;  /* 0x0000000000049947 */ /* 0x000fea0003800000 */
[----:B------:R-:W-:Y:S01]  /*9d90*/  BPT.TRAP 0x1 ;  /* 0x000000040000795c */ /* 0x000fe20000300000 */
.L_x_2306:
[----:B------:R-:W-:Y:S05]  /*9da0*/  BSYNC B0 ;  /* 0x0000000000007941 */ /* 0x000fea0003800000 */
.L_x_2305:
[----:B------:R-:W2:Y:S01]  /*9db0*/  SYNCS.PHASECHK.TRANS64.TRYWAIT P4, [R3+URZ+0x348b0], R0 ;  /* 0x0348b000030075a7 */ /* 0x000ea2000808017f */
[----:B-1----:R-:W-:Y:S01]  /*9dc0*/  LEA R36, R19, R30, 0xe ;  /* 0x0000001e13247211 */ /* 0x002fe200078e70ff */
[----:B------:R-:W-:Y:S01]  /*9dd0*/  ULDC.64 UR60, c[0x0][0x318] ;  /* 0x0000c600003c7ab9 */ /* 0x000fe20000000a00 */
[----:B------:R-:W-:Y:S01]  /*9de0*/  ULDC.64 UR58, c[0x0][0x308] ;  /* 0x0000c200003a7ab9 */ /* 0x000fe20000000a00 */
[----:B------:R-:W-:Y:S01]  /*9df0*/  BSSY B0, `(.L_x_2307) ;  /* 0x0000004000007945 */ /* 0x000fe20003800000 */
[----:B------:R-:W-:Y:S01]  /*9e00*/  ISETP.GE.AND P1, PT, R184, R4, PT ;  /* 0x00000004b800720c */ /* 0x000fe20003f26270 */
[----:B------:R-:W-:Y:S02]  /*9e10*/  IMAD.IADD R38, R122, 0x1, R36 ;  /* 0x000000017a267824 */ /* 0x000fe400078e0224 */
[----:B--2---:R-:W-:Y:S10]  /*9e20*/  @!P4 BRA `(.L_x_2308) ;  /* 0x0000019c00c0c947 */ /* 0x004ff40003800000 */
.L_x_2554:
[----:B------:R-:W-:Y:S05]  /*9e30*/  BSYNC B0 ;  /* 0x0000000000007941 */ /* 0x000fea0003800000 */
.L_x_2307:
[----:B------:R-:W-:Y:S01]  /*9e40*/  BSSY B0, `(.L_x_2309) ;  /* 0x000001a000007945 */ /* 0x000fe20003800000 */
[----:B01----:R-:W-:Y:S01]  /*9e50*/  IMAD R0, R36, 0x2, R113 ;  /* 0x0000000224007824 */ /* 0x003fe200078e0271 */
[----:B------:R-:W-:Y:S01]  /*9e60*/  LEA R48, R38, R113, 0x1 ;  /* 0x0000007126307211 */ /* 0x000fe200078e08ff */
[----:B------:R-:W-:Y:S01]  /*9e70*/  IMAD.WIDE R44, R2, 0x80, R116 ;  /* 0x00000080022c7825 */ /* 0x000fe200078e0274 */
[----:B------:R-:W-:Y:S06]  /*9e80*/  @P1 BRA `(.L_x_2310) ;  /* 0x0000000000541947 */ /* 0x000fec0003800000 */
[----:B------:R-:W-:Y:S01]  /*9e90*/  IMAD R39, R45, UR60, RZ ;  /* 0x0000003c2d277c24 */ /* 0x000fe2000f8e02ff */
[----:B------:R-:W-:Y:S01]  /*9ea0*/  ULDC UR4, c[0x0][0x310] ;  /* 0x0000c40000047ab9 */ /* 0x000fe20000000800 */
[----:B------:R-:W-:Y:S01]  /*9eb0*/  IMAD.MOV.U32 R36, RZ, RZ, R100 ;  /* 0x000000ffff247224 */ /* 0x000fe200078e0064 */
[----:B------:R-:W-:Y:S01]  /*9ec0*/  ISETP.GE.AND P4, PT, R22, UR4, PT ;  /* 0x0000000416007c0c */ /* 0x000fe2000bf86270 */
        /* <DEDUP_REMOVED lines=17> */
.L_x_2310:
[----:B------:R-:W-:Y:S05]  /*9fe0*/  BSYNC B0 ;  /* 0x0000000000007941 */ /* 0x000fea0003800000 */
.L_x_2309:
[----:B------:R-:W-:Y:S01]  /*9ff0*/  ISETP.GE.AND P1, PT, R209, R4, PT ;  /* 0x00000004d100720c */ /* 0x000fe20003f26270 */
[----:B------:R-:W-:-:S12]  /*a000*/  BSSY B0, `(.L_x_2311) ;  /* 0x0000018000007945 */ /* 0x000fd80003800000 */
[----:B------:R-:W-:Y:S05]  /*a010*/  @P1 BRA `(.L_x_2312) ;  /* 0x0000000000581947 */ /* 0x000fea0003800000 */
[----:B0-----:R-:W-:Y:S01]  /*a020*/  IADD3 R39, P1, R44, 0x40, RZ ;  /* 0x000000402c277810 */ /* 0x001fe20007f3e0ff */
[----:B------:R-:W-:Y:S01]  /*a030*/  IMAD.MOV.U32 R4, RZ, RZ, R100 ;  /* 0x000000ffff047224 */ /* 0x000fe200078e0064 */
[----:B------:R-:W-:Y:S02]  /*a040*/  ULDC UR4, c[0x0][0x310] ;  /* 0x0000c40000047ab9 */ /* 0x000fe40000000800 */
[----:B------:R-:W-:Y:S01]  /*a050*/  ISETP.GE.AND P4, PT, R22, UR4, PT ;  /* 0x0000000416007c0c */ /* 0x000fe2000bf86270 */
        /* <DEDUP_REMOVED lines=18> */
.L_x_2312:
[----:B------:R-:W-:Y:S05]  /*a180*/  BSYNC B0 ;  /* 0x0000000000007941 */ /* 0x000fea0003800000 */
.L_x_2311:
[----:B------:R-:W-:Y:S01]  /*a190*/  @!PT LDS RZ, [RZ] ;  /* 0x00000000fffff984 */ /* 0x000fe20000000800 */
[----:B------:R-:W-:Y:S01]  /*a1a0*/  @!PT LDS RZ, [RZ] ;  /* 0x00000000fffff984 */ /* 0x000fe20000000800 */
[----:B------:R-:W-:Y:S01]  /*a1b0*/  @!PT LDS RZ, [RZ] ;  /* 0x00000000fffff984 */ /* 0x000fe20000000800 */
[----:B------:R-:W-:Y:S01]  /*a1c0*/  @!PT LDS RZ, [RZ] ;  /* 0x00000000fffff984 */ /* 0x000fe20000000800 */
[----:B------:R1:W-:Y:S06]  /*a1d0*/  MEMBAR.ALL.CTA ;  /* 0x0000000000007992 */ /* 0x0003ec0000008000 */
[----:B-1----:R-:W1:Y:S02]  /*a1e0*/  FENCE.VIEW.ASYNC.S ;  /* 0x00000000000073c6 */ /* 0x002e640000000000 */
[----:B-1----:R1:W-:Y:S01]  /*a1f0*/  BAR.SYNC.DEFER_BLOCKING R151, 0x80 ;  /* 0x000200970000751d */ /* 0x0023e20000010000 */
[----:B------:R-:W-:Y:S01]  /*a200*/  ISETP.NE.AND P4, PT, R115, RZ, PT ;  /* 0x000000ff7300720c */ /* 0x000fe20003f85270 */
[----:B------:R-:W-:-:S02]  /*a210*/  VIADD R19, R19, 0x1 ;  /* 0x0000000113137836 */ /* 0x000fc40000000000 */
[----:B------:R-:W-:-:S03]  /*a220*/  @!P0 VIADD R3, R3, 0x348c0 ;  /* 0x000348c003038836 */ /* 0x000fc60000000000 */
[C---:B------:R-:W-:Y:S02]  /*a230*/  ISETP.NE.AND P1, PT, R19.reuse, 0x2, PT ;  /* 0x000000021300780c */ /* 0x040fe40003f25270 */
[----:B------:R-:W-:Y:S02]  /*a240*/  @!P0 PRMT R3, RZ, 0x654, R3 ;  /* 0x00000654ff038816 */ /* 0x000fe40000000003 */
[----:B------:R-:W-:Y:S02]  /*a250*/  SEL R0, RZ, 0x1, P1 ;  /* 0x00000001ff007807 */ /* 0x000fe40000800000 */
[----:B------:R-:W-:Y:S02]  /*a260*/  SEL R19, R19, RZ, P1 ;  /* 0x000000ff13137207 */ /* 0x000fe40000800000 */
[----:B------:R-:W-:Y:S01]  /*a270*/  LOP3.LUT R189, R189, R0, RZ, 0x3c, !PT ;  /* 0x00000000bdbd7212 */ /* 0x000fe200078e3cff */
[----:B------:R1:W-:Y:S01]  /*a280*/  @!P0 SYNCS.ARRIVE.TRANS64.RED.A1T0 RZ, [R3+URZ], RZ ;  /* 0x000000ff03ff89a7 */ /* 0x0003e2000810043f */
[----:B------:R-:W-:Y:S01]  /*a290*/  PLOP3.LUT P0, PT, PT, PT, PT, 0x8, 0x0 ;  /* 0x000000000000781c */ /* 0x000fe20003f0e170 */
[----:B------:R-:W-:-:S12]  /*a2a0*/  @P4 BRA `(.L_x_2313) ;  /* 0xffffff8400084947 */ /* 0x000fd8000383ffff */
.L_x_2209:
[----:B------:R-:W-:Y:S01]  /*a2b0*/  BSSY B0, `(.L_x_2314) ;  /* 0x000002c000007945 */ /* 0x000fe20003800000 */
[----:B------:R-:W-:Y:S02]  /*a2c0*/  ISETP.GE.AND P2, PT, R150, 0x1, PT ;  /* 0x000000019600780c */ /* 0x000fe40003f46270 */
[----:B-1----:R-:W-:Y:S02]  /*a2d0*/  CS2R R2, SRZ ;  /* 0x0000000000027805 */ /* 0x002fe4000001ff00 */
[----:B------:R-:W-:Y:S02]  /*a2e0*/  PLOP3.LUT P1, PT, PT, PT, PT, 0x80, 0x0 ;  /* 0x000000000000781c */ /* 0x000fe40003f2f070 */
[----:B------:R-:W-:Y:S02]  /*a2f0*/  CS2R R86, SRZ ;  /* 0x0000000000567805 */ /* 0x000fe4000001ff00 */
[----:B------:R-:W-:Y:S02]  /*a300*/  MOV R0, RZ ;  /* 0x000000ff00007202 */ /* 0x000fe40000000f00 */
[----:B------:R-:W-:-:S02]  /*a310*/  CS2R R84, SRZ ;  /* 0x0000000000547805 */ /* 0x000fc4000001ff00 */
[----:B------:R-:W-:Y:S02]  /*a320*/  CS2R R82, SRZ ;  /* 0x0000000000527805 */ /* 0x000fe4000001ff00 */
[----:B------:R-:W-:Y:S01]  /*a330*/  CS2R R80, SRZ ;  /* 0x0000000000507805 */ /* 0x000fe2000001ff00 */
[----:B------:R-:W-:Y:S01]  /*a340*/  IMAD.MOV.U32 R35, RZ, RZ, RZ ;  /* 0x000000ffff237224 */ /* 0x000fe200078e00ff */
[----:B------:R-:W-:Y:S01]  /*a350*/  CS2R R76, SRZ ;  /* 0x00000000004c7805 */ /* 0x000fe2000001ff00 */
[----:B------:R-:W-:Y:S01]  /*a360*/  IMAD.MOV.U32 R78, RZ, RZ, RZ ;  /* 0x000000ffff4e7224 */ /* 0x000fe200078e00ff */
[----:B------:R-:W-:Y:S02]  /*a370*/  CS2R R32, SRZ ;  /* 0x0000000000207805 */ /* 0x000fe4000001ff00 */
[----:B------:R-:W-:Y:S01]  /*a380*/  MOV R74, RZ ;  /* 0x000000ff004a7202 */ /* 0x000fe20000000f00 */
[----:B------:R-:W-:Y:S01]  /*a390*/  IMAD.MOV.U32 R73, RZ, RZ, RZ ;  /* 0x000000ffff497224 */ /* 0x000fe200078e00ff */
[----:B------:R-:W-:Y:S01]  /*a3a0*/  CS2R R30, SRZ ;  /* 0x00000000001e7805 */ /* 0x000fe2000001ff00 */
[----:B------:R-:W-:Y:S01]  /*a3b0*/  IMAD.MOV.U32 R70, RZ, RZ, RZ ;  /* 0x000000ffff467224 */ /* 0x000fe200078e00ff */
        /* <DEDUP_REMOVED lines=11> */
[----:B0-----:R-:W-:Y:S02]  /*a470*/  CS2R R46, SRZ ;  /* 0x00000000002e7805 */ /* 0x001fe4000001ff00 */
[----:B--2---:R-:W-:-:S02]  /*a480*/  CS2R R44, SRZ ;  /* 0x00000000002c7805 */ /* 0x004fc4000001ff00 */
[----:B------:R-:W-:Y:S02]  /*a490*/  CS2R R42, SRZ ;  /* 0x00000000002a7805 */ /* 0x000fe4000001ff00 */
[----:B------:R-:W-:Y:S02]  /*a4a0*/  CS2R R40, SRZ ;  /* 0x0000000000287805 */ /* 0x000fe4000001ff00 */
[----:B------:R-:W-:Y:S02]  /*a4b0*/  CS2R R38, SRZ ;  /* 0x0000000000267805 */ /* 0x000fe4000001ff00 */
[----:B------:R-:W-:Y:S02]  /*a4c0*/  CS2R R36, SRZ ;  /* 0x0000000000247805 */ /* 0x000fe4000001ff00 */
[----:B------:R-:W-:Y:S01]  /*a4d0*/  MOV R91, RZ ;  /* 0x000000ff005b7202 */ /* 0x000fe20000000f00 */
[----:B------:R-:W-:Y:S01]  /*a4e0*/  IMAD.MOV.U32 R88, RZ, RZ, RZ ;  /* 0x000000ffff587224 */ /* 0x000fe200078e00ff */
[----:B------:R-:W-:Y:S01]  /*a4f0*/  MOV R93, RZ ;  /* 0x000000ff005d7202 */ /* 0x000fe20000000f00 */
[----:B------:R-:W-:Y:S01]  /*a500*/  IMAD.MOV.U32 R26, RZ, RZ, RZ ;  /* 0x000000ffff1a7224 */ /* 0x000fe200078e00ff */
[----:B------:R-:W-:Y:S01]  /*a510*/  CS2R R10, SRZ ;  /* 0x00000000000a7805 */ /* 0x000fe2000001ff00 */
[----:B------:R-:W-:-:S02]  /*a520*/  IMAD.MOV.U32 R28, RZ, RZ, RZ ;  /* 0x000000ffff1c7224 */ /* 0x000fc400078e00ff */
[----:B------:R-:W-:Y:S01]  /*a530*/  IMAD.MOV.U32 R95, RZ, RZ, RZ ;  /* 0x000000ffff5f7224 */ /* 0x000fe200078e00ff */
[----:B------:R-:W-:Y:S06]  /*a540*/  @P0 BRA `(.L_x_2315) ;  /* 0x0000000000080947 */ /* 0x000fec0003800000 */
[----:B------:R-:W0:Y:S02]  /*a550*/  FENCE.VIEW.ASYNC.G ;  /* 0x00000000000073c6 */ /* 0x000e240000000100 */
[----:B0-----:R-:W-:Y:S06]  /*a560*/  BAR.ARV 0xc, 0x120 ;  /* 0x0304800000007b1d */ /* 0x001fec0000002000 */
.L_x_2315:
[----:B------:R-:W-:Y:S05]  /*a570*/  BSYNC B0 ;  /* 0x0000000000007941 */ /* 0x000fea0003800000 */
.L_x_2314:
[----:B------:R-:W-:Y:S01]  /*a580*/  MOV R89, RZ ;  /* 0x000000ff00597202 */ /* 0x000fe20000000f00 */
[----:B------:R-:W-:Y:S01]  /*a590*/  IMAD.MOV.U32 R24, RZ, RZ, RZ ;  /* 0x000000ffff187224 */ /* 0x000fe200078e00ff */
[----:B------:R-:W-:Y:S06]  /*a5a0*/  @!P2 BRA `(.L_x_2316) ;  /* 0x000001140070a947 */ /* 0x000fec0003800000 */
[----:B------:R-:W2:Y:S04]  /*a5b0*/  LDL R4, [R1+0x3c] ;  /* 0x00003c0001047983 */ /* 0x000ea80000100800 */
[----:B------:R-:W0:Y:S02]  /*a5c0*/  SHFL.IDX PT, R0, R224, RZ, 0x1f ;  /* 0x00001fffe0007589 */ /* 0x000e2400000e0000 */
[----:B0-----:R-:W-:-:S04]  /*a5d0*/  LEA.HI R2, R0, R0, RZ, 0x1 ;  /* 0x0000000000027211 */ /* 0x001fc800078f08ff */
[----:B------:R-:W-:-:S05]  /*a5e0*/  LOP3.LUT R3, R2, 0x1e, RZ, 0xc0, !PT ;  /* 0x0000001e02037812 */ /* 0x000fca00078ec0ff */
[----:B------:R-:W-:Y:S01]  /*a5f0*/  IMAD.IADD R3, R0, 0x1, -R3 ;  /* 0x0000000100037824 */ /* 0x000fe200078e0a03 */
[----:B--2---:R-:W-:-:S13]  /*a600*/  R2UR UR4, R4 ;  /* 0x00000000040472ca */ /* 0x004fda00000e0000 */
[----:B------:R-:W-:Y:S02]  /*a610*/  MOV R0, UR4 ;  /* 0x0000000400007c02 */ /* 0x000fe40008000f00 */
[----:B------:R-:W-:Y:S02]  /*a620*/  LEA R3, R3, UR4, 0xd ;  /* 0x0000000403037c11 */ /* 0x000fe4000f8e68ff */
[----:B------:R-:W-:Y:S02]  /*a630*/  LOP3.LUT P0, RZ, R0, 0x3ff, RZ, 0xc0, !PT ;  /* 0x000003ff00ff7812 */ /* 0x000fe4000780c0ff */
[----:B------:R-:W-:Y:S02]  /*a640*/  SHF.R.U32.HI R2, RZ, 0x4, R3 ;  /* 0x00000004ff027819 */ /* 0x000fe40000011603 */
[----:B------:R-:W-:Y:S02]  /*a650*/  P2R R24, PR, RZ, 0x1 ;  /* 0x00000001ff187803 */ /* 0x000fe40000000000 */
[----:B------:R-:W-:-:S07]  /*a660*/  LOP3.LUT R2, R2, 0x3fff, RZ, 0xc0, !PT ;  /* 0x00003fff02027812 */ /* 0x000fce00078ec0ff */
        /* <DEDUP_REMOVED lines=17> */
.L_x_2317:
        /* <DEDUP_REMOVED lines=12> */
.L_x_2321:
[----:B-1----:R1:W2:Y:S02]  /*a840*/  SYNCS.PHASECHK.TRANS64.TRYWAIT P0, [R18+URZ+0x34800], R3 ;  /* 0x03480003120075a7 */ /* 0x0022a4000800017f */
[----:B--2---:R-:W-:Y:S05]  /*a850*/  @!P0 NANOSLEEP.SYNCS 0x989680 ;  /* 0x009896800000895d */ /* 0x004fea0003900000 */
[----:B------:R-:W2:Y:S02]  /*a860*/  @!P0 SYNCS.PHASECHK.TRANS64 P0, [R18+URZ+0x34800], R3 ;  /* 0x03480003120085a7 */ /* 0x000ea4000800007f */
[----:B--2---:R-:W-:Y:S05]  /*a870*/  @!P0 BRA `(.L_x_2321) ;  /* 0xfffffffc00f08947 */ /* 0x004fea000383ffff */
.L_x_2320:
[----:B------:R-:W-:Y:S05]  /*a880*/  BSYNC B0 ;  /* 0x0000000000007941 */ /* 0x000fea0003800000 */
.L_x_2319:
[----:B------:R-:W-:Y:S05]  /*a890*/  BRA `(.L_x_2322) ;  /* 0x0000006c00147947 */ /* 0x000fea0003800000 */
.L_x_2318:
[----:B------:R-:W0:Y:S01]  /*a8a0*/  LDC.64 R70, c[0x0][0x3d8] ;  /* 0x0000f600ff467b82 */ /* 0x000e220000000a00 */
[----:B-----5:R-:W-:Y:S01]  /*a8b0*/  SHF.R.S32.HI R3, RZ, 0x1f, R146 ;  /* 0x0000001fff037819 */ /* 0x020fe20000011492 */
[--C-:B------:R-:W-:Y:S01]  /*a8c0*/  IMAD.MOV.U32 R4, RZ, RZ, R16.reuse ;  /* 0x000000ffff047224 */ /* 0x100fe200078e0010 */
[----:B------:R-:W-:Y:S02]  /*a8d0*/  ISETP.NE.AND P4, PT, R24, RZ, PT ;  /* 0x000000ff1800720c */ /* 0x000fe40003f85270 */
[----:B------:R-:W-:Y:S02]  /*a8e0*/  SHF.R.S32.HI R5, RZ, 0x1f, R16 ;  /* 0x0000001fff057819 */ /* 0x000fe40000011410 */
[----:B------:R-:W-:Y:S01]  /*a8f0*/  SHF.R.S32.HI R9, RZ, 0x1f, R22 ;  /* 0x0000001fff097819 */ /* 0x000fe20000011416 */
[----:B------:R-:W1:Y:S01]  /*a900*/  LDC.64 R12, c[0x0][0x3e8] ;  /* 0x0000fa00ff0c7b82 */ /* 0x000e620000000a00 */
[----:B------:R-:W-:Y:S01]  /*a910*/  MOV R8, R22 ;  /* 0x0000001600087202 */ /* 0x000fe20000000f00 */
[-C--:B0-----:R-:W-:Y:S01]  /*a920*/  IMAD R0, R3, R70.reuse, RZ ;  /* 0x0000004603007224 */ /* 0x081fe200078e02ff */
[----:B------:R-:W-:Y:S01]  /*a930*/  SHF.L.U32 R73, R70, 0x6, RZ ;  /* 0x0000000646497819 */ /* 0x000fe200000006ff */
[----:B------:R-:W-:-:S02]  /*a940*/  IMAD R6, R210, R70, RZ ;  /* 0x00000046d2067224 */ /* 0x000fc400078e02ff */
[----:B------:R-:W-:-:S04]  /*a950*/  IMAD.WIDE.U32 R52, R146, R70, RZ ;  /* 0x0000004692347225 */ /* 0x000fc800078e00ff */
[----:B-1----:R-:W-:Y:S02]  /*a960*/  IMAD R3, R3, R12, RZ ;  /* 0x0000000c03037224 */ /* 0x002fe400078e02ff */
[-C--:B------:R-:W-:Y:S02]  /*a970*/  IMAD R78, R184, R71.reuse, R6 ;  /* 0x00000047b84e7224 */ /* 0x080fe400078e0206 */
[----:B------:R-:W-:Y:S01]  /*a980*/  IMAD R75, R146, R71, R0 ;  /* 0x00000047924b7224 */ /* 0x000fe200078e0200 */
[----:B------:R-:W-:Y:S01]  /*a990*/  SHF.L.U64.HI R71, R70, 0x6, R71 ;  /* 0x0000000646477819 */ /* 0x000fe20000010247 */
[----:B------:R-:W-:Y:S02]  /*a9a0*/  IMAD R3, R146, R13, R3 ;  /* 0x0000000d92037224 */ /* 0x000fe400078e0203 */
[----:B------:R-:W-:-:S04]  /*a9b0*/  IMAD.WIDE.U32 R6, R184, R70, R4 ;  /* 0x00000046b8067225 */ /* 0x000fc800078e0004 */
[----:B------:R-:W-:Y:S01]  /*a9c0*/  IMAD.WIDE.U32 R10, R184, R70, R8 ;  /* 0x00000046b80a7225 */ /* 0x000fe200078e0008 */
[----:B------:R-:W-:Y:S02]  /*a9d0*/  IADD3 R74, P0, R6, R52, RZ ;  /* 0x00000034064a7210 */ /* 0x000fe40007f1e0ff */
[----:B------:R-:W-:Y:S01]  /*a9e0*/  SHF.L.U64.HI R70, R12, 0x6, R13 ;  /* 0x000000060c467819 */ /* 0x000fe2000001020d */
[----:B------:R-:W-:Y:S01]  /*a9f0*/  IMAD R14, R210, R12, RZ ;  /* 0x0000000cd20e7224 */ /* 0x000fe200078e02ff */
[----:B------:R-:W-:Y:S01]  /*aa00*/  IADD3 R68, P2, R10, R52, RZ ;  /* 0x000000340a447210 */ /* 0x000fe20007f5e0ff */
[----:B------:R-:W-:-:S04]  /*aa10*/  IMAD.WIDE.U32 R146, R146, R12, RZ ;  /* 0x0000000c92927225 */ /* 0x000fc800078e00ff */
[----:B------:R-:W-:-:S04]  /*aa20*/  IMAD.WIDE.U32 R4, R184, R12, R4 ;  /* 0x0000000cb8047225 */ /* 0x000fc800078e0004 */
[----:B------:R-:W-:Y:S01]  /*aa30*/  IMAD.WIDE.U32 R8, R184, R12, R8 ;  /* 0x0000000cb8087225 */ /* 0x000fe200078e0008 */
[----:B------:R-:W-:-:S03]  /*aa40*/  IADD3 R79, P1, R4, R146, RZ ;  /* 0x00000092044f7210 */ /* 0x000fc60007f3e0ff */
[----:B------:R-:W-:Y:S01]  /*aa50*/  IMAD.IADD R75, R75, 0x1, R53 ;  /* 0x000000014b4b7824 */ /* 0x000fe200078e0235 */
[----:B------:R-:W-:Y:S01]  /*aa60*/  IADD3 R69, P3, R8, R146, RZ ;  /* 0x0000009208457210 */ /* 0x000fe20007f7e0ff */
[----:B------:R-:W-:Y:S02]  /*aa70*/  IMAD R14, R184, R13, R14 ;  /* 0x0000000db80e7224 */ /* 0x000fe400078e020e */
[----:B------:R-:W-:Y:S01]  /*aa80*/  IMAD.IADD R77, R3, 0x1, R147 ;  /* 0x00000001034d7824 */ /* 0x000fe200078e0293 */
[C---:B------:R-:W-:Y:S01]  /*aa90*/  IADD3.X R76, R75.reuse, R7, R78, P0, !PT ;  /* 0x000000074b4c7210 */ /* 0x040fe200007fe44e */
[----:B------:R-:W-:Y:S01]  /*aaa0*/  IMAD.SHL.U32 R72, R12, 0x40, RZ ;  /* 0x000000400c487824 */ /* 0x000fe200078e00ff */
[----:B------:R-:W-:Y:S02]  /*aab0*/  IADD3.X R78, R75, R78, R11, P2, !PT ;  /* 0x0000004e4b4e7210 */ /* 0x000fe400017fe40b */
[C---:B------:R-:W-:Y:S02]  /*aac0*/  IADD3.X R81, R77.reuse, R5, R14, P1, !PT ;  /* 0x000000054d517210 */ /* 0x040fe40000ffe40e */
[----:B------:R-:W-:Y:S01]  /*aad0*/  IADD3.X R83, R77, R14, R9, P3, !PT ;  /* 0x0000000e4d537210 */ /* 0x000fe20001ffe409 */
        /* <DEDUP_REMOVED lines=17> */
.L_x_2323:
[----:B------:R-:W0:Y:S01]  /*abf0*/  LDC.64 R12, c[0x0][0x3d8] ;  /* 0x0000f600ff0c7b82 */ /* 0x000e220000000a00 */
[----:B------:R-:W-:Y:S01]  /*ac00*/  SHF.R.S32.HI R3, RZ, 0x1f, R193 ;  /* 0x0000001fff037819 */ /* 0x000fe200000114c1 */
[----:B------:R-:W-:Y:S01]  /*ac10*/  ULDC.U8 UR4, c[0x0][0x3f0] ;  /* 0x0000fc0000047ab9 */ /* 0x000fe20000000000 */
[----:B------:R-:W-:Y:S01]  /*ac20*/  BSSY B0, `(.L_x_2324) ;  /* 0x0000684000007945 */ /* 0x000fe20003800000 */
[----:B------:R-:W-:-:S04]  /*ac30*/  ISETP.NE.AND P0, PT, RZ, UR4, PT ;  /* 0x00000004ff007c0c */ /* 0x000fc8000bf05270 */
[----:B------:R-:W1:Y:S01]  /*ac40*/  LDC.64 R10, c[0x0][0x3e8] ;  /* 0x0000fa00ff0a7b82 */ /* 0x000e620000000a00 */
[-C--:B0-----:R-:W-:Y:S02]  /*ac50*/  IMAD R0, R3, R12.reuse, RZ ;  /* 0x0000000c03007224 */ /* 0x081fe400078e02ff */
[----:B------:R-:W-:-:S04]  /*ac60*/  IMAD.WIDE.U32 R4, R193, R12, RZ ;  /* 0x0000000cc1047225 */ /* 0x000fc800078e00ff */
[----:B------:R-:W-:Y:S02]  /*ac70*/  IMAD.SHL.U32 R87, R4, 0x80, RZ ;  /* 0x0000008004577824 */ /* 0x000fe400078e00ff */
[-C--:B-1----:R-:W-:Y:S02]  /*ac80*/  IMAD R8, R3, R10.reuse, RZ ;  /* 0x0000000a03087224 */ /* 0x082fe400078e02ff */
[C---:B------:R-:W-:Y:S02]  /*ac90*/  IMAD R3, R193.reuse, R13, R0 ;  /* 0x0000000dc1037224 */ /* 0x040fe400078e0200 */
[----:B------:R-:W-:-:S04]  /*aca0*/  IMAD.WIDE.U32 R6, R193, R10, RZ ;  /* 0x0000000ac1067225 */ /* 0x000fc800078e00ff */
[C---:B------:R-:W-:Y:S02]  /*acb0*/  IMAD R9, R193.reuse, R11, R8 ;  /* 0x0000000bc1097224 */ /* 0x040fe400078e0208 */
[----:B------:R-:W-:Y:S02]  /*acc0*/  IMAD R0, R193, -0x80, R192 ;  /* 0xffffff80c1007824 */ /* 0x000fe400078e02c0 */
[----:B------:R-:W-:Y:S01]  /*acd0*/  IMAD.IADD R5, R5, 0x1, R3 ;  /* 0x0000000105057824 */ /* 0x000fe200078e0203 */
[----:B------:R-:W-:Y:S01]  /*ace0*/  IADD3 R3, R7, R9, RZ ;  /* 0x0000000907037210 */ /* 0x000fe20007ffe0ff */
[----:B------:R-:W-:Y:S01]  /*acf0*/  IMAD.SHL.U32 R82, R6, 0x80, RZ ;  /* 0x0000008006527824 */ /* 0x000fe200078e00ff */
[----:B------:R-:W-:Y:S02]  /*ad00*/  VIMNMX R8, R0, 0x80, PT ;  /* 0x0000008000087848 */ /* 0x000fe40003fe0100 */
[----:B------:R-:W-:Y:S02]  /*ad10*/  SHF.L.U64.HI R85, R4, 0x7, R5 ;  /* 0x0000000704557819 */ /* 0x000fe40000010205 */
        /* <DEDUP_REMOVED lines=21> */
[----:B------:R-:W-:Y:S01]  /*ae70*/  IADD3 R5, R16, 0x10, RZ ;  /* 0x0000001010057810 */ /* 0x000fe20007ffe0ff */
[----:B------:R-:W-:Y:S01]  /*ae80*/  ULDC UR4, c[0x0][0x3d4] ;  /* 0x0000f50000047ab9 */ /* 0x000fe20000000800 */
[----:B------:R-:W-:Y:S01]  /*ae90*/  LEA R4, P3, R0, UR6, 0x1 ;  /* 0x0000000600047c11 */ /* 0x000fe2000f8608ff */
[----:B------:R-:W-:Y:S01]  /*aea0*/  IMAD.X R3, R85, 0x1, R76, P1 ;  /* 0x0000000155037824 */ /* 0x000fe200008e064c */
[----:B------:R-:W-:Y:S01]  /*aeb0*/  ISETP.GE.AND P2, PT, R5, UR4, PT ;  /* 0x0000000405007c0c */ /* 0x000fe2000bf46270 */
[C---:B------:R-:W-:Y:S01]  /*aec0*/  VIADD R6, R16.reuse, 0x20 ;  /* 0x0000002010067836 */ /* 0x040fe20000000000 */
[C---:B------:R-:W-:Y:S01]  /*aed0*/  IADD3 R7, R16.reuse, 0x30, RZ ;  /* 0x0000003010077810 */ /* 0x040fe20007ffe0ff */
        /* <DEDUP_REMOVED lines=37> */
.L_x_2327:
[----:B------:R-:W-:Y:S05]  /*b130*/  BSYNC B1 ;  /* 0x0000000000017941 */ /* 0x000fea0003800000 */
.L_x_2326:
        /* <DEDUP_REMOVED lines=21> */
[----:B------:R-:W-:Y:S01]  /*b290*/  VIADD R5, R16, 0x20 ;  /* 0x0000002010057836 */ /* 0x000fe20000000000 */
[----:B------:R-:W-:Y:S01]  /*b2a0*/  IADD3.X R0, R76, R71, R85, P2, P3 ;  /* 0x000000474c007210 */ /* 0x000fe200017e6455 */
[----:B------:R-:W-:Y:S01]  /*b2b0*/  ULDC.64 UR6, c[0x0][0x3c8] ;  /* 0x0000f20000067ab9 */ /* 0x000fe20000000a00 */
[----:B------:R-:W-:Y:S01]  /*b2c0*/  ISETP.GE.AND P5, PT, R16, UR4, PT ;  /* 0x0000000410007c0c */ /* 0x000fe2000bfa6270 */
[----:B------:R-:W-:Y:S01]  /*b2d0*/  ULDC.64 UR8, c[0x0][0x3e0] ;  /* 0x0000f80000087ab9 */ /* 0x000fe20000000a00 */
[----:B------:R-:W-:-:S02]  /*b2e0*/  ISETP.GE.AND P2, PT, R4, UR4, PT ;  /* 0x0000000404007c0c */ /* 0x000fc4000bf46270 */
[----:B------:R-:W-:Y:S02]  /*b2f0*/  CS2R R42, SRZ ;  /* 0x00000000002a7805 */ /* 0x000fe4000001ff00 */
[----:B------:R-:W-:Y:S02]  /*b300*/  LEA R4, P3, R73, UR6, 0x1 ;  /* 0x0000000649047c11 */ /* 0x000fe4000f8608ff */
[----:B------:R-:W-:Y:S02]  /*b310*/  CS2R R40, SRZ ;  /* 0x0000000000287805 */ /* 0x000fe4000001ff00 */
[C---:B------:R-:W-:Y:S01]  /*b320*/  IADD3 R7, R16.reuse, 0x30, RZ ;  /* 0x0000003010077810 */ /* 0x040fe20007ffe0ff */
[----:B------:R-:W-:Y:S01]  /*b330*/  VIADD R8, R16, 0x40 ;  /* 0x0000004010087836 */ /* 0x000fe20000000000 */
[----:B------:R-:W-:Y:S02]  /*b340*/  LEA R6, P6, R72, UR8, 0x1 ;  /* 0x0000000848067c11 */ /* 0x000fe4000f8c08ff */
[----:B------:R-:W-:-:S02]  /*b350*/  ISETP.GE.AND P4, PT, R5, UR4, PT ;  /* 0x0000000405007c0c */ /* 0x000fc4000bf86270 */
[----:B------:R-:W-:Y:S01]  /*b360*/  LEA.HI.X R5, R73, UR7, R0, 0x1, P3 ;  /* 0x0000000749057c11 */ /* 0x000fe200098f0c00 */
[----:B------:R-:W-:Y:S01]  /*b370*/  VIADD R0, R16, 0x50 ;  /* 0x0000005010007836 */ /* 0x000fe20000000000 */
[----:B------:R-:W-:Y:S02]  /*b380*/  ISETP.GE.AND P3, PT, R7, UR4, PT ;  /* 0x0000000407007c0c */ /* 0x000fe4000bf66270 */
[----:B------:R-:W-:Y:S01]  /*b390*/  LEA.HI.X R7, R72, UR9, R3, 0x1, P6 ;  /* 0x0000000948077c11 */ /* 0x000fe2000b0f0c03 */
[----:B------:R2:W5:Y:S01]  /*b3a0*/  @!P5 LDG.E.64 R42, desc[UR56][R4.64] ;  /* 0x00000038042ad981 */ /* 0x000562000c1e1b00 */
[----:B------:R-:W-:-:S03]  /*b3b0*/  ISETP.GE.AND P6, PT, R8, UR4, PT ;  /* 0x0000000408007c0c */ /* 0x000fc6000bfc6270 */
[----:B------:R2:W5:Y:S01]  /*b3c0*/  @!P5 LDG.E.64 R40, desc[UR56][R6.64] ;  /* 0x000000380628d981 */ /* 0x000562000c1e1b00 */
[----:B------:R-:W-:Y:S02]  /*b3d0*/  ISETP.GE.AND P5, PT, R0, UR4, PT ;  /* 0x0000000400007c0c */ /* 0x000fe4000bfa6270 */
        /* <DEDUP_REMOVED lines=20> */
.L_x_2329:
[----:B------:R-:W-:Y:S05]  /*b520*/  BSYNC B1 ;  /* 0x0000000000017941 */ /* 0x000fea0003800000 */
.L_x_2328:
[----:B------:R-:W-:Y:S01]  /*b530*/  LEA R15, R196, R15, 0x9 ;  /* 0x0000000fc40f7211 */ /* 0x000fe200078e48ff */
[----:B-12--5:R-:W-:Y:S01]  /*b540*/  IMAD.MOV.U32 R4, RZ, RZ, R64 ;  /* 0x000000ffff047224 */ /* 0x026fe200078e0040 */
[----:B------:R-:W-:Y:S01]  /*b550*/  LOP3.LUT P2, RZ, R215, 0x4, RZ, 0xc0, !PT ;  /* 0x00000004d7ff7812 */ /* 0x000fe2000784c0ff */
[----:B------:R-:W-:Y:S01]  /*b560*/  IMAD.MOV.U32 R0, RZ, RZ, R68 ;  /* 0x000000ffff007224 */ /* 0x000fe200078e0044 */
[----:B------:R-:W-:Y:S01]  /*b570*/  MOV R3, R69 ;  /* 0x0000004500037202 */ /* 0x000fe20000000f00 */
[----:B------:R-:W-:Y:S01]  /*b580*/  IMAD R53, R15, 0x2, R18 ;  /* 0x000000020f357824 */ /* 0x000fe200078e0212 */
[----:B------:R-:W-:Y:S01]  /*b590*/  PRMT R83, R4, 0x7610, R83 ;  /* 0x0000761004537816 */ /* 0x000fe20000000053 */
[----:B------:R-:W-:Y:S01]  /*b5a0*/  IMAD.MOV.U32 R4, RZ, RZ, R61 ;  /* 0x000000ffff047224 */ /* 0x000fe200078e003d */
[----:B------:R-:W-:Y:S01]  /*b5b0*/  PRMT R84, R3, 0x7610, R84 ;  /* 0x0000761003547816 */ /* 0x000fe20000000054 */
[----:B------:R-:W-:Y:S01]  /*b5c0*/  IMAD.MOV.U32 R3, RZ, RZ, R60 ;  /* 0x000000ffff037224 */ /* 0x000fe200078e003c */
[C---:B------:R-:W-:Y:S01]  /*b5d0*/  IADD3 R5, R53.reuse, 0x10400, RZ ;  /* 0x0001040035057810 */ /* 0x040fe20007ffe0ff */
[----:B------:R-:W-:Y:S01]  /*b5e0*/  IMAD.MOV.U32 R6, RZ, RZ, R52 ;  /* 0x000000ffff067224 */ /* 0x000fe200078e0034 */
[----:B------:R-:W-:Y:S01]  /*b5f0*/  PRMT R85, R0, 0x7610, R85 ;  /* 0x0000761000557816 */ /* 0x000fe20000000055 */
[----:B------:R-:W-:Y:S01]  /*b600*/  VIADD R52, R53, 0x10440 ;  /* 0x0001044035347836 */ /* 0x000fe20000000000 */
[----:B------:R-:W-:Y:S01]  /*b610*/  MOV R0, R65 ;  /* 0x0000004100007202 */ /* 0x000fe20000000f00 */
[----:B------:R-:W-:Y:S01]  /*b620*/  @P2 VIADD R52, R5, 0xffffffc0 ;  /* 0xffffffc005342836 */ /* 0x000fe20000000000 */
[----:B0-----:R-:W-:Y:S01]  /*b630*/  ISETP.NE.AND P2, PT, R78, 0x1, PT ;  /* 0x000000014e00780c */ /* 0x001fe20003f45270 */
[----:B------:R-:W-:Y:S01]  /*b640*/  IMAD.MOV.U32 R15, RZ, RZ, R77 ;  /* 0x000000ffff0f7224 */ /* 0x000fe200078e004d */
[----:B------:R-:W-:Y:S01]  /*b650*/  PRMT R80, R3, 0x5410, R4 ;  /* 0x0000541003507816 */ /* 0x000fe20000000004 */
[----:B------:R-:W-:Y:S01]  /*b660*/  IMAD.MOV.U32 R3, RZ, RZ, R55 ;  /* 0x000000ffff037224 */ /* 0x000fe200078e0037 */
[----:B------:R-:W-:Y:S01]  /*b670*/  PRMT R82, R82, 0x5410, R0 ;  /* 0x0000541052527816 */ /* 0x000fe20000000000 */
[----:B------:R-:W-:Y:S01]  /*b680*/  IMAD.MOV.U32 R70, RZ, RZ, R67 ;  /* 0x000000ffff467224 */ /* 0x000fe200078e0043 */
[----:B------:R-:W-:Y:S01]  /*b690*/  MOV R0, R54 ;  /* 0x0000003600007202 */ /* 0x000fe20000000f00 */
[----:B------:R-:W-:Y:S01]  /*b6a0*/  IMAD.MOV.U32 R14, RZ, RZ, R146 ;  /* 0x000000ffff0e7224 */ /* 0x000fe200078e0092 */
[----:B------:R-:W-:Y:S01]  /*b6b0*/  MOV R4, R49 ;  /* 0x0000003100047202 */ /* 0x000fe20000000f00 */
[----:B------:R-:W-:Y:S01]  /*b6c0*/  ULDC.64 UR4, c[0x0][0x3c8] ;  /* 0x0000f20000047ab9 */ /* 0x000fe20000000a00 */
[----:B------:R-:W-:Y:S01]  /*b6d0*/  PRMT R77, R0, 0x5410, R3 ;  /* 0x00005410004d7816 */ /* 0x000fe20000000003 */
[----:B------:R-:W-:Y:S01]  /*b6e0*/  IMAD.MOV.U32 R0, RZ, RZ, R48 ;  /* 0x000000ffff007224 */ /* 0x000fe200078e0030 */
[----:B------:R-:W-:Y:S01]  /*b6f0*/  MOV R7, R75 ;  /* 0x0000004b00077202 */ /* 0x000fe20000000f00 */
[----:B------:R-:W-:Y:S01]  /*b700*/  IMAD.MOV.U32 R3, RZ, RZ, R46 ;  /* 0x000000ffff037224 */ /* 0x000fe200078e002e */
[----:B------:R-:W0:Y:S01]  /*b710*/  @P2 LDC R5, c[0x0][0x430] ;  /* 0x00010c00ff052b82 */ /* 0x000e220000000800 */
[----:B------:R-:W-:Y:S01]  /*b720*/  PRMT R84, R84, 0x5410, R70 ;  /* 0x0000541054547816 */ /* 0x000fe20000000046 */
[----:B------:R-:W-:Y:S01]  /*b730*/  IMAD.MOV.U32 R70, RZ, RZ, R58 ;  /* 0x000000ffff467224 */ /* 0x000fe200078e003a */
[----:B------:R-:W-:Y:S01]  /*b740*/  PRMT R75, R0, 0x5410, R4 ;  /* 0x00005410004b7816 */ /* 0x000fe20000000004 */
[----:B------:R-:W-:Y:S01]  /*b750*/  ULDC.64 UR6, c[0x0][0x3e0] ;  /* 0x0000f80000067ab9 */ /* 0x000fe20000000a00 */
[----:B------:R-:W-:Y:S01]  /*b760*/  PRMT R73, R3, 0x7610, R73 ;  /* 0x0000761003497816 */ /* 0x000fe20000000049 */
[----:B------:R-:W-:Y:S01]  /*b770*/  IMAD.MOV.U32 R3, RZ, RZ, R47 ;  /* 0x000000ffff037224 */ /* 0x000fe200078e002f */
[----:B------:R-:W-:Y:S01]  /*b780*/  MOV R4, R66 ;  /* 0x0000004200047202 */ /* 0x000fe20000000f00 */
[----:B------:R-:W1:Y:S01]  /*b790*/  @P2 LDC R0, c[0x0][0x42c] ;  /* 0x00010b00ff002b82 */ /* 0x000e620000000800 */
[----:B------:R-:W-:Y:S01]  /*b7a0*/  PRMT R81, R70, 0x7610, R81 ;  /* 0x0000761046517816 */ /* 0x000fe20000000051 */
[----:B------:R-:W-:Y:S01]  /*b7b0*/  IMAD.MOV.U32 R70, RZ, RZ, R56 ;  /* 0x000000ffff467224 */ /* 0x000fe200078e0038 */
[----:B------:R-:W-:Y:S01]  /*b7c0*/  PRMT R73, R73, 0x5410, R3 ;  /* 0x0000541049497816 */ /* 0x000fe20000000003 */
[----:B------:R-:W-:Y:S01]  /*b7d0*/  IMAD.MOV.U32 R3, RZ, RZ, R62 ;  /* 0x000000ffff037224 */ /* 0x000fe200078e003e */
[----:B------:R-:W-:-:S02]  /*b7e0*/  PRMT R85, R85, 0x5410, R4 ;  /* 0x0000541055557816 */ /* 0x000fc40000000004 */
[----:B------:R-:W-:Y:S02]  /*b7f0*/  MOV R4, R63 ;  /* 0x0000003f00047202 */ /* 0x000fe40000000f00 */
[----:B------:R-:W-:Y:S01]  /*b800*/  PRMT R83, R83, 0x5410, R3 ;  /* 0x0000541053537816 */ /* 0x000fe20000000003 */
[----:B------:R-:W-:Y:S01]  /*b810*/  IMAD R3, R193, 0x80, R184 ;  /* 0x00000080c1037824 */ /* 0x000fe200078e02b8 */
[----:B------:R-:W-:Y:S02]  /*b820*/  PRMT R82, R4, 0x7610, R82 ;  /* 0x0000761004527816 */ /* 0x000fe40000000052 */
[----:B------:R-:W-:Y:S01]  /*b830*/  MOV R4, R59 ;  /* 0x0000003b00047202 */ /* 0x000fe20000000f00 */
[----:B------:R-:W-:Y:S01]  /*b840*/  IMAD R3, R212, 0x40, R3 ;  /* 0x00000040d4037824 */ /* 0x000fe200078e0203 */
[----:B------:R-:W-:Y:S02]  /*b850*/  MOV R71, R57 ;  /* 0x0000003900477202 */ /* 0x000fe40000000f00 */
[----:B------:R-:W-:Y:S01]  /*b860*/  PRMT R81, R81, 0x5410, R4 ;  /* 0x0000541051517816 */ /* 0x000fe20000000004 */
[----:B------:R-:W-:Y:S01]  /*b870*/  IMAD.MOV.U32 R4, RZ, RZ, R50 ;  /* 0x000000ffff047224 */ /* 0x000fe200078e0032 */
[----:B------:R-:W-:Y:S01]  /*b880*/  PRMT R79, R70, 0x5410, R71 ;  /* 0x00005410464f7816 */ /* 0x000fe20000000047 */
[----:B------:R-:W-:Y:S01]  /*b890*/  IMAD.MOV.U32 R71, RZ, RZ, R45 ;  /* 0x000000ffff477224 */ /* 0x000fe200078e002d */
[----:B------:R-:W-:-:S02]  /*b8a0*/  MOV R70, R44 ;  /* 0x0000002c00467202 */ /* 0x000fc40000000f00 */
[----:B------:R-:W-:Y:S01]  /*b8b0*/  PRMT R76, R4, 0x7610, R76 ;  /* 0x00007610044c7816 */ /* 0x000fe2000000004c */
[----:B-1----:R-:W-:Y:S01]  /*b8c0*/  @P2 IMAD.HI.U32 R0, R3, R0, RZ ;  /* 0x0000000003002227 */ /* 0x002fe200078e00ff */
[----:B------:R-:W-:-:S03]  /*b8d0*/  PRMT R74, R70, 0x5410, R71 ;  /* 0x00005410464a7816 */ /* 0x000fc60000000047 */
[----:B------:R-:W-:Y:S01]  /*b8e0*/  IMAD.MOV.U32 R4, RZ, RZ, R51 ;  /* 0x000000ffff047224 */ /* 0x000fe200078e0033 */
[----:B0-----:R-:W-:Y:S01]  /*b8f0*/  @P2 SHF.R.U32.HI R3, RZ, R5, R0 ;  /* 0x00000005ff032219 */ /* 0x001fe20000011600 */
[----:B------:R-:W-:Y:S02]  /*b900*/  IMAD.MOV.U32 R0, RZ, RZ, R40 ;  /* 0x000000ffff007224 */ /* 0x000fe400078e0028 */
[----:B------:R-:W-:Y:S01]  /*b910*/  IMAD.MOV.U32 R70, RZ, RZ, R38 ;  /* 0x000000ffff467224 */ /* 0x000fe200078e0026 */
[----:B------:R-:W-:Y:S01]  /*b920*/  PRMT R76, R76, 0x5410, R4 ;  /* 0x000054104c4c7816 */ /* 0x000fe20000000004 */
[C---:B------:R-:W-:Y:S01]  /*b930*/  IMAD.WIDE.U32 R6, R3.reuse, R12, R6 ;  /* 0x0000000c03067225 */ /* 0x040fe200078e0006 */
[----:B------:R-:W-:Y:S02]  /*b940*/  SHF.R.S32.HI R5, RZ, 0x1f, R3 ;  /* 0x0000001fff057819 */ /* 0x000fe40000011403 */
[----:B------:R-:W-:Y:S01]  /*b950*/  MOV R4, R41 ;  /* 0x0000002900047202 */ /* 0x000fe20000000f00 */
[----:B------:R-:W-:-:S03]  /*b960*/  IMAD.WIDE.U32 R14, R3, R10, R14 ;  /* 0x0000000a030e7225 */ /* 0x000fc600078e000e */
[----:B------:R-:W-:Y:S01]  /*b970*/  PRMT R72, R0, 0x5410, R4 ;  /* 0x0000541000487816 */ /* 0x000fe20000000004 */
[C---:B------:R-:W-:Y:S02]  /*b980*/  IMAD R0, R5.reuse, R12, RZ ;  /* 0x0000000c05007224 */ /* 0x040fe400078e02ff */
[----:B------:R-:W-:Y:S01]  /*b990*/  IMAD R4, R5, R10, RZ ;  /* 0x0000000a05047224 */ /* 0x000fe200078e02ff */
[----:B------:R-:W-:Y:S01]  /*b9a0*/  MOV R10, R32 ;  /* 0x00000020000a7202 */ /* 0x000fe20000000f00 */
[C---:B------:R-:W-:Y:S01]  /*b9b0*/  IMAD R5, R3.reuse, R13, R0 ;  /* 0x0000000d03057224 */ /* 0x040fe200078e0200 */
[----:B------:R-:W-:Y:S01]  /*b9c0*/  LEA R0, P3, R14, UR6, 0x1 ;  /* 0x000000060e007c11 */ /* 0x000fe2000f8608ff */
[----:B------:R-:W-:Y:S01]  /*b9d0*/  IMAD R3, R3, R11, R4 ;  /* 0x0000000b03037224 */ /* 0x000fe200078e0204 */
[C---:B------:R-:W-:Y:S01]  /*b9e0*/  LEA R4, P2, R6.reuse, UR4, 0x1 ;  /* 0x0000000406047c11 */ /* 0x040fe2000f8408ff */
[----:B------:R-:W-:Y:S01]  /*b9f0*/  IMAD.IADD R5, R7, 0x1, R5 ;  /* 0x0000000107057824 */ /* 0x000fe200078e0205 */
[----:B------:R-:W-:Y:S01]  /*ba00*/  UMOV UR4, 0xffffffff ;  /* 0xffffffff00047882 */ /* 0x000fe20000000000 */
[----:B------:R-:W-:Y:S01]  /*ba10*/  IMAD.MOV.U32 R71, RZ, RZ, R39 ;  /* 0x000000ffff477224 */ /* 0x000fe200078e0027 */
[----:B------:R-:W-:Y:S01]  /*ba20*/  IADD3 R3, R15, R3, RZ ;  /* 0x000000030f037210 */ /* 0x000fe20007ffe0ff */
[----:B------:R-:W-:Y:S01]  /*ba30*/  IMAD.MOV.U32 R11, RZ, RZ, R33 ;  /* 0x000000ffff0b7224 */ /* 0x000fe200078e0021 */
[----:B------:R-:W-:-:S02]  /*ba40*/  LEA.HI.X R5, R6, UR5, R5, 0x1, P2 ;  /* 0x0000000506057c11 */ /* 0x000fc400090f0c05 */
[----:B------:R-:W-:Y:S02]  /*ba50*/  LEA.HI.X R3, R14, UR7, R3, 0x1, P3 ;  /* 0x000000070e037c11 */ /* 0x000fe400098f0c03 */
[----:B------:R-:W-:Y:S02]  /*ba60*/  PRMT R70, R70, 0x5410, R71 ;  /* 0x0000541046467816 */ /* 0x000fe40000000047 */
[----:B------:R-:W-:Y:S02]  /*ba70*/  PRMT R71, R10, 0x5410, R11 ;  /* 0x000054100a477816 */ /* 0x000fe4000000000b */
[----:B------:R-:W-:Y:S01]  /*ba80*/  LEA.HI R6, R208, R208, RZ, 0x1 ;  /* 0x000000d0d0067211 */ /* 0x000fe200078f08ff */
[----:B------:R-:W-:Y:S06]  /*ba90*/  BRA.DIV UR4, `(.L_x_2330) ;  /* 0x0000018204b87947 */ /* 0x000fec000b800000 */
.L_x_2557:
[----:B------:R-:W-:-:S03]  /*baa0*/  UMOV UR4, 0xffffffff ;  /* 0xffffffff00047882 */ /* 0x000fc60000000000 */
[----:B------:R-:W-:Y:S05]  /*bab0*/  BRA.DIV UR4, `(.L_x_2331) ;  /* 0x0000018204d87947 */ /* 0x000fea000b800000 */
.L_x_2560:
[----:B------:R-:W-:-:S03]  /*bac0*/  UMOV UR4, 0xffffffff ;  /* 0xffffffff00047882 */ /* 0x000fc60000000000 */
[----:B------:R-:W-:Y:S05]  /*bad0*/  BRA.DIV UR4, `(.L_x_2332) ;  /* 0x0000018204f87947 */ /* 0x000fea000b800000 */
.L_x_2563:
[----:B------:R-:W-:-:S03]  /*bae0*/  UMOV UR4, 0xffffffff ;  /* 0xffffffff00047882 */ /* 0x000fc60000000000 */
[----:B------:R-:W-:Y:S05]  /*baf0*/  BRA.DIV UR4, `(.L_x_2333) ;  /* 0x0000018604187947 */ /* 0x000fea000b800000 */
.L_x_2566:
[----:B------:R-:W-:-:S03]  /*bb00*/  UMOV UR4, 0xffffffff ;  /* 0xffffffff00047882 */ /* 0x000fc60000000000 */
[----:B------:R-:W-:Y:S05]  /*bb10*/  BRA.DIV UR4, `(.L_x_2334) ;  /* 0x0000018604387947 */ /* 0x000fea000b800000 */
.L_x_2569:
[----:B------:R-:W-:Y:S01]  /*bb20*/  UMOV UR4, 0xffffffff ;  /* 0xffffffff00047882 */ /* 0x000fe20000000000 */
[----:B------:R-:W-:Y:S02]  /*bb30*/  LOP3.LUT R5, R6, 0xfffffffe, RZ, 0xc0, !PT ;  /* 0xfffffffe06057812 */ /* 0x000fe400078ec0ff */
[----:B------:R-:W-:Y:S05]  /*bb40*/  BRA.DIV UR4, `(.L_x_2335) ;  /* 0x0000018604547947 */ /* 0x000fea000b800000 */
.L_x_2572:
[----:B------:R-:W-:Y:S01]  /*bb50*/  UMOV UR4, 0xffffffff ;  /* 0xffffffff00047882 */ /* 0x000fe20000000000 */
[----:B------:R-:W-:Y:S02]  /*bb60*/  IMAD.IADD R5, R208, 0x1, -R5 ;  /* 0x00000001d0057824 */ /* 0x000fe400078e0a05 */
[----:B------:R-:W-:Y:S05]  /*bb70*/  BRA.DIV UR4, `(.L_x_2336) ;  /* 0x0000018604707947 */ /* 0x000fea000b800000 */
.L_x_2575:
[----:B------:R-:W-:Y:S01]  /*bb80*/  UMOV UR4, 0xffffffff ;  /* 0xffffffff00047882 */ /* 0x000fe20000000000 */
[----:B------:R-:W-:Y:S02]  /*bb90*/  SHF.L.U32 R3, R5, 0x1f, RZ ;  /* 0x0000001f05037819 */ /* 0x000fe400000006ff */
[----:B------:R-:W-:Y:S05]  /*bba0*/  BRA.DIV UR4, `(.L_x_2337) ;  /* 0x00000186048c7947 */ /* 0x000fea000b800000 */
.L_x_2578:
[----:B------:R-:W0:Y:S01]  /*bbb0*/  SYNCS.PHASECHK.TRANS64.TRYWAIT P2, [R18+URZ+0x34800], R3 ;  /* 0x03480003120075a7 */ /* 0x000e22000804017f */
[----:B------:R-:W-:Y:S01]  /*bbc0*/  IMAD.MOV.U32 R0, RZ, RZ, R28 ;  /* 0x000000ffff007224 */ /* 0x000fe200078e001c */
[----:B------:R-:W-:Y:S01]  /*bbd0*/  MOV R4, R29 ;  /* 0x0000001d00047202 */ /* 0x000fe20000000f00 */
[----:B------:R-:W-:Y:S01]  /*bbe0*/  IMAD.MOV.U32 R5, RZ, RZ, R24 ;  /* 0x000000ffff057224 */ /* 0x000fe200078e0018 */
[----:B------:R-:W-:Y:S01]  /*bbf0*/  BSSY B1, `(.L_x_2338) ;  /* 0x0000019000017945 */ /* 0x000fe20003800000 */
[----:B------:R-:W-:Y:S01]  /*bc00*/  IMAD.MOV.U32 R6, RZ, RZ, R25 ;  /* 0x000000ffff067224 */ /* 0x000fe200078e0019 */
[----:B------:R-:W-:Y:S01]  /*bc10*/  PRMT R12, R0, 0x5410, R4 ;  /* 0x00005410000c7816 */ /* 0x000fe20000000004 */
[----:B------:R-:W-:Y:S01]  /*bc20*/  IMAD.MOV.U32 R4, RZ, RZ, R9 ;  /* 0x000000ffff047224 */ /* 0x000fe200078e0009 */
[----:B------:R-:W-:Y:S01]  /*bc30*/  MOV R0, R8 ;  /* 0x0000000800007202 */ /* 0x000fe20000000f00 */
        /* <DEDUP_REMOVED lines=17> */
[----:B------:R-:W-:Y:S02]  /*bd50*/  PRMT R11, R6, 0x5410, R7 ;  /* 0x00005410060b7816 */ /* 0x000fe40000000007 */
[----:B------:R-:W-:Y:S01]  /*bd60*/  MOV R4, R20 ;  /* 0x0000001400047202 */ /* 0x000fe20000000f00 */
[----:B0-----:R-:W-:Y:S06]  /*bd70*/  @!P2 BRA `(.L_x_2339) ;  /* 0x000001840040a947 */ /* 0x001fec0003800000 */
.L_x_2579:
[----:B------:R-:W-:Y:S05]  /*bd80*/  BSYNC B1 ;  /* 0x0000000000017941 */ /* 0x000fea0003800000 */
.L_x_2338:
        /* <DEDUP_REMOVED lines=30> */
[----:B------:R-:W-:Y:S01]  /*bf70*/  FMUL.FTZ R69, R69, R85 ;  /* 0x0000005545457220 */ /* 0x000fe20000410000 */
[----:B------:R-:W-:Y:S02]  /*bf80*/  HADD2.F32 R4, -RZ, R4.H1_H1 ;  /* 0x30000004ff047230 */ /* 0x000fe40000004100 */
[----:B------:R-:W-:-:S02]  /*bf90*/  HADD2.F32 R66, -RZ, R6.H0_H0 ;  /* 0x20000006ff427230 */ /* 0x000fc40000004100 */
[----:B------:R-:W-:Y:S01]  /*bfa0*/  FFMA.FTZ R92, R68, R88, R69 ;  /* 0x00000058445c7223 */ /* 0x000fe20000010045 */
[----:B------:R-:W-:Y:S02]  /*bfb0*/  HADD2.F32 R67, -RZ, R6.H1_H1 ;  /* 0x30000006ff437230 */ /* 0x000fe40000004100 */
[----:B------:R-:W-:Y:S01]  /*bfc0*/  FMUL.FTZ R90, R4, R87 ;  /* 0x00000057045a7220 */ /* 0x000fe20000410000 */
[--C-:B------:R-:W-:Y:S02]  /*bfd0*/  HADD2.F32 R69, -RZ, R84.reuse.H0_H0 ;  /* 0x20000054ff457230 */ /* 0x100fe40000004100 */
[----:B------:R-:W-:Y:S01]  /*bfe0*/  FFMA.FTZ R89, R68, R85, -R89 ;  /* 0x0000005544597223 */ /* 0x000fe20000010859 */
[----:B------:R-:W-:Y:S02]  /*bff0*/  HADD2.F32 R6, -RZ, R5.H0_H0 ;  /* 0x20000005ff067230 */ /* 0x000fe40000004100 */
[----:B------:R-:W-:Y:S01]  /*c000*/  FMUL.FTZ R88, R4, R86 ;  /* 0x0000005604587220 */ /* 0x000fe20000410000 */
[----:B------:R-:W-:-:S02]  /*c010*/  HADD2.F32 R84, -RZ, R84.H1_H1 ;  /* 0x30000054ff547230 */ /* 0x000fc40000004100 */
[C---:B------:R-:W-:Y:S01]  /*c020*/  FFMA.FTZ R90, R7.reuse, R86, -R90 ;  /* 0x00000056075a7223 */ /* 0x040fe2000001085a */
[----:B------:R-:W-:Y:S02]  /*c030*/  HADD2.F32 R5, -RZ, R5.H1_H1 ;  /* 0x30000005ff057230 */ /* 0x000fe40000004100 */
[----:B------:R-:W-:Y:S01]  /*c040*/  FFMA.FTZ R87, R7, R87, R88 ;  /* 0x0000005707577223 */ /* 0x000fe20000010058 */
[----:B------:R-:W-:Y:S02]  /*c050*/  HADD2.F32 R68, -RZ, R91.H0_H0 ;  /* 0x2000005bff447230 */ /* 0x000fe40000004100 */
[CC--:B------:R-:W-:Y:S01]  /*c060*/  FMUL.FTZ R85, R67.reuse, R69.reuse ;  /* 0x0000004543557220 */ /* 0x0c0fe20000410000 */
[----:B------:R-:W-:Y:S02]  /*c070*/  HADD2.F32 R4, -RZ, R93.H0_H0 ;  /* 0x2000005dff047230 */ /* 0x000fe40000004100 */
[----:B------:R-:W-:Y:S01]  /*c080*/  FMUL.FTZ R86, R67, R84 ;  /* 0x0000005443567220 */ /* 0x000fe20000410000 */
        /* <DEDUP_REMOVED lines=11> */
.L_x_2343:
[----:B------:R-:W-:Y:S05]  /*c140*/  BSYNC B2 ;  /* 0x0000000000027941 */ /* 0x000fea0003800000 */
.L_x_2342:
        /* <DEDUP_REMOVED lines=21> */
[--C-:B------:R-:W-:Y:S02]  /*c2a0*/  HADD2.F32 R65, -RZ, R82.reuse.H1_H1 ;  /* 0x30000052ff417230 */ /* 0x100fe40000004100 */
[----:B------:R-:W-:Y:S01]  /*c2b0*/  FFMA.FTZ R69, R64, R67, -R69 ;  /* 0x0000004340457223 */ /* 0x000fe20000010845 */
[--C-:B------:R-:W-:Y:S02]  /*c2c0*/  HADD2.F32 R6, -RZ, R5.reuse.H0_H0 ;  /* 0x20000005ff067230 */ /* 0x100fe40000004100 */
[-C--:B------:R-:W-:Y:S01]  /*c2d0*/  FMUL.FTZ R68, R4, R66.reuse ;  /* 0x0000004204447220 */ /* 0x080fe20000410000 */
[----:B------:R-:W-:Y:S02]  /*c2e0*/  HADD2.F32 R82, -RZ, R82.H0_H0 ;  /* 0x20000052ff527230 */ /* 0x000fe40000004100 */
[----:B------:R-:W-:Y:S01]  /*c2f0*/  FFMA.FTZ R84, R7, R66, -R84 ;  /* 0x0000004207547223 */ /* 0x000fe20000010854 */
[----:B------:R-:W-:-:S02]  /*c300*/  HADD2.F32 R5, -RZ, R5.H1_H1 ;  /* 0x30000005ff057230 */ /* 0x000fc40000004100 */
        /* <DEDUP_REMOVED lines=16> */
.L_x_2345:
[----:B------:R-:W-:Y:S05]  /*c410*/  BSYNC B2 ;  /* 0x0000000000027941 */ /* 0x000fea0003800000 */
.L_x_2344:
[----:B------:R-:W-:Y:S04]  /*c420*/  BSSY B2, `(.L_x_2346) ;  /* 0x000002c000027945 */ /* 0x000fe80003800000 */
[----:B------:R-:W-:Y:S05]  /*c430*/  @P3 BRA `(.L_x_2347) ;  /* 0x0000000000a83947 */ /* 0x000fea0003800000 */
[----:B01----:R-:W0:Y:S01]  /*c440*/  LDS.128 R4, [R53+0x14400] ;  /* 0x0144000035047984 */ /* 0x003e220000000c00 */
[----:B------:R-:W-:Y:S01]  /*c450*/  SHF.R.U32.HI R63, RZ, 0x10, R59 ;  /* 0x00000010ff3f7819 */ /* 0x000fe2000001163b */
[----:B------:R-:W-:Y:S01]  /*c460*/  HADD2.F32 R62, -RZ, R81.H0_H0 ;  /* 0x20000051ff3e7230 */ /* 0x000fe20000004100 */
[--C-:B------:R-:W-:Y:S01]  /*c470*/  SHF.R.U32.HI R65, RZ, 0x10, R61.reuse ;  /* 0x00000010ff417819 */ /* 0x100fe2000001163d */
        /* <DEDUP_REMOVED lines=38> */
.L_x_2347:
[----:B------:R-:W-:Y:S05]  /*c6e0*/  BSYNC B2 ;  /* 0x0000000000027941 */ /* 0x000fea0003800000 */
.L_x_2346:
[----:B------:R-:W-:Y:S04]  /*c6f0*/  BSSY B2, `(.L_x_2348) ;  /* 0x000002c000027945 */ /* 0x000fe80003800000 */
[----:B------:R-:W-:Y:S05]  /*c700*/  @P4 BRA `(.L_x_2349) ;  /* 0x0000000000a84947 */ /* 0x000fea0003800000 */
[----:B012---:R-:W0:Y:S01]  /*c710*/  LDS.128 R4, [R52+0x4000] ;  /* 0x0040000034047984 */ /* 0x007e220000000c00 */
        /* <DEDUP_REMOVED lines=41> */
.L_x_2349:
[----:B------:R-:W-:Y:S05]  /*c9b0*/  BSYNC B2 ;  /* 0x0000000000027941 */ /* 0x000fea0003800000 */
.L_x_2348:
        /* <DEDUP_REMOVED lines=44> */
.L_x_2351:
[----:B------:R-:W-:Y:S05]  /*cc80*/  BSYNC B2 ;  /* 0x0000000000027941 */ /* 0x000fea0003800000 */
.L_x_2350:
        /* <DEDUP_REMOVED lines=43> */
.L_x_2341:
[----:B------:R-:W-:Y:S05]  /*cf40*/  BSYNC B1 ;  /* 0x0000000000017941 */ /* 0x000fea0003800000 */
.L_x_2340:
[----:B------:R-:W-:Y:S05]  /*cf50*/  @P1 BRA `(.L_x_2352) ;  /* 0x0000004400401947 */ /* 0x000fea0003800000 */
[----:B01234-:R-:W0:Y:S01]  /*cf60*/  LDC R5, c[0x0][0x3d4] ;  /* 0x0000f500ff057b82 */ /* 0x01fe220000000800 */
        /* <DEDUP_REMOVED lines=55> */
.L_x_2354:
[----:B------:R-:W-:Y:S05]  /*d2e0*/  BSYNC B1 ;  /* 0x0000000000017941 */ /* 0x000fea0003800000 */
.L_x_2353:
[----:B------:R-:W-:Y:S04]  /*d2f0*/  BSSY B1, `(.L_x_2355) ;  /* 0x000002c000017945 */ /* 0x000fe80003800000 */
[----:B------:R-:W-:Y:S05]  /*d300*/  @P1 BRA `(.L_x_2356) ;  /* 0x0000000000a81947 */ /* 0x000fea0003800000 */
[----:B0-----:R-:W0:Y:S01]  /*d310*/  LDS.128 R4, [R52+0x2000] ;  /* 0x0020000034047984 */ /* 0x001e220000000c00 */
        /* <DEDUP_REMOVED lines=41> */
.L_x_2356:
[----:B------:R-:W-:Y:S05]  /*d5b0*/  BSYNC B1 ;  /* 0x0000000000017941 */ /* 0x000fea0003800000 */
.L_x_2355:
[----:B------:R-:W-:Y:S04]  /*d5c0*/  BSSY B1, `(.L_x_2357) ;  /* 0x000002c000017945 */ /* 0x000fe80003800000 */
[----:B------:R-:W-:Y:S05]  /*d5d0*/  @P2 BRA `(.L_x_2358) ;  /* 0x0000000000a82947 */ /* 0x000fea0003800000 */
[----:B01----:R-:W0:Y:S01]  /*d5e0*/  LDS.128 R4, [R53+0x16400] ;  /* 0x0164000035047984 */ /* 0x003e220000000c00 */
[----:B------:R-:W-:Y:S01]  /*d5f0*/  SHF.R.U32.HI R38, RZ, 0x10, R33 ;  /* 0x00000010ff267819 */ /* 0x000fe20000011621 */
[--C-:B------:R-:W-:Y:S01]  /*d600*/  HADD2.F32 R37, -RZ, R71.reuse.H0_H0 ;  /* 0x20000047ff257230 */ /* 0x100fe20000004100 */
[--C-:B------:R-:W-:Y:S01]  /*d610*/  SHF.R.U32.HI R36, RZ, 0x10, R35.reuse ;  /* 0x00000010ff247819 */ /* 0x100fe20000011623 */
[----:B------:R-:W-:Y:S01]  /*d620*/  HADD2.F32 R71, -RZ, R71.H1_H1 ;  /* 0x30000047ff477230 */ /* 0x000fe20000004100 */
        /* <DEDUP_REMOVED lines=37> */
.L_x_2358:
[----:B------:R-:W-:Y:S05]  /*d880*/  BSYNC B1 ;  /* 0x0000000000017941 */ /* 0x000fea0003800000 */
.L_x_2357:
[----:B------:R-:W-:Y:S04]  /*d890*/  BSSY B1, `(.L_x_2359) ;  /* 0x000002c000017945 */ /* 0x000fe80003800000 */
[----:B------:R-:W-:Y:S05]  /*d8a0*/  @P3 BRA `(.L_x_2360) ;  /* 0x0000000000a83947 */ /* 0x000fea0003800000 */
[----:B012---:R-:W0:Y:S01]  /*d8b0*/  LDS.128 R4, [R52+0x6000] ;  /* 0x0060000034047984 */ /* 0x007e220000000c00 */
[--C-:B------:R-:W-:Y:S01]  /*d8c0*/  SHF.R.U64 R39, R30, 0x10, R31.reuse ;  /* 0x000000101e277819 */ /* 0x100fe2000000121f */
[--C-:B------:R-:W-:Y:S01]  /*d8d0*/  HADD2.F32 R30, -RZ, R13.reuse.H0_H0 ;  /* 0x2000000dff1e7230 */ /* 0x100fe20000004100 */
[----:B------:R-:W-:Y:S01]  /*d8e0*/  SHF.R.U32.HI R31, RZ, 0x10, R31 ;  /* 0x00000010ff1f7819 */ /* 0x000fe2000001161f */
[----:B------:R-:W-:Y:S01]  /*d8f0*/  HADD2.F32 R32, -RZ, R12.H0_H0 ;  /* 0x2000000cff207230 */ /* 0x000fe20000004100 */
[--C-:B------:R-:W-:Y:S01]  /*d900*/  SHF.R.U32.HI R33, RZ, 0x10, R29.reuse ;  /* 0x00000010ff217819 */ /* 0x100fe2000001161d */
        /* <DEDUP_REMOVED lines=14> */
[--C-:B------:R-:W-:Y:S02]  /*d9f0*/  HADD2.F32 R6, -RZ, R5.reuse.H0_H0 ;  /* 0x20000005ff067230 */ /* 0x100fe40000004100 */
[C---:B------:R-:W-:Y:S01]  /*da00*/  FMUL.FTZ R34, R4.reuse, R32 ;  /* 0x0000002004227220 */ /* 0x040fe20000410000 */
[----:B------:R-:W-:Y:S01]  /*da10*/  FMUL.FTZ R36, R4, R30 ;  /* 0x0000001e04247220 */ /* 0x000fe20000410000 */
[----:B------:R-:W-:Y:S02]  /*da20*/  HADD2.F32 R28, -RZ, R12.H1_H1 ;  /* 0x3000000cff1c7230 */ /* 0x000fe40000004100 */
[----:B------:R-:W-:Y:S01]  /*da30*/  FMUL.FTZ R33, R15, R13 ;  /* 0x0000000d0f217220 */ /* 0x000fe20000410000 */
[----:B------:R-:W-:-:S02]  /*da40*/  HADD2.F32 R5, -RZ, R5.H1_H1 ;  /* 0x30000005ff057230 */ /* 0x000fc40000004100 */
[C---:B------:R-:W-:Y:S01]  /*da50*/  FFMA.FTZ R34, R7.reuse, R30, -R34 ;  /* 0x0000001e07227223 */ /* 0x040fe20000010822 */
[----:B------:R-:W-:Y:S02]  /*da60*/  HADD2.F32 R12, -RZ, R37.H0_H0 ;  /* 0x20000025ff0c7230 */ /* 0x000fe40000004100 */
[----:B------:R-:W-:Y:S01]  /*da70*/  FFMA.FTZ R29, R7, R32, R36 ;  /* 0x00000020071d7223 */ /* 0x000fe20000010024 */
        /* <DEDUP_REMOVED lines=13> */
.L_x_2360:
[----:B------:R-:W-:Y:S05]  /*db50*/  BSYNC B1 ;  /* 0x0000000000017941 */ /* 0x000fea0003800000 */
.L_x_2359:
[----:B------:R-:W-:Y:S04]  /*db60*/  BSSY B1, `(.L_x_2361) ;  /* 0x000002c000017945 */ /* 0x000fe80003800000 */
[----:B------:R-:W-:Y:S05]  /*db70*/  @P4 BRA `(.L_x_2362) ;  /* 0x0000000000a84947 */ /* 0x000fea0003800000 */
[----:B0123--:R-:W0:Y:S01]  /*db80*/  LDS.128 R4, [R53+0x1a400] ;  /* 0x01a4000035047984 */ /* 0x00fe220000000c00 */
[--C-:B------:R-:W-:Y:S01]  /*db90*/  SHF.R.U64 R33, R26, 0x10, R27.reuse ;  /* 0x000000101a217819 */ /* 0x100fe2000000121b */
[----:B------:R-:W-:Y:S01]  /*dba0*/  HADD2.F32 R26, -RZ, R10.H0_H0 ;  /* 0x2000000aff1a7230 */ /* 0x000fe20000004100 */
[----:B------:R-:W-:Y:S02]  /*dbb0*/  SHF.R.U32.HI R12, RZ, 0x10, R27 ;  /* 0x00000010ff0c7819 */ /* 0x000fe4000001161b */
        /* <DEDUP_REMOVED lines=20> */
[----:B------:R-:W-:Y:S01]  /*dd00*/  FMUL.FTZ R27, R13, R11 ;  /* 0x0000000b0d1b7220 */ /* 0x000fe20000410000 */
[----:B------:R-:W-:Y:S02]  /*dd10*/  HADD2.F32 R5, -RZ, R5.H1_H1 ;  /* 0x30000005ff057230 */ /* 0x000fe40000004100 */
[C---:B------:R-:W-:Y:S01]  /*dd20*/  FFMA.FTZ R28, R7.reuse, R24, -R28 ;  /* 0x00000018071c7223 */ /* 0x040fe2000001081c */
[----:B------:R-:W-:Y:S02]  /*dd30*/  HADD2.F32 R10, -RZ, R31.H0_H0 ;  /* 0x2000001fff0a7230 */ /* 0x000fe40000004100 */
[----:B------:R-:W-:Y:S01]  /*dd40*/  FFMA.FTZ R15, R7, R26, R30 ;  /* 0x0000001a070f7223 */ /* 0x000fe2000001001e */
        /* <DEDUP_REMOVED lines=13> */
.L_x_2362:
[----:B------:R-:W-:Y:S05]  /*de20*/  BSYNC B1 ;  /* 0x0000000000017941 */ /* 0x000fea0003800000 */
.L_x_2361:
[----:B------:R-:W-:Y:S05]  /*de30*/  @P5 BRA `(.L_x_2352) ;  /* 0x0000003400885947 */ /* 0x000fea0003800000 */
[----:B01234-:R-:W0:Y:S01]  /*de40*/  LDS.128 R4, [R52+0xa000] ;  /* 0x00a0000034047984 */ /* 0x01fe220000000c00 */
        /* <DEDUP_REMOVED lines=24> */
[----:B------:R-:W-:-:S02]  /*dfd0*/  HADD2.F32 R10, -RZ, R0.H1_H1 ;  /* 0x30000000ff0a7230 */ /* 0x000fc40000004100 */
[----:B------:R-:W-:Y:S01]  /*dfe0*/  FFMA.FTZ R11, R7, R14, R24 ;  /* 0x0000000e070b7223 */ /* 0x000fe20000010018 */
[----:B------:R-:W-:Y:S02]  /*dff0*/  HADD2.F32 R4, -RZ, R25.H0_H0 ;  /* 0x20000019ff047230 */ /* 0x000fe40000004100 */
[CC--:B------:R-:W-:Y:S01]  /*e000*/  FMUL.FTZ R15, R9.reuse, R3.reuse ;  /* 0x00000003090f7220 */ /* 0x0c0fe20000410000 */
[----:B------:R-:W-:Y:S02]  /*e010*/  HADD2.F32 R0, -RZ, R27.H0_H0 ;  /* 0x2000001bff007230 */ /* 0x000fe40000004100 */
[----:B------:R-:W-:Y:S01]  /*e020*/  FMUL.FTZ R13, R9, R10 ;  /* 0x0000000a090d7220 */ /* 0x000fe20000410000 */
[C---:B------:R-:W-:Y:S02]  /*e030*/  FMUL.FTZ R7, R5.reuse, R4 ;  /* 0x0000000405077220 */ /* 0x040fe40000410000 */
[-C--:B------:R-:W-:Y:S01]  /*e040*/  FMUL.FTZ R9, R5, R0.reuse ;  /* 0x0000000005097220 */ /* 0x080fe20000410000 */
[----:B------:R-:W-:Y:S01]  /*e050*/  FFMA.FTZ R13, R8, R3, -R13 ;  /* 0x00000003080d7223 */ /* 0x000fe2000001080d */
[----:B------:R-:W-:Y:S01]  /*e060*/  FFMA.FTZ R5, R6, R0, -R7 ;  /* 0x0000000006057223 */ /* 0x000fe20000010807 */
[----:B------:R-:W-:Y:S01]  /*e070*/  FFMA.FTZ R8, R8, R10, R15 ;  /* 0x0000000a08087223 */ /* 0x000fe2000001000f */
[----:B------:R-:W-:Y:S01]  /*e080*/  FFMA.FTZ R0, R6, R4, R9 ;  /* 0x0000000406007223 */ /* 0x000fe20000010009 */
[----:B------:R-:W-:-:S02]  /*e090*/  F2FP.F16.F32.PACK_AB R7, R26, R21 ;  /* 0x000000151a07723e */ /* 0x000fc400000000ff */
[----:B------:R-:W-:Y:S02]  /*e0a0*/  F2FP.F16.F32.PACK_AB R4, R11, R20 ;  /* 0x000000140b04723e */ /* 0x000fe400000000ff */
[----:B------:R-:W-:Y:S02]  /*e0b0*/  F2FP.F16.F32.PACK_AB R6, R8, R13 ;  /* 0x0000000d0806723e */ /* 0x000fe400000000ff */
[----:B------:R-:W-:-:S05]  /*e0c0*/  F2FP.F16.F32.PACK_AB R5, R0, R5 ;  /* 0x000000050005723e */ /* 0x000fca00000000ff */
[----:B------:R0:W-:Y:S01]  /*e0d0*/  STS.128 [R52+0xa000], R4 ;  /* 0x00a0000434007388 */ /* 0x0001e20000000c00 */
[----:B------:R-:W-:Y:S05]  /*e0e0*/  BRA `(.L_x_2352) ;  /* 0x0000003000dc7947 */ /* 0x000fea0003800000 */
.L_x_2325:
[----:B------:R-:W-:Y:S01]  /*e0f0*/  MOV R9, R77 ;  /* 0x0000004d00097202 */ /* 0x000fe20000000f00 */
[----:B------:R-:W-:Y:S01]  /*e100*/  BSSY B1, `(.L_x_2363) ;  /* 0x000003f000017945 */ /* 0x000fe20003800000 */
[----:B------:R-:W0:Y:S01]  /*e110*/  LDC R77, c[0x0][0x428] ;  /* 0x00010a00ff4d7b82 */ /* 0x000e220000000800 */
[-C--:B------:R-:W-:Y:S01]  /*e120*/  ISETP.GE.AND P0, PT, R184, R8.reuse, PT ;  /* 0x00000008b800720c */ /* 0x080fe20003f06270 */
[----:B------:R-:W-:Y:S01]  /*e130*/  IMAD.MOV.U32 R15, RZ, RZ, R75 ;  /* 0x000000ffff0f7224 */ /* 0x000fe200078e004b */
[----:B------:R-:W-:Y:S01]  /*e140*/  ISETP.GE.AND P1, PT, R209, R8, PT ;  /* 0x00000008d100720c */ /* 0x000fe20003f26270 */
[----:B------:R-:W-:Y:S01]  /*e150*/  IMAD.MOV.U32 R8, RZ, RZ, R146 ;  /* 0x000000ffff087224 */ /* 0x000fe200078e0092 */
[----:B------:R-:W-:Y:S02]  /*e160*/  MOV R14, R52 ;  /* 0x00000034000e7202 */ /* 0x000fe40000000f00 */
        /* <DEDUP_REMOVED lines=56> */
.L_x_2364:
[----:B------:R-:W-:Y:S05]  /*e4f0*/  BSYNC B1 ;  /* 0x0000000000017941 */ /* 0x000fea0003800000 */
.L_x_2363:
[----:B------:R-:W-:Y:S01]  /*e500*/  BSSY B1, `(.L_x_2365) ;  /* 0x0000026000017945 */ /* 0x000fe20003800000 */
[----:B-----5:R-:W-:Y:S01]  /*e510*/  MOV R74, R4 ;  /* 0x00000004004a7202 */ /* 0x020fe20000000f00 */
[----:B------:R-:W-:Y:S01]  /*e520*/  IMAD.MOV.U32 R75, RZ, RZ, R5 ;  /* 0x000000ffff4b7224 */ /* 0x000fe200078e0005 */
[----:B0-----:R-:W-:Y:S01]  /*e530*/  CS2R R66, SRZ ;  /* 0x0000000000427805 */ /* 0x001fe2000001ff00 */
[----:B------:R-:W-:Y:S01]  /*e540*/  IMAD.MOV.U32 R76, RZ, RZ, R6 ;  /* 0x000000ffff4c7224 */ /* 0x000fe200078e0006 */
        /* <DEDUP_REMOVED lines=33> */
.L_x_2366:
[----:B------:R-:W-:Y:S05]  /*e760*/  BSYNC B1 ;  /* 0x0000000000017941 */ /* 0x000fea0003800000 */
.L_x_2365:
[----:B------:R-:W-:Y:S01]  /*e770*/  IMAD.MOV.U32 R3, RZ, RZ, R24 ;  /* 0x000000ffff037224 */ /* 0x000fe200078e0018 */
[----:B------:R-:W-:Y:S01]  /*e780*/  MOV R0, R7 ;  /* 0x0000000700007202 */ /* 0x000fe20000000f00 */
[----:B0-----:R-:W-:Y:S01]  /*e790*/  IMAD.MOV.U32 R20, RZ, RZ, R25 ;  /* 0x000000ffff147224 */ /* 0x001fe200078e0019 */
[----:B------:R-:W-:Y:S01]  /*e7a0*/  ISETP.NE.AND P2, PT, R77, 0x1, PT ;  /* 0x000000014d00780c */ /* 0x000fe20003f45270 */
[----:B------:R-:W-:Y:S01]  /*e7b0*/  IMAD.MOV.U32 R68, RZ, RZ, R33 ;  /* 0x000000ffff447224 */ /* 0x000fe200078e0021 */
[----:B------:R-:W-:Y:S01]  /*e7c0*/  PRMT R87, R0, 0x7610, R87 ;  /* 0x0000761000577816 */ /* 0x000fe20000000057 */
[----:B-----5:R-:W-:Y:S01]  /*e7d0*/  IMAD.MOV.U32 R71, RZ, RZ, R43 ;  /* 0x000000ffff477224 */ /* 0x020fe200078e002b */
[----:B------:R-:W-:Y:S01]  /*e7e0*/  PRMT R80, R3, 0x5410, R20 ;  /* 0x0000541003507816 */ /* 0x000fe20000000014 */
[----:B------:R-:W-:Y:S01]  /*e7f0*/  IMAD.MOV.U32 R3, RZ, RZ, R27 ;  /* 0x000000ffff037224 */ /* 0x000fe200078e001b */
[----:B------:R-:W-:Y:S01]  /*e800*/  MOV R0, R26 ;  /* 0x0000001a00007202 */ /* 0x000fe20000000f00 */
[----:B------:R-:W-:Y:S01]  /*e810*/  ULDC.64 UR4, c[0x0][0x3c8] ;  /* 0x0000f20000047ab9 */ /* 0x000fe20000000a00 */
[----:B------:R-:W-:Y:S01]  /*e820*/  MOV R20, R29 ;  /* 0x0000001d00147202 */ /* 0x000fe20000000f00 */
[----:B------:R-:W-:Y:S01]  /*e830*/  ULDC.64 UR6, c[0x0][0x3e0] ;  /* 0x0000f80000067ab9 */ /* 0x000fe20000000a00 */
[----:B------:R-:W-:Y:S01]  /*e840*/  PRMT R81, R0, 0x5410, R3 ;  /* 0x0000541000517816 */ /* 0x000fe20000000003 */
[----:B------:R-:W-:Y:S01]  /*e850*/  IMAD.MOV.U32 R0, RZ, RZ, R28 ;  /* 0x000000ffff007224 */ /* 0x000fe200078e001c */
[----:B------:R-:W-:Y:S01]  /*e860*/  PRMT R89, R89, 0x5410, R74 ;  /* 0x0000541059597816 */ /* 0x000fe2000000004a */
[----:B------:R-:W-:Y:S01]  /*e870*/  IMAD.MOV.U32 R3, RZ, RZ, R30 ;  /* 0x000000ffff037224 */ /* 0x000fe200078e001e */
[----:B------:R-:W-:Y:S01]  /*e880*/  PRMT R90, R75, 0x7610, R90 ;  /* 0x000076104b5a7816 */ /* 0x000fe2000000005a */
[----:B------:R-:W0:Y:S01]  /*e890*/  @P2 LDC R21, c[0x0][0x430] ;  /* 0x00010c00ff152b82 */ /* 0x000e220000000800 */
[----:B------:R-:W-:-:S02]  /*e8a0*/  PRMT R74, R0, 0x5410, R20 ;  /* 0x00005410004a7816 */ /* 0x000fc40000000014 */
[----:B------:R-:W-:Y:S01]  /*e8b0*/  PRMT R75, R3, 0x7610, R75 ;  /* 0x00007610034b7816 */ /* 0x000fe2000000004b */
[----:B------:R-:W-:Y:S01]  /*e8c0*/  IMAD.MOV.U32 R3, RZ, RZ, R31 ;  /* 0x000000ffff037224 */ /* 0x000fe200078e001f */
[----:B------:R-:W-:Y:S02]  /*e8d0*/  MOV R20, R32 ;  /* 0x0000002000147202 */ /* 0x000fe40000000f00 */
[----:B------:R-:W-:Y:S01]  /*e8e0*/  PRMT R90, R90, 0x5410, R68 ;  /* 0x000054105a5a7816 */ /* 0x000fe20000000044 */
        /* <DEDUP_REMOVED lines=10> */
[----:B------:R-:W-:Y:S01]  /*e990*/  PRMT R82, R68, 0x7610, R82 ;  /* 0x0000761044527816 */ /* 0x000fe20000000052 */
[----:B------:R-:W-:Y:S01]  /*e9a0*/  IMAD R3, R212, 0x40, R3 ;  /* 0x00000040d4037824 */ /* 0x000fe200078e0203 */
[----:B------:R-:W-:Y:S01]  /*e9b0*/  MOV R20, R37 ;  /* 0x0000002500147202 */ /* 0x000fe20000000f00 */
[----:B------:R-:W-:Y:S01]  /*e9c0*/  IMAD.MOV.U32 R68, RZ, RZ, R38 ;  /* 0x000000ffff447224 */ /* 0x000fe200078e0026 */
[----:B------:R-:W-:-:S02]  /*e9d0*/  MOV R69, R39 ;  /* 0x0000002700457202 */ /* 0x000fc40000000f00 */
[----:B------:R-:W-:Y:S01]  /*e9e0*/  PRMT R82, R82, 0x5410, R20 ;  /* 0x0000541052527816 */ /* 0x000fe20000000014 */
[----:B------:R-:W-:Y:S01]  /*e9f0*/  IMAD.MOV.U32 R20, RZ, RZ, R60 ;  /* 0x000000ffff147224 */ /* 0x000fe200078e003c */
[----:B------:R-:W-:Y:S01]  /*ea00*/  PRMT R83, R68, 0x5410, R69 ;  /* 0x0000541044537816 */ /* 0x000fe20000000045 */
[----:B------:R-:W-:Y:S01]  /*ea10*/  IMAD.MOV.U32 R69, RZ, RZ, R63 ;  /* 0x000000ffff457224 */ /* 0x000fe200078e003f */
[----:B------:R-:W-:Y:S01]  /*ea20*/  MOV R68, R62 ;  /* 0x0000003e00447202 */ /* 0x000fe20000000f00 */
[----:B-1----:R-:W-:Y:S01]  /*ea30*/  @P2 IMAD.HI.U32 R0, R3, R0, RZ ;  /* 0x0000000003002227 */ /* 0x002fe200078e00ff */
[----:B------:R-:W-:Y:S02]  /*ea40*/  PRMT R76, R20, 0x7610, R76 ;  /* 0x00007610144c7816 */ /* 0x000fe4000000004c */
[----:B------:R-:W-:Y:S01]  /*ea50*/  PRMT R77, R68, 0x5410, R69 ;  /* 0x00005410444d7816 */ /* 0x000fe20000000045 */
[----:B------:R-:W-:Y:S01]  /*ea60*/  IMAD.MOV.U32 R20, RZ, RZ, R61 ;  /* 0x000000ffff147224 */ /* 0x000fe200078e003d */
[----:B0-----:R-:W-:Y:S01]  /*ea70*/  @P2 SHF.R.U32.HI R3, RZ, R21, R0 ;  /* 0x00000015ff032219 */ /* 0x001fe20000011600 */
[----:B------:R-:W-:-:S02]  /*ea80*/  IMAD.MOV.U32 R0, RZ, RZ, R40 ;  /* 0x000000ffff007224 */ /* 0x000fc400078e0028 */
[----:B------:R-:W-:Y:S01]  /*ea90*/  IMAD.MOV.U32 R68, RZ, RZ, R42 ;  /* 0x000000ffff447224 */ /* 0x000fe200078e002a */
[----:B------:R-:W-:Y:S01]  /*eaa0*/  PRMT R76, R76, 0x5410, R20 ;  /* 0x000054104c4c7816 */ /* 0x000fe20000000014 */
[----:B------:R-:W-:Y:S01]  /*eab0*/  IMAD.WIDE.U32 R14, R3, R12, R14 ;  /* 0x0000000c030e7225 */ /* 0x000fe200078e000e */
[----:B------:R-:W-:Y:S02]  /*eac0*/  SHF.R.S32.HI R21, RZ, 0x1f, R3 ;  /* 0x0000001fff157819 */ /* 0x000fe40000011403 */
[----:B------:R-:W-:Y:S02]  /*ead0*/  MOV R20, R41 ;  /* 0x0000002900147202 */ /* 0x000fe40000000f00 */
[----:B------:R-:W-:Y:S01]  /*eae0*/  PRMT R70, R68, 0x5410, R71 ;  /* 0x0000541044467816 */ /* 0x000fe20000000047 */
[C---:B------:R-:W-:Y:S01]  /*eaf0*/  IMAD R68, R21.reuse, R10, RZ ;  /* 0x0000000a15447224 */ /* 0x040fe200078e02ff */
[----:B------:R-:W-:Y:S01]  /*eb00*/  PRMT R69, R0, 0x5410, R20 ;  /* 0x0000541000457816 */ /* 0x000fe20000000014 */
[----:B------:R-:W-:-:S02]  /*eb10*/  IMAD R0, R21, R12, RZ ;  /* 0x0000000c15007224 */ /* 0x000fc400078e02ff */
[C---:B------:R-:W-:Y:S01]  /*eb20*/  IMAD.WIDE.U32 R20, R3.reuse, R10, R8 ;  /* 0x0000000a03147225 */ /* 0x040fe200078e0008 */
[----:B------:R-:W-:Y:S01]  /*eb30*/  LEA R8, P2, R14, UR4, 0x1 ;  /* 0x000000040e087c11 */ /* 0x000fe2000f8408ff */
[----:B------:R-:W-:Y:S01]  /*eb40*/  UMOV UR4, 0xffffffff ;  /* 0xffffffff00047882 */ /* 0x000fe20000000000 */
[----:B------:R-:W-:Y:S01]  /*eb50*/  MOV R10, R44 ;  /* 0x0000002c000a7202 */ /* 0x000fe20000000f00 */
[C---:B------:R-:W-:Y:S01]  /*eb60*/  IMAD R9, R3.reuse, R13, R0 ;  /* 0x0000000d03097224 */ /* 0x040fe200078e0200 */
[----:B------:R-:W-:Y:S01]  /*eb70*/  LEA R0, P3, R20, UR6, 0x1 ;  /* 0x0000000614007c11 */ /* 0x000fe2000f8608ff */
[----:B------:R-:W-:Y:S02]  /*eb80*/  IMAD R3, R3, R11, R68 ;  /* 0x0000000b03037224 */ /* 0x000fe400078e0244 */
[----:B------:R-:W-:Y:S02]  /*eb90*/  IMAD.IADD R9, R15, 0x1, R9 ;  /* 0x000000010f097824 */ /* 0x000fe400078e0209 */
[----:B------:R-:W-:Y:S01]  /*eba0*/  IMAD.MOV.U32 R11, RZ, RZ, R45 ;  /* 0x000000ffff0b7224 */ /* 0x000fe200078e002d */
[----:B------:R-:W-:-:S02]  /*ebb0*/  IADD3 R3, R21, R3, RZ ;  /* 0x0000000315037210 */ /* 0x000fc40007ffe0ff */
[----:B------:R-:W-:Y:S02]  /*ebc0*/  LEA.HI.X R9, R14, UR5, R9, 0x1, P2 ;  /* 0x000000050e097c11 */ /* 0x000fe400090f0c09 */
[----:B------:R-:W-:Y:S02]  /*ebd0*/  LEA.HI.X R3, R20, UR7, R3, 0x1, P3 ;  /* 0x0000000714037c11 */ /* 0x000fe400098f0c03 */
[----:B------:R-:W-:Y:S02]  /*ebe0*/  PRMT R68, R10, 0x5410, R11 ;  /* 0x000054100a447816 */ /* 0x000fe4000000000b */
[----:B------:R-:W-:Y:S01]  /*ebf0*/  LEA.HI R10, R208, R208, RZ, 0x1 ;  /* 0x000000d0d00a7211 */ /* 0x000fe200078f08ff */
[----:B------:R-:W-:Y:S06]  /*ec00*/  BRA.DIV UR4, `(.L_x_2367) ;  /* 0x0000015604b07947 */ /* 0x000fec000b800000 */
.L_x_2582:
[----:B------:R-:W-:-:S03]  /*ec10*/  UMOV UR4, 0xffffffff ;  /* 0xffffffff00047882 */ /* 0x000fc60000000000 */
[----:B------:R-:W-:Y:S05]  /*ec20*/  BRA.DIV UR4, `(.L_x_2368) ;  /* 0x0000015604d07947 */ /* 0x000fea000b800000 */
.L_x_2585:
[----:B------:R-:W-:-:S03]  /*ec30*/  UMOV UR4, 0xffffffff ;  /* 0xffffffff00047882 */ /* 0x000fc60000000000 */
[----:B------:R-:W-:Y:S05]  /*ec40*/  BRA.DIV UR4, `(.L_x_2369) ;  /* 0x0000015604f07947 */ /* 0x000fea000b800000 */
.L_x_2588:
[----:B------:R-:W-:-:S03]  /*ec50*/  UMOV UR4, 0xffffffff ;  /* 0xffffffff00047882 */ /* 0x000fc60000000000 */
[----:B------:R-:W-:Y:S05]  /*ec60*/  BRA.DIV UR4, `(.L_x_2370) ;  /* 0x0000015a04107947 */ /* 0x000fea000b800000 */
.L_x_2591:
[----:B------:R-:W-:-:S03]  /*ec70*/  UMOV UR4, 0xffffffff ;  /* 0xffffffff00047882 */ /* 0x000fc60000000000 */
[----:B------:R-:W-:Y:S05]  /*ec80*/  BRA.DIV UR4, `(.L_x_2371) ;  /* 0x0000015a04307947 */ /* 0x000fea000b800000 */
.L_x_2594:
[----:B------:R-:W-:Y:S01]  /*ec90*/  UMOV UR4, 0xffffffff ;  /* 0xffffffff00047882 */ /* 0x000fe20000000000 */
[----:B------:R-:W-:Y:S02]  /*eca0*/  LOP3.LUT R9, R10, 0xfffffffe, RZ, 0xc0, !PT ;  /* 0xfffffffe0a097812 */ /* 0x000fe400078ec0ff */
[----:B------:R-:W-:Y:S05]  /*ecb0*/  BRA.DIV UR4, `(.L_x_2372) ;  /* 0x0000015a044c7947 */ /* 0x000fea000b800000 */
.L_x_2597:
[----:B------:R-:W-:Y:S01]  /*ecc0*/  UMOV UR4, 0xffffffff ;  /* 0xffffffff00047882 */ /* 0x000fe20000000000 */
[----:B------:R-:W-:Y:S02]  /*ecd0*/  IMAD.IADD R9, R208, 0x1, -R9 ;  /* 0x00000001d0097824 */ /* 0x000fe400078e0a09 */
[----:B------:R-:W-:Y:S05]  /*ece0*/  BRA.DIV UR4, `(.L_x_2373) ;  /* 0x0000015a04687947 */ /* 0x000fea000b800000 */
.L_x_2600:
[----:B------:R-:W-:Y:S01]  /*ecf0*/  UMOV UR4, 0xffffffff ;  /* 0xffffffff00047882 */ /* 0x000fe20000000000 */
[----:B------:R-:W-:Y:S02]  /*ed00*/  SHF.L.U32 R9, R9, 0x1f, RZ ;  /* 0x0000001f09097819 */ /* 0x000fe400000006ff */
[----:B------:R-:W-:Y:S05]  /*ed10*/  BRA.DIV UR4, `(.L_x_2374) ;  /* 0x0000015a04847947 */ /* 0x000fea000b800000 */
.L_x_2603:
[----:B------:R-:W0:Y:S01]  /*ed20*/  SYNCS.PHASECHK.TRANS64.TRYWAIT P2, [R18+URZ+0x34800], R9 ;  /* 0x03480009120075a7 */ /* 0x000e22000804017f */
[----:B------:R-:W-:Y:S01]  /*ed30*/  IMAD.MOV.U32 R0, RZ, RZ, R46 ;  /* 0x000000ffff007224 */ /* 0x000fe200078e002e */
[----:B------:R-:W-:Y:S01]  /*ed40*/  MOV R3, R47 ;  /* 0x0000002f00037202 */ /* 0x000fe20000000f00 */
[----:B------:R-:W-:Y:S01]  /*ed50*/  IMAD.MOV.U32 R8, RZ, RZ, R48 ;  /* 0x000000ffff087224 */ /* 0x000fe200078e0030 */
[----:B------:R-:W-:Y:S01]  /*ed60*/  MOV R11, R53 ;  /* 0x00000035000b7202 */ /* 0x000fe20000000f00 */
[----:B------:R-:W-:Y:S01]  /*ed70*/  IMAD.MOV.U32 R10, RZ, RZ, R49 ;  /* 0x000000ffff0a7224 */ /* 0x000fe200078e0031 */
[----:B------:R-:W-:Y:S01]  /*ed80*/  PRMT R71, R0, 0x5410, R3 ;  /* 0x0000541000477816 */ /* 0x000fe20000000003 */
[----:B------:R-:W-:Y:S01]  /*ed90*/  IMAD.MOV.U32 R12, RZ, RZ, R57 ;  /* 0x000000ffff0c7224 */ /* 0x000fe200078e0039 */
[----:B------:R-:W-:Y:S01]  /*eda0*/  MOV R3, R50 ;  /* 0x0000003200037202 */ /* 0x000fe20000000f00 */
[----:B------:R-:W-:Y:S01]  /*edb0*/  BSSY B1, `(.L_x_2375) ;  /* 0x0000014000017945 */ /* 0x000fe20003800000 */
[----:B------:R-:W-:Y:S01]  /*edc0*/  PRMT R0, R8, 0x5410, R10 ;  /* 0x0000541008007816 */ /* 0x000fe2000000000a */
[----:B------:R-:W-:-:S02]  /*edd0*/  IMAD.MOV.U32 R8, RZ, RZ, R51 ;  /* 0x000000ffff087224 */ /* 0x000fc400078e0033 */
        /* <DEDUP_REMOVED lines=17> */
.L_x_2604:
[----:B------:R-:W-:Y:S05]  /*eef0*/  BSYNC B1 ;  /* 0x0000000000017941 */ /* 0x000fea0003800000 */
.L_x_2375:
        /* <DEDUP_REMOVED lines=13> */
[----:B0-----:R-:W-:Y:S02]  /*efd0*/  SHF.R.S32.HI R9, RZ, 0x1f, R10 ;  /* 0x0000001fff097819 */ /* 0x001fe4000001140a */
[----:B------:R-:W-:Y:S02]  /*efe0*/  SHF.R.U64 R102, R32, 0x10, R33 ;  /* 0x0000001020667819 */ /* 0x000fe40000001221 */
[----:B------:R-:W-:Y:S01]  /*eff0*/  LEA.HI R11, R9, R10, RZ, 0x3 ;  /* 0x0000000a090b7211 */ /* 0x000fe200078f18ff */
[----:B------:R-:W-:Y:S01]  /*f000*/  IMAD.SHL.U32 R10, R10, 0x8, RZ ;  /* 0x000000080a0a7824 */ /* 0x000fe200078e00ff */
[----:B------:R-:W-:-:S02]  /*f010*/  LOP3.LUT R9, R8, R197, RZ, 0x3c, !PT ;  /* 0x000000c508097212 */ /* 0x000fc400078e3cff */
[----:B------:R-:W-:Y:S02]  /*f020*/  SHF.L.U32 R11, R11, 0xa, RZ ;  /* 0x0000000a0b0b7819 */ /* 0x000fe400000006ff */
[----:B------:R-:W-:Y:S01]  /*f030*/  LOP3.LUT R10, R191, 0x38, R10, 0xf8, !PT ;  /* 0x00000038bf0a7812 */ /* 0x000fe200078ef80a */
[----:B------:R-:W-:Y:S01]  /*f040*/  IMAD R9, R196, 0x200, R9 ;  /* 0x00000200c4097824 */ /* 0x000fe200078e0209 */
[----:B------:R-:W-:Y:S02]  /*f050*/  LOP3.LUT R11, R11, 0x7fffe000, RZ, 0xc0, !PT ;  /* 0x7fffe0000b0b7812 */ /* 0x000fe400078ec0ff */
[----:B------:R-:W-:Y:S01]  /*f060*/  LOP3.LUT R13, R10, R197, RZ, 0x3c, !PT ;  /* 0x000000c50a0d7212 */ /* 0x000fe200078e3cff */
[----:B------:R-:W-:Y:S01]  /*f070*/  IMAD R84, R9, 0x2, R18 ;  /* 0x0000000209547824 */ /* 0x000fe200078e0212 */
[----:B------:R-:W-:Y:S02]  /*f080*/  LEA R12, R196, R11, 0x9 ;  /* 0x0000000bc40c7211 */ /* 0x000fe400078e48ff */
[----:B------:R-:W-:-:S02]  /*f090*/  SHF.R.U64 R99, R4, 0x10, R5 ;  /* 0x0000001004637819 */ /* 0x000fc40000001205 */
[----:B------:R-:W0:Y:S01]  /*f0a0*/  LDS.128 R8, [R84+0x10400] ;  /* 0x0104000054087984 */ /* 0x000e220000000c00 */
[----:B------:R-:W-:Y:S01]  /*f0b0*/  IMAD.IADD R13, R12, 0x1, R13 ;  /* 0x000000010c0d7824 */ /* 0x000fe200078e020d */
[----:B------:R-:W-:Y:S02]  /*f0c0*/  SHF.R.U32.HI R94, RZ, 0x10, R5 ;  /* 0x00000010ff5e7819 */ /* 0x000fe40000011605 */
[----:B------:R-:W-:Y:S01]  /*f0d0*/  SHF.R.U32.HI R93, RZ, 0x10, R33 ;  /* 0x00000010ff5d7819 */ /* 0x000fe20000011621 */
[----:B------:R-:W-:Y:S01]  /*f0e0*/  IMAD R86, R13, 0x2, R18 ;  /* 0x000000020d567824 */ /* 0x000fe200078e0212 */
[--C-:B------:R-:W-:Y:S01]  /*f0f0*/  SHF.R.U64 R101, R34, 0x10, R35.reuse ;  /* 0x0000001022657819 */ /* 0x100fe20000001223 */
[----:B------:R-:W-:Y:S01]  /*f100*/  HADD2.F32 R94, -RZ, R94.H0_H0 ;  /* 0x2000005eff5e7230 */ /* 0x000fe20000004100 */
[----:B------:R-:W-:Y:S02]  /*f110*/  SHF.R.U32.HI R100, RZ, 0x10, R35 ;  /* 0x00000010ff647819 */ /* 0x000fe40000011623 */
[----:B------:R-:W1:Y:S01]  /*f120*/  LDS.128 R12, [R86+0x10400] ;  /* 0x01040000560c7984 */ /* 0x000e620000000c00 */
[----:B------:R-:W-:-:S02]  /*f130*/  SHF.R.U32.HI R95, RZ, 0x10, R7 ;  /* 0x00000010ff5f7819 */ /* 0x000fc40000011607 */
[----:B------:R-:W-:Y:S01]  /*f140*/  SHF.R.U64 R97, R6, 0x10, R7 ;  /* 0x0000001006617819 */ /* 0x000fe20000001207 */
[--C-:B0-----:R-:W-:Y:S02]  /*f150*/  HADD2.F32 R5, -RZ, R9.reuse.H0_H0 ;  /* 0x20000009ff057230 */ /* 0x101fe40000004100 */
[----:B------:R-:W-:Y:S02]  /*f160*/  HADD2.F32 R4, -RZ, R8.H0_H0 ;  /* 0x20000008ff047230 */ /* 0x000fe40000004100 */
[----:B------:R-:W-:Y:S02]  /*f170*/  HADD2.F32 R9, -RZ, R9.H1_H1 ;  /* 0x30000009ff097230 */ /* 0x000fe40000004100 */
[----:B------:R-:W-:Y:S02]  /*f180*/  HADD2.F32 R6, -RZ, R10.H0_H0 ;  /* 0x2000000aff067230 */ /* 0x000fe40000004100 */
[----:B------:R-:W-:Y:S02]  /*f190*/  HADD2.F32 R7, -RZ, R11.H0_H0 ;  /* 0x2000000bff077230 */ /* 0x000fe40000004100 */
[----:B-1----:R-:W-:-:S02]  /*f1a0*/  HADD2.F32 R32, -RZ, R13.H0_H0 ;  /* 0x2000000dff207230 */ /* 0x002fc40000004100 */
[----:B------:R-:W-:Y:S02]  /*f1b0*/  HADD2.F32 R33, -RZ, R13.H1_H1 ;  /* 0x3000000dff217230 */ /* 0x000fe40000004100 */
[----:B------:R-:W-:Y:S02]  /*f1c0*/  HADD2.F32 R13, -RZ, R12.H0_H0 ;  /* 0x2000000cff0d7230 */ /* 0x000fe40000004100 */
[C---:B------:R-:W-:Y:S01]  /*f1d0*/  FMUL.FTZ R90, R32.reuse, R92 ;  /* 0x0000005c205a7220 */ /* 0x040fe20000410000 */
[-C--:B------:R-:W-:Y:S01]  /*f1e0*/  FMUL.FTZ R96, R32, R91.reuse ;  /* 0x0000005b20607220 */ /* 0x080fe20000410000 */
[----:B------:R-:W-:Y:S02]  /*f1f0*/  HADD2.F32 R32, -RZ, R93.H0_H0 ;  /* 0x2000005dff207230 */ /* 0x000fe40000004100 */
[----:B------:R-:W-:Y:S01]  /*f200*/  FMUL.FTZ R98, R33, R94 ;  /* 0x0000005e21627220 */ /* 0x000fe20000410000 */
[----:B------:R-:W-:Y:S01]  /*f210*/  FFMA.FTZ R91, R5, R91, -R90 ;  /* 0x0000005b055b7223 */ /* 0x000fe2000001085a */
[----:B------:R-:W-:-:S02]  /*f220*/  HADD2.F32 R90, -RZ, R89.H1_H1 ;  /* 0x30000059ff5a7230 */ /* 0x000fc40000004100 */
[----:B------:R-:W-:Y:S01]  /*f230*/  FFMA.FTZ R96, R5, R92, R96 ;  /* 0x0000005c05607223 */ /* 0x000fe20000010060 */
[----:B------:R-:W-:Y:S02]  /*f240*/  HADD2.F32 R89, -RZ, R89.H0_H0 ;  /* 0x20000059ff597230 */ /* 0x000fe40000004100 */
[----:B------:R-:W-:Y:S01]  /*f250*/  FMUL.FTZ R92, R33, R32 ;  /* 0x00000020215c7220 */ /* 0x000fe20000410000 */
[----:B------:R-:W-:Y:S02]  /*f260*/  HADD2.F32 R34, -RZ, R14.H0_H0 ;  /* 0x2000000eff227230 */ /* 0x000fe40000004100 */
[C---:B------:R-:W-:Y:S01]  /*f270*/  FMUL.FTZ R5, R13.reuse, R90 ;  /* 0x0000005a0d057220 */ /* 0x040fe20000410000 */
[----:B------:R-:W-:Y:S02]  /*f280*/  HADD2.F32 R33, -RZ, R88.H1_H1 ;  /* 0x30000058ff217230 */ /* 0x000fe40000004100 */
[----:B------:R-:W-:Y:S01]  /*f290*/  FMUL.FTZ R13, R13, R89 ;  /* 0x000000590d0d7220 */ /* 0x000fe20000410000 */
[----:B------:R-:W-:-:S02]  /*f2a0*/  HADD2.F32 R35, -RZ, R15.H0_H0 ;  /* 0x2000000fff237230 */ /* 0x000fc40000004100 */
[C---:B------:R-:W-:Y:S01]  /*f2b0*/  FFMA.FTZ R89, R4.reuse, R89, -R5 ;  /* 0x0000005904597223 */ /* 0x040fe20000010805 */
[----:B------:R-:W-:Y:S02]  /*f2c0*/  HADD2.F32 R5, -RZ, R88.H0_H0 ;  /* 0x20000058ff057230 */ /* 0x000fe40000004100 */
[----:B------:R-:W-:Y:S01]  /*f2d0*/  FFMA.FTZ R90, R4, R90, R13 ;  /* 0x0000005a045a7223 */ /* 0x000fe2000001000d */
[--C-:B------:R-:W-:Y:S02]  /*f2e0*/  HADD2.F32 R88, -RZ, R87.reuse.H0_H0 ;  /* 0x20000057ff587230 */ /* 0x100fe40000004100 */
[C---:B------:R-:W-:Y:S01]  /*f2f0*/  FFMA.FTZ R98, R9.reuse, R32, -R98 ;  /* 0x0000002009627223 */ /* 0x040fe20000010862 */
[----:B------:R-:W-:Y:S02]  /*f300*/  HADD2.F32 R4, -RZ, R87.H1_H1 ;  /* 0x30000057ff047230 */ /* 0x000fe40000004100 */
[----:B------:R-:W-:Y:S01]  /*f310*/  FFMA.FTZ R93, R9, R94, R92 ;  /* 0x0000005e095d7223 */ /* 0x000fe2000001005c */
[C---:B------:R-:W-:Y:S01]  /*f320*/  FMUL.FTZ R9, R34.reuse, R33 ;  /* 0x0000002122097220 */ /* 0x040fe20000410000 */
[----:B------:R-:W-:Y:S01]  /*f330*/  FMUL.FTZ R13, R34, R5 ;  /* 0x00000005220d7220 */ /* 0x000fe20000410000 */
[----:B------:R-:W-:-:S02]  /*f340*/  HADD2.F32 R15, -RZ, R15.H1_H1 ;  /* 0x3000000fff0f7230 */ /* 0x000fc40000004100 */
[C---:B------:R-:W-:Y:S01]  /*f350*/  FMUL.FTZ R92, R35.reuse, R88 ;  /* 0x00000058235c7220 */ /* 0x040fe20000410000 */
[----:B------:R-:W-:Y:S02]  /*f360*/  HADD2.F32 R34, -RZ, R95.H0_H0 ;  /* 0x2000005fff227230 */ /* 0x000fe40000004100 */
[-C--:B------:R-:W-:Y:S01]  /*f370*/  FMUL.FTZ R35, R35, R4.reuse ;  /* 0x0000000423237220 */ /* 0x080fe20000410000 */
[----:B------:R-:W-:Y:S02]  /*f380*/  HADD2.F32 R32, -RZ, R100.H0_H0 ;  /* 0x20000064ff207230 */ /* 0x000fe40000004100 */
[C---:B------:R-:W-:Y:S01]  /*f390*/  FFMA.FTZ R87, R6.reuse, R5, -R9 ;  /* 0x0000000506577223 */ /* 0x040fe20000010809 */
[----:B------:R-:W-:Y:S02]  /*f3a0*/  HADD2.F32 R11, -RZ, R11.H1_H1 ;  /* 0x3000000bff0b7230 */ /* 0x000fe40000004100 */
[----:B------:R-:W-:Y:S01]  /*f3b0*/  FFMA.FTZ R33, R6, R33, R13 ;  /* 0x0000002106217223 */ /* 0x000fe2000001000d */
[----:B------:R-:W-:Y:S01]  /*f3c0*/  FFMA.FTZ R92, R7, R4, -R92 ;  /* 0x00000004075c7223 */ /* 0x000fe2000001085c */
[----:B------:R-:W-:-:S02]  /*f3d0*/  HADD2.F32 R12, -RZ, R12.H1_H1 ;  /* 0x3000000cff0c7230 */ /* 0x000fc40000004100 */
[----:B------:R-:W-:Y:S01]  /*f3e0*/  FMUL.FTZ R6, R15, R34 ;  /* 0x000000220f067220 */ /* 0x000fe20000410000 */
[----:B------:R-:W-:Y:S02]  /*f3f0*/  HADD2.F32 R14, -RZ, R14.H1_H1 ;  /* 0x3000000eff0e7230 */ /* 0x000fe40000004100 */
[----:B------:R-:W-:Y:S01]  /*f400*/  FFMA.FTZ R88, R7, R88, R35 ;  /* 0x0000005807587223 */ /* 0x000fe20000010023 */
[-C--:B------:R-:W-:Y:S01]  /*f410*/  FMUL.FTZ R4, R15, R32.reuse ;  /* 0x000000200f047220 */ /* 0x080fe20000410000 */
[----:B------:R-:W-:Y:S02]  /*f420*/  HADD2.F32 R9, -RZ, R99.H0_H0 ;  /* 0x20000063ff097230 */ /* 0x000fe40000004100 */
[C---:B------:R-:W-:Y:S01]  /*f430*/  FFMA.FTZ R95, R11.reuse, R32, -R6 ;  /* 0x000000200b5f7223 */ /* 0x040fe20000010806 */
[----:B------:R-:W-:Y:S02]  /*f440*/  HADD2.F32 R13, -RZ, R97.H0_H0 ;  /* 0x20000061ff0d7230 */ /* 0x000fe40000004100 */
[----:B------:R-:W-:Y:S01]  /*f450*/  FFMA.FTZ R97, R11, R34, R4 ;  /* 0x000000220b617223 */ /* 0x000fe20000010004 */
[----:B------:R-:W-:-:S02]  /*f460*/  HADD2.F32 R5, -RZ, R102.H0_H0 ;  /* 0x20000066ff057230 */ /* 0x000fc40000004100 */
[----:B------:R-:W-:Y:S01]  /*f470*/  FMUL.FTZ R11, R12, R9 ;  /* 0x000000090c0b7220 */ /* 0x000fe20000410000 */
[----:B------:R-:W-:Y:S02]  /*f480*/  HADD2.F32 R7, -RZ, R101.H0_H0 ;  /* 0x20000065ff077230 */ /* 0x000fe40000004100 */
        /* <DEDUP_REMOVED lines=19> */
.L_x_2380:
[----:B------:R-:W-:Y:S05]  /*f5c0*/  BSYNC B2 ;  /* 0x0000000000027941 */ /* 0x000fea0003800000 */
.L_x_2379:
[----:B------:R-:W-:Y:S04]  /*f5d0*/  BSSY B2, `(.L_x_2381) ;  /* 0x0000061000027945 */ /* 0x000fe80003800000 */
[----:B------:R-:W-:Y:S05]  /*f5e0*/  @P2 BRA `(.L_x_2382) ;  /* 0x00000004007c2947 */ /* 0x000fea0003800000 */
[----:B-1----:R-:W-:Y:S01]  /*f5f0*/  LEA.HI R4, R85, R214, RZ, 0x1d ;  /* 0x000000d655047211 */ /* 0x002fe200078fe8ff */
[----:B------:R-:W-:Y:S01]  /*f600*/  HADD2.F32 R34, -RZ, R82.H1_H1 ;  /* 0x30000052ff227230 */ /* 0x000fe20000004100 */
[----:B------:R-:W-:Y:S01]  /*f610*/  SHF.R.U64 R89, R36, 0x10, R37 ;  /* 0x0000001024597819 */ /* 0x000fe20000001225 */
[--C-:B------:R-:W-:Y:S01]  /*f620*/  HADD2.F32 R36, -RZ, R80.reuse.H1_H1 ;  /* 0x30000050ff247230 */ /* 0x100fe20000004100 */
[----:B------:R-:W-:Y:S01]  /*f630*/  SHF.R.S32.HI R5, RZ, 0x1f, R4 ;  /* 0x0000001fff057819 */ /* 0x000fe20000011404 */
[----:B------:R-:W-:Y:S01]  /*f640*/  HADD2.F32 R80, -RZ, R80.H0_H0 ;  /* 0x20000050ff507230 */ /* 0x000fe20000004100 */
[----:B------:R-:W-:Y:S01]  /*f650*/  SHF.R.U64 R86, R24, 0x10, R25 ;  /* 0x0000001018567819 */ /* 0x000fe20000001219 */
[----:B------:R-:W-:Y:S01]  /*f660*/  HADD2.F32 R82, -RZ, R82.H0_H0 ;  /* 0x20000052ff527230 */ /* 0x000fe20000004100 */
[----:B------:R-:W-:Y:S02]  /*f670*/  LEA.HI R5, R5, R4, RZ, 0x3 ;  /* 0x0000000405057211 */ /* 0x000fe400078f18ff */
[----:B------:R-:W-:-:S02]  /*f680*/  SHF.L.U32 R4, R4, 0x3, RZ ;  /* 0x0000000304047819 */ /* 0x000fc400000006ff */
[----:B------:R-:W-:Y:S01]  /*f690*/  SHF.R.U32.HI R33, RZ, 0x10, R25 ;  /* 0x00000010ff217819 */ /* 0x000fe20000011619 */
[----:B------:R-:W-:Y:S01]  /*f6a0*/  IMAD.SHL.U32 R5, R5, 0x400, RZ ;  /* 0x0000040005057824 */ /* 0x000fe200078e00ff */
[----:B------:R-:W-:Y:S02]  /*f6b0*/  LOP3.LUT R4, R191, 0x38, R4, 0xf8, !PT ;  /* 0x00000038bf047812 */ /* 0x000fe400078ef804 */
[----:B------:R-:W-:Y:S01]  /*f6c0*/  SHF.R.U32.HI R35, RZ, 0x10, R37 ;  /* 0x00000010ff237819 */ /* 0x000fe20000011625 */
[----:B------:R-:W-:Y:S01]  /*f6d0*/  HADD2.F32 R33, -RZ, R33.H0_H0 ;  /* 0x20000021ff217230 */ /* 0x000fe20000004100 */
[----:B------:R-:W-:Y:S02]  /*f6e0*/  LOP3.LUT R5, R5, 0x7fffe000, RZ, 0xc0, !PT ;  /* 0x7fffe00005057812 */ /* 0x000fe400078ec0ff */
[----:B0-----:R-:W-:Y:S02]  /*f6f0*/  LOP3.LUT R9, R4, R197, RZ, 0x3c, !PT ;  /* 0x000000c504097212 */ /* 0x001fe400078e3cff */
[----:B------:R-:W-:Y:S01]  /*f700*/  SHF.R.U64 R88, R38, 0x10, R39 ;  /* 0x0000001026587819 */ /* 0x000fe20000001227 */
[----:B------:R-:W-:Y:S01]  /*f710*/  IMAD R8, R196, 0x200, R5 ;  /* 0x00000200c4087824 */ /* 0x000fe200078e0205 */
[----:B------:R-:W-:Y:S01]  /*f720*/  SHF.R.U32.HI R87, RZ, 0x10, R39 ;  /* 0x00000010ff577819 */ /* 0x000fe20000011627 */
[----:B------:R-:W0:Y:S01]  /*f730*/  LDS.128 R4, [R222] ;  /* 0x00000000de047984 */ /* 0x000e220000000c00 */
[----:B------:R-:W-:-:S02]  /*f740*/  SHF.R.U64 R39, R26, 0x10, R27 ;  /* 0x000000101a277819 */ /* 0x000fc4000000121b */
[----:B------:R-:W-:Y:S02]  /*f750*/  IADD3 R9, R8, R9, RZ ;  /* 0x0000000908097210 */ /* 0x000fe40007ffe0ff */
[----:B------:R-:W-:-:S03]  /*f760*/  SHF.R.U32.HI R37, RZ, 0x10, R27 ;  /* 0x00000010ff257819 */ /* 0x000fc6000001161b */
[----:B------:R-:W-:-:S05]  /*f770*/  IMAD R12, R9, 0x2, R18 ;  /* 0x00000002090c7824 */ /* 0x000fca00078e0212 */
        /* <DEDUP_REMOVED lines=17> */
[----:B------:R-:W-:Y:S02]  /*f890*/  HADD2.F32 R27, -RZ, R10.H0_H0 ;  /* 0x2000000aff1b7230 */ /* 0x000fe40000004100 */
[-C--:B------:R-:W-:Y:S01]  /*f8a0*/  FMUL.FTZ R13, R26, R25.reuse ;  /* 0x000000191a0d7220 */ /* 0x080fe20000410000 */
[C---:B------:R-:W-:Y:S01]  /*f8b0*/  FMUL.FTZ R34, R9.reuse, R80 ;  /* 0x0000005009227220 */ /* 0x040fe20000410000 */
[----:B------:R-:W-:Y:S02]  /*f8c0*/  HADD2.F32 R26, -RZ, R81.H0_H0 ;  /* 0x20000051ff1a7230 */ /* 0x000fe40000004100 */
[C---:B------:R-:W-:Y:S01]  /*f8d0*/  FFMA.FTZ R35, R14.reuse, R25, -R35 ;  /* 0x000000190e237223 */ /* 0x040fe20000010823 */
[----:B------:R-:W-:Y:S01]  /*f8e0*/  FFMA.FTZ R33, R14, R33, R13 ;  /* 0x000000210e217223 */ /* 0x000fe2000001000d */
[----:B------:R-:W-:Y:S01]  /*f8f0*/  FMUL.FTZ R9, R9, R82 ;  /* 0x0000005209097220 */ /* 0x000fe20000410000 */
[----:B------:R-:W-:-:S02]  /*f900*/  HADD2.F32 R14, -RZ, R83.H0_H0 ;  /* 0x20000053ff0e7230 */ /* 0x000fc40000004100 */
[----:B------:R-:W-:Y:S01]  /*f910*/  FFMA.FTZ R82, R5, R82, -R34 ;  /* 0x0000005205527223 */ /* 0x000fe20000010822 */
[----:B------:R-:W-:Y:S02]  /*f920*/  HADD2.F32 R32, -RZ, R11.H0_H0 ;  /* 0x2000000bff207230 */ /* 0x000fe40000004100 */
[----:B------:R-:W-:Y:S01]  /*f930*/  FMUL.FTZ R34, R27, R26 ;  /* 0x0000001a1b227220 */ /* 0x000fe20000410000 */
[----:B------:R-:W-:Y:S02]  /*f940*/  HADD2.F32 R81, -RZ, R81.H1_H1 ;  /* 0x30000051ff517230 */ /* 0x000fe40000004100 */
[----:B------:R-:W-:Y:S01]  /*f950*/  FFMA.FTZ R80, R5, R80, R9 ;  /* 0x0000005005507223 */ /* 0x000fe20000010009 */
[----:B------:R-:W-:Y:S02]  /*f960*/  HADD2.F32 R83, -RZ, R83.H1_H1 ;  /* 0x30000053ff537230 */ /* 0x000fe40000004100 */
[-C--:B------:R-:W-:Y:S01]  /*f970*/  FMUL.FTZ R36, R27, R14.reuse ;  /* 0x0000000e1b247220 */ /* 0x080fe20000410000 */
[----:B------:R-:W-:Y:S01]  /*f980*/  FFMA.FTZ R27, R15, R14, -R34 ;  /* 0x0000000e0f1b7223 */ /* 0x000fe20000010822 */
[----:B------:R-:W-:Y:S01]  /*f990*/  FMUL.FTZ R5, R32, R81 ;  /* 0x0000005120057220 */ /* 0x000fe20000410000 */
[----:B------:R-:W-:-:S02]  /*f9a0*/  HADD2.F32 R11, -RZ, R11.H1_H1 ;  /* 0x3000000bff0b7230 */ /* 0x000fc40000004100 */
[-C--:B------:R-:W-:Y:S01]  /*f9b0*/  FMUL.FTZ R32, R32, R83.reuse ;  /* 0x0000005320207220 */ /* 0x080fe20000410000 */
[----:B------:R-:W-:Y:S02]  /*f9c0*/  HADD2.F32 R34, -RZ, R37.H0_H0 ;  /* 0x20000025ff227230 */ /* 0x000fe40000004100 */
[----:B------:R-:W-:Y:S01]  /*f9d0*/  FFMA.FTZ R36, R15, R26, R36 ;  /* 0x0000001a0f247223 */ /* 0x000fe20000010024 */
[----:B------:R-:W-:Y:S02]  /*f9e0*/  HADD2.F32 R14, -RZ, R87.H0_H0 ;  /* 0x20000057ff0e7230 */ /* 0x000fe40000004100 */
[C---:B------:R-:W-:Y:S01]  /*f9f0*/  FFMA.FTZ R83, R24.reuse, R83, -R5 ;  /* 0x0000005318537223 */ /* 0x040fe20000010805 */
[----:B------:R-:W-:Y:S01]  /*fa00*/  FFMA.FTZ R32, R24, R81, R32 ;  /* 0x0000005118207223 */ /* 0x000fe20000010020 */
[C---:B------:R-:W-:Y:S01]  /*fa10*/  FMUL.FTZ R26, R11.reuse, R34 ;  /* 0x000000220b1a7220 */ /* 0x040fe20000410000 */
[----:B------:R-:W-:Y:S02]  /*fa20*/  HADD2.F32 R8, -RZ, R8.H1_H1 ;  /* 0x30000008ff087230 */ /* 0x000fe40000004100 */
[----:B------:R-:W-:Y:S01]  /*fa30*/  FMUL.FTZ R24, R11, R14 ;  /* 0x0000000e0b187220 */ /* 0x000fe20000410000 */
[----:B------:R-:W-:-:S02]  /*fa40*/  HADD2.F32 R10, -RZ, R10.H1_H1 ;  /* 0x3000000aff0a7230 */ /* 0x000fc40000004100 */
[C---:B------:R-:W-:Y:S01]  /*fa50*/  FFMA.FTZ R26, R7.reuse, R14, -R26 ;  /* 0x0000000e071a7223 */ /* 0x040fe2000001081a */
[----:B------:R-:W-:Y:S02]  /*fa60*/  HADD2.F32 R11, -RZ, R86.H0_H0 ;  /* 0x20000056ff0b7230 */ /* 0x000fe40000004100 */
[----:B------:R-:W-:Y:S02]  /*fa70*/  HADD2.F32 R13, -RZ, R39.H0_H0 ;  /* 0x20000027ff0d7230 */ /* 0x000fe40000004100 */
[----:B------:R-:W-:Y:S01]  /*fa80*/  FFMA.FTZ R39, R7, R34, R24 ;  /* 0x0000002207277223 */ /* 0x000fe20000010018 */
[----:B------:R-:W-:Y:S02]  /*fa90*/  HADD2.F32 R5, -RZ, R89.H0_H0 ;  /* 0x20000059ff057230 */ /* 0x000fe40000004100 */
[----:B------:R-:W-:Y:S01]  /*faa0*/  FMUL.FTZ R7, R8, R11 ;  /* 0x0000000b08077220 */ /* 0x000fe20000410000 */
[----:B------:R-:W-:Y:S02]  /*fab0*/  HADD2.F32 R9, -RZ, R88.H0_H0 ;  /* 0x20000058ff097230 */ /* 0x000fe40000004100 */
[----:B------:R-:W-:Y:S01]  /*fac0*/  FMUL.FTZ R37, R10, R13 ;  /* 0x0000000d0a257220 */ /* 0x000fe20000410000 */
[----:B------:R-:W-:-:S02]  /*fad0*/  HADD2.F32 R6, -RZ, R6.H1_H1 ;  /* 0x30000006ff067230 */ /* 0x000fc40000004100 */
[-C--:B------:R-:W-:Y:S01]  /*fae0*/  FMUL.FTZ R8, R8, R5.reuse ;  /* 0x0000000508087220 */ /* 0x080fe20000410000 */
[----:B------:R-:W-:Y:S01]  /*faf0*/  FFMA.FTZ R15, R4, R5, -R7 ;  /* 0x00000005040f7223 */ /* 0x000fe20000010807 */
[----:B------:R-:W-:Y:S01]  /*fb00*/  FMUL.FTZ R14, R10, R9 ;  /* 0x000000090a0e7220 */ /* 0x000fe20000410000 */
        /* <DEDUP_REMOVED lines=13> */
.L_x_2382:
[----:B------:R-:W-:Y:S05]  /*fbe0*/  BSYNC B2 ;  /* 0x0000000000027941 */ /* 0x000fea0003800000 */
.L_x_2381:
[----:B------:R-:W-:Y:S05]  /*fbf0*/  @P3 BRA `(.L_x_2378) ;  /* 0x00000004007c3947 */ /* 0x000fea0003800000 */
[----:B------:R-:W-:Y:S01]  /*fc00*/  LEA.HI R85, R85, R220, RZ, 0x1d ;  /* 0x000000dc55557211 */ /* 0x000fe200078fe8ff */
[----:B------:R-:W-:Y:S01]  /*fc10*/  HADD2.F32 R32, -RZ, R74.H1_H1 ;  /* 0x3000004aff207230 */ /* 0x000fe20000004100 */
[----:B------:R-:W-:Y:S01]  /*fc20*/  SHF.R.U64 R35, R30, 0x10, R31 ;  /* 0x000000101e237819 */ /* 0x000fe2000000121f */
[----:B------:R-:W-:Y:S01]  /*fc30*/  HADD2.F32 R30, -RZ, R76.H1_H1 ;  /* 0x3000004cff1e7230 */ /* 0x000fe20000004100 */
[----:B-12---:R-:W-:Y:S01]  /*fc40*/  SHF.R.S32.HI R4, RZ, 0x1f, R85 ;  /* 0x0000001fff047819 */ /* 0x006fe20000011455 */
[----:B------:R-:W-:Y:S01]  /*fc50*/  HADD2.F32 R74, -RZ, R74.H0_H0 ;  /* 0x2000004aff4a7230 */ /* 0x000fe20000004100 */
[----:B------:R-:W-:Y:S01]  /*fc60*/  SHF.R.U64 R39, R60, 0x10, R61 ;  /* 0x000000103c277819 */ /* 0x000fe2000000123d */
[----:B------:R-:W-:Y:S01]  /*fc70*/  HADD2.F32 R76, -RZ, R76.H0_H0 ;  /* 0x2000004cff4c7230 */ /* 0x000fe20000004100 */
[----:B------:R-:W-:Y:S01]  /*fc80*/  LEA.HI R5, R4, R85, RZ, 0x3 ;  /* 0x0000005504057211 */ /* 0x000fe200078f18ff */
[----:B------:R-:W-:Y:S01]  /*fc90*/  IMAD.SHL.U32 R4, R85, 0x8, RZ ;  /* 0x0000000855047824 */ /* 0x000fe200078e00ff */
[----:B------:R-:W-:-:S02]  /*fca0*/  SHF.R.U64 R37, R28, 0x10, R29 ;  /* 0x000000101c257819 */ /* 0x000fc4000000121d */
[----:B------:R-:W-:Y:S02]  /*fcb0*/  SHF.L.U32 R5, R5, 0xa, RZ ;  /* 0x0000000a05057819 */ /* 0x000fe400000006ff */
[----:B------:R-:W-:Y:S02]  /*fcc0*/  LOP3.LUT R4, R191, 0x38, R4, 0xf8, !PT ;  /* 0x00000038bf047812 */ /* 0x000fe400078ef804 */
[----:B------:R-:W-:Y:S02]  /*fcd0*/  LOP3.LUT R5, R5, 0x7fffe000, RZ, 0xc0, !PT ;  /* 0x7fffe00005057812 */ /* 0x000fe400078ec0ff */
[----:B0-----:R-:W-:Y:S02]  /*fce0*/  LOP3.LUT R9, R4, R197, RZ, 0x3c, !PT ;  /* 0x000000c504097212 */ /* 0x001fe400078e3cff */
[----:B------:R-:W-:Y:S01]  /*fcf0*/  SHF.R.U32.HI R60, RZ, 0x10, R61 ;  /* 0x00000010ff3c7819 */ /* 0x000fe2000001163d */
[----:B------:R-:W-:Y:S01]  /*fd00*/  IMAD R8, R196, 0x200, R5 ;  /* 0x00000200c4087824 */ /* 0x000fe200078e0205 */
[----:B------:R-:W-:Y:S01]  /*fd10*/  SHF.R.U32.HI R29, RZ, 0x10, R29 ;  /* 0x00000010ff1d7819 */ /* 0x000fe2000001161d */
[----:B------:R-:W0:Y:S01]  /*fd20*/  LDS.128 R4, [R219] ;  /* 0x00000000db047984 */ /* 0x000e220000000c00 */
[----:B------:R-:W-:Y:S01]  /*fd30*/  SHF.R.U32.HI R33, RZ, 0x10, R31 ;  /* 0x00000010ff217819 */ /* 0x000fe2000001161f */
[----:B------:R-:W-:Y:S01]  /*fd40*/  IMAD.IADD R9, R8, 0x1, R9 ;  /* 0x0000000108097824 */ /* 0x000fe200078e0209 */
[--C-:B------:R-:W-:Y:S01]  /*fd50*/  SHF.R.U64 R38, R62, 0x10, R63.reuse ;  /* 0x000000103e267819 */ /* 0x100fe2000000123f */
[----:B------:R-:W-:Y:S01]  /*fd60*/  HADD2.F32 R29, -RZ, R29.H0_H0 ;  /* 0x2000001dff1d7230 */ /* 0x000fe20000004100 */
[----:B------:R-:W-:-:S02]  /*fd70*/  SHF.R.U32.HI R62, RZ, 0x10, R63 ;  /* 0x00000010ff3e7819 */ /* 0x000fc4000001163f */
[----:B------:R-:W-:-:S05]  /*fd80*/  LEA R12, R9, R18, 0x1 ;  /* 0x00000012090c7211 */ /* 0x000fca00078e08ff */
[----:B------:R-:W1:Y:S01]  /*fd90*/  LDS.128 R8, [R12+0x10400] ;  /* 0x010400000c087984 */ /* 0x000e620000000c00 */
[--C-:B0-----:R-:W-:Y:S02]  /*fda0*/  HADD2.F32 R13, -RZ, R5.reuse.H0_H0 ;  /* 0x20000005ff0d7230 */ /* 0x101fe40000004100 */
[----:B------:R-:W-:Y:S02]  /*fdb0*/  HADD2.F32 R14, -RZ, R5.H1_H1 ;  /* 0x30000005ff0e7230 */ /* 0x000fe40000004100 */
[----:B------:R-:W-:Y:S02]  /*fdc0*/  HADD2.F32 R5, -RZ, R4.H0_H0 ;  /* 0x20000004ff057230 */ /* 0x000fe40000004100 */
[----:B------:R-:W-:Y:S02]  /*fdd0*/  HADD2.F32 R15, -RZ, R6.H0_H0 ;  /* 0x20000006ff0f7230 */ /* 0x000fe40000004100 */
        /* <DEDUP_REMOVED lines=13> */
[C---:B------:R-:W-:Y:S01]  /*feb0*/  FMUL.FTZ R30, R9.reuse, R74 ;  /* 0x0000004a091e7220 */ /* 0x040fe20000410000 */
[----:B------:R-:W-:Y:S02]  /*fec0*/  HADD2.F32 R26, -RZ, R75.H0_H0 ;  /* 0x2000004bff1a7230 */ /* 0x000fe40000004100 */
[C---:B------:R-:W-:Y:S01]  /*fed0*/  FFMA.FTZ R31, R14.reuse, R25, -R31 ;  /* 0x000000190e1f7223 */ /* 0x040fe2000001081f */
[----:B------:R-:W-:Y:S01]  /*fee0*/  FFMA.FTZ R29, R14, R29, R13 ;  /* 0x0000001d0e1d7223 */ /* 0x000fe2000001000d */
[-C--:B------:R-:W-:Y:S01]  /*fef0*/  FMUL.FTZ R9, R9, R76.reuse ;  /* 0x0000004c09097220 */ /* 0x080fe20000410000 */
[----:B------:R-:W-:Y:S02]  /*ff00*/  HADD2.F32 R14, -RZ, R77.H0_H0 ;  /* 0x2000004dff0e7230 */ /* 0x000fe40000004100 */
[----:B------:R-:W-:Y:S01]  /*ff10*/  FFMA.FTZ R76, R5, R76, -R30 ;  /* 0x0000004c054c7223 */ /* 0x000fe2000001081e */
        /* <DEDUP_REMOVED lines=21> */
[----:B------:R-:W-:Y:S02]  /*10070*/  HADD2.F32 R13, -RZ, R35.H0_H0 ;  /* 0x20000023ff0d7230 */ /* 0x000fe40000004100 */
[----:B------:R-:W-:Y:S01]  /*10080*/  FFMA.FTZ R35, R7, R30, R24 ;  /* 0x0000001e07237223 */ /* 0x000fe20000010018 */
[----:B------:R-:W-:Y:S02]  /*10090*/  HADD2.F32 R5, -RZ, R39.H0_H0 ;  /* 0x20000027ff057230 */ /* 0x000fe40000004100 */
[----:B------:R-:W-:Y:S01]  /*100a0*/  FMUL.FTZ R7, R8, R11 ;  /* 0x0000000b08077220 */ /* 0x000fe20000410000 */
[----:B------:R-:W-:Y:S02]  /*100b0*/  HADD2.F32 R9, -RZ, R38.H0_H0 ;  /* 0x20000026ff097230 */ /* 0x000fe40000004100 */
[----:B------:R-:W-:Y:S01]  /*100c0*/  FMUL.FTZ R33, R10, R13 ;  /* 0x0000000d0a217220 */ /* 0x000fe20000410000 */
[----:B------:R-:W-:Y:S02]  /*100d0*/  HADD2.F32 R4, -RZ, R4.H1_H1 ;  /* 0x30000004ff047230 */ /* 0x000fe40000004100 */
[----:B------:R-:W-:Y:S01]  /*100e0*/  FMUL.FTZ R8, R8, R5 ;  /* 0x0000000508087220 */ /* 0x000fe20000410000 */
[----:B------:R-:W-:-:S02]  /*100f0*/  HADD2.F32 R6, -RZ, R6.H1_H1 ;  /* 0x30000006ff067230 */ /* 0x000fc40000004100 */
        /* <DEDUP_REMOVED lines=15> */
.L_x_2378:
[----:B------:R-:W-:Y:S05]  /*101f0*/  BSYNC B1 ;  /* 0x0000000000017941 */ /* 0x000fea0003800000 */
.L_x_2377:
        /* <DEDUP_REMOVED lines=8> */
[--C-:B------:R-:W-:Y:S01]  /*10280*/  HADD2.F32 R31, -RZ, R78.reuse.H1_H1 ;  /* 0x3000004eff1f7230 */ /* 0x100fe20000004100 */
[--C-:B------:R-:W-:Y:S01]  /*10290*/  SHF.R.U64 R60, R52, 0x10, R53.reuse ;  /* 0x00000010343c7819 */ /* 0x100fe20000001235 */
[--C-:B------:R-:W-:Y:S01]  /*102a0*/  HADD2.F32 R33, -RZ, R69.reuse.H1_H1 ;  /* 0x30000045ff217230 */ /* 0x100fe20000004100 */
[----:B------:R-:W-:Y:S01]  /*102b0*/  SHF.R.S32.HI R7, RZ, 0x1f, R4 ;  /* 0x0000001fff077819 */ /* 0x000fe20000011404 */
[----:B------:R-:W-:Y:S01]  /*102c0*/  IMAD.SHL.U32 R5, R4, 0x8, RZ ;  /* 0x0000000804057824 */ /* 0x000fe200078e00ff */
[----:B------:R-:W-:Y:S01]  /*102d0*/  SHF.R.U32.HI R52, RZ, 0x10, R53 ;  /* 0x00000010ff347819 */ /* 0x000fe20000011635 */
[----:B------:R-:W-:Y:S01]  /*102e0*/  HADD2.F32 R30, -RZ, R69.H0_H0 ;  /* 0x20000045ff1e7230 */ /* 0x000fe20000004100 */
[----:B------:R-:W-:Y:S01]  /*102f0*/  LEA.HI R7, R7, R4, RZ, 0x3 ;  /* 0x0000000407077211 */ /* 0x000fe200078f18ff */
[----:B------:R-:W-:Y:S01]  /*10300*/  HADD2.F32 R78, -RZ, R78.H0_H0 ;  /* 0x2000004eff4e7230 */ /* 0x000fe20000004100 */
[----:B------:R-:W-:-:S02]  /*10310*/  LOP3.LUT R4, R190, 0x38, R5, 0xf8, !PT ;  /* 0x00000038be047812 */ /* 0x000fc400078ef805 */
[--C-:B------:R-:W-:Y:S01]  /*10320*/  SHF.R.U32.HI R32, RZ, 0x10, R41.reuse ;  /* 0x00000010ff207819 */ /* 0x100fe20000011629 */
[----:B------:R-:W-:Y:S01]  /*10330*/  IMAD.SHL.U32 R7, R7, 0x400, RZ ;  /* 0x0000040007077824 */ /* 0x000fe200078e00ff */
[----:B0-----:R-:W-:Y:S02]  /*10340*/  LOP3.LUT R9, R4, R223, RZ, 0x3c, !PT ;  /* 0x000000df04097212 */ /* 0x001fe400078e3cff */
[----:B------:R-:W-:Y:S01]  /*10350*/  SHF.R.U64 R40, R40, 0x10, R41 ;  /* 0x0000001028287819 */ /* 0x000fe20000001229 */
[----:B------:R-:W-:Y:S01]  /*10360*/  HADD2.F32 R32, -RZ, R32.H0_H0 ;  /* 0x20000020ff207230 */ /* 0x000fe20000004100 */
[----:B------:R-:W-:Y:S02]  /*10370*/  LOP3.LUT R8, R7, 0x7fffe000, RZ, 0xc0, !PT ;  /* 0x7fffe00007087812 */ /* 0x000fe400078ec0ff */
[----:B------:R-:W0:Y:S01]  /*10380*/  LDS.128 R4, [R221] ;  /* 0x00000000dd047984 */ /* 0x000e220000000c00 */
[----:B------:R-:W-:Y:S02]  /*10390*/  SHF.R.U64 R41, R54, 0x10, R55 ;  /* 0x0000001036297819 */ /* 0x000fe40000001237 */
[----:B------:R-:W-:-:S02]  /*103a0*/  IADD3 R9, R9, R8, R198 ;  /* 0x0000000809097210 */ /* 0x000fc40007ffe0c6 */
[----:B------:R-:W-:Y:S02]  /*103b0*/  SHF.R.U64 R39, R42, 0x10, R43 ;  /* 0x000000102a277819 */ /* 0x000fe4000000122b */
[----:B------:R-:W-:Y:S02]  /*103c0*/  LEA R12, R9, R18, 0x1 ;  /* 0x00000012090c7211 */ /* 0x000fe400078e08ff */
[----:B------:R-:W-:Y:S02]  /*103d0*/  SHF.R.U32.HI R54, RZ, 0x10, R55 ;  /* 0x00000010ff367819 */ /* 0x000fe40000011637 */
[----:B------:R-:W-:Y:S01]  /*103e0*/  SHF.R.U32.HI R42, RZ, 0x10, R43 ;  /* 0x00000010ff2a7819 */ /* 0x000fe2000001162b */
        /* <DEDUP_REMOVED lines=13> */
[----:B------:R-:W-:Y:S01]  /*104c0*/  FMUL.FTZ R34, R27, R32 ;  /* 0x000000201b227220 */ /* 0x000fe20000410000 */
[C---:B------:R-:W-:Y:S01]  /*104d0*/  FFMA.FTZ R35, R14.reuse, R31, -R35 ;  /* 0x0000001f0e237223 */ /* 0x040fe20000010823 */
[----:B------:R-:W-:Y:S01]  /*104e0*/  FFMA.FTZ R37, R14, R33, R37 ;  /* 0x000000210e257223 */ /* 0x000fe20000010025 */
[----:B------:R-:W-:Y:S01]  /*104f0*/  FMUL.FTZ R14, R9, R30 ;  /* 0x0000001e090e7220 */ /* 0x000fe20000410000 */
[----:B------:R-:W-:Y:S01]  /*10500*/  FMUL.FTZ R36, R27, R26 ;  /* 0x0000001a1b247220 */ /* 0x000fe20000410000 */
[----:B------:R-:W-:Y:S01]  /*10510*/  FMUL.FTZ R31, R9, R78 ;  /* 0x0000004e091f7220 */ /* 0x000fe20000410000 */
[----:B------:R-:W-:-:S02]  /*10520*/  HADD2.F32 R28, -RZ, R10.H0_H0 ;  /* 0x2000000aff1c7230 */ /* 0x000fc40000004100 */
[C---:B------:R-:W-:Y:S01]  /*10530*/  FFMA.FTZ R34, R15.reuse, R26, -R34 ;  /* 0x0000001a0f227223 */ /* 0x040fe20000010822 */
[--C-:B------:R-:W-:Y:S02]  /*10540*/  HADD2.F32 R27, -RZ, R70.reuse.H0_H0 ;  /* 0x20000046ff1b7230 */ /* 0x100fe40000004100 */
[----:B------:R-:W-:Y:S01]  /*10550*/  FFMA.FTZ R36, R15, R32, R36 ;  /* 0x000000200f247223 */ /* 0x000fe20000010024 */
[----:B------:R-:W-:Y:S02]  /*10560*/  HADD2.F32 R9, -RZ, R79.H0_H0 ;  /* 0x2000004fff097230 */ /* 0x000fe40000004100 */
[C---:B------:R-:W-:Y:S01]  /*10570*/  FFMA.FTZ R78, R5.reuse, R78, -R14 ;  /* 0x0000004e054e7223 */ /* 0x040fe2000001080e */
[----:B------:R-:W-:Y:S02]  /*10580*/  HADD2.F32 R29, -RZ, R11.H0_H0 ;  /* 0x2000000bff1d7230 */ /* 0x000fe40000004100 */
[----:B------:R-:W-:Y:S01]  /*10590*/  FFMA.FTZ R31, R5, R30, R31 ;  /* 0x0000001e051f7223 */ /* 0x000fe2000001001f */
[----:B------:R-:W-:-:S02]  /*105a0*/  HADD2.F32 R70, -RZ, R70.H1_H1 ;  /* 0x30000046ff467230 */ /* 0x000fc40000004100 */
[C---:B------:R-:W-:Y:S01]  /*105b0*/  FMUL.FTZ R5, R28.reuse, R27 ;  /* 0x0000001b1c057220 */ /* 0x040fe20000410000 */
[----:B------:R-:W-:Y:S02]  /*105c0*/  HADD2.F32 R14, -RZ, R79.H1_H1 ;  /* 0x3000004fff0e7230 */ /* 0x000fe40000004100 */
[-C--:B------:R-:W-:Y:S01]  /*105d0*/  FMUL.FTZ R15, R28, R9.reuse ;  /* 0x000000091c0f7220 */ /* 0x080fe20000410000 */
[----:B------:R-:W-:Y:S02]  /*105e0*/  HADD2.F32 R11, -RZ, R11.H1_H1 ;  /* 0x3000000bff0b7230 */ /* 0x000fe40000004100 */
[----:B------:R-:W-:Y:S01]  /*105f0*/  FMUL.FTZ R32, R29, R70 ;  /* 0x000000461d207220 */ /* 0x000fe20000410000 */
[----:B------:R-:W-:Y:S02]  /*10600*/  HADD2.F32 R28, -RZ, R42.H0_H0 ;  /* 0x2000002aff1c7230 */ /* 0x000fe40000004100 */
[----:B------:R-:W-:Y:S01]  /*10610*/  FFMA.FTZ R30, R24, R9, -R5 ;  /* 0x00000009181e7223 */ /* 0x000fe20000010805 */
[----:B------:R-:W-:-:S02]  /*10620*/  HADD2.F32 R26, -RZ, R54.H0_H0 ;  /* 0x20000036ff1a7230 */ /* 0x000fc40000004100 */
[-C--:B------:R-:W-:Y:S01]  /*10630*/  FMUL.FTZ R29, R29, R14.reuse ;  /* 0x0000000e1d1d7220 */ /* 0x080fe20000410000 */
[----:B------:R-:W-:Y:S01]  /*10640*/  FFMA.FTZ R32, R25, R14, -R32 ;  /* 0x0000000e19207223 */ /* 0x000fe20000010820 */
[----:B------:R-:W-:Y:S01]  /*10650*/  FFMA.FTZ R24, R24, R27, R15 ;  /* 0x0000001b18187223 */ /* 0x000fe2000001000f */
[C---:B------:R-:W-:Y:S01]  /*10660*/  FMUL.FTZ R38, R11.reuse, R28 ;  /* 0x0000001c0b267220 */ /* 0x040fe20000410000 */
[----:B------:R-:W-:Y:S01]  /*10670*/  FMUL.FTZ R14, R11, R26 ;  /* 0x0000001a0b0e7220 */ /* 0x000fe20000410000 */
[----:B------:R-:W-:Y:S02]  /*10680*/  HADD2.F32 R8, -RZ, R8.H1_H1 ;  /* 0x30000008ff087230 */ /* 0x000fe40000004100 */
[----:B------:R-:W-:Y:S01]  /*10690*/  FFMA.FTZ R29, R25, R70, R29 ;  /* 0x00000046191d7223 */ /* 0x000fe2000001001d */
        /* <DEDUP_REMOVED lines=27> */
.L_x_2384:
[----:B------:R-:W-:Y:S05]  /*10850*/  BSYNC B1 ;  /* 0x0000000000017941 */ /* 0x000fea0003800000 */
.L_x_2383:
[----:B------:R-:W-:Y:S04]  /*10860*/  BSSY B1, `(.L_x_2385) ;  /* 0x0000060000017945 */ /* 0x000fe80003800000 */
[----:B------:R-:W-:Y:S05]  /*10870*/  @P1 BRA `(.L_x_2386) ;  /* 0x0000000400781947 */ /* 0x000fea0003800000 */
[----:B-1234-:R-:W-:Y:S01]  /*10880*/  LEA.HI R4, R13, R214, RZ, 0x1d ;  /* 0x000000d60d047211 */ /* 0x01efe200078fe8ff */
[----:B------:R-:W-:Y:S01]  /*10890*/  HADD2.F32 R31, -RZ, R72.H1_H1 ;  /* 0x30000048ff1f7230 */ /* 0x000fe20000004100 */
        /* <DEDUP_REMOVED lines=9> */
[----:B------:R-:W-:Y:S01]  /*10930*/  SHF.R.U32.HI R30, RZ, 0x10, R45 ;  /* 0x00000010ff1e7819 */ /* 0x000fe2000001162d */
        /* <DEDUP_REMOVED lines=33> */
[----:B------:R-:W-:Y:S02]  /*10b50*/  HADD2.F32 R27, -RZ, R71.H0_H0 ;  /* 0x20000047ff1b7230 */ /* 0x000fe40000004100 */
        /* <DEDUP_REMOVED lines=48> */
.L_x_2386:
[----:B------:R-:W-:Y:S05]  /*10e60*/  BSYNC B1 ;  /* 0x0000000000017941 */ /* 0x000fea0003800000 */
.L_x_2385:
        /* <DEDUP_REMOVED lines=20> */
[----:B------:R-:W-:Y:S02]  /*10fb0*/  LEA R12, R9, R18, 0x1 ;  /* 0x00000012090c7211 */ /* 0x000fe400078e08ff */
[----:B------:R-:W-:Y:S02]  /*10fc0*/  SHF.R.U32.HI R66, RZ, 0x10, R67 ;  /* 0x00000010ff427819 */ /* 0x000fe40000011643 */
[----:B------:R-:W-:Y:S01]  /*10fd0*/  SHF.R.U32.HI R50, RZ, 0x10, R51 ;  /* 0x00000010ff327819 */ /* 0x000fe20000011633 */
[----:B------:R-:W1:Y:S01]  /*10fe0*/  LDS.128 R8, [R12+0x10400] ;  /* 0x010400000c087984 */ /* 0x000e620000000c00 */
[----:B------:R-:W-:Y:S01]  /*10ff0*/  SHF.R.U64 R35, R48, 0x10, R49 ;  /* 0x0000001030237819 */ /* 0x000fe20000001231 */
        /* <DEDUP_REMOVED lines=70> */
.L_x_2352:
[----:B------:R-:W-:Y:S05]  /*11460*/  BSYNC B0 ;  /* 0x0000000000007941 */ /* 0x000fea0003800000 */
.L_x_2324:
        /* <DEDUP_REMOVED lines=8> */
.L_x_2322:
[----:B------:R-:W2:Y:S02]  /*114f0*/  LDL R0, [R1+0x38] ;  /* 0x0000380001007983 */ /* 0x000ea40000100800 */
[----:B--2---:R-:W-:-:S13]  /*11500*/  R2UR UR4, R0 ;  /* 0x00000000000472ca */ /* 0x004fda00000e0000 */
[----:B------:R-:W-:-:S05]  /*11510*/  IMAD.U32 R0, RZ, RZ, UR4 ;  /* 0x00000004ff007e24 */ /* 0x000fca000f8e00ff */
[----:B------:R-:W-:-:S13]  /*11520*/  ISETP.NE.AND P0, PT, R0, 0x3, PT ;  /* 0x000000030000780c */ /* 0x000fda0003f05270 */
[----:B------:R-:W-:Y:S05]  /*11530*/  @!P0 BRA `(.L_x_2387) ;  /* 0x0000000000048947 */ /* 0x000fea0003800000 */
[----:B------:R-:W-:Y:S01]  /*11540*/  BPT.TRAP 0x1 ;  /* 0x000000040000795c */ /* 0x000fe20000300000 */
.L_x_2387:
[----:B------:R-:W-:Y:S01]  /*11550*/  IMAD R0, R185, 0x8, R18 ;  /* 0x00000008b9007824 */ /* 0x000fe200078e0212 */
[----:B01----:R-:W-:-:S04]  /*11560*/  SHF.L.U32 R3, R188, 0x1f, RZ ;  /* 0x0000001fbc037819 */ /* 0x003fc800000006ff */
[----:B------:R0:W1:Y:S01]  /*11570*/  SYNCS.PHASECHK.TRANS64.TRYWAIT P2, [R0+URZ+0x34830], R3 ;  /* 0x03483003000075a7 */ /* 0x000062000804017f */
[----:B------:R-:W-:Y:S05]  /*11580*/  @!P0 BRA `(.L_x_2388) ;  /* 0x0000000000048947 */ /* 0x000fea0003800000 */
[----:B------:R-:W-:Y:S01]  /*11590*/  BPT.TRAP 0x1 ;  /* 0x000000040000795c */ /* 0x000fe20000300000 */
.L_x_2388:
[----:B---34-:R-:W2:Y:S01]  /*115a0*/  S2R R4, SR_TID.X ;  /* 0x0000000000047919 */ /* 0x018ea20000002100 */
[----:B------:R-:W-:Y:S02]  /*115b0*/  MOV R151, RZ ;  /* 0x000000ff00977202 */ /* 0x000fe40000000f00 */
[----:B--2---:R-:W-:-:S04]  /*115c0*/  LOP3.LUT R4, R4, 0x7f, RZ, 0xc0, !PT ;  /* 0x0000007f04047812 */ /* 0x004fc800078ec0ff */
[----:B------:R-:W-:Y:S01]  /*115d0*/  ISETP.NE.AND P1, PT, R4, RZ, PT ;  /* 0x000000ff0400720c */ /* 0x000fe20003f25270 */
[----:B-1----:R-:W-:-:S12]  /*115e0*/  @P2 BRA `(.L_x_2389) ;  /* 0x0000000000082947 */ /* 0x002fd80003800000 */
[----:B------:R-:W1:Y:S02]  /*115f0*/  SYNCS.PHASECHK.TRANS64.TRYWAIT P2, [R0+URZ+0x34830], R3 ;  /* 0x03483003000075a7 */ /* 0x000e64000804017f */
[----:B-1----:R-:W-:Y:S05]  /*11600*/  @!P2 BRA `(.L_x_2390) ;  /* 0x000001300084a947 */ /* 0x002fea0003800000 */
.L_x_2389:
[----:B------:R-:W-:Y:S05]  /*11610*/  WARPSYNC.ALL ;  /* 0x0000000000007948 */ /* 0x000fea0003800000 */
[----:B01----:R-:W-:Y:S01]  /*11620*/  VIADD R3, R18, 0x1c400 ;  /* 0x0001c40012037836 */ /* 0x003fe20000000000 */
[----:B------:R-:W-:Y:S01]  /*11630*/  R2UR UR4, R2 ;  /* 0x00000000020472ca */ /* 0x000fe200000e0000 */
[----:B------:R-:W-:Y:S01]  /*11640*/  WARPGROUP.ARRIVE ;  /* 0x00000000000079c5 */ /* 0x000fe20000000000 */
[----:B------:R-:W-:Y:S01]  /*11650*/  UMOV UR9, 0x40000040 ;  /* 0x4000004000097882 */ /* 0x000fe20000000000 */
[----:B------:R-:W-:Y:S01]  /*11660*/  MOV R7, 0x40000040 ;  /* 0x4000004000077802 */ /* 0x000fe20000000f00 */
[----:B------:R-:W-:Y:S01]  /*11670*/  IMAD.U32 R9, RZ, RZ, UR9 ;  /* 0x00000009ff097e24 */ /* 0x000fe2000f8e00ff */
[----:B------:R-:W-:Y:S01]  /*11680*/  SHF.R.U32.HI R3, RZ, 0x4, R3 ;  /* 0x00000004ff037819 */ /* 0x000fe20000011603 */
[----:B------:R-:W-:Y:S01]  /*11690*/  UMOV UR53, 0x40000040 ;  /* 0x4000004000357882 */ /* 0x000fe20000000000 */
[----:B------:R-:W-:Y:S01]  /*116a0*/  UMOV UR49, 0x40000040 ;  /* 0x4000004000317882 */ /* 0x000fe20000000000 */
[----:B------:R-:W-:Y:S01]  /*116b0*/  UMOV UR45, 0x40000040 ;  /* 0x40000040002d7882 */ /* 0x000fe20000000000 */
[----:B------:R-:W-:Y:S01]  /*116c0*/  LOP3.LUT R3, R3, 0x3fff, RZ, 0xc0, !PT ;  /* 0x00003fff03037812 */ /* 0x000fe200078ec0ff */
[----:B------:R-:W-:Y:S01]  /*116d0*/  UMOV UR41, 0x40000040 ;  /* 0x4000004000297882 */ /* 0x000fe20000000000 */
[----:B------:R-:W-:Y:S01]  /*116e0*/  UMOV UR37, 0x40000040 ;  /* 0x4000004000257882 */ /* 0x000fe20000000000 */
[----:B------:R-:W-:Y:S01]  /*116f0*/  IMAD R88, R193, 0x80, R203 ;  /* 0x00000080c1587824 */ /* 0x000fe200078e02cb */
[----:B------:R-:W-:Y:S01]  /*11700*/  LOP3.LUT R5, R3, 0x10000, RZ, 0xfc, !PT ;  /* 0x0001000003057812 */ /* 0x000fe200078efcff */
[----:B------:R-:W-:Y:S01]  /*11710*/  IMAD.MOV.U32 R3, RZ, RZ, 0x40000040 ;  /* 0x40000040ff037424 */ /* 0x000fe200078e00ff */
[----:B------:R-:W-:Y:S01]  /*11720*/  ULOP3.LUT UR4, UR4, 0x10000, URZ, 0xfc, !UPT ;  /* 0x0001000004047892 */ /* 0x000fe2000f8efc3f */
[----:B------:R-:W-:Y:S01]  /*11730*/  @!P1 IADD3 R0, R0, 0x34840, RZ ;  /* 0x0003484000009810 */ /* 0x000fe20007ffe0ff */
[----:B------:R-:W-:Y:S01]  /*11740*/  BSSY B0, `(.L_x_2391) ;  /* 0x0000684000007945 */ /* 0x000fe20003800000 */
[----:B------:R-:W-:Y:S01]  /*11750*/  IMAD R2, R185, 0xc00, R5 ;  /* 0x00000c00b9027824 */ /* 0x000fe200078e0205 */
[----:B------:R-:W-:Y:S01]  /*11760*/  R2UR UR11, R3 ;  /* 0x00000000030b72ca */ /* 0x000fe200000e0000 */
[----:B------:R-:W-:Y:S01]  /*11770*/  UIADD3 UR5, UR4, 0x2, URZ ;  /* 0x0000000204057890 */ /* 0x000fe2000fffe03f */
[----:B------:R-:W-:Y:S01]  /*11780*/  IMAD.MOV.U32 R3, RZ, RZ, 0x40000040 ;  /* 0x40000040ff037424 */ /* 0x000fe200078e00ff */
[----:B------:R-:W-:Y:S01]  /*11790*/  UMOV UR8, UR4 ;  /* 0x0000000400087c82 */ /* 0x000fe20008000000 */
[C---:B------:R-:W-:Y:S01]  /*117a0*/  R2UR UR10, R2.reuse ;  /* 0x00000000020a72ca */ /* 0x040fe200000e0000 */
[----:B------:R-:W-:Y:S01]  /*117b0*/  VIADD R6, R2, 0x2 ;  /* 0x0000000202067836 */ /* 0x000fe20000000000 */
[----:B------:R-:W-:Y:S01]  /*117c0*/  MOV R8, UR8 ;  /* 0x0000000800087c02 */ /* 0x000fe20008000f00 */
[----:B------:R-:W-:Y:S01]  /*117d0*/  UIADD3 UR52, UR4, 0x406, URZ ;  /* 0x0000040604347890 */ /* 0x000fe2000fffe03f */
[----:B------:R-:W-:Y:S01]  /*117e0*/  R2UR UR39, R3 ;  /* 0x00000000032772ca */ /* 0x000fe200000e0000 */
[----:B------:R-:W-:Y:S01]  /*117f0*/  UIADD3 UR48, UR4, 0x800, URZ ;  /* 0x0000080004307890 */ /* 0x000fe2000fffe03f */
[----:B------:R-:W-:Y:S01]  /*11800*/  @!P1 PRMT R0, RZ, 0x654, R0 ;  /* 0x00000654ff009816 */ /* 0x000fe20000000000 */
[----:B------:R0:W-:Y:S01]  /*11810*/  STL.64 [R1+0x30], R8 ;  /* 0x0000300801007387 */ /* 0x0001e20000100a00 */
[----:B------:R-:W-:Y:S01]  /*11820*/  UIADD3 UR44, UR4, 0x802, URZ ;  /* 0x00000802042c7890 */ /* 0x000fe2000fffe03f */
[--C-:B------:R-:W-:Y:S01]  /*11830*/  IMAD.MOV.U32 R149, RZ, RZ, R151.reuse ;  /* 0x000000ffff957224 */ /* 0x100fe200078e0097 */
[----:B------:R-:W-:Y:S01]  /*11840*/  UIADD3 UR40, UR4, 0x804, URZ ;  /* 0x0000080404287890 */ /* 0x000fe2000fffe03f */
[-C--:B------:R-:W-:Y:S01]  /*11850*/  MOV R148, R151.reuse ;  /* 0x0000009700947202 */ /* 0x080fe20000000f00 */
[----:B------:R-:W-:Y:S01]  /*11860*/  UIADD3 UR36, UR4, 0x806, URZ ;  /* 0x0000080604247890 */ /* 0x000fe2000fffe03f */
        /* <DEDUP_REMOVED lines=8> */
[----:B0-----:R-:W-:Y:S01]  /*118f0*/  IMAD.U32 R8, RZ, RZ, UR8 ;  /* 0x00000008ff087e24 */ /* 0x001fe2000f8e00ff */
[-C--:B------:R-:W-:Y:S01]  /*11900*/  MOV R145, R151.reuse ;  /* 0x0000009700917202 */ /* 0x080fe20000000f00 */
[----:B------:R-:W-:Y:S01]  /*11910*/  IMAD.U32 R9, RZ, RZ, UR9 ;  /* 0x00000009ff097e24 */ /* 0x000fe2000f8e00ff */
[-C--:B------:R-:W-:Y:S01]  /*11920*/  MOV R142, R151.reuse ;  /* 0x00000097008e7202 */ /* 0x080fe20000000f00 */
[--C-:B------:R-:W-:Y:S01]  /*11930*/  IMAD.MOV.U32 R147, RZ, RZ, R151.reuse ;  /* 0x000000ffff937224 */ /* 0x100fe200078e0097 */
[-C--:B------:R-:W-:Y:S01]  /*11940*/  MOV R139, R151.reuse ;  /* 0x00000097008b7202 */ /* 0x080fe20000000f00 */
[--C-:B-----5:R-:W-:Y:S01]  /*11950*/  IMAD.MOV.U32 R146, RZ, RZ, R151.reuse ;  /* 0x000000ffff927224 */ /* 0x120fe200078e0097 */
        /* <DEDUP_REMOVED lines=48> */
[----:B------:R-:W-:Y:S01]  /*11c60*/  VIADD R6, R2, 0x6 ;  /* 0x0000000602067836 */ /* 0x000fe20000000000 */
[----:B------:R-:W-:Y:S01]  /*11c70*/  UIADD3 UR5, UR4, 0x6, URZ ;  /* 0x0000000604057890 */ /* 0x000fe2000fffe03f */
[----:B------:R-:W-:Y:S01]  /*11c80*/  IMAD.MOV.U32 R7, RZ, RZ, 0x40000040 ;  /* 0x40000040ff077424 */ /* 0x000fe200078e00ff */
        /* <DEDUP_REMOVED lines=11> */
[----:B------:R-:W-:Y:S01]  /*11d40*/  MOV R7, 0x40000040 ;  /* 0x4000004000077802 */ /* 0x000fe20000000f00 */
        /* <DEDUP_REMOVED lines=14> */
[----:B0-----:R-:W-:Y:S02]  /*11e30*/  IMAD.U32 R8, RZ, RZ, UR8 ;  /* 0x00000008ff087e24 */ /* 0x001fe4000f8e00ff */
        /* <DEDUP_REMOVED lines=25> */
[----:B0-----:R-:W-:Y:S01]  /*11fd0*/  IMAD.U32 R9, RZ, RZ, UR9 ;  /* 0x00000009ff097e24 */ /* 0x001fe2000f8e00ff */
[----:B------:R-:W-:Y:S01]  /*11fe0*/  MOV R8, UR8 ;  /* 0x0000000800087c02 */ /* 0x000fe20008000f00 */
[----:B------:R-:W-:Y:S01]  /*11ff0*/  ULDC UR5, c[0x0][0x988] ;  /* 0x0002620000057ab9 */ /* 0x000fe20000000800 */
[----:B------:R-:W-:Y:S01]  /*12000*/  R2UR UR54, R6 ;  /* 0x00000000063672ca */ /* 0x000fe200000e0000 */
[----:B------:R-:W-:Y:S01]  /*12010*/  VIADD R6, R2, 0x800 ;  /* 0x0000080002067836 */ /* 0x000fe20000000000 */
[----:B------:R-:W-:Y:S01]  /*12020*/  R2UR UR55, R7 ;  /* 0x00000000073772ca */ /* 0x000fe200000e0000 */
[----:B------:R-:W-:Y:S01]  /*12030*/  IMAD.MOV.U32 R7, RZ, RZ, 0x40000040 ;  /* 0x40000040ff077424 */ /* 0x000fe200078e00ff */
[----:B------:R0:W-:Y:S02]  /*12040*/  STL.64 [R1], R8 ;  /* 0x0000000801007387 */ /* 0x0001e40000100a00 */
[----:B------:R-:W-:-:S02]  /*12050*/  R2UR UR50, R6 ;  /* 0x00000000063272ca */ /* 0x000fc400000e0000 */
[----:B------:R-:W-:Y:S01]  /*12060*/  R2UR UR51, R7 ;  /* 0x00000000073372ca */ /* 0x000fe200000e0000 */
[----:B------:R-:W-:Y:S01]  /*12070*/  IMAD.MOV.U32 R7, RZ, RZ, 0x40000040 ;  /* 0x40000040ff077424 */ /* 0x000fe200078e00ff */
[----:B------:R-:W-:-:S04]  /*12080*/  IADD3 R6, R2, 0x802, RZ ;  /* 0x0000080202067810 */ /* 0x000fc80007ffe0ff */
[----:B------:R-:W-:Y:S01]  /*12090*/  R2UR UR46, R6 ;  /* 0x00000000062e72ca */ /* 0x000fe200000e0000 */
[C---:B------:R-:W-:Y:S01]  /*120a0*/  VIADD R6, R2.reuse, 0x804 ;  /* 0x0000080402067836 */ /* 0x040fe20000000000 */
[----:B------:R-:W-:Y:S01]  /*120b0*/  R2UR UR47, R7 ;  /* 0x00000000072f72ca */ /* 0x000fe200000e0000 */
[----:B------:R-:W-:Y:S01]  /*120c0*/  VIADD R2, R2, 0x806 ;  /* 0x0000080602027836 */ /* 0x000fe20000000000 */
[----:B------:R-:W-:Y:S02]  /*120d0*/  MOV R7, 0x40000040 ;  /* 0x4000004000077802 */ /* 0x000fe40000000f00 */
[----:B------:R-:W-:Y:S02]  /*120e0*/  R2UR UR42, R6 ;  /* 0x00000000062a72ca */ /* 0x000fe400000e0000 */
[----:B------:R-:W-:Y:S02]  /*120f0*/  R2UR UR43, R7 ;  /* 0x00000000072b72ca */ /* 0x000fe400000e0000 */
[----:B------:R-:W-:-:S02]  /*12100*/  R2UR UR38, R2 ;  /* 0x00000000022672ca */ /* 0x000fc400000e0000 */
[----:B0-----:R-:W-:Y:S01]  /*12110*/  MOV R9, 0xffffff80 ;  /* 0xffffff8000097802 */ /* 0x001fe20000000f00 */
        /* <DEDUP_REMOVED lines=25> */
[----:B------:R-:W-:Y:S02]  /*122b0*/  IMAD R36, R150, R9, 0x80 ;  /* 0x0000008096247424 */ /* 0x000fe400078e0209 */
[----:B------:R-:W-:Y:S01]  /*122c0*/  FMUL.FTZ R27, R27, UR4 ;  /* 0x000000041b1b7c20 */ /* 0x000fe20008410000 */
[----:B------:R-:W-:Y:S01]  /*122d0*/  FMUL.FTZ R8, R33, UR4 ;  /* 0x0000000421087c20 */ /* 0x000fe20008410000 */
[----:B------:R0:W-:Y:S01]  /*122e0*/  MUFU.TANH R100, R31 ;  /* 0x0000001f00647308 */ /* 0x0001e20000002400 */
[----:B------:R-:W-:Y:S01]  /*122f0*/  FMUL.FTZ R26, R26, UR4 ;  /* 0x000000041a1a7c20 */ /* 0x000fe20008410000 */
[----:B------:R-:W-:Y:S01]  /*12300*/  FMUL.FTZ R30, R30, UR4 ;  /* 0x000000041e1e7c20 */ /* 0x000fe20008410000 */
[----:B------:R-:W-:Y:S01]  /*12310*/  FMUL.FTZ R34, R34, UR4 ;  /* 0x0000000422227c20 */ /* 0x000fe20008410000 */
[----:B------:R-:W-:Y:S01]  /*12320*/  FMUL.FTZ R14, R41, UR4 ;  /* 0x00000004290e7c20 */ /* 0x000fe20008410000 */
[----:B------:R-:W-:Y:S01]  /*12330*/  FMUL.FTZ R35, R35, UR4 ;  /* 0x0000000423237c20 */ /* 0x000fe20008410000 */
[----:B------:R-:W-:Y:S01]  /*12340*/  FMUL.FTZ R38, R38, UR4 ;  /* 0x0000000426267c20 */ /* 0x000fe20008410000 */
[----:B------:R-:W-:Y:S01]  /*12350*/  FMUL.FTZ R39, R39, UR4 ;  /* 0x0000000427277c20 */ /* 0x000fe20008410000 */
[----:B------:R1:W-:Y:S01]  /*12360*/  MUFU.TANH R33, R27 ;  /* 0x0000001b00217308 */ /* 0x0003e20000002400 */
[----:B0-----:R-:W-:-:S02]  /*12370*/  IMAD.IADD R31, R195, 0x1, R36 ;  /* 0x00000001c31f7824 */ /* 0x001fc400078e0224 */
[----:B------:R-:W-:Y:S01]  /*12380*/  FMUL.FTZ R11, R37, UR4 ;  /* 0x00000004250b7c20 */ /* 0x000fe20008410000 */
[----:B------:R-:W-:Y:S01]  /*12390*/  FMUL.FTZ R42, R42, UR4 ;  /* 0x000000042a2a7c20 */ /* 0x000fe20008410000 */
[----:B------:R-:W-:Y:S01]  /*123a0*/  FMUL.FTZ R43, R43, UR4 ;  /* 0x000000042b2b7c20 */ /* 0x000fe20008410000 */
[----:B------:R-:W-:Y:S01]  /*123b0*/  FMUL.FTZ R15, R45, UR4 ;  /* 0x000000042d0f7c20 */ /* 0x000fe20008410000 */
[----:B------:R-:W-:Y:S01]  /*123c0*/  FMUL.FTZ R46, R46, UR4 ;  /* 0x000000042e2e7c20 */ /* 0x000fe20008410000 */
[----:B------:R-:W-:Y:S01]  /*123d0*/  FMUL.FTZ R47, R47, UR4 ;  /* 0x000000042f2f7c20 */ /* 0x000fe20008410000 */
[----:B------:R-:W0:Y:S01]  /*123e0*/  MUFU.TANH R26, R26 ;  /* 0x0000001a001a7308 */ /* 0x000e220000002400 */
[--C-:B-1----:R-:W-:Y:S01]  /*123f0*/  IADD3 R27, -R192, 0x1, R31.reuse ;  /* 0x00000001c01b7810 */ /* 0x102fe20007ffe11f */
[----:B------:R-:W-:Y:S02]  /*12400*/  IMAD R31, R202, -0x2, R31 ;  /* 0xfffffffeca1f7824 */ /* 0x000fe400078e021f */
[----:B------:R-:W-:Y:S01]  /*12410*/  FMUL.FTZ R50, R50, UR4 ;  /* 0x0000000432327c20 */ /* 0x000fe20008410000 */
[----:B------:R-:W-:Y:S01]  /*12420*/  FMUL.FTZ R51, R51, UR4 ;  /* 0x0000000433337c20 */ /* 0x000fe20008410000 */
[----:B------:R-:W-:Y:S01]  /*12430*/  FMUL.FTZ R66, R66, UR4 ;  /* 0x0000000442427c20 */ /* 0x000fe20008410000 */
[----:B------:R-:W-:-:S02]  /*12440*/  IMAD R27, R202, -0x2, R27 ;  /* 0xfffffffeca1b7824 */ /* 0x000fc400078e021b */
[----:B------:R-:W-:Y:S01]  /*12450*/  FMUL.FTZ R54, R54, UR4 ;  /* 0x0000000436367c20 */ /* 0x000fe20008410000 */
[----:B------:R-:W1:Y:S01]  /*12460*/  MUFU.TANH R30, R30 ;  /* 0x0000001e001e7308 */ /* 0x000e620000002400 */
[----:B------:R-:W-:Y:S01]  /*12470*/  FMUL.FTZ R62, R62, UR4 ;  /* 0x000000043e3e7c20 */ /* 0x000fe20008410000 */
[----:B------:R-:W-:Y:S01]  /*12480*/  FMUL.FTZ R55, R55, UR4 ;  /* 0x0000000437377c20 */ /* 0x000fe20008410000 */
[----:B------:R-:W-:Y:S01]  /*12490*/  IADD3 R36, R27, 0x8, R88 ;  /* 0x000000081b247810 */ /* 0x000fe20007ffe058 */
[----:B------:R-:W-:Y:S01]  /*124a0*/  FMUL.FTZ R58, R58, UR4 ;  /* 0x000000043a3a7c20 */ /* 0x000fe20008410000 */
[----:B------:R-:W-:Y:S01]  /*124b0*/  FMUL.FTZ R12, R40, UR4 ;  /* 0x00000004280c7c20 */ /* 0x000fe20008410000 */
[----:B------:R-:W-:Y:S01]  /*124c0*/  FMUL.FTZ R59, R59, UR4 ;  /* 0x000000043b3b7c20 */ /* 0x000fe20008410000 */
[----:B------:R-:W-:Y:S01]  /*124d0*/  VIMNMX R41, R31, R36, PT ;  /* 0x000000241f297248 */ /* 0x000fe20003fe0100 */
[----:B------:R-:W2:Y:S01]  /*124e0*/  MUFU.TANH R34, R34 ;  /* 0x0000002200227308 */ /* 0x000ea20000002400 */
[----:B------:R-:W-:Y:S01]  /*124f0*/  FMUL.FTZ R63, R63, UR4 ;  /* 0x000000043f3f7c20 */ /* 0x000fe20008410000 */
[----:B------:R-:W-:Y:S01]  /*12500*/  FMUL.FTZ R67, R67, UR4 ;  /* 0x0000000443437c20 */ /* 0x000fe20008410000 */
[C---:B------:R-:W-:Y:S01]  /*12510*/  ISETP.GT.AND P2, PT, R41.reuse, RZ, PT ;  /* 0x000000ff2900720c */ /* 0x040fe20003f44270 */
[----:B------:R-:W-:Y:S01]  /*12520*/  FMUL.FTZ R13, R44, UR4 ;  /* 0x000000042c0d7c20 */ /* 0x000fe20008410000 */
[C---:B------:R-:W-:Y:S01]  /*12530*/  ISETP.GT.AND P3, PT, R41.reuse, 0x1, PT ;  /* 0x000000012900780c */ /* 0x040fe20003f64270 */
[----:B------:R-:W-:Y:S01]  /*12540*/  FMUL.FTZ R70, R70, UR4 ;  /* 0x0000000446467c20 */ /* 0x000fe20008410000 */
[----:B------:R-:W-:Y:S01]  /*12550*/  ISETP.GT.AND P4, PT, R41, 0x8, PT ;  /* 0x000000082900780c */ /* 0x000fe20003f84270 */
[----:B------:R-:W3:Y:S01]  /*12560*/  MUFU.TANH R35, R35 ;  /* 0x0000002300237308 */ /* 0x000ee20000002400 */
[----:B0-----:R-:W-:Y:S01]  /*12570*/  FSEL R102, R26, -INF , P2 ;  /* 0xff8000001a667808 */ /* 0x001fe20001000000 */
[----:B------:R-:W-:Y:S01]  /*12580*/  FMUL.FTZ R20, R48, UR4 ;  /* 0x0000000430147c20 */ /* 0x000fe20008410000 */
[----:B------:R-:W-:Y:S01]  /*12590*/  FSEL R33, R33, -INF , P3 ;  /* 0xff80000021217808 */ /* 0x000fe20001800000 */
[----:B------:R-:W-:Y:S01]  /*125a0*/  FMUL.FTZ R71, R71, UR4 ;  /* 0x0000000447477c20 */ /* 0x000fe20008410000 */
[C---:B------:R-:W-:Y:S01]  /*125b0*/  ISETP.GT.AND P2, PT, R41.reuse, 0x9, PT ;  /* 0x000000092900780c */ /* 0x040fe20003f44270 */
[----:B------:R-:W-:Y:S01]  /*125c0*/  FMUL.FTZ R2, R24, UR4 ;  /* 0x0000000418027c20 */ /* 0x000fe20008410000 */
[----:B-1----:R-:W-:Y:S01]  /*125d0*/  FSEL R104, R30, -INF , P4 ;  /* 0xff8000001e687808 */ /* 0x002fe20002000000 */
[----:B------:R-:W0:Y:S01]  /*125e0*/  MUFU.TANH R38, R38 ;  /* 0x0000002600267308 */ /* 0x000e220000002400 */
[----:B------:R-:W-:Y:S01]  /*125f0*/  FMNMX.FTZ R37, R102, R33, !PT ;  /* 0x0000002166257209 */ /* 0x000fe20007810000 */
[----:B------:R-:W-:Y:S01]  /*12600*/  FMUL.FTZ R24, R52, UR4 ;  /* 0x0000000434187c20 */ /* 0x000fe20008410000 */
[----:B------:R-:W-:Y:S01]  /*12610*/  ISETP.GT.AND P3, PT, R41, 0x10, PT ;  /* 0x000000102900780c */ /* 0x000fe20003f64270 */
[----:B------:R-:W-:Y:S01]  /*12620*/  FMUL.FTZ R74, R74, UR4 ;  /* 0x000000044a4a7c20 */ /* 0x000fe20008410000 */
[----:B------:R-:W-:Y:S01]  /*12630*/  FSEL R100, R100, -INF , P2 ;  /* 0xff80000064647808 */ /* 0x000fe20001000000 */
[----:B------:R-:W-:Y:S01]  /*12640*/  FMUL.FTZ R6, R29, UR4 ;  /* 0x000000041d067c20 */ /* 0x000fe20008410000 */
[----:B------:R-:W-:Y:S01]  /*12650*/  FMNMX.FTZ R37, R104, R37, !PT ;  /* 0x0000002568257209 */ /* 0x000fe20007810000 */
[----:B------:R-:W1:Y:S01]  /*12660*/  MUFU.TANH R39, R39 ;  /* 0x0000002700277308 */ /* 0x000e620000002400 */
[----:B------:R-:W-:Y:S01]  /*12670*/  ISETP.GT.AND P2, PT, R41, 0x11, PT ;  /* 0x000000112900780c */ /* 0x000fe20003f44270 */
[----:B------:R-:W-:Y:S01]  /*12680*/  FMUL.FTZ R75, R75, UR4 ;  /* 0x000000044b4b7c20 */ /* 0x000fe20008410000 */
[----:B--2---:R-:W-:Y:S01]  /*12690*/  FSEL R98, R34, -INF , P3 ;  /* 0xff80000022627808 */ /* 0x004fe20001800000 */
[----:B------:R-:W-:Y:S01]  /*126a0*/  FMUL.FTZ R29, R56, UR4 ;  /* 0x00000004381d7c20 */ /* 0x000fe20008410000 */
[----:B------:R-:W-:Y:S01]  /*126b0*/  FMNMX.FTZ R45, R100, R37, !PT ;  /* 0x00000025642d7209 */ /* 0x000fe20007810000 */
[----:B------:R-:W-:Y:S01]  /*126c0*/  FMUL.FTZ R78, R78, UR4 ;  /* 0x000000044e4e7c20 */ /* 0x000fe20008410000 */
[----:B------:R-:W-:Y:S01]  /*126d0*/  ISETP.GT.AND P3, PT, R41, 0x18, PT ;  /* 0x000000182900780c */ /* 0x000fe20003f64270 */
[----:B------:R-:W2:Y:S01]  /*126e0*/  MUFU.TANH R42, R42 ;  /* 0x0000002a002a7308 */ /* 0x000ea20000002400 */
[----:B---3--:R-:W-:Y:S01]  /*126f0*/  FSEL R96, R35, -INF , P2 ;  /* 0xff80000023607808 */ /* 0x008fe20001000000 */
[----:B------:R-:W-:Y:S01]  /*12700*/  FMUL.FTZ R79, R79, UR4 ;  /* 0x000000044f4f7c20 */ /* 0x000fe20008410000 */
[----:B------:R-:W-:Y:S01]  /*12710*/  FMNMX.FTZ R45, R98, R45, !PT ;  /* 0x0000002d622d7209 */ /* 0x000fe20007810000 */
[----:B------:R-:W-:Y:S01]  /*12720*/  FMUL.FTZ R82, R82, UR4 ;  /* 0x0000000452527c20 */ /* 0x000fe20008410000 */
[----:B------:R-:W-:Y:S01]  /*12730*/  ISETP.GT.AND P2, PT, R41, 0x19, PT ;  /* 0x000000192900780c */ /* 0x000fe20003f44270 */
[----:B------:R-:W-:Y:S01]  /*12740*/  FMUL.FTZ R83, R83, UR4 ;  /* 0x0000000453537c20 */ /* 0x000fe20008410000 */
[----:B0-----:R-:W-:Y:S01]  /*12750*/  FSEL R92, R38, -INF , P3 ;  /* 0xff800000265c7808 */ /* 0x001fe20001800000 */
[----:B------:R-:W0:Y:S01]  /*12760*/  MUFU.TANH R43, R43 ;  /* 0x0000002b002b7308 */ /* 0x000e220000002400 */
[----:B------:R-:W-:Y:S01]  /*12770*/  FMNMX.FTZ R45, R96, R45, !PT ;  /* 0x0000002d602d7209 */ /* 0x000fe20007810000 */
[----:B------:R-:W-:Y:S01]  /*12780*/  FMUL.FTZ R86, R86, UR4 ;  /* 0x0000000456567c20 */ /* 0x000fe20008410000 */
[----:B------:R-:W-:Y:S01]  /*12790*/  ISETP.GT.AND P3, PT, R41, 0x20, PT ;  /* 0x000000202900780c */ /* 0x000fe20003f64270 */
[----:B------:R-:W-:Y:S01]  /*127a0*/  FMUL.FTZ R87, R87, UR4 ;  /* 0x0000000457577c20 */ /* 0x000fe20008410000 */
[----:B-1----:R-:W-:Y:S01]  /*127b0*/  FSEL R94, R39, -INF , P2 ;  /* 0xff800000275e7808 */ /* 0x002fe20001000000 */
[----:B------:R-:W-:Y:S01]  /*127c0*/  FMUL.FTZ R64, R64, UR4 ;  /* 0x0000000440407c20 */ /* 0x000fe20008410000 */
[----:B------:R-:W-:Y:S01]  /*127d0*/  FMNMX.FTZ R45, R92, R45, !PT ;  /* 0x0000002d5c2d7209 */ /* 0x000fe20007810000 */
[----:B------:R-:W-:Y:S01]  /*127e0*/  MUFU.TANH R46, R46 ;  /* 0x0000002e002e7308 */ /* 0x000fe20000002400 */
[----:B------:R-:W-:Y:S01]  /*127f0*/  ISETP.GT.AND P2, PT, R41, 0x21, PT ;  /* 0x000000212900780c */ /* 0x000fe20003f44270 */
[----:B------:R-:W-:Y:S01]  /*12800*/  FMUL.FTZ R3, R25, UR4 ;  /* 0x0000000419037c20 */ /* 0x000fe20008410000 */
[----:B--2---:R-:W-:Y:S01]  /*12810*/  FSEL R90, R42, -INF , P3 ;  /* 0xff8000002a5a7808 */ /* 0x004fe20001800000 */
[----:B------:R-:W-:Y:S01]  /*12820*/  FMUL.FTZ R4, R28, UR4 ;  /* 0x000000041c047c20 */ /* 0x000fe20008410000 */
[----:B------:R-:W-:Y:S01]  /*12830*/  FMNMX.FTZ R45, R94, R45, !PT ;  /* 0x0000002d5e2d7209 */ /* 0x000fe20007810000 */
[----:B------:R-:W-:Y:S01]  /*12840*/  FMUL.FTZ R7, R32, UR4 ;  /* 0x0000000420077c20 */ /* 0x000fe20008410000 */
[----:B------:R-:W-:Y:S01]  /*12850*/  ISETP.GT.AND P3, PT, R41, 0x28, PT ;  /* 0x000000282900780c */ /* 0x000fe20003f64270 */
[----:B------:R-:W1:Y:S01]  /*12860*/  MUFU.TANH R47, R47 ;  /* 0x0000002f002f7308 */ /* 0x000e620000002400 */
[----:B------:R-:W-:Y:S01]  /*12870*/  FMNMX.FTZ R45, R90, R45, !PT ;  /* 0x0000002d5a2d7209 */ /* 0x000fe20007810000 */
[----:B------:R-:W-:Y:S01]  /*12880*/  FMUL.FTZ R76, R76, UR4 ;  /* 0x000000044c4c7c20 */ /* 0x000fe20008410000 */
[----:B------:R-:W-:Y:S01]  /*12890*/  VIADDMNMX R27, R88, R27, R31, PT ;  /* 0x0000001b581b7246 */ /* 0x000fe2000380011f */
[----:B------:R-:W-:Y:S01]  /*128a0*/  FMUL.FTZ R68, R68, UR4 ;  /* 0x0000000444447c20 */ /* 0x000fe20008410000 */
[----:B------:R-:W-:Y:S01]  /*128b0*/  FMUL.FTZ R72, R72, UR4 ;  /* 0x0000000448487c20 */ /* 0x000fe20008410000 */
[----:B------:R-:W-:Y:S01]  /*128c0*/  FMUL.FTZ R80, R80, UR4 ;  /* 0x0000000450507c20 */ /* 0x000fe20008410000 */
[----:B------:R-:W-:Y:S01]  /*128d0*/  ISETP.GT.AND P4, PT, R27, 0x8, PT ;  /* 0x000000081b00780c */ /* 0x000fe20003f84270 */
        /* <DEDUP_REMOVED lines=9> */
[----:B------:R-:W-:Y:S01]  /*12970*/  FMUL.FTZ R73, R73, UR4 ;  /* 0x0000000449497c20 */ /* 0x000fe20008410000 */
[----:B------:R-:W-:Y:S01]  /*12980*/  FMUL.FTZ R77, R77, UR4 ;  /* 0x000000044d4d7c20 */ /* 0x000fe20008410000 */
[----:B------:R-:W-:Y:S01]  /*12990*/  FMUL.FTZ R81, R81, UR4 ;  /* 0x0000000451517c20 */ /* 0x000fe20008410000 */
[----:B------:R-:W-:Y:S01]  /*129a0*/  FMUL.FTZ R85, R85, UR4 ;  /* 0x0000000455557c20 */ /* 0x000fe20008410000 */
[----:B------:R4:W-:Y:S03]  /*129b0*/  @!P1 SYNCS.ARRIVE.TRANS64.RED.A1T0 RZ, [R0+URZ], RZ ;  /* 0x000000ff00ff99a7 */ /* 0x0009e6000810043f */
[----:B------:R0:W-:Y:S08]  /*129c0*/  MUFU.TANH R37, R66 ;  /* 0x0000004200257308 */ /* 0x0001f00000002400 */
[----:B------:R1:W4:Y:S01]  /*129d0*/  MUFU.TANH R9, R54 ;  /* 0x0000003600097308 */ /* 0x0003220000002400 */
[----:B0-----:R-:W-:-:S02]  /*129e0*/  FSEL R66, R43, -INF , P2 ;  /* 0xff8000002b427808 */ /* 0x001fc40001000000 */
[----:B------:R-:W-:Y:S02]  /*129f0*/  ISETP.GT.AND P2, PT, R41, 0x29, PT ;  /* 0x000000292900780c */ /* 0x000fe40003f44270 */
[----:B------:R-:W-:-:S03]  /*12a00*/  FMNMX.FTZ R45, R66, R45, !PT ;  /* 0x0000002d422d7209 */ /* 0x000fc60007810000 */
[----:B------:R0:W-:Y:S01]  /*12a10*/  MUFU.TANH R21, R62 ;  /* 0x0000003e00157308 */ /* 0x0001e20000002400 */
[----:B-1----:R-:W-:Y:S02]  /*12a20*/  FSEL R54, R47, -INF , P2 ;  /* 0xff8000002f367808 */ /* 0x002fe40001000000 */
[----:B------:R-:W-:-:S05]  /*12a30*/  ISETP.GT.AND P2, PT, R41, 0x31, PT ;  /* 0x000000312900780c */ /* 0x000fca0003f44270 */
[----:B------:R-:W1:Y:S01]  /*12a40*/  MUFU.TANH R40, R55 ;  /* 0x0000003700287308 */ /* 0x000e620000002400 */
[----:B0-----:R-:W-:Y:S02]  /*12a50*/  FSEL R62, R46, -INF , P3 ;  /* 0xff8000002e3e7808 */ /* 0x001fe40001800000 */
[C---:B------:R-:W-:Y:S02]  /*12a60*/  ISETP.GT.AND P3, PT, R41.reuse, 0x30, PT ;  /* 0x000000302900780c */ /* 0x040fe40003f64270 */
[----:B------:R-:W-:Y:S02]  /*12a70*/  FMNMX.FTZ R45, R62, R45, !PT ;  /* 0x0000002d3e2d7209 */ /* 0x000fe40007810000 */
[----:B--2---:R-:W-:Y:S01]  /*12a80*/  FSEL R50, R50, -INF , P3 ;  /* 0xff80000032327808 */ /* 0x004fe20001800000 */
[----:B------:R-:W0:Y:S01]  /*12a90*/  MUFU.TANH R58, R58 ;  /* 0x0000003a003a7308 */ /* 0x000e220000002400 */
[----:B------:R-:W-:Y:S02]  /*12aa0*/  FMNMX.FTZ R45, R54, R45, !PT ;  /* 0x0000002d362d7209 */ /* 0x000fe40007810000 */
[----:B------:R-:W-:-:S02]  /*12ab0*/  ISETP.GT.AND P3, PT, R41, 0x38, PT ;  /* 0x000000382900780c */ /* 0x000fc40003f64270 */
[----:B---3--:R-:W-:Y:S02]  /*12ac0*/  FSEL R46, R51, -INF , P2 ;  /* 0xff800000332e7808 */ /* 0x008fe40001000000 */
[----:B------:R-:W-:Y:S01]  /*12ad0*/  FMNMX.FTZ R45, R50, R45, !PT ;  /* 0x0000002d322d7209 */ /* 0x000fe20007810000 */
[----:B------:R-:W2:Y:S01]  /*12ae0*/  MUFU.TANH R59, R59 ;  /* 0x0000003b003b7308 */ /* 0x000ea20000002400 */
[----:B------:R-:W-:Y:S02]  /*12af0*/  ISETP.GT.AND P2, PT, R41, 0x39, PT ;  /* 0x000000392900780c */ /* 0x000fe40003f44270 */
[----:B----4-:R-:W-:Y:S01]  /*12b00*/  FSEL R42, R9, -INF , P3 ;  /* 0xff800000092a7808 */ /* 0x010fe20001800000 */
[----:B------:R-:W-:Y:S01]  /*12b10*/  FMUL.FTZ R9, R60, UR4 ;  /* 0x000000043c097c20 */ /* 0x000fe20008410000 */
[----:B------:R-:W-:Y:S02]  /*12b20*/  FMNMX.FTZ R45, R46, R45, !PT ;  /* 0x0000002d2e2d7209 */ /* 0x000fe40007810000 */
[----:B------:R-:W-:Y:S01]  /*12b30*/  ISETP.GT.AND P3, PT, R41, 0x40, PT ;  /* 0x000000402900780c */ /* 0x000fe20003f64270 */
[----:B------:R-:W3:Y:S01]  /*12b40*/  MUFU.TANH R36, R63 ;  /* 0x0000003f00247308 */ /* 0x000ee20000002400 */
[----:B-1----:R-:W-:-:S02]  /*12b50*/  FSEL R40, R40, -INF , P2 ;  /* 0xff80000028287808 */ /* 0x002fc40001000000 */
[----:B------:R-:W-:Y:S02]  /*12b60*/  FMNMX.FTZ R45, R42, R45, !PT ;  /* 0x0000002d2a2d7209 */ /* 0x000fe40007810000 */
[C---:B------:R-:W-:Y:S02]  /*12b70*/  ISETP.GT.AND P2, PT, R41.reuse, 0x41, PT ;  /* 0x000000412900780c */ /* 0x040fe40003f44270 */
[----:B0-----:R-:W-:Y:S01]  /*12b80*/  FSEL R34, R58, -INF , P3 ;  /* 0xff8000003a227808 */ /* 0x001fe20001800000 */
[----:B------:R-:W0:Y:S01]  /*12b90*/  MUFU.TANH R44, R67 ;  /* 0x00000043002c7308 */ /* 0x000e220000002400 */
[----:B------:R-:W-:Y:S02]  /*12ba0*/  FMNMX.FTZ R45, R40, R45, !PT ;  /* 0x0000002d282d7209 */ /* 0x000fe40007810000 */
[----:B------:R-:W-:Y:S02]  /*12bb0*/  ISETP.GT.AND P3, PT, R41, 0x48, PT ;  /* 0x000000482900780c */ /* 0x000fe40003f64270 */
[----:B--2---:R-:W-:-:S02]  /*12bc0*/  FSEL R26, R59, -INF , P2 ;  /* 0xff8000003b1a7808 */ /* 0x004fc40001000000 */
[----:B------:R-:W-:Y:S01]  /*12bd0*/  FMNMX.FTZ R45, R34, R45, !PT ;  /* 0x0000002d222d7209 */ /* 0x000fe20007810000 */
[----:B------:R-:W1:Y:S01]  /*12be0*/  MUFU.TANH R48, R70 ;  /* 0x0000004600307308 */ /* 0x000e620000002400 */
[----:B------:R-:W-:Y:S02]  /*12bf0*/  ISETP.GT.AND P2, PT, R41, 0x49, PT ;  /* 0x000000492900780c */ /* 0x000fe40003f44270 */
[----:B------:R-:W-:Y:S02]  /*12c00*/  FSEL R30, R21, -INF , P3 ;  /* 0xff800000151e7808 */ /* 0x000fe40001800000 */
[----:B------:R-:W-:Y:S02]  /*12c10*/  FMNMX.FTZ R45, R26, R45, !PT ;  /* 0x0000002d1a2d7209 */ /* 0x000fe40007810000 */
[----:B------:R-:W-:Y:S01]  /*12c20*/  ISETP.GT.AND P3, PT, R41, 0x50, PT ;  /* 0x000000502900780c */ /* 0x000fe20003f64270 */
[----:B------:R-:W2:Y:S01]  /*12c30*/  MUFU.TANH R52, R71 ;  /* 0x0000004700347308 */ /* 0x000ea20000002400 */
[----:B---3--:R-:W-:-:S02]  /*12c40*/  FSEL R36, R36, -INF , P2 ;  /* 0xff80000024247808 */ /* 0x008fc40001000000 */
[----:B------:R-:W-:Y:S02]  /*12c50*/  FMNMX.FTZ R45, R30, R45, !PT ;  /* 0x0000002d1e2d7209 */ /* 0x000fe40007810000 */
[----:B------:R-:W-:Y:S02]  /*12c60*/  ISETP.GT.AND P2, PT, R41, 0x51, PT ;  /* 0x000000512900780c */ /* 0x000fe40003f44270 */
[----:B------:R-:W-:Y:S01]  /*12c70*/  FSEL R38, R37, -INF , P3 ;  /* 0xff80000025267808 */ /* 0x000fe20001800000 */
[----:B------:R-:W3:Y:S01]  /*12c80*/  MUFU.TANH R56, R74 ;  /* 0x0000004a00387308 */ /* 0x000ee20000002400 */
[----:B------:R-:W-:Y:S02]  /*12c90*/  FMNMX.FTZ R45, R36, R45, !PT ;  /* 0x0000002d242d7209 */ /* 0x000fe40007810000 */
[----:B------:R-:W-:Y:S02]  /*12ca0*/  ISETP.GT.AND P3, PT, R41, 0x58, PT ;  /* 0x000000582900780c */ /* 0x000fe40003f64270 */
[----:B0-----:R-:W-:-:S02]  /*12cb0*/  FSEL R44, R44, -INF , P2 ;  /* 0xff8000002c2c7808 */ /* 0x001fc40001000000 */
[----:B------:R-:W-:Y:S01]  /*12cc0*/  FMNMX.FTZ R45, R38, R45, !PT ;  /* 0x0000002d262d7209 */ /* 0x000fe20007810000 */
[----:B------:R-:W0:Y:S01]  /*12cd0*/  MUFU.TANH R75, R75 ;  /* 0x0000004b004b7308 */ /* 0x000e220000002400 */
[C---:B------:R-:W-:Y:S02]  /*12ce0*/  ISETP.GT.AND P2, PT, R41.reuse, 0x59, PT ;  /* 0x000000592900780c */ /* 0x040fe40003f44270 */
[----:B-1----:R-:W-:Y:S02]  /*12cf0*/  FSEL R48, R48, -INF , P3 ;  /* 0xff80000030307808 */ /* 0x002fe40001800000 */
[----:B------:R-:W-:Y:S02]  /*12d00*/  FMNMX.FTZ R45, R44, R45, !PT ;  /* 0x0000002d2c2d7209 */ /* 0x000fe40007810000 */
[----:B------:R-:W-:Y:S01]  /*12d10*/  ISETP.GT.AND P3, PT, R41, 0x60, PT ;  /* 0x000000602900780c */ /* 0x000fe20003f64270 */
[----:B------:R-:W1:Y:S01]  /*12d20*/  MUFU.TANH R70, R78 ;  /* 0x0000004e00467308 */ /* 0x000e620000002400 */
[----:B--2---:R-:W-:-:S02]  /*12d30*/  FSEL R52, R52, -INF , P2 ;  /* 0xff80000034347808 */ /* 0x004fc40001000000 */
[----:B------:R-:W-:Y:S02]  /*12d40*/  FMNMX.FTZ R45, R48, R45, !PT ;  /* 0x0000002d302d7209 */ /* 0x000fe40007810000 */
[C---:B------:R-:W-:Y:S02]  /*12d50*/  ISETP.GT.AND P2, PT, R41.reuse, 0x61, PT ;  /* 0x000000612900780c */ /* 0x040fe40003f44270 */
[----:B---3--:R-:W-:Y:S01]  /*12d60*/  FSEL R56, R56, -INF , P3 ;  /* 0xff80000038387808 */ /* 0x008fe20001800000 */
[----:B------:R-:W2:Y:S01]  /*12d70*/  MUFU.TANH R74, R79 ;  /* 0x0000004f004a7308 */ /* 0x000ea20000002400 */
        /* <DEDUP_REMOVED lines=13> */
[----:B------:R-:W-:Y:S01]  /*12e50*/  FMNMX.FTZ R45, R74, R45, !PT ;  /* 0x0000002d4a2d7209 */ /* 0x000fe20007810000 */
[----:B------:R-:W2:Y:S01]  /*12e60*/  MUFU.TANH R86, R86 ;  /* 0x0000005600567308 */ /* 0x000ea20000002400 */
[----:B0-----:R-:W-:Y:S02]  /*12e70*/  FSEL R60, R82, -INF , P3 ;  /* 0xff800000523c7808 */ /* 0x001fe40001800000 */
[----:B------:R-:W-:Y:S02]  /*12e80*/  ISETP.GT.AND P3, PT, R41, 0x78, PT ;  /* 0x000000782900780c */ /* 0x000fe40003f64270 */
        /* <DEDUP_REMOVED lines=8> */
[----:B------:R-:W-:-:S03]  /*12f10*/  FMNMX.FTZ R45, R82, R45, !PT ;  /* 0x0000002d522d7209 */ /* 0x000fc60007810000 */
[----:B------:R-:W-:Y:S01]  /*12f20*/  MUFU.TANH R39, R64 ;  /* 0x0000004000277308 */ /* 0x000fe20000002400 */
[----:B0-----:R-:W-:-:S04]  /*12f30*/  FSEL R86, R87, -INF , P2 ;  /* 0xff80000057567808 */ /* 0x001fc80001000000 */
[----:B------:R-:W-:-:S03]  /*12f40*/  FMNMX.FTZ R45, R86, R45, !PT ;  /* 0x0000002d562d7209 */ /* 0x000fc60007810000 */
[----:B------:R-:W-:Y:S02]  /*12f50*/  MUFU.TANH R2, R2 ;  /* 0x0000000200027308 */ /* 0x000fe40000002400 */
[----:B------:R-:W0:Y:S06]  /*12f60*/  SHFL.BFLY PT, R108, R45, 0x2, 0x1f ;  /* 0x0c401f002d6c7f89 */ /* 0x000e2c00000e0000 */
[----:B------:R-:W1:Y:S08]  /*12f70*/  MUFU.TANH R3, R3 ;  /* 0x0000000300037308 */ /* 0x000e700000002400 */
[----:B------:R-:W2:Y:S08]  /*12f80*/  MUFU.TANH R4, R4 ;  /* 0x0000000400047308 */ /* 0x000eb00000002400 */
[----:B------:R-:W3:Y:S01]  /*12f90*/  MUFU.TANH R6, R6 ;  /* 0x0000000600067308 */ /* 0x000ee20000002400 */
[----:B-1----:R-:W-:-:S02]  /*12fa0*/  FSEL R3, R3, -INF , P3 ;  /* 0xff80000003037808 */ /* 0x002fc40001800000 */
[----:B0-----:R-:W-:Y:S02]  /*12fb0*/  FMNMX.FTZ R9, R45, R108, !PT ;  /* 0x0000006c2d097209 */ /* 0x001fe40007810000 */
[----:B------:R-:W-:-:S03]  /*12fc0*/  ISETP.GT.AND P3, PT, R27, 0x10, PT ;  /* 0x000000101b00780c */ /* 0x000fc60003f64270 */
[----:B------:R-:W0:Y:S01]  /*12fd0*/  SHFL.BFLY PT, R64, R9, 0x1, 0x1f ;  /* 0x0c201f0009407f89 */ /* 0x000e2200000e0000 */
[----:B------:R-:W1:Y:S08]  /*12fe0*/  MUFU.TANH R7, R7 ;  /* 0x0000000700077308 */ /* 0x000e700000002400 */
[----:B------:R-:W-:Y:S08]  /*12ff0*/  MUFU.TANH R8, R8 ;  /* 0x0000000800087308 */ /* 0x000ff00000002400 */
[----:B------:R4:W-:Y:S01]  /*13000*/  MUFU.TANH R108, R76 ;  /* 0x0000004c006c7308 */ /* 0x0009e20000002400 */
[----:B0-----:R-:W-:-:S07]  /*13010*/  FMNMX.FTZ R21, R9, R64, !PT ;  /* 0x0000004009157209 */ /* 0x001fce0007810000 */
[----:B------:R-:W0:Y:S01]  /*13020*/  MUFU.TANH R10, R10 ;  /* 0x0000000a000a7308 */ /* 0x000e220000002400 */
[----:B------:R-:W-:Y:S02]  /*13030*/  MOV R9, UR5 ;  /* 0x0000000500097c02 */ /* 0x000fe40008000f00 */
[----:B------:R-:W-:-:S03]  /*13040*/  FSETP.NEU.FTZ.AND P2, PT, R21, -INF , PT ;  /* 0xff8000001500780b */ /* 0x000fc60003f5d000 */
[----:B------:R-:W-:Y:S02]  /*13050*/  FMUL.FTZ R35, R21, R9 ;  /* 0x0000000915237220 */ /* 0x000fe40000410000 */
[----:B------:R2:W-:Y:S03]  /*13060*/  MUFU.TANH R41, R68 ;  /* 0x0000004400297308 */ /* 0x0005e60000002400 */
[----:B------:R-:W-:Y:S02]  /*13070*/  FSEL R35, R35, RZ, P2 ;  /* 0x000000ff23237208 */ /* 0x000fe40001000000 */
[----:B------:R-:W-:-:S03]  /*13080*/  ISETP.GT.AND P2, PT, R27, RZ, PT ;  /* 0x000000ff1b00720c */ /* 0x000fc60003f44270 */
[----:B------:R-:W-:Y:S01]  /*13090*/  MUFU.TANH R11, R11 ;  /* 0x0000000b000b7308 */ /* 0x000fe20000002400 */
[----:B----4-:R-:W-:Y:S01]  /*130a0*/  FSEL R76, R2, -INF , P2 ;  /* 0xff800000024c7808 */ /* 0x010fe20001000000 */
[-CC-:B------:R-:W-:Y:S01]  /*130b0*/  FFMA.FTZ R177, R98, R9.reuse, -R35.reuse ;  /* 0x0000000962b17223 */ /* 0x180fe20000010823 */
[C---:B------:R-:W-:Y:S01]  /*130c0*/  ISETP.GT.AND P2, PT, R27.reuse, 0x9, PT ;  /* 0x000000091b00780c */ /* 0x040fe20003f44270 */
[-CC-:B------:R-:W-:Y:S01]  /*130d0*/  FFMA.FTZ R179, R92, R9.reuse, -R35.reuse ;  /* 0x000000095cb37223 */ /* 0x180fe20000010823 */
[----:B--2---:R-:W-:Y:S01]  /*130e0*/  FSEL R68, R4, -INF , P4 ;  /* 0xff80000004447808 */ /* 0x004fe20002000000 */
[--C-:B------:R-:W-:Y:S01]  /*130f0*/  FFMA.FTZ R4, R96, R9, -R35.reuse ;  /* 0x0000000960047223 */ /* 0x100fe20000010823 */
[----:B------:R-:W-:Y:S01]  /*13100*/  FMNMX.FTZ R31, R76, R3, !PT ;  /* 0x000000034c1f7209 */ /* 0x000fe20007810000 */
[----:B------:R3:W-:Y:S01]  /*13110*/  MUFU.TANH R106, R72 ;  /* 0x00000048006a7308 */ /* 0x0007e20000002400 */
[-CC-:B------:R-:W-:Y:S01]  /*13120*/  FFMA.FTZ R2, R100, R9.reuse, -R35.reuse ;  /* 0x0000000964027223 */ /* 0x180fe20000010823 */
[--C-:B------:R-:W-:Y:S01]  /*13130*/  FFMA.FTZ R173, R90, R9, -R35.reuse ;  /* 0x000000095aad7223 */ /* 0x100fe20000010823 */
[----:B------:R-:W-:Y:S01]  /*13140*/  FMNMX.FTZ R31, R68, R31, !PT ;  /* 0x0000001f441f7209 */ /* 0x000fe20007810000 */
[-CC-:B------:R-:W-:Y:S01]  /*13150*/  FFMA.FTZ R175, R62, R9.reuse, -R35.reuse ;  /* 0x000000093eaf7223 */ /* 0x180fe20000010823 */
[-CC-:B------:R-:W-:Y:S01]  /*13160*/  FFMA.FTZ R181, R102, R9.reuse, -R35.reuse ;  /* 0x0000000966b57223 */ /* 0x180fe20000010823 */
[-CC-:B------:R-:W-:Y:S01]  /*13170*/  FFMA.FTZ R183, R104, R9.reuse, -R35.reuse ;  /* 0x0000000968b77223 */ /* 0x180fe20000010823 */
[-CC-:B------:R-:W-:Y:S01]  /*13180*/  FFMA.FTZ R169, R50, R9.reuse, -R35.reuse ;  /* 0x0000000932a97223 */ /* 0x180fe20000010823 */
[----:B------:R-:W2:Y:S01]  /*13190*/  MUFU.TANH R12, R12 ;  /* 0x0000000c000c7308 */ /* 0x000ea20000002400 */
[----:B---3--:R-:W-:Y:S01]  /*131a0*/  FSEL R72, R6, -INF , P2 ;  /* 0xff80000006487808 */ /* 0x008fe20001000000 */
[-CC-:B------:R-:W-:Y:S01]  /*131b0*/  FFMA.FTZ R6, R94, R9.reuse, -R35.reuse ;  /* 0x000000095e067223 */ /* 0x180fe20000010823 */
[----:B------:R-:W-:Y:S01]  /*131c0*/  ISETP.GT.AND P2, PT, R27, 0x11, PT ;  /* 0x000000111b00780c */ /* 0x000fe20003f44270 */
[--C-:B------:R-:W-:Y:S01]  /*131d0*/  FFMA.FTZ R171, R42, R9, -R35.reuse ;  /* 0x000000092aab7223 */ /* 0x100fe20000010823 */
[----:B------:R-:W-:Y:S01]  /*131e0*/  FMNMX.FTZ R31, R72, R31, !PT ;  /* 0x0000001f481f7209 */ /* 0x000fe20007810000 */
[-CC-:B------:R-:W-:Y:S01]  /*131f0*/  FFMA.FTZ R165, R34, R9.reuse, -R35.reuse ;  /* 0x0000000922a57223 */ /* 0x180fe20000010823 */
[-CC-:B------:R-:W-:Y:S01]  /*13200*/  FFMA.FTZ R64, R33, R9.reuse, -R35.reuse ;  /* 0x0000000921407223 */ /* 0x180fe20000010823 */
[----:B------:R1:W-:Y:S01]  /*13210*/  MUFU.TANH R110, R80 ;  /* 0x00000050006e7308 */ /* 0x0003e20000002400 */
[-CC-:B------:R-:W-:Y:S01]  /*13220*/  FFMA.FTZ R26, R26, R9.reuse, -R35.reuse ;  /* 0x000000091a1a7223 */ /* 0x180fe20000010823 */
[-CC-:B------:R-:W-:Y:S01]  /*13230*/  FFMA.FTZ R167, R30, R9.reuse, -R35.reuse ;  /* 0x000000091ea77223 */ /* 0x180fe20000010823 */
[-CC-:B------:R-:W-:Y:S01]  /*13240*/  FFMA.FTZ R30, R36, R9.reuse, -R35.reuse ;  /* 0x00000009241e7223 */ /* 0x180fe20000010823 */
[-CC-:B------:R-:W-:Y:S01]  /*13250*/  FFMA.FTZ R161, R38, R9.reuse, -R35.reuse ;  /* 0x0000000926a17223 */ /* 0x180fe20000010823 */
[-CC-:B------:R-:W-:Y:S01]  /*13260*/  FFMA.FTZ R36, R44, R9.reuse, -R35.reuse ;  /* 0x000000092c247223 */ /* 0x180fe20000010823 */
[-CC-:B------:R-:W-:Y:S01]  /*13270*/  FFMA.FTZ R163, R48, R9.reuse, -R35.reuse ;  /* 0x0000000930a37223 */ /* 0x180fe20000010823 */
[-CC-:B------:R-:W-:Y:S01]  /*13280*/  FFMA.FTZ R38, R52, R9.reuse, -R35.reuse ;  /* 0x0000000934267223 */ /* 0x180fe20000010823 */
[----:B------:R-:W3:Y:S01]  /*13290*/  MUFU.TANH R14, R14 ;  /* 0x0000000e000e7308 */ /* 0x000ee20000002400 */
[----:B-1----:R-:W-:Y:S01]  /*132a0*/  FSEL R80, R7, -INF , P3 ;  /* 0xff80000007507808 */ /* 0x002fe20001800000 */
[-CC-:B------:R-:W-:Y:S01]  /*132b0*/  FFMA.FTZ R157, R56, R9.reuse, -R35.reuse ;  /* 0x00000009389d7223 */ /* 0x180fe20000010823 */
[C---:B------:R-:W-:Y:S01]  /*132c0*/  ISETP.GT.AND P3, PT, R27.reuse, 0x18, PT ;  /* 0x000000181b00780c */ /* 0x040fe20003f64270 */
[--C-:B------:R-:W-:Y:S01]  /*132d0*/  FFMA.FTZ R44, R58, R9, -R35.reuse ;  /* 0x000000093a2c7223 */ /* 0x100fe20000010823 */
[----:B------:R-:W-:Y:S01]  /*132e0*/  FMNMX.FTZ R31, R80, R31, !PT ;  /* 0x0000001f501f7209 */ /* 0x000fe20007810000 */
[-CC-:B------:R-:W-:Y:S01]  /*132f0*/  FFMA.FTZ R159, R70, R9.reuse, -R35.reuse ;  /* 0x00000009469f7223 */ /* 0x180fe20000010823 */
[----:B0-----:R-:W-:Y:S01]  /*13300*/  FSEL R88, R10, -INF , P3 ;  /* 0xff8000000a587808 */ /* 0x001fe20001800000 */
[----:B------:R0:W-:Y:S01]  /*13310*/  MUFU.TANH R112, R84 ;  /* 0x0000005400707308 */ /* 0x0001e20000002400 */
[C---:B------:R-:W-:Y:S01]  /*13320*/  ISETP.GT.AND P3, PT, R27.reuse, 0x20, PT ;  /* 0x000000201b00780c */ /* 0x040fe20003f64270 */
[-CC-:B------:R-:W-:Y:S01]  /*13330*/  FFMA.FTZ R10, R54, R9.reuse, -R35.reuse ;  /* 0x00000009360a7223 */ /* 0x180fe20000010823 */
[-CC-:B------:R-:W-:Y:S01]  /*13340*/  FFMA.FTZ R48, R74, R9.reuse, -R35.reuse ;  /* 0x000000094a307223 */ /* 0x180fe20000010823 */
[-CC-:B------:R-:W-:Y:S01]  /*13350*/  FFMA.FTZ R153, R60, R9.reuse, -R35.reuse ;  /* 0x000000093c997223 */ /* 0x180fe20000010823 */
[----:B--2---:R-:W-:Y:S01]  /*13360*/  FSEL R98, R12, -INF , P3 ;  /* 0xff8000000c627808 */ /* 0x004fe20001800000 */
[-CC-:B------:R-:W-:Y:S01]  /*13370*/  FFMA.FTZ R12, R46, R9.reuse, -R35.reuse ;  /* 0x000000092e0c7223 */ /* 0x180fe20000010823 */
[C---:B------:R-:W-:Y:S01]  /*13380*/  ISETP.GT.AND P3, PT, R27.reuse, 0x28, PT ;  /* 0x000000281b00780c */ /* 0x040fe20003f64270 */
[----:B------:R-:W1:Y:S01]  /*13390*/  MUFU.TANH R13, R13 ;  /* 0x0000000d000d7308 */ /* 0x000e620000002400 */
[----:B0-----:R-:W-:Y:S01]  /*133a0*/  FSEL R84, R8, -INF , P2 ;  /* 0xff80000008547808 */ /* 0x001fe20001000000 */
[-CC-:B------:R-:W-:Y:S01]  /*133b0*/  FFMA.FTZ R8, R66, R9.reuse, -R35.reuse ;  /* 0x0000000942087223 */ /* 0x180fe20000010823 */
[----:B------:R-:W-:Y:S01]  /*133c0*/  ISETP.GT.AND P2, PT, R27, 0x19, PT ;  /* 0x000000191b00780c */ /* 0x000fe20003f44270 */
[--C-:B------:R-:W-:Y:S01]  /*133d0*/  FFMA.FTZ R52, R78, R9, -R35.reuse ;  /* 0x000000094e347223 */ /* 0x100fe20000010823 */
[----:B------:R-:W-:Y:S01]  /*133e0*/  FMNMX.FTZ R31, R84, R31, !PT ;  /* 0x0000001f541f7209 */ /* 0x000fe20007810000 */
[--C-:B------:R-:W-:Y:S01]  /*133f0*/  FFMA.FTZ R155, R82, R9, -R35.reuse ;  /* 0x00000009529b7223 */ /* 0x100fe20000010823 */
[----:B------:R-:W-:Y:S01]  /*13400*/  FSEL R96, R11, -INF , P2 ;  /* 0xff8000000b607808 */ /* 0x000fe20001000000 */
[----:B------:R-:W0:Y:S01]  /*13410*/  MUFU.TANH R15, R15 ;  /* 0x0000000f000f7308 */ /* 0x000e220000002400 */
[----:B------:R-:W-:Y:S01]  /*13420*/  FMNMX.FTZ R31, R88, R31, !PT ;  /* 0x0000001f581f7209 */ /* 0x000fe20007810000 */
[----:B------:R-:W-:Y:S01]  /*13430*/  FFMA.FTZ R56, R86, R9, -R35 ;  /* 0x0000000956387223 */ /* 0x000fe20000010823 */
[----:B------:R-:W-:-:S02]  /*13440*/  ISETP.GT.AND P2, PT, R27, 0x21, PT ;  /* 0x000000211b00780c */ /* 0x000fc40003f44270 */
[----:B------:R-:W-:Y:S02]  /*13450*/  FMNMX.FTZ R31, R96, R31, !PT ;  /* 0x0000001f601f7209 */ /* 0x000fe40007810000 */
[----:B---3--:R-:W-:Y:S01]  /*13460*/  FSEL R92, R14, -INF , P2 ;  /* 0xff8000000e5c7808 */ /* 0x008fe20001000000 */
[----:B------:R-:W2:Y:S01]  /*13470*/  MUFU.TANH R20, R20 ;  /* 0x0000001400147308 */ /* 0x000ea20000002400 */
[----:B------:R-:W-:Y:S01]  /*13480*/  FMNMX.FTZ R31, R98, R31, !PT ;  /* 0x0000001f621f7209 */ /* 0x000fe20007810000 */
[----:B------:R-:W-:Y:S01]  /*13490*/  FFMA.FTZ R14, R40, R9, -R35 ;  /* 0x00000009280e7223 */ /* 0x000fe20000010823 */
[----:B------:R-:W-:Y:S02]  /*134a0*/  ISETP.GT.AND P2, PT, R27, 0x29, PT ;  /* 0x000000291b00780c */ /* 0x000fe40003f44270 */
[----:B-1----:R-:W-:Y:S02]  /*134b0*/  FSEL R100, R13, -INF , P3 ;  /* 0xff8000000d647808 */ /* 0x002fe40001800000 */
[----:B------:R-:W-:Y:S01]  /*134c0*/  FMNMX.FTZ R31, R92, R31, !PT ;  /* 0x0000001f5c1f7209 */ /* 0x000fe20007810000 */
[----:B------:R-:W1:Y:S01]  /*134d0*/  MUFU.TANH R25, R25 ;  /* 0x0000001900197308 */ /* 0x000e620000002400 */
[----:B------:R-:W-:-:S02]  /*134e0*/  ISETP.GT.AND P3, PT, R27, 0x30, PT ;  /* 0x000000301b00780c */ /* 0x000fc40003f64270 */
[----:B0-----:R-:W-:Y:S02]  /*134f0*/  FSEL R94, R15, -INF , P2 ;  /* 0xff8000000f5e7808 */ /* 0x001fe40001000000 */
[----:B------:R-:W-:Y:S02]  /*13500*/  FMNMX.FTZ R31, R100, R31, !PT ;  /* 0x0000001f641f7209 */ /* 0x000fe40007810000 */
[C---:B------:R-:W-:Y:S01]  /*13510*/  ISETP.GT.AND P2, PT, R27.reuse, 0x31, PT ;  /* 0x000000311b00780c */ /* 0x040fe20003f44270 */
[----:B------:R-:W0:Y:S01]  /*13520*/  MUFU.TANH R24, R24 ;  /* 0x0000001800187308 */ /* 0x000e220000002400 */
[----:B--2---:R-:W-:Y:S02]  /*13530*/  FSEL R20, R20, -INF , P3 ;  /* 0xff80000014147808 */ /* 0x004fe40001800000 */
[----:B------:R-:W-:Y:S02]  /*13540*/  FMNMX.FTZ R31, R94, R31, !PT ;  /* 0x0000001f5e1f7209 */ /* 0x000fe40007810000 */
[----:B------:R-:W-:-:S02]  /*13550*/  ISETP.GT.AND P3, PT, R27, 0x38, PT ;  /* 0x000000381b00780c */ /* 0x000fc40003f64270 */
[----:B------:R-:W-:Y:S01]  /*13560*/  FMNMX.FTZ R31, R20, R31, !PT ;  /* 0x0000001f141f7209 */ /* 0x000fe20007810000 */
        /* <DEDUP_REMOVED lines=8> */
[----:B------:R-:W0:Y:S01]  /*135f0*/  MUFU.TANH R32, R32 ;  /* 0x0000002000207308 */ /* 0x000e220000002400 */
[----:B--2---:R-:W-:Y:S02]  /*13600*/  FSEL R28, R28, -INF , P2 ;  /* 0xff8000001c1c7808 */ /* 0x004fe40001000000 */
[----:B------:R-:W-:Y:S02]  /*13610*/  ISETP.GT.AND P2, PT, R27, 0x41, PT ;  /* 0x000000411b00780c */ /* 0x000fe40003f44270 */
[----:B------:R-:W-:-:S03]  /*13620*/  FMNMX.FTZ R31, R28, R31, !PT ;  /* 0x0000001f1c1f7209 */ /* 0x000fc60007810000 */
[----:B------:R-:W2:Y:S01]  /*13630*/  MUFU.TANH R61, R61 ;  /* 0x0000003d003d7308 */ /* 0x000ea20000002400 */
[----:B-1----:R-:W-:Y:S02]  /*13640*/  FSEL R66, R29, -INF , P3 ;  /* 0xff8000001d427808 */ /* 0x002fe40001800000 */
[----:B------:R-:W-:Y:S02]  /*13650*/  ISETP.GT.AND P3, PT, R27, 0x48, PT ;  /* 0x000000481b00780c */ /* 0x000fe40003f64270 */
[----:B------:R-:W-:Y:S02]  /*13660*/  FMNMX.FTZ R31, R66, R31, !PT ;  /* 0x0000001f421f7209 */ /* 0x000fe40007810000 */
[----:B------:R-:W-:Y:S01]  /*13670*/  FSEL R62, R37, -INF , P3 ;  /* 0xff800000253e7808 */ /* 0x000fe20001800000 */
[----:B------:R-:W1:Y:S01]  /*13680*/  MUFU.TANH R65, R65 ;  /* 0x0000004100417308 */ /* 0x000e620000002400 */
[----:B0-----:R-:W-:Y:S02]  /*13690*/  FSEL R32, R32, -INF , P2 ;  /* 0xff80000020207808 */ /* 0x001fe40001000000 */
[----:B------:R-:W-:-:S02]  /*136a0*/  ISETP.GT.AND P2, PT, R27, 0x49, PT ;  /* 0x000000491b00780c */ /* 0x000fc40003f44270 */
[----:B------:R-:W-:Y:S02]  /*136b0*/  FMNMX.FTZ R31, R32, R31, !PT ;  /* 0x0000001f201f7209 */ /* 0x000fe40007810000 */
[----:B------:R-:W-:Y:S01]  /*136c0*/  ISETP.GT.AND P3, PT, R27, 0x50, PT ;  /* 0x000000501b00780c */ /* 0x000fe20003f64270 */
[----:B------:R-:W0:Y:S01]  /*136d0*/  MUFU.TANH R69, R69 ;  /* 0x0000004500457308 */ /* 0x000e220000002400 */
[----:B--2---:R-:W-:Y:S02]  /*136e0*/  FSEL R54, R61, -INF , P2 ;  /* 0xff8000003d367808 */ /* 0x004fe40001000000 */
[----:B------:R-:W-:Y:S02]  /*136f0*/  FMNMX.FTZ R31, R62, R31, !PT ;  /* 0x0000001f3e1f7209 */ /* 0x000fe40007810000 */
[----:B------:R-:W-:Y:S02]  /*13700*/  ISETP.GT.AND P2, PT, R27, 0x51, PT ;  /* 0x000000511b00780c */ /* 0x000fe40003f44270 */
[----:B------:R-:W-:Y:S01]  /*13710*/  FSEL R102, R39, -INF , P3 ;  /* 0xff80000027667808 */ /* 0x000fe20001800000 */
[----:B------:R-:W2:Y:S01]  /*13720*/  MUFU.TANH R73, R73 ;  /* 0x0000004900497308 */ /* 0x000ea20000002400 */
[----:B------:R-:W-:-:S02]  /*13730*/  FMNMX.FTZ R31, R54, R31, !PT ;  /* 0x0000001f361f7209 */ /* 0x000fc40007810000 */
[----:B------:R-:W-:Y:S02]  /*13740*/  ISETP.GT.AND P3, PT, R27, 0x58, PT ;  /* 0x000000581b00780c */ /* 0x000fe40003f64270 */
[----:B-1----:R-:W-:Y:S02]  /*13750*/  FSEL R104, R65, -INF , P2 ;  /* 0xff80000041687808 */ /* 0x002fe40001000000 */
[----:B------:R-:W-:Y:S01]  /*13760*/  FMNMX.FTZ R31, R102, R31, !PT ;  /* 0x0000001f661f7209 */ /* 0x000fe20007810000 */
[----:B------:R-:W1:Y:S01]  /*13770*/  MUFU.TANH R77, R77 ;  /* 0x0000004d004d7308 */ /* 0x000e620000002400 */
[----:B------:R-:W-:Y:S02]  /*13780*/  ISETP.GT.AND P2, PT, R27, 0x59, PT ;  /* 0x000000591b00780c */ /* 0x000fe40003f44270 */
[----:B------:R-:W-:Y:S02]  /*13790*/  FSEL R50, R41, -INF , P3 ;  /* 0xff80000029327808 */ /* 0x000fe40001800000 */
[----:B------:R-:W-:-:S02]  /*137a0*/  FMNMX.FTZ R31, R104, R31, !PT ;  /* 0x0000001f681f7209 */ /* 0x000fc40007810000 */
[----:B------:R-:W-:Y:S01]  /*137b0*/  ISETP.GT.AND P3, PT, R27, 0x60, PT ;  /* 0x000000601b00780c */ /* 0x000fe20003f64270 */
[----:B------:R-:W3:Y:S01]  /*137c0*/  MUFU.TANH R81, R81 ;  /* 0x0000005100517308 */ /* 0x000ee20000002400 */
[----:B0-----:R-:W-:Y:S02]  /*137d0*/  FSEL R46, R69, -INF , P2 ;  /* 0xff800000452e7808 */ /* 0x001fe40001000000 */
[----:B------:R-:W-:Y:S02]  /*137e0*/  FMNMX.FTZ R31, R50, R31, !PT ;  /* 0x0000001f321f7209 */ /* 0x000fe40007810000 */
[----:B------:R-:W-:Y:S02]  /*137f0*/  ISETP.GT.AND P2, PT, R27, 0x61, PT ;  /* 0x000000611b00780c */ /* 0x000fe40003f44270 */
[----:B------:R-:W-:Y:S01]  /*13800*/  FSEL R106, R106, -INF , P3 ;  /* 0xff8000006a6a7808 */ /* 0x000fe20001800000 */
[----:B------:R-:W0:Y:S01]  /*13810*/  MUFU.TANH R85, R85 ;  /* 0x0000005500557308 */ /* 0x000e220000002400 */
[----:B------:R-:W-:-:S02]  /*13820*/  FMNMX.FTZ R31, R46, R31, !PT ;  /* 0x0000001f2e1f7209 */ /* 0x000fc40007810000 */
[----:B------:R-:W-:Y:S02]  /*13830*/  ISETP.GT.AND P3, PT, R27, 0x68, PT ;  /* 0x000000681b00780c */ /* 0x000fe40003f64270 */
[----:B--2---:R-:W-:Y:S02]  /*13840*/  FSEL R42, R73, -INF , P2 ;  /* 0xff800000492a7808 */ /* 0x004fe40001000000 */
[----:B------:R-:W-:Y:S01]  /*13850*/  FMNMX.FTZ R31, R106, R31, !PT ;  /* 0x0000001f6a1f7209 */ /* 0x000fe20007810000 */
[----:B------:R-:W-:Y:S01]  /*13860*/  MUFU.EX2 R181, R181 ;  /* 0x000000b500b57308 */ /* 0x000fe20000000800 */
[----:B------:R-:W-:Y:S02]  /*13870*/  ISETP.GT.AND P2, PT, R27, 0x69, PT ;  /* 0x000000691b00780c */ /* 0x000fe40003f44270 */
[----:B------:R-:W-:Y:S02]  /*13880*/  FSEL R108, R108, -INF , P3 ;  /* 0xff8000006c6c7808 */ /* 0x000fe40001800000 */
[----:B------:R-:W-:-:S02]  /*13890*/  FMNMX.FTZ R31, R42, R31, !PT ;  /* 0x0000001f2a1f7209 */ /* 0x000fc40007810000 */
[----:B------:R-:W-:Y:S01]  /*138a0*/  ISETP.GT.AND P3, PT, R27, 0x70, PT ;  /* 0x000000701b00780c */ /* 0x000fe20003f64270 */
[----:B------:R-:W2:Y:S01]  /*138b0*/  MUFU.EX2 R64, R64 ;  /* 0x0000004000407308 */ /* 0x000ea20000000800 */
[----:B-1----:R-:W-:Y:S02]  /*138c0*/  FSEL R40, R77, -INF , P2 ;  /* 0xff8000004d287808 */ /* 0x002fe40001000000 */
[----:B------:R-:W-:Y:S02]  /*138d0*/  FMNMX.FTZ R31, R108, R31, !PT ;  /* 0x0000001f6c1f7209 */ /* 0x000fe40007810000 */
[----:B------:R-:W-:Y:S02]  /*138e0*/  ISETP.GT.AND P2, PT, R27, 0x71, PT ;  /* 0x000000711b00780c */ /* 0x000fe40003f44270 */
[----:B------:R-:W-:Y:S01]  /*138f0*/  FSEL R110, R110, -INF , P3 ;  /* 0xff8000006e6e7808 */ /* 0x000fe20001800000 */
[----:B------:R-:W1:Y:S01]  /*13900*/  MUFU.EX2 R183, R183 ;  /* 0x000000b700b77308 */ /* 0x000e620000000800 */
[----:B------:R-:W-:-:S02]  /*13910*/  FMNMX.FTZ R31, R40, R31, !PT ;  /* 0x0000001f281f7209 */ /* 0x000fc40007810000 */
[----:B------:R-:W-:Y:S02]  /*13920*/  ISETP.GT.AND P3, PT, R27, 0x78, PT ;  /* 0x000000781b00780c */ /* 0x000fe40003f64270 */
[----:B---3--:R-:W-:Y:S02]  /*13930*/  FSEL R34, R81, -INF , P2 ;  /* 0xff80000051227808 */ /* 0x008fe40001000000 */
[----:B------:R-:W-:Y:S01]  /*13940*/  FMNMX.FTZ R31, R110, R31, !PT ;  /* 0x0000001f6e1f7209 */ /* 0x000fe20007810000 */
[----:B------:R-:W3:Y:S01]  /*13950*/  MUFU.EX2 R2, R2 ;  /* 0x0000000200027308 */ /* 0x000ee20000000800 */
[----:B------:R-:W-:Y:S02]  /*13960*/  ISETP.GT.AND P2, PT, R27, 0x79, PT ;  /* 0x000000791b00780c */ /* 0x000fe40003f44270 */
[----:B------:R-:W-:Y:S02]  /*13970*/  FSEL R112, R112, -INF , P3 ;  /* 0xff80000070707808 */ /* 0x000fe40001800000 */
[----:B------:R-:W-:-:S02]  /*13980*/  FMNMX.FTZ R31, R34, R31, !PT ;  /* 0x0000001f221f7209 */ /* 0x000fc40007810000 */
[----:B0-----:R-:W-:Y:S01]  /*13990*/  FSEL R114, R85, -INF , P2 ;  /* 0xff80000055727808 */ /* 0x001fe20001000000 */
[----:B------:R-:W0:Y:S01]  /*139a0*/  MUFU.EX2 R177, R177 ;  /* 0x000000b100b17308 */ /* 0x000e220000000800 */
[----:B------:R-:W-:-:S04]  /*139b0*/  FMNMX.FTZ R31, R112, R31, !PT ;  /* 0x0000001f701f7209 */ /* 0x000fc80007810000 */
[----:B------:R-:W-:-:S03]  /*139c0*/  FMNMX.FTZ R31, R114, R31, !PT ;  /* 0x0000001f721f7209 */ /* 0x000fc60007810000 */
[----:B------:R-:W4:Y:S02]  /*139d0*/  MUFU.EX2 R4, R4 ;  /* 0x0000000400047308 */ /* 0x000f240000000800 */
[----:B------:R-:W2:Y:S06]  /*139e0*/  SHFL.BFLY PT, R116, R31, 0x2, 0x1f ;  /* 0x0c401f001f747f89 */ /* 0x000eac00000e0000 */
[----:B------:R-:W4:Y:S08]  /*139f0*/  MUFU.EX2 R179, R179 ;  /* 0x000000b300b37308 */ /* 0x000f300000000800 */
[----:B------:R-:W4:Y:S08]  /*13a00*/  MUFU.EX2 R6, R6 ;  /* 0x0000000600067308 */ /* 0x000f300000000800 */
[----:B------:R-:W-:Y:S01]  /*13a10*/  MUFU.EX2 R173, R173 ;  /* 0x000000ad00ad7308 */ /* 0x000fe20000000800 */
[----:B--2---:R-:W-:-:S05]  /*13a20*/  FMNMX.FTZ R116, R31, R116, !PT ;  /* 0x000000741f747209 */ /* 0x004fca0007810000 */
[----:B------:R-:W2:Y:S02]  /*13a30*/  SHFL.BFLY PT, R7, R116, 0x1, 0x1f ;  /* 0x0c201f0074077f89 */ /* 0x000ea400000e0000 */
[----:B------:R-:W-:Y:S08]  /*13a40*/  MUFU.EX2 R8, R8 ;  /* 0x0000000800087308 */ /* 0x000ff00000000800 */
[----:B------:R-:W-:Y:S08]  /*13a50*/  MUFU.EX2 R175, R175 ;  /* 0x000000af00af7308 */ /* 0x000ff00000000800 */
[----:B------:R-:W-:Y:S01]  /*13a60*/  MUFU.EX2 R10, R10 ;  /* 0x0000000a000a7308 */ /* 0x000fe20000000800 */
[----:B--2---:R-:W-:-:S07]  /*13a70*/  FMNMX.FTZ R194, R116, R7, !PT ;  /* 0x0000000774c27209 */ /* 0x004fce0007810000 */
[----:B------:R-:W-:Y:S01]  /*13a80*/  MUFU.EX2 R169, R169 ;  /* 0x000000a900a97308 */ /* 0x000fe20000000800 */
[----:B------:R-:W-:Y:S01]  /*13a90*/  IMAD.MOV.U32 R116, RZ, RZ, R151 ;  /* 0x000000ffff747224 */ /* 0x000fe200078e0097 */
[C---:B------:R-:W-:Y:S01]  /*13aa0*/  FSETP.NEU.FTZ.AND P2, PT, R194.reuse, -INF , PT ;  /* 0xff800000c200780b */ /* 0x040fe20003f5d000 */
[----:B------:R-:W-:-:S05]  /*13ab0*/  FMUL.FTZ R7, R194, R9 ;  /* 0x00000009c2077220 */ /* 0x000fca0000410000 */
[----:B------:R-:W-:Y:S01]  /*13ac0*/  MUFU.EX2 R12, R12 ;  /* 0x0000000c000c7308 */ /* 0x000fe20000000800 */
[----:B------:R-:W-:-:S05]  /*13ad0*/  FSEL R39, R7, RZ, P2 ;  /* 0x000000ff07277208 */ /* 0x000fca0001000000 */
[-CC-:B------:R-:W-:Y:S01]  /*13ae0*/  FFMA.FTZ R180, R76, R9.reuse, -R39.reuse ;  /* 0x000000094cb47223 */ /* 0x180fe20000010827 */
[-CC-:B------:R-:W-:Y:S01]  /*13af0*/  FFMA.FTZ R11, R3, R9.reuse, -R39.reuse ;  /* 0x00000009030b7223 */ /* 0x180fe20000010827 */
[-CC-:B------:R-:W-:Y:S01]  /*13b00*/  FFMA.FTZ R182, R68, R9.reuse, -R39.reuse ;  /* 0x0000000944b67223 */ /* 0x180fe20000010827 */
[-CC-:B------:R-:W-:Y:S01]  /*13b10*/  FFMA.FTZ R168, R20, R9.reuse, -R39.reuse ;  /* 0x0000000914a87223 */ /* 0x180fe20000010827 */
[----:B------:R-:W-:Y:S01]  /*13b20*/  FADD.FTZ R20, R181, R64 ;  /* 0x00000040b5147221 */ /* 0x000fe20000010000 */
[-CC-:B------:R-:W-:Y:S01]  /*13b30*/  FFMA.FTZ R13, R72, R9.reuse, -R39.reuse ;  /* 0x00000009480d7223 */ /* 0x180fe20000010827 */
[----:B------:R-:W-:Y:S01]  /*13b40*/  MUFU.EX2 R180, R180 ;  /* 0x000000b400b47308 */ /* 0x000fe20000000800 */
[-CC-:B------:R-:W-:Y:S01]  /*13b50*/  FFMA.FTZ R176, R80, R9.reuse, -R39.reuse ;  /* 0x0000000950b07223 */ /* 0x180fe20000010827 */
[----:B-1----:R-:W-:Y:S01]  /*13b60*/  FADD.FTZ R3, R183, R20 ;  /* 0x00000014b7037221 */ /* 0x002fe20000010000 */
[-CC-:B------:R-:W-:Y:S01]  /*13b70*/  FFMA.FTZ R15, R84, R9.reuse, -R39.reuse ;  /* 0x00000009540f7223 */ /* 0x180fe20000010827 */
[-CC-:B------:R-:W-:Y:S01]  /*13b80*/  FFMA.FTZ R178, R88, R9.reuse, -R39.reuse ;  /* 0x0000000958b27223 */ /* 0x180fe20000010827 */
[-C--:B------:R-:W-:Y:S01]  /*13b90*/  FFMA.FTZ R25, R96, R9.reuse, -R39 ;  /* 0x0000000960197223 */ /* 0x080fe20000010827 */
[----:B---3--:R-:W-:Y:S01]  /*13ba0*/  FADD.FTZ R20, R2, R3 ;  /* 0x0000000302147221 */ /* 0x008fe20000010000 */
[-CC-:B------:R-:W-:Y:S01]  /*13bb0*/  FFMA.FTZ R172, R98, R9.reuse, -R39.reuse ;  /* 0x0000000962ac7223 */ /* 0x180fe20000010827 */
[----:B------:R-:W1:Y:S01]  /*13bc0*/  MUFU.EX2 R11, R11 ;  /* 0x0000000b000b7308 */ /* 0x000e620000000800 */
[-CC-:B------:R-:W-:Y:S01]  /*13bd0*/  FFMA.FTZ R170, R24, R9.reuse, -R39.reuse ;  /* 0x0000000918aa7223 */ /* 0x180fe20000010827 */
[----:B0-----:R-:W-:Y:S01]  /*13be0*/  FADD.FTZ R3, R177, R20 ;  /* 0x00000014b1037221 */ /* 0x001fe20000010000 */
[-CC-:B------:R-:W-:Y:S01]  /*13bf0*/  FFMA.FTZ R27, R92, R9.reuse, -R39.reuse ;  /* 0x000000095c1b7223 */ /* 0x180fe20000010827 */
[-CC-:B------:R-:W-:Y:S01]  /*13c00*/  FFMA.FTZ R174, R100, R9.reuse, -R39.reuse ;  /* 0x0000000964ae7223 */ /* 0x180fe20000010827 */
[-C--:B------:R-:W-:Y:S01]  /*13c10*/  FFMA.FTZ R29, R94, R9.reuse, -R39 ;  /* 0x000000095e1d7223 */ /* 0x080fe20000010827 */
[----:B----4-:R-:W-:Y:S01]  /*13c20*/  FADD.FTZ R20, R4, R3 ;  /* 0x0000000304147221 */ /* 0x010fe20000010000 */
[-CC-:B------:R-:W-:Y:S01]  /*13c30*/  FFMA.FTZ R31, R90, R9.reuse, -R39.reuse ;  /* 0x000000095a1f7223 */ /* 0x180fe20000010827 */
[----:B------:R-:W0:Y:S01]  /*13c40*/  MUFU.EX2 R182, R182 ;  /* 0x000000b600b67308 */ /* 0x000e220000000800 */
[-CC-:B------:R-:W-:Y:S01]  /*13c50*/  FFMA.FTZ R33, R28, R9.reuse, -R39.reuse ;  /* 0x000000091c217223 */ /* 0x180fe20000010827 */
[----:B------:R-:W-:Y:S01]  /*13c60*/  FADD.FTZ R7, R179, R20 ;  /* 0x00000014b3077221 */ /* 0x000fe20000010000 */
[-CC-:B------:R-:W-:Y:S01]  /*13c70*/  FFMA.FTZ R164, R66, R9.reuse, -R39.reuse ;  /* 0x0000000942a47223 */ /* 0x180fe20000010827 */
[-CC-:B------:R-:W-:Y:S01]  /*13c80*/  FFMA.FTZ R35, R32, R9.reuse, -R39.reuse ;  /* 0x0000000920237223 */ /* 0x180fe20000010827 */
[-C--:B------:R-:W-:Y:S01]  /*13c90*/  FFMA.FTZ R166, R62, R9.reuse, -R39 ;  /* 0x000000093ea67223 */ /* 0x080fe20000010827 */
[----:B------:R-:W-:Y:S01]  /*13ca0*/  FADD.FTZ R24, R6, R7 ;  /* 0x0000000706187221 */ /* 0x000fe20000010000 */
[----:B------:R-:W-:Y:S01]  /*13cb0*/  IMAD.IADD R28, R195, 0x1, -R192 ;  /* 0x00000001c31c7824 */ /* 0x000fe200078e0ac0 */
[----:B------:R-:W2:Y:S01]  /*13cc0*/  MUFU.EX2 R13, R13 ;  /* 0x0000000d000d7308 */ /* 0x000ea20000000800 */
[----:B-1----:R-:W-:Y:S01]  /*13cd0*/  FADD.FTZ R3, R180, R11 ;  /* 0x0000000bb4037221 */ /* 0x002fe20000010000 */
[----:B------:R-:W-:Y:S01]  /*13ce0*/  FADD.FTZ R7, R173, R24 ;  /* 0x00000018ad077221 */ /* 0x000fe20000010000 */
[----:B------:R-:W-:Y:S01]  /*13cf0*/  FFMA.FTZ R37, R54, R9, -R39 ;  /* 0x0000000936257223 */ /* 0x000fe20000010827 */
[----:B------:R-:W-:-:S02]  /*13d00*/  IMAD R28, R193, 0x80, R28 ;  /* 0x00000080c11c7824 */ /* 0x000fc400078e021c */
[-C--:B------:R-:W-:Y:S01]  /*13d10*/  FFMA.FTZ R160, R102, R9.reuse, -R39 ;  /* 0x0000000966a07223 */ /* 0x080fe20000010827 */
[----:B------:R-:W-:Y:S01]  /*13d20*/  FADD.FTZ R24, R8, R7 ;  /* 0x0000000708187221 */ /* 0x000fe20000010000 */
[-C--:B------:R-:W-:Y:S01]  /*13d30*/  FFMA.FTZ R104, R104, R9.reuse, -R39 ;  /* 0x0000000968687223 */ /* 0x080fe20000010827 */
[----:B------:R-:W1:Y:S01]  /*13d40*/  MUFU.EX2 R176, R176 ;  /* 0x000000b000b07308 */ /* 0x000e620000000800 */
[----:B0-----:R-:W-:Y:S01]  /*13d50*/  FADD.FTZ R20, R182, R3 ;  /* 0x00000003b6147221 */ /* 0x001fe20000010000 */
[----:B------:R-:W-:Y:S01]  /*13d60*/  FADD.FTZ R7, R175, R24 ;  /* 0x00000018af077221 */ /* 0x000fe20000010000 */
[----:B------:R-:W-:Y:S01]  /*13d70*/  SHF.R.S32.HI R41, RZ, 0x1f, R28 ;  /* 0x0000001fff297819 */ /* 0x000fe2000001141c */
[-CC-:B------:R-:W-:Y:S01]  /*13d80*/  FFMA.FTZ R50, R50, R9.reuse, -R39.reuse ;  /* 0x0000000932327223 */ /* 0x180fe20000010827 */
[-C--:B------:R-:W-:Y:S01]  /*13d90*/  FFMA.FTZ R46, R46, R9.reuse, -R39 ;  /* 0x000000092e2e7223 */ /* 0x080fe20000010827 */
[----:B------:R-:W-:Y:S01]  /*13da0*/  FADD.FTZ R24, R10, R7 ;  /* 0x000000070a187221 */ /* 0x000fe20000010000 */
[----:B------:R-:W-:Y:S01]  /*13db0*/  LEA.HI R7, R41, R28, RZ, 0x7 ;  /* 0x0000001c29077211 */ /* 0x000fe200078f38ff */
[----:B------:R-:W0:Y:S01]  /*13dc0*/  MUFU.EX2 R15, R15 ;  /* 0x0000000f000f7308 */ /* 0x000e220000000800 */
[----:B--2---:R-:W-:Y:S01]  /*13dd0*/  FADD.FTZ R3, R13, R20 ;  /* 0x000000140d037221 */ /* 0x004fe20000010000 */
[----:B------:R-:W-:Y:S01]  /*13de0*/  FADD.FTZ R43, R169, R24 ;  /* 0x00000018a92b7221 */ /* 0x000fe20000010000 */
[--C-:B------:R-:W-:Y:S01]  /*13df0*/  FFMA.FTZ R106, R106, R9, -R39.reuse ;  /* 0x000000096a6a7223 */ /* 0x100fe20000010827 */
[----:B------:R-:W-:Y:S01]  /*13e00*/  F2FP.F16.F32.PACK_AB R183, R2, R183 ;  /* 0x000000b702b7723e */ /* 0x000fe200000000ff */
[-C--:B------:R-:W-:Y:S01]  /*13e10*/  FFMA.FTZ R42, R42, R9.reuse, -R39 ;  /* 0x000000092a2a7223 */ /* 0x080fe20000010827 */
[----:B------:R-:W-:Y:S01]  /*13e20*/  FADD.FTZ R24, R12, R43 ;  /* 0x0000002b0c187221 */ /* 0x000fe20000010000 */
[-C--:B------:R-:W-:Y:S01]  /*13e30*/  FFMA.FTZ R108, R108, R9.reuse, -R39 ;  /* 0x000000096c6c7223 */ /* 0x080fe20000010827 */
[----:B------:R-:W2:Y:S01]  /*13e40*/  MUFU.EX2 R178, R178 ;  /* 0x000000b200b27308 */ /* 0x000ea20000000800 */
[----:B-1----:R-:W-:Y:S01]  /*13e50*/  FADD.FTZ R20, R176, R3 ;  /* 0x00000003b0147221 */ /* 0x002fe20000010000 */
[-CC-:B------:R-:W-:Y:S01]  /*13e60*/  FFMA.FTZ R40, R40, R9.reuse, -R39.reuse ;  /* 0x0000000928287223 */ /* 0x180fe20000010827 */
[-CC-:B------:R-:W-:Y:S01]  /*13e70*/  FFMA.FTZ R110, R110, R9.reuse, -R39.reuse ;  /* 0x000000096e6e7223 */ /* 0x180fe20000010827 */
[-CC-:B------:R-:W-:Y:S01]  /*13e80*/  FFMA.FTZ R34, R34, R9.reuse, -R39.reuse ;  /* 0x0000000922227223 */ /* 0x180fe20000010827 */
[-CC-:B------:R-:W-:Y:S01]  /*13e90*/  FFMA.FTZ R112, R112, R9.reuse, -R39.reuse ;  /* 0x0000000970707223 */ /* 0x180fe20000010827 */
[----:B------:R-:W-:Y:S01]  /*13ea0*/  FFMA.FTZ R114, R114, R9, -R39 ;  /* 0x0000000972727223 */ /* 0x000fe20000010827 */
[----:B------:R-:W-:Y:S01]  /*13eb0*/  F2FP.F16.F32.PACK_AB R182, R13, R182 ;  /* 0x000000b60db6723e */ /* 0x000fe200000000ff */
[----:B------:R-:W1:Y:S01]  /*13ec0*/  MUFU.EX2 R25, R25 ;  /* 0x0000001900197308 */ /* 0x000e620000000800 */
[----:B0-----:R-:W-:Y:S01]  /*13ed0*/  FADD.FTZ R3, R15, R20 ;  /* 0x000000140f037221 */ /* 0x001fe20000010000 */
[----:B------:R-:W-:Y:S01]  /*13ee0*/  SHF.R.S32.HI R7, RZ, 0x7, R7 ;  /* 0x00000007ff077819 */ /* 0x000fe20000011407 */
[--C-:B------:R-:W-:Y:S01]  /*13ef0*/  IMAD.MOV.U32 R102, RZ, RZ, R151.reuse ;  /* 0x000000ffff667224 */ /* 0x100fe200078e0097 */
[----:B------:R-:W-:Y:S01]  /*13f00*/  F2FP.F16.F32.PACK_AB R177, R4, R177 ;  /* 0x000000b104b1723e */ /* 0x000fe200000000ff */
[----:B------:R-:W-:Y:S01]  /*13f10*/  IMAD.MOV.U32 R98, RZ, RZ, R151 ;  /* 0x000000ffff627224 */ /* 0x000fe200078e0097 */
[----:B------:R-:W-:Y:S01]  /*13f20*/  F2FP.F16.F32.PACK_AB R175, R10, R175 ;  /* 0x000000af0aaf723e */ /* 0x000fe200000000ff */
[----:B------:R-:W-:Y:S01]  /*13f30*/  VIADD R10, R150, 0xfffffffe ;  /* 0xfffffffe960a7836 */ /* 0x000fe20000000000 */
[----:B------:R-:W0:Y:S01]  /*13f40*/  MUFU.EX2 R172, R172 ;  /* 0x000000ac00ac7308 */ /* 0x000e220000000800 */
[----:B--2---:R-:W-:Y:S01]  /*13f50*/  FADD.FTZ R20, R178, R3 ;  /* 0x00000003b2147221 */ /* 0x004fe20000010000 */
[----:B------:R-:W-:Y:S01]  /*13f60*/  F2FP.F16.F32.PACK_AB R180, R11, R180 ;  /* 0x000000b40bb4723e */ /* 0x000fe200000000ff */
[--C-:B------:R-:W-:Y:S01]  /*13f70*/  IMAD.MOV.U32 R150, RZ, RZ, R151.reuse ;  /* 0x000000ffff967224 */ /* 0x100fe200078e0097 */
[----:B------:R-:W-:Y:S01]  /*13f80*/  F2FP.F16.F32.PACK_AB R181, R64, R181 ;  /* 0x000000b540b5723e */ /* 0x000fe200000000ff */
[--C-:B------:R-:W-:Y:S01]  /*13f90*/  IMAD.MOV.U32 R96, RZ, RZ, R151.reuse ;  /* 0x000000ffff607224 */ /* 0x100fe200078e0097 */
[----:B------:R-:W-:Y:S01]  /*13fa0*/  F2FP.F16.F32.PACK_AB R179, R6, R179 ;  /* 0x000000b306b3723e */ /* 0x000fe200000000ff */
[--C-:B------:R-:W-:Y:S01]  /*13fb0*/  IMAD.MOV.U32 R92, RZ, RZ, R151.reuse ;  /* 0x000000ffff5c7224 */ /* 0x100fe200078e0097 */
[----:B------:R-:W2:Y:S01]  /*13fc0*/  MUFU.EX2 R27, R27 ;  /* 0x0000001b001b7308 */ /* 0x000ea20000000800 */
[----:B-1----:R-:W-:Y:S01]  /*13fd0*/  FADD.FTZ R3, R25, R20 ;  /* 0x0000001419037221 */ /* 0x002fe20000010000 */
[----:B------:R-:W-:Y:S01]  /*13fe0*/  F2FP.F16.F32.PACK_AB R173, R8, R173 ;  /* 0x000000ad08ad723e */ /* 0x000fe200000000ff */
[----:B------:R-:W-:Y:S01]  /*13ff0*/  IMAD.MOV.U32 R90, RZ, RZ, R151 ;  /* 0x000000ffff5a7224 */ /* 0x000fe200078e0097 */
[----:B------:R-:W-:-:S02]  /*14000*/  F2FP.F16.F32.PACK_AB R169, R12, R169 ;  /* 0x000000a90ca9723e */ /* 0x000fc400000000ff */
[----:B------:R-:W-:Y:S02]  /*14010*/  F2FP.F16.F32.PACK_AB R176, R15, R176 ;  /* 0x000000b00fb0723e */ /* 0x000fe400000000ff */
[----:B------:R-:W1:Y:S01]  /*14020*/  MUFU.EX2 R171, R171 ;  /* 0x000000ab00ab7308 */ /* 0x000e620000000800 */
[----:B0-----:R-:W-:Y:S01]  /*14030*/  FADD.FTZ R20, R172, R3 ;  /* 0x00000003ac147221 */ /* 0x001fe20000010000 */
[----:B------:R-:W-:Y:S02]  /*14040*/  F2FP.F16.F32.PACK_AB R178, R25, R178 ;  /* 0x000000b219b2723e */ /* 0x000fe400000000ff */
[-C--:B------:R-:W-:Y:S02]  /*14050*/  MOV R100, R151.reuse ;  /* 0x0000009700647202 */ /* 0x080fe40000000f00 */
[----:B------:R-:W-:Y:S02]  /*14060*/  MOV R94, R151 ;  /* 0x00000097005e7202 */ /* 0x000fe40000000f00 */
[----:B------:R-:W0:Y:S01]  /*14070*/  MUFU.EX2 R174, R174 ;  /* 0x000000ae00ae7308 */ /* 0x000e220000000800 */
[C---:B--2---:R-:W-:Y:S01]  /*14080*/  FADD.FTZ R3, R27.reuse, R20 ;  /* 0x000000141b037221 */ /* 0x044fe20000010000 */
[----:B------:R-:W-:-:S02]  /*14090*/  F2FP.F16.F32.PACK_AB R172, R27, R172 ;  /* 0x000000ac1bac723e */ /* 0x000fc400000000ff */
[----:B------:R-:W-:-:S04]  /*140a0*/  MOV R88, R151 ;  /* 0x0000009700587202 */ /* 0x000fc80000000f00 */
        /* <DEDUP_REMOVED lines=13> */
[----:B--2---:R-:W-:-:S07]  /*14180*/  FADD.FTZ R0, R168, R3 ;  /* 0x00000003a8007221 */ /* 0x004fce0000010000 */
[----:B------:R-:W2:Y:S01]  /*14190*/  MUFU.EX2 R167, R167 ;  /* 0x000000a700a77308 */ /* 0x000ea20000000800 */
[C---:B-1----:R-:W-:Y:S01]  /*141a0*/  FADD.FTZ R20, R26.reuse, R45 ;  /* 0x0000002d1a147221 */ /* 0x042fe20000010000 */
[----:B------:R-:W-:-:S06]  /*141b0*/  F2FP.F16.F32.PACK_AB R165, R26, R165 ;  /* 0x000000a51aa5723e */ /* 0x000fcc00000000ff */
[----:B------:R-:W1:Y:S01]  /*141c0*/  MUFU.EX2 R170, R170 ;  /* 0x000000aa00aa7308 */ /* 0x000e620000000800 */
[C---:B0-----:R-:W-:Y:S01]  /*141d0*/  FADD.FTZ R3, R31.reuse, R0 ;  /* 0x000000001f037221 */ /* 0x041fe20000010000 */
[----:B------:R-:W-:-:S06]  /*141e0*/  F2FP.F16.F32.PACK_AB R168, R31, R168 ;  /* 0x000000a81fa8723e */ /* 0x000fcc00000000ff */
[----:B------:R-:W0:Y:S01]  /*141f0*/  MUFU.EX2 R30, R30 ;  /* 0x0000001e001e7308 */ /* 0x000e220000000800 */
[----:B--2---:R-:W-:-:S07]  /*14200*/  FADD.FTZ R45, R167, R20 ;  /* 0x00000014a72d7221 */ /* 0x004fce0000010000 */
[----:B------:R-:W2:Y:S01]  /*14210*/  MUFU.EX2 R33, R33 ;  /* 0x0000002100217308 */ /* 0x000ea20000000800 */
[----:B-1----:R-:W-:-:S07]  /*14220*/  FADD.FTZ R0, R170, R3 ;  /* 0x00000003aa007221 */ /* 0x002fce0000010000 */
[----:B------:R-:W1:Y:S01]  /*14230*/  MUFU.EX2 R161, R161 ;  /* 0x000000a100a17308 */ /* 0x000e620000000800 */
[C---:B0-----:R-:W-:Y:S01]  /*14240*/  FADD.FTZ R20, R30.reuse, R45 ;  /* 0x0000002d1e147221 */ /* 0x041fe20000010000 */
[----:B------:R-:W-:-:S06]  /*14250*/  F2FP.F16.F32.PACK_AB R167, R30, R167 ;  /* 0x000000a71ea7723e */ /* 0x000fcc00000000ff */
        /* <DEDUP_REMOVED lines=25> */
[----:B------:R2:W3:Y:S01]  /*143f0*/  MUFU.EX2 R41, R104 ;  /* 0x0000006800297308 */ /* 0x0004e20000000800 */
[----:B-1----:R-:W-:-:S07]  /*14400*/  FADD.FTZ R0, R160, R3 ;  /* 0x00000003a0007221 */ /* 0x002fce0000010000 */
[----:B------:R-:W1:Y:S01]  /*14410*/  MUFU.EX2 R159, R159 ;  /* 0x0000009f009f7308 */ /* 0x000e620000000800 */
[C---:B0-----:R-:W-:Y:S01]  /*14420*/  FADD.FTZ R2, R44.reuse, R47 ;  /* 0x0000002f2c027221 */ /* 0x041fe20000010000 */
[----:B------:R-:W-:Y:S01]  /*14430*/  F2FP.F16.F32.PACK_AB R157, R44, R157 ;  /* 0x0000009d2c9d723e */ /* 0x000fe200000000ff */
[----:B--2---:R-:W-:-:S05]  /*14440*/  IMAD.MOV.U32 R104, RZ, RZ, R151 ;  /* 0x000000ffff687224 */ /* 0x004fca00078e0097 */
[----:B------:R-:W0:Y:S01]  /*14450*/  MUFU.EX2 R50, R50 ;  /* 0x0000003200327308 */ /* 0x000e220000000800 */
[C---:B---3--:R-:W-:Y:S01]  /*14460*/  FADD.FTZ R3, R41.reuse, R0 ;  /* 0x0000000029037221 */ /* 0x048fe20000010000 */
        /* <DEDUP_REMOVED lines=20> */
[----:B------:R-:W-:Y:S02]  /*145b0*/  F2FP.F16.F32.PACK_AB R156, R39, R106 ;  /* 0x0000006a279c723e */ /* 0x000fe400000000ff */
[----:B------:R-:W-:-:S04]  /*145c0*/  MOV R106, R151 ;  /* 0x00000097006a7202 */ /* 0x000fc80000000f00 */
[----:B------:R-:W0:Y:S01]  /*145d0*/  MUFU.EX2 R110, R110 ;  /* 0x0000006e006e7308 */ /* 0x000e220000000800 */
[----:B--2---:R-:W-:-:S07]  /*145e0*/  FADD.FTZ R0, R108, R49 ;  /* 0x000000316c007221 */ /* 0x004fce0000010000 */
[----:B------:R-:W2:Y:S01]  /*145f0*/  MUFU.EX2 R47, R34 ;  /* 0x00000022002f7308 */ /* 0x000ea20000000800 */
[C---:B-1----:R-:W-:Y:S01]  /*14600*/  FADD.FTZ R13, R45.reuse, R0 ;  /* 0x000000002d0d7221 */ /* 0x042fe20000010000 */
[----:B------:R-:W-:Y:S01]  /*14610*/  F2FP.F16.F32.PACK_AB R158, R45, R108 ;  /* 0x0000006c2d9e723e */ /* 0x000fe200000000ff */
[----:B------:R-:W-:-:S05]  /*14620*/  IMAD.MOV.U32 R108, RZ, RZ, R151 ;  /* 0x000000ffff6c7224 */ /* 0x000fca00078e0097 */
[----:B------:R-:W1:Y:S01]  /*14630*/  MUFU.EX2 R112, R112 ;  /* 0x0000007000707308 */ /* 0x000e620000000800 */
[----:B0-----:R-:W-:-:S07]  /*14640*/  FADD.FTZ R0, R110, R13 ;  /* 0x0000000d6e007221 */ /* 0x001fce0000010000 */
[----:B------:R-:W0:Y:S01]  /*14650*/  MUFU.EX2 R155, R155 ;  /* 0x0000009b009b7308 */ /* 0x000e220000000800 */
[C---:B--2---:R-:W-:Y:S01]  /*14660*/  FADD.FTZ R13, R47.reuse, R0 ;  /* 0x000000002f0d7221 */ /* 0x044fe20000010000 */
[----:B------:R-:W-:Y:S01]  /*14670*/  F2FP.F16.F32.PACK_AB R152, R47, R110 ;  /* 0x0000006e2f98723e */ /* 0x000fe200000000ff */
[----:B------:R-:W-:Y:S02]  /*14680*/  IMAD.MOV.U32 R0, RZ, RZ, 0x3f800000 ;  /* 0x3f800000ff007424 */ /* 0x000fe400078e00ff */
[----:B------:R-:W-:-:S03]  /*14690*/  IMAD.MOV.U32 R110, RZ, RZ, R151 ;  /* 0x000000ffff6e7224 */ /* 0x000fc600078e0097 */
[----:B------:R2:W3:Y:S01]  /*146a0*/  MUFU.EX2 R11, R114 ;  /* 0x00000072000b7308 */ /* 0x0004e20000000800 */
[----:B-1----:R-:W-:Y:S01]  /*146b0*/  FADD.FTZ R4, R112, R13 ;  /* 0x0000000d70047221 */ /* 0x002fe20000010000 */
[----:B------:R-:W-:-:S04]  /*146c0*/  VIMNMX R13, RZ, R7, !PT ;  /* 0x00000007ff0d7248 */ /* 0x000fc80007fe0100 */
[----:B------:R-:W-:Y:S02]  /*146d0*/  ISETP.GE.AND P2, PT, R10, R13, PT ;  /* 0x0000000d0a00720c */ /* 0x000fe40003f46270 */
[----:B------:R-:W1:Y:S01]  /*146e0*/  MUFU.EX2 R56, R56 ;  /* 0x0000003800387308 */ /* 0x000e620000000800 */
[----:B0-----:R-:W-:Y:S01]  /*146f0*/  FADD.FTZ R3, R155, R2 ;  /* 0x000000029b037221 */ /* 0x001fe20000010000 */
[----:B------:R-:W-:Y:S01]  /*14700*/  MOV R2, 0x3f800000 ;  /* 0x3f80000000027802 */ /* 0x000fe20000000f00 */
[----:B--2---:R-:W-:Y:S01]  /*14710*/  IMAD.MOV.U32 R114, RZ, RZ, R151 ;  /* 0x000000ffff727224 */ /* 0x004fe200078e0097 */
[C---:B---3--:R-:W-:Y:S01]  /*14720*/  F2FP.F16.F32.PACK_AB R154, R11.reuse, R112 ;  /* 0x000000700b9a723e */ /* 0x048fe200000000ff */
[----:B------:R-:W-:Y:S01]  /*14730*/  FADD.FTZ R4, R11, R4 ;  /* 0x000000040b047221 */ /* 0x000fe20000010000 */
[----:B------:R-:W-:Y:S01]  /*14740*/  MOV R112, R151 ;  /* 0x0000009700707202 */ /* 0x000fe20000000f00 */
[C---:B-1----:R-:W-:Y:S01]  /*14750*/  FADD.FTZ R3, R56.reuse, R3 ;  /* 0x0000000338037221 */ /* 0x042fe20000010000 */
[----:B------:R-:W-:-:S03]  /*14760*/  F2FP.F16.F32.PACK_AB R155, R56, R155 ;  /* 0x0000009b389b723e */ /* 0x000fc600000000ff */
[----:B------:R-:W-:Y:S05]  /*14770*/  @!P2 BRA `(.L_x_2392) ;  /* 0x000000380000a947 */ /* 0x000fea0003800000 */
[----:B------:R-:W-:Y:S01]  /*14780*/  BSSY B1, `(.L_x_2393) ;  /* 0x000037e000017945 */ /* 0x000fe20003800000 */
[----:B------:R-:W-:Y:S01]  /*14790*/  IMAD.MOV.U32 R12, RZ, RZ, R21 ;  /* 0x000000ffff0c7224 */ /* 0x000fe200078e0015 */
[----:B------:R-:W-:Y:S01]  /*147a0*/  MOV R6, R10 ;  /* 0x0000000a00067202 */ /* 0x000fe20000000f00 */
[----:B------:R-:W-:Y:S01]  /*147b0*/  IMAD.MOV.U32 R7, RZ, RZ, R194 ;  /* 0x000000ffff077224 */ /* 0x000fe200078e00c2 */
[----:B------:R-:W-:Y:S01]  /*147c0*/  MOV R0, 0x3f800000 ;  /* 0x3f80000000007802 */ /* 0x000fe20000000f00 */
        /* <DEDUP_REMOVED lines=34> */
.L_x_2404:
[----:B------:R-:W-:-:S05]  /*149f0*/  VIADD R8, R20, 0x1 ;  /* 0x0000000114087836 */ /* 0x000fca0000000000 */
[----:B------:R-:W-:-:S04]  /*14a00*/  ISETP.NE.AND P2, PT, R8, 0x2, PT ;  /* 0x000000020800780c */ /* 0x000fc80003f45270 */
[----:B------:R-:W-:Y:S02]  /*14a10*/  SEL R188, RZ, 0x1, P2 ;  /* 0x00000001ffbc7807 */ /* 0x000fe40001000000 */
[----:B------:R-:W-:Y:S02]  /*14a20*/  SEL R185, R8, RZ, P2 ;  /* 0x000000ff08b97207 */ /* 0x000fe40001000000 */
[----:B------:R-:W-:Y:S01]  /*14a30*/  LOP3.LUT R188, R15, R188, RZ, 0x3c, !PT ;  /* 0x000000bc0fbc7212 */ /* 0x000fe200078e3cff */
[----:B------:R-:W-:Y:S06]  /*14a40*/  @!P0 BRA `(.L_x_2394) ;  /* 0x0000000000048947 */ /* 0x000fec0003800000 */
[----:B------:R-:W-:Y:S01]  /*14a50*/  BPT.TRAP 0x1 ;  /* 0x000000040000795c */ /* 0x000fe20000300000 */
.L_x_2394:
[----:B------:R-:W-:Y:S01]  /*14a60*/  IMAD R14, R185, 0x8, R18 ;  /* 0x00000008b90e7824 */ /* 0x000fe200078e0212 */
[----:B------:R-:W-:-:S04]  /*14a70*/  SHF.L.U32 R11, R188, 0x1f, RZ ;  /* 0x0000001fbc0b7819 */ /* 0x000fc800000006ff */
[----:B------:R0:W1:Y:S01]  /*14a80*/  SYNCS.PHASECHK.TRANS64.TRYWAIT P2, [R14+URZ+0x34830], R11 ;  /* 0x0348300b0e0075a7 */ /* 0x000062000804017f */
[----:B------:R-:W-:Y:S05]  /*14a90*/  @!P0 BRA `(.L_x_2395) ;  /* 0x0000000000048947 */ /* 0x000fea0003800000 */
[----:B------:R-:W-:Y:S01]  /*14aa0*/  BPT.TRAP 0x1 ;  /* 0x000000040000795c */ /* 0x000fe20000300000 */
.L_x_2395:
[----:B------:R-:W-:Y:S01]  /*14ab0*/  BSSY B2, `(.L_x_2396) ;  /* 0x0000006000027945 */ /* 0x000fe20003800000 */
[----:B------:R-:W-:Y:S01]  /*14ac0*/  IMAD R8, R185, 0xc00, R5 ;  /* 0x00000c00b9087824 */ /* 0x000fe200078e0205 */
[----:B------:R-:W-:Y:S02]  /*14ad0*/  MOV R9, 0x40000040 ;  /* 0x4000004000097802 */ /* 0x000fe40000000f00 */
[----:B-1----:R-:W-:Y:S05]  /*14ae0*/  @P2 BRA `(.L_x_2397) ;  /* 0x0000000000082947 */ /* 0x002fea0003800000 */
[----:B------:R-:W1:Y:S02]  /*14af0*/  SYNCS.PHASECHK.TRANS64.TRYWAIT P2, [R14+URZ+0x34830], R11 ;  /* 0x0348300b0e0075a7 */ /* 0x000e64000804017f */
[----:B-1----:R-:W-:Y:S05]  /*14b00*/  @!P2 BRA `(.L_x_2398) ;  /* 0x000000fc0058a947 */ /* 0x002fea0003800000 */
.L_x_2397:
[----:B------:R-:W-:Y:S05]  /*14b10*/  BSYNC B2 ;  /* 0x0000000000027941 */ /* 0x000fea0003800000 */
.L_x_2396:
[----:B------:R-:W2:Y:S04]  /*14b20*/  LDL.64 R24, [R1+0x30] ;  /* 0x0000300001187983 */ /* 0x000ea80000100a00 */
[----:B------:R-:W3:Y:S04]  /*14b30*/  LDL.64 R230, [R1+0x28] ;  /* 0x0000280001e67983 */ /* 0x000ee80000100a00 */
[----:B------:R-:W4:Y:S01]  /*14b40*/  LDL.64 R228, [R1+0x20] ;  /* 0x0000200001e47983 */ /* 0x000f220000100a00 */
[C---:B------:R-:W-:Y:S02]  /*14b50*/  R2UR UR6, R8.reuse ;  /* 0x00000000080672ca */ /* 0x040fe400000e0000 */
[----:B------:R-:W-:Y:S01]  /*14b60*/  R2UR UR7, R9 ;  /* 0x00000000090772ca */ /* 0x000fe200000e0000 */
[----:B------:R-:W5:Y:S01]  /*14b70*/  LDL.64 R234, [R1+0x18] ;  /* 0x0000180001ea7983 */ /* 0x000f620000100a00 */
[----:B------:R-:W-:-:S02]  /*14b80*/  VIADD R10, R8, 0x2 ;  /* 0x00000002080a7836 */ /* 0x000fc40000000000 */
[----:B01----:R-:W-:Y:S01]  /*14b90*/  IMAD.MOV.U32 R11, RZ, RZ, 0x40000040 ;  /* 0x40000040ff0b7424 */ /* 0x003fe200078e00ff */
[----:B------:R-:W5:Y:S01]  /*14ba0*/  LDL.64 R232, [R1+0x10] ;  /* 0x0000100001e87983 */ /* 0x000f620000100a00 */
[----:B--2---:R-:W-:Y:S02]  /*14bb0*/  R2UR UR4, R24 ;  /* 0x00000000180472ca */ /* 0x004fe400000e0000 */
[----:B------:R-:W-:Y:S02]  /*14bc0*/  R2UR UR5, R25 ;  /* 0x00000000190572ca */ /* 0x000fe400000e0000 */
[----:B------:R-:W-:-:S11]  /*14bd0*/  WARPGROUP.ARRIVE ;  /* 0x00000000000079c5 */ /* 0x000fd60000000000 */
[----:B------:R-:W-:Y:S01]  /*14be0*/  HGMMA.64x128x16.F32 R24, gdesc[UR4], RZ, !UPT, gsb0 ;  /* 0x01e00000041879f0 */ /* 0x000fe2000c0008ff */
[----:B------:R-:W-:Y:S02]  /*14bf0*/  R2UR UR6, R10 ;  /* 0x000000000a0672ca */ /* 0x000fe400000e0000 */
[----:B------:R-:W-:Y:S02]  /*14c00*/  R2UR UR7, R11 ;  /* 0x000000000b0772ca */ /* 0x000fe400000e0000 */
[----:B---3--:R-:W-:Y:S02]  /*14c10*/  R2UR UR4, R230 ;  /* 0x00000000e60472ca */ /* 0x008fe400000e0000 */
[----:B------:R-:W-:Y:S01]  /*14c20*/  R2UR UR5, R231 ;  /* 0x00000000e70572ca */ /* 0x000fe200000e0000 */
[----:B------:R-:W-:Y:S01]  /*14c30*/  IMAD.MOV.U32 R11, RZ, RZ, 0x40000040 ;  /* 0x40000040ff0b7424 */ /* 0x000fe200078e00ff */
[----:B------:R-:W-:Y:S01]  /*14c40*/  IADD3 R10, R8, 0x4, RZ ;  /* 0x00000004080a7810 */ /* 0x000fe20007ffe0ff */
[----:B------:R-:W2:Y:S01]  /*14c50*/  LDL.64 R230, [R1+0x8] ;  /* 0x0000080001e67983 */ /* 0x000ea20000100a00 */
[----:B------:R-:W-:-:S02]  /*14c60*/  WARPGROUP.DEPBAR.LE gsb0, 0x0 ;  /* 0x00008000000079c5 */ /* 0x000fc40000010000 */
[----:B------:R-:W-:-:S07]  /*14c70*/  WARPGROUP.ARRIVE ;  /* 0x00000000000079c5 */ /* 0x000fce0000000000 */
[----:B------:R-:W-:Y:S01]  /*14c80*/  HGMMA.64x128x16.F32 R24, gdesc[UR4], R24, gsb0 ;  /* 0x01e00000041879f0 */ /* 0x000fe20008000818 */
[----:B------:R-:W-:Y:S02]  /*14c90*/  R2UR UR6, R10 ;  /* 0x000000000a0672ca */ /* 0x000fe400000e0000 */
[----:B------:R-:W-:Y:S02]  /*14ca0*/  R2UR UR7, R11 ;  /* 0x000000000b0772ca */ /* 0x000fe400000e0000 */
[----:B----4-:R-:W-:Y:S02]  /*14cb0*/  R2UR UR4, R228 ;  /* 0x00000000e40472ca */ /* 0x010fe400000e0000 */
[----:B------:R-:W-:Y:S01]  /*14cc0*/  R2UR UR5, R229 ;  /* 0x00000000e50572ca */ /* 0x000fe200000e0000 */
[----:B------:R-:W-:Y:S01]  /*14cd0*/  VIADD R10, R8, 0x6 ;  /* 0x00000006080a7836 */ /* 0x000fe20000000000 */
[----:B------:R-:W-:Y:S01]  /*14ce0*/  MOV R11, 0x40000040 ;  /* 0x40000040000b7802 */ /* 0x000fe20000000f00 */
[----:B------:R-:W3:Y:S01]  /*14cf0*/  LDL.64 R228, [R1] ;  /* 0x0000000001e47983 */ /* 0x000ee20000100a00 */
[----:B------:R-:W-:-:S02]  /*14d00*/  WARPGROUP.DEPBAR.LE gsb0, 0x0 ;  /* 0x00008000000079c5 */ /* 0x000fc40000010000 */
[----:B------:R-:W-:-:S07]  /*14d10*/  WARPGROUP.ARRIVE ;  /* 0x00000000000079c5 */ /* 0x000fce0000000000 */
[----:B------:R-:W-:Y:S01]  /*14d20*/  HGMMA.64x128x16.F32 R24, gdesc[UR4], R24, gsb0 ;  /* 0x01e00000041879f0 */ /* 0x000fe20008000818 */
        /* <DEDUP_REMOVED lines=8> */
[----:B------:R-:W-:Y:S01]  /*14db0*/  HGMMA.64x128x16.F32 R24, gdesc[UR4], R24, gsb0 ;  /* 0x01e00000041879f0 */ /* 0x000fe20008000818 */
        /* <DEDUP_REMOVED lines=8> */
[----:B------:R-:W-:Y:S01]  /*14e40*/  HGMMA.64x128x16.F32 R24, gdesc[UR4], R24, gsb0 ;  /* 0x01e00000041879f0 */ /* 0x000fe20008000818 */
[----:B------:R-:W-:Y:S02]  /*14e50*/  R2UR UR6, R10 ;  /* 0x000000000a0672ca */ /* 0x000fe400000e0000 */
[----:B------:R-:W-:Y:S02]  /*14e60*/  R2UR UR7, R11 ;  /* 0x000000000b0772ca */ /* 0x000fe400000e0000 */
[----:B--2---:R-:W-:Y:S02]  /*14e70*/  R2UR UR4, R230 ;  /* 0x00000000e60472ca */ /* 0x004fe400000e0000 */
        /* <DEDUP_REMOVED lines=14> */
[----:B------:R-:W-:Y:S01]  /*14f60*/  HGMMA.64x128x16.F32 R24, gdesc[UR4], R24, gsb0 ;  /* 0x01e00000041879f0 */ /* 0x000fe20008000818 */
        /* <DEDUP_REMOVED lines=110> */
.L_x_2399:
[----:B------:R-:W-:Y:S01]  /*15650*/  SHF.L.U32 R0, R15, 0x1f, RZ ;  /* 0x0000001f0f007819 */ /* 0x000fe200000006ff */
[----:B------:R-:W-:-:S04]  /*15660*/  IMAD R15, R20, 0x8, R18 ;  /* 0x00000008140f7824 */ /* 0x000fc800078e0212 */
[----:B------:R0:W1:Y:S01]  /*15670*/  SYNCS.PHASECHK.TRANS64.TRYWAIT P2, [R15+URZ+0x34850], R0 ;  /* 0x034850000f0075a7 */ /* 0x000062000804017f */
[----:B------:R-:W-:Y:S05]  /*15680*/  @!P0 BRA `(.L_x_2400) ;  /* 0x0000000000048947 */ /* 0x000fea0003800000 */
[----:B------:R-:W-:Y:S01]  /*15690*/  BPT.TRAP 0x1 ;  /* 0x000000040000795c */ /* 0x000fe20000300000 */
.L_x_2400:
[----:B------:R-:W-:Y:S04]  /*156a0*/  BSSY B2, `(.L_x_2401) ;  /* 0x0000004000027945 */ /* 0x000fe80003800000 */
[----:B-1----:R-:W-:Y:S05]  /*156b0*/  @P2 BRA `(.L_x_2402) ;  /* 0x0000000000082947 */ /* 0x002fea0003800000 */
[----:B------:R-:W1:Y:S02]  /*156c0*/  SYNCS.PHASECHK.TRANS64.TRYWAIT P2, [R15+URZ+0x34850], R0 ;  /* 0x034850000f0075a7 */ /* 0x000e64000804017f */
[----:B-1----:R-:W-:Y:S05]  /*156d0*/  @!P2 BRA `(.L_x_2403) ;  /* 0x000000f00078a947 */ /* 0x002fea0003800000 */
.L_x_2402:
[----:B------:R-:W-:Y:S05]  /*156e0*/  BSYNC B2 ;  /* 0x0000000000027941 */ /* 0x000fea0003800000 */
.L_x_2401:
[----:B01----:R-:W-:Y:S01]  /*156f0*/  IADD3 R0, R18, 0x400, RZ ;  /* 0x0000040012007810 */ /* 0x003fe20007ffe0ff */
[----:B------:R-:W-:Y:S01]  /*15700*/  WARPGROUP.ARRIVE ;  /* 0x00000000000079c5 */ /* 0x000fe20000000000 */
[----:B------:R-:W-:Y:S02]  /*15710*/  IMAD.MOV.U32 R11, RZ, RZ, 0x40000040 ;  /* 0x40000040ff0b7424 */ /* 0x000fe400078e00ff */
[----:B------:R-:W-:Y:S01]  /*15720*/  FMUL.FTZ R21, R30, UR39 ;  /* 0x000000271e157c20 */ /* 0x000fe20008410000 */
[----:B------:R-:W-:Y:S01]  /*15730*/  SHF.R.U32.HI R0, RZ, 0x4, R0 ;  /* 0x00000004ff007819 */ /* 0x000fe20000011600 */
[----:B------:R-:W-:Y:S01]  /*15740*/  FMUL.FTZ R2, R26, UR39 ;  /* 0x000000271a027c20 */ /* 0x000fe20008410000 */
[----:B------:R-:W-:Y:S01]  /*15750*/  FMUL.FTZ R30, R33, UR39 ;  /* 0x00000027211e7c20 */ /* 0x000fe20008410000 */
[----:B------:R-:W-:Y:S01]  /*15760*/  FMUL.FTZ R26, R31, UR39 ;  /* 0x000000271f1a7c20 */ /* 0x000fe20008410000 */
[----:B------:R-:W-:Y:S01]  /*15770*/  LOP3.LUT R0, R0, 0x3fff, RZ, 0xc0, !PT ;  /* 0x00003fff00007812 */ /* 0x000fe200078ec0ff */
[----:B------:R-:W-:Y:S01]  /*15780*/  FMUL.FTZ R31, R38, UR39 ;  /* 0x00000027261f7c20 */ /* 0x000fe20008410000 */
[----:B------:R-:W-:Y:S01]  /*15790*/  FMUL.FTZ R38, R41, UR39 ;  /* 0x0000002729267c20 */ /* 0x000fe20008410000 */
[----:B------:R-:W-:Y:S01]  /*157a0*/  FMUL.FTZ R33, R36, UR39 ;  /* 0x0000002724217c20 */ /* 0x000fe20008410000 */
[----:B------:R-:W-:Y:S01]  /*157b0*/  LOP3.LUT R9, R0, 0x4000000, RZ, 0xfc, !PT ;  /* 0x0400000000097812 */ /* 0x000fe200078efcff */
[----:B------:R-:W-:Y:S01]  /*157c0*/  FMUL.FTZ R0, R24, UR39 ;  /* 0x0000002718007c20 */ /* 0x000fe20008410000 */
[----:B------:R-:W-:Y:S01]  /*157d0*/  FMUL.FTZ R24, R28, UR39 ;  /* 0x000000271c187c20 */ /* 0x000fe20008410000 */
[----:B------:R-:W-:Y:S01]  /*157e0*/  FMUL.FTZ R28, R32, UR39 ;  /* 0x00000027201c7c20 */ /* 0x000fe20008410000 */
[----:B------:R-:W-:Y:S01]  /*157f0*/  FMUL.FTZ R32, R39, UR39 ;  /* 0x0000002727207c20 */ /* 0x000fe20008410000 */
[----:B------:R-:W-:-:S02]  /*15800*/  IMAD R8, R20, 0x800, R9 ;  /* 0x0000080014087824 */ /* 0x000fc400078e0209 */
[----:B------:R-:W-:Y:S01]  /*15810*/  FMUL.FTZ R39, R46, UR39 ;  /* 0x000000272e277c20 */ /* 0x000fe20008410000 */
[----:B------:R-:W-:Y:S01]  /*15820*/  IMAD.MOV.U32 R9, RZ, RZ, 0x40000040 ;  /* 0x40000040ff097424 */ /* 0x000fe200078e00ff */
[----:B------:R-:W0:Y:S01]  /*15830*/  MUFU.TANH R0, R0 ;  /* 0x0000000000007308 */ /* 0x000e220000002400 */
[----:B------:R-:W-:Y:S01]  /*15840*/  FMUL.FTZ R46, R54, UR39 ;  /* 0x00000027362e7c20 */ /* 0x000fe20008410000 */
[----:B------:R-:W-:Y:S01]  /*15850*/  R2UR UR6, R8 ;  /* 0x00000000080672ca */ /* 0x000fe200000e0000 */
[----:B------:R-:W-:Y:S01]  /*15860*/  FMUL.FTZ R41, R50, UR39 ;  /* 0x0000002732297c20 */ /* 0x000fe20008410000 */
[----:B------:R-:W-:Y:S01]  /*15870*/  R2UR UR7, R9 ;  /* 0x00000000090772ca */ /* 0x000fe200000e0000 */
[----:B------:R-:W-:Y:S01]  /*15880*/  FMUL.FTZ R9, R25, UR39 ;  /* 0x0000002719097c20 */ /* 0x000fe20008410000 */
        /* <DEDUP_REMOVED lines=11> */
[----:B------:R-:W-:Y:S01]  /*15940*/  HGMMA.64x128x16.F32 R88, R180, gdesc[UR4].tnspB, R88, gsb0 ;  /* 0x41e00004b4587df0 */ /* 0x000fe20008000858 */
[----:B------:R-:W-:Y:S01]  /*15950*/  R2UR UR6, R10 ;  /* 0x000000000a0672ca */ /* 0x000fe200000e0000 */
[----:B------:R-:W-:Y:S01]  /*15960*/  VIADD R10, R8, 0x100 ;  /* 0x00000100080a7836 */ /* 0x000fe20000000000 */
[----:B------:R-:W-:Y:S01]  /*15970*/  R2UR UR7, R11 ;  /* 0x000000000b0772ca */ /* 0x000fe200000e0000 */
[----:B------:R-:W-:Y:S01]  /*15980*/  FMUL.FTZ R50, R53, UR39 ;  /* 0x0000002735327c20 */ /* 0x000fe20008410000 */
[----:B------:R-:W-:Y:S01]  /*15990*/  MOV R11, 0x40000040 ;  /* 0x40000040000b7802 */ /* 0x000fe20000000f00 */
        /* <DEDUP_REMOVED lines=20> */
[----:B------:R-:W-:-:S02]  /*15ae0*/  @!P1 VIADD R14, R14, 0x34840 ;  /* 0x000348400e0e9836 */ /* 0x000fc40000000000 */
[----:B------:R-:W-:Y:S02]  /*15af0*/  @!P1 VIADD R15, R15, 0x34860 ;  /* 0x000348600f0f9836 */ /* 0x000fe40000000000 */
[----:B------:R-:W5:Y:S01]  /*15b00*/  MUFU.TANH R30, R30 ;  /* 0x0000001e001e7308 */ /* 0x000f620000002400 */
[----:B------:R-:W-:Y:S02]  /*15b10*/  @!P1 PRMT R14, RZ, 0x654, R14 ;  /* 0x00000654ff0e9816 */ /* 0x000fe4000000000e */
[----:B------:R-:W-:-:S05]  /*15b20*/  @!P1 PRMT R15, RZ, 0x654, R15 ;  /* 0x00000654ff0f9816 */ /* 0x000fca000000000f */
[----:B------:R-:W-:Y:S08]  /*15b30*/  MUFU.TANH R33, R33 ;  /* 0x0000002100217308 */ /* 0x000ff00000002400 */
[----:B------:R-:W5:Y:S08]  /*15b40*/  MUFU.TANH R34, R34 ;  /* 0x0000002200227308 */ /* 0x000f700000002400 */
        /* <DEDUP_REMOVED lines=8> */
[----:B------:R-:W5:Y:S08]  /*15bd0*/  MUFU.TANH R53, R53 ;  /* 0x0000003500357308 */ /* 0x000f700000002400 */
[----:B------:R-:W5:Y:S08]  /*15be0*/  MUFU.TANH R55, R55 ;  /* 0x0000003700377308 */ /* 0x000f700000002400 */
[----:B------:R-:W-:Y:S01]  /*15bf0*/  MUFU.TANH R228, R228 ;  /* 0x000000e400e47308 */ /* 0x000fe20000002400 */
[----:B------:R-:W-:-:S02]  /*15c00*/  WARPGROUP.DEPBAR.LE gsb0, 0x0 ;  /* 0x00008000000079c5 */ /* 0x000fc40000010000 */
[----:B------:R-:W-:Y:S01]  /*15c10*/  WARPGROUP.ARRIVE ;  /* 0x00000000000079c5 */ /* 0x000fe20000000000 */
[----:B------:R-:W-:Y:S01]  /*15c20*/  FMUL.FTZ R182, R76, UR39 ;  /* 0x000000274cb67c20 */ /* 0x000fe20008410000 */
[----:B------:R-:W-:-:S03]  /*15c30*/  FMUL.FTZ R180, R73, UR39 ;  /* 0x0000002749b47c20 */ /* 0x000fc60008410000 */
[----:B------:R-:W-:Y:S01]  /*15c40*/  MUFU.TANH R232, R232 ;  /* 0x000000e800e87308 */ /* 0x000fe20000002400 */
[----:B------:R-:W-:Y:S01]  /*15c50*/  HGMMA.64x128x16.F32 R88, R176, gdesc[UR4].tnspB, R88, gsb0 ;  /* 0x41e00004b0587df0 */ /* 0x000fe20008000858 */
[----:B------:R-:W-:Y:S02]  /*15c60*/  R2UR UR6, R10 ;  /* 0x000000000a0672ca */ /* 0x000fe400000e0000 */
[----:B------:R-:W-:Y:S01]  /*15c70*/  R2UR UR7, R11 ;  /* 0x000000000b0772ca */ /* 0x000fe200000e0000 */
[----:B------:R-:W-:-:S03]  /*15c80*/  IMAD.MOV.U32 R11, RZ, RZ, -0x80 ;  /* 0xffffff80ff0b7424 */ /* 0x000fc600078e00ff */
[----:B------:R-:W-:Y:S01]  /*15c90*/  MUFU.TANH R180, R180 ;  /* 0x000000b400b47308 */ /* 0x000fe20000002400 */
[----:B------:R-:W-:-:S04]  /*15ca0*/  IMAD R10, R6, R11, 0x1 ;  /* 0x00000001060a7424 */ /* 0x000fc800078e020b */
[----:B------:R-:W-:Y:S01]  /*15cb0*/  IMAD R11, R193, 0x80, R10 ;  /* 0x00000080c10b7824 */ /* 0x000fe200078e020a */
[----:B------:R-:W-:Y:S02]  /*15cc0*/  IADD3 R10, R8, 0x180, RZ ;  /* 0x00000180080a7810 */ /* 0x000fe40007ffe0ff */
[----:B------:R-:W-:Y:S02]  /*15cd0*/  MUFU.TANH R182, R182 ;  /* 0x000000b600b67308 */ /* 0x000fe40000002400 */
[----:B------:R-:W-:Y:S01]  /*15ce0*/  IADD3 R57, -R192, R11, R195 ;  /* 0x0000000bc0397210 */ /* 0x000fe20007ffe1c3 */
[----:B------:R-:W-:-:S04]  /*15cf0*/  IMAD.MOV.U32 R11, RZ, RZ, 0x40000040 ;  /* 0x40000040ff0b7424 */ /* 0x000fc800078e00ff */
[----:B------:R-:W-:Y:S01]  /*15d00*/  IMAD R54, R202, -0x2, R57 ;  /* 0xfffffffeca367824 */ /* 0x000fe200078e0239 */
[----:B------:R-:W-:Y:S01]  /*15d10*/  MUFU.TANH R230, R230 ;  /* 0x000000e600e67308 */ /* 0x000fe20000002400 */
[----:B------:R-:W-:Y:S02]  /*15d20*/  FMUL.FTZ R57, R75, UR39 ;  /* 0x000000274b397c20 */ /* 0x000fe40008410000 */
[----:B------:R-:W-:-:S05]  /*15d30*/  IMAD.IADD R54, R203, 0x1, R54 ;  /* 0x00000001cb367824 */ /* 0x000fca00078e0236 */
[C---:B------:R-:W-:Y:S01]  /*15d40*/  ISETP.GT.AND P2, PT, R54.reuse, RZ, PT ;  /* 0x000000ff3600720c */ /* 0x040fe20003f44270 */
[----:B------:R-:W-:Y:S01]  /*15d50*/  MUFU.TANH R234, R234 ;  /* 0x000000ea00ea7308 */ /* 0x000fe20000002400 */
[----:B------:R-:W-:Y:S02]  /*15d60*/  ISETP.GT.AND P3, PT, R54, 0x1, PT ;  /* 0x000000013600780c */ /* 0x000fe40003f64270 */
[----:B0-----:R-:W-:Y:S02]  /*15d70*/  FSEL R0, R0, -INF , P2 ;  /* 0xff80000000007808 */ /* 0x001fe40001000000 */
[C---:B------:R-:W-:Y:S02]  /*15d80*/  ISETP.GT.AND P2, PT, R54.reuse, 0x8, PT ;  /* 0x000000083600780c */ /* 0x040fe40003f44270 */
[----:B-1----:R-:W-:Y:S01]  /*15d90*/  FSEL R56, R9, -INF , P3 ;  /* 0xff80000009387808 */ /* 0x002fe20001800000 */
[----:B------:R-:W-:Y:S01]  /*15da0*/  FMUL.FTZ R9, R61, UR39 ;  /* 0x000000273d097c20 */ /* 0x000fe20008410000 */
[----:B------:R-:W-:Y:S01]  /*15db0*/  ISETP.GT.AND P3, PT, R54, 0x9, PT ;  /* 0x000000093600780c */ /* 0x000fe20003f64270 */
[----:B------:R-:W-:Y:S01]  /*15dc0*/  MUFU.TANH R85, R85 ;  /* 0x0000005500557308 */ /* 0x000fe20000002400 */
[----:B--2---:R-:W-:Y:S01]  /*15dd0*/  FSEL R58, R24, -INF , P2 ;  /* 0xff800000183a7808 */ /* 0x004fe20001000000 */
[----:B------:R-:W-:Y:S01]  /*15de0*/  FMUL.FTZ R61, R79, UR39 ;  /* 0x000000274f3d7c20 */ /* 0x000fe20008410000 */
[----:B---3--:R-:W-:-:S02]  /*15df0*/  FSEL R24, R25, -INF , P3 ;  /* 0xff80000019187808 */ /* 0x008fc40001800000 */
[C---:B------:R-:W-:Y:S02]  /*15e00*/  ISETP.GT.AND P2, PT, R54.reuse, 0x10, PT ;  /* 0x000000103600780c */ /* 0x040fe40003f44270 */
[----:B------:R-:W-:Y:S01]  /*15e10*/  ISETP.GT.AND P3, PT, R54, 0x11, PT ;  /* 0x000000113600780c */ /* 0x000fe20003f64270 */
[----:B------:R-:W-:Y:S01]  /*15e20*/  MUFU.TANH R9, R9 ;  /* 0x0000000900097308 */ /* 0x000fe20000002400 */
[----:B----4-:R-:W-:Y:S02]  /*15e30*/  FSEL R28, R28, -INF , P2 ;  /* 0xff8000001c1c7808 */ /* 0x010fe40001000000 */
[----:B------:R-:W-:Y:S02]  /*15e40*/  ISETP.GT.AND P2, PT, R54, 0x18, PT ;  /* 0x000000183600780c */ /* 0x000fe40003f44270 */
[----:B-----5:R-:W-:Y:S02]  /*15e50*/  FSEL R30, R30, -INF , P3 ;  /* 0xff8000001e1e7808 */ /* 0x020fe40001800000 */
[----:B------:R-:W-:Y:S01]  /*15e60*/  ISETP.GT.AND P3, PT, R54, 0x19, PT ;  /* 0x000000193600780c */ /* 0x000fe20003f64270 */
[----:B------:R-:W-:Y:S03]  /*15e70*/  MUFU.TANH R2, R2 ;  /* 0x0000000200027308 */ /* 0x000fe60000002400 */
[----:B------:R-:W-:-:S02]  /*15e80*/  FSEL R34, R34, -INF , P3 ;  /* 0xff80000022227808 */ /* 0x000fc40001800000 */
[----:B------:R-:W-:-:S03]  /*15e90*/  ISETP.GT.AND P3, PT, R54, 0x21, PT ;  /* 0x000000213600780c */ /* 0x000fc60003f64270 */
[----:B------:R-:W-:Y:S01]  /*15ea0*/  MUFU.TANH R20, R20 ;  /* 0x0000001400147308 */ /* 0x000fe20000002400 */
[----:B------:R-:W-:Y:S02]  /*15eb0*/  FSEL R38, R38, -INF , P3 ;  /* 0xff80000026267808 */ /* 0x000fe40001800000 */
[----:B------:R-:W-:-:S04]  /*15ec0*/  ISETP.GT.AND P3, PT, R54, 0x29, PT ;  /* 0x000000293600780c */ /* 0x000fc80003f64270 */
[----:B------:R-:W-:Y:S01]  /*15ed0*/  FSEL R44, R44, -INF , P3 ;  /* 0xff8000002c2c7808 */ /* 0x000fe20001800000 */
[----:B------:R-:W-:Y:S01]  /*15ee0*/  MUFU.TANH R21, R21 ;  /* 0x0000001500157308 */ /* 0x000fe20000002400 */
[----:B------:R-:W-:-:S07]  /*15ef0*/  ISETP.GT.AND P3, PT, R54, 0x31, PT ;  /* 0x000000313600780c */ /* 0x000fce0003f64270 */
        /* <DEDUP_REMOVED lines=11> */
[----:B------:R-:W-:Y:S01]  /*15fb0*/  FSEL R68, R47, -INF , P3 ;  /* 0xff8000002f447808 */ /* 0x000fe20001800000 */
[----:B------:R-:W-:Y:S01]  /*15fc0*/  FMUL.FTZ R178, R69, UR39 ;  /* 0x0000002745b27c20 */ /* 0x000fe20008410000 */
[----:B------:R-:W-:Y:S01]  /*15fd0*/  ISETP.GT.AND P3, PT, R54, 0x39, PT ;  /* 0x000000393600780c */ /* 0x000fe20003f64270 */
[----:B------:R-:W-:Y:S01]  /*15fe0*/  FMUL.FTZ R47, R67, UR39 ;  /* 0x00000027432f7c20 */ /* 0x000fe20008410000 */
[----:B------:R-:W-:Y:S01]  /*15ff0*/  HGMMA.64x128x16.F32 R88, R172, gdesc[UR4].tnspB, R88, gsb0 ;  /* 0x41e00004ac587df0 */ /* 0x000fe20008000858 */
[----:B------:R-:W-:Y:S01]  /*16000*/  R2UR UR6, R10 ;  /* 0x000000000a0672ca */ /* 0x000fe200000e0000 */
[----:B------:R-:W-:Y:S01]  /*16010*/  FMUL.FTZ R10, R60, UR39 ;  /* 0x000000273c0a7c20 */ /* 0x000fe20008410000 */
[----:B------:R-:W-:Y:S01]  /*16020*/  R2UR UR7, R11 ;  /* 0x000000000b0772ca */ /* 0x000fe200000e0000 */
[----:B------:R-:W-:Y:S01]  /*16030*/  MUFU.TANH R176, R176 ;  /* 0x000000b000b07308 */ /* 0x000fe20000002400 */
[----:B------:R-:W-:-:S02]  /*16040*/  FMNMX.FTZ R11, R0, R7, !PT ;  /* 0x00000007000b7209 */ /* 0x000fc40007810000 */
[----:B------:R-:W-:Y:S02]  /*16050*/  FSEL R60, R33, -INF , P2 ;  /* 0xff800000213c7808 */ /* 0x000fe40001000000 */
[----:B------:R-:W-:Y:S02]  /*16060*/  FMNMX.FTZ R11, R56, R11, !PT ;  /* 0x0000000b380b7209 */ /* 0x000fe40007810000 */
[----:B------:R-:W-:Y:S01]  /*16070*/  ISETP.GT.AND P2, PT, R54, 0x20, PT ;  /* 0x000000203600780c */ /* 0x000fe20003f44270 */
[----:B------:R-:W0:Y:S01]  /*16080*/  MUFU.TANH R10, R10 ;  /* 0x0000000a000a7308 */ /* 0x000e220000002400 */
[----:B------:R-:W-:Y:S01]  /*16090*/  FMNMX.FTZ R25, R58, R11, !PT ;  /* 0x0000000b3a197209 */ /* 0x000fe20007810000 */
[----:B------:R-:W-:Y:S01]  /*160a0*/  FMUL.FTZ R11, R64, UR39 ;  /* 0x00000027400b7c20 */ /* 0x000fe20008410000 */
[----:B------:R-:W-:Y:S02]  /*160b0*/  FSEL R36, R36, -INF , P2 ;  /* 0xff80000024247808 */ /* 0x000fe40001000000 */
[----:B------:R-:W-:-:S02]  /*160c0*/  FMNMX.FTZ R25, R24, R25, !PT ;  /* 0x0000001918197209 */ /* 0x000fc40007810000 */
[----:B------:R-:W-:Y:S01]  /*160d0*/  ISETP.GT.AND P2, PT, R54, 0x28, PT ;  /* 0x000000283600780c */ /* 0x000fe20003f44270 */
[----:B------:R-:W1:Y:S01]  /*160e0*/  MUFU.TANH R11, R11 ;  /* 0x0000000b000b7308 */ /* 0x000e620000002400 */
[----:B------:R-:W-:Y:S02]  /*160f0*/  FMNMX.FTZ R25, R28, R25, !PT ;  /* 0x000000191c197209 */ /* 0x000fe40007810000 */
[----:B------:R-:W-:Y:S02]  /*16100*/  FSEL R42, R42, -INF , P2 ;  /* 0xff8000002a2a7808 */ /* 0x000fe40001000000 */
[----:B------:R-:W-:Y:S02]  /*16110*/  FMNMX.FTZ R25, R30, R25, !PT ;  /* 0x000000191e197209 */ /* 0x000fe40007810000 */
[----:B------:R-:W-:Y:S01]  /*16120*/  ISETP.GT.AND P2, PT, R54, 0x30, PT ;  /* 0x000000303600780c */ /* 0x000fe20003f44270 */
[----:B------:R-:W-:Y:S01]  /*16130*/  MUFU.TANH R178, R178 ;  /* 0x000000b200b27308 */ /* 0x000fe20000002400 */
[----:B------:R-:W-:-:S02]  /*16140*/  FMNMX.FTZ R25, R60, R25, !PT ;  /* 0x000000193c197209 */ /* 0x000fc40007810000 */
[----:B------:R-:W-:Y:S01]  /*16150*/  FSEL R64, R45, -INF , P2 ;  /* 0xff8000002d407808 */ /* 0x000fe20001000000 */
[----:B------:R-:W-:Y:S01]  /*16160*/  FMUL.FTZ R45, R66, UR39 ;  /* 0x00000027422d7c20 */ /* 0x000fe20008410000 */
[----:B------:R-:W-:Y:S01]  /*16170*/  FMNMX.FTZ R25, R34, R25, !PT ;  /* 0x0000001922197209 */ /* 0x000fe20007810000 */
[----:B------:R-:W-:Y:S01]  /*16180*/  FMUL.FTZ R66, R86, UR39 ;  /* 0x0000002756427c20 */ /* 0x000fe20008410000 */
[----:B------:R-:W-:Y:S01]  /*16190*/  ISETP.GT.AND P2, PT, R54, 0x38, PT ;  /* 0x000000383600780c */ /* 0x000fe20003f44270 */
[----:B------:R-:W-:Y:S01]  /*161a0*/  MUFU.TANH R40, R40 ;  /* 0x0000002800287308 */ /* 0x000fe20000002400 */
[----:B------:R-:W-:Y:S02]  /*161b0*/  FMNMX.FTZ R25, R36, R25, !PT ;  /* 0x0000001924197209 */ /* 0x000fe40007810000 */
[----:B------:R-:W-:Y:S02]  /*161c0*/  FSEL R50, R50, -INF , P3 ;  /* 0xff80000032327808 */ /* 0x000fe40001800000 */
[----:B------:R-:W-:-:S02]  /*161d0*/  FMNMX.FTZ R25, R38, R25, !PT ;  /* 0x0000001926197209 */ /* 0x000fc40007810000 */
[----:B------:R-:W-:Y:S01]  /*161e0*/  ISETP.GT.AND P3, PT, R54, 0x41, PT ;  /* 0x000000413600780c */ /* 0x000fe20003f64270 */
[----:B------:R-:W-:Y:S01]  /*161f0*/  MUFU.TANH R41, R41 ;  /* 0x0000002900297308 */ /* 0x000fe20000002400 */
[----:B------:R-:W-:Y:S01]  /*16200*/  FMNMX.FTZ R33, R42, R25, !PT ;  /* 0x000000192a217209 */ /* 0x000fe20007810000 */
[----:B------:R-:W-:Y:S01]  /*16210*/  FMUL.FTZ R25, R72, UR39 ;  /* 0x0000002748197c20 */ /* 0x000fe20008410000 */
[----:B------:R-:W-:Y:S01]  /*16220*/  FSEL R72, R49, -INF , P2 ;  /* 0xff80000031487808 */ /* 0x000fe20001000000 */
[----:B------:R-:W-:Y:S01]  /*16230*/  FMUL.FTZ R49, R70, UR39 ;  /* 0x0000002746317c20 */ /* 0x000fe20008410000 */
[----:B------:R-:W-:Y:S01]  /*16240*/  FMNMX.FTZ R33, R44, R33, !PT ;  /* 0x000000212c217209 */ /* 0x000fe20007810000 */
[----:B------:R-:W-:Y:S01]  /*16250*/  FMUL.FTZ R70, R87, UR39 ;  /* 0x0000002757467c20 */ /* 0x000fe20008410000 */
[----:B------:R-:W-:Y:S01]  /*16260*/  ISETP.GT.AND P2, PT, R54, 0x40, PT ;  /* 0x000000403600780c */ /* 0x000fe20003f44270 */
[----:B------:R-:W-:Y:S01]  /*16270*/  MUFU.TANH R25, R25 ;  /* 0x0000001900197308 */ /* 0x000fe20000002400 */
[----:B------:R-:W-:-:S02]  /*16280*/  FMNMX.FTZ R33, R64, R33, !PT ;  /* 0x0000002140217209 */ /* 0x000fc40007810000 */
[----:B------:R-:W-:Y:S01]  /*16290*/  FSEL R76, R53, -INF , P2 ;  /* 0xff800000354c7808 */ /* 0x000fe20001000000 */
[----:B------:R-:W-:Y:S01]  /*162a0*/  FMUL.FTZ R53, R71, UR39 ;  /* 0x0000002747357c20 */ /* 0x000fe20008410000 */
[----:B------:R-:W-:Y:S02]  /*162b0*/  FMNMX.FTZ R33, R68, R33, !PT ;  /* 0x0000002144217209 */ /* 0x000fe40007810000 */
[----:B------:R-:W-:Y:S01]  /*162c0*/  ISETP.GT.AND P2, PT, R54, 0x48, PT ;  /* 0x000000483600780c */ /* 0x000fe20003f44270 */
        /* <DEDUP_REMOVED lines=19> */
[----:B------:R-:W-:Y:S07]  /*16400*/  HGMMA.64x128x16.F32 R88, R168, gdesc[UR4].tnspB, R88, gsb0 ;  /* 0x41e00004a8587df0 */ /* 0x000fee0008000858 */
[----:B------:R-:W2:Y:S08]  /*16410*/  MUFU.TANH R174, R174 ;  /* 0x000000ae00ae7308 */ /* 0x000eb00000002400 */
[----:B------:R-:W-:Y:S08]  /*16420*/  MUFU.TANH R65, R65 ;  /* 0x0000004100417308 */ /* 0x000ff00000002400 */
[----:B------:R-:W-:Y:S08]  /*16430*/  MUFU.TANH R66, R66 ;  /* 0x0000004200427308 */ /* 0x000ff00000002400 */
[----:B------:R-:W-:Y:S01]  /*16440*/  MUFU.TANH R70, R70 ;  /* 0x0000004600467308 */ /* 0x000fe20000002400 */
[----:B------:R-:W-:-:S02]  /*16450*/  WARPGROUP.DEPBAR.LE gsb0, 0x0 ;  /* 0x00008000000079c5 */ /* 0x000fc40000010000 */
[----:B------:R-:W-:Y:S01]  /*16460*/  FSEL R168, R55, -INF , P3 ;  /* 0xff80000037a87808 */ /* 0x000fe20001800000 */
[----:B------:R-:W-:Y:S01]  /*16470*/  WARPGROUP.ARRIVE ;  /* 0x00000000000079c5 */ /* 0x000fe20000000000 */
[----:B------:R-:W-:Y:S01]  /*16480*/  ISETP.GT.AND P3, PT, R54, 0x49, PT ;  /* 0x000000493600780c */ /* 0x000fe20003f64270 */
[----:B------:R-:W-:Y:S01]  /*16490*/  FMUL.FTZ R55, R74, UR39 ;  /* 0x000000274a377c20 */ /* 0x000fe20008410000 */
[----:B0-----:R-:W-:Y:S02]  /*164a0*/  FSEL R170, R10, -INF , P2 ;  /* 0xff8000000aaa7808 */ /* 0x001fe40001000000 */
[----:B------:R-:W-:Y:S02]  /*164b0*/  FMNMX.FTZ R33, R168, R33, !PT ;  /* 0x00000021a8217209 */ /* 0x000fe40007810000 */
[----:B------:R-:W-:Y:S01]  /*164c0*/  ISETP.GT.AND P2, PT, R54, 0x50, PT ;  /* 0x000000503600780c */ /* 0x000fe20003f44270 */
[----:B------:R-:W-:Y:S01]  /*164d0*/  MUFU.TANH R55, R55 ;  /* 0x0000003700377308 */ /* 0x000fe20000002400 */
[----:B------:R-:W-:-:S02]  /*164e0*/  FSEL R172, R9, -INF , P3 ;  /* 0xff80000009ac7808 */ /* 0x000fc40001800000 */
[----:B------:R-:W-:Y:S02]  /*164f0*/  FMNMX.FTZ R33, R170, R33, !PT ;  /* 0x00000021aa217209 */ /* 0x000fe40007810000 */
[----:B------:R-:W-:Y:S02]  /*16500*/  ISETP.GT.AND P3, PT, R54, 0x51, PT ;  /* 0x000000513600780c */ /* 0x000fe40003f64270 */
[----:B-1----:R-:W-:Y:S01]  /*16510*/  FSEL R80, R11, -INF , P2 ;  /* 0xff8000000b507808 */ /* 0x002fe20001000000 */
[----:B------:R-:W-:Y:S01]  /*16520*/  IMAD.MOV.U32 R11, RZ, RZ, 0x40000040 ;  /* 0x40000040ff0b7424 */ /* 0x000fe200078e00ff */
[----:B------:R-:W-:Y:S02]  /*16530*/  FMNMX.FTZ R33, R172, R33, !PT ;  /* 0x00000021ac217209 */ /* 0x000fe40007810000 */
[----:B------:R-:W-:Y:S02]  /*16540*/  ISETP.GT.AND P2, PT, R54, 0x58, PT ;  /* 0x000000583600780c */ /* 0x000fe40003f44270 */
[----:B--2---:R-:W-:-:S02]  /*16550*/  FSEL R174, R174, -INF , P3 ;  /* 0xff800000aeae7808 */ /* 0x004fc40001800000 */
[----:B------:R-:W-:Y:S02]  /*16560*/  FMNMX.FTZ R33, R80, R33, !PT ;  /* 0x0000002150217209 */ /* 0x000fe40007810000 */
[----:B------:R-:W-:Y:S02]  /*16570*/  ISETP.GT.AND P3, PT, R54, 0x59, PT ;  /* 0x000000593600780c */ /* 0x000fe40003f64270 */
[----:B------:R-:W-:Y:S02]  /*16580*/  FSEL R176, R176, -INF , P2 ;  /* 0xff800000b0b07808 */ /* 0x000fe40001000000 */
[----:B------:R-:W-:Y:S02]  /*16590*/  FMNMX.FTZ R33, R174, R33, !PT ;  /* 0x00000021ae217209 */ /* 0x000fe40007810000 */
[----:B------:R-:W-:Y:S02]  /*165a0*/  ISETP.GT.AND P2, PT, R54, 0x60, PT ;  /* 0x000000603600780c */ /* 0x000fe40003f44270 */
[----:B------:R-:W-:-:S02]  /*165b0*/  FSEL R178, R178, -INF , P3 ;  /* 0xff800000b2b27808 */ /* 0x000fc40001800000 */
[----:B------:R-:W-:Y:S02]  /*165c0*/  FMNMX.FTZ R33, R176, R33, !PT ;  /* 0x00000021b0217209 */ /* 0x000fe40007810000 */
[----:B------:R-:W-:Y:S02]  /*165d0*/  ISETP.GT.AND P3, PT, R54, 0x61, PT ;  /* 0x000000613600780c */ /* 0x000fe40003f64270 */
[----:B------:R-:W-:Y:S01]  /*165e0*/  FSEL R84, R25, -INF , P2 ;  /* 0xff80000019547808 */ /* 0x000fe20001000000 */
[----:B------:R-:W-:Y:S01]  /*165f0*/  FMUL.FTZ R25, R62, UR39 ;  /* 0x000000273e197c20 */ /* 0x000fe20008410000 */
[----:B------:R-:W-:Y:S02]  /*16600*/  FMNMX.FTZ R33, R178, R33, !PT ;  /* 0x00000021b2217209 */ /* 0x000fe40007810000 */
[----:B------:R-:W-:Y:S02]  /*16610*/  ISETP.GT.AND P2, PT, R54, 0x68, PT ;  /* 0x000000683600780c */ /* 0x000fe40003f44270 */
[----:B------:R-:W-:Y:S01]  /*16620*/  FSEL R180, R180, -INF , P3 ;  /* 0xff800000b4b47808 */ /* 0x000fe20001800000 */
[----:B------:R-:W0:Y:S01]  /*16630*/  MUFU.TANH R25, R25 ;  /* 0x0000001900197308 */ /* 0x000e220000002400 */
[----:B------:R-:W-:-:S02]  /*16640*/  FMNMX.FTZ R33, R84, R33, !PT ;  /* 0x0000002154217209 */ /* 0x000fc40007810000 */
[----:B------:R-:W-:Y:S02]  /*16650*/  ISETP.GT.AND P3, PT, R54, 0x69, PT ;  /* 0x000000693600780c */ /* 0x000fe40003f64270 */
[----:B------:R-:W-:Y:S02]  /*16660*/  FSEL R182, R182, -INF , P2 ;  /* 0xff800000b6b67808 */ /* 0x000fe40001000000 */
[----:B------:R-:W-:Y:S02]  /*16670*/  FMNMX.FTZ R33, R180, R33, !PT ;  /* 0x00000021b4217209 */ /* 0x000fe40007810000 */
[----:B------:R-:W-:Y:S02]  /*16680*/  ISETP.GT.AND P2, PT, R54, 0x70, PT ;  /* 0x000000703600780c */ /* 0x000fe40003f44270 */
[----:B------:R-:W-:Y:S02]  /*16690*/  FSEL R228, R228, -INF , P3 ;  /* 0xff800000e4e47808 */ /* 0x000fe40001800000 */
[----:B------:R-:W-:-:S02]  /*166a0*/  FMNMX.FTZ R33, R182, R33, !PT ;  /* 0x00000021b6217209 */ /* 0x000fc40007810000 */
[----:B------:R-:W-:Y:S02]  /*166b0*/  ISETP.GT.AND P3, PT, R54, 0x71, PT ;  /* 0x000000713600780c */ /* 0x000fe40003f64270 */
[----:B------:R-:W-:Y:S02]  /*166c0*/  FSEL R232, R232, -INF , P2 ;  /* 0xff800000e8e87808 */ /* 0x000fe40001000000 */
[----:B------:R-:W-:Y:S02]  /*166d0*/  FMNMX.FTZ R33, R228, R33, !PT ;  /* 0x00000021e4217209 */ /* 0x000fe40007810000 */
[----:B------:R-:W-:Y:S02]  /*166e0*/  ISETP.GT.AND P2, PT, R54, 0x78, PT ;  /* 0x000000783600780c */ /* 0x000fe40003f44270 */
[----:B------:R-:W-:Y:S02]  /*166f0*/  FSEL R230, R230, -INF , P3 ;  /* 0xff800000e6e67808 */ /* 0x000fe40001800000 */
[----:B------:R-:W-:Y:S01]  /*16700*/  FMNMX.FTZ R9, R232, R33, !PT ;  /* 0x00000021e8097209 */ /* 0x000fe20007810000 */
[----:B------:R-:W-:Y:S01]  /*16710*/  FMUL.FTZ R33, R63, UR39 ;  /* 0x000000273f217c20 */ /* 0x000fe20008410000 */
[----:B------:R-:W-:Y:S01]  /*16720*/  ISETP.GT.AND P3, PT, R54, 0x79, PT ;  /* 0x000000793600780c */ /* 0x000fe20003f64270 */
[----:B------:R-:W-:Y:S01]  /*16730*/  FMUL.FTZ R63, R82, UR39 ;  /* 0x00000027523f7c20 */ /* 0x000fe20008410000 */
[----:B------:R-:W-:-:S02]  /*16740*/  FSEL R234, R234, -INF , P2 ;  /* 0xff800000eaea7808 */ /* 0x000fc40001000000 */
[----:B------:R-:W-:Y:S01]  /*16750*/  FMNMX.FTZ R9, R230, R9, !PT ;  /* 0x00000009e6097209 */ /* 0x000fe20007810000 */
[----:B------:R-:W1:Y:S01]  /*16760*/  MUFU.TANH R33, R33 ;  /* 0x0000002100217308 */ /* 0x000e620000002400 */
[----:B------:R-:W-:Y:S02]  /*16770*/  FSEL R62, R85, -INF , P3 ;  /* 0xff800000553e7808 */ /* 0x000fe40001800000 */
[----:B------:R-:W-:Y:S02]  /*16780*/  FMNMX.FTZ R9, R234, R9, !PT ;  /* 0x00000009ea097209 */ /* 0x000fe40007810000 */
[----:B------:R-:W-:Y:S02]  /*16790*/  R2UR UR7, R11 ;  /* 0x000000000b0772ca */ /* 0x000fe400000e0000 */
[----:B------:R-:W-:Y:S01]  /*167a0*/  FMNMX.FTZ R9, R62, R9, !PT ;  /* 0x000000093e097209 */ /* 0x000fe20007810000 */
[----:B------:R-:W-:Y:S04]  /*167b0*/  MUFU.TANH R63, R63 ;  /* 0x0000003f003f7308 */ /* 0x000fe80000002400 */
[----:B------:R-:W2:Y:S02]  /*167c0*/  SHFL.BFLY PT, R10, R9, 0x2, 0x1f ;  /* 0x0c401f00090a7f89 */ /* 0x000ea400000e0000 */
[----:B--2---:R-:W-:-:S05]  /*167d0*/  FMNMX.FTZ R10, R9, R10, !PT ;  /* 0x0000000a090a7209 */ /* 0x004fca0007810000 */
[----:B------:R-:W2:Y:S02]  /*167e0*/  SHFL.BFLY PT, R9, R10, 0x1, 0x1f ;  /* 0x0c201f000a097f89 */ /* 0x000ea400000e0000 */
[----:B--2---:R-:W-:Y:S01]  /*167f0*/  FMNMX.FTZ R194, R10, R9, !PT ;  /* 0x000000090ac27209 */ /* 0x004fe20007810000 */
[----:B------:R-:W-:Y:S01]  /*16800*/  VIADD R10, R8, 0x200 ;  /* 0x00000200080a7836 */ /* 0x000fe20000000000 */
[----:B------:R-:W-:Y:S02]  /*16810*/  MOV R9, UR43 ;  /* 0x0000002b00097c02 */ /* 0x000fe40008000f00 */
[----:B------:R-:W-:Y:S02]  /*16820*/  FSETP.NEU.FTZ.AND P2, PT, R194, -INF , PT ;  /* 0xff800000c200780b */ /* 0x000fe40003f5d000 */
[----:B------:R-:W-:Y:S01]  /*16830*/  R2UR UR6, R10 ;  /* 0x000000000a0672ca */ /* 0x000fe200000e0000 */
[----:B------:R-:W-:Y:S01]  /*16840*/  FMUL.FTZ R69, R194, R9 ;  /* 0x00000009c2457220 */ /* 0x000fe20000410000 */
[----:B------:R-:W-:-:S04]  /*16850*/  VIADD R10, R8, 0x280 ;  /* 0x00000280080a7836 */ /* 0x000fc80000000000 */
[----:B------:R-:W-:-:S05]  /*16860*/  FSEL R69, R69, RZ, P2 ;  /* 0x000000ff45457208 */ /* 0x000fca0001000000 */
[-CC-:B------:R-:W-:Y:S01]  /*16870*/  FFMA.FTZ R67, R0, R9.reuse, -R69.reuse ;  /* 0x0000000900437223 */ /* 0x180fe20000010845 */
[----:B------:R-:W-:Y:S01]  /*16880*/  IADD3 R0, R54, 0x8, RZ ;  /* 0x0000000836007810 */ /* 0x000fe20007ffe0ff */
[----:B------:R-:W-:Y:S01]  /*16890*/  HGMMA.64x128x16.F32 R88, R164, gdesc[UR4].tnspB, R88, gsb0 ;  /* 0x41e00004a4587df0 */ /* 0x000fe20008000858 */
[-CC-:B------:R-:W-:Y:S01]  /*168a0*/  FFMA.FTZ R73, R58, R9.reuse, -R69.reuse ;  /* 0x000000093a497223 */ /* 0x180fe20000010845 */
[-CC-:B------:R-:W-:Y:S01]  /*168b0*/  FFMA.FTZ R71, R24, R9.reuse, -R69.reuse ;  /* 0x0000000918477223 */ /* 0x180fe20000010845 */
[----:B------:R-:W-:Y:S01]  /*168c0*/  ISETP.GT.AND P5, PT, R0, RZ, PT ;  /* 0x000000ff0000720c */ /* 0x000fe20003fa4270 */
[-CC-:B------:R-:W-:Y:S01]  /*168d0*/  FFMA.FTZ R56, R56, R9.reuse, -R69.reuse ;  /* 0x0000000938387223 */ /* 0x180fe20000010845 */
[----:B------:R-:W-:Y:S01]  /*168e0*/  ISETP.GT.AND P6, PT, R0, 0x1, PT ;  /* 0x000000010000780c */ /* 0x000fe20003fc4270 */
[----:B------:R-:W-:Y:S01]  /*168f0*/  MUFU.EX2 R67, R67 ;  /* 0x0000004300437308 */ /* 0x000fe20000000800 */
[----:B------:R-:W-:Y:S01]  /*16900*/  FSEL R58, R2, -INF , P5 ;  /* 0xff800000023a7808 */ /* 0x000fe20002800000 */
[-CC-:B------:R-:W-:Y:S01]  /*16910*/  FFMA.FTZ R2, R30, R9.reuse, -R69.reuse ;  /* 0x000000091e027223 */ /* 0x180fe20000010845 */
[----:B------:R-:W-:Y:S01]  /*16920*/  ISETP.GT.AND P3, PT, R0, 0x8, PT ;  /* 0x000000080000780c */ /* 0x000fe20003f64270 */
[-CC-:B------:R-:W-:Y:S01]  /*16930*/  FFMA.FTZ R50, R50, R9.reuse, -R69.reuse ;  /* 0x0000000932327223 */ /* 0x180fe20000010845 */
[----:B------:R-:W-:Y:S01]  /*16940*/  FSEL R24, R20, -INF , P6 ;  /* 0xff80000014187808 */ /* 0x000fe20003000000 */
[-CC-:B------:R-:W-:Y:S01]  /*16950*/  FFMA.FTZ R20, R28, R9.reuse, -R69.reuse ;  /* 0x000000091c147223 */ /* 0x180fe20000010845 */
[----:B------:R-:W-:Y:S01]  /*16960*/  FMNMX.FTZ R11, R58, R12, !PT ;  /* 0x0000000c3a0b7209 */ /* 0x000fe20007810000 */
[----:B------:R-:W-:Y:S01]  /*16970*/  MUFU.EX2 R56, R56 ;  /* 0x0000003800387308 */ /* 0x000fe20000000800 */
[----:B------:R-:W-:Y:S01]  /*16980*/  ISETP.GT.AND P4, PT, R0, 0x9, PT ;  /* 0x000000090000780c */ /* 0x000fe20003f84270 */
[-CC-:B------:R-:W-:Y:S01]  /*16990*/  FFMA.FTZ R62, R62, R9.reuse, -R69.reuse ;  /* 0x000000093e3e7223 */ /* 0x180fe20000010845 */
[----:B------:R-:W-:Y:S01]  /*169a0*/  FSEL R28, R21, -INF , P3 ;  /* 0xff800000151c7808 */ /* 0x000fe20001800000 */
[----:B------:R-:W-:Y:S01]  /*169b0*/  FFMA.FTZ R21, R64, R9, -R69 ;  /* 0x0000000940157223 */ /* 0x000fe20000010845 */
[----:B------:R-:W-:-:S02]  /*169c0*/  FMNMX.FTZ R11, R24, R11, !PT ;  /* 0x0000000b180b7209 */ /* 0x000fc40007810000 */
[----:B------:R-:W-:Y:S01]  /*169d0*/  ISETP.GT.AND P5, PT, R0, 0x10, PT ;  /* 0x000000100000780c */ /* 0x000fe20003fa4270 */
[----:B------:R2:W-:Y:S01]  /*169e0*/  MUFU.EX2 R54, R73 ;  /* 0x0000004900367308 */ /* 0x0005e20000000800 */
[----:B------:R-:W-:Y:S02]  /*169f0*/  FSEL R26, R26, -INF , P4 ;  /* 0xff8000001a1a7808 */ /* 0x000fe40002000000 */
[----:B------:R-:W-:Y:S02]  /*16a00*/  FMNMX.FTZ R11, R28, R11, !PT ;  /* 0x0000000b1c0b7209 */ /* 0x000fe40007810000 */
[----:B------:R-:W-:Y:S02]  /*16a10*/  ISETP.GT.AND P6, PT, R0, 0x11, PT ;  /* 0x000000110000780c */ /* 0x000fe40003fc4270 */
[----:B------:R-:W-:Y:S01]  /*16a20*/  FSEL R30, R27, -INF , P5 ;  /* 0xff8000001b1e7808 */ /* 0x000fe20002800000 */
[----:B------:R-:W-:Y:S01]  /*16a30*/  MUFU.EX2 R71, R71 ;  /* 0x0000004700477308 */ /* 0x000fe20000000800 */
[----:B------:R-:W-:Y:S01]  /*16a40*/  FMNMX.FTZ R11, R26, R11, !PT ;  /* 0x0000000b1a0b7209 */ /* 0x000fe20007810000 */
[----:B--2---:R-:W-:Y:S01]  /*16a50*/  FFMA.FTZ R73, R234, R9, -R69 ;  /* 0x00000009ea497223 */ /* 0x004fe20000010845 */
[----:B------:R-:W-:-:S02]  /*16a60*/  ISETP.GT.AND P3, PT, R0, 0x18, PT ;  /* 0x000000180000780c */ /* 0x000fc40003f64270 */
[----:B------:R-:W-:Y:S01]  /*16a70*/  FSEL R74, R29, -INF , P6 ;  /* 0xff8000001d4a7808 */ /* 0x000fe20003000000 */
[--C-:B------:R-:W-:Y:S01]  /*16a80*/  FFMA.FTZ R29, R60, R9, -R69.reuse ;  /* 0x000000093c1d7223 */ /* 0x100fe20000010845 */
[----:B------:R-:W-:Y:S01]  /*16a90*/  FMNMX.FTZ R11, R30, R11, !PT ;  /* 0x0000000b1e0b7209 */ /* 0x000fe20007810000 */
[----:B------:R-:W-:Y:S01]  /*16aa0*/  MUFU.EX2 R27, R2 ;  /* 0x00000002001b7308 */ /* 0x000fe20000000800 */
[----:B------:R-:W-:Y:S02]  /*16ab0*/  ISETP.GT.AND P4, PT, R0, 0x19, PT ;  /* 0x000000190000780c */ /* 0x000fe40003f84270 */
[----:B------:R-:W-:Y:S01]  /*16ac0*/  FSEL R60, R31, -INF , P3 ;  /* 0xff8000001f3c7808 */ /* 0x000fe20001800000 */
[--C-:B------:R-:W-:Y:S01]  /*16ad0*/  FFMA.FTZ R31, R36, R9, -R69.reuse ;  /* 0x00000009241f7223 */ /* 0x100fe20000010845 */
[----:B------:R-:W-:Y:S02]  /*16ae0*/  FMNMX.FTZ R11, R74, R11, !PT ;  /* 0x0000000b4a0b7209 */ /* 0x000fe40007810000 */
[----:B------:R-:W-:Y:S01]  /*16af0*/  ISETP.GT.AND P5, PT, R0, 0x20, PT ;  /* 0x000000200000780c */ /* 0x000fe20003fa4270 */
[----:B------:R-:W-:Y:S01]  /*16b00*/  MUFU.EX2 R20, R20 ;  /* 0x0000001400147308 */ /* 0x000fe20000000800 */
        /* <DEDUP_REMOVED lines=11> */
[----:B------:R-:W-:Y:S01]  /*16bc0*/  MUFU.EX2 R29, R29 ;  /* 0x0000001d001d7308 */ /* 0x000fe20000000800 */
[----:B------:R-:W-:Y:S01]  /*16bd0*/  FSEL R86, R37, -INF , P6 ;  /* 0xff80000025567808 */ /* 0x000fe20003000000 */
[--C-:B------:R-:W-:Y:S01]  /*16be0*/  FFMA.FTZ R37, R76, R9, -R69.reuse ;  /* 0x000000094c257223 */ /* 0x100fe20000010845 */
[----:B------:R-:W-:Y:S01]  /*16bf0*/  FMNMX.FTZ R11, R82, R11, !PT ;  /* 0x0000000b520b7209 */ /* 0x000fe20007810000 */
[----:B------:R-:W-:Y:S01]  /*16c00*/  FFMA.FTZ R76, R168, R9, -R69 ;  /* 0x00000009a84c7223 */ /* 0x000fe20000010845 */
[----:B------:R-:W-:-:S02]  /*16c10*/  ISETP.GT.AND P4, PT, R0, 0x29, PT ;  /* 0x000000290000780c */ /* 0x000fc40003f84270 */
[----:B------:R-:W-:Y:S01]  /*16c20*/  FSEL R36, R39, -INF , P3 ;  /* 0xff80000027247808 */ /* 0x000fe20001800000 */
[----:B------:R-:W-:Y:S01]  /*16c30*/  FFMA.FTZ R39, R170, R9, -R69 ;  /* 0x00000009aa277223 */ /* 0x000fe20000010845 */
[----:B------:R-:W-:Y:S01]  /*16c40*/  FMNMX.FTZ R11, R86, R11, !PT ;  /* 0x0000000b560b7209 */ /* 0x000fe20007810000 */
[----:B------:R-:W-:Y:S01]  /*16c50*/  MUFU.EX2 R32, R32 ;  /* 0x0000002000207308 */ /* 0x000fe20000000800 */
[----:B------:R-:W-:Y:S02]  /*16c60*/  ISETP.GT.AND P5, PT, R0, 0x30, PT ;  /* 0x000000300000780c */ /* 0x000fe40003fa4270 */
[----:B------:R-:W-:Y:S02]  /*16c70*/  FSEL R40, R40, -INF , P4 ;  /* 0xff80000028287808 */ /* 0x000fe40002000000 */
[----:B------:R-:W-:Y:S02]  /*16c80*/  FMNMX.FTZ R11, R36, R11, !PT ;  /* 0x0000000b240b7209 */ /* 0x000fe40007810000 */
[----:B------:R-:W-:Y:S01]  /*16c90*/  ISETP.GT.AND P6, PT, R0, 0x31, PT ;  /* 0x000000310000780c */ /* 0x000fe20003fc4270 */
[----:B------:R-:W-:Y:S01]  /*16ca0*/  MUFU.EX2 R31, R31 ;  /* 0x0000001f001f7308 */ /* 0x000fe20000000800 */
[----:B------:R-:W-:-:S02]  /*16cb0*/  FMNMX.FTZ R11, R40, R11, !PT ;  /* 0x0000000b280b7209 */ /* 0x000fc40007810000 */
[C---:B------:R-:W-:Y:S02]  /*16cc0*/  ISETP.GT.AND P3, PT, R0.reuse, 0x38, PT ;  /* 0x000000380000780c */ /* 0x040fe40003f64270 */
[----:B------:R-:W-:Y:S02]  /*16cd0*/  ISETP.GT.AND P4, PT, R0, 0x39, PT ;  /* 0x000000390000780c */ /* 0x000fe40003f84270 */
[----:B------:R-:W-:Y:S01]  /*16ce0*/  FSEL R46, R46, -INF , P3 ;  /* 0xff8000002e2e7808 */ /* 0x000fe20001800000 */
[----:B------:R-:W2:Y:S01]  /*16cf0*/  MUFU.EX2 R34, R34 ;  /* 0x0000002200227308 */ /* 0x000ea20000000800 */
[----:B------:R-:W-:Y:S02]  /*16d00*/  FSEL R48, R48, -INF , P4 ;  /* 0xff80000030307808 */ /* 0x000fe40002000000 */
[C---:B------:R-:W-:Y:S02]  /*16d10*/  ISETP.GT.AND P3, PT, R0.reuse, 0x48, PT ;  /* 0x000000480000780c */ /* 0x040fe40003f64270 */
[----:B------:R-:W-:-:S02]  /*16d20*/  ISETP.GT.AND P4, PT, R0, 0x49, PT ;  /* 0x000000490000780c */ /* 0x000fc40003f84270 */
[----:B0-----:R-:W-:Y:S01]  /*16d30*/  FSEL R64, R25, -INF , P3 ;  /* 0xff80000019407808 */ /* 0x001fe20001800000 */
[----:B------:R-:W-:Y:S01]  /*16d40*/  MUFU.EX2 R35, R35 ;  /* 0x0000002300237308 */ /* 0x000fe20000000800 */
[----:B-1----:R-:W-:Y:S01]  /*16d50*/  FSEL R236, R33, -INF , P4 ;  /* 0xff80000021ec7808 */ /* 0x002fe20002000000 */
[-CC-:B------:R-:W-:Y:S01]  /*16d60*/  FFMA.FTZ R33, R72, R9.reuse, -R69.reuse ;  /* 0x0000000948217223 */ /* 0x180fe20000010845 */
[----:B------:R-:W-:Y:S02]  /*16d70*/  ISETP.GT.AND P3, PT, R0, 0x58, PT ;  /* 0x000000580000780c */ /* 0x000fe40003f64270 */
[----:B------:R-:W-:Y:S02]  /*16d80*/  R2UR UR6, R10 ;  /* 0x000000000a0672ca */ /* 0x000fe400000e0000 */
[----:B------:R-:W-:Y:S01]  /*16d90*/  FSEL R72, R49, -INF , P3 ;  /* 0xff80000031487808 */ /* 0x000fe20001800000 */
[----:B------:R0:W-:Y:S01]  /*16da0*/  MUFU.EX2 R25, R21 ;  /* 0x0000001500197308 */ /* 0x0001e20000000800 */
[----:B------:R-:W-:Y:S01]  /*16db0*/  ISETP.GT.AND P4, PT, R0, 0x59, PT ;  /* 0x000000590000780c */ /* 0x000fe20003f84270 */
[----:B------:R-:W-:Y:S01]  /*16dc0*/  FFMA.FTZ R49, R182, R9, -R69 ;  /* 0x00000009b6317223 */ /* 0x000fe20000010845 */
[----:B------:R-:W-:-:S02]  /*16dd0*/  ISETP.GT.AND P3, PT, R0, 0x68, PT ;  /* 0x000000680000780c */ /* 0x000fc40003f64270 */
[----:B------:R-:W-:Y:S02]  /*16de0*/  FSEL R53, R53, -INF , P4 ;  /* 0xff80000035357808 */ /* 0x000fe40002000000 */
[C---:B------:R-:W-:Y:S01]  /*16df0*/  ISETP.GT.AND P4, PT, R0.reuse, 0x69, PT ;  /* 0x000000690000780c */ /* 0x040fe20003f84270 */
[----:B------:R-:W1:Y:S01]  /*16e00*/  MUFU.EX2 R38, R38 ;  /* 0x0000002600267308 */ /* 0x000e620000000800 */
[----:B------:R-:W-:Y:S02]  /*16e10*/  FSEL R59, R59, -INF , P3 ;  /* 0xff8000003b3b7808 */ /* 0x000fe40001800000 */
[----:B------:R-:W-:Y:S02]  /*16e20*/  FSEL R61, R61, -INF , P4 ;  /* 0xff8000003d3d7808 */ /* 0x000fe40002000000 */
[C---:B------:R-:W-:Y:S02]  /*16e30*/  ISETP.GT.AND P3, PT, R0.reuse, 0x78, PT ;  /* 0x000000780000780c */ /* 0x040fe40003f64270 */
[----:B------:R-:W-:Y:S01]  /*16e40*/  ISETP.GT.AND P4, PT, R0, 0x79, PT ;  /* 0x000000790000780c */ /* 0x000fe20003f84270 */
[----:B------:R-:W-:Y:S01]  /*16e50*/  MUFU.EX2 R44, R44 ;  /* 0x0000002c002c7308 */ /* 0x000fe20000000800 */
[----:B------:R-:W-:Y:S01]  /*16e60*/  FSEL R170, R66, -INF , P3 ;  /* 0xff80000042aa7808 */ /* 0x000fe20001800000 */
[----:B------:R-:W-:Y:S01]  /*16e70*/  FFMA.FTZ R66, R172, R9, -R69 ;  /* 0x00000009ac427223 */ /* 0x000fe20000010845 */
[----:B------:R-:W-:-:S02]  /*16e80*/  IADD3 R10, R8, 0x300, RZ ;  /* 0x00000300080a7810 */ /* 0x000fc40007ffe0ff */
[----:B--2---:R-:W-:Y:S02]  /*16e90*/  F2FP.F16.F32.PACK_AB R172, R34, R31 ;  /* 0x0000001f22ac723e */ /* 0x004fe400000000ff */
[----:B------:R-:W-:Y:S01]  /*16ea0*/  F2FP.F16.F32.PACK_AB R182, R71, R54 ;  /* 0x0000003647b6723e */ /* 0x000fe200000000ff */
[----:B------:R-:W-:Y:S08]  /*16eb0*/  MUFU.EX2 R33, R33 ;  /* 0x0000002100217308 */ /* 0x000ff00000000800 */
[----:B------:R-:W-:Y:S08]  /*16ec0*/  MUFU.EX2 R50, R50 ;  /* 0x0000003200327308 */ /* 0x000ff00000000800 */
[----:B------:R-:W-:Y:S01]  /*16ed0*/  MUFU.EX2 R37, R37 ;  /* 0x0000002500257308 */ /* 0x000fe20000000800 */
[----:B------:R-:W-:-:S02]  /*16ee0*/  WARPGROUP.DEPBAR.LE gsb0, 0x0 ;  /* 0x00008000000079c5 */ /* 0x000fc40000010000 */
[----:B------:R-:W-:Y:S01]  /*16ef0*/  FSEL R164, R41, -INF , P5 ;  /* 0xff80000029a47808 */ /* 0x000fe20002800000 */
[----:B------:R-:W-:Y:S01]  /*16f00*/  WARPGROUP.ARRIVE ;  /* 0x00000000000079c5 */ /* 0x000fe20000000000 */
[----:B------:R-:W-:Y:S01]  /*16f10*/  FSEL R166, R43, -INF , P6 ;  /* 0xff8000002ba67808 */ /* 0x000fe20003000000 */
[--C-:B------:R-:W-:Y:S01]  /*16f20*/  FFMA.FTZ R41, R174, R9, -R69.reuse ;  /* 0x00000009ae297223 */ /* 0x100fe20000010845 */
[----:B------:R-:W-:Y:S01]  /*16f30*/  FMNMX.FTZ R11, R164, R11, !PT ;  /* 0x0000000ba40b7209 */ /* 0x000fe20007810000 */
[----:B------:R-:W-:Y:S01]  /*16f40*/  MUFU.EX2 R76, R76 ;  /* 0x0000004c004c7308 */ /* 0x000fe20000000800 */
[----:B------:R-:W-:Y:S01]  /*16f50*/  ISETP.GT.AND P5, PT, R0, 0x40, PT ;  /* 0x000000400000780c */ /* 0x000fe20003fa4270 */
[----:B------:R-:W-:Y:S01]  /*16f60*/  FFMA.FTZ R43, R178, R9, -R69 ;  /* 0x00000009b22b7223 */ /* 0x000fe20000010845 */
[----:B------:R-:W-:Y:S02]  /*16f70*/  FMNMX.FTZ R11, R166, R11, !PT ;  /* 0x0000000ba60b7209 */ /* 0x000fe40007810000 */
[----:B------:R-:W-:-:S02]  /*16f80*/  ISETP.GT.AND P6, PT, R0, 0x41, PT ;  /* 0x000000410000780c */ /* 0x000fc40003fc4270 */
[----:B------:R-:W-:Y:S01]  /*16f90*/  FMNMX.FTZ R11, R46, R11, !PT ;  /* 0x0000000b2e0b7209 */ /* 0x000fe20007810000 */
[----:B------:R-:W-:Y:S01]  /*16fa0*/  MUFU.EX2 R39, R39 ;  /* 0x0000002700277308 */ /* 0x000fe20000000800 */
[----:B------:R-:W-:Y:S02]  /*16fb0*/  FSEL R42, R51, -INF , P5 ;  /* 0xff800000332a7808 */ /* 0x000fe40002800000 */
[----:B------:R-:W-:Y:S02]  /*16fc0*/  FMNMX.FTZ R11, R48, R11, !PT ;  /* 0x0000000b300b7209 */ /* 0x000fe40007810000 */
[----:B------:R-:W-:Y:S02]  /*16fd0*/  FSEL R52, R52, -INF , P6 ;  /* 0xff80000034347808 */ /* 0x000fe40003000000 */
[----:B------:R-:W-:Y:S01]  /*16fe0*/  FMNMX.FTZ R11, R42, R11, !PT ;  /* 0x0000000b2a0b7209 */ /* 0x000fe20007810000 */
[----:B------:R-:W-:Y:S01]  /*16ff0*/  MUFU.EX2 R66, R66 ;  /* 0x0000004200427308 */ /* 0x000fe20000000800 */
[----:B------:R-:W-:-:S02]  /*17000*/  ISETP.GT.AND P5, PT, R0, 0x50, PT ;  /* 0x000000500000780c */ /* 0x000fc40003fa4270 */
[----:B------:R-:W-:Y:S02]  /*17010*/  FMNMX.FTZ R11, R52, R11, !PT ;  /* 0x0000000b340b7209 */ /* 0x000fe40007810000 */
[----:B------:R-:W-:Y:S02]  /*17020*/  ISETP.GT.AND P6, PT, R0, 0x51, PT ;  /* 0x000000510000780c */ /* 0x000fe40003fc4270 */
[----:B------:R-:W-:Y:S01]  /*17030*/  FMNMX.FTZ R11, R64, R11, !PT ;  /* 0x0000000b400b7209 */ /* 0x000fe20007810000 */
[----:B------:R-:W-:Y:S01]  /*17040*/  MUFU.EX2 R41, R41 ;  /* 0x0000002900297308 */ /* 0x000fe20000000800 */
[----:B------:R-:W-:Y:S01]  /*17050*/  FSEL R68, R45, -INF , P5 ;  /* 0xff8000002d447808 */ /* 0x000fe20002800000 */
[--C-:B------:R-:W-:Y:S01]  /*17060*/  FFMA.FTZ R45, R84, R9, -R69.reuse ;  /* 0x00000009542d7223 */ /* 0x100fe20000010845 */
[----:B------:R-:W-:Y:S01]  /*17070*/  FMNMX.FTZ R11, R236, R11, !PT ;  /* 0x0000000bec0b7209 */ /* 0x000fe20007810000 */
[----:B------:R-:W-:Y:S01]  /*17080*/  FFMA.FTZ R84, R230, R9, -R69 ;  /* 0x00000009e6547223 */ /* 0x000fe20000010845 */
[----:B------:R-:W-:-:S02]  /*17090*/  FSEL R47, R47, -INF , P6 ;  /* 0xff8000002f2f7808 */ /* 0x000fc40003000000 */
[----:B------:R-:W-:Y:S01]  /*170a0*/  FMNMX.FTZ R2, R68, R11, !PT ;  /* 0x0000000b44027209 */ /* 0x000fe20007810000 */
[----:B------:R-:W-:Y:S01]  /*170b0*/  MUFU.EX2 R43, R43 ;  /* 0x0000002b002b7308 */ /* 0x000fe20000000800 */
[C---:B------:R-:W-:Y:S02]  /*170c0*/  ISETP.GT.AND P5, PT, R0.reuse, 0x60, PT ;  /* 0x000000600000780c */ /* 0x040fe40003fa4270 */
[----:B------:R-:W-:Y:S02]  /*170d0*/  FMNMX.FTZ R11, R47, R2, !PT ;  /* 0x000000022f0b7209 */ /* 0x000fe40007810000 */
[----:B------:R-:W-:Y:S02]  /*170e0*/  ISETP.GT.AND P6, PT, R0, 0x61, PT ;  /* 0x000000610000780c */ /* 0x000fe40003fc4270 */
[----:B------:R-:W-:Y:S01]  /*170f0*/  FMNMX.FTZ R2, R72, R11, !PT ;  /* 0x0000000b48027209 */ /* 0x000fe20007810000 */
[----:B------:R-:W-:Y:S01]  /*17100*/  IMAD.MOV.U32 R11, RZ, RZ, 0x40000040 ;  /* 0x40000040ff0b7424 */ /* 0x000fe200078e00ff */
[----:B------:R-:W-:Y:S01]  /*17110*/  FSEL R55, R55, -INF , P5 ;  /* 0xff80000037377808 */ /* 0x000fe20002800000 */
[----:B------:R-:W-:Y:S01]  /*17120*/  MUFU.EX2 R45, R45 ;  /* 0x0000002d002d7308 */ /* 0x000fe20000000800 */
[----:B------:R-:W-:-:S02]  /*17130*/  FMNMX.FTZ R2, R53, R2, !PT ;  /* 0x0000000235027209 */ /* 0x000fc40007810000 */
[----:B------:R-:W-:Y:S02]  /*17140*/  R2UR UR7, R11 ;  /* 0x000000000b0772ca */ /* 0x000fe400000e0000 */
[----:B------:R-:W-:Y:S02]  /*17150*/  FSEL R57, R57, -INF , P6 ;  /* 0xff80000039397808 */ /* 0x000fe40003000000 */
[----:B------:R-:W-:Y:S01]  /*17160*/  FMNMX.FTZ R2, R55, R2, !PT ;  /* 0x0000000237027209 */ /* 0x000fe20007810000 */
[----:B------:R-:W-:Y:S01]  /*17170*/  MUFU.EX2 R49, R49 ;  /* 0x0000003100317308 */ /* 0x000fe20000000800 */
[C---:B------:R-:W-:Y:S02]  /*17180*/  ISETP.GT.AND P5, PT, R0.reuse, 0x70, PT ;  /* 0x000000700000780c */ /* 0x040fe40003fa4270 */
[----:B------:R-:W-:Y:S02]  /*17190*/  FMNMX.FTZ R2, R57, R2, !PT ;  /* 0x0000000239027209 */ /* 0x000fe40007810000 */
[----:B------:R-:W-:-:S02]  /*171a0*/  ISETP.GT.AND P6, PT, R0, 0x71, PT ;  /* 0x000000710000780c */ /* 0x000fc40003fc4270 */
[----:B------:R-:W-:Y:S01]  /*171b0*/  FMNMX.FTZ R2, R59, R2, !PT ;  /* 0x000000023b027209 */ /* 0x000fe20007810000 */
[----:B------:R-:W-:Y:S01]  /*171c0*/  HGMMA.64x128x16.F32 R88, R160, gdesc[UR4].tnspB, R88, gsb0 ;  /* 0x41e00004a0587df0 */ /* 0x000fe20008000858 */
[----:B------:R-:W-:Y:S01]  /*171d0*/  FSEL R168, R63, -INF , P5 ;  /* 0xff8000003fa87808 */ /* 0x000fe20002800000 */
[--C-:B------:R-:W-:Y:S01]  /*171e0*/  FFMA.FTZ R63, R232, R9, -R69.reuse ;  /* 0x00000009e83f7223 */ /* 0x100fe20000010845 */
[----:B0-----:R-:W-:Y:S01]  /*171f0*/  FMNMX.FTZ R21, R61, R2, !PT ;  /* 0x000000023d157209 */ /* 0x001fe20007810000 */
[----:B------:R-:W-:Y:S01]  /*17200*/  MUFU.EX2 R84, R84 ;  /* 0x0000005400547308 */ /* 0x000fe20000000800 */
[----:B------:R-:W-:Y:S02]  /*17210*/  FSEL R65, R65, -INF , P6 ;  /* 0xff80000041417808 */ /* 0x000fe40003000000 */
[----:B------:R-:W-:Y:S02]  /*17220*/  FMNMX.FTZ R0, R168, R21, !PT ;  /* 0x00000015a8007209 */ /* 0x000fe40007810000 */
[----:B------:R-:W-:Y:S01]  /*17230*/  FSEL R51, R70, -INF , P4 ;  /* 0xff80000046337808 */ /* 0x000fe20002000000 */
[----:B------:R-:W-:Y:S01]  /*17240*/  FFMA.FTZ R70, R180, R9, -R69 ;  /* 0x00000009b4467223 */ /* 0x000fe20000010845 */
[----:B------:R-:W-:Y:S01]  /*17250*/  FMNMX.FTZ R11, R65, R0, !PT ;  /* 0x00000000410b7209 */ /* 0x000fe20007810000 */
[----:B------:R-:W-:Y:S01]  /*17260*/  MUFU.EX2 R63, R63 ;  /* 0x0000003f003f7308 */ /* 0x000fe20000000800 */
[----:B------:R-:W-:Y:S01]  /*17270*/  R2UR UR6, R10 ;  /* 0x000000000a0672ca */ /* 0x000fe200000e0000 */
[----:B------:R-:W-:Y:S01]  /*17280*/  VIADD R10, R8, 0x380 ;  /* 0x00000380080a7836 */ /* 0x000fe20000000000 */
[----:B------:R-:W-:-:S02]  /*17290*/  FMNMX.FTZ R0, R170, R11, !PT ;  /* 0x0000000baa007209 */ /* 0x000fc40007810000 */
[----:B------:R-:W-:Y:S02]  /*172a0*/  F2FP.F16.F32.PACK_AB R178, R32, R29 ;  /* 0x0000001d20b2723e */ /* 0x000fe400000000ff */
[----:B------:R-:W-:Y:S01]  /*172b0*/  FMNMX.FTZ R0, R51, R0, !PT ;  /* 0x0000000033007209 */ /* 0x000fe20007810000 */
[----:B------:R-:W-:Y:S01]  /*172c0*/  MUFU.EX2 R70, R70 ;  /* 0x0000004600467308 */ /* 0x000fe20000000800 */
[----:B-1----:R-:W-:Y:S02]  /*172d0*/  F2FP.F16.F32.PACK_AB R174, R38, R35 ;  /* 0x0000002326ae723e */ /* 0x002fe400000000ff */
[----:B------:R-:W-:Y:S01]  /*172e0*/  F2FP.F16.F32.PACK_AB R180, R56, R67 ;  /* 0x0000004338b4723e */ /* 0x000fe200000000ff */
[----:B------:R-:W0:Y:S04]  /*172f0*/  SHFL.BFLY PT, R11, R0, 0x2, 0x1f ;  /* 0x0c401f00000b7f89 */ /* 0x000e2800000e0000 */
[----:B------:R-:W-:Y:S08]  /*17300*/  MUFU.EX2 R73, R73 ;  /* 0x0000004900497308 */ /* 0x000ff00000000800 */
[----:B------:R-:W-:Y:S01]  /*17310*/  MUFU.EX2 R62, R62 ;  /* 0x0000003e003e7308 */ /* 0x000fe20000000800 */
[----:B0-----:R-:W-:-:S05]  /*17320*/  FMNMX.FTZ R11, R0, R11, !PT ;  /* 0x0000000b000b7209 */ /* 0x001fca0007810000 */
[----:B------:R-:W0:Y:S02]  /*17330*/  SHFL.BFLY PT, R0, R11, 0x1, 0x1f ;  /* 0x0c201f000b007f89 */ /* 0x000e2400000e0000 */
[----:B0-----:R-:W-:Y:S01]  /*17340*/  FMNMX.FTZ R21, R11, R0, !PT ;  /* 0x000000000b157209 */ /* 0x001fe20007810000 */
[----:B------:R-:W-:Y:S01]  /*17350*/  IMAD.MOV.U32 R11, RZ, RZ, 0x40000040 ;  /* 0x40000040ff0b7424 */ /* 0x000fe200078e00ff */
[----:B------:R-:W-:Y:S02]  /*17360*/  FSEL R0, R194, RZ, P2 ;  /* 0x000000ffc2007208 */ /* 0x000fe40001000000 */
[C---:B------:R-:W-:Y:S01]  /*17370*/  FSETP.NEU.FTZ.AND P2, PT, R21.reuse, -INF , PT ;  /* 0xff8000001500780b */ /* 0x040fe20003f5d000 */
[----:B------:R-:W-:Y:S01]  /*17380*/  FMUL.FTZ R2, R21, R9 ;  /* 0x0000000915027220 */ /* 0x000fe20000410000 */
[----:B------:R-:W-:Y:S01]  /*17390*/  R2UR UR7, R11 ;  /* 0x000000000b0772ca */ /* 0x000fe200000e0000 */
[----:B------:R-:W-:Y:S01]  /*173a0*/  FADD.FTZ R0, -R0, R7 ;  /* 0x0000000700007221 */ /* 0x000fe20000010100 */
[----:B------:R-:W-:-:S02]  /*173b0*/  FSEL R11, R21, RZ, P2 ;  /* 0x000000ff150b7208 */ /* 0x000fc40001000000 */
[----:B------:R-:W-:Y:S01]  /*173c0*/  FSEL R7, R2, RZ, P2 ;  /* 0x000000ff02077208 */ /* 0x000fe20001000000 */
[----:B------:R-:W-:Y:S01]  /*173d0*/  FMUL.FTZ R0, R0, R9 ;  /* 0x0000000900007220 */ /* 0x000fe20000410000 */
[C---:B------:R-:W-:Y:S02]  /*173e0*/  ISETP.GT.AND P2, PT, R6.reuse, R13, PT ;  /* 0x0000000d0600720c */ /* 0x040fe40003f44270 */
[----:B------:R-:W-:Y:S01]  /*173f0*/  IADD3 R6, R6, -0x1, RZ ;  /* 0xffffffff06067810 */ /* 0x000fe20007ffe0ff */
[----:B------:R0:W1:Y:S01]  /*17400*/  MUFU.EX2 R2, R0 ;  /* 0x0000000000027308 */ /* 0x0000620000000800 */
        /* <DEDUP_REMOVED lines=8> */
[----:B0-----:R-:W-:Y:S01]  /*17490*/  FADD.FTZ R0, -R11, R12 ;  /* 0x0000000c0b007221 */ /* 0x001fe20000010100 */
[-CC-:B------:R-:W-:Y:S01]  /*174a0*/  FFMA.FTZ R30, R78, R9.reuse, -R7.reuse ;  /* 0x000000094e1e7223 */ /* 0x180fe20000010807 */
[-CC-:B------:R-:W-:Y:S01]  /*174b0*/  FFMA.FTZ R173, R82, R9.reuse, -R7.reuse ;  /* 0x0000000952ad7223 */ /* 0x180fe20000010807 */
[-CC-:B------:R-:W-:Y:S01]  /*174c0*/  FFMA.FTZ R165, R42, R9.reuse, -R7.reuse ;  /* 0x000000092aa57223 */ /* 0x180fe20000010807 */
[-C--:B------:R-:W-:Y:S01]  /*174d0*/  FMUL.FTZ R0, R0, R9.reuse ;  /* 0x0000000900007220 */ /* 0x080fe20000410000 */
[-CC-:B------:R-:W-:Y:S01]  /*174e0*/  FFMA.FTZ R58, R86, R9.reuse, -R7.reuse ;  /* 0x00000009563a7223 */ /* 0x180fe20000010807 */
[-C--:B------:R-:W-:Y:S01]  /*174f0*/  FFMA.FTZ R175, R36, R9.reuse, -R7 ;  /* 0x0000000924af7223 */ /* 0x080fe20000010807 */
[----:B------:R-:W-:Y:S01]  /*17500*/  MUFU.EX2 R24, R24 ;  /* 0x0000001800187308 */ /* 0x000fe20000000800 */
[----:B-1----:R-:W-:Y:S01]  /*17510*/  FFMA.FTZ R11, R2, R4, R67 ;  /* 0x00000004020b7223 */ /* 0x002fe20000010043 */
        /* <DEDUP_REMOVED lines=12> */
[----:B------:R-:W-:Y:S01]  /*175e0*/  FFMA.FTZ R65, R65, R9, -R7 ;  /* 0x0000000941417223 */ /* 0x000fe20000010807 */
[----:B------:R-:W-:Y:S01]  /*175f0*/  F2FP.F16.F32.PACK_AB R164, R76, R37 ;  /* 0x000000254ca4723e */ /* 0x000fe200000000ff */
[----:B------:R-:W1:Y:S01]  /*17600*/  MUFU.EX2 R183, R183 ;  /* 0x000000b700b77308 */ /* 0x000e620000000800 */
[----:B------:R-:W-:Y:S01]  /*17610*/  FADD.FTZ R4, R20, R11 ;  /* 0x0000000b14047221 */ /* 0x000fe20000010000 */
[----:B------:R-:W-:-:S02]  /*17620*/  MOV R11, 0x40000040 ;  /* 0x40000040000b7802 */ /* 0x000fc40000000f00 */
[----:B------:R-:W-:Y:S01]  /*17630*/  F2FP.F16.F32.PACK_AB R166, R66, R39 ;  /* 0x0000002742a6723e */ /* 0x000fe200000000ff */
[----:B------:R-:W-:-:S03]  /*17640*/  FADD.FTZ R4, R27, R4 ;  /* 0x000000041b047221 */ /* 0x000fc60000010000 */
[----:B------:R-:W2:Y:S01]  /*17650*/  MUFU.EX2 R26, R26 ;  /* 0x0000001a001a7308 */ /* 0x000ea20000000800 */
[----:B0-----:R-:W-:Y:S01]  /*17660*/  FFMA.FTZ R3, R0, R3, R181 ;  /* 0x0000000300037223 */ /* 0x001fe200000100b5 */
[----:B------:R-:W-:-:S06]  /*17670*/  F2FP.F16.F32.PACK_AB R181, R24, R181 ;  /* 0x000000b518b5723e */ /* 0x000fcc00000000ff */
[----:B------:R-:W0:Y:S01]  /*17680*/  MUFU.EX2 R177, R177 ;  /* 0x000000b100b17308 */ /* 0x000e220000000800 */
[----:B------:R-:W-:Y:S02]  /*17690*/  WARPGROUP.DEPBAR.LE gsb0, 0x0 ;  /* 0x00008000000079c5 */ /* 0x000fe40000010000 */
[----:B------:R-:W-:Y:S01]  /*176a0*/  WARPGROUP.ARRIVE ;  /* 0x00000000000079c5 */ /* 0x000fe20000000000 */
[-CC-:B------:R-:W-:Y:S01]  /*176b0*/  FFMA.FTZ R160, R80, R9.reuse, -R69.reuse ;  /* 0x0000000950a07223 */ /* 0x180fe20000010845 */
[-C--:B------:R-:W-:Y:S01]  /*176c0*/  FFMA.FTZ R162, R176, R9.reuse, -R69 ;  /* 0x00000009b0a27223 */ /* 0x080fe20000010845 */
[-CC-:B------:R-:W-:Y:S02]  /*176d0*/  FFMA.FTZ R161, R68, R9.reuse, -R7.reuse ;  /* 0x0000000944a17223 */ /* 0x180fe40000010807 */
[----:B------:R-:W3:Y:S01]  /*176e0*/  MUFU.EX2 R28, R28 ;  /* 0x0000001c001c7308 */ /* 0x000ee20000000800 */
[-C--:B------:R-:W-:Y:S01]  /*176f0*/  FFMA.FTZ R163, R72, R9.reuse, -R7 ;  /* 0x0000000948a37223 */ /* 0x080fe20000010807 */
[----:B------:R-:W-:Y:S01]  /*17700*/  HGMMA.64x128x16.F32 R88, R156, gdesc[UR4].tnspB, R88, gsb0 ;  /* 0x41e000049c587df0 */ /* 0x000fe20008000858 */
[----:B------:R-:W-:Y:S01]  /*17710*/  R2UR UR6, R10 ;  /* 0x000000000a0672ca */ /* 0x000fe200000e0000 */
[----:B------:R-:W-:Y:S01]  /*17720*/  FFMA.FTZ R80, R228, R9, -R69 ;  /* 0x00000009e4507223 */ /* 0x000fe20000010845 */
[----:B------:R-:W-:Y:S01]  /*17730*/  R2UR UR7, R11 ;  /* 0x000000000b0772ca */ /* 0x000fe200000e0000 */
[----:B------:R-:W-:Y:S01]  /*17740*/  FADD.FTZ R11, R29, R4 ;  /* 0x000000041d0b7221 */ /* 0x000fe20000010000 */
[----:B------:R-:W-:Y:S01]  /*17750*/  FADD.FTZ R4, R24, R3 ;  /* 0x0000000318047221 */ /* 0x000fe20000010000 */
[----:B------:R-:W4:Y:S01]  /*17760*/  MUFU.EX2 R179, R179 ;  /* 0x000000b300b37308 */ /* 0x000f220000000800 */
[----:B------:R-:W-:Y:S01]  /*17770*/  F2FP.F16.F32.PACK_AB R176, R27, R20 ;  /* 0x000000141bb0723e */ /* 0x000fe200000000ff */
[----:B------:R-:W-:Y:S01]  /*17780*/  FADD.FTZ R10, R32, R11 ;  /* 0x0000000b200a7221 */ /* 0x000fe20000010000 */
[----:B-1----:R-:W-:Y:S01]  /*17790*/  FADD.FTZ R3, R183, R4 ;  /* 0x00000004b7037221 */ /* 0x002fe20000010000 */
[----:B--2---:R-:W-:-:S02]  /*177a0*/  F2FP.F16.F32.PACK_AB R183, R26, R183 ;  /* 0x000000b71ab7723e */ /* 0x004fc400000000ff */
[----:B------:R-:W-:Y:S01]  /*177b0*/  FADD.FTZ R11, R31, R10 ;  /* 0x0000000a1f0b7221 */ /* 0x000fe20000010000 */
[----:B------:R-:W-:Y:S01]  /*177c0*/  FADD.FTZ R4, R26, R3 ;  /* 0x000000031a047221 */ /* 0x000fe20000010000 */
[----:B------:R-:W1:Y:S01]  /*177d0*/  MUFU.EX2 R30, R30 ;  /* 0x0000001e001e7308 */ /* 0x000e620000000800 */
[----:B------:R-:W-:Y:S01]  /*177e0*/  FFMA.FTZ R10, R236, R9, -R7 ;  /* 0x00000009ec0a7223 */ /* 0x000fe20000010807 */
[----:B------:R-:W-:Y:S01]  /*177f0*/  FADD.FTZ R42, R34, R11 ;  /* 0x0000000b222a7221 */ /* 0x000fe20000010000 */
[----:B0-----:R-:W-:Y:S01]  /*17800*/  FADD.FTZ R3, R177, R4 ;  /* 0x00000004b1037221 */ /* 0x001fe20000010000 */
[C---:B---3--:R-:W-:Y:S02]  /*17810*/  F2FP.F16.F32.PACK_AB R177, R28.reuse, R177 ;  /* 0x000000b11cb1723e */ /* 0x048fe400000000ff */
[----:B------:R-:W-:Y:S01]  /*17820*/  FADD.FTZ R11, R35, R42 ;  /* 0x0000002a230b7221 */ /* 0x000fe20000010000 */
[----:B------:R-:W-:Y:S01]  /*17830*/  FADD.FTZ R4, R28, R3 ;  /* 0x000000031c047221 */ /* 0x000fe20000010000 */
[----:B------:R-:W0:Y:S02]  /*17840*/  MUFU.EX2 R173, R173 ;  /* 0x000000ad00ad7308 */ /* 0x000e240000000800 */
[----:B------:R-:W-:Y:S01]  /*17850*/  FADD.FTZ R42, R38, R11 ;  /* 0x0000000b262a7221 */ /* 0x000fe20000010000 */
[----:B----4-:R-:W-:-:S03]  /*17860*/  FADD.FTZ R3, R179, R4 ;  /* 0x00000004b3037221 */ /* 0x010fc60000010000 */
[----:B------:R-:W-:Y:S02]  /*17870*/  FADD.FTZ R11, R25, R42 ;  /* 0x0000002a190b7221 */ /* 0x000fe40000010000 */
[----:B------:R-:W2:Y:S01]  /*17880*/  MUFU.EX2 R58, R58 ;  /* 0x0000003a003a7308 */ /* 0x000ea20000000800 */
[----:B-1----:R-:W-:Y:S01]  /*17890*/  FADD.FTZ R4, R30, R3 ;  /* 0x000000031e047221 */ /* 0x002fe20000010000 */
[----:B------:R-:W-:Y:S01]  /*178a0*/  FADD.FTZ R42, R44, R11 ;  /* 0x0000000b2c2a7221 */ /* 0x000fe20000010000 */
[----:B------:R-:W-:-:S03]  /*178b0*/  F2FP.F16.F32.PACK_AB R179, R30, R179 ;  /* 0x000000b31eb3723e */ /* 0x000fc600000000ff */
[----:B------:R-:W-:Y:S01]  /*178c0*/  FADD.FTZ R11, R33, R42 ;  /* 0x0000002a210b7221 */ /* 0x000fe20000010000 */
[----:B------:R-:W-:Y:S01]  /*178d0*/  FFMA.FTZ R42, R53, R9, -R7 ;  /* 0x00000009352a7223 */ /* 0x000fe20000010807 */
[----:B------:R-:W1:Y:S01]  /*178e0*/  MUFU.EX2 R175, R175 ;  /* 0x000000af00af7308 */ /* 0x000e620000000800 */
[----:B0-----:R-:W-:Y:S01]  /*178f0*/  FADD.FTZ R3, R173, R4 ;  /* 0x00000004ad037221 */ /* 0x001fe20000010000 */
[----:B------:R-:W-:-:S04]  /*17900*/  FADD.FTZ R46, R50, R11 ;  /* 0x0000000b322e7221 */ /* 0x000fc80000010000 */
[----:B------:R-:W-:Y:S01]  /*17910*/  FADD.FTZ R11, R37, R46 ;  /* 0x0000002e250b7221 */ /* 0x000fe20000010000 */
[----:B------:R-:W-:Y:S01]  /*17920*/  FFMA.FTZ R46, R57, R9, -R7 ;  /* 0x00000009392e7223 */ /* 0x000fe20000010807 */
[----:B------:R-:W0:Y:S01]  /*17930*/  MUFU.EX2 R36, R36 ;  /* 0x0000002400247308 */ /* 0x000e220000000800 */
[C---:B--2---:R-:W-:Y:S01]  /*17940*/  FADD.FTZ R4, R58.reuse, R3 ;  /* 0x000000033a047221 */ /* 0x044fe20000010000 */
[----:B------:R-:W-:-:S06]  /*17950*/  F2FP.F16.F32.PACK_AB R173, R58, R173 ;  /* 0x000000ad3aad723e */ /* 0x000fcc00000000ff */
[----:B------:R-:W-:Y:S01]  /*17960*/  MUFU.EX2 R169, R169 ;  /* 0x000000a900a97308 */ /* 0x000fe20000000800 */
[----:B-1----:R-:W-:Y:S01]  /*17970*/  FADD.FTZ R3, R175, R4 ;  /* 0x00000004af037221 */ /* 0x002fe20000010000 */
[----:B------:R-:W-:-:S04]  /*17980*/  FADD.FTZ R4, R76, R11 ;  /* 0x0000000b4c047221 */ /* 0x000fc80000010000 */
[----:B------:R-:W-:Y:S01]  /*17990*/  FADD.FTZ R11, R39, R4 ;  /* 0x00000004270b7221 */ /* 0x000fe20000010000 */
[----:B------:R-:W-:Y:S01]  /*179a0*/  FFMA.FTZ R4, R168, R9, -R7 ;  /* 0x00000009a8047223 */ /* 0x000fe20000010807 */
[----:B------:R-:W-:Y:S01]  /*179b0*/  MUFU.EX2 R40, R40 ;  /* 0x0000002800287308 */ /* 0x000fe20000000800 */
[----:B------:R-:W-:Y:S01]  /*179c0*/  F2FP.F16.F32.PACK_AB R168, R44, R25 ;  /* 0x000000192ca8723e */ /* 0x000fe200000000ff */
[----:B------:R-:W-:Y:S01]  /*179d0*/  FADD.FTZ R11, R66, R11 ;  /* 0x0000000b420b7221 */ /* 0x000fe20000010000 */
[----:B0-----:R-:W-:-:S05]  /*179e0*/  F2FP.F16.F32.PACK_AB R175, R36, R175 ;  /* 0x000000af24af723e */ /* 0x001fca00000000ff */
[----:B------:R-:W0:Y:S08]  /*179f0*/  MUFU.EX2 R160, R160 ;  /* 0x000000a000a07308 */ /* 0x000e300000000800 */
[----:B------:R-:W1:Y:S08]  /*17a00*/  MUFU.EX2 R171, R171 ;  /* 0x000000ab00ab7308 */ /* 0x000e700000000800 */
[----:B------:R2:W3:Y:S01]  /*17a10*/  MUFU.EX2 R12, R48 ;  /* 0x00000030000c7308 */ /* 0x0004e20000000800 */
[----:B0-----:R-:W-:Y:S01]  /*17a20*/  FADD.FTZ R52, R160, R11 ;  /* 0x0000000ba0347221 */ /* 0x001fe20000010000 */
[----:B------:R-:W-:-:S06]  /*17a30*/  F2FP.F16.F32.PACK_AB R160, R41, R160 ;  /* 0x000000a029a0723e */ /* 0x000fcc00000000ff */
[----:B------:R-:W0:Y:S01]  /*17a40*/  MUFU.EX2 R165, R165 ;  /* 0x000000a500a57308 */ /* 0x000e220000000800 */
[----:B--2---:R-:W-:-:S04]  /*17a50*/  FADD.FTZ R48, R36, R3 ;  /* 0x0000000324307221 */ /* 0x004fc80000010000 */
[----:B------:R-:W-:Y:S01]  /*17a60*/  FADD.FTZ R3, R169, R48 ;  /* 0x00000030a9037221 */ /* 0x000fe20000010000 */
[C---:B------:R-:W-:Y:S02]  /*17a70*/  F2FP.F16.F32.PACK_AB R169, R40.reuse, R169 ;  /* 0x000000a928a9723e */ /* 0x040fe400000000ff */
[----:B------:R-:W2:Y:S01]  /*17a80*/  MUFU.EX2 R8, R8 ;  /* 0x0000000800087308 */ /* 0x000ea20000000800 */
[----:B------:R-:W-:Y:S01]  /*17a90*/  FADD.FTZ R48, R40, R3 ;  /* 0x0000000328307221 */ /* 0x000fe20000010000 */
[----:B------:R-:W-:Y:S01]  /*17aa0*/  FFMA.FTZ R3, R170, R9, -R7 ;  /* 0x00000009aa037223 */ /* 0x000fe20000010807 */
[----:B------:R-:W-:Y:S02]  /*17ab0*/  F2FP.F16.F32.PACK_AB R170, R50, R33 ;  /* 0x0000002132aa723e */ /* 0x000fe400000000ff */
[----:B-1----:R-:W-:Y:S01]  /*17ac0*/  FADD.FTZ R11, R171, R48 ;  /* 0x00000030ab0b7221 */ /* 0x002fe20000010000 */
[C---:B---3--:R-:W-:Y:S02]  /*17ad0*/  F2FP.F16.F32.PACK_AB R171, R12.reuse, R171 ;  /* 0x000000ab0cab723e */ /* 0x048fe400000000ff */
[----:B------:R-:W-:Y:S01]  /*17ae0*/  MUFU.EX2 R162, R162 ;  /* 0x000000a200a27308 */ /* 0x000fe20000000800 */
[----:B------:R-:W-:Y:S01]  /*17af0*/  FADD.FTZ R48, R12, R11 ;  /* 0x0000000b0c307221 */ /* 0x000fe20000010000 */
[----:B------:R-:W-:-:S03]  /*17b00*/  IMAD.MOV.U32 R12, RZ, RZ, R21 ;  /* 0x000000ffff0c7224 */ /* 0x000fc600078e0015 */
[----:B0-----:R-:W-:-:S03]  /*17b10*/  FADD.FTZ R11, R165, R48 ;  /* 0x00000030a50b7221 */ /* 0x001fc60000010000 */
[----:B------:R-:W0:Y:S01]  /*17b20*/  MUFU.EX2 R167, R167 ;  /* 0x000000a700a77308 */ /* 0x000e220000000800 */
[C---:B--2---:R-:W-:Y:S01]  /*17b30*/  FADD.FTZ R20, R8.reuse, R11 ;  /* 0x0000000b08147221 */ /* 0x044fe20000010000 */
[----:B------:R-:W-:-:S06]  /*17b40*/  F2FP.F16.F32.PACK_AB R165, R8, R165 ;  /* 0x000000a508a5723e */ /* 0x000fcc00000000ff */
[----:B------:R-:W1:Y:S08]  /*17b50*/  MUFU.EX2 R10, R10 ;  /* 0x0000000a000a7308 */ /* 0x000e700000000800 */
[----:B------:R-:W2:Y:S01]  /*17b60*/  MUFU.EX2 R161, R161 ;  /* 0x000000a100a17308 */ /* 0x000ea20000000800 */
[----:B0-----:R-:W-:Y:S01]  /*17b70*/  FADD.FTZ R11, R167, R20 ;  /* 0x00000014a70b7221 */ /* 0x001fe20000010000 */
[----:B------:R-:W-:-:S02]  /*17b80*/  WARPGROUP.DEPBAR.LE gsb0, 0x0 ;  /* 0x00008000000079c5 */ /* 0x000fc40000010000 */
[----:B------:R-:W-:-:S04]  /*17b90*/  WARPGROUP.ARRIVE ;  /* 0x00000000000079c5 */ /* 0x000fc80000000000 */
[----:B------:R-:W-:Y:S01]  /*17ba0*/  MUFU.EX2 R163, R163 ;  /* 0x000000a300a37308 */ /* 0x000fe20000000800 */
[-C--:B------:R-:W-:Y:S01]  /*17bb0*/  FFMA.FTZ R157, R55, R9.reuse, -R7 ;  /* 0x00000009379d7223 */ /* 0x080fe20000010807 */
[----:B-1----:R-:W-:Y:S01]  /*17bc0*/  FADD.FTZ R32, R10, R11 ;  /* 0x0000000b0a207221 */ /* 0x002fe20000010000 */
[----:B------:R-:W-:Y:S01]  /*17bd0*/  FFMA.FTZ R159, R59, R9, -R7 ;  /* 0x000000093b9f7223 */ /* 0x000fe20000010807 */
[----:B------:R-:W-:Y:S01]  /*17be0*/  F2FP.F16.F32.PACK_AB R156, R70, R45 ;  /* 0x0000002d469c723e */ /* 0x000fe200000000ff */
[----:B------:R-:W-:Y:S01]  /*17bf0*/  HGMMA.64x128x16.F32 R88, R152, gdesc[UR4].tnspB, R88, gsb0 ;  /* 0x41e0000498587df0 */ /* 0x000fe20008000858 */
[----:B--2---:R-:W-:Y:S01]  /*17c00*/  FADD.FTZ R11, R161, R32 ;  /* 0x00000020a10b7221 */ /* 0x004fe20000010000 */
[----:B------:R-:W-:Y:S01]  /*17c10*/  F2FP.F16.F32.PACK_AB R167, R10, R167 ;  /* 0x000000a70aa7723e */ /* 0x000fe200000000ff */
[----:B------:R-:W0:Y:S08]  /*17c20*/  MUFU.EX2 R80, R80 ;  /* 0x0000005000507308 */ /* 0x000e300000000800 */
[----:B------:R-:W-:Y:S08]  /*17c30*/  MUFU.EX2 R42, R42 ;  /* 0x0000002a002a7308 */ /* 0x000ff00000000800 */
[----:B------:R-:W-:Y:S01]  /*17c40*/  MUFU.EX2 R157, R157 ;  /* 0x0000009d009d7308 */ /* 0x000fe20000000800 */
[----:B0-----:R-:W-:-:S07]  /*17c50*/  F2FP.F16.F32.PACK_AB R158, R80, R49 ;  /* 0x00000031509e723e */ /* 0x001fce00000000ff */
[----:B------:R-:W-:Y:S08]  /*17c60*/  MUFU.EX2 R46, R46 ;  /* 0x0000002e002e7308 */ /* 0x000ff00000000800 */
[----:B------:R-:W-:Y:S08]  /*17c70*/  MUFU.EX2 R159, R159 ;  /* 0x0000009f009f7308 */ /* 0x000ff00000000800 */
[----:B------:R-:W-:Y:S08]  /*17c80*/  MUFU.EX2 R20, R61 ;  /* 0x0000003d00147308 */ /* 0x000ff00000000800 */
[----:B------:R-:W-:Y:S08]  /*17c90*/  MUFU.EX2 R38, R4 ;  /* 0x0000000400267308 */ /* 0x000ff00000000800 */
[----:B------:R-:W0:Y:S01]  /*17ca0*/  MUFU.EX2 R65, R65 ;  /* 0x0000004100417308 */ /* 0x000e220000000800 */
[----:B------:R-:W-:-:S02]  /*17cb0*/  WARPGROUP.DEPBAR.LE gsb0, 0x0 ;  /* 0x00008000000079c5 */ /* 0x000fc40000010000 */
[----:B------:R1:W-:Y:S01]  /*17cc0*/  @!P1 SYNCS.ARRIVE.TRANS64.RED.A1T0 RZ, [R14+URZ], RZ ;  /* 0x000000ff0eff99a7 */ /* 0x0003e2000810043f */
[----:B------:R-:W-:Y:S02]  /*17cd0*/  F2FP.F16.F32.PACK_AB R152, R84, R63 ;  /* 0x0000003f5498723e */ /* 0x000fe400000000ff */
[----:B------:R-:W-:Y:S02]  /*17ce0*/  F2FP.F16.F32.PACK_AB R154, R62, R73 ;  /* 0x000000493e9a723e */ /* 0x000fe400000000ff */
[----:B0-----:R-:W-:Y:S01]  /*17cf0*/  F2FP.F16.F32.PACK_AB R153, R65, R38 ;  /* 0x000000264199723e */ /* 0x001fe200000000ff */
[-CC-:B-1----:R-:W-:Y:S01]  /*17d00*/  FFMA.FTZ R14, R47, R9.reuse, -R7.reuse ;  /* 0x000000092f0e7223 */ /* 0x182fe20000010807 */
[----:B------:R0:W-:Y:S01]  /*17d10*/  @!P1 SYNCS.ARRIVE.TRANS64.RED.A1T0 RZ, [R15+URZ], RZ ;  /* 0x000000ff0fff99a7 */ /* 0x0001e2000810043f */
[----:B------:R-:W-:-:S04]  /*17d20*/  FFMA.FTZ R7, R51, R9, -R7 ;  /* 0x0000000933077223 */ /* 0x000fc80000010807 */
[----:B------:R-:W1:Y:S01]  /*17d30*/  MUFU.EX2 R14, R14 ;  /* 0x0000000e000e7308 */ /* 0x000e620000000800 */
[----:B0-----:R-:W-:-:S04]  /*17d40*/  FADD.FTZ R15, R41, R52 ;  /* 0x00000034290f7221 */ /* 0x001fc80000010000 */
[----:B------:R-:W-:-:S03]  /*17d50*/  FADD.FTZ R52, R162, R15 ;  /* 0x0000000fa2347221 */ /* 0x000fc60000010000 */
[----:B------:R-:W-:Y:S01]  /*17d60*/  MUFU.EX2 R7, R7 ;  /* 0x0000000700077308 */ /* 0x000fe20000000800 */
[C---:B------:R-:W-:Y:S01]  /*17d70*/  F2FP.F16.F32.PACK_AB R162, R43.reuse, R162 ;  /* 0x000000a22ba2723e */ /* 0x040fe200000000ff */
[----:B------:R-:W-:-:S04]  /*17d80*/  FADD.FTZ R52, R43, R52 ;  /* 0x000000342b347221 */ /* 0x000fc80000010000 */
[----:B------:R-:W-:Y:S01]  /*17d90*/  FADD.FTZ R15, R45, R52 ;  /* 0x000000342d0f7221 */ /* 0x000fe20000010000 */
[C---:B-1----:R-:W-:Y:S01]  /*17da0*/  FADD.FTZ R32, R14.reuse, R11 ;  /* 0x0000000b0e207221 */ /* 0x042fe20000010000 */
        /* <DEDUP_REMOVED lines=14> */
[----:B------:R-:W-:Y:S02]  /*17e90*/  FADD.FTZ R15, R73, R34 ;  /* 0x00000022490f7221 */ /* 0x000fe40000010000 */
[----:B------:R-:W0:Y:S01]  /*17ea0*/  MUFU.EX2 R34, R3 ;  /* 0x0000000300227308 */ /* 0x000e220000000800 */
[----:B------:R-:W-:Y:S01]  /*17eb0*/  FADD.FTZ R11, R20, R11 ;  /* 0x0000000b140b7221 */ /* 0x000fe20000010000 */
[----:B------:R-:W-:Y:S01]  /*17ec0*/  FADD.FTZ R4, R62, R15 ;  /* 0x0000000f3e047221 */ /* 0x000fe20000010000 */
[----:B------:R-:W-:Y:S02]  /*17ed0*/  IMAD.MOV.U32 R15, RZ, RZ, R188 ;  /* 0x000000ffff0f7224 */ /* 0x000fe400078e00bc */
[----:B------:R-:W-:Y:S01]  /*17ee0*/  FADD.FTZ R11, R38, R11 ;  /* 0x0000000b260b7221 */ /* 0x000fe20000010000 */
[----:B------:R-:W-:-:S03]  /*17ef0*/  IMAD.MOV.U32 R20, RZ, RZ, R185 ;  /* 0x000000ffff147224 */ /* 0x000fc600078e00b9 */
[----:B------:R-:W-:-:S04]  /*17f00*/  FADD.FTZ R11, R65, R11 ;  /* 0x0000000b410b7221 */ /* 0x000fc80000010000 */
[----:B0-----:R-:W-:Y:S01]  /*17f10*/  FADD.FTZ R11, R34, R11 ;  /* 0x0000000b220b7221 */ /* 0x001fe20000010000 */
[----:B------:R-:W-:-:S03]  /*17f20*/  F2FP.F16.F32.PACK_AB R155, R7, R34 ;  /* 0x00000022079b723e */ /* 0x000fc600000000ff */
[----:B------:R-:W-:Y:S01]  /*17f30*/  FADD.FTZ R3, R7, R11 ;  /* 0x0000000b07037221 */ /* 0x000fe20000010000 */
[----:B------:R-:W-:Y:S01]  /*17f40*/  MOV R7, R194 ;  /* 0x000000c200077202 */ /* 0x000fe20000000f00 */
[----:B------:R-:W-:Y:S06]  /*17f50*/  @P2 BRA `(.L_x_2404) ;  /* 0xffffffc800a42947 */ /* 0x000fec000383ffff */
[----:B------:R-:W-:Y:S05]  /*17f60*/  BSYNC B1 ;  /* 0x0000000000017941 */ /* 0x000fea0003800000 */
.L_x_2393:
[----:B------:R-:W-:-:S07]  /*17f70*/  IMAD.MOV.U32 R10, RZ, RZ, R6 ;  /* 0x000000ffff0a7224 */ /* 0x000fce00078e0006 */
.L_x_2392:
[----:B------:R-:W-:Y:S05]  /*17f80*/  BSYNC B0 ;  /* 0x0000000000007941 */ /* 0x000fea0003800000 */
.L_x_2391:
[----:B------:R-:W-:Y:S01]  /*17f90*/  ISETP.GE.AND P2, PT, R10, RZ, PT ;  /* 0x000000ff0a00720c */ /* 0x000fe20003f46270 */
[----:B------:R-:W-:-:S12]  /*17fa0*/  BSSY B0, `(.L_x_2405) ;  /* 0x00002d2000007945 */ /* 0x000fd80003800000 */
[----:B------:R-:W-:Y:S05]  /*17fb0*/  @!P2 BRA `(.L_x_2406) ;  /* 0x0000002c0040a947 */ /* 0x000fea0003800000 */
[----:B------:R-:W-:Y:S01]  /*17fc0*/  MOV R12, R21 ;  /* 0x00000015000c7202 */ /* 0x000fe20000000f00 */
[----:B------:R-:W-:Y:S01]  /*17fd0*/  IMAD.MOV.U32 R11, RZ, RZ, R194 ;  /* 0x000000ffff0b7224 */ /* 0x000fe200078e00c2 */
[----:B------:R-:W-:Y:S01]  /*17fe0*/  MOV R15, R185 ;  /* 0x000000b9000f7202 */ /* 0x000fe20000000f00 */
[----:B------:R-:W-:-:S07]  /*17ff0*/  IMAD.MOV.U32 R14, RZ, RZ, R188 ;  /* 0x000000ffff0e7224 */ /* 0x000fce00078e00bc */
.L_x_2417:
        /* <DEDUP_REMOVED lines=8> */
.L_x_2407:
[----:B------:R-:W-:Y:S02]  /*18080*/  LEA R8, R185, R18, 0x3 ;  /* 0x00000012b9087211 */ /* 0x000fe400078e18ff */
[----:B------:R-:W-:-:S04]  /*18090*/  SHF.L.U32 R9, R188, 0x1f, RZ ;  /* 0x0000001fbc097819 */ /* 0x000fc800000006ff */
[----:B------:R0:W1:Y:S01]  /*180a0*/  SYNCS.PHASECHK.TRANS64.TRYWAIT P2, [R8+URZ+0x34830], R9 ;  /* 0x03483009080075a7 */ /* 0x000062000804017f */
[----:B------:R-:W-:Y:S05]  /*180b0*/  @!P0 BRA `(.L_x_2408) ;  /* 0x0000000000048947 */ /* 0x000fea0003800000 */
[----:B------:R-:W-:Y:S01]  /*180c0*/  BPT.TRAP 0x1 ;  /* 0x000000040000795c */ /* 0x000fe20000300000 */
.L_x_2408:
[----:B------:R-:W-:Y:S01]  /*180d0*/  BSSY B1, `(.L_x_2409) ;  /* 0x0000006000017945 */ /* 0x000fe20003800000 */
[----:B------:R-:W-:Y:S02]  /*180e0*/  IMAD R6, R185, 0xc00, R5 ;  /* 0x00000c00b9067824 */ /* 0x000fe400078e0205 */
[----:B------:R-:W-:Y:S01]  /*180f0*/  IMAD.MOV.U32 R7, RZ, RZ, 0x40000040 ;  /* 0x40000040ff077424 */ /* 0x000fe200078e00ff */
[----:B-1----:R-:W-:Y:S06]  /*18100*/  @P2 BRA `(.L_x_2410) ;  /* 0x0000000000082947 */ /* 0x002fec0003800000 */
[----:B------:R-:W1:Y:S02]  /*18110*/  SYNCS.PHASECHK.TRANS64.TRYWAIT P2, [R8+URZ+0x34830], R9 ;  /* 0x03483009080075a7 */ /* 0x000e64000804017f */
[----:B-1----:R-:W-:Y:S05]  /*18120*/  @!P2 BRA `(.L_x_2411) ;  /* 0x000000c400f8a947 */ /* 0x002fea0003800000 */
.L_x_2410:
[----:B------:R-:W-:Y:S05]  /*18130*/  BSYNC B1 ;  /* 0x0000000000017941 */ /* 0x000fea0003800000 */
.L_x_2409:
[----:B------:R-:W2:Y:S04]  /*18140*/  LDL.64 R20, [R1+0x30] ;  /* 0x0000300001147983 */ /* 0x000ea80000100a00 */
[----:B------:R-:W3:Y:S04]  /*18150*/  LDL.64 R232, [R1+0x28] ;  /* 0x0000280001e87983 */ /* 0x000ee80000100a00 */
[----:B------:R-:W4:Y:S01]  /*18160*/  LDL.64 R230, [R1+0x20] ;  /* 0x0000200001e67983 */ /* 0x000f220000100a00 */
[C---:B------:R-:W-:Y:S02]  /*18170*/  R2UR UR6, R6.reuse ;  /* 0x00000000060672ca */ /* 0x040fe400000e0000 */
[----:B------:R-:W-:Y:S01]  /*18180*/  R2UR UR7, R7 ;  /* 0x00000000070772ca */ /* 0x000fe200000e0000 */
[----:B------:R-:W-:Y:S01]  /*18190*/  WARPGROUP.ARRIVE ;  /* 0x00000000000079c5 */ /* 0x000fe20000000000 */
[----:B------:R-:W5:Y:S01]  /*181a0*/  LDL.64 R228, [R1+0x18] ;  /* 0x0000180001e47983 */ /* 0x000f620000100a00 */
[----:B01----:R-:W-:Y:S01]  /*181b0*/  VIADD R8, R6, 0x2 ;  /* 0x0000000206087836 */ /* 0x003fe20000000000 */
[----:B------:R-:W-:-:S02]  /*181c0*/  MOV R9, 0x40000040 ;  /* 0x4000004000097802 */ /* 0x000fc40000000f00 */
[----:B------:R-:W5:Y:S04]  /*181d0*/  LDL.64 R194, [R1+0x10] ;  /* 0x0000100001c27983 */ /* 0x000f680000100a00 */
[----:B------:R-:W5:Y:S01]  /*181e0*/  LDL.64 R192, [R1+0x8] ;  /* 0x0000080001c07983 */ /* 0x000f620000100a00 */
[----:B--2---:R-:W-:Y:S02]  /*181f0*/  R2UR UR4, R20 ;  /* 0x00000000140472ca */ /* 0x004fe400000e0000 */
[----:B------:R-:W-:Y:S02]  /*18200*/  R2UR UR5, R21 ;  /* 0x00000000150572ca */ /* 0x000fe400000e0000 */
[----:B------:R-:W2:Y:S11]  /*18210*/  LDL.64 R20, [R1] ;  /* 0x0000000001147983 */ /* 0x000eb60000100a00 */
[----:B------:R-:W-:Y:S01]  /*18220*/  HGMMA.64x128x16.F32 R24, gdesc[UR4], RZ, !UPT, gsb0 ;  /* 0x01e00000041879f0 */ /* 0x000fe2000c0008ff */
[----:B------:R-:W-:-:S02]  /*18230*/  R2UR UR6, R8 ;  /* 0x00000000080672ca */ /* 0x000fc400000e0000 */
[----:B------:R-:W-:Y:S02]  /*18240*/  R2UR UR7, R9 ;  /* 0x00000000090772ca */ /* 0x000fe400000e0000 */
[----:B---3--:R-:W-:Y:S02]  /*18250*/  R2UR UR4, R232 ;  /* 0x00000000e80472ca */ /* 0x008fe400000e0000 */
[----:B------:R-:W-:Y:S01]  /*18260*/  R2UR UR5, R233 ;  /* 0x00000000e90572ca */ /* 0x000fe200000e0000 */
[----:B------:R-:W-:Y:S02]  /*18270*/  VIADD R8, R6, 0x4 ;  /* 0x0000000406087836 */ /* 0x000fe40000000000 */
[----:B------:R-:W-:Y:S01]  /*18280*/  IMAD.MOV.U32 R9, RZ, RZ, 0x40000040 ;  /* 0x40000040ff097424 */ /* 0x000fe200078e00ff */
[----:B------:R-:W-:Y:S02]  /*18290*/  WARPGROUP.DEPBAR.LE gsb0, 0x0 ;  /* 0x00008000000079c5 */ /* 0x000fe40000010000 */
[----:B------:R-:W-:-:S07]  /*182a0*/  WARPGROUP.ARRIVE ;  /* 0x00000000000079c5 */ /* 0x000fce0000000000 */
[----:B------:R-:W-:Y:S01]  /*182b0*/  HGMMA.64x128x16.F32 R24, gdesc[UR4], R24, gsb0 ;  /* 0x01e00000041879f0 */ /* 0x000fe20008000818 */
[----:B------:R-:W-:Y:S02]  /*182c0*/  R2UR UR6, R8 ;  /* 0x00000000080672ca */ /* 0x000fe400000e0000 */
[----:B------:R-:W-:Y:S02]  /*182d0*/  R2UR UR7, R9 ;  /* 0x00000000090772ca */ /* 0x000fe400000e0000 */
[----:B----4-:R-:W-:Y:S02]  /*182e0*/  R2UR UR4, R230 ;  /* 0x00000000e60472ca */ /* 0x010fe400000e0000 */
        /* <DEDUP_REMOVED lines=152> */
.L_x_2412:
[----:B------:R-:W-:Y:S02]  /*18c70*/  SHF.L.U32 R7, R14, 0x1f, RZ ;  /* 0x0000001f0e077819 */ /* 0x000fe400000006ff */
[----:B------:R-:W-:-:S04]  /*18c80*/  LEA R14, R15, R18, 0x3 ;  /* 0x000000120f0e7211 */ /* 0x000fc800078e18ff */
[----:B------:R0:W1:Y:S01]  /*18c90*/  SYNCS.PHASECHK.TRANS64.TRYWAIT P2, [R14+URZ+0x34850], R7 ;  /* 0x034850070e0075a7 */ /* 0x000062000804017f */
[----:B------:R-:W-:Y:S05]  /*18ca0*/  @!P0 BRA `(.L_x_2413) ;  /* 0x0000000000048947 */ /* 0x000fea0003800000 */
[----:B------:R-:W-:Y:S01]  /*18cb0*/  BPT.TRAP 0x1 ;  /* 0x000000040000795c */ /* 0x000fe20000300000 */
.L_x_2413:
[----:B------:R-:W-:Y:S04]  /*18cc0*/  BSSY B1, `(.L_x_2414) ;  /* 0x0000004000017945 */ /* 0x000fe80003800000 */
[----:B-1----:R-:W-:Y:S05]  /*18cd0*/  @P2 BRA `(.L_x_2415) ;  /* 0x0000000000082947 */ /* 0x002fea0003800000 */
[----:B------:R-:W1:Y:S02]  /*18ce0*/  SYNCS.PHASECHK.TRANS64.TRYWAIT P2, [R14+URZ+0x34850], R7 ;  /* 0x034850070e0075a7 */ /* 0x000e64000804017f */
[----:B-1----:R-:W-:Y:S05]  /*18cf0*/  @!P2 BRA `(.L_x_2416) ;  /* 0x000000bc0018a947 */ /* 0x002fea0003800000 */
.L_x_2415:
[----:B------:R-:W-:Y:S05]  /*18d00*/  BSYNC B1 ;  /* 0x0000000000017941 */ /* 0x000fea0003800000 */
.L_x_2414:
[----:B------:R-:W-:Y:S01]  /*18d10*/  VIADD R2, R18, 0x400 ;  /* 0x0000040012027836 */ /* 0x000fe20000000000 */
[----:B01----:R-:W-:Y:S01]  /*18d20*/  MOV R7, 0x40000040 ;  /* 0x4000004000077802 */ /* 0x003fe20000000f00 */
[----:B------:R-:W-:Y:S01]  /*18d30*/  WARPGROUP.ARRIVE ;  /* 0x00000000000079c5 */ /* 0x000fe20000000000 */
[----:B------:R-:W-:Y:S02]  /*18d40*/  IMAD.MOV.U32 R9, RZ, RZ, 0x40000040 ;  /* 0x40000040ff097424 */ /* 0x000fe400078e00ff */
        /* <DEDUP_REMOVED lines=32> */
[----:B------:R-:W-:Y:S01]  /*18f50*/  HGMMA.64x128x16.F32 R88, R180, gdesc[UR4].tnspB, R88, gsb0 ;  /* 0x41e00004b4587df0 */ /* 0x000fe20008000858 */
[----:B------:R-:W-:Y:S01]  /*18f60*/  R2UR UR6, R8 ;  /* 0x00000000080672ca */ /* 0x000fe200000e0000 */
[----:B------:R-:W-:Y:S01]  /*18f70*/  FMUL.FTZ R46, R48, UR38 ;  /* 0x00000026302e7c20 */ /* 0x000fe20008410000 */
[----:B------:R-:W-:Y:S01]  /*18f80*/  R2UR UR7, R9 ;  /* 0x00000000090772ca */ /* 0x000fe200000e0000 */
[----:B------:R-:W-:Y:S01]  /*18f90*/  FMUL.FTZ R48, R49, UR38 ;  /* 0x0000002631307c20 */ /* 0x000fe20008410000 */
[----:B0-----:R-:W-:Y:S01]  /*18fa0*/  FMNMX.FTZ R9, R0, R11, !PT ;  /* 0x0000000b00097209 */ /* 0x001fe20007810000 */
[----:B------:R-:W-:Y:S01]  /*18fb0*/  FMUL.FTZ R45, R50, UR38 ;  /* 0x00000026322d7c20 */ /* 0x000fe20008410000 */
[----:B------:R-:W-:Y:S01]  /*18fc0*/  IADD3 R8, R6, 0x100, RZ ;  /* 0x0000010006087810 */ /* 0x000fe20007ffe0ff */
[----:B------:R-:W0:Y:S01]  /*18fd0*/  MUFU.TANH R28, R28 ;  /* 0x0000001c001c7308 */ /* 0x000e220000002400 */
[----:B-1----:R-:W-:Y:S01]  /*18fe0*/  FMNMX.FTZ R2, R20, R9, !PT ;  /* 0x0000000914027209 */ /* 0x002fe20007810000 */
[----:B------:R-:W-:-:S02]  /*18ff0*/  IMAD.MOV.U32 R9, RZ, RZ, 0x40000040 ;  /* 0x40000040ff097424 */ /* 0x000fc400078e00ff */
[----:B------:R-:W-:Y:S01]  /*19000*/  FMUL.FTZ R50, R52, UR38 ;  /* 0x0000002634327c20 */ /* 0x000fe20008410000 */
[----:B------:R-:W-:Y:S01]  /*19010*/  FMUL.FTZ R44, R47, UR38 ;  /* 0x000000262f2c7c20 */ /* 0x000fe20008410000 */
[----:B--2---:R-:W-:Y:S01]  /*19020*/  FMNMX.FTZ R39, R21, R2, !PT ;  /* 0x0000000215277209 */ /* 0x004fe20007810000 */
        /* <DEDUP_REMOVED lines=33> */
[C---:B------:R-:W-:Y:S01]  /*19240*/  ISETP.GT.AND P2, PT, R10.reuse, RZ, PT ;  /* 0x000000ff0a00720c */ /* 0x040fe20003f44270 */
[----:B------:R-:W4:Y:S01]  /*19250*/  MUFU.TANH R37, R37 ;  /* 0x0000002500257308 */ /* 0x000f220000002400 */
[----:B------:R-:W-:-:S07]  /*19260*/  VIADD R10, R10, 0xffffffff ;  /* 0xffffffff0a0a7836 */ /* 0x000fce0000000000 */
[----:B------:R-:W5:Y:S08]  /*19270*/  MUFU.TANH R41, R41 ;  /* 0x0000002900297308 */ /* 0x000f700000002400 */
        /* <DEDUP_REMOVED lines=9> */
[----:B------:R-:W5:Y:S01]  /*19310*/  MUFU.TANH R60, R60 ;  /* 0x0000003c003c7308 */ /* 0x000f620000002400 */
[----:B------:R-:W-:-:S02]  /*19320*/  WARPGROUP.DEPBAR.LE gsb0, 0x0 ;  /* 0x00008000000079c5 */ /* 0x000fc40000010000 */
[----:B------:R-:W-:-:S05]  /*19330*/  WARPGROUP.ARRIVE ;  /* 0x00000000000079c5 */ /* 0x000fca0000000000 */
[----:B------:R-:W5:Y:S01]  /*19340*/  MUFU.TANH R61, R61 ;  /* 0x0000003d003d7308 */ /* 0x000f620000002400 */
[----:B------:R-:W-:Y:S01]  /*19350*/  HGMMA.64x128x16.F32 R88, R176, gdesc[UR4].tnspB, R88, gsb0 ;  /* 0x41e00004b0587df0 */ /* 0x000fe20008000858 */
[----:B------:R-:W-:Y:S01]  /*19360*/  R2UR UR6, R8 ;  /* 0x00000000080672ca */ /* 0x000fe200000e0000 */
[----:B------:R-:W-:Y:S01]  /*19370*/  VIADD R8, R6, 0x180 ;  /* 0x0000018006087836 */ /* 0x000fe20000000000 */
[----:B------:R-:W-:-:S04]  /*19380*/  R2UR UR7, R9 ;  /* 0x00000000090772ca */ /* 0x000fc800000e0000 */
[----:B------:R-:W5:Y:S01]  /*19390*/  MUFU.TANH R62, R62 ;  /* 0x0000003e003e7308 */ /* 0x000f620000002400 */
[----:B-1----:R-:W-:-:S04]  /*193a0*/  FMNMX.FTZ R9, R29, R2, !PT ;  /* 0x000000021d097209 */ /* 0x002fc80007810000 */
[----:B--2---:R-:W-:-:S03]  /*193b0*/  FMNMX.FTZ R9, R32, R9, !PT ;  /* 0x0000000920097209 */ /* 0x004fc60007810000 */
[----:B------:R-:W1:Y:S01]  /*193c0*/  MUFU.TANH R64, R64 ;  /* 0x0000004000407308 */ /* 0x000e620000002400 */
[----:B0-----:R-:W-:-:S04]  /*193d0*/  FMNMX.FTZ R9, R34, R9, !PT ;  /* 0x0000000922097209 */ /* 0x001fc80007810000 */
[----:B---3--:R-:W-:-:S03]  /*193e0*/  FMNMX.FTZ R2, R36, R9, !PT ;  /* 0x0000000924027209 */ /* 0x008fc60007810000 */
[----:B------:R-:W0:Y:S01]  /*193f0*/  MUFU.TANH R65, R65 ;  /* 0x0000004100417308 */ /* 0x000e220000002400 */
[----:B----4-:R-:W-:-:S04]  /*19400*/  FMNMX.FTZ R2, R37, R2, !PT ;  /* 0x0000000225027209 */ /* 0x010fc80007810000 */
[----:B-----5:R-:W-:-:S03]  /*19410*/  FMNMX.FTZ R2, R41, R2, !PT ;  /* 0x0000000229027209 */ /* 0x020fc60007810000 */
[----:B------:R-:W2:Y:S01]  /*19420*/  MUFU.TANH R68, R68 ;  /* 0x0000004400447308 */ /* 0x000ea20000002400 */
[----:B------:R-:W-:-:S04]  /*19430*/  FMNMX.FTZ R9, R43, R2, !PT ;  /* 0x000000022b097209 */ /* 0x000fc80007810000 */
[----:B------:R-:W-:-:S03]  /*19440*/  FMNMX.FTZ R9, R46, R9, !PT ;  /* 0x000000092e097209 */ /* 0x000fc60007810000 */
[----:B------:R-:W3:Y:S01]  /*19450*/  MUFU.TANH R69, R69 ;  /* 0x0000004500457308 */ /* 0x000ee20000002400 */
[----:B------:R-:W-:-:S04]  /*19460*/  FMNMX.FTZ R9, R48, R9, !PT ;  /* 0x0000000930097209 */ /* 0x000fc80007810000 */
[----:B------:R-:W-:-:S03]  /*19470*/  FMNMX.FTZ R2, R50, R9, !PT ;  /* 0x0000000932027209 */ /* 0x000fc60007810000 */
[----:B------:R-:W4:Y:S01]  /*19480*/  MUFU.TANH R72, R72 ;  /* 0x0000004800487308 */ /* 0x000f220000002400 */
[----:B------:R-:W-:-:S04]  /*19490*/  FMNMX.FTZ R9, R51, R2, !PT ;  /* 0x0000000233097209 */ /* 0x000fc80007810000 */
[----:B------:R-:W-:-:S03]  /*194a0*/  FMNMX.FTZ R2, R54, R9, !PT ;  /* 0x0000000936027209 */ /* 0x000fc60007810000 */
[----:B------:R-:W5:Y:S01]  /*194b0*/  MUFU.TANH R73, R73 ;  /* 0x0000004900497308 */ /* 0x000f620000002400 */
        /* <DEDUP_REMOVED lines=9> */
[----:B-1----:R-:W-:-:S04]  /*19550*/  FMNMX.FTZ R2, R64, R9, !PT ;  /* 0x0000000940027209 */ /* 0x002fc80007810000 */
[----:B0-----:R-:W-:-:S03]  /*19560*/  FMNMX.FTZ R9, R65, R2, !PT ;  /* 0x0000000241097209 */ /* 0x001fc60007810000 */
[----:B------:R-:W0:Y:S01]  /*19570*/  MUFU.TANH R15, R15 ;  /* 0x0000000f000f7308 */ /* 0x000e220000002400 */
[----:B--2---:R-:W-:Y:S02]  /*19580*/  FMNMX.FTZ R2, R68, R9, !PT ;  /* 0x0000000944027209 */ /* 0x004fe40007810000 */
[----:B------:R-:W-:Y:S02]  /*19590*/  MOV R9, 0x40000040 ;  /* 0x4000004000097802 */ /* 0x000fe40000000f00 */
[----:B---3--:R-:W-:Y:S01]  /*195a0*/  FMNMX.FTZ R39, R69, R2, !PT ;  /* 0x0000000245277209 */ /* 0x008fe20007810000 */
[----:B------:R-:W-:Y:S01]  /*195b0*/  FMUL.FTZ R2, R63, UR38 ;  /* 0x000000263f027c20 */ /* 0x000fe20008410000 */
[----:B------:R-:W-:Y:S01]  /*195c0*/  FMUL.FTZ R63, R66, UR38 ;  /* 0x00000026423f7c20 */ /* 0x000fe20008410000 */
[----:B------:R-:W1:Y:S01]  /*195d0*/  MUFU.TANH R7, R7 ;  /* 0x0000000700077308 */ /* 0x000e620000002400 */
[----:B----4-:R-:W-:Y:S01]  /*195e0*/  FMNMX.FTZ R38, R72, R39, !PT ;  /* 0x0000002748267209 */ /* 0x010fe20007810000 */
[----:B------:R-:W-:Y:S01]  /*195f0*/  FMUL.FTZ R66, R67, UR38 ;  /* 0x0000002643427c20 */ /* 0x000fe20008410000 */
[----:B------:R-:W-:Y:S01]  /*19600*/  MOV R39, 0x40000040 ;  /* 0x4000004000277802 */ /* 0x000fe20000000f00 */
        /* <DEDUP_REMOVED lines=8> */
[----:B------:R-:W-:-:S04]  /*19690*/  FMUL.FTZ R82, R86, UR38 ;  /* 0x0000002656527c20 */ /* 0x000fc80008410000 */
[----:B------:R-:W3:Y:S08]  /*196a0*/  MUFU.TANH R25, R25 ;  /* 0x0000001900197308 */ /* 0x000ef00000002400 */
[----:B------:R-:W4:Y:S08]  /*196b0*/  MUFU.TANH R27, R27 ;  /* 0x0000001b001b7308 */ /* 0x000f300000002400 */
[----:B------:R-:W4:Y:S08]  /*196c0*/  MUFU.TANH R30, R30 ;  /* 0x0000001e001e7308 */ /* 0x000f300000002400 */
[----:B------:R-:W4:Y:S08]  /*196d0*/  MUFU.TANH R31, R31 ;  /* 0x0000001f001f7308 */ /* 0x000f300000002400 */
[----:B------:R-:W4:Y:S01]  /*196e0*/  MUFU.TANH R33, R33 ;  /* 0x0000002100217308 */ /* 0x000f220000002400 */
[----:B------:R-:W-:-:S02]  /*196f0*/  WARPGROUP.DEPBAR.LE gsb0, 0x0 ;  /* 0x00008000000079c5 */ /* 0x000fc40000010000 */
[----:B------:R-:W-:-:S05]  /*19700*/  WARPGROUP.ARRIVE ;  /* 0x00000000000079c5 */ /* 0x000fca0000000000 */
[----:B------:R-:W4:Y:S01]  /*19710*/  MUFU.TANH R35, R35 ;  /* 0x0000002300237308 */ /* 0x000f220000002400 */
[----:B------:R-:W-:Y:S01]  /*19720*/  HGMMA.64x128x16.F32 R88, R172, gdesc[UR4].tnspB, R88, gsb0 ;  /* 0x41e00004ac587df0 */ /* 0x000fe20008000858 */
[----:B------:R-:W-:Y:S02]  /*19730*/  R2UR UR6, R8 ;  /* 0x00000000080672ca */ /* 0x000fe400000e0000 */
[----:B------:R-:W-:Y:S02]  /*19740*/  R2UR UR7, R9 ;  /* 0x00000000090772ca */ /* 0x000fe400000e0000 */
[----:B-----5:R-:W-:Y:S02]  /*19750*/  FMNMX.FTZ R9, R73, R38, !PT ;  /* 0x0000002649097209 */ /* 0x020fe40007810000 */
[----:B------:R-:W5:Y:S02]  /*19760*/  MUFU.TANH R40, R40 ;  /* 0x0000002800287308 */ /* 0x000f640000002400 */
[----:B------:R-:W-:-:S04]  /*19770*/  FMNMX.FTZ R38, R76, R9, !PT ;  /* 0x000000094c267209 */ /* 0x000fc80007810000 */
[----:B------:R-:W-:Y:S02]  /*19780*/  FMNMX.FTZ R9, R77, R38, !PT ;  /* 0x000000264d097209 */ /* 0x000fe40007810000 */
[----:B------:R-:W5:Y:S02]  /*19790*/  MUFU.TANH R42, R42 ;  /* 0x0000002a002a7308 */ /* 0x000f640000002400 */
[----:B------:R-:W-:-:S05]  /*197a0*/  FMNMX.FTZ R9, R80, R9, !PT ;  /* 0x0000000950097209 */ /* 0x000fca0007810000 */
[----:B------:R-:W0:Y:S01]  /*197b0*/  SHFL.BFLY PT, R38, R9, 0x2, 0x1f ;  /* 0x0c401f0009267f89 */ /* 0x000e2200000e0000 */
[----:B------:R-:W5:Y:S08]  /*197c0*/  MUFU.TANH R44, R44 ;  /* 0x0000002c002c7308 */ /* 0x000f700000002400 */
[----:B------:R-:W5:Y:S08]  /*197d0*/  MUFU.TANH R45, R45 ;  /* 0x0000002d002d7308 */ /* 0x000f700000002400 */
[----:B------:R-:W5:Y:S01]  /*197e0*/  MUFU.TANH R47, R47 ;  /* 0x0000002f002f7308 */ /* 0x000f620000002400 */
[----:B0-----:R-:W-:-:S07]  /*197f0*/  FMNMX.FTZ R38, R9, R38, !PT ;  /* 0x0000002609267209 */ /* 0x001fce0007810000 */
[----:B------:R-:W0:Y:S01]  /*19800*/  MUFU.TANH R49, R49 ;  /* 0x0000003100317308 */ /* 0x000e220000002400 */
[----:B------:R-:W1:Y:S07]  /*19810*/  SHFL.BFLY PT, R9, R38, 0x1, 0x1f ;  /* 0x0c201f0026097f89 */ /* 0x000e6e00000e0000 */
[----:B------:R-:W0:Y:S08]  /*19820*/  MUFU.TANH R52, R52 ;  /* 0x0000003400347308 */ /* 0x000e300000002400 */
[----:B------:R-:W0:Y:S08]  /*19830*/  MUFU.TANH R53, R53 ;  /* 0x0000003500357308 */ /* 0x000e300000002400 */
[----:B------:R-:W0:Y:S01]  /*19840*/  MUFU.TANH R56, R56 ;  /* 0x0000003800387308 */ /* 0x000e220000002400 */
[----:B-1----:R-:W-:Y:S01]  /*19850*/  FMNMX.FTZ R194, R38, R9, !PT ;  /* 0x0000000926c27209 */ /* 0x002fe20007810000 */
[----:B------:R-:W-:-:S02]  /*19860*/  VIADD R38, R6, 0x200 ;  /* 0x0000020006267836 */ /* 0x000fc40000000000 */
[----:B------:R-:W-:-:S04]  /*19870*/  IMAD.U32 R9, RZ, RZ, UR42 ;  /* 0x0000002aff097e24 */ /* 0x000fc8000f8e00ff */
[----:B------:R-:W1:Y:S01]  /*19880*/  MUFU.TANH R58, R58 ;  /* 0x0000003a003a7308 */ /* 0x000e620000002400 */
[----:B------:R-:W-:-:S04]  /*19890*/  FMUL.FTZ R84, R194, R9 ;  /* 0x00000009c2547220 */ /* 0x000fc80000410000 */
[-CC-:B------:R-:W-:Y:S01]  /*198a0*/  FFMA.FTZ R180, R0, R9.reuse, -R84.reuse ;  /* 0x0000000900b47223 */ /* 0x180fe20000010854 */
[----:B------:R-:W-:Y:S01]  /*198b0*/  FMNMX.FTZ R0, R15, R12, !PT ;  /* 0x0000000c0f007209 */ /* 0x000fe20007810000 */
[-CC-:B------:R-:W-:Y:S01]  /*198c0*/  FFMA.FTZ R182, R21, R9.reuse, -R84.reuse ;  /* 0x0000000915b67223 */ /* 0x180fe20000010854 */
[----:B------:R3:W1:Y:S01]  /*198d0*/  MUFU.TANH R8, R2 ;  /* 0x0000000200087308 */ /* 0x0006620000002400 */
[-CC-:B------:R-:W-:Y:S01]  /*198e0*/  FFMA.FTZ R176, R28, R9.reuse, -R84.reuse ;  /* 0x000000091cb07223 */ /* 0x180fe20000010854 */
[----:B------:R-:W-:Y:S01]  /*198f0*/  FMNMX.FTZ R21, R7, R0, !PT ;  /* 0x0000000007157209 */ /* 0x000fe20007810000 */
[-CC-:B------:R-:W-:Y:S01]  /*19900*/  FFMA.FTZ R178, R32, R9.reuse, -R84.reuse ;  /* 0x0000000920b27223 */ /* 0x180fe20000010854 */
[----:B------:R-:W-:Y:S01]  /*19910*/  IADD3 R28, R6, 0x300, RZ ;  /* 0x00000300061c7810 */ /* 0x000fe20007ffe0ff */
[--C-:B------:R-:W-:Y:S01]  /*19920*/  FFMA.FTZ R32, R43, R9, -R84.reuse ;  /* 0x000000092b207223 */ /* 0x100fe20000010854 */
[----:B--2---:R-:W-:Y:S01]  /*19930*/  FMNMX.FTZ R0, R24, R21, !PT ;  /* 0x0000001518007209 */ /* 0x004fe20007810000 */
[-CC-:B------:R-:W-:Y:S01]  /*19940*/  FFMA.FTZ R26, R26, R9.reuse, -R84.reuse ;  /* 0x000000091a1a7223 */ /* 0x180fe20000010854 */
[----:B------:R-:W2:Y:S01]  /*19950*/  MUFU.TANH R63, R63 ;  /* 0x0000003f003f7308 */ /* 0x000ea20000002400 */
[----:B---3--:R-:W-:Y:S01]  /*19960*/  FADD.FTZ R2, -R194, R11 ;  /* 0x0000000bc2027221 */ /* 0x008fe20000010100 */
[----:B------:R-:W-:Y:S01]  /*19970*/  FMNMX.FTZ R0, R25, R0, !PT ;  /* 0x0000000019007209 */ /* 0x000fe20007810000 */
[----:B------:R-:W-:Y:S01]  /*19980*/  FFMA.FTZ R11, R20, R9, -R84 ;  /* 0x00000009140b7223 */ /* 0x000fe20000010854 */
[----:B------:R-:W-:-:S02]  /*19990*/  VIADD R20, R6, 0x280 ;  /* 0x0000028006147836 */ /* 0x000fc40000000000 */
[-C--:B------:R-:W-:Y:S01]  /*199a0*/  FMUL.FTZ R2, R2, R9.reuse ;  /* 0x0000000902027220 */ /* 0x080fe20000410000 */
[----:B----4-:R-:W-:Y:S01]  /*199b0*/  FMNMX.FTZ R21, R27, R0, !PT ;  /* 0x000000001b157209 */ /* 0x010fe20007810000 */
[----:B------:R-:W-:Y:S01]  /*199c0*/  VIADD R6, R6, 0x380 ;  /* 0x0000038006067836 */ /* 0x000fe20000000000 */
[----:B------:R-:W3:Y:S01]  /*199d0*/  MUFU.TANH R66, R66 ;  /* 0x0000004200427308 */ /* 0x000ee20000002400 */
[--C-:B------:R-:W-:Y:S01]  /*199e0*/  FFMA.FTZ R43, R64, R9, -R84.reuse ;  /* 0x00000009402b7223 */ /* 0x100fe20000010854 */
[----:B------:R-:W-:Y:S01]  /*199f0*/  FMNMX.FTZ R0, R30, R21, !PT ;  /* 0x000000151e007209 */ /* 0x000fe20007810000 */
[----:B------:R-:W-:-:S03]  /*19a00*/  FFMA.FTZ R80, R80, R9, -R84 ;  /* 0x0000000950507223 */ /* 0x000fc60000010854 */
[----:B------:R-:W-:Y:S02]  /*19a10*/  FMNMX.FTZ R0, R31, R0, !PT ;  /* 0x000000001f007209 */ /* 0x000fe40007810000 */
[----:B------:R-:W4:Y:S02]  /*19a20*/  MUFU.TANH R67, R67 ;  /* 0x0000004300437308 */ /* 0x000f240000002400 */
[----:B------:R-:W-:-:S04]  /*19a30*/  FMNMX.FTZ R0, R33, R0, !PT ;  /* 0x0000000021007209 */ /* 0x000fc80007810000 */
[----:B------:R-:W-:Y:S02]  /*19a40*/  FMNMX.FTZ R21, R35, R0, !PT ;  /* 0x0000000023157209 */ /* 0x000fe40007810000 */
[----:B------:R-:W4:Y:S02]  /*19a50*/  MUFU.TANH R70, R70 ;  /* 0x0000004600467308 */ /* 0x000f240000002400 */
[----:B-----5:R-:W-:-:S04]  /*19a60*/  FMNMX.FTZ R21, R40, R21, !PT ;  /* 0x0000001528157209 */ /* 0x020fc80007810000 */
[----:B------:R-:W-:Y:S02]  /*19a70*/  FMNMX.FTZ R21, R42, R21, !PT ;  /* 0x000000152a157209 */ /* 0x000fe40007810000 */
[----:B------:R-:W-:Y:S02]  /*19a80*/  MUFU.TANH R71, R71 ;  /* 0x0000004700477308 */ /* 0x000fe40000002400 */
[----:B------:R-:W-:-:S04]  /*19a90*/  FMNMX.FTZ R0, R44, R21, !PT ;  /* 0x000000152c007209 */ /* 0x000fc80007810000 */
[----:B------:R-:W-:Y:S02]  /*19aa0*/  FMNMX.FTZ R0, R45, R0, !PT ;  /* 0x000000002d007209 */ /* 0x000fe40007810000 */
[----:B------:R-:W-:Y:S02]  /*19ab0*/  MUFU.TANH R74, R74 ;  /* 0x0000004a004a7308 */ /* 0x000fe40000002400 */
[----:B------:R-:W-:Y:S01]  /*19ac0*/  FMNMX.FTZ R0, R47, R0, !PT ;  /* 0x000000002f007209 */ /* 0x000fe20007810000 */
[----:B------:R-:W-:Y:S02]  /*19ad0*/  WARPGROUP.DEPBAR.LE gsb0, 0x0 ;  /* 0x00008000000079c5 */ /* 0x000fe40000010000 */
[----:B------:R-:W-:Y:S01]  /*19ae0*/  WARPGROUP.ARRIVE ;  /* 0x00000000000079c5 */ /* 0x000fe20000000000 */
[----:B0-----:R-:W-:Y:S02]  /*19af0*/  FMNMX.FTZ R21, R49, R0, !PT ;  /* 0x0000000031157209 */ /* 0x001fe40007810000 */
[----:B------:R-:W-:Y:S01]  /*19b00*/  MUFU.TANH R75, R75 ;  /* 0x0000004b004b7308 */ /* 0x000fe20000002400 */
[-CC-:B------:R-:W-:Y:S01]  /*19b10*/  FFMA.FTZ R172, R36, R9.reuse, -R84.reuse ;  /* 0x0000000924ac7223 */ /* 0x180fe20000010854 */
[--C-:B------:R-:W-:Y:S01]  /*19b20*/  FFMA.FTZ R174, R41, R9, -R84.reuse ;  /* 0x0000000929ae7223 */ /* 0x100fe20000010854 */
[----:B------:R-:W-:Y:S01]  /*19b30*/  FMNMX.FTZ R0, R52, R21, !PT ;  /* 0x0000001534007209 */ /* 0x000fe20007810000 */
[----:B------:R-:W-:Y:S01]  /*19b40*/  HGMMA.64x128x16.F32 R88, R168, gdesc[UR4].tnspB, R88, gsb0 ;  /* 0x41e00004a8587df0 */ /* 0x000fe20008000858 */
[----:B------:R-:W-:Y:S01]  /*19b50*/  R2UR UR6, R38 ;  /* 0x00000000260672ca */ /* 0x000fe200000e0000 */
[-CC-:B------:R-:W-:Y:S01]  /*19b60*/  FFMA.FTZ R38, R29, R9.reuse, -R84.reuse ;  /* 0x000000091d267223 */ /* 0x180fe20000010854 */
[----:B------:R-:W-:Y:S01]  /*19b70*/  R2UR UR7, R39 ;  /* 0x00000000270772ca */ /* 0x000fe200000e0000 */
[----:B------:R-:W-:Y:S01]  /*19b80*/  MUFU.TANH R78, R78 ;  /* 0x0000004e004e7308 */ /* 0x000fe20000002400 */
[----:B------:R-:W-:Y:S01]  /*19b90*/  FMNMX.FTZ R21, R53, R0, !PT ;  /* 0x0000000035157209 */ /* 0x000fe20007810000 */
[-CC-:B------:R-:W-:Y:S01]  /*19ba0*/  FFMA.FTZ R39, R34, R9.reuse, -R84.reuse ;  /* 0x0000000922277223 */ /* 0x180fe20000010854 */
[-CC-:B------:R-:W-:Y:S01]  /*19bb0*/  FFMA.FTZ R34, R37, R9.reuse, -R84.reuse ;  /* 0x0000000925227223 */ /* 0x180fe20000010854 */
[--C-:B------:R-:W-:Y:S01]  /*19bc0*/  FFMA.FTZ R36, R48, R9, -R84.reuse ;  /* 0x0000000930247223 */ /* 0x100fe20000010854 */
[----:B------:R-:W-:Y:S01]  /*19bd0*/  FMNMX.FTZ R21, R56, R21, !PT ;  /* 0x0000001538157209 */ /* 0x000fe20007810000 */
[-CC-:B------:R-:W-:Y:S01]  /*19be0*/  FFMA.FTZ R41, R55, R9.reuse, -R84.reuse ;  /* 0x0000000937297223 */ /* 0x180fe20000010854 */
[--C-:B------:R-:W-:Y:S01]  /*19bf0*/  FFMA.FTZ R48, R61, R9, -R84.reuse ;  /* 0x000000093d307223 */ /* 0x100fe20000010854 */
[----:B------:R-:W-:Y:S01]  /*19c00*/  MUFU.TANH R79, R79 ;  /* 0x0000004f004f7308 */ /* 0x000fe20000002400 */
[----:B-1----:R-:W-:Y:S01]  /*19c10*/  FMNMX.FTZ R21, R58, R21, !PT ;  /* 0x000000153a157209 */ /* 0x002fe20007810000 */
[-CC-:B------:R-:W-:Y:S01]  /*19c20*/  FFMA.FTZ R37, R65, R9.reuse, -R84.reuse ;  /* 0x0000000941257223 */ /* 0x180fe20000010854 */
[----:B------:R-:W-:-:S02]  /*19c30*/  FFMA.FTZ R55, R73, R9, -R84 ;  /* 0x0000000949377223 */ /* 0x000fc40000010854 */
[----:B------:R-:W-:-:S03]  /*19c40*/  FMNMX.FTZ R0, R8, R21, !PT ;  /* 0x0000001508007209 */ /* 0x000fc60007810000 */
[----:B------:R-:W-:Y:S01]  /*19c50*/  MUFU.TANH R81, R81 ;  /* 0x0000005100517308 */ /* 0x000fe20000002400 */
[----:B--2---:R-:W-:-:S04]  /*19c60*/  FMNMX.FTZ R21, R63, R0, !PT ;  /* 0x000000003f157209 */ /* 0x004fc80007810000 */
[----:B---3--:R-:W-:Y:S01]  /*19c70*/  FMNMX.FTZ R0, R66, R21, !PT ;  /* 0x0000001542007209 */ /* 0x008fe20007810000 */
[----:B------:R-:W-:Y:S02]  /*19c80*/  IMAD.MOV.U32 R21, RZ, RZ, 0x40000040 ;  /* 0x40000040ff157424 */ /* 0x000fe400078e00ff */
[----:B------:R-:W-:Y:S01]  /*19c90*/  MUFU.TANH R82, R82 ;  /* 0x0000005200527308 */ /* 0x000fe20000002400 */
[----:B----4-:R-:W-:-:S04]  /*19ca0*/  FMNMX.FTZ R29, R67, R0, !PT ;  /* 0x00000000431d7209 */ /* 0x010fc80007810000 */
[----:B------:R-:W-:Y:S01]  /*19cb0*/  FMNMX.FTZ R0, R70, R29, !PT ;  /* 0x0000001d46007209 */ /* 0x000fe20007810000 */
[----:B------:R-:W-:Y:S02]  /*19cc0*/  IMAD.MOV.U32 R29, RZ, RZ, 0x40000040 ;  /* 0x40000040ff1d7424 */ /* 0x000fe400078e00ff */
[----:B------:R-:W-:Y:S08]  /*19cd0*/  MUFU.TANH R83, R83 ;  /* 0x0000005300537308 */ /* 0x000ff00000002400 */
[----:B------:R-:W-:Y:S08]  /*19ce0*/  MUFU.EX2 R2, R2 ;  /* 0x0000000200027308 */ /* 0x000ff00000000800 */
[----:B------:R-:W0:Y:S08]  /*19cf0*/  MUFU.EX2 R180, R180 ;  /* 0x000000b400b47308 */ /* 0x000e300000000800 */
[----:B------:R-:W1:Y:S08]  /*19d00*/  MUFU.EX2 R11, R11 ;  /* 0x0000000b000b7308 */ /* 0x000e700000000800 */
[----:B------:R-:W-:Y:S01]  /*19d10*/  MUFU.EX2 R182, R182 ;  /* 0x000000b600b67308 */ /* 0x000fe20000000800 */
[----:B0-----:R-:W-:-:S07]  /*19d20*/  FFMA.FTZ R4, R2, R4, R180 ;  /* 0x0000000402047223 */ /* 0x001fce00000100b4 */
        /* <DEDUP_REMOVED lines=14> */
[-CC-:B------:R-:W-:Y:S02]  /*19e10*/  FFMA.FTZ R170, R50, R9.reuse, -R84.reuse ;  /* 0x0000000932aa7223 */ /* 0x180fe40000010854 */
[----:B------:R-:W-:Y:S01]  /*19e20*/  MUFU.EX2 R36, R36 ;  /* 0x0000002400247308 */ /* 0x000fe20000000800 */
[-CC-:B------:R-:W-:Y:S01]  /*19e30*/  FFMA.FTZ R50, R59, R9.reuse, -R84.reuse ;  /* 0x000000093b327223 */ /* 0x180fe20000010854 */
[----:B------:R-:W-:Y:S01]  /*19e40*/  HGMMA.64x128x16.F32 R88, R164, gdesc[UR4].tnspB, R88, gsb0 ;  /* 0x41e00004a4587df0 */ /* 0x000fe20008000858 */
[----:B------:R-:W-:Y:S01]  /*19e50*/  R2UR UR6, R20 ;  /* 0x00000000140672ca */ /* 0x000fe200000e0000 */
[-CC-:B------:R-:W-:Y:S01]  /*19e60*/  FFMA.FTZ R20, R51, R9.reuse, -R84.reuse ;  /* 0x0000000933147223 */ /* 0x180fe20000010854 */
[----:B------:R-:W-:Y:S01]  /*19e70*/  R2UR UR7, R21 ;  /* 0x00000000150772ca */ /* 0x000fe200000e0000 */
[-CC-:B------:R-:W-:Y:S01]  /*19e80*/  FFMA.FTZ R51, R69, R9.reuse, -R84.reuse ;  /* 0x0000000945337223 */ /* 0x180fe20000010854 */
        /* <DEDUP_REMOVED lines=23> */
[----:B0-----:R-:W-:-:S07]  /*1a000*/  FMNMX.FTZ R21, R21, R0, !PT ;  /* 0x0000000015157209 */ /* 0x001fce0007810000 */
[----:B------:R-:W-:Y:S01]  /*1a010*/  MUFU.EX2 R59, R59 ;  /* 0x0000003b003b7308 */ /* 0x000fe20000000800 */
[----:B------:R-:W-:-:S04]  /*1a020*/  FADD.FTZ R0, -R21, R12 ;  /* 0x0000000c15007221 */ /* 0x000fc80000010100 */
[----:B------:R-:W-:-:S03]  /*1a030*/  FMUL.FTZ R0, R0, R9 ;  /* 0x0000000900007220 */ /* 0x000fc60000410000 */
[----:B------:R-:W-:Y:S08]  /*1a040*/  MUFU.EX2 R12, R80 ;  /* 0x00000050000c7308 */ /* 0x000ff00000000800 */
[----:B------:R-:W-:Y:S01]  /*1a050*/  MUFU.EX2 R0, R0 ;  /* 0x0000000000007308 */ /* 0x000fe20000000800 */
[----:B------:R-:W-:Y:S02]  /*1a060*/  WARPGROUP.DEPBAR.LE gsb0, 0x0 ;  /* 0x00008000000079c5 */ /* 0x000fe40000010000 */
[----:B------:R-:W-:Y:S01]  /*1a070*/  WARPGROUP.ARRIVE ;  /* 0x00000000000079c5 */ /* 0x000fe20000000000 */
[-CC-:B------:R-:W-:Y:S01]  /*1a080*/  FFMA.FTZ R164, R54, R9.reuse, -R84.reuse ;  /* 0x0000000936a47223 */ /* 0x180fe20000010854 */
[-CC-:B------:R-:W-:Y:S01]  /*1a090*/  FFMA.FTZ R166, R57, R9.reuse, -R84.reuse ;  /* 0x0000000939a67223 */ /* 0x180fe20000010854 */
[-CC-:B------:R-:W-:Y:S01]  /*1a0a0*/  FFMA.FTZ R54, R72, R9.reuse, -R84.reuse ;  /* 0x0000000948367223 */ /* 0x180fe20000010854 */
[----:B------:R-:W-:-:S02]  /*1a0b0*/  FFMA.FTZ R57, R76, R9, -R84 ;  /* 0x000000094c397223 */ /* 0x000fc40000010854 */
[----:B------:R-:W-:Y:S01]  /*1a0c0*/  HGMMA.64x128x16.F32 R88, R160, gdesc[UR4].tnspB, R88, gsb0 ;  /* 0x41e00004a0587df0 */ /* 0x000fe20008000858 */
[----:B------:R-:W-:Y:S01]  /*1a0d0*/  R2UR UR6, R28 ;  /* 0x000000001c0672ca */ /* 0x000fe200000e0000 */
[-C--:B------:R-:W-:Y:S01]  /*1a0e0*/  FMUL.FTZ R28, R21, R9.reuse ;  /* 0x00000009151c7220 */ /* 0x080fe20000410000 */
[----:B------:R-:W-:Y:S01]  /*1a0f0*/  R2UR UR7, R29 ;  /* 0x000000001d0772ca */ /* 0x000fe200000e0000 */
[----:B------:R-:W-:Y:S02]  /*1a100*/  MUFU.EX2 R164, R164 ;  /* 0x000000a400a47308 */ /* 0x000fe40000000800 */
[-CC-:B------:R-:W-:Y:S01]  /*1a110*/  FFMA.FTZ R181, R15, R9.reuse, -R28.reuse ;  /* 0x000000090fb57223 */ /* 0x180fe2000001081c */
[-CC-:B------:R-:W-:Y:S01]  /*1a120*/  FFMA.FTZ R183, R24, R9.reuse, -R28.reuse ;  /* 0x0000000918b77223 */ /* 0x180fe2000001081c */
        /* <DEDUP_REMOVED lines=19> */
[--C-:B------:R-:W-:Y:S01]  /*1a260*/  FFMA.FTZ R79, R79, R9, -R28.reuse ;  /* 0x000000094f4f7223 */ /* 0x100fe2000001081c */
[----:B------:R-:W-:Y:S01]  /*1a270*/  MUFU.EX2 R64, R64 ;  /* 0x0000004000407308 */ /* 0x000fe20000000800 */
[----:B0-----:R-:W-:Y:S01]  /*1a280*/  FFMA.FTZ R3, R0, R3, R181 ;  /* 0x0000000300037223 */ /* 0x001fe200000100b5 */
[-CC-:B------:R-:W-:Y:S01]  /*1a290*/  FFMA.FTZ R81, R81, R9.reuse, -R28.reuse ;  /* 0x0000000951517223 */ /* 0x180fe2000001081c */
[----:B------:R-:W-:Y:S01]  /*1a2a0*/  FFMA.FTZ R82, R82, R9, -R28 ;  /* 0x0000000952527223 */ /* 0x000fe2000001081c */
[----:B------:R-:W-:-:S04]  /*1a2b0*/  MOV R15, R185 ;  /* 0x000000b9000f7202 */ /* 0x000fc80000000f00 */
        /* <DEDUP_REMOVED lines=17> */
[-C--:B------:R-:W-:Y:S01]  /*1a3d0*/  FFMA.FTZ R60, R7, R9.reuse, -R28 ;  /* 0x00000009073c7223 */ /* 0x080fe2000001081c */
[----:B------:R-:W-:Y:S01]  /*1a3e0*/  MOV R7, 0x40000040 ;  /* 0x4000004000077802 */ /* 0x000fe20000000f00 */
[-C--:B------:R-:W-:Y:S01]  /*1a3f0*/  FFMA.FTZ R162, R62, R9.reuse, -R84 ;  /* 0x000000093ea27223 */ /* 0x080fe20000010854 */
[----:B------:R-:W-:Y:S01]  /*1a400*/  FFMA.FTZ R62, R33, R9, -R28 ;  /* 0x00000009213e7223 */ /* 0x000fe2000001081c */
[----:B------:R-:W-:Y:S01]  /*1a410*/  HGMMA.64x128x16.F32 R88, R156, gdesc[UR4].tnspB, R88, gsb0 ;  /* 0x41e000049c587df0 */ /* 0x000fe20008000858 */
[----:B------:R-:W-:Y:S01]  /*1a420*/  R2UR UR6, R6 ;  /* 0x00000000060672ca */ /* 0x000fe200000e0000 */
[----:B------:R-:W0:Y:S01]  /*1a430*/  MUFU.EX2 R60, R60 ;  /* 0x0000003c003c7308 */ /* 0x000e220000000800 */
[----:B------:R-:W-:Y:S01]  /*1a440*/  R2UR UR7, R7 ;  /* 0x00000000070772ca */ /* 0x000fe200000e0000 */
[----:B------:R-:W-:-:S02]  /*1a450*/  @!P1 IMAD R6, R13, 0x8, R18 ;  /* 0x000000080d069824 */ /* 0x000fc400078e0212 */
[-CC-:B------:R-:W-:Y:S01]  /*1a460*/  FFMA.FTZ R161, R63, R9.reuse, -R28.reuse ;  /* 0x000000093fa17223 */ /* 0x180fe2000001081c */
[----:B------:R-:W-:Y:S01]  /*1a470*/  FFMA.FTZ R163, R67, R9, -R28 ;  /* 0x0000000943a37223 */ /* 0x000fe2000001081c */
[----:B------:R-:W-:Y:S02]  /*1a480*/  @!P1 VIADD R6, R6, 0x34840 ;  /* 0x0003484006069836 */ /* 0x000fe40000000000 */
[----:B------:R-:W-:Y:S03]  /*1a490*/  MUFU.EX2 R62, R62 ;  /* 0x0000003e003e7308 */ /* 0x000fe60000000800 */
[----:B------:R-:W-:-:S05]  /*1a4a0*/  @!P1 PRMT R7, RZ, 0x654, R6 ;  /* 0x00000654ff079816 */ /* 0x000fca0000000006 */
[----:B------:R-:W-:Y:S01]  /*1a4b0*/  MUFU.EX2 R6, R56 ;  /* 0x0000003800067308 */ /* 0x000fe20000000800 */
[----:B0-----:R-:W-:-:S07]  /*1a4c0*/  F2FP.F16.F32.PACK_AB R181, R60, R181 ;  /* 0x000000b53cb5723e */ /* 0x001fce00000000ff */
[----:B------:R-:W-:Y:S08]  /*1a4d0*/  MUFU.EX2 R160, R160 ;  /* 0x000000a000a07308 */ /* 0x000ff00000000800 */
[----:B------:R-:W-:Y:S08]  /*1a4e0*/  MUFU.EX2 R161, R161 ;  /* 0x000000a100a17308 */ /* 0x000ff00000000800 */
[----:B------:R-:W-:Y:S08]  /*1a4f0*/  MUFU.EX2 R162, R162 ;  /* 0x000000a200a27308 */ /* 0x000ff00000000800 */
[----:B------:R-:W-:Y:S08]  /*1a500*/  MUFU.EX2 R163, R163 ;  /* 0x000000a300a37308 */ /* 0x000ff00000000800 */
[----:B------:R-:W0:Y:S08]  /*1a510*/  MUFU.EX2 R54, R54 ;  /* 0x0000003600367308 */ /* 0x000e300000000800 */
[----:B------:R-:W-:Y:S08]  /*1a520*/  MUFU.EX2 R78, R78 ;  /* 0x0000004e004e7308 */ /* 0x000ff00000000800 */
[----:B------:R-:W-:Y:S08]  /*1a530*/  MUFU.EX2 R79, R79 ;  /* 0x0000004f004f7308 */ /* 0x000ff00000000800 */
[----:B------:R-:W1:Y:S08]  /*1a540*/  MUFU.EX2 R57, R57 ;  /* 0x0000003900397308 */ /* 0x000e700000000800 */
[----:B------:R-:W2:Y:S01]  /*1a550*/  MUFU.EX2 R81, R81 ;  /* 0x0000005100517308 */ /* 0x000ea20000000800 */
[----:B------:R-:W-:-:S02]  /*1a560*/  WARPGROUP.DEPBAR.LE gsb0, 0x0 ;  /* 0x00008000000079c5 */ /* 0x000fc40000010000 */
[----:B------:R-:W-:Y:S01]  /*1a570*/  WARPGROUP.ARRIVE ;  /* 0x00000000000079c5 */ /* 0x000fe20000000000 */
[-CC-:B------:R-:W-:Y:S01]  /*1a580*/  FFMA.FTZ R157, R71, R9.reuse, -R28.reuse ;  /* 0x00000009479d7223 */ /* 0x180fe2000001081c */
[----:B------:R-:W-:Y:S01]  /*1a590*/  FFMA.FTZ R159, R75, R9, -R28 ;  /* 0x000000094b9f7223 */ /* 0x000fe2000001081c */
[----:B------:R-:W-:Y:S02]  /*1a5a0*/  F2FP.F16.F32.PACK_AB R156, R46, R37 ;  /* 0x000000252e9c723e */ /* 0x000fe400000000ff */
[----:B0-----:R-:W-:Y:S01]  /*1a5b0*/  F2FP.F16.F32.PACK_AB R158, R54, R51 ;  /* 0x00000033369e723e */ /* 0x001fe200000000ff */
[----:B------:R-:W-:Y:S01]  /*1a5c0*/  HGMMA.64x128x16.F32 R88, R152, gdesc[UR4].tnspB, R88, gsb0 ;  /* 0x41e0000498587df0 */ /* 0x000fe20008000858 */
[----:B------:R-:W-:Y:S08]  /*1a5d0*/  MUFU.EX2 R157, R157 ;  /* 0x0000009d009d7308 */ /* 0x000ff00000000800 */
[----:B------:R-:W-:Y:S01]  /*1a5e0*/  MUFU.EX2 R159, R159 ;  /* 0x0000009f009f7308 */ /* 0x000fe20000000800 */
[----:B------:R-:W-:-:S02]  /*1a5f0*/  WARPGROUP.DEPBAR.LE gsb0, 0x0 ;  /* 0x00008000000079c5 */ /* 0x000fc40000010000 */
[----:B------:R0:W-:Y:S05]  /*1a600*/  @!P1 SYNCS.ARRIVE.TRANS64.RED.A1T0 RZ, [R7+URZ], RZ ;  /* 0x000000ff07ff99a7 */ /* 0x0001ea000810043f */
[----:B------:R-:W-:Y:S01]  /*1a610*/  MUFU.EX2 R155, R82 ;  /* 0x00000052009b7308 */ /* 0x000fe20000000800 */
[----:B------:R-:W-:Y:S02]  /*1a620*/  F2FP.F16.F32.PACK_AB R154, R12, R59 ;  /* 0x0000003b0c9a723e */ /* 0x000fe400000000ff */
[----:B-1----:R-:W-:Y:S02]  /*1a630*/  F2FP.F16.F32.PACK_AB R152, R57, R55 ;  /* 0x000000373998723e */ /* 0x002fe400000000ff */
[----:B--2---:R-:W-:Y:S01]  /*1a640*/  F2FP.F16.F32.PACK_AB R153, R81, R79 ;  /* 0x0000004f5199723e */ /* 0x004fe200000000ff */
[----:B0-----:R-:W-:Y:S01]  /*1a650*/  FADD.FTZ R7, R11, R4 ;  /* 0x000000040b077221 */ /* 0x001fe20000010000 */
[----:B------:R-:W-:Y:S01]  /*1a660*/  @!P1 IADD3 R4, R14, 0x34860, RZ ;  /* 0x000348600e049810 */ /* 0x000fe20007ffe0ff */
[----:B------:R-:W-:Y:S01]  /*1a670*/  FADD.FTZ R14, R60, R3 ;  /* 0x000000033c0e7221 */ /* 0x000fe20000010000 */
[----:B------:R-:W-:-:S02]  /*1a680*/  IMAD.MOV.U32 R11, RZ, RZ, R194 ;  /* 0x000000ffff0b7224 */ /* 0x000fc400078e00c2 */
[----:B------:R-:W-:Y:S01]  /*1a690*/  FADD.FTZ R7, R182, R7 ;  /* 0x00000007b6077221 */ /* 0x000fe20000010000 */
[C---:B------:R-:W-:Y:S01]  /*1a6a0*/  F2FP.F16.F32.PACK_AB R182, R26.reuse, R182 ;  /* 0x000000b61ab6723e */ /* 0x040fe200000000ff */
[----:B------:R-:W-:Y:S01]  /*1a6b0*/  FADD.FTZ R3, R183, R14 ;  /* 0x0000000eb7037221 */ /* 0x000fe20000010000 */
[----:B------:R-:W-:Y:S01]  /*1a6c0*/  @!P1 PRMT R13, RZ, 0x654, R4 ;  /* 0x00000654ff0d9816 */ /* 0x000fe20000000004 */
[----:B------:R-:W-:Y:S01]  /*1a6d0*/  FADD.FTZ R7, R26, R7 ;  /* 0x000000071a077221 */ /* 0x000fe20000010000 */
[-CC-:B------:R-:W-:Y:S01]  /*1a6e0*/  FFMA.FTZ R4, R8, R9.reuse, -R28.reuse ;  /* 0x0000000908047223 */ /* 0x180fe2000001081c */
[----:B------:R-:W-:Y:S01]  /*1a6f0*/  FADD.FTZ R14, R64, R3 ;  /* 0x00000003400e7221 */ /* 0x000fe20000010000 */
[-C--:B------:R-:W-:Y:S01]  /*1a700*/  FFMA.FTZ R8, R66, R9.reuse, -R28 ;  /* 0x0000000942087223 */ /* 0x080fe2000001081c */
[----:B------:R-:W-:Y:S01]  /*1a710*/  FADD.FTZ R7, R176, R7 ;  /* 0x00000007b0077221 */ /* 0x000fe20000010000 */
[C---:B------:R-:W-:Y:S01]  /*1a720*/  F2FP.F16.F32.PACK_AB R176, R38.reuse, R176 ;  /* 0x000000b026b0723e */ /* 0x040fe200000000ff */
[----:B------:R-:W-:Y:S01]  /*1a730*/  FADD.FTZ R3, R177, R14 ;  /* 0x0000000eb1037221 */ /* 0x000fe20000010000 */
[----:B------:R-:W0:Y:S01]  /*1a740*/  MUFU.EX2 R4, R4 ;  /* 0x0000000400047308 */ /* 0x000e220000000800 */
[----:B------:R-:W-:Y:S01]  /*1a750*/  FADD.FTZ R7, R38, R7 ;  /* 0x0000000726077221 */ /* 0x000fe20000010000 */
[--C-:B------:R-:W-:Y:S01]  /*1a760*/  FFMA.FTZ R14, R70, R9, -R28.reuse ;  /* 0x00000009460e7223 */ /* 0x100fe2000001081c */
[C---:B------:R-:W-:Y:S01]  /*1a770*/  FADD.FTZ R44, R24.reuse, R3 ;  /* 0x00000003182c7221 */ /* 0x040fe20000010000 */
[----:B------:R-:W-:Y:S01]  /*1a780*/  F2FP.F16.F32.PACK_AB R177, R24, R177 ;  /* 0x000000b118b1723e */ /* 0x000fe200000000ff */
[----:B------:R-:W-:Y:S01]  /*1a790*/  FADD.FTZ R52, R178, R7 ;  /* 0x00000007b2347221 */ /* 0x000fe20000010000 */
[----:B------:R-:W-:Y:S01]  /*1a7a0*/  FFMA.FTZ R28, R83, R9, -R28 ;  /* 0x00000009531c7223 */ /* 0x000fe2000001081c */
[----:B------:R-:W-:Y:S01]  /*1a7b0*/  FADD.FTZ R3, R179, R44 ;  /* 0x0000002cb3037221 */ /* 0x000fe20000010000 */
[----:B------:R-:W1:Y:S01]  /*1a7c0*/  MUFU.EX2 R8, R8 ;  /* 0x0000000800087308 */ /* 0x000e620000000800 */
[C---:B------:R-:W-:Y:S01]  /*1a7d0*/  FADD.FTZ R7, R39.reuse, R52 ;  /* 0x0000003427077221 */ /* 0x040fe20000010000 */
[----:B------:R2:W-:Y:S01]  /*1a7e0*/  @!P1 SYNCS.ARRIVE.TRANS64.RED.A1T0 RZ, [R13+URZ], RZ ;  /* 0x000000ff0dff99a7 */ /* 0x0005e2000810043f */
[----:B------:R-:W-:Y:S01]  /*1a7f0*/  FADD.FTZ R44, R62, R3 ;  /* 0x000000033e2c7221 */ /* 0x000fe20000010000 */
[----:B------:R-:W-:Y:S01]  /*1a800*/  F2FP.F16.F32.PACK_AB R183, R64, R183 ;  /* 0x000000b740b7723e */ /* 0x000fe200000000ff */
[----:B------:R-:W-:Y:S01]  /*1a810*/  FADD.FTZ R7, R172, R7 ;  /* 0x00000007ac077221 */ /* 0x000fe20000010000 */
[----:B------:R-:W-:Y:S01]  /*1a820*/  F2FP.F16.F32.PACK_AB R178, R39, R178 ;  /* 0x000000b227b2723e */ /* 0x000fe200000000ff */
[----:B------:R-:W-:Y:S01]  /*1a830*/  FADD.FTZ R3, R173, R44 ;  /* 0x0000002cad037221 */ /* 0x000fe20000010000 */
[----:B------:R-:W3:Y:S01]  /*1a840*/  MUFU.EX2 R14, R14 ;  /* 0x0000000e000e7308 */ /* 0x000ee20000000800 */
[----:B------:R-:W-:Y:S01]  /*1a850*/  FADD.FTZ R7, R34, R7 ;  /* 0x0000000722077221 */ /* 0x000fe20000010000 */
[----:B------:R-:W-:Y:S01]  /*1a860*/  F2FP.F16.F32.PACK_AB R179, R62, R179 ;  /* 0x000000b33eb3723e */ /* 0x000fe200000000ff */
[----:B------:R-:W-:Y:S01]  /*1a870*/  FADD.FTZ R44, R68, R3 ;  /* 0x00000003442c7221 */ /* 0x000fe20000010000 */
[----:B------:R-:W-:Y:S01]  /*1a880*/  F2FP.F16.F32.PACK_AB R172, R34, R172 ;  /* 0x000000ac22ac723e */ /* 0x000fe200000000ff */
[----:B------:R-:W-:Y:S01]  /*1a890*/  FADD.FTZ R7, R174, R7 ;  /* 0x00000007ae077221 */ /* 0x000fe20000010000 */
[----:B------:R-:W-:Y:S01]  /*1a8a0*/  F2FP.F16.F32.PACK_AB R173, R68, R173 ;  /* 0x000000ad44ad723e */ /* 0x000fe200000000ff */
[----:B------:R-:W-:Y:S01]  /*1a8b0*/  FADD.FTZ R3, R175, R44 ;  /* 0x0000002caf037221 */ /* 0x000fe20000010000 */
[----:B------:R-:W4:Y:S01]  /*1a8c0*/  MUFU.EX2 R24, R74 ;  /* 0x0000004a00187308 */ /* 0x000f220000000800 */
[C---:B------:R-:W-:Y:S01]  /*1a8d0*/  FADD.FTZ R7, R32.reuse, R7 ;  /* 0x0000000720077221 */ /* 0x040fe20000010000 */
[----:B------:R-:W-:Y:S01]  /*1a8e0*/  F2FP.F16.F32.PACK_AB R174, R32, R174 ;  /* 0x000000ae20ae723e */ /* 0x000fe200000000ff */
[C---:B------:R-:W-:Y:S01]  /*1a8f0*/  FADD.FTZ R44, R30.reuse, R3 ;  /* 0x000000031e2c7221 */ /* 0x040fe20000010000 */
[----:B------:R-:W-:Y:S01]  /*1a900*/  F2FP.F16.F32.PACK_AB R175, R30, R175 ;  /* 0x000000af1eaf723e */ /* 0x000fe200000000ff */
[----:B------:R-:W-:Y:S01]  /*1a910*/  FADD.FTZ R7, R168, R7 ;  /* 0x00000007a8077221 */ /* 0x000fe20000010000 */
[C---:B------:R-:W-:Y:S01]  /*1a920*/  F2FP.F16.F32.PACK_AB R168, R36.reuse, R168 ;  /* 0x000000a824a8723e */ /* 0x040fe200000000ff */
[----:B------:R-:W-:Y:S01]  /*1a930*/  FADD.FTZ R3, R169, R44 ;  /* 0x0000002ca9037221 */ /* 0x000fe20000010000 */
[----:B------:R-:W5:Y:S01]  /*1a940*/  MUFU.EX2 R28, R28 ;  /* 0x0000001c001c7308 */ /* 0x000f620000000800 */
[----:B------:R-:W-:Y:S01]  /*1a950*/  FADD.FTZ R7, R36, R7 ;  /* 0x0000000724077221 */ /* 0x000fe20000010000 */
[C---:B------:R-:W-:Y:S01]  /*1a960*/  F2FP.F16.F32.PACK_AB R169, R40.reuse, R169 ;  /* 0x000000a928a9723e */ /* 0x040fe200000000ff */
[----:B------:R-:W-:-:S02]  /*1a970*/  FADD.FTZ R26, R40, R3 ;  /* 0x00000003281a7221 */ /* 0x000fc40000010000 */
[----:B------:R-:W-:Y:S01]  /*1a980*/  FADD.FTZ R7, R170, R7 ;  /* 0x00000007aa077221 */ /* 0x000fe20000010000 */
[----:B------:R-:W-:Y:S01]  /*1a990*/  F2FP.F16.F32.PACK_AB R170, R20, R170 ;  /* 0x000000aa14aa723e */ /* 0x000fe200000000ff */
[----:B------:R-:W-:Y:S01]  /*1a9a0*/  FADD.FTZ R3, R171, R26 ;  /* 0x0000001aab037221 */ /* 0x000fe20000010000 */
[----:B------:R-:W-:Y:S01]  /*1a9b0*/  F2FP.F16.F32.PACK_AB R171, R42, R171 ;  /* 0x000000ab2aab723e */ /* 0x000fe200000000ff */
[----:B------:R-:W-:Y:S02]  /*1a9c0*/  FADD.FTZ R7, R20, R7 ;  /* 0x0000000714077221 */ /* 0x000fe40000010000 */
[----:B------:R-:W-:Y:S02]  /*1a9d0*/  FADD.FTZ R26, R42, R3 ;  /* 0x000000032a1a7221 */ /* 0x000fe40000010000 */
[----:B------:R-:W-:Y:S01]  /*1a9e0*/  FADD.FTZ R38, R164, R7 ;  /* 0x00000007a4267221 */ /* 0x000fe20000010000 */
[----:B------:R-:W-:Y:S01]  /*1a9f0*/  F2FP.F16.F32.PACK_AB R164, R41, R164 ;  /* 0x000000a429a4723e */ /* 0x000fe200000000ff */
[----:B------:R-:W-:Y:S01]  /*1aa00*/  FADD.FTZ R3, R165, R26 ;  /* 0x0000001aa5037221 */ /* 0x000fe20000010000 */
[----:B------:R-:W-:Y:S01]  /*1aa10*/  F2FP.F16.F32.PACK_AB R165, R6, R165 ;  /* 0x000000a506a5723e */ /* 0x000fe200000000ff */
[----:B------:R-:W-:-:S02]  /*1aa20*/  FADD.FTZ R7, R41, R38 ;  /* 0x0000002629077221 */ /* 0x000fc40000010000 */
[----:B------:R-:W-:Y:S02]  /*1aa30*/  FADD.FTZ R26, R6, R3 ;  /* 0x00000003061a7221 */ /* 0x000fe40000010000 */
[----:B------:R-:W-:Y:S01]  /*1aa40*/  FADD.FTZ R7, R166, R7 ;  /* 0x00000007a6077221 */ /* 0x000fe20000010000 */
[----:B------:R-:W-:Y:S01]  /*1aa50*/  F2FP.F16.F32.PACK_AB R166, R50, R166 ;  /* 0x000000a632a6723e */ /* 0x000fe200000000ff */
[----:B------:R-:W-:Y:S01]  /*1aa60*/  FADD.FTZ R3, R167, R26 ;  /* 0x0000001aa7037221 */ /* 0x000fe20000010000 */
[----:B0-----:R-:W-:Y:S01]  /*1aa70*/  F2FP.F16.F32.PACK_AB R167, R4, R167 ;  /* 0x000000a704a7723e */ /* 0x001fe200000000ff */
[----:B------:R-:W-:Y:S02]  /*1aa80*/  FADD.FTZ R7, R50, R7 ;  /* 0x0000000732077221 */ /* 0x000fe40000010000 */
[----:B------:R-:W-:Y:S02]  /*1aa90*/  FADD.FTZ R26, R4, R3 ;  /* 0x00000003041a7221 */ /* 0x000fe40000010000 */
[----:B------:R-:W-:Y:S01]  /*1aaa0*/  FADD.FTZ R7, R160, R7 ;  /* 0x00000007a0077221 */ /* 0x000fe20000010000 */
[----:B------:R-:W-:Y:S01]  /*1aab0*/  F2FP.F16.F32.PACK_AB R160, R48, R160 ;  /* 0x000000a030a0723e */ /* 0x000fe200000000ff */
[----:B------:R-:W-:Y:S01]  /*1aac0*/  FADD.FTZ R3, R161, R26 ;  /* 0x0000001aa1037221 */ /* 0x000fe20000010000 */
[----:B-1----:R-:W-:Y:S01]  /*1aad0*/  F2FP.F16.F32.PACK_AB R161, R8, R161 ;  /* 0x000000a108a1723e */ /* 0x002fe200000000ff */
[----:B------:R-:W-:-:S02]  /*1aae0*/  FADD.FTZ R7, R48, R7 ;  /* 0x0000000730077221 */ /* 0x000fc40000010000 */
[----:B------:R-:W-:Y:S02]  /*1aaf0*/  FADD.FTZ R20, R8, R3 ;  /* 0x0000000308147221 */ /* 0x000fe40000010000 */
[----:B------:R-:W-:Y:S01]  /*1ab00*/  FADD.FTZ R26, R162, R7 ;  /* 0x00000007a21a7221 */ /* 0x000fe20000010000 */
[----:B------:R-:W-:Y:S01]  /*1ab10*/  F2FP.F16.F32.PACK_AB R162, R43, R162 ;  /* 0x000000a22ba2723e */ /* 0x000fe200000000ff */
[----:B------:R-:W-:Y:S01]  /*1ab20*/  FADD.FTZ R3, R163, R20 ;  /* 0x00000014a3037221 */ /* 0x000fe20000010000 */
[C---:B---3--:R-:W-:Y:S01]  /*1ab30*/  F2FP.F16.F32.PACK_AB R163, R14.reuse, R163 ;  /* 0x000000a30ea3723e */ /* 0x048fe200000000ff */
[----:B------:R-:W-:Y:S02]  /*1ab40*/  FADD.FTZ R26, R43, R26 ;  /* 0x0000001a2b1a7221 */ /* 0x000fe40000010000 */
[----:B------:R-:W-:Y:S01]  /*1ab50*/  FADD.FTZ R6, R14, R3 ;  /* 0x000000030e067221 */ /* 0x000fe20000010000 */
[----:B------:R-:W-:Y:S02]  /*1ab60*/  IMAD.MOV.U32 R14, RZ, RZ, R188 ;  /* 0x000000ffff0e7224 */ /* 0x000fe400078e00bc */
[----:B------:R-:W-:Y:S01]  /*1ab70*/  FADD.FTZ R3, R37, R26 ;  /* 0x0000001a25037221 */ /* 0x000fe20000010000 */
[----:B------:R-:W-:Y:S01]  /*1ab80*/  FADD.FTZ R7, R157, R6 ;  /* 0x000000069d077221 */ /* 0x000fe20000010000 */
[----:B----4-:R-:W-:-:S02]  /*1ab90*/  F2FP.F16.F32.PACK_AB R157, R24, R157 ;  /* 0x0000009d189d723e */ /* 0x010fc400000000ff */
        /* <DEDUP_REMOVED lines=13> */
[----:B-----5:R-:W-:Y:S02]  /*1ac70*/  F2FP.F16.F32.PACK_AB R155, R28, R155 ;  /* 0x0000009b1c9b723e */ /* 0x020fe400000000ff */
[----:B------:R-:W-:Y:S01]  /*1ac80*/  FADD.FTZ R4, R12, R3 ;  /* 0x000000030c047221 */ /* 0x000fe20000010000 */
[----:B------:R-:W-:Y:S02]  /*1ac90*/  IMAD.MOV.U32 R12, RZ, RZ, R21 ;  /* 0x000000ffff0c7224 */ /* 0x000fe400078e0015 */
[----:B------:R-:W-:Y:S01]  /*1aca0*/  FADD.FTZ R3, R28, R6 ;  /* 0x000000061c037221 */ /* 0x000fe20000010000 */
[----:B--2---:R-:W-:Y:S06]  /*1acb0*/  @P2 BRA `(.L_x_2417) ;  /* 0xffffffd000d02947 */ /* 0x004fec000383ffff */
.L_x_2406:
[----:B------:R-:W-:Y:S05]  /*1acc0*/  BSYNC B0 ;  /* 0x0000000000007941 */ /* 0x000fea0003800000 */
.L_x_2405:
        /* <DEDUP_REMOVED lines=67> */
.L_x_2418:
[----:B------:R-:W-:Y:S02]  /*1b100*/  LEA R11, R185, R18, 0x3 ;  /* 0x00000012b90b7211 */ /* 0x000fe400078e18ff */
[----:B------:R-:W-:-:S04]  /*1b110*/  SHF.L.U32 R0, R188, 0x1f, RZ ;  /* 0x0000001fbc007819 */ /* 0x000fc800000006ff */
[----:B------:R0:W1:Y:S01]  /*1b120*/  SYNCS.PHASECHK.TRANS64.TRYWAIT P2, [R11+URZ+0x34850], R0 ;  /* 0x034850000b0075a7 */ /* 0x000062000804017f */
[----:B------:R-:W-:Y:S05]  /*1b130*/  @!P0 BRA `(.L_x_2419) ;  /* 0x0000000000048947 */ /* 0x000fea0003800000 */
[----:B------:R-:W-:Y:S01]  /*1b140*/  BPT.TRAP 0x1 ;  /* 0x000000040000795c */ /* 0x000fe20000300000 */
.L_x_2419:
        /* <DEDUP_REMOVED lines=9> */
.L_x_2421:
[----:B------:R-:W-:Y:S05]  /*1b1e0*/  BSYNC B0 ;  /* 0x0000000000007941 */ /* 0x000fea0003800000 */
.L_x_2420:
[----:B------:R-:W-:Y:S01]  /*1b1f0*/  MOV R7, 0x40000040 ;  /* 0x4000004000077802 */ /* 0x000fe20000000f00 */
[----:B------:R-:W-:Y:S01]  /*1b200*/  WARPGROUP.ARRIVE ;  /* 0x00000000000079c5 */ /* 0x000fe20000000000 */
[C---:B------:R-:W-:Y:S01]  /*1b210*/  R2UR UR6, R6.reuse ;  /* 0x00000000060672ca */ /* 0x040fe200000e0000 */
[----:B------:R-:W-:Y:S01]  /*1b220*/  VIADD R12, R6, 0x80 ;  /* 0x00000080060c7836 */ /* 0x000fe20000000000 */
[----:B------:R-:W-:Y:S01]  /*1b230*/  R2UR UR7, R7 ;  /* 0x00000000070772ca */ /* 0x000fe200000e0000 */
[----:B------:R-:W-:Y:S01]  /*1b240*/  IMAD.MOV.U32 R13, RZ, RZ, 0x40000040 ;  /* 0x40000040ff0d7424 */ /* 0x000fe200078e00ff */
[----:B------:R-:W2:Y:S01]  /*1b250*/  SHFL.BFLY PT, R5, R4, 0x2, 0x1f ;  /* 0x0c401f0004057f89 */ /* 0x000ea200000e0000 */
[----:B------:R-:W-:Y:S01]  /*1b260*/  IMAD.MOV.U32 R7, RZ, RZ, 0x40000040 ;  /* 0x40000040ff077424 */ /* 0x000fe200078e00ff */
[----:B------:R-:W-:Y:S01]  /*1b270*/  IADD3 R185, R185, 0x1, RZ ;  /* 0x00000001b9b97810 */ /* 0x000fe20007ffe0ff */
[----:B------:R-:W-:Y:S01]  /*1b280*/  @!P1 VIADD R10, R11, 0x34860 ;  /* 0x000348600b0a9836 */ /* 0x000fe20000000000 */
[----:B01----:R-:W0:Y:S01]  /*1b290*/  SHFL.BFLY PT, R0, R3, 0x2, 0x1f ;  /* 0x0c401f0003007f89 */ /* 0x003e2200000e0000 */
[----:B------:R-:W-:Y:S01]  /*1b2a0*/  VIADD R208, R208, 0x1 ;  /* 0x00000001d0d07836 */ /* 0x000fe20000000000 */
[----:B------:R-:W-:-:S02]  /*1b2b0*/  ISETP.NE.AND P0, PT, R185, 0x2, PT ;  /* 0x00000002b900780c */ /* 0x000fc40003f05270 */
        /* <DEDUP_REMOVED lines=8> */
[----:B0-----:R-:W-:Y:S01]  /*1b340*/  FADD.FTZ R2, R0, R3 ;  /* 0x0000000300027221 */ /* 0x001fe20000010000 */
[----:B------:R-:W-:-:S03]  /*1b350*/  SEL R3, RZ, 0x1, P0 ;  /* 0x00000001ff037807 */ /* 0x000fc60000000000 */
[----:B------:R-:W0:Y:S01]  /*1b360*/  SHFL.BFLY PT, R0, R5, 0x1, 0x1f ;  /* 0x0c201f0005007f89 */ /* 0x000e2200000e0000 */
[----:B------:R-:W-:Y:S01]  /*1b370*/  LOP3.LUT R188, R188, R3, RZ, 0x3c, !PT ;  /* 0x00000003bcbc7212 */ /* 0x000fe200078e3cff */
        /* <DEDUP_REMOVED lines=32> */
[----:B------:R-:W-:Y:S01]  /*1b580*/  R2UR UR6, R12 ;  /* 0x000000000c0672ca */ /* 0x000fe200000e0000 */
[----:B0-----:R-:W-:Y:S01]  /*1b590*/  FADD.FTZ R12, R5, R0 ;  /* 0x00000000050c7221 */ /* 0x001fe20000010000 */
[----:B------:R-:W-:Y:S02]  /*1b5a0*/  R2UR UR7, R13 ;  /* 0x000000000d0772ca */ /* 0x000fe400000e0000 */
[----:B------:R-:W-:Y:S02]  /*1b5b0*/  CS2R R4, SRZ ;  /* 0x0000000000047805 */ /* 0x000fe4000001ff00 */
[----:B------:R-:W-:Y:S02]  /*1b5c0*/  MOV R0, 0xff800000 ;  /* 0xff80000000007802 */ /* 0x000fe40000000f00 */
[----:B------:R-:W-:-:S13]  /*1b5d0*/  FSETP.NE.FTZ.AND P2, PT, R12, RZ, PT ;  /* 0x000000ff0c00720b */ /* 0x000fda0003f55000 */
        /* <DEDUP_REMOVED lines=9> */
[----:B0-----:R-:W-:Y:S01]  /*1b670*/  @P2 FMUL.FTZ R6, R6, 0.69314718246459960938 ;  /* 0x3f31721806062820 */ /* 0x001fe20000410000 */
[----:B-1----:R-:W-:Y:S01]  /*1b680*/  FADD.FTZ R13, R2, R7 ;  /* 0x00000007020d7221 */ /* 0x002fe20000010000 */
[----:B------:R-:W-:Y:S02]  /*1b690*/  IMAD.MOV.U32 R2, RZ, RZ, -0x800000 ;  /* 0xff800000ff027424 */ /* 0x000fe400078e00ff */
[----:B------:R-:W-:-:S02]  /*1b6a0*/  @P2 FFMA.FTZ R2, R3, R194, R6 ;  /* 0x000000c203022223 */ /* 0x000fc40000010006 */
        /* <DEDUP_REMOVED lines=76> */
.L_x_2316:
        /* <DEDUP_REMOVED lines=23> */
[C---:B------:R-:W-:Y:S02]  /*1bce0*/  IADD3 R75, P5, R8.reuse, 0x40, RZ ;  /* 0x00000040084b7810 */ /* 0x040fe40007fbe0ff */
[C---:B------:R-:W-:Y:S02]  /*1bcf0*/  IADD3 R79, P4, R8.reuse, 0x60, RZ ;  /* 0x00000060084f7810 */ /* 0x040fe40007f9e0ff */
[C---:B------:R-:W-:Y:S01]  /*1bd00*/  IADD3 R97, P3, R8.reuse, 0x4000, RZ ;  /* 0x0000400008617810 */ /* 0x040fe20007f7e0ff */
[--C-:B------:R-:W-:Y:S01]  /*1bd10*/  IMAD.X R7, RZ, RZ, R9.reuse, P5 ;  /* 0x000000ffff077224 */ /* 0x100fe200028e0609 */
[C---:B------:R-:W-:Y:S01]  /*1bd20*/  IADD3 R99, P2, R8.reuse, 0x4020, RZ ;  /* 0x0000402008637810 */ /* 0x040fe20007f5e0ff */
[----:B------:R-:W-:Y:S01]  /*1bd30*/  IMAD.X R13, RZ, RZ, R9, P4 ;  /* 0x000000ffff0d7224 */ /* 0x000fe200020e0609 */
[----:B------:R-:W-:-:S02]  /*1bd40*/  IADD3 R101, P1, R8, 0x4040, RZ ;  /* 0x0000404008657810 */ /* 0x000fc40007f3e0ff */
[----:B------:R-:W-:Y:S01]  /*1bd50*/  IADD3 R103, P0, R8, 0x4060, RZ ;  /* 0x0000406008677810 */ /* 0x000fe20007f1e0ff */
[--C-:B------:R-:W-:Y:S01]  /*1bd60*/  IMAD.X R25, RZ, RZ, R9.reuse, P2 ;  /* 0x000000ffff197224 */ /* 0x100fe200010e0609 */
[----:B------:R-:W-:Y:S01]  /*1bd70*/  LOP3.LUT R8, R15, R8, RZ, 0x3c, !PT ;  /* 0x000000080f087212 */ /* 0x000fe200078e3cff */
[----:B------:R-:W-:Y:S01]  /*1bd80*/  IMAD.X R27, RZ, RZ, R9, P1 ;  /* 0x000000ffff1b7224 */ /* 0x000fe200008e0609 */
[-C--:B------:R-:W-:Y:S02]  /*1bd90*/  IADD3.X R5, RZ, R9.reuse, RZ, P6, !PT ;  /* 0x00000009ff057210 */ /* 0x080fe400037fe4ff */
[-C--:B------:R-:W-:Y:S02]  /*1bda0*/  IADD3.X R15, RZ, R9.reuse, RZ, P3, !PT ;  /* 0x00000009ff0f7210 */ /* 0x080fe40001ffe4ff */
[----:B------:R-:W-:Y:S02]  /*1bdb0*/  IADD3.X R29, RZ, R9, RZ, P0, !PT ;  /* 0x00000009ff1d7210 */ /* 0x000fe400007fe4ff */
[----:B------:R-:W-:-:S02]  /*1bdc0*/  LOP3.LUT R4, R71, 0x380, RZ, 0xc0, !PT ;  /* 0x0000038047047812 */ /* 0x000fc400078ec0ff */
[----:B------:R-:W-:Y:S02]  /*1bdd0*/  LOP3.LUT R6, R75, 0x380, RZ, 0xc0, !PT ;  /* 0x000003804b067812 */ /* 0x000fe400078ec0ff */
[----:B------:R-:W-:Y:S02]  /*1bde0*/  MOV R90, R8 ;  /* 0x00000008005a7202 */ /* 0x000fe40000000f00 */
[----:B------:R-:W-:Y:S02]  /*1bdf0*/  F2FP.F16.F32.PACK_AB R9, R28, R95 ;  /* 0x0000005f1c09723e */ /* 0x000fe400000000ff */
[----:B------:R-:W-:Y:S02]  /*1be00*/  LOP3.LUT R28, R101, 0x380, RZ, 0xc0, !PT ;  /* 0x00000380651c7812 */ /* 0x000fe400078ec0ff */
[----:B------:R-:W-:Y:S02]  /*1be10*/  LOP3.LUT R34, R103, 0x380, RZ, 0xc0, !PT ;  /* 0x0000038067227812 */ /* 0x000fe400078ec0ff */
[----:B------:R-:W-:-:S02]  /*1be20*/  SHF.R.U64 R4, R4, 0x3, RZ ;  /* 0x0000000304047819 */ /* 0x000fc400000012ff */
[----:B------:R-:W-:Y:S02]  /*1be30*/  SHF.R.U64 R6, R6, 0x3, RZ ;  /* 0x0000000306067819 */ /* 0x000fe400000012ff */
[----:B------:R-:W-:Y:S02]  /*1be40*/  LOP3.LUT R12, R79, 0x380, RZ, 0xc0, !PT ;  /* 0x000003804f0c7812 */ /* 0x000fe400078ec0ff */
[----:B------:R-:W-:Y:S02]  /*1be50*/  LOP3.LUT R14, R97, 0x380, RZ, 0xc0, !PT ;  /* 0x00000380610e7812 */ /* 0x000fe400078ec0ff */
[----:B------:R-:W-:Y:S01]  /*1be60*/  F2FP.F16.F32.PACK_AB R8, R89, R24 ;  /* 0x000000185908723e */ /* 0x000fe200000000ff */
[----:B------:R-:W-:Y:S01]  /*1be70*/  BAR.SYNC.DEFER_BLOCKING 0x1, 0x100 ;  /* 0x0044000000007b1d */ /* 0x000fe20000010000 */
[----:B------:R-:W-:Y:S02]  /*1be80*/  SHF.R.U64 R28, R28, 0x3, RZ ;  /* 0x000000031c1c7819 */ /* 0x000fe400000012ff */
[----:B------:R-:W-:-:S02]  /*1be90*/  LOP3.LUT R24, R99, 0x380, RZ, 0xc0, !PT ;  /* 0x0000038063187812 */ /* 0x000fc400078ec0ff */
[----:B------:R-:W-:Y:S02]  /*1bea0*/  SHF.R.U64 R34, R34, 0x3, RZ ;  /* 0x0000000322227819 */ /* 0x000fe400000012ff */
[----:B------:R-:W-:Y:S02]  /*1beb0*/  LOP3.LUT R4, R4, R71, RZ, 0x3c, !PT ;  /* 0x0000004704047212 */ /* 0x000fe400078e3cff */
[----:B------:R-:W-:Y:S02]  /*1bec0*/  LOP3.LUT R6, R6, R75, RZ, 0x3c, !PT ;  /* 0x0000004b06067212 */ /* 0x000fe400078e3cff */
[----:B------:R-:W-:Y:S02]  /*1bed0*/  SHF.R.U64 R12, R12, 0x3, RZ ;  /* 0x000000030c0c7819 */ /* 0x000fe400000012ff */
[----:B------:R-:W-:Y:S02]  /*1bee0*/  SHF.R.U64 R14, R14, 0x3, RZ ;  /* 0x000000030e0e7819 */ /* 0x000fe400000012ff */
[----:B------:R-:W-:-:S02]  /*1bef0*/  LOP3.LUT R26, R28, R101, RZ, 0x3c, !PT ;  /* 0x000000651c1a7212 */ /* 0x000fc400078e3cff */
[----:B------:R-:W-:Y:S02]  /*1bf00*/  SHF.R.U64 R24, R24, 0x3, RZ ;  /* 0x0000000318187819 */ /* 0x000fe400000012ff */
[----:B------:R-:W-:Y:S02]  /*1bf10*/  LOP3.LUT R28, R34, R103, RZ, 0x3c, !PT ;  /* 0x00000067221c7212 */ /* 0x000fe400078e3cff */
[----:B------:R-:W-:Y:S02]  /*1bf20*/  MOV R89, R4 ;  /* 0x0000000400597202 */ /* 0x000fe40000000f00 */
[----:B------:R-:W-:Y:S01]  /*1bf30*/  MOV R34, R6 ;  /* 0x0000000600227202 */ /* 0x000fe20000000f00 */
[----:B------:R2:W-:Y:S01]  /*1bf40*/  STSM.16.M88.4 [R90], R8 ;  /* 0x000000085a007844 */ /* 0x0005e20000000200 */
[----:B------:R-:W-:Y:S02]  /*1bf50*/  F2FP.F16.F32.PACK_AB R4, R88, R3 ;  /* 0x000000035804723e */ /* 0x000fe400000000ff */
[----:B------:R-:W-:-:S02]  /*1bf60*/  F2FP.F16.F32.PACK_AB R5, R30, R91 ;  /* 0x0000005b1e05723e */ /* 0x000fc400000000ff */
[----:B------:R-:W-:Y:S02]  /*1bf70*/  F2FP.F16.F32.PACK_AB R6, R37, R36 ;  /* 0x000000242506723e */ /* 0x000fe400000000ff */
[----:B------:R-:W-:Y:S02]  /*1bf80*/  F2FP.F16.F32.PACK_AB R7, R39, R38 ;  /* 0x000000262707723e */ /* 0x000fe400000000ff */
[----:B------:R-:W-:Y:S02]  /*1bf90*/  LOP3.LUT R12, R12, R79, RZ, 0x3c, !PT ;  /* 0x0000004f0c0c7212 */ /* 0x000fe400078e3cff */
[----:B------:R-:W-:Y:S01]  /*1bfa0*/  LOP3.LUT R14, R14, R97, RZ, 0x3c, !PT ;  /* 0x000000610e0e7212 */ /* 0x000fe200078e3cff */
[----:B------:R-:W-:Y:S01]  /*1bfb0*/  STSM.16.M88.4 [R89], R4 ;  /* 0x0000000459007844 */ /* 0x000fe20000000200 */
[----:B------:R-:W-:Y:S02]  /*1bfc0*/  LOP3.LUT R24, R24, R99, RZ, 0x3c, !PT ;  /* 0x0000006318187212 */ /* 0x000fe400078e3cff */
[----:B------:R-:W-:-:S02]  /*1bfd0*/  MOV R79, R12 ;  /* 0x0000000c004f7202 */ /* 0x000fc40000000f00 */
[----:B--2---:R-:W-:Y:S02]  /*1bfe0*/  F2FP.F16.F32.PACK_AB R8, R41, R40 ;  /* 0x000000282908723e */ /* 0x004fe400000000ff */
[----:B------:R-:W-:Y:S02]  /*1bff0*/  F2FP.F16.F32.PACK_AB R9, R43, R42 ;  /* 0x0000002a2b09723e */ /* 0x000fe400000000ff */
[----:B------:R-:W-:Y:S02]  /*1c000*/  F2FP.F16.F32.PACK_AB R10, R45, R44 ;  /* 0x0000002c2d0a723e */ /* 0x000fe400000000ff */
[----:B------:R-:W-:Y:S02]  /*1c010*/  F2FP.F16.F32.PACK_AB R11, R47, R46 ;  /* 0x0000002e2f0b723e */ /* 0x000fe400000000ff */
[----:B------:R-:W-:Y:S02]  /*1c020*/  MOV R75, R14 ;  /* 0x0000000e004b7202 */ /* 0x000fe40000000f00 */
[----:B------:R-:W-:Y:S01]  /*1c030*/  MOV R72, R24 ;  /* 0x0000001800487202 */ /* 0x000fe20000000f00 */
[----:B------:R2:W-:Y:S01]  /*1c040*/  STSM.16.M88.4 [R34], R8 ;  /* 0x0000000822007844 */ /* 0x0005e20000000200 */
[----:B------:R-:W-:-:S02]  /*1c050*/  MOV R71, R26 ;  /* 0x0000001a00477202 */ /* 0x000fc40000000f00 */
[----:B------:R-:W-:Y:S01]  /*1c060*/  F2FP.F16.F32.PACK_AB R12, R49, R48 ;  /* 0x00000030310c723e */ /* 0x000fe200000000ff */
[----:B------:R-:W-:Y:S01]  /*1c070*/  IMAD.MOV.U32 R49, RZ, RZ, RZ ;  /* 0x000000ffff317224 */ /* 0x000fe200078e00ff */
[----:B------:R-:W-:Y:S02]  /*1c080*/  F2FP.F16.F32.PACK_AB R13, R51, R50 ;  /* 0x00000032330d723e */ /* 0x000fe400000000ff */
[----:B------:R-:W-:Y:S02]  /*1c090*/  F2FP.F16.F32.PACK_AB R14, R53, R52 ;  /* 0x00000034350e723e */ /* 0x000fe400000000ff */
[----:B------:R-:W-:Y:S02]  /*1c0a0*/  F2FP.F16.F32.PACK_AB R15, R55, R54 ;  /* 0x00000036370f723e */ /* 0x000fe400000000ff */
[----:B------:R-:W-:Y:S02]  /*1c0b0*/  F2FP.F16.F32.PACK_AB R24, R57, R56 ;  /* 0x000000383918723e */ /* 0x000fe400000000ff */
[----:B------:R-:W-:Y:S01]  /*1c0c0*/  F2FP.F16.F32.PACK_AB R25, R59, R58 ;  /* 0x0000003a3b19723e */ /* 0x000fe200000000ff */
[----:B------:R-:W-:Y:S01]  /*1c0d0*/  STSM.16.M88.4 [R79], R12 ;  /* 0x0000000c4f007844 */ /* 0x000fe20000000200 */
[----:B------:R-:W-:-:S02]  /*1c0e0*/  F2FP.F16.F32.PACK_AB R26, R61, R60 ;  /* 0x0000003c3d1a723e */ /* 0x000fc400000000ff */
[----:B------:R-:W-:Y:S02]  /*1c0f0*/  F2FP.F16.F32.PACK_AB R27, R63, R62 ;  /* 0x0000003e3f1b723e */ /* 0x000fe400000000ff */
[----:B------:R-:W-:Y:S02]  /*1c100*/  MOV R36, R28 ;  /* 0x0000001c00247202 */ /* 0x000fe40000000f00 */
[----:B------:R-:W-:Y:S01]  /*1c110*/  ISETP.NE.U32.AND P0, PT, RZ, UR4, PT ;  /* 0x00000004ff007c0c */ /* 0x000fe2000bf05070 */
[----:B------:R-:W-:Y:S01]  /*1c120*/  STSM.16.M88.4 [R75], R24 ;  /* 0x000000184b007844 */ /* 0x000fe20000000200 */
[----:B--2---:R-:W-:Y:S02]  /*1c130*/  IADD3 R10, P1, R205, UR4, RZ ;  /* 0x00000004cd0a7c10 */ /* 0x004fe4000ff3e0ff */
[----:B------:R-:W-:Y:S02]  /*1c140*/  F2FP.F16.F32.PACK_AB R28, R65, R64 ;  /* 0x00000040411c723e */ /* 0x000fe400000000ff */
[----:B------:R-:W-:-:S02]  /*1c150*/  F2FP.F16.F32.PACK_AB R29, R67, R66 ;  /* 0x00000042431d723e */ /* 0x000fc400000000ff */
[----:B------:R-:W-:Y:S02]  /*1c160*/  F2FP.F16.F32.PACK_AB R30, R69, R68 ;  /* 0x00000044451e723e */ /* 0x000fe400000000ff */
[----:B------:R-:W-:Y:S02]  /*1c170*/  F2FP.F16.F32.PACK_AB R34, R77, R76 ;  /* 0x0000004c4d22723e */ /* 0x000fe400000000ff */
[----:B------:R-:W-:Y:S01]  /*1c180*/  F2FP.F16.F32.PACK_AB R4, R81, R80 ;  /* 0x000000505104723e */ /* 0x000fe200000000ff */
[----:B------:R-:W-:Y:S01]  /*1c190*/  STSM.16.M88.4 [R72], R28 ;  /* 0x0000001c48007844 */ /* 0x000fe20000000200 */
[----:B------:R-:W-:Y:S02]  /*1c1a0*/  F2FP.F16.F32.PACK_AB R5, R83, R82 ;  /* 0x000000525305723e */ /* 0x000fe400000000ff */
[----:B------:R-:W-:Y:S01]  /*1c1b0*/  F2FP.F16.F32.PACK_AB R6, R85, R84 ;  /* 0x000000545506723e */ /* 0x000fe200000000ff */
[----:B------:R-:W-:Y:S01]  /*1c1c0*/  STSM.16.M88.4 [R71], R32 ;  /* 0x0000002047007844 */ /* 0x000fe20000000200 */
[----:B------:R-:W-:-:S02]  /*1c1d0*/  F2FP.F16.F32.PACK_AB R7, R87, R86 ;  /* 0x000000565707723e */ /* 0x000fc400000000ff */
[----:B------:R-:W-:Y:S02]  /*1c1e0*/  ISETP.NE.AND.EX P0, PT, RZ, UR5, PT, P0 ;  /* 0x00000005ff007c0c */ /* 0x000fe4000bf05300 */
[----:B------:R-:W-:Y:S01]  /*1c1f0*/  IADD3.X R11, R206, UR5, RZ, P1, !PT ;  /* 0x00000005ce0b7c10 */ /* 0x000fe20008ffe4ff */
[----:B------:R-:W-:Y:S01]  /*1c200*/  ULDC.64 UR4, c[0x0][0xbe0] ;  /* 0x0002f80000047ab9 */ /* 0x000fe20000000a00 */
[----:B------:R2:W-:Y:S01]  /*1c210*/  STSM.16.M88.4 [R36], R4 ;  /* 0x0000000424007844 */ /* 0x0005e20000000200 */
[----:B------:R-:W-:Y:S01]  /*1c220*/  BAR.SYNC.DEFER_BLOCKING 0x1, 0x100 ;  /* 0x0044000000007b1d */ /* 0x000fe20000010000 */
[----:B------:R-:W-:-:S04]  /*1c230*/  ISETP.NE.U32.AND P1, PT, RZ, UR4, PT ;  /* 0x00000004ff007c0c */ /* 0x000fc8000bf25070 */
[----:B------:R-:W-:-:S13]  /*1c240*/  ISETP.NE.AND.EX P1, PT, RZ, UR5, PT, P1 ;  /* 0x00000005ff007c0c */ /* 0x000fda000bf25310 */
[----:B------:R-:W-:Y:S01]  /*1c250*/  @P1 IADD3 R8, P2, R205, UR4, RZ ;  /* 0x00000004cd081c10 */ /* 0x000fe2000ff5e0ff */
[----:B------:R-:W-:Y:S02]  /*1c260*/  ULDC UR4, c[0x0][0xa88] ;  /* 0x0002a20000047ab9 */ /* 0x000fe40000000800 */
[----:B------:R-:W-:Y:S02]  /*1c270*/  MOV R48, UR4 ;  /* 0x0000000400307c02 */ /* 0x000fe40008000f00 */
[----:B------:R-:W-:Y:S01]  /*1c280*/  @P1 IADD3.X R9, R206, UR5, RZ, P2, !PT ;  /* 0x00000005ce091c10 */ /* 0x000fe200097fe4ff */
[----:B------:R3:W5:Y:S01]  /*1c290*/  @P0 LDG.E R49, desc[UR56][R10.64] ;  /* 0x000000380a310981 */ /* 0x000762000c1e1900 */
[----:B------:R-:W-:-:S03]  /*1c2a0*/  IMAD R3, R200, 0x40, R199 ;  /* 0x00000040c8037824 */ /* 0x000fc600078e02c7 */
[----:B------:R3:W5:Y:S01]  /*1c2b0*/  @P1 LDG.E R48, desc[UR56][R8.64] ;  /* 0x0000003808301981 */ /* 0x000762000c1e1900 */
[----:B--2---:R-:W-:Y:S01]  /*1c2c0*/  IMAD.WIDE R4, R3, 0x2, R20 ;  /* 0x0000000203047825 */ /* 0x004fe200078e0214 */
[----:B------:R-:W-:Y:S06]  /*1c2d0*/  @P1 BRA `(.L_x_2425) ;  /* 0x0000000000101947 */ /* 0x000fec0003800000 */
[----:B------:R-:W-:Y:S05]  /*1c2e0*/  @!P0 BRA `(.L_x_2425) ;  /* 0x00000000000c8947 */ /* 0x000fea0003800000 */
[----:B------:R-:W2:Y:S04]  /*1c2f0*/  LDG.E R3, desc[UR56][R10.64] ;  /* 0x000000380a037981 */ /* 0x000ea8000c1e1900 */
[----:B-----5:R-:W2:Y:S02]  /*1c300*/  LDG.E R48, desc[UR56][R10.64+0x4] ;  /* 0x000004380a307981 */ /* 0x020ea4000c1e1900 */
[----:B--2---:R-:W-:-:S07]  /*1c310*/  IMAD.IADD R48, R48, 0x1, -R3 ;  /* 0x0000000130307824 */ /* 0x004fce00078e0a03 */
.L_x_2425:
[----:B------:R-:W-:Y:S01]  /*1c320*/  SHF.R.S32.HI R50, RZ, 0x1f, R204 ;  /* 0x0000001fff327819 */ /* 0x000fe200000114cc */
[----:B------:R-:W-:Y:S01]  /*1c330*/  ULDC.64 UR4, c[0x0][0xb70] ;  /* 0x0002dc0000047ab9 */ /* 0x000fe20000000a00 */
[--C-:B-----5:R-:W-:Y:S01]  /*1c340*/  SHF.R.S32.HI R21, RZ, 0x1f, R49.reuse ;  /* 0x0000001fff157819 */ /* 0x120fe20000011431 */
[----:B------:R-:W-:Y:S01]  /*1c350*/  IMAD.MOV.U32 R20, RZ, RZ, R49 ;  /* 0x000000ffff147224 */ /* 0x000fe200078e0031 */
[----:B------:R-:W-:Y:S01]  /*1c360*/  SEL R213, R213, RZ, !P0 ;  /* 0x000000ffd5d57207 */ /* 0x000fe20004000000 */
[----:B------:R-:W-:Y:S01]  /*1c370*/  IMAD R3, R50, UR4, RZ ;  /* 0x0000000432037c24 */ /* 0x000fe2000f8e02ff */
[----:B------:R-:W-:Y:S01]  /*1c380*/  SEL R207, R207, RZ, !P0 ;  /* 0x000000ffcfcf7207 */ /* 0x000fe20004000000 */
[----:B------:R-:W-:Y:S01]  /*1c390*/  IMAD.WIDE.U32 R6, R204, UR4, R20 ;  /* 0x00000004cc067c25 */ /* 0x000fe2000f8e0014 */
[C---:B------:R-:W-:Y:S02]  /*1c3a0*/  IADD3 R33, P2, R4.reuse, 0x2000, RZ ;  /* 0x0000200004217810 */ /* 0x040fe40007f5e0ff */
[----:B------:R-:W-:Y:S01]  /*1c3b0*/  IADD3 R37, P1, R4, 0x1000, RZ ;  /* 0x0000100004257810 */ /* 0x000fe20007f3e0ff */
[----:B------:R-:W-:Y:S01]  /*1c3c0*/  IMAD R3, R204, UR5, R3 ;  /* 0x00000005cc037c24 */ /* 0x000fe2000f8e0203 */
[----:B------:R-:W-:Y:S01]  /*1c3d0*/  ULDC.64 UR4, c[0x0][0xb78] ;  /* 0x0002de0000047ab9 */ /* 0x000fe20000000a00 */
[----:B---3--:R-:W-:Y:S01]  /*1c3e0*/  IMAD R11, R211, 0x80, R203 ;  /* 0x00000080d30b7824 */ /* 0x008fe200078e02cb */
[----:B------:R-:W-:-:S02]  /*1c3f0*/  LOP3.LUT R32, R33, 0x380, RZ, 0xc0, !PT ;  /* 0x0000038021207812 */ /* 0x000fc400078ec0ff */
[----:B------:R-:W-:Y:S01]  /*1c400*/  IADD3 R7, R7, R3, RZ ;  /* 0x0000000307077210 */ /* 0x000fe20007ffe0ff */
[----:B------:R-:W-:Y:S01]  /*1c410*/  IMAD R3, R213, UR4, RZ ;  /* 0x00000004d5037c24 */ /* 0x000fe2000f8e02ff */
[----:B------:R-:W-:Y:S02]  /*1c420*/  LOP3.LUT R36, R37, 0x380, RZ, 0xc0, !PT ;  /* 0x0000038025247812 */ /* 0x000fe400078ec0ff */
[----:B------:R-:W-:Y:S01]  /*1c430*/  SHF.R.U64 R32, R32, 0x3, RZ ;  /* 0x0000000320207819 */ /* 0x000fe200000012ff */
[C---:B------:R-:W-:Y:S01]  /*1c440*/  IMAD.WIDE.U32 R6, R207.reuse, UR4, R6 ;  /* 0x00000004cf067c25 */ /* 0x040fe2000f8e0006 */
[----:B------:R-:W-:Y:S02]  /*1c450*/  SHF.R.U64 R36, R36, 0x3, RZ ;  /* 0x0000000324247819 */ /* 0x000fe400000012ff */
[----:B------:R-:W-:Y:S01]  /*1c460*/  LOP3.LUT R32, R32, R33, RZ, 0x3c, !PT ;  /* 0x0000002120207212 */ /* 0x000fe200078e3cff */
[----:B------:R-:W-:Y:S01]  /*1c470*/  IMAD R8, R207, UR5, R3 ;  /* 0x00000005cf087c24 */ /* 0x000fe2000f8e0203 */
[----:B------:R-:W-:Y:S01]  /*1c480*/  SHF.R.S32.HI R3, RZ, 0x1f, R11 ;  /* 0x0000001fff037819 */ /* 0x000fe2000001140b */
[----:B------:R-:W-:Y:S01]  /*1c490*/  ULDC.64 UR4, c[0x0][0xb40] ;  /* 0x0002d00000047ab9 */ /* 0x000fe20000000a00 */
[----:B------:R-:W-:Y:S01]  /*1c4a0*/  IADD3 R6, P0, R11, R6, RZ ;  /* 0x000000060b067210 */ /* 0x000fe20007f1e0ff */
[----:B------:R-:W-:Y:S01]  /*1c4b0*/  IMAD.X R33, RZ, RZ, R5, P2 ;  /* 0x000000ffff217224 */ /* 0x000fe200010e0605 */
[----:B------:R-:W-:-:S02]  /*1c4c0*/  IADD3 R29, P6, R4, 0x3000, RZ ;  /* 0x00003000041d7810 */ /* 0x000fc40007fde0ff */
[----:B------:R-:W-:Y:S02]  /*1c4d0*/  IADD3.X R3, R3, R7, R8, P0, !PT ;  /* 0x0000000703037210 */ /* 0x000fe400007fe408 */
[----:B------:R-:W-:Y:S02]  /*1c4e0*/  LEA R46, P0, R6, UR4, 0x2 ;  /* 0x00000004062e7c11 */ /* 0x000fe4000f8010ff */
[----:B------:R-:W-:Y:S02]  /*1c4f0*/  IADD3 R25, P5, R4, 0x4000, RZ ;  /* 0x0000400004197810 */ /* 0x000fe40007fbe0ff */
[----:B------:R-:W-:Y:S01]  /*1c500*/  LEA.HI.X R47, R6, UR5, R3, 0x2, P0 ;  /* 0x00000005062f7c11 */ /* 0x000fe200080f1403 */
[----:B------:R-:W-:Y:S01]  /*1c510*/  ULDC.64 UR4, c[0x0][0xaa0] ;  /* 0x0002a80000047ab9 */ /* 0x000fe20000000a00 */
[----:B------:R-:W-:Y:S02]  /*1c520*/  LOP3.LUT P0, RZ, R216, 0x3, RZ, 0xc0, !PT ;  /* 0x00000003d8ff7812 */ /* 0x000fe4000780c0ff */
[----:B------:R-:W-:-:S02]  /*1c530*/  IADD3 R13, P4, R4, 0x5000, RZ ;  /* 0x00005000040d7810 */ /* 0x000fc40007f9e0ff */
[----:B------:R-:W-:Y:S02]  /*1c540*/  IADD3 R9, P3, R4, 0x6000, RZ ;  /* 0x0000600004097810 */ /* 0x000fe40007f7e0ff */
[C---:B------:R-:W-:Y:S02]  /*1c550*/  IADD3 R3, R11.reuse, 0x8, RZ ;  /* 0x000000080b037810 */ /* 0x040fe40007ffe0ff */
[----:B------:R-:W-:Y:S01]  /*1c560*/  LOP3.LUT R36, R36, R37, RZ, 0x3c, !PT ;  /* 0x0000002524247212 */ /* 0x000fe200078e3cff */
[----:B------:R-:W-:Y:S01]  /*1c570*/  IMAD.X R37, RZ, RZ, R5, P1 ;  /* 0x000000ffff257224 */ /* 0x000fe200008e0605 */
[----:B------:R-:W-:Y:S02]  /*1c580*/  IADD3 R6, P2, R4, 0x7000, RZ ;  /* 0x0000700004067810 */ /* 0x000fe40007f5e0ff */
[----:B------:R-:W-:Y:S02]  /*1c590*/  ISETP.GE.OR P1, PT, R11, R48, P0 ;  /* 0x000000300b00720c */ /* 0x000fe40000726670 */
[----:B------:R-:W-:-:S02]  /*1c5a0*/  LOP3.LUT R28, R29, 0x380, RZ, 0xc0, !PT ;  /* 0x000003801d1c7812 */ /* 0x000fc400078ec0ff */
[----:B------:R-:W-:Y:S02]  /*1c5b0*/  LOP3.LUT R24, R25, 0x380, RZ, 0xc0, !PT ;  /* 0x0000038019187812 */ /* 0x000fe400078ec0ff */
[----:B------:R-:W-:Y:S02]  /*1c5c0*/  LOP3.LUT R12, R13, 0x380, RZ, 0xc0, !PT ;  /* 0x000003800d0c7812 */ /* 0x000fe400078ec0ff */
[----:B------:R-:W-:Y:S02]  /*1c5d0*/  LOP3.LUT R8, R9, 0x380, RZ, 0xc0, !PT ;  /* 0x0000038009087812 */ /* 0x000fe400078ec0ff */
[----:B------:R-:W-:Y:S02]  /*1c5e0*/  LOP3.LUT R41, R4, 0x380, RZ, 0xc0, !PT ;  /* 0x0000038004297812 */ /* 0x000fe400078ec0ff */
[----:B------:R-:W-:Y:S01]  /*1c5f0*/  ISETP.GE.OR P0, PT, R3, R48, P0 ;  /* 0x000000300300720c */ /* 0x000fe20000706670 */
[----:B------:R-:W-:Y:S01]  /*1c600*/  @!P1 STG.E desc[UR56][R46.64], R2 ;  /* 0x000000022e009986 */ /* 0x000fe2000c101938 */
[----:B------:R-:W-:-:S02]  /*1c610*/  LOP3.LUT R3, R6, 0x380, RZ, 0xc0, !PT ;  /* 0x0000038006037812 */ /* 0x000fc400078ec0ff */
[----:B------:R-:W-:Y:S02]  /*1c620*/  SHF.R.U64 R28, R28, 0x3, RZ ;  /* 0x000000031c1c7819 */ /* 0x000fe400000012ff */
[----:B------:R-:W-:Y:S02]  /*1c630*/  SHF.R.U64 R24, R24, 0x3, RZ ;  /* 0x0000000318187819 */ /* 0x000fe400000012ff */
[----:B------:R-:W-:Y:S02]  /*1c640*/  SHF.R.U64 R12, R12, 0x3, RZ ;  /* 0x000000030c0c7819 */ /* 0x000fe400000012ff */
[----:B------:R-:W-:Y:S02]  /*1c650*/  SHF.R.U64 R8, R8, 0x3, RZ ;  /* 0x0000000308087819 */ /* 0x000fe400000012ff */
[----:B------:R-:W-:Y:S01]  /*1c660*/  SHF.R.U64 R41, R41, 0x3, RZ ;  /* 0x0000000329297819 */ /* 0x000fe200000012ff */
[----:B------:R2:W-:Y:S01]  /*1c670*/  @!P0 STG.E desc[UR56][R46.64+0x20], R0 ;  /* 0x000020002e008986 */ /* 0x0005e2000c101938 */
[----:B------:R-:W-:-:S02]  /*1c680*/  SHF.R.U64 R3, R3, 0x3, RZ ;  /* 0x0000000303037819 */ /* 0x000fc400000012ff */
[----:B------:R-:W-:Y:S01]  /*1c690*/  LOP3.LUT R28, R28, R29, RZ, 0x3c, !PT ;  /* 0x0000001d1c1c7212 */ /* 0x000fe200078e3cff */
[--C-:B------:R-:W-:Y:S01]  /*1c6a0*/  IMAD.X R29, RZ, RZ, R5.reuse, P6 ;  /* 0x000000ffff1d7224 */ /* 0x100fe200030e0605 */
[----:B------:R-:W-:Y:S01]  /*1c6b0*/  LOP3.LUT R24, R24, R25, RZ, 0x3c, !PT ;  /* 0x0000001918187212 */ /* 0x000fe200078e3cff */
[----:B------:R-:W5:Y:S01]  /*1c6c0*/  LD.E.128 R36, desc[UR56][R36.64] ;  /* 0x0000003824247980 */ /* 0x000f62000c101d00 */
[----:B------:R-:W-:Y:S01]  /*1c6d0*/  LOP3.LUT R12, R12, R13, RZ, 0x3c, !PT ;  /* 0x0000000d0c0c7212 */ /* 0x000fe200078e3cff */
[--C-:B------:R-:W-:Y:S01]  /*1c6e0*/  IMAD.X R13, RZ, RZ, R5.reuse, P4 ;  /* 0x000000ffff0d7224 */ /* 0x100fe200020e0605 */
[----:B------:R-:W-:Y:S01]  /*1c6f0*/  LOP3.LUT R8, R8, R9, RZ, 0x3c, !PT ;  /* 0x0000000908087212 */ /* 0x000fe200078e3cff */
[--C-:B------:R-:W-:Y:S01]  /*1c700*/  IMAD.X R9, RZ, RZ, R5.reuse, P3 ;  /* 0x000000ffff097224 */ /* 0x100fe200018e0605 */
[----:B------:R-:W-:Y:S01]  /*1c710*/  LOP3.LUT R40, R41, R4, RZ, 0x3c, !PT ;  /* 0x0000000429287212 */ /* 0x000fe200078e3cff */
[----:B------:R-:W-:Y:S01]  /*1c720*/  IMAD.MOV.U32 R41, RZ, RZ, R5 ;  /* 0x000000ffff297224 */ /* 0x000fe200078e0005 */
[-C--:B------:R-:W-:Y:S01]  /*1c730*/  IADD3.X R25, RZ, R5.reuse, RZ, P5, !PT ;  /* 0x00000005ff197210 */ /* 0x080fe20002ffe4ff */
[----:B------:R-:W5:Y:S01]  /*1c740*/  LD.E.128 R32, desc[UR56][R32.64] ;  /* 0x0000003820207980 */ /* 0x000f62000c101d00 */
[----:B------:R-:W-:-:S02]  /*1c750*/  IADD3.X R7, RZ, R5, RZ, P2, !PT ;  /* 0x00000005ff077210 */ /* 0x000fc400017fe4ff */
[----:B------:R-:W-:Y:S01]  /*1c760*/  LOP3.LUT R6, R3, R6, RZ, 0x3c, !PT ;  /* 0x0000000603067212 */ /* 0x000fe200078e3cff */
[----:B------:R-:W5:Y:S01]  /*1c770*/  LD.E.128 R40, desc[UR56][R40.64] ;  /* 0x0000003828287980 */ /* 0x000f62000c101d00 */
[--C-:B------:R-:W-:Y:S01]  /*1c780*/  SHF.R.S32.HI R45, RZ, 0x1f, R199.reuse ;  /* 0x0000001fff2d7819 */ /* 0x100fe200000114c7 */
[----:B------:R-:W-:Y:S02]  /*1c790*/  IMAD.MOV.U32 R44, RZ, RZ, R199 ;  /* 0x000000ffff2c7224 */ /* 0x000fe400078e00c7 */
[----:B------:R-:W5:Y:S01]  /*1c7a0*/  LD.E.128 R28, desc[UR56][R28.64] ;  /* 0x000000381c1c7980 */ /* 0x000f62000c101d00 */
[----:B--2---:R-:W-:-:S03]  /*1c7b0*/  IMAD R0, R21, UR4, RZ ;  /* 0x0000000415007c24 */ /* 0x004fc6000f8e02ff */
[----:B------:R-:W5:Y:S04]  /*1c7c0*/  LD.E.128 R24, desc[UR56][R24.64] ;  /* 0x0000003818187980 */ /* 0x000f68000c101d00 */
[----:B------:R-:W5:Y:S04]  /*1c7d0*/  LD.E.128 R12, desc[UR56][R12.64] ;  /* 0x000000380c0c7980 */ /* 0x000f68000c101d00 */
[----:B------:R-:W5:Y:S04]  /*1c7e0*/  LD.E.128 R8, desc[UR56][R8.64] ;  /* 0x0000003808087980 */ /* 0x000f68000c101d00 */
[----:B------:R-:W5:Y:S01]  /*1c7f0*/  LD.E.128 R4, desc[UR56][R6.64] ;  /* 0x0000003806047980 */ /* 0x000f62000c101d00 */
[C---:B------:R-:W-:Y:S01]  /*1c800*/  IMAD.WIDE.U32 R2, R49.reuse, UR4, R44 ;  /* 0x0000000431027c25 */ /* 0x040fe2000f8e002c */
[----:B------:R-:W-:Y:S01]  /*1c810*/  @!PT LDS RZ, [RZ] ;  /* 0x00000000fffff984 */ /* 0x000fe20000000800 */
[----:B------:R-:W-:Y:S01]  /*1c820*/  @!PT LDS RZ, [RZ] ;  /* 0x00000000fffff984 */ /* 0x000fe20000000800 */
[----:B------:R-:W-:Y:S01]  /*1c830*/  @!PT LDS RZ, [RZ] ;  /* 0x00000000fffff984 */ /* 0x000fe20000000800 */
[----:B------:R-:W-:Y:S01]  /*1c840*/  @!PT LDS RZ, [RZ] ;  /* 0x00000000fffff984 */ /* 0x000fe20000000800 */
[----:B------:R2:W-:Y:S06]  /*1c850*/  MEMBAR.ALL.CTA ;  /* 0x0000000000007992 */ /* 0x0005ec0000008000 */
[----:B--2---:R-:W2:Y:S01]  /*1c860*/  FENCE.VIEW.ASYNC.S ;  /* 0x00000000000073c6 */ /* 0x004ea20000000000 */
[----:B------:R-:W-:Y:S01]  /*1c870*/  IMAD R49, R49, UR5, R0 ;  /* 0x0000000531317c24 */ /* 0x000fe2000f8e0200 */
[----:B------:R-:W-:Y:S01]  /*1c880*/  ULDC.64 UR4, c[0x0][0xae0] ;  /* 0x0002b80000047ab9 */ /* 0x000fe20000000a00 */
[----:B------:R-:W-:-:S02]  /*1c890*/  IMAD R47, R211, -0x80, R48 ;  /* 0xffffff80d32f7824 */ /* 0x000fc400078e0230 */
[----:B------:R-:W-:Y:S01]  /*1c8a0*/  VIADD R0, R200, 0x20 ;  /* 0x00000020c8007836 */ /* 0x000fe20000000000 */
[----:B------:R-:W-:Y:S01]  /*1c8b0*/  IADD3 R3, R3, R49, RZ ;  /* 0x0000003103037210 */ /* 0x000fe20007ffe0ff */
[----:B------:R-:W-:Y:S01]  /*1c8c0*/  IMAD R45, R50, UR4, RZ ;  /* 0x00000004322d7c24 */ /* 0x000fe2000f8e02ff */
[CC--:B------:R-:W-:Y:S01]  /*1c8d0*/  ISETP.GE.AND P2, PT, R200.reuse, R47.reuse, PT ;  /* 0x0000002fc800720c */ /* 0x0c0fe20003f46270 */
[----:B------:R-:W-:Y:S01]  /*1c8e0*/  VIADD R20, R200, 0x40 ;  /* 0x00000040c8147836 */ /* 0x000fe20000000000 */
[----:B------:R-:W-:Y:S01]  /*1c8f0*/  ISETP.GE.AND P4, PT, R0, R47, PT ;  /* 0x0000002f0000720c */ /* 0x000fe20003f86270 */
[C---:B------:R-:W-:Y:S02]  /*1c900*/  IMAD R45, R204.reuse, UR5, R45 ;  /* 0x00000005cc2d7c24 */ /* 0x040fe4000f8e022d */
[----:B------:R-:W-:Y:S01]  /*1c910*/  IMAD.WIDE.U32 R2, R204, UR4, R2 ;  /* 0x00000004cc027c25 */ /* 0x000fe2000f8e0002 */
[----:B------:R-:W-:Y:S01]  /*1c920*/  ULDC.64 UR4, c[0x0][0xae8] ;  /* 0x0002ba0000047ab9 */ /* 0x000fe20000000a00 */
[----:B------:R-:W-:-:S02]  /*1c930*/  IADD3 R21, R200, 0x60, RZ ;  /* 0x00000060c8157810 */ /* 0x000fc40007ffe0ff */
[----:B------:R-:W-:Y:S01]  /*1c940*/  VIADD R0, R18, 0x34820 ;  /* 0x0003482012007836 */ /* 0x000fe20000000000 */
[-C--:B------:R-:W-:Y:S01]  /*1c950*/  ISETP.GE.AND P0, PT, R20, R47.reuse, PT ;  /* 0x0000002f1400720c */ /* 0x080fe20003f06270 */
[----:B------:R-:W-:Y:S02]  /*1c960*/  IMAD.IADD R3, R3, 0x1, R45 ;  /* 0x0000000103037824 */ /* 0x000fe400078e022d */
[----:B------:R-:W-:Y:S01]  /*1c970*/  IMAD R20, R213, UR4, RZ ;  /* 0x00000004d5147c24 */ /* 0x000fe2000f8e02ff */
[----:B------:R-:W-:Y:S01]  /*1c980*/  PRMT R0, RZ, 0x654, R0 ;  /* 0x00000654ff007816 */ /* 0x000fe20000000000 */
[----:B------:R-:W-:Y:S01]  /*1c990*/  IMAD.WIDE.U32 R44, R207, UR4, R2 ;  /* 0x00000004cf2c7c25 */ /* 0x000fe2000f8e0002 */
[----:B------:R-:W-:Y:S02]  /*1c9a0*/  ISETP.GE.AND P1, PT, R21, R47, PT ;  /* 0x0000002f1500720c */ /* 0x000fe40003f26270 */
[----:B------:R-:W-:Y:S01]  /*1c9b0*/  SHF.R.S32.HI R201, RZ, 0x1f, R200 ;  /* 0x0000001fffc97819 */ /* 0x000fe200000114c8 */
[----:B------:R-:W-:Y:S01]  /*1c9c0*/  IMAD R47, R207, UR5, R20 ;  /* 0x00000005cf2f7c24 */ /* 0x000fe2000f8e0214 */
[----:B--2---:R2:W-:Y:S01]  /*1c9d0*/  SYNCS.ARRIVE.TRANS64.RED.A1T0 RZ, [R0+URZ], RZ ;  /* 0x000000ff00ff79a7 */ /* 0x0045e2000810043f */
[----:B------:R-:W-:Y:S01]  /*1c9e0*/  BSSY B1, `(.L_x_2426) ;  /* 0x0000014000017945 */ /* 0x000fe20003800000 */
[----:B------:R-:W-:-:S02]  /*1c9f0*/  IMAD.WIDE R20, R211, 0x80, R200 ;  /* 0x00000080d3147825 */ /* 0x000fc400078e02c8 */
[----:B------:R-:W-:Y:S01]  /*1ca00*/  IADD3 R49, R45, R47, RZ ;  /* 0x0000002f2d317210 */ /* 0x000fe20007ffe0ff */
[----:B------:R-:W-:Y:S06]  /*1ca10*/  @P2 BRA `(.L_x_2427) ;  /* 0x0000000000402947 */ /* 0x000fec0003800000 */
        /* <DEDUP_REMOVED lines=11> */
[----:B------:R-:W-:Y:S01]  /*1cad0*/  LEA R46, P5, R2, UR6, 0x1 ;  /* 0x00000006022e7c11 */ /* 0x000fe2000f8a08ff */
[----:B------:R-:W-:-:S05]  /*1cae0*/  IMAD.IADD R3, R3, 0x1, R47 ;  /* 0x0000000103037824 */ /* 0x000fca00078e022f */
[----:B------:R-:W-:-:S05]  /*1caf0*/  LEA.HI.X R47, R2, UR7, R3, 0x1, P5 ;  /* 0x00000007022f7c11 */ /* 0x000fca000a8f0c03 */
[----:B-----5:R3:W-:Y:S04]  /*1cb00*/  @!P2 STG.E.128 desc[UR56][R46.64], R40 ;  /* 0x000000282e00a986 */ /* 0x0207e8000c101d38 */
[----:B------:R3:W-:Y:S02]  /*1cb10*/  @!P3 STG.E.128 desc[UR56][R46.64+0x80], R24 ;  /* 0x000080182e00b986 */ /* 0x0007e4000c101d38 */
.L_x_2427:
[----:B------:R-:W-:Y:S05]  /*1cb20*/  BSYNC B1 ;  /* 0x0000000000017941 */ /* 0x000fea0003800000 */
.L_x_2426:
[----:B------:R-:W-:Y:S04]  /*1cb30*/  BSSY B1, `(.L_x_2428) ;  /* 0x0000014000017945 */ /* 0x000fe80003800000 */
[----:B------:R-:W-:Y:S05]  /*1cb40*/  @P4 BRA `(.L_x_2429) ;  /* 0x0000000000484947 */ /* 0x000fea0003800000 */
[----:B---3-5:R-:W-:Y:S01]  /*1cb50*/  IADD3 R25, P2, R20, 0x20, RZ ;  /* 0x0000002014197810 */ /* 0x028fe20007f5e0ff */
[----:B------:R-:W-:Y:S01]  /*1cb60*/  ULDC.64 UR4, c[0x0][0xad8] ;  /* 0x0002b60000047ab9 */ /* 0x000fe20000000a00 */
[----:B------:R-:W-:Y:S01]  /*1cb70*/  IMAD.MOV.U32 R2, RZ, RZ, R44 ;  /* 0x000000ffff027224 */ /* 0x000fe200078e002c */
[----:B------:R-:W-:Y:S01]  /*1cb80*/  IADD3 R24, R199, 0x40, RZ ;  /* 0x00000040c7187810 */ /* 0x000fe20007ffe0ff */
[----:B------:R-:W-:Y:S01]  /*1cb90*/  IMAD.MOV.U32 R3, RZ, RZ, R49 ;  /* 0x000000ffff037224 */ /* 0x000fe200078e0031 */
[----:B------:R-:W-:Y:S01]  /*1cba0*/  ULDC.64 UR6, c[0x0][0xa80] ;  /* 0x0002a00000067ab9 */ /* 0x000fe20000000a00 */
[----:B--2---:R-:W-:Y:S02]  /*1cbb0*/  IMAD.X R0, RZ, RZ, R21, P2 ;  /* 0x000000ffff007224 */ /* 0x004fe400010e0615 */
        /* <DEDUP_REMOVED lines=11> */
.L_x_2429:
[----:B------:R-:W-:Y:S05]  /*1cc70*/  BSYNC B1 ;  /* 0x0000000000017941 */ /* 0x000fea0003800000 */
.L_x_2428:
[----:B------:R-:W-:Y:S04]  /*1cc80*/  BSSY B1, `(.L_x_2430) ;  /* 0x0000014000017945 */ /* 0x000fe80003800000 */
[----:B------:R-:W-:Y:S05]  /*1cc90*/  @P0 BRA `(.L_x_2431) ;  /* 0x0000000000480947 */ /* 0x000fea0003800000 */
[----:B----45:R-:W-:Y:S01]  /*1cca0*/  IADD3 R13, P0, R20, 0x40, RZ ;  /* 0x00000040140d7810 */ /* 0x030fe20007f1e0ff */
[----:B------:R-:W-:Y:S01]  /*1ccb0*/  ULDC.64 UR4, c[0x0][0xad8] ;  /* 0x0002b60000047ab9 */ /* 0x000fe20000000a00 */
[----:B------:R-:W-:Y:S01]  /*1ccc0*/  MOV R2, R44 ;  /* 0x0000002c00027202 */ /* 0x000fe20000000f00 */
[----:B------:R-:W-:Y:S01]  /*1ccd0*/  IMAD.MOV.U32 R3, RZ, RZ, R49 ;  /* 0x000000ffff037224 */ /* 0x000fe200078e0031 */
[----:B------:R-:W-:Y:S01]  /*1cce0*/  ULDC.64 UR6, c[0x0][0xa80] ;  /* 0x0002a00000067ab9 */ /* 0x000fe20000000a00 */
[----:B--2---:R-:W-:Y:S02]  /*1ccf0*/  IMAD.X R0, RZ, RZ, R21, P0 ;  /* 0x000000ffff007224 */ /* 0x004fe400000e0615 */
[----:B------:R-:W-:Y:S02]  /*1cd00*/  VIADD R12, R199, 0x40 ;  /* 0x00000040c70c7836 */ /* 0x000fe40000000000 */
[----:B------:R-:W-:Y:S02]  /*1cd10*/  IMAD R0, R0, UR4, RZ ;  /* 0x0000000400007c24 */ /* 0x000fe4000f8e02ff */
        /* <DEDUP_REMOVED lines=10> */
.L_x_2431:
[----:B------:R-:W-:Y:S05]  /*1cdc0*/  BSYNC B1 ;  /* 0x0000000000017941 */ /* 0x000fea0003800000 */
.L_x_2430:
[----:B------:R-:W-:Y:S05]  /*1cdd0*/  @P1 BRA `(.L_x_2432) ;  /* 0x0000000800cc1947 */ /* 0x000fea0003800000 */
[----:B--2--5:R-:W-:Y:S01]  /*1cde0*/  IADD3 R9, P0, R20, 0x60, RZ ;  /* 0x0000006014097810 */ /* 0x024fe20007f1e0ff */
[----:B------:R-:W-:Y:S01]  /*1cdf0*/  ULDC.64 UR6, c[0x0][0xad8] ;  /* 0x0002b60000067ab9 */ /* 0x000fe20000000a00 */
[----:B------:R-:W-:Y:S01]  /*1ce00*/  IMAD.MOV.U32 R2, RZ, RZ, R44 ;  /* 0x000000ffff027224 */ /* 0x000fe200078e002c */
[----:B------:R-:W-:Y:S01]  /*1ce10*/  ULDC UR4, c[0x0][0xa8c] ;  /* 0x0002a30000047ab9 */ /* 0x000fe20000000800 */
[----:B------:R-:W-:Y:S01]  /*1ce20*/  IADD3.X R20, RZ, R21, RZ, P0, !PT ;  /* 0x00000015ff147210 */ /* 0x000fe200007fe4ff */
[----:B------:R-:W-:Y:S01]  /*1ce30*/  IMAD.MOV.U32 R3, RZ, RZ, R49 ;  /* 0x000000ffff037224 */ /* 0x000fe200078e0031 */
[C---:B------:R-:W-:Y:S01]  /*1ce40*/  ISETP.GE.AND P1, PT, R199.reuse, UR4, PT ;  /* 0x00000004c7007c0c */ /* 0x040fe2000bf26270 */
[----:B------:R-:W-:Y:S02]  /*1ce50*/  VIADD R0, R199, 0x40 ;  /* 0x00000040c7007836 */ /* 0x000fe40000000000 */
[----:B------:R-:W-:Y:S02]  /*1ce60*/  IMAD R20, R20, UR6, RZ ;  /* 0x0000000614147c24 */ /* 0x000fe4000f8e02ff */
[----:B------:R-:W-:-:S04]  /*1ce70*/  IMAD.WIDE.U32 R2, R9, UR6, R2 ;  /* 0x0000000609027c25 */ /* 0x000fc8000f8e0002 */
        /* <DEDUP_REMOVED lines=8> */
[----:B------:R0:W-:Y:S01]  /*1cf00*/  STG.E.128 desc[UR56][R8.64+0x80], R4 ;  /* 0x0000800408007986 */ /* 0x0001e2000c101d38 */
[----:B------:R-:W-:Y:S05]  /*1cf10*/  BRA `(.L_x_2432) ;  /* 0x00000008007c7947 */ /* 0x000fea0003800000 */
.L_x_2424:
[----:B------:R-:W-:Y:S01]  /*1cf20*/  ULDC.64 UR4, c[0x0][0xbd8] ;  /* 0x0002f60000047ab9 */ /* 0x000fe20000000a00 */
[----:B------:R-:W-:Y:S01]  /*1cf30*/  IMAD.MOV.U32 R7, RZ, RZ, RZ ;  /* 0x000000ffff077224 */ /* 0x000fe200078e00ff */
[----:B------:R-:W-:Y:S02]  /*1cf40*/  ISETP.NE.U32.AND P0, PT, RZ, UR4, PT ;  /* 0x00000004ff007c0c */ /* 0x000fe4000bf05070 */
[----:B------:R-:W-:Y:S02]  /*1cf50*/  IADD3 R2, P1, R205, UR4, RZ ;  /* 0x00000004cd027c10 */ /* 0x000fe4000ff3e0ff */
[----:B------:R-:W-:Y:S02]  /*1cf60*/  ISETP.NE.AND.EX P0, PT, RZ, UR5, PT, P0 ;  /* 0x00000005ff007c0c */ /* 0x000fe4000bf05300 */
[----:B------:R-:W-:Y:S01]  /*1cf70*/  IADD3.X R3, R206, UR5, RZ, P1, !PT ;  /* 0x00000005ce037c10 */ /* 0x000fe20008ffe4ff */
[----:B------:R-:W-:Y:S02]  /*1cf80*/  ULDC.64 UR4, c[0x0][0xbe0] ;  /* 0x0002f80000047ab9 */ /* 0x000fe40000000a00 */
[----:B------:R-:W-:-:S04]  /*1cf90*/  ISETP.NE.U32.AND P1, PT, RZ, UR4, PT ;  /* 0x00000004ff007c0c */ /* 0x000fc8000bf25070 */
[----:B------:R-:W-:-:S04]  /*1cfa0*/  ISETP.NE.AND.EX P1, PT, RZ, UR5, PT, P1 ;  /* 0x00000005ff007c0c */ /* 0x000fc8000bf25310 */
[----:B------:R2:W5:Y:S09]  /*1cfb0*/  @P0 LDG.E R7, desc[UR56][R2.64] ;  /* 0x0000003802070981 */ /* 0x000572000c1e1900 */
[----:B------:R-:W-:Y:S01]  /*1cfc0*/  @P1 IADD3 R4, P2, R205, UR4, RZ ;  /* 0x00000004cd041c10 */ /* 0x000fe2000ff5e0ff */
[----:B------:R-:W-:-:S02]  /*1cfd0*/  ULDC UR4, c[0x0][0xa88] ;  /* 0x0002a20000047ab9 */ /* 0x000fc40000000800 */
[----:B------:R-:W-:Y:S02]  /*1cfe0*/  MOV R0, UR4 ;  /* 0x0000000400007c02 */ /* 0x000fe40008000f00 */
[----:B------:R-:W-:-:S05]  /*1cff0*/  @P1 IADD3.X R5, R206, UR5, RZ, P2, !PT ;  /* 0x00000005ce051c10 */ /* 0x000fca00097fe4ff */
[----:B------:R2:W5:Y:S01]  /*1d000*/  @P1 LDG.E R0, desc[UR56][R4.64] ;  /* 0x0000003804001981 */ /* 0x000562000c1e1900 */
[----:B------:R-:W-:Y:S01]  /*1d010*/  ISETP.GT.AND P2, PT, R226, 0x7f, PT ;  /* 0x0000007fe200780c */ /* 0x000fe20003f44270 */
[----:B------:R-:W-:-:S12]  /*1d020*/  @P1 BRA `(.L_x_2433) ;  /* 0x0000000000101947 */ /* 0x000fd80003800000 */
[----:B------:R-:W-:Y:S05]  /*1d030*/  @!P0 BRA `(.L_x_2433) ;  /* 0x00000000000c8947 */ /* 0x000fea0003800000 */
[----:B--2---:R-:W2:Y:S04]  /*1d040*/  LDG.E R5, desc[UR56][R2.64] ;  /* 0x0000003802057981 */ /* 0x004ea8000c1e1900 */
[----:B-----5:R-:W2:Y:S02]  /*1d050*/  LDG.E R0, desc[UR56][R2.64+0x4] ;  /* 0x0000043802007981 */ /* 0x020ea4000c1e1900 */
[----:B--2---:R-:W-:-:S07]  /*1d060*/  IMAD.IADD R0, R0, 0x1, -R5 ;  /* 0x0000000100007824 */ /* 0x004fce00078e0a05 */
.L_x_2433:
        /* <DEDUP_REMOVED lines=12> */
[C---:B------:R-:W-:Y:S01]  /*1d130*/  IADD3 R2, P0, R3.reuse, R7, RZ ;  /* 0x0000000703027210 */ /* 0x040fe20007f1e0ff */
        /* <DEDUP_REMOVED lines=16> */
.L_x_2435:
[----:B------:R-:W-:Y:S05]  /*1d240*/  BSYNC B1 ;  /* 0x0000000000017941 */ /* 0x000fea0003800000 */
.L_x_2434:
[----:B------:R-:W-:Y:S01]  /*1d250*/  ULDC.64 UR4, c[0x0][0xaa0] ;  /* 0x0002a80000047ab9 */ /* 0x000fe20000000a00 */
[----:B--2---:R-:W-:Y:S01]  /*1d260*/  MOV R2, R199 ;  /* 0x000000c700027202 */ /* 0x004fe20000000f00 */
[----:B---3--:R-:W-:Y:S01]  /*1d270*/  IMAD.MOV.U32 R3, RZ, RZ, R10 ;  /* 0x000000ffff037224 */ /* 0x008fe200078e000a */
[----:B------:R-:W-:Y:S01]  /*1d280*/  BSSY B1, `(.L_x_2436) ;  /* 0x000002b000017945 */ /* 0x000fe20003800000 */
[----:B------:R-:W-:Y:S02]  /*1d290*/  IMAD R4, R6, UR4, RZ ;  /* 0x0000000406047c24 */ /* 0x000fe4000f8e02ff */
[----:B------:R-:W-:-:S04]  /*1d2a0*/  IMAD.WIDE.U32 R2, R7, UR4, R2 ;  /* 0x0000000407027c25 */ /* 0x000fc8000f8e0002 */
[----:B------:R-:W-:Y:S01]  /*1d2b0*/  IMAD R7, R7, UR5, R4 ;  /* 0x0000000507077c24 */ /* 0x000fe2000f8e0204 */
[----:B------:R-:W-:Y:S01]  /*1d2c0*/  ULDC.64 UR4, c[0x0][0xae0] ;  /* 0x0002b80000047ab9 */ /* 0x000fe20000000a00 */
[----:B------:R-:W-:Y:S02]  /*1d2d0*/  VIADD R4, R200, 0x20 ;  /* 0x00000020c8047836 */ /* 0x000fe40000000000 */
[----:B------:R-:W-:Y:S01]  /*1d2e0*/  IMAD R5, R8, UR4, RZ ;  /* 0x0000000408057c24 */ /* 0x000fe2000f8e02ff */
[----:B------:R-:W-:Y:S01]  /*1d2f0*/  IADD3 R3, R3, R7, RZ ;  /* 0x0000000703037210 */ /* 0x000fe20007ffe0ff */
[----:B------:R-:W-:Y:S01]  /*1d300*/  IMAD R7, R211, -0x80, R0 ;  /* 0xffffff80d3077824 */ /* 0x000fe200078e0200 */
[----:B------:R-:W-:Y:S01]  /*1d310*/  IADD3 R0, R200, 0x40, RZ ;  /* 0x00000040c8007810 */ /* 0x000fe20007ffe0ff */
[C---:B------:R-:W-:Y:S02]  /*1d320*/  IMAD R5, R204.reuse, UR5, R5 ;  /* 0x00000005cc057c24 */ /* 0x040fe4000f8e0205 */
[----:B------:R-:W-:Y:S01]  /*1d330*/  IMAD.WIDE.U32 R2, R204, UR4, R2 ;  /* 0x00000004cc027c25 */ /* 0x000fe2000f8e0002 */
[-C--:B------:R-:W-:Y:S01]  /*1d340*/  ISETP.GE.AND P2, PT, R200, R7.reuse, PT ;  /* 0x00000007c800720c */ /* 0x080fe20003f46270 */
[----:B------:R-:W-:Y:S01]  /*1d350*/  ULDC.64 UR4, c[0x0][0xae8] ;  /* 0x0002ba0000047ab9 */ /* 0x000fe20000000a00 */
[-C--:B------:R-:W-:Y:S01]  /*1d360*/  ISETP.GE.AND P3, PT, R4, R7.reuse, PT ;  /* 0x000000070400720c */ /* 0x080fe20003f66270 */
[----:B------:R-:W-:Y:S01]  /*1d370*/  VIADD R4, R200, 0x60 ;  /* 0x00000060c8047836 */ /* 0x000fe20000000000 */
[----:B------:R-:W-:Y:S01]  /*1d380*/  ISETP.GE.AND P1, PT, R0, R7, PT ;  /* 0x000000070000720c */ /* 0x000fe20003f26270 */
[----:B------:R-:W-:Y:S01]  /*1d390*/  IMAD R0, R213, UR4, RZ ;  /* 0x00000004d5007c24 */ /* 0x000fe2000f8e02ff */
[----:B------:R-:W-:Y:S01]  /*1d3a0*/  IADD3 R3, R3, R5, RZ ;  /* 0x0000000503037210 */ /* 0x000fe20007ffe0ff */
[----:B------:R-:W-:Y:S01]  /*1d3b0*/  IMAD.MOV.U32 R6, RZ, RZ, R200 ;  /* 0x000000ffff067224 */ /* 0x000fe200078e00c8 */
[----:B------:R-:W-:Y:S01]  /*1d3c0*/  ISETP.GE.AND P0, PT, R4, R7, PT ;  /* 0x000000070400720c */ /* 0x000fe20003f06270 */
[C---:B------:R-:W-:Y:S01]  /*1d3d0*/  IMAD R9, R207.reuse, UR5, R0 ;  /* 0x00000005cf097c24 */ /* 0x040fe2000f8e0200 */
[----:B------:R-:W-:Y:S01]  /*1d3e0*/  SHF.R.S32.HI R7, RZ, 0x1f, R200 ;  /* 0x0000001fff077819 */ /* 0x000fe200000114c8 */
[----:B------:R-:W-:-:S04]  /*1d3f0*/  IMAD.WIDE.U32 R4, R207, UR4, R2 ;  /* 0x00000004cf047c25 */ /* 0x000fc8000f8e0002 */
[----:B------:R-:W-:Y:S01]  /*1d400*/  IMAD.WIDE R6, R211, 0x80, R6 ;  /* 0x00000080d3067825 */ /* 0x000fe200078e0206 */
        /* <DEDUP_REMOVED lines=18> */
.L_x_2437:
[----:B------:R-:W-:Y:S05]  /*1d530*/  BSYNC B1 ;  /* 0x0000000000017941 */ /* 0x000fea0003800000 */
.L_x_2436:
[----:B------:R-:W-:Y:S04]  /*1d540*/  BSSY B1, `(.L_x_2438) ;  /* 0x0000014000017945 */ /* 0x000fe80003800000 */
[----:B------:R-:W-:Y:S05]  /*1d550*/  @P3 BRA `(.L_x_2439) ;  /* 0x0000000000483947 */ /* 0x000fea0003800000 */
[----:B--2---:R-:W-:Y:S01]  /*1d560*/  IADD3 R9, P2, R6, 0x20, RZ ;  /* 0x0000002006097810 */ /* 0x004fe20007f5e0ff */
        /* <DEDUP_REMOVED lines=17> */
.L_x_2439:
[----:B------:R-:W-:Y:S05]  /*1d680*/  BSYNC B1 ;  /* 0x0000000000017941 */ /* 0x000fea0003800000 */
.L_x_2438:
[----:B------:R-:W-:Y:S04]  /*1d690*/  BSSY B1, `(.L_x_2440) ;  /* 0x0000014000017945 */ /* 0x000fe80003800000 */
[----:B------:R-:W-:Y:S05]  /*1d6a0*/  @P1 BRA `(.L_x_2441) ;  /* 0x0000000000481947 */ /* 0x000fea0003800000 */
[----:B--23--:R-:W-:Y:S01]  /*1d6b0*/  IADD3 R9, P1, R6, 0x40, RZ ;  /* 0x0000004006097810 */ /* 0x00cfe20007f3e0ff */
        /* <DEDUP_REMOVED lines=15> */
[----:B------:R4:W-:Y:S04]  /*1d7b0*/  @!P2 STG.E.128 desc[UR56][R8.64], RZ ;  /* 0x000000ff0800a986 */ /* 0x0009e8000c101d38 */
[----:B------:R4:W-:Y:S02]  /*1d7c0*/  @!P3 STG.E.128 desc[UR56][R8.64+0x80], RZ ;  /* 0x000080ff0800b986 */ /* 0x0009e4000c101d38 */
.L_x_2441:
[----:B------:R-:W-:Y:S05]  /*1d7d0*/  BSYNC B1 ;  /* 0x0000000000017941 */ /* 0x000fea0003800000 */
.L_x_2440:
        /* <DEDUP_REMOVED lines=19> */
.L_x_2432:
[----:B------:R-:W-:Y:S05]  /*1d910*/  BSYNC B0 ;  /* 0x0000000000007941 */ /* 0x000fea0003800000 */
.L_x_2423:
[----:B------:R-:W-:Y:S02]  /*1d920*/  ULDC UR4, c[0x0][0xc14] ;  /* 0x0003050000047ab9 */ /* 0x000fe40000000800 */
[----:B-1----:R-:W-:-:S13]  /*1d930*/  ISETP.GE.AND P0, PT, R195, UR4, PT ;  /* 0x00000004c3007c0c */ /* 0x002fda000bf06270 */
[----:B------:R-:W-:Y:S05]  /*1d940*/  @!P0 BRA `(.L_x_2442) ;  /* 0xfffffe3800288947 */ /* 0x000fea000383ffff */
[----:B------:R-:W-:Y:S05]  /*1d950*/  BRA `(.L_x_2205) ;  /* 0x0000006000b07947 */ /* 0x000fea0003800000 */
.L_x_2203:
        /* <DEDUP_REMOVED lines=22> */
[----:B------:R-:W-:-:S09]  /*1dac0*/  LOP3.LUT R6, R6, 0xfffffffe, RZ, 0xc0, !PT ;  /* 0xfffffffe06067812 */ /* 0x000fd200078ec0ff */
        /* <DEDUP_REMOVED lines=26> */
[----:B-1----:R-:W-:-:S04]  /*1dc70*/  SEL R0, R0, RZ, P0 ;  /* 0x000000ff00007207 */ /* 0x002fc80000000000 */
[----:B------:R-:W-:-:S05]  /*1dc80*/  IADD3 R0, R3, R0, RZ ;  /* 0x0000000003007210 */ /* 0x000fca0007ffe0ff */
        /* <DEDUP_REMOVED lines=10> */
.L_x_2447:
        /* <DEDUP_REMOVED lines=16> */
.L_x_2446:
[----:B------:R-:W-:Y:S05]  /*1de30*/  BSYNC B0 ;  /* 0x0000000000007941 */ /* 0x000fea0003800000 */
.L_x_2445:
[----:B-----5:R-:W1:Y:S01]  /*1de40*/  SHFL.UP PT, R0, R17, 0x1, RZ ;  /* 0x0420000011007989 */ /* 0x020e6200000e00ff */
[C---:B------:R-:W-:Y:S02]  /*1de50*/  ISETP.NE.AND P0, PT, R6.reuse, RZ, PT ;  /* 0x000000ff0600720c */ /* 0x040fe40003f05270 */
[----:B------:R-:W-:Y:S02]  /*1de60*/  ISETP.GE.U32.AND P1, PT, R6, 0x2, PT ;  /* 0x000000020600780c */ /* 0x000fe40003f26070 */
[----:B-1----:R-:W-:Y:S02]  /*1de70*/  SEL R0, R0, RZ, P0 ;  /* 0x000000ff00007207 */ /* 0x002fe40000000000 */
[----:B------:R-:W-:Y:S02]  /*1de80*/  ISETP.GE.U32.AND P0, PT, R6, 0x4, PT ;  /* 0x000000040600780c */ /* 0x000fe40003f06070 */
[----:B------:R-:W-:-:S05]  /*1de90*/  IADD3 R0, R17, R0, RZ ;  /* 0x0000000011007210 */ /* 0x000fca0007ffe0ff */
[----:B0-----:R-:W0:Y:S02]  /*1dea0*/  SHFL.UP PT, R2, R0, 0x2, RZ ;  /* 0x0440000000027989 */ /* 0x001e2400000e00ff */
        /* <DEDUP_REMOVED lines=18> */
.L_x_2443:
[----:B------:R-:W-:-:S05]  /*1dfd0*/  IADD3 R5, -R5, R4, RZ ;  /* 0x0000000405057210 */ /* 0x000fca0007ffe1ff */
        /* <DEDUP_REMOVED lines=14> */
[----:B0-----:R-:W-:-:S06]  /*1e0c0*/  IADD3 R11, R10, 0xffffffe, RZ ;  /* 0x0ffffffe0a0b7810 */ /* 0x001fcc0007ffe0ff */
[----:B------:R0:W1:Y:S01]  /*1e0d0*/  F2I.FTZ.U32.TRUNC.NTZ R3, R11 ;  /* 0x0000000b00037305 */ /* 0x000062000021f000 */
[----:B------:R-:W-:Y:S05]  /*1e0e0*/  @!P0 BRA `(.L_x_2448) ;  /* 0x0000000000088947 */ /* 0x000fea0003800000 */
[----:B------:R-:W-:-:S05]  /*1e0f0*/  VIADD R7, R4, 0xffffffff ;  /* 0xffffffff04077836 */ /* 0x000fca0000000000 */
[----:B------:R2:W3:Y:S02]  /*1e100*/  SHFL.IDX PT, R16, R0, R7, 0x1f ;  /* 0x00001f0700107589 */ /* 0x0004e400000e0000 */
.L_x_2448:
[----:B-12---:R-:W-:Y:S01]  /*1e110*/  IADD3 R0, RZ, -R3, RZ ;  /* 0x80000003ff007210 */ /* 0x006fe20007ffe0ff */
[----:B---3--:R-:W-:Y:S02]  /*1e120*/  IMAD R16, R16, UR4, R5 ;  /* 0x0000000410107c24 */ /* 0x008fe4000f8e0205 */
[----:B------:R-:W-:Y:S02]  /*1e130*/  IMAD.MOV.U32 R2, RZ, RZ, RZ ;  /* 0x000000ffff027224 */ /* 0x000fe400078e00ff */
[----:B------:R-:W-:-:S04]  /*1e140*/  IMAD R5, R0, R9, RZ ;  /* 0x0000000900057224 */ /* 0x000fc800078e02ff */
[----:B------:R-:W-:Y:S01]  /*1e150*/  IMAD.HI.U32 R2, R3, R5, R2 ;  /* 0x0000000503027227 */ /* 0x000fe200078e0002 */
[----:B------:R-:W-:Y:S02]  /*1e160*/  IADD3 R5, -R16, UR6, RZ ;  /* 0x0000000610057c10 */ /* 0x000fe4000fffe1ff */
[----:B------:R-:W-:Y:S02]  /*1e170*/  IABS R3, R6 ;  /* 0x0000000600037213 */ /* 0x000fe40000000000 */
[----:B------:R-:W-:Y:S02]  /*1e180*/  IABS R0, R5 ;  /* 0x0000000500007213 */ /* 0x000fe40000000000 */
[----:B------:R-:W-:-:S03]  /*1e190*/  IADD3 R3, RZ, -R3, RZ ;  /* 0x80000003ff037210 */ /* 0x000fc60007ffe0ff */
[----:B------:R-:W-:-:S04]  /*1e1a0*/  IMAD.HI.U32 R7, R2, R0, RZ ;  /* 0x0000000002077227 */ /* 0x000fc800078e00ff */
[----:B------:R-:W-:-:S05]  /*1e1b0*/  IMAD R0, R7, R3, R0 ;  /* 0x0000000307007224 */ /* 0x000fca00078e0200 */
[----:B------:R-:W-:-:S13]  /*1e1c0*/  ISETP.GT.U32.AND P0, PT, R9, R0, PT ;  /* 0x000000000900720c */ /* 0x000fda0003f04070 */
[----:B------:R-:W-:Y:S01]  /*1e1d0*/  @!P0 IADD3 R0, R0, -R9, RZ ;  /* 0x8000000900008210 */ /* 0x000fe20007ffe0ff */
[----:B------:R-:W-:-:S03]  /*1e1e0*/  @!P0 VIADD R7, R7, 0x1 ;  /* 0x0000000107078836 */ /* 0x000fc60000000000 */
[----:B------:R-:W-:Y:S02]  /*1e1f0*/  ISETP.GE.U32.AND P0, PT, R0, R9, PT ;  /* 0x000000090000720c */ /* 0x000fe40003f06070 */
[----:B------:R-:W-:-:S11]  /*1e200*/  LOP3.LUT R0, R5, R6, RZ, 0x3c, !PT ;  /* 0x0000000605007212 */ /* 0x000fd600078e3cff */
[----:B------:R-:W-:Y:S01]  /*1e210*/  @P0 VIADD R7, R7, 0x1 ;  /* 0x0000000107070836 */ /* 0x000fe20000000000 */
[----:B------:R-:W-:-:S13]  /*1e220*/  ISETP.GE.AND P0, PT, R0, RZ, PT ;  /* 0x000000ff0000720c */ /* 0x000fda0003f06270 */
[----:B------:R-:W-:Y:S02]  /*1e230*/  @!P0 IADD3 R7, -R7, RZ, RZ ;  /* 0x000000ff07078210 */ /* 0x000fe40007ffe1ff */
        /* <DEDUP_REMOVED lines=12> */
[----:B-1----:R-:W-:-:S06]  /*1e300*/  IADD3 R2, R9, 0xffffffe, RZ ;  /* 0x0ffffffe09027810 */ /* 0x002fcc0007ffe0ff */
[----:B------:R1:W2:Y:S02]  /*1e310*/  F2I.FTZ.U32.TRUNC.NTZ R3, R2 ;  /* 0x0000000200037305 */ /* 0x0002a4000021f000 */
[----:B-1----:R-:W-:Y:S01]  /*1e320*/  IMAD.MOV.U32 R2, RZ, RZ, RZ ;  /* 0x000000ffff027224 */ /* 0x002fe200078e00ff */
[----:B--2---:R-:W-:-:S05]  /*1e330*/  IADD3 R7, RZ, -R3, RZ ;  /* 0x80000003ff077210 */ /* 0x004fca0007ffe0ff */
[----:B------:R-:W-:-:S04]  /*1e340*/  IMAD R7, R7, R4, RZ ;  /* 0x0000000407077224 */ /* 0x000fc800078e02ff */
[----:B------:R-:W-:Y:S01]  /*1e350*/  IMAD.HI.U32 R3, R3, R7, R2 ;  /* 0x0000000703037227 */ /* 0x000fe200078e0002 */
[-C--:B------:R-:W-:Y:S02]  /*1e360*/  IABS R7, R8.reuse ;  /* 0x0000000800077213 */ /* 0x080fe40000000000 */
[----:B------:R-:W-:Y:S02]  /*1e370*/  LOP3.LUT R2, R5, R8, RZ, 0x3c, !PT ;  /* 0x0000000805027212 */ /* 0x000fe400078e3cff */
[----:B------:R-:W-:Y:S01]  /*1e380*/  IADD3 R7, RZ, -R7, RZ ;  /* 0x80000007ff077210 */ /* 0x000fe20007ffe0ff */
[----:B------:R-:W-:-:S04]  /*1e390*/  IMAD.HI.U32 R3, R3, R6, RZ ;  /* 0x0000000603037227 */ /* 0x000fc800078e00ff */
[----:B------:R-:W-:-:S05]  /*1e3a0*/  IMAD R7, R3, R7, R6 ;  /* 0x0000000703077224 */ /* 0x000fca00078e0206 */
[----:B------:R-:W-:-:S13]  /*1e3b0*/  ISETP.GT.U32.AND P0, PT, R4, R7, PT ;  /* 0x000000070400720c */ /* 0x000fda0003f04070 */
[----:B------:R-:W-:Y:S01]  /*1e3c0*/  @!P0 IADD3 R7, R7, -R4, RZ ;  /* 0x8000000407078210 */ /* 0x000fe20007ffe0ff */
[----:B------:R-:W-:-:S03]  /*1e3d0*/  @!P0 VIADD R3, R3, 0x1 ;  /* 0x0000000103038836 */ /* 0x000fc60000000000 */
[----:B------:R-:W-:-:S13]  /*1e3e0*/  ISETP.GE.U32.AND P0, PT, R7, R4, PT ;  /* 0x000000040700720c */ /* 0x000fda0003f06070 */
[----:B------:R-:W-:Y:S01]  /*1e3f0*/  @P0 VIADD R3, R3, 0x1 ;  /* 0x0000000103030836 */ /* 0x000fe20000000000 */
[----:B------:R-:W-:-:S13]  /*1e400*/  ISETP.GE.AND P0, PT, R2, RZ, PT ;  /* 0x000000ff0200720c */ /* 0x000fda0003f06270 */
[----:B------:R-:W-:Y:S02]  /*1e410*/  @!P0 IADD3 R3, -R3, RZ, RZ ;  /* 0x000000ff03038210 */ /* 0x000fe40007ffe1ff */
[----:B------:R-:W-:-:S13]  /*1e420*/  ISETP.NE.AND P0, PT, R8, RZ, PT ;  /* 0x000000ff0800720c */ /* 0x000fda0003f05270 */
[----:B------:R-:W-:Y:S02]  /*1e430*/  @!P0 LOP3.LUT R3, RZ, R8, RZ, 0x33, !PT ;  /* 0x00000008ff038212 */ /* 0x000fe400078e33ff */
[----:B------:R-:W-:-:S05]  /*1e440*/  IADD3 R8, -R8, RZ, RZ ;  /* 0x000000ff08087210 */ /* 0x000fca0007ffe1ff */
[----:B------:R-:W-:Y:S01]  /*1e450*/  IMAD R18, R3, R8, R0 ;  /* 0x0000000803127224 */ /* 0x000fe200078e0200 */
[----:B------:R-:W-:-:S05]  /*1e460*/  LOP3.LUT R0, RZ, R3, RZ, 0x33, !PT ;  /* 0x00000003ff007212 */ /* 0x000fca00078e33ff */
[----:B------:R-:W-:Y:S01]  /*1e470*/  IMAD.IADD R17, R17, 0x1, R0 ;  /* 0x0000000111117824 */ /* 0x000fe200078e0200 */
[----:B------:R-:W-:Y:S06]  /*1e480*/  BRA `(.L_x_2449) ;  /* 0x00000000000c7947 */ /* 0x000fec0003800000 */
.L_x_2444:
[----:B------:R-:W-:Y:S01]  /*1e490*/  MOV R17, RZ ;  /* 0x000000ff00117202 */ /* 0x000fe20000000f00 */
[----:B------:R-:W-:Y:S01]  /*1e4a0*/  IMAD.U32 R16, RZ, RZ, UR6 ;  /* 0x00000006ff107e24 */ /* 0x000fe2000f8e00ff */
[----:B------:R-:W-:-:S07]  /*1e4b0*/  MOV R18, RZ ;  /* 0x000000ff00127202 */ /* 0x000fce0000000f00 */
.L_x_2449:
        /* <DEDUP_REMOVED lines=20> */
[----:B------:R-:W-:Y:S01]  /*1e600*/  ULDC.64 UR36, c[0x0][0x198] ;  /* 0x0000660000247ab9 */ /* 0x000fe20000000a00 */
[----:B-1----:R-:W-:Y:S01]  /*1e610*/  LOP3.LUT R2, R2, 0xffffffbf, RZ, 0xc0, !PT ;  /* 0xffffffbf02027812 */ /* 0x002fe200078ec0ff */
[----:B------:R1:W-:Y:S01]  /*1e620*/  STL [R1+0x4], RZ ;  /* 0x000004ff01007387 */ /* 0x0003e20000100800 */
[----:B------:R-:W-:Y:S01]  /*1e630*/  MOV R0, 0x1 ;  /* 0x0000000100007802 */ /* 0x000fe20000000f00 */
[----:B------:R-:W-:Y:S01]  /*1e640*/  ULDC UR39, c[0x0][0xc] ;  /* 0x0000030000277ab9 */ /* 0x000fe20000000800 */
[----:B------:R-:W-:-:S03]  /*1e650*/  LOP3.LUT R2, R2, 0xfffffffd, RZ, 0xc0, !PT ;  /* 0xfffffffd02027812 */ /* 0x000fc600078ec0ff */
[----:B------:R1:W-:Y:S04]  /*1e660*/  STL [R1+0x10], R0 ;  /* 0x0000100001007387 */ /* 0x0003e80000100800 */
[----:B------:R1:W-:Y:S04]  /*1e670*/  STL [R1+0x30], RZ ;  /* 0x000030ff01007387 */ /* 0x0003e80000100800 */
[----:B------:R1:W-:Y:S04]  /*1e680*/  STL [R1], RZ ;  /* 0x000000ff01007387 */ /* 0x0003e80000100800 */
[----:B------:R1:W-:Y:S01]  /*1e690*/  STL [R1+0xc], R0 ;  /* 0x00000c0001007387 */ /* 0x0003e20000100800 */
[----:B--2---:R-:W-:-:S02]  /*1e6a0*/  R2UR UR4, R4 ;  /* 0x00000000040472ca */ /* 0x004fc400000e0000 */
[----:B------:R-:W2:Y:S11]  /*1e6b0*/  S2R R4, SR_TID.X ;  /* 0x0000000000047919 */ /* 0x000eb60000002100 */
[----:B------:R-:W-:Y:S01]  /*1e6c0*/  ULOP3.LUT UR38, UR4, 0x2, URZ, 0xfc, !UPT ;  /* 0x0000000204267892 */ /* 0x000fe2000f8efc3f */
[----:B--2---:R-:W-:-:S04]  /*1e6d0*/  LOP3.LUT R4, R4, 0x7f, RZ, 0xc0, !PT ;  /* 0x0000007f04047812 */ /* 0x004fc800078ec0ff */
[C---:B------:R-:W-:Y:S02]  /*1e6e0*/  ISETP.NE.AND P2, PT, R4.reuse, RZ, PT ;  /* 0x000000ff0400720c */ /* 0x040fe40003f45270 */
[----:B------:R-:W-:-:S11]  /*1e6f0*/  ISETP.NE.OR P0, PT, R4, RZ, !P1 ;  /* 0x000000ff0400720c */ /* 0x000fd60004f05670 */
[----:B------:R-:W-:-:S04]  /*1e700*/  @P2 LOP3.LUT R2, R2, 0x2, RZ, 0xfc, !PT ;  /* 0x0000000202022812 */ /* 0x000fc800078efcff */
[----:B------:R-:W-:-:S05]  /*1e710*/  @P0 LOP3.LUT R2, R2, 0x40, RZ, 0xfc, !PT ;  /* 0x0000004002020812 */ /* 0x000fca00078efcff */
[----:B------:R1:W-:Y:S02]  /*1e720*/  STL [R1+0x14], R2 ;  /* 0x0000140201007387 */ /* 0x0003e40000100800 */
.L_x_2540:
[----:B-12---:R-:W1:Y:S02]  /*1e730*/  LDC.64 R2, c[0x0][0xc60] ;  /* 0x00031800ff027b82 */ /* 0x006e640000000a00 */
[----:B-1----:R-:W-:-:S05]  /*1e740*/  IMAD.WIDE R2, R19, 0x4, R2 ;  /* 0x0000000413027825 */ /* 0x002fca00078e0202 */
[----:B0-----:R-:W2:Y:S01]  /*1e750*/  LDG.E R11, desc[UR56][R2.64] ;  /* 0x00000038020b7981 */ /* 0x001ea2000c1e1900 */
[----:B------:R-:W-:Y:S05]  /*1e760*/  YIELD ;  /* 0x0000000000007946 */ /* 0x000fea0003800000 */
[----:B------:R-:W-:Y:S01]  /*1e770*/  ULDC.64 UR4, c[0x0][0xa28] ;  /* 0x00028a0000047ab9 */ /* 0x000fe20000000a00 */
[----:B------:R-:W-:Y:S02]  /*1e780*/  CS2R R8, SRZ ;  /* 0x0000000000087805 */ /* 0x000fe4000001ff00 */
[----:B------:R-:W-:Y:S01]  /*1e790*/  ISETP.NE.U32.AND P0, PT, RZ, UR4, PT ;  /* 0x00000004ff007c0c */ /* 0x000fe2000bf05070 */
[----:B------:R-:W-:Y:S01]  /*1e7a0*/  ULDC.64 UR8, c[0x0][0xa08] ;  /* 0x0002820000087ab9 */ /* 0x000fe20000000a00 */
[----:B------:R-:W-:-:S02]  /*1e7b0*/  ULDC.64 UR10, c[0x0][0xa10] ;  /* 0x00028400000a7ab9 */ /* 0x000fc40000000a00 */
[----:B------:R-:W-:Y:S02]  /*1e7c0*/  ISETP.NE.AND.EX P0, PT, RZ, UR5, PT, P0 ;  /* 0x00000005ff007c0c */ /* 0x000fe4000bf05300 */
[----:B--2---:R-:W-:Y:S01]  /*1e7d0*/  SHF.R.S32.HI R0, RZ, 0x1f, R11 ;  /* 0x0000001fff007819 */ /* 0x004fe2000001140b */
[----:B------:R-:W-:-:S10]  /*1e7e0*/  IMAD.SHL.U32 R15, R11, 0x4, RZ ;  /* 0x000000040b0f7824 */ /* 0x000fd400078e00ff */
[C---:B------:R-:W-:Y:S01]  /*1e7f0*/  @P0 LEA R2, P1, R11.reuse, UR4, 0x2 ;  /* 0x000000040b020c11 */ /* 0x040fe2000f8210ff */
[----:B------:R-:W-:Y:S03]  /*1e800*/  STL [R1+0x20], R11 ;  /* 0x0000200b01007387 */ /* 0x000fe60000100800 */
[----:B------:R-:W-:Y:S01]  /*1e810*/  @P0 LEA.HI.X R3, R11, UR5, R0, 0x2, P1 ;  /* 0x000000050b030c11 */ /* 0x000fe200088f1400 */
[----:B------:R-:W-:-:S04]  /*1e820*/  ULDC.64 UR4, c[0x0][0xa18] ;  /* 0x0002860000047ab9 */ /* 0x000fc80000000a00 */
[----:B------:R0:W5:Y:S01]  /*1e830*/  @P0 LDG.E R8, desc[UR56][R2.64] ;  /* 0x0000003802080981 */ /* 0x000162000c1e1900 */
[----:B------:R-:W-:Y:S02]  /*1e840*/  ISETP.NE.U32.AND P0, PT, RZ, UR4, PT ;  /* 0x00000004ff007c0c */ /* 0x000fe4000bf05070 */
[----:B------:R-:W-:Y:S01]  /*1e850*/  SHF.L.U64.HI R14, R11, 0x2, R0 ;  /* 0x000000020b0e7819 */ /* 0x000fe20000010200 */
[----:B------:R-:W-:Y:S01]  /*1e860*/  STL [R1+0x28], R15 ;  /* 0x0000280f01007387 */ /* 0x000fe20000100800 */
[----:B------:R-:W-:Y:S01]  /*1e870*/  ISETP.NE.AND.EX P0, PT, RZ, UR5, PT, P0 ;  /* 0x00000005ff007c0c */ /* 0x000fe2000bf05300 */
[----:B------:R-:W-:Y:S02]  /*1e880*/  ULDC UR6, c[0x0][0x338] ;  /* 0x0000ce0000067ab9 */ /* 0x000fe40000000800 */
[----:B------:R-:W-:Y:S10]  /*1e890*/  STL [R1+0x2c], R14 ;  /* 0x00002c0e01007387 */ /* 0x000ff40000100800 */
[----:B------:R-:W-:-:S04]  /*1e8a0*/  @P0 IADD3 R12, P1, R15, UR4, RZ ;  /* 0x000000040f0c0c10 */ /* 0x000fc8000ff3e0ff */
[C---:B------:R-:W-:Y:S01]  /*1e8b0*/  @P0 IADD3.X R13, R14.reuse, UR5, RZ, P1, !PT ;  /* 0x000000050e0d0c10 */ /* 0x040fe20008ffe4ff */
[----:B------:R-:W-:Y:S02]  /*1e8c0*/  ULDC.64 UR4, c[0x0][0xa00] ;  /* 0x0002800000047ab9 */ /* 0x000fe40000000a00 */
[----:B------:R-:W-:Y:S02]  /*1e8d0*/  ISETP.NE.U32.AND P2, PT, RZ, UR4, PT ;  /* 0x00000004ff007c0c */ /* 0x000fe4000bf45070 */
[C---:B0-----:R-:W-:Y:S02]  /*1e8e0*/  IADD3 R2, P1, R15.reuse, UR4, RZ ;  /* 0x000000040f027c10 */ /* 0x041fe4000ff3e0ff */
[----:B------:R-:W-:Y:S02]  /*1e8f0*/  ISETP.NE.AND.EX P2, PT, RZ, UR5, PT, P2 ;  /* 0x00000005ff007c0c */ /* 0x000fe4000bf45320 */
[----:B------:R-:W-:Y:S01]  /*1e900*/  IADD3.X R3, R14, UR5, RZ, P1, !PT ;  /* 0x000000050e037c10 */ /* 0x000fe20008ffe4ff */
[----:B------:R-:W-:Y:S01]  /*1e910*/  ULDC UR4, c[0x0][0x288] ;  /* 0x0000a20000047ab9 */ /* 0x000fe20000000800 */
[----:B------:R-:W-:-:S02]  /*1e920*/  IADD3 R6, P1, R15, UR8, RZ ;  /* 0x000000080f067c10 */ /* 0x000fc4000ff3e0ff */
[----:B------:R-:W-:Y:S01]  /*1e930*/  MOV R10, UR4 ;  /* 0x00000004000a7c02 */ /* 0x000fe20008000f00 */
[----:B------:R-:W-:Y:S01]  /*1e940*/  ULDC.64 UR4, c[0x0][0x3f8] ;  /* 0x0000fe0000047ab9 */ /* 0x000fe20000000a00 */
[----:B------:R-:W-:-:S04]  /*1e950*/  IADD3.X R7, R14, UR9, RZ, P1, !PT ;  /* 0x000000090e077c10 */ /* 0x000fc80008ffe4ff */
[----:B------:R0:W5:Y:S04]  /*1e960*/  @P0 LDG.E R10, desc[UR56][R12.64] ;  /* 0x000000380c0a0981 */ /* 0x000168000c1e1900 */
[----:B------:R-:W2:Y:S01]  /*1e970*/  @P2 LDG.E R9, desc[UR56][R2.64] ;  /* 0x0000003802092981 */ /* 0x000ea2000c1e1900 */
[----:B------:R-:W-:Y:S01]  /*1e980*/  UISETP.NE.U32.AND UP0, UPT, UR4, URZ, UPT ;  /* 0x0000003f0400728c */ /* 0x000fe2000bf05070 */
[----:B------:R-:W-:Y:S02]  /*1e990*/  IADD3 R4, P1, R15, UR10, RZ ;  /* 0x0000000a0f047c10 */ /* 0x000fe4000ff3e0ff */
[----:B------:R-:W-:Y:S01]  /*1e9a0*/  ULDC UR4, c[0x0][0x404] ;  /* 0x0001010000047ab9 */ /* 0x000fe20000000800 */
[----:B------:R-:W-:Y:S01]  /*1e9b0*/  UISETP.NE.AND.EX UP0, UPT, UR5, URZ, UPT, UP0 ;  /* 0x0000003f0500728c */ /* 0x000fe2000bf05300 */
[----:B------:R-:W-:-:S02]  /*1e9c0*/  IADD3.X R5, R14, UR11, RZ, P1, !PT ;  /* 0x0000000b0e057c10 */ /* 0x000fc40008ffe4ff */
[----:B------:R-:W-:Y:S01]  /*1e9d0*/  ISETP.NE.U32.AND P1, PT, RZ, UR8, PT ;  /* 0x00000008ff007c0c */ /* 0x000fe2000bf25070 */
[----:B------:R-:W-:Y:S01]  /*1e9e0*/  USEL UR4, UR4, 0x1, UP0 ;  /* 0x0000000104047887 */ /* 0x000fe20008000000 */
[----:B------:R-:W-:Y:S02]  /*1e9f0*/  ULDC UR5, c[0x0][0x2e0] ;  /* 0x0000b80000057ab9 */ /* 0x000fe40000000800 */
[----:B------:R-:W-:Y:S01]  /*1ea00*/  ISETP.NE.AND.EX P3, PT, RZ, UR9, PT, P1 ;  /* 0x00000009ff007c0c */ /* 0x000fe2000bf65310 */
[----:B------:R-:W-:Y:S01]  /*1ea10*/  UIMAD UR4, UR4, UR5, URZ ;  /* 0x00000005040472a4 */ /* 0x000fe2000f8e023f */
[----:B------:R-:W-:Y:S01]  /*1ea20*/  ISETP.NE.U32.AND P1, PT, RZ, UR10, PT ;  /* 0x0000000aff007c0c */ /* 0x000fe2000bf25070 */
[----:B------:R-:W-:-:S03]  /*1ea30*/  IMAD.U32 R0, RZ, RZ, UR6 ;  /* 0x00000006ff007e24 */ /* 0x000fc6000f8e00ff */
[----:B------:R-:W-:Y:S01]  /*1ea40*/  ISETP.NE.AND.EX P1, PT, RZ, UR11, PT, P1 ;  /* 0x0000000bff007c0c */ /* 0x000fe2000bf25310 */
[----:B--2---:R1:W-:Y:S02]  /*1ea50*/  STL [R1+0x34], R9 ;  /* 0x0000340901007387 */ /* 0x0043e40000100800 */
[----:B-1----:R-:W-:Y:S01]  /*1ea60*/  MOV R9, UR4 ;  /* 0x0000000400097c02 */ /* 0x002fe20008000f00 */
[----:B0-----:R-:W-:Y:S09]  /*1ea70*/  @P0 BRA `(.L_x_2451) ;  /* 0x0000000000100947 */ /* 0x001ff20003800000 */
[----:B------:R-:W-:Y:S05]  /*1ea80*/  @!P2 BRA `(.L_x_2451) ;  /* 0x00000000000ca947 */ /* 0x000fea0003800000 */
[----:B-----5:R-:W2:Y:S04]  /*1ea90*/  LDG.E R10, desc[UR56][R2.64] ;  /* 0x00000038020a7981 */ /* 0x020ea8000c1e1900 */
[----:B------:R-:W2:Y:S02]  /*1eaa0*/  LDG.E R2, desc[UR56][R2.64+0x4] ;  /* 0x0000043802027981 */ /* 0x000ea4000c1e1900 */
[----:B--2---:R-:W-:-:S07]  /*1eab0*/  IMAD.IADD R10, R2, 0x1, -R10 ;  /* 0x00000001020a7824 */ /* 0x004fce00078e0a0a */
.L_x_2451:
[----:B------:R-:W-:Y:S01]  /*1eac0*/  MOV R2, RZ ;  /* 0x000000ff00027202 */ /* 0x000fe20000000f00 */
[----:B------:R-:W-:Y:S01]  /*1ead0*/  IMAD.MOV.U32 R20, RZ, RZ, RZ ;  /* 0x000000ffff147224 */ /* 0x000fe200078e00ff */
[----:B------:R-:W-:-:S04]  /*1eae0*/  ULDC.64 UR4, c[0x0][0xa20] ;  /* 0x0002880000047ab9 */ /* 0x000fc80000000a00 */
[----:B------:R-:W2:Y:S04]  /*1eaf0*/  @P3 LDG.E R2, desc[UR56][R6.64] ;  /* 0x0000003806023981 */ /* 0x000ea8000c1e1900 */
[----:B------:R0:W5:Y:S01]  /*1eb00*/  @P1 LDG.E R20, desc[UR56][R4.64] ;  /* 0x0000003804141981 */ /* 0x000162000c1e1900 */
[----:B------:R-:W-:-:S04]  /*1eb10*/  ISETP.NE.U32.AND P0, PT, RZ, UR4, PT ;  /* 0x00000004ff007c0c */ /* 0x000fc8000bf05070 */
[----:B------:R-:W-:Y:S02]  /*1eb20*/  ISETP.NE.AND.EX P0, PT, RZ, UR5, PT, P0 ;  /* 0x00000005ff007c0c */ /* 0x000fe4000bf05300 */
[----:B--2--5:R-:W-:-:S05]  /*1eb30*/  IADD3 R2, R2, R8, RZ ;  /* 0x0000000802027210 */ /* 0x024fca0007ffe0ff */
[----:B------:R0:W-:Y:S06]  /*1eb40*/  STL [R1+0x8], R2 ;  /* 0x0000080201007387 */ /* 0x0001ec0000100800 */
[----:B------:R-:W-:Y:S05]  /*1eb50*/  @!P0 BRA `(.L_x_2452) ;  /* 0x0000000000108947 */ /* 0x000fea0003800000 */
[----:B0-----:R-:W-:-:S04]  /*1eb60*/  IADD3 R2, P0, R15, UR4, RZ ;  /* 0x000000040f027c10 */ /* 0x001fc8000ff1e0ff */
[----:B------:R-:W-:-:S05]  /*1eb70*/  IADD3.X R3, R14, UR5, RZ, P0, !PT ;  /* 0x000000050e037c10 */ /* 0x000fca00087fe4ff */
[----:B------:R1:W5:Y:S01]  /*1eb80*/  LDG.E R9, desc[UR56][R2.64] ;  /* 0x0000003802097981 */ /* 0x000362000c1e1900 */
[----:B------:R-:W-:Y:S05]  /*1eb90*/  BRA `(.L_x_2453) ;  /* 0x0000000000107947 */ /* 0x000fea0003800000 */
.L_x_2452:
[----:B------:R-:W-:Y:S05]  /*1eba0*/  @!P3 BRA `(.L_x_2453) ;  /* 0x00000000000cb947 */ /* 0x000fea0003800000 */
[----:B------:R-:W2:Y:S04]  /*1ebb0*/  LDG.E R9, desc[UR56][R6.64] ;  /* 0x0000003806097981 */ /* 0x000ea8000c1e1900 */
[----:B------:R-:W2:Y:S02]  /*1ebc0*/  LDG.E R6, desc[UR56][R6.64+0x4] ;  /* 0x0000043806067981 */ /* 0x000ea4000c1e1900 */
[----:B--2---:R-:W-:-:S07]  /*1ebd0*/  IMAD.IADD R9, R6, 0x1, -R9 ;  /* 0x0000000106097824 */ /* 0x004fce00078e0a09 */
.L_x_2453:
[----:B01----:R-:W2:Y:S01]  /*1ebe0*/  @P1 LDG.E R2, desc[UR56][R4.64] ;  /* 0x0000003804021981 */ /* 0x003ea2000c1e1900 */
[----:B-----5:R-:W-:-:S03]  /*1ebf0*/  IADD3 R9, -R8, R9, RZ ;  /* 0x0000000908097210 */ /* 0x020fc60007ffe1ff */
[----:B------:R-:W2:Y:S01]  /*1ec00*/  @P1 LDG.E R4, desc[UR56][R4.64+0x4] ;  /* 0x0000043804041981 */ /* 0x000ea2000c1e1900 */
[----:B------:R-:W-:Y:S01]  /*1ec10*/  LEA R3, R17, 0xff, 0x7 ;  /* 0x000000ff11037811 */ /* 0x000fe200078e38ff */
[----:B------:R-:W-:Y:S01]  /*1ec20*/  BSSY B0, `(.L_x_2454) ;  /* 0x00000f5000007945 */ /* 0x000fe20003800000 */
[----:B------:R-:W-:Y:S01]  /*1ec30*/  PLOP3.LUT P2, PT, PT, PT, PT, 0x80, 0x0 ;  /* 0x000000000000781c */ /* 0x000fe20003f4f070 */
[----:B--2---:R-:W-:-:S05]  /*1ec40*/  @P1 IMAD.IADD R0, R4, 0x1, -R2 ;  /* 0x0000000104001824 */ /* 0x004fca00078e0a02 */
[----:B------:R-:W-:-:S04]  /*1ec50*/  IADD3 R2, R9, R0, RZ ;  /* 0x0000000009027210 */ /* 0x000fc80007ffe0ff */
[C---:B------:R-:W-:Y:S01]  /*1ec60*/  IADD3 R3, R2.reuse, R3, -R10 ;  /* 0x0000000302037210 */ /* 0x040fe20007ffe80a */
[----:B------:R-:W-:-:S05]  /*1ec70*/  VIADD R2, R2, 0x7f ;  /* 0x0000007f02027836 */ /* 0x000fca0000000000 */
[----:B------:R-:W-:-:S04]  /*1ec80*/  SHF.R.S32.HI R4, RZ, 0x1f, R2 ;  /* 0x0000001fff047819 */ /* 0x000fc80000011402 */
[----:B------:R-:W-:Y:S02]  /*1ec90*/  LEA.HI R4, R4, R2, RZ, 0x7 ;  /* 0x0000000204047211 */ /* 0x000fe400078f38ff */
[----:B------:R-:W-:-:S04]  /*1eca0*/  SHF.R.S32.HI R2, RZ, 0x1f, R3 ;  /* 0x0000001fff027819 */ /* 0x000fc80000011403 */
[----:B------:R-:W-:Y:S02]  /*1ecb0*/  LEA.HI R2, R2, R3, RZ, 0x7 ;  /* 0x0000000302027211 */ /* 0x000fe400078f38ff */
[----:B------:R-:W-:Y:S02]  /*1ecc0*/  SHF.R.S32.HI R4, RZ, 0x7, R4 ;  /* 0x00000007ff047819 */ /* 0x000fe40000011404 */
[----:B------:R-:W-:-:S04]  /*1ecd0*/  SHF.R.S32.HI R2, RZ, 0x7, R2 ;  /* 0x00000007ff027819 */ /* 0x000fc80000011402 */
[----:B------:R-:W-:-:S04]  /*1ece0*/  VIMNMX R6, R4, R2, PT ;  /* 0x0000000204067248 */ /* 0x000fc80003fe0100 */
[----:B------:R-:W-:Y:S01]  /*1ecf0*/  LEA R2, R6, -R9, 0x7 ;  /* 0x8000000906027211 */ /* 0x000fe200078e38ff */
[----:B------:R-:W-:-:S03]  /*1ed00*/  IMAD.MOV R9, RZ, RZ, -R9 ;  /* 0x000000ffff097224 */ /* 0x000fc600078e0a09 */
[----:B------:R-:W-:Y:S02]  /*1ed10*/  VIMNMX R0, R2, R0, PT ;  /* 0x0000000002007248 */ /* 0x000fe40003fe0100 */
[----:B------:R-:W-:-:S04]  /*1ed20*/  VIMNMX R9, RZ, R9, !PT ;  /* 0x00000009ff097248 */ /* 0x000fc80007fe0100 */
[----:B------:R-:W-:Y:S02]  /*1ed30*/  ISETP.GT.AND P0, PT, R0, R9, PT ;  /* 0x000000090000720c */ /* 0x000fe40003f04270 */
[----:B------:R-:W-:-:S11]  /*1ed40*/  SHF.R.U32.HI R3, RZ, 0x7, R9 ;  /* 0x00000007ff037819 */ /* 0x000fd60000011609 */
[----:B------:R-:W-:-:S04]  /*1ed50*/  @P0 IADD3 R0, R0, 0x7f, RZ ;  /* 0x0000007f00000810 */ /* 0x000fc80007ffe0ff */
[----:B------:R-:W-:Y:S01]  /*1ed60*/  @P0 SHF.R.S32.HI R2, RZ, 0x1f, R0 ;  /* 0x0000001fff020819 */ /* 0x000fe20000011400 */
[----:B------:R0:W-:Y:S03]  /*1ed70*/  STL [R1+0x24], R6 ;  /* 0x0000240601007387 */ /* 0x0001e60000100800 */
[----:B------:R-:W-:Y:S01]  /*1ed80*/  @P0 LEA.HI R2, R2, R0, RZ, 0x7 ;  /* 0x0000000002020211 */ /* 0x000fe200078f38ff */
[----:B------:R-:W-:-:S03]  /*1ed90*/  IMAD.MOV.U32 R5, RZ, RZ, R3 ;  /* 0x000000ffff057224 */ /* 0x000fc600078e0003 */
[----:B------:R-:W-:-:S04]  /*1eda0*/  @P0 SHF.R.S32.HI R5, RZ, 0x7, R2 ;  /* 0x00000007ff050819 */ /* 0x000fc80000011402 */
[----:B------:R-:W-:-:S13]  /*1edb0*/  ISETP.GT.AND P0, PT, R5, R3, PT ;  /* 0x000000030500720c */ /* 0x000fda0003f04270 */
        /* <DEDUP_REMOVED lines=11> */
.L_x_2607:
[----:B------:R-:W-:-:S03]  /*1ee70*/  UMOV UR4, 0xffffffff ;  /* 0xffffffff00047882 */ /* 0x000fc60000000000 */
[----:B------:R-:W-:Y:S05]  /*1ee80*/  BRA.DIV UR4, `(.L_x_2457) ;  /* 0x0000005e04107947 */ /* 0x000fea000b800000 */
[----:B------:R-:W-:-:S13]  /*1ee90*/  ELECT P6, URZ, PT ;  /* 0x00000000003f782f */ /* 0x000fda00038c0000 */
.L_x_2610:
[----:B------:R-:W2:Y:S01]  /*1eea0*/  LDL R4, [R1+0x30] ;  /* 0x0000300001047983 */ /* 0x000ea20000100800 */
[----:B------:R-:W-:Y:S01]  /*1eeb0*/  MOV R7, 0x400 ;  /* 0x0000040000077802 */ /* 0x000fe20000000f00 */
[----:B------:R-:W-:Y:S01]  /*1eec0*/  BSSY B1, `(.L_x_2458) ;  /* 0x000000a000017945 */ /* 0x000fe20003800000 */
[----:B--2---:R-:W-:-:S05]  /*1eed0*/  VIADD R4, R4, 0x1 ;  /* 0x0000000104047836 */ /* 0x004fca0000000000 */
[----:B------:R-:W-:-:S04]  /*1eee0*/  LEA.HI R6, R4, R4, RZ, 0x1 ;  /* 0x0000000404067211 */ /* 0x000fc800078f08ff */
[----:B------:R-:W-:-:S04]  /*1eef0*/  LOP3.LUT R6, R6, 0xfffffffe, RZ, 0xc0, !PT ;  /* 0xfffffffe06067812 */ /* 0x000fc800078ec0ff */
[----:B------:R-:W-:Y:S02]  /*1ef00*/  IADD3 R6, R4, -R6, RZ ;  /* 0x8000000604067210 */ /* 0x000fe40007ffe0ff */
[----:B------:R-:W0:Y:S02]  /*1ef10*/  S2R R4, SR_CgaCtaId ;  /* 0x0000000000047919 */ /* 0x000e240000008800 */
[----:B------:R-:W-:Y:S02]  /*1ef20*/  SHF.L.U32 R6, R6, 0x1f, RZ ;  /* 0x0000001f06067819 */ /* 0x000fe400000006ff */
[----:B0-----:R-:W-:-:S04]  /*1ef30*/  LEA R4, R4, R7, 0x18 ;  /* 0x0000000704047211 */ /* 0x001fc800078ec0ff */
[----:B------:R-:W0:Y:S02]  /*1ef40*/  SYNCS.PHASECHK.TRANS64.TRYWAIT P0, [R4+URZ+0x34820], R6 ;  /* 0x03482006040075a7 */ /* 0x000e24000800017f */
[----:B0-----:R-:W-:Y:S05]  /*1ef50*/  @!P0 BRA `(.L_x_2459) ;  /* 0x0000005800fc8947 */ /* 0x001fea0003800000 */
.L_x_2611:
[----:B------:R-:W-:Y:S05]  /*1ef60*/  BSYNC B1 ;  /* 0x0000000000017941 */ /* 0x000fea0003800000 */
.L_x_2458:
        /* <DEDUP_REMOVED lines=8> */
.L_x_2612:
        /* <DEDUP_REMOVED lines=11> */
.L_x_2463:
        /* <DEDUP_REMOVED lines=30> */
.L_x_2613:
        /* <DEDUP_REMOVED lines=8> */
.L_x_2465:
        /* <DEDUP_REMOVED lines=26> */
.L_x_2461:
[----:B------:R-:W-:Y:S05]  /*1f4a0*/  BSYNC B1 ;  /* 0x0000000000017941 */ /* 0x000fea0003800000 */
.L_x_2460:
        /* <DEDUP_REMOVED lines=13> */
[C---:B------:R-:W-:Y:S01]  /*1f580*/  IMAD R6, R5.reuse, 0x80, R20 ;  /* 0x0000008005067824 */ /* 0x040fe200078e0214 */
[----:B------:R-:W-:-:S03]  /*1f590*/  IADD3 R5, R5, -0x1, RZ ;  /* 0xffffffff05057810 */ /* 0x000fc60007ffe0ff */
[----:B------:R-:W-:-:S07]  /*1f5a0*/  VIADD R6, R6, 0xffffff00 ;  /* 0xffffff0006067836 */ /* 0x000fce0000000000 */
.L_x_2472:
        /* <DEDUP_REMOVED lines=9> */
.L_x_2614:
        /* <DEDUP_REMOVED lines=11> */
.L_x_2469:
        /* <DEDUP_REMOVED lines=28> */
.L_x_2615:
        /* <DEDUP_REMOVED lines=8> */
.L_x_2471:
        /* <DEDUP_REMOVED lines=22> */
.L_x_2467:
[----:B------:R-:W-:Y:S05]  /*1fa90*/  BSYNC B1 ;  /* 0x0000000000017941 */ /* 0x000fea0003800000 */
.L_x_2466:
        /* <DEDUP_REMOVED lines=13> */
.L_x_2455:
[----:B------:R-:W-:Y:S05]  /*1fb70*/  BSYNC B0 ;  /* 0x0000000000007941 */ /* 0x000fea0003800000 */
.L_x_2454:
        /* <DEDUP_REMOVED lines=13> */
[----:B------:R-:W1:Y:S08]  /*1fc50*/  FLO.U32 R0, UR4 ;  /* 0x0000000400007d00 */ /* 0x000e7000080e0000 */
        /* <DEDUP_REMOVED lines=9> */
.L_x_2474:
        /* <DEDUP_REMOVED lines=17> */
[----:B------:R-:W-:Y:S01]  /*1fe00*/  MOV R11, UR5 ;  /* 0x00000005000b7c02 */ /* 0x000fe20008000f00 */
[----:B0-----:R-:W-:Y:S01]  /*1fe10*/  IMAD.MOV.U32 R8, RZ, RZ, 0x70 ;  /* 0x00000070ff087424 */ /* 0x001fe200078e00ff */
[----:B------:R-:W-:Y:S01]  /*1fe20*/  MOV R12, 0x1 ;  /* 0x00000001000c7802 */ /* 0x000fe20000000f00 */
[----:B------:R-:W-:-:S07]  /*1fe30*/  IMAD.MOV.U32 R13, RZ, RZ, RZ ;  /* 0x000000ffff0d7224 */ /* 0x000fce00078e00ff */
[----:B------:R-:W-:-:S07]  /*1fe40*/  LEPC R20, `(.L_x_2476) ;  /* 0x000000001014794e */ /* 0x000fce0000000000 */
[----:B-1----:R-:W-:Y:S05]  /*1fe50*/  CALL.ABS.NOINC R2 ;  /* 0x0000000002007343 */ /* 0x002fea0003c00000 */
.L_x_2476:
        /* <DEDUP_REMOVED lines=14> */
[----:B------:R-:W-:Y:S01]  /*1ff40*/  MOV R11, UR5 ;  /* 0x00000005000b7c02 */ /* 0x000fe20008000f00 */
[----:B0-----:R-:W-:Y:S01]  /*1ff50*/  IMAD.MOV.U32 R8, RZ, RZ, 0x70 ;  /* 0x00000070ff087424 */ /* 0x001fe200078e00ff */
[----:B------:R-:W-:Y:S01]  /*1ff60*/  MOV R12, 0x1 ;  /* 0x00000001000c7802 */ /* 0x000fe20000000f00 */
[----:B-1----:R-:W-:-:S07]  /*1ff70*/  IMAD.MOV.U32 R13, RZ, RZ, RZ ;  /* 0x000000ffff0d7224 */ /* 0x002fce00078e00ff */
[----:B------:R-:W-:-:S07]  /*1ff80*/  LEPC R20, `(.L_x_2478) ;  /* 0x000000001014794e */ /* 0x000fce0000000000 */
[----:B--2---:R-:W-:Y:S05]  /*1ff90*/  CALL.ABS.NOINC R2 ;  /* 0x0000000002007343 */ /* 0x004fea0003c00000 */
.L_x_2478:
        /* <DEDUP_REMOVED lines=16> */
.L_x_2477:
        /* <DEDUP_REMOVED lines=19> */
[----:B------:R-:W-:Y:S02]  /*201d0*/  PLOP3.LUT P1, PT, P6, PT, PT, 0x8, 0x0 ;  /* 0x000000000000781c */ /* 0x000fe4000372e170 */
[----:B-1----:R-:W-:Y:S02]  /*201e0*/  LEA R3, R17, R4, 0x7 ;  /* 0x0000000411037211 */ /* 0x002fe400078e38ff */
[----:B------:R-:W1:Y:S02]  /*201f0*/  LDC R4, c[0x0][0x428] ;  /* 0x00010a00ff047b82 */ /* 0x000e640000000800 */
[----:B-1----:R-:W-:Y:S01]  /*20200*/  ISETP.NE.AND P0, PT, R4, 0x1, PT ;  /* 0x000000010400780c */ /* 0x002fe20003f05270 */
[----:B------:R-:W-:-:S12]  /*20210*/  IMAD.MOV.U32 R4, RZ, RZ, R18 ;  /* 0x000000ffff047224 */ /* 0x000fd800078e0012 */
[----:B------:R-:W1:Y:S08]  /*20220*/  @P0 LDC R5, c[0x0][0x42c] ;  /* 0x00010b00ff050b82 */ /* 0x000e700000000800 */
[----:B------:R-:W2:Y:S01]  /*20230*/  @P0 LDC R2, c[0x0][0x430] ;  /* 0x00010c00ff020b82 */ /* 0x000ea20000000800 */
[----:B-1----:R-:W-:-:S05]  /*20240*/  @P0 IMAD.HI.U32 R5, R18, R5, RZ ;  /* 0x0000000512050227 */ /* 0x002fca00078e00ff */
[----:B--2---:R-:W-:Y:S02]  /*20250*/  @P0 SHF.R.U32.HI R4, RZ, R2, R5 ;  /* 0x00000002ff040219 */ /* 0x004fe40000011605 */
[----:B------:R-:W-:-:S04]  /*20260*/  ISETP.NE.U32.AND P0, PT, RZ, UR4, PT ;  /* 0x00000004ff007c0c */ /* 0x000fc8000bf05070 */
[----:B------:R-:W-:-:S04]  /*20270*/  ISETP.NE.AND.EX P0, PT, RZ, UR5, PT, P0 ;  /* 0x00000005ff007c0c */ /* 0x000fc8000bf05300 */
[----:B------:R-:W-:-:S09]  /*20280*/  SEL R2, R6, RZ, !P0 ;  /* 0x000000ff06027207 */ /* 0x000fd20004000000 */
.L_x_2479:
        /* <DEDUP_REMOVED lines=16> */
.L_x_2480:
        /* <DEDUP_REMOVED lines=15> */
.L_x_2481:
        /* <DEDUP_REMOVED lines=10> */
[----:B0-----:R-:W0:Y:S01]  /*20520*/  LDC.64 R8, c[0x0][0x3f8] ;  /* 0x0000fe00ff087b82 */ /* 0x001e220000000a00 */
[----:B------:R-:W-:Y:S02]  /*20530*/  ULDC.64 UR4, c[0x0][0xa08] ;  /* 0x0002820000047ab9 */ /* 0x000fe40000000a00 */
[----:B0-----:R-:W-:Y:S01]  /*20540*/  LOP3.LUT P0, RZ, R8, UR4, RZ, 0xfc, !PT ;  /* 0x0000000408ff7c12 */ /* 0x001fe2000f80fcff */
[----:B------:R-:W-:-:S03]  /*20550*/  UMOV UR4, 0xffffffff ;  /* 0xffffffff00047882 */ /* 0x000fc60000000000 */
[----:B------:R-:W-:-:S04]  /*20560*/  LOP3.LUT P0, RZ, R9, UR5, RZ, 0xfc, P0 ;  /* 0x0000000509ff7c12 */ /* 0x000fc8000800fcff */
[----:B-----5:R-:W-:Y:S02]  /*20570*/  SEL R6, R0, RZ, !P0 ;  /* 0x000000ff00067207 */ /* 0x020fe40004000000 */
[----:B--2---:R-:W-:Y:S01]  /*20580*/  IADD3 R5, R5, -0x1, RZ ;  /* 0xffffffff05057810 */ /* 0x004fe20007ffe0ff */
[----:B------:R-:W-:Y:S06]  /*20590*/  BRA.DIV UR4, `(.L_x_2482) ;  /* 0x0000004604d07947 */ /* 0x000fec000b800000 */
.L_x_2618:
[----:B------:R-:W-:Y:S01]  /*205a0*/  UMOV UR4, 0xffffffff ;  /* 0xffffffff00047882 */ /* 0x000fe20000000000 */
[----:B------:R-:W-:Y:S02]  /*205b0*/  SHF.R.S32.HI R17, RZ, 0x1f, R0 ;  /* 0x0000001fff117819 */ /* 0x000fe40000011400 */
[----:B------:R-:W-:Y:S05]  /*205c0*/  BRA.DIV UR4, `(.L_x_2483) ;  /* 0x0000004604f87947 */ /* 0x000fea000b800000 */
[----:B------:R-:W-:-:S13]  /*205d0*/  ELECT P6, URZ, PT ;  /* 0x00000000003f782f */ /* 0x000fda00038c0000 */
.L_x_2621:
[----:B------:R-:W-:Y:S05]  /*205e0*/  @!P6 BRA `(.L_x_2484) ;  /* 0x000000040024e947 */ /* 0x000fea0003800000 */
[----:B------:R-:W-:-:S04]  /*205f0*/  ISETP.NE.U32.AND P0, PT, R8, RZ, PT ;  /* 0x000000ff0800720c */ /* 0x000fc80003f05070 */
[----:B------:R-:W-:-:S13]  /*20600*/  ISETP.NE.AND.EX P0, PT, R9, RZ, PT, P0 ;  /* 0x000000ff0900720c */ /* 0x000fda0003f05300 */
[----:B------:R-:W-:Y:S05]  /*20610*/  @!P0 BRA `(.L_x_2485) ;  /* 0x0000000000448947 */ /* 0x000fea0003800000 */
[----:B------:R-:W0:Y:S01]  /*20620*/  LDC R11, c[0x0][0x41c] ;  /* 0x00010700ff0b7b82 */ /* 0x000e220000000800 */
[----:B------:R-:W-:Y:S01]  /*20630*/  ULDC.64 UR4, c[0x0][0x408] ;  /* 0x0001020000047ab9 */ /* 0x000fe20000000a00 */
[----:B0-----:R-:W-:-:S13]  /*20640*/  ISETP.NE.AND P0, PT, R11, 0x1, PT ;  /* 0x000000010b00780c */ /* 0x001fda0003f05270 */
[----:B------:R-:W0:Y:S02]  /*20650*/  @P0 LDC.64 R6, c[0x0][0x420] ;  /* 0x00010800ff060b82 */ /* 0x000e240000000a00 */
[----:B0-----:R-:W-:-:S04]  /*20660*/  @P0 IMAD.HI.U32 R10, R5, R6, RZ ;  /* 0x00000006050a0227 */ /* 0x001fc800078e00ff */
        /* <DEDUP_REMOVED lines=9> */
[----:B------:R-:W-:-:S04]  /*20700*/  LEA R10, P0, R6, R8, 0x2 ;  /* 0x00000008060a7211 */ /* 0x000fc800078010ff */
[----:B------:R-:W-:-:S05]  /*20710*/  LEA.HI.X R11, R6, R9, R7, 0x2, P0 ;  /* 0x00000009060b7211 */ /* 0x000fca00000f1407 */
[----:B------:R0:W5:Y:S04]  /*20720*/  LDG.E R6, desc[UR56][R10.64] ;  /* 0x000000380a067981 */ /* 0x000168000c1e1900 */
.L_x_2485:
[----:B------:R-:W2:Y:S01]  /*20730*/  LDL R7, [R1] ;  /* 0x0000000001077983 */ /* 0x000ea20000100800 */
[----:B0-----:R-:W-:-:S03]  /*20740*/  MOV R11, 0x400 ;  /* 0x00000400000b7802 */ /* 0x001fc60000000f00 */
[----:B------:R-:W3:Y:S01]  /*20750*/  LDL R10, [R1+0xc] ;  /* 0x00000c00010a7983 */ /* 0x000ee20000100800 */
[----:B------:R-:W0:Y:S02]  /*20760*/  S2R R12, SR_CgaCtaId ;  /* 0x00000000000c7919 */ /* 0x000e240000008800 */
[----:B0-----:R-:W-:-:S04]  /*20770*/  LEA R11, R12, R11, 0x18 ;  /* 0x0000000b0c0b7211 */ /* 0x001fc800078ec0ff */
[----:B--2---:R-:W-:Y:S02]  /*20780*/  LEA R7, R7, R11, 0x3 ;  /* 0x0000000b07077211 */ /* 0x004fe400078e18ff */
[----:B---3--:R-:W-:-:S04]  /*20790*/  SHF.L.U32 R10, R10, 0x1f, RZ ;  /* 0x0000001f0a0a7819 */ /* 0x008fc800000006ff */
[----:B------:R-:W0:Y:S02]  /*207a0*/  SYNCS.PHASECHK.TRANS64.TRYWAIT P0, [R7+URZ+0x34840], R10 ;  /* 0x0348400a070075a7 */ /* 0x000e24000800017f */
[----:B0-----:R-:W-:Y:S05]  /*207b0*/  @!P0 BRA `(.L_x_2486) ;  /* 0x00000044009c8947 */ /* 0x001fea0003800000 */
.L_x_2622:
        /* <DEDUP_REMOVED lines=11> */
.L_x_2487:
        /* <DEDUP_REMOVED lines=33> */
.L_x_2484:
        /* <DEDUP_REMOVED lines=17> */
[----:B------:R-:W-:Y:S01]  /*20b90*/  UMOV UR15, 0x12f00000 ;  /* 0x12f00000000f7882 */ /* 0x000fe20000000000 */
[----:B------:R-:W-:Y:S01]  /*20ba0*/  @P0 MOV R7, 0xc000 ;  /* 0x0000c00000070802 */ /* 0x000fe20000000f00 */
        /* <DEDUP_REMOVED lines=23> */
[----:B------:R-:W-:-:S04]  /*20d20*/  LOP3.LUT R2, R2, 0xfffffffe, RZ, 0xc0, !PT ;  /* 0xfffffffe02027812 */ /* 0x000fc800078ec0ff */
[----:B------:R-:W-:-:S04]  /*20d30*/  IADD3 R2, R12, -R2, RZ ;  /* 0x800000020c027210 */ /* 0x000fc80007ffe0ff */
[----:B------:R-:W-:-:S04]  /*20d40*/  SHF.L.U32 R2, R2, 0x1f, RZ ;  /* 0x0000001f02027819 */ /* 0x000fc800000006ff */
[----:B------:R-:W1:Y:S02]  /*20d50*/  SYNCS.PHASECHK.TRANS64.TRYWAIT P0, [R10+URZ+0x34820], R2 ;  /* 0x034820020a0075a7 */ /* 0x000e64000800017f */
[----:B01----:R-:W-:Y:S05]  /*20d60*/  @!P0 BRA `(.L_x_2489) ;  /* 0x0000004000448947 */ /* 0x003fea0003800000 */
.L_x_2623:
[----:B------:R-:W-:Y:S05]  /*20d70*/  BSYNC B0 ;  /* 0x0000000000007941 */ /* 0x000fea0003800000 */
.L_x_2488:
[----:B0-----:R-:W2:Y:S01]  /*20d80*/  LDL R3, [R1+0x24] ;  /* 0x0000240001037983 */ /* 0x001ea20000100800 */
[----:B------:R-:W-:Y:S01]  /*20d90*/  BSSY B0, `(.L_x_2490) ;  /* 0x000019a000007945 */ /* 0x000fe20003800000 */
[----:B--2---:R-:W-:-:S13]  /*20da0*/  ISETP.GE.AND P0, PT, R3, 0x2, PT ;  /* 0x000000020300780c */ /* 0x004fda0003f06270 */
[----:B------:R-:W-:Y:S05]  /*20db0*/  @!P0 BRA `(.L_x_2491) ;  /* 0x00000018005c8947 */ /* 0x000fea0003800000 */
[C---:B------:R-:W-:Y:S01]  /*20dc0*/  LOP3.LUT R2, R3.reuse, 0x1, RZ, 0xc0, !PT ;  /* 0x0000000103027812 */ /* 0x040fe200078ec0ff */
[----:B------:R-:W-:Y:S03]  /*20dd0*/  BSSY B1, `(.L_x_2492) ;  /* 0x000008c000017945 */ /* 0x000fe60003800000 */
[----:B------:R-:W-:Y:S01]  /*20de0*/  ISETP.NE.U32.AND P0, PT, R2, 0x1, PT ;  /* 0x000000010200780c */ /* 0x000fe20003f05070 */
[----:B------:R-:W-:-:S05]  /*20df0*/  VIADD R2, R3, 0xfffffffe ;  /* 0xfffffffe03027836 */ /* 0x000fca0000000000 */
[----:B------:R-:W-:-:S07]  /*20e00*/  MOV R7, R2 ;  /* 0x0000000200077202 */ /* 0x000fce0000000f00 */
        /* <DEDUP_REMOVED lines=11> */
[----:B------:R-:W-:Y:S01]  /*20ec0*/  IMAD.MOV.U32 R7, RZ, RZ, R6 ;  /* 0x000000ffff077224 */ /* 0x000fe200078e0006 */
[----:B------:R-:W-:Y:S02]  /*20ed0*/  MOV R3, R2 ;  /* 0x0000000200037202 */ /* 0x000fe40000000f00 */
        /* <DEDUP_REMOVED lines=20> */
.L_x_2496:
[----:B0-----:R-:W0:Y:S01]  /*21020*/  S2R R9, SR_CgaCtaId ;  /* 0x0000000000097919 */ /* 0x001e220000008800 */
[----:B------:R-:W-:-:S04]  /*21030*/  MOV R8, 0x400 ;  /* 0x0000040000087802 */ /* 0x000fc80000000f00 */
[----:B0-----:R-:W-:Y:S02]  /*21040*/  LEA R8, R9, R8, 0x18 ;  /* 0x0000000809087211 */ /* 0x001fe400078ec0ff */
[----:B------:R-:W-:Y:S02]  /*21050*/  SHF.L.U32 R9, R13, 0x1f, RZ ;  /* 0x0000001f0d097819 */ /* 0x000fe400000006ff */
[----:B------:R-:W-:-:S04]  /*21060*/  LEA R8, R12, R8, 0x3 ;  /* 0x000000080c087211 */ /* 0x000fc800078e18ff */
[----:B------:R-:W0:Y:S02]  /*21070*/  SYNCS.PHASECHK.TRANS64.TRYWAIT P0, [R8+URZ+0x34840], R9 ;  /* 0x03484009080075a7 */ /* 0x000e24000800017f */
[----:B0-----:R-:W-:Y:S05]  /*21080*/  @!P0 BRA `(.L_x_2497) ;  /* 0x0000003c009c8947 */ /* 0x001fea0003800000 */
.L_x_2624:
        /* <DEDUP_REMOVED lines=11> */
.L_x_2498:
        /* <DEDUP_REMOVED lines=37> */
.L_x_2625:
        /* <DEDUP_REMOVED lines=10> */
.L_x_2500:
[----:B------:R-:W2:Y:S02]  /*21430*/  LDL R9, [R1+0x14] ;  /* 0x0000140001097983 */ /* 0x000ea40000100800 */
[----:B--2---:R-:W-:-:S13]  /*21440*/  LOP3.LUT P0, RZ, R9, 0x40, RZ, 0xc0, !PT ;  /* 0x0000004009ff7812 */ /* 0x004fda000780c0ff */
[----:B------:R-:W-:Y:S05]  /*21450*/  @P0 BRA `(.L_x_2501) ;  /* 0x0000000000040947 */ /* 0x000fea0003800000 */
[----:B------:R-:W-:Y:S01]  /*21460*/  BPT.TRAP 0x1 ;  /* 0x000000040000795c */ /* 0x000fe20000300000 */
.L_x_2501:
        /* <DEDUP_REMOVED lines=14> */
[----:B------:R-:W-:Y:S01]  /*21550*/  IMAD.MOV.U32 R6, RZ, RZ, R7 ;  /* 0x000000ffff067224 */ /* 0x000fe200078e0007 */
[----:B--2---:R-:W-:Y:S02]  /*21560*/  LEA R5, R10, R11, 0xf ;  /* 0x0000000b0a057211 */ /* 0x004fe400078e78ff */
[----:B---3--:R-:W-:Y:S02]  /*21570*/  R2UR UR5, R9 ;  /* 0x00000000090572ca */ /* 0x008fe400000e0000 */
[----:B------:R-:W-:-:S11]  /*21580*/  R2UR UR6, R5 ;  /* 0x00000000050672ca */ /* 0x000fd600000e0000 */
[----:B------:R-:W-:Y:S02]  /*21590*/  ULEA UR11, UR11, UR5, 0x7 ;  /* 0x000000050b0b7291 */ /* 0x000fe4000f8e383f */
[----:B------:R-:W-:Y:S02]  /*215a0*/  UIADD3 UR8, UR6, 0x400, URZ ;  /* 0x0000040006087890 */ /* 0x000fe4000fffe03f */
[----:B------:R-:W-:Y:S02]  /*215b0*/  UIADD3.X UR5, URZ, UR37, URZ, UP0, !UPT ;  /* 0x000000253f057290 */ /* 0x000fe400087fe43f */
[----:B------:R-:W-:-:S03]  /*215c0*/  UIADD3 UR14, UR6, 0x4400, URZ ;  /* 0x00004400060e7890 */ /* 0x000fc6000fffe03f */
[----:B------:R-:W-:-:S04]  /*215d0*/  UMOV UR6, 0x0 ;  /* 0x0000000000067882 */ /* 0x000fc80000000000 */
[----:B------:R0:W-:Y:S01]  /*215e0*/  UTMALDG.4D [UR8], [UR4], desc[UR6] ;  /* 0x00000608040075b4 */ /* 0x0001e20008019000 */
[----:B------:R-:W-:Y:S01]  /*215f0*/  MOV R5, R3 ;  /* 0x0000000300057202 */ /* 0x000fe20000000f00 */
[----:B0-----:R-:W-:Y:S01]  /*21600*/  UMOV UR8, UR14 ;  /* 0x0000000e00087c82 */ /* 0x001fe20008000000 */
[----:B------:R-:W-:Y:S02]  /*21610*/  UMOV UR10, UR15 ;  /* 0x0000000f000a7c82 */ /* 0x000fe40008000000 */
[----:B------:R0:W-:Y:S02]  /*21620*/  UTMALDG.4D [UR8], [UR4], desc[UR6] ;  /* 0x00000608040075b4 */ /* 0x0001e40008019000 */
[----:B0-----:R-:W-:Y:S01]  /*21630*/  NOP ;  /* 0x0000000000007918 */ /* 0x001fe20000000000 */
.L_x_2495:
[----:B------:R-:W-:Y:S05]  /*21640*/  BSYNC B2 ;  /* 0x0000000000027941 */ /* 0x000fea0003800000 */
.L_x_2494:
[----:B------:R-:W2:Y:S04]  /*21650*/  LDL.LU R3, [R1+0x24] ;  /* 0x0000240001037983 */ /* 0x000ea80000300800 */
[----:B------:R0:W-:Y:S04]  /*21660*/  STL [R1], R12 ;  /* 0x0000000c01007387 */ /* 0x0001e80000100800 */
[----:B------:R0:W-:Y:S02]  /*21670*/  STL [R1+0xc], R13 ;  /* 0x00000c0d01007387 */ /* 0x0001e40000100800 */
[----:B0-2---:R-:W-:-:S07]  /*21680*/  VIADD R7, R3, 0xfffffffd ;  /* 0xfffffffd03077836 */ /* 0x005fce0000000000 */
.L_x_2493:
[----:B------:R-:W-:Y:S05]  /*21690*/  BSYNC B1 ;  /* 0x0000000000017941 */ /* 0x000fea0003800000 */
.L_x_2492:
[----:B------:R-:W-:-:S13]  /*216a0*/  ISETP.NE.AND P0, PT, R2, RZ, PT ;  /* 0x000000ff0200720c */ /* 0x000fda0003f05270 */
[----:B------:R-:W-:Y:S05]  /*216b0*/  @!P0 BRA `(.L_x_2491) ;  /* 0x00000010001c8947 */ /* 0x000fea0003800000 */
[----:B------:R-:W-:-:S07]  /*216c0*/  MOV R11, R6 ;  /* 0x00000006000b7202 */ /* 0x000fce0000000f00 */
.L_x_2518:
        /* <DEDUP_REMOVED lines=30> */
[----:B------:R-:W-:-:S06]  /*218b0*/  LEA.HI.X R11, R2, UR5, R3, 0x2, P0 ;  /* 0x00000005020b7c11 */ /* 0x000fcc00080f1403 */
[----:B------:R0:W5:Y:S03]  /*218c0*/  LDG.E R11, desc[UR56][R10.64] ;  /* 0x000000380a0b7981 */ /* 0x000166000c1e1900 */
.L_x_2504:
[----:B------:R-:W1:Y:S01]  /*218d0*/  S2R R3, SR_CgaCtaId ;  /* 0x0000000000037919 */ /* 0x000e620000008800 */
[----:B------:R-:W-:-:S04]  /*218e0*/  MOV R2, 0x400 ;  /* 0x0000040000027802 */ /* 0x000fc80000000f00 */
[----:B-1----:R-:W-:Y:S02]  /*218f0*/  LEA R2, R3, R2, 0x18 ;  /* 0x0000000203027211 */ /* 0x002fe400078ec0ff */
[----:B------:R-:W-:Y:S02]  /*21900*/  SHF.L.U32 R3, R9, 0x1f, RZ ;  /* 0x0000001f09037819 */ /* 0x000fe400000006ff */
[----:B------:R-:W-:-:S04]  /*21910*/  LEA R2, R8, R2, 0x3 ;  /* 0x0000000208027211 */ /* 0x000fc800078e18ff */
[----:B------:R-:W1:Y:S02]  /*21920*/  SYNCS.PHASECHK.TRANS64.TRYWAIT P0, [R2+URZ+0x34840], R3 ;  /* 0x03484003020075a7 */ /* 0x000e64000800017f */
[----:B-1----:R-:W-:Y:S05]  /*21930*/  @!P0 BRA `(.L_x_2505) ;  /* 0x0000003400988947 */ /* 0x002fea0003800000 */
.L_x_2626:
        /* <DEDUP_REMOVED lines=11> */
.L_x_2506:
        /* <DEDUP_REMOVED lines=37> */
.L_x_2627:
        /* <DEDUP_REMOVED lines=10> */
.L_x_2508:
[----:B------:R-:W2:Y:S02]  /*21ce0*/  LDL R3, [R1+0x14] ;  /* 0x0000140001037983 */ /* 0x000ea40000100800 */
[----:B--2---:R-:W-:-:S13]  /*21cf0*/  LOP3.LUT P0, RZ, R3, 0x40, RZ, 0xc0, !PT ;  /* 0x0000004003ff7812 */ /* 0x004fda000780c0ff */
[----:B------:R-:W-:Y:S05]  /*21d00*/  @P0 BRA `(.L_x_2509) ;  /* 0x0000000000040947 */ /* 0x000fea0003800000 */
[----:B------:R-:W-:Y:S01]  /*21d10*/  BPT.TRAP 0x1 ;  /* 0x000000040000795c */ /* 0x000fe20000300000 */
.L_x_2509:
        /* <DEDUP_REMOVED lines=15> */
[----:B------:R-:W-:Y:S02]  /*21e10*/  MOV R6, R11 ;  /* 0x0000000b00067202 */ /* 0x000fe40000000f00 */
        /* <DEDUP_REMOVED lines=13> */
.L_x_2503:
[----:B------:R-:W-:Y:S05]  /*21ef0*/  BSYNC B1 ;  /* 0x0000000000017941 */ /* 0x000fea0003800000 */
.L_x_2502:
        /* <DEDUP_REMOVED lines=10> */
[----:B------:R-:W-:Y:S02]  /*21fa0*/  IADD3 R10, R7, -0x1, RZ ;  /* 0xffffffff070a7810 */ /* 0x000fe40007ffe0ff */
[----:B------:R-:W-:-:S04]  /*21fb0*/  ISETP.NE.U32.AND P0, PT, RZ, UR4, PT ;  /* 0x00000004ff007c0c */ /* 0x000fc8000bf05070 */
[----:B------:R-:W-:-:S13]  /*21fc0*/  ISETP.NE.AND.EX P0, PT, RZ, UR5, PT, P0 ;  /* 0x00000005ff007c0c */ /* 0x000fda000bf05300 */
[----:B------:R-:W-:Y:S05]  /*21fd0*/  @!P0 BRA `(.L_x_2512) ;  /* 0x0000000000448947 */ /* 0x000fea0003800000 */
[----:B------:R-:W1:Y:S01]  /*21fe0*/  LDC R12, c[0x0][0x41c] ;  /* 0x00010700ff0c7b82 */ /* 0x000e620000000800 */
        /* <DEDUP_REMOVED lines=14> */
[----:B------:R-:W-:-:S05]  /*220d0*/  LEA.HI.X R13, R2, UR5, R11, 0x2, P0 ;  /* 0x00000005020d7c11 */ /* 0x000fca00080f140b */
[----:B------:R1:W5:Y:S04]  /*220e0*/  LDG.E R11, desc[UR56][R12.64] ;  /* 0x000000380c0b7981 */ /* 0x000368000c1e1900 */
.L_x_2512:
[----:B------:R-:W2:Y:S01]  /*220f0*/  S2R R3, SR_CgaCtaId ;  /* 0x0000000000037919 */ /* 0x000ea20000008800 */
[----:B------:R-:W-:-:S04]  /*22100*/  MOV R2, 0x400 ;  /* 0x0000040000027802 */ /* 0x000fc80000000f00 */
[----:B--2---:R-:W-:Y:S02]  /*22110*/  LEA R2, R3, R2, 0x18 ;  /* 0x0000000203027211 */ /* 0x004fe400078ec0ff */
[----:B------:R-:W-:Y:S02]  /*22120*/  SHF.L.U32 R3, R14, 0x1f, RZ ;  /* 0x0000001f0e037819 */ /* 0x000fe400000006ff */
[----:B------:R-:W-:-:S04]  /*22130*/  LEA R2, R15, R2, 0x3 ;  /* 0x000000020f027211 */ /* 0x000fc800078e18ff */
[----:B------:R-:W2:Y:S02]  /*22140*/  SYNCS.PHASECHK.TRANS64.TRYWAIT P0, [R2+URZ+0x34840], R3 ;  /* 0x03484003020075a7 */ /* 0x000ea4000800017f */
[----:B--2---:R-:W-:Y:S05]  /*22150*/  @!P0 BRA `(.L_x_2513) ;  /* 0x0000002c00b88947 */ /* 0x004fea0003800000 */
.L_x_2628:
        /* <DEDUP_REMOVED lines=11> */
.L_x_2514:
        /* <DEDUP_REMOVED lines=36> */
.L_x_2629:
        /* <DEDUP_REMOVED lines=10> */
.L_x_2516:
[----:B------:R-:W2:Y:S02]  /*224f0*/  LDL R3, [R1+0x14] ;  /* 0x0000140001037983 */ /* 0x000ea40000100800 */
[----:B--2---:R-:W-:-:S13]  /*22500*/  LOP3.LUT P0, RZ, R3, 0x40, RZ, 0xc0, !PT ;  /* 0x0000004003ff7812 */ /* 0x004fda000780c0ff */
[----:B------:R-:W-:Y:S05]  /*22510*/  @P0 BRA `(.L_x_2517) ;  /* 0x0000000000040947 */ /* 0x000fea0003800000 */
[----:B------:R-:W-:Y:S01]  /*22520*/  BPT.TRAP 0x1 ;  /* 0x000000040000795c */ /* 0x000fe20000300000 */
.L_x_2517:
        /* <DEDUP_REMOVED lines=8> */
[----:B0-----:R-:W-:-:S04]  /*225b0*/  LEA R9, R12, R9, 0x18 ;  /* 0x000000090c097211 */ /* 0x001fc800078ec0ff */
[----:B------:R-:W-:-:S04]  /*225c0*/  LEA R8, R8, R9, 0xf ;  /* 0x0000000908087211 */ /* 0x000fc800078e78ff */
        /* <DEDUP_REMOVED lines=8> */
[----:B------:R-:W-:Y:S01]  /*22650*/  IMAD.MOV.U32 R5, RZ, RZ, R10 ;  /* 0x000000ffff057224 */ /* 0x000fe200078e000a */
[----:B------:R-:W-:Y:S02]  /*22660*/  MOV R6, R11 ;  /* 0x0000000b00067202 */ /* 0x000fe40000000f00 */
        /* <DEDUP_REMOVED lines=8> */
.L_x_2511:
[----:B------:R-:W-:Y:S05]  /*226f0*/  BSYNC B1 ;  /* 0x0000000000017941 */ /* 0x000fea0003800000 */
.L_x_2510:
[C---:B------:R-:W-:Y:S01]  /*22700*/  ISETP.GT.AND P0, PT, R7.reuse, 0x1, PT ;  /* 0x000000010700780c */ /* 0x040fe20003f04270 */
[----:B------:R-:W-:-:S12]  /*22710*/  VIADD R7, R7, 0xfffffffe ;  /* 0xfffffffe07077836 */ /* 0x000fd80000000000 */
[----:B------:R-:W-:Y:S05]  /*22720*/  @P0 BRA `(.L_x_2518) ;  /* 0xffffffec00e80947 */ /* 0x000fea000383ffff */
.L_x_2491:
[----:B------:R-:W-:Y:S05]  /*22730*/  BSYNC B0 ;  /* 0x0000000000007941 */ /* 0x000fea0003800000 */
.L_x_2490:
        /* <DEDUP_REMOVED lines=17> */
.L_x_2520:
[----:B------:R-:W-:Y:S05]  /*22850*/  BSYNC B0 ;  /* 0x0000000000007941 */ /* 0x000fea0003800000 */
.L_x_2519:
        /* <DEDUP_REMOVED lines=11> */
.L_x_2630:
        /* <DEDUP_REMOVED lines=10> */
.L_x_2524:
[----:B------:R-:W2:Y:S02]  /*229b0*/  LDL R0, [R1+0x14] ;  /* 0x0000140001007983 */ /* 0x000ea40000100800 */
[----:B--2---:R-:W-:-:S13]  /*229c0*/  LOP3.LUT P0, RZ, R0, 0x40, RZ, 0xc0, !PT ;  /* 0x0000004000ff7812 */ /* 0x004fda000780c0ff */
[----:B------:R-:W-:Y:S05]  /*229d0*/  @P0 BRA `(.L_x_2525) ;  /* 0x0000000000040947 */ /* 0x000fea0003800000 */
[----:B------:R-:W-:Y:S01]  /*229e0*/  BPT.TRAP 0x1 ;  /* 0x000000040000795c */ /* 0x000fe20000300000 */
.L_x_2525:
[----:B------:R-:W2:Y:S01]  /*229f0*/  LDL.LU R8, [R1+0x8] ;  /* 0x0000080001087983 */ /* 0x000ea20000300800 */
[----:B------:R-:W-:-:S03]  /*22a00*/  MOV R2, 0x400 ;  /* 0x0000040000027802 */ /* 0x000fc60000000f00 */
[----:B------:R-:W3:Y:S01]  /*22a10*/  LDL R0, [R1] ;  /* 0x0000000001007983 */ /* 0x000ee20000100800 */
        /* <DEDUP_REMOVED lines=11> */
[----:B--2---:R-:W-:Y:S02]  /*22ad0*/  R2UR UR5, R8 ;  /* 0x00000000080572ca */ /* 0x004fe400000e0000 */
[----:B---3--:R-:W-:-:S04]  /*22ae0*/  LEA R0, R0, R2, 0xf ;  /* 0x0000000200007211 */ /* 0x008fc800078e78ff */
        /* <DEDUP_REMOVED lines=11> */
.L_x_2522:
[----:B------:R-:W-:Y:S05]  /*22ba0*/  BSYNC B0 ;  /* 0x0000000000007941 */ /* 0x000fea0003800000 */
.L_x_2521:
        /* <DEDUP_REMOVED lines=9> */
.L_x_2475:
[----:B------:R-:W-:Y:S05]  /*22c40*/  BSYNC B6 ;  /* 0x0000000000067941 */ /* 0x000fea0003800000 */
.L_x_2473:
[----:B------:R-:W-:-:S03]  /*22c50*/  UMOV UR4, 0xffffffff ;  /* 0xffffffff00047882 */ /* 0x000fc60000000000 */
[----:B------:R-:W-:Y:S05]  /*22c60*/  BRA.DIV UR4, `(.L_x_2526) ;  /* 0x0000002604307947 */ /* 0x000fea000b800000 */
[----:B------:R2:W3:Y:S04]  /*22c70*/  SHFL.IDX PT, R4, R16, RZ, 0x1f ;  /* 0x00001fff10047589 */ /* 0x0004e800000e0000 */
[----:B------:R-:W4:Y:S02]  /*22c80*/  SHFL.IDX PT, R16, R16, 0x1, 0x1f ;  /* 0x00201f0010107f89 */ /* 0x000f2400000e0000 */
.L_x_2634:
[----:B------:R-:W5:Y:S01]  /*22c90*/  S2R R7, SR_TID.X ;  /* 0x0000000000077919 */ /* 0x000f620000002100 */
[----:B------:R-:W-:Y:S01]  /*22ca0*/  ULDC UR4, c[0x0][0xc14] ;  /* 0x0003050000047ab9 */ /* 0x000fe20000000800 */
[----:B------:R-:W-:Y:S01]  /*22cb0*/  BSSY B0, `(.L_x_2527) ;  /* 0x000000b000007945 */ /* 0x000fe20003800000 */
[----:B-1----:R-:W-:Y:S01]  /*22cc0*/  IMAD.U32 R0, RZ, RZ, UR4 ;  /* 0x00000004ff007e24 */ /* 0x002fe2000f8e00ff */
[----:B------:R-:W-:Y:S02]  /*22cd0*/  MOV R17, RZ ;  /* 0x000000ff00117202 */ /* 0x000fe40000000f00 */
[----:B-----5:R-:W-:-:S04]  /*22ce0*/  LOP3.LUT R7, R7, 0x1f, RZ, 0xc0, !PT ;  /* 0x0000001f07077812 */ /* 0x020fc800078ec0ff */
[C---:B------:R-:W-:Y:S02]  /*22cf0*/  ISETP.NE.AND P0, PT, R7.reuse, 0x1f, PT ;  /* 0x0000001f0700780c */ /* 0x040fe40003f05270 */
[----:B------:R-:W-:-:S04]  /*22d00*/  IADD3 R5, R7, R19, RZ ;  /* 0x0000001307057210 */ /* 0x000fc80007ffe0ff */
[----:B------:R-:W-:-:S13]  /*22d10*/  ISETP.GE.OR P0, PT, R5, R0, !P0 ;  /* 0x000000000500720c */ /* 0x000fda0004706670 */
[----:B------:R-:W-:Y:S05]  /*22d20*/  @P0 BRA `(.L_x_2528) ;  /* 0x00000000000c0947 */ /* 0x000fea0003800000 */
[----:B------:R-:W1:Y:S02]  /*22d30*/  LDC.64 R2, c[0x0][0xc58] ;  /* 0x00031600ff027b82 */ /* 0x000e640000000a00 */
[----:B-1----:R-:W-:-:S05]  /*22d40*/  IMAD.WIDE R2, R5, 0x4, R2 ;  /* 0x0000000405027825 */ /* 0x002fca00078e0202 */
[----:B------:R1:W5:Y:S02]  /*22d50*/  LDG.E R17, desc[UR56][R2.64] ;  /* 0x0000003802117981 */ /* 0x000364000c1e1900 */
.L_x_2528:
[----:B------:R-:W-:Y:S05]  /*22d60*/  BSYNC B0 ;  /* 0x0000000000007941 */ /* 0x000fea0003800000 */
.L_x_2527:
        /* <DEDUP_REMOVED lines=23> */
.L_x_2642:
[----:B------:R-:W-:Y:S02]  /*22ee0*/  ULDC UR4, c[0x0][0xc10] ;  /* 0x0003040000047ab9 */ /* 0x000fe40000000800 */
[----:B------:R-:W-:-:S05]  /*22ef0*/  MOV R5, UR4 ;  /* 0x0000000400057c02 */ /* 0x000fca0008000f00 */
[----:B-1----:R-:W-:-:S04]  /*22f00*/  IMAD R3, R14, R5, RZ ;  /* 0x000000050e037224 */ /* 0x002fc800078e02ff */
[----:B--2-4-:R-:W-:-:S05]  /*22f10*/  IMAD.IADD R16, R16, 0x1, R3 ;  /* 0x0000000110107824 */ /* 0x014fca00078e0203 */
[----:B---3--:R-:W-:-:S13]  /*22f20*/  ISETP.GT.AND P0, PT, R16, R4, PT ;  /* 0x000000041000720c */ /* 0x008fda0003f04270 */
[----:B------:R-:W-:Y:S05]  /*22f30*/  @P0 BRA `(.L_x_2530) ;  /* 0x0000000000b40947 */ /* 0x000fea0003800000 */
[----:B------:R-:W1:Y:S02]  /*22f40*/  LDC R0, c[0x0][0xc14] ;  /* 0x00030500ff007b82 */ /* 0x000e640000000800 */
.L_x_2535:
        /* <DEDUP_REMOVED lines=11> */
[----:B0-----:R-:W0:Y:S02]  /*23000*/  LDC.64 R2, c[0x0][0xc58] ;  /* 0x00031600ff027b82 */ /* 0x001e240000000a00 */
[----:B0-----:R-:W-:-:S05]  /*23010*/  IMAD.WIDE R2, R5, 0x4, R2 ;  /* 0x0000000405027825 */ /* 0x001fca00078e0202 */
[----:B------:R1:W5:Y:S02]  /*23020*/  LDG.E R17, desc[UR56][R2.64] ;  /* 0x0000003802117981 */ /* 0x000364000c1e1900 */
.L_x_2533:
[----:B------:R-:W-:Y:S05]  /*23030*/  BSYNC B0 ;  /* 0x0000000000007941 */ /* 0x000fea0003800000 */
.L_x_2532:
        /* <DEDUP_REMOVED lines=10> */
[----:B------:R-:W-:Y:S02]  /*230e0*/  ISETP.GE.U32.AND P1, PT, R7, 0x8, PT ;  /* 0x000000080700780c */ /* 0x000fe40003f26070 */
[----:B-1----:R-:W-:-:S05]  /*230f0*/  IADD3 R3, R13, R14, RZ ;  /* 0x0000000e0d037210 */ /* 0x002fca0007ffe0ff */
        /* <DEDUP_REMOVED lines=11> */
.L_x_2650:
[----:B------:R-:W-:Y:S02]  /*231b0*/  ULDC UR4, c[0x0][0xc10] ;  /* 0x0003040000047ab9 */ /* 0x000fe40000000800 */
[----:B------:R-:W-:-:S05]  /*231c0*/  MOV R5, UR4 ;  /* 0x0000000400057c02 */ /* 0x000fca0008000f00 */
[----:B-1----:R-:W-:-:S04]  /*231d0*/  IMAD R3, R14, R5, RZ ;  /* 0x000000050e037224 */ /* 0x002fc800078e02ff */
[----:B------:R-:W-:-:S05]  /*231e0*/  IMAD.IADD R16, R3, 0x1, R16 ;  /* 0x0000000103107824 */ /* 0x000fca00078e0210 */
[----:B------:R-:W-:-:S13]  /*231f0*/  ISETP.GT.AND P0, PT, R16, R4, PT ;  /* 0x000000041000720c */ /* 0x000fda0003f04270 */
[----:B------:R-:W-:Y:S05]  /*23200*/  @!P0 BRA `(.L_x_2535) ;  /* 0xfffffffc00508947 */ /* 0x000fea000383ffff */
.L_x_2530:
        /* <DEDUP_REMOVED lines=8> */
.L_x_2654:
[----:B------:R-:W-:Y:S01]  /*23290*/  ISETP.NE.AND P0, PT, R3, RZ, PT ;  /* 0x000000ff0300720c */ /* 0x000fe20003f05270 */
[----:B------:R-:W-:-:S12]  /*232a0*/  IMAD.MOV.U32 R7, RZ, RZ, RZ ;  /* 0x000000ffff077224 */ /* 0x000fd800078e00ff */
[----:B------:R-:W-:Y:S05]  /*232b0*/  @!P0 BRA `(.L_x_2537) ;  /* 0x0000000000108947 */ /* 0x000fea0003800000 */
[----:B------:R-:W-:Y:S01]  /*232c0*/  UMOV UR4, 0xffffffff ;  /* 0xffffffff00047882 */ /* 0x000fe20000000000 */
[----:B------:R-:W-:Y:S02]  /*232d0*/  IADD3 R12, R6, -0x1, RZ ;  /* 0xffffffff060c7810 */ /* 0x000fe40007ffe0ff */
[----:B------:R-:W-:Y:S05]  /*232e0*/  BRA.DIV UR4, `(.L_x_2538) ;  /* 0x0000002604c47947 */ /* 0x000fea000b800000 */
[----:B------:R3:W4:Y:S02]  /*232f0*/  SHFL.IDX PT, R7, R2, R12, 0x1f ;  /* 0x00001f0c02077589 */ /* 0x00072400000e0000 */
.L_x_2537:
[----:B0--3--:R-:W0:Y:S01]  /*23300*/  LDC.64 R2, c[0x0][0xc68] ;  /* 0x00031a00ff027b82 */ /* 0x009e220000000a00 */
[----:B------:R-:W-:-:S04]  /*23310*/  IMAD.IADD R19, R6, 0x1, R19 ;  /* 0x0000000106137824 */ /* 0x000fc800078e0213 */
[----:B0-----:R-:W-:-:S05]  /*23320*/  IMAD.WIDE R2, R19, 0x4, R2 ;  /* 0x0000000413027825 */ /* 0x001fca00078e0202 */
[----:B------:R-:W1:Y:S01]  /*23330*/  LDG.E R9, desc[UR56][R2.64] ;  /* 0x0000003802097981 */ /* 0x000e62000c1e1900 */
[----:B----4-:R-:W-:Y:S02]  /*23340*/  IMAD R16, R7, R5, R16 ;  /* 0x0000000507107224 */ /* 0x010fe400078e0210 */
[----:B-12---:R-:W-:-:S05]  /*23350*/  IMAD R6, R17, R9, RZ ;  /* 0x0000000911067224 */ /* 0x006fca00078e02ff */
[----:B------:R-:W-:-:S04]  /*23360*/  IABS R8, R6 ;  /* 0x0000000600087213 */ /* 0x000fc80000000000 */
[----:B------:R-:W0:Y:S08]  /*23370*/  I2F.RP R11, R8 ;  /* 0x00000008000b7306 */ /* 0x000e300000209400 */
[----:B0-----:R-:W0:Y:S02]  /*23380*/  MUFU.RCP R11, R11 ;  /* 0x0000000b000b7308 */ /* 0x001e240000001000 */
[----:B0-----:R-:W-:-:S06]  /*23390*/  IADD3 R12, R11, 0xffffffe, RZ ;  /* 0x0ffffffe0b0c7810 */ /* 0x001fcc0007ffe0ff */
[----:B------:R-:W0:Y:S02]  /*233a0*/  F2I.FTZ.U32.TRUNC.NTZ R3, R12 ;  /* 0x0000000c00037305 */ /* 0x000e24000021f000 */
[----:B0-----:R-:W-:-:S04]  /*233b0*/  IMAD.MOV R2, RZ, RZ, -R3 ;  /* 0x000000ffff027224 */ /* 0x001fc800078e0a03 */
[----:B------:R-:W-:Y:S01]  /*233c0*/  IMAD R10, R2, R8, RZ ;  /* 0x00000008020a7224 */ /* 0x000fe200078e02ff */
[----:B------:R-:W-:-:S05]  /*233d0*/  MOV R2, RZ ;  /* 0x000000ff00027202 */ /* 0x000fca0000000f00 */
[----:B------:R-:W-:-:S04]  /*233e0*/  IMAD.HI.U32 R10, R3, R10, R2 ;  /* 0x0000000a030a7227 */ /* 0x000fc800078e0002 */
[----:B------:R-:W-:Y:S01]  /*233f0*/  IMAD.IADD R2, R4, 0x1, -R16 ;  /* 0x0000000104027824 */ /* 0x000fe200078e0a10 */
[----:B------:R-:W-:-:S04]  /*23400*/  IABS R4, R6 ;  /* 0x0000000600047213 */ /* 0x000fc80000000000 */
[----:B------:R-:W-:Y:S02]  /*23410*/  IABS R3, R2 ;  /* 0x0000000200037213 */ /* 0x000fe40000000000 */
[----:B------:R-:W-:-:S03]  /*23420*/  IADD3 R4, RZ, -R4, RZ ;  /* 0x80000004ff047210 */ /* 0x000fc60007ffe0ff */
        /* <DEDUP_REMOVED lines=14> */
[----:B------:R-:W-:-:S04]  /*23510*/  IADD3 R4, -R4, RZ, RZ ;  /* 0x000000ff04047210 */ /* 0x000fc80007ffe1ff */
[----:B------:R-:W-:Y:S01]  /*23520*/  IADD3 R8, -R7, RZ, RZ ;  /* 0x000000ff07087210 */ /* 0x000fe20007ffe1ff */
        /* <DEDUP_REMOVED lines=8> */
[----:B------:R-:W-:Y:S01]  /*235b0*/  IMAD R11, R2, R5, RZ ;  /* 0x00000005020b7224 */ /* 0x000fe200078e02ff */
[----:B------:R-:W-:-:S05]  /*235c0*/  MOV R2, RZ ;  /* 0x000000ff00027202 */ /* 0x000fca0000000f00 */
[----:B------:R-:W-:Y:S01]  /*235d0*/  IMAD.HI.U32 R11, R3, R11, R2 ;  /* 0x0000000b030b7227 */ /* 0x000fe200078e0002 */
[----:B------:R-:W-:Y:S02]  /*235e0*/  IABS R2, R4 ;  /* 0x0000000400027213 */ /* 0x000fe40000000000 */
[----:B------:R-:W-:-:S03]  /*235f0*/  IABS R3, R9 ;  /* 0x0000000900037213 */ /* 0x000fc60000000000 */
[----:B------:R-:W-:-:S04]  /*23600*/  IMAD.HI.U32 R11, R11, R2, RZ ;  /* 0x000000020b0b7227 */ /* 0x000fc800078e00ff */
[----:B------:R-:W-:-:S04]  /*23610*/  IMAD.MOV R3, RZ, RZ, -R3 ;  /* 0x000000ffff037224 */ /* 0x000fc800078e0a03 */
[----:B------:R-:W-:-:S05]  /*23620*/  IMAD R2, R11, R3, R2 ;  /* 0x000000030b027224 */ /* 0x000fca00078e0202 */
[----:B------:R-:W-:-:S13]  /*23630*/  ISETP.GT.U32.AND P0, PT, R5, R2, PT ;  /* 0x000000020500720c */ /* 0x000fda0003f04070 */
[----:B------:R-:W-:Y:S01]  /*23640*/  @!P0 IADD3 R2, R2, -R5, RZ ;  /* 0x8000000502028210 */ /* 0x000fe20007ffe0ff */
[----:B------:R-:W-:-:S03]  /*23650*/  @!P0 VIADD R11, R11, 0x1 ;  /* 0x000000010b0b8836 */ /* 0x000fc60000000000 */
[----:B------:R-:W-:Y:S02]  /*23660*/  ISETP.GE.U32.AND P0, PT, R2, R5, PT ;  /* 0x000000050200720c */ /* 0x000fe40003f06070 */
[C---:B------:R-:W-:Y:S02]  /*23670*/  LOP3.LUT R2, R4.reuse, R9, RZ, 0x3c, !PT ;  /* 0x0000000904027212 */ /* 0x040fe400078e3cff */
[----:B------:R-:W-:-:S09]  /*23680*/  IADD3 R4, R4, R7, RZ ;  /* 0x0000000704047210 */ /* 0x000fd20007ffe0ff */
[----:B------:R-:W-:Y:S02]  /*23690*/  @P0 IADD3 R11, R11, 0x1, RZ ;  /* 0x000000010b0b0810 */ /* 0x000fe40007ffe0ff */
[----:B------:R-:W-:-:S13]  /*236a0*/  ISETP.GE.AND P0, PT, R2, RZ, PT ;  /* 0x000000ff0200720c */ /* 0x000fda0003f06270 */
[----:B------:R-:W-:Y:S01]  /*236b0*/  @!P0 IMAD.MOV R11, RZ, RZ, -R11 ;  /* 0x000000ffff0b8224 */ /* 0x000fe200078e0a0b */
[----:B------:R-:W-:-:S13]  /*236c0*/  ISETP.NE.AND P0, PT, R9, RZ, PT ;  /* 0x000000ff0900720c */ /* 0x000fda0003f05270 */
[----:B------:R-:W-:Y:S01]  /*236d0*/  @!P0 LOP3.LUT R11, RZ, R9, RZ, 0x33, !PT ;  /* 0x00000009ff0b8212 */ /* 0x000fe200078e33ff */
[----:B------:R-:W-:-:S03]  /*236e0*/  IMAD.MOV R9, RZ, RZ, -R9 ;  /* 0x000000ffff097224 */ /* 0x000fc600078e0a09 */
[----:B------:R-:W-:Y:S01]  /*236f0*/  LOP3.LUT R2, RZ, R11, RZ, 0x33, !PT ;  /* 0x0000000bff027212 */ /* 0x000fe200078e33ff */
[----:B------:R-:W-:-:S03]  /*23700*/  IMAD R18, R11, R9, R4 ;  /* 0x000000090b127224 */ /* 0x000fc600078e0204 */
[----:B------:R-:W-:Y:S01]  /*23710*/  IADD3 R17, R17, R2, RZ ;  /* 0x0000000211117210 */ /* 0x000fe20007ffe0ff */
[----:B------:R-:W-:Y:S06]  /*23720*/  BRA `(.L_x_2539) ;  /* 0x00000000001c7947 */ /* 0x000fec0003800000 */
.L_x_2531:
[----:B------:R-:W-:Y:S01]  /*23730*/  UMOV UR4, URZ ;  /* 0x0000003f00047c82 */ /* 0x000fe20008000000 */
[----:B------:R-:W-:Y:S01]  /*23740*/  UMOV UR5, URZ ;  /* 0x0000003f00057c82 */ /* 0x000fe20008000000 */
[----:B------:R-:W-:Y:S01]  /*23750*/  ULDC UR6, c[0x0][0xc14] ;  /* 0x0003050000067ab9 */ /* 0x000fe20000000800 */
[----:B------:R-:W-:Y:S01]  /*23760*/  IMAD.MOV.U32 R16, RZ, RZ, R4 ;  /* 0x000000ffff107224 */ /* 0x000fe200078e0004 */
[----:B------:R-:W-:Y:S01]  /*23770*/  MOV R17, UR4 ;  /* 0x0000000400117c02 */ /* 0x000fe20008000f00 */
[----:B------:R-:W-:Y:S01]  /*23780*/  IMAD.U32 R18, RZ, RZ, UR5 ;  /* 0x00000005ff127e24 */ /* 0x000fe2000f8e00ff */
[----:B------:R-:W-:-:S07]  /*23790*/  MOV R19, UR6 ;  /* 0x0000000600137c02 */ /* 0x000fce0008000f00 */
.L_x_2539:
        /* <DEDUP_REMOVED lines=12> */
.L_x_2450:
        /* <DEDUP_REMOVED lines=12> */
.L_x_2657:
[----:B------:R-:W-:Y:S05]  /*23920*/  BSYNC B0 ;  /* 0x0000000000007941 */ /* 0x000fea0003800000 */
.L_x_2541:
[----:B------:R-:W-:-:S03]  /*23930*/  UMOV UR4, 0xffffffff ;  /* 0xffffffff00047882 */ /* 0x000fc60000000000 */
[----:B------:R-:W-:Y:S05]  /*23940*/  BRA.DIV UR4, `(.L_x_2543) ;  /* 0x0000002204687947 */ /* 0x000fea000b800000 */
[----:B------:R-:W2:Y:S02]  /*23950*/  S2R R2, SR_TID.X ;  /* 0x0000000000027919 */ /* 0x000ea40000002100 */
[----:B--2---:R-:W-:-:S04]  /*23960*/  SHF.R.U32.HI R2, RZ, 0x5, R2 ;  /* 0x00000005ff027819 */ /* 0x004fc80000011602 */
[----:B------:R-:W-:-:S05]  /*23970*/  LOP3.LUT R2, R2, 0x3, RZ, 0xc0, !PT ;  /* 0x0000000302027812 */ /* 0x000fca00078ec0ff */
[----:B------:R2:W3:Y:S02]  /*23980*/  SHFL.IDX PT, R14, R2, RZ, 0x1f ;  /* 0x00001fff020e7589 */ /* 0x0004e400000e0000 */
.L_x_2660:
[----:B---3--:R-:W-:-:S13]  /*23990*/  ISETP.NE.AND P0, PT, R14, RZ, PT ;  /* 0x000000ff0e00720c */ /* 0x008fda0003f05270 */
[----:B------:R-:W-:Y:S05]  /*239a0*/  @P0 BRA `(.L_x_2205) ;  /* 0x00000000009c0947 */ /* 0x000fea0003800000 */
[----:B------:R-:W-:-:S03]  /*239b0*/  UMOV UR4, 0xffffffff ;  /* 0xffffffff00047882 */ /* 0x000fc60000000000 */
[----:B------:R-:W-:Y:S05]  /*239c0*/  BRA.DIV UR4, `(.L_x_2544) ;  /* 0x00000022047c7947 */ /* 0x000fea000b800000 */
[----:B------:R-:W-:-:S13]  /*239d0*/  ELECT P6, URZ, PT ;  /* 0x00000000003f782f */ /* 0x000fda00038c0000 */
.L_x_2663:
        /* <DEDUP_REMOVED lines=8> */
.L_x_2545:
[----:B-1----:R-:W2:Y:S04]  /*23a60*/  LDL R3, [R1] ;  /* 0x0000000001037983 */ /* 0x002ea80000100800 */
[----:B------:R-:W3:Y:S01]  /*23a70*/  LDL.LU R7, [R1+0xc] ;  /* 0x00000c0001077983 */ /* 0x000ee20000300800 */
[----:B------:R-:W-:-:S05]  /*23a80*/  IADD3 R2, R0, 0x34840, RZ ;  /* 0x0003484000027810 */ /* 0x000fca0007ffe0ff */
        /* <DEDUP_REMOVED lines=11> */
.L_x_2664:
[----:B------:R-:W2:Y:S02]  /*23b40*/  SYNCS.PHASECHK.TRANS64.TRYWAIT P0, [R7+URZ], R2 ;  /* 0x00000002070075a7 */ /* 0x000ea4000800017f */
[----:B--2---:R-:W-:Y:S05]  /*23b50*/  @!P0 BRA `(.L_x_2547) ;  /* 0x00000020004c8947 */ /* 0x004fea0003800000 */
.L_x_2665:
[----:B------:R-:W-:Y:S05]  /*23b60*/  @!P2 BRA `(.L_x_2548) ;  /* 0x000000000004a947 */ /* 0x000fea0003800000 */
[----:B------:R-:W-:Y:S01]  /*23b70*/  BPT.TRAP 0x1 ;  /* 0x000000040000795c */ /* 0x000fe20000300000 */
.L_x_2548:
[----:B------:R-:W3:Y:S01]  /*23b80*/  LDL.LU R4, [R1] ;  /* 0x0000000001047983 */ /* 0x000ee20000300800 */
[----:B------:R-:W-:-:S05]  /*23b90*/  IADD3 R0, R0, 0x34860, RZ ;  /* 0x0003486000007810 */ /* 0x000fca0007ffe0ff */
[----:B---3--:R-:W-:-:S04]  /*23ba0*/  IMAD R4, R4, 0x8, R0 ;  /* 0x0000000804047824 */ /* 0x008fc800078e0200 */
[----:B------:R-:W3:Y:S02]  /*23bb0*/  SYNCS.PHASECHK.TRANS64.TRYWAIT P0, [R4+URZ], R5 ;  /* 0x00000005040075a7 */ /* 0x000ee4000800017f */
[----:B---3--:R-:W-:Y:S05]  /*23bc0*/  @!P0 BRA `(.L_x_2549) ;  /* 0x0000002000448947 */ /* 0x008fea0003800000 */
.L_x_2666:
[----:B------:R-:W-:-:S07]  /*23bd0*/  LEA R3, R3, R0, 0x3 ;  /* 0x0000000003037211 */ /* 0x000fce00078e18ff */
.L_x_2550:
[----:B----4-:R4:W0:Y:S02]  /*23be0*/  SYNCS.PHASECHK.TRANS64.TRYWAIT P0, [R3+URZ], R2 ;  /* 0x00000002030075a7 */ /* 0x010824000800017f */
[----:B0-----:R-:W-:Y:S05]  /*23bf0*/  @!P0 NANOSLEEP.SYNCS 0x989680 ;  /* 0x009896800000895d */ /* 0x001fea0003900000 */
[----:B------:R-:W0:Y:S02]  /*23c00*/  @!P0 SYNCS.PHASECHK.TRANS64 P0, [R3+URZ], R2 ;  /* 0x00000002030085a7 */ /* 0x000e24000800007f */
[----:B0-----:R-:W-:Y:S05]  /*23c10*/  @!P0 BRA `(.L_x_2550) ;  /* 0xfffffffc00f08947 */ /* 0x001fea000383ffff */
.L_x_2205:
[----:B------:R-:W-:Y:S05]  /*23c20*/  BSYNC B7 ;  /* 0x0000000000077941 */ /* 0x000fea0003800000 */
.L_x_2202:
[----:B------:R-:W-:Y:S05]  /*23c30*/  EXIT ;  /* 0x000000000000794d */ /* 0x000fea0003800000 */
.L_x_2223:
[----:B0-----:R0:W1:Y:S02]  /*23c40*/  SYNCS.PHASECHK.TRANS64.TRYWAIT P5, [R3+URZ+0x34890], R0 ;  /* 0x03489000030075a7 */ /* 0x00106400080a017f */
[----:B-1----:R-:W-:Y:S05]  /*23c50*/  @!P5 NANOSLEEP.SYNCS 0x989680 ;  /* 0x009896800000d95d */ /* 0x002fea0003900000 */
[----:B------:R-:W1:Y:S02]  /*23c60*/  @!P5 SYNCS.PHASECHK.TRANS64 P5, [R3+URZ+0x34890], R0 ;  /* 0x034890000300d5a7 */ /* 0x000e6400080a007f */
[----:B-1----:R-:W-:Y:S05]  /*23c70*/  @!P5 BRA `(.L_x_2223) ;  /* 0xfffffffc00f0d947 */ /* 0x002fea000383ffff */
[----:B------:R-:W-:Y:S05]  /*23c80*/  BRA `(.L_x_2551) ;  /* 0xfffffdf800947947 */ /* 0x000fea000383ffff */
.L_x_2277:
[----:B-1----:R1:W3:Y:S02]  /*23c90*/  SYNCS.PHASECHK.TRANS64.TRYWAIT P5, [R3+URZ+0x34890], R0 ;  /* 0x03489000030075a7 */ /* 0x0022e400080a017f */
[----:B---3--:R-:W-:Y:S05]  /*23ca0*/  @!P5 NANOSLEEP.SYNCS 0x989680 ;  /* 0x009896800000d95d */ /* 0x008fea0003900000 */
[----:B------:R-:W3:Y:S02]  /*23cb0*/  @!P5 SYNCS.PHASECHK.TRANS64 P5, [R3+URZ+0x34890], R0 ;  /* 0x034890000300d5a7 */ /* 0x000ee400080a007f */
[----:B---3--:R-:W-:Y:S05]  /*23cc0*/  @!P5 BRA `(.L_x_2277) ;  /* 0xfffffffc00f0d947 */ /* 0x008fea000383ffff */
[----:B------:R-:W-:Y:S05]  /*23cd0*/  BRA `(.L_x_2552) ;  /* 0xfffffe2c00407947 */ /* 0x000fea000383ffff */
.L_x_2302:
[----:B0-----:R0:W1:Y:S02]  /*23ce0*/  SYNCS.PHASECHK.TRANS64.TRYWAIT P4, [R3+URZ+0x34890], R0 ;  /* 0x03489000030075a7 */ /* 0x001064000808017f */
[----:B-1----:R-:W-:Y:S05]  /*23cf0*/  @!P4 NANOSLEEP.SYNCS 0x989680 ;  /* 0x009896800000c95d */ /* 0x002fea0003900000 */
[----:B------:R-:W1:Y:S02]  /*23d00*/  @!P4 SYNCS.PHASECHK.TRANS64 P4, [R3+URZ+0x34890], R0 ;  /* 0x034890000300c5a7 */ /* 0x000e64000808007f */
[----:B-1----:R-:W-:Y:S05]  /*23d10*/  @!P4 BRA `(.L_x_2302) ;  /* 0xfffffffc00f0c947 */ /* 0x002fea000383ffff */
[----:B------:R-:W-:Y:S05]  /*23d20*/  BRA `(.L_x_2553) ;  /* 0xfffffe5c002c7947 */ /* 0x000fea000383ffff */
.L_x_2308:
[----:B-1----:R1:W2:Y:S02]  /*23d30*/  SYNCS.PHASECHK.TRANS64.TRYWAIT P4, [R3+URZ+0x348b0], R0 ;  /* 0x0348b000030075a7 */ /* 0x0022a4000808017f */
[----:B--2---:R-:W-:Y:S05]  /*23d40*/  @!P4 NANOSLEEP.SYNCS 0x989680 ;  /* 0x009896800000c95d */ /* 0x004fea0003900000 */
[----:B------:R-:W2:Y:S02]  /*23d50*/  @!P4 SYNCS.PHASECHK.TRANS64 P4, [R3+URZ+0x348b0], R0 ;  /* 0x0348b0000300c5a7 */ /* 0x000ea4000808007f */
[----:B--2---:R-:W-:Y:S05]  /*23d60*/  @!P4 BRA `(.L_x_2308) ;  /* 0xfffffffc00f0c947 */ /* 0x004fea000383ffff */
[----:B------:R-:W-:Y:S05]  /*23d70*/  BRA `(.L_x_2554) ;  /* 0xfffffe60002c7947 */ /* 0x000fea000383ffff */
.L_x_2330:
[----:B------:R-:W-:Y:S01]  /*23d80*/  BSSY B1, `(.L_x_2555) ;  /* 0x0000008000017945 */ /* 0x000fe20003800000 */
[----:B------:R-:W-:Y:S01]  /*23d90*/  IMAD.MOV.U32 R13, RZ, RZ, R5 ;  /* 0x000000ffff0d7224 */ /* 0x000fe200078e0005 */
[----:B------:R-:W-:Y:S01]  /*23da0*/  MOV R12, RZ ;  /* 0x000000ff000c7202 */ /* 0x000fe20000000f00 */
[----:B------:R-:W-:Y:S01]  /*23db0*/  IMAD.MOV.U32 R11, RZ, RZ, 0x1c1f ;  /* 0x00001c1fff0b7424 */ /* 0x000fe200078e00ff */
[----:B------:R-:W-:-:S07]  /*23dc0*/  MOV R15, 0xffffffff ;  /* 0xffffffff000f7802 */ /* 0x000fce0000000f00 */
[----:B------:R-:W-:Y:S05]  /*23dd0*/  WARPSYNC.COLLECTIVE R15, `(.L_x_2556) ;  /* 0x000000000f087348 */ /* 0x000fea0003c00000 */
[----:B------:R0:W1:Y:S02]  /*23de0*/  SHFL.IDX P6, R14, R13, R12, R11 ;  /* 0x0000000c0d0e7389 */ /* 0x00006400000c000b */
[----:B01----:R-:W-:Y:S01]  /*23df0*/  ENDCOLLECTIVE ;  /* 0x000000000000791b */ /* 0x003fe20003800000 */
.L_x_2556:
[----:B------:R-:W-:Y:S05]  /*23e00*/  BSYNC B1 ;  /* 0x0000000000017941 */ /* 0x000fea0003800000 */
.L_x_2555:
[----:B------:R-:W-:Y:S05]  /*23e10*/  BRA `(.L_x_2557) ;  /* 0xfffffe7c00207947 */ /* 0x000fea000383ffff */
.L_x_2331:
        /* <DEDUP_REMOVED lines=8> */
.L_x_2559:
[----:B------:R-:W-:Y:S05]  /*23ea0*/  BSYNC B1 ;  /* 0x0000000000017941 */ /* 0x000fea0003800000 */
.L_x_2558:
[----:B------:R-:W-:Y:S05]  /*23eb0*/  BRA `(.L_x_2560) ;  /* 0xfffffe7c00007947 */ /* 0x000fea000383ffff */
.L_x_2332:
        /* <DEDUP_REMOVED lines=8> */
.L_x_2562:
[----:B------:R-:W-:Y:S05]  /*23f40*/  BSYNC B1 ;  /* 0x0000000000017941 */ /* 0x000fea0003800000 */
.L_x_2561:
[----:B------:R-:W-:Y:S05]  /*23f50*/  BRA `(.L_x_2563) ;  /* 0xfffffe7800e07947 */ /* 0x000fea000383ffff */
.L_x_2333:
        /* <DEDUP_REMOVED lines=8> */
.L_x_2565:
[----:B------:R-:W-:Y:S05]  /*23fe0*/  BSYNC B1 ;  /* 0x0000000000017941 */ /* 0x000fea0003800000 */
.L_x_2564:
[----:B------:R-:W-:Y:S05]  /*23ff0*/  BRA `(.L_x_2566) ;  /* 0xfffffe7800c07947 */ /* 0x000fea000383ffff */
.L_x_2334:
[----:B------:R-:W-:Y:S01]  /*24000*/  BSSY B1, `(.L_x_2567) ;  /* 0x0000008000017945 */ /* 0x000fe20003800000 */
[----:B------:R-:W-:Y:S01]  /*24010*/  IMAD.MOV.U32 R13, RZ, RZ, R5 ;  /* 0x000000ffff0d7224 */ /* 0x000fe200078e0005 */
[----:B------:R-:W-:Y:S01]  /*24020*/  MOV R12, 0x1 ;  /* 0x00000001000c7802 */ /* 0x000fe20000000f00 */
[----:B------:R-:W-:Y:S01]  /*24030*/  IMAD.MOV.U32 R11, RZ, RZ, 0x1c1f ;  /* 0x00001c1fff0b7424 */ /* 0x000fe200078e00ff */
[----:B------:R-:W-:-:S07]  /*24040*/  MOV R15, 0xffffffff ;  /* 0xffffffff000f7802 */ /* 0x000fce0000000f00 */
[----:B------:R-:W-:Y:S05]  /*24050*/  WARPSYNC.COLLECTIVE R15, `(.L_x_2568) ;  /* 0x000000000f087348 */ /* 0x000fea0003c00000 */
[----:B------:R0:W1:Y:S02]  /*24060*/  SHFL.IDX P6, R14, R13, R12, R11 ;  /* 0x0000000c0d0e7389 */ /* 0x00006400000c000b */
[----:B01----:R-:W-:Y:S01]  /*24070*/  ENDCOLLECTIVE ;  /* 0x000000000000791b */ /* 0x003fe20003800000 */
.L_x_2568:
[----:B------:R-:W-:Y:S05]  /*24080*/  BSYNC B1 ;  /* 0x0000000000017941 */ /* 0x000fea0003800000 */
.L_x_2567:
[----:B------:R-:W-:Y:S05]  /*24090*/  BRA `(.L_x_2569) ;  /* 0xfffffe7800a07947 */ /* 0x000fea000383ffff */
.L_x_2335:
        /* <DEDUP_REMOVED lines=8> */
.L_x_2571:
[----:B------:R-:W-:Y:S05]  /*24120*/  BSYNC B1 ;  /* 0x0000000000017941 */ /* 0x000fea0003800000 */
.L_x_2570:
[----:B------:R-:W-:Y:S05]  /*24130*/  BRA `(.L_x_2572) ;  /* 0xfffffe7800847947 */ /* 0x000fea000383ffff */
.L_x_2336:
        /* <DEDUP_REMOVED lines=8> */
.L_x_2574:
[----:B------:R-:W-:Y:S05]  /*241c0*/  BSYNC B1 ;  /* 0x0000000000017941 */ /* 0x000fea0003800000 */
.L_x_2573:
[----:B------:R-:W-:Y:S05]  /*241d0*/  BRA `(.L_x_2575) ;  /* 0xfffffe7800687947 */ /* 0x000fea000383ffff */
.L_x_2337:
        /* <DEDUP_REMOVED lines=8> */
.L_x_2577:
[----:B------:R-:W-:Y:S05]  /*24260*/  BSYNC B1 ;  /* 0x0000000000017941 */ /* 0x000fea0003800000 */
.L_x_2576:
[----:B------:R-:W-:Y:S05]  /*24270*/  BRA `(.L_x_2578) ;  /* 0xfffffe78004c7947 */ /* 0x000fea000383ffff */
.L_x_2339:
[----:B0-----:R0:W1:Y:S02]  /*24280*/  SYNCS.PHASECHK.TRANS64.TRYWAIT P2, [R18+URZ+0x34800], R3 ;  /* 0x03480003120075a7 */ /* 0x001064000804017f */
[----:B-1----:R-:W-:Y:S05]  /*24290*/  @!P2 NANOSLEEP.SYNCS 0x989680 ;  /* 0x009896800000a95d */ /* 0x002fea0003900000 */
[----:B------:R-:W1:Y:S02]  /*242a0*/  @!P2 SYNCS.PHASECHK.TRANS64 P2, [R18+URZ+0x34800], R3 ;  /* 0x034800031200a5a7 */ /* 0x000e64000804007f */
[----:B-1----:R-:W-:Y:S05]  /*242b0*/  @!P2 BRA `(.L_x_2339) ;  /* 0xfffffffc00f0a947 */ /* 0x002fea000383ffff */
[----:B------:R-:W-:Y:S05]  /*242c0*/  BRA `(.L_x_2579) ;  /* 0xfffffe7800ac7947 */ /* 0x000fea000383ffff */
.L_x_2367:
        /* <DEDUP_REMOVED lines=8> */
.L_x_2581:
[----:B------:R-:W-:Y:S05]  /*24350*/  BSYNC B1 ;  /* 0x0000000000017941 */ /* 0x000fea0003800000 */
.L_x_2580:
[----:B------:R-:W-:Y:S05]  /*24360*/  BRA `(.L_x_2582) ;  /* 0xfffffea800287947 */ /* 0x000fea000383ffff */
.L_x_2368:
        /* <DEDUP_REMOVED lines=8> */
.L_x_2584:
[----:B------:R-:W-:Y:S05]  /*243f0*/  BSYNC B1 ;  /* 0x0000000000017941 */ /* 0x000fea0003800000 */
.L_x_2583:
[----:B------:R-:W-:Y:S05]  /*24400*/  BRA `(.L_x_2585) ;  /* 0xfffffea800087947 */ /* 0x000fea000383ffff */
.L_x_2369:
        /* <DEDUP_REMOVED lines=8> */
.L_x_2587:
[----:B------:R-:W-:Y:S05]  /*24490*/  BSYNC B1 ;  /* 0x0000000000017941 */ /* 0x000fea0003800000 */
.L_x_2586:
[----:B------:R-:W-:Y:S05]  /*244a0*/  BRA `(.L_x_2588) ;  /* 0xfffffea400e87947 */ /* 0x000fea000383ffff */
.L_x_2370:
        /* <DEDUP_REMOVED lines=8> */
.L_x_2590:
[----:B------:R-:W-:Y:S05]  /*24530*/  BSYNC B1 ;  /* 0x0000000000017941 */ /* 0x000fea0003800000 */
.L_x_2589:
[----:B------:R-:W-:Y:S05]  /*24540*/  BRA `(.L_x_2591) ;  /* 0xfffffea400c87947 */ /* 0x000fea000383ffff */
.L_x_2371:
        /* <DEDUP_REMOVED lines=8> */
.L_x_2593:
[----:B------:R-:W-:Y:S05]  /*245d0*/  BSYNC B1 ;  /* 0x0000000000017941 */ /* 0x000fea0003800000 */
.L_x_2592:
[----:B------:R-:W-:Y:S05]  /*245e0*/  BRA `(.L_x_2594) ;  /* 0xfffffea400a87947 */ /* 0x000fea000383ffff */
.L_x_2372:
        /* <DEDUP_REMOVED lines=8> */
.L_x_2596:
[----:B------:R-:W-:Y:S05]  /*24670*/  BSYNC B1 ;  /* 0x0000000000017941 */ /* 0x000fea0003800000 */
.L_x_2595:
[----:B------:R-:W-:Y:S05]  /*24680*/  BRA `(.L_x_2597) ;  /* 0xfffffea4008c7947 */ /* 0x000fea000383ffff */
.L_x_2373:
        /* <DEDUP_REMOVED lines=8> */
.L_x_2599:
[----:B------:R-:W-:Y:S05]  /*24710*/  BSYNC B1 ;  /* 0x0000000000017941 */ /* 0x000fea0003800000 */
.L_x_2598:
[----:B------:R-:W-:Y:S05]  /*24720*/  BRA `(.L_x_2600) ;  /* 0xfffffea400707947 */ /* 0x000fea000383ffff */
.L_x_2374:
        /* <DEDUP_REMOVED lines=8> */
.L_x_2602:
[----:B------:R-:W-:Y:S05]  /*247b0*/  BSYNC B1 ;  /* 0x0000000000017941 */ /* 0x000fea0003800000 */
.L_x_2601:
[----:B------:R-:W-:Y:S05]  /*247c0*/  BRA `(.L_x_2603) ;  /* 0xfffffea400547947 */ /* 0x000fea000383ffff */
.L_x_2376:
[----:B0-----:R0:W1:Y:S02]  /*247d0*/  SYNCS.PHASECHK.TRANS64.TRYWAIT P2, [R18+URZ+0x34800], R9 ;  /* 0x03480009120075a7 */ /* 0x001064000804017f */
[----:B-1----:R-:W-:Y:S05]  /*247e0*/  @!P2 NANOSLEEP.SYNCS 0x989680 ;  /* 0x009896800000a95d */ /* 0x002fea0003900000 */
[----:B------:R-:W1:Y:S02]  /*247f0*/  @!P2 SYNCS.PHASECHK.TRANS64 P2, [R18+URZ+0x34800], R9 ;  /* 0x034800091200a5a7 */ /* 0x000e64000804007f */
[----:B-1----:R-:W-:Y:S05]  /*24800*/  @!P2 BRA `(.L_x_2376) ;  /* 0xfffffffc00f0a947 */ /* 0x002fea000383ffff */
[----:B------:R-:W-:Y:S05]  /*24810*/  BRA `(.L_x_2604) ;  /* 0xfffffea400b47947 */ /* 0x000fea000383ffff */
.L_x_2390:
[----:B-1----:R1:W2:Y:S02]  /*24820*/  SYNCS.PHASECHK.TRANS64.TRYWAIT P2, [R0+URZ+0x34830], R3 ;  /* 0x03483003000075a7 */ /* 0x0022a4000804017f */
[----:B--2---:R-:W-:Y:S05]  /*24830*/  @!P2 NANOSLEEP.SYNCS 0x989680 ;  /* 0x009896800000a95d */ /* 0x004fea0003900000 */
[----:B------:R-:W2:Y:S02]  /*24840*/  @!P2 SYNCS.PHASECHK.TRANS64 P2, [R0+URZ+0x34830], R3 ;  /* 0x034830030000a5a7 */ /* 0x000ea4000804007f */
[----:B--2---:R-:W-:Y:S05]  /*24850*/  @!P2 BRA `(.L_x_2390) ;  /* 0xfffffffc00f0a947 */ /* 0x004fea000383ffff */
[----:B------:R-:W-:Y:S05]  /*24860*/  BRA `(.L_x_2389) ;  /* 0xfffffecc00687947 */ /* 0x000fea000383ffff */
.L_x_2398:
[----:B-1----:R1:W2:Y:S02]  /*24870*/  SYNCS.PHASECHK.TRANS64.TRYWAIT P2, [R14+URZ+0x34830], R11 ;  /* 0x0348300b0e0075a7 */ /* 0x0022a4000804017f */
[----:B--2---:R-:W-:Y:S05]  /*24880*/  @!P2 NANOSLEEP.SYNCS 0x989680 ;  /* 0x009896800000a95d */ /* 0x004fea0003900000 */
[----:B------:R-:W2:Y:S02]  /*24890*/  @!P2 SYNCS.PHASECHK.TRANS64 P2, [R14+URZ+0x34830], R11 ;  /* 0x0348300b0e00a5a7 */ /* 0x000ea4000804007f */
[----:B--2---:R-:W-:Y:S05]  /*248a0*/  @!P2 BRA `(.L_x_2398) ;  /* 0xfffffffc00f0a947 */ /* 0x004fea000383ffff */
[----:B------:R-:W-:Y:S05]  /*248b0*/  BRA `(.L_x_2397) ;  /* 0xffffff0000947947 */ /* 0x000fea000383ffff */
.L_x_2403:
[----:B-1----:R1:W2:Y:S02]  /*248c0*/  SYNCS.PHASECHK.TRANS64.TRYWAIT P2, [R15+URZ+0x34850], R0 ;  /* 0x034850000f0075a7 */ /* 0x0022a4000804017f */
[----:B--2---:R-:W-:Y:S05]  /*248d0*/  @!P2 NANOSLEEP.SYNCS 0x989680 ;  /* 0x009896800000a95d */ /* 0x004fea0003900000 */
[----:B------:R-:W2:Y:S02]  /*248e0*/  @!P2 SYNCS.PHASECHK.TRANS64 P2, [R15+URZ+0x34850], R0 ;  /* 0x034850000f00a5a7 */ /* 0x000ea4000804007f */
[----:B--2---:R-:W-:Y:S05]  /*248f0*/  @!P2 BRA `(.L_x_2403) ;  /* 0xfffffffc00f0a947 */ /* 0x004fea000383ffff */
[----:B------:R-:W-:Y:S05]  /*24900*/  BRA `(.L_x_2402) ;  /* 0xffffff0c00747947 */ /* 0x000fea000383ffff */
.L_x_2411:
[----:B-1----:R1:W2:Y:S02]  /*24910*/  SYNCS.PHASECHK.TRANS64.TRYWAIT P2, [R8+URZ+0x34830], R9 ;  /* 0x03483009080075a7 */ /* 0x0022a4000804017f */
[----:B--2---:R-:W-:Y:S05]  /*24920*/  @!P2 NANOSLEEP.SYNCS 0x989680 ;  /* 0x009896800000a95d */ /* 0x004fea0003900000 */
[----:B------:R-:W2:Y:S02]  /*24930*/  @!P2 SYNCS.PHASECHK.TRANS64 P2, [R8+URZ+0x34830], R9 ;  /* 0x034830090800a5a7 */ /* 0x000ea4000804007f */
[----:B--2---:R-:W-:Y:S05]  /*24940*/  @!P2 BRA `(.L_x_2411) ;  /* 0xfffffffc00f0a947 */ /* 0x004fea000383ffff */
[----:B------:R-:W-:Y:S05]  /*24950*/  BRA `(.L_x_2410) ;  /* 0xffffff3400f47947 */ /* 0x000fea000383ffff */
.L_x_2416:
[----:B-1----:R1:W2:Y:S02]  /*24960*/  SYNCS.PHASECHK.TRANS64.TRYWAIT P2, [R14+URZ+0x34850], R7 ;  /* 0x034850070e0075a7 */ /* 0x0022a4000804017f */
[----:B--2---:R-:W-:Y:S05]  /*24970*/  @!P2 NANOSLEEP.SYNCS 0x989680 ;  /* 0x009896800000a95d */ /* 0x004fea0003900000 */
[----:B------:R-:W2:Y:S02]  /*24980*/  @!P2 SYNCS.PHASECHK.TRANS64 P2, [R14+URZ+0x34850], R7 ;  /* 0x034850070e00a5a7 */ /* 0x000ea4000804007f */
[----:B--2---:R-:W-:Y:S05]  /*24990*/  @!P2 BRA `(.L_x_2416) ;  /* 0xfffffffc00f0a947 */ /* 0x004fea000383ffff */
[----:B------:R-:W-:Y:S05]  /*249a0*/  BRA `(.L_x_2415) ;  /* 0xffffff4000d47947 */ /* 0x000fea000383ffff */
.L_x_2422:
[----:B-1----:R1:W2:Y:S02]  /*249b0*/  SYNCS.PHASECHK.TRANS64.TRYWAIT P0, [R11+URZ+0x34850], R0 ;  /* 0x034850000b0075a7 */ /* 0x0022a4000800017f */
[----:B--2---:R-:W-:Y:S05]  /*249c0*/  @!P0 NANOSLEEP.SYNCS 0x989680 ;  /* 0x009896800000895d */ /* 0x004fea0003900000 */
[----:B------:R-:W2:Y:S02]  /*249d0*/  @!P0 SYNCS.PHASECHK.TRANS64 P0, [R11+URZ+0x34850], R0 ;  /* 0x034850000b0085a7 */ /* 0x000ea4000800007f */
[----:B--2---:R-:W-:Y:S05]  /*249e0*/  @!P0 BRA `(.L_x_2422) ;  /* 0xfffffffc00f08947 */ /* 0x004fea000383ffff */
[----:B------:R-:W-:Y:S05]  /*249f0*/  BRA `(.L_x_2421) ;  /* 0xffffff6400f87947 */ /* 0x000fea000383ffff */
.L_x_2456:
        /* <DEDUP_REMOVED lines=11> */
.L_x_2606:
[----:B------:R-:W-:Y:S05]  /*24ab0*/  BSYNC B1 ;  /* 0x0000000000017941 */ /* 0x000fea0003800000 */
.L_x_2605:
[----:B------:R-:W-:Y:S05]  /*24ac0*/  BRA `(.L_x_2607) ;  /* 0xffffffa000e87947 */ /* 0x000fea000383ffff */
.L_x_2457:
[----:B------:R-:W-:Y:S01]  /*24ad0*/  BSSY B1, `(.L_x_2608) ;  /* 0x0000006000017945 */ /* 0x000fe20003800000 */
[----:B------:R-:W-:-:S07]  /*24ae0*/  IMAD.MOV.U32 R15, RZ, RZ, -0x1 ;  /* 0xffffffffff0f7424 */ /* 0x000fce00078e00ff */
[----:B------:R-:W-:Y:S05]  /*24af0*/  WARPSYNC.COLLECTIVE R15, `(.L_x_2609) ;  /* 0x000000000f0c7348 */ /* 0x000fea0003c00000 */
[----:B------:R-:W-:Y:S02]  /*24b00*/  ELECT P6, UR62, PT ;  /* 0x00000000003e782f */ /* 0x000fe400038c0000 */
[----:B------:R-:W-:Y:S01]  /*24b10*/  MOV R14, UR62 ;  /* 0x0000003e000e7c02 */ /* 0x000fe20008000f00 */
[----:B------:R-:W-:Y:S10]  /*24b20*/  ENDCOLLECTIVE ;  /* 0x000000000000791b */ /* 0x000ff40003800000 */
.L_x_2609:
[----:B------:R-:W-:Y:S05]  /*24b30*/  BSYNC B1 ;  /* 0x0000000000017941 */ /* 0x000fea0003800000 */
.L_x_2608:
[----:B------:R-:W-:Y:S05]  /*24b40*/  BRA `(.L_x_2610) ;  /* 0xffffffa000d47947 */ /* 0x000fea000383ffff */
.L_x_2459:
[----:B0-----:R0:W1:Y:S02]  /*24b50*/  SYNCS.PHASECHK.TRANS64.TRYWAIT P0, [R4+URZ+0x34820], R6 ;  /* 0x03482006040075a7 */ /* 0x001064000800017f */
[----:B-1----:R-:W-:Y:S05]  /*24b60*/  @!P0 NANOSLEEP.SYNCS 0x989680 ;  /* 0x009896800000895d */ /* 0x002fea0003900000 */
[----:B------:R-:W1:Y:S02]  /*24b70*/  @!P0 SYNCS.PHASECHK.TRANS64 P0, [R4+URZ+0x34820], R6 ;  /* 0x03482006040085a7 */ /* 0x000e64000800007f */
[----:B-1----:R-:W-:Y:S05]  /*24b80*/  @!P0 BRA `(.L_x_2459) ;  /* 0xfffffffc00f08947 */ /* 0x002fea000383ffff */
[----:B------:R-:W-:Y:S05]  /*24b90*/  BRA `(.L_x_2611) ;  /* 0xffffffa000f07947 */ /* 0x000fea000383ffff */
.L_x_2462:
[----:B0-----:R0:W1:Y:S02]  /*24ba0*/  SYNCS.PHASECHK.TRANS64.TRYWAIT P0, [R6+URZ+0x348a0], R8 ;  /* 0x0348a008060075a7 */ /* 0x001064000800017f */
[----:B-1----:R-:W-:Y:S05]  /*24bb0*/  @!P0 NANOSLEEP.SYNCS 0x989680 ;  /* 0x009896800000895d */ /* 0x002fea0003900000 */
[----:B------:R-:W1:Y:S02]  /*24bc0*/  @!P0 SYNCS.PHASECHK.TRANS64 P0, [R6+URZ+0x348a0], R8 ;  /* 0x0348a008060085a7 */ /* 0x000e64000800007f */
[----:B-1----:R-:W-:Y:S05]  /*24bd0*/  @!P0 BRA `(.L_x_2462) ;  /* 0xfffffffc00f08947 */ /* 0x002fea000383ffff */
[----:B------:R-:W-:Y:S05]  /*24be0*/  BRA `(.L_x_2612) ;  /* 0xffffffa400007947 */ /* 0x000fea000383ffff */
.L_x_2464:
[----:B-1----:R1:W2:Y:S02]  /*24bf0*/  SYNCS.PHASECHK.TRANS64.TRYWAIT P0, [R6+URZ+0x348c0], R8 ;  /* 0x0348c008060075a7 */ /* 0x0022a4000800017f */
[----:B--2---:R-:W-:Y:S05]  /*24c00*/  @!P0 NANOSLEEP.SYNCS 0x989680 ;  /* 0x009896800000895d */ /* 0x004fea0003900000 */
[----:B------:R-:W2:Y:S02]  /*24c10*/  @!P0 SYNCS.PHASECHK.TRANS64 P0, [R6+URZ+0x348c0], R8 ;  /* 0x0348c008060085a7 */ /* 0x000ea4000800007f */
[----:B--2---:R-:W-:Y:S05]  /*24c20*/  @!P0 BRA `(.L_x_2464) ;  /* 0xfffffffc00f08947 */ /* 0x004fea000383ffff */
[----:B------:R-:W-:Y:S05]  /*24c30*/  BRA `(.L_x_2613) ;  /* 0xffffffa400907947 */ /* 0x000fea000383ffff */
.L_x_2468:
[----:B0-----:R0:W1:Y:S02]  /*24c40*/  SYNCS.PHASECHK.TRANS64.TRYWAIT P0, [R7+URZ+0x348a0], R8 ;  /* 0x0348a008070075a7 */ /* 0x001064000800017f */
[----:B-1----:R-:W-:Y:S05]  /*24c50*/  @!P0 NANOSLEEP.SYNCS 0x989680 ;  /* 0x009896800000895d */ /* 0x002fea0003900000 */
[----:B------:R-:W1:Y:S02]  /*24c60*/  @!P0 SYNCS.PHASECHK.TRANS64 P0, [R7+URZ+0x348a0], R8 ;  /* 0x0348a008070085a7 */ /* 0x000e64000800007f */
[----:B-1----:R-:W-:Y:S05]  /*24c70*/  @!P0 BRA `(.L_x_2468) ;  /* 0xfffffffc00f08947 */ /* 0x002fea000383ffff */
[----:B------:R-:W-:Y:S05]  /*24c80*/  BRA `(.L_x_2614) ;  /* 0xffffffa8006c7947 */ /* 0x000fea000383ffff */
.L_x_2470:
[----:B-1----:R1:W2:Y:S02]  /*24c90*/  SYNCS.PHASECHK.TRANS64.TRYWAIT P1, [R7+URZ+0x348c0], R8 ;  /* 0x0348c008070075a7 */ /* 0x0022a4000802017f */
[----:B--2---:R-:W-:Y:S05]  /*24ca0*/  @!P1 NANOSLEEP.SYNCS 0x989680 ;  /* 0x009896800000995d */ /* 0x004fea0003900000 */
[----:B------:R-:W2:Y:S02]  /*24cb0*/  @!P1 SYNCS.PHASECHK.TRANS64 P1, [R7+URZ+0x348c0], R8 ;  /* 0x0348c008070095a7 */ /* 0x000ea4000802007f */
[----:B--2---:R-:W-:Y:S05]  /*24cc0*/  @!P1 BRA `(.L_x_2470) ;  /* 0xfffffffc00f09947 */ /* 0x004fea000383ffff */
[----:B------:R-:W-:Y:S05]  /*24cd0*/  BRA `(.L_x_2615) ;  /* 0xffffffa800f47947 */ /* 0x000fea000383ffff */
.L_x_2482:
        /* <DEDUP_REMOVED lines=8> */
[----:B------:R-:W-:Y:S05]  /*24d60*/  WARPSYNC.COLLECTIVE R15, `(.L_x_2617) ;  /* 0x000000000f087348 */ /* 0x000fea0003c00000 */
[----:B------:R0:W1:Y:S02]  /*24d70*/  SHFL.IDX P6, R14, R13, R12, R11 ;  /* 0x0000000c0d0e7389 */ /* 0x00006400000c000b */
[----:B01----:R-:W-:Y:S01]  /*24d80*/  ENDCOLLECTIVE ;  /* 0x000000000000791b */ /* 0x003fe20003800000 */
.L_x_2617:
[----:B------:R-:W-:Y:S05]  /*24d90*/  BSYNC B0 ;  /* 0x0000000000007941 */ /* 0x000fea0003800000 */
.L_x_2616:
[----:B------:R-:W-:Y:S05]  /*24da0*/  BRA `(.L_x_2618) ;  /* 0xffffffb400fc7947 */ /* 0x000fea000383ffff */
.L_x_2483:
[----:B------:R-:W-:Y:S01]  /*24db0*/  BSSY B0, `(.L_x_2619) ;  /* 0x0000006000007945 */ /* 0x000fe20003800000 */
[----:B------:R-:W-:-:S07]  /*24dc0*/  MOV R15, 0xffffffff ;  /* 0xffffffff000f7802 */ /* 0x000fce0000000f00 */
[----:B------:R-:W-:Y:S05]  /*24dd0*/  WARPSYNC.COLLECTIVE R15, `(.L_x_2620) ;  /* 0x000000000f0c7348 */ /* 0x000fea0003c00000 */
[----:B------:R-:W-:Y:S02]  /*24de0*/  ELECT P6, UR62, PT ;  /* 0x00000000003e782f */ /* 0x000fe400038c0000 */
[----:B------:R-:W-:Y:S01]  /*24df0*/  MOV R14, UR62 ;  /* 0x0000003e000e7c02 */ /* 0x000fe20008000f00 */
[----:B------:R-:W-:Y:S10]  /*24e00*/  ENDCOLLECTIVE ;  /* 0x000000000000791b */ /* 0x000ff40003800000 */
.L_x_2620:
[----:B------:R-:W-:Y:S05]  /*24e10*/  BSYNC B0 ;  /* 0x0000000000007941 */ /* 0x000fea0003800000 */
.L_x_2619:
[----:B------:R-:W-:Y:S05]  /*24e20*/  BRA `(.L_x_2621) ;  /* 0xffffffb400ec7947 */ /* 0x000fea000383ffff */
.L_x_2486:
[----:B0-----:R0:W1:Y:S02]  /*24e30*/  SYNCS.PHASECHK.TRANS64.TRYWAIT P0, [R7+URZ+0x34840], R10 ;  /* 0x0348400a070075a7 */ /* 0x001064000800017f */
[----:B-1----:R-:W-:Y:S05]  /*24e40*/  @!P0 NANOSLEEP.SYNCS 0x989680 ;  /* 0x009896800000895d */ /* 0x002fea0003900000 */
[----:B------:R-:W1:Y:S02]  /*24e50*/  @!P0 SYNCS.PHASECHK.TRANS64 P0, [R7+URZ+0x34840], R10 ;  /* 0x0348400a070085a7 */ /* 0x000e64000800007f */
[----:B-1----:R-:W-:Y:S05]  /*24e60*/  @!P0 BRA `(.L_x_2486) ;  /* 0xfffffffc00f08947 */ /* 0x002fea000383ffff */
[----:B------:R-:W-:Y:S05]  /*24e70*/  BRA `(.L_x_2622) ;  /* 0xffffffb800507947 */ /* 0x000fea000383ffff */
.L_x_2489:
        /* <DEDUP_REMOVED lines=8> */
.L_x_2497:
[----:B0-----:R0:W1:Y:S02]  /*24f00*/  SYNCS.PHASECHK.TRANS64.TRYWAIT P0, [R8+URZ+0x34840], R9 ;  /* 0x03484009080075a7 */ /* 0x001064000800017f */
[----:B-1----:R-:W-:Y:S05]  /*24f10*/  @!P0 NANOSLEEP.SYNCS 0x989680 ;  /* 0x009896800000895d */ /* 0x002fea0003900000 */
[----:B------:R-:W1:Y:S02]  /*24f20*/  @!P0 SYNCS.PHASECHK.TRANS64 P0, [R8+URZ+0x34840], R9 ;  /* 0x03484009080085a7 */ /* 0x000e64000800007f */
[----:B-1----:R-:W-:Y:S05]  /*24f30*/  @!P0 BRA `(.L_x_2497) ;  /* 0xfffffffc00f08947 */ /* 0x002fea000383ffff */
[----:B------:R-:W-:Y:S05]  /*24f40*/  BRA `(.L_x_2624) ;  /* 0xffffffc000507947 */ /* 0x000fea000383ffff */
.L_x_2499:
[----:B0-----:R0:W1:Y:S02]  /*24f50*/  SYNCS.PHASECHK.TRANS64.TRYWAIT P0, [R8+URZ+0x34860], R9 ;  /* 0x03486009080075a7 */ /* 0x001064000800017f */
[----:B-1----:R-:W-:Y:S05]  /*24f60*/  @!P0 NANOSLEEP.SYNCS 0x989680 ;  /* 0x009896800000895d */ /* 0x002fea0003900000 */
[----:B------:R-:W1:Y:S02]  /*24f70*/  @!P0 SYNCS.PHASECHK.TRANS64 P0, [R8+URZ+0x34860], R9 ;  /* 0x03486009080085a7 */ /* 0x000e64000800007f */
[----:B-1----:R-:W-:Y:S05]  /*24f80*/  @!P0 BRA `(.L_x_2499) ;  /* 0xfffffffc00f08947 */ /* 0x002fea000383ffff */
[----:B------:R-:W-:Y:S05]  /*24f90*/  BRA `(.L_x_2625) ;  /* 0xffffffc000fc7947 */ /* 0x000fea000383ffff */
.L_x_2505:
[----:B-1----:R1:W2:Y:S02]  /*24fa0*/  SYNCS.PHASECHK.TRANS64.TRYWAIT P0, [R2+URZ+0x34840], R3 ;  /* 0x03484003020075a7 */ /* 0x0022a4000800017f */
[----:B--2---:R-:W-:Y:S05]  /*24fb0*/  @!P0 NANOSLEEP.SYNCS 0x989680 ;  /* 0x009896800000895d */ /* 0x004fea0003900000 */
[----:B------:R-:W2:Y:S02]  /*24fc0*/  @!P0 SYNCS.PHASECHK.TRANS64 P0, [R2+URZ+0x34840], R3 ;  /* 0x03484003020085a7 */ /* 0x000ea4000800007f */
[----:B--2---:R-:W-:Y:S05]  /*24fd0*/  @!P0 BRA `(.L_x_2505) ;  /* 0xfffffffc00f08947 */ /* 0x004fea000383ffff */
[----:B------:R-:W-:Y:S05]  /*24fe0*/  BRA `(.L_x_2626) ;  /* 0xffffffc800547947 */ /* 0x000fea000383ffff */
.L_x_2507:
[----:B0-----:R0:W1:Y:S02]  /*24ff0*/  SYNCS.PHASECHK.TRANS64.TRYWAIT P0, [R2+URZ+0x34860], R3 ;  /* 0x03486003020075a7 */ /* 0x001064000800017f */
[----:B-1----:R-:W-:Y:S05]  /*25000*/  @!P0 NANOSLEEP.SYNCS 0x989680 ;  /* 0x009896800000895d */ /* 0x002fea0003900000 */
[----:B------:R-:W1:Y:S02]  /*25010*/  @!P0 SYNCS.PHASECHK.TRANS64 P0, [R2+URZ+0x34860], R3 ;  /* 0x03486003020085a7 */ /* 0x000e64000800007f */
[----:B-1----:R-:W-:Y:S05]  /*25020*/  @!P0 BRA `(.L_x_2507) ;  /* 0xfffffffc00f08947 */ /* 0x002fea000383ffff */
[----:B------:R-:W-:Y:S05]  /*25030*/  BRA `(.L_x_2627) ;  /* 0xffffffcc00007947 */ /* 0x000fea000383ffff */
.L_x_2513:
[----:B--2---:R2:W3:Y:S02]  /*25040*/  SYNCS.PHASECHK.TRANS64.TRYWAIT P0, [R2+URZ+0x34840], R3 ;  /* 0x03484003020075a7 */ /* 0x0044e4000800017f */
[----:B---3--:R-:W-:Y:S05]  /*25050*/  @!P0 NANOSLEEP.SYNCS 0x989680 ;  /* 0x009896800000895d */ /* 0x008fea0003900000 */
[----:B------:R-:W3:Y:S02]  /*25060*/  @!P0 SYNCS.PHASECHK.TRANS64 P0, [R2+URZ+0x34840], R3 ;  /* 0x03484003020085a7 */ /* 0x000ee4000800007f */
[----:B---3--:R-:W-:Y:S05]  /*25070*/  @!P0 BRA `(.L_x_2513) ;  /* 0xfffffffc00f08947 */ /* 0x008fea000383ffff */
[----:B------:R-:W-:Y:S05]  /*25080*/  BRA `(.L_x_2628) ;  /* 0xffffffd000347947 */ /* 0x000fea000383ffff */
.L_x_2515:
[----:B0-----:R0:W1:Y:S02]  /*25090*/  SYNCS.PHASECHK.TRANS64.TRYWAIT P0, [R2+URZ+0x34860], R9 ;  /* 0x03486009020075a7 */ /* 0x001064000800017f */
[----:B-1----:R-:W-:Y:S05]  /*250a0*/  @!P0 NANOSLEEP.SYNCS 0x989680 ;  /* 0x009896800000895d */ /* 0x002fea0003900000 */
[----:B------:R-:W1:Y:S02]  /*250b0*/  @!P0 SYNCS.PHASECHK.TRANS64 P0, [R2+URZ+0x34860], R9 ;  /* 0x03486009020085a7 */ /* 0x000e64000800007f */
[----:B-1----:R-:W-:Y:S05]  /*250c0*/  @!P0 BRA `(.L_x_2515) ;  /* 0xfffffffc00f08947 */ /* 0x002fea000383ffff */
[----:B------:R-:W-:Y:S05]  /*250d0*/  BRA `(.L_x_2629) ;  /* 0xffffffd000dc7947 */ /* 0x000fea000383ffff */
.L_x_2523:
[----:B-1----:R1:W2:Y:S02]  /*250e0*/  SYNCS.PHASECHK.TRANS64.TRYWAIT P0, [R3+URZ+0x34860], R0 ;  /* 0x03486000030075a7 */ /* 0x0022a4000800017f */
[----:B--2---:R-:W-:Y:S05]  /*250f0*/  @!P0 NANOSLEEP.SYNCS 0x989680 ;  /* 0x009896800000895d */ /* 0x004fea0003900000 */
[----:B------:R-:W2:Y:S02]  /*25100*/  @!P0 SYNCS.PHASECHK.TRANS64 P0, [R3+URZ+0x34860], R0 ;  /* 0x03486000030085a7 */ /* 0x000ea4000800007f */
[----:B--2---:R-:W-:Y:S05]  /*25110*/  @!P0 BRA `(.L_x_2523) ;  /* 0xfffffffc00f08947 */ /* 0x004fea000383ffff */
[----:B------:R-:W-:Y:S05]  /*25120*/  BRA `(.L_x_2630) ;  /* 0xffffffd400f87947 */ /* 0x000fea000383ffff */
.L_x_2526:
[----:B------:R-:W-:Y:S01]  /*25130*/  BSSY B0, `(.L_x_2631) ;  /* 0x0000008000007945 */ /* 0x000fe20003800000 */
[----:B------:R-:W-:Y:S01]  /*25140*/  IMAD.MOV.U32 R13, RZ, RZ, R16 ;  /* 0x000000ffff0d7224 */ /* 0x000fe200078e0010 */
[----:B------:R-:W-:Y:S01]  /*25150*/  MOV R12, RZ ;  /* 0x000000ff000c7202 */ /* 0x000fe20000000f00 */
[----:B------:R-:W-:Y:S01]  /*25160*/  IMAD.MOV.U32 R11, RZ, RZ, 0x1f ;  /* 0x0000001fff0b7424 */ /* 0x000fe200078e00ff */
[----:B0-----:R-:W-:-:S07]  /*25170*/  MOV R15, 0xffffffff ;  /* 0xffffffff000f7802 */ /* 0x001fce0000000f00 */
[----:B-1----:R-:W-:Y:S05]  /*25180*/  WARPSYNC.COLLECTIVE R15, `(.L_x_2632) ;  /* 0x000000000f087348 */ /* 0x002fea0003c00000 */
[----:B------:R0:W2:Y:S02]  /*25190*/  SHFL.IDX P6, R14, R13, R12, R11 ;  /* 0x0000000c0d0e7389 */ /* 0x0000a400000c000b */
[----:B012---:R-:W-:Y:S01]  /*251a0*/  ENDCOLLECTIVE ;  /* 0x000000000000791b */ /* 0x007fe20003800000 */
.L_x_2632:
[----:B------:R-:W-:Y:S05]  /*251b0*/  BSYNC B0 ;  /* 0x0000000000007941 */ /* 0x000fea0003800000 */
.L_x_2631:
[----:B------:R-:W-:Y:S01]  /*251c0*/  MOV R13, R16 ;  /* 0x00000010000d7202 */ /* 0x000fe20000000f00 */
[----:B------:R-:W-:Y:S01]  /*251d0*/  IMAD.MOV.U32 R12, RZ, RZ, 0x1 ;  /* 0x00000001ff0c7424 */ /* 0x000fe200078e00ff */
[----:B------:R-:W-:Y:S01]  /*251e0*/  MOV R11, 0x1f ;  /* 0x0000001f000b7802 */ /* 0x000fe20000000f00 */
[----:B------:R-:W-:Y:S02]  /*251f0*/  IMAD.MOV.U32 R15, RZ, RZ, -0x1 ;  /* 0xffffffffff0f7424 */ /* 0x000fe400078e00ff */
[----:B------:R-:W-:-:S07]  /*25200*/  IMAD.MOV.U32 R4, RZ, RZ, R14 ;  /* 0x000000ffff047224 */ /* 0x000fce00078e000e */
[----:B------:R-:W-:Y:S05]  /*25210*/  WARPSYNC.COLLECTIVE R15, `(.L_x_2633) ;  /* 0x000000000f087348 */ /* 0x000fea0003c00000 */
[----:B------:R0:W1:Y:S02]  /*25220*/  SHFL.IDX P6, R14, R13, R12, R11 ;  /* 0x0000000c0d0e7389 */ /* 0x00006400000c000b */
[----:B01----:R-:W-:Y:S01]  /*25230*/  ENDCOLLECTIVE ;  /* 0x000000000000791b */ /* 0x003fe20003800000 */
.L_x_2633:
[----:B------:R-:W-:Y:S01]  /*25240*/  MOV R16, R14 ;  /* 0x0000000e00107202 */ /* 0x000fe20000000f00 */
[----:B------:R-:W-:Y:S06]  /*25250*/  BRA `(.L_x_2634) ;  /* 0xffffffd8008c7947 */ /* 0x000fec000383ffff */
.L_x_2529:
[----:B------:R-:W-:Y:S01]  /*25260*/  BSSY B0, `(.L_x_2635) ;  /* 0x0000008000007945 */ /* 0x000fe20003800000 */
[----:B-----5:R-:W-:Y:S01]  /*25270*/  IMAD.MOV.U32 R13, RZ, RZ, R17 ;  /* 0x000000ffff0d7224 */ /* 0x020fe200078e0011 */
[----:B------:R-:W-:Y:S01]  /*25280*/  MOV R12, 0x1 ;  /* 0x00000001000c7802 */ /* 0x000fe20000000f00 */
[----:B------:R-:W-:Y:S01]  /*25290*/  IMAD.MOV.U32 R11, RZ, RZ, RZ ;  /* 0x000000ffff0b7224 */ /* 0x000fe200078e00ff */
[----:B0-----:R-:W-:-:S07]  /*252a0*/  MOV R15, 0xffffffff ;  /* 0xffffffff000f7802 */ /* 0x001fce0000000f00 */
[----:B-1234-:R-:W-:Y:S05]  /*252b0*/  WARPSYNC.COLLECTIVE R15, `(.L_x_2636) ;  /* 0x000000000f087348 */ /* 0x01efea0003c00000 */
[----:B------:R0:W0:Y:S02]  /*252c0*/  SHFL.UP P6, R14, R13, R12, R11 ;  /* 0x0400000c0d0e7389 */ /* 0x00002400000c000b */
[----:B01234-:R-:W-:Y:S01]  /*252d0*/  ENDCOLLECTIVE ;  /* 0x000000000000791b */ /* 0x01ffe20003800000 */
.L_x_2636:
[----:B------:R-:W-:Y:S05]  /*252e0*/  BSYNC B0 ;  /* 0x0000000000007941 */ /* 0x000fea0003800000 */
.L_x_2635:
[C---:B------:R-:W-:Y:S01]  /*252f0*/  ISETP.NE.AND P0, PT, R7.reuse, RZ, PT ;  /* 0x000000ff0700720c */ /* 0x040fe20003f05270 */
[----:B------:R-:W-:Y:S01]  /*25300*/  IMAD.MOV.U32 R11, RZ, RZ, RZ ;  /* 0x000000ffff0b7224 */ /* 0x000fe200078e00ff */
[----:B------:R-:W-:Y:S02]  /*25310*/  MOV R12, 0x2 ;  /* 0x00000002000c7802 */ /* 0x000fe40000000f00 */
[----:B------:R-:W-:Y:S02]  /*25320*/  SEL R14, R14, RZ, P0 ;  /* 0x000000ff0e0e7207 */ /* 0x000fe40000000000 */
[----:B------:R-:W-:Y:S02]  /*25330*/  MOV R15, 0xffffffff ;  /* 0xffffffff000f7802 */ /* 0x000fe40000000f00 */
[----:B------:R-:W-:Y:S01]  /*25340*/  ISETP.GE.U32.AND P0, PT, R7, 0x2, PT ;  /* 0x000000020700780c */ /* 0x000fe20003f06070 */
[----:B------:R-:W-:-:S12]  /*25350*/  IMAD.IADD R13, R17, 0x1, R14 ;  /* 0x00000001110d7824 */ /* 0x000fd800078e020e */
[----:B------:R-:W-:Y:S05]  /*25360*/  WARPSYNC.COLLECTIVE R15, `(.L_x_2637) ;  /* 0x000000000f087348 */ /* 0x000fea0003c00000 */
[----:B------:R0:W1:Y:S02]  /*25370*/  SHFL.UP P6, R14, R13, R12, R11 ;  /* 0x0400000c0d0e7389 */ /* 0x00006400000c000b */
[----:B01----:R-:W-:Y:S01]  /*25380*/  ENDCOLLECTIVE ;  /* 0x000000000000791b */ /* 0x003fe20003800000 */
.L_x_2637:
        /* <DEDUP_REMOVED lines=8> */
.L_x_2638:
        /* <DEDUP_REMOVED lines=8> */
.L_x_2639:
        /* <DEDUP_REMOVED lines=8> */
.L_x_2640:
        /* <DEDUP_REMOVED lines=8> */
.L_x_2641:
[----:B------:R-:W-:Y:S05]  /*25590*/  BRA `(.L_x_2642) ;  /* 0xffffffd800507947 */ /* 0x000fea000383ffff */
.L_x_2534:
        /* <DEDUP_REMOVED lines=8> */
.L_x_2644:
[----:B------:R-:W-:Y:S05]  /*25620*/  BSYNC B0 ;  /* 0x0000000000007941 */ /* 0x000fea0003800000 */
.L_x_2643:
[C---:B------:R-:W-:Y:S01]  /*25630*/  ISETP.NE.AND P0, PT, R7.reuse, RZ, PT ;  /* 0x000000ff0700720c */ /* 0x040fe20003f05270 */
[----:B------:R-:W-:Y:S01]  /*25640*/  IMAD.MOV.U32 R12, RZ, RZ, 0x2 ;  /* 0x00000002ff0c7424 */ /* 0x000fe200078e00ff */
[----:B------:R-:W-:Y:S01]  /*25650*/  MOV R11, RZ ;  /* 0x000000ff000b7202 */ /* 0x000fe20000000f00 */
[----:B------:R-:W-:Y:S01]  /*25660*/  IMAD.MOV.U32 R15, RZ, RZ, -0x1 ;  /* 0xffffffffff0f7424 */ /* 0x000fe200078e00ff */
[----:B------:R-:W-:Y:S02]  /*25670*/  SEL R14, R14, RZ, P0 ;  /* 0x000000ff0e0e7207 */ /* 0x000fe40000000000 */
[----:B------:R-:W-:Y:S02]  /*25680*/  ISETP.GE.U32.AND P0, PT, R7, 0x2, PT ;  /* 0x000000020700780c */ /* 0x000fe40003f06070 */
[----:B------:R-:W-:-:S11]  /*25690*/  IADD3 R13, R17, R14, RZ ;  /* 0x0000000e110d7210 */ /* 0x000fd60007ffe0ff */
[----:B------:R-:W-:Y:S05]  /*256a0*/  WARPSYNC.COLLECTIVE R15, `(.L_x_2645) ;  /* 0x000000000f087348 */ /* 0x000fea0003c00000 */
[----:B------:R0:W1:Y:S02]  /*256b0*/  SHFL.UP P6, R14, R13, R12, R11 ;  /* 0x0400000c0d0e7389 */ /* 0x00006400000c000b */
[----:B01----:R-:W-:Y:S01]  /*256c0*/  ENDCOLLECTIVE ;  /* 0x000000000000791b */ /* 0x003fe20003800000 */
.L_x_2645:
        /* <DEDUP_REMOVED lines=8> */
.L_x_2646:
        /* <DEDUP_REMOVED lines=8> */
.L_x_2647:
        /* <DEDUP_REMOVED lines=8> */
.L_x_2648:
[----:B------:R-:W-:Y:S01]  /*25850*/  IMAD.MOV.U32 R12, RZ, RZ, 0x1f ;  /* 0x0000001fff0c7424 */ /* 0x000fe200078e00ff */
[----:B------:R-:W-:Y:S02]  /*25860*/  MOV R11, 0x1f ;  /* 0x0000001f000b7802 */ /* 0x000fe40000000f00 */
[----:B------:R-:W-:-:S05]  /*25870*/  SEL R3, R14, RZ, P0 ;  /* 0x000000ff0e037207 */ /* 0x000fca0000000000 */
[----:B------:R-:W-:-:S05]  /*25880*/  IMAD.IADD R2, R6, 0x1, R3 ;  /* 0x0000000106027824 */ /* 0x000fca00078e0203 */
[----:B------:R-:W-:-:S07]  /*25890*/  MOV R13, R2 ;  /* 0x00000002000d7202 */ /* 0x000fce0000000f00 */
[----:B------:R-:W-:Y:S05]  /*258a0*/  WARPSYNC.COLLECTIVE R15, `(.L_x_2649) ;  /* 0x000000000f087348 */ /* 0x000fea0003c00000 */
[----:B------:R0:W1:Y:S02]  /*258b0*/  SHFL.IDX P6, R14, R13, R12, R11 ;  /* 0x0000000c0d0e7389 */ /* 0x00006400000c000b */
[----:B01----:R-:W-:Y:S01]  /*258c0*/  ENDCOLLECTIVE ;  /* 0x000000000000791b */ /* 0x003fe20003800000 */
.L_x_2649:
[----:B------:R-:W-:Y:S05]  /*258d0*/  BRA `(.L_x_2650) ;  /* 0xffffffd800347947 */ /* 0x000fea000383ffff */
.L_x_2536:
[----:B------:R-:W-:Y:S01]  /*258e0*/  BSSY B0, `(.L_x_2651) ;  /* 0x0000006000007945 */ /* 0x000fe20003800000 */
[----:B------:R-:W-:Y:S01]  /*258f0*/  PLOP3.LUT P6, PT, P6, PT, PT, 0x8, 0x0 ;  /* 0x000000000000781c */ /* 0x000fe200037ce170 */
[----:B------:R-:W-:-:S12]  /*25900*/  IMAD.MOV.U32 R15, RZ, RZ, -0x1 ;  /* 0xffffffffff0f7424 */ /* 0x000fd800078e00ff */
[----:B0-----:R-:W-:Y:S05]  /*25910*/  WARPSYNC.COLLECTIVE R15, `(.L_x_2652) ;  /* 0x000000000f087348 */ /* 0x001fea0003c00000 */
[----:B------:R-:W-:Y:S01]  /*25920*/  VOTE.ANY R14, PT, P6 ;  /* 0x00000000000e7806 */ /* 0x000fe200030e0100 */
[----:B0-----:R-:W-:Y:S06]  /*25930*/  ENDCOLLECTIVE ;  /* 0x000000000000791b */ /* 0x001fec0003800000 */
.L_x_2652:
[----:B------:R-:W-:Y:S05]  /*25940*/  BSYNC B0 ;  /* 0x0000000000007941 */ /* 0x000fea0003800000 */
.L_x_2651:
[----:B------:R-:W-:Y:S01]  /*25950*/  MOV R3, R14 ;  /* 0x0000000e00037202 */ /* 0x000fe20000000f00 */
[----:B------:R-:W-:Y:S01]  /*25960*/  IMAD.MOV.U32 R13, RZ, RZ, R17 ;  /* 0x000000ffff0d7224 */ /* 0x000fe200078e0011 */
[----:B------:R-:W-:Y:S01]  /*25970*/  MOV R15, 0xffffffff ;  /* 0xffffffff000f7802 */ /* 0x000fe20000000f00 */
[----:B------:R-:W-:Y:S01]  /*25980*/  IMAD.MOV.U32 R11, RZ, RZ, 0x1f ;  /* 0x0000001fff0b7424 */ /* 0x000fe200078e00ff */
[----:B------:R-:W0:Y:S02]  /*25990*/  POPC R6, R3 ;  /* 0x0000000300067309 */ /* 0x000e240000000000 */
[----:B0-----:R-:W-:-:S07]  /*259a0*/  MOV R12, R6 ;  /* 0x00000006000c7202 */ /* 0x001fce0000000f00 */
[----:B------:R-:W-:Y:S05]  /*259b0*/  WARPSYNC.COLLECTIVE R15, `(.L_x_2653) ;  /* 0x000000000f087348 */ /* 0x000fea0003c00000 */
[----:B------:R0:W1:Y:S02]  /*259c0*/  SHFL.IDX P6, R14, R13, R12, R11 ;  /* 0x0000000c0d0e7389 */ /* 0x00006400000c000b */
[----:B01----:R-:W-:Y:S01]  /*259d0*/  ENDCOLLECTIVE ;  /* 0x000000000000791b */ /* 0x003fe20003800000 */
.L_x_2653:
[----:B------:R-:W-:Y:S01]  /*259e0*/  IMAD.MOV.U32 R17, RZ, RZ, R14 ;  /* 0x000000ffff117224 */ /* 0x000fe200078e000e */
[----:B------:R-:W-:Y:S06]  /*259f0*/  BRA `(.L_x_2654) ;  /* 0xffffffd800247947 */ /* 0x000fec000383ffff */
.L_x_2538:
[----:B------:R-:W-:Y:S01]  /*25a00*/  BSSY B0, `(.L_x_2655) ;  /* 0x0000007000007945 */ /* 0x000fe20003800000 */
[----:B------:R-:W-:Y:S01]  /*25a10*/  MOV R13, R2 ;  /* 0x00000002000d7202 */ /* 0x000fe20000000f00 */
[----:B------:R-:W-:Y:S01]  /*25a20*/  IMAD.MOV.U32 R11, RZ, RZ, 0x1f ;  /* 0x0000001fff0b7424 */ /* 0x000fe200078e00ff */
[----:B------:R-:W-:-:S07]  /*25a30*/  MOV R15, 0xffffffff ;  /* 0xffffffff000f7802 */ /* 0x000fce0000000f00 */
[----:B012---:R-:W-:Y:S05]  /*25a40*/  WARPSYNC.COLLECTIVE R15, `(.L_x_2656) ;  /* 0x000000000f087348 */ /* 0x007fea0003c00000 */
[----:B------:R3:W4:Y:S02]  /*25a50*/  SHFL.IDX P6, R14, R13, R12, R11 ;  /* 0x0000000c0d0e7389 */ /* 0x00072400000c000b */
[----:B01234-:R-:W-:Y:S01]  /*25a60*/  ENDCOLLECTIVE ;  /* 0x000000000000791b */ /* 0x01ffe20003800000 */
.L_x_2656:
[----:B------:R-:W-:Y:S05]  /*25a70*/  BSYNC B0 ;  /* 0x0000000000007941 */ /* 0x000fea0003800000 */
.L_x_2655:
[----:B------:R-:W-:Y:S01]  /*25a80*/  IMAD.MOV.U32 R7, RZ, RZ, R14 ;  /* 0x000000ffff077224 */ /* 0x000fe200078e000e */
[----:B------:R-:W-:Y:S06]  /*25a90*/  BRA `(.L_x_2537) ;  /* 0xffffffd800187947 */ /* 0x000fec000383ffff */
.L_x_2542:
[----:B-1----:R1:W2:Y:S02]  /*25aa0*/  SYNCS.PHASECHK.TRANS64.TRYWAIT P0, [R0+URZ+0x34820], R3 ;  /* 0x03482003000075a7 */ /* 0x0022a4000800017f */
[----:B--2---:R-:W-:Y:S05]  /*25ab0*/  @!P0 NANOSLEEP.SYNCS 0x989680 ;  /* 0x009896800000895d */ /* 0x004fea0003900000 */
[----:B------:R-:W2:Y:S02]  /*25ac0*/  @!P0 SYNCS.PHASECHK.TRANS64 P0, [R0+URZ+0x34820], R3 ;  /* 0x03482003000085a7 */ /* 0x000ea4000800007f */
[----:B--2---:R-:W-:Y:S05]  /*25ad0*/  @!P0 BRA `(.L_x_2542) ;  /* 0xfffffffc00f08947 */ /* 0x004fea000383ffff */
[----:B------:R-:W-:Y:S05]  /*25ae0*/  BRA `(.L_x_2657) ;  /* 0xffffffdc008c7947 */ /* 0x000fea000383ffff */
.L_x_2543:
[----:B------:R-:W2:Y:S01]  /*25af0*/  S2R R2, SR_TID.X ;  /* 0x0000000000027919 */ /* 0x000ea20000002100 */
[----:B------:R-:W-:Y:S01]  /*25b00*/  BSSY B0, `(.L_x_2658) ;  /* 0x000000a000007945 */ /* 0x000fe20003800000 */
[----:B------:R-:W-:Y:S01]  /*25b10*/  IMAD.MOV.U32 R12, RZ, RZ, RZ ;  /* 0x000000ffff0c7224 */ /* 0x000fe200078e00ff */
[----:B0-----:R-:W-:Y:S01]  /*25b20*/  MOV R11, 0x1f ;  /* 0x0000001f000b7802 */ /* 0x001fe20000000f00 */
[----:B------:R-:W-:Y:S01]  /*25b30*/  IMAD.MOV.U32 R15, RZ, RZ, -0x1 ;  /* 0xffffffffff0f7424 */ /* 0x000fe200078e00ff */
[----:B--2---:R-:W-:-:S04]  /*25b40*/  SHF.R.U32.HI R2, RZ, 0x5, R2 ;  /* 0x00000005ff027819 */ /* 0x004fc80000011602 */
[----:B------:R-:W-:-:S04]  /*25b50*/  LOP3.LUT R2, R2, 0x3, RZ, 0xc0, !PT ;  /* 0x0000000302027812 */ /* 0x000fc800078ec0ff */
[----:B------:R-:W-:-:S07]  /*25b60*/  MOV R13, R2 ;  /* 0x00000002000d7202 */ /* 0x000fce0000000f00 */
[----:B-1----:R-:W-:Y:S05]  /*25b70*/  WARPSYNC.COLLECTIVE R15, `(.L_x_2659) ;  /* 0x000000000f087348 */ /* 0x002fea0003c00000 */
[----:B------:R0:W2:Y:S02]  /*25b80*/  SHFL.IDX P6, R14, R13, R12, R11 ;  /* 0x0000000c0d0e7389 */ /* 0x0000a400000c000b */
[----:B012---:R-:W-:Y:S01]  /*25b90*/  ENDCOLLECTIVE ;  /* 0x000000000000791b */ /* 0x007fe20003800000 */
.L_x_2659:
[----:B------:R-:W-:Y:S05]  /*25ba0*/  BSYNC B0 ;  /* 0x0000000000007941 */ /* 0x000fea0003800000 */
.L_x_2658:
[----:B------:R-:W-:Y:S05]  /*25bb0*/  BRA `(.L_x_2660) ;  /* 0xffffffdc00747947 */ /* 0x000fea000383ffff */
.L_x_2544:
[----:B------:R-:W-:Y:S01]  /*25bc0*/  BSSY B0, `(.L_x_2661) ;  /* 0x0000006000007945 */ /* 0x000fe20003800000 */
[----:B------:R-:W-:-:S07]  /*25bd0*/  MOV R15, 0xffffffff ;  /* 0xffffffff000f7802 */ /* 0x000fce0000000f00 */
[----:B012---:R-:W-:Y:S05]  /*25be0*/  WARPSYNC.COLLECTIVE R15, `(.L_x_2662) ;  /* 0x000000000f0c7348 */ /* 0x007fea0003c00000 */
[----:B------:R-:W-:Y:S02]  /*25bf0*/  ELECT P6, UR62, PT ;  /* 0x00000000003e782f */ /* 0x000fe400038c0000 */
[----:B------:R-:W-:Y:S01]  /*25c00*/  MOV R14, UR62 ;  /* 0x0000003e000e7c02 */ /* 0x000fe20008000f00 */
[----:B012---:R-:W-:Y:S10]  /*25c10*/  ENDCOLLECTIVE ;  /* 0x000000000000791b */ /* 0x007ff40003800000 */
.L_x_2662:
[----:B------:R-:W-:Y:S05]  /*25c20*/  BSYNC B0 ;  /* 0x0000000000007941 */ /* 0x000fea0003800000 */
.L_x_2661:
[----:B------:R-:W-:Y:S05]  /*25c30*/  BRA `(.L_x_2663) ;  /* 0xffffffdc00687947 */ /* 0x000fea000383ffff */
.L_x_2546:
[----:B-1----:R1:W2:Y:S02]  /*25c40*/  SYNCS.PHASECHK.TRANS64.TRYWAIT P0, [R6+URZ], R5 ;  /* 0x00000005060075a7 */ /* 0x0022a4000800017f */
[----:B--2---:R-:W-:Y:S05]  /*25c50*/  @!P0 NANOSLEEP.SYNCS 0x989680 ;  /* 0x009896800000895d */ /* 0x004fea0003900000 */
[----:B------:R-:W2:Y:S02]  /*25c60*/  @!P0 SYNCS.PHASECHK.TRANS64 P0, [R6+URZ], R5 ;  /* 0x00000005060085a7 */ /* 0x000ea4000800007f */
[----:B--2---:R-:W-:Y:S05]  /*25c70*/  @!P0 BRA `(.L_x_2546) ;  /* 0xfffffffc00f08947 */ /* 0x004fea000383ffff */
[----:B------:R-:W-:Y:S05]  /*25c80*/  BRA `(.L_x_2664) ;  /* 0xffffffdc00ac7947 */ /* 0x000fea000383ffff */
.L_x_2547:
[----:B--2---:R2:W3:Y:S02]  /*25c90*/  SYNCS.PHASECHK.TRANS64.TRYWAIT P0, [R7+URZ], R2 ;  /* 0x00000002070075a7 */ /* 0x0044e4000800017f */
[----:B---3--:R-:W-:Y:S05]  /*25ca0*/  @!P0 NANOSLEEP.SYNCS 0x989680 ;  /* 0x009896800000895d */ /* 0x008fea0003900000 */
[----:B------:R-:W3:Y:S02]  /*25cb0*/  @!P0 SYNCS.PHASECHK.TRANS64 P0, [R7+URZ], R2 ;  /* 0x00000002070085a7 */ /* 0x000ee4000800007f */
[----:B---3--:R-:W-:Y:S05]  /*25cc0*/  @!P0 BRA `(.L_x_2547) ;  /* 0xfffffffc00f08947 */ /* 0x008fea000383ffff */
[----:B------:R-:W-:Y:S05]  /*25cd0*/  BRA `(.L_x_2665) ;  /* 0xffffffdc00a07947 */ /* 0x000fea000383ffff */
.L_x_2549:
[----:B---3--:R3:W4:Y:S02]  /*25ce0*/  SYNCS.PHASECHK.TRANS64.TRYWAIT P0, [R4+URZ], R5 ;  /* 0x00000005040075a7 */ /* 0x008724000800017f */
[----:B----4-:R-:W-:Y:S05]  /*25cf0*/  @!P0 NANOSLEEP.SYNCS 0x989680 ;  /* 0x009896800000895d */ /* 0x010fea0003900000 */
[----:B------:R-:W4:Y:S02]  /*25d00*/  @!P0 SYNCS.PHASECHK.TRANS64 P0, [R4+URZ], R5 ;  /* 0x00000005040085a7 */ /* 0x000f24000800007f */
[----:B----4-:R-:W-:Y:S05]  /*25d10*/  @!P0 BRA `(.L_x_2549) ;  /* 0xfffffffc00f08947 */ /* 0x010fea000383ffff */
[----:B------:R-:W-:Y:S05]  /*25d20*/  BRA `(.L_x_2666) ;  /* 0xffffffdc00a87947 */ /* 0x000fea000383ffff */
.L_x_2667:
        /* <DEDUP_REMOVED lines=13> */
.L_x_11940:


//--------------------- .text._ZN7cutlass13device_kernelIN5flash11enable_sm90INS1_16FlashAttnFwdSm90INS1_25CollectiveMainloopFwdSm90ILi2EN4cute5tupleIJNS5_1CILi1EEES8_S8_EEENS6_IJNS7_ILi64EEESA_SA_EEELi512ENS_6half_tEfNS_4arch4Sm90ELb0ELb0ELb1ELb0ELb0ELb0ELb0ELb0ELb0ELb0ELb0ELb0EEENS1_21CollectiveEpilogueFwdINS6_IJSA_NS7_ILi512EEESA_EEES9_SC_SE_Li256ELb0ELb0ELb0ELb0EEENS1_29StaticPersistentTileSchedulerILb0EEEEEEEEEvNT_6ParamsE --------------------------
	.section	.text._ZN7cutlass13device_kernelIN5flash11enable_sm90INS1_16FlashAttnFwdSm90INS1_25CollectiveMainloopFwdSm90ILi2EN4cute5tupleIJNS5_1CILi1EEES8_S8_EEENS6_IJNS7_ILi64EEESA_SA_EEELi512ENS_6half_tEfNS_4arch4Sm90ELb0ELb0ELb1ELb0ELb0ELb0ELb0ELb0ELb0ELb0ELb0ELb0EEENS1_21CollectiveEpilogueFwdINS6_IJSA_NS7_ILi512EEESA_EEES9_SC_SE_Li256ELb0ELb0ELb0ELb0EEENS1_29StaticPersistentTileSchedulerILb0EEEEEEEEEvNT_6ParamsE,"ax",@progbits
	.align	128
.text._ZN7cutlass13device_kernelIN5flash11enable_sm90INS1_16FlashAttnFwdSm90INS1_25CollectiveMainloopFwdSm90ILi2EN4cute5tupleIJNS5_1CILi1EEES8_S8_EEENS6_IJNS7_ILi64EEESA_SA_EEELi512ENS_6half_tEfNS_4arch4Sm90ELb0ELb0ELb1ELb0ELb0ELb0ELb0ELb0ELb0ELb0ELb0ELb0EEENS1_21CollectiveEpilogueFwdINS6_IJSA_NS7_ILi512EEESA_EEES9_SC_SE_Li256ELb0ELb0ELb0ELb0EEENS1_29StaticPersistentTileSchedulerILb0EEEEEEEEEvNT_6ParamsE:
        .type           _ZN7cutlass13device_kernelIN5flash11enable_sm90INS1_16FlashAttnFwdSm90INS1_25CollectiveMainloopFwdSm90ILi2EN4cute5tupleIJNS5_1CILi1EEES8_S8_EEENS6_IJNS7_ILi64EEESA_SA_EEELi512ENS_6half_tEfNS_4arch4Sm90ELb0ELb0ELb1ELb0ELb0ELb0ELb0ELb0ELb0ELb0ELb0ELb0EEENS1_21CollectiveEpilogueFwdINS6_IJSA_NS7_ILi512EEESA_EEES9_SC_SE_Li256ELb0ELb0ELb0ELb0EEENS1_29StaticPersistentTileSchedulerILb0EEEEEEEEEvNT_6ParamsE,@function
        .size           _ZN7cutlass13device_kernelIN5flash11enable_sm90INS1_16FlashAttnFwdSm90INS1_25CollectiveMainloopFwdSm90ILi2EN4cute5tupleIJNS5_1CILi1EEES8_S8_EEENS6_IJNS7_ILi64EEESA_SA_EEELi512ENS_6half_tEfNS_4arch4Sm90ELb0ELb0ELb1ELb0ELb0ELb0ELb0ELb0ELb0ELb0ELb0ELb0EEENS1_21CollectiveEpilogueFwdINS6_IJSA_NS7_ILi512EEESA_EEES9_SC_SE_Li256ELb0ELb0ELb0ELb0EEENS1_29StaticPersistentTileSchedulerILb0EEEEEEEEEvNT_6ParamsE,(.L_x_11941 - _ZN7cutlass13device_kernelIN5flash11enable_sm90INS1_16FlashAttnFwdSm90INS1_25CollectiveMainloopFwdSm90ILi2EN4cute5tupleIJNS5_1CILi1EEES8_S8_EEENS6_IJNS7_ILi64EEESA_SA_EEELi512ENS_6half_tEfNS_4arch4Sm90ELb0ELb0ELb1ELb0ELb0ELb0ELb0ELb0ELb0ELb0ELb0ELb0EEENS1_21CollectiveEpilogueFwdINS6_IJSA_NS7_ILi512EEESA_EEES9_SC_SE_Li256ELb0ELb0ELb0ELb0EEENS1_29StaticPersistentTileSchedulerILb0EEEEEEEEEvNT_6ParamsE)
        .other          _ZN7cutlass13device_kernelIN5flash11enable_sm90INS1_16FlashAttnFwdSm90INS1_25CollectiveMainloopFwdSm90ILi2EN4cute5tupleIJNS5_1CILi1EEES8_S8_EEENS6_IJNS7_ILi64EEESA_SA_EEELi512ENS_6half_tEfNS_4arch4Sm90ELb0ELb0ELb1ELb0ELb0ELb0ELb0ELb0ELb0ELb0ELb0ELb0EEENS1_21CollectiveEpilogueFwdINS6_IJSA_NS7_ILi512EEESA_EEES9_SC_SE_Li256ELb0ELb0ELb0ELb0EEENS1_29StaticPersistentTileSchedulerILb0EEEEEEEEEvNT_6ParamsE,@"STO_CUDA_ENTRY STV_DEFAULT"
_ZN7cutlass13device_kernelIN5flash11enable_sm90INS1_16FlashAttnFwdSm90INS1_25CollectiveMainloopFwdSm90ILi2EN4cute5tupleIJNS5_1CILi1EEES8_S8_EEENS6_IJNS7_ILi64EEESA_SA_EEELi512ENS_6half_tEfNS_4arch4Sm90ELb0ELb0ELb1ELb0ELb0ELb0ELb0ELb0ELb0ELb0ELb0ELb0EEENS1_21CollectiveEpilogueFwdINS6_IJSA_NS7_ILi512EEESA_EEES9_SC_SE_Li256ELb0ELb0ELb0ELb0EEENS1_29StaticPersistentTileSchedulerILb0EEEEEEEEEvNT_6ParamsE:
[----:B------:R-:W1:Y:S02]  /*0000*/  LDC R1, c[0x0][0x28] ;  /* 0x00000a00ff017b82 */ /* 0x000e640000000800 */
[----:B-1----:R-:W-:Y:S01]  /*0010*/  IADD3 R1, R1, -0x20, RZ ;  /* 0xffffffe001017810 */ /* 0x002fe20007ffe0ff */
        /* <DEDUP_REMOVED lines=22> */
.L_x_2669:
[----:B------:R-:W-:Y:S05]  /*0180*/  BSYNC B0 ;  /* 0x0000000000007941 */ /* 0x000fea0003800000 */
.L_x_2668:
        /* <DEDUP_REMOVED lines=33> */
.L_x_2670:
        /* <DEDUP_REMOVED lines=22> */
.L_x_2671:
        /* <DEDUP_REMOVED lines=18> */
.L_x_2672:
        /* <DEDUP_REMOVED lines=22> */
.L_x_2673:
        /* <DEDUP_REMOVED lines=22> */
.L_x_2674:
[----:B------:R-:W-:Y:S01]  /*08e0*/  PLOP3.LUT P0, PT, PT, PT, UP0, 0x80, 0x0 ;  /* 0x000000000000781c */ /* 0x000fe20003f0f008 */
[----:B------:R-:W-:Y:S01]  /*08f0*/  UMOV UR38, 0x1 ;  /* 0x0000000100267882 */ /* 0x000fe20000000000 */
[----:B------:R-:W-:Y:S01]  /*0900*/  NOP ;  /* 0x0000000000007918 */ /* 0x000fe20000000000 */
[----:B------:R-:W-:Y:S01]  /*0910*/  USEL UR38, UR38, 0x2, !UP0 ;  /* 0x0000000226267887 */ /* 0x000fe2000c000000 */
[----:B------:R-:W-:Y:S01]  /*0920*/  ULDC.64 UR48, c[0x0][0x208] ;  /* 0x0000820000307ab9 */ /* 0x000fe20000000a00 */
[----:B-123--:R-:W-:Y:S08]  /*0930*/  BAR.SYNC.DEFER_BLOCKING 0x0 ;  /* 0x0000000000007b1d */ /* 0x00eff00000010000 */
[----:B------:R-:W-:Y:S05]  /*0940*/  @!P0 BRA `(.L_x_2675) ;  /* 0x0000007400148947 */ /* 0x000fea0003800000 */
.L_x_2676:
[----:B------:R-:W-:-:S08]  /*0950*/  NOP ;  /* 0x0000000000007918 */ /* 0x000fd00000000000 */
[----:B------:R-:W1:Y:S02]  /*0960*/  USETMAXREG.TRY_ALLOC.CTAPOOL UP0, 0xf0 ;  /* 0x000000f0000079c8 */ /* 0x000e640008000600 */
[----:B-1----:R-:W-:-:S13]  /*0970*/  PLOP3.LUT P0, PT, PT, PT, UP0, 0x80, 0x0 ;  /* 0x000000000000781c */ /* 0x002fda0003f0f008 */
[----:B------:R-:W-:Y:S05]  /*0980*/  @!P0 BRA `(.L_x_2676) ;  /* 0xfffffffc00f08947 */ /* 0x000fea000383ffff */
[----:B------:R-:W-:Y:S01]  /*0990*/  LOP3.LUT R0, R4, 0xffffff80, RZ, 0xc0, !PT ;  /* 0xffffff8004007812 */ /* 0x000fe200078ec0ff */
[----:B------:R-:W1:Y:S03]  /*09a0*/  S2UR UR45, SR_CTAID.X ;  /* 0x00000000002d79c3 */ /* 0x000e660000002500 */
[----:B------:R-:W-:-:S05]  /*09b0*/  ISETP.NE.AND P0, PT, R0, 0x80, PT ;  /* 0x000000800000780c */ /* 0x000fca0003f05270 */
[----:B------:R-:W1:Y:S08]  /*09c0*/  LDC R0, c[0x0][0xda4] ;  /* 0x00036900ff007b82 */ /* 0x000e700000000800 */
[----:B------:R-:W-:Y:S06]  /*09d0*/  @!P0 BAR.ARV 0x8, 0xa0 ;  /* 0x0202800000008b1d */ /* 0x000fec0000002000 */
[----:B------:R-:W-:-:S13]  /*09e0*/  ISETP.GE.U32.AND P0, PT, R4, 0x100, PT ;  /* 0x000001000400780c */ /* 0x000fda0003f06070 */
[----:B------:R-:W-:Y:S06]  /*09f0*/  @P0 BAR.ARV 0xf, 0x100 ;  /* 0x03c4000000000b1d */ /* 0x000fec0000002000 */
[----:B-1----:R-:W-:-:S13]  /*0a00*/  ISETP.LE.AND P0, PT, R0, UR45, PT ;  /* 0x0000002d00007c0c */ /* 0x002fda000bf03270 */
[----:B------:R-:W-:Y:S05]  /*0a10*/  @P0 EXIT ;  /* 0x000000000000094d */ /* 0x000fea0003800000 */
[----:B------:R-:W-:Y:S01]  /*0a20*/  IADD3 R0, R4, -0x80, RZ ;  /* 0xffffff8004007810 */ /* 0x000fe20007ffe0ff */
[----:B------:R-:W1:Y:S01]  /*0a30*/  S2UR UR4, SR_CgaCtaId ;  /* 0x00000000000479c3 */ /* 0x000e620000008800 */
[----:B------:R-:W-:Y:S01]  /*0a40*/  UMOV UR46, 0x400 ;  /* 0x00000400002e7882 */ /* 0x000fe20000000000 */
[----:B------:R-:W-:Y:S01]  /*0a50*/  MOV R22, 0x20 ;  /* 0x0000002000167802 */ /* 0x000fe20000000f00 */
[----:B------:R-:W-:Y:S01]  /*0a60*/  ULOP3.LUT UR44, UR38, 0x1, URZ, 0xfc, !UPT ;  /* 0x00000001262c7892 */ /* 0x000fe2000f8efc3f */
[----:B------:R-:W-:Y:S01]  /*0a70*/  SHF.R.S32.HI R3, RZ, 0x1f, R0 ;  /* 0x0000001fff037819 */ /* 0x000fe20000011400 */
[----:B------:R-:W-:Y:S01]  /*0a80*/  ULDC.64 UR52, c[0x0][0x198] ;  /* 0x0000660000347ab9 */ /* 0x000fe20000000a00 */
[----:B------:R-:W-:Y:S01]  /*0a90*/  UMOV UR41, URZ ;  /* 0x0000003f00297c82 */ /* 0x000fe20008000000 */
[----:B------:R-:W-:Y:S01]  /*0aa0*/  UMOV UR40, URZ ;  /* 0x0000003f00287c82 */ /* 0x000fe20008000000 */
[CC--:B------:R-:W-:Y:S01]  /*0ab0*/  LEA.HI R2, R3.reuse, R0.reuse, RZ, 0x4 ;  /* 0x0000000003027211 */ /* 0x0c0fe200078f20ff */
[----:B------:R-:W-:Y:S01]  /*0ac0*/  UMOV UR39, URZ ;  /* 0x0000003f00277c82 */ /* 0x000fe20008000000 */
[----:B------:R-:W-:-:S02]  /*0ad0*/  LEA.HI R4, R3, R0, RZ, 0x5 ;  /* 0x0000000003047211 */ /* 0x000fc400078f28ff */
[----:B------:R-:W-:Y:S02]  /*0ae0*/  LEA.HI R5, R3, R0, RZ, 0x7 ;  /* 0x0000000003057211 */ /* 0x000fe400078f38ff */
[----:B------:R-:W-:Y:S02]  /*0af0*/  LOP3.LUT R7, R2, 0xfffffff0, RZ, 0xc0, !PT ;  /* 0xfffffff002077812 */ /* 0x000fe400078ec0ff */
[--C-:B------:R-:W-:Y:S02]  /*0b00*/  SHF.R.S32.HI R185, RZ, 0x5, R4.reuse ;  /* 0x00000005ffb97819 */ /* 0x100fe40000011404 */
[----:B------:R-:W-:Y:S02]  /*0b10*/  LOP3.LUT R3, R5, 0xffffff80, RZ, 0xc0, !PT ;  /* 0xffffff8005037812 */ /* 0x000fe400078ec0ff */
[----:B------:R-:W-:Y:S02]  /*0b20*/  SHF.R.S32.HI R4, RZ, 0x1f, R4 ;  /* 0x0000001fff047819 */ /* 0x000fe40000011404 */
[----:B------:R-:W-:-:S02]  /*0b30*/  IADD3 R7, R0, -R7, RZ ;  /* 0x8000000700077210 */ /* 0x000fc40007ffe0ff */
[----:B------:R-:W-:Y:S01]  /*0b40*/  IADD3 R3, R0, -R3, RZ ;  /* 0x8000000300037210 */ /* 0x000fe20007ffe0ff */
[----:B-1----:R-:W-:Y:S01]  /*0b50*/  ULEA UR46, UR4, UR46, 0x18 ;  /* 0x0000002e042e7291 */ /* 0x002fe2000f8ec03f */
[----:B------:R-:W-:Y:S02]  /*0b60*/  LEA.HI R4, R4, R185, RZ, 0x2 ;  /* 0x000000b904047211 */ /* 0x000fe400078f10ff */
[----:B------:R-:W-:Y:S02]  /*0b70*/  SHF.R.S32.HI R0, RZ, 0x1f, R7 ;  /* 0x0000001fff007819 */ /* 0x000fe40000011407 */
[----:B------:R-:W-:Y:S02]  /*0b80*/  SHF.R.S32.HI R9, RZ, 0x4, R2 ;  /* 0x00000004ff097819 */ /* 0x000fe40000011402 */
[----:B------:R-:W-:Y:S02]  /*0b90*/  LOP3.LUT R4, R4, 0x3ffffc, RZ, 0xc0, !PT ;  /* 0x003ffffc04047812 */ /* 0x000fe400078ec0ff */
[----:B------:R-:W-:-:S02]  /*0ba0*/  SHF.R.S32.HI R184, RZ, 0x7, R5 ;  /* 0x00000007ffb87819 */ /* 0x000fc40000011405 */
[----:B------:R-:W-:Y:S02]  /*0bb0*/  LEA.HI R6, R0, R7, RZ, 0x3 ;  /* 0x0000000700067211 */ /* 0x000fe400078f18ff */
[----:B------:R-:W-:Y:S02]  /*0bc0*/  LEA.HI R2, R2, R9, RZ, 0x1 ;  /* 0x0000000902027211 */ /* 0x000fe400078f08ff */
[----:B------:R-:W-:Y:S02]  /*0bd0*/  IADD3 R8, R185, -R4, RZ ;  /* 0x80000004b9087210 */ /* 0x000fe40007ffe0ff */
[----:B------:R-:W-:Y:S02]  /*0be0*/  LEA R11, R184, R7, 0x8 ;  /* 0x00000007b80b7211 */ /* 0x000fe400078e40ff */
[----:B------:R-:W-:Y:S02]  /*0bf0*/  LOP3.LUT R4, R6, 0xfffffff8, RZ, 0xc0, !PT ;  /* 0xfffffff806047812 */ /* 0x000fe400078ec0ff */
[----:B------:R-:W-:-:S02]  /*0c00*/  LOP3.LUT R2, R2, 0x1ffffffe, RZ, 0xc0, !PT ;  /* 0x1ffffffe02027812 */ /* 0x000fc400078ec0ff */
[----:B------:R-:W-:Y:S01]  /*0c10*/  LEA R186, R8, R11, 0x4 ;  /* 0x0000000b08ba7211 */ /* 0x000fe200078e20ff */
[----:B------:R-:W-:Y:S01]  /*0c20*/  IMAD.IADD R8, R7, 0x1, -R4 ;  /* 0x0000000107087824 */ /* 0x000fe200078e0a04 */
[----:B------:R-:W-:Y:S01]  /*0c30*/  SHF.L.U32 R6, R6, 0x6, RZ ;  /* 0x0000000606067819 */ /* 0x000fe200000006ff */
[----:B------:R-:W-:Y:S01]  /*0c40*/  IMAD.IADD R9, R9, 0x1, -R2 ;  /* 0x0000000109097824 */ /* 0x000fe200078e0a02 */
[----:B------:R-:W-:Y:S02]  /*0c50*/  SHF.R.S32.HI R0, RZ, 0x1f, R3 ;  /* 0x0000001fff007819 */ /* 0x000fe40000011403 */
[----:B------:R-:W-:Y:S02]  /*0c60*/  SHF.L.U32 R10, R8, 0x6, RZ ;  /* 0x00000006080a7819 */ /* 0x000fe400000006ff */
[----:B------:R-:W-:Y:S02]  /*0c70*/  SHF.L.U32 R9, R9, 0x3, RZ ;  /* 0x0000000309097819 */ /* 0x000fe400000006ff */
[----:B------:R-:W-:-:S02]  /*0c80*/  LOP3.LUT R10, R10, 0x1c0, RZ, 0xc0, !PT ;  /* 0x000001c00a0a7812 */ /* 0x000fc400078ec0ff */
[----:B------:R-:W-:Y:S01]  /*0c90*/  LOP3.LUT R6, R6, 0x7ffffe00, RZ, 0xc0, !PT ;  /* 0x7ffffe0006067812 */ /* 0x000fe200078ec0ff */
[--C-:B------:R-:W-:Y:S01]  /*0ca0*/  IMAD.U32 R186, R186, 0x40, R9.reuse ;  /* 0x00000040baba7824 */ /* 0x100fe200078e0009 */
[----:B------:R-:W-:Y:S02]  /*0cb0*/  LOP3.LUT R9, R10, 0x8, R9, 0xf8, !PT ;  /* 0x000000080a097812 */ /* 0x000fe400078ef809 */
[----:B------:R-:W-:Y:S02]  /*0cc0*/  SHF.R.U32.HI R10, RZ, 0x3, R10 ;  /* 0x00000003ff0a7819 */ /* 0x000fe4000001160a */
[----:B------:R-:W-:Y:S02]  /*0cd0*/  LEA.HI R2, R0, R3, RZ, 0x2 ;  /* 0x0000000300027211 */ /* 0x000fe400078f10ff */
[----:B------:R-:W-:Y:S02]  /*0ce0*/  LOP3.LUT R9, R9, R10, RZ, 0x3c, !PT ;  /* 0x0000000a09097212 */ /* 0x000fe400078e3cff */
[----:B------:R-:W-:-:S02]  /*0cf0*/  LEA R6, R185, R6, 0xa ;  /* 0x00000006b9067211 */ /* 0x000fc400078e50ff */
[----:B------:R-:W-:Y:S02]  /*0d00*/  LEA.HI R4, R0, R3, RZ, 0x5 ;  /* 0x0000000300047211 */ /* 0x000fe400078f28ff */
[----:B------:R-:W-:Y:S02]  /*0d10*/  R2P PR, R8, 0x6 ;  /* 0x0000000608007804 */ /* 0x000fe40000000000 */
[--C-:B------:R-:W-:Y:S02]  /*0d20*/  SHF.R.S32.HI R0, RZ, 0x2, R2.reuse ;  /* 0x00000002ff007819 */ /* 0x100fe40000011402 */
[----:B------:R-:W-:Y:S02]  /*0d30*/  SHF.R.S32.HI R7, RZ, 0x1f, R2 ;  /* 0x0000001fff077819 */ /* 0x000fe40000011402 */
[----:B------:R-:W-:Y:S02]  /*0d40*/  IADD3 R6, R6, R9, RZ ;  /* 0x0000000906067210 */ /* 0x000fe40007ffe0ff */
[----:B------:R-:W-:-:S02]  /*0d50*/  LEA.HI R5, R5, R184, RZ, 0x1 ;  /* 0x000000b805057211 */ /* 0x000fc400078f08ff */
[----:B------:R-:W-:Y:S02]  /*0d60*/  LEA.HI R7, R7, R0, RZ, 0x3 ;  /* 0x0000000007077211 */ /* 0x000fe400078f18ff */
[----:B------:R-:W-:Y:S02]  /*0d70*/  LEA R19, R6, UR46, 0x1 ;  /* 0x0000002e06137c11 */ /* 0x000fe4000f8e08ff */
[----:B------:R-:W-:Y:S02]  /*0d80*/  LOP3.LUT R2, R2, 0x7ffffffc, RZ, 0xc0, !PT ;  /* 0x7ffffffc02027812 */ /* 0x000fe400078ec0ff */
[----:B------:R-:W-:Y:S02]  /*0d90*/  LOP3.LUT R5, R5, 0xfffffe, RZ, 0xc0, !PT ;  /* 0x00fffffe05057812 */ /* 0x000fe400078ec0ff */
[----:B------:R-:W-:Y:S02]  /*0da0*/  LOP3.LUT R7, R7, 0xfffffff8, RZ, 0xc0, !PT ;  /* 0xfffffff807077812 */ /* 0x000fe400078ec0ff */
[----:B------:R-:W-:Y:S01]  /*0db0*/  IADD3 R23, R19, 0x26800, RZ ;  /* 0x0002680013177810 */ /* 0x000fe20007ffe0ff */
[----:B------:R-:W-:Y:S01]  /*0dc0*/  IMAD.IADD R5, R184, 0x1, -R5 ;  /* 0x00000001b8057824 */ /* 0x000fe200078e0a05 */
[----:B------:R-:W-:-:S02]  /*0dd0*/  IADD3 R16, R3, -R2, RZ ;  /* 0x8000000203107210 */ /* 0x000fc40007ffe0ff */
[----:B------:R-:W-:Y:S02]  /*0de0*/  IADD3 R18, R19, 0x26840, RZ ;  /* 0x0002684013127810 */ /* 0x000fe40007ffe0ff */
[----:B------:R-:W-:Y:S02]  /*0df0*/  IADD3 R7, R0, -R7, RZ ;  /* 0x8000000700077210 */ /* 0x000fe40007ffe0ff */
[----:B------:R-:W-:Y:S02]  /*0e00*/  SHF.R.S32.HI R2, RZ, 0x5, R4 ;  /* 0x00000005ff027819 */ /* 0x000fe40000011404 */
[----:B------:R-:W-:Y:S02]  /*0e10*/  SEL R22, R22, 0xffffffe0, !P1 ;  /* 0xffffffe016167807 */ /* 0x000fe40004800000 */
[C---:B------:R-:W-:Y:S01]  /*0e20*/  @P2 IADD3 R18, R23.reuse, -0x40, RZ ;  /* 0xffffffc017122810 */ /* 0x040fe20007ffe0ff */
[----:B------:R-:W-:Y:S01]  /*0e30*/  IMAD R2, R2, 0x10, R7 ;  /* 0x0000001002027824 */ /* 0x000fe200078e0207 */
[----:B------:R-:W-:-:S02]  /*0e40*/  IADD3 R23, R23, R22, RZ ;  /* 0x0000001617177210 */ /* 0x000fc40007ffe0ff */
[----:B------:R-:W-:Y:S01]  /*0e50*/  SHF.L.U32 R17, R5, 0x8, RZ ;  /* 0x0000000805117819 */ /* 0x000fe200000006ff */
[----:B------:R-:W-:Y:S01]  /*0e60*/  IMAD.IADD R22, R22, 0x1, R18 ;  /* 0x0000000116167824 */ /* 0x000fe200078e0212 */
[----:B------:R-:W-:-:S07]  /*0e70*/  SHF.L.U32 R16, R16, 0x1, RZ ;  /* 0x0000000110107819 */ /* 0x000fce00000006ff */
.L_x_2710:
[----:B------:R-:W-:Y:S01]  /*0e80*/  ULDC UR4, c[0x0][0xda8] ;  /* 0x00036a0000047ab9 */ /* 0x000fe20000000800 */
[----:B------:R-:W-:Y:S01]  /*0e90*/  ULDC UR50, c[0x0][0x404] ;  /* 0x0001010000327ab9 */ /* 0x000fe20000000800 */
[----:B------:R-:W-:Y:S01]  /*0ea0*/  UISETP.NE.AND UP1, UPT, UR4, 0x1, UPT ;  /* 0x000000010400788c */ /* 0x000fe2000bf25270 */
[----:B------:R-:W-:Y:S02]  /*0eb0*/  ULDC UR6, c[0x0][0x2e0] ;  /* 0x0000b80000067ab9 */ /* 0x000fe40000000800 */
[----:B------:R-:W-:Y:S01]  /*0ec0*/  ULDC.64 UR4, c[0x0][0x3f8] ;  /* 0x0000fe0000047ab9 */ /* 0x000fe20000000a00 */
[----:B------:R-:W-:Y:S01]  /*0ed0*/  UMOV UR43, UR45 ;  /* 0x0000002d002b7c82 */ /* 0x000fe20008000000 */
[----:B------:R-:W-:Y:S01]  /*0ee0*/  UISETP.NE.U32.AND UP0, UPT, UR4, URZ, UPT ;  /* 0x0000003f0400728c */ /* 0x000fe2000bf05070 */
[----:B------:R-:W-:Y:S02]  /*0ef0*/  UMOV UR42, UR45 ;  /* 0x0000002d002a7c82 */ /* 0x000fe40008000000 */
[----:B------:R-:W-:Y:S01]  /*0f00*/  ULDC UR4, c[0x0][0xdb4] ;  /* 0x00036d0000047ab9 */ /* 0x000fe20000000800 */
[----:B------:R-:W-:-:S02]  /*0f10*/  UISETP.NE.AND.EX UP0, UPT, UR5, URZ, UPT, UP0 ;  /* 0x0000003f0500728c */ /* 0x000fc4000bf05300 */
[----:B------:R-:W-:Y:S02]  /*0f20*/  UISETP.NE.AND UP2, UPT, UR4, 0x1, UPT ;  /* 0x000000010400788c */ /* 0x000fe4000bf45270 */
[----:B------:R-:W-:Y:S01]  /*0f30*/  USEL UR50, UR50, 0x1, UP0 ;  /* 0x0000000132327887 */ /* 0x000fe20008000000 */
[----:B------:R-:W-:Y:S01]  /*0f40*/  @UP1 ULDC UR4, c[0x0][0xdac] ;  /* 0x00036b0000041ab9 */ /* 0x000fe20000000800 */
[----:B------:R-:W-:Y:S02]  /*0f50*/  UISETP.NE.AND UP0, UPT, UR47, 0x1, UPT ;  /* 0x000000012f00788c */ /* 0x000fe4000bf05270 */
[----:B------:R-:W-:Y:S02]  /*0f60*/  UIMAD.WIDE.U32 UR4, UR45, UR4, URZ ;  /* 0x000000042d0472a5 */ /* 0x000fe4000f8e003f */
[----:B------:R-:W-:Y:S02]  /*0f70*/  UIMAD UR50, UR50, UR6, URZ ;  /* 0x00000006323272a4 */ /* 0x000fe4000f8e023f */
[----:B------:R-:W-:Y:S01]  /*0f80*/  PLOP3.LUT P0, PT, PT, PT, UP0, 0x80, 0x0 ;  /* 0x000000000000781c */ /* 0x000fe20003f0f008 */
[----:B------:R-:W-:Y:S01]  /*0f90*/  @UP1 ULDC UR6, c[0x0][0xdb0] ;  /* 0x00036c0000061ab9 */ /* 0x000fe20000000800 */
[----:B------:R-:W-:Y:S01]  /*0fa0*/  @UP2 ULDC.64 UR8, c[0x0][0xdb8] ;  /* 0x00036e0000082ab9 */ /* 0x000fe20000000a00 */
[----:B------:R-:W-:-:S02]  /*0fb0*/  @UP1 USHF.R.U32.HI UR43, URZ, UR6, UR5 ;  /* 0x000000063f2b1299 */ /* 0x000fc40008011605 */
[----:B------:R-:W-:Y:S02]  /*0fc0*/  UIADD3 UR6, UR50, 0x3f, URZ ;  /* 0x0000003f32067890 */ /* 0x000fe4000fffe03f */
[----:B------:R-:W-:Y:S02]  /*0fd0*/  UIMAD.WIDE.U32 UR4, UR43, UR8, URZ ;  /* 0x000000082b0472a5 */ /* 0x000fe4000f8e003f */
[----:B------:R-:W-:Y:S01]  /*0fe0*/  USHF.R.S32.HI UR7, URZ, 0x1f, UR6 ;  /* 0x0000001f3f077899 */ /* 0x000fe20008011406 */
[----:B------:R-:W-:Y:S01]  /*0ff0*/  UMOV UR36, UR43 ;  /* 0x0000002b00247c82 */ /* 0x000fe20008000000 */
[----:B------:R-:W-:Y:S02]  /*1000*/  @UP2 USHF.R.U32.HI UR36, URZ, UR9, UR5 ;  /* 0x000000093f242299 */ /* 0x000fe40008011605 */
[----:B------:R-:W-:-:S04]  /*1010*/  ULEA.HI UR7, UR7, UR6, URZ, 0x6 ;  /* 0x0000000607077291 */ /* 0x000fc8000f8f303f */
[----:B------:R-:W-:Y:S01]  /*1020*/  USHF.R.S32.HI UR37, URZ, 0x6, UR7 ;  /* 0x000000063f257899 */ /* 0x000fe20008011407 */
[----:B-12---:R-:W-:Y:S11]  /*1030*/  @!P0 BRA `(.L_x_2677) ;  /* 0x0000001800488947 */ /* 0x006ff60003800000 */
[----:B------:R-:W1:Y:S01]  /*1040*/  SHFL.IDX PT, R0, R184, RZ, 0x1f ;  /* 0x00001fffb8007589 */ /* 0x000e6200000e0000 */
[----:B------:R-:W-:-:S06]  /*1050*/  UISETP.NE.AND UP0, UPT, UR44, 0x3, UPT ;  /* 0x000000032c00788c */ /* 0x000fcc000bf05270 */
[----:B------:R-:W-:Y:S02]  /*1060*/  PLOP3.LUT P0, PT, PT, PT, UP0, 0x80, 0x0 ;  /* 0x000000000000781c */ /* 0x000fe40003f0f008 */
[----:B-1----:R-:W-:-:S13]  /*1070*/  R2UR UR4, R0 ;  /* 0x00000000000472ca */ /* 0x002fda00000e0000 */
[----:B------:R-:W-:-:S04]  /*1080*/  ULEA.HI UR5, UR4, UR4, URZ, 0x1 ;  /* 0x0000000404057291 */ /* 0x000fc8000f8f083f */
[----:B------:R-:W-:-:S04]  /*1090*/  ULOP3.LUT UR5, UR5, 0x1fffe, URZ, 0xc0, !UPT ;  /* 0x0001fffe05057892 */ /* 0x000fc8000f8ec03f */
[----:B------:R-:W-:-:S04]  /*10a0*/  UIADD3 UR5, UR4, -UR5, URZ ;  /* 0x8000000504057290 */ /* 0x000fc8000fffe03f */
[----:B------:R-:W-:-:S04]  /*10b0*/  ULEA UR5, UR5, UR46, 0xf ;  /* 0x0000002e05057291 */ /* 0x000fc8000f8e783f */
[----:B------:R-:W-:-:S04]  /*10c0*/  UIADD3 UR5, UR5, 0x400, URZ ;  /* 0x0000040005057890 */ /* 0x000fc8000fffe03f */
[----:B------:R-:W-:-:S04]  /*10d0*/  USHF.R.U32.HI UR5, URZ, 0x4, UR5 ;  /* 0x000000043f057899 */ /* 0x000fc80008011605 */
[----:B------:R-:W-:-:S04]  /*10e0*/  ULOP3.LUT UR5, UR5, 0x3fff, URZ, 0xc0, !UPT ;  /* 0x00003fff05057892 */ /* 0x000fc8000f8ec03f */
[----:B------:R-:W-:Y:S01]  /*10f0*/  ULOP3.LUT UR20, UR5, 0x2000000, URZ, 0xfc, !UPT ;  /* 0x0200000005147892 */ /* 0x000fe2000f8efc3f */
[----:B------:R-:W-:Y:S11]  /*1100*/  @!P0 BRA `(.L_x_2678) ;  /* 0x0000000000048947 */ /* 0x000ff60003800000 */
[----:B------:R-:W-:Y:S01]  /*1110*/  BPT.TRAP 0x1 ;  /* 0x000000040000795c */ /* 0x000fe20000300000 */
.L_x_2678:
[----:B------:R-:W-:Y:S01]  /*1120*/  ULEA UR16, UR39, UR46, 0x3 ;  /* 0x0000002e27107291 */ /* 0x000fe2000f8e183f */
[----:B------:R-:W-:-:S04]  /*1130*/  MOV R0, UR40 ;  /* 0x0000002800007c02 */ /* 0x000fc80008000f00 */
[----:B------:R-:W-:-:S04]  /*1140*/  SHF.L.U32 R0, R0, 0x1f, RZ ;  /* 0x0000001f00007819 */ /* 0x000fc800000006ff */
[----:B------:R-:W1:Y:S02]  /*1150*/  SYNCS.PHASECHK.TRANS64.TRYWAIT P0, [UR16+0x28c50], R0 ;  /* 0x028c5000ff0075a7 */ /* 0x000e640008000150 */
[----:B-1----:R-:W-:Y:S05]  /*1160*/  @!P0 BRA `(.L_x_2679) ;  /* 0x0000009c00708947 */ /* 0x002fea0003800000 */
.L_x_2766:
[----:B------:R-:W-:Y:S01]  /*1170*/  BAR.SYNC.DEFER_BLOCKING 0xe, 0x100 ;  /* 0x0384000000007b1d */ /* 0x000fe20000010000 */
[----:B------:R-:W-:Y:S01]  /*1180*/  UIADD3 UR4, UR46, 0x26800, URZ ;  /* 0x000268002e047890 */ /* 0x000fe2000fffe03f */
[----:B-1----:R-:W-:Y:S01]  /*1190*/  MOV R0, UR16 ;  /* 0x0000001000007c02 */ /* 0x002fe20008000f00 */
[----:B------:R-:W-:Y:S02]  /*11a0*/  ULEA UR12, UR39, UR20, 0xc ;  /* 0x00000014270c7291 */ /* 0x000fe4000f8e603f */
[----:B------:R-:W-:Y:S01]  /*11b0*/  USHF.R.U32.HI UR4, URZ, 0x4, UR4 ;  /* 0x000000043f047899 */ /* 0x000fe20008011604 */
[----:B------:R-:W-:Y:S01]  /*11c0*/  UMOV UR7, 0x40000040 ;  /* 0x4000004000077882 */ /* 0x000fe20000000000 */
[----:B------:R-:W-:Y:S02]  /*11d0*/  UMOV UR5, 0x40000040 ;  /* 0x4000004000057882 */ /* 0x000fe40000000000 */
[----:B------:R-:W-:Y:S01]  /*11e0*/  ULOP3.LUT UR4, UR4, 0x3fff, URZ, 0xc0, !UPT ;  /* 0x00003fff04047892 */ /* 0x000fe2000f8ec03f */
[----:B------:R-:W1:Y:S01]  /*11f0*/  S2R R3, SR_TID.X ;  /* 0x0000000000037919 */ /* 0x000e620000002100 */
[----:B------:R-:W-:Y:S01]  /*1200*/  UMOV UR6, UR12 ;  /* 0x0000000c00067c82 */ /* 0x000fe20008000000 */
[----:B------:R-:W-:-:S02]  /*1210*/  UIADD3 UR10, UR12, 0x100, URZ ;  /* 0x000001000c0a7890 */ /* 0x000fc4000fffe03f */
[----:B------:R-:W-:Y:S01]  /*1220*/  ULOP3.LUT UR13, UR4, 0x10000, URZ, 0xfc, !UPT ;  /* 0x00010000040d7892 */ /* 0x000fe2000f8efc3f */
[----:B------:R-:W-:Y:S01]  /*1230*/  UMOV UR11, 0x40000040 ;  /* 0x40000040000b7882 */ /* 0x000fe20000000000 */
[----:B------:R-:W-:Y:S02]  /*1240*/  UMOV UR9, 0x40000040 ;  /* 0x4000004000097882 */ /* 0x000fe40000000000 */
[----:B------:R-:W-:Y:S02]  /*1250*/  UIADD3 UR8, UR13, 0x4, URZ ;  /* 0x000000040d087890 */ /* 0x000fe4000fffe03f */
[----:B------:R-:W-:Y:S01]  /*1260*/  UIADD3 UR14, UR12, 0x180, URZ ;  /* 0x000001800c0e7890 */ /* 0x000fe2000fffe03f */
[----:B------:R-:W-:Y:S01]  /*1270*/  UMOV UR4, UR13 ;  /* 0x0000000d00047c82 */ /* 0x000fe20008000000 */
[----:B------:R-:W-:Y:S01]  /*1280*/  UMOV UR15, 0x40000040 ;  /* 0x40000040000f7882 */ /* 0x000fe20000000000 */
[----:B------:R-:W-:Y:S01]  /*1290*/  WARPGROUP.ARRIVE ;  /* 0x00000000000079c5 */ /* 0x000fe20000000000 */
[----:B------:R-:W-:-:S05]  /*12a0*/  UISETP.GE.AND UP0, UPT, UR50, 0x41, UPT ;  /* 0x000000413200788c */ /* 0x000fca000bf06270 */
[----:B------:R-:W-:Y:S01]  /*12b0*/  HGMMA.64x256x16.F32 R24, gdesc[UR4].tnspB, RZ, !UPT, gsb0 ;  /* 0x43e00000041879f0 */ /* 0x000fe2000c0008ff */
[----:B------:R-:W-:Y:S02]  /*12c0*/  UIADD3 UR6, UR12, 0x80, URZ ;  /* 0x000000800c067890 */ /* 0x000fe4000fffe03f */
[----:B------:R-:W-:Y:S01]  /*12d0*/  UIADD3 UR4, UR13, 0x2, URZ ;  /* 0x000000020d047890 */ /* 0x000fe2000fffe03f */
[----:B------:R-:W-:Y:S01]  /*12e0*/  UMOV UR7, 0x40000040 ;  /* 0x4000004000077882 */ /* 0x000fe20000000000 */
[----:B------:R-:W-:Y:S01]  /*12f0*/  UMOV UR5, 0x40000040 ;  /* 0x4000004000057882 */ /* 0x000fe20000000000 */
[----:B------:R-:W-:-:S03]  /*1300*/  UIADD3 UR12, UR13, 0x6, URZ ;  /* 0x000000060d0c7890 */ /* 0x000fc6000fffe03f */
[----:B------:R-:W-:Y:S01]  /*1310*/  UMOV UR13, 0x40000040 ;  /* 0x40000040000d7882 */ /* 0x000fe20000000000 */
[----:B-1----:R-:W-:-:S04]  /*1320*/  LOP3.LUT R3, R3, 0x7f, RZ, 0xc0, !PT ;  /* 0x0000007f03037812 */ /* 0x002fc800078ec0ff */
[----:B------:R-:W-:-:S13]  /*1330*/  ISETP.NE.AND P0, PT, R3, RZ, PT ;  /* 0x000000ff0300720c */ /* 0x000fda0003f05270 */
[----:B------:R-:W-:-:S04]  /*1340*/  @!P0 IADD3 R0, R0, 0x28c60, RZ ;  /* 0x00028c6000008810 */ /* 0x000fc80007ffe0ff */
[----:B------:R-:W-:Y:S01]  /*1350*/  @!P0 PRMT R0, RZ, 0x654, R0 ;  /* 0x00000654ff008816 */ /* 0x000fe20000000000 */
[----:B------:R-:W-:Y:S02]  /*1360*/  WARPGROUP.DEPBAR.LE gsb0, 0x0 ;  /* 0x00008000000079c5 */ /* 0x000fe40000010000 */
[----:B------:R-:W-:-:S06]  /*1370*/  WARPGROUP.ARRIVE ;  /* 0x00000000000079c5 */ /* 0x000fcc0000000000 */
[----:B------:R-:W-:Y:S03]  /*1380*/  HGMMA.64x256x16.F32 R24, gdesc[UR4].tnspB, R24, gsb0 ;  /* 0x43e00000041879f0 */ /* 0x000fe60008000818 */
[----:B------:R-:W-:Y:S02]  /*1390*/  WARPGROUP.DEPBAR.LE gsb0, 0x0 ;  /* 0x00008000000079c5 */ /* 0x000fe40000010000 */
[----:B------:R-:W-:-:S15]  /*13a0*/  WARPGROUP.ARRIVE ;  /* 0x00000000000079c5 */ /* 0x000fde0000000000 */
[----:B------:R-:W-:-:S08]  /*13b0*/  NOP ;  /* 0x0000000000007918 */ /* 0x000fd00000000000 */
[----:B------:R-:W-:Y:S03]  /*13c0*/  HGMMA.64x256x16.F32 R24, gdesc[UR8].tnspB, R24, gsb0 ;  /* 0x43e00000081879f0 */ /* 0x000fe60008000818 */
[----:B------:R-:W-:Y:S02]  /*13d0*/  WARPGROUP.DEPBAR.LE gsb0, 0x0 ;  /* 0x00008000000079c5 */ /* 0x000fe40000010000 */
[----:B------:R-:W-:-:S15]  /*13e0*/  WARPGROUP.ARRIVE ;  /* 0x00000000000079c5 */ /* 0x000fde0000000000 */
[----:B------:R-:W-:-:S08]  /*13f0*/  NOP ;  /* 0x0000000000007918 */ /* 0x000fd00000000000 */
[----:B------:R-:W-:Y:S03]  /*1400*/  HGMMA.64x256x16.F32 R24, gdesc[UR12].tnspB, R24, gsb0 ;  /* 0x43e000000c1879f0 */ /* 0x000fe60008000818 */
[----:B------:R-:W-:Y:S02]  /*1410*/  WARPGROUP.DEPBAR.LE gsb0, 0x0 ;  /* 0x00008000000079c5 */ /* 0x000fe40000010000 */
[----:B------:R-:W-:Y:S06]  /*1420*/  BAR.ARV 0xf, 0x100 ;  /* 0x03c4000000007b1d */ /* 0x000fec0000002000 */
[----:B------:R1:W-:Y:S01]  /*1430*/  @!P0 SYNCS.ARRIVE.TRANS64.RED.A1T0 RZ, [R0+URZ], RZ ;  /* 0x000000ff00ff89a7 */ /* 0x0003e2000810043f */
[----:B------:R-:W-:-:S13]  /*1440*/  PLOP3.LUT P0, PT, PT, PT, UP0, 0x80, 0x0 ;  /* 0x000000000000781c */ /* 0x000fda0003f0f008 */
[----:B-1----:R-:W-:Y:S05]  /*1450*/  @!P0 BRA `(.L_x_2680) ;  /* 0x0000000c00048947 */ /* 0x002fea0003800000 */
[----:B------:R-:W-:-:S06]  /*1460*/  UIADD3 UR37, UR37, -0x2, URZ ;  /* 0xfffffffe25257890 */ /* 0x000fcc000fffe03f */
[----:B------:R-:W-:-:S07]  /*1470*/  MOV R0, UR37 ;  /* 0x0000002500007c02 */ /* 0x000fce0008000f00 */
.L_x_2685:
[----:B------:R-:W-:Y:S01]  /*1480*/  BAR.SYNC.DEFER_BLOCKING 0xe, 0x100 ;  /* 0x0384000000007b1d */ /* 0x000fe20000010000 */
[----:B-1----:R-:W-:Y:S01]  /*1490*/  IMAD.U32 R3, RZ, RZ, UR39 ;  /* 0x00000027ff037e24 */ /* 0x002fe2000f8e00ff */
[----:B------:R-:W-:Y:S01]  /*14a0*/  UISETP.NE.AND UP1, UPT, UR44, 0x3, UPT ;  /* 0x000000032c00788c */ /* 0x000fe2000bf25270 */
[C---:B------:R-:W-:Y:S01]  /*14b0*/  ISETP.GT.AND P1, PT, R0.reuse, RZ, PT ;  /* 0x000000ff0000720c */ /* 0x040fe20003f24270 */
[----:B------:R-:W-:Y:S01]  /*14c0*/  UIADD3 UR39, UR39, 0x1, URZ ;  /* 0x0000000127277890 */ /* 0x000fe2000fffe03f */
[----:B------:R-:W-:Y:S02]  /*14d0*/  IADD3 R0, R0, -0x1, RZ ;  /* 0xffffffff00007810 */ /* 0x000fe40007ffe0ff */
[----:B------:R-:W-:Y:S01]  /*14e0*/  LEA R3, R3, R2, 0x6 ;  /* 0x0000000203037211 */ /* 0x000fe200078e30ff */
[----:B------:R-:W-:Y:S01]  /*14f0*/  UISETP.NE.AND UP0, UPT, UR39, 0x2, UPT ;  /* 0x000000022700788c */ /* 0x000fe2000bf05270 */
[----:B------:R-:W-:Y:S02]  /*1500*/  PLOP3.LUT P2, PT, PT, PT, UP1, 0x80, 0x0 ;  /* 0x000000000000781c */ /* 0x000fe40003f4f018 */
[----:B------:R-:W-:Y:S01]  /*1510*/  LEA R3, R3, UR46, 0x2 ;  /* 0x0000002e03037c11 */ /* 0x000fe2000f8e10ff */
[----:B------:R-:W-:-:S02]  /*1520*/  USEL UR6, URZ, 0x1, UP0 ;  /* 0x000000013f067887 */ /* 0x000fc40008000000 */
[----:B------:R-:W-:Y:S02]  /*1530*/  USEL UR39, UR39, URZ, UP0 ;  /* 0x0000003f27277287 */ /* 0x000fe40008000000 */
[----:B------:R-:W-:Y:S01]  /*1540*/  ULOP3.LUT UR40, UR40, UR6, URZ, 0x3c, !UPT ;  /* 0x0000000628287292 */ /* 0x000fe2000f8e3c3f */
[----:B------:R-:W1:Y:S04]  /*1550*/  LDS R4, [R3+0x28800] ;  /* 0x0288000003047984 */ /* 0x000e680000000800 */
[----:B------:R-:W2:Y:S01]  /*1560*/  LDS R5, [R3+0x28820] ;  /* 0x0288200003057984 */ /* 0x000ea20000000800 */
        /* <DEDUP_REMOVED lines=130> */
.L_x_2681:
[----:B------:R-:W-:Y:S01]  /*1d90*/  ULEA UR6, UR39, UR46, 0x3 ;  /* 0x0000002e27067291 */ /* 0x000fe2000f8e183f */
[----:B------:R-:W-:-:S04]  /*1da0*/  MOV R3, UR40 ;  /* 0x0000002800037c02 */ /* 0x000fc80008000f00 */
[----:B------:R-:W-:-:S04]  /*1db0*/  SHF.L.U32 R3, R3, 0x1f, RZ ;  /* 0x0000001f03037819 */ /* 0x000fc800000006ff */
[----:B------:R1:W2:Y:S01]  /*1dc0*/  SYNCS.PHASECHK.TRANS64.TRYWAIT P0, [UR6+0x28c50], R3 ;  /* 0x028c5003ff0075a7 */ /* 0x0002a20008000146 */
[----:B------:R-:W-:Y:S05]  /*1dd0*/  @!P2 BRA `(.L_x_2682) ;  /* 0x000000000004a947 */ /* 0x000fea0003800000 */
[----:B------:R-:W-:Y:S01]  /*1de0*/  BPT.TRAP 0x1 ;  /* 0x000000040000795c */ /* 0x000fe20000300000 */
.L_x_2682:
[----:B--2---:R-:W-:Y:S05]  /*1df0*/  @P0 BRA `(.L_x_2683) ;  /* 0x0000000000080947 */ /* 0x004fea0003800000 */
[----:B------:R-:W2:Y:S02]  /*1e00*/  SYNCS.PHASECHK.TRANS64.TRYWAIT P0, [UR6+0x28c50], R3 ;  /* 0x028c5003ff0075a7 */ /* 0x000ea40008000146 */
[----:B--2---:R-:W-:Y:S05]  /*1e10*/  @!P0 BRA `(.L_x_2684) ;  /* 0x00000090005c8947 */ /* 0x004fea0003800000 */
.L_x_2683:
[----:B------:R-:W-:Y:S01]  /*1e20*/  UIADD3 UR6, UR46, 0x26800, URZ ;  /* 0x000268002e067890 */ /* 0x000fe2000fffe03f */
[----:B------:R-:W-:Y:S01]  /*1e30*/  WARPGROUP.ARRIVE ;  /* 0x00000000000079c5 */ /* 0x000fe20000000000 */
[----:B------:R-:W-:-:S05]  /*1e40*/  ULEA UR18, UR39, UR20, 0xc ;  /* 0x0000001427127291 */ /* 0x000fca000f8e603f */
[----:B--2---:R-:W2:Y:S01]  /*1e50*/  S2R R4, SR_TID.X ;  /* 0x0000000000047919 */ /* 0x004ea20000002100 */
[----:B------:R-:W-:Y:S01]  /*1e60*/  USHF.R.U32.HI UR6, URZ, 0x4, UR6 ;  /* 0x000000043f067899 */ /* 0x000fe20008011606 */
[----:B-1----:R-:W-:Y:S01]  /*1e70*/  MOV R3, UR39 ;  /* 0x0000002700037c02 */ /* 0x002fe20008000f00 */
[----:B------:R-:W-:Y:S01]  /*1e80*/  UMOV UR19, 0x40000040 ;  /* 0x4000004000137882 */ /* 0x000fe20000000000 */
[----:B------:R-:W-:Y:S01]  /*1e90*/  UMOV UR17, 0x40000040 ;  /* 0x4000004000117882 */ /* 0x000fe20000000000 */
[----:B------:R-:W-:Y:S01]  /*1ea0*/  ULOP3.LUT UR6, UR6, 0x3fff, URZ, 0xc0, !UPT ;  /* 0x00003fff06067892 */ /* 0x000fe2000f8ec03f */
[----:B------:R-:W-:Y:S01]  /*1eb0*/  UMOV UR7, 0x40000040 ;  /* 0x4000004000077882 */ /* 0x000fe20000000000 */
[----:B------:R-:W-:Y:S02]  /*1ec0*/  UIADD3 UR10, UR18, 0x100, URZ ;  /* 0x00000100120a7890 */ /* 0x000fe4000fffe03f */
[----:B------:R-:W-:Y:S02]  /*1ed0*/  ULOP3.LUT UR16, UR6, 0x10000, URZ, 0xfc, !UPT ;  /* 0x0001000006107892 */ /* 0x000fe4000f8efc3f */
[----:B------:R-:W-:Y:S01]  /*1ee0*/  UIADD3 UR6, UR18, 0x80, URZ ;  /* 0x0000008012067890 */ /* 0x000fe2000fffe03f */
[----:B------:R-:W-:Y:S01]  /*1ef0*/  UMOV UR11, 0x40000040 ;  /* 0x40000040000b7882 */ /* 0x000fe20000000000 */
[----:B------:R-:W-:Y:S01]  /*1f00*/  UIADD3 UR14, UR18, 0x180, URZ ;  /* 0x00000180120e7890 */ /* 0x000fe2000fffe03f */
[----:B------:R-:W-:-:S04]  /*1f10*/  UMOV UR15, 0x40000040 ;  /* 0x40000040000f7882 */ /* 0x000fc80000000000 */
[----:B------:R-:W-:Y:S01]  /*1f20*/  HGMMA.64x256x16.F32 R24, gdesc[UR16].tnspB, R24, gsb0 ;  /* 0x43e00000101879f0 */ /* 0x000fe20008000818 */
[----:B--2---:R-:W-:-:S04]  /*1f30*/  LOP3.LUT R4, R4, 0x7f, RZ, 0xc0, !PT ;  /* 0x0000007f04047812 */ /* 0x004fc800078ec0ff */
[----:B------:R-:W-:-:S13]  /*1f40*/  ISETP.NE.AND P0, PT, R4, RZ, PT ;  /* 0x000000ff0400720c */ /* 0x000fda0003f05270 */
[----:B------:R-:W-:-:S05]  /*1f50*/  @!P0 LEA R3, R3, UR46, 0x3 ;  /* 0x0000002e03038c11 */ /* 0x000fca000f8e18ff */
[----:B------:R-:W-:-:S05]  /*1f60*/  @!P0 VIADD R3, R3, 0x28c60 ;  /* 0x00028c6003038836 */ /* 0x000fca0000000000 */
        /* <DEDUP_REMOVED lines=15> */
[----:B------:R-:W-:Y:S05]  /*2060*/  @P1 BRA `(.L_x_2685) ;  /* 0xfffffff400041947 */ /* 0x000fea000383ffff */
.L_x_2680:
[----:B------:R-:W-:Y:S01]  /*2070*/  BAR.SYNC.DEFER_BLOCKING 0xe, 0x100 ;  /* 0x0384000000007b1d */ /* 0x000fe20000010000 */
[----:B-1----:R-:W-:Y:S01]  /*2080*/  MOV R3, UR39 ;  /* 0x0000002700037c02 */ /* 0x002fe20008000f00 */
[----:B------:R-:W-:Y:S01]  /*2090*/  UIADD3 UR39, UR39, 0x1, URZ ;  /* 0x0000000127277890 */ /* 0x000fe2000fffe03f */
[----:B------:R-:W-:Y:S02]  /*20a0*/  MOV R155, RZ ;  /* 0x000000ff009b7202 */ /* 0x000fe40000000f00 */
[----:B------:R-:W-:Y:S01]  /*20b0*/  LEA R0, R3, R2, 0x6 ;  /* 0x0000000203007211 */ /* 0x000fe200078e30ff */
[----:B------:R-:W-:Y:S01]  /*20c0*/  UISETP.NE.AND UP0, UPT, UR39, 0x2, UPT ;  /* 0x000000022700788c */ /* 0x000fe2000bf05270 */
[----:B------:R-:W-:Y:S02]  /*20d0*/  MOV R156, RZ ;  /* 0x000000ff009c7202 */ /* 0x000fe40000000f00 */
        /* <DEDUP_REMOVED lines=134> */
[----:B------:R-:W-:Y:S06]  /*2940*/  BAR.ARV 0xf, 0x100 ;  /* 0x03c4000000007b1d */ /* 0x000fec0000002000 */
[----:B------:R-:W-:Y:S05]  /*2950*/  BRA `(.L_x_2686) ;  /* 0x00000040007c7947 */ /* 0x000fea0003800000 */
.L_x_2677:
[----:B------:R-:W1:Y:S02]  /*2960*/  SHFL.IDX PT, R0, R184, RZ, 0x1f ;  /* 0x00001fffb8007589 */ /* 0x000e6400000e0000 */
[----:B-1----:R-:W-:-:S13]  /*2970*/  R2UR UR4, R0 ;  /* 0x00000000000472ca */ /* 0x002fda00000e0000 */
[----:B------:R-:W-:-:S04]  /*2980*/  ULEA.HI UR5, UR4, UR4, URZ, 0x1 ;  /* 0x0000000404057291 */ /* 0x000fc8000f8f083f */
[----:B------:R-:W-:-:S04]  /*2990*/  ULOP3.LUT UR5, UR5, 0x1fffe, URZ, 0xc0, !UPT ;  /* 0x0001fffe05057892 */ /* 0x000fc8000f8ec03f */
[----:B------:R-:W-:Y:S02]  /*29a0*/  UIADD3 UR5, UR4, -UR5, URZ ;  /* 0x8000000504057290 */ /* 0x000fe4000fffe03f */
[----:B------:R-:W-:Y:S02]  /*29b0*/  UIADD3 UR4, UR46, 0x26800, URZ ;  /* 0x000268002e047890 */ /* 0x000fe4000fffe03f */
[----:B------:R-:W-:Y:S02]  /*29c0*/  ULEA UR5, UR5, UR46, 0xf ;  /* 0x0000002e05057291 */ /* 0x000fe4000f8e783f */
[----:B------:R-:W-:Y:S02]  /*29d0*/  ULOP3.LUT UP0, URZ, UR4, 0x3ff, URZ, 0xc0, !UPT ;  /* 0x000003ff043f7892 */ /* 0x000fe4000f80c03f */
[----:B------:R-:W-:-:S04]  /*29e0*/  UIADD3 UR5, UR5, 0x400, URZ ;  /* 0x0000040005057890 */ /* 0x000fc8000fffe03f */
[----:B------:R-:W-:Y:S01]  /*29f0*/  PLOP3.LUT P0, PT, PT, PT, UP0, 0x80, 0x0 ;  /* 0x000000000000781c */ /* 0x000fe20003f0f008 */
[----:B------:R-:W-:-:S04]  /*2a00*/  USHF.R.U32.HI UR5, URZ, 0x4, UR5 ;  /* 0x000000043f057899 */ /* 0x000fc80008011605 */
[----:B------:R-:W-:-:S08]  /*2a10*/  ULOP3.LUT UR51, UR5, 0x3fff, URZ, 0xc0, !UPT ;  /* 0x00003fff05337892 */ /* 0x000fd0000f8ec03f */
[----:B------:R-:W-:Y:S05]  /*2a20*/  @!P0 BRA `(.L_x_2687) ;  /* 0x0000000000408947 */ /* 0x000fea0003800000 */
[----:B------:R-:W-:Y:S01]  /*2a30*/  MOV R0, 0x0 ;  /* 0x0000000000007802 */ /* 0x000fe20000000f00 */
[----:B------:R-:W-:Y:S01]  /*2a40*/  ULDC.64 UR4, c[0x4][0x108] ;  /* 0x0100420000047ab9 */ /* 0x000fe20000000a00 */
[----:B------:R-:W-:Y:S01]  /*2a50*/  ULDC.64 UR6, c[0x4][0x58] ;  /* 0x0100160000067ab9 */ /* 0x000fe20000000a00 */
[----:B------:R-:W-:Y:S01]  /*2a60*/  IMAD.U32 R4, RZ, RZ, UR4 ;  /* 0x00000004ff047e24 */ /* 0x000fe2000f8e00ff */
[----:B------:R1:W2:Y:S01]  /*2a70*/  LDC.64 R14, c[0x4][R0] ;  /* 0x01000000000e7b82 */ /* 0x0002a20000000a00 */
[----:B------:R-:W-:Y:S01]  /*2a80*/  MOV R5, UR5 ;  /* 0x0000000500057c02 */ /* 0x000fe20008000f00 */
[----:B------:R-:W-:Y:S01]  /*2a90*/  ULDC.64 UR4, c[0x4][0x110] ;  /* 0x0100440000047ab9 */ /* 0x000fe20000000a00 */
[----:B------:R-:W-:Y:S01]  /*2aa0*/  MOV R10, UR6 ;  /* 0x00000006000a7c02 */ /* 0x000fe20008000f00 */
[----:B------:R-:W-:Y:S01]  /*2ab0*/  IMAD.U32 R11, RZ, RZ, UR7 ;  /* 0x00000007ff0b7e24 */ /* 0x000fe2000f8e00ff */
[----:B------:R-:W-:Y:S02]  /*2ac0*/  MOV R6, UR4 ;  /* 0x0000000400067c02 */ /* 0x000fe40008000f00 */
[----:B------:R-:W-:-:S02]  /*2ad0*/  MOV R7, UR5 ;  /* 0x0000000500077c02 */ /* 0x000fc40008000f00 */
[----:B------:R-:W-:Y:S02]  /*2ae0*/  MOV R8, 0x70 ;  /* 0x0000007000087802 */ /* 0x000fe40000000f00 */
[----:B------:R-:W-:Y:S02]  /*2af0*/  MOV R12, 0x1 ;  /* 0x00000001000c7802 */ /* 0x000fe40000000f00 */
[----:B-1----:R-:W-:-:S07]  /*2b00*/  MOV R13, RZ ;  /* 0x000000ff000d7202 */ /* 0x002fce0000000f00 */
[----:B------:R-:W-:-:S07]  /*2b10*/  LEPC R20, `(.L_x_2687) ;  /* 0x000000001014794e */ /* 0x000fce0000000000 */
[----:B--2---:R-:W-:Y:S05]  /*2b20*/  CALL.ABS.NOINC R14 ;  /* 0x000000000e007343 */ /* 0x004fea0003c00000 */
.L_x_2687:
[----:B------:R-:W-:Y:S01]  /*2b30*/  ULEA.HI UR4, UR41, UR41, URZ, 0x1 ;  /* 0x0000002929047291 */ /* 0x000fe2000f8f083f */
[----:B------:R-:W-:-:S03]  /*2b40*/  IMAD.U32 R3, RZ, RZ, UR44 ;  /* 0x0000002cff037e24 */ /* 0x000fc6000f8e00ff */
[----:B------:R-:W-:Y:S02]  /*2b50*/  ULOP3.LUT UR4, UR4, 0xfffffffe, URZ, 0xc0, !UPT ;  /* 0xfffffffe04047892 */ /* 0x000fe4000f8ec03f */
[----:B------:R-:W-:Y:S02]  /*2b60*/  ISETP.NE.AND P0, PT, R3, 0x3, PT ;  /* 0x000000030300780c */ /* 0x000fe40003f05270 */
[----:B------:R-:W-:-:S06]  /*2b70*/  UIADD3 UR4, UR41, -UR4, URZ ;  /* 0x8000000429047290 */ /* 0x000fcc000fffe03f */
[----:B------:R-:W-:-:S04]  /*2b80*/  MOV R0, UR4 ;  /* 0x0000000400007c02 */ /* 0x000fc80008000f00 */
[----:B------:R-:W-:-:S04]  /*2b90*/  SHF.L.U32 R0, R0, 0x1f, RZ ;  /* 0x0000001f00007819 */ /* 0x000fc800000006ff */
[----:B------:R-:W1:Y:S02]  /*2ba0*/  SYNCS.PHASECHK.TRANS64.TRYWAIT P1, [UR46+0x28c00], R0 ;  /* 0x028c0000ff0075a7 */ /* 0x000e64000802016e */
[----:B-1----:R-:W-:Y:S05]  /*2bb0*/  @!P1 BRA `(.L_x_2688) ;  /* 0x00000084000c9947 */ /* 0x002fea0003800000 */
.L_x_2767:
[----:B------:R-:W-:Y:S05]  /*2bc0*/  @!P0 BRA `(.L_x_2689) ;  /* 0x0000000000048947 */ /* 0x000fea0003800000 */
[----:B------:R-:W-:Y:S01]  /*2bd0*/  BPT.TRAP 0x1 ;  /* 0x000000040000795c */ /* 0x000fe20000300000 */
.L_x_2689:
[----:B------:R-:W-:Y:S02]  /*2be0*/  MOV R7, UR39 ;  /* 0x0000002700077c02 */ /* 0x000fe40008000f00 */
[----:B------:R-:W-:Y:S02]  /*2bf0*/  MOV R8, UR40 ;  /* 0x0000002800087c02 */ /* 0x000fe40008000f00 */
[----:B------:R-:W-:Y:S02]  /*2c00*/  LEA R7, R7, UR46, 0x3 ;  /* 0x0000002e07077c11 */ /* 0x000fe4000f8e18ff */
[----:B------:R-:W-:-:S04]  /*2c10*/  SHF.L.U32 R8, R8, 0x1f, RZ ;  /* 0x0000001f08087819 */ /* 0x000fc800000006ff */
[----:B------:R2:W3:Y:S01]  /*2c20*/  SYNCS.PHASECHK.TRANS64.TRYWAIT P1, [R7+URZ+0x28c30], R8 ;  /* 0x028c3008070075a7 */ /* 0x0004e2000802017f */
[----:B------:R-:W-:Y:S05]  /*2c30*/  @!P0 BRA `(.L_x_2690) ;  /* 0x0000000000048947 */ /* 0x000fea0003800000 */
[----:B------:R-:W-:Y:S01]  /*2c40*/  BPT.TRAP 0x1 ;  /* 0x000000040000795c */ /* 0x000fe20000300000 */
.L_x_2690:
[----:B---3--:R-:W-:Y:S05]  /*2c50*/  @P1 BRA `(.L_x_2691) ;  /* 0x0000000000081947 */ /* 0x008fea0003800000 */
[----:B------:R-:W3:Y:S02]  /*2c60*/  SYNCS.PHASECHK.TRANS64.TRYWAIT P1, [R7+URZ+0x28c30], R8 ;  /* 0x028c3008070075a7 */ /* 0x000ee4000802017f */
[----:B---3--:R-:W-:Y:S05]  /*2c70*/  @!P1 BRA `(.L_x_2692) ;  /* 0x0000008000f49947 */ /* 0x008fea0003800000 */
.L_x_2691:
[----:B-1----:R-:W1:Y:S01]  /*2c80*/  S2R R3, SR_TID.X ;  /* 0x0000000000037919 */ /* 0x002e620000002100 */
[----:B------:R-:W-:-:S04]  /*2c90*/  UIADD3 UR4, UR46, 0x22400, URZ ;  /* 0x000224002e047890 */ /* 0x000fc8000fffe03f */
[----:B------:R-:W-:-:S04]  /*2ca0*/  USHF.R.U32.HI UR4, URZ, 0x4, UR4 ;  /* 0x000000043f047899 */ /* 0x000fc80008011604 */
[----:B------:R-:W-:-:S06]  /*2cb0*/  ULOP3.LUT UR4, UR4, 0x3fff, URZ, 0xc0, !UPT ;  /* 0x00003fff04047892 */ /* 0x000fcc000f8ec03f */
[----:B------:R-:W-:Y:S01]  /*2cc0*/  MOV R0, UR4 ;  /* 0x0000000400007c02 */ /* 0x000fe20008000f00 */
[----:B------:R-:W-:Y:S05]  /*2cd0*/  WARPSYNC.ALL ;  /* 0x0000000000007948 */ /* 0x000fea0003800000 */
[----:B------:R-:W-:Y:S02]  /*2ce0*/  LOP3.LUT R0, R0, 0x10000, RZ, 0xfc, !PT ;  /* 0x0001000000007812 */ /* 0x000fe400078efcff */
[----:B-1----:R-:W-:-:S04]  /*2cf0*/  LOP3.LUT R3, R3, 0x7f, RZ, 0xc0, !PT ;  /* 0x0000007f03037812 */ /* 0x002fc800078ec0ff */
[----:B------:R-:W-:Y:S02]  /*2d00*/  ISETP.NE.AND P1, PT, R3, RZ, PT ;  /* 0x000000ff0300720c */ /* 0x000fe40003f25270 */
[----:B------:R-:W-:Y:S01]  /*2d10*/  R2UR UR12, R0 ;  /* 0x00000000000c72ca */ /* 0x000fe200000e0000 */
[----:B------:R-:W-:Y:S01]  /*2d20*/  UIADD3 UR4, UR46, 0x20400, URZ ;  /* 0x000204002e047890 */ /* 0x000fe2000fffe03f */
[----:B------:R-:W-:Y:S01]  /*2d30*/  WARPGROUP.ARRIVE ;  /* 0x00000000000079c5 */ /* 0x000fe20000000000 */
[----:B------:R-:W-:Y:S01]  /*2d40*/  UMOV UR7, 0x40000040 ;  /* 0x4000004000077882 */ /* 0x000fe20000000000 */
[----:B------:R-:W-:Y:S01]  /*2d50*/  UMOV UR5, 0x40000040 ;  /* 0x4000004000057882 */ /* 0x000fe20000000000 */
[----:B------:R-:W-:Y:S01]  /*2d60*/  USHF.R.U32.HI UR4, URZ, 0x4, UR4 ;  /* 0x000000043f047899 */ /* 0x000fe20008011604 */
[----:B------:R-:W-:Y:S01]  /*2d70*/  UMOV UR11, 0x40000040 ;  /* 0x40000040000b7882 */ /* 0x000fe20000000000 */
[----:B------:R-:W-:Y:S02]  /*2d80*/  UMOV UR9, 0x40000040 ;  /* 0x4000004000097882 */ /* 0x000fe40000000000 */
[----:B------:R-:W-:Y:S01]  /*2d90*/  ULOP3.LUT UR4, UR4, 0x3fff, URZ, 0xc0, !UPT ;  /* 0x00003fff04047892 */ /* 0x000fe2000f8ec03f */
[----:B------:R-:W-:Y:S01]  /*2da0*/  UMOV UR15, 0x40000040 ;  /* 0x40000040000f7882 */ /* 0x000fe20000000000 */
[----:B------:R-:W-:-:S02]  /*2db0*/  ULDC UR20, c[0x0][0x988] ;  /* 0x0002620000147ab9 */ /* 0x000fc40000000800 */
[----:B------:R-:W-:Y:S02]  /*2dc0*/  ULEA UR12, UR39, UR12, 0x9 ;  /* 0x0000000c270c7291 */ /* 0x000fe4000f8e483f */
[----:B------:R-:W-:Y:S02]  /*2dd0*/  ULOP3.LUT UR13, UR4, 0x10000, URZ, 0xfc, !UPT ;  /* 0x00010000040d7892 */ /* 0x000fe4000f8efc3f */
[----:B------:R-:W-:Y:S02]  /*2de0*/  UIADD3 UR10, UR12, 0x4, URZ ;  /* 0x000000040c0a7890 */ /* 0x000fe4000fffe03f */
[----:B------:R-:W-:Y:S01]  /*2df0*/  UIADD3 UR8, UR13, 0x4, URZ ;  /* 0x000000040d087890 */ /* 0x000fe2000fffe03f */
[----:B------:R-:W-:Y:S02]  /*2e00*/  UMOV UR6, UR12 ;  /* 0x0000000c00067c82 */ /* 0x000fe40008000000 */
[----:B------:R-:W-:Y:S01]  /*2e10*/  UMOV UR4, UR13 ;  /* 0x0000000d00047c82 */ /* 0x000fe20008000000 */
[----:B------:R-:W-:Y:S01]  /*2e20*/  UIADD3 UR14, UR12, 0x6, URZ ;  /* 0x000000060c0e7890 */ /* 0x000fe2000fffe03f */
[----:B------:R-:W-:Y:S01]  /*2e30*/  HGMMA.64x64x16.F32 R24, gdesc[UR4], RZ, !UPT, gsb0 ;  /* 0x00e00000041879f0 */ /* 0x000fe2000c0008ff */
[----:B------:R-:W-:-:S02]  /*2e40*/  UIADD3 UR6, UR12, 0x2, URZ ;  /* 0x000000020c067890 */ /* 0x000fc4000fffe03f */
[----:B------:R-:W-:Y:S01]  /*2e50*/  UIADD3 UR4, UR13, 0x2, URZ ;  /* 0x000000020d047890 */ /* 0x000fe2000fffe03f */
[----:B------:R-:W-:Y:S01]  /*2e60*/  UMOV UR7, 0x40000040 ;  /* 0x4000004000077882 */ /* 0x000fe20000000000 */
[----:B------:R-:W-:Y:S01]  /*2e70*/  UMOV UR5, 0x40000040 ;  /* 0x4000004000057882 */ /* 0x000fe20000000000 */
[----:B------:R-:W-:-:S03]  /*2e80*/  UIADD3 UR12, UR13, 0x6, URZ ;  /* 0x000000060d0c7890 */ /* 0x000fc6000fffe03f */
[----:B------:R-:W-:Y:S01]  /*2e90*/  UMOV UR13, 0x40000040 ;  /* 0x40000040000d7882 */ /* 0x000fe20000000000 */
[----:B------:R-:W-:Y:S02]  /*2ea0*/  WARPGROUP.DEPBAR.LE gsb0, 0x0 ;  /* 0x00008000000079c5 */ /* 0x000fe40000010000 */
[----:B------:R-:W-:-:S06]  /*2eb0*/  WARPGROUP.ARRIVE ;  /* 0x00000000000079c5 */ /* 0x000fcc0000000000 */
[----:B------:R-:W-:Y:S01]  /*2ec0*/  HGMMA.64x64x16.F32 R24, gdesc[UR4], R24, gsb0 ;  /* 0x00e00000041879f0 */ /* 0x000fe20008000818 */
[----:B------:R-:W-:Y:S01]  /*2ed0*/  ULDC UR7, c[0x0][0x9d8] ;  /* 0x0002760000077ab9 */ /* 0x000fe20000000800 */
[----:B------:R-:W-:-:S06]  /*2ee0*/  UIMAD UR6, UR37, -0x40, UR50 ;  /* 0xffffffc0250678a4 */ /* 0x000fcc000f8e0232 */
[----:B------:R-:W-:-:S04]  /*2ef0*/  MOV R3, UR6 ;  /* 0x0000000600037c02 */ /* 0x000fc80008000f00 */
[----:B------:R-:W-:-:S04]  /*2f00*/  IADD3 R3, -R16, 0x40, R3 ;  /* 0x0000004010037810 */ /* 0x000fc80007ffe103 */
[C---:B------:R-:W-:Y:S02]  /*2f10*/  ISETP.GT.AND P3, PT, R3.reuse, RZ, PT ;  /* 0x000000ff0300720c */ /* 0x040fe40003f64270 */
[C---:B------:R-:W-:Y:S02]  /*2f20*/  ISETP.GT.AND P6, PT, R3.reuse, 0x1, PT ;  /* 0x000000010300780c */ /* 0x040fe40003fc4270 */
[C---:B------:R-:W-:Y:S02]  /*2f30*/  ISETP.GT.AND P5, PT, R3.reuse, 0x8, PT ;  /* 0x000000080300780c */ /* 0x040fe40003fa4270 */
[C---:B------:R-:W-:Y:S02]  /*2f40*/  ISETP.GT.AND P4, PT, R3.reuse, 0x9, PT ;  /* 0x000000090300780c */ /* 0x040fe40003f84270 */
[----:B------:R-:W-:Y:S01]  /*2f50*/  ISETP.GT.AND P2, PT, R3, 0x10, PT ;  /* 0x000000100300780c */ /* 0x000fe20003f44270 */
[----:B------:R-:W-:Y:S02]  /*2f60*/  WARPGROUP.DEPBAR.LE gsb0, 0x0 ;  /* 0x00008000000079c5 */ /* 0x000fe40000010000 */
[----:B------:R-:W-:-:S06]  /*2f70*/  WARPGROUP.ARRIVE ;  /* 0x00000000000079c5 */ /* 0x000fcc0000000000 */
[----:B------:R-:W-:Y:S03]  /*2f80*/  HGMMA.64x64x16.F32 R24, gdesc[UR8], R24, gsb0 ;  /* 0x00e00000081879f0 */ /* 0x000fe60008000818 */
[----:B------:R-:W-:Y:S02]  /*2f90*/  WARPGROUP.DEPBAR.LE gsb0, 0x0 ;  /* 0x00008000000079c5 */ /* 0x000fe40000010000 */
[----:B------:R-:W-:-:S06]  /*2fa0*/  WARPGROUP.ARRIVE ;  /* 0x00000000000079c5 */ /* 0x000fcc0000000000 */
[----:B------:R-:W-:Y:S03]  /*2fb0*/  HGMMA.64x64x16.F32 R24, gdesc[UR12], R24, gsb0 ;  /* 0x00e000000c1879f0 */ /* 0x000fe60008000818 */
        /* <DEDUP_REMOVED lines=23> */
[----:B------:R-:W5:Y:S01]  /*3130*/  MUFU.TANH R28, R28 ;  /* 0x0000001c001c7308 */ /* 0x000f620000002400 */
        /* <DEDUP_REMOVED lines=8> */
[----:B----4-:R-:W-:Y:S01]  /*31c0*/  FSEL R25, R25, -INF , P6 ;  /* 0xff80000019197808 */ /* 0x010fe20003000000 */
[----:B------:R-:W-:Y:S01]  /*31d0*/  FMUL.FTZ R53, R53, UR7 ;  /* 0x0000000735357c20 */ /* 0x000fe20008410000 */
[----:B------:R-:W-:Y:S01]  /*31e0*/  FMUL.FTZ R47, R47, UR7 ;  /* 0x000000072f2f7c20 */ /* 0x000fe20008410000 */
[----:B------:R-:W-:Y:S01]  /*31f0*/  FMUL.FTZ R50, R50, UR7 ;  /* 0x0000000732327c20 */ /* 0x000fe20008410000 */
[----:B------:R-:W-:Y:S01]  /*3200*/  FMNMX.FTZ R5, R24, R25, !PT ;  /* 0x0000001918057209 */ /* 0x000fe20007810000 */
[----:B------:R-:W-:Y:S01]  /*3210*/  FMUL.FTZ R51, R51, UR7 ;  /* 0x0000000733337c20 */ /* 0x000fe20008410000 */
[----:B------:R-:W-:Y:S01]  /*3220*/  FMUL.FTZ R54, R54, UR7 ;  /* 0x0000000736367c20 */ /* 0x000fe20008410000 */
[----:B------:R-:W4:Y:S01]  /*3230*/  MUFU.TANH R26, R26 ;  /* 0x0000001a001a7308 */ /* 0x000f220000002400 */
[----:B-----5:R-:W-:Y:S01]  /*3240*/  FSEL R28, R28, -INF , P5 ;  /* 0xff8000001c1c7808 */ /* 0x020fe20002800000 */
[----:B------:R-:W-:-:S03]  /*3250*/  FMUL.FTZ R55, R55, UR7 ;  /* 0x0000000737377c20 */ /* 0x000fc60008410000 */
[----:B------:R-:W-:-:S03]  /*3260*/  FMNMX.FTZ R4, R28, R5, !PT ;  /* 0x000000051c047209 */ /* 0x000fc60007810000 */
[----:B------:R-:W5:Y:S01]  /*3270*/  MUFU.TANH R32, R32 ;  /* 0x0000002000207308 */ /* 0x000f620000002400 */
[----:B-1----:R-:W-:-:S04]  /*3280*/  FSEL R29, R29, -INF , P4 ;  /* 0xff8000001d1d7808 */ /* 0x002fc80002000000 */
[----:B------:R-:W-:-:S03]  /*3290*/  FMNMX.FTZ R5, R29, R4, !PT ;  /* 0x000000041d057209 */ /* 0x000fc60007810000 */
[----:B------:R-:W1:Y:S01]  /*32a0*/  MUFU.TANH R27, R27 ;  /* 0x0000001b001b7308 */ /* 0x000e620000002400 */
[----:B----4-:R-:W-:Y:S02]  /*32b0*/  FSEL R26, R26, -INF , P3 ;  /* 0xff8000001a1a7808 */ /* 0x010fe40001800000 */
[----:B------:R-:W-:-:S05]  /*32c0*/  ISETP.GT.AND P3, PT, R3, 0x11, PT ;  /* 0x000000110300780c */ /* 0x000fca0003f64270 */
[----:B------:R-:W4:Y:S01]  /*32d0*/  MUFU.TANH R33, R33 ;  /* 0x0000002100217308 */ /* 0x000f220000002400 */
[----:B-----5:R-:W-:-:S04]  /*32e0*/  FSEL R32, R32, -INF , P2 ;  /* 0xff80000020207808 */ /* 0x020fc80001000000 */
[----:B------:R-:W-:-:S03]  /*32f0*/  FMNMX.FTZ R4, R32, R5, !PT ;  /* 0x0000000520047209 */ /* 0x000fc60007810000 */
[----:B------:R-:W5:Y:S01]  /*3300*/  MUFU.TANH R30, R30 ;  /* 0x0000001e001e7308 */ /* 0x000f620000002400 */
[----:B-1----:R-:W-:Y:S02]  /*3310*/  FSEL R27, R27, -INF , P6 ;  /* 0xff8000001b1b7808 */ /* 0x002fe40003000000 */
[----:B------:R-:W-:-:S05]  /*3320*/  ISETP.GT.AND P6, PT, R3, 0x18, PT ;  /* 0x000000180300780c */ /* 0x000fca0003fc4270 */
[----:B------:R-:W1:Y:S01]  /*3330*/  MUFU.TANH R36, R36 ;  /* 0x0000002400247308 */ /* 0x000e620000002400 */
[----:B----4-:R-:W-:-:S04]  /*3340*/  FSEL R33, R33, -INF , P3 ;  /* 0xff80000021217808 */ /* 0x010fc80001800000 */
[----:B------:R-:W-:-:S03]  /*3350*/  FMNMX.FTZ R5, R33, R4, !PT ;  /* 0x0000000421057209 */ /* 0x000fc60007810000 */
[----:B------:R-:W4:Y:S01]  /*3360*/  MUFU.TANH R31, R31 ;  /* 0x0000001f001f7308 */ /* 0x000f220000002400 */
[----:B-----5:R-:W-:Y:S02]  /*3370*/  FSEL R30, R30, -INF , P5 ;  /* 0xff8000001e1e7808 */ /* 0x020fe40002800000 */
[----:B------:R-:W-:-:S05]  /*3380*/  ISETP.GT.AND P5, PT, R3, 0x19, PT ;  /* 0x000000190300780c */ /* 0x000fca0003fa4270 */
        /* <DEDUP_REMOVED lines=43> */
[----:B-----5:R-:W-:-:S07]  /*3640*/  FSEL R49, R49, -INF , P4 ;  /* 0xff80000031317808 */ /* 0x020fce0002000000 */
[----:B------:R-:W5:Y:S01]  /*3650*/  MUFU.TANH R53, R53 ;  /* 0x0000003500357308 */ /* 0x000f620000002400 */
[----:B-1----:R-:W-:Y:S02]  /*3660*/  FSEL R46, R46, -INF , P2 ;  /* 0xff8000002e2e7808 */ /* 0x002fe40001000000 */
[----:B------:R-:W-:Y:S02]  /*3670*/  ISETP.GT.AND P2, PT, R3, 0x39, PT ;  /* 0x000000390300780c */ /* 0x000fe40003f44270 */
[----:B------:R-:W-:-:S03]  /*3680*/  FMNMX.FTZ R3, R49, R4, !PT ;  /* 0x0000000431037209 */ /* 0x000fc60007810000 */
[----:B------:R-:W1:Y:S01]  /*3690*/  MUFU.TANH R47, R47 ;  /* 0x0000002f002f7308 */ /* 0x000e620000002400 */
[----:B----4-:R-:W-:-:S04]  /*36a0*/  FSEL R52, R52, -INF , P3 ;  /* 0xff80000034347808 */ /* 0x010fc80001800000 */
[----:B------:R-:W-:Y:S02]  /*36b0*/  FMNMX.FTZ R4, R52, R3, !PT ;  /* 0x0000000334047209 */ /* 0x000fe40007810000 */
[----:B------:R-:W-:Y:S01]  /*36c0*/  FMNMX.FTZ R3, R26, R27, !PT ;  /* 0x0000001b1a037209 */ /* 0x000fe20007810000 */
[----:B------:R-:W4:Y:S01]  /*36d0*/  MUFU.TANH R50, R50 ;  /* 0x0000003200327308 */ /* 0x000f220000002400 */
[----:B-----5:R-:W-:-:S04]  /*36e0*/  FSEL R53, R53, -INF , P2 ;  /* 0xff80000035357808 */ /* 0x020fc80001000000 */
[----:B------:R-:W-:-:S03]  /*36f0*/  FMNMX.FTZ R5, R53, R4, !PT ;  /* 0x0000000435057209 */ /* 0x000fc60007810000 */
[----:B------:R-:W5:Y:S01]  /*3700*/  MUFU.TANH R51, R51 ;  /* 0x0000003300337308 */ /* 0x000f620000002400 */
[----:B-1----:R-:W-:Y:S01]  /*3710*/  FSEL R47, R47, -INF , P6 ;  /* 0xff8000002f2f7808 */ /* 0x002fe20003000000 */
[----:B------:R-:W1:Y:S06]  /*3720*/  SHFL.BFLY PT, R4, R5, 0x2, 0x1f ;  /* 0x0c401f0005047f89 */ /* 0x000e6c00000e0000 */
[----:B------:R-:W2:Y:S01]  /*3730*/  MUFU.TANH R54, R54 ;  /* 0x0000003600367308 */ /* 0x000ea20000002400 */
[----:B----4-:R-:W-:-:S07]  /*3740*/  FSEL R50, R50, -INF , P5 ;  /* 0xff80000032327808 */ /* 0x010fce0002800000 */
[----:B------:R-:W4:Y:S01]  /*3750*/  MUFU.TANH R55, R55 ;  /* 0x0000003700377308 */ /* 0x000f220000002400 */
[----:B-----5:R-:W-:Y:S02]  /*3760*/  FSEL R51, R51, -INF , P4 ;  /* 0xff80000033337808 */ /* 0x020fe40002000000 */
[----:B--2---:R-:W-:Y:S02]  /*3770*/  FSEL R54, R54, -INF , P3 ;  /* 0xff80000036367808 */ /* 0x004fe40001800000 */
[----:B-1----:R-:W-:Y:S02]  /*3780*/  FMNMX.FTZ R6, R5, R4, !PT ;  /* 0x0000000405067209 */ /* 0x002fe40007810000 */
[----:B------:R-:W-:-:S03]  /*3790*/  FMNMX.FTZ R4, R30, R3, !PT ;  /* 0x000000031e047209 */ /* 0x000fc60007810000 */
[----:B------:R-:W1:Y:S01]  /*37a0*/  SHFL.BFLY PT, R9, R6, 0x1, 0x1f ;  /* 0x0c201f0006097f89 */ /* 0x000e6200000e0000 */
[----:B------:R-:W-:Y:S02]  /*37b0*/  FMNMX.FTZ R3, R31, R4, !PT ;  /* 0x000000041f037209 */ /* 0x000fe40007810000 */
[----:B----4-:R-:W-:Y:S02]  /*37c0*/  FSEL R55, R55, -INF , P2 ;  /* 0xff80000037377808 */ /* 0x010fe40001000000 */
        /* <DEDUP_REMOVED lines=8> */
[----:B------:R-:W-:Y:S01]  /*3850*/  FMUL.FTZ R6, R3, UR20 ;  /* 0x0000001403067c20 */ /* 0x000fe20008410000 */
[----:B------:R-:W-:-:S04]  /*3860*/  FMNMX.FTZ R4, R46, R5, !PT ;  /* 0x000000052e047209 */ /* 0x000fc80007810000 */
[----:B------:R-:W-:Y:S02]  /*3870*/  FMNMX.FTZ R5, R47, R4, !PT ;  /* 0x000000042f057209 */ /* 0x000fe40007810000 */
[----:B------:R-:W-:Y:S02]  /*3880*/  FSEL R6, R6, RZ, P6 ;  /* 0x000000ff06067208 */ /* 0x000fe40003000000 */
[----:B------:R-:W-:-:S03]  /*3890*/  FMNMX.FTZ R4, R50, R5, !PT ;  /* 0x0000000532047209 */ /* 0x000fc60007810000 */
[--C-:B------:R-:W-:Y:S01]  /*38a0*/  FFMA.FTZ R24, R24, UR20, -R6.reuse ;  /* 0x0000001418187c23 */ /* 0x100fe20008010806 */
[----:B------:R-:W-:Y:S01]  /*38b0*/  FMNMX.FTZ R5, R51, R4, !PT ;  /* 0x0000000433057209 */ /* 0x000fe20007810000 */
[--C-:B------:R-:W-:Y:S01]  /*38c0*/  FFMA.FTZ R25, R25, UR20, -R6.reuse ;  /* 0x0000001419197c23 */ /* 0x100fe20008010806 */
[--C-:B------:R-:W-:Y:S01]  /*38d0*/  FFMA.FTZ R28, R28, UR20, -R6.reuse ;  /* 0x000000141c1c7c23 */ /* 0x100fe20008010806 */
[--C-:B------:R-:W-:Y:S01]  /*38e0*/  FFMA.FTZ R29, R29, UR20, -R6.reuse ;  /* 0x000000141d1d7c23 */ /* 0x100fe20008010806 */
[----:B------:R-:W-:Y:S01]  /*38f0*/  FMNMX.FTZ R4, R54, R5, !PT ;  /* 0x0000000536047209 */ /* 0x000fe20007810000 */
[----:B------:R-:W-:Y:S01]  /*3900*/  MUFU.EX2 R24, R24 ;  /* 0x0000001800187308 */ /* 0x000fe20000000800 */
[--C-:B------:R-:W-:Y:S01]  /*3910*/  FFMA.FTZ R32, R32, UR20, -R6.reuse ;  /* 0x0000001420207c23 */ /* 0x100fe20008010806 */
[--C-:B------:R-:W-:Y:S01]  /*3920*/  FFMA.FTZ R33, R33, UR20, -R6.reuse ;  /* 0x0000001421217c23 */ /* 0x100fe20008010806 */
[----:B------:R-:W-:Y:S01]  /*3930*/  FMNMX.FTZ R4, R55, R4, !PT ;  /* 0x0000000437047209 */ /* 0x000fe20007810000 */
[--C-:B------:R-:W-:Y:S01]  /*3940*/  FFMA.FTZ R36, R36, UR20, -R6.reuse ;  /* 0x0000001424247c23 */ /* 0x100fe20008010806 */
[--C-:B------:R-:W-:Y:S01]  /*3950*/  FFMA.FTZ R37, R37, UR20, -R6.reuse ;  /* 0x0000001425257c23 */ /* 0x100fe20008010806 */
[--C-:B------:R-:W-:Y:S01]  /*3960*/  FFMA.FTZ R40, R40, UR20, -R6.reuse ;  /* 0x0000001428287c23 */ /* 0x100fe20008010806 */
[--C-:B------:R-:W-:Y:S01]  /*3970*/  FFMA.FTZ R41, R41, UR20, -R6.reuse ;  /* 0x0000001429297c23 */ /* 0x100fe20008010806 */
[----:B------:R-:W1:Y:S01]  /*3980*/  SHFL.BFLY PT, R5, R4, 0x2, 0x1f ;  /* 0x0c401f0004057f89 */ /* 0x000e6200000e0000 */
[----:B------:R-:W2:Y:S01]  /*3990*/  MUFU.EX2 R25, R25 ;  /* 0x0000001900197308 */ /* 0x000ea20000000800 */
[--C-:B------:R-:W-:Y:S01]  /*39a0*/  FFMA.FTZ R44, R44, UR20, -R6.reuse ;  /* 0x000000142c2c7c23 */ /* 0x100fe20008010806 */
[--C-:B------:R-:W-:Y:S01]  /*39b0*/  FFMA.FTZ R45, R45, UR20, -R6.reuse ;  /* 0x000000142d2d7c23 */ /* 0x100fe20008010806 */
[--C-:B------:R-:W-:Y:S01]  /*39c0*/  FFMA.FTZ R48, R48, UR20, -R6.reuse ;  /* 0x0000001430307c23 */ /* 0x100fe20008010806 */
[--C-:B------:R-:W-:Y:S01]  /*39d0*/  FFMA.FTZ R49, R49, UR20, -R6.reuse ;  /* 0x0000001431317c23 */ /* 0x100fe20008010806 */
[--C-:B------:R-:W-:Y:S01]  /*39e0*/  FFMA.FTZ R52, R52, UR20, -R6.reuse ;  /* 0x0000001434347c23 */ /* 0x100fe20008010806 */
[----:B------:R-:W-:-:S02]  /*39f0*/  FFMA.FTZ R6, R53, UR20, -R6 ;  /* 0x0000001435067c23 */ /* 0x000fc40008010806 */
[----:B------:R-:W-:Y:S08]  /*3a00*/  MUFU.EX2 R28, R28 ;  /* 0x0000001c001c7308 */ /* 0x000ff00000000800 */
[----:B------:R-:W4:Y:S01]  /*3a10*/  MUFU.EX2 R29, R29 ;  /* 0x0000001d001d7308 */ /* 0x000f220000000800 */
[----:B--2---:R-:W-:Y:S02]  /*3a20*/  F2FP.F16.F32.PACK_AB R152, R25, R24 ;  /* 0x000000181998723e */ /* 0x004fe400000000ff */
[----:B-1----:R-:W-:-:S05]  /*3a30*/  FMNMX.FTZ R5, R4, R5, !PT ;  /* 0x0000000504057209 */ /* 0x002fca0007810000 */
[----:B------:R-:W-:Y:S01]  /*3a40*/  MUFU.EX2 R32, R32 ;  /* 0x0000002000207308 */ /* 0x000fe20000000800 */
[----:B------:R-:W1:Y:S07]  /*3a50*/  SHFL.BFLY PT, R4, R5, 0x1, 0x1f ;  /* 0x0c201f0005047f89 */ /* 0x000e6e00000e0000 */
[----:B------:R-:W2:Y:S01]  /*3a60*/  MUFU.EX2 R33, R33 ;  /* 0x0000002100217308 */ /* 0x000ea20000000800 */
[----:B----4-:R-:W-:-:S07]  /*3a70*/  F2FP.F16.F32.PACK_AB R154, R29, R28 ;  /* 0x0000001c1d9a723e */ /* 0x010fce00000000ff */
[----:B------:R4:W-:Y:S08]  /*3a80*/  MUFU.EX2 R9, R6 ;  /* 0x0000000600097308 */ /* 0x0009f00000000800 */
[----:B------:R-:W-:Y:S01]  /*3a90*/  MUFU.EX2 R36, R36 ;  /* 0x0000002400247308 */ /* 0x000fe20000000800 */
[----:B--2---:R-:W-:Y:S02]  /*3aa0*/  F2FP.F16.F32.PACK_AB R156, R33, R32 ;  /* 0x00000020219c723e */ /* 0x004fe400000000ff */
[----:B-1----:R-:W-:-:S04]  /*3ab0*/  FMNMX.FTZ R4, R5, R4, !PT ;  /* 0x0000000405047209 */ /* 0x002fc80007810000 */
[C---:B------:R-:W-:Y:S01]  /*3ac0*/  FSETP.NEU.FTZ.AND P2, PT, R4.reuse, -INF , PT ;  /* 0xff8000000400780b */ /* 0x040fe20003f5d000 */
[----:B------:R-:W-:Y:S01]  /*3ad0*/  FMUL.FTZ R5, R4, UR20 ;  /* 0x0000001404057c20 */ /* 0x000fe20008410000 */
[----:B------:R-:W1:Y:S04]  /*3ae0*/  MUFU.EX2 R37, R37 ;  /* 0x0000002500257308 */ /* 0x000e680000000800 */
[----:B------:R-:W-:Y:S01]  /*3af0*/  FSEL R10, R5, RZ, P2 ;  /* 0x000000ff050a7208 */ /* 0x000fe20001000000 */
[----:B------:R-:W-:-:S03]  /*3b00*/  FADD.FTZ R5, R24, R25 ;  /* 0x0000001918057221 */ /* 0x000fc60000010000 */
[----:B------:R-:W-:Y:S01]  /*3b10*/  MUFU.EX2 R40, R40 ;  /* 0x0000002800287308 */ /* 0x000fe20000000800 */
[--C-:B------:R-:W-:Y:S01]  /*3b20*/  FFMA.FTZ R26, R26, UR20, -R10.reuse ;  /* 0x000000141a1a7c23 */ /* 0x100fe2000801080a */
[--C-:B------:R-:W-:Y:S01]  /*3b30*/  FFMA.FTZ R27, R27, UR20, -R10.reuse ;  /* 0x000000141b1b7c23 */ /* 0x100fe2000801080a */
[--C-:B------:R-:W-:Y:S01]  /*3b40*/  FFMA.FTZ R30, R30, UR20, -R10.reuse ;  /* 0x000000141e1e7c23 */ /* 0x100fe2000801080a */
[--C-:B------:R-:W-:Y:S01]  /*3b50*/  FFMA.FTZ R31, R31, UR20, -R10.reuse ;  /* 0x000000141f1f7c23 */ /* 0x100fe2000801080a */
[--C-:B------:R-:W-:Y:S01]  /*3b60*/  FFMA.FTZ R34, R34, UR20, -R10.reuse ;  /* 0x0000001422227c23 */ /* 0x100fe2000801080a */
[--C-:B------:R-:W-:Y:S01]  /*3b70*/  FFMA.FTZ R35, R35, UR20, -R10.reuse ;  /* 0x0000001423237c23 */ /* 0x100fe2000801080a */
[----:B------:R-:W-:Y:S01]  /*3b80*/  FFMA.FTZ R38, R38, UR20, -R10 ;  /* 0x0000001426267c23 */ /* 0x000fe2000801080a */
[----:B------:R-:W-:Y:S01]  /*3b90*/  MUFU.EX2 R26, R26 ;  /* 0x0000001a001a7308 */ /* 0x000fe20000000800 */
[----:B----4-:R-:W-:Y:S01]  /*3ba0*/  FADD.FTZ R6, R28, R5 ;  /* 0x000000051c067221 */ /* 0x010fe20000010000 */
[----:B------:R-:W-:-:S02]  /*3bb0*/  @!P1 VIADD R5, R7, 0x28c40 ;  /* 0x00028c4007059836 */ /* 0x000fc40000000000 */
[--C-:B------:R-:W-:Y:S01]  /*3bc0*/  FFMA.FTZ R39, R39, UR20, -R10.reuse ;  /* 0x0000001427277c23 */ /* 0x100fe2000801080a */
[----:B------:R-:W-:Y:S01]  /*3bd0*/  FFMA.FTZ R42, R42, UR20, -R10 ;  /* 0x000000142a2a7c23 */ /* 0x000fe2000801080a */
[----:B------:R-:W-:Y:S01]  /*3be0*/  FADD.FTZ R13, R29, R6 ;  /* 0x000000061d0d7221 */ /* 0x000fe20000010000 */
[--C-:B------:R-:W-:Y:S01]  /*3bf0*/  FFMA.FTZ R43, R43, UR20, -R10.reuse ;  /* 0x000000142b2b7c23 */ /* 0x100fe2000801080a */
[----:B------:R-:W-:Y:S01]  /*3c00*/  @!P1 PRMT R5, RZ, 0x654, R5 ;  /* 0x00000654ff059816 */ /* 0x000fe20000000005 */
[----:B------:R-:W2:Y:S01]  /*3c10*/  MUFU.EX2 R27, R27 ;  /* 0x0000001b001b7308 */ /* 0x000ea20000000800 */
[----:B------:R-:W-:Y:S01]  /*3c20*/  FADD.FTZ R12, R32, R13 ;  /* 0x0000000d200c7221 */ /* 0x000fe20000010000 */
[--C-:B------:R-:W-:Y:S01]  /*3c30*/  FFMA.FTZ R46, R46, UR20, -R10.reuse ;  /* 0x000000142e2e7c23 */ /* 0x100fe2000801080a */
[----:B------:R4:W-:Y:S01]  /*3c40*/  @!P1 SYNCS.ARRIVE.TRANS64.RED.A1T0 RZ, [R5+URZ], RZ ;  /* 0x000000ff05ff99a7 */ /* 0x0009e2000810043f */
[--C-:B------:R-:W-:Y:S01]  /*3c50*/  FFMA.FTZ R47, R47, UR20, -R10.reuse ;  /* 0x000000142f2f7c23 */ /* 0x100fe2000801080a */
[--C-:B------:R-:W-:Y:S01]  /*3c60*/  FFMA.FTZ R50, R50, UR20, -R10.reuse ;  /* 0x0000001432327c23 */ /* 0x100fe2000801080a */
[--C-:B------:R-:W-:Y:S01]  /*3c70*/  FFMA.FTZ R51, R51, UR20, -R10.reuse ;  /* 0x0000001433337c23 */ /* 0x100fe2000801080a */
[--C-:B------:R-:W-:Y:S01]  /*3c80*/  FFMA.FTZ R54, R54, UR20, -R10.reuse ;  /* 0x0000001436367c23 */ /* 0x100fe2000801080a */
[----:B------:R-:W5:Y:S01]  /*3c90*/  MUFU.EX2 R30, R30 ;  /* 0x0000001e001e7308 */ /* 0x000f620000000800 */
[----:B------:R-:W-:Y:S01]  /*3ca0*/  FFMA.FTZ R10, R55, UR20, -R10 ;  /* 0x00000014370a7c23 */ /* 0x000fe2000801080a */
[----:B-1----:R-:W-:-:S06]  /*3cb0*/  F2FP.F16.F32.PACK_AB R158, R37, R36 ;  /* 0x00000024259e723e */ /* 0x002fcc00000000ff */
[----:B------:R-:W4:Y:S01]  /*3cc0*/  MUFU.EX2 R31, R31 ;  /* 0x0000001f001f7308 */ /* 0x000f220000000800 */
[----:B--2---:R-:W-:Y:S01]  /*3cd0*/  FADD.FTZ R11, R26, R27 ;  /* 0x0000001b1a0b7221 */ /* 0x004fe20000010000 */
[----:B------:R-:W-:-:S06]  /*3ce0*/  F2FP.F16.F32.PACK_AB R153, R27, R26 ;  /* 0x0000001a1b99723e */ /* 0x000fcc00000000ff */
[----:B------:R-:W1:Y:S01]  /*3cf0*/  MUFU.EX2 R34, R34 ;  /* 0x0000002200227308 */ /* 0x000e620000000800 */
[----:B-----5:R-:W-:Y:S01]  /*3d00*/  FADD.FTZ R6, R30, R11 ;  /* 0x0000000b1e067221 */ /* 0x020fe20000010000 */
[----:B------:R-:W-:-:S04]  /*3d10*/  FADD.FTZ R11, R33, R12 ;  /* 0x0000000c210b7221 */ /* 0x000fc80000010000 */
[----:B------:R-:W-:Y:S02]  /*3d20*/  FADD.FTZ R12, R36, R11 ;  /* 0x0000000b240c7221 */ /* 0x000fe40000010000 */
[----:B------:R-:W2:Y:S01]  /*3d30*/  MUFU.EX2 R35, R35 ;  /* 0x0000002300237308 */ /* 0x000ea20000000800 */
[----:B----4-:R-:W-:Y:S01]  /*3d40*/  FADD.FTZ R5, R31, R6 ;  /* 0x000000061f057221 */ /* 0x010fe20000010000 */
[----:B------:R-:W-:Y:S01]  /*3d50*/  FADD.FTZ R11, R37, R12 ;  /* 0x0000000c250b7221 */ /* 0x000fe20000010000 */
[----:B------:R-:W-:Y:S01]  /*3d60*/  F2FP.F16.F32.PACK_AB R155, R31, R30 ;  /* 0x0000001e1f9b723e */ /* 0x000fe200000000ff */
[----:B------:R-:W-:Y:S02]  /*3d70*/  BAR.SYNC.DEFER_BLOCKING 0xf, 0x100 ;  /* 0x03c4000000007b1d */ /* 0x000fe40000010000 */
[----:B------:R-:W-:Y:S01]  /*3d80*/  FADD.FTZ R12, R40, R11 ;  /* 0x0000000b280c7221 */ /* 0x000fe20000010000 */
[----:B-1----:R-:W-:-:S03]  /*3d90*/  FADD.FTZ R6, R34, R5 ;  /* 0x0000000522067221 */ /* 0x002fc60000010000 */
[----:B------:R-:W1:Y:S01]  /*3da0*/  MUFU.EX2 R38, R38 ;  /* 0x0000002600267308 */ /* 0x000e620000000800 */
[----:B--2---:R-:W-:-:S07]  /*3db0*/  FADD.FTZ R5, R35, R6 ;  /* 0x0000000623057221 */ /* 0x004fce0000010000 */
[----:B------:R-:W2:Y:S01]  /*3dc0*/  MUFU.EX2 R39, R39 ;  /* 0x0000002700277308 */ /* 0x000ea20000000800 */
[----:B------:R-:W-:-:S07]  /*3dd0*/  F2FP.F16.F32.PACK_AB R157, R35, R34 ;  /* 0x00000022239d723e */ /* 0x000fce00000000ff */
[----:B------:R-:W4:Y:S01]  /*3de0*/  MUFU.EX2 R42, R42 ;  /* 0x0000002a002a7308 */ /* 0x000f220000000800 */
[----:B-1----:R-:W-:Y:S01]  /*3df0*/  FADD.FTZ R6, R38, R5 ;  /* 0x0000000526067221 */ /* 0x002fe20000010000 */
[----:B------:R1:W-:Y:S06]  /*3e00*/  STSM.16.M88.4 [R19+0x26800], R152 ;  /* 0x0268009813007844 */ /* 0x0003ec0000000200 */
[----:B------:R-:W5:Y:S01]  /*3e10*/  MUFU.EX2 R41, R41 ;  /* 0x0000002900297308 */ /* 0x000f620000000800 */
[C---:B--2---:R-:W-:Y:S01]  /*3e20*/  FADD.FTZ R11, R39.reuse, R6 ;  /* 0x00000006270b7221 */ /* 0x044fe20000010000 */
[----:B------:R-:W-:-:S05]  /*3e30*/  F2FP.F16.F32.PACK_AB R159, R39, R38 ;  /* 0x00000026279f723e */ /* 0x000fca00000000ff */
[----:B------:R1:W-:Y:S01]  /*3e40*/  STSM.16.M88.4 [R23], R156 ;  /* 0x0000009c17007844 */ /* 0x0003e20000000200 */
[----:B------:R-:W2:Y:S01]  /*3e50*/  MUFU.EX2 R43, R43 ;  /* 0x0000002b002b7308 */ /* 0x000ea20000000800 */
[----:B----4-:R-:W-:-:S07]  /*3e60*/  FADD.FTZ R6, R42, R11 ;  /* 0x0000000b2a067221 */ /* 0x010fce0000010000 */
[----:B------:R-:W4:Y:S01]  /*3e70*/  MUFU.EX2 R44, R44 ;  /* 0x0000002c002c7308 */ /* 0x000f220000000800 */
[C---:B-----5:R-:W-:Y:S01]  /*3e80*/  FADD.FTZ R13, R41.reuse, R12 ;  /* 0x0000000c290d7221 */ /* 0x060fe20000010000 */
[----:B------:R-:W-:-:S06]  /*3e90*/  F2FP.F16.F32.PACK_AB R160, R41, R40 ;  /* 0x0000002829a0723e */ /* 0x000fcc00000000ff */
[----:B------:R-:W-:Y:S01]  /*3ea0*/  MUFU.EX2 R46, R46 ;  /* 0x0000002e002e7308 */ /* 0x000fe20000000800 */
[C---:B--2---:R-:W-:Y:S01]  /*3eb0*/  FADD.FTZ R11, R43.reuse, R6 ;  /* 0x000000062b0b7221 */ /* 0x044fe20000010000 */
[----:B------:R-:W-:-:S06]  /*3ec0*/  F2FP.F16.F32.PACK_AB R161, R43, R42 ;  /* 0x0000002a2ba1723e */ /* 0x000fcc00000000ff */
[----:B------:R-:W2:Y:S01]  /*3ed0*/  MUFU.EX2 R45, R45 ;  /* 0x0000002d002d7308 */ /* 0x000ea20000000800 */
[----:B----4-:R-:W-:-:S07]  /*3ee0*/  FADD.FTZ R6, R44, R13 ;  /* 0x0000000d2c067221 */ /* 0x010fce0000010000 */
[----:B------:R-:W4:Y:S08]  /*3ef0*/  MUFU.EX2 R47, R47 ;  /* 0x0000002f002f7308 */ /* 0x000f300000000800 */
[----:B------:R-:W-:Y:S01]  /*3f00*/  MUFU.EX2 R48, R48 ;  /* 0x0000003000307308 */ /* 0x000fe20000000800 */
[C---:B--2---:R-:W-:Y:S01]  /*3f10*/  F2FP.F16.F32.PACK_AB R162, R45.reuse, R44 ;  /* 0x0000002c2da2723e */ /* 0x044fe200000000ff */
[----:B------:R-:W-:-:S06]  /*3f20*/  FADD.FTZ R45, R45, R6 ;  /* 0x000000062d2d7221 */ /* 0x000fcc0000010000 */
[----:B------:R-:W2:Y:S01]  /*3f30*/  MUFU.EX2 R49, R49 ;  /* 0x0000003100317308 */ /* 0x000ea20000000800 */
[----:B----4-:R-:W-:-:S05]  /*3f40*/  F2FP.F16.F32.PACK_AB R163, R47, R46 ;  /* 0x0000002e2fa3723e */ /* 0x010fca00000000ff */
[----:B------:R1:W-:Y:S02]  /*3f50*/  STSM.16.M88.4 [R18], R160 ;  /* 0x000000a012007844 */ /* 0x0003e40000000200 */
[----:B------:R-:W-:Y:S08]  /*3f60*/  MUFU.EX2 R50, R50 ;  /* 0x0000003200327308 */ /* 0x000ff00000000800 */
[----:B------:R-:W4:Y:S01]  /*3f70*/  MUFU.EX2 R51, R51 ;  /* 0x0000003300337308 */ /* 0x000f220000000800 */
[----:B--2---:R-:W-:Y:S01]  /*3f80*/  F2FP.F16.F32.PACK_AB R164, R49, R48 ;  /* 0x0000003031a4723e */ /* 0x004fe200000000ff */
[----:B------:R-:W-:-:S04]  /*3f90*/  FADD.FTZ R48, R48, R45 ;  /* 0x0000002d30307221 */ /* 0x000fc80000010000 */
[----:B------:R-:W-:Y:S02]  /*3fa0*/  FADD.FTZ R49, R49, R48 ;  /* 0x0000003031317221 */ /* 0x000fe40000010000 */
[----:B------:R-:W2:Y:S08]  /*3fb0*/  MUFU.EX2 R52, R52 ;  /* 0x0000003400347308 */ /* 0x000eb00000000800 */
[----:B------:R-:W-:Y:S01]  /*3fc0*/  MUFU.EX2 R54, R54 ;  /* 0x0000003600367308 */ /* 0x000fe20000000800 */
[----:B----4-:R-:W-:-:S07]  /*3fd0*/  F2FP.F16.F32.PACK_AB R165, R51, R50 ;  /* 0x0000003233a5723e */ /* 0x010fce00000000ff */
[----:B------:R4:W5:Y:S01]  /*3fe0*/  MUFU.EX2 R5, R10 ;  /* 0x0000000a00057308 */ /* 0x0009620000000800 */
[----:B--2---:R-:W-:Y:S01]  /*3ff0*/  F2FP.F16.F32.PACK_AB R166, R9, R52 ;  /* 0x0000003409a6723e */ /* 0x004fe200000000ff */
[----:B------:R-:W-:-:S04]  /*4000*/  FADD.FTZ R6, R52, R49 ;  /* 0x0000003134067221 */ /* 0x000fc80000010000 */
[----:B------:R-:W-:Y:S01]  /*4010*/  FADD.FTZ R6, R9, R6 ;  /* 0x0000000609067221 */ /* 0x000fe20000010000 */
[----:B----4-:R-:W-:-:S04]  /*4020*/  FADD.FTZ R10, R46, R11 ;  /* 0x0000000b2e0a7221 */ /* 0x010fc80000010000 */
[----:B------:R-:W-:-:S04]  /*4030*/  FADD.FTZ R47, R47, R10 ;  /* 0x0000000a2f2f7221 */ /* 0x000fc80000010000 */
[----:B------:R-:W-:Y:S01]  /*4040*/  FADD.FTZ R50, R50, R47 ;  /* 0x0000002f32327221 */ /* 0x000fe20000010000 */
[----:B-----5:R-:W-:-:S03]  /*4050*/  F2FP.F16.F32.PACK_AB R167, R5, R54 ;  /* 0x0000003605a7723e */ /* 0x020fc600000000ff */
[----:B------:R-:W-:Y:S02]  /*4060*/  FADD.FTZ R51, R51, R50 ;  /* 0x0000003233337221 */ /* 0x000fe40000010000 */
[----:B------:R1:W-:Y:S02]  /*4070*/  STSM.16.M88.4 [R22], R164 ;  /* 0x000000a416007844 */ /* 0x0003e40000000200 */
[----:B------:R-:W-:-:S04]  /*4080*/  FADD.FTZ R54, R54, R51 ;  /* 0x0000003336367221 */ /* 0x000fc80000010000 */
[----:B------:R-:W-:Y:S01]  /*4090*/  FADD.FTZ R5, R5, R54 ;  /* 0x0000003605057221 */ /* 0x000fe20000010000 */
[----:B------:R-:W-:Y:S06]  /*40a0*/  @!P0 BRA `(.L_x_2693) ;  /* 0x0000000000048947 */ /* 0x000fec0003800000 */
[----:B------:R-:W-:Y:S01]  /*40b0*/  BPT.TRAP 0x1 ;  /* 0x000000040000795c */ /* 0x000fe20000300000 */
.L_x_2693:
[----:B------:R2:W4:Y:S01]  /*40c0*/  SYNCS.PHASECHK.TRANS64.TRYWAIT P2, [R7+URZ+0x28c50], R8 ;  /* 0x028c5008070075a7 */ /* 0x000522000804017f */
[----:B------:R-:W-:Y:S05]  /*40d0*/  @!P0 BRA `(.L_x_2694) ;  /* 0x0000000000048947 */ /* 0x000fea0003800000 */
[----:B------:R-:W-:Y:S01]  /*40e0*/  BPT.TRAP 0x1 ;  /* 0x000000040000795c */ /* 0x000fe20000300000 */
.L_x_2694:
[----:B------:R-:W-:Y:S01]  /*40f0*/  ULOP3.LUT UR51, UR51, 0x2000000, URZ, 0xfc, !UPT ;  /* 0x0200000033337892 */ /* 0x000fe2000f8efc3f */
[----:B----4-:R-:W-:Y:S11]  /*4100*/  @P2 BRA `(.L_x_2695) ;  /* 0x0000000000082947 */ /* 0x010ff60003800000 */
[----:B------:R-:W4:Y:S02]  /*4110*/  SYNCS.PHASECHK.TRANS64.TRYWAIT P2, [R7+URZ+0x28c50], R8 ;  /* 0x028c5008070075a7 */ /* 0x000f24000804017f */
[----:B----4-:R-:W-:Y:S05]  /*4120*/  @!P2 BRA `(.L_x_2696) ;  /* 0x0000006c00dca947 */ /* 0x010fea0003800000 */
.L_x_2695:
[----:B------:R-:W-:Y:S01]  /*4130*/  ULEA UR10, UR39, UR51, 0xc ;  /* 0x00000033270a7291 */ /* 0x000fe2000f8e603f */
[----:B------:R-:W-:Y:S01]  /*4140*/  WARPGROUP.ARRIVE ;  /* 0x00000000000079c5 */ /* 0x000fe20000000000 */
[----:B------:R-:W-:Y:S01]  /*4150*/  UMOV UR7, 0x40000040 ;  /* 0x4000004000077882 */ /* 0x000fe20000000000 */
[----:B------:R-:W-:Y:S01]  /*4160*/  UISETP.GE.AND UP0, UPT, UR50, 0x41, UPT ;  /* 0x000000413200788c */ /* 0x000fe2000bf06270 */
[----:B--234-:R-:W-:-:S03]  /*4170*/  @!P1 IADD3 R7, R7, 0x28c60, RZ ;  /* 0x00028c6007079810 */ /* 0x01cfc60007ffe0ff */
[----:B------:R-:W-:Y:S01]  /*4180*/  UMOV UR6, UR10 ;  /* 0x0000000a00067c82 */ /* 0x000fe20008000000 */
[----:B------:R-:W-:Y:S01]  /*4190*/  @!P1 PRMT R7, RZ, 0x654, R7 ;  /* 0x00000654ff079816 */ /* 0x000fe20000000007 */
[----:B------:R-:W-:Y:S01]  /*41a0*/  HGMMA.64x256x16.F32 R24, R152, gdesc[UR4].tnspB, RZ, !UPT, gsb0 ;  /* 0x43e0000498187df0 */ /* 0x000fe2000c0008ff */
[----:B------:R-:W-:Y:S01]  /*41b0*/  UIADD3 UR6, UR10, 0x80, URZ ;  /* 0x000000800a067890 */ /* 0x000fe2000fffe03f */
[----:B------:R-:W-:Y:S01]  /*41c0*/  PLOP3.LUT P2, PT, PT, PT, UP0, 0x80, 0x0 ;  /* 0x000000000000781c */ /* 0x000fe20003f4f008 */
[----:B------:R-:W-:Y:S01]  /*41d0*/  UMOV UR7, 0x40000040 ;  /* 0x4000004000077882 */ /* 0x000fe20000000000 */
[----:B------:R-:W-:Y:S02]  /*41e0*/  WARPGROUP.DEPBAR.LE gsb0, 0x0 ;  /* 0x00008000000079c5 */ /* 0x000fe40000010000 */
[----:B------:R-:W-:-:S15]  /*41f0*/  WARPGROUP.ARRIVE ;  /* 0x00000000000079c5 */ /* 0x000fde0000000000 */
[----:B------:R-:W-:-:S07]  /*4200*/  NOP ;  /* 0x0000000000007918 */ /* 0x000fce0000000000 */
[----:B------:R-:W-:Y:S01]  /*4210*/  HGMMA.64x256x16.F32 R24, R156, gdesc[UR4].tnspB, R24, gsb0 ;  /* 0x43e000049c187df0 */ /* 0x000fe20008000818 */
[----:B------:R-:W-:Y:S01]  /*4220*/  UIADD3 UR6, UR10, 0x100, URZ ;  /* 0x000001000a067890 */ /* 0x000fe2000fffe03f */
[----:B------:R-:W-:Y:S01]  /*4230*/  UMOV UR7, 0x40000040 ;  /* 0x4000004000077882 */ /* 0x000fe20000000000 */
[----:B------:R-:W-:Y:S02]  /*4240*/  WARPGROUP.DEPBAR.LE gsb0, 0x0 ;  /* 0x00008000000079c5 */ /* 0x000fe40000010000 */
[----:B------:R-:W-:-:S15]  /*4250*/  WARPGROUP.ARRIVE ;  /* 0x00000000000079c5 */ /* 0x000fde0000000000 */
[----:B------:R-:W-:-:S08]  /*4260*/  NOP ;  /* 0x0000000000007918 */ /* 0x000fd00000000000 */
[----:B------:R-:W-:Y:S01]  /*4270*/  HGMMA.64x256x16.F32 R24, R160, gdesc[UR4].tnspB, R24, gsb0 ;  /* 0x43e00004a0187df0 */ /* 0x000fe20008000818 */
[----:B------:R-:W-:Y:S01]  /*4280*/  UIADD3 UR6, UR10, 0x180, URZ ;  /* 0x000001800a067890 */ /* 0x000fe2000fffe03f */
[----:B------:R-:W-:Y:S01]  /*4290*/  UMOV UR7, 0x40000040 ;  /* 0x4000004000077882 */ /* 0x000fe20000000000 */
[----:B------:R-:W-:Y:S02]  /*42a0*/  WARPGROUP.DEPBAR.LE gsb0, 0x0 ;  /* 0x00008000000079c5 */ /* 0x000fe40000010000 */
[----:B------:R-:W-:-:S15]  /*42b0*/  WARPGROUP.ARRIVE ;  /* 0x00000000000079c5 */ /* 0x000fde0000000000 */
[----:B------:R-:W-:-:S08]  /*42c0*/  NOP ;  /* 0x0000000000007918 */ /* 0x000fd00000000000 */
[----:B------:R-:W-:Y:S03]  /*42d0*/  HGMMA.64x256x16.F32 R24, R164, gdesc[UR4].tnspB, R24, gsb0 ;  /* 0x43e00004a4187df0 */ /* 0x000fe60008000818 */
[----:B------:R-:W-:Y:S02]  /*42e0*/  WARPGROUP.DEPBAR.LE gsb0, 0x0 ;  /* 0x00008000000079c5 */ /* 0x000fe40000010000 */
[----:B------:R-:W-:Y:S01]  /*42f0*/  @!PT LDS RZ, [RZ] ;  /* 0x00000000fffff984 */ /* 0x000fe20000000800 */
[----:B------:R-:W-:Y:S01]  /*4300*/  @!PT LDS RZ, [RZ] ;  /* 0x00000000fffff984 */ /* 0x000fe20000000800 */
[----:B------:R-:W-:Y:S01]  /*4310*/  @!PT LDS RZ, [RZ] ;  /* 0x00000000fffff984 */ /* 0x000fe20000000800 */
[----:B------:R-:W-:Y:S01]  /*4320*/  @!PT LDS RZ, [RZ] ;  /* 0x00000000fffff984 */ /* 0x000fe20000000800 */
[----:B------:R2:W-:Y:S06]  /*4330*/  MEMBAR.ALL.CTA ;  /* 0x0000000000007992 */ /* 0x0005ec0000008000 */
[----:B--2---:R-:W2:Y:S02]  /*4340*/  FENCE.VIEW.ASYNC.S ;  /* 0x00000000000073c6 */ /* 0x004ea40000000000 */
[----:B--2---:R-:W-:Y:S01]  /*4350*/  NOP ;  /* 0x0000000000007918 */ /* 0x004fe20000000000 */
[----:B------:R-:W-:Y:S06]  /*4360*/  BAR.ARV 0xe, 0x100 ;  /* 0x0384000000007b1d */ /* 0x000fec0000002000 */
[----:B------:R2:W-:Y:S01]  /*4370*/  @!P1 SYNCS.ARRIVE.TRANS64.RED.A1T0 RZ, [R7+URZ], RZ ;  /* 0x000000ff07ff99a7 */ /* 0x0005e2000810043f */
[----:B------:R-:W-:Y:S05]  /*4380*/  @!P2 BRA `(.L_x_2697) ;  /* 0x0000001c0048a947 */ /* 0x000fea0003800000 */
[----:B------:R-:W-:Y:S01]  /*4390*/  MOV R9, R4 ;  /* 0x0000000400097202 */ /* 0x000fe20000000f00 */
[----:B------:R-:W-:Y:S01]  /*43a0*/  UIADD3 UR37, UR37, -0x2, URZ ;  /* 0xfffffffe25257890 */ /* 0x000fe2000fffe03f */
[----:B------:R-:W-:Y:S01]  /*43b0*/  MOV R14, R3 ;  /* 0x00000003000e7202 */ /* 0x000fe20000000f00 */
[----:B------:R-:W-:Y:S01]  /*43c0*/  UMOV UR21, UR39 ;  /* 0x0000002700157c82 */ /* 0x000fe20008000000 */
[----:B------:R-:W-:Y:S01]  /*43d0*/  ULDC UR22, c[0x0][0x9d8] ;  /* 0x0002760000167ab9 */ /* 0x000fe20000000800 */
[----:B------:R-:W-:-:S08]  /*43e0*/  ULDC UR20, c[0x0][0x988] ;  /* 0x0002620000147ab9 */ /* 0x000fd00000000800 */
.L_x_2706:
[----:B------:R-:W-:Y:S01]  /*43f0*/  UIADD3 UR39, UR21, 0x1, URZ ;  /* 0x0000000115277890 */ /* 0x000fe2000fffe03f */
[----:B------:R-:W-:Y:S01]  /*4400*/  MOV R3, UR37 ;  /* 0x0000002500037c02 */ /* 0x000fe20008000f00 */
[----:B------:R-:W-:Y:S02]  /*4410*/  UIADD3 UR37, UR37, -0x1, URZ ;  /* 0xffffffff25257890 */ /* 0x000fe4000fffe03f */
[----:B------:R-:W-:Y:S01]  /*4420*/  UISETP.NE.AND UP0, UPT, UR39, 0x2, UPT ;  /* 0x000000022700788c */ /* 0x000fe2000bf05270 */
[----:B------:R-:W-:-:S03]  /*4430*/  ISETP.GT.AND P2, PT, R3, RZ, PT ;  /* 0x000000ff0300720c */ /* 0x000fc60003f44270 */
[----:B------:R-:W-:Y:S02]  /*4440*/  USEL UR6, URZ, 0x1, UP0 ;  /* 0x000000013f067887 */ /* 0x000fe40008000000 */
[----:B------:R-:W-:Y:S02]  /*4450*/  USEL UR39, UR39, URZ, UP0 ;  /* 0x0000003f27277287 */ /* 0x000fe40008000000 */
[----:B------:R-:W-:Y:S01]  /*4460*/  ULOP3.LUT UR40, UR40, UR6, URZ, 0x3c, !UPT ;  /* 0x0000000628287292 */ /* 0x000fe2000f8e3c3f */
[----:B---3--:R-:W-:Y:S11]  /*4470*/  @!P0 BRA `(.L_x_2698) ;  /* 0x0000000000048947 */ /* 0x008ff60003800000 */
[----:B------:R-:W-:Y:S01]  /*4480*/  BPT.TRAP 0x1 ;  /* 0x000000040000795c */ /* 0x000fe20000300000 */
.L_x_2698:
[----:B------:R-:W-:Y:S01]  /*4490*/  ULEA UR23, UR39, UR46, 0x3 ;  /* 0x0000002e27177291 */ /* 0x000fe2000f8e183f */
[----:B--2---:R-:W-:-:S05]  /*44a0*/  IMAD.U32 R7, RZ, RZ, UR40 ;  /* 0x00000028ff077e24 */ /* 0x004fca000f8e00ff */
[----:B------:R-:W-:-:S04]  /*44b0*/  SHF.L.U32 R7, R7, 0x1f, RZ ;  /* 0x0000001f07077819 */ /* 0x000fc800000006ff */
[----:B------:R2:W3:Y:S01]  /*44c0*/  SYNCS.PHASECHK.TRANS64.TRYWAIT P3, [UR23+0x28c30], R7 ;  /* 0x028c3007ff0075a7 */ /* 0x0004e20008060157 */
[----:B------:R-:W-:Y:S05]  /*44d0*/  @!P0 BRA `(.L_x_2699) ;  /* 0x0000000000048947 */ /* 0x000fea0003800000 */
[----:B------:R-:W-:Y:S01]  /*44e0*/  BPT.TRAP 0x1 ;  /* 0x000000040000795c */ /* 0x000fe20000300000 */
.L_x_2699:
[----:B---3--:R-:W-:Y:S05]  /*44f0*/  @P3 BRA `(.L_x_2700) ;  /* 0x0000000000083947 */ /* 0x008fea0003800000 */
[----:B------:R-:W3:Y:S02]  /*4500*/  SYNCS.PHASECHK.TRANS64.TRYWAIT P3, [UR23+0x28c30], R7 ;  /* 0x028c3007ff0075a7 */ /* 0x000ee40008060157 */
[----:B---3--:R-:W-:Y:S05]  /*4510*/  @!P3 BRA `(.L_x_2701) ;  /* 0x0000006800f4b947 */ /* 0x008fea0003800000 */
.L_x_2700:
[----:B------:R-:W-:Y:S01]  /*4520*/  R2UR UR18, R0 ;  /* 0x00000000001272ca */ /* 0x000fe200000e0000 */
[----:B------:R-:W-:Y:S01]  /*4530*/  UIADD3 UR6, UR46, 0x20400, URZ ;  /* 0x000204002e067890 */ /* 0x000fe2000fffe03f */
[----:B-1----:R-:W-:Y:S01]  /*4540*/  WARPGROUP.ARRIVE ;  /* 0x00000000000079c5 */ /* 0x002fe20000000000 */
[----:B------:R-:W-:Y:S01]  /*4550*/  UMOV UR19, 0x40000040 ;  /* 0x4000004000137882 */ /* 0x000fe20000000000 */
[----:B------:R-:W-:Y:S01]  /*4560*/  UMOV UR17, 0x40000040 ;  /* 0x4000004000117882 */ /* 0x000fe20000000000 */
[----:B------:R-:W-:Y:S01]  /*4570*/  USHF.R.U32.HI UR6, URZ, 0x4, UR6 ;  /* 0x000000043f067899 */ /* 0x000fe20008011606 */
[----:B------:R-:W-:Y:S01]  /*4580*/  UMOV UR7, 0x40000040 ;  /* 0x4000004000077882 */ /* 0x000fe20000000000 */
[----:B------:R-:W-:Y:S02]  /*4590*/  UMOV UR11, 0x40000040 ;  /* 0x40000040000b7882 */ /* 0x000fe40000000000 */
[----:B------:R-:W-:Y:S01]  /*45a0*/  ULOP3.LUT UR6, UR6, 0x3fff, URZ, 0xc0, !UPT ;  /* 0x00003fff06067892 */ /* 0x000fe2000f8ec03f */
[----:B------:R-:W-:-:S03]  /*45b0*/  UMOV UR15, 0x40000040 ;  /* 0x40000040000f7882 */ /* 0x000fc60000000000 */
[----:B------:R-:W-:Y:S02]  /*45c0*/  ULEA UR18, UR39, UR18, 0x9 ;  /* 0x0000001227127291 */ /* 0x000fe4000f8e483f */
[----:B------:R-:W-:Y:S02]  /*45d0*/  ULOP3.LUT UR16, UR6, 0x10000, URZ, 0xfc, !UPT ;  /* 0x0001000006107892 */ /* 0x000fe4000f8efc3f */
[----:B------:R-:W-:Y:S02]  /*45e0*/  UIADD3 UR6, UR18, 0x2, URZ ;  /* 0x0000000212067890 */ /* 0x000fe4000fffe03f */
[----:B------:R-:W-:Y:S02]  /*45f0*/  UIADD3 UR10, UR18, 0x4, URZ ;  /* 0x00000004120a7890 */ /* 0x000fe4000fffe03f */
[----:B------:R-:W-:-:S03]  /*4600*/  UIADD3 UR14, UR18, 0x6, URZ ;  /* 0x00000006120e7890 */ /* 0x000fc6000fffe03f */
[----:B------:R-:W-:Y:S03]  /*4610*/  HGMMA.64x64x16.F32 R152, gdesc[UR16], RZ, !UPT, gsb0 ;  /* 0x00e00000109879f0 */ /* 0x000fe6000c0008ff */
[----:B------:R-:W-:Y:S02]  /*4620*/  WARPGROUP.DEPBAR.LE gsb0, 0x0 ;  /* 0x00008000000079c5 */ /* 0x000fe40000010000 */
[----:B------:R-:W-:-:S06]  /*4630*/  WARPGROUP.ARRIVE ;  /* 0x00000000000079c5 */ /* 0x000fcc0000000000 */
[----:B------:R-:W-:Y:S03]  /*4640*/  HGMMA.64x64x16.F32 R152, gdesc[UR4], R152, gsb0 ;  /* 0x00e00000049879f0 */ /* 0x000fe60008000898 */
        /* <DEDUP_REMOVED lines=8> */
[----:B---3--:R-:W-:Y:S01]  /*46d0*/  FMUL.FTZ R4, R153, UR22 ;  /* 0x0000001699047c20 */ /* 0x008fe20008410000 */
        /* <DEDUP_REMOVED lines=29> */
[----:B---3--:R-:W-:-:S07]  /*48b0*/  FMNMX.FTZ R160, R4, R3, !PT ;  /* 0x0000000304a07209 */ /* 0x008fce0007810000 */
[----:B------:R-:W3:Y:S01]  /*48c0*/  MUFU.TANH R21, R21 ;  /* 0x0000001500157308 */ /* 0x000ee20000002400 */
[----:B----4-:R-:W-:-:S07]  /*48d0*/  FMNMX.FTZ R3, R15, R160, !PT ;  /* 0x000000a00f037209 */ /* 0x010fce0007810000 */
[----:B------:R-:W4:Y:S01]  /*48e0*/  MUFU.TANH R152, R152 ;  /* 0x0000009800987308 */ /* 0x000f220000002400 */
[----:B-1----:R-:W-:-:S07]  /*48f0*/  FMNMX.FTZ R160, R20, R3, !PT ;  /* 0x0000000314a07209 */ /* 0x002fce0007810000 */
[----:B------:R-:W1:Y:S01]  /*4900*/  MUFU.TANH R153, R153 ;  /* 0x0000009900997308 */ /* 0x000e620000002400 */
[----:B---3--:R-:W-:Y:S01]  /*4910*/  FMNMX.FTZ R3, R21, R160, !PT ;  /* 0x000000a015037209 */ /* 0x008fe20007810000 */
[----:B------:R-:W-:-:S06]  /*4920*/  FMUL.FTZ R160, R177, UR22 ;  /* 0x00000016b1a07c20 */ /* 0x000fcc0008410000 */
[----:B------:R-:W3:Y:S01]  /*4930*/  MUFU.TANH R154, R154 ;  /* 0x0000009a009a7308 */ /* 0x000ee20000002400 */
[----:B----4-:R-:W-:-:S07]  /*4940*/  FMNMX.FTZ R164, R152, R3, !PT ;  /* 0x0000000398a47209 */ /* 0x010fce0007810000 */
[----:B------:R-:W4:Y:S01]  /*4950*/  MUFU.TANH R155, R155 ;  /* 0x0000009b009b7308 */ /* 0x000f220000002400 */
[----:B-1----:R-:W-:-:S07]  /*4960*/  FMNMX.FTZ R3, R153, R164, !PT ;  /* 0x000000a499037209 */ /* 0x002fce0007810000 */
[----:B------:R-:W1:Y:S01]  /*4970*/  MUFU.TANH R156, R156 ;  /* 0x0000009c009c7308 */ /* 0x000e620000002400 */
[----:B---3--:R-:W-:-:S07]  /*4980*/  FMNMX.FTZ R164, R154, R3, !PT ;  /* 0x000000039aa47209 */ /* 0x008fce0007810000 */
[----:B------:R-:W3:Y:S01]  /*4990*/  MUFU.TANH R157, R157 ;  /* 0x0000009d009d7308 */ /* 0x000ee20000002400 */
[----:B----4-:R-:W-:Y:S01]  /*49a0*/  FMNMX.FTZ R3, R155, R164, !PT ;  /* 0x000000a49b037209 */ /* 0x010fe20007810000 */
[----:B------:R-:W-:-:S06]  /*49b0*/  FMUL.FTZ R164, R181, UR22 ;  /* 0x00000016b5a47c20 */ /* 0x000fcc0008410000 */
[----:B------:R-:W4:Y:S01]  /*49c0*/  MUFU.TANH R158, R158 ;  /* 0x0000009e009e7308 */ /* 0x000f220000002400 */
[----:B-1----:R-:W-:-:S07]  /*49d0*/  FMNMX.FTZ R168, R156, R3, !PT ;  /* 0x000000039ca87209 */ /* 0x002fce0007810000 */
[----:B------:R-:W1:Y:S01]  /*49e0*/  MUFU.TANH R159, R159 ;  /* 0x0000009f009f7308 */ /* 0x000e620000002400 */
[----:B---3--:R-:W-:-:S07]  /*49f0*/  FMNMX.FTZ R3, R157, R168, !PT ;  /* 0x000000a89d037209 */ /* 0x008fce0007810000 */
        /* <DEDUP_REMOVED lines=8> */
[----:B------:R-:W-:Y:S01]  /*4a80*/  FMUL.FTZ R168, R171, UR22 ;  /* 0x00000016aba87c20 */ /* 0x000fe20008410000 */
[----:B------:R-:W-:-:S05]  /*4a90*/  FMUL.FTZ R171, R175, UR22 ;  /* 0x00000016afab7c20 */ /* 0x000fca0008410000 */
[----:B------:R-:W4:Y:S01]  /*4aa0*/  MUFU.TANH R10, R10 ;  /* 0x0000000a000a7308 */ /* 0x000f220000002400 */
[----:B-1----:R-:W-:-:S05]  /*4ab0*/  FMNMX.FTZ R3, R164, R3, !PT ;  /* 0x00000003a4037209 */ /* 0x002fca0007810000 */
[----:B------:R-:W1:Y:S02]  /*4ac0*/  SHFL.BFLY PT, R172, R3, 0x2, 0x1f ;  /* 0x0c401f0003ac7f89 */ /* 0x000e6400000e0000 */
[----:B------:R-:W5:Y:S08]  /*4ad0*/  MUFU.TANH R11, R11 ;  /* 0x0000000b000b7308 */ /* 0x000f700000002400 */
[----:B------:R-:W2:Y:S08]  /*4ae0*/  MUFU.TANH R12, R12 ;  /* 0x0000000c000c7308 */ /* 0x000eb00000002400 */
[----:B------:R-:W2:Y:S01]  /*4af0*/  MUFU.TANH R162, R162 ;  /* 0x000000a200a27308 */ /* 0x000ea20000002400 */
[----:B-1----:R-:W-:Y:S01]  /*4b00*/  FMNMX.FTZ R177, R3, R172, !PT ;  /* 0x000000ac03b17209 */ /* 0x002fe20007810000 */
[----:B------:R-:W-:Y:S01]  /*4b10*/  FMUL.FTZ R172, R179, UR22 ;  /* 0x00000016b3ac7c20 */ /* 0x000fe20008410000 */
[----:B---3--:R-:W-:-:S05]  /*4b20*/  FMNMX.FTZ R3, R8, R9, !PT ;  /* 0x0000000908037209 */ /* 0x008fca0007810000 */
[----:B------:R-:W1:Y:S01]  /*4b30*/  MUFU.TANH R163, R163 ;  /* 0x000000a300a37308 */ /* 0x000e620000002400 */
[----:B------:R-:W3:Y:S01]  /*4b40*/  SHFL.BFLY PT, R180, R177, 0x1, 0x1f ;  /* 0x0c201f00b1b47f89 */ /* 0x000ee200000e0000 */
[----:B----4-:R-:W-:-:S04]  /*4b50*/  FMNMX.FTZ R174, R10, R3, !PT ;  /* 0x000000030aae7209 */ /* 0x010fc80007810000 */
[----:B-----5:R-:W-:Y:S02]  /*4b60*/  FMNMX.FTZ R3, R11, R174, !PT ;  /* 0x000000ae0b037209 */ /* 0x020fe40007810000 */
[----:B------:R-:W4:Y:S01]  /*4b70*/  MUFU.TANH R165, R165 ;  /* 0x000000a500a57308 */ /* 0x000f220000002400 */
[----:B------:R-:W-:Y:S01]  /*4b80*/  FMUL.FTZ R174, R183, UR22 ;  /* 0x00000016b7ae7c20 */ /* 0x000fe20008410000 */
[----:B--2---:R-:W-:-:S04]  /*4b90*/  FMNMX.FTZ R3, R12, R3, !PT ;  /* 0x000000030c037209 */ /* 0x004fc80007810000 */
[----:B------:R-:W-:Y:S02]  /*4ba0*/  FMNMX.FTZ R176, R162, R3, !PT ;  /* 0x00000003a2b07209 */ /* 0x000fe40007810000 */
[----:B------:R-:W2:Y:S02]  /*4bb0*/  MUFU.TANH R166, R166 ;  /* 0x000000a600a67308 */ /* 0x000ea40000002400 */
[----:B-1----:R-:W-:-:S06]  /*4bc0*/  FMNMX.FTZ R176, R163, R176, !PT ;  /* 0x000000b0a3b07209 */ /* 0x002fcc0007810000 */
[----:B------:R-:W1:Y:S01]  /*4bd0*/  MUFU.TANH R167, R167 ;  /* 0x000000a700a77308 */ /* 0x000e620000002400 */
[----:B----4-:R-:W-:Y:S02]  /*4be0*/  FMNMX.FTZ R175, R165, R176, !PT ;  /* 0x000000b0a5af7209 */ /* 0x010fe40007810000 */
[----:B---3--:R-:W-:-:S05]  /*4bf0*/  FMNMX.FTZ R3, R177, R180, !PT ;  /* 0x000000b4b1037209 */ /* 0x008fca0007810000 */
[----:B------:R-:W3:Y:S01]  /*4c00*/  MUFU.TANH R168, R168 ;  /* 0x000000a800a87308 */ /* 0x000ee20000002400 */
[C---:B------:R-:W-:Y:S01]  /*4c10*/  FADD.FTZ R14, -R3.reuse, R14 ;  /* 0x0000000e030e7221 */ /* 0x040fe20000010100 */
[----:B------:R-:W-:-:S03]  /*4c20*/  FMUL.FTZ R179, R3, UR20 ;  /* 0x0000001403b37c20 */ /* 0x000fc60008410000 */
[----:B------:R-:W-:Y:S01]  /*4c30*/  FMUL.FTZ R178, R14, UR20 ;  /* 0x000000140eb27c20 */ /* 0x000fe20008410000 */
[----:B--2---:R-:W-:Y:S01]  /*4c40*/  FMNMX.FTZ R14, R166, R175, !PT ;  /* 0x000000afa60e7209 */ /* 0x004fe20007810000 */
[--C-:B------:R-:W-:Y:S01]  /*4c50*/  FFMA.FTZ R15, R15, UR20, -R179.reuse ;  /* 0x000000140f0f7c23 */ /* 0x100fe200080108b3 */
[----:B------:R-:W2:Y:S01]  /*4c60*/  MUFU.TANH R169, R169 ;  /* 0x000000a900a97308 */ /* 0x000ea20000002400 */
[--C-:B------:R-:W-:Y:S01]  /*4c70*/  FFMA.FTZ R20, R20, UR20, -R179.reuse ;  /* 0x0000001414147c23 */ /* 0x100fe200080108b3 */
[----:B-1----:R-:W-:Y:S01]  /*4c80*/  FMNMX.FTZ R177, R167, R14, !PT ;  /* 0x0000000ea7b17209 */ /* 0x002fe20007810000 */
[--C-:B------:R-:W-:Y:S01]  /*4c90*/  FFMA.FTZ R14, R13, UR20, -R179.reuse ;  /* 0x000000140d0e7c23 */ /* 0x100fe200080108b3 */
[--C-:B------:R-:W-:Y:S01]  /*4ca0*/  FFMA.FTZ R13, R4, UR20, -R179.reuse ;  /* 0x00000014040d7c23 */ /* 0x100fe200080108b3 */
[--C-:B------:R-:W-:Y:S01]  /*4cb0*/  FFMA.FTZ R21, R21, UR20, -R179.reuse ;  /* 0x0000001415157c23 */ /* 0x100fe200080108b3 */
[--C-:B------:R-:W-:Y:S01]  /*4cc0*/  FFMA.FTZ R153, R153, UR20, -R179.reuse ;  /* 0x0000001499997c23 */ /* 0x100fe200080108b3 */
[--C-:B------:R-:W-:Y:S01]  /*4cd0*/  FFMA.FTZ R155, R155, UR20, -R179.reuse ;  /* 0x000000149b9b7c23 */ /* 0x100fe200080108b3 */
[----:B------:R-:W1:Y:S01]  /*4ce0*/  MUFU.TANH R171, R171 ;  /* 0x000000ab00ab7308 */ /* 0x000e620000002400 */
[----:B---3--:R-:W-:Y:S01]  /*4cf0*/  FMNMX.FTZ R176, R168, R177, !PT ;  /* 0x000000b1a8b07209 */ /* 0x008fe20007810000 */
[--C-:B------:R-:W-:Y:S01]  /*4d00*/  FFMA.FTZ R180, R156, UR20, -R179.reuse ;  /* 0x000000149cb47c23 */ /* 0x100fe200080108b3 */
[--C-:B------:R-:W-:Y:S01]  /*4d10*/  FFMA.FTZ R157, R157, UR20, -R179.reuse ;  /* 0x000000149d9d7c23 */ /* 0x100fe200080108b3 */
[--C-:B------:R-:W-:Y:S01]  /*4d20*/  FFMA.FTZ R182, R158, UR20, -R179.reuse ;  /* 0x000000149eb67c23 */ /* 0x100fe200080108b3 */
[--C-:B------:R-:W-:Y:S01]  /*4d30*/  FFMA.FTZ R159, R159, UR20, -R179.reuse ;  /* 0x000000149f9f7c23 */ /* 0x100fe200080108b3 */
[--C-:B------:R-:W-:Y:S01]  /*4d40*/  FFMA.FTZ R190, R160, UR20, -R179.reuse ;  /* 0x00000014a0be7c23 */ /* 0x100fe200080108b3 */
[--C-:B------:R-:W-:Y:S01]  /*4d50*/  FFMA.FTZ R161, R161, UR20, -R179.reuse ;  /* 0x00000014a1a17c23 */ /* 0x100fe200080108b3 */
[----:B------:R-:W3:Y:S01]  /*4d60*/  MUFU.TANH R170, R170 ;  /* 0x000000aa00aa7308 */ /* 0x000ee20000002400 */
[----:B--2---:R-:W-:Y:S01]  /*4d70*/  FMNMX.FTZ R176, R169, R176, !PT ;  /* 0x000000b0a9b07209 */ /* 0x004fe20007810000 */
[----:B------:R-:W-:-:S06]  /*4d80*/  FFMA.FTZ R192, R164, UR20, -R179 ;  /* 0x00000014a4c07c23 */ /* 0x000fcc00080108b3 */
[----:B------:R-:W2:Y:S01]  /*4d90*/  MUFU.TANH R172, R172 ;  /* 0x000000ac00ac7308 */ /* 0x000ea20000002400 */
[----:B-1----:R-:W-:Y:S01]  /*4da0*/  FMNMX.FTZ R177, R171, R176, !PT ;  /* 0x000000b0abb17209 */ /* 0x002fe20007810000 */
[----:B------:R-:W-:-:S06]  /*4db0*/  FFMA.FTZ R176, R152, UR20, -R179 ;  /* 0x0000001498b07c23 */ /* 0x000fcc00080108b3 */
[----:B------:R-:W1:Y:S01]  /*4dc0*/  MUFU.TANH R173, R173 ;  /* 0x000000ad00ad7308 */ /* 0x000e620000002400 */
[----:B---3--:R-:W-:-:S07]  /*4dd0*/  FMNMX.FTZ R177, R170, R177, !PT ;  /* 0x000000b1aab17209 */ /* 0x008fce0007810000 */
[----:B------:R-:W3:Y:S01]  /*4de0*/  MUFU.TANH R174, R174 ;  /* 0x000000ae00ae7308 */ /* 0x000ee20000002400 */
[----:B--2---:R-:W-:-:S07]  /*4df0*/  FMNMX.FTZ R4, R172, R177, !PT ;  /* 0x000000b1ac047209 */ /* 0x004fce0007810000 */
[----:B------:R2:W4:Y:S01]  /*4e00*/  MUFU.EX2 R175, R178 ;  /* 0x000000b200af7308 */ /* 0x0005220000000800 */
[----:B-1----:R-:W-:-:S07]  /*4e10*/  FMNMX.FTZ R177, R173, R4, !PT ;  /* 0x00000004adb17209 */ /* 0x002fce0007810000 */
[----:B------:R-:W1:Y:S01]  /*4e20*/  MUFU.EX2 R14, R14 ;  /* 0x0000000e000e7308 */ /* 0x000e620000000800 */
[----:B---3--:R-:W-:Y:S01]  /*4e30*/  FMNMX.FTZ R177, R174, R177, !PT ;  /* 0x000000b1aeb17209 */ /* 0x008fe20007810000 */
[----:B--2---:R-:W-:Y:S01]  /*4e40*/  FFMA.FTZ R178, R154, UR20, -R179 ;  /* 0x000000149ab27c23 */ /* 0x004fe200080108b3 */
[----:B------:R-:W-:-:S03]  /*4e50*/  IADD3 R179, -R17, RZ, RZ ;  /* 0x000000ff11b37210 */ /* 0x000fc60007ffe1ff */
[----:B------:R-:W2:Y:S01]  /*4e60*/  SHFL.BFLY PT, R4, R177, 0x2, 0x1f ;  /* 0x0c401f00b1047f89 */ /* 0x000ea200000e0000 */
[----:B------:R-:W-:Y:S01]  /*4e70*/  ISETP.NE.AND P3, PT, R16, R179, PT ;  /* 0x000000b31000720c */ /* 0x000fe20003f65270 */
[----:B------:R-:W3:Y:S01]  /*4e80*/  MUFU.EX2 R13, R13 ;  /* 0x0000000d000d7308 */ /* 0x000ee20000000800 */
[----:B------:R-:W-:Y:S01]  /*4e90*/  MOV R179, UR21 ;  /* 0x0000001500b37c02 */ /* 0x000fe20008000f00 */
[-C--:B----4-:R-:W-:Y:S01]  /*4ea0*/  FMUL.FTZ R24, R24, R175.reuse ;  /* 0x000000af18187220 */ /* 0x090fe20000410000 */
[-C--:B------:R-:W-:Y:S01]  /*4eb0*/  FMUL.FTZ R25, R25, R175.reuse ;  /* 0x000000af19197220 */ /* 0x080fe20000410000 */
[-C--:B------:R-:W-:Y:S01]  /*4ec0*/  FMUL.FTZ R28, R28, R175.reuse ;  /* 0x000000af1c1c7220 */ /* 0x080fe20000410000 */
[-C--:B------:R-:W-:Y:S01]  /*4ed0*/  FMUL.FTZ R29, R29, R175.reuse ;  /* 0x000000af1d1d7220 */ /* 0x080fe20000410000 */
[-C--:B------:R-:W-:Y:S01]  /*4ee0*/  FMUL.FTZ R32, R32, R175.reuse ;  /* 0x000000af20207220 */ /* 0x080fe20000410000 */
[-C--:B------:R-:W-:Y:S01]  /*4ef0*/  FMUL.FTZ R33, R33, R175.reuse ;  /* 0x000000af21217220 */ /* 0x080fe20000410000 */
[----:B------:R-:W-:Y:S01]  /*4f00*/  MUFU.EX2 R15, R15 ;  /* 0x0000000f000f7308 */ /* 0x000fe20000000800 */
[----:B-1----:R-:W-:Y:S01]  /*4f10*/  FFMA.FTZ R6, R175, R6, R14 ;  /* 0x00000006af067223 */ /* 0x002fe2000001000e */
[-C--:B------:R-:W-:Y:S01]  /*4f20*/  FMUL.FTZ R36, R36, R175.reuse ;  /* 0x000000af24247220 */ /* 0x080fe20000410000 */
[----:B------:R-:W-:Y:S01]  /*4f30*/  FMUL.FTZ R37, R37, R175 ;  /* 0x000000af25257220 */ /* 0x000fe20000410000 */
[----:B------:R-:W-:-:S02]  /*4f40*/  @!P3 IMAD R154, R179, 0x40, R2 ;  /* 0x00000040b39ab824 */ /* 0x000fc400078e0202 */
[-C--:B------:R-:W-:Y:S01]  /*4f50*/  FMUL.FTZ R40, R40, R175.reuse ;  /* 0x000000af28287220 */ /* 0x080fe20000410000 */
[-C--:B------:R-:W-:Y:S01]  /*4f60*/  FMUL.FTZ R41, R41, R175.reuse ;  /* 0x000000af29297220 */ /* 0x080fe20000410000 */
[-C--:B------:R-:W-:Y:S01]  /*4f70*/  FMUL.FTZ R44, R44, R175.reuse ;  /* 0x000000af2c2c7220 */ /* 0x080fe20000410000 */
[----:B------:R-:W-:Y:S01]  /*4f80*/  MUFU.EX2 R20, R20 ;  /* 0x0000001400147308 */ /* 0x000fe20000000800 */
[----:B---3--:R-:W-:Y:S01]  /*4f90*/  FADD.FTZ R6, R13, R6 ;  /* 0x000000060d067221 */ /* 0x008fe20000010000 */
[----:B------:R-:W-:Y:S01]  /*4fa0*/  @!P3 LEA R154, R154, UR46, 0x2 ;  /* 0x0000002e9a9abc11 */ /* 0x000fe2000f8e10ff */
[-C--:B------:R-:W-:Y:S01]  /*4fb0*/  FMUL.FTZ R45, R45, R175.reuse ;  /* 0x000000af2d2d7220 */ /* 0x080fe20000410000 */
[-C--:B------:R-:W-:Y:S01]  /*4fc0*/  FMUL.FTZ R48, R48, R175.reuse ;  /* 0x000000af30307220 */ /* 0x080fe20000410000 */
[-C--:B------:R-:W-:Y:S01]  /*4fd0*/  FMUL.FTZ R49, R49, R175.reuse ;  /* 0x000000af31317220 */ /* 0x080fe20000410000 */
[----:B--2---:R-:W-:Y:S01]  /*4fe0*/  FMNMX.FTZ R152, R177, R4, !PT ;  /* 0x00000004b1987209 */ /* 0x004fe20007810000 */
[-C--:B------:R-:W-:Y:S01]  /*4ff0*/  FMUL.FTZ R52, R52, R175.reuse ;  /* 0x000000af34347220 */ /* 0x080fe20000410000 */
[----:B------:R-:W-:Y:S01]  /*5000*/  MUFU.EX2 R21, R21 ;  /* 0x0000001500157308 */ /* 0x000fe20000000800 */
[-C--:B------:R-:W-:Y:S01]  /*5010*/  FMUL.FTZ R53, R53, R175.reuse ;  /* 0x000000af35357220 */ /* 0x080fe20000410000 */
[-C--:B------:R-:W-:Y:S01]  /*5020*/  FMUL.FTZ R56, R56, R175.reuse ;  /* 0x000000af38387220 */ /* 0x080fe20000410000 */
[----:B------:R-:W1:Y:S01]  /*5030*/  SHFL.BFLY PT, R177, R152, 0x1, 0x1f ;  /* 0x0c201f0098b17f89 */ /* 0x000e6200000e0000 */
[-C--:B------:R-:W-:Y:S01]  /*5040*/  FMUL.FTZ R57, R57, R175.reuse ;  /* 0x000000af39397220 */ /* 0x080fe20000410000 */
[-C--:B------:R-:W-:Y:S01]  /*5050*/  FMUL.FTZ R60, R60, R175.reuse ;  /* 0x000000af3c3c7220 */ /* 0x080fe20000410000 */
[-C--:B------:R-:W-:Y:S01]  /*5060*/  FMUL.FTZ R61, R61, R175.reuse ;  /* 0x000000af3d3d7220 */ /* 0x080fe20000410000 */
[-C--:B------:R-:W-:Y:S01]  /*5070*/  FMUL.FTZ R64, R64, R175.reuse ;  /* 0x000000af40407220 */ /* 0x080fe20000410000 */
[----:B------:R-:W2:Y:S01]  /*5080*/  MUFU.EX2 R176, R176 ;  /* 0x000000b000b07308 */ /* 0x000ea20000000800 */
[-C--:B------:R-:W-:Y:S01]  /*5090*/  FMUL.FTZ R65, R65, R175.reuse ;  /* 0x000000af41417220 */ /* 0x080fe20000410000 */
[-C--:B------:R-:W-:Y:S01]  /*50a0*/  FMUL.FTZ R68, R68, R175.reuse ;  /* 0x000000af44447220 */ /* 0x080fe20000410000 */
[-C--:B------:R-:W-:Y:S01]  /*50b0*/  FMUL.FTZ R69, R69, R175.reuse ;  /* 0x000000af45457220 */ /* 0x080fe20000410000 */
[-C--:B------:R-:W-:Y:S01]  /*50c0*/  FMUL.FTZ R72, R72, R175.reuse ;  /* 0x000000af48487220 */ /* 0x080fe20000410000 */
[-C--:B------:R-:W-:Y:S01]  /*50d0*/  FMUL.FTZ R73, R73, R175.reuse ;  /* 0x000000af49497220 */ /* 0x080fe20000410000 */
[-C--:B------:R-:W-:Y:S01]  /*50e0*/  FMUL.FTZ R76, R76, R175.reuse ;  /* 0x000000af4c4c7220 */ /* 0x080fe20000410000 */
[-C--:B------:R-:W-:Y:S01]  /*50f0*/  FMUL.FTZ R77, R77, R175.reuse ;  /* 0x000000af4d4d7220 */ /* 0x080fe20000410000 */
[----:B------:R-:W-:Y:S01]  /*5100*/  MUFU.EX2 R153, R153 ;  /* 0x0000009900997308 */ /* 0x000fe20000000800 */
[-C--:B------:R-:W-:Y:S01]  /*5110*/  FMUL.FTZ R80, R80, R175.reuse ;  /* 0x000000af50507220 */ /* 0x080fe20000410000 */
[-C--:B------:R-:W-:Y:S01]  /*5120*/  FMUL.FTZ R81, R81, R175.reuse ;  /* 0x000000af51517220 */ /* 0x080fe20000410000 */
[-C--:B------:R-:W-:Y:S01]  /*5130*/  FMUL.FTZ R84, R84, R175.reuse ;  /* 0x000000af54547220 */ /* 0x080fe20000410000 */
[-C--:B------:R-:W-:Y:S01]  /*5140*/  FMUL.FTZ R85, R85, R175.reuse ;  /* 0x000000af55557220 */ /* 0x080fe20000410000 */
[-C--:B------:R-:W-:Y:S01]  /*5150*/  FMUL.FTZ R88, R88, R175.reuse ;  /* 0x000000af58587220 */ /* 0x080fe20000410000 */
[-C--:B------:R-:W-:Y:S01]  /*5160*/  FMUL.FTZ R89, R89, R175.reuse ;  /* 0x000000af59597220 */ /* 0x080fe20000410000 */
[----:B------:R-:W-:Y:S01]  /*5170*/  FMUL.FTZ R92, R92, R175 ;  /* 0x000000af5c5c7220 */ /* 0x000fe20000410000 */
[----:B------:R-:W3:Y:S01]  /*5180*/  MUFU.EX2 R178, R178 ;  /* 0x000000b200b27308 */ /* 0x000ee20000000800 */
[----:B--2---:R-:W-:Y:S01]  /*5190*/  F2FP.F16.F32.PACK_AB R156, R176, R21 ;  /* 0x00000015b09c723e */ /* 0x004fe200000000ff */
[----:B------:R-:W-:Y:S01]  /*51a0*/  FMUL.FTZ R93, R93, R175 ;  /* 0x000000af5d5d7220 */ /* 0x000fe20000410000 */
[----:B-1----:R-:W-:Y:S01]  /*51b0*/  FMNMX.FTZ R4, R152, R177, !PT ;  /* 0x000000b198047209 */ /* 0x002fe20007810000 */
[-C--:B------:R-:W-:Y:S01]  /*51c0*/  FMUL.FTZ R96, R96, R175.reuse ;  /* 0x000000af60607220 */ /* 0x080fe20000410000 */
[-C--:B------:R-:W-:Y:S01]  /*51d0*/  FMUL.FTZ R97, R97, R175.reuse ;  /* 0x000000af61617220 */ /* 0x080fe20000410000 */
[-C--:B------:R-:W-:Y:S01]  /*51e0*/  FMUL.FTZ R100, R100, R175.reuse ;  /* 0x000000af64647220 */ /* 0x080fe20000410000 */
[-C--:B------:R-:W-:Y:S01]  /*51f0*/  FMUL.FTZ R101, R101, R175.reuse ;  /* 0x000000af65657220 */ /* 0x080fe20000410000 */
[C---:B------:R-:W-:Y:S01]  /*5200*/  FADD.FTZ R9, -R4.reuse, R9 ;  /* 0x0000000904097221 */ /* 0x040fe20000010100 */
[----:B------:R-:W-:Y:S01]  /*5210*/  FMUL.FTZ R177, R4, UR20 ;  /* 0x0000001404b17c20 */ /* 0x000fe20008410000 */
[----:B------:R-:W-:Y:S01]  /*5220*/  MUFU.EX2 R155, R155 ;  /* 0x0000009b009b7308 */ /* 0x000fe20000000800 */
[-C--:B------:R-:W-:Y:S01]  /*5230*/  FMUL.FTZ R104, R104, R175.reuse ;  /* 0x000000af68687220 */ /* 0x080fe20000410000 */
[----:B------:R-:W-:Y:S01]  /*5240*/  FMUL.FTZ R188, R9, UR20 ;  /* 0x0000001409bc7c20 */ /* 0x000fe20008410000 */
[--C-:B------:R-:W-:Y:S01]  /*5250*/  FFMA.FTZ R9, R8, UR20, -R177.reuse ;  /* 0x0000001408097c23 */ /* 0x100fe200080108b1 */
[--C-:B------:R-:W-:Y:S01]  /*5260*/  FFMA.FTZ R8, R10, UR20, -R177.reuse ;  /* 0x000000140a087c23 */ /* 0x100fe200080108b1 */
[--C-:B------:R-:W-:Y:S01]  /*5270*/  FFMA.FTZ R10, R11, UR20, -R177.reuse ;  /* 0x000000140b0a7c23 */ /* 0x100fe200080108b1 */
[--C-:B------:R-:W-:Y:S01]  /*5280*/  FFMA.FTZ R11, R12, UR20, -R177.reuse ;  /* 0x000000140c0b7c23 */ /* 0x100fe200080108b1 */
[--C-:B------:R-:W-:Y:S01]  /*5290*/  FFMA.FTZ R12, R162, UR20, -R177.reuse ;  /* 0x00000014a20c7c23 */ /* 0x100fe200080108b1 */
[----:B------:R-:W-:Y:S01]  /*52a0*/  MUFU.EX2 R188, R188 ;  /* 0x000000bc00bc7308 */ /* 0x000fe20000000800 */
[--C-:B------:R-:W-:Y:S01]  /*52b0*/  FFMA.FTZ R163, R163, UR20, -R177.reuse ;  /* 0x00000014a3a37c23 */ /* 0x100fe200080108b1 */
[--C-:B------:R-:W-:Y:S01]  /*52c0*/  FFMA.FTZ R165, R165, UR20, -R177.reuse ;  /* 0x00000014a5a57c23 */ /* 0x100fe200080108b1 */
[--C-:B------:R-:W-:Y:S01]  /*52d0*/  FFMA.FTZ R194, R166, UR20, -R177.reuse ;  /* 0x00000014a6c27c23 */ /* 0x100fe200080108b1 */
[--C-:B------:R-:W-:Y:S01]  /*52e0*/  FFMA.FTZ R167, R167, UR20, -R177.reuse ;  /* 0x00000014a7a77c23 */ /* 0x100fe200080108b1 */
[--C-:B------:R-:W-:Y:S01]  /*52f0*/  FFMA.FTZ R196, R168, UR20, -R177.reuse ;  /* 0x00000014a8c47c23 */ /* 0x100fe200080108b1 */
[--C-:B------:R-:W-:Y:S01]  /*5300*/  FFMA.FTZ R169, R169, UR20, -R177.reuse ;  /* 0x00000014a9a97c23 */ /* 0x100fe200080108b1 */
[--C-:B------:R-:W-:Y:S01]  /*5310*/  FFMA.FTZ R171, R171, UR20, -R177.reuse ;  /* 0x00000014abab7c23 */ /* 0x100fe200080108b1 */
[----:B------:R-:W1:Y:S01]  /*5320*/  MUFU.EX2 R9, R9 ;  /* 0x0000000900097308 */ /* 0x000e620000000800 */
[--C-:B------:R-:W-:Y:S01]  /*5330*/  FFMA.FTZ R170, R170, UR20, -R177.reuse ;  /* 0x00000014aaaa7c23 */ /* 0x100fe200080108b1 */
[--C-:B------:R-:W-:Y:S01]  /*5340*/  FFMA.FTZ R172, R172, UR20, -R177.reuse ;  /* 0x00000014acac7c23 */ /* 0x100fe200080108b1 */
[--C-:B------:R-:W-:Y:S01]  /*5350*/  FFMA.FTZ R173, R173, UR20, -R177.reuse ;  /* 0x00000014adad7c23 */ /* 0x100fe200080108b1 */
[----:B------:R-:W-:Y:S01]  /*5360*/  FFMA.FTZ R174, R174, UR20, -R177 ;  /* 0x00000014aeae7c23 */ /* 0x000fe200080108b1 */
[----:B------:R-:W-:Y:S01]  /*5370*/  FADD.FTZ R177, R15, R6 ;  /* 0x000000060fb17221 */ /* 0x000fe20000010000 */
[----:B------:R-:W-:Y:S01]  /*5380*/  MOV R168, UR23 ;  /* 0x0000001700a87c02 */ /* 0x000fe20008000f00 */
[-C--:B------:R-:W-:Y:S01]  /*5390*/  FMUL.FTZ R105, R105, R175.reuse ;  /* 0x000000af69697220 */ /* 0x080fe20000410000 */
[----:B------:R-:W2:Y:S01]  /*53a0*/  MUFU.EX2 R8, R8 ;  /* 0x0000000800087308 */ /* 0x000ea20000000800 */
[----:B------:R-:W-:Y:S01]  /*53b0*/  FADD.FTZ R6, R20, R177 ;  /* 0x000000b114067221 */ /* 0x000fe20000010000 */
[----:B------:R-:W-:Y:S01]  /*53c0*/  @!P1 IADD3 R152, R168, 0x28c40, RZ ;  /* 0x00028c40a8989810 */ /* 0x000fe20007ffe0ff */
[----:B------:R-:W-:Y:S01]  /*53d0*/  FMUL.FTZ R108, R108, R175 ;  /* 0x000000af6c6c7220 */ /* 0x000fe20000410000 */
[----:B---3--:R-:W-:Y:S01]  /*53e0*/  F2FP.F16.F32.PACK_AB R158, R178, R153 ;  /* 0x00000099b29e723e */ /* 0x008fe200000000ff */
[----:B------:R-:W-:Y:S01]  /*53f0*/  FADD.FTZ R177, R21, R6 ;  /* 0x0000000615b17221 */ /* 0x000fe20000010000 */
[----:B------:R-:W-:Y:S01]  /*5400*/  @!P1 PRMT R152, RZ, 0x654, R152 ;  /* 0x00000654ff989816 */ /* 0x000fe20000000098 */
[----:B------:R-:W-:Y:S01]  /*5410*/  FMUL.FTZ R109, R109, R175 ;  /* 0x000000af6d6d7220 */ /* 0x000fe20000410000 */
[----:B------:R-:W3:Y:S01]  /*5420*/  MUFU.EX2 R10, R10 ;  /* 0x0000000a000a7308 */ /* 0x000ee20000000800 */
[----:B-1----:R-:W-:Y:S01]  /*5430*/  FFMA.FTZ R5, R188, R5, R9 ;  /* 0x00000005bc057223 */ /* 0x002fe20000010009 */
[----:B------:R1:W-:Y:S01]  /*5440*/  @!P1 SYNCS.ARRIVE.TRANS64.RED.A1T0 RZ, [R152+URZ], RZ ;  /* 0x000000ff98ff99a7 */ /* 0x0003e2000810043f */
[----:B------:R-:W-:Y:S01]  /*5450*/  @!P3 STS [R154+0x28800], R175 ;  /* 0x028800af9a00b388 */ /* 0x000fe20000000800 */
[-C--:B------:R-:W-:Y:S01]  /*5460*/  FMUL.FTZ R112, R112, R175.reuse ;  /* 0x000000af70707220 */ /* 0x080fe20000410000 */
[-C--:B------:R-:W-:Y:S01]  /*5470*/  FMUL.FTZ R113, R113, R175.reuse ;  /* 0x000000af71717220 */ /* 0x080fe20000410000 */
[-C--:B------:R-:W-:Y:S01]  /*5480*/  FMUL.FTZ R116, R116, R175.reuse ;  /* 0x000000af74747220 */ /* 0x080fe20000410000 */
[----:B------:R4:W-:Y:S01]  /*5490*/  @!P3 STS [R154+0x28820], R188 ;  /* 0x028820bc9a00b388 */ /* 0x0009e20000000800 */
[----:B------:R-:W5:Y:S01]  /*54a0*/  MUFU.EX2 R11, R11 ;  /* 0x0000000b000b7308 */ /* 0x000f620000000800 */
[----:B--2---:R-:W-:Y:S01]  /*54b0*/  FADD.FTZ R5, R8, R5 ;  /* 0x0000000508057221 */ /* 0x004fe20000010000 */
[----:B-1----:R-:W-:Y:S01]  /*54c0*/  FADD.FTZ R152, R176, R177 ;  /* 0x000000b1b0987221 */ /* 0x002fe20000010000 */
[-C--:B------:R-:W-:Y:S01]  /*54d0*/  FMUL.FTZ R117, R117, R175.reuse ;  /* 0x000000af75757220 */ /* 0x080fe20000410000 */
[-C--:B------:R-:W-:Y:S01]  /*54e0*/  FMUL.FTZ R120, R120, R175.reuse ;  /* 0x000000af78787220 */ /* 0x080fe20000410000 */
[----:B------:R-:W-:Y:S01]  /*54f0*/  FMUL.FTZ R121, R121, R175 ;  /* 0x000000af79797220 */ /* 0x000fe20000410000 */
[----:B------:R-:W-:Y:S01]  /*5500*/  FADD.FTZ R177, R153, R152 ;  /* 0x0000009899b17221 */ /* 0x000fe20000010000 */
[----:B------:R-:W-:Y:S01]  /*5510*/  F2FP.F16.F32.PACK_AB R153, R8, R9 ;  /* 0x000000090899723e */ /* 0x000fe200000000ff */
[----:B------:R-:W1:Y:S01]  /*5520*/  MUFU.EX2 R12, R12 ;  /* 0x0000000c000c7308 */ /* 0x000e620000000800 */
[----:B---3--:R-:W-:Y:S01]  /*5530*/  FADD.FTZ R6, R10, R5 ;  /* 0x000000050a067221 */ /* 0x008fe20000010000 */
[----:B------:R-:W-:Y:S01]  /*5540*/  FADD.FTZ R152, R178, R177 ;  /* 0x000000b1b2987221 */ /* 0x000fe20000010000 */
[----:B----4-:R-:W-:Y:S01]  /*5550*/  F2FP.F16.F32.PACK_AB R154, R20, R15 ;  /* 0x0000000f149a723e */ /* 0x010fe200000000ff */
[-C--:B------:R-:W-:Y:S01]  /*5560*/  FMUL.FTZ R124, R124, R175.reuse ;  /* 0x000000af7c7c7220 */ /* 0x080fe20000410000 */
[-C--:B------:R-:W-:Y:S01]  /*5570*/  FMUL.FTZ R125, R125, R175.reuse ;  /* 0x000000af7d7d7220 */ /* 0x080fe20000410000 */
[----:B------:R-:W-:Y:S01]  /*5580*/  FADD.FTZ R177, R155, R152 ;  /* 0x000000989bb17221 */ /* 0x000fe20000010000 */
[-C--:B------:R-:W-:Y:S01]  /*5590*/  FMUL.FTZ R128, R128, R175.reuse ;  /* 0x000000af80807220 */ /* 0x080fe20000410000 */
[----:B------:R-:W2:Y:S01]  /*55a0*/  MUFU.EX2 R163, R163 ;  /* 0x000000a300a37308 */ /* 0x000ea20000000800 */
[----:B-----5:R-:W-:Y:S01]  /*55b0*/  FADD.FTZ R5, R11, R6 ;  /* 0x000000060b057221 */ /* 0x020fe20000010000 */
[-C--:B------:R-:W-:Y:S01]  /*55c0*/  FMUL.FTZ R129, R129, R175.reuse ;  /* 0x000000af81817220 */ /* 0x080fe20000410000 */
[-C--:B------:R-:W-:Y:S01]  /*55d0*/  FMUL.FTZ R132, R132, R175.reuse ;  /* 0x000000af84847220 */ /* 0x080fe20000410000 */
[-C--:B------:R-:W-:Y:S01]  /*55e0*/  FMUL.FTZ R133, R133, R175.reuse ;  /* 0x000000af85857220 */ /* 0x080fe20000410000 */
[-C--:B------:R-:W-:Y:S01]  /*55f0*/  FMUL.FTZ R136, R136, R175.reuse ;  /* 0x000000af88887220 */ /* 0x080fe20000410000 */
[-C--:B------:R-:W-:Y:S01]  /*5600*/  FMUL.FTZ R137, R137, R175.reuse ;  /* 0x000000af89897220 */ /* 0x080fe20000410000 */
[-C--:B------:R-:W-:Y:S01]  /*5610*/  FMUL.FTZ R140, R140, R175.reuse ;  /* 0x000000af8c8c7220 */ /* 0x080fe20000410000 */
[----:B------:R-:W3:Y:S01]  /*5620*/  MUFU.EX2 R165, R165 ;  /* 0x000000a500a57308 */ /* 0x000ee20000000800 */
[----:B-1----:R-:W-:Y:S01]  /*5630*/  FADD.FTZ R6, R12, R5 ;  /* 0x000000050c067221 */ /* 0x002fe20000010000 */
[-C--:B------:R-:W-:Y:S01]  /*5640*/  FMUL.FTZ R141, R141, R175.reuse ;  /* 0x000000af8d8d7220 */ /* 0x080fe20000410000 */
[-C--:B------:R-:W-:Y:S01]  /*5650*/  FMUL.FTZ R144, R144, R175.reuse ;  /* 0x000000af90907220 */ /* 0x080fe20000410000 */
[-C--:B------:R-:W-:Y:S01]  /*5660*/  FMUL.FTZ R145, R145, R175.reuse ;  /* 0x000000af91917220 */ /* 0x080fe20000410000 */
[-C--:B------:R-:W-:Y:S01]  /*5670*/  FMUL.FTZ R148, R148, R175.reuse ;  /* 0x000000af94947220 */ /* 0x080fe20000410000 */
[----:B------:R-:W-:Y:S01]  /*5680*/  FMUL.FTZ R149, R149, R175 ;  /* 0x000000af95957220 */ /* 0x000fe20000410000 */
[-C--:B------:R-:W-:Y:S01]  /*5690*/  FMUL.FTZ R26, R26, R188.reuse ;  /* 0x000000bc1a1a7220 */ /* 0x080fe20000410000 */
[----:B------:R-:W1:Y:S01]  /*56a0*/  MUFU.EX2 R194, R194 ;  /* 0x000000c200c27308 */ /* 0x000e620000000800 */
[----:B--2---:R-:W-:Y:S01]  /*56b0*/  FADD.FTZ R6, R163, R6 ;  /* 0x00000006a3067221 */ /* 0x004fe20000010000 */
[-C--:B------:R-:W-:Y:S01]  /*56c0*/  FMUL.FTZ R27, R27, R188.reuse ;  /* 0x000000bc1b1b7220 */ /* 0x080fe20000410000 */
[-C--:B------:R-:W-:Y:S01]  /*56d0*/  FMUL.FTZ R30, R30, R188.reuse ;  /* 0x000000bc1e1e7220 */ /* 0x080fe20000410000 */
[-C--:B------:R-:W-:Y:S01]  /*56e0*/  FMUL.FTZ R31, R31, R188.reuse ;  /* 0x000000bc1f1f7220 */ /* 0x080fe20000410000 */
[-C--:B------:R-:W-:Y:S01]  /*56f0*/  FMUL.FTZ R34, R34, R188.reuse ;  /* 0x000000bc22227220 */ /* 0x080fe20000410000 */
[-C--:B------:R-:W-:Y:S01]  /*5700*/  FMUL.FTZ R35, R35, R188.reuse ;  /* 0x000000bc23237220 */ /* 0x080fe20000410000 */
[-C--:B------:R-:W-:Y:S01]  /*5710*/  FMUL.FTZ R38, R38, R188.reuse ;  /* 0x000000bc26267220 */ /* 0x080fe20000410000 */
[----:B------:R-:W2:Y:S01]  /*5720*/  MUFU.EX2 R180, R180 ;  /* 0x000000b400b47308 */ /* 0x000ea20000000800 */
[----:B---3--:R-:W-:Y:S01]  /*5730*/  FADD.FTZ R5, R165, R6 ;  /* 0x00000006a5057221 */ /* 0x008fe20000010000 */
        /* <DEDUP_REMOVED lines=12> */
[-C--:B------:R-:W-:Y:S01]  /*5800*/  FMUL.FTZ R59, R59, R188.reuse ;  /* 0x000000bc3b3b7220 */ /* 0x080fe20000410000 */
[-C--:B------:R-:W-:Y:S01]  /*5810*/  FMUL.FTZ R62, R62, R188.reuse ;  /* 0x000000bc3e3e7220 */ /* 0x080fe20000410000 */
[----:B------:R-:W1:Y:S01]  /*5820*/  MUFU.EX2 R157, R157 ;  /* 0x0000009d009d7308 */ /* 0x000e620000000800 */
[C---:B--2---:R-:W-:Y:S01]  /*5830*/  FADD.FTZ R152, R180.reuse, R177 ;  /* 0x000000b1b4987221 */ /* 0x044fe20000010000 */
[----:B------:R-:W-:Y:S01]  /*5840*/  F2FP.F16.F32.PACK_AB R160, R180, R155 ;  /* 0x0000009bb4a0723e */ /* 0x000fe200000000ff */
[----:B------:R-:W-:Y:S01]  /*5850*/  FMUL.FTZ R63, R63, R188 ;  /* 0x000000bc3f3f7220 */ /* 0x000fe20000410000 */
[----:B------:R-:W-:Y:S01]  /*5860*/  F2FP.F16.F32.PACK_AB R155, R11, R10 ;  /* 0x0000000a0b9b723e */ /* 0x000fe200000000ff */
        /* <DEDUP_REMOVED lines=10> */
[----:B------:R-:W-:Y:S01]  /*5910*/  FMUL.FTZ R82, R82, R188 ;  /* 0x000000bc52527220 */ /* 0x000fe20000410000 */
[----:B------:R-:W3:Y:S01]  /*5920*/  MUFU.EX2 R182, R182 ;  /* 0x000000b600b67308 */ /* 0x000ee20000000800 */
[----:B-1----:R-:W-:Y:S01]  /*5930*/  FADD.FTZ R177, R157, R152 ;  /* 0x000000989db17221 */ /* 0x002fe20000010000 */
[----:B------:R-:W-:Y:S01]  /*5940*/  F2FP.F16.F32.PACK_AB R152, R13, R14 ;  /* 0x0000000e0d98723e */ /* 0x000fe200000000ff */
[----:B------:R-:W-:Y:S01]  /*5950*/  BAR.SYNC.DEFER_BLOCKING 0xf, 0x100 ;  /* 0x03c4000000007b1d */ /* 0x000fe20000010000 */
[-C--:B------:R-:W-:Y:S01]  /*5960*/  FMUL.FTZ R83, R83, R188.reuse ;  /* 0x000000bc53537220 */ /* 0x080fe20000410000 */
[-C--:B------:R-:W-:Y:S01]  /*5970*/  FMUL.FTZ R86, R86, R188.reuse ;  /* 0x000000bc56567220 */ /* 0x080fe20000410000 */
[-C--:B------:R-:W-:Y:S01]  /*5980*/  FMUL.FTZ R87, R87, R188.reuse ;  /* 0x000000bc57577220 */ /* 0x080fe20000410000 */
[-C--:B------:R-:W-:Y:S01]  /*5990*/  FMUL.FTZ R90, R90, R188.reuse ;  /* 0x000000bc5a5a7220 */ /* 0x080fe20000410000 */
        /* <DEDUP_REMOVED lines=10> */
[C---:B---3--:R-:W-:Y:S01]  /*5a40*/  FADD.FTZ R14, R182.reuse, R177 ;  /* 0x000000b1b60e7221 */ /* 0x048fe20000010000 */
[----:B------:R-:W-:Y:S01]  /*5a50*/  F2FP.F16.F32.PACK_AB R162, R182, R157 ;  /* 0x0000009db6a2723e */ /* 0x000fe200000000ff */
[----:B------:R-:W-:Y:S01]  /*5a60*/  FMUL.FTZ R106, R106, R188 ;  /* 0x000000bc6a6a7220 */ /* 0x000fe20000410000 */
[----:B------:R-:W-:Y:S01]  /*5a70*/  F2FP.F16.F32.PACK_AB R157, R163, R12 ;  /* 0x0000000ca39d723e */ /* 0x000fe200000000ff */
[-C--:B------:R-:W-:Y:S01]  /*5a80*/  FMUL.FTZ R107, R107, R188.reuse ;  /* 0x000000bc6b6b7220 */ /* 0x080fe20000410000 */
[-C--:B------:R-:W-:Y:S01]  /*5a90*/  FMUL.FTZ R110, R110, R188.reuse ;  /* 0x000000bc6e6e7220 */ /* 0x080fe20000410000 */
[-C--:B------:R-:W-:Y:S01]  /*5aa0*/  FMUL.FTZ R111, R111, R188.reuse ;  /* 0x000000bc6f6f7220 */ /* 0x080fe20000410000 */
[----:B------:R-:W3:Y:S01]  /*5ab0*/  MUFU.EX2 R198, R171 ;  /* 0x000000ab00c67308 */ /* 0x000ee20000000800 */
[----:B-1----:R-:W-:Y:S01]  /*5ac0*/  FADD.FTZ R5, R169, R6 ;  /* 0x00000006a9057221 */ /* 0x002fe20000010000 */
[----:B------:R1:W-:Y:S01]  /*5ad0*/  STSM.16.M88.4 [R19+0x26800], R152 ;  /* 0x0268009813007844 */ /* 0x0003e20000000200 */
[-C--:B------:R-:W-:Y:S01]  /*5ae0*/  FMUL.FTZ R114, R114, R188.reuse ;  /* 0x000000bc72727220 */ /* 0x080fe20000410000 */
[-C--:B------:R-:W-:Y:S01]  /*5af0*/  FMUL.FTZ R115, R115, R188.reuse ;  /* 0x000000bc73737220 */ /* 0x080fe20000410000 */
[-C--:B------:R-:W-:Y:S01]  /*5b00*/  FMUL.FTZ R118, R118, R188.reuse ;  /* 0x000000bc76767220 */ /* 0x080fe20000410000 */
[-C--:B------:R-:W-:Y:S01]  /*5b10*/  FMUL.FTZ R119, R119, R188.reuse ;  /* 0x000000bc77777220 */ /* 0x080fe20000410000 */
[-C--:B------:R-:W-:Y:S01]  /*5b20*/  FMUL.FTZ R122, R122, R188.reuse ;  /* 0x000000bc7a7a7220 */ /* 0x080fe20000410000 */
[----:B------:R-:W4:Y:S01]  /*5b30*/  MUFU.EX2 R190, R190 ;  /* 0x000000be00be7308 */ /* 0x000f220000000800 */
        /* <DEDUP_REMOVED lines=10> */
[-C--:B------:R-:W-:Y:S01]  /*5be0*/  FMUL.FTZ R135, R135, R188.reuse ;  /* 0x000000bc87877220 */ /* 0x080fe20000410000 */
[-C--:B------:R-:W-:Y:S01]  /*5bf0*/  FMUL.FTZ R138, R138, R188.reuse ;  /* 0x000000bc8a8a7220 */ /* 0x080fe20000410000 */
[-C--:B------:R-:W-:Y:S01]  /*5c00*/  FMUL.FTZ R139, R139, R188.reuse ;  /* 0x000000bc8b8b7220 */ /* 0x080fe20000410000 */
[-C--:B------:R-:W-:Y:S01]  /*5c10*/  FMUL.FTZ R142, R142, R188.reuse ;  /* 0x000000bc8e8e7220 */ /* 0x080fe20000410000 */
[-C--:B------:R-:W-:Y:S01]  /*5c20*/  FMUL.FTZ R143, R143, R188.reuse ;  /* 0x000000bc8f8f7220 */ /* 0x080fe20000410000 */
[----:B------:R-:W3:Y:S01]  /*5c30*/  MUFU.EX2 R161, R161 ;  /* 0x000000a100a17308 */ /* 0x000ee20000000800 */
[C---:B----4-:R-:W-:Y:S01]  /*5c40*/  FADD.FTZ R6, R190.reuse, R13 ;  /* 0x0000000dbe067221 */ /* 0x050fe20000010000 */
[----:B------:R-:W-:Y:S01]  /*5c50*/  F2FP.F16.F32.PACK_AB R164, R190, R159 ;  /* 0x0000009fbea4723e */ /* 0x000fe200000000ff */
[-C--:B------:R-:W-:Y:S01]  /*5c60*/  FMUL.FTZ R146, R146, R188.reuse ;  /* 0x000000bc92927220 */ /* 0x080fe20000410000 */
[----:B------:R-:W-:Y:S01]  /*5c70*/  F2FP.F16.F32.PACK_AB R159, R194, R165 ;  /* 0x000000a5c29f723e */ /* 0x000fe200000000ff */
[-C--:B------:R-:W-:Y:S01]  /*5c80*/  FMUL.FTZ R147, R147, R188.reuse ;  /* 0x000000bc93937220 */ /* 0x080fe20000410000 */
[-C--:B------:R-:W-:Y:S01]  /*5c90*/  FMUL.FTZ R150, R150, R188.reuse ;  /* 0x000000bc96967220 */ /* 0x080fe20000410000 */
[----:B------:R-:W-:Y:S01]  /*5ca0*/  FMUL.FTZ R151, R151, R188 ;  /* 0x000000bc97977220 */ /* 0x000fe20000410000 */
[----:B------:R-:W4:Y:S01]  /*5cb0*/  MUFU.EX2 R192, R192 ;  /* 0x000000c000c07308 */ /* 0x000f220000000800 */
[----:B--2---:R-:W-:Y:S01]  /*5cc0*/  FADD.FTZ R14, R170, R5 ;  /* 0x00000005aa0e7221 */ /* 0x004fe20000010000 */
[----:B------:R1:W-:Y:S06]  /*5cd0*/  STSM.16.M88.4 [R23], R156 ;  /* 0x0000009c17007844 */ /* 0x0003ec0000000200 */
[----:B------:R-:W2:Y:S01]  /*5ce0*/  MUFU.EX2 R171, R172 ;  /* 0x000000ac00ab7308 */ /* 0x000ea20000000800 */
[----:B---3--:R-:W-:-:S07]  /*5cf0*/  FADD.FTZ R13, R161, R6 ;  /* 0x00000006a10d7221 */ /* 0x008fce0000010000 */
[----:B------:R-:W3:Y:S01]  /*5d00*/  MUFU.EX2 R173, R173 ;  /* 0x000000ad00ad7308 */ /* 0x000ee20000000800 */
[C---:B----4-:R-:W-:Y:S01]  /*5d10*/  F2FP.F16.F32.PACK_AB R166, R192.reuse, R161 ;  /* 0x000000a1c0a6723e */ /* 0x050fe200000000ff */
[----:B------:R-:W-:Y:S01]  /*5d20*/  FADD.FTZ R6, R192, R13 ;  /* 0x0000000dc0067221 */ /* 0x000fe20000010000 */
[----:B------:R-:W-:-:S05]  /*5d30*/  F2FP.F16.F32.PACK_AB R161, R196, R167 ;  /* 0x000000a7c4a1723e */ /* 0x000fca00000000ff */
[----:B------:R-:W4:Y:S01]  /*5d40*/  MUFU.EX2 R174, R174 ;  /* 0x000000ae00ae7308 */ /* 0x000f220000000800 */
[C---:B--2---:R-:W-:Y:S01]  /*5d50*/  FADD.FTZ R14, R171.reuse, R14 ;  /* 0x0000000eab0e7221 */ /* 0x044fe20000010000 */
[----:B------:R-:W-:Y:S01]  /*5d60*/  F2FP.F16.F32.PACK_AB R165, R171, R170 ;  /* 0x000000aaaba5723e */ /* 0x000fe200000000ff */
[----:B------:R1:W-:Y:S02]  /*5d70*/  STSM.16.M88.4 [R18], R160 ;  /* 0x000000a012007844 */ /* 0x0003e40000000200 */
[----:B---3--:R-:W-:Y:S01]  /*5d80*/  FADD.FTZ R5, R173, R14 ;  /* 0x0000000ead057221 */ /* 0x008fe20000010000 */
[----:B----4-:R-:W-:-:S03]  /*5d90*/  F2FP.F16.F32.PACK_AB R167, R174, R173 ;  /* 0x000000adaea7723e */ /* 0x010fc600000000ff */
[----:B------:R-:W-:Y:S02]  /*5da0*/  FADD.FTZ R5, R174, R5 ;  /* 0x00000005ae057221 */ /* 0x000fe40000010000 */
[----:B------:R1:W-:Y:S01]  /*5db0*/  STSM.16.M88.4 [R22], R164 ;  /* 0x000000a416007844 */ /* 0x0003e20000000200 */
[----:B------:R-:W-:Y:S05]  /*5dc0*/  @!P0 BRA `(.L_x_2702) ;  /* 0x0000000000048947 */ /* 0x000fea0003800000 */
[----:B------:R-:W-:Y:S01]  /*5dd0*/  BPT.TRAP 0x1 ;  /* 0x000000040000795c */ /* 0x000fe20000300000 */
.L_x_2702:
[----:B------:R2:W3:Y:S01]  /*5de0*/  SYNCS.PHASECHK.TRANS64.TRYWAIT P3, [UR23+0x28c50], R7 ;  /* 0x028c5007ff0075a7 */ /* 0x0004e20008060157 */
[----:B------:R-:W-:Y:S05]  /*5df0*/  @!P0 BRA `(.L_x_2703) ;  /* 0x0000000000048947 */ /* 0x000fea0003800000 */
[----:B------:R-:W-:Y:S01]  /*5e00*/  BPT.TRAP 0x1 ;  /* 0x000000040000795c */ /* 0x000fe20000300000 */
.L_x_2703:
[----:B---3--:R-:W-:Y:S05]  /*5e10*/  @P3 BRA `(.L_x_2704) ;  /* 0x0000000000083947 */ /* 0x008fea0003800000 */
[----:B------:R-:W3:Y:S02]  /*5e20*/  SYNCS.PHASECHK.TRANS64.TRYWAIT P3, [UR23+0x28c50], R7 ;  /* 0x028c5007ff0075a7 */ /* 0x000ee40008060157 */
[----:B---3--:R-:W-:Y:S05]  /*5e30*/  @!P3 BRA `(.L_x_2705) ;  /* 0x0000005000c4b947 */ /* 0x008fea0003800000 */
.L_x_2704:
[----:B------:R-:W-:Y:S01]  /*5e40*/  ULEA UR10, UR39, UR51, 0xc ;  /* 0x00000033270a7291 */ /* 0x000fe2000f8e603f */
[----:B------:R-:W-:Y:S01]  /*5e50*/  WARPGROUP.ARRIVE ;  /* 0x00000000000079c5 */ /* 0x000fe20000000000 */
[----:B------:R-:W-:Y:S01]  /*5e60*/  UMOV UR7, 0x40000040 ;  /* 0x4000004000077882 */ /* 0x000fe20000000000 */
[----:B---3--:R-:W-:Y:S01]  /*5e70*/  @!P1 IADD3 R168, R168, 0x28c60, RZ ;  /* 0x00028c60a8a89810 */ /* 0x008fe20007ffe0ff */
[----:B------:R-:W-:Y:S01]  /*5e80*/  UMOV UR21, UR39 ;  /* 0x0000002700157c82 */ /* 0x000fe20008000000 */
[----:B------:R-:W-:Y:S02]  /*5e90*/  MOV R9, R4 ;  /* 0x0000000400097202 */ /* 0x000fe40000000f00 */
[----:B------:R-:W-:Y:S01]  /*5ea0*/  UMOV UR6, UR10 ;  /* 0x0000000a00067c82 */ /* 0x000fe20008000000 */
[----:B------:R-:W-:Y:S01]  /*5eb0*/  @!P1 PRMT R168, RZ, 0x654, R168 ;  /* 0x00000654ffa89816 */ /* 0x000fe200000000a8 */
[----:B------:R-:W-:Y:S01]  /*5ec0*/  HGMMA.64x256x16.F32 R24, R152, gdesc[UR4].tnspB, R24, gsb0 ;  /* 0x43e0000498187df0 */ /* 0x000fe20008000818 */
[----:B------:R-:W-:Y:S01]  /*5ed0*/  UIADD3 UR6, UR10, 0x80, URZ ;  /* 0x000000800a067890 */ /* 0x000fe2000fffe03f */
[----:B------:R-:W-:Y:S01]  /*5ee0*/  MOV R14, R3 ;  /* 0x00000003000e7202 */ /* 0x000fe20000000f00 */
[----:B------:R-:W-:Y:S01]  /*5ef0*/  UMOV UR7, 0x40000040 ;  /* 0x4000004000077882 */ /* 0x000fe20000000000 */
[----:B------:R-:W-:-:S02]  /*5f00*/  WARPGROUP.DEPBAR.LE gsb0, 0x0 ;  /* 0x00008000000079c5 */ /* 0x000fc40000010000 */
        /* <DEDUP_REMOVED lines=21> */
[----:B---3--:R-:W3:Y:S02]  /*6060*/  FENCE.VIEW.ASYNC.S ;  /* 0x00000000000073c6 */ /* 0x008ee40000000000 */
[----:B---3--:R-:W-:Y:S01]  /*6070*/  NOP ;  /* 0x0000000000007918 */ /* 0x008fe20000000000 */
[----:B------:R-:W-:Y:S06]  /*6080*/  BAR.ARV 0xe, 0x100 ;  /* 0x0384000000007b1d */ /* 0x000fec0000002000 */
[----:B------:R3:W-:Y:S01]  /*6090*/  @!P1 SYNCS.ARRIVE.TRANS64.RED.A1T0 RZ, [R168+URZ], RZ ;  /* 0x000000ffa8ff99a7 */ /* 0x0007e2000810043f */
[----:B------:R-:W-:Y:S05]  /*60a0*/  @P2 BRA `(.L_x_2706) ;  /* 0xffffffe000d02947 */ /* 0x000fea000383ffff */
.L_x_2697:
[----:B--2---:R-:W2:Y:S01]  /*60b0*/  SHFL.BFLY PT, R7, R6, 0x2, 0x1f ;  /* 0x0c401f0006077f89 */ /* 0x004ea200000e0000 */
[----:B------:R-:W-:Y:S01]  /*60c0*/  IADD3 R11, -R17, RZ, RZ ;  /* 0x000000ff110b7210 */ /* 0x000fe20007ffe1ff */
[----:B-1----:R-:W-:Y:S01]  /*60d0*/  IMAD.MOV.U32 R156, RZ, RZ, -0x800000 ;  /* 0xff800000ff9c7424 */ /* 0x002fe200078e00ff */
[----:B------:R-:W-:Y:S01]  /*60e0*/  MOV R12, UR20 ;  /* 0x00000014000c7c02 */ /* 0x000fe20008000f00 */
[----:B------:R-:W1:Y:S01]  /*60f0*/  SHFL.BFLY PT, R8, R5, 0x2, 0x1f ;  /* 0x0c401f0005087f89 */ /* 0x000e6200000e0000 */
[----:B------:R-:W-:Y:S08]  /*6100*/  BAR.ARV 0x8, 0xa0 ;  /* 0x0202800000007b1d */ /* 0x000ff00000002000 */
[----:B------:R-:W-:Y:S01]  /*6110*/  BAR.SYNC.DEFER_BLOCKING 0xf, 0x100 ;  /* 0x03c4000000007b1d */ /* 0x000fe20000010000 */
[----:B------:R-:W-:Y:S01]  /*6120*/  ISETP.NE.AND P2, PT, R16, R11, PT ;  /* 0x0000000b1000720c */ /* 0x000fe20003f45270 */
[----:B------:R-:W-:Y:S01]  /*6130*/  UIADD3 UR41, UR41, 0x1, URZ ;  /* 0x0000000129297890 */ /* 0x000fe2000fffe03f */
[----:B------:R-:W-:Y:S01]  /*6140*/  MOV R155, 0xff800000 ;  /* 0xff800000009b7802 */ /* 0x000fe20000000f00 */
[----:B--2---:R-:W-:Y:S01]  /*6150*/  FADD.FTZ R7, R7, R6 ;  /* 0x0000000607077221 */ /* 0x004fe20000010000 */
[----:B-1----:R-:W-:-:S04]  /*6160*/  FADD.FTZ R8, R8, R5 ;  /* 0x0000000508087221 */ /* 0x002fc80000010000 */
[----:B------:R-:W1:Y:S01]  /*6170*/  SHFL.BFLY PT, R0, R7, 0x1, 0x1f ;  /* 0x0c201f0007007f89 */ /* 0x000e6200000e0000 */
[----:B------:R-:W-:Y:S01]  /*6180*/  MOV R5, UR39 ;  /* 0x0000002700057c02 */ /* 0x000fe20008000f00 */
[----:B------:R-:W-:Y:S02]  /*6190*/  UIADD3 UR39, UR39, 0x1, URZ ;  /* 0x0000000127277890 */ /* 0x000fe4000fffe03f */
[----:B------:R-:W2:Y:S01]  /*61a0*/  SHFL.BFLY PT, R9, R8, 0x1, 0x1f ;  /* 0x0c201f0008097f89 */ /* 0x000ea200000e0000 */
[----:B------:R-:W-:Y:S01]  /*61b0*/  @!P2 LEA R6, R5, R2, 0x6 ;  /* 0x000000020506a211 */ /* 0x000fe200078e30ff */
[----:B------:R-:W-:Y:S01]  /*61c0*/  UISETP.NE.AND UP0, UPT, UR39, 0x2, UPT ;  /* 0x000000022700788c */ /* 0x000fe2000bf05270 */
[----:B------:R-:W-:-:S03]  /*61d0*/  MOV R5, RZ ;  /* 0x000000ff00057202 */ /* 0x000fc60000000f00 */
[----:B------:R-:W-:Y:S02]  /*61e0*/  USEL UR4, URZ, 0x1, UP0 ;  /* 0x000000013f047887 */ /* 0x000fe40008000000 */
[----:B------:R-:W-:Y:S02]  /*61f0*/  USEL UR39, UR39, URZ, UP0 ;  /* 0x0000003f27277287 */ /* 0x000fe40008000000 */
[----:B------:R-:W-:Y:S01]  /*6200*/  ULOP3.LUT UR40, UR40, UR4, URZ, 0x3c, !UPT ;  /* 0x0000000428287292 */ /* 0x000fe2000f8e3c3f */
[----:B-1----:R-:W-:Y:S01]  /*6210*/  FADD.FTZ R10, R7, R0 ;  /* 0x00000000070a7221 */ /* 0x002fe20000010000 */
[----:B------:R-:W-:Y:S02]  /*6220*/  IMAD.MOV.U32 R0, RZ, RZ, RZ ;  /* 0x000000ffff007224 */ /* 0x000fe400078e00ff */
[----:B--2---:R-:W-:Y:S02]  /*6230*/  FADD.FTZ R9, R8, R9 ;  /* 0x0000000908097221 */ /* 0x004fe40000010000 */
[----:B------:R-:W-:-:S02]  /*6240*/  FSETP.NE.FTZ.AND P0, PT, R10, RZ, PT ;  /* 0x000000ff0a00720b */ /* 0x000fc40003f15000 */
[----:B------:R-:W-:Y:S02]  /*6250*/  @!P2 LEA R8, R6, UR46, 0x2 ;  /* 0x0000002e0608ac11 */ /* 0x000fe4000f8e10ff */
[----:B------:R-:W-:Y:S02]  /*6260*/  FSETP.NE.FTZ.AND P1, PT, R9, RZ, PT ;  /* 0x000000ff0900720b */ /* 0x000fe40003f35000 */
[----:B------:R-:W-:-:S07]  /*6270*/  MOV R6, UR20 ;  /* 0x0000001400067c02 */ /* 0x000fce0008000f00 */
[----:B------:R-:W1:Y:S01]  /*6280*/  @P0 MUFU.RCP R0, R10 ;  /* 0x0000000a00000308 */ /* 0x000e620000001000 */
[----:B------:R-:W-:-:S03]  /*6290*/  @P0 FMUL.FTZ R6, R6, 0.69314718246459960938 ;  /* 0x3f31721806060820 */ /* 0x000fc60000410000 */
[----:B------:R-:W-:-:S04]  /*62a0*/  @P1 FMUL.FTZ R12, R12, 0.69314718246459960938 ;  /* 0x3f3172180c0c1820 */ /* 0x000fc80000410000 */
[----:B------:R-:W2:Y:S08]  /*62b0*/  @P1 MUFU.RCP R5, R9 ;  /* 0x0000000900051308 */ /* 0x000eb00000001000 */
[----:B------:R-:W4:Y:S01]  /*62c0*/  @P0 MUFU.LG2 R7, R10 ;  /* 0x0000000a00070308 */ /* 0x000f220000000c00 */
[----:B-1----:R-:W-:Y:S01]  /*62d0*/  @!P2 STS [R8+0x28800], R0 ;  /* 0x028800000800a388 */ /* 0x002fe20000000800 */
[-C--:B------:R-:W-:Y:S01]  /*62e0*/  FMUL.FTZ R24, R24, R0.reuse ;  /* 0x0000000018187220 */ /* 0x080fe20000410000 */
[-C--:B------:R-:W-:Y:S01]  /*62f0*/  FMUL.FTZ R25, R25, R0.reuse ;  /* 0x0000000019197220 */ /* 0x080fe20000410000 */
[-C--:B------:R-:W-:Y:S01]  /*6300*/  FMUL.FTZ R28, R28, R0.reuse ;  /* 0x000000001c1c7220 */ /* 0x080fe20000410000 */
[-C--:B------:R-:W-:Y:S01]  /*6310*/  FMUL.FTZ R29, R29, R0.reuse ;  /* 0x000000001d1d7220 */ /* 0x080fe20000410000 */
[-C--:B------:R-:W-:Y:S01]  /*6320*/  FMUL.FTZ R32, R32, R0.reuse ;  /* 0x0000000020207220 */ /* 0x080fe20000410000 */
[-C--:B------:R-:W-:Y:S01]  /*6330*/  FMUL.FTZ R33, R33, R0.reuse ;  /* 0x0000000021217220 */ /* 0x080fe20000410000 */
[-C--:B------:R-:W-:Y:S01]  /*6340*/  FMUL.FTZ R36, R36, R0.reuse ;  /* 0x0000000024247220 */ /* 0x080fe20000410000 */
[----:B--2---:R1:W-:Y:S01]  /*6350*/  @!P2 STS [R8+0x28820], R5 ;  /* 0x028820050800a388 */ /* 0x0043e20000000800 */
[-C--:B------:R-:W-:Y:S01]  /*6360*/  FMUL.FTZ R37, R37, R0.reuse ;  /* 0x0000000025257220 */ /* 0x080fe20000410000 */
[-C--:B------:R-:W-:Y:S01]  /*6370*/  FMUL.FTZ R40, R40, R0.reuse ;  /* 0x0000000028287220 */ /* 0x080fe20000410000 */
[-C--:B------:R-:W-:Y:S01]  /*6380*/  FMUL.FTZ R41, R41, R0.reuse ;  /* 0x0000000029297220 */ /* 0x080fe20000410000 */
[-C--:B------:R-:W-:Y:S01]  /*6390*/  FMUL.FTZ R44, R44, R0.reuse ;  /* 0x000000002c2c7220 */ /* 0x080fe20000410000 */
[-C--:B------:R-:W-:Y:S01]  /*63a0*/  FMUL.FTZ R45, R45, R0.reuse ;  /* 0x000000002d2d7220 */ /* 0x080fe20000410000 */
[-C--:B------:R-:W-:Y:S01]  /*63b0*/  FMUL.FTZ R48, R48, R0.reuse ;  /* 0x0000000030307220 */ /* 0x080fe20000410000 */
[-C--:B------:R-:W-:Y:S01]  /*63c0*/  FMUL.FTZ R49, R49, R0.reuse ;  /* 0x0000000031317220 */ /* 0x080fe20000410000 */
[----:B----4-:R-:W-:Y:S01]  /*63d0*/  @P0 FMUL.FTZ R7, R7, 0.69314718246459960938 ;  /* 0x3f31721807070820 */ /* 0x010fe20000410000 */
[-C--:B------:R-:W-:Y:S01]  /*63e0*/  FMUL.FTZ R52, R52, R0.reuse ;  /* 0x0000000034347220 */ /* 0x080fe20000410000 */
[----:B-1----:R-:W1:Y:S01]  /*63f0*/  @P1 MUFU.LG2 R8, R9 ;  /* 0x0000000900081308 */ /* 0x002e620000000c00 */
        /* <DEDUP_REMOVED lines=16> */
[----:B-1----:R-:W-:Y:S01]  /*6500*/  @P1 FMUL.FTZ R9, R8, 0.69314718246459960938 ;  /* 0x3f31721808091820 */ /* 0x002fe20000410000 */
        /* <DEDUP_REMOVED lines=97> */
[----:B------:R-:W-:Y:S01]  /*6b20*/  @P0 FFMA.FTZ R156, R6, R3, R7 ;  /* 0x00000003069c0223 */ /* 0x000fe20000010007 */
[----:B------:R-:W-:Y:S01]  /*6b30*/  @P1 FFMA.FTZ R155, R12, R4, R9 ;  /* 0x000000040c9b1223 */ /* 0x000fe20000010009 */
[----:B------:R-:W-:Y:S06]  /*6b40*/  BAR.ARV 0xe, 0x100 ;  /* 0x0384000000007b1d */ /* 0x000fec0000002000 */
.L_x_2686:
[----:B------:R-:W1:Y:S01]  /*6b50*/  S2UR UR6, SR_SWINHI ;  /* 0x00000000000679c3 */ /* 0x000e620000002f00 */
[----:B------:R-:W2:Y:S01]  /*6b60*/  SHFL.IDX PT, R3, R184, RZ, 0x1f ;  /* 0x00001fffb8037589 */ /* 0x000ea200000e0000 */
[----:B------:R-:W-:Y:S02]  /*6b70*/  F2FP.F16.F32.PACK_AB R24, R25, R24 ;  /* 0x000000181918723e */ /* 0x000fe400000000ff */
[----:B------:R-:W-:-:S04]  /*6b80*/  F2FP.F16.F32.PACK_AB R25, R27, R26 ;  /* 0x0000001a1b19723e */ /* 0x000fc800000000ff */
[----:B------:R-:W-:Y:S01]  /*6b90*/  BAR.SYNC.DEFER_BLOCKING 0x1, 0x100 ;  /* 0x0044000000007b1d */ /* 0x000fe20000010000 */
        /* <DEDUP_REMOVED lines=8> */
[----:B------:R-:W-:Y:S01]  /*6c20*/  F2FP.F16.F32.PACK_AB R42, R45, R44 ;  /* 0x0000002c2d2a723e */ /* 0x000fe200000000ff */
[----:B------:R-:W-:Y:S01]  /*6c30*/  UMOV UR4, UR46 ;  /* 0x0000002e00047c82 */ /* 0x000fe20008000000 */
[----:B-1----:R-:W-:Y:S01]  /*6c40*/  UMOV UR5, UR6 ;  /* 0x0000000600057c82 */ /* 0x002fe20008000000 */
[----:B--2---:R-:W-:Y:S02]  /*6c50*/  ISETP.NE.AND P0, PT, R3, RZ, PT ;  /* 0x000000ff0300720c */ /* 0x004fe40003f05270 */
[----:B------:R-:W-:Y:S02]  /*6c60*/  MOV R114, UR4 ;  /* 0x0000000400727c02 */ /* 0x000fe40008000f00 */
[----:B------:R-:W-:-:S02]  /*6c70*/  MOV R115, UR5 ;  /* 0x0000000500737c02 */ /* 0x000fc40008000f00 */
[----:B------:R-:W-:Y:S02]  /*6c80*/  F2FP.F16.F32.PACK_AB R43, R47, R46 ;  /* 0x0000002e2f2b723e */ /* 0x000fe400000000ff */
[----:B------:R-:W-:Y:S01]  /*6c90*/  F2FP.F16.F32.PACK_AB R49, R51, R50 ;  /* 0x000000323331723e */ /* 0x000fe200000000ff */
[----:B------:R-:W-:Y:S01]  /*6ca0*/  IMAD.WIDE R114, R186, 0x2, R114 ;  /* 0x00000002ba727825 */ /* 0x000fe200078e0272 */
[----:B------:R-:W-:Y:S02]  /*6cb0*/  F2FP.F16.F32.PACK_AB R56, R57, R56 ;  /* 0x000000383938723e */ /* 0x000fe400000000ff */
[----:B------:R-:W-:Y:S02]  /*6cc0*/  F2FP.F16.F32.PACK_AB R50, R53, R52 ;  /* 0x000000343532723e */ /* 0x000fe400000000ff */
[C---:B------:R-:W-:Y:S02]  /*6cd0*/  IADD3 R4, P2, R114.reuse, 0x20, RZ ;  /* 0x0000002072047810 */ /* 0x040fe40007f5e0ff */
[----:B------:R-:W-:-:S02]  /*6ce0*/  IADD3 R171, P3, R114, 0x40, RZ ;  /* 0x0000004072ab7810 */ /* 0x000fc40007f7e0ff */
[C---:B------:R-:W-:Y:S01]  /*6cf0*/  IADD3 R173, P4, R114.reuse, 0x60, RZ ;  /* 0x0000006072ad7810 */ /* 0x040fe20007f9e0ff */
[--C-:B------:R-:W-:Y:S01]  /*6d00*/  IMAD.X R5, RZ, RZ, R115.reuse, P2 ;  /* 0x000000ffff057224 */ /* 0x100fe200010e0673 */
[C---:B------:R-:W-:Y:S02]  /*6d10*/  LOP3.LUT R3, R114.reuse, 0x380, RZ, 0xc0, !PT ;  /* 0x0000038072037812 */ /* 0x040fe400078ec0ff */
[C---:B------:R-:W-:Y:S02]  /*6d20*/  IADD3 R177, P1, R114.reuse, 0x2040, RZ ;  /* 0x0000204072b17810 */ /* 0x040fe40007f3e0ff */
[-C--:B------:R-:W-:Y:S02]  /*6d30*/  IADD3.X R7, RZ, R115.reuse, RZ, P3, !PT ;  /* 0x00000073ff077210 */ /* 0x080fe40001ffe4ff */
[----:B------:R-:W-:Y:S01]  /*6d40*/  IADD3.X R9, RZ, R115, RZ, P4, !PT ;  /* 0x00000073ff097210 */ /* 0x000fe200027fe4ff */
[----:B------:R-:W-:Y:S01]  /*6d50*/  IMAD.X R15, RZ, RZ, R115, P1 ;  /* 0x000000ffff0f7224 */ /* 0x000fe200008e0673 */
[----:B------:R-:W-:-:S02]  /*6d60*/  IADD3 R175, P5, R114, 0x2000, RZ ;  /* 0x0000200072af7810 */ /* 0x000fc40007fbe0ff */
[C---:B------:R-:W-:Y:S02]  /*6d70*/  IADD3 R12, P6, R114.reuse, 0x2020, RZ ;  /* 0x00002020720c7810 */ /* 0x040fe40007fde0ff */
[C---:B------:R-:W-:Y:S02]  /*6d80*/  IADD3 R179, P2, R114.reuse, 0x2060, RZ ;  /* 0x0000206072b37810 */ /* 0x040fe40007f5e0ff */
[C---:B------:R-:W-:Y:S02]  /*6d90*/  IADD3 R181, P3, R114.reuse, 0x4000, RZ ;  /* 0x0000400072b57810 */ /* 0x040fe40007f7e0ff */
[----:B------:R-:W-:Y:S02]  /*6da0*/  IADD3 R86, P4, R114, 0x4020, RZ ;  /* 0x0000402072567810 */ /* 0x000fe40007f9e0ff */
[----:B------:R-:W-:Y:S02]  /*6db0*/  SHF.R.U64 R3, R3, 0x3, RZ ;  /* 0x0000000303037819 */ /* 0x000fe400000012ff */
[----:B------:R-:W-:-:S02]  /*6dc0*/  IADD3.X R11, RZ, R115, RZ, P5, !PT ;  /* 0x00000073ff0b7210 */ /* 0x000fc40002ffe4ff */
[-C--:B------:R-:W-:Y:S02]  /*6dd0*/  IADD3.X R13, RZ, R115.reuse, RZ, P6, !PT ;  /* 0x00000073ff0d7210 */ /* 0x080fe400037fe4ff */
[-C--:B------:R-:W-:Y:S02]  /*6de0*/  IADD3.X R21, RZ, R115.reuse, RZ, P2, !PT ;  /* 0x00000073ff157210 */ /* 0x080fe400017fe4ff */
[-C--:B------:R-:W-:Y:S02]  /*6df0*/  IADD3.X R83, RZ, R115.reuse, RZ, P3, !PT ;  /* 0x00000073ff537210 */ /* 0x080fe40001ffe4ff */
[----:B------:R-:W-:Y:S02]  /*6e00*/  IADD3.X R87, RZ, R115, RZ, P4, !PT ;  /* 0x00000073ff577210 */ /* 0x000fe400027fe4ff */
[C---:B------:R-:W-:Y:S02]  /*6e10*/  IADD3 R183, P5, R114.reuse, 0x4040, RZ ;  /* 0x0000404072b77810 */ /* 0x040fe40007fbe0ff */
[----:B------:R-:W-:-:S02]  /*6e20*/  IADD3 R187, P6, R114, 0x4060, RZ ;  /* 0x0000406072bb7810 */ /* 0x000fc40007fde0ff */
[C---:B------:R-:W-:Y:S02]  /*6e30*/  IADD3 R189, P1, R114.reuse, 0x6000, RZ ;  /* 0x0000600072bd7810 */ /* 0x040fe40007f3e0ff */
[C---:B------:R-:W-:Y:S01]  /*6e40*/  IADD3 R102, P2, R114.reuse, 0x6020, RZ ;  /* 0x0000602072667810 */ /* 0x040fe20007f5e0ff */
[----:B------:R-:W-:Y:S01]  /*6e50*/  IMAD.X R95, RZ, RZ, R115, P6 ;  /* 0x000000ffff5f7224 */ /* 0x000fe200030e0673 */
[C---:B------:R-:W-:Y:S02]  /*6e60*/  IADD3 R191, P3, R114.reuse, 0x6040, RZ ;  /* 0x0000604072bf7810 */ /* 0x040fe40007f7e0ff */
[----:B------:R-:W-:Y:S02]  /*6e70*/  IADD3 R110, P4, R114, 0x6060, RZ ;  /* 0x00006060726e7810 */ /* 0x000fe40007f9e0ff */
[----:B------:R-:W-:Y:S02]  /*6e80*/  LOP3.LUT R114, R3, R114, RZ, 0x3c, !PT ;  /* 0x0000007203727212 */ /* 0x000fe400078e3cff */
[----:B------:R-:W-:-:S02]  /*6e90*/  LOP3.LUT R3, R4, 0x380, RZ, 0xc0, !PT ;  /* 0x0000038004037812 */ /* 0x000fc400078ec0ff */
[----:B------:R-:W-:Y:S02]  /*6ea0*/  LOP3.LUT R6, R171, 0x380, RZ, 0xc0, !PT ;  /* 0x00000380ab067812 */ /* 0x000fe400078ec0ff */
[----:B------:R-:W-:Y:S02]  /*6eb0*/  SHF.R.U64 R3, R3, 0x3, RZ ;  /* 0x0000000303037819 */ /* 0x000fe400000012ff */
[----:B------:R-:W-:Y:S02]  /*6ec0*/  LOP3.LUT R8, R173, 0x380, RZ, 0xc0, !PT ;  /* 0x00000380ad087812 */ /* 0x000fe400078ec0ff */
[----:B------:R-:W-:Y:S02]  /*6ed0*/  LOP3.LUT R4, R3, R4, RZ, 0x3c, !PT ;  /* 0x0000000403047212 */ /* 0x000fe400078e3cff */
[----:B------:R-:W-:Y:S02]  /*6ee0*/  LOP3.LUT R3, R12, 0x380, RZ, 0xc0, !PT ;  /* 0x000003800c037812 */ /* 0x000fe400078ec0ff */
[----:B------:R-:W-:-:S02]  /*6ef0*/  LOP3.LUT R10, R175, 0x380, RZ, 0xc0, !PT ;  /* 0x00000380af0a7812 */ /* 0x000fc400078ec0ff */
[----:B------:R-:W-:Y:S02]  /*6f00*/  SHF.R.U64 R3, R3, 0x3, RZ ;  /* 0x0000000303037819 */ /* 0x000fe400000012ff */
[----:B------:R-:W-:Y:S02]  /*6f10*/  SHF.R.U64 R6, R6, 0x3, RZ ;  /* 0x0000000306067819 */ /* 0x000fe400000012ff */
[----:B------:R-:W-:Y:S02]  /*6f20*/  LOP3.LUT R12, R3, R12, RZ, 0x3c, !PT ;  /* 0x0000000c030c7212 */ /* 0x000fe400078e3cff */
[----:B------:R-:W-:Y:S02]  /*6f30*/  LOP3.LUT R3, R86, 0x380, RZ, 0xc0, !PT ;  /* 0x0000038056037812 */ /* 0x000fe400078ec0ff */
[----:B------:R-:W-:Y:S02]  /*6f40*/  LOP3.LUT R14, R177, 0x380, RZ, 0xc0, !PT ;  /* 0x00000380b10e7812 */ /* 0x000fe400078ec0ff */
[----:B------:R-:W-:-:S02]  /*6f50*/  SHF.R.U64 R3, R3, 0x3, RZ ;  /* 0x0000000303037819 */ /* 0x000fc400000012ff */
[----:B------:R-:W-:Y:S02]  /*6f60*/  LOP3.LUT R82, R181, 0x380, RZ, 0xc0, !PT ;  /* 0x00000380b5527812 */ /* 0x000fe400078ec0ff */
[----:B------:R-:W-:Y:S02]  /*6f70*/  SHF.R.U64 R8, R8, 0x3, RZ ;  /* 0x0000000308087819 */ /* 0x000fe400000012ff */
[----:B------:R-:W-:Y:S02]  /*6f80*/  LOP3.LUT R20, R179, 0x380, RZ, 0xc0, !PT ;  /* 0x00000380b3147812 */ /* 0x000fe400078ec0ff */
[----:B------:R-:W-:Y:S02]  /*6f90*/  LOP3.LUT R90, R183, 0x380, RZ, 0xc0, !PT ;  /* 0x00000380b75a7812 */ /* 0x000fe400078ec0ff */
[----:B------:R-:W-:Y:S02]  /*6fa0*/  LOP3.LUT R27, R191, 0x380, RZ, 0xc0, !PT ;  /* 0x00000380bf1b7812 */ /* 0x000fe400078ec0ff */
[----:B------:R-:W-:-:S02]  /*6fb0*/  SHF.R.U64 R10, R10, 0x3, RZ ;  /* 0x000000030a0a7819 */ /* 0x000fc400000012ff */
[----:B------:R-:W-:Y:S02]  /*6fc0*/  LOP3.LUT R86, R3, R86, RZ, 0x3c, !PT ;  /* 0x0000005603567212 */ /* 0x000fe400078e3cff */
[----:B------:R-:W-:Y:S02]  /*6fd0*/  LOP3.LUT R6, R6, R171, RZ, 0x3c, !PT ;  /* 0x000000ab06067212 */ /* 0x000fe400078e3cff */
[----:B------:R-:W-:Y:S02]  /*6fe0*/  SHF.R.U64 R14, R14, 0x3, RZ ;  /* 0x000000030e0e7819 */ /* 0x000fe400000012ff */
[----:B------:R-:W-:Y:S02]  /*6ff0*/  SHF.R.U64 R82, R82, 0x3, RZ ;  /* 0x0000000352527819 */ /* 0x000fe400000012ff */
[----:B------:R-:W-:Y:S02]  /*7000*/  LOP3.LUT R3, R102, 0x380, RZ, 0xc0, !PT ;  /* 0x0000038066037812 */ /* 0x000fe400078ec0ff */
[----:B------:R-:W-:-:S02]  /*7010*/  LOP3.LUT R8, R8, R173, RZ, 0x3c, !PT ;  /* 0x000000ad08087212 */ /* 0x000fc400078e3cff */
[----:B------:R-:W-:Y:S02]  /*7020*/  SHF.R.U64 R20, R20, 0x3, RZ ;  /* 0x0000000314147819 */ /* 0x000fe400000012ff */
[----:B------:R-:W-:Y:S02]  /*7030*/  LOP3.LUT R94, R187, 0x380, RZ, 0xc0, !PT ;  /* 0x00000380bb5e7812 */ /* 0x000fe400078ec0ff */
[----:B------:R-:W-:Y:S02]  /*7040*/  SHF.R.U64 R90, R90, 0x3, RZ ;  /* 0x000000035a5a7819 */ /* 0x000fe400000012ff */
[----:B------:R-:W-:Y:S02]  /*7050*/  SHF.R.U64 R28, R27, 0x3, RZ ;  /* 0x000000031b1c7819 */ /* 0x000fe400000012ff */
[----:B------:R-:W-:Y:S02]  /*7060*/  LOP3.LUT R10, R10, R175, RZ, 0x3c, !PT ;  /* 0x000000af0a0a7212 */ /* 0x000fe400078e3cff */
[----:B------:R-:W-:-:S02]  /*7070*/  LOP3.LUT R98, R189, 0x380, RZ, 0xc0, !PT ;  /* 0x00000380bd627812 */ /* 0x000fc400078ec0ff */
[----:B------:R-:W-:Y:S02]  /*7080*/  MOV R114, R114 ;  /* 0x0000007200727202 */ /* 0x000fe40000000f00 */
[----:B------:R-:W-:Y:S02]  /*7090*/  F2FP.F16.F32.PACK_AB R27, R31, R30 ;  /* 0x0000001e1f1b723e */ /* 0x000fe400000000ff */
[----:B------:R-:W-:Y:S02]  /*70a0*/  MOV R5, R4 ;  /* 0x0000000400057202 */ /* 0x000fe40000000f00 */
[----:B------:R-:W-:Y:S01]  /*70b0*/  LOP3.LUT R14, R14, R177, RZ, 0x3c, !PT ;  /* 0x000000b10e0e7212 */ /* 0x000fe200078e3cff */
[----:B------:R1:W-:Y:S01]  /*70c0*/  STSM.16.M88.4 [R114], R24 ;  /* 0x0000001872007844 */ /* 0x0003e20000000200 */
[----:B------:R-:W-:Y:S02]  /*70d0*/  LOP3.LUT R82, R82, R181, RZ, 0x3c, !PT ;  /* 0x000000b552527212 */ /* 0x000fe400078e3cff */
[----:B------:R-:W-:Y:S01]  /*70e0*/  SHF.R.U64 R3, R3, 0x3, RZ ;  /* 0x0000000303037819 */ /* 0x000fe200000012ff */
[----:B------:R2:W-:Y:S01]  /*70f0*/  STSM.16.M88.4 [R5], R32 ;  /* 0x0000002005007844 */ /* 0x0005e20000000200 */
[----:B------:R-:W-:-:S02]  /*7100*/  MOV R6, R6 ;  /* 0x0000000600067202 */ /* 0x000fc40000000f00 */
[----:B------:R-:W-:Y:S02]  /*7110*/  IADD3.X R91, RZ, R115, RZ, P5, !PT ;  /* 0x00000073ff5b7210 */ /* 0x000fe40002ffe4ff */
[----:B------:R-:W-:Y:S01]  /*7120*/  LOP3.LUT R20, R20, R179, RZ, 0x3c, !PT ;  /* 0x000000b314147212 */ /* 0x000fe200078e3cff */
[----:B------:R2:W-:Y:S01]  /*7130*/  STSM.16.M88.4 [R6], R40 ;  /* 0x0000002806007844 */ /* 0x0005e20000000200 */
[----:B------:R-:W-:Y:S02]  /*7140*/  SHF.R.U64 R94, R94, 0x3, RZ ;  /* 0x000000035e5e7819 */ /* 0x000fe400000012ff */
[----:B------:R-:W-:Y:S02]  /*7150*/  LOP3.LUT R90, R90, R183, RZ, 0x3c, !PT ;  /* 0x000000b75a5a7212 */ /* 0x000fe400078e3cff */
[----:B------:R-:W-:Y:S02]  /*7160*/  LOP3.LUT R106, R110, 0x380, RZ, 0xc0, !PT ;  /* 0x000003806e6a7812 */ /* 0x000fe400078ec0ff */
[----:B------:R-:W-:-:S02]  /*7170*/  MOV R8, R8 ;  /* 0x0000000800087202 */ /* 0x000fc40000000f00 */
[----:B------:R-:W-:Y:S02]  /*7180*/  F2FP.F16.F32.PACK_AB R51, R55, R54 ;  /* 0x000000363733723e */ /* 0x000fe400000000ff */
[----:B------:R-:W-:Y:S02]  /*7190*/  F2FP.F16.F32.PACK_AB R57, R59, R58 ;  /* 0x0000003a3b39723e */ /* 0x000fe400000000ff */
[----:B------:R-:W-:Y:S01]  /*71a0*/  F2FP.F16.F32.PACK_AB R64, R65, R64 ;  /* 0x000000404140723e */ /* 0x000fe200000000ff */
[----:B------:R2:W-:Y:S01]  /*71b0*/  STSM.16.M88.4 [R8], R48 ;  /* 0x0000003008007844 */ /* 0x0005e20000000200 */
[----:B------:R-:W-:Y:S02]  /*71c0*/  SHF.R.U64 R98, R98, 0x3, RZ ;  /* 0x0000000362627819 */ /* 0x000fe400000012ff */
[----:B------:R-:W-:Y:S02]  /*71d0*/  MOV R10, R10 ;  /* 0x0000000a000a7202 */ /* 0x000fe40000000f00 */
[----:B------:R-:W-:-:S02]  /*71e0*/  F2FP.F16.F32.PACK_AB R58, R61, R60 ;  /* 0x0000003c3d3a723e */ /* 0x000fc400000000ff */
[----:B------:R-:W-:Y:S02]  /*71f0*/  F2FP.F16.F32.PACK_AB R59, R63, R62 ;  /* 0x0000003e3f3b723e */ /* 0x000fe400000000ff */
[----:B------:R-:W-:Y:S02]  /*7200*/  F2FP.F16.F32.PACK_AB R65, R67, R66 ;  /* 0x000000424341723e */ /* 0x000fe400000000ff */
[----:B------:R-:W-:Y:S01]  /*7210*/  F2FP.F16.F32.PACK_AB R72, R73, R72 ;  /* 0x000000484948723e */ /* 0x000fe200000000ff */
[----:B------:R2:W-:Y:S01]  /*7220*/  STSM.16.M88.4 [R10], R56 ;  /* 0x000000380a007844 */ /* 0x0005e20000000200 */
[----:B------:R-:W-:Y:S02]  /*7230*/  MOV R12, R12 ;  /* 0x0000000c000c7202 */ /* 0x000fe40000000f00 */
[----:B------:R-:W-:Y:S02]  /*7240*/  F2FP.F16.F32.PACK_AB R66, R69, R68 ;  /* 0x000000444542723e */ /* 0x000fe400000000ff */
[----:B------:R-:W-:-:S02]  /*7250*/  F2FP.F16.F32.PACK_AB R67, R71, R70 ;  /* 0x000000464743723e */ /* 0x000fc400000000ff */
[----:B------:R-:W-:Y:S02]  /*7260*/  F2FP.F16.F32.PACK_AB R73, R75, R74 ;  /* 0x0000004a4b49723e */ /* 0x000fe400000000ff */
[----:B------:R-:W-:Y:S01]  /*7270*/  LOP3.LUT R102, R3, R102, RZ, 0x3c, !PT ;  /* 0x0000006603667212 */ /* 0x000fe200078e3cff */
[----:B------:R2:W-:Y:S01]  /*7280*/  STSM.16.M88.4 [R12], R64 ;  /* 0x000000400c007844 */ /* 0x0005e20000000200 */
[----:B------:R-:W-:Y:S02]  /*7290*/  MOV R14, R14 ;  /* 0x0000000e000e7202 */ /* 0x000fe40000000f00 */
[----:B------:R-:W-:Y:S02]  /*72a0*/  MOV R4, R82 ;  /* 0x0000005200047202 */ /* 0x000fe40000000f00 */
[----:B------:R-:W-:Y:S02]  /*72b0*/  F2FP.F16.F32.PACK_AB R74, R77, R76 ;  /* 0x0000004c4d4a723e */ /* 0x000fe400000000ff */
[----:B------:R-:W-:-:S02]  /*72c0*/  F2FP.F16.F32.PACK_AB R75, R79, R78 ;  /* 0x0000004e4f4b723e */ /* 0x000fc400000000ff */
[----:B------:R-:W-:Y:S02]  /*72d0*/  F2FP.F16.F32.PACK_AB R80, R81, R80 ;  /* 0x000000505150723e */ /* 0x000fe400000000ff */
[----:B------:R-:W-:Y:S01]  /*72e0*/  LOP3.LUT R94, R94, R187, RZ, 0x3c, !PT ;  /* 0x000000bb5e5e7212 */ /* 0x000fe200078e3cff */
[----:B------:R2:W-:Y:S01]  /*72f0*/  STSM.16.M88.4 [R14], R72 ;  /* 0x000000480e007844 */ /* 0x0005e20000000200 */
[----:B------:R-:W-:Y:S02]  /*7300*/  SHF.R.U64 R29, R106, 0x3, RZ ;  /* 0x000000036a1d7819 */ /* 0x000fe400000012ff */
[----:B------:R-:W-:Y:S02]  /*7310*/  MOV R20, R20 ;  /* 0x0000001400147202 */ /* 0x000fe40000000f00 */
[----:B------:R-:W-:Y:S02]  /*7320*/  MOV R3, R90 ;  /* 0x0000005a00037202 */ /* 0x000fe40000000f00 */
[----:B------:R-:W-:-:S02]  /*7330*/  F2FP.F16.F32.PACK_AB R81, R152, R0 ;  /* 0x000000009851723e */ /* 0x000fc400000000ff */
[----:B------:R-:W-:Y:S02]  /*7340*/  F2FP.F16.F32.PACK_AB R82, R85, R84 ;  /* 0x000000545552723e */ /* 0x000fe400000000ff */
[----:B------:R-:W-:Y:S02]  /*7350*/  F2FP.F16.F32.PACK_AB R83, R154, R153 ;  /* 0x000000999a53723e */ /* 0x000fe400000000ff */
[----:B------:R-:W-:Y:S02]  /*7360*/  F2FP.F16.F32.PACK_AB R88, R89, R88 ;  /* 0x000000585958723e */ /* 0x000fe400000000ff */
[----:B------:R-:W-:Y:S01]  /*7370*/  IADD3.X R99, RZ, R115, RZ, P1, !PT ;  /* 0x00000073ff637210 */ /* 0x000fe20000ffe4ff */
[----:B------:R2:W-:Y:S01]  /*7380*/  STSM.16.M88.4 [R20], R80 ;  /* 0x0000005014007844 */ /* 0x0005e20000000200 */
[----:B------:R-:W-:Y:S02]  /*7390*/  LOP3.LUT R98, R98, R189, RZ, 0x3c, !PT ;  /* 0x000000bd62627212 */ /* 0x000fe400078e3cff */
[----:B------:R-:W-:-:S02]  /*73a0*/  F2FP.F16.F32.PACK_AB R89, R158, R157 ;  /* 0x0000009d9e59723e */ /* 0x000fc400000000ff */
[----:B------:R-:W-:Y:S02]  /*73b0*/  F2FP.F16.F32.PACK_AB R90, R93, R92 ;  /* 0x0000005c5d5a723e */ /* 0x000fe400000000ff */
[----:B------:R-:W-:Y:S02]  /*73c0*/  F2FP.F16.F32.PACK_AB R91, R160, R159 ;  /* 0x0000009fa05b723e */ /* 0x000fe400000000ff */
[----:B------:R-:W-:Y:S02]  /*73d0*/  F2FP.F16.F32.PACK_AB R161, R162, R161 ;  /* 0x000000a1a2a1723e */ /* 0x000fe400000000ff */
[----:B------:R-:W-:Y:S01]  /*73e0*/  IADD3.X R103, RZ, R115, RZ, P2, !PT ;  /* 0x00000073ff677210 */ /* 0x000fe200017fe4ff */
[----:B------:R2:W-:Y:S01]  /*73f0*/  STSM.16.M88.4 [R4], R88 ;  /* 0x0000005804007844 */ /* 0x0005e20000000200 */
[----:B------:R-:W-:Y:S02]  /*7400*/  MOV R86, R86 ;  /* 0x0000005600567202 */ /* 0x000fe40000000f00 */
[----:B------:R-:W-:-:S02]  /*7410*/  F2FP.F16.F32.PACK_AB R160, R97, R96 ;  /* 0x0000006061a0723e */ /* 0x000fc400000000ff */
[----:B------:R-:W-:Y:S02]  /*7420*/  F2FP.F16.F32.PACK_AB R162, R101, R100 ;  /* 0x0000006465a2723e */ /* 0x000fe400000000ff */
[----:B------:R-:W-:Y:S02]  /*7430*/  F2FP.F16.F32.PACK_AB R163, R164, R163 ;  /* 0x000000a3a4a3723e */ /* 0x000fe400000000ff */
[----:B------:R-:W-:Y:S02]  /*7440*/  F2FP.F16.F32.PACK_AB R165, R166, R165 ;  /* 0x000000a5a6a5723e */ /* 0x000fe400000000ff */
[-C--:B------:R-:W-:Y:S01]  /*7450*/  IADD3.X R107, RZ, R115.reuse, RZ, P3, !PT ;  /* 0x00000073ff6b7210 */ /* 0x080fe20001ffe4ff */
[----:B------:R2:W-:Y:S01]  /*7460*/  STSM.16.M88.4 [R86], R160 ;  /* 0x000000a056007844 */ /* 0x0005e20000000200 */
[----:B------:R-:W-:Y:S02]  /*7470*/  IADD3.X R111, RZ, R115, RZ, P4, !PT ;  /* 0x00000073ff6f7210 */ /* 0x000fe400027fe4ff */
[----:B------:R-:W-:-:S02]  /*7480*/  LOP3.LUT R106, R28, R191, RZ, 0x3c, !PT ;  /* 0x000000bf1c6a7212 */ /* 0x000fc400078e3cff */
[----:B------:R-:W-:Y:S02]  /*7490*/  F2FP.F16.F32.PACK_AB R164, R105, R104 ;  /* 0x0000006869a4723e */ /* 0x000fe400000000ff */
[----:B------:R-:W-:Y:S02]  /*74a0*/  F2FP.F16.F32.PACK_AB R166, R109, R108 ;  /* 0x0000006c6da6723e */ /* 0x000fe400000000ff */
[----:B------:R-:W-:Y:S02]  /*74b0*/  F2FP.F16.F32.PACK_AB R167, R168, R167 ;  /* 0x000000a7a8a7723e */ /* 0x000fe400000000ff */
[----:B------:R-:W-:Y:S02]  /*74c0*/  F2FP.F16.F32.PACK_AB R112, R113, R112 ;  /* 0x000000707170723e */ /* 0x000fe400000000ff */
[----:B------:R-:W-:Y:S01]  /*74d0*/  F2FP.F16.F32.PACK_AB R120, R121, R120 ;  /* 0x000000787978723e */ /* 0x000fe200000000ff */
[----:B------:R2:W-:Y:S01]  /*74e0*/  STSM.16.M88.4 [R3], R164 ;  /* 0x000000a403007844 */ /* 0x0005e20000000200 */
[----:B------:R-:W-:-:S02]  /*74f0*/  LOP3.LUT R110, R29, R110, RZ, 0x3c, !PT ;  /* 0x0000006e1d6e7212 */ /* 0x000fc400078e3cff */
[----:B------:R-:W-:Y:S02]  /*7500*/  MOV R94, R94 ;  /* 0x0000005e005e7202 */ /* 0x000fe40000000f00 */
[----:B------:R-:W-:Y:S02]  /*7510*/  F2FP.F16.F32.PACK_AB R113, R170, R169 ;  /* 0x000000a9aa71723e */ /* 0x000fe400000000ff */
[----:B-1----:R-:W-:Y:S02]  /*7520*/  F2FP.F16.F32.PACK_AB R114, R117, R116 ;  /* 0x000000747572723e */ /* 0x002fe400000000ff */
[----:B------:R-:W-:Y:S02]  /*7530*/  F2FP.F16.F32.PACK_AB R115, R119, R118 ;  /* 0x000000767773723e */ /* 0x000fe400000000ff */
[----:B------:R-:W-:Y:S02]  /*7540*/  F2FP.F16.F32.PACK_AB R121, R123, R122 ;  /* 0x0000007a7b79723e */ /* 0x000fe400000000ff */
[----:B------:R-:W-:Y:S01]  /*7550*/  F2FP.F16.F32.PACK_AB R128, R129, R128 ;  /* 0x000000808180723e */ /* 0x000fe200000000ff */
[----:B------:R2:W-:Y:S01]  /*7560*/  STSM.16.M88.4 [R94], R112 ;  /* 0x000000705e007844 */ /* 0x0005e20000000200 */
[----:B------:R-:W-:-:S02]  /*7570*/  MOV R98, R98 ;  /* 0x0000006200627202 */ /* 0x000fc40000000f00 */
[----:B------:R-:W-:Y:S02]  /*7580*/  F2FP.F16.F32.PACK_AB R122, R125, R124 ;  /* 0x0000007c7d7a723e */ /* 0x000fe400000000ff */
[----:B------:R-:W-:Y:S02]  /*7590*/  F2FP.F16.F32.PACK_AB R123, R127, R126 ;  /* 0x0000007e7f7b723e */ /* 0x000fe400000000ff */
[----:B------:R-:W-:Y:S02]  /*75a0*/  F2FP.F16.F32.PACK_AB R129, R131, R130 ;  /* 0x000000828381723e */ /* 0x000fe400000000ff */
[----:B------:R-:W-:Y:S01]  /*75b0*/  F2FP.F16.F32.PACK_AB R136, R137, R136 ;  /* 0x000000888988723e */ /* 0x000fe200000000ff */
[----:B------:R2:W-:Y:S01]  /*75c0*/  STSM.16.M88.4 [R98], R120 ;  /* 0x0000007862007844 */ /* 0x0005e20000000200 */
        /* <DEDUP_REMOVED lines=10> */
[----:B------:R-:W-:Y:S01]  /*7670*/  MOV R110, R110 ;  /* 0x0000006e006e7202 */ /* 0x000fe20000000f00 */
[----:B------:R2:W-:Y:S01]  /*7680*/  STSM.16.M88.4 [R106], R136 ;  /* 0x000000886a007844 */ /* 0x0005e20000000200 */
[----:B------:R-:W-:Y:S02]  /*7690*/  F2FP.F16.F32.PACK_AB R146, R149, R148 ;  /* 0x000000949592723e */ /* 0x000fe400000000ff */
[----:B------:R-:W-:-:S05]  /*76a0*/  F2FP.F16.F32.PACK_AB R147, R151, R150 ;  /* 0x000000969793723e */ /* 0x000fca00000000ff */
[----:B------:R2:W-:Y:S01]  /*76b0*/  STSM.16.M88.4 [R110], R144 ;  /* 0x000000906e007844 */ /* 0x0005e20000000200 */
[----:B------:R-:W-:Y:S01]  /*76c0*/  @!PT LDS RZ, [RZ] ;  /* 0x00000000fffff984 */ /* 0x000fe20000000800 */
[----:B------:R-:W-:Y:S01]  /*76d0*/  @!PT LDS RZ, [RZ] ;  /* 0x00000000fffff984 */ /* 0x000fe20000000800 */
[----:B------:R-:W-:Y:S01]  /*76e0*/  @!PT LDS RZ, [RZ] ;  /* 0x00000000fffff984 */ /* 0x000fe20000000800 */
[----:B------:R-:W-:Y:S01]  /*76f0*/  @!PT LDS RZ, [RZ] ;  /* 0x00000000fffff984 */ /* 0x000fe20000000800 */
[----:B------:R1:W-:Y:S06]  /*7700*/  MEMBAR.ALL.CTA ;  /* 0x0000000000007992 */ /* 0x0003ec0000008000 */
[----:B-1----:R-:W1:Y:S02]  /*7710*/  FENCE.VIEW.ASYNC.S ;  /* 0x00000000000073c6 */ /* 0x002e640000000000 */
[----:B-1----:R-:W-:Y:S06]  /*7720*/  BAR.ARV 0x1, 0x120 ;  /* 0x0044800000007b1d */ /* 0x002fec0000002000 */
[----:B------:R-:W-:Y:S05]  /*7730*/  @P0 BRA `(.L_x_2707) ;  /* 0x00000000008c0947 */ /* 0x000fea0003800000 */
[----:B------:R-:W-:Y:S01]  /*7740*/  UIADD3 UR6, -UR36, URZ, URZ ;  /* 0x0000003f24067290 */ /* 0x000fe2000fffe13f */
[----:B------:R-:W1:Y:S01]  /*7750*/  LDC R0, c[0x0][0xda8] ;  /* 0x00036a00ff007b82 */ /* 0x000e620000000800 */
[----:B------:R-:W-:Y:S01]  /*7760*/  ULDC UR4, c[0x0][0xdb4] ;  /* 0x00036d0000047ab9 */ /* 0x000fe20000000800 */
[----:B------:R-:W-:Y:S01]  /*7770*/  ULDC.64 UR8, c[0x0][0xb70] ;  /* 0x0002dc0000087ab9 */ /* 0x000fe20000000a00 */
[----:B------:R-:W-:Y:S02]  /*7780*/  UIMAD UR6, UR4, UR6, UR43 ;  /* 0x00000006040672a4 */ /* 0x000fe4000f8e022b */
[----:B--2---:R-:W-:Y:S01]  /*7790*/  IMAD R3, RZ, RZ, -UR43 ;  /* 0x8000002bff037e24 */ /* 0x004fe2000f8e02ff */
[----:B------:R-:W-:Y:S01]  /*77a0*/  IADD3 R9, -R17, RZ, RZ ;  /* 0x000000ff11097210 */ /* 0x000fe20007ffe1ff */
[----:B------:R-:W-:Y:S01]  /*77b0*/  USHF.R.S32.HI UR4, URZ, 0x1f, UR6 ;  /* 0x0000001f3f047899 */ /* 0x000fe20008011406 */
[----:B------:R-:W2:Y:S02]  /*77c0*/  LDC.64 R6, c[0x0][0xb78] ;  /* 0x0002de00ff067b82 */ /* 0x000ea40000000a00 */
[----:B------:R-:W-:Y:S01]  /*77d0*/  ISETP.NE.AND P0, PT, R16, R9, PT ;  /* 0x000000091000720c */ /* 0x000fe20003f05270 */
[----:B------:R-:W-:-:S02]  /*77e0*/  UIMAD UR7, UR4, UR8, URZ ;  /* 0x00000008040772a4 */ /* 0x000fc4000f8e023f */
[----:B------:R-:W-:Y:S02]  /*77f0*/  UIMAD.WIDE.U32 UR4, UR6, UR8, URZ ;  /* 0x00000008060472a5 */ /* 0x000fe4000f8e003f */
[----:B------:R-:W-:Y:S02]  /*7800*/  UIMAD UR6, UR6, UR9, UR7 ;  /* 0x00000009060672a4 */ /* 0x000fe4000f8e0207 */
[----:B------:R-:W-:Y:S02]  /*7810*/  USHF.R.S32.HI UR7, URZ, 0x1f, UR36 ;  /* 0x0000001f3f077899 */ /* 0x000fe40008011424 */
[----:B------:R-:W-:Y:S02]  /*7820*/  UIADD3 UR6, UR5, UR6, URZ ;  /* 0x0000000605067290 */ /* 0x000fe4000fffe03f */
[----:B------:R-:W-:Y:S02]  /*7830*/  MOV R5, UR5 ;  /* 0x0000000500057c02 */ /* 0x000fe40008000f00 */
[----:B------:R-:W-:Y:S01]  /*7840*/  MOV R4, UR4 ;  /* 0x0000000400047c02 */ /* 0x000fe20008000f00 */
[----:B------:R-:W-:Y:S01]  /*7850*/  ULDC UR4, c[0x0][0xa88] ;  /* 0x0002a20000047ab9 */ /* 0x000fe20000000800 */
[----:B-1----:R-:W-:Y:S01]  /*7860*/  IMAD R3, R0, R3, UR42 ;  /* 0x0000002a00037e24 */ /* 0x002fe2000f8e0203 */
[----:B------:R-:W-:-:S03]  /*7870*/  MOV R5, UR6 ;  /* 0x0000000600057c02 */ /* 0x000fc60008000f00 */
[----:B------:R-:W-:Y:S02]  /*7880*/  IMAD R9, R3, 0x40, R2 ;  /* 0x0000004003097824 */ /* 0x000fe400078e0202 */
[----:B--2---:R-:W-:-:S03]  /*7890*/  IMAD R0, R6, UR7, RZ ;  /* 0x0000000706007c24 */ /* 0x004fc6000f8e02ff */
[----:B------:R-:W-:Y:S01]  /*78a0*/  SHF.R.S32.HI R3, RZ, 0x1f, R9 ;  /* 0x0000001fff037819 */ /* 0x000fe20000011409 */
[----:B------:R-:W-:Y:S01]  /*78b0*/  IMAD.WIDE.U32 R4, R6, UR36, R4 ;  /* 0x0000002406047c25 */ /* 0x000fe2000f8e0004 */
[----:B------:R-:W-:-:S03]  /*78c0*/  ISETP.GE.OR P1, PT, R9, UR4, P0 ;  /* 0x0000000409007c0c */ /* 0x000fc60008726670 */
[----:B------:R-:W-:Y:S01]  /*78d0*/  IMAD R6, R7, UR36, R0 ;  /* 0x0000002407067c24 */ /* 0x000fe2000f8e0200 */
[C---:B------:R-:W-:Y:S02]  /*78e0*/  IADD3 R7, R9.reuse, 0x8, RZ ;  /* 0x0000000809077810 */ /* 0x040fe40007ffe0ff */
[----:B------:R-:W-:Y:S02]  /*78f0*/  IADD3 R0, P2, R9, R4, RZ ;  /* 0x0000000409007210 */ /* 0x000fe40007f5e0ff */
[----:B------:R-:W-:Y:S01]  /*7900*/  ISETP.GE.OR P0, PT, R7, UR4, P0 ;  /* 0x0000000407007c0c */ /* 0x000fe20008706670 */
[----:B------:R-:W-:Y:S01]  /*7910*/  ULDC.64 UR4, c[0x0][0xb40] ;  /* 0x0002d00000047ab9 */ /* 0x000fe20000000a00 */
[----:B------:R-:W-:Y:S02]  /*7920*/  IADD3.X R3, R3, R5, R6, P2, !PT ;  /* 0x0000000503037210 */ /* 0x000fe400017fe406 */
[----:B------:R-:W-:-:S04]  /*7930*/  LEA R4, P2, R0, UR4, 0x2 ;  /* 0x0000000400047c11 */ /* 0x000fc8000f8410ff */
[----:B------:R-:W-:-:S05]  /*7940*/  LEA.HI.X R5, R0, UR5, R3, 0x2, P2 ;  /* 0x0000000500057c11 */ /* 0x000fca00090f1403 */
[----:B------:R1:W-:Y:S04]  /*7950*/  @!P1 STG.E desc[UR48][R4.64], R156 ;  /* 0x0000009c04009986 */ /* 0x0003e8000c101930 */
[----:B------:R1:W-:Y:S02]  /*7960*/  @!P0 STG.E desc[UR48][R4.64+0x20], R155 ;  /* 0x0000209b04008986 */ /* 0x0003e4000c101930 */
.L_x_2707:
[----:B------:R-:W3:Y:S01]  /*7970*/  SHFL.IDX PT, R0, R185, RZ, 0x1f ;  /* 0x00001fffb9007589 */ /* 0x000ee200000e0000 */
[----:B------:R-:W-:Y:S02]  /*7980*/  ULDC UR4, c[0x0][0xc] ;  /* 0x0000030000047ab9 */ /* 0x000fe40000000800 */
[----:B------:R-:W-:Y:S01]  /*7990*/  UIADD3 UR45, UR4, UR45, URZ ;  /* 0x0000002d042d7290 */ /* 0x000fe2000fffe03f */
[----:B---3--:R-:W-:-:S13]  /*79a0*/  ISETP.NE.AND P0, PT, R0, 0x7, PT ;  /* 0x000000070000780c */ /* 0x008fda0003f05270 */
[----:B------:R-:W-:Y:S05]  /*79b0*/  @P0 BRA `(.L_x_2708) ;  /* 0x0000000000e80947 */ /* 0x000fea0003800000 */
[----:B------:R-:W-:Y:S01]  /*79c0*/  BAR.SYNC.DEFER_BLOCKING 0x1, 0x120 ;  /* 0x0044800000007b1d */ /* 0x000fe20000010000 */
[----:B------:R-:W-:-:S05]  /*79d0*/  ELECT P0, URZ, PT ;  /* 0x00000000003f782f */ /* 0x000fca0003800000 */
[----:B------:R-:W-:Y:S08]  /*79e0*/  BSSY B0, `(.L_x_2708) ;  /* 0x0000037000007945 */ /* 0x000ff00003800000 */
[----:B------:R-:W-:Y:S05]  /*79f0*/  @!P0 BRA `(.L_x_2709) ;  /* 0x0000000000d48947 */ /* 0x000fea0003800000 */
[----:B------:R-:W-:Y:S01]  /*7a00*/  UIADD3 UR5, -UR43, URZ, URZ ;  /* 0x0000003f2b057290 */ /* 0x000fe2000fffe13f */
[----:B------:R-:W-:Y:S01]  /*7a10*/  ULDC UR10, c[0x0][0xda8] ;  /* 0x00036a00000a7ab9 */ /* 0x000fe20000000800 */
[----:B------:R-:W-:Y:S02]  /*7a20*/  UIADD3 UR35, -UR36, URZ, URZ ;  /* 0x0000003f24237290 */ /* 0x000fe4000fffe13f */
[----:B------:R-:W-:Y:S02]  /*7a30*/  UIMAD UR5, UR10, UR5, UR42 ;  /* 0x000000050a0572a4 */ /* 0x000fe4000f8e022a */
[----:B------:R-:W-:Y:S01]  /*7a40*/  UIADD3 UR4, UP0, UR52, 0x9f0, URZ ;  /* 0x000009f034047890 */ /* 0x000fe2000ff1e03f */
[----:B------:R-:W-:Y:S01]  /*7a50*/  ULDC UR12, c[0x0][0xdb4] ;  /* 0x00036d00000c7ab9 */ /* 0x000fe20000000800 */
[----:B------:R-:W-:Y:S02]  /*7a60*/  USHF.L.U32 UR34, UR5, 0x6, URZ ;  /* 0x0000000605227899 */ /* 0x000fe4000800063f */
[----:B------:R-:W-:-:S02]  /*7a70*/  UIMAD UR35, UR12, UR35, UR43 ;  /* 0x000000230c2372a4 */ /* 0x000fc4000f8e022b */
[----:B------:R-:W-:Y:S02]  /*7a80*/  UIADD3.X UR5, URZ, UR53, URZ, UP0, !UPT ;  /* 0x000000353f057290 */ /* 0x000fe400087fe43f */
[----:B------:R-:W-:Y:S02]  /*7a90*/  UIADD3 UR6, UR46, 0x2000, URZ ;  /* 0x000020002e067890 */ /* 0x000fe4000fffe03f */
[----:B------:R-:W-:Y:S01]  /*7aa0*/  UIADD3 UR8, UR46, 0x4000, URZ ;  /* 0x000040002e087890 */ /* 0x000fe2000fffe03f */
[----:B------:R-:W-:Y:S01]  /*7ab0*/  UMOV UR33, URZ ;  /* 0x0000003f00217c82 */ /* 0x000fe20008000000 */
[----:B------:R-:W-:Y:S01]  /*7ac0*/  UMOV UR37, URZ ;  /* 0x0000003f00257c82 */ /* 0x000fe20008000000 */
[----:B------:R-:W-:Y:S01]  /*7ad0*/  UMOV UR32, UR46 ;  /* 0x0000002e00207c82 */ /* 0x000fe20008000000 */
[----:B------:R-:W-:Y:S01]  /*7ae0*/  UMOV UR7, 0x40 ;  /* 0x0000004000077882 */ /* 0x000fe20000000000 */
[----:B------:R-:W-:Y:S01]  /*7af0*/  UIADD3 UR10, UR46, 0x6000, URZ ;  /* 0x000060002e0a7890 */ /* 0x000fe2000fffe03f */
[----:B------:R3:W-:Y:S01]  /*7b00*/  UTMASTG.5D [UR32], [UR4] ;  /* 0x00000020040073b5 */ /* 0x0007e20008020000 */
[----:B------:R-:W-:Y:S01]  /*7b10*/  UMOV UR9, 0x80 ;  /* 0x0000008000097882 */ /* 0x000fe20000000000 */
[----:B------:R-:W-:Y:S01]  /*7b20*/  UIADD3 UR12, UR46, 0x8000, URZ ;  /* 0x000080002e0c7890 */ /* 0x000fe2000fffe03f */
[----:B------:R-:W-:Y:S01]  /*7b30*/  UMOV UR11, 0xc0 ;  /* 0x000000c0000b7882 */ /* 0x000fe20000000000 */
[----:B------:R-:W-:Y:S01]  /*7b40*/  UMOV UR13, 0x100 ;  /* 0x00000100000d7882 */ /* 0x000fe20000000000 */
[----:B---3--:R-:W-:Y:S01]  /*7b50*/  UMOV UR32, UR6 ;  /* 0x0000000600207c82 */ /* 0x008fe20008000000 */
[----:B------:R-:W-:Y:S01]  /*7b60*/  UMOV UR33, UR7 ;  /* 0x0000000700217c82 */ /* 0x000fe20008000000 */
[----:B------:R-:W-:Y:S01]  /*7b70*/  UIADD3 UR6, UR46, 0xa000, URZ ;  /* 0x0000a0002e067890 */ /* 0x000fe2000fffe03f */
[----:B------:R3:W-:Y:S01]  /*7b80*/  UTMASTG.5D [UR32], [UR4] ;  /* 0x00000020040073b5 */ /* 0x0007e20008020000 */
[----:B------:R-:W-:Y:S01]  /*7b90*/  UMOV UR7, 0x140 ;  /* 0x0000014000077882 */ /* 0x000fe20000000000 */
[----:B---3--:R-:W-:Y:S01]  /*7ba0*/  UMOV UR32, UR8 ;  /* 0x0000000800207c82 */ /* 0x008fe20008000000 */
[----:B------:R-:W-:Y:S01]  /*7bb0*/  UMOV UR33, UR9 ;  /* 0x0000000900217c82 */ /* 0x000fe20008000000 */
[----:B------:R-:W-:Y:S01]  /*7bc0*/  UIADD3 UR8, UR46, 0xc000, URZ ;  /* 0x0000c0002e087890 */ /* 0x000fe2000fffe03f */
[----:B------:R3:W-:Y:S01]  /*7bd0*/  UTMASTG.5D [UR32], [UR4] ;  /* 0x00000020040073b5 */ /* 0x0007e20008020000 */
[----:B------:R-:W-:Y:S01]  /*7be0*/  UIADD3 UR9, UR46, 0xe000, URZ ;  /* 0x0000e0002e097890 */ /* 0x000fe2000fffe03f */
[----:B---3--:R-:W-:Y:S01]  /*7bf0*/  UMOV UR32, UR10 ;  /* 0x0000000a00207c82 */ /* 0x008fe20008000000 */
[----:B------:R-:W-:-:S02]  /*7c00*/  UMOV UR33, UR11 ;  /* 0x0000000b00217c82 */ /* 0x000fc40008000000 */
[----:B------:R3:W-:Y:S02]  /*7c10*/  UTMASTG.5D [UR32], [UR4] ;  /* 0x00000020040073b5 */ /* 0x0007e40008020000 */
[----:B---3--:R-:W-:Y:S01]  /*7c20*/  UMOV UR32, UR12 ;  /* 0x0000000c00207c82 */ /* 0x008fe20008000000 */
[----:B------:R-:W-:Y:S02]  /*7c30*/  UMOV UR33, UR13 ;  /* 0x0000000d00217c82 */ /* 0x000fe40008000000 */
[----:B------:R3:W-:Y:S02]  /*7c40*/  UTMASTG.5D [UR32], [UR4] ;  /* 0x00000020040073b5 */ /* 0x0007e40008020000 */
[----:B---3--:R-:W-:Y:S01]  /*7c50*/  UMOV UR32, UR6 ;  /* 0x0000000600207c82 */ /* 0x008fe20008000000 */
[----:B------:R-:W-:Y:S01]  /*7c60*/  UMOV UR33, UR7 ;  /* 0x0000000700217c82 */ /* 0x000fe20008000000 */
[----:B------:R-:W-:Y:S01]  /*7c70*/  UMOV UR6, 0x180 ;  /* 0x0000018000067882 */ /* 0x000fe20000000000 */
[----:B------:R3:W-:Y:S02]  /*7c80*/  UTMASTG.5D [UR32], [UR4] ;  /* 0x00000020040073b5 */ /* 0x0007e40008020000 */
[----:B---3--:R-:W-:Y:S01]  /*7c90*/  UMOV UR32, UR8 ;  /* 0x0000000800207c82 */ /* 0x008fe20008000000 */
[----:B------:R-:W-:Y:S01]  /*7ca0*/  UMOV UR33, UR6 ;  /* 0x0000000600217c82 */ /* 0x000fe20008000000 */
[----:B------:R-:W-:Y:S01]  /*7cb0*/  UMOV UR6, 0x1c0 ;  /* 0x000001c000067882 */ /* 0x000fe20000000000 */
[----:B------:R3:W-:Y:S02]  /*7cc0*/  UTMASTG.5D [UR32], [UR4] ;  /* 0x00000020040073b5 */ /* 0x0007e40008020000 */
[----:B---3--:R-:W-:Y:S01]  /*7cd0*/  UMOV UR32, UR9 ;  /* 0x0000000900207c82 */ /* 0x008fe20008000000 */
[----:B------:R-:W-:Y:S01]  /*7ce0*/  UMOV UR33, UR6 ;  /* 0x0000000600217c82 */ /* 0x000fe20008000000 */
[----:B------:R-:W-:Y:S01]  /*7cf0*/  UIADD3 UR6, UR46, 0x28c20, URZ ;  /* 0x00028c202e067890 */ /* 0x000fe2000fffe03f */
[----:B------:R3:W-:Y:S03]  /*7d00*/  UTMASTG.5D [UR32], [UR4] ;  /* 0x00000020040073b5 */ /* 0x0007e60008020000 */
[----:B------:R-:W-:Y:S01]  /*7d10*/  UPRMT UR6, URZ, 0x654, UR6 ;  /* 0x000006543f067896 */ /* 0x000fe20008000006 */
[----:B------:R0:W-:Y:S01]  /*7d20*/  UTMACMDFLUSH ;  /* 0x00000000000079b7 */ /* 0x0001e20000000000 */
[----:B------:R-:W-:-:S07]  /*7d30*/  DEPBAR.LE SB0, 0x0 ;  /* 0x000080000000791a */ /* 0x000fce0000000000 */
[----:B---3--:R-:W-:Y:S03]  /*7d40*/  SYNCS.ARRIVE.TRANS64.RED.A1T0 RZ, [UR6], RZ ;  /* 0x000000ffffff79a7 */ /* 0x008fe60008100406 */
.L_x_2709:
[----:B------:R-:W-:Y:S05]  /*7d50*/  BSYNC B0 ;  /* 0x0000000000007941 */ /* 0x000fea0003800000 */
.L_x_2708:
[----:B------:R-:W3:Y:S02]  /*7d60*/  LDC R0, c[0x0][0xda4] ;  /* 0x00036900ff007b82 */ /* 0x000ee40000000800 */
[----:B---3--:R-:W-:-:S13]  /*7d70*/  ISETP.LE.AND P0, PT, R0, UR45, PT ;  /* 0x0000002d00007c0c */ /* 0x008fda000bf03270 */
[----:B------:R-:W-:Y:S05]  /*7d80*/  @!P0 BRA `(.L_x_2710) ;  /* 0xffffff90003c8947 */ /* 0x000fea000383ffff */
[----:B------:R-:W-:Y:S05]  /*7d90*/  EXIT ;  /* 0x000000000000794d */ /* 0x000fea0003800000 */
.L_x_2675:
[----:B------:R-:W-:-:S08]  /*7da0*/  NOP ;  /* 0x0000000000007918 */ /* 0x000fd00000000000 */
[----:B------:R-:W1:-:S00]  /*7db0*/  USETMAXREG.DEALLOC.CTAPOOL 0x18 ;  /* 0x00000018000079c8 */ /* 0x000e4000080e0500 */
[----:B-1----:R-:W-:-:S06]  /*7dc0*/  LOP3.LUT R0, R0, 0x3, RZ, 0xc0, !PT ;  /* 0x0000000300007812 */ /* 0x002fcc00078ec0ff */
[----:B------:R-:W1:Y:S02]  /*7dd0*/  SHFL.IDX PT, R0, R0, RZ, 0x1f ;  /* 0x00001fff00007589 */ /* 0x000e6400000e0000 */
[----:B-1----:R-:W-:-:S13]  /*7de0*/  ISETP.NE.AND P0, PT, R0, RZ, PT ;  /* 0x000000ff0000720c */ /* 0x002fda0003f05270 */
[----:B------:R-:W-:Y:S05]  /*7df0*/  @P0 EXIT ;  /* 0x000000000000094d */ /* 0x000fea0003800000 */
[----:B------:R-:W1:Y:S01]  /*7e00*/  S2UR UR4, SR_CTAID.X ;  /* 0x00000000000479c3 */ /* 0x000e620000002500 */
[----:B------:R-:W-:Y:S02]  /*7e10*/  MOV R16, RZ ;  /* 0x000000ff00107202 */ /* 0x000fe40000000f00 */
[----:B------:R-:W-:Y:S02]  /*7e20*/  MOV R2, 0x1 ;  /* 0x0000000100027802 */ /* 0x000fe40000000f00 */
[----:B------:R-:W-:-:S03]  /*7e30*/  MOV R17, 0x1 ;  /* 0x0000000100117802 */ /* 0x000fc60000000f00 */
[----:B------:R-:W1:Y:S02]  /*7e40*/  LDC R0, c[0x0][0xda4] ;  /* 0x00036900ff007b82 */ /* 0x000e640000000800 */
[----:B-1----:R-:W-:-:S13]  /*7e50*/  ISETP.LE.AND P0, PT, R0, UR4, PT ;  /* 0x0000000400007c0c */ /* 0x002fda000bf03270 */
[----:B------:R-:W-:Y:S05]  /*7e60*/  @P0 BRA `(.L_x_2711) ;  /* 0x0000002c005c0947 */ /* 0x000fea0003800000 */
[----:B------:R-:W-:Y:S01]  /*7e70*/  IMAD.U32 R0, RZ, RZ, UR4 ;  /* 0x00000004ff007e24 */ /* 0x000fe2000f8e00ff */
[----:B------:R-:W-:Y:S01]  /*7e80*/  MOV R16, RZ ;  /* 0x000000ff00107202 */ /* 0x000fe20000000f00 */
[----:B------:R-:W-:Y:S01]  /*7e90*/  ULDC.64 UR40, c[0x0][0x198] ;  /* 0x0000660000287ab9 */ /* 0x000fe20000000a00 */
[----:B------:R-:W-:Y:S01]  /*7ea0*/  MOV R17, 0x1 ;  /* 0x0000000100117802 */ /* 0x000fe20000000f00 */
[----:B------:R-:W-:Y:S01]  /*7eb0*/  ULDC UR36, c[0x0][0xc] ;  /* 0x0000030000247ab9 */ /* 0x000fe20000000800 */
[----:B------:R1:W-:Y:S04]  /*7ec0*/  STL [R1+0xc], R0 ;  /* 0x00000c0001007387 */ /* 0x0003e80000100800 */
[----:B------:R1:W-:Y:S02]  /*7ed0*/  STL [R1+0x18], RZ ;  /* 0x000018ff01007387 */ /* 0x0003e40000100800 */
.L_x_2753:
[----:B------:R-:W2:Y:S01]  /*7ee0*/  LDL R4, [R1+0xc] ;  /* 0x00000c0001047983 */ /* 0x000ea20000100800 */
[----:B-1----:R-:W1:Y:S01]  /*7ef0*/  LDC R0, c[0x0][0xda8] ;  /* 0x00036a00ff007b82 */ /* 0x002e620000000800 */
        /* <DEDUP_REMOVED lines=14> */
[----:B------:R-:W1:Y:S01]  /*7fe0*/  S2R R5, SR_CgaCtaId ;  /* 0x0000000000057919 */ /* 0x000e620000008800 */
[----:B------:R-:W2:Y:S01]  /*7ff0*/  LDC R0, c[0x0][0x2e0] ;  /* 0x0000b800ff007b82 */ /* 0x000ea20000000800 */
[----:B------:R-:W-:Y:S01]  /*8000*/  MOV R18, R4 ;  /* 0x0000000400127202 */ /* 0x000fe20000000f00 */
[----:B---3--:R-:W-:Y:S01]  /*8010*/  @P1 IMAD.HI.U32 R2, R4, R2, RZ ;  /* 0x0000000204021227 */ /* 0x008fe200078e00ff */
[----:B------:R3:W-:Y:S04]  /*8020*/  STL [R1+0x4], R4 ;  /* 0x0000040401007387 */ /* 0x0007e80000100800 */
[----:B------:R-:W-:-:S02]  /*8030*/  @P1 SHF.R.U32.HI R18, RZ, R3, R2 ;  /* 0x00000003ff121219 */ /* 0x000fc40000011602 */
[----:B------:R-:W-:Y:S01]  /*8040*/  MOV R2, 0x400 ;  /* 0x0000040000027802 */ /* 0x000fe20000000f00 */
[----:B--2---:R-:W-:-:S03]  /*8050*/  IMAD R6, R0, UR4, RZ ;  /* 0x0000000400067c24 */ /* 0x004fc6000f8e02ff */
[----:B-1----:R-:W-:-:S04]  /*8060*/  LEA R7, R5, R2, 0x18 ;  /* 0x0000000205077211 */ /* 0x002fc800078ec0ff */
[----:B------:R-:W-:Y:S01]  /*8070*/  IADD3 R0, R7, 0x22400, RZ ;  /* 0x0002240007007810 */ /* 0x000fe20007ffe0ff */
[----:B------:R3:W-:Y:S03]  /*8080*/  STL [R1], R7 ;  /* 0x0000000701007387 */ /* 0x0007e60000100800 */
[----:B------:R-:W-:Y:S01]  /*8090*/  LOP3.LUT P0, RZ, R0, 0x3ff, RZ, 0xc0, !PT ;  /* 0x000003ff00ff7812 */ /* 0x000fe2000780c0ff */
[----:B------:R-:W-:Y:S01]  /*80a0*/  VIADD R0, R6, 0x3f ;  /* 0x0000003f06007836 */ /* 0x000fe20000000000 */
[----:B------:R3:W-:Y:S04]  /*80b0*/  STL [R1+0x14], R6 ;  /* 0x0000140601007387 */ /* 0x0007e80000100800 */
[----:B------:R-:W-:-:S04]  /*80c0*/  SHF.R.S32.HI R3, RZ, 0x1f, R0 ;  /* 0x0000001fff037819 */ /* 0x000fc80000011400 */
[----:B------:R-:W-:Y:S02]  /*80d0*/  LEA.HI R3, R3, R0, RZ, 0x6 ;  /* 0x0000000003037211 */ /* 0x000fe400078f30ff */
[----:B------:R-:W-:-:S05]  /*80e0*/  IADD3 R0, -R18, RZ, RZ ;  /* 0x000000ff12007210 */ /* 0x000fca0007ffe1ff */
[----:B------:R-:W-:Y:S01]  /*80f0*/  IMAD R19, R19, R0, R4 ;  /* 0x0000000013137224 */ /* 0x000fe200078e0204 */
[----:B------:R-:W-:-:S05]  /*8100*/  SHF.R.S32.HI R0, RZ, 0x6, R3 ;  /* 0x00000006ff007819 */ /* 0x000fca0000011403 */
[----:B------:R3:W-:Y:S01]  /*8110*/  STL [R1+0x8], R0 ;  /* 0x0000080001007387 */ /* 0x0007e20000100800 */
[----:B------:R-:W-:Y:S05]  /*8120*/  @!P0 BRA `(.L_x_2712) ;  /* 0x0000000000408947 */ /* 0x000fea0003800000 */
[----:B------:R-:W-:Y:S01]  /*8130*/  MOV R2, 0x0 ;  /* 0x0000000000027802 */ /* 0x000fe20000000f00 */
[----:B------:R-:W-:Y:S01]  /*8140*/  ULDC.64 UR6, c[0x4][0x108] ;  /* 0x0100420000067ab9 */ /* 0x000fe20000000a00 */
[----:B------:R-:W-:Y:S01]  /*8150*/  ULDC.64 UR8, c[0x4][0x110] ;  /* 0x0100440000087ab9 */ /* 0x000fe20000000a00 */
[----:B------:R-:W-:Y:S01]  /*8160*/  ULDC.64 UR4, c[0x4][0x38] ;  /* 0x01000e0000047ab9 */ /* 0x000fe20000000a00 */
[----:B---3--:R-:W-:Y:S01]  /*8170*/  MOV R4, UR6 ;  /* 0x0000000600047c02 */ /* 0x008fe20008000f00 */
[----:B------:R-:W-:Y:S01]  /*8180*/  IMAD.U32 R7, RZ, RZ, UR9 ;  /* 0x00000009ff077e24 */ /* 0x000fe2000f8e00ff */
[----:B------:R-:W1:Y:S01]  /*8190*/  LDC.64 R2, c[0x4][R2] ;  /* 0x0100000002027b82 */ /* 0x000e620000000a00 */
[----:B------:R-:W-:Y:S01]  /*81a0*/  MOV R5, UR7 ;  /* 0x0000000700057c02 */ /* 0x000fe20008000f00 */
[----:B------:R-:W-:Y:S01]  /*81b0*/  IMAD.MOV.U32 R13, RZ, RZ, RZ ;  /* 0x000000ffff0d7224 */ /* 0x000fe200078e00ff */
[----:B------:R-:W-:Y:S02]  /*81c0*/  MOV R6, UR8 ;  /* 0x0000000800067c02 */ /* 0x000fe40008000f00 */
[----:B------:R-:W-:-:S02]  /*81d0*/  MOV R10, UR4 ;  /* 0x00000004000a7c02 */ /* 0x000fc40008000f00 */
[----:B------:R-:W-:Y:S02]  /*81e0*/  MOV R11, UR5 ;  /* 0x00000005000b7c02 */ /* 0x000fe40008000f00 */
[----:B------:R-:W-:Y:S02]  /*81f0*/  MOV R8, 0x70 ;  /* 0x0000007000087802 */ /* 0x000fe40000000f00 */
[----:B------:R-:W-:-:S07]  /*8200*/  MOV R12, 0x1 ;  /* 0x00000001000c7802 */ /* 0x000fce0000000f00 */
[----:B------:R-:W-:-:S07]  /*8210*/  LEPC R20, `(.L_x_2712) ;  /* 0x000000001014794e */ /* 0x000fce0000000000 */
[----:B-1----:R-:W-:Y:S05]  /*8220*/  CALL.ABS.NOINC R2 ;  /* 0x0000000002007343 */ /* 0x002fea0003c00000 */
.L_x_2712:
[----:B------:R-:W3:Y:S02]  /*8230*/  LDL R2, [R1] ;  /* 0x0000000001027983 */ /* 0x000ee40000100800 */
[----:B---3--:R-:W-:-:S04]  /*8240*/  IADD3 R0, R2, 0x400, RZ ;  /* 0x0000040002007810 */ /* 0x008fc80007ffe0ff */
[----:B------:R-:W-:-:S13]  /*8250*/  LOP3.LUT P0, RZ, R0, 0x3ff, RZ, 0xc0, !PT ;  /* 0x000003ff00ff7812 */ /* 0x000fda000780c0ff */
        /* <DEDUP_REMOVED lines=9> */
[----:B------:R-:W-:Y:S01]  /*82f0*/  IMAD.MOV.U32 R13, RZ, RZ, RZ ;  /* 0x000000ffff0d7224 */ /* 0x000fe200078e00ff */
[----:B------:R-:W-:Y:S02]  /*8300*/  MOV R6, UR8 ;  /* 0x0000000800067c02 */ /* 0x000fe40008000f00 */
[----:B------:R-:W-:-:S02]  /*8310*/  MOV R10, UR4 ;  /* 0x00000004000a7c02 */ /* 0x000fc40008000f00 */
[----:B------:R-:W-:Y:S02]  /*8320*/  MOV R11, UR5 ;  /* 0x00000005000b7c02 */ /* 0x000fe40008000f00 */
[----:B------:R-:W-:Y:S02]  /*8330*/  MOV R8, 0x70 ;  /* 0x0000007000087802 */ /* 0x000fe40000000f00 */
[----:B-1----:R-:W-:-:S07]  /*8340*/  MOV R12, 0x1 ;  /* 0x00000001000c7802 */ /* 0x002fce0000000f00 */
[----:B------:R-:W-:-:S07]  /*8350*/  LEPC R20, `(.L_x_2714) ;  /* 0x000000001014794e */ /* 0x000fce0000000000 */
[----:B--2---:R-:W-:Y:S05]  /*8360*/  CALL.ABS.NOINC R2 ;  /* 0x0000000002007343 */ /* 0x004fea0003c00000 */
.L_x_2714:
[----:B------:R-:W-:Y:S01]  /*8370*/  MOV R2, 0x0 ;  /* 0x0000000000027802 */ /* 0x000fe20000000f00 */
[----:B------:R-:W-:Y:S01]  /*8380*/  ULDC.64 UR6, c[0x4][0x108] ;  /* 0x0100420000067ab9 */ /* 0x000fe20000000a00 */
[----:B------:R-:W-:Y:S01]  /*8390*/  ULDC.64 UR8, c[0x4][0x110] ;  /* 0x0100440000087ab9 */ /* 0x000fe20000000a00 */
[----:B------:R-:W-:Y:S01]  /*83a0*/  ULDC.64 UR4, c[0x4][0x48] ;  /* 0x0100120000047ab9 */ /* 0x000fe20000000a00 */
[----:B------:R-:W-:Y:S01]  /*83b0*/  MOV R4, UR6 ;  /* 0x0000000600047c02 */ /* 0x000fe20008000f00 */
[----:B------:R-:W-:Y:S01]  /*83c0*/  IMAD.U32 R10, RZ, RZ, UR4 ;  /* 0x00000004ff0a7e24 */ /* 0x000fe2000f8e00ff */
[----:B------:R-:W1:Y:S01]  /*83d0*/  LDC.64 R2, c[0x4][R2] ;  /* 0x0100000002027b82 */ /* 0x000e620000000a00 */
[----:B------:R-:W-:Y:S02]  /*83e0*/  MOV R5, UR7 ;  /* 0x0000000700057c02 */ /* 0x000fe40008000f00 */
[----:B------:R-:W-:Y:S02]  /*83f0*/  MOV R6, UR8 ;  /* 0x0000000800067c02 */ /* 0x000fe40008000f00 */
[----:B------:R-:W-:-:S02]  /*8400*/  MOV R7, UR9 ;  /* 0x0000000900077c02 */ /* 0x000fc40008000f00 */
[----:B------:R-:W-:Y:S02]  /*8410*/  MOV R11, UR5 ;  /* 0x00000005000b7c02 */ /* 0x000fe40008000f00 */
[----:B------:R-:W-:Y:S02]  /*8420*/  MOV R8, 0x70 ;  /* 0x0000007000087802 */ /* 0x000fe40000000f00 */
[----:B------:R-:W-:Y:S02]  /*8430*/  MOV R12, 0x1 ;  /* 0x00000001000c7802 */ /* 0x000fe40000000f00 */
[----:B------:R-:W-:-:S07]  /*8440*/  MOV R13, RZ ;  /* 0x000000ff000d7202 */ /* 0x000fce0000000f00 */
[----:B------:R-:W-:-:S07]  /*8450*/  LEPC R20, `(.L_x_2713) ;  /* 0x000000001014794e */ /* 0x000fce0000000000 */
[----:B-1----:R-:W-:Y:S05]  /*8460*/  CALL.ABS.NOINC R2 ;  /* 0x0000000002007343 */ /* 0x002fea0003c00000 */
.L_x_2713:
[----:B------:R-:W2:Y:S01]  /*8470*/  LDL.LU R5, [R1+0x4] ;  /* 0x0000040001057983 */ /* 0x000ea20000300800 */
[----:B------:R-:W1:Y:S01]  /*8480*/  LDC R0, c[0x0][0x428] ;  /* 0x00010a00ff007b82 */ /* 0x000e620000000800 */
[----:B------:R-:W-:Y:S02]  /*8490*/  ULDC.64 UR4, c[0x0][0x9f8] ;  /* 0x00027e0000047ab9 */ /* 0x000fe40000000a00 */
[----:B------:R-:W3:Y:S01]  /*84a0*/  LDL R4, [R1+0xc] ;  /* 0x00000c0001047983 */ /* 0x000ee20000100800 */
[----:B------:R-:W-:Y:S01]  /*84b0*/  ISETP.NE.U32.AND P0, PT, RZ, UR4, PT ;  /* 0x00000004ff007c0c */ /* 0x000fe2000bf05070 */
[----:B------:R-:W-:Y:S01]  /*84c0*/  ULDC UR4, c[0x0][0xda8] ;  /* 0x00036a0000047ab9 */ /* 0x000fe20000000800 */
[----:B------:R-:W-:Y:S01]  /*84d0*/  MOV R6, R18 ;  /* 0x0000001200067202 */ /* 0x000fe20000000f00 */
[----:B------:R-:W4:Y:S01]  /*84e0*/  S2R R7, SR_TID.X ;  /* 0x0000000000077919 */ /* 0x000f220000002100 */
[----:B------:R-:W-:Y:S02]  /*84f0*/  ISETP.NE.AND.EX P0, PT, RZ, UR5, PT, P0 ;  /* 0x00000005ff007c0c */ /* 0x000fe4000bf05300 */
[----:B-1----:R-:W-:Y:S01]  /*8500*/  ISETP.NE.AND P1, PT, R0, 0x1, PT ;  /* 0x000000010000780c */ /* 0x002fe20003f25270 */
[----:B------:R-:W-:-:S12]  /*8510*/  IMAD.MOV.U32 R0, RZ, RZ, R19 ;  /* 0x000000ffff007224 */ /* 0x000fd800078e0013 */
[----:B------:R-:W1:Y:S01]  /*8520*/  @P1 LDC R2, c[0x0][0x42c] ;  /* 0x00010b00ff021b82 */ /* 0x000e620000000800 */
[----:B----4-:R-:W-:-:S07]  /*8530*/  LOP3.LUT R7, R7, 0x1f, RZ, 0xc0, !PT ;  /* 0x0000001f07077812 */ /* 0x010fce00078ec0ff */
[----:B------:R-:W4:Y:S01]  /*8540*/  @P1 LDC R3, c[0x0][0x430] ;  /* 0x00010c00ff031b82 */ /* 0x000f220000000800 */
[----:B-1----:R-:W-:-:S05]  /*8550*/  @P1 IMAD.HI.U32 R2, R19, R2, RZ ;  /* 0x0000000213021227 */ /* 0x002fca00078e00ff */
[----:B----4-:R-:W-:Y:S02]  /*8560*/  @P1 SHF.R.U32.HI R0, RZ, R3, R2 ;  /* 0x00000003ff001219 */ /* 0x010fe40000011602 */
[----:B------:R-:W1:Y:S01]  /*8570*/  @P0 LDC.64 R2, c[0x0][0x9f8] ;  /* 0x00027e00ff020b82 */ /* 0x000e620000000a00 */
[----:B------:R-:W-:-:S04]  /*8580*/  ISETP.NE.AND P1, PT, R7, RZ, PT ;  /* 0x000000ff0700720c */ /* 0x000fc80003f25270 */
[----:B------:R-:W-:-:S09]  /*8590*/  PLOP3.LUT P2, PT, P1, PT, PT, 0x8, 0x0 ;  /* 0x000000000000781c */ /* 0x000fd20000f4e170 */
[----:B------:R-:W-:-:S05]  /*85a0*/  VOTEU.ALL UP1, P1 ;  /* 0x00000000003f7886 */ /* 0x000fca0000820000 */
[----:B------:R-:W-:Y:S01]  /*85b0*/  @!UP1 UIADD3 UR8, UP0, UR40, 0x270, URZ ;  /* 0x0000027028089890 */ /* 0x000fe2000ff1e03f */
[----:B-1----:R-:W-:-:S03]  /*85c0*/  @P0 IMAD.WIDE R2, R18, 0x4, R2 ;  /* 0x0000000412020825 */ /* 0x002fc600078e0202 */
[----:B------:R-:W-:Y:S02]  /*85d0*/  @!UP1 UIADD3.X UR9, URZ, UR41, URZ, UP0, !UPT ;  /* 0x000000293f099290 */ /* 0x000fe400087fe43f */
[----:B------:R1:W5:Y:S01]  /*85e0*/  @P0 LDG.E R6, desc[UR48][R2.64] ;  /* 0x0000003002060981 */ /* 0x000362000c1e1900 */
[----:B------:R-:W-:Y:S01]  /*85f0*/  PLOP3.LUT P0, PT, PT, PT, PT, 0x80, 0x0 ;  /* 0x000000000000781c */ /* 0x000fe20003f0f070 */
[----:B------:R-:W-:Y:S01]  /*8600*/  VOTEU.ALL UP0, P1 ;  /* 0x00000000003f7886 */ /* 0x000fe20000800000 */
[----:B--2---:R-:W-:-:S05]  /*8610*/  IADD3 R8, -R5, RZ, RZ ;  /* 0x000000ff05087210 */ /* 0x004fca0007ffe1ff */
[----:B---3--:R-:W-:-:S05]  /*8620*/  IMAD R8, R8, UR4, R4 ;  /* 0x0000000408087c24 */ /* 0x008fca000f8e0204 */
[----:B-1----:R-:W-:-:S07]  /*8630*/  SHF.L.U32 R8, R8, 0x6, RZ ;  /* 0x0000000608087819 */ /* 0x002fce00000006ff */
.L_x_2715:
[----:B------:R-:W-:Y:S02]  /*8640*/  PLOP3.LUT P0, PT, P0, P2, PT, 0xa2, 0x0 ;  /* 0x000000000000781c */ /* 0x000fe40000705472 */
[----:B------:R-:W-:Y:S01]  /*8650*/  @P2 R2UR P0, UR7, R18 ;  /* 0x00000000120722ca */ /* 0x000fe20000000000 */
[----:B------:R-:W-:-:S07]  /*8660*/  UMOV UR4, URZ ;  /* 0x0000003f00047c82 */ /* 0x000fce0008000000 */
[----:B------:R-:W-:Y:S02]  /*8670*/  PLOP3.LUT P0, PT, P0, P2, PT, 0xa2, 0x0 ;  /* 0x000000000000781c */ /* 0x000fe40000705472 */
[----:B------:R-:W-:-:S08]  /*8680*/  @P2 R2UR.OR P0, UR6, R19 ;  /* 0x00000000130622ca */ /* 0x000fd00000100000 */
[----:B------:R-:W-:Y:S02]  /*8690*/  PLOP3.LUT P0, PT, P0, P2, PT, 0xa2, 0x0 ;  /* 0x000000000000781c */ /* 0x000fe40000705472 */
[----:B------:R-:W-:-:S08]  /*86a0*/  @P2 R2UR.OR P0, UR5, R8 ;  /* 0x00000000080522ca */ /* 0x000fd00000100000 */
[----:B------:R-:W-:Y:S02]  /*86b0*/  @P2 PLOP3.LUT P2, PT, P0, PT, PT, 0x80, 0x0 ;  /* 0x000000000000281c */ /* 0x000fe4000074f070 */
[----:B------:R-:W-:-:S03]  /*86c0*/  PLOP3.LUT P0, PT, PT, PT, PT, 0x80, 0x0 ;  /* 0x000000000000781c */ /* 0x000fc60003f0f070 */
        /* <DEDUP_REMOVED lines=8> */
.L_x_2770:
[----:B------:R-:W2:Y:S01]  /*8750*/  LDL R5, [R1+0x8] ;  /* 0x0000080001057983 */ /* 0x000ea20000100800 */
[----:B------:R-:W-:Y:S01]  /*8760*/  UMOV UR4, 0xffffffff ;  /* 0xffffffff00047882 */ /* 0x000fe20000000000 */
[----:B------:R-:W-:Y:S02]  /*8770*/  SHF.R.S32.HI R7, RZ, 0x1f, R6 ;  /* 0x0000001fff077819 */ /* 0x000fe40000011406 */
[----:B--2---:R-:W-:Y:S01]  /*8780*/  IADD3 R9, R5, -0x1, RZ ;  /* 0xffffffff05097810 */ /* 0x004fe20007ffe0ff */
[----:B------:R-:W-:Y:S06]  /*8790*/  BRA.DIV UR4, `(.L_x_2717) ;  /* 0x0000002a04b47947 */ /* 0x000fec000b800000 */
[----:B------:R-:W-:-:S13]  /*87a0*/  ELECT P6, URZ, PT ;  /* 0x00000000003f782f */ /* 0x000fda00038c0000 */
.L_x_2773:
[----:B------:R-:W-:Y:S05]  /*87b0*/  @!P6 BRA `(.L_x_2718) ;  /* 0x0000000000ece947 */ /* 0x000fea0003800000 */
[----:B------:R1:W-:Y:S01]  /*87c0*/  STL [R1+0x10], R9 ;  /* 0x0000100901007387 */ /* 0x0003e20000100800 */
[----:B------:R-:W-:Y:S01]  /*87d0*/  IMAD.MOV.U32 R4, RZ, RZ, R6 ;  /* 0x000000ffff047224 */ /* 0x000fe200078e0006 */
[----:B------:R-:W-:Y:S06]  /*87e0*/  @!P0 BRA `(.L_x_2719) ;  /* 0x0000000000488947 */ /* 0x000fec0003800000 */
[----:B------:R-:W2:Y:S01]  /*87f0*/  LDC R11, c[0x0][0x41c] ;  /* 0x00010700ff0b7b82 */ /* 0x000ea20000000800 */
[----:B------:R-:W-:Y:S01]  /*8800*/  ULDC.64 UR4, c[0x0][0x408] ;  /* 0x0001020000047ab9 */ /* 0x000fe20000000a00 */
[----:B--2---:R-:W-:-:S13]  /*8810*/  ISETP.NE.AND P1, PT, R11, 0x1, PT ;  /* 0x000000010b00780c */ /* 0x004fda0003f25270 */
[----:B------:R-:W2:Y:S02]  /*8820*/  @P1 LDC.64 R4, c[0x0][0x420] ;  /* 0x00010800ff041b82 */ /* 0x000ea40000000a00 */
[----:B--2---:R-:W-:Y:S01]  /*8830*/  @P1 IMAD.HI.U32 R10, R9, R4, RZ ;  /* 0x00000004090a1227 */ /* 0x004fe200078e00ff */
[----:B------:R-:W-:-:S04]  /*8840*/  MOV R4, R9 ;  /* 0x0000000900047202 */ /* 0x000fc80000000f00 */
[----:B------:R-:W-:Y:S01]  /*8850*/  @P1 SHF.R.U32.HI R4, RZ, R5, R10 ;  /* 0x00000005ff041219 */ /* 0x000fe2000001160a */
[----:B------:R-:W-:-:S03]  /*8860*/  IMAD R10, R7, UR4, RZ ;  /* 0x00000004070a7c24 */ /* 0x000fc6000f8e02ff */
[----:B------:R-:W-:Y:S01]  /*8870*/  IADD3 R5, -R4, RZ, RZ ;  /* 0x000000ff04057210 */ /* 0x000fe20007ffe1ff */
[----:B------:R-:W-:-:S04]  /*8880*/  IMAD R10, R6, UR5, R10 ;  /* 0x00000005060a7c24 */ /* 0x000fc8000f8e020a */
[----:B------:R-:W-:-:S05]  /*8890*/  IMAD R5, R11, R5, R9 ;  /* 0x000000050b057224 */ /* 0x000fca00078e0209 */
[----:B------:R2:W-:Y:S02]  /*88a0*/  STL [R1+0x10], R5 ;  /* 0x0000100501007387 */ /* 0x0005e40000100800 */
[----:B--2---:R-:W-:-:S03]  /*88b0*/  SHF.R.S32.HI R5, RZ, 0x1f, R4 ;  /* 0x0000001fff057819 */ /* 0x004fc60000011404 */
[----:B------:R-:W-:-:S05]  /*88c0*/  IMAD.WIDE.U32 R4, R6, UR4, R4 ;  /* 0x0000000406047c25 */ /* 0x000fca000f8e0004 */
[----:B------:R-:W-:Y:S02]  /*88d0*/  IADD3 R5, R5, R10, RZ ;  /* 0x0000000a05057210 */ /* 0x000fe40007ffe0ff */
[----:B------:R-:W-:-:S04]  /*88e0*/  LEA R10, P1, R4, R2, 0x2 ;  /* 0x00000002040a7211 */ /* 0x000fc800078210ff */
[----:B------:R-:W-:-:S05]  /*88f0*/  LEA.HI.X R11, R4, R3, R5, 0x2, P1 ;  /* 0x00000003040b7211 */ /* 0x000fca00008f1405 */
[----:B------:R2:W5:Y:S04]  /*8900*/  LDG.E R4, desc[UR48][R10.64] ;  /* 0x000000300a047981 */ /* 0x000568000c1e1900 */
.L_x_2719:
[----:B--2---:R-:W2:Y:S01]  /*8910*/  S2R R10, SR_CgaCtaId ;  /* 0x00000000000a7919 */ /* 0x004ea20000008800 */
[----:B------:R-:W-:-:S04]  /*8920*/  MOV R5, 0x400 ;  /* 0x0000040000057802 */ /* 0x000fc80000000f00 */
[----:B--2---:R-:W-:Y:S02]  /*8930*/  LEA R5, R10, R5, 0x18 ;  /* 0x000000050a057211 */ /* 0x004fe400078ec0ff */
[----:B------:R-:W-:Y:S02]  /*8940*/  SHF.L.U32 R10, R17, 0x1f, RZ ;  /* 0x0000001f110a7819 */ /* 0x000fe400000006ff */
[----:B------:R-:W-:-:S04]  /*8950*/  LEA R5, R16, R5, 0x3 ;  /* 0x0000000510057211 */ /* 0x000fc800078e18ff */
[----:B------:R-:W2:Y:S02]  /*8960*/  SYNCS.PHASECHK.TRANS64.TRYWAIT P1, [R5+URZ+0x28c40], R10 ;  /* 0x028c400a050075a7 */ /* 0x000ea4000802017f */
[----:B--2---:R-:W-:Y:S05]  /*8970*/  @!P1 BRA `(.L_x_2720) ;  /* 0x00000028005c9947 */ /* 0x004fea0003800000 */
.L_x_2774:
        /* <DEDUP_REMOVED lines=11> */
.L_x_2721:
[----:B--2---:R-:W2:Y:S01]  /*8a30*/  LDL R10, [R1+0x10] ;  /* 0x00001000010a7983 */ /* 0x004ea20000100800 */
[----:B------:R-:W-:Y:S01]  /*8a40*/  MOV R11, 0x400 ;  /* 0x00000400000b7802 */ /* 0x000fe20000000f00 */
[----:B------:R-:W3:Y:S01]  /*8a50*/  S2R R12, SR_CgaCtaId ;  /* 0x00000000000c7919 */ /* 0x000ee20000008800 */
[----:B------:R-:W-:Y:S01]  /*8a60*/  R2UR UR9, R5 ;  /* 0x00000000050972ca */ /* 0x000fe200000e0000 */
[----:B------:R-:W-:Y:S01]  /*8a70*/  UIADD3 UR4, UP0, UR40, 0x370, URZ ;  /* 0x0000037028047890 */ /* 0x000fe2000ff1e03f */
[----:B------:R-:W-:Y:S02]  /*8a80*/  R2UR UR12, R0 ;  /* 0x00000000000c72ca */ /* 0x000fe400000e0000 */
[----:B-----5:R-:W-:Y:S01]  /*8a90*/  R2UR UR13, R4 ;  /* 0x00000000040d72ca */ /* 0x020fe200000e0000 */
[----:B------:R-:W-:Y:S01]  /*8aa0*/  UIADD3.X UR5, URZ, UR41, URZ, UP0, !UPT ;  /* 0x000000293f057290 */ /* 0x000fe200087fe43f */
[----:B---3--:R-:W-:-:S04]  /*8ab0*/  LEA R11, R12, R11, 0x18 ;  /* 0x0000000b0c0b7211 */ /* 0x008fc800078ec0ff */
[----:B------:R-:W-:-:S04]  /*8ac0*/  LEA R5, R16, R11, 0xd ;  /* 0x0000000b10057211 */ /* 0x000fc800078e68ff */
[----:B------:R-:W-:Y:S01]  /*8ad0*/  R2UR UR8, R5 ;  /* 0x00000000050872ca */ /* 0x000fe200000e0000 */
[----:B------:R-:W-:Y:S01]  /*8ae0*/  UIADD3 UR9, UR9, 0x28c30, URZ ;  /* 0x00028c3009097890 */ /* 0x000fe2000fffe03f */
[----:B------:R-:W-:Y:S01]  /*8af0*/  UMOV UR6, 0x0 ;  /* 0x0000000000067882 */ /* 0x000fe20000000000 */
[----:B------:R-:W-:Y:S01]  /*8b00*/  UMOV UR7, 0x14f00000 ;  /* 0x14f0000000077882 */ /* 0x000fe20000000000 */
[----:B------:R-:W-:-:S09]  /*8b10*/  UMOV UR10, URZ ;  /* 0x0000003f000a7c82 */ /* 0x000fd20008000000 */
[----:B------:R-:W-:Y:S01]  /*8b20*/  UIADD3 UR8, UR8, 0x22400, URZ ;  /* 0x0002240008087890 */ /* 0x000fe2000fffe03f */
[----:B--2---:R-:W-:-:S13]  /*8b30*/  R2UR UR11, R10 ;  /* 0x000000000a0b72ca */ /* 0x004fda00000e0000 */
[----:B------:R-:W-:-:S09]  /*8b40*/  USHF.L.U32 UR11, UR11, 0x6, URZ ;  /* 0x000000060b0b7899 */ /* 0x000fd2000800063f */
[----:B------:R2:W-:Y:S02]  /*8b50*/  UTMALDG.4D [UR8], [UR4], desc[UR6] ;  /* 0x00000608040075b4 */ /* 0x0005e40008019000 */
[----:B--2---:R-:W-:Y:S01]  /*8b60*/  NOP ;  /* 0x0000000000007918 */ /* 0x004fe20000000000 */
.L_x_2718:
[----:B------:R-:W2:Y:S01]  /*8b70*/  LDL R12, [R1+0x18] ;  /* 0x00001800010c7983 */ /* 0x000ea20000100800 */
[----:B------:R-:W-:Y:S05]  /*8b80*/  WARPSYNC.ALL ;  /* 0x0000000000007948 */ /* 0x000fea0003800000 */
[----:B------:R-:W3:Y:S01]  /*8b90*/  S2R R11, SR_CgaCtaId ;  /* 0x00000000000b7919 */ /* 0x000ee20000008800 */
[----:B------:R-:W-:Y:S01]  /*8ba0*/  MOV R10, 0x400 ;  /* 0x00000400000a7802 */ /* 0x000fe20000000f00 */
[----:B------:R-:W-:Y:S01]  /*8bb0*/  BAR.SYNC.DEFER_BLOCKING 0x8, 0xa0 ;  /* 0x0202800000007b1d */ /* 0x000fe20000010000 */
[----:B------:R-:W-:-:S13]  /*8bc0*/  ELECT P1, URZ, PT ;  /* 0x00000000003f782f */ /* 0x000fda0003820000 */
[----:B------:R-:W-:Y:S01]  /*8bd0*/  @P1 R2UR UR13, R18 ;  /* 0x00000000120d12ca */ /* 0x000fe200000e0000 */
[----:B------:R-:W-:Y:S01]  /*8be0*/  UIADD3 UR4, UP0, UR40, 0x270, URZ ;  /* 0x0000027028047890 */ /* 0x000fe2000ff1e03f */
[----:B------:R-:W-:Y:S02]  /*8bf0*/  @P1 R2UR UR12, R19 ;  /* 0x00000000130c12ca */ /* 0x000fe400000e0000 */
[----:B------:R-:W-:Y:S01]  /*8c00*/  @P1 R2UR UR11, R8 ;  /* 0x00000000080b12ca */ /* 0x000fe200000e0000 */
[----:B------:R-:W-:Y:S01]  /*8c10*/  UIADD3.X UR5, URZ, UR41, URZ, UP0, !UPT ;  /* 0x000000293f057290 */ /* 0x000fe200087fe43f */
[----:B------:R-:W-:Y:S01]  /*8c20*/  BSSY B0, `(.L_x_2722) ;  /* 0x000000f000007945 */ /* 0x000fe20003800000 */
[----:B------:R-:W-:Y:S01]  /*8c30*/  UMOV UR6, 0x0 ;  /* 0x0000000000067882 */ /* 0x000fe20000000000 */
[----:B------:R-:W-:Y:S01]  /*8c40*/  UMOV UR7, 0x12f00000 ;  /* 0x12f0000000077882 */ /* 0x000fe20000000000 */
[----:B------:R-:W-:Y:S01]  /*8c50*/  UMOV UR10, URZ ;  /* 0x0000003f000a7c82 */ /* 0x000fe20008000000 */
[----:B------:R-:W-:-:S02]  /*8c60*/  @P1 MOV R5, 0x2000 ;  /* 0x0000200000051802 */ /* 0x000fc40000000f00 */
[----:B---3--:R-:W-:-:S04]  /*8c70*/  LEA R10, R11, R10, 0x18 ;  /* 0x0000000a0b0a7211 */ /* 0x008fc800078ec0ff */
[----:B------:R-:W-:Y:S01]  /*8c80*/  R2UR UR9, R10 ;  /* 0x000000000a0972ca */ /* 0x000fe200000e0000 */
[----:B------:R2:W-:-:S12]  /*8c90*/  @P1 SYNCS.ARRIVE.TRANS64 RZ, [R10+URZ+0x28c00], R5 ;  /* 0x028c00050aff19a7 */ /* 0x0005d8000800003f */
[----:B------:R-:W-:Y:S02]  /*8ca0*/  UIADD3 UR8, UR9, 0x20400, URZ ;  /* 0x0002040009087890 */ /* 0x000fe4000fffe03f */
[----:B------:R-:W-:-:S09]  /*8cb0*/  UIADD3 UR9, UR9, 0x28c00, URZ ;  /* 0x00028c0009097890 */ /* 0x000fd2000fffe03f */
[----:B------:R3:W-:Y:S01]  /*8cc0*/  UTMALDG.4D [UR8], [UR4], desc[UR6] ;  /* 0x00000608040075b4 */ /* 0x0007e20008019000 */
[----:B--2---:R-:W-:-:S04]  /*8cd0*/  LOP3.LUT R5, R12, 0x1, RZ, 0xc, !PT ;  /* 0x000000010c057812 */ /* 0x004fc800078e0cff */
[----:B------:R-:W-:-:S04]  /*8ce0*/  SHF.L.U32 R5, R5, 0x1f, RZ ;  /* 0x0000001f05057819 */ /* 0x000fc800000006ff */
[----:B------:R-:W2:Y:S02]  /*8cf0*/  SYNCS.PHASECHK.TRANS64.TRYWAIT P1, [R10+URZ+0x28c20], R5 ;  /* 0x028c20050a0075a7 */ /* 0x000ea4000802017f */
[----:B--23--:R-:W-:Y:S05]  /*8d00*/  @!P1 BRA `(.L_x_2723) ;  /* 0x00000024008c9947 */ /* 0x00cfea0003800000 */
.L_x_2775:
[----:B------:R-:W-:Y:S05]  /*8d10*/  BSYNC B0 ;  /* 0x0000000000007941 */ /* 0x000fea0003800000 */
.L_x_2722:
[----:B------:R-:W-:Y:S04]  /*8d20*/  BSSY B0, `(.L_x_2724) ;  /* 0x000004b000007945 */ /* 0x000fe80003800000 */
[----:B------:R-:W-:Y:S05]  /*8d30*/  @!P6 BRA `(.L_x_2725) ;  /* 0x000000040024e947 */ /* 0x000fea0003800000 */
[----:B------:R-:W3:Y:S01]  /*8d40*/  S2R R11, SR_CgaCtaId ;  /* 0x00000000000b7919 */ /* 0x000ee20000008800 */
[----:B--2---:R-:W-:Y:S02]  /*8d50*/  MOV R8, 0x400 ;  /* 0x0000040000087802 */ /* 0x004fe40000000f00 */
[----:B------:R-:W-:Y:S01]  /*8d60*/  SHF.L.U32 R5, R17, 0x1f, RZ ;  /* 0x0000001f11057819 */ /* 0x000fe200000006ff */
[----:B------:R-:W2:Y:S01]  /*8d70*/  S2R R10, SR_TID.X ;  /* 0x00000000000a7919 */ /* 0x000ea20000002100 */
[----:B---3--:R-:W-:-:S04]  /*8d80*/  LEA R8, R11, R8, 0x18 ;  /* 0x000000080b087211 */ /* 0x008fc800078ec0ff */
[----:B------:R-:W-:Y:S02]  /*8d90*/  LEA R8, R16, R8, 0x3 ;  /* 0x0000000810087211 */ /* 0x000fe400078e18ff */
[----:B--2---:R-:W-:Y:S02]  /*8da0*/  LOP3.LUT R10, R10, 0x7f, RZ, 0xc0, !PT ;  /* 0x0000007f0a0a7812 */ /* 0x004fe400078ec0ff */
[----:B------:R-:W2:Y:S02]  /*8db0*/  SYNCS.PHASECHK.TRANS64.TRYWAIT P1, [R8+URZ+0x28c60], R5 ;  /* 0x028c6005080075a7 */ /* 0x000ea4000802017f */
[----:B------:R-:W-:Y:S01]  /*8dc0*/  ISETP.NE.AND P2, PT, R10, RZ, PT ;  /* 0x000000ff0a00720c */ /* 0x000fe20003f45270 */
[----:B--2---:R-:W-:-:S12]  /*8dd0*/  @!P1 BRA `(.L_x_2726) ;  /* 0x0000002400789947 */ /* 0x004fd80003800000 */
.L_x_2776:
[----:B------:R-:W-:Y:S05]  /*8de0*/  @P2 BRA `(.L_x_2727) ;  /* 0x00000000001c2947 */ /* 0x000fea0003800000 */
[----:B------:R-:W3:Y:S01]  /*8df0*/  S2R R10, SR_TID.X ;  /* 0x00000000000a7919 */ /* 0x000ee20000002100 */
[----:B--2---:R-:W-:-:S04]  /*8e00*/  MOV R5, 0x10000 ;  /* 0x0001000000057802 */ /* 0x004fc80000000f00 */
[----:B------:R4:W-:Y:S01]  /*8e10*/  SYNCS.ARRIVE.TRANS64 RZ, [R8+URZ+0x28c50], R5 ;  /* 0x028c500508ff79a7 */ /* 0x0009e2000800003f */
[----:B---3--:R-:W-:-:S04]  /*8e20*/  LOP3.LUT R10, R10, 0x1f, RZ, 0xc0, !PT ;  /* 0x0000001f0a0a7812 */ /* 0x008fc800078ec0ff */
[----:B------:R-:W-:-:S13]  /*8e30*/  ISETP.NE.AND P1, PT, R10, RZ, PT ;  /* 0x000000ff0a00720c */ /* 0x000fda0003f25270 */
[----:B----4-:R-:W-:Y:S05]  /*8e40*/  @!P1 BRA `(.L_x_2727) ;  /* 0x0000000000049947 */ /* 0x010fea0003800000 */
[----:B------:R-:W-:Y:S01]  /*8e50*/  BPT.TRAP 0x1 ;  /* 0x000000040000795c */ /* 0x000fe20000300000 */
.L_x_2727:
[----:B------:R-:W3:Y:S01]  /*8e60*/  LDL R10, [R1+0x10] ;  /* 0x00001000010a7983 */ /* 0x000ee20000100800 */
[----:B--2---:R-:W-:Y:S01]  /*8e70*/  MOV R5, 0x400 ;  /* 0x0000040000057802 */ /* 0x004fe20000000f00 */
[----:B------:R-:W2:Y:S01]  /*8e80*/  S2R R11, SR_CgaCtaId ;  /* 0x00000000000b7919 */ /* 0x000ea20000008800 */
[----:B------:R-:W-:Y:S01]  /*8e90*/  R2UR UR9, R8 ;  /* 0x00000000080972ca */ /* 0x000fe200000e0000 */
[----:B------:R-:W-:Y:S01]  /*8ea0*/  UIADD3 UR4, UP0, UR40, 0x470, URZ ;  /* 0x0000047028047890 */ /* 0x000fe2000ff1e03f */
[----:B------:R-:W-:Y:S02]  /*8eb0*/  R2UR UR12, R0 ;  /* 0x00000000000c72ca */ /* 0x000fe400000e0000 */
[----:B------:R-:W-:Y:S01]  /*8ec0*/  R2UR UR13, R4 ;  /* 0x00000000040d72ca */ /* 0x000fe200000e0000 */
[----:B------:R-:W-:Y:S01]  /*8ed0*/  UIADD3.X UR5, URZ, UR41, URZ, UP0, !UPT ;  /* 0x000000293f057290 */ /* 0x000fe200087fe43f */
[----:B--2---:R-:W-:-:S05]  /*8ee0*/  LEA R5, R11, R5, 0x18 ;  /* 0x000000050b057211 */ /* 0x004fca00078ec0ff */
        /* <DEDUP_REMOVED lines=9> */
[----:B------:R-:W-:Y:S01]  /*8f80*/  UMOV UR16, 0x40 ;  /* 0x0000004000107882 */ /* 0x000fe20000000000 */
[----:B------:R-:W-:Y:S01]  /*8f90*/  UIADD3 UR19, UR14, 0x6400, URZ ;  /* 0x000064000e137890 */ /* 0x000fe2000fffe03f */
[----:B------:R-:W-:Y:S01]  /*8fa0*/  UMOV UR18, 0x80 ;  /* 0x0000008000127882 */ /* 0x000fe20000000000 */
[----:B------:R-:W-:Y:S01]  /*8fb0*/  UMOV UR20, 0xc0 ;  /* 0x000000c000147882 */ /* 0x000fe20000000000 */
[----:B------:R-:W-:Y:S01]  /*8fc0*/  UMOV UR21, 0x100 ;  /* 0x0000010000157882 */ /* 0x000fe20000000000 */
[----:B------:R-:W-:Y:S01]  /*8fd0*/  UMOV UR22, 0x140 ;  /* 0x0000014000167882 */ /* 0x000fe20000000000 */
[----:B---3--:R-:W-:-:S13]  /*8fe0*/  R2UR UR11, R10 ;  /* 0x000000000a0b72ca */ /* 0x008fda00000e0000 */
[----:B------:R-:W-:-:S09]  /*8ff0*/  USHF.L.U32 UR11, UR11, 0x6, URZ ;  /* 0x000000060b0b7899 */ /* 0x000fd2000800063f */
[----:B------:R2:W-:Y:S02]  /*9000*/  UTMALDG.4D [UR8], [UR4], desc[UR6] ;  /* 0x00000608040075b4 */ /* 0x0005e40008019000 */
[----:B--2---:R-:W-:Y:S01]  /*9010*/  UMOV UR8, UR15 ;  /* 0x0000000f00087c82 */ /* 0x004fe20008000000 */
[----:B------:R-:W-:Y:S01]  /*9020*/  UMOV UR10, UR16 ;  /* 0x00000010000a7c82 */ /* 0x000fe20008000000 */
[----:B------:R-:W-:Y:S01]  /*9030*/  UIADD3 UR15, UR14, 0x8400, URZ ;  /* 0x000084000e0f7890 */ /* 0x000fe2000fffe03f */
[----:B------:R2:W-:Y:S01]  /*9040*/  UTMALDG.4D [UR8], [UR4], desc[UR6] ;  /* 0x00000608040075b4 */ /* 0x0005e20008019000 */
[----:B------:R-:W-:Y:S01]  /*9050*/  UIADD3 UR16, UR14, 0xa400, URZ ;  /* 0x0000a4000e107890 */ /* 0x000fe2000fffe03f */
[----:B--2---:R-:W-:Y:S01]  /*9060*/  UMOV UR8, UR17 ;  /* 0x0000001100087c82 */ /* 0x004fe20008000000 */
[----:B------:R-:W-:Y:S02]  /*9070*/  UMOV UR10, UR18 ;  /* 0x00000012000a7c82 */ /* 0x000fe40008000000 */
[----:B------:R2:W-:Y:S01]  /*9080*/  UTMALDG.4D [UR8], [UR4], desc[UR6] ;  /* 0x00000608040075b4 */ /* 0x0005e20008019000 */
[----:B------:R-:W-:Y:S01]  /*9090*/  UIADD3 UR17, UR14, 0xc400, URZ ;  /* 0x0000c4000e117890 */ /* 0x000fe2000fffe03f */
[----:B--2---:R-:W-:Y:S01]  /*90a0*/  UMOV UR8, UR19 ;  /* 0x0000001300087c82 */ /* 0x004fe20008000000 */
[----:B------:R-:W-:-:S02]  /*90b0*/  UMOV UR10, UR20 ;  /* 0x00000014000a7c82 */ /* 0x000fc40008000000 */
[----:B------:R2:W-:Y:S02]  /*90c0*/  UTMALDG.4D [UR8], [UR4], desc[UR6] ;  /* 0x00000608040075b4 */ /* 0x0005e40008019000 */
[----:B--2---:R-:W-:Y:S01]  /*90d0*/  UMOV UR8, UR15 ;  /* 0x0000000f00087c82 */ /* 0x004fe20008000000 */
[----:B------:R-:W-:Y:S01]  /*90e0*/  UMOV UR10, UR21 ;  /* 0x00000015000a7c82 */ /* 0x000fe20008000000 */
[----:B------:R-:W-:Y:S01]  /*90f0*/  UIADD3 UR15, UR14, 0xe400, URZ ;  /* 0x0000e4000e0f7890 */ /* 0x000fe2000fffe03f */
[----:B------:R2:W-:Y:S02]  /*9100*/  UTMALDG.4D [UR8], [UR4], desc[UR6] ;  /* 0x00000608040075b4 */ /* 0x0005e40008019000 */
[----:B------:R-:W-:Y:S01]  /*9110*/  UMOV UR14, 0x180 ;  /* 0x00000180000e7882 */ /* 0x000fe20000000000 */
[----:B--2---:R-:W-:Y:S01]  /*9120*/  UMOV UR8, UR16 ;  /* 0x0000001000087c82 */ /* 0x004fe20008000000 */
[----:B------:R-:W-:Y:S02]  /*9130*/  UMOV UR10, UR22 ;  /* 0x00000016000a7c82 */ /* 0x000fe40008000000 */
[----:B------:R2:W-:Y:S02]  /*9140*/  UTMALDG.4D [UR8], [UR4], desc[UR6] ;  /* 0x00000608040075b4 */ /* 0x0005e40008019000 */
[----:B--2---:R-:W-:Y:S01]  /*9150*/  UMOV UR8, UR17 ;  /* 0x0000001100087c82 */ /* 0x004fe20008000000 */
[----:B------:R-:W-:Y:S01]  /*9160*/  UMOV UR10, UR14 ;  /* 0x0000000e000a7c82 */ /* 0x000fe20008000000 */
[----:B------:R-:W-:Y:S01]  /*9170*/  UMOV UR14, 0x1c0 ;  /* 0x000001c0000e7882 */ /* 0x000fe20000000000 */
[----:B------:R2:W-:Y:S02]  /*9180*/  UTMALDG.4D [UR8], [UR4], desc[UR6] ;  /* 0x00000608040075b4 */ /* 0x0005e40008019000 */
[----:B--2---:R-:W-:Y:S01]  /*9190*/  UMOV UR8, UR15 ;  /* 0x0000000f00087c82 */ /* 0x004fe20008000000 */
[----:B------:R-:W-:-:S02]  /*91a0*/  UMOV UR10, UR14 ;  /* 0x0000000e000a7c82 */ /* 0x000fc40008000000 */
[----:B------:R3:W-:Y:S02]  /*91b0*/  UTMALDG.4D [UR8], [UR4], desc[UR6] ;  /* 0x00000608040075b4 */ /* 0x0007e40008019000 */
[----:B---3--:R-:W-:Y:S01]  /*91c0*/  NOP ;  /* 0x0000000000007918 */ /* 0x008fe20000000000 */
.L_x_2725:
[----:B------:R-:W-:Y:S05]  /*91d0*/  BSYNC B0 ;  /* 0x0000000000007941 */ /* 0x000fea0003800000 */
.L_x_2724:
[----:B--2---:R-:W2:Y:S01]  /*91e0*/  LDL.LU R5, [R1+0x14] ;  /* 0x0000140001057983 */ /* 0x004ea20000300800 */
[----:B------:R-:W-:-:S04]  /*91f0*/  IADD3 R16, R16, 0x1, RZ ;  /* 0x0000000110107810 */ /* 0x000fc80007ffe0ff */
[----:B------:R-:W-:-:S04]  /*9200*/  ISETP.NE.AND P1, PT, R16, 0x2, PT ;  /* 0x000000021000780c */ /* 0x000fc80003f25270 */
[----:B------:R-:W-:Y:S02]  /*9210*/  SEL R8, RZ, 0x1, P1 ;  /* 0x00000001ff087807 */ /* 0x000fe40000800000 */
[----:B------:R-:W-:Y:S02]  /*9220*/  SEL R16, R16, RZ, P1 ;  /* 0x000000ff10107207 */ /* 0x000fe40000800000 */
[----:B------:R-:W-:Y:S02]  /*9230*/  LOP3.LUT R17, R17, R8, RZ, 0x3c, !PT ;  /* 0x0000000811117212 */ /* 0x000fe400078e3cff */
[----:B--2---:R-:W-:-:S13]  /*9240*/  ISETP.GE.AND P2, PT, R5, 0x41, PT ;  /* 0x000000410500780c */ /* 0x004fda0003f46270 */
[----:B------:R-:W-:Y:S05]  /*9250*/  @!P2 BRA `(.L_x_2728) ;  /* 0x000000180038a947 */ /* 0x000fea0003800000 */
[----:B------:R-:W2:Y:S01]  /*9260*/  LDL R11, [R1+0x8] ;  /* 0x00000800010b7983 */ /* 0x000ea20000100800 */
[----:B------:R-:W-:Y:S02]  /*9270*/  MOV R5, 0x1 ;  /* 0x0000000100057802 */ /* 0x000fe40000000f00 */
[C---:B--2---:R-:W-:Y:S01]  /*9280*/  IADD3 R10, -R11.reuse, RZ, RZ ;  /* 0x000000ff0b0a7210 */ /* 0x044fe20007ffe1ff */
[----:B------:R-:W-:-:S03]  /*9290*/  VIADD R8, R11, 0xfffffffe ;  /* 0xfffffffe0b087836 */ /* 0x000fc60000000000 */
[----:B------:R-:W-:-:S04]  /*92a0*/  VIADDMNMX R10, R10, R5, 0xffffffff, !PT ;  /* 0xffffffff0a0a7446 */ /* 0x000fc80007800105 */
[----:B------:R-:W-:-:S04]  /*92b0*/  IADD3 R5, R11, R10, RZ ;  /* 0x0000000a0b057210 */ /* 0x000fc80007ffe0ff */
[----:B------:R-:W-:-:S04]  /*92c0*/  LOP3.LUT R5, R5, 0x1, RZ, 0xc0, !PT ;  /* 0x0000000105057812 */ /* 0x000fc800078ec0ff */
[----:B------:R-:W-:-:S13]  /*92d0*/  ISETP.NE.U32.AND P1, PT, R5, 0x1, PT ;  /* 0x000000010500780c */ /* 0x000fda0003f25070 */
[----:B------:R-:W-:Y:S05]  /*92e0*/  @P1 BRA `(.L_x_2729) ;  /* 0x0000000400fc1947 */ /* 0x000fea0003800000 */
[----:B------:R-:W-:Y:S04]  /*92f0*/  BSSY B0, `(.L_x_2730) ;  /* 0x0000077000007945 */ /* 0x000fe80003800000 */
[----:B------:R-:W-:Y:S05]  /*9300*/  @!P6 BRA `(.L_x_2731) ;  /* 0x0000000400d4e947 */ /* 0x000fea0003800000 */
[----:B------:R-:W-:Y:S05]  /*9310*/  @!P0 BRA `(.L_x_2732) ;  /* 0x0000000000448947 */ /* 0x000fea0003800000 */
[----:B------:R-:W2:Y:S01]  /*9320*/  LDC R11, c[0x0][0x41c] ;  /* 0x00010700ff0b7b82 */ /* 0x000ea20000000800 */
[----:B------:R-:W-:Y:S01]  /*9330*/  ULDC.64 UR4, c[0x0][0x408] ;  /* 0x0001020000047ab9 */ /* 0x000fe20000000a00 */
[----:B--2---:R-:W-:-:S13]  /*9340*/  ISETP.NE.AND P1, PT, R11, 0x1, PT ;  /* 0x000000010b00780c */ /* 0x004fda0003f25270 */
[----:B------:R-:W2:Y:S02]  /*9350*/  @P1 LDC.64 R4, c[0x0][0x420] ;  /* 0x00010800ff041b82 */ /* 0x000ea40000000a00 */
[----:B--2---:R-:W-:Y:S01]  /*9360*/  @P1 IMAD.HI.U32 R12, R8, R4, RZ ;  /* 0x00000004080c1227 */ /* 0x004fe200078e00ff */
[----:B------:R-:W-:-:S04]  /*9370*/  MOV R4, R8 ;  /* 0x0000000800047202 */ /* 0x000fc80000000f00 */
[----:B------:R-:W-:-:S04]  /*9380*/  @P1 SHF.R.U32.HI R4, RZ, R5, R12 ;  /* 0x00000005ff041219 */ /* 0x000fc8000001160c */
[----:B------:R-:W-:-:S05]  /*9390*/  IADD3 R5, -R4, RZ, RZ ;  /* 0x000000ff04057210 */ /* 0x000fca0007ffe1ff */
[----:B------:R-:W-:Y:S01]  /*93a0*/  IMAD R8, R11, R5, R8 ;  /* 0x000000050b087224 */ /* 0x000fe200078e0208 */
[--C-:B------:R-:W-:Y:S01]  /*93b0*/  SHF.R.S32.HI R5, RZ, 0x1f, R4.reuse ;  /* 0x0000001fff057819 */ /* 0x100fe20000011404 */
[----:B------:R-:W-:Y:S02]  /*93c0*/  IMAD R11, R7, UR4, RZ ;  /* 0x00000004070b7c24 */ /* 0x000fe4000f8e02ff */
[----:B------:R-:W-:-:S04]  /*93d0*/  IMAD.WIDE.U32 R4, R6, UR4, R4 ;  /* 0x0000000406047c25 */ /* 0x000fc8000f8e0004 */
[----:B------:R-:W-:Y:S01]  /*93e0*/  IMAD R11, R6, UR5, R11 ;  /* 0x00000005060b7c24 */ /* 0x000fe2000f8e020b */
[----:B------:R-:W-:-:S04]  /*93f0*/  LEA R2, P1, R4, R2, 0x2 ;  /* 0x0000000204027211 */ /* 0x000fc800078210ff */
[----:B------:R-:W-:-:S04]  /*9400*/  IADD3 R11, R11, R5, RZ ;  /* 0x000000050b0b7210 */ /* 0x000fc80007ffe0ff */
[----:B------:R-:W-:-:S05]  /*9410*/  LEA.HI.X R3, R4, R3, R11, 0x2, P1 ;  /* 0x0000000304037211 */ /* 0x000fca00008f140b */
[----:B------:R2:W5:Y:S02]  /*9420*/  LDG.E R4, desc[UR48][R2.64] ;  /* 0x0000003002047981 */ /* 0x000564000c1e1900 */
.L_x_2732:
[----:B--2---:R-:W2:Y:S01]  /*9430*/  S2R R3, SR_CgaCtaId ;  /* 0x0000000000037919 */ /* 0x004ea20000008800 */
[----:B------:R-:W-:Y:S01]  /*9440*/  MOV R2, 0x400 ;  /* 0x0000040000027802 */ /* 0x000fe20000000f00 */
[----:B------:R-:W3:Y:S03]  /*9450*/  S2R R5, SR_TID.X ;  /* 0x0000000000057919 */ /* 0x000ee60000002100 */
[----:B--2---:R-:W-:Y:S02]  /*9460*/  LEA R2, R3, R2, 0x18 ;  /* 0x0000000203027211 */ /* 0x004fe400078ec0ff */
[----:B------:R-:W-:Y:S02]  /*9470*/  SHF.L.U32 R3, R17, 0x1f, RZ ;  /* 0x0000001f11037819 */ /* 0x000fe400000006ff */
[----:B------:R-:W-:Y:S02]  /*9480*/  LEA R2, R16, R2, 0x3 ;  /* 0x0000000210027211 */ /* 0x000fe400078e18ff */
[----:B---3--:R-:W-:-:S02]  /*9490*/  LOP3.LUT R5, R5, 0x7f, RZ, 0xc0, !PT ;  /* 0x0000007f05057812 */ /* 0x008fc400078ec0ff */
[----:B------:R-:W2:Y:S02]  /*94a0*/  SYNCS.PHASECHK.TRANS64.TRYWAIT P2, [R2+URZ+0x28c40], R3 ;  /* 0x028c4003020075a7 */ /* 0x000ea4000804017f */
[----:B------:R-:W-:Y:S01]  /*94b0*/  ISETP.NE.AND P1, PT, R5, RZ, PT ;  /* 0x000000ff0500720c */ /* 0x000fe20003f25270 */
[----:B--2---:R-:W-:-:S12]  /*94c0*/  @!P2 BRA `(.L_x_2733) ;  /* 0x0000001c00d0a947 */ /* 0x004fd80003800000 */
.L_x_2777:
[----:B------:R-:W-:Y:S05]  /*94d0*/  @P1 BRA `(.L_x_2734) ;  /* 0x00000000001c1947 */ /* 0x000fea0003800000 */
[----:B------:R-:W3:Y:S01]  /*94e0*/  S2R R11, SR_TID.X ;  /* 0x00000000000b7919 */ /* 0x000ee20000002100 */
[----:B------:R-:W-:-:S04]  /*94f0*/  IMAD.MOV.U32 R5, RZ, RZ, 0x2000 ;  /* 0x00002000ff057424 */ /* 0x000fc800078e00ff */
[----:B------:R4:W-:Y:S01]  /*9500*/  SYNCS.ARRIVE.TRANS64 RZ, [R2+URZ+0x28c30], R5 ;  /* 0x028c300502ff79a7 */ /* 0x0009e2000800003f */
[----:B---3--:R-:W-:-:S04]  /*9510*/  LOP3.LUT R11, R11, 0x1f, RZ, 0xc0, !PT ;  /* 0x0000001f0b0b7812 */ /* 0x008fc800078ec0ff */
[----:B------:R-:W-:-:S13]  /*9520*/  ISETP.NE.AND P2, PT, R11, RZ, PT ;  /* 0x000000ff0b00720c */ /* 0x000fda0003f45270 */
[----:B----4-:R-:W-:Y:S05]  /*9530*/  @!P2 BRA `(.L_x_2734) ;  /* 0x000000000004a947 */ /* 0x010fea0003800000 */
[----:B------:R-:W-:Y:S01]  /*9540*/  BPT.TRAP 0x1 ;  /* 0x000000040000795c */ /* 0x000fe20000300000 */
.L_x_2734:
[----:B------:R-:W3:Y:S01]  /*9550*/  S2R R11, SR_CgaCtaId ;  /* 0x00000000000b7919 */ /* 0x000ee20000008800 */
[----:B------:R-:W-:Y:S01]  /*9560*/  MOV R5, 0x400 ;  /* 0x0000040000057802 */ /* 0x000fe20000000f00 */
[----:B------:R-:W-:Y:S01]  /*9570*/  UIADD3 UR4, UP0, UR40, 0x370, URZ ;  /* 0x0000037028047890 */ /* 0x000fe2000ff1e03f */
[----:B------:R-:W-:Y:S01]  /*9580*/  R2UR UR9, R2 ;  /* 0x00000000020972ca */ /* 0x000fe200000e0000 */
[----:B------:R-:W-:Y:S01]  /*9590*/  UMOV UR6, 0x0 ;  /* 0x0000000000067882 */ /* 0x000fe20000000000 */
[----:B------:R-:W-:Y:S01]  /*95a0*/  SHF.L.U32 R8, R8, 0x6, RZ ;  /* 0x0000000608087819 */ /* 0x000fe200000006ff */
[----:B------:R-:W-:Y:S01]  /*95b0*/  UIADD3.X UR5, URZ, UR41, URZ, UP0, !UPT ;  /* 0x000000293f057290 */ /* 0x000fe200087fe43f */
[----:B------:R-:W-:Y:S01]  /*95c0*/  R2UR UR12, R0 ;  /* 0x00000000000c72ca */ /* 0x000fe200000e0000 */
[----:B------:R-:W-:Y:S01]  /*95d0*/  UMOV UR7, 0x14f00000 ;  /* 0x14f0000000077882 */ /* 0x000fe20000000000 */
[----:B-----5:R-:W-:Y:S01]  /*95e0*/  R2UR UR13, R4 ;  /* 0x00000000040d72ca */ /* 0x020fe200000e0000 */
[----:B------:R-:W-:Y:S01]  /*95f0*/  UMOV UR10, URZ ;  /* 0x0000003f000a7c82 */ /* 0x000fe20008000000 */
[----:B------:R-:W-:-:S05]  /*9600*/  R2UR UR11, R8 ;  /* 0x00000000080b72ca */ /* 0x000fca00000e0000 */
[----:B------:R-:W-:Y:S01]  /*9610*/  UIADD3 UR9, UR9, 0x28c30, URZ ;  /* 0x00028c3009097890 */ /* 0x000fe2000fffe03f */
[----:B---3--:R-:W-:-:S04]  /*9620*/  LEA R5, R11, R5, 0x18 ;  /* 0x000000050b057211 */ /* 0x008fc800078ec0ff */
[----:B------:R-:W-:-:S04]  /*9630*/  LEA R5, R16, R5, 0xd ;  /* 0x0000000510057211 */ /* 0x000fc800078e68ff */
[----:B------:R-:W-:-:S13]  /*9640*/  R2UR UR8, R5 ;  /* 0x00000000050872ca */ /* 0x000fda00000e0000 */
[----:B------:R-:W-:-:S09]  /*9650*/  UIADD3 UR8, UR8, 0x22400, URZ ;  /* 0x0002240008087890 */ /* 0x000fd2000fffe03f */
[----:B------:R3:W-:Y:S01]  /*9660*/  UTMALDG.4D [UR8], [UR4], desc[UR6] ;  /* 0x00000608040075b4 */ /* 0x0007e20008019000 */
[----:B------:R-:W4:Y:S02]  /*9670*/  SYNCS.PHASECHK.TRANS64.TRYWAIT P2, [R2+URZ+0x28c60], R3 ;  /* 0x028c6003020075a7 */ /* 0x000f24000804017f */
[----:B---34-:R-:W-:Y:S05]  /*9680*/  @!P2 BRA `(.L_x_2735) ;  /* 0x0000001c0074a947 */ /* 0x018fea0003800000 */
.L_x_2778:
[----:B------:R-:W-:Y:S05]  /*9690*/  @P1 BRA `(.L_x_2736) ;  /* 0x00000000001c1947 */ /* 0x000fea0003800000 */
[----:B------:R-:W4:Y:S01]  /*96a0*/  S2R R5, SR_TID.X ;  /* 0x0000000000057919 */ /* 0x000f220000002100 */
[----:B--23--:R-:W-:-:S04]  /*96b0*/  MOV R3, 0x10000 ;  /* 0x0001000000037802 */ /* 0x00cfc80000000f00 */
[----:B------:R2:W-:Y:S01]  /*96c0*/  SYNCS.ARRIVE.TRANS64 RZ, [R2+URZ+0x28c50], R3 ;  /* 0x028c500302ff79a7 */ /* 0x0005e2000800003f */
[----:B----4-:R-:W-:-:S04]  /*96d0*/  LOP3.LUT R5, R5, 0x1f, RZ, 0xc0, !PT ;  /* 0x0000001f05057812 */ /* 0x010fc800078ec0ff */
[----:B------:R-:W-:-:S13]  /*96e0*/  ISETP.NE.AND P1, PT, R5, RZ, PT ;  /* 0x000000ff0500720c */ /* 0x000fda0003f25270 */
[----:B--2---:R-:W-:Y:S05]  /*96f0*/  @!P1 BRA `(.L_x_2736) ;  /* 0x0000000000049947 */ /* 0x004fea0003800000 */
[----:B------:R-:W-:Y:S01]  /*9700*/  BPT.TRAP 0x1 ;  /* 0x000000040000795c */ /* 0x000fe20000300000 */
.L_x_2736:
[----:B------:R-:W4:Y:S01]  /*9710*/  S2R R5, SR_CgaCtaId ;  /* 0x0000000000057919 */ /* 0x000f220000008800 */
[----:B--23--:R-:W-:Y:S01]  /*9720*/  MOV R3, 0x400 ;  /* 0x0000040000037802 */ /* 0x00cfe20000000f00 */
        /* <DEDUP_REMOVED lines=9> */
[----:B------:R-:W-:Y:S01]  /*97c0*/  UMOV UR18, 0x40 ;  /* 0x0000004000127882 */ /* 0x000fe20000000000 */
[----:B------:R-:W-:Y:S01]  /*97d0*/  UMOV UR19, 0x80 ;  /* 0x0000008000137882 */ /* 0x000fe20000000000 */
[----:B------:R-:W-:Y:S01]  /*97e0*/  UMOV UR20, 0xc0 ;  /* 0x000000c000147882 */ /* 0x000fe20000000000 */
[----:B------:R-:W-:Y:S01]  /*97f0*/  UMOV UR21, 0x100 ;  /* 0x0000010000157882 */ /* 0x000fe20000000000 */
[----:B------:R-:W-:Y:S01]  /*9800*/  UMOV UR22, 0x140 ;  /* 0x0000014000167882 */ /* 0x000fe20000000000 */
[----:B------:R-:W-:Y:S01]  /*9810*/  UIADD3 UR9, UR9, 0x28c50, URZ ;  /* 0x00028c5009097890 */ /* 0x000fe2000fffe03f */
[----:B----4-:R-:W-:-:S04]  /*9820*/  LEA R3, R5, R3, 0x18 ;  /* 0x0000000305037211 */ /* 0x010fc800078ec0ff */
[----:B------:R-:W-:-:S04]  /*9830*/  LEA R2, R16, R3, 0x10 ;  /* 0x0000000310027211 */ /* 0x000fc800078e80ff */
[----:B------:R-:W-:-:S13]  /*9840*/  R2UR UR14, R2 ;  /* 0x00000000020e72ca */ /* 0x000fda00000e0000 */
[----:B------:R-:W-:Y:S02]  /*9850*/  UIADD3 UR8, UR14, 0x400, URZ ;  /* 0x000004000e087890 */ /* 0x000fe4000fffe03f */
[----:B------:R-:W-:Y:S02]  /*9860*/  UIADD3 UR15, UR14, 0x2400, URZ ;  /* 0x000024000e0f7890 */ /* 0x000fe4000fffe03f */
[----:B------:R-:W-:Y:S02]  /*9870*/  UIADD3 UR16, UR14, 0x4400, URZ ;  /* 0x000044000e107890 */ /* 0x000fe4000fffe03f */
[----:B------:R-:W-:-:S03]  /*9880*/  UIADD3 UR17, UR14, 0x6400, URZ ;  /* 0x000064000e117890 */ /* 0x000fc6000fffe03f */
[----:B------:R2:W-:Y:S02]  /*9890*/  UTMALDG.4D [UR8], [UR4], desc[UR6] ;  /* 0x00000608040075b4 */ /* 0x0005e40008019000 */
[----:B--2---:R-:W-:Y:S01]  /*98a0*/  UMOV UR8, UR15 ;  /* 0x0000000f00087c82 */ /* 0x004fe20008000000 */
[----:B------:R-:W-:Y:S01]  /*98b0*/  UMOV UR10, UR18 ;  /* 0x00000012000a7c82 */ /* 0x000fe20008000000 */
[----:B------:R-:W-:Y:S01]  /*98c0*/  UIADD3 UR15, UR14, 0x8400, URZ ;  /* 0x000084000e0f7890 */ /* 0x000fe2000fffe03f */
        /* <DEDUP_REMOVED lines=8> */
[----:B------:R2:W-:Y:S01]  /*9950*/  UTMALDG.4D [UR8], [UR4], desc[UR6] ;  /* 0x00000608040075b4 */ /* 0x0005e20008019000 */
[----:B------:R-:W-:Y:S01]  /*9960*/  UIADD3 UR14, UR14, 0xe400, URZ ;  /* 0x0000e4000e0e7890 */ /* 0x000fe2000fffe03f */
[----:B--2---:R-:W-:Y:S01]  /*9970*/  UMOV UR8, UR15 ;  /* 0x0000000f00087c82 */ /* 0x004fe20008000000 */
[----:B------:R-:W-:Y:S01]  /*9980*/  UMOV UR10, UR21 ;  /* 0x00000015000a7c82 */ /* 0x000fe20008000000 */
[----:B------:R-:W-:Y:S01]  /*9990*/  UMOV UR15, 0x180 ;  /* 0x00000180000f7882 */ /* 0x000fe20000000000 */
[----:B------:R2:W-:Y:S02]  /*99a0*/  UTMALDG.4D [UR8], [UR4], desc[UR6] ;  /* 0x00000608040075b4 */ /* 0x0005e40008019000 */
[----:B--2---:R-:W-:Y:S01]  /*99b0*/  UMOV UR8, UR16 ;  /* 0x0000001000087c82 */ /* 0x004fe20008000000 */
[----:B------:R-:W-:-:S02]  /*99c0*/  UMOV UR10, UR22 ;  /* 0x00000016000a7c82 */ /* 0x000fc40008000000 */
[----:B------:R2:W-:Y:S02]  /*99d0*/  UTMALDG.4D [UR8], [UR4], desc[UR6] ;  /* 0x00000608040075b4 */ /* 0x0005e40008019000 */
[----:B--2---:R-:W-:Y:S01]  /*99e0*/  UMOV UR8, UR17 ;  /* 0x0000001100087c82 */ /* 0x004fe20008000000 */
[----:B------:R-:W-:Y:S01]  /*99f0*/  UMOV UR10, UR15 ;  /* 0x0000000f000a7c82 */ /* 0x000fe20008000000 */
[----:B------:R-:W-:Y:S01]  /*9a00*/  UMOV UR15, 0x1c0 ;  /* 0x000001c0000f7882 */ /* 0x000fe20000000000 */
[----:B------:R2:W-:Y:S02]  /*9a10*/  UTMALDG.4D [UR8], [UR4], desc[UR6] ;  /* 0x00000608040075b4 */ /* 0x0005e40008019000 */
[----:B--2---:R-:W-:Y:S01]  /*9a20*/  UMOV UR8, UR14 ;  /* 0x0000000e00087c82 */ /* 0x004fe20008000000 */
[----:B------:R-:W-:Y:S02]  /*9a30*/  UMOV UR10, UR15 ;  /* 0x0000000f000a7c82 */ /* 0x000fe40008000000 */
[----:B------:R2:W-:Y:S02]  /*9a40*/  UTMALDG.4D [UR8], [UR4], desc[UR6] ;  /* 0x00000608040075b4 */ /* 0x0005e40008019000 */
[----:B--2---:R-:W-:Y:S01]  /*9a50*/  NOP ;  /* 0x0000000000007918 */ /* 0x004fe20000000000 */
.L_x_2731:
[----:B------:R-:W-:Y:S05]  /*9a60*/  BSYNC B0 ;  /* 0x0000000000007941 */ /* 0x000fea0003800000 */
.L_x_2730:
[----:B------:R-:W2:Y:S01]  /*9a70*/  LDL.LU R3, [R1+0x8] ;  /* 0x0000080001037983 */ /* 0x000ea20000300800 */
[----:B------:R-:W-:-:S05]  /*9a80*/  VIADD R16, R16, 0x1 ;  /* 0x0000000110107836 */ /* 0x000fca0000000000 */
[----:B------:R-:W-:-:S04]  /*9a90*/  ISETP.NE.AND P1, PT, R16, 0x2, PT ;  /* 0x000000021000780c */ /* 0x000fc80003f25270 */
[----:B------:R-:W-:Y:S02]  /*9aa0*/  SEL R2, RZ, 0x1, P1 ;  /* 0x00000001ff027807 */ /* 0x000fe40000800000 */
[----:B------:R-:W-:Y:S02]  /*9ab0*/  SEL R16, R16, RZ, P1 ;  /* 0x000000ff10107207 */ /* 0x000fe40000800000 */
[----:B------:R-:W-:Y:S02]  /*9ac0*/  LOP3.LUT R17, R17, R2, RZ, 0x3c, !PT ;  /* 0x0000000211117212 */ /* 0x000fe400078e3cff */
[----:B--2---:R-:W-:-:S07]  /*9ad0*/  IADD3 R8, R3, -0x3, RZ ;  /* 0xfffffffd03087810 */ /* 0x004fce0007ffe0ff */
.L_x_2729:
[----:B------:R-:W-:Y:S01]  /*9ae0*/  IADD3 R10, -R10, RZ, RZ ;  /* 0x000000ff0a0a7210 */ /* 0x000fe20007ffe1ff */
[----:B------:R-:W-:Y:S03]  /*9af0*/  BSSY B0, `(.L_x_2728) ;  /* 0x0000104000007945 */ /* 0x000fe60003800000 */
[----:B------:R-:W-:-:S13]  /*9b00*/  ISETP.NE.AND P1, PT, R9, R10, PT ;  /* 0x0000000a0900720c */ /* 0x000fda0003f25270 */
[----:B------:R-:W-:Y:S05]  /*9b10*/  @!P1 BRA `(.L_x_2737) ;  /* 0x0000001000049947 */ /* 0x000fea0003800000 */
.L_x_2752:
[----:B------:R-:W-:Y:S04]  /*9b20*/  BSSY B1, `(.L_x_2738) ;  /* 0x0000079000017945 */ /* 0x000fe80003800000 */
[----:B------:R-:W-:Y:S05]  /*9b30*/  @!P6 BRA `(.L_x_2739) ;  /* 0x0000000400dce947 */ /* 0x000fea0003800000 */
[----:B-1----:R-:W-:Y:S01]  /*9b40*/  MOV R9, R8 ;  /* 0x0000000800097202 */ /* 0x002fe20000000f00 */
[----:B------:R-:W-:Y:S06]  /*9b50*/  @!P0 BRA `(.L_x_2740) ;  /* 0x0000000000488947 */ /* 0x000fec0003800000 */
[----:B------:R-:W1:Y:S01]  /*9b60*/  LDC R10, c[0x0][0x41c] ;  /* 0x00010700ff0a7b82 */ /* 0x000e620000000800 */
[----:B------:R-:W-:Y:S02]  /*9b70*/  ULDC.64 UR4, c[0x0][0x408] ;  /* 0x0001020000047ab9 */ /* 0x000fe40000000a00 */
[----:B------:R-:W-:-:S04]  /*9b80*/  IMAD R11, R7, UR4, RZ ;  /* 0x00000004070b7c24 */ /* 0x000fc8000f8e02ff */
[----:B------:R-:W-:Y:S01]  /*9b90*/  IMAD R11, R6, UR5, R11 ;  /* 0x00000005060b7c24 */ /* 0x000fe2000f8e020b */
[----:B-1----:R-:W-:-:S13]  /*9ba0*/  ISETP.NE.AND P1, PT, R10, 0x1, PT ;  /* 0x000000010a00780c */ /* 0x002fda0003f25270 */
[----:B------:R-:W1:Y:S02]  /*9bb0*/  @P1 LDC.64 R2, c[0x0][0x420] ;  /* 0x00010800ff021b82 */ /* 0x000e640000000a00 */
[----:B-1----:R-:W-:Y:S01]  /*9bc0*/  @P1 IMAD.HI.U32 R4, R8, R2, RZ ;  /* 0x0000000208041227 */ /* 0x002fe200078e00ff */
[----:B------:R-:W-:-:S04]  /*9bd0*/  MOV R2, R8 ;  /* 0x0000000800027202 */ /* 0x000fc80000000f00 */
[----:B------:R-:W-:Y:S02]  /*9be0*/  @P1 SHF.R.U32.HI R2, RZ, R3, R4 ;  /* 0x00000003ff021219 */ /* 0x000fe40000011604 */
[----:B------:R-:W1:Y:S02]  /*9bf0*/  LDC.64 R4, c[0x0][0x3f8] ;  /* 0x0000fe00ff047b82 */ /* 0x000e640000000a00 */
[--C-:B------:R-:W-:Y:S01]  /*9c00*/  SHF.R.S32.HI R3, RZ, 0x1f, R2.reuse ;  /* 0x0000001fff037819 */ /* 0x100fe20000011402 */
[--C-:B------:R-:W-:Y:S02]  /*9c10*/  IMAD.MOV R9, RZ, RZ, -R2.reuse ;  /* 0x000000ffff097224 */ /* 0x100fe400078e0a02 */
[----:B------:R-:W-:-:S04]  /*9c20*/  IMAD.WIDE.U32 R2, R6, UR4, R2 ;  /* 0x0000000406027c25 */ /* 0x000fc8000f8e0002 */
[----:B------:R-:W-:Y:S01]  /*9c30*/  IMAD R9, R10, R9, R8 ;  /* 0x000000090a097224 */ /* 0x000fe200078e0208 */
[----:B------:R-:W-:Y:S02]  /*9c40*/  IADD3 R11, R11, R3, RZ ;  /* 0x000000030b0b7210 */ /* 0x000fe40007ffe0ff */
[----:B-1----:R-:W-:-:S04]  /*9c50*/  LEA R4, P1, R2, R4, 0x2 ;  /* 0x0000000402047211 */ /* 0x002fc800078210ff */
[----:B------:R-:W-:-:S05]  /*9c60*/  LEA.HI.X R5, R2, R5, R11, 0x2, P1 ;  /* 0x0000000502057211 */ /* 0x000fca00008f140b */
[----:B------:R1:W5:Y:S04]  /*9c70*/  LDG.E R4, desc[UR48][R4.64] ;  /* 0x0000003004047981 */ /* 0x000368000c1e1900 */
.L_x_2740:
[----:B------:R-:W2:Y:S01]  /*9c80*/  S2R R3, SR_CgaCtaId ;  /* 0x0000000000037919 */ /* 0x000ea20000008800 */
[----:B------:R-:W-:Y:S01]  /*9c90*/  MOV R2, 0x400 ;  /* 0x0000040000027802 */ /* 0x000fe20000000f00 */
[----:B-1----:R-:W1:Y:S03]  /*9ca0*/  S2R R5, SR_TID.X ;  /* 0x0000000000057919 */ /* 0x002e660000002100 */
[----:B--2---:R-:W-:-:S04]  /*9cb0*/  LEA R2, R3, R2, 0x18 ;  /* 0x0000000203027211 */ /* 0x004fc800078ec0ff */
[----:B------:R-:W-:Y:S02]  /*9cc0*/  LEA R3, R16, R2, 0x3 ;  /* 0x0000000210037211 */ /* 0x000fe400078e18ff */
[----:B------:R-:W-:Y:S02]  /*9cd0*/  SHF.L.U32 R2, R17, 0x1f, RZ ;  /* 0x0000001f11027819 */ /* 0x000fe400000006ff */
[----:B-1----:R-:W-:Y:S02]  /*9ce0*/  LOP3.LUT R5, R5, 0x7f, RZ, 0xc0, !PT ;  /* 0x0000007f05057812 */ /* 0x002fe400078ec0ff */
[----:B------:R-:W1:Y:S02]  /*9cf0*/  SYNCS.PHASECHK.TRANS64.TRYWAIT P2, [R3+URZ+0x28c40], R2 ;  /* 0x028c4002030075a7 */ /* 0x000e64000804017f */
[----:B------:R-:W-:Y:S01]  /*9d00*/  ISETP.NE.AND P1, PT, R5, RZ, PT ;  /* 0x000000ff0500720c */ /* 0x000fe20003f25270 */
[----:B-1----:R-:W-:-:S12]  /*9d10*/  @!P2 BRA `(.L_x_2741) ;  /* 0x0000001400e4a947 */ /* 0x002fd80003800000 */
.L_x_2779:
        /* <DEDUP_REMOVED lines=8> */
.L_x_2742:
[----:B------:R-:W2:Y:S01]  /*9da0*/  S2R R10, SR_CgaCtaId ;  /* 0x00000000000a7919 */ /* 0x000ea20000008800 */
[----:B------:R-:W-:Y:S01]  /*9db0*/  MOV R5, 0x400 ;  /* 0x0000040000057802 */ /* 0x000fe20000000f00 */
[----:B------:R-:W-:Y:S01]  /*9dc0*/  UIADD3 UR4, UP0, UR40, 0x370, URZ ;  /* 0x0000037028047890 */ /* 0x000fe2000ff1e03f */
[----:B------:R-:W-:Y:S01]  /*9dd0*/  R2UR UR9, R3 ;  /* 0x00000000030972ca */ /* 0x000fe200000e0000 */
[----:B------:R-:W-:Y:S01]  /*9de0*/  UMOV UR6, 0x0 ;  /* 0x0000000000067882 */ /* 0x000fe20000000000 */
[----:B------:R-:W-:Y:S01]  /*9df0*/  R2UR UR12, R0 ;  /* 0x00000000000c72ca */ /* 0x000fe200000e0000 */
[----:B------:R-:W-:Y:S01]  /*9e00*/  UIADD3.X UR5, URZ, UR41, URZ, UP0, !UPT ;  /* 0x000000293f057290 */ /* 0x000fe200087fe43f */
[----:B-----5:R-:W-:Y:S01]  /*9e10*/  R2UR UR13, R4 ;  /* 0x00000000040d72ca */ /* 0x020fe200000e0000 */
[----:B------:R-:W-:Y:S01]  /*9e20*/  UMOV UR7, 0x14f00000 ;  /* 0x14f0000000077882 */ /* 0x000fe20000000000 */
[----:B------:R-:W-:-:S07]  /*9e30*/  UMOV UR10, URZ ;  /* 0x0000003f000a7c82 */ /* 0x000fce0008000000 */
[----:B------:R-:W-:Y:S01]  /*9e40*/  UIADD3 UR9, UR9, 0x28c30, URZ ;  /* 0x00028c3009097890 */ /* 0x000fe2000fffe03f */
[----:B--2---:R-:W-:-:S04]  /*9e50*/  LEA R5, R10, R5, 0x18 ;  /* 0x000000050a057211 */ /* 0x004fc800078ec0ff */
[----:B------:R-:W-:-:S04]  /*9e60*/  LEA R5, R16, R5, 0xd ;  /* 0x0000000510057211 */ /* 0x000fc800078e68ff */
[----:B------:R-:W-:Y:S01]  /*9e70*/  R2UR UR8, R5 ;  /* 0x00000000050872ca */ /* 0x000fe200000e0000 */
[----:B------:R-:W-:-:S05]  /*9e80*/  IMAD.SHL.U32 R5, R9, 0x40, RZ ;  /* 0x0000004009057824 */ /* 0x000fca00078e00ff */
[----:B------:R-:W-:-:S07]  /*9e90*/  R2UR UR11, R5 ;  /* 0x00000000050b72ca */ /* 0x000fce00000e0000 */
[----:B------:R-:W-:-:S09]  /*9ea0*/  UIADD3 UR8, UR8, 0x22400, URZ ;  /* 0x0002240008087890 */ /* 0x000fd2000fffe03f */
[----:B------:R2:W-:Y:S01]  /*9eb0*/  UTMALDG.4D [UR8], [UR4], desc[UR6] ;  /* 0x00000608040075b4 */ /* 0x0005e20008019000 */
[----:B------:R-:W3:Y:S02]  /*9ec0*/  SYNCS.PHASECHK.TRANS64.TRYWAIT P2, [R3+URZ+0x28c60], R2 ;  /* 0x028c6002030075a7 */ /* 0x000ee4000804017f */
[----:B--23--:R-:W-:Y:S05]  /*9ed0*/  @!P2 BRA `(.L_x_2743) ;  /* 0x000000140088a947 */ /* 0x00cfea0003800000 */
.L_x_2780:
[----:B------:R-:W-:Y:S05]  /*9ee0*/  @P1 BRA `(.L_x_2744) ;  /* 0x00000000001c1947 */ /* 0x000fea0003800000 */
[----:B------:R-:W3:Y:S01]  /*9ef0*/  S2R R9, SR_TID.X ;  /* 0x0000000000097919 */ /* 0x000ee20000002100 */
[----:B-12---:R-:W-:-:S04]  /*9f00*/  MOV R2, 0x10000 ;  /* 0x0001000000027802 */ /* 0x006fc80000000f00 */
[----:B------:R4:W-:Y:S01]  /*9f10*/  SYNCS.ARRIVE.TRANS64 RZ, [R3+URZ+0x28c50], R2 ;  /* 0x028c500203ff79a7 */ /* 0x0009e2000800003f */
[----:B---3--:R-:W-:-:S04]  /*9f20*/  LOP3.LUT R9, R9, 0x1f, RZ, 0xc0, !PT ;  /* 0x0000001f09097812 */ /* 0x008fc800078ec0ff */
[----:B------:R-:W-:-:S13]  /*9f30*/  ISETP.NE.AND P1, PT, R9, RZ, PT ;  /* 0x000000ff0900720c */ /* 0x000fda0003f25270 */
[----:B----4-:R-:W-:Y:S05]  /*9f40*/  @!P1 BRA `(.L_x_2744) ;  /* 0x0000000000049947 */ /* 0x010fea0003800000 */
[----:B------:R-:W-:Y:S01]  /*9f50*/  BPT.TRAP 0x1 ;  /* 0x000000040000795c */ /* 0x000fe20000300000 */
.L_x_2744:
        /* <DEDUP_REMOVED lines=17> */
[----:B---3--:R-:W-:-:S04]  /*a070*/  LEA R2, R9, R2, 0x18 ;  /* 0x0000000209027211 */ /* 0x008fc800078ec0ff */
[----:B------:R-:W-:-:S04]  /*a080*/  LEA R2, R16, R2, 0x10 ;  /* 0x0000000210027211 */ /* 0x000fc800078e80ff */
[----:B------:R-:W-:-:S13]  /*a090*/  R2UR UR14, R2 ;  /* 0x00000000020e72ca */ /* 0x000fda00000e0000 */
[----:B------:R-:W-:Y:S02]  /*a0a0*/  UIADD3 UR8, UR14, 0x400, URZ ;  /* 0x000004000e087890 */ /* 0x000fe4000fffe03f */
[----:B------:R-:W-:Y:S02]  /*a0b0*/  UIADD3 UR15, UR14, 0x2400, URZ ;  /* 0x000024000e0f7890 */ /* 0x000fe4000fffe03f */
[----:B------:R-:W-:Y:S02]  /*a0c0*/  UIADD3 UR16, UR14, 0x4400, URZ ;  /* 0x000044000e107890 */ /* 0x000fe4000fffe03f */
[----:B------:R-:W-:-:S03]  /*a0d0*/  UIADD3 UR17, UR14, 0x6400, URZ ;  /* 0x000064000e117890 */ /* 0x000fc6000fffe03f */
[----:B------:R1:W-:Y:S02]  /*a0e0*/  UTMALDG.4D [UR8], [UR4], desc[UR6] ;  /* 0x00000608040075b4 */ /* 0x0003e40008019000 */
[----:B-1----:R-:W-:Y:S01]  /*a0f0*/  UMOV UR8, UR15 ;  /* 0x0000000f00087c82 */ /* 0x002fe20008000000 */
[----:B------:R-:W-:Y:S01]  /*a100*/  UMOV UR10, UR18 ;  /* 0x00000012000a7c82 */ /* 0x000fe20008000000 */
[----:B------:R-:W-:Y:S01]  /*a110*/  UIADD3 UR15, UR14, 0x8400, URZ ;  /* 0x000084000e0f7890 */ /* 0x000fe2000fffe03f */
        /* <DEDUP_REMOVED lines=8> */
[----:B------:R1:W-:Y:S01]  /*a1a0*/  UTMALDG.4D [UR8], [UR4], desc[UR6] ;  /* 0x00000608040075b4 */ /* 0x0003e20008019000 */
[----:B------:R-:W-:Y:S01]  /*a1b0*/  UIADD3 UR14, UR14, 0xe400, URZ ;  /* 0x0000e4000e0e7890 */ /* 0x000fe2000fffe03f */
[----:B-1----:R-:W-:Y:S01]  /*a1c0*/  UMOV UR8, UR15 ;  /* 0x0000000f00087c82 */ /* 0x002fe20008000000 */
[----:B------:R-:W-:Y:S01]  /*a1d0*/  UMOV UR10, UR21 ;  /* 0x00000015000a7c82 */ /* 0x000fe20008000000 */
[----:B------:R-:W-:Y:S01]  /*a1e0*/  UMOV UR15, 0x180 ;  /* 0x00000180000f7882 */ /* 0x000fe20000000000 */
[----:B------:R1:W-:Y:S02]  /*a1f0*/  UTMALDG.4D [UR8], [UR4], desc[UR6] ;  /* 0x00000608040075b4 */ /* 0x0003e40008019000 */
[----:B-1----:R-:W-:Y:S01]  /*a200*/  UMOV UR8, UR16 ;  /* 0x0000001000087c82 */ /* 0x002fe20008000000 */
[----:B------:R-:W-:-:S02]  /*a210*/  UMOV UR10, UR22 ;  /* 0x00000016000a7c82 */ /* 0x000fc40008000000 */
[----:B------:R1:W-:Y:S02]  /*a220*/  UTMALDG.4D [UR8], [UR4], desc[UR6] ;  /* 0x00000608040075b4 */ /* 0x0003e40008019000 */
[----:B-1----:R-:W-:Y:S01]  /*a230*/  UMOV UR8, UR17 ;  /* 0x0000001100087c82 */ /* 0x002fe20008000000 */
[----:B------:R-:W-:Y:S01]  /*a240*/  UMOV UR10, UR15 ;  /* 0x0000000f000a7c82 */ /* 0x000fe20008000000 */
[----:B------:R-:W-:Y:S01]  /*a250*/  UMOV UR15, 0x1c0 ;  /* 0x000001c0000f7882 */ /* 0x000fe20000000000 */
[----:B------:R1:W-:Y:S02]  /*a260*/  UTMALDG.4D [UR8], [UR4], desc[UR6] ;  /* 0x00000608040075b4 */ /* 0x0003e40008019000 */
[----:B-1----:R-:W-:Y:S01]  /*a270*/  UMOV UR8, UR14 ;  /* 0x0000000e00087c82 */ /* 0x002fe20008000000 */
[----:B------:R-:W-:Y:S02]  /*a280*/  UMOV UR10, UR15 ;  /* 0x0000000f000a7c82 */ /* 0x000fe40008000000 */
[----:B------:R2:W-:Y:S02]  /*a290*/  UTMALDG.4D [UR8], [UR4], desc[UR6] ;  /* 0x00000608040075b4 */ /* 0x0005e40008019000 */
[----:B--2---:R-:W-:Y:S01]  /*a2a0*/  NOP ;  /* 0x0000000000007918 */ /* 0x004fe20000000000 */
.L_x_2739:
[----:B------:R-:W-:Y:S05]  /*a2b0*/  BSYNC B1 ;  /* 0x0000000000017941 */ /* 0x000fea0003800000 */
.L_x_2738:
[----:B-1----:R-:W-:Y:S01]  /*a2c0*/  IADD3 R9, R16, 0x1, RZ ;  /* 0x0000000110097810 */ /* 0x002fe20007ffe0ff */
[----:B------:R-:W-:Y:S03]  /*a2d0*/  BSSY B1, `(.L_x_2745) ;  /* 0x000007d000017945 */ /* 0x000fe60003800000 */
[----:B------:R-:W-:-:S04]  /*a2e0*/  ISETP.NE.AND P1, PT, R9, 0x2, PT ;  /* 0x000000020900780c */ /* 0x000fc80003f25270 */
[----:B------:R-:W-:Y:S02]  /*a2f0*/  SEL R2, RZ, 0x1, P1 ;  /* 0x00000001ff027807 */ /* 0x000fe40000800000 */
[----:B------:R-:W-:Y:S02]  /*a300*/  SEL R9, R9, RZ, P1 ;  /* 0x000000ff09097207 */ /* 0x000fe40000800000 */
[----:B------:R-:W-:Y:S01]  /*a310*/  LOP3.LUT R17, R17, R2, RZ, 0x3c, !PT ;  /* 0x0000000211117212 */ /* 0x000fe200078e3cff */
[----:B------:R-:W-:Y:S06]  /*a320*/  @!P6 BRA `(.L_x_2746) ;  /* 0x0000000400dce947 */ /* 0x000fec0003800000 */
[----:B------:R-:W-:Y:S01]  /*a330*/  IADD3 R10, R8, -0x1, RZ ;  /* 0xffffffff080a7810 */ /* 0x000fe20007ffe0ff */
[----:B------:R-:W-:Y:S06]  /*a340*/  @!P0 BRA `(.L_x_2747) ;  /* 0x0000000000488947 */ /* 0x000fec0003800000 */
[----:B------:R-:W1:Y:S01]  /*a350*/  LDC R5, c[0x0][0x41c] ;  /* 0x00010700ff057b82 */ /* 0x000e620000000800 */
[----:B------:R-:W-:Y:S02]  /*a360*/  ULDC.64 UR4, c[0x0][0x408] ;  /* 0x0001020000047ab9 */ /* 0x000fe40000000a00 */
[----:B------:R-:W-:-:S04]  /*a370*/  IMAD R11, R7, UR4, RZ ;  /* 0x00000004070b7c24 */ /* 0x000fc8000f8e02ff */
[----:B------:R-:W-:Y:S01]  /*a380*/  IMAD R11, R6, UR5, R11 ;  /* 0x00000005060b7c24 */ /* 0x000fe2000f8e020b */
[----:B-1----:R-:W-:-:S13]  /*a390*/  ISETP.NE.AND P1, PT, R5, 0x1, PT ;  /* 0x000000010500780c */ /* 0x002fda0003f25270 */
[----:B------:R-:W1:Y:S02]  /*a3a0*/  @P1 LDC.64 R2, c[0x0][0x420] ;  /* 0x00010800ff021b82 */ /* 0x000e640000000a00 */
[----:B-1----:R-:W-:-:S04]  /*a3b0*/  @P1 IMAD.HI.U32 R4, R10, R2, RZ ;  /* 0x000000020a041227 */ /* 0x002fc800078e00ff */
[----:B------:R-:W-:Y:S01]  /*a3c0*/  IMAD.MOV.U32 R2, RZ, RZ, R10 ;  /* 0x000000ffff027224 */ /* 0x000fe200078e000a */
[----:B------:R-:W-:-:S04]  /*a3d0*/  @P1 SHF.R.U32.HI R2, RZ, R3, R4 ;  /* 0x00000003ff021219 */ /* 0x000fc80000011604 */
[----:B------:R-:W-:-:S05]  /*a3e0*/  IADD3 R3, -R2, RZ, RZ ;  /* 0x000000ff02037210 */ /* 0x000fca0007ffe1ff */
        /* <DEDUP_REMOVED lines=8> */
.L_x_2747:
        /* <DEDUP_REMOVED lines=10> */
.L_x_2781:
        /* <DEDUP_REMOVED lines=8> */
.L_x_2749:
[----:B------:R-:W2:Y:S01]  /*a590*/  S2R R11, SR_CgaCtaId ;  /* 0x00000000000b7919 */ /* 0x000ea20000008800 */
        /* <DEDUP_REMOVED lines=12> */
[----:B--2---:R-:W-:-:S05]  /*a660*/  LEA R5, R11, R5, 0x18 ;  /* 0x000000050b057211 */ /* 0x004fca00078ec0ff */
[----:B------:R-:W-:-:S05]  /*a670*/  IMAD R5, R9, 0x2000, R5 ;  /* 0x0000200009057824 */ /* 0x000fca00078e0205 */
[----:B------:R-:W-:-:S13]  /*a680*/  R2UR UR8, R5 ;  /* 0x00000000050872ca */ /* 0x000fda00000e0000 */
[----:B------:R-:W-:-:S09]  /*a690*/  UIADD3 UR8, UR8, 0x22400, URZ ;  /* 0x0002240008087890 */ /* 0x000fd2000fffe03f */
[----:B------:R2:W-:Y:S01]  /*a6a0*/  UTMALDG.4D [UR8], [UR4], desc[UR6] ;  /* 0x00000608040075b4 */ /* 0x0005e20008019000 */
[----:B------:R-:W3:Y:S02]  /*a6b0*/  SYNCS.PHASECHK.TRANS64.TRYWAIT P2, [R3+URZ+0x28c60], R2 ;  /* 0x028c6002030075a7 */ /* 0x000ee4000804017f */
[----:B--23--:R-:W-:Y:S05]  /*a6c0*/  @!P2 BRA `(.L_x_2750) ;  /* 0x0000000c00b4a947 */ /* 0x00cfea0003800000 */
.L_x_2782:
        /* <DEDUP_REMOVED lines=8> */
.L_x_2751:
        /* <DEDUP_REMOVED lines=52> */
[----:B-1----:R-:W-:Y:S01]  /*aa90*/  NOP ;  /* 0x0000000000007918 */ /* 0x002fe20000000000 */
.L_x_2746:
[----:B------:R-:W-:Y:S05]  /*aaa0*/  BSYNC B1 ;  /* 0x0000000000017941 */ /* 0x000fea0003800000 */
.L_x_2745:
[C---:B------:R-:W-:Y:S01]  /*aab0*/  ISETP.GT.AND P2, PT, R8.reuse, 0x1, PT ;  /* 0x000000010800780c */ /* 0x040fe20003f44270 */
[----:B------:R-:W-:Y:S01]  /*aac0*/  VIADD R8, R8, 0xfffffffe ;  /* 0xfffffffe08087836 */ /* 0x000fe20000000000 */
[----:B------:R-:W-:-:S04]  /*aad0*/  IADD3 R9, R9, 0x1, RZ ;  /* 0x0000000109097810 */ /* 0x000fc80007ffe0ff */
[----:B------:R-:W-:-:S04]  /*aae0*/  ISETP.NE.AND P1, PT, R9, 0x2, PT ;  /* 0x000000020900780c */ /* 0x000fc80003f25270 */
[----:B------:R-:W-:Y:S02]  /*aaf0*/  SEL R2, RZ, 0x1, P1 ;  /* 0x00000001ff027807 */ /* 0x000fe40000800000 */
[----:B------:R-:W-:Y:S02]  /*ab00*/  SEL R16, R9, RZ, P1 ;  /* 0x000000ff09107207 */ /* 0x000fe40000800000 */
[----:B------:R-:W-:Y:S01]  /*ab10*/  LOP3.LUT R17, R17, R2, RZ, 0x3c, !PT ;  /* 0x0000000211117212 */ /* 0x000fe200078e3cff */
[----:B------:R-:W-:Y:S06]  /*ab20*/  @P2 BRA `(.L_x_2752) ;  /* 0xffffffec00fc2947 */ /* 0x000fec000383ffff */
.L_x_2737:
[----:B------:R-:W-:Y:S05]  /*ab30*/  BSYNC B0 ;  /* 0x0000000000007941 */ /* 0x000fea0003800000 */
.L_x_2728:
[----:B------:R-:W2:Y:S01]  /*ab40*/  LDL.LU R2, [R1+0xc] ;  /* 0x00000c0001027983 */ /* 0x000ea20000300800 */
[----:B------:R-:W-:-:S03]  /*ab50*/  ULDC UR4, c[0x0][0xda4] ;  /* 0x0003690000047ab9 */ /* 0x000fc60000000800 */
[----:B------:R-:W3:Y:S01]  /*ab60*/  LDL.LU R0, [R1+0x18] ;  /* 0x0000180001007983 */ /* 0x000ee20000300800 */
[----:B--2---:R-:W-:Y:S02]  /*ab70*/  IADD3 R2, R2, UR36, RZ ;  /* 0x0000002402027c10 */ /* 0x004fe4000fffe0ff */
[----:B---3--:R-:W-:-:S03]  /*ab80*/  IADD3 R0, R0, 0x1, RZ ;  /* 0x0000000100007810 */ /* 0x008fc60007ffe0ff */
[----:B------:R2:W-:Y:S01]  /*ab90*/  STL [R1+0xc], R2 ;  /* 0x00000c0201007387 */ /* 0x0005e20000100800 */
[----:B------:R-:W-:-:S03]  /*aba0*/  ISETP.GE.AND P0, PT, R2, UR4, PT ;  /* 0x0000000402007c0c */ /* 0x000fc6000bf06270 */
[----:B------:R2:W-:Y:S10]  /*abb0*/  STL [R1+0x18], R0 ;  /* 0x0000180001007387 */ /* 0x0005f40000100800 */
[----:B--2---:R-:W-:Y:S05]  /*abc0*/  @!P0 BRA `(.L_x_2753) ;  /* 0xffffffd000c48947 */ /* 0x004fea000383ffff */
[----:B------:R-:W-:-:S07]  /*abd0*/  LOP3.LUT R2, R0, 0x1, RZ, 0xc, !PT ;  /* 0x0000000100027812 */ /* 0x000fce00078e0cff */
.L_x_2711:
[----:B------:R-:W2:Y:S01]  /*abe0*/  S2R R3, SR_CgaCtaId ;  /* 0x0000000000037919 */ /* 0x000ea20000008800 */
[----:B------:R-:W-:Y:S01]  /*abf0*/  MOV R0, 0x400 ;  /* 0x0000040000007802 */ /* 0x000fe20000000f00 */
[----:B------:R-:W-:Y:S03]  /*ac00*/  BSSY B0, `(.L_x_2754) ;  /* 0x0000005000007945 */ /* 0x000fe60003800000 */
[----:B--2---:R-:W-:Y:S02]  /*ac10*/  LEA R0, R3, R0, 0x18 ;  /* 0x0000000003007211 */ /* 0x004fe400078ec0ff */
[----:B------:R-:W-:-:S04]  /*ac20*/  SHF.L.U32 R3, R2, 0x1f, RZ ;  /* 0x0000001f02037819 */ /* 0x000fc800000006ff */
[----:B------:R-:W2:Y:S02]  /*ac30*/  SYNCS.PHASECHK.TRANS64.TRYWAIT P0, [R0+URZ+0x28c20], R3 ;  /* 0x028c2003000075a7 */ /* 0x000ea4000800017f */
[----:B--2---:R-:W-:Y:S05]  /*ac40*/  @!P0 BRA `(.L_x_2755) ;  /* 0x0000000800688947 */ /* 0x004fea0003800000 */
.L_x_2783:
[----:B------:R-:W-:Y:S05]  /*ac50*/  BSYNC B0 ;  /* 0x0000000000007941 */ /* 0x000fea0003800000 */
.L_x_2754:
[----:B------:R-:W-:-:S03]  /*ac60*/  UMOV UR4, 0xffffffff ;  /* 0xffffffff00047882 */ /* 0x000fc60000000000 */
[----:B------:R-:W-:Y:S05]  /*ac70*/  BRA.DIV UR4, `(.L_x_2756) ;  /* 0x0000000a04707947 */ /* 0x000fea000b800000 */
[----:B------:R-:W3:Y:S02]  /*ac80*/  S2R R2, SR_TID.X ;  /* 0x0000000000027919 */ /* 0x000ee40000002100 */
[----:B---3--:R-:W-:-:S04]  /*ac90*/  SHF.R.U32.HI R2, RZ, 0x5, R2 ;  /* 0x00000005ff027819 */ /* 0x008fc80000011602 */
[----:B------:R-:W-:-:S05]  /*aca0*/  LOP3.LUT R2, R2, 0x3, RZ, 0xc0, !PT ;  /* 0x0000000302027812 */ /* 0x000fca00078ec0ff */
[----:B------:R3:W4:Y:S02]  /*acb0*/  SHFL.IDX PT, R14, R2, RZ, 0x1f ;  /* 0x00001fff020e7589 */ /* 0x00072400000e0000 */
.L_x_2786:
[----:B----4-:R-:W-:Y:S01]  /*acc0*/  ISETP.NE.AND P0, PT, R14, RZ, PT ;  /* 0x000000ff0e00720c */ /* 0x010fe20003f05270 */
[----:B------:R-:W-:-:S12]  /*acd0*/  BSSY B0, `(.L_x_2757) ;  /* 0x0000024000007945 */ /* 0x000fd80003800000 */
[----:B------:R-:W-:Y:S05]  /*ace0*/  @P0 BRA `(.L_x_2758) ;  /* 0x0000000000880947 */ /* 0x000fea0003800000 */
[----:B------:R-:W-:-:S03]  /*acf0*/  UMOV UR4, 0xffffffff ;  /* 0xffffffff00047882 */ /* 0x000fc60000000000 */
[----:B------:R-:W-:Y:S05]  /*ad00*/  BRA.DIV UR4, `(.L_x_2759) ;  /* 0x0000000a04807947 */ /* 0x000fea000b800000 */
[----:B------:R-:W-:-:S13]  /*ad10*/  ELECT P6, URZ, PT ;  /* 0x00000000003f782f */ /* 0x000fda00038c0000 */
.L_x_2789:
[----:B------:R-:W-:Y:S05]  /*ad20*/  @!P6 BRA `(.L_x_2758) ;  /* 0x000000000078e947 */ /* 0x000fea0003800000 */
[----:B------:R-:W-:-:S06]  /*ad30*/  ULOP3.LUT UR4, UR38, 0x2, URZ, 0xfc, !UPT ;  /* 0x0000000226047892 */ /* 0x000fcc000f8efc3f */
[----:B---3--:R-:W-:-:S04]  /*ad40*/  MOV R2, UR4 ;  /* 0x0000000400027c02 */ /* 0x008fc80008000f00 */
[----:B------:R-:W-:-:S13]  /*ad50*/  ISETP.NE.AND P2, PT, R2, 0x3, PT ;  /* 0x000000030200780c */ /* 0x000fda0003f45270 */
[----:B------:R-:W-:Y:S05]  /*ad60*/  @!P2 BRA `(.L_x_2760) ;  /* 0x000000000004a947 */ /* 0x000fea0003800000 */
[----:B------:R-:W-:Y:S01]  /*ad70*/  BPT.TRAP 0x1 ;  /* 0x000000040000795c */ /* 0x000fe20000300000 */
.L_x_2760:
[----:B--2---:R-:W-:Y:S02]  /*ad80*/  IADD3 R3, R0, 0x28c40, RZ ;  /* 0x00028c4000037810 */ /* 0x004fe40007ffe0ff */
[----:B------:R-:W-:Y:S02]  /*ad90*/  SHF.L.U32 R5, R17, 0x1f, RZ ;  /* 0x0000001f11057819 */ /* 0x000fe400000006ff */
[C---:B------:R-:W-:Y:S01]  /*ada0*/  IADD3 R2, R16.reuse, 0x1, RZ ;  /* 0x0000000110027810 */ /* 0x040fe20007ffe0ff */
[----:B------:R-:W-:-:S03]  /*adb0*/  IMAD R6, R16, 0x8, R3 ;  /* 0x0000000810067824 */ /* 0x000fc600078e0203 */
[----:B------:R-:W-:Y:S01]  /*adc0*/  ISETP.NE.AND P1, PT, R2, 0x2, PT ;  /* 0x000000020200780c */ /* 0x000fe20003f25270 */
[----:B------:R-:W2:Y:S03]  /*add0*/  SYNCS.PHASECHK.TRANS64.TRYWAIT P0, [R6+URZ], R5 ;  /* 0x00000005060075a7 */ /* 0x000ea6000800017f */
[----:B------:R-:W-:-:S04]  /*ade0*/  SEL R4, RZ, 0x1, P1 ;  /* 0x00000001ff047807 */ /* 0x000fc80000800000 */
[----:B------:R-:W-:Y:S02]  /*adf0*/  LOP3.LUT R17, R17, R4, RZ, 0x3c, !PT ;  /* 0x0000000411117212 */ /* 0x000fe400078e3cff */
[----:B------:R-:W-:Y:S02]  /*ae00*/  SEL R4, R2, RZ, P1 ;  /* 0x000000ff02047207 */ /* 0x000fe40000800000 */
[----:B------:R-:W-:Y:S02]  /*ae10*/  SHF.L.U32 R2, R17, 0x1f, RZ ;  /* 0x0000001f11027819 */ /* 0x000fe400000006ff */
[----:B------:R-:W-:Y:S01]  /*ae20*/  LEA R3, R4, R3, 0x3 ;  /* 0x0000000304037211 */ /* 0x000fe200078e18ff */
[----:B--2---:R-:W-:Y:S06]  /*ae30*/  @!P0 BRA `(.L_x_2761) ;  /* 0x0000000800548947 */ /* 0x004fec0003800000 */
.L_x_2790:
[----:B------:R-:W3:Y:S02]  /*ae40*/  SYNCS.PHASECHK.TRANS64.TRYWAIT P0, [R3+URZ], R2 ;  /* 0x00000002030075a7 */ /* 0x000ee4000800017f */
[----:B---3--:R-:W-:Y:S05]  /*ae50*/  @!P0 BRA `(.L_x_2762) ;  /* 0x0000000800608947 */ /* 0x008fea0003800000 */
.L_x_2791:
[----:B------:R-:W-:Y:S05]  /*ae60*/  @!P2 BRA `(.L_x_2763) ;  /* 0x000000000004a947 */ /* 0x000fea0003800000 */
[----:B------:R-:W-:Y:S01]  /*ae70*/  BPT.TRAP 0x1 ;  /* 0x000000040000795c */ /* 0x000fe20000300000 */
.L_x_2763:
[----:B---3--:R-:W-:-:S04]  /*ae80*/  IADD3 R3, R0, 0x28c60, RZ ;  /* 0x00028c6000037810 */ /* 0x008fc80007ffe0ff */
[----:B------:R-:W-:-:S04]  /*ae90*/  LEA R16, R16, R3, 0x3 ;  /* 0x0000000310107211 */ /* 0x000fc800078e18ff */
[----:B------:R-:W3:Y:S02]  /*aea0*/  SYNCS.PHASECHK.TRANS64.TRYWAIT P0, [R16+URZ], R5 ;  /* 0x00000005100075a7 */ /* 0x000ee4000800017f */
[----:B---3--:R-:W-:Y:S05]  /*aeb0*/  @!P0 BRA `(.L_x_2764) ;  /* 0x00000008005c8947 */ /* 0x008fea0003800000 */
.L_x_2792:
[----:B------:R-:W-:-:S07]  /*aec0*/  IMAD R3, R4, 0x8, R3 ;  /* 0x0000000804037824 */ /* 0x000fce00078e0203 */
.L_x_2765:
[----:B----4-:R4:W1:Y:S02]  /*aed0*/  SYNCS.PHASECHK.TRANS64.TRYWAIT P0, [R3+URZ], R2 ;  /* 0x00000002030075a7 */ /* 0x010864000800017f */
[----:B-1----:R-:W-:Y:S05]  /*aee0*/  @!P0 NANOSLEEP.SYNCS 0x989680 ;  /* 0x009896800000895d */ /* 0x002fea0003900000 */
[----:B------:R-:W1:Y:S02]  /*aef0*/  @!P0 SYNCS.PHASECHK.TRANS64 P0, [R3+URZ], R2 ;  /* 0x00000002030085a7 */ /* 0x000e64000800007f */
[----:B-1----:R-:W-:Y:S05]  /*af00*/  @!P0 BRA `(.L_x_2765) ;  /* 0xfffffffc00f08947 */ /* 0x002fea000383ffff */
.L_x_2758:
[----:B------:R-:W-:Y:S05]  /*af10*/  BSYNC B0 ;  /* 0x0000000000007941 */ /* 0x000fea0003800000 */
.L_x_2757:
[----:B------:R-:W-:Y:S05]  /*af20*/  EXIT ;  /* 0x000000000000794d */ /* 0x000fea0003800000 */
.L_x_2679:
[----:B-1----:R-:W-:-:S04]  /*af30*/  MOV R3, UR16 ;  /* 0x0000001000037c02 */ /* 0x002fc80008000f00 */
[----:B------:R1:W2:Y:S03]  /*af40*/  SYNCS.PHASECHK.TRANS64.TRYWAIT P0, [R3+URZ+0x28c50], R0 ;  /* 0x028c5000030075a7 */ /* 0x0002a6000800017f */
[----:B--2---:R-:W-:Y:S05]  /*af50*/  @!P0 NANOSLEEP.SYNCS 0x989680 ;  /* 0x009896800000895d */ /* 0x004fea0003900000 */
[----:B------:R-:W2:Y:S02]  /*af60*/  @!P0 SYNCS.PHASECHK.TRANS64 P0, [R3+URZ+0x28c50], R0 ;  /* 0x028c5000030085a7 */ /* 0x000ea4000800007f */
[----:B--2---:R-:W-:Y:S05]  /*af70*/  @!P0 BRA `(.L_x_2679) ;  /* 0xfffffffc00ec8947 */ /* 0x004fea000383ffff */
[----:B------:R-:W-:Y:S05]  /*af80*/  BRA `(.L_x_2766) ;  /* 0xffffff6000787947 */ /* 0x000fea000383ffff */
.L_x_2684:
[----:B--2---:R-:W-:-:S04]  /*af90*/  MOV R4, UR6 ;  /* 0x0000000600047c02 */ /* 0x004fc80008000f00 */
[----:B------:R2:W3:Y:S03]  /*afa0*/  SYNCS.PHASECHK.TRANS64.TRYWAIT P0, [R4+URZ+0x28c50], R3 ;  /* 0x028c5003040075a7 */ /* 0x0004e6000800017f */
[----:B---3--:R-:W-:Y:S05]  /*afb0*/  @!P0 NANOSLEEP.SYNCS 0x989680 ;  /* 0x009896800000895d */ /* 0x008fea0003900000 */
[----:B------:R-:W3:Y:S02]  /*afc0*/  @!P0 SYNCS.PHASECHK.TRANS64 P0, [R4+URZ+0x28c50], R3 ;  /* 0x028c5003040085a7 */ /* 0x000ee4000800007f */
[----:B---3--:R-:W-:Y:S05]  /*afd0*/  @!P0 BRA `(.L_x_2684) ;  /* 0xfffffffc00ec8947 */ /* 0x008fea000383ffff */
[----:B------:R-:W-:Y:S05]  /*afe0*/  BRA `(.L_x_2683) ;  /* 0xffffff6c008c7947 */ /* 0x000fea000383ffff */
.L_x_2688:
[----:B-1----:R-:W-:-:S04]  /*aff0*/  MOV R3, UR46 ;  /* 0x0000002e00037c02 */ /* 0x002fc80008000f00 */
[----:B------:R1:W2:Y:S03]  /*b000*/  SYNCS.PHASECHK.TRANS64.TRYWAIT P1, [R3+URZ+0x28c00], R0 ;  /* 0x028c0000030075a7 */ /* 0x0002a6000802017f */
[----:B--2---:R-:W-:Y:S05]  /*b010*/  @!P1 NANOSLEEP.SYNCS 0x989680 ;  /* 0x009896800000995d */ /* 0x004fea0003900000 */
[----:B------:R-:W2:Y:S02]  /*b020*/  @!P1 SYNCS.PHASECHK.TRANS64 P1, [R3+URZ+0x28c00], R0 ;  /* 0x028c0000030095a7 */ /* 0x000ea4000802007f */
[----:B--2---:R-:W-:Y:S05]  /*b030*/  @!P1 BRA `(.L_x_2688) ;  /* 0xfffffffc00ec9947 */ /* 0x004fea000383ffff */
[----:B------:R-:W-:Y:S05]  /*b040*/  BRA `(.L_x_2767) ;  /* 0xffffff7800dc7947 */ /* 0x000fea000383ffff */
.L_x_2692:
[----:B---3--:R3:W4:Y:S02]  /*b050*/  SYNCS.PHASECHK.TRANS64.TRYWAIT P1, [R7+URZ+0x28c30], R8 ;  /* 0x028c3008070075a7 */ /* 0x008724000802017f */
[----:B----4-:R-:W-:Y:S05]  /*b060*/  @!P1 NANOSLEEP.SYNCS 0x989680 ;  /* 0x009896800000995d */ /* 0x010fea0003900000 */
[----:B------:R-:W4:Y:S02]  /*b070*/  @!P1 SYNCS.PHASECHK.TRANS64 P1, [R7+URZ+0x28c30], R8 ;  /* 0x028c3008070095a7 */ /* 0x000f24000802007f */
[----:B----4-:R-:W-:Y:S05]  /*b080*/  @!P1 BRA `(.L_x_2692) ;  /* 0xfffffffc00f09947 */ /* 0x010fea000383ffff */
[----:B------:R-:W-:Y:S05]  /*b090*/  BRA `(.L_x_2691) ;  /* 0xffffff7800f87947 */ /* 0x000fea000383ffff */
.L_x_2696:
[----:B----4-:R4:W1:Y:S02]  /*b0a0*/  SYNCS.PHASECHK.TRANS64.TRYWAIT P2, [R7+URZ+0x28c50], R8 ;  /* 0x028c5008070075a7 */ /* 0x010864000804017f */
[----:B-1----:R-:W-:Y:S05]  /*b0b0*/  @!P2 NANOSLEEP.SYNCS 0x989680 ;  /* 0x009896800000a95d */ /* 0x002fea0003900000 */
[----:B------:R-:W1:Y:S02]  /*b0c0*/  @!P2 SYNCS.PHASECHK.TRANS64 P2, [R7+URZ+0x28c50], R8 ;  /* 0x028c50080700a5a7 */ /* 0x000e64000804007f */
[----:B-1----:R-:W-:Y:S05]  /*b0d0*/  @!P2 BRA `(.L_x_2696) ;  /* 0xfffffffc00f0a947 */ /* 0x002fea000383ffff */
[----:B------:R-:W-:Y:S05]  /*b0e0*/  BRA `(.L_x_2695) ;  /* 0xffffff9000107947 */ /* 0x000fea000383ffff */
.L_x_2701:
[----:B---3--:R-:W-:-:S04]  /*b0f0*/  MOV R4, UR23 ;  /* 0x0000001700047c02 */ /* 0x008fc80008000f00 */
[----:B------:R3:W4:Y:S03]  /*b100*/  SYNCS.PHASECHK.TRANS64.TRYWAIT P3, [R4+URZ+0x28c30], R7 ;  /* 0x028c3007040075a7 */ /* 0x000726000806017f */
[----:B----4-:R-:W-:Y:S05]  /*b110*/  @!P3 NANOSLEEP.SYNCS 0x989680 ;  /* 0x009896800000b95d */ /* 0x010fea0003900000 */
[----:B------:R-:W4:Y:S02]  /*b120*/  @!P3 SYNCS.PHASECHK.TRANS64 P3, [R4+URZ+0x28c30], R7 ;  /* 0x028c30070400b5a7 */ /* 0x000f24000806007f */
[----:B----4-:R-:W-:Y:S05]  /*b130*/  @!P3 BRA `(.L_x_2701) ;  /* 0xfffffffc00ecb947 */ /* 0x010fea000383ffff */
[----:B------:R-:W-:Y:S05]  /*b140*/  BRA `(.L_x_2700) ;  /* 0xffffff9000f47947 */ /* 0x000fea000383ffff */
.L_x_2705:
[----:B---3--:R3:W4:Y:S02]  /*b150*/  SYNCS.PHASECHK.TRANS64.TRYWAIT P3, [R168+URZ+0x28c50], R7 ;  /* 0x028c5007a80075a7 */ /* 0x008724000806017f */
[----:B----4-:R-:W-:Y:S05]  /*b160*/  @!P3 NANOSLEEP.SYNCS 0x989680 ;  /* 0x009896800000b95d */ /* 0x010fea0003900000 */
[----:B------:R-:W4:Y:S02]  /*b170*/  @!P3 SYNCS.PHASECHK.TRANS64 P3, [R168+URZ+0x28c50], R7 ;  /* 0x028c5007a800b5a7 */ /* 0x000f24000806007f */
[----:B----4-:R-:W-:Y:S05]  /*b180*/  @!P3 BRA `(.L_x_2705) ;  /* 0xfffffffc00f0b947 */ /* 0x010fea000383ffff */
[----:B------:R-:W-:Y:S05]  /*b190*/  BRA `(.L_x_2704) ;  /* 0xffffffac00287947 */ /* 0x000fea000383ffff */
.L_x_2716:
[----:B------:R-:W1:Y:S01]  /*b1a0*/  S2R R5, SR_TID.X ;  /* 0x0000000000057919 */ /* 0x000e620000002100 */
[----:B------:R-:W-:Y:S01]  /*b1b0*/  BSSY B0, `(.L_x_2768) ;  /* 0x000000a000007945 */ /* 0x000fe20003800000 */
[----:B------:R-:W-:Y:S02]  /*b1c0*/  MOV R12, RZ ;  /* 0x000000ff000c7202 */ /* 0x000fe40000000f00 */
[----:B------:R-:W-:Y:S02]  /*b1d0*/  MOV R11, 0x1f ;  /* 0x0000001f000b7802 */ /* 0x000fe40000000f00 */
[----:B------:R-:W-:Y:S02]  /*b1e0*/  MOV R15, 0xffffffff ;  /* 0xffffffff000f7802 */ /* 0x000fe40000000f00 */
[----:B-1----:R-:W-:-:S04]  /*b1f0*/  SHF.R.U32.HI R5, RZ, 0x5, R5 ;  /* 0x00000005ff057819 */ /* 0x002fc80000011605 */
[----:B------:R-:W-:-:S05]  /*b200*/  LOP3.LUT R5, R5, 0x3, RZ, 0xc0, !PT ;  /* 0x0000000305057812 */ /* 0x000fca00078ec0ff */
[----:B------:R-:W-:-:S07]  /*b210*/  IMAD.MOV.U32 R13, RZ, RZ, R5 ;  /* 0x000000ffff0d7224 */ /* 0x000fce00078e0005 */
[----:B------:R-:W-:Y:S05]  /*b220*/  WARPSYNC.COLLECTIVE R15, `(.L_x_2769) ;  /* 0x000000000f087348 */ /* 0x000fea0003c00000 */
[----:B------:R1:W2:Y:S02]  /*b230*/  SHFL.IDX P6, R14, R13, R12, R11 ;  /* 0x0000000c0d0e7389 */ /* 0x0002a400000c000b */
[----:B-12---:R-:W-:Y:S01]  /*b240*/  ENDCOLLECTIVE ;  /* 0x000000000000791b */ /* 0x006fe20003800000 */
.L_x_2769:
[----:B------:R-:W-:Y:S05]  /*b250*/  BSYNC B0 ;  /* 0x0000000000007941 */ /* 0x000fea0003800000 */
.L_x_2768:
[----:B------:R-:W-:Y:S05]  /*b260*/  BRA `(.L_x_2770) ;  /* 0xffffffd400387947 */ /* 0x000fea000383ffff */
.L_x_2717:
[----:B------:R-:W-:Y:S01]  /*b270*/  BSSY B0, `(.L_x_2771) ;  /* 0x0000006000007945 */ /* 0x000fe20003800000 */
[----:B------:R-:W-:-:S07]  /*b280*/  MOV R15, 0xffffffff ;  /* 0xffffffff000f7802 */ /* 0x000fce0000000f00 */
[----:B------:R-:W-:Y:S05]  /*b290*/  WARPSYNC.COLLECTIVE R15, `(.L_x_2772) ;  /* 0x000000000f0c7348 */ /* 0x000fea0003c00000 */
[----:B------:R-:W-:Y:S02]  /*b2a0*/  ELECT P6, UR62, PT ;  /* 0x00000000003e782f */ /* 0x000fe400038c0000 */
[----:B------:R-:W-:Y:S01]  /*b2b0*/  MOV R14, UR62 ;  /* 0x0000003e000e7c02 */ /* 0x000fe20008000f00 */
[----:B------:R-:W-:Y:S10]  /*b2c0*/  ENDCOLLECTIVE ;  /* 0x000000000000791b */ /* 0x000ff40003800000 */
.L_x_2772:
[----:B------:R-:W-:Y:S05]  /*b2d0*/  BSYNC B0 ;  /* 0x0000000000007941 */ /* 0x000fea0003800000 */
.L_x_2771:
[----:B------:R-:W-:Y:S05]  /*b2e0*/  BRA `(.L_x_2773) ;  /* 0xffffffd400307947 */ /* 0x000fea000383ffff */
.L_x_2720:
[----:B--2---:R2:W3:Y:S02]  /*b2f0*/  SYNCS.PHASECHK.TRANS64.TRYWAIT P1, [R5+URZ+0x28c40], R10 ;  /* 0x028c400a050075a7 */ /* 0x0044e4000802017f */
[----:B---3--:R-:W-:Y:S05]  /*b300*/  @!P1 NANOSLEEP.SYNCS 0x989680 ;  /* 0x009896800000995d */ /* 0x008fea0003900000 */
[----:B------:R-:W3:Y:S02]  /*b310*/  @!P1 SYNCS.PHASECHK.TRANS64 P1, [R5+URZ+0x28c40], R10 ;  /* 0x028c400a050095a7 */ /* 0x000ee4000802007f */
[----:B---3--:R-:W-:Y:S05]  /*b320*/  @!P1 BRA `(.L_x_2720) ;  /* 0xfffffffc00f09947 */ /* 0x008fea000383ffff */
[----:B------:R-:W-:Y:S05]  /*b330*/  BRA `(.L_x_2774) ;  /* 0xffffffd400907947 */ /* 0x000fea000383ffff */
.L_x_2723:
[----:B--2---:R-:W2:Y:S01]  /*b340*/  S2R R10, SR_CgaCtaId ;  /* 0x00000000000a7919 */ /* 0x004ea20000008800 */
[----:B------:R-:W-:-:S04]  /*b350*/  MOV R8, 0x400 ;  /* 0x0000040000087802 */ /* 0x000fc80000000f00 */
[----:B--2---:R-:W-:-:S04]  /*b360*/  LEA R8, R10, R8, 0x18 ;  /* 0x000000080a087211 */ /* 0x004fc800078ec0ff */
[----:B------:R2:W3:Y:S03]  /*b370*/  SYNCS.PHASECHK.TRANS64.TRYWAIT P1, [R8+URZ+0x28c20], R5 ;  /* 0x028c2005080075a7 */ /* 0x0004e6000802017f */
[----:B---3--:R-:W-:Y:S05]  /*b380*/  @!P1 NANOSLEEP.SYNCS 0x989680 ;  /* 0x009896800000995d */ /* 0x008fea0003900000 */
[----:B------:R-:W3:Y:S02]  /*b390*/  @!P1 SYNCS.PHASECHK.TRANS64 P1, [R8+URZ+0x28c20], R5 ;  /* 0x028c2005080095a7 */ /* 0x000ee4000802007f */
[----:B---3--:R-:W-:Y:S05]  /*b3a0*/  @!P1 BRA `(.L_x_2723) ;  /* 0xfffffffc00e49947 */ /* 0x008fea000383ffff */
[----:B------:R-:W-:Y:S05]  /*b3b0*/  BRA `(.L_x_2775) ;  /* 0xffffffd800547947 */ /* 0x000fea000383ffff */
.L_x_2726:
[----:B--2---:R2:W3:Y:S02]  /*b3c0*/  SYNCS.PHASECHK.TRANS64.TRYWAIT P1, [R8+URZ+0x28c60], R5 ;  /* 0x028c6005080075a7 */ /* 0x0044e4000802017f */
[----:B---3--:R-:W-:Y:S05]  /*b3d0*/  @!P1 NANOSLEEP.SYNCS 0x989680 ;  /* 0x009896800000995d */ /* 0x008fea0003900000 */
[----:B------:R-:W3:Y:S02]  /*b3e0*/  @!P1 SYNCS.PHASECHK.TRANS64 P1, [R8+URZ+0x28c60], R5 ;  /* 0x028c6005080095a7 */ /* 0x000ee4000802007f */
[----:B---3--:R-:W-:Y:S05]  /*b3f0*/  @!P1 BRA `(.L_x_2726) ;  /* 0xfffffffc00f09947 */ /* 0x008fea000383ffff */
[----:B------:R-:W-:Y:S05]  /*b400*/  BRA `(.L_x_2776) ;  /* 0xffffffd800747947 */ /* 0x000fea000383ffff */
.L_x_2733:
[----:B--2---:R2:W3:Y:S02]  /*b410*/  SYNCS.PHASECHK.TRANS64.TRYWAIT P2, [R2+URZ+0x28c40], R3 ;  /* 0x028c4003020075a7 */ /* 0x0044e4000804017f */
[----:B---3--:R-:W-:Y:S05]  /*b420*/  @!P2 NANOSLEEP.SYNCS 0x989680 ;  /* 0x009896800000a95d */ /* 0x008fea0003900000 */
[----:B------:R-:W3:Y:S02]  /*b430*/  @!P2 SYNCS.PHASECHK.TRANS64 P2, [R2+URZ+0x28c40], R3 ;  /* 0x028c40030200a5a7 */ /* 0x000ee4000804007f */
[----:B---3--:R-:W-:Y:S05]  /*b440*/  @!P2 BRA `(.L_x_2733) ;  /* 0xfffffffc00f0a947 */ /* 0x008fea000383ffff */
[----:B------:R-:W-:Y:S05]  /*b450*/  BRA `(.L_x_2777) ;  /* 0xffffffe0001c7947 */ /* 0x000fea000383ffff */
.L_x_2735:
[----:B---3--:R3:W4:Y:S02]  /*b460*/  SYNCS.PHASECHK.TRANS64.TRYWAIT P2, [R2+URZ+0x28c60], R3 ;  /* 0x028c6003020075a7 */ /* 0x008724000804017f */
[----:B----4-:R-:W-:Y:S05]  /*b470*/  @!P2 NANOSLEEP.SYNCS 0x989680 ;  /* 0x009896800000a95d */ /* 0x010fea0003900000 */
[----:B------:R-:W4:Y:S02]  /*b480*/  @!P2 SYNCS.PHASECHK.TRANS64 P2, [R2+URZ+0x28c60], R3 ;  /* 0x028c60030200a5a7 */ /* 0x000f24000804007f */
[----:B----4-:R-:W-:Y:S05]  /*b490*/  @!P2 BRA `(.L_x_2735) ;  /* 0xfffffffc00f0a947 */ /* 0x010fea000383ffff */
[----:B------:R-:W-:Y:S05]  /*b4a0*/  BRA `(.L_x_2778) ;  /* 0xffffffe000787947 */ /* 0x000fea000383ffff */
.L_x_2741:
[----:B-1----:R1:W2:Y:S02]  /*b4b0*/  SYNCS.PHASECHK.TRANS64.TRYWAIT P2, [R3+URZ+0x28c40], R2 ;  /* 0x028c4002030075a7 */ /* 0x0022a4000804017f */
[----:B--2---:R-:W-:Y:S05]  /*b4c0*/  @!P2 NANOSLEEP.SYNCS 0x989680 ;  /* 0x009896800000a95d */ /* 0x004fea0003900000 */
[----:B------:R-:W2:Y:S02]  /*b4d0*/  @!P2 SYNCS.PHASECHK.TRANS64 P2, [R3+URZ+0x28c40], R2 ;  /* 0x028c40020300a5a7 */ /* 0x000ea4000804007f */
[----:B--2---:R-:W-:Y:S05]  /*b4e0*/  @!P2 BRA `(.L_x_2741) ;  /* 0xfffffffc00f0a947 */ /* 0x004fea000383ffff */
[----:B------:R-:W-:Y:S05]  /*b4f0*/  BRA `(.L_x_2779) ;  /* 0xffffffe800087947 */ /* 0x000fea000383ffff */
.L_x_2743:
[----:B--2---:R2:W3:Y:S02]  /*b500*/  SYNCS.PHASECHK.TRANS64.TRYWAIT P2, [R3+URZ+0x28c60], R2 ;  /* 0x028c6002030075a7 */ /* 0x0044e4000804017f */
[----:B---3--:R-:W-:Y:S05]  /*b510*/  @!P2 NANOSLEEP.SYNCS 0x989680 ;  /* 0x009896800000a95d */ /* 0x008fea0003900000 */
[----:B------:R-:W3:Y:S02]  /*b520*/  @!P2 SYNCS.PHASECHK.TRANS64 P2, [R3+URZ+0x28c60], R2 ;  /* 0x028c60020300a5a7 */ /* 0x000ee4000804007f */
[----:B---3--:R-:W-:Y:S05]  /*b530*/  @!P2 BRA `(.L_x_2743) ;  /* 0xfffffffc00f0a947 */ /* 0x008fea000383ffff */
[----:B------:R-:W-:Y:S05]  /*b540*/  BRA `(.L_x_2780) ;  /* 0xffffffe800647947 */ /* 0x000fea000383ffff */
.L_x_2748:
[----:B-1----:R1:W2:Y:S02]  /*b550*/  SYNCS.PHASECHK.TRANS64.TRYWAIT P2, [R3+URZ+0x28c40], R2 ;  /* 0x028c4002030075a7 */ /* 0x0022a4000804017f */
[----:B--2---:R-:W-:Y:S05]  /*b560*/  @!P2 NANOSLEEP.SYNCS 0x989680 ;  /* 0x009896800000a95d */ /* 0x004fea0003900000 */
[----:B------:R-:W2:Y:S02]  /*b570*/  @!P2 SYNCS.PHASECHK.TRANS64 P2, [R3+URZ+0x28c40], R2 ;  /* 0x028c40020300a5a7 */ /* 0x000ea4000804007f */
[----:B--2---:R-:W-:Y:S05]  /*b580*/  @!P2 BRA `(.L_x_2748) ;  /* 0xfffffffc00f0a947 */ /* 0x004fea000383ffff */
[----:B------:R-:W-:Y:S05]  /*b590*/  BRA `(.L_x_2781) ;  /* 0xffffffec00dc7947 */ /* 0x000fea000383ffff */
.L_x_2750:
[----:B--2---:R2:W3:Y:S02]  /*b5a0*/  SYNCS.PHASECHK.TRANS64.TRYWAIT P2, [R3+URZ+0x28c60], R2 ;  /* 0x028c6002030075a7 */ /* 0x0044e4000804017f */
[----:B---3--:R-:W-:Y:S05]  /*b5b0*/  @!P2 NANOSLEEP.SYNCS 0x989680 ;  /* 0x009896800000a95d */ /* 0x008fea0003900000 */
[----:B------:R-:W3:Y:S02]  /*b5c0*/  @!P2 SYNCS.PHASECHK.TRANS64 P2, [R3+URZ+0x28c60], R2 ;  /* 0x028c60020300a5a7 */ /* 0x000ee4000804007f */
[----:B---3--:R-:W-:Y:S05]  /*b5d0*/  @!P2 BRA `(.L_x_2750) ;  /* 0xfffffffc00f0a947 */ /* 0x008fea000383ffff */
[----:B------:R-:W-:Y:S05]  /*b5e0*/  BRA `(.L_x_2782) ;  /* 0xfffffff000387947 */ /* 0x000fea000383ffff */
.L_x_2755:
[----:B--2---:R2:W3:Y:S02]  /*b5f0*/  SYNCS.PHASECHK.TRANS64.TRYWAIT P0, [R0+URZ+0x28c20], R3 ;  /* 0x028c2003000075a7 */ /* 0x0044e4000800017f */
[----:B---3--:R-:W-:Y:S05]  /*b600*/  @!P0 NANOSLEEP.SYNCS 0x989680 ;  /* 0x009896800000895d */ /* 0x008fea0003900000 */
[----:B------:R-:W3:Y:S02]  /*b610*/  @!P0 SYNCS.PHASECHK.TRANS64 P0, [R0+URZ+0x28c20], R3 ;  /* 0x028c2003000085a7 */ /* 0x000ee4000800007f */
[----:B---3--:R-:W-:Y:S05]  /*b620*/  @!P0 BRA `(.L_x_2755) ;  /* 0xfffffffc00f08947 */ /* 0x008fea000383ffff */
[----:B------:R-:W-:Y:S05]  /*b630*/  BRA `(.L_x_2783) ;  /* 0xfffffff400847947 */ /* 0x000fea000383ffff */
.L_x_2756:
[----:B------:R-:W3:Y:S01]  /*b640*/  S2R R2, SR_TID.X ;  /* 0x0000000000027919 */ /* 0x000ee20000002100 */
[----:B------:R-:W-:Y:S01]  /*b650*/  BSSY B0, `(.L_x_2784) ;  /* 0x000000a000007945 */ /* 0x000fe20003800000 */
[----:B------:R-:W-:Y:S02]  /*b660*/  MOV R12, RZ ;  /* 0x000000ff000c7202 */ /* 0x000fe40000000f00 */
[----:B------:R-:W-:Y:S02]  /*b670*/  MOV R11, 0x1f ;  /* 0x0000001f000b7802 */ /* 0x000fe40000000f00 */
[----:B------:R-:W-:Y:S02]  /*b680*/  MOV R15, 0xffffffff ;  /* 0xffffffff000f7802 */ /* 0x000fe40000000f00 */
[----:B---3--:R-:W-:-:S04]  /*b690*/  SHF.R.U32.HI R2, RZ, 0x5, R2 ;  /* 0x00000005ff027819 */ /* 0x008fc80000011602 */
[----:B------:R-:W-:-:S05]  /*b6a0*/  LOP3.LUT R2, R2, 0x3, RZ, 0xc0, !PT ;  /* 0x0000000302027812 */ /* 0x000fca00078ec0ff */
[----:B------:R-:W-:-:S07]  /*b6b0*/  IMAD.MOV.U32 R13, RZ, RZ, R2 ;  /* 0x000000ffff0d7224 */ /* 0x000fce00078e0002 */
[----:B-12---:R-:W-:Y:S05]  /*b6c0*/  WARPSYNC.COLLECTIVE R15, `(.L_x_2785) ;  /* 0x000000000f087348 */ /* 0x006fea0003c00000 */
[----:B------:R3:W4:Y:S02]  /*b6d0*/  SHFL.IDX P6, R14, R13, R12, R11 ;  /* 0x0000000c0d0e7389 */ /* 0x00072400000c000b */
[----:B-1234-:R-:W-:Y:S01]  /*b6e0*/  ENDCOLLECTIVE ;  /* 0x000000000000791b */ /* 0x01efe20003800000 */
.L_x_2785:
[----:B------:R-:W-:Y:S05]  /*b6f0*/  BSYNC B0 ;  /* 0x0000000000007941 */ /* 0x000fea0003800000 */
.L_x_2784:
[----:B------:R-:W-:Y:S05]  /*b700*/  BRA `(.L_x_2786) ;  /* 0xfffffff4006c7947 */ /* 0x000fea000383ffff */
.L_x_2759:
[----:B------:R-:W-:Y:S01]  /*b710*/  BSSY B1, `(.L_x_2787) ;  /* 0x0000006000017945 */ /* 0x000fe20003800000 */
[----:B------:R-:W-:-:S07]  /*b720*/  MOV R15, 0xffffffff ;  /* 0xffffffff000f7802 */ /* 0x000fce0000000f00 */
[----:B-123--:R-:W-:Y:S05]  /*b730*/  WARPSYNC.COLLECTIVE R15, `(.L_x_2788) ;  /* 0x000000000f0c7348 */ /* 0x00efea0003c00000 */
[----:B------:R-:W-:Y:S02]  /*b740*/  ELECT P6, UR62, PT ;  /* 0x00000000003e782f */ /* 0x000fe400038c0000 */
[----:B------:R-:W-:Y:S01]  /*b750*/  MOV R14, UR62 ;  /* 0x0000003e000e7c02 */ /* 0x000fe20008000f00 */
[----:B-123--:R-:W-:Y:S10]  /*b760*/  ENDCOLLECTIVE ;  /* 0x000000000000791b */ /* 0x00eff40003800000 */
.L_x_2788:
[----:B------:R-:W-:Y:S05]  /*b770*/  BSYNC B1 ;  /* 0x0000000000017941 */ /* 0x000fea0003800000 */
.L_x_2787:
[----:B------:R-:W-:Y:S05]  /*b780*/  BRA `(.L_x_2789) ;  /* 0xfffffff400647947 */ /* 0x000fea000383ffff */
.L_x_2761:
[----:B--2---:R2:W3:Y:S02]  /*b790*/  SYNCS.PHASECHK.TRANS64.TRYWAIT P0, [R6+URZ], R5 ;  /* 0x00000005060075a7 */ /* 0x0044e4000800017f */
[----:B---3--:R-:W-:Y:S05]  /*b7a0*/  @!P0 NANOSLEEP.SYNCS 0x989680 ;  /* 0x009896800000895d */ /* 0x008fea0003900000 */
[----:B------:R-:W3:Y:S02]  /*b7b0*/  @!P0 SYNCS.PHASECHK.TRANS64 P0, [R6+URZ], R5 ;  /* 0x00000005060085a7 */ /* 0x000ee4000800007f */
[----:B---3--:R-:W-:Y:S05]  /*b7c0*/  @!P0 BRA `(.L_x_2761) ;  /* 0xfffffffc00f08947 */ /* 0x008fea000383ffff */
[----:B------:R-:W-:Y:S05]  /*b7d0*/  BRA `(.L_x_2790) ;  /* 0xfffffff400987947 */ /* 0x000fea000383ffff */
.L_x_2762:
[----:B---3--:R3:W4:Y:S02]  /*b7e0*/  SYNCS.PHASECHK.TRANS64.TRYWAIT P0, [R3+URZ], R2 ;  /* 0x00000002030075a7 */ /* 0x008724000800017f */
[----:B----4-:R-:W-:Y:S05]  /*b7f0*/  @!P0 NANOSLEEP.SYNCS 0x989680 ;  /* 0x009896800000895d */ /* 0x010fea0003900000 */
[----:B------:R-:W4:Y:S02]  /*b800*/  @!P0 SYNCS.PHASECHK.TRANS64 P0, [R3+URZ], R2 ;  /* 0x00000002030085a7 */ /* 0x000f24000800007f */
[----:B----4-:R-:W-:Y:S05]  /*b810*/  @!P0 BRA `(.L_x_2762) ;  /* 0xfffffffc00f08947 */ /* 0x010fea000383ffff */
[----:B------:R-:W-:Y:S05]  /*b820*/  BRA `(.L_x_2791) ;  /* 0xfffffff4008c7947 */ /* 0x000fea000383ffff */
.L_x_2764:
[----:B---3--:R3:W4:Y:S02]  /*b830*/  SYNCS.PHASECHK.TRANS64.TRYWAIT P0, [R16+URZ], R5 ;  /* 0x00000005100075a7 */ /* 0x008724000800017f */
[----:B----4-:R-:W-:Y:S05]  /*b840*/  @!P0 NANOSLEEP.SYNCS 0x989680 ;  /* 0x009896800000895d */ /* 0x010fea0003900000 */
[----:B------:R-:W4:Y:S02]  /*b850*/  @!P0 SYNCS.PHASECHK.TRANS64 P0, [R16+URZ], R5 ;  /* 0x00000005100085a7 */ /* 0x000f24000800007f */
[----:B----4-:R-:W-:Y:S05]  /*b860*/  @!P0 BRA `(.L_x_2764) ;  /* 0xfffffffc00f08947 */ /* 0x010fea000383ffff */
[----:B------:R-:W-:Y:S05]  /*b870*/  BRA `(.L_x_2792) ;  /* 0xfffffff400907947 */ /* 0x000fea000383ffff */
.L_x_2793:
        /* <DEDUP_REMOVED lines=16> */
.L_x_11941:


//--------------------- .text._ZN7cutlass13device_kernelIN5flash11enable_sm90INS1_16FlashAttnFwdSm90INS1_25CollectiveMainloopFwdSm90ILi2EN4cute5tupleIJNS5_1CILi1EEES8_S8_EEENS6_IJNS7_ILi64EEESA_SA_EEELi512ENS_6half_tEfNS_4arch4Sm90ELb0ELb0ELb1ELb0ELb0ELb0ELb1ELb0ELb0ELb0ELb0ELb0EEENS1_21CollectiveEpilogueFwdINS6_IJSA_NS7_ILi512EEESA_EEES9_SC_SE_Li256ELb0ELb0ELb0ELb0EEENS1_29StaticPersistentTileSchedulerILb0EEEEEEEEEvNT_6ParamsE --------------------------
	.section	.text._ZN7cutlass13device_kernelIN5flash11enable_sm90INS1_16FlashAttnFwdSm90INS1_25CollectiveMainloopFwdSm90ILi2EN4cute5tupleIJNS5_1CILi1EEES8_S8_EEENS6_IJNS7_ILi64EEESA_SA_EEELi512ENS_6half_tEfNS_4arch4Sm90ELb0ELb0ELb1ELb0ELb0ELb0ELb1ELb0ELb0ELb0ELb0ELb0EEENS1_21CollectiveEpilogueFwdINS6_IJSA_NS7_ILi512EEESA_EEES9_SC_SE_Li256ELb0ELb0ELb0ELb0EEENS1_29StaticPersistentTileSchedulerILb0EEEEEEEEEvNT_6ParamsE,"ax",@progbits
	.align	128
.text._ZN7cutlass13device_kernelIN5flash11enable_sm90INS1_16FlashAttnFwdSm90INS1_25CollectiveMainloopFwdSm90ILi2EN4cute5tupleIJNS5_1CILi1EEES8_S8_EEENS6_IJNS7_ILi64EEESA_SA_EEELi512ENS_6half_tEfNS_4arch4Sm90ELb0ELb0ELb1ELb0ELb0ELb0ELb1ELb0ELb0ELb0ELb0ELb0EEENS1_21CollectiveEpilogueFwdINS6_IJSA_NS7_ILi512EEESA_EEES9_SC_SE_Li256ELb0ELb0ELb0ELb0EEENS1_29StaticPersistentTileSchedulerILb0EEEEEEEEEvNT_6ParamsE:
        .type           _ZN7cutlass13device_kernelIN5flash11enable_sm90INS1_16FlashAttnFwdSm90INS1_25CollectiveMainloopFwdSm90ILi2EN4cute5tupleIJNS5_1CILi1EEES8_S8_EEENS6_IJNS7_ILi64EEESA_SA_EEELi512ENS_6half_tEfNS_4arch4Sm90ELb0ELb0ELb1ELb0ELb0ELb0ELb1ELb0ELb0ELb0ELb0ELb0EEENS1_21CollectiveEpilogueFwdINS6_IJSA_NS7_ILi512EEESA_EEES9_SC_SE_Li256ELb0ELb0ELb0ELb0EEENS1_29StaticPersistentTileSchedulerILb0EEEEEEEEEvNT_6ParamsE,@function
        .size           _ZN7cutlass13device_kernelIN5flash11enable_sm90INS1_16FlashAttnFwdSm90INS1_25CollectiveMainloopFwdSm90ILi2EN4cute5tupleIJNS5_1CILi1EEES8_S8_EEENS6_IJNS7_ILi64EEESA_SA_EEELi512ENS_6half_tEfNS_4arch4Sm90ELb0ELb0ELb1ELb0ELb0ELb0ELb1ELb0ELb0ELb0ELb0ELb0EEENS1_21CollectiveEpilogueFwdINS6_IJSA_NS7_ILi512EEESA_EEES9_SC_SE_Li256ELb0ELb0ELb0ELb0EEENS1_29StaticPersistentTileSchedulerILb0EEEEEEEEEvNT_6ParamsE,(.L_x_11942 - _ZN7cutlass13device_kernelIN5flash11enable_sm90INS1_16FlashAttnFwdSm90INS1_25CollectiveMainloopFwdSm90ILi2EN4cute5tupleIJNS5_1CILi1EEES8_S8_EEENS6_IJNS7_ILi64EEESA_SA_EEELi512ENS_6half_tEfNS_4arch4Sm90ELb0ELb0ELb1ELb0ELb0ELb0ELb1ELb0ELb0ELb0ELb0ELb0EEENS1_21CollectiveEpilogueFwdINS6_IJSA_NS7_ILi512EEESA_EEES9_SC_SE_Li256ELb0ELb0ELb0ELb0EEENS1_29StaticPersistentTileSchedulerILb0EEEEEEEEEvNT_6ParamsE)
        .other          _ZN7cutlass13device_kernelIN5flash11enable_sm90INS1_16FlashAttnFwdSm90INS1_25CollectiveMainloopFwdSm90ILi2EN4cute5tupleIJNS5_1CILi1EEES8_S8_EEENS6_IJNS7_ILi64EEESA_SA_EEELi512ENS_6half_tEfNS_4arch4Sm90ELb0ELb0ELb1ELb0ELb0ELb0ELb1ELb0ELb0ELb0ELb0ELb0EEENS1_21CollectiveEpilogueFwdINS6_IJSA_NS7_ILi512EEESA_EEES9_SC_SE_Li256ELb0ELb0ELb0ELb0EEENS1_29StaticPersistentTileSchedulerILb0EEEEEEEEEvNT_6ParamsE,@"STO_CUDA_ENTRY STV_DEFAULT"
_ZN7cutlass13device_kernelIN5flash11enable_sm90INS1_16FlashAttnFwdSm90INS1_25CollectiveMainloopFwdSm90ILi2EN4cute5tupleIJNS5_1CILi1EEES8_S8_EEENS6_IJNS7_ILi64EEESA_SA_EEELi512ENS_6half_tEfNS_4arch4Sm90ELb0ELb0ELb1ELb0ELb0ELb0ELb1ELb0ELb0ELb0ELb0ELb0EEENS1_21CollectiveEpilogueFwdINS6_IJSA_NS7_ILi512EEESA_EEES9_SC_SE_Li256ELb0ELb0ELb0ELb0EEENS1_29StaticPersistentTileSchedulerILb0EEEEEEEEEvNT_6ParamsE:
        /* <DEDUP_REMOVED lines=25> */
[----:B-1----:R-:W-:Y:S01]  /*0190*/  NOP ;  /* 0x0000000000007918 */ /* 0x002fe20000000000 */
.L_x_2795:
[----:B------:R-:W-:Y:S05]  /*01a0*/  BSYNC B0 ;  /* 0x0000000000007941 */ /* 0x000fea0003800000 */
.L_x_2794:
[----:B------:R-:W-:Y:S01]  /*01b0*/  VOTEU.ANY UP0, P0 ;  /* 0x00000000003f7886 */ /* 0x000fe20000000100 */
[----:B------:R-:W1:Y:S01]  /*01c0*/  SHFL.IDX PT, R2, R0, RZ, 0x1f ;  /* 0x00001fff00027589 */ /* 0x000e6200000e0000 */
[----:B------:R-:W-:Y:S01]  /*01d0*/  UMOV UR4, 0x1 ;  /* 0x0000000100047882 */ /* 0x000fe20000000000 */
[----:B------:R-:W-:Y:S01]  /*01e0*/  VOTEU.ANY UP1, P0 ;  /* 0x00000000003f7886 */ /* 0x000fe20000020100 */
[----:B------:R-:W-:Y:S01]  /*01f0*/  SHF.R.U32.HI R4, RZ, 0x7, R3 ;  /* 0x00000007ff047819 */ /* 0x000fe20000011603 */
[----:B------:R-:W2:Y:S01]  /*0200*/  @UP0 S2UR UR7, SR_CgaCtaId ;  /* 0x00000000000709c3 */ /* 0x000ea20000008800 */
[----:B------:R-:W-:Y:S01]  /*0210*/  @UP0 UMOV UR6, 0x400 ;  /* 0x0000040000060882 */ /* 0x000fe20000000000 */
[----:B------:R-:W-:-:S04]  /*0220*/  @UP0 UIADD3 UR4, -UR4, 0x100000, URZ ;  /* 0x0010000004040890 */ /* 0x000fc8000fffe13f */
[----:B------:R-:W-:Y:S02]  /*0230*/  @UP0 USHF.L.U32 UR5, UR4, 0xb, URZ ;  /* 0x0000000b04050899 */ /* 0x000fe4000800063f */
[----:B------:R-:W-:Y:S01]  /*0240*/  @UP0 USHF.L.U32 UR4, UR4, 0x1, URZ ;  /* 0x0000000104040899 */ /* 0x000fe2000800063f */
[----:B------:R-:W-:Y:S01]  /*0250*/  VOTEU.ANY UP2, P0 ;  /* 0x00000000003f7886 */ /* 0x000fe20000040100 */
[----:B-1----:R-:W-:Y:S02]  /*0260*/  ISETP.NE.AND P1, PT, R2, RZ, PT ;  /* 0x000000ff0200720c */ /* 0x002fe40003f25270 */
[----:B------:R1:W3:Y:S01]  /*0270*/  SHFL.IDX PT, R2, R4, RZ, 0x1f ;  /* 0x00001fff04027589 */ /* 0x0002e200000e0000 */
[----:B--2---:R-:W-:Y:S01]  /*0280*/  @UP0 ULEA UR6, UR7, UR6, 0x18 ;  /* 0x0000000607060291 */ /* 0x004fe2000f8ec03f */
[----:B------:R-:W-:Y:S02]  /*0290*/  VOTEU.ANY UP0, P0 ;  /* 0x00000000003f7886 */ /* 0x000fe40000000100 */
[----:B------:R-:W2:Y:S09]  /*02a0*/  FENCE.VIEW.ASYNC.S ;  /* 0x00000000000073c6 */ /* 0x000eb20000000000 */
[----:B--2---:R1:W2:Y:S01]  /*02b0*/  @UP0 SYNCS.EXCH.64 URZ, [UR6+0x38800], UR4 ;  /* 0x03880004063f05b2 */ /* 0x0042a20008000100 */
[----:B------:R1:W4:Y:S01]  /*02c0*/  @UP1 SYNCS.EXCH.64 URZ, [UR6+0x38810], UR4 ;  /* 0x03881004063f15b2 */ /* 0x0003220008000100 */
[----:B------:R1:W1:Y:S01]  /*02d0*/  @UP2 SYNCS.EXCH.64 URZ, [UR6+0x38820], UR4 ;  /* 0x03882004063f25b2 */ /* 0x0002620008000100 */
        /* <DEDUP_REMOVED lines=13> */
[----:B------:R1:W1:Y:S01]  /*03b0*/  SYNCS.EXCH.64 URZ, [UR6+0x38848], UR4 ;  /* 0x03884804063f75b2 */ /* 0x0002620008000100 */
[----:B------:R-:W-:Y:S01]  /*03c0*/  NOP ;  /* 0x0000000000007918 */ /* 0x000fe20000000000 */
.L_x_2796:
[----:B-1----:R-:W1:Y:S01]  /*03d0*/  SHFL.IDX PT, R4, R0, RZ, 0x1f ;  /* 0x00001fff00047589 */ /* 0x002e6200000e0000 */
[----:B------:R-:W-:Y:S01]  /*03e0*/  NOP ;  /* 0x0000000000007918 */ /* 0x000fe20000000000 */
[----:B-1----:R-:W-:-:S13]  /*03f0*/  ISETP.NE.AND P0, PT, R4, RZ, PT ;  /* 0x000000ff0400720c */ /* 0x002fda0003f05270 */
[----:B------:R-:W-:Y:S05]  /*0400*/  @P0 BRA `(.L_x_2797) ;  /* 0x0000000000480947 */ /* 0x000fea0003800000 */
[----:B------:R-:W1:Y:S01]  /*0410*/  S2UR UR5, SR_CgaCtaId ;  /* 0x00000000000579c3 */ /* 0x000e620000008800 */
        /* <DEDUP_REMOVED lines=17> */
.L_x_2797:
[----:B------:R-:W5:Y:S01]  /*0530*/  SHFL.IDX PT, R4, R0, RZ, 0x1f ;  /* 0x00001fff00047589 */ /* 0x000f6200000e0000 */
[----:B------:R-:W-:Y:S01]  /*0540*/  NOP ;  /* 0x0000000000007918 */ /* 0x000fe20000000000 */
[----:B-----5:R-:W-:-:S13]  /*0550*/  ISETP.NE.AND P0, PT, R4, RZ, PT ;  /* 0x000000ff0400720c */ /* 0x020fda0003f05270 */
        /* <DEDUP_REMOVED lines=15> */
.L_x_2798:
[----:B------:R-:W5:Y:S01]  /*0650*/  SHFL.IDX PT, R4, R0, RZ, 0x1f ;  /* 0x00001fff00047589 */ /* 0x000f6200000e0000 */
[----:B------:R-:W-:Y:S01]  /*0660*/  NOP ;  /* 0x0000000000007918 */ /* 0x000fe20000000000 */
[----:B-----5:R-:W-:-:S13]  /*0670*/  ISETP.NE.AND P0, PT, R4, RZ, PT ;  /* 0x000000ff0400720c */ /* 0x020fda0003f05270 */
        /* <DEDUP_REMOVED lines=19> */
.L_x_2799:
[----:B------:R-:W5:Y:S01]  /*07b0*/  SHFL.IDX PT, R4, R0, RZ, 0x1f ;  /* 0x00001fff00047589 */ /* 0x000f6200000e0000 */
[----:B---3--:R-:W-:Y:S01]  /*07c0*/  R2UR UR43, R2 ;  /* 0x00000000022b72ca */ /* 0x008fe200000e0000 */
        /* <DEDUP_REMOVED lines=20> */
[----:B---3--:R-:W-:Y:S01]  /*0910*/  NOP ;  /* 0x0000000000007918 */ /* 0x008fe20000000000 */
.L_x_2800:
[----:B------:R-:W-:Y:S01]  /*0920*/  ISETP.NE.AND P0, PT, RZ, UR43, PT ;  /* 0x0000002bff007c0c */ /* 0x000fe2000bf05270 */
[----:B------:R-:W-:Y:S01]  /*0930*/  NOP ;  /* 0x0000000000007918 */ /* 0x000fe20000000000 */
[----:B------:R-:W-:Y:S01]  /*0940*/  ULDC.64 UR54, c[0x0][0x208] ;  /* 0x0000820000367ab9 */ /* 0x000fe20000000a00 */
[----:B-12-4-:R-:W-:Y:S10]  /*0950*/  BAR.SYNC.DEFER_BLOCKING 0x0 ;  /* 0x0000000000007b1d */ /* 0x016ff40000010000 */
[----:B------:R-:W-:Y:S05]  /*0960*/  @!P0 BRA `(.L_x_2801) ;  /* 0x0000009c000c8947 */ /* 0x000fea0003800000 */
.L_x_2802:
        /* <DEDUP_REMOVED lines=13> */
[----:B------:R-:W-:Y:S01]  /*0a40*/  VIADD R0, R3, 0xffffff80 ;  /* 0xffffff8003007836 */ /* 0x000fe20000000000 */
[----:B------:R-:W1:Y:S01]  /*0a50*/  S2UR UR4, SR_CgaCtaId ;  /* 0x00000000000479c3 */ /* 0x000e620000008800 */
[----:B------:R-:W-:Y:S01]  /*0a60*/  UMOV UR42, 0x400 ;  /* 0x00000400002a7882 */ /* 0x000fe20000000000 */
[----:B------:R-:W-:Y:S01]  /*0a70*/  IMAD.MOV.U32 R184, RZ, RZ, 0x20 ;  /* 0x00000020ffb87424 */ /* 0x000fe200078e00ff */
[----:B------:R-:W-:Y:S01]  /*0a80*/  ULDC.64 UR46, c[0x0][0x198] ;  /* 0x00006600002e7ab9 */ /* 0x000fe20000000a00 */
[----:B------:R-:W-:Y:S01]  /*0a90*/  SHF.R.S32.HI R3, RZ, 0x1f, R0 ;  /* 0x0000001fff037819 */ /* 0x000fe20000011400 */
[----:B------:R-:W-:Y:S01]  /*0aa0*/  IMAD.MOV.U32 R16, RZ, RZ, RZ ;  /* 0x000000ffff107224 */ /* 0x000fe200078e00ff */
[----:B------:R-:W-:Y:S02]  /*0ab0*/  UMOV UR38, URZ ;  /* 0x0000003f00267c82 */ /* 0x000fe40008000000 */
[CC--:B------:R-:W-:Y:S02]  /*0ac0*/  LEA.HI R2, R3.reuse, R0.reuse, RZ, 0x4 ;  /* 0x0000000003027211 */ /* 0x0c0fe400078f20ff */
[----:B------:R-:W-:-:S02]  /*0ad0*/  LEA.HI R4, R3, R0, RZ, 0x5 ;  /* 0x0000000003047211 */ /* 0x000fc400078f28ff */
[----:B------:R-:W-:Y:S02]  /*0ae0*/  LEA.HI R5, R3, R0, RZ, 0x7 ;  /* 0x0000000003057211 */ /* 0x000fe400078f38ff */
[----:B------:R-:W-:Y:S02]  /*0af0*/  LOP3.LUT R7, R2, 0xfffffff0, RZ, 0xc0, !PT ;  /* 0xfffffff002077812 */ /* 0x000fe400078ec0ff */
[--C-:B------:R-:W-:Y:S02]  /*0b00*/  SHF.R.S32.HI R187, RZ, 0x5, R4.reuse ;  /* 0x00000005ffbb7819 */ /* 0x100fe40000011404 */
[----:B------:R-:W-:Y:S02]  /*0b10*/  LOP3.LUT R3, R5, 0xffffff80, RZ, 0xc0, !PT ;  /* 0xffffff8005037812 */ /* 0x000fe400078ec0ff */
[----:B------:R-:W-:Y:S02]  /*0b20*/  SHF.R.S32.HI R4, RZ, 0x1f, R4 ;  /* 0x0000001fff047819 */ /* 0x000fe40000011404 */
[C---:B------:R-:W-:Y:S01]  /*0b30*/  IADD3 R7, R0.reuse, -R7, RZ ;  /* 0x8000000700077210 */ /* 0x040fe20007ffe0ff */
[----:B------:R-:W-:Y:S01]  /*0b40*/  IMAD.IADD R3, R0, 0x1, -R3 ;  /* 0x0000000100037824 */ /* 0x000fe200078e0a03 */
[----:B------:R-:W-:Y:S01]  /*0b50*/  LEA.HI R4, R4, R187, RZ, 0x2 ;  /* 0x000000bb04047211 */ /* 0x000fe200078f10ff */
[----:B-1----:R-:W-:Y:S01]  /*0b60*/  ULEA UR42, UR4, UR42, 0x18 ;  /* 0x0000002a042a7291 */ /* 0x002fe2000f8ec03f */
[----:B------:R-:W-:-:S02]  /*0b70*/  SHF.R.S32.HI R0, RZ, 0x1f, R7 ;  /* 0x0000001fff007819 */ /* 0x000fc40000011407 */
[----:B------:R-:W-:Y:S02]  /*0b80*/  SHF.R.S32.HI R186, RZ, 0x7, R5 ;  /* 0x00000007ffba7819 */ /* 0x000fe40000011405 */
[----:B------:R-:W-:Y:S02]  /*0b90*/  LOP3.LUT R4, R4, 0x3ffffc, RZ, 0xc0, !PT ;  /* 0x003ffffc04047812 */ /* 0x000fe400078ec0ff */
[----:B------:R-:W-:Y:S02]  /*0ba0*/  SHF.R.S32.HI R9, RZ, 0x4, R2 ;  /* 0x00000004ff097819 */ /* 0x000fe40000011402 */
[-C--:B------:R-:W-:Y:S01]  /*0bb0*/  LEA.HI R6, R0, R7.reuse, RZ, 0x3 ;  /* 0x0000000700067211 */ /* 0x080fe200078f18ff */
[----:B------:R-:W-:Y:S01]  /*0bc0*/  IMAD.IADD R8, R187, 0x1, -R4 ;  /* 0x00000001bb087824 */ /* 0x000fe200078e0a04 */
[----:B------:R-:W-:Y:S02]  /*0bd0*/  LEA R11, R186, R7, 0x8 ;  /* 0x00000007ba0b7211 */ /* 0x000fe400078e40ff */
[----:B------:R-:W-:-:S02]  /*0be0*/  LEA.HI R2, R2, R9, RZ, 0x1 ;  /* 0x0000000902027211 */ /* 0x000fc400078f08ff */
[----:B------:R-:W-:Y:S01]  /*0bf0*/  LOP3.LUT R4, R6, 0xfffffff8, RZ, 0xc0, !PT ;  /* 0xfffffff806047812 */ /* 0x000fe200078ec0ff */
[----:B------:R-:W-:Y:S01]  /*0c00*/  IMAD R188, R8, 0x10, R11 ;  /* 0x0000001008bc7824 */ /* 0x000fe200078e020b */
[----:B------:R-:W-:Y:S02]  /*0c10*/  LOP3.LUT R2, R2, 0x1ffffffe, RZ, 0xc0, !PT ;  /* 0x1ffffffe02027812 */ /* 0x000fe400078ec0ff */
[----:B------:R-:W-:Y:S02]  /*0c20*/  IADD3 R8, R7, -R4, RZ ;  /* 0x8000000407087210 */ /* 0x000fe40007ffe0ff */
[----:B------:R-:W-:Y:S01]  /*0c30*/  SHF.L.U32 R6, R6, 0x6, RZ ;  /* 0x0000000606067819 */ /* 0x000fe200000006ff */
[----:B------:R-:W-:Y:S01]  /*0c40*/  IMAD.IADD R9, R9, 0x1, -R2 ;  /* 0x0000000109097824 */ /* 0x000fe200078e0a02 */
[----:B------:R-:W-:Y:S01]  /*0c50*/  SHF.R.S32.HI R0, RZ, 0x1f, R3 ;  /* 0x0000001fff007819 */ /* 0x000fe20000011403 */
[----:B------:R-:W-:Y:S01]  /*0c60*/  IMAD.SHL.U32 R10, R8, 0x40, RZ ;  /* 0x00000040080a7824 */ /* 0x000fe200078e00ff */
[----:B------:R-:W-:Y:S01]  /*0c70*/  LOP3.LUT R6, R6, 0x7ffffe00, RZ, 0xc0, !PT ;  /* 0x7ffffe0006067812 */ /* 0x000fe200078ec0ff */
[----:B------:R-:W-:Y:S01]  /*0c80*/  IMAD.SHL.U32 R9, R9, 0x8, RZ ;  /* 0x0000000809097824 */ /* 0x000fe200078e00ff */
[----:B------:R-:W-:-:S02]  /*0c90*/  LEA.HI R2, R0, R3, RZ, 0x2 ;  /* 0x0000000300027211 */ /* 0x000fc400078f10ff */
[----:B------:R-:W-:Y:S01]  /*0ca0*/  LOP3.LUT R10, R10, 0x1c0, RZ, 0xc0, !PT ;  /* 0x000001c00a0a7812 */ /* 0x000fe200078ec0ff */
[--C-:B------:R-:W-:Y:S01]  /*0cb0*/  IMAD.U32 R188, R188, 0x40, R9.reuse ;  /* 0x00000040bcbc7824 */ /* 0x100fe200078e0009 */
[----:B------:R-:W-:Y:S01]  /*0cc0*/  LEA.HI R4, R0, R3, RZ, 0x5 ;  /* 0x0000000300047211 */ /* 0x000fe200078f28ff */
[----:B------:R-:W-:Y:S01]  /*0cd0*/  IMAD R6, R187, 0x400, R6 ;  /* 0x00000400bb067824 */ /* 0x000fe200078e0206 */
[----:B------:R-:W-:Y:S02]  /*0ce0*/  LOP3.LUT R9, R10, 0x8, R9, 0xf8, !PT ;  /* 0x000000080a097812 */ /* 0x000fe400078ef809 */
[----:B------:R-:W-:Y:S02]  /*0cf0*/  SHF.R.U32.HI R10, RZ, 0x3, R10 ;  /* 0x00000003ff0a7819 */ /* 0x000fe4000001160a */
[----:B------:R-:W-:Y:S02]  /*0d00*/  R2P PR, R8, 0x6 ;  /* 0x0000000608007804 */ /* 0x000fe40000000000 */
[----:B------:R-:W-:-:S02]  /*0d10*/  LOP3.LUT R9, R9, R10, RZ, 0x3c, !PT ;  /* 0x0000000a09097212 */ /* 0x000fc400078e3cff */
[--C-:B------:R-:W-:Y:S02]  /*0d20*/  SHF.R.S32.HI R0, RZ, 0x2, R2.reuse ;  /* 0x00000002ff007819 */ /* 0x100fe40000011402 */
[----:B------:R-:W-:Y:S01]  /*0d30*/  SHF.R.S32.HI R7, RZ, 0x1f, R2 ;  /* 0x0000001fff077819 */ /* 0x000fe20000011402 */
[----:B------:R-:W-:Y:S01]  /*0d40*/  IMAD.IADD R6, R6, 0x1, R9 ;  /* 0x0000000106067824 */ /* 0x000fe200078e0209 */
[----:B------:R-:W-:Y:S02]  /*0d50*/  LEA.HI R5, R5, R186, RZ, 0x1 ;  /* 0x000000ba05057211 */ /* 0x000fe400078f08ff */
[----:B------:R-:W-:Y:S02]  /*0d60*/  LEA.HI R7, R7, R0, RZ, 0x3 ;  /* 0x0000000007077211 */ /* 0x000fe400078f18ff */
[----:B------:R-:W-:Y:S02]  /*0d70*/  LEA R23, R6, UR42, 0x1 ;  /* 0x0000002a06177c11 */ /* 0x000fe4000f8e08ff */
[----:B------:R-:W-:-:S02]  /*0d80*/  LOP3.LUT R2, R2, 0x7ffffffc, RZ, 0xc0, !PT ;  /* 0x7ffffffc02027812 */ /* 0x000fc400078ec0ff */
[----:B------:R-:W-:Y:S01]  /*0d90*/  LOP3.LUT R5, R5, 0xfffffe, RZ, 0xc0, !PT ;  /* 0x00fffffe05057812 */ /* 0x000fe200078ec0ff */
[C---:B------:R-:W-:Y:S01]  /*0da0*/  VIADD R22, R23.reuse, 0x36440 ;  /* 0x0003644017167836 */ /* 0x040fe20000000000 */
[----:B------:R-:W-:Y:S01]  /*0db0*/  IADD3 R185, R23, 0x36400, RZ ;  /* 0x0003640017b97810 */ /* 0x000fe20007ffe0ff */
[----:B------:R-:W-:Y:S01]  /*0dc0*/  IMAD.IADD R18, R3, 0x1, -R2 ;  /* 0x0000000103127824 */ /* 0x000fe200078e0a02 */
[----:B------:R-:W-:Y:S01]  /*0dd0*/  LOP3.LUT R7, R7, 0xfffffff8, RZ, 0xc0, !PT ;  /* 0xfffffff807077812 */ /* 0x000fe200078ec0ff */
[----:B------:R-:W-:Y:S01]  /*0de0*/  IMAD.IADD R5, R186, 0x1, -R5 ;  /* 0x00000001ba057824 */ /* 0x000fe200078e0a05 */
[----:B------:R-:W-:Y:S01]  /*0df0*/  SEL R184, R184, 0xffffffe0, !P1 ;  /* 0xffffffe0b8b87807 */ /* 0x000fe20004800000 */
[----:B------:R-:W-:Y:S01]  /*0e00*/  @P2 VIADD R22, R185, 0xffffffc0 ;  /* 0xffffffc0b9162836 */ /* 0x000fe20000000000 */
[----:B------:R-:W-:Y:S01]  /*0e10*/  IADD3 R7, R0, -R7, RZ ;  /* 0x8000000700077210 */ /* 0x000fe20007ffe0ff */
[----:B------:R-:W-:Y:S01]  /*0e20*/  IMAD.SHL.U32 R19, R5, 0x100, RZ ;  /* 0x0000010005137824 */ /* 0x000fe200078e00ff */
[----:B------:R-:W-:Y:S01]  /*0e30*/  SHF.R.S32.HI R4, RZ, 0x5, R4 ;  /* 0x00000005ff047819 */ /* 0x000fe20000011404 */
[----:B------:R-:W-:Y:S01]  /*0e40*/  IMAD.IADD R185, R185, 0x1, R184 ;  /* 0x00000001b9b97824 */ /* 0x000fe200078e02b8 */
[----:B------:R-:W-:Y:S01]  /*0e50*/  MOV R2, RZ ;  /* 0x000000ff00027202 */ /* 0x000fe20000000f00 */
[----:B------:R-:W-:Y:S01]  /*0e60*/  IMAD.IADD R184, R184, 0x1, R22 ;  /* 0x00000001b8b87824 */ /* 0x000fe200078e0216 */
[----:B------:R-:W-:-:S02]  /*0e70*/  LEA R17, R4, R7, 0x4 ;  /* 0x0000000704117211 */ /* 0x000fc400078e20ff */
[----:B------:R-:W-:-:S07]  /*0e80*/  SHF.L.U32 R18, R18, 0x1, RZ ;  /* 0x0000000112127819 */ /* 0x000fce00000006ff */
.L_x_2831:
[----:B------:R-:W-:Y:S01]  /*0e90*/  ULDC UR4, c[0x0][0xea8] ;  /* 0x0003aa0000047ab9 */ /* 0x000fe20000000800 */
[----:B------:R-:W-:Y:S01]  /*0ea0*/  ULDC.64 UR6, c[0x0][0x3f8] ;  /* 0x0000fe0000067ab9 */ /* 0x000fe20000000a00 */
[----:B------:R-:W-:Y:S02]  /*0eb0*/  UISETP.NE.AND UP1, UPT, UR4, 0x1, UPT ;  /* 0x000000010400788c */ /* 0x000fe4000bf25270 */
[----:B------:R-:W-:Y:S01]  /*0ec0*/  UISETP.NE.U32.AND UP0, UPT, UR6, URZ, UPT ;  /* 0x0000003f0600728c */ /* 0x000fe2000bf05070 */
[----:B------:R-:W-:Y:S01]  /*0ed0*/  ULDC UR4, c[0x0][0xeb4] ;  /* 0x0003ad0000047ab9 */ /* 0x000fe20000000800 */
[----:B------:R-:W-:Y:S01]  /*0ee0*/  UMOV UR40, UR41 ;  /* 0x0000002900287c82 */ /* 0x000fe20008000000 */
[----:B------:R-:W-:Y:S02]  /*0ef0*/  UISETP.NE.AND UP2, UPT, UR4, 0x1, UPT ;  /* 0x000000010400788c */ /* 0x000fe4000bf45270 */
[----:B------:R-:W-:Y:S01]  /*0f00*/  UISETP.NE.AND.EX UP0, UPT, UR7, URZ, UPT, UP0 ;  /* 0x0000003f0700728c */ /* 0x000fe2000bf05300 */
[----:B------:R-:W-:-:S03]  /*0f10*/  ULDC UR44, c[0x0][0x404] ;  /* 0x00010100002c7ab9 */ /* 0x000fc60000000800 */
[----:B------:R-:W-:Y:S01]  /*0f20*/  @UP1 ULDC UR4, c[0x0][0xeac] ;  /* 0x0003ab0000041ab9 */ /* 0x000fe20000000800 */
[----:B------:R-:W-:Y:S01]  /*0f30*/  @UP1 ULDC UR6, c[0x0][0xeb0] ;  /* 0x0003ac0000061ab9 */ /* 0x000fe20000000800 */
[----:B------:R-:W-:Y:S02]  /*0f40*/  UIMAD.WIDE.U32 UR4, UR41, UR4, URZ ;  /* 0x00000004290472a5 */ /* 0x000fe4000f8e003f */
[----:B------:R-:W-:Y:S02]  /*0f50*/  USEL UR44, UR44, 0x1, UP0 ;  /* 0x000000012c2c7887 */ /* 0x000fe40008000000 */
[----:B------:R-:W-:Y:S02]  /*0f60*/  @UP1 USHF.R.U32.HI UR40, URZ, UR6, UR5 ;  /* 0x000000063f281299 */ /* 0x000fe40008011605 */
[----:B------:R-:W-:Y:S01]  /*0f70*/  UISETP.NE.AND UP1, UPT, UR43, 0x1, UPT ;  /* 0x000000012b00788c */ /* 0x000fe2000bf25270 */
[----:B------:R-:W-:Y:S01]  /*0f80*/  @UP2 ULDC.64 UR6, c[0x0][0xeb8] ;  /* 0x0003ae0000062ab9 */ /* 0x000fe20000000a00 */
[----:B------:R-:W-:Y:S01]  /*0f90*/  UMOV UR39, UR41 ;  /* 0x0000002900277c82 */ /* 0x000fe20008000000 */
[----:B------:R-:W-:-:S03]  /*0fa0*/  UIMAD.WIDE.U32 UR4, UR40, UR6, URZ ;  /* 0x00000006280472a5 */ /* 0x000fc6000f8e003f */
[----:B------:R-:W-:Y:S01]  /*0fb0*/  PLOP3.LUT P0, PT, PT, PT, UP1, 0x80, 0x0 ;  /* 0x000000000000781c */ /* 0x000fe20003f0f018 */
[----:B------:R-:W-:Y:S01]  /*0fc0*/  ULDC UR6, c[0x0][0x2e0] ;  /* 0x0000b80000067ab9 */ /* 0x000fe20000000800 */
[----:B------:R-:W-:Y:S01]  /*0fd0*/  UMOV UR36, UR40 ;  /* 0x0000002800247c82 */ /* 0x000fe20008000000 */
[----:B------:R-:W-:Y:S02]  /*0fe0*/  UIMAD UR44, UR44, UR6, URZ ;  /* 0x000000062c2c72a4 */ /* 0x000fe4000f8e023f */
[----:B------:R-:W-:-:S08]  /*0ff0*/  @UP2 USHF.R.U32.HI UR36, URZ, UR7, UR5 ;  /* 0x000000073f242299 */ /* 0x000fd00008011605 */
[----:B-1----:R-:W-:Y:S05]  /*1000*/  @!P0 BRA `(.L_x_2803) ;  /* 0x0000001400e08947 */ /* 0x002fea0003800000 */
[----:B------:R-:W1:Y:S01]  /*1010*/  SHFL.IDX PT, R0, R186, RZ, 0x1f ;  /* 0x00001fffba007589 */ /* 0x000e6200000e0000 */
[----:B------:R-:W-:Y:S01]  /*1020*/  UIADD3 UR4, UR42, 0x36400, URZ ;  /* 0x000364002a047890 */ /* 0x000fe2000fffe03f */
[----:B------:R-:W-:Y:S01]  /*1030*/  UMOV UR17, 0x40000040 ;  /* 0x4000004000117882 */ /* 0x000fe20000000000 */
[----:B------:R-:W-:Y:S02]  /*1040*/  BAR.SYNC.DEFER_BLOCKING 0xe, 0x100 ;  /* 0x0384000000007b1d */ /* 0x000fe40000010000 */
[----:B------:R-:W-:Y:S02]  /*1050*/  USHF.R.U32.HI UR4, URZ, 0x4, UR4 ;  /* 0x000000043f047899 */ /* 0x000fe40008011604 */
[----:B------:R-:W-:Y:S02]  /*1060*/  UISETP.GE.AND UP0, UPT, UR44, 0x41, UPT ;  /* 0x000000412c00788c */ /* 0x000fe4000bf06270 */
[----:B------:R-:W-:Y:S01]  /*1070*/  ULOP3.LUT UR4, UR4, 0x3fff, URZ, 0xc0, !UPT ;  /* 0x00003fff04047892 */ /* 0x000fe2000f8ec03f */
[----:B------:R-:W-:Y:S01]  /*1080*/  UMOV UR19, 0x40000040 ;  /* 0x4000004000137882 */ /* 0x000fe20000000000 */
[----:B------:R-:W-:-:S02]  /*1090*/  UMOV UR5, 0x40000040 ;  /* 0x4000004000057882 */ /* 0x000fc40000000000 */
[----:B------:R-:W-:Y:S01]  /*10a0*/  ULOP3.LUT UR16, UR4, 0x10000, URZ, 0xfc, !UPT ;  /* 0x0001000004107892 */ /* 0x000fe2000f8efc3f */
[----:B------:R-:W2:Y:S01]  /*10b0*/  S2R R4, SR_TID.X ;  /* 0x0000000000047919 */ /* 0x000ea20000002100 */
[----:B------:R-:W-:Y:S01]  /*10c0*/  UMOV UR7, 0x40000040 ;  /* 0x4000004000077882 */ /* 0x000fe20000000000 */
[----:B------:R-:W-:Y:S01]  /*10d0*/  UMOV UR9, 0x40000040 ;  /* 0x4000004000097882 */ /* 0x000fe20000000000 */
[----:B------:R-:W-:Y:S01]  /*10e0*/  UIADD3 UR4, UR16, 0x2, URZ ;  /* 0x0000000210047890 */ /* 0x000fe2000fffe03f */
[----:B------:R-:W-:Y:S01]  /*10f0*/  PLOP3.LUT P0, PT, PT, PT, UP0, 0x80, 0x0 ;  /* 0x000000000000781c */ /* 0x000fe20003f0f008 */
[----:B------:R-:W-:Y:S01]  /*1100*/  UIADD3 UR8, UR16, 0x4, URZ ;  /* 0x0000000410087890 */ /* 0x000fe2000fffe03f */
[----:B------:R-:W-:Y:S01]  /*1110*/  UMOV UR11, 0x40000040 ;  /* 0x40000040000b7882 */ /* 0x000fe20000000000 */
[----:B------:R-:W-:Y:S01]  /*1120*/  UIADD3 UR12, UR16, 0x6, URZ ;  /* 0x00000006100c7890 */ /* 0x000fe2000fffe03f */
[----:B-1----:R-:W-:Y:S01]  /*1130*/  LEA.HI R3, R0, R0, RZ, 0x1 ;  /* 0x0000000000037211 */ /* 0x002fe200078f08ff */
[----:B------:R-:W-:Y:S01]  /*1140*/  UMOV UR13, 0x40000040 ;  /* 0x40000040000d7882 */ /* 0x000fe20000000000 */
[----:B------:R-:W-:-:S02]  /*1150*/  UMOV UR15, 0x40000040 ;  /* 0x40000040000f7882 */ /* 0x000fc40000000000 */
[----:B------:R-:W-:Y:S01]  /*1160*/  LOP3.LUT R3, R3, 0x1fffe, RZ, 0xc0, !PT ;  /* 0x0001fffe03037812 */ /* 0x000fe200078ec0ff */
[----:B------:R-:W-:-:S03]  /*1170*/  WARPGROUP.ARRIVE ;  /* 0x00000000000079c5 */ /* 0x000fc60000000000 */
[----:B------:R-:W-:-:S04]  /*1180*/  IADD3 R3, R0, -R3, RZ ;  /* 0x8000000300037210 */ /* 0x000fc80007ffe0ff */
[----:B------:R-:W-:-:S05]  /*1190*/  LEA R3, R3, UR42, 0xf ;  /* 0x0000002a03037c11 */ /* 0x000fca000f8e78ff */
[----:B------:R-:W-:-:S05]  /*11a0*/  VIADD R3, R3, 0x400 ;  /* 0x0000040003037836 */ /* 0x000fca0000000000 */
[----:B------:R-:W-:Y:S02]  /*11b0*/  SHF.R.U32.HI R3, RZ, 0x4, R3 ;  /* 0x00000004ff037819 */ /* 0x000fe40000011603 */
[----:B--2---:R-:W-:Y:S02]  /*11c0*/  LOP3.LUT R4, R4, 0x7f, RZ, 0xc0, !PT ;  /* 0x0000007f04047812 */ /* 0x004fe400078ec0ff */
[----:B------:R-:W-:Y:S02]  /*11d0*/  LOP3.LUT R3, R3, 0x3fff, RZ, 0xc0, !PT ;  /* 0x00003fff03037812 */ /* 0x000fe400078ec0ff */
[----:B------:R-:W-:Y:S02]  /*11e0*/  ISETP.NE.AND P1, PT, R4, RZ, PT ;  /* 0x000000ff0400720c */ /* 0x000fe40003f25270 */
[----:B------:R-:W-:-:S05]  /*11f0*/  LOP3.LUT R7, R3, 0x2000000, RZ, 0xfc, !PT ;  /* 0x0200000003077812 */ /* 0x000fca00078efcff */
[----:B------:R-:W-:-:S05]  /*1200*/  IMAD R0, R2, 0x1000, R7 ;  /* 0x0000100002007824 */ /* 0x000fca00078e0207 */
[C---:B------:R-:W-:Y:S02]  /*1210*/  R2UR UR18, R0.reuse ;  /* 0x00000000001272ca */ /* 0x040fe400000e0000 */
[----:B------:R-:W-:-:S04]  /*1220*/  IADD3 R3, R0, 0x80, RZ ;  /* 0x0000008000037810 */ /* 0x000fc80007ffe0ff */
[----:B------:R-:W-:Y:S01]  /*1230*/  R2UR UR6, R3 ;  /* 0x00000000030672ca */ /* 0x000fe200000e0000 */
[C---:B------:R-:W-:Y:S02]  /*1240*/  VIADD R3, R0.reuse, 0x100 ;  /* 0x0000010000037836 */ /* 0x040fe40000000000 */
[----:B------:R-:W-:-:S03]  /*1250*/  VIADD R0, R0, 0x180 ;  /* 0x0000018000007836 */ /* 0x000fc60000000000 */
[----:B------:R-:W-:Y:S01]  /*1260*/  R2UR UR10, R3 ;  /* 0x00000000030a72ca */ /* 0x000fe200000e0000 */
[----:B------:R-:W-:Y:S01]  /*1270*/  HGMMA.64x256x16.F32 R24, gdesc[UR16].tnspB, RZ, !UPT, gsb0 ;  /* 0x43e00000101879f0 */ /* 0x000fe2000c0008ff */
[----:B------:R-:W-:Y:S02]  /*1280*/  R2UR UR14, R0 ;  /* 0x00000000000e72ca */ /* 0x000fe400000e0000 */
[----:B------:R-:W-:-:S04]  /*1290*/  @!P1 LEA R0, R2, UR42, 0x3 ;  /* 0x0000002a02009c11 */ /* 0x000fc8000f8e18ff */
[----:B------:R-:W-:-:S04]  /*12a0*/  @!P1 IADD3 R0, R0, 0x38860, RZ ;  /* 0x0003886000009810 */ /* 0x000fc80007ffe0ff */
[----:B------:R-:W-:Y:S01]  /*12b0*/  @!P1 PRMT R0, RZ, 0x654, R0 ;  /* 0x00000654ff009816 */ /* 0x000fe20000000000 */
[----:B------:R-:W-:Y:S02]  /*12c0*/  WARPGROUP.DEPBAR.LE gsb0, 0x0 ;  /* 0x00008000000079c5 */ /* 0x000fe40000010000 */
[----:B------:R-:W-:-:S14]  /*12d0*/  WARPGROUP.ARRIVE ;  /* 0x00000000000079c5 */ /* 0x000fdc0000000000 */
        /* <DEDUP_REMOVED lines=12> */
[----:B------:R-:W-:Y:S05]  /*13a0*/  @!P0 BRA `(.L_x_2804) ;  /* 0x0000000800c48947 */ /* 0x000fea0003800000 */
[----:B------:R-:W-:-:S04]  /*13b0*/  UIADD3 UR44, UR44, 0x3f, URZ ;  /* 0x0000003f2c2c7890 */ /* 0x000fc8000fffe03f */
[----:B------:R-:W-:-:S04]  /*13c0*/  USHF.R.S32.HI UR6, URZ, 0x1f, UR44 ;  /* 0x0000001f3f067899 */ /* 0x000fc8000801142c */
[----:B------:R-:W-:-:S04]  /*13d0*/  ULEA.HI UR6, UR6, UR44, URZ, 0x6 ;  /* 0x0000002c06067291 */ /* 0x000fc8000f8f303f */
[----:B------:R-:W-:-:S06]  /*13e0*/  ULEA.HI.SX32 UR6, UR6, 0xfffffffe, 0x1a ;  /* 0xfffffffe06067891 */ /* 0x000fcc000f8fd23f */
[----:B-1----:R-:W-:-:S07]  /*13f0*/  IMAD.U32 R0, RZ, RZ, UR6 ;  /* 0x00000006ff007e24 */ /* 0x002fce000f8e00ff */
.L_x_2805:
[----:B------:R-:W-:Y:S01]  /*1400*/  BAR.SYNC.DEFER_BLOCKING 0xe, 0x100 ;  /* 0x0384000000007b1d */ /* 0x000fe20000010000 */
[C---:B------:R-:W-:Y:S01]  /*1410*/  IMAD R3, R2.reuse, 0x40, R17 ;  /* 0x0000004002037824 */ /* 0x040fe200078e0211 */
[----:B------:R-:W-:Y:S02]  /*1420*/  IADD3 R2, R2, 0x1, RZ ;  /* 0x0000000102027810 */ /* 0x000fe40007ffe0ff */
[----:B------:R-:W-:Y:S02]  /*1430*/  ISETP.GT.AND P2, PT, R0, RZ, PT ;  /* 0x000000ff0000720c */ /* 0x000fe40003f44270 */
[----:B------:R-:W-:Y:S01]  /*1440*/  LEA R3, R3, UR42, 0x2 ;  /* 0x0000002a03037c11 */ /* 0x000fe2000f8e10ff */
[----:B------:R-:W-:Y:S01]  /*1450*/  UMOV UR19, 0x40000040 ;  /* 0x4000004000137882 */ /* 0x000fe20000000000 */
[C---:B------:R-:W-:Y:S01]  /*1460*/  ISETP.NE.AND P0, PT, R2.reuse, 0x2, PT ;  /* 0x000000020200780c */ /* 0x040fe20003f05270 */
[----:B------:R-:W-:Y:S01]  /*1470*/  UMOV UR7, 0x40000040 ;  /* 0x4000004000077882 */ /* 0x000fe20000000000 */
[----:B------:R-:W-:Y:S01]  /*1480*/  UMOV UR11, 0x40000040 ;  /* 0x40000040000b7882 */ /* 0x000fe20000000000 */
[----:B------:R-:W-:Y:S01]  /*1490*/  UMOV UR15, 0x40000040 ;  /* 0x40000040000f7882 */ /* 0x000fe20000000000 */
[----:B------:R-:W-:-:S02]  /*14a0*/  SEL R2, R2, RZ, P0 ;  /* 0x000000ff02027207 */ /* 0x000fc40000000000 */
[----:B------:R-:W-:Y:S01]  /*14b0*/  IADD3 R0, R0, -0x1, RZ ;  /* 0xffffffff00007810 */ /* 0x000fe20007ffe0ff */
[----:B------:R-:W1:Y:S04]  /*14c0*/  LDS R4, [R3+0x38400] ;  /* 0x0384000003047984 */ /* 0x000e680000000800 */
[----:B------:R2:W3:Y:S02]  /*14d0*/  LDS R5, [R3+0x38420] ;  /* 0x0384200003057984 */ /* 0x0004e40000000800 */
[----:B--2---:R-:W-:-:S05]  /*14e0*/  IMAD R3, R2, 0x1000, R7 ;  /* 0x0000100002037824 */ /* 0x004fca00078e0207 */
[----:B------:R-:W-:Y:S01]  /*14f0*/  R2UR UR18, R3 ;  /* 0x00000000031272ca */ /* 0x000fe200000e0000 */
        /* <DEDUP_REMOVED lines=128> */
[----:B------:R-:W-:-:S05]  /*1d00*/  VIADD R4, R3, 0x80 ;  /* 0x0000008003047836 */ /* 0x000fca0000000000 */
[----:B------:R-:W-:Y:S01]  /*1d10*/  WARPGROUP.ARRIVE ;  /* 0x00000000000079c5 */ /* 0x000fe20000000000 */
[----:B------:R-:W-:Y:S02]  /*1d20*/  R2UR UR6, R4 ;  /* 0x00000000040672ca */ /* 0x000fe400000e0000 */
[C---:B------:R-:W-:Y:S01]  /*1d30*/  IADD3 R4, R3.reuse, 0x100, RZ ;  /* 0x0000010003047810 */ /* 0x040fe20007ffe0ff */
[----:B------:R-:W-:Y:S02]  /*1d40*/  VIADD R3, R3, 0x180 ;  /* 0x0000018003037836 */ /* 0x000fe40000000000 */
[----:B------:R-:W-:Y:S01]  /*1d50*/  HGMMA.64x256x16.F32 R24, gdesc[UR16].tnspB, R24, gsb0 ;  /* 0x43e00000101879f0 */ /* 0x000fe20008000818 */
[----:B------:R-:W-:Y:S02]  /*1d60*/  R2UR UR10, R4 ;  /* 0x00000000040a72ca */ /* 0x000fe400000e0000 */
[----:B------:R-:W-:Y:S02]  /*1d70*/  R2UR UR14, R3 ;  /* 0x00000000030e72ca */ /* 0x000fe400000e0000 */
[----:B------:R-:W-:-:S05]  /*1d80*/  @!P1 LEA R3, R2, UR42, 0x3 ;  /* 0x0000002a02039c11 */ /* 0x000fca000f8e18ff */
[----:B------:R-:W-:-:S05]  /*1d90*/  @!P1 VIADD R3, R3, 0x38860 ;  /* 0x0003886003039836 */ /* 0x000fca0000000000 */
[----:B------:R-:W-:Y:S01]  /*1da0*/  @!P1 PRMT R3, RZ, 0x654, R3 ;  /* 0x00000654ff039816 */ /* 0x000fe20000000003 */
[----:B------:R-:W-:Y:S02]  /*1db0*/  WARPGROUP.DEPBAR.LE gsb0, 0x0 ;  /* 0x00008000000079c5 */ /* 0x000fe40000010000 */
[----:B------:R-:W-:-:S10]  /*1dc0*/  WARPGROUP.ARRIVE ;  /* 0x00000000000079c5 */ /* 0x000fd40000000000 */
        /* <DEDUP_REMOVED lines=11> */
[----:B------:R1:W-:Y:S02]  /*1e80*/  @!P1 SYNCS.ARRIVE.TRANS64.RED.A1T0 RZ, [R3+URZ], RZ ;  /* 0x000000ff03ff99a7 */ /* 0x0003e4000810043f */
[----:B-1----:R-:W-:-:S04]  /*1e90*/  SEL R3, RZ, 0x1, P0 ;  /* 0x00000001ff037807 */ /* 0x002fc80000000000 */
[----:B------:R-:W-:Y:S01]  /*1ea0*/  LOP3.LUT R16, R16, R3, RZ, 0x3c, !PT ;  /* 0x0000000310107212 */ /* 0x000fe200078e3cff */
[----:B------:R-:W-:Y:S06]  /*1eb0*/  @P2 BRA `(.L_x_2805) ;  /* 0xfffffff400502947 */ /* 0x000fec000383ffff */
.L_x_2804:
[----:B------:R-:W-:Y:S01]  /*1ec0*/  BAR.SYNC.DEFER_BLOCKING 0xe, 0x100 ;  /* 0x0384000000007b1d */ /* 0x000fe20000010000 */
[C---:B-1----:R-:W-:Y:S01]  /*1ed0*/  IMAD R0, R2.reuse, 0x40, R17 ;  /* 0x0000004002007824 */ /* 0x042fe200078e0211 */
[----:B------:R-:W-:Y:S01]  /*1ee0*/  CS2R R156, SRZ ;  /* 0x00000000009c7805 */ /* 0x000fe2000001ff00 */
[----:B------:R-:W-:-:S03]  /*1ef0*/  VIADD R2, R2, 0x1 ;  /* 0x0000000102027836 */ /* 0x000fc60000000000 */
[----:B------:R-:W-:Y:S02]  /*1f00*/  LEA R4, R0, UR42, 0x2 ;  /* 0x0000002a00047c11 */ /* 0x000fe4000f8e10ff */
[----:B------:R-:W-:-:S04]  /*1f10*/  ISETP.NE.AND P0, PT, R2, 0x2, PT ;  /* 0x000000020200780c */ /* 0x000fc80003f05270 */
[----:B------:R-:W-:Y:S02]  /*1f20*/  SEL R5, RZ, 0x1, P0 ;  /* 0x00000001ff057807 */ /* 0x000fe40000000000 */
[----:B------:R-:W-:Y:S02]  /*1f30*/  SEL R2, R2, RZ, P0 ;  /* 0x000000ff02027207 */ /* 0x000fe40000000000 */
[----:B------:R-:W-:Y:S01]  /*1f40*/  LOP3.LUT R16, R16, R5, RZ, 0x3c, !PT ;  /* 0x0000000510107212 */ /* 0x000fe200078e3cff */
        /* <DEDUP_REMOVED lines=132> */
.L_x_2803:
[----:B------:R-:W1:Y:S01]  /*2790*/  SHFL.IDX PT, R0, R186, RZ, 0x1f ;  /* 0x00001fffba007589 */ /* 0x000e6200000e0000 */
[----:B------:R-:W-:Y:S02]  /*27a0*/  UIADD3 UR6, UR42, 0x36400, URZ ;  /* 0x000364002a067890 */ /* 0x000fe4000fffe03f */
[----:B------:R-:W-:Y:S02]  /*27b0*/  UIADD3 UR4, UR44, 0x3f, URZ ;  /* 0x0000003f2c047890 */ /* 0x000fe4000fffe03f */
[----:B------:R-:W-:Y:S02]  /*27c0*/  ULOP3.LUT UP0, URZ, UR6, 0x3ff, URZ, 0xc0, !UPT ;  /* 0x000003ff063f7892 */ /* 0x000fe4000f80c03f */
[----:B------:R-:W-:-:S04]  /*27d0*/  USHF.R.S32.HI UR5, URZ, 0x1f, UR4 ;  /* 0x0000001f3f057899 */ /* 0x000fc80008011404 */
[----:B------:R-:W-:Y:S01]  /*27e0*/  PLOP3.LUT P0, PT, PT, PT, UP0, 0x80, 0x0 ;  /* 0x000000000000781c */ /* 0x000fe20003f0f008 */
[----:B------:R-:W-:-:S04]  /*27f0*/  ULEA.HI UR5, UR5, UR4, URZ, 0x6 ;  /* 0x0000000405057291 */ /* 0x000fc8000f8f303f */
[----:B------:R-:W-:Y:S01]  /*2800*/  USHF.R.S32.HI UR37, URZ, 0x6, UR5 ;  /* 0x000000063f257899 */ /* 0x000fe20008011405 */
[----:B-1----:R-:W-:-:S04]  /*2810*/  LEA.HI R3, R0, R0, RZ, 0x1 ;  /* 0x0000000000037211 */ /* 0x002fc800078f08ff */
[----:B------:R-:W-:-:S04]  /*2820*/  LOP3.LUT R3, R3, 0x1fffe, RZ, 0xc0, !PT ;  /* 0x0001fffe03037812 */ /* 0x000fc800078ec0ff */
[----:B------:R-:W-:-:S04]  /*2830*/  IADD3 R3, R0, -R3, RZ ;  /* 0x8000000300037210 */ /* 0x000fc80007ffe0ff */
[----:B------:R-:W-:-:S05]  /*2840*/  LEA R3, R3, UR42, 0xf ;  /* 0x0000002a03037c11 */ /* 0x000fca000f8e78ff */
[----:B------:R-:W-:-:S05]  /*2850*/  VIADD R3, R3, 0x400 ;  /* 0x0000040003037836 */ /* 0x000fca0000000000 */
[----:B------:R-:W-:-:S04]  /*2860*/  SHF.R.U32.HI R3, RZ, 0x4, R3 ;  /* 0x00000004ff037819 */ /* 0x000fc80000011603 */
[----:B------:R-:W-:Y:S01]  /*2870*/  LOP3.LUT R56, R3, 0x3fff, RZ, 0xc0, !PT ;  /* 0x00003fff03387812 */ /* 0x000fe200078ec0ff */
[----:B------:R-:W-:Y:S06]  /*2880*/  @!P0 BRA `(.L_x_2807) ;  /* 0x0000000000408947 */ /* 0x000fec0003800000 */
        /* <DEDUP_REMOVED lines=16> */
.L_x_2807:
[----:B------:R-:W-:Y:S01]  /*2990*/  ULEA.HI UR4, UR38, UR38, URZ, 0x1 ;  /* 0x0000002626047291 */ /* 0x000fe2000f8f083f */
[----:B------:R-:W-:-:S03]  /*29a0*/  ISETP.NE.AND P0, PT, RZ, UR43, PT ;  /* 0x0000002bff007c0c */ /* 0x000fc6000bf05270 */
[----:B------:R-:W-:-:S04]  /*29b0*/  ULOP3.LUT UR4, UR4, 0xfffffffe, URZ, 0xc0, !UPT ;  /* 0xfffffffe04047892 */ /* 0x000fc8000f8ec03f */
[----:B------:R-:W-:-:S06]  /*29c0*/  UIADD3 UR4, UR38, -UR4, URZ ;  /* 0x8000000426047290 */ /* 0x000fcc000fffe03f */
[----:B------:R-:W-:-:S05]  /*29d0*/  IMAD.U32 R0, RZ, RZ, UR4 ;  /* 0x00000004ff007e24 */ /* 0x000fca000f8e00ff */
[----:B------:R-:W-:-:S04]  /*29e0*/  SHF.L.U32 R0, R0, 0x1f, RZ ;  /* 0x0000001f00007819 */ /* 0x000fc800000006ff */
[----:B------:R-:W1:Y:S02]  /*29f0*/  SYNCS.PHASECHK.TRANS64.TRYWAIT P1, [UR42+0x38800], R0 ;  /* 0x03880000ff0075a7 */ /* 0x000e64000802016a */
[----:B-1----:R-:W-:Y:S05]  /*2a00*/  @!P1 BRA `(.L_x_2808) ;  /* 0x000000b000309947 */ /* 0x002fea0003800000 */
.L_x_2887:
[----:B------:R-:W-:Y:S05]  /*2a10*/  @P0 BRA `(.L_x_2809) ;  /* 0x0000000000040947 */ /* 0x000fea0003800000 */
[----:B------:R-:W-:Y:S01]  /*2a20*/  BPT.TRAP 0x1 ;  /* 0x000000040000795c */ /* 0x000fe20000300000 */
.L_x_2809:
[----:B------:R-:W-:Y:S02]  /*2a30*/  LEA R8, R2, UR42, 0x3 ;  /* 0x0000002a02087c11 */ /* 0x000fe4000f8e18ff */
[----:B------:R-:W-:-:S04]  /*2a40*/  SHF.L.U32 R9, R16, 0x1f, RZ ;  /* 0x0000001f10097819 */ /* 0x000fc800000006ff */
[----:B------:R2:W3:Y:S01]  /*2a50*/  SYNCS.PHASECHK.TRANS64.TRYWAIT P1, [R8+URZ+0x38830], R9 ;  /* 0x03883009080075a7 */ /* 0x0004e2000802017f */
[----:B------:R-:W-:Y:S05]  /*2a60*/  @P0 BRA `(.L_x_2810) ;  /* 0x0000000000040947 */ /* 0x000fea0003800000 */
[----:B------:R-:W-:Y:S01]  /*2a70*/  BPT.TRAP 0x1 ;  /* 0x000000040000795c */ /* 0x000fe20000300000 */
.L_x_2810:
[----:B---3--:R-:W-:Y:S05]  /*2a80*/  @P1 BRA `(.L_x_2811) ;  /* 0x0000000000081947 */ /* 0x008fea0003800000 */
[----:B------:R-:W3:Y:S02]  /*2a90*/  SYNCS.PHASECHK.TRANS64.TRYWAIT P1, [R8+URZ+0x38830], R9 ;  /* 0x03883009080075a7 */ /* 0x000ee4000802017f */
[----:B---3--:R-:W-:Y:S05]  /*2aa0*/  @!P1 BRA `(.L_x_2812) ;  /* 0x000000b000209947 */ /* 0x008fea0003800000 */
.L_x_2811:
[----:B------:R-:W-:-:S04]  /*2ab0*/  UIADD3 UR4, UR42, 0x22400, URZ ;  /* 0x000224002a047890 */ /* 0x000fc8000fffe03f */
[----:B------:R-:W-:-:S04]  /*2ac0*/  USHF.R.U32.HI UR4, URZ, 0x4, UR4 ;  /* 0x000000043f047899 */ /* 0x000fc80008011604 */
[----:B------:R-:W-:-:S06]  /*2ad0*/  ULOP3.LUT UR4, UR4, 0x3fff, URZ, 0xc0, !UPT ;  /* 0x00003fff04047892 */ /* 0x000fcc000f8ec03f */
[----:B------:R-:W-:Y:S01]  /*2ae0*/  MOV R4, UR4 ;  /* 0x0000000400047c02 */ /* 0x000fe20008000f00 */
[----:B------:R-:W-:Y:S05]  /*2af0*/  WARPSYNC.ALL ;  /* 0x0000000000007948 */ /* 0x000fea0003800000 */
[----:B------:R-:W-:Y:S01]  /*2b00*/  LOP3.LUT R4, R4, 0x10000, RZ, 0xfc, !PT ;  /* 0x0001000004047812 */ /* 0x000fe200078efcff */
[----:B------:R-:W-:-:S04]  /*2b10*/  UIADD3 UR4, UR42, 0x20400, URZ ;  /* 0x000204002a047890 */ /* 0x000fc8000fffe03f */
[----:B-1----:R-:W-:Y:S01]  /*2b20*/  IMAD R3, R2, 0x200, R4 ;  /* 0x0000020002037824 */ /* 0x002fe200078e0204 */
[----:B------:R-:W-:Y:S01]  /*2b30*/  WARPGROUP.ARRIVE ;  /* 0x00000000000079c5 */ /* 0x000fe20000000000 */
[----:B------:R-:W-:Y:S01]  /*2b40*/  UMOV UR7, 0x40000040 ;  /* 0x4000004000077882 */ /* 0x000fe20000000000 */
[----:B------:R-:W-:Y:S02]  /*2b50*/  USHF.R.U32.HI UR4, URZ, 0x4, UR4 ;  /* 0x000000043f047899 */ /* 0x000fe40008011604 */
[----:B------:R-:W-:Y:S01]  /*2b60*/  R2UR UR6, R3 ;  /* 0x00000000030672ca */ /* 0x000fe200000e0000 */
[----:B------:R-:W-:Y:S01]  /*2b70*/  UMOV UR5, 0x40000040 ;  /* 0x4000004000057882 */ /* 0x000fe20000000000 */
[----:B------:R-:W-:Y:S01]  /*2b80*/  ULOP3.LUT UR4, UR4, 0x3fff, URZ, 0xc0, !UPT ;  /* 0x00003fff04047892 */ /* 0x000fe2000f8ec03f */
[----:B------:R-:W-:Y:S01]  /*2b90*/  UMOV UR11, 0x40000040 ;  /* 0x40000040000b7882 */ /* 0x000fe20000000000 */
[----:B------:R-:W-:Y:S02]  /*2ba0*/  UMOV UR9, 0x40000040 ;  /* 0x4000004000097882 */ /* 0x000fe40000000000 */
[----:B------:R-:W-:Y:S01]  /*2bb0*/  ULOP3.LUT UR4, UR4, 0x10000, URZ, 0xfc, !UPT ;  /* 0x0001000004047892 */ /* 0x000fe2000f8efc3f */
[----:B------:R-:W-:Y:S01]  /*2bc0*/  UMOV UR15, 0x40000040 ;  /* 0x40000040000f7882 */ /* 0x000fe20000000000 */
[----:B------:R-:W-:-:S02]  /*2bd0*/  UMOV UR13, 0x40000040 ;  /* 0x40000040000d7882 */ /* 0x000fc40000000000 */
[----:B------:R-:W-:Y:S02]  /*2be0*/  UIADD3 UR8, UR4, 0x2, URZ ;  /* 0x0000000204087890 */ /* 0x000fe4000fffe03f */
[----:B------:R-:W-:Y:S02]  /*2bf0*/  UIADD3 UR12, UR4, 0x4, URZ ;  /* 0x00000004040c7890 */ /* 0x000fe4000fffe03f */
[----:B------:R-:W-:Y:S02]  /*2c00*/  UIADD3 UR10, UR6, 0x2, URZ ;  /* 0x00000002060a7890 */ /* 0x000fe4000fffe03f */
[----:B------:R-:W-:Y:S01]  /*2c10*/  HGMMA.64x64x16.F32 R24, gdesc[UR4], RZ, !UPT, gsb0 ;  /* 0x00e00000041879f0 */ /* 0x000fe2000c0008ff */
[----:B------:R-:W-:Y:S02]  /*2c20*/  UIADD3 UR14, UR6, 0x4, URZ ;  /* 0x00000004060e7890 */ /* 0x000fe4000fffe03f */
[----:B------:R-:W-:Y:S02]  /*2c30*/  UIADD3 UR18, UR6, 0x6, URZ ;  /* 0x0000000606127890 */ /* 0x000fe4000fffe03f */
[----:B------:R-:W-:Y:S01]  /*2c40*/  UIADD3 UR16, UR4, 0x6, URZ ;  /* 0x0000000604107890 */ /* 0x000fe2000fffe03f */
[----:B------:R-:W-:Y:S01]  /*2c50*/  UMOV UR19, 0x40000040 ;  /* 0x4000004000137882 */ /* 0x000fe20000000000 */
[----:B------:R-:W-:Y:S01]  /*2c60*/  UMOV UR17, 0x40000040 ;  /* 0x4000004000117882 */ /* 0x000fe20000000000 */
[----:B------:R-:W-:-:S02]  /*2c70*/  WARPGROUP.DEPBAR.LE gsb0, 0x0 ;  /* 0x00008000000079c5 */ /* 0x000fc40000010000 */
        /* <DEDUP_REMOVED lines=9> */
[----:B------:R-:W1:Y:S02]  /*2d10*/  SYNCS.PHASECHK.TRANS64.TRYWAIT P1, [UR42+0x38810], R0 ;  /* 0x03881000ff0075a7 */ /* 0x000e64000802016a */
[----:B-1----:R-:W-:Y:S05]  /*2d20*/  @!P1 BRA `(.L_x_2813) ;  /* 0x000000ac00949947 */ /* 0x002fea0003800000 */
.L_x_2888:
[----:B------:R-:W-:Y:S05]  /*2d30*/  @P0 BRA `(.L_x_2814) ;  /* 0x0000000000040947 */ /* 0x000fea0003800000 */
[----:B------:R-:W-:Y:S01]  /*2d40*/  BPT.TRAP 0x1 ;  /* 0x000000040000795c */ /* 0x000fe20000300000 */
.L_x_2814:
[----:B------:R4:W1:Y:S01]  /*2d50*/  SYNCS.PHASECHK.TRANS64.TRYWAIT P1, [R8+URZ+0x38850], R9 ;  /* 0x03885009080075a7 */ /* 0x000862000802017f */
[----:B------:R-:W-:Y:S05]  /*2d60*/  @P0 BRA `(.L_x_2815) ;  /* 0x0000000000040947 */ /* 0x000fea0003800000 */
[----:B------:R-:W-:Y:S01]  /*2d70*/  BPT.TRAP 0x1 ;  /* 0x000000040000795c */ /* 0x000fe20000300000 */
.L_x_2815:
[----:B------:R-:W-:-:S04]  /*2d80*/  IMAD.U32 R5, RZ, RZ, UR42 ;  /* 0x0000002aff057e24 */ /* 0x000fc8000f8e00ff */
[C---:B-1----:R-:W-:Y:S01]  /*2d90*/  VIADD R3, R5.reuse, 0x26400 ;  /* 0x0002640005037836 */ /* 0x042fe20000000000 */
[----:B------:R-:W-:-:S04]  /*2da0*/  IADD3 R0, R5, 0x400, RZ ;  /* 0x0000040005007810 */ /* 0x000fc80007ffe0ff */
[----:B------:R-:W-:Y:S02]  /*2db0*/  SHF.R.U32.HI R0, RZ, 0x4, R0 ;  /* 0x00000004ff007819 */ /* 0x000fe40000011600 */
[----:B------:R-:W-:Y:S02]  /*2dc0*/  SHF.R.U32.HI R3, RZ, 0x4, R3 ;  /* 0x00000004ff037819 */ /* 0x000fe40000011603 */
[----:B------:R-:W-:Y:S02]  /*2dd0*/  LOP3.LUT R0, R0, 0x3fff, RZ, 0xc0, !PT ;  /* 0x00003fff00007812 */ /* 0x000fe400078ec0ff */
[----:B------:R-:W-:Y:S02]  /*2de0*/  LOP3.LUT R3, R3, 0x3fff, RZ, 0xc0, !PT ;  /* 0x00003fff03037812 */ /* 0x000fe400078ec0ff */
[----:B------:R-:W-:Y:S02]  /*2df0*/  LOP3.LUT R6, R0, 0x10000, RZ, 0xfc, !PT ;  /* 0x0001000000067812 */ /* 0x000fe400078efcff */
[----:B------:R-:W-:-:S03]  /*2e00*/  LOP3.LUT R7, R3, 0x10000, RZ, 0xfc, !PT ;  /* 0x0001000003077812 */ /* 0x000fc600078efcff */
[----:B------:R-:W-:Y:S01]  /*2e10*/  IMAD R0, R2, 0x1000, R6 ;  /* 0x0000100002007824 */ /* 0x000fe200078e0206 */
[----:B------:R-:W-:Y:S06]  /*2e20*/  @P1 BRA `(.L_x_2816) ;  /* 0x0000000000081947 */ /* 0x000fec0003800000 */
[----:B------:R-:W1:Y:S02]  /*2e30*/  SYNCS.PHASECHK.TRANS64.TRYWAIT P1, [R8+URZ+0x38850], R9 ;  /* 0x03885009080075a7 */ /* 0x000e64000802017f */
[----:B-1----:R-:W-:Y:S05]  /*2e40*/  @!P1 BRA `(.L_x_2817) ;  /* 0x000000ac00649947 */ /* 0x002fea0003800000 */
.L_x_2816:
[C---:B------:R-:W-:Y:S01]  /*2e50*/  R2UR UR4, R7.reuse ;  /* 0x00000000070472ca */ /* 0x040fe200000e0000 */
[----:B------:R-:W-:Y:S01]  /*2e60*/  WARPGROUP.ARRIVE ;  /* 0x00000000000079c5 */ /* 0x000fe20000000000 */
[C---:B------:R-:W-:Y:S01]  /*2e70*/  R2UR UR6, R0.reuse ;  /* 0x00000000000672ca */ /* 0x040fe200000e0000 */
[----:B------:R-:W-:Y:S01]  /*2e80*/  UMOV UR5, 0x40000040 ;  /* 0x4000004000057882 */ /* 0x000fe20000000000 */
[----:B------:R-:W-:Y:S01]  /*2e90*/  UMOV UR7, 0x40000040 ;  /* 0x4000004000077882 */ /* 0x000fe20000000000 */
[C---:B------:R-:W-:Y:S01]  /*2ea0*/  VIADD R3, R0.reuse, 0x2 ;  /* 0x0000000200037836 */ /* 0x040fe20000000000 */
[----:B--234-:R-:W-:Y:S01]  /*2eb0*/  IADD3 R9, R7, 0x2, RZ ;  /* 0x0000000207097810 */ /* 0x01cfe20007ffe0ff */
[----:B------:R-:W1:Y:S01]  /*2ec0*/  S2R R10, SR_TID.X ;  /* 0x00000000000a7919 */ /* 0x000e620000002100 */
[C---:B------:R-:W-:Y:S01]  /*2ed0*/  VIADD R12, R0.reuse, 0x800 ;  /* 0x00000800000c7836 */ /* 0x040fe20000000000 */
[----:B------:R-:W-:Y:S01]  /*2ee0*/  UISETP.GE.AND UP0, UPT, UR44, 0x41, UPT ;  /* 0x000000412c00788c */ /* 0x000fe2000bf06270 */
[----:B------:R-:W2:Y:S05]  /*2ef0*/  S2R R57, SR_TID.X ;  /* 0x0000000000397919 */ /* 0x000eaa0000002100 */
[----:B------:R-:W-:Y:S01]  /*2f00*/  HGMMA.64x64x16.F32 R24, gdesc[UR4], R24, gsb0 ;  /* 0x00e00000041879f0 */ /* 0x000fe20008000818 */
[----:B------:R-:W-:Y:S01]  /*2f10*/  R2UR UR4, R9 ;  /* 0x00000000090472ca */ /* 0x000fe200000e0000 */
[----:B------:R-:W-:Y:S01]  /*2f20*/  UMOV UR5, 0x40000040 ;  /* 0x4000004000057882 */ /* 0x000fe20000000000 */
[----:B------:R-:W-:Y:S01]  /*2f30*/  R2UR UR6, R3 ;  /* 0x00000000030672ca */ /* 0x000fe200000e0000 */
[----:B------:R-:W-:Y:S01]  /*2f40*/  UMOV UR7, 0x40000040 ;  /* 0x4000004000077882 */ /* 0x000fe20000000000 */
[----:B------:R-:W-:Y:S01]  /*2f50*/  VIADD R9, R7, 0x4 ;  /* 0x0000000407097836 */ /* 0x000fe20000000000 */
[----:B------:R-:W-:-:S02]  /*2f60*/  IADD3 R3, R0, 0x4, RZ ;  /* 0x0000000400037810 */ /* 0x000fc40007ffe0ff */
[----:B-1----:R-:W-:Y:S02]  /*2f70*/  SHF.R.U32.HI R10, RZ, 0x7, R10 ;  /* 0x00000007ff0a7819 */ /* 0x002fe4000001160a */
[----:B--2---:R-:W-:Y:S01]  /*2f80*/  LOP3.LUT R57, R57, 0x7f, RZ, 0xc0, !PT ;  /* 0x0000007f39397812 */ /* 0x004fe200078ec0ff */
[----:B------:R-:W-:Y:S02]  /*2f90*/  WARPGROUP.DEPBAR.LE gsb0, 0x0 ;  /* 0x00008000000079c5 */ /* 0x000fe40000010000 */
[----:B------:R-:W-:-:S06]  /*2fa0*/  WARPGROUP.ARRIVE ;  /* 0x00000000000079c5 */ /* 0x000fcc0000000000 */
[----:B------:R-:W-:Y:S01]  /*2fb0*/  HGMMA.64x64x16.F32 R24, gdesc[UR4], R24, gsb0 ;  /* 0x00e00000041879f0 */ /* 0x000fe20008000818 */
[----:B------:R-:W-:Y:S01]  /*2fc0*/  R2UR UR4, R9 ;  /* 0x00000000090472ca */ /* 0x000fe200000e0000 */
[----:B------:R-:W-:Y:S01]  /*2fd0*/  UMOV UR5, 0x40000040 ;  /* 0x4000004000057882 */ /* 0x000fe20000000000 */
[----:B------:R-:W-:Y:S01]  /*2fe0*/  R2UR UR6, R3 ;  /* 0x00000000030672ca */ /* 0x000fe200000e0000 */
[----:B------:R-:W-:Y:S01]  /*2ff0*/  UMOV UR7, 0x40000040 ;  /* 0x4000004000077882 */ /* 0x000fe20000000000 */
[----:B------:R-:W-:Y:S02]  /*3000*/  VIADD R9, R7, 0x6 ;  /* 0x0000000607097836 */ /* 0x000fe40000000000 */
[----:B------:R-:W-:Y:S01]  /*3010*/  VIADD R3, R0, 0x6 ;  /* 0x0000000600037836 */ /* 0x000fe20000000000 */
[----:B------:R-:W-:Y:S02]  /*3020*/  WARPGROUP.DEPBAR.LE gsb0, 0x0 ;  /* 0x00008000000079c5 */ /* 0x000fe40000010000 */
[----:B------:R-:W-:-:S06]  /*3030*/  WARPGROUP.ARRIVE ;  /* 0x00000000000079c5 */ /* 0x000fcc0000000000 */
[----:B------:R-:W-:Y:S01]  /*3040*/  HGMMA.64x64x16.F32 R24, gdesc[UR4], R24, gsb0 ;  /* 0x00e00000041879f0 */ /* 0x000fe20008000818 */
[----:B------:R-:W-:Y:S01]  /*3050*/  R2UR UR4, R9 ;  /* 0x00000000090472ca */ /* 0x000fe200000e0000 */
[----:B------:R-:W-:Y:S01]  /*3060*/  UMOV UR5, 0x40000040 ;  /* 0x4000004000057882 */ /* 0x000fe20000000000 */
[----:B------:R-:W-:Y:S01]  /*3070*/  R2UR UR6, R3 ;  /* 0x00000000030672ca */ /* 0x000fe200000e0000 */
[----:B------:R-:W-:Y:S01]  /*3080*/  UMOV UR7, 0x40000040 ;  /* 0x4000004000077882 */ /* 0x000fe20000000000 */
[----:B------:R-:W-:Y:S01]  /*3090*/  VIADD R3, R0, 0x200 ;  /* 0x0000020000037836 */ /* 0x000fe20000000000 */
[----:B------:R-:W-:Y:S01]  /*30a0*/  IADD3 R9, R7, 0x200, RZ ;  /* 0x0000020007097810 */ /* 0x000fe20007ffe0ff */
[----:B------:R-:W-:Y:S02]  /*30b0*/  WARPGROUP.DEPBAR.LE gsb0, 0x0 ;  /* 0x00008000000079c5 */ /* 0x000fe40000010000 */
[----:B------:R-:W-:-:S07]  /*30c0*/  WARPGROUP.ARRIVE ;  /* 0x00000000000079c5 */ /* 0x000fce0000000000 */
        /* <DEDUP_REMOVED lines=104> */
[----:B------:R1:W2:Y:S02]  /*3750*/  SHFL.IDX PT, R3, R10, RZ, 0x1f ;  /* 0x00001fff0a037589 */ /* 0x0002a400000e0000 */
[----:B-1----:R-:W-:Y:S02]  /*3760*/  IADD3 R10, R7, 0x800, RZ ;  /* 0x00000800070a7810 */ /* 0x002fe40007ffe0ff */
[----:B--2---:R-:W-:-:S04]  /*3770*/  ISETP.GT.AND P1, PT, R3, 0x7f, PT ;  /* 0x0000007f0300780c */ /* 0x004fc80003f24270 */
[----:B------:R-:W-:-:S04]  /*3780*/  SEL R3, RZ, 0x2, !P1 ;  /* 0x00000002ff037807 */ /* 0x000fc80004800000 */
[C---:B------:R-:W-:Y:S01]  /*3790*/  IADD3 R11, R3.reuse, R12, RZ ;  /* 0x0000000c030b7210 */ /* 0x040fe20007ffe0ff */
[----:B------:R-:W-:Y:S01]  /*37a0*/  IMAD.IADD R9, R3, 0x1, R10 ;  /* 0x0000000103097824 */ /* 0x000fe200078e020a */
[----:B------:R-:W-:Y:S02]  /*37b0*/  WARPGROUP.DEPBAR.LE gsb0, 0x0 ;  /* 0x00008000000079c5 */ /* 0x000fe40000010000 */
[----:B------:R-:W-:-:S06]  /*37c0*/  WARPGROUP.ARRIVE ;  /* 0x00000000000079c5 */ /* 0x000fcc0000000000 */
[----:B------:R-:W-:Y:S01]  /*37d0*/  HGMMA.64x64x16.F32 R24, gdesc[UR4], R24, gsb0 ;  /* 0x00e00000041879f0 */ /* 0x000fe20008000818 */
[----:B------:R-:W-:Y:S01]  /*37e0*/  R2UR UR4, R9 ;  /* 0x00000000090472ca */ /* 0x000fe200000e0000 */
[----:B------:R-:W-:Y:S01]  /*37f0*/  UMOV UR5, 0x40000040 ;  /* 0x4000004000057882 */ /* 0x000fe20000000000 */
[----:B------:R-:W-:Y:S01]  /*3800*/  R2UR UR6, R11 ;  /* 0x000000000b0672ca */ /* 0x000fe200000e0000 */
[----:B------:R-:W-:Y:S01]  /*3810*/  UMOV UR7, 0x40000040 ;  /* 0x4000004000077882 */ /* 0x000fe20000000000 */
[----:B------:R-:W-:-:S05]  /*3820*/  IMAD.MOV.U32 R11, RZ, RZ, 0x4 ;  /* 0x00000004ff0b7424 */ /* 0x000fca00078e00ff */
[C---:B------:R-:W-:Y:S02]  /*3830*/  SEL R9, R11.reuse, 0x2, P1 ;  /* 0x000000020b097807 */ /* 0x040fe40000800000 */
[----:B------:R-:W-:Y:S02]  /*3840*/  SEL R11, R11, 0x6, !P1 ;  /* 0x000000060b0b7807 */ /* 0x000fe40004800000 */
[----:B------:R-:W-:Y:S01]  /*3850*/  IADD3 R14, R12, R9, RZ ;  /* 0x000000090c0e7210 */ /* 0x000fe20007ffe0ff */
[C---:B------:R-:W-:Y:S02]  /*3860*/  IMAD.IADD R13, R10.reuse, 0x1, R9 ;  /* 0x000000010a0d7824 */ /* 0x040fe400078e0209 */
[--C-:B------:R-:W-:Y:S02]  /*3870*/  IMAD.IADD R10, R10, 0x1, R11.reuse ;  /* 0x000000010a0a7824 */ /* 0x100fe400078e020b */
[----:B------:R-:W-:Y:S01]  /*3880*/  IMAD.IADD R12, R12, 0x1, R11 ;  /* 0x000000010c0c7824 */ /* 0x000fe200078e020b */
[----:B------:R-:W-:-:S02]  /*3890*/  WARPGROUP.DEPBAR.LE gsb0, 0x0 ;  /* 0x00008000000079c5 */ /* 0x000fc40000010000 */
[----:B------:R-:W-:-:S06]  /*38a0*/  WARPGROUP.ARRIVE ;  /* 0x00000000000079c5 */ /* 0x000fcc0000000000 */
[----:B------:R-:W-:Y:S01]  /*38b0*/  HGMMA.64x64x16.F32 R24, gdesc[UR4], R24, gsb0 ;  /* 0x00e00000041879f0 */ /* 0x000fe20008000818 */
[----:B------:R-:W-:Y:S01]  /*38c0*/  R2UR UR4, R13 ;  /* 0x000000000d0472ca */ /* 0x000fe200000e0000 */
[----:B------:R-:W-:Y:S01]  /*38d0*/  UMOV UR5, 0x40000040 ;  /* 0x4000004000057882 */ /* 0x000fe20000000000 */
[----:B------:R-:W-:Y:S01]  /*38e0*/  R2UR UR6, R14 ;  /* 0x000000000e0672ca */ /* 0x000fe200000e0000 */
[----:B------:R-:W-:Y:S01]  /*38f0*/  UMOV UR7, 0x40000040 ;  /* 0x4000004000077882 */ /* 0x000fe20000000000 */
[----:B------:R-:W-:Y:S02]  /*3900*/  WARPGROUP.DEPBAR.LE gsb0, 0x0 ;  /* 0x00008000000079c5 */ /* 0x000fe40000010000 */
[----:B------:R-:W-:-:S09]  /*3910*/  WARPGROUP.ARRIVE ;  /* 0x00000000000079c5 */ /* 0x000fd20000000000 */
[----:B------:R-:W-:Y:S01]  /*3920*/  HGMMA.64x64x16.F32 R24, gdesc[UR4], R24, gsb0 ;  /* 0x00e00000041879f0 */ /* 0x000fe20008000818 */
[----:B------:R-:W-:Y:S01]  /*3930*/  R2UR UR4, R10 ;  /* 0x000000000a0472ca */ /* 0x000fe200000e0000 */
[----:B------:R-:W-:Y:S01]  /*3940*/  UMOV UR5, 0x40000040 ;  /* 0x4000004000057882 */ /* 0x000fe20000000000 */
[----:B------:R-:W-:Y:S01]  /*3950*/  R2UR UR6, R12 ;  /* 0x000000000c0672ca */ /* 0x000fe200000e0000 */
[----:B------:R-:W-:Y:S01]  /*3960*/  UMOV UR7, 0x40000040 ;  /* 0x4000004000077882 */ /* 0x000fe20000000000 */
[----:B------:R-:W-:Y:S01]  /*3970*/  IMAD.MOV.U32 R12, RZ, RZ, 0xa00 ;  /* 0x00000a00ff0c7424 */ /* 0x000fe200078e00ff */
[----:B------:R-:W-:-:S04]  /*3980*/  MOV R10, 0x28 ;  /* 0x00000028000a7802 */ /* 0x000fc80000000f00 */
[----:B------:R-:W-:Y:S02]  /*3990*/  SEL R10, R10, 0x26, P1 ;  /* 0x000000260a0a7807 */ /* 0x000fe40000800000 */
[----:B------:R-:W-:Y:S02]  /*39a0*/  SEL R12, R12, 0x980, P1 ;  /* 0x000009800c0c7807 */ /* 0x000fe40000800000 */
[----:B------:R-:W-:Y:S02]  /*39b0*/  LOP3.LUT R10, R10, 0x6, RZ, 0xc0, !PT ;  /* 0x000000060a0a7812 */ /* 0x000fe400078ec0ff */
[----:B------:R-:W-:-:S04]  /*39c0*/  LOP3.LUT R13, R12, 0xa00, RZ, 0xc0, !PT ;  /* 0x00000a000c0d7812 */ /* 0x000fc800078ec0ff */
[CC--:B------:R-:W-:Y:S02]  /*39d0*/  IADD3 R12, R10.reuse, R13.reuse, R7 ;  /* 0x0000000d0a0c7210 */ /* 0x0c0fe40007ffe007 */
[----:B------:R-:W-:Y:S01]  /*39e0*/  IADD3 R10, R10, R13, R0 ;  /* 0x0000000d0a0a7210 */ /* 0x000fe20007ffe000 */
[----:B------:R-:W-:Y:S02]  /*39f0*/  WARPGROUP.DEPBAR.LE gsb0, 0x0 ;  /* 0x00008000000079c5 */ /* 0x000fe40000010000 */
[----:B------:R-:W-:-:S06]  /*3a00*/  WARPGROUP.ARRIVE ;  /* 0x00000000000079c5 */ /* 0x000fcc0000000000 */
[----:B------:R-:W-:Y:S01]  /*3a10*/  HGMMA.64x64x16.F32 R24, gdesc[UR4], R24, gsb0 ;  /* 0x00e00000041879f0 */ /* 0x000fe20008000818 */
[----:B------:R-:W-:Y:S01]  /*3a20*/  R2UR UR4, R12 ;  /* 0x000000000c0472ca */ /* 0x000fe200000e0000 */
[----:B------:R-:W-:Y:S01]  /*3a30*/  UMOV UR5, 0x40000040 ;  /* 0x4000004000057882 */ /* 0x000fe20000000000 */
[----:B------:R-:W-:Y:S01]  /*3a40*/  R2UR UR6, R10 ;  /* 0x000000000a0672ca */ /* 0x000fe200000e0000 */
[----:B------:R-:W-:Y:S01]  /*3a50*/  UMOV UR7, 0x40000040 ;  /* 0x4000004000077882 */ /* 0x000fe20000000000 */
[----:B------:R-:W-:Y:S01]  /*3a60*/  IADD3 R12, R0, 0xa00, RZ ;  /* 0x00000a00000c7810 */ /* 0x000fe20007ffe0ff */
[----:B------:R-:W-:-:S04]  /*3a70*/  VIADD R10, R7, 0xa00 ;  /* 0x00000a00070a7836 */ /* 0x000fc80000000000 */
[C---:B------:R-:W-:Y:S02]  /*3a80*/  IMAD.IADD R13, R3.reuse, 0x1, R10 ;  /* 0x00000001030d7824 */ /* 0x040fe400078e020a */
        /* <DEDUP_REMOVED lines=8> */
[C---:B------:R-:W-:Y:S01]  /*3b10*/  IMAD.IADD R14, R9.reuse, 0x1, R12 ;  /* 0x00000001090e7824 */ /* 0x040fe200078e020c */
[----:B------:R-:W-:Y:S01]  /*3b20*/  IADD3 R13, R9, R10, RZ ;  /* 0x0000000a090d7210 */ /* 0x000fe20007ffe0ff */
[C---:B------:R-:W-:Y:S01]  /*3b30*/  IMAD.IADD R10, R11.reuse, 0x1, R10 ;  /* 0x000000010b0a7824 */ /* 0x040fe200078e020a */
[----:B------:R-:W-:Y:S01]  /*3b40*/  IADD3 R12, R11, R12, RZ ;  /* 0x0000000c0b0c7210 */ /* 0x000fe20007ffe0ff */
[----:B------:R-:W-:Y:S02]  /*3b50*/  WARPGROUP.DEPBAR.LE gsb0, 0x0 ;  /* 0x00008000000079c5 */ /* 0x000fe40000010000 */
        /* <DEDUP_REMOVED lines=13> */
[----:B------:R-:W-:Y:S02]  /*3c30*/  IMAD.MOV.U32 R10, RZ, RZ, 0x30 ;  /* 0x00000030ff0a7424 */ /* 0x000fe400078e00ff */
[----:B------:R-:W-:-:S03]  /*3c40*/  IMAD.MOV.U32 R12, RZ, RZ, 0xc00 ;  /* 0x00000c00ff0c7424 */ /* 0x000fc600078e00ff */
        /* <DEDUP_REMOVED lines=24> */
[----:B------:R-:W-:Y:S01]  /*3dd0*/  IMAD.IADD R13, R9, 0x1, R10 ;  /* 0x00000001090d7824 */ /* 0x000fe200078e020a */
[----:B------:R-:W-:Y:S01]  /*3de0*/  IADD3 R10, R11, R10, RZ ;  /* 0x0000000a0b0a7210 */ /* 0x000fe20007ffe0ff */
        /* <DEDUP_REMOVED lines=32> */
[----:B------:R-:W-:-:S03]  /*3ff0*/  VIADD R12, R0, 0xe00 ;  /* 0x00000e00000c7836 */ /* 0x000fc60000000000 */
        /* <DEDUP_REMOVED lines=9> */
[C-C-:B------:R-:W-:Y:S01]  /*4090*/  IMAD.IADD R3, R9.reuse, 0x1, R10.reuse ;  /* 0x0000000109037824 */ /* 0x140fe200078e020a */
[----:B------:R-:W-:Y:S01]  /*40a0*/  IADD3 R9, R9, R12, RZ ;  /* 0x0000000c09097210 */ /* 0x000fe20007ffe0ff */
[C---:B------:R-:W-:Y:S02]  /*40b0*/  IMAD.IADD R10, R11.reuse, 0x1, R10 ;  /* 0x000000010b0a7824 */ /* 0x040fe400078e020a */
        /* <DEDUP_REMOVED lines=12> */
[----:B------:R-:W-:Y:S01]  /*4180*/  LOP3.LUT R3, R3, 0x6, RZ, 0xc0, !PT ;  /* 0x0000000603037812 */ /* 0x000fe200078ec0ff */
[----:B------:R-:W-:Y:S02]  /*4190*/  WARPGROUP.DEPBAR.LE gsb0, 0x0 ;  /* 0x00008000000079c5 */ /* 0x000fe40000010000 */
[----:B------:R-:W-:-:S06]  /*41a0*/  WARPGROUP.ARRIVE ;  /* 0x00000000000079c5 */ /* 0x000fcc0000000000 */
[----:B------:R-:W-:Y:S01]  /*41b0*/  HGMMA.64x64x16.F32 R24, gdesc[UR4], R24, gsb0 ;  /* 0x00e00000041879f0 */ /* 0x000fe20008000818 */
[----:B------:R-:W-:Y:S01]  /*41c0*/  R2UR UR4, R10 ;  /* 0x000000000a0472ca */ /* 0x000fe200000e0000 */
[----:B------:R-:W-:Y:S01]  /*41d0*/  UMOV UR5, 0x40000040 ;  /* 0x4000004000057882 */ /* 0x000fe20000000000 */
[----:B------:R-:W-:Y:S01]  /*41e0*/  R2UR UR6, R11 ;  /* 0x000000000b0672ca */ /* 0x000fe200000e0000 */
[----:B------:R-:W-:Y:S01]  /*41f0*/  UMOV UR7, 0x40000040 ;  /* 0x4000004000077882 */ /* 0x000fe20000000000 */
        /* <DEDUP_REMOVED lines=13> */
[----:B------:R-:W-:Y:S01]  /*42d0*/  ULDC UR5, c[0x0][0xad0] ;  /* 0x0002b40000057ab9 */ /* 0x000fe20000000800 */
[----:B------:R-:W-:Y:S01]  /*42e0*/  UIMAD UR4, UR37, -0x40, UR44 ;  /* 0xffffffc0250478a4 */ /* 0x000fe2000f8e022c */
[----:B------:R-:W-:-:S05]  /*42f0*/  UMOV UR7, 0x40000040 ;  /* 0x4000004000077882 */ /* 0x000fca0000000000 */
[----:B------:R-:W-:Y:S01]  /*4300*/  IMAD.U32 R3, RZ, RZ, UR4 ;  /* 0x00000004ff037e24 */ /* 0x000fe2000f8e00ff */
[----:B------:R-:W-:-:S04]  /*4310*/  ULDC UR4, c[0x0][0xa80] ;  /* 0x0002a00000047ab9 */ /* 0x000fc80000000800 */
[----:B------:R-:W-:-:S04]  /*4320*/  IADD3 R0, -R18, 0x40, R3 ;  /* 0x0000004012007810 */ /* 0x000fc80007ffe103 */
[C---:B------:R-:W-:Y:S02]  /*4330*/  ISETP.GT.AND P1, PT, R0.reuse, RZ, PT ;  /* 0x000000ff0000720c */ /* 0x040fe40003f24270 */
[C---:B------:R-:W-:Y:S02]  /*4340*/  ISETP.GT.AND P2, PT, R0.reuse, 0x1, PT ;  /* 0x000000010000780c */ /* 0x040fe40003f44270 */
[C---:B------:R-:W-:Y:S02]  /*4350*/  ISETP.GT.AND P3, PT, R0.reuse, 0x8, PT ;  /* 0x000000080000780c */ /* 0x040fe40003f64270 */
[C---:B------:R-:W-:Y:S02]  /*4360*/  ISETP.GT.AND P4, PT, R0.reuse, 0x9, PT ;  /* 0x000000090000780c */ /* 0x040fe40003f84270 */
[C---:B------:R-:W-:Y:S02]  /*4370*/  ISETP.GT.AND P5, PT, R0.reuse, 0x10, PT ;  /* 0x000000100000780c */ /* 0x040fe40003fa4270 */
[----:B------:R-:W-:Y:S01]  /*4380*/  ISETP.GT.AND P6, PT, R0, 0x11, PT ;  /* 0x000000110000780c */ /* 0x000fe20003fc4270 */
[----:B------:R-:W-:-:S02]  /*4390*/  WARPGROUP.DEPBAR.LE gsb0, 0x0 ;  /* 0x00008000000079c5 */ /* 0x000fc40000010000 */
        /* <DEDUP_REMOVED lines=40> */
[----:B------:R-:W-:-:S03]  /*4620*/  FMUL.FTZ R55, R55, UR5 ;  /* 0x0000000537377c20 */ /* 0x000fc60008410000 */
[----:B------:R-:W-:-:S03]  /*4630*/  FMNMX.FTZ R10, R28, R3, !PT ;  /* 0x000000031c0a7209 */ /* 0x000fc60007810000 */
        /* <DEDUP_REMOVED lines=13> */
[----:B--2---:R-:W-:Y:S02]  /*4710*/  FSEL R27, R27, -INF , P2 ;  /* 0xff8000001b1b7808 */ /* 0x004fe40001000000 */
[----:B------:R-:W-:-:S05]  /*4720*/  ISETP.GT.AND P2, PT, R0, 0x19, PT ;  /* 0x000000190000780c */ /* 0x000fca0003f44270 */
[----:B------:R-:W2:Y:S01]  /*4730*/  MUFU.TANH R37, R37 ;  /* 0x0000002500257308 */ /* 0x000ea20000002400 */
[----:B---3--:R-:W-:-:S04]  /*4740*/  FSEL R36, R36, -INF , P1 ;  /* 0xff80000024247808 */ /* 0x008fc80000800000 */
[----:B------:R-:W-:-:S03]  /*4750*/  FMNMX.FTZ R10, R36, R3, !PT ;  /* 0x00000003240a7209 */ /* 0x000fc60007810000 */
[----:B------:R-:W3:Y:S01]  /*4760*/  MUFU.TANH R31, R31 ;  /* 0x0000001f001f7308 */ /* 0x000ee20000002400 */
[----:B-1----:R-:W-:Y:S02]  /*4770*/  FSEL R30, R30, -INF , P3 ;  /* 0xff8000001e1e7808 */ /* 0x002fe40001800000 */
[----:B------:R-:W-:-:S05]  /*4780*/  ISETP.GT.AND P3, PT, R0, 0x20, PT ;  /* 0x000000200000780c */ /* 0x000fca0003f64270 */
        /* <DEDUP_REMOVED lines=44> */
[----:B------:R-:W-:Y:S02]  /*4a50*/  FMNMX.FTZ R0, R52, R3, !PT ;  /* 0x0000000334007209 */ /* 0x000fe40007810000 */
[----:B------:R-:W-:Y:S01]  /*4a60*/  FMNMX.FTZ R3, R26, R27, !PT ;  /* 0x0000001b1a037209 */ /* 0x000fe20007810000 */
[----:B------:R-:W1:Y:S01]  /*4a70*/  MUFU.TANH R47, R47 ;  /* 0x0000002f002f7308 */ /* 0x000e620000002400 */
[----:B--2---:R-:W-:-:S04]  /*4a80*/  FSEL R53, R53, -INF , P4 ;  /* 0xff80000035357808 */ /* 0x004fc80002000000 */
[----:B------:R-:W-:-:S03]  /*4a90*/  FMNMX.FTZ R9, R53, R0, !PT ;  /* 0x0000000035097209 */ /* 0x000fc60007810000 */
[----:B------:R-:W2:Y:S01]  /*4aa0*/  MUFU.TANH R50, R50 ;  /* 0x0000003200327308 */ /* 0x000ea20000002400 */
[----:B---3--:R-:W-:Y:S01]  /*4ab0*/  FSEL R46, R46, -INF , P5 ;  /* 0xff8000002e2e7808 */ /* 0x008fe20002800000 */
[----:B------:R-:W3:Y:S06]  /*4ac0*/  SHFL.BFLY PT, R0, R9, 0x2, 0x1f ;  /* 0x0c401f0009007f89 */ /* 0x000eec00000e0000 */
[----:B------:R-:W4:Y:S01]  /*4ad0*/  MUFU.TANH R51, R51 ;  /* 0x0000003300337308 */ /* 0x000f220000002400 */
[----:B-1----:R-:W-:-:S07]  /*4ae0*/  FSEL R47, R47, -INF , P6 ;  /* 0xff8000002f2f7808 */ /* 0x002fce0003000000 */
[----:B------:R-:W1:Y:S01]  /*4af0*/  MUFU.TANH R54, R54 ;  /* 0x0000003600367308 */ /* 0x000e620000002400 */
[----:B--2---:R-:W-:-:S07]  /*4b00*/  FSEL R50, R50, -INF , P1 ;  /* 0xff80000032327808 */ /* 0x004fce0000800000 */
[----:B------:R-:W2:Y:S01]  /*4b10*/  MUFU.TANH R55, R55 ;  /* 0x0000003700377308 */ /* 0x000ea20000002400 */
[----:B----4-:R-:W-:Y:S02]  /*4b20*/  FSEL R51, R51, -INF , P2 ;  /* 0xff80000033337808 */ /* 0x010fe40001000000 */
[----:B---3--:R-:W-:Y:S02]  /*4b30*/  FMNMX.FTZ R11, R9, R0, !PT ;  /* 0x00000000090b7209 */ /* 0x008fe40007810000 */
[----:B------:R-:W-:Y:S02]  /*4b40*/  FMNMX.FTZ R0, R30, R3, !PT ;  /* 0x000000031e007209 */ /* 0x000fe40007810000 */
[----:B------:R-:W-:Y:S01]  /*4b50*/  PLOP3.LUT P2, PT, PT, PT, UP0, 0x80, 0x0 ;  /* 0x000000000000781c */ /* 0x000fe20003f4f008 */
[----:B------:R-:W3:Y:S01]  /*4b60*/  SHFL.BFLY PT, R12, R11, 0x1, 0x1f ;  /* 0x0c201f000b0c7f89 */ /* 0x000ee200000e0000 */
[----:B------:R-:W-:Y:S02]  /*4b70*/  FMNMX.FTZ R3, R31, R0, !PT ;  /* 0x000000001f037209 */ /* 0x000fe40007810000 */
[----:B-1----:R-:W-:-:S02]  /*4b80*/  FSEL R54, R54, -INF , P3 ;  /* 0xff80000036367808 */ /* 0x002fc40001800000 */
[----:B------:R-:W-:-:S04]  /*4b90*/  FMNMX.FTZ R0, R34, R3, !PT ;  /* 0x0000000322007209 */ /* 0x000fc80007810000 */
[----:B------:R-:W-:Y:S02]  /*4ba0*/  FMNMX.FTZ R3, R35, R0, !PT ;  /* 0x0000000023037209 */ /* 0x000fe40007810000 */
[----:B--2---:R-:W-:Y:S02]  /*4bb0*/  FSEL R55, R55, -INF , P4 ;  /* 0xff80000037377808 */ /* 0x004fe40002000000 */
[----:B------:R-:W-:-:S04]  /*4bc0*/  FMNMX.FTZ R10, R38, R3, !PT ;  /* 0x00000003260a7209 */ /* 0x000fc80007810000 */
[----:B------:R-:W-:-:S04]  /*4bd0*/  FMNMX.FTZ R3, R39, R10, !PT ;  /* 0x0000000a27037209 */ /* 0x000fc80007810000 */
[----:B------:R-:W-:Y:S02]  /*4be0*/  FMNMX.FTZ R10, R42, R3, !PT ;  /* 0x000000032a0a7209 */ /* 0x000fe40007810000 */
[----:B---3--:R-:W-:Y:S02]  /*4bf0*/  FMNMX.FTZ R0, R11, R12, !PT ;  /* 0x0000000c0b007209 */ /* 0x008fe40007810000 */
        /* <DEDUP_REMOVED lines=11> */
[----:B------:R1:W-:Y:S01]  /*4cb0*/  MUFU.EX2 R10, R24 ;  /* 0x00000018000a7308 */ /* 0x0003e20000000800 */
[----:B------:R-:W-:Y:S01]  /*4cc0*/  FMNMX.FTZ R12, R54, R3, !PT ;  /* 0x00000003360c7209 */ /* 0x000fe20007810000 */
[--C-:B------:R-:W-:Y:S01]  /*4cd0*/  FFMA.FTZ R14, R32, UR4, -R9.reuse ;  /* 0x00000004200e7c23 */ /* 0x100fe20008010809 */
[--C-:B------:R-:W-:Y:S01]  /*4ce0*/  FFMA.FTZ R15, R33, UR4, -R9.reuse ;  /* 0x00000004210f7c23 */ /* 0x100fe20008010809 */
[--C-:B------:R-:W-:Y:S01]  /*4cf0*/  FFMA.FTZ R20, R36, UR4, -R9.reuse ;  /* 0x0000000424147c23 */ /* 0x100fe20008010809 */
[----:B------:R-:W-:Y:S01]  /*4d00*/  FMNMX.FTZ R3, R55, R12, !PT ;  /* 0x0000000c37037209 */ /* 0x000fe20007810000 */
[--C-:B------:R-:W-:Y:S01]  /*4d10*/  FFMA.FTZ R21, R37, UR4, -R9.reuse ;  /* 0x0000000425157c23 */ /* 0x100fe20008010809 */
[--C-:B------:R-:W-:Y:S01]  /*4d20*/  FFMA.FTZ R28, R28, UR4, -R9.reuse ;  /* 0x000000041c1c7c23 */ /* 0x100fe20008010809 */
[--C-:B------:R-:W-:Y:S01]  /*4d30*/  FFMA.FTZ R168, R40, UR4, -R9.reuse ;  /* 0x0000000428a87c23 */ /* 0x100fe20008010809 */
[--C-:B------:R-:W-:Y:S01]  /*4d40*/  FFMA.FTZ R169, R41, UR4, -R9.reuse ;  /* 0x0000000429a97c23 */ /* 0x100fe20008010809 */
[----:B-1----:R-:W1:Y:S01]  /*4d50*/  SHFL.BFLY PT, R24, R3, 0x2, 0x1f ;  /* 0x0c401f0003187f89 */ /* 0x002e6200000e0000 */
[--C-:B------:R-:W-:Y:S01]  /*4d60*/  FFMA.FTZ R170, R44, UR4, -R9.reuse ;  /* 0x000000042caa7c23 */ /* 0x100fe20008010809 */
[--C-:B------:R-:W-:Y:S01]  /*4d70*/  FFMA.FTZ R171, R45, UR4, -R9.reuse ;  /* 0x000000042dab7c23 */ /* 0x100fe20008010809 */
[--C-:B------:R-:W-:Y:S01]  /*4d80*/  FFMA.FTZ R172, R48, UR4, -R9.reuse ;  /* 0x0000000430ac7c23 */ /* 0x100fe20008010809 */
[--C-:B------:R-:W-:Y:S01]  /*4d90*/  FFMA.FTZ R173, R49, UR4, -R9.reuse ;  /* 0x0000000431ad7c23 */ /* 0x100fe20008010809 */
[--C-:B------:R-:W-:Y:S01]  /*4da0*/  FFMA.FTZ R174, R52, UR4, -R9.reuse ;  /* 0x0000000434ae7c23 */ /* 0x100fe20008010809 */
[----:B------:R-:W-:Y:S01]  /*4db0*/  FFMA.FTZ R175, R53, UR4, -R9 ;  /* 0x0000000435af7c23 */ /* 0x000fe20008010809 */
[----:B------:R-:W2:Y:S01]  /*4dc0*/  MUFU.EX2 R11, R11 ;  /* 0x0000000b000b7308 */ /* 0x000ea20000000800 */
[----:B------:R-:W-:-:S04]  /*4dd0*/  LOP3.LUT R9, R56, 0x2000000, RZ, 0xfc, !PT ;  /* 0x0200000038097812 */ /* 0x000fc800078efcff */
[----:B------:R-:W-:-:S03]  /*4de0*/  LEA R197, R2, R9, 0xc ;  /* 0x0000000902c57211 */ /* 0x000fc600078e60ff */
[----:B------:R-:W-:Y:S01]  /*4df0*/  MUFU.EX2 R12, R28 ;  /* 0x0000001c000c7308 */ /* 0x000fe20000000800 */
[C---:B------:R-:W-:Y:S01]  /*4e00*/  R2UR UR6, R197.reuse ;  /* 0x00000000c50672ca */ /* 0x040fe200000e0000 */
[----:B------:R-:W-:-:S06]  /*4e10*/  VIADD R198, R197, 0x80 ;  /* 0x00000080c5c67836 */ /* 0x000fcc0000000000 */
[----:B------:R-:W3:Y:S01]  /*4e20*/  MUFU.EX2 R13, R13 ;  /* 0x0000000d000d7308 */ /* 0x000ee20000000800 */
[----:B-1----:R-:W-:Y:S02]  /*4e30*/  FMNMX.FTZ R24, R3, R24, !PT ;  /* 0x0000001803187209 */ /* 0x002fe40007810000 */
[----:B--2---:R-:W-:Y:S01]  /*4e40*/  F2FP.F16.F32.PACK_AB R152, R11, R10 ;  /* 0x0000000a0b98723e */ /* 0x004fe200000000ff */
[----:B------:R-:W-:Y:S02]  /*4e50*/  FADD.FTZ R11, R10, R11 ;  /* 0x0000000b0a0b7221 */ /* 0x000fe40000010000 */
[----:B------:R-:W1:Y:S02]  /*4e60*/  SHFL.BFLY PT, R3, R24, 0x1, 0x1f ;  /* 0x0c201f0018037f89 */ /* 0x000e6400000e0000 */
[----:B------:R-:W-:Y:S08]  /*4e70*/  MUFU.EX2 R14, R14 ;  /* 0x0000000e000e7308 */ /* 0x000ff00000000800 */
[----:B------:R-:W2:Y:S01]  /*4e80*/  MUFU.EX2 R15, R15 ;  /* 0x0000000f000f7308 */ /* 0x000ea20000000800 */
[----:B---3--:R-:W-:Y:S01]  /*4e90*/  F2FP.F16.F32.PACK_AB R154, R13, R12 ;  /* 0x0000000c0d9a723e */ /* 0x008fe200000000ff */
[----:B------:R-:W-:-:S04]  /*4ea0*/  FADD.FTZ R12, R12, R11 ;  /* 0x0000000b0c0c7221 */ /* 0x000fc80000010000 */
[----:B------:R-:W-:Y:S02]  /*4eb0*/  FADD.FTZ R13, R13, R12 ;  /* 0x0000000c0d0d7221 */ /* 0x000fe40000010000 */
[----:B------:R-:W-:Y:S01]  /*4ec0*/  MUFU.EX2 R20, R20 ;  /* 0x0000001400147308 */ /* 0x000fe20000000800 */
[----:B-1----:R-:W-:-:S07]  /*4ed0*/  FMNMX.FTZ R3, R24, R3, !PT ;  /* 0x0000000318037209 */ /* 0x002fce0007810000 */
[----:B------:R-:W1:Y:S01]  /*4ee0*/  MUFU.EX2 R21, R21 ;  /* 0x0000001500157308 */ /* 0x000e620000000800 */
[----:B--2---:R-:W-:Y:S01]  /*4ef0*/  F2FP.F16.F32.PACK_AB R156, R15, R14 ;  /* 0x0000000e0f9c723e */ /* 0x004fe200000000ff */
[----:B------:R-:W-:Y:S01]  /*4f00*/  FADD.FTZ R14, R14, R13 ;  /* 0x0000000d0e0e7221 */ /* 0x000fe20000010000 */
[C---:B------:R-:W-:Y:S01]  /*4f10*/  FMUL.FTZ R24, R3.reuse, UR4 ;  /* 0x0000000403187c20 */ /* 0x040fe20008410000 */
[----:B------:R-:W-:Y:S02]  /*4f20*/  FSETP.NEU.FTZ.AND P1, PT, R3, -INF , PT ;  /* 0xff8000000300780b */ /* 0x000fe40003f3d000 */
[----:B------:R-:W-:Y:S02]  /*4f30*/  FADD.FTZ R15, R15, R14 ;  /* 0x0000000e0f0f7221 */ /* 0x000fe40000010000 */
[----:B------:R-:W-:Y:S01]  /*4f40*/  FSEL R25, R24, RZ, P1 ;  /* 0x000000ff18197208 */ /* 0x000fe20000800000 */
[----:B------:R-:W-:Y:S01]  /*4f50*/  MUFU.EX2 R168, R168 ;  /* 0x000000a800a87308 */ /* 0x000fe20000000800 */
[----:B------:R-:W-:-:S03]  /*4f60*/  ISETP.NE.AND P1, PT, R57, RZ, PT ;  /* 0x000000ff3900720c */ /* 0x000fc60003f25270 */
[--C-:B------:R-:W-:Y:S01]  /*4f70*/  FFMA.FTZ R26, R26, UR4, -R25.reuse ;  /* 0x000000041a1a7c23 */ /* 0x100fe20008010819 */
        /* <DEDUP_REMOVED lines=8> */
[----:B------:R-:W-:Y:S01]  /*5000*/  FFMA.FTZ R43, R43, UR4, -R25 ;  /* 0x000000042b2b7c23 */ /* 0x000fe20008010819 */
[----:B------:R-:W-:-:S02]  /*5010*/  @!P1 VIADD R24, R8, 0x38840 ;  /* 0x0003884008189836 */ /* 0x000fc40000000000 */
[--C-:B------:R-:W-:Y:S01]  /*5020*/  FFMA.FTZ R46, R46, UR4, -R25.reuse ;  /* 0x000000042e2e7c23 */ /* 0x100fe20008010819 */
[--C-:B------:R-:W-:Y:S01]  /*5030*/  FFMA.FTZ R47, R47, UR4, -R25.reuse ;  /* 0x000000042f2f7c23 */ /* 0x100fe20008010819 */
[--C-:B------:R-:W-:Y:S01]  /*5040*/  FFMA.FTZ R50, R50, UR4, -R25.reuse ;  /* 0x0000000432327c23 */ /* 0x100fe20008010819 */
[--C-:B------:R-:W-:Y:S01]  /*5050*/  FFMA.FTZ R51, R51, UR4, -R25.reuse ;  /* 0x0000000433337c23 */ /* 0x100fe20008010819 */
[----:B------:R-:W-:Y:S01]  /*5060*/  @!P1 PRMT R24, RZ, 0x654, R24 ;  /* 0x00000654ff189816 */ /* 0x000fe20000000018 */
[--C-:B------:R-:W-:Y:S01]  /*5070*/  FFMA.FTZ R54, R54, UR4, -R25.reuse ;  /* 0x0000000436367c23 */ /* 0x100fe20008010819 */
[----:B------:R-:W-:Y:S01]  /*5080*/  FFMA.FTZ R25, R55, UR4, -R25 ;  /* 0x0000000437197c23 */ /* 0x000fe20008010819 */
[----:B------:R-:W-:Y:S01]  /*5090*/  MUFU.EX2 R176, R26 ;  /* 0x0000001a00b07308 */ /* 0x000fe20000000800 */
[----:B------:R2:W-:Y:S01]  /*50a0*/  @!P1 SYNCS.ARRIVE.TRANS64.RED.A1T0 RZ, [R24+URZ], RZ ;  /* 0x000000ff18ff99a7 */ /* 0x0005e2000810043f */
[----:B-1----:R-:W-:Y:S01]  /*50b0*/  F2FP.F16.F32.PACK_AB R158, R21, R20 ;  /* 0x00000014159e723e */ /* 0x002fe200000000ff */
[----:B------:R-:W-:Y:S01]  /*50c0*/  FADD.FTZ R20, R20, R15 ;  /* 0x0000000f14147221 */ /* 0x000fe20000010000 */
[----:B------:R-:W-:-:S03]  /*50d0*/  @!P1 VIADD R8, R8, 0x38860 ;  /* 0x0003886008089836 */ /* 0x000fc60000000000 */
[----:B------:R-:W-:Y:S01]  /*50e0*/  FADD.FTZ R21, R21, R20 ;  /* 0x0000001415157221 */ /* 0x000fe20000010000 */
[----:B------:R-:W1:Y:S01]  /*50f0*/  MUFU.EX2 R177, R27 ;  /* 0x0000001b00b17308 */ /* 0x000e620000000800 */
[----:B------:R-:W-:-:S07]  /*5100*/  @!P1 PRMT R8, RZ, 0x654, R8 ;  /* 0x00000654ff089816 */ /* 0x000fce0000000008 */
[----:B------:R-:W-:Y:S08]  /*5110*/  MUFU.EX2 R178, R30 ;  /* 0x0000001e00b27308 */ /* 0x000ff00000000800 */
[----:B------:R-:W3:Y:S01]  /*5120*/  MUFU.EX2 R179, R31 ;  /* 0x0000001f00b37308 */ /* 0x000ee20000000800 */
[----:B-1----:R-:W-:Y:S01]  /*5130*/  F2FP.F16.F32.PACK_AB R153, R177, R176 ;  /* 0x000000b0b199723e */ /* 0x002fe200000000ff */
[----:B------:R-:W-:-:S06]  /*5140*/  FADD.FTZ R177, R176, R177 ;  /* 0x000000b1b0b17221 */ /* 0x000fcc0000010000 */
[----:B------:R-:W-:Y:S08]  /*5150*/  MUFU.EX2 R180, R34 ;  /* 0x0000002200b47308 */ /* 0x000ff00000000800 */
[----:B------:R-:W1:Y:S01]  /*5160*/  MUFU.EX2 R181, R35 ;  /* 0x0000002300b57308 */ /* 0x000e620000000800 */
[----:B---3--:R-:W-:Y:S01]  /*5170*/  F2FP.F16.F32.PACK_AB R155, R179, R178 ;  /* 0x000000b2b39b723e */ /* 0x008fe200000000ff */
[----:B------:R-:W-:Y:S01]  /*5180*/  BAR.SYNC.DEFER_BLOCKING 0xf, 0x100 ;  /* 0x03c4000000007b1d */ /* 0x000fe20000010000 */
[----:B------:R-:W-:-:S04]  /*5190*/  FADD.FTZ R178, R178, R177 ;  /* 0x000000b1b2b27221 */ /* 0x000fc80000010000 */
[----:B------:R-:W-:Y:S01]  /*51a0*/  FADD.FTZ R179, R179, R178 ;  /* 0x000000b2b3b37221 */ /* 0x000fe20000010000 */
[----:B------:R-:W-:Y:S08]  /*51b0*/  MUFU.EX2 R182, R38 ;  /* 0x0000002600b67308 */ /* 0x000ff00000000800 */
[----:B------:R-:W3:Y:S01]  /*51c0*/  MUFU.EX2 R183, R39 ;  /* 0x0000002700b77308 */ /* 0x000ee20000000800 */
[----:B-1----:R-:W-:Y:S01]  /*51d0*/  F2FP.F16.F32.PACK_AB R157, R181, R180 ;  /* 0x000000b4b59d723e */ /* 0x002fe200000000ff */
[----:B------:R-:W-:-:S04]  /*51e0*/  FADD.FTZ R180, R180, R179 ;  /* 0x000000b3b4b47221 */ /* 0x000fc80000010000 */
[----:B------:R-:W-:Y:S02]  /*51f0*/  FADD.FTZ R181, R181, R180 ;  /* 0x000000b4b5b57221 */ /* 0x000fe40000010000 */
[----:B------:R-:W1:Y:S01]  /*5200*/  MUFU.EX2 R169, R169 ;  /* 0x000000a900a97308 */ /* 0x000e620000000800 */
[----:B------:R4:W-:Y:S07]  /*5210*/  STSM.16.M88.4 [R23+0x36400], R152 ;  /* 0x0364009817007844 */ /* 0x0009ee0000000200 */
[----:B------:R-:W-:Y:S01]  /*5220*/  MUFU.EX2 R170, R170 ;  /* 0x000000aa00aa7308 */ /* 0x000fe20000000800 */
[----:B---3--:R-:W-:Y:S01]  /*5230*/  F2FP.F16.F32.PACK_AB R159, R183, R182 ;  /* 0x000000b6b79f723e */ /* 0x008fe200000000ff */
[----:B------:R-:W-:-:S04]  /*5240*/  FADD.FTZ R182, R182, R181 ;  /* 0x000000b5b6b67221 */ /* 0x000fc80000010000 */
[----:B------:R4:W-:Y:S01]  /*5250*/  STSM.16.M88.4 [R185], R156 ;  /* 0x0000009cb9007844 */ /* 0x0009e20000000200 */
[----:B------:R-:W-:Y:S01]  /*5260*/  FADD.FTZ R182, R183, R182 ;  /* 0x000000b6b7b67221 */ /* 0x000fe20000010000 */
[----:B------:R-:W3:Y:S01]  /*5270*/  MUFU.EX2 R171, R171 ;  /* 0x000000ab00ab7308 */ /* 0x000ee20000000800 */
[----:B-1----:R-:W-:Y:S01]  /*5280*/  F2FP.F16.F32.PACK_AB R160, R169, R168 ;  /* 0x000000a8a9a0723e */ /* 0x002fe200000000ff */
[----:B------:R-:W-:-:S04]  /*5290*/  FADD.FTZ R168, R168, R21 ;  /* 0x00000015a8a87221 */ /* 0x000fc80000010000 */
[----:B------:R-:W-:Y:S02]  /*52a0*/  FADD.FTZ R169, R169, R168 ;  /* 0x000000a8a9a97221 */ /* 0x000fe40000010000 */
[----:B------:R-:W-:Y:S08]  /*52b0*/  MUFU.EX2 R189, R42 ;  /* 0x0000002a00bd7308 */ /* 0x000ff00000000800 */
[----:B------:R-:W1:Y:S01]  /*52c0*/  MUFU.EX2 R190, R43 ;  /* 0x0000002b00be7308 */ /* 0x000e620000000800 */
[----:B---3--:R-:W-:Y:S01]  /*52d0*/  F2FP.F16.F32.PACK_AB R162, R171, R170 ;  /* 0x000000aaaba2723e */ /* 0x008fe200000000ff */
[----:B------:R-:W-:-:S04]  /*52e0*/  FADD.FTZ R170, R170, R169 ;  /* 0x000000a9aaaa7221 */ /* 0x000fc80000010000 */
[----:B------:R-:W-:Y:S02]  /*52f0*/  FADD.FTZ R171, R171, R170 ;  /* 0x000000aaabab7221 */ /* 0x000fe40000010000 */
[----:B------:R-:W-:Y:S08]  /*5300*/  MUFU.EX2 R191, R46 ;  /* 0x0000002e00bf7308 */ /* 0x000ff00000000800 */
        /* <DEDUP_REMOVED lines=8> */
[----:B------:R4:W-:Y:S01]  /*5390*/  STSM.16.M88.4 [R22], R160 ;  /* 0x000000a016007844 */ /* 0x0009e20000000200 */
[----:B------:R-:W-:Y:S01]  /*53a0*/  FADD.FTZ R192, R192, R191 ;  /* 0x000000bfc0c07221 */ /* 0x000fe20000010000 */
[----:B------:R-:W-:Y:S08]  /*53b0*/  MUFU.EX2 R174, R174 ;  /* 0x000000ae00ae7308 */ /* 0x000ff00000000800 */
[----:B------:R-:W3:Y:S01]  /*53c0*/  MUFU.EX2 R175, R175 ;  /* 0x000000af00af7308 */ /* 0x000ee20000000800 */
[----:B-1----:R-:W-:Y:S01]  /*53d0*/  F2FP.F16.F32.PACK_AB R164, R173, R172 ;  /* 0x000000acada4723e */ /* 0x002fe200000000ff */
[----:B------:R-:W-:-:S04]  /*53e0*/  FADD.FTZ R172, R172, R171 ;  /* 0x000000abacac7221 */ /* 0x000fc80000010000 */
[----:B------:R-:W-:Y:S02]  /*53f0*/  FADD.FTZ R173, R173, R172 ;  /* 0x000000acadad7221 */ /* 0x000fe40000010000 */
[----:B------:R-:W-:Y:S08]  /*5400*/  MUFU.EX2 R193, R50 ;  /* 0x0000003200c17308 */ /* 0x000ff00000000800 */
[----:B------:R-:W1:Y:S01]  /*5410*/  MUFU.EX2 R194, R51 ;  /* 0x0000003300c27308 */ /* 0x000e620000000800 */
[----:B---3--:R-:W-:-:S07]  /*5420*/  F2FP.F16.F32.PACK_AB R166, R175, R174 ;  /* 0x000000aeafa6723e */ /* 0x008fce00000000ff */
[----:B------:R-:W-:Y:S08]  /*5430*/  MUFU.EX2 R195, R54 ;  /* 0x0000003600c37308 */ /* 0x000ff00000000800 */
[----:B------:R-:W3:Y:S01]  /*5440*/  MUFU.EX2 R196, R25 ;  /* 0x0000001900c47308 */ /* 0x000ee20000000800 */
[----:B-1----:R-:W-:Y:S01]  /*5450*/  F2FP.F16.F32.PACK_AB R165, R194, R193 ;  /* 0x000000c1c2a5723e */ /* 0x002fe200000000ff */
[----:B------:R-:W-:-:S04]  /*5460*/  FADD.FTZ R193, R193, R192 ;  /* 0x000000c0c1c17221 */ /* 0x000fc80000010000 */
[----:B------:R-:W-:Y:S01]  /*5470*/  FADD.FTZ R194, R194, R193 ;  /* 0x000000c1c2c27221 */ /* 0x000fe20000010000 */
[----:B---3--:R-:W-:-:S03]  /*5480*/  F2FP.F16.F32.PACK_AB R167, R196, R195 ;  /* 0x000000c3c4a7723e */ /* 0x008fc600000000ff */
[----:B------:R-:W-:Y:S02]  /*5490*/  FADD.FTZ R195, R195, R194 ;  /* 0x000000c2c3c37221 */ /* 0x000fe40000010000 */
[----:B------:R4:W-:Y:S01]  /*54a0*/  STSM.16.M88.4 [R184], R164 ;  /* 0x000000a4b8007844 */ /* 0x0009e20000000200 */
[----:B--2---:R-:W-:Y:S01]  /*54b0*/  WARPGROUP.ARRIVE ;  /* 0x00000000000079c5 */ /* 0x004fe20000000000 */
[----:B------:R-:W-:-:S05]  /*54c0*/  FADD.FTZ R10, R196, R195 ;  /* 0x000000c3c40a7221 */ /* 0x000fca0000010000 */
[----:B------:R-:W-:Y:S01]  /*54d0*/  HGMMA.64x256x16.F32 R24, R152, gdesc[UR4].tnspB, RZ, !UPT, gsb0 ;  /* 0x43e0000498187df0 */ /* 0x000fe2000c0008ff */
[----:B------:R-:W-:Y:S01]  /*54e0*/  R2UR UR6, R198 ;  /* 0x00000000c60672ca */ /* 0x000fe200000e0000 */
[----:B------:R-:W-:Y:S01]  /*54f0*/  UMOV UR7, 0x40000040 ;  /* 0x4000004000077882 */ /* 0x000fe20000000000 */
[C---:B------:R-:W-:Y:S01]  /*5500*/  IADD3 R198, R197.reuse, 0x100, RZ ;  /* 0x00000100c5c67810 */ /* 0x040fe20007ffe0ff */
[----:B------:R-:W-:Y:S01]  /*5510*/  VIADD R197, R197, 0x180 ;  /* 0x00000180c5c57836 */ /* 0x000fe20000000000 */
[----:B------:R-:W-:Y:S02]  /*5520*/  WARPGROUP.DEPBAR.LE gsb0, 0x0 ;  /* 0x00008000000079c5 */ /* 0x000fe40000010000 */
[----:B------:R-:W-:-:S15]  /*5530*/  WARPGROUP.ARRIVE ;  /* 0x00000000000079c5 */ /* 0x000fde0000000000 */
[----:B------:R-:W-:-:S06]  /*5540*/  NOP ;  /* 0x0000000000007918 */ /* 0x000fcc0000000000 */
[----:B------:R-:W-:Y:S01]  /*5550*/  HGMMA.64x256x16.F32 R24, R156, gdesc[UR4].tnspB, R24, gsb0 ;  /* 0x43e000049c187df0 */ /* 0x000fe20008000818 */
[----:B------:R-:W-:Y:S01]  /*5560*/  R2UR UR6, R198 ;  /* 0x00000000c60672ca */ /* 0x000fe200000e0000 */
[----:B------:R-:W-:Y:S01]  /*5570*/  UMOV UR7, 0x40000040 ;  /* 0x4000004000077882 */ /* 0x000fe20000000000 */
[----:B------:R-:W-:Y:S02]  /*5580*/  WARPGROUP.DEPBAR.LE gsb0, 0x0 ;  /* 0x00008000000079c5 */ /* 0x000fe40000010000 */
[----:B------:R-:W-:-:S15]  /*5590*/  WARPGROUP.ARRIVE ;  /* 0x00000000000079c5 */ /* 0x000fde0000000000 */
[----:B------:R-:W-:-:S08]  /*55a0*/  NOP ;  /* 0x0000000000007918 */ /* 0x000fd00000000000 */
[----:B------:R-:W-:Y:S01]  /*55b0*/  HGMMA.64x256x16.F32 R24, R160, gdesc[UR4].tnspB, R24, gsb0 ;  /* 0x43e00004a0187df0 */ /* 0x000fe20008000818 */
[----:B------:R-:W-:Y:S01]  /*55c0*/  R2UR UR6, R197 ;  /* 0x00000000c50672ca */ /* 0x000fe200000e0000 */
        /* <DEDUP_REMOVED lines=11> */
[----:B-1----:R-:W1:Y:S02]  /*5680*/  FENCE.VIEW.ASYNC.S ;  /* 0x00000000000073c6 */ /* 0x002e640000000000 */
[----:B-1----:R-:W-:Y:S01]  /*5690*/  NOP ;  /* 0x0000000000007918 */ /* 0x002fe20000000000 */
[----:B------:R-:W-:Y:S06]  /*56a0*/  BAR.ARV 0xe, 0x100 ;  /* 0x0384000000007b1d */ /* 0x000fec0000002000 */
[----:B------:R1:W-:Y:S02]  /*56b0*/  @!P1 SYNCS.ARRIVE.TRANS64.RED.A1T0 RZ, [R8+URZ], RZ ;  /* 0x000000ff08ff99a7 */ /* 0x0003e4000810043f */
[----:B-1----:R-:W-:-:S04]  /*56c0*/  FADD.FTZ R8, R174, R173 ;  /* 0x000000adae087221 */ /* 0x002fc80000010000 */
[----:B------:R-:W-:Y:S01]  /*56d0*/  FADD.FTZ R8, R175, R8 ;  /* 0x00000008af087221 */ /* 0x000fe20000010000 */
[----:B----4-:R-:W-:Y:S06]  /*56e0*/  @!P2 BRA `(.L_x_2818) ;  /* 0x000000300074a947 */ /* 0x010fec0003800000 */
[----:B------:R-:W-:Y:S01]  /*56f0*/  MOV R14, R3 ;  /* 0x00000003000e7202 */ /* 0x000fe20000000f00 */
[----:B------:R-:W-:Y:S01]  /*5700*/  IMAD.MOV.U32 R13, RZ, RZ, R0 ;  /* 0x000000ffff0d7224 */ /* 0x000fe200078e0000 */
[----:B------:R-:W-:Y:S01]  /*5710*/  UIADD3 UR5, UR37, -0x2, URZ ;  /* 0xfffffffe25057890 */ /* 0x000fe2000fffe03f */
[----:B------:R-:W-:Y:S01]  /*5720*/  IMAD.MOV.U32 R12, RZ, RZ, R2 ;  /* 0x000000ffff0c7224 */ /* 0x000fe200078e0002 */
[----:B------:R-:W-:Y:S01]  /*5730*/  ULDC UR6, c[0x0][0xad0] ;  /* 0x0002b40000067ab9 */ /* 0x000fe20000000800 */
[----:B------:R-:W-:-:S09]  /*5740*/  ULDC UR4, c[0x0][0xa80] ;  /* 0x0002a00000047ab9 */ /* 0x000fd20000000800 */
.L_x_2827:
[----:B------:R-:W-:Y:S01]  /*5750*/  IADD3 R2, R12, 0x1, RZ ;  /* 0x000000010c027810 */ /* 0x000fe20007ffe0ff */
[----:B------:R-:W-:Y:S01]  /*5760*/  IMAD.U32 R0, RZ, RZ, UR5 ;  /* 0x00000005ff007e24 */ /* 0x000fe2000f8e00ff */
[----:B------:R-:W-:Y:S02]  /*5770*/  UIADD3 UR5, UR5, -0x1, URZ ;  /* 0xffffffff05057890 */ /* 0x000fe4000fffe03f */
[----:B------:R-:W-:Y:S02]  /*5780*/  ISETP.NE.AND P3, PT, R2, 0x2, PT ;  /* 0x000000020200780c */ /* 0x000fe40003f65270 */
[----:B------:R-:W-:Y:S02]  /*5790*/  ISETP.GT.AND P2, PT, R0, RZ, PT ;  /* 0x000000ff0000720c */ /* 0x000fe40003f44270 */
[----:B------:R-:W-:Y:S02]  /*57a0*/  SEL R3, RZ, 0x1, P3 ;  /* 0x00000001ff037807 */ /* 0x000fe40001800000 */
[----:B------:R-:W-:-:S02]  /*57b0*/  SEL R2, R2, RZ, P3 ;  /* 0x000000ff02027207 */ /* 0x000fc40001800000 */
[----:B------:R-:W-:Y:S01]  /*57c0*/  LOP3.LUT R16, R16, R3, RZ, 0x3c, !PT ;  /* 0x0000000310107212 */ /* 0x000fe200078e3cff */
[----:B--2---:R-:W-:Y:S06]  /*57d0*/  @P0 BRA `(.L_x_2819) ;  /* 0x0000000000040947 */ /* 0x004fec0003800000 */
[----:B------:R-:W-:Y:S01]  /*57e0*/  BPT.TRAP 0x1 ;  /* 0x000000040000795c */ /* 0x000fe20000300000 */
.L_x_2819:
[----:B------:R-:W-:Y:S02]  /*57f0*/  LEA R11, R2, UR42, 0x3 ;  /* 0x0000002a020b7c11 */ /* 0x000fe4000f8e18ff */
[----:B------:R-:W-:-:S04]  /*5800*/  SHF.L.U32 R0, R16, 0x1f, RZ ;  /* 0x0000001f10007819 */ /* 0x000fc800000006ff */
[----:B------:R1:W2:Y:S01]  /*5810*/  SYNCS.PHASECHK.TRANS64.TRYWAIT P3, [R11+URZ+0x38830], R0 ;  /* 0x038830000b0075a7 */ /* 0x0002a2000806017f */
[----:B------:R-:W-:Y:S05]  /*5820*/  @P0 BRA `(.L_x_2820) ;  /* 0x0000000000040947 */ /* 0x000fea0003800000 */
[----:B------:R-:W-:Y:S01]  /*5830*/  BPT.TRAP 0x1 ;  /* 0x000000040000795c */ /* 0x000fe20000300000 */
.L_x_2820:
[----:B------:R-:W-:Y:S01]  /*5840*/  IMAD R3, R2, 0x200, R4 ;  /* 0x0000020002037824 */ /* 0x000fe200078e0204 */
[----:B--2---:R-:W-:Y:S06]  /*5850*/  @P3 BRA `(.L_x_2821) ;  /* 0x0000000000083947 */ /* 0x004fec0003800000 */
[----:B------:R-:W2:Y:S02]  /*5860*/  SYNCS.PHASECHK.TRANS64.TRYWAIT P3, [R11+URZ+0x38830], R0 ;  /* 0x038830000b0075a7 */ /* 0x000ea4000806017f */
[----:B--2---:R-:W-:Y:S05]  /*5870*/  @!P3 BRA `(.L_x_2822) ;  /* 0x0000008000ecb947 */ /* 0x004fea0003800000 */
.L_x_2821:
[----:B------:R-:W-:Y:S01]  /*5880*/  UIADD3 UR7, UR42, 0x20400, URZ ;  /* 0x000204002a077890 */ /* 0x000fe2000fffe03f */
[----:B------:R-:W-:Y:S01]  /*5890*/  R2UR UR22, R3 ;  /* 0x00000000031672ca */ /* 0x000fe200000e0000 */
[----:B------:R-:W-:Y:S01]  /*58a0*/  WARPGROUP.ARRIVE ;  /* 0x00000000000079c5 */ /* 0x000fe20000000000 */
[----:B------:R-:W-:Y:S01]  /*58b0*/  UMOV UR23, 0x40000040 ;  /* 0x4000004000177882 */ /* 0x000fe20000000000 */
[----:B------:R-:W-:Y:S01]  /*58c0*/  USHF.R.U32.HI UR7, URZ, 0x4, UR7 ;  /* 0x000000043f077899 */ /* 0x000fe20008011607 */
[----:B------:R-:W-:Y:S01]  /*58d0*/  UMOV UR21, 0x40000040 ;  /* 0x4000004000157882 */ /* 0x000fe20000000000 */
[----:B------:R-:W-:Y:S02]  /*58e0*/  UMOV UR11, 0x40000040 ;  /* 0x40000040000b7882 */ /* 0x000fe40000000000 */
[----:B------:R-:W-:Y:S01]  /*58f0*/  ULOP3.LUT UR7, UR7, 0x3fff, URZ, 0xc0, !UPT ;  /* 0x00003fff07077892 */ /* 0x000fe2000f8ec03f */
[----:B------:R-:W-:Y:S01]  /*5900*/  UMOV UR15, 0x40000040 ;  /* 0x40000040000f7882 */ /* 0x000fe20000000000 */
[----:B------:R-:W-:-:S02]  /*5910*/  UMOV UR19, 0x40000040 ;  /* 0x4000004000137882 */ /* 0x000fc40000000000 */
        /* <DEDUP_REMOVED lines=15> */
[----:B------:R-:W-:Y:S05]  /*5a10*/  @P0 BRA `(.L_x_2823) ;  /* 0x0000000000040947 */ /* 0x000fea0003800000 */
[----:B------:R-:W-:Y:S01]  /*5a20*/  BPT.TRAP 0x1 ;  /* 0x000000040000795c */ /* 0x000fe20000300000 */
.L_x_2823:
[----:B------:R3:W4:Y:S01]  /*5a30*/  SYNCS.PHASECHK.TRANS64.TRYWAIT P3, [R11+URZ+0x38850], R0 ;  /* 0x038850000b0075a7 */ /* 0x000722000806017f */
[----:B------:R-:W-:Y:S05]  /*5a40*/  @P0 BRA `(.L_x_2824) ;  /* 0x0000000000040947 */ /* 0x000fea0003800000 */
[----:B------:R-:W-:Y:S01]  /*5a50*/  BPT.TRAP 0x1 ;  /* 0x000000040000795c */ /* 0x000fe20000300000 */
.L_x_2824:
[----:B----4-:R-:W-:Y:S05]  /*5a60*/  @P3 BRA `(.L_x_2825) ;  /* 0x0000000000083947 */ /* 0x010fea0003800000 */
[----:B------:R-:W4:Y:S02]  /*5a70*/  SYNCS.PHASECHK.TRANS64.TRYWAIT P3, [R11+URZ+0x38850], R0 ;  /* 0x038850000b0075a7 */ /* 0x000f24000806017f */
[----:B----4-:R-:W-:Y:S05]  /*5a80*/  @!P3 BRA `(.L_x_2826) ;  /* 0x00000080007cb947 */ /* 0x010fea0003800000 */
.L_x_2825:
[----:B-1234-:R-:W-:Y:S01]  /*5a90*/  IADD3 R0, R5, 0x26400, RZ ;  /* 0x0002640005007810 */ /* 0x01efe20007ffe0ff */
[C---:B------:R-:W-:Y:S01]  /*5aa0*/  VIADD R20, R7.reuse, 0x4 ;  /* 0x0000000407147836 */ /* 0x040fe20000000000 */
[----:B------:R-:W-:Y:S01]  /*5ab0*/  WARPGROUP.ARRIVE ;  /* 0x00000000000079c5 */ /* 0x000fe20000000000 */
[----:B------:R-:W-:Y:S01]  /*5ac0*/  VIADD R3, R7, 0x6 ;  /* 0x0000000607037836 */ /* 0x000fe20000000000 */
[----:B------:R-:W-:Y:S01]  /*5ad0*/  SHF.R.U32.HI R0, RZ, 0x4, R0 ;  /* 0x00000004ff007819 */ /* 0x000fe20000011600 */
[----:B------:R-:W-:Y:S01]  /*5ae0*/  UMOV UR23, 0x40000040 ;  /* 0x4000004000177882 */ /* 0x000fe20000000000 */
[----:B------:R-:W-:Y:S02]  /*5af0*/  UMOV UR21, 0x40000040 ;  /* 0x4000004000157882 */ /* 0x000fe40000000000 */
[----:B------:R-:W1:Y:S01]  /*5b00*/  S2R R189, SR_TID.X ;  /* 0x0000000000bd7919 */ /* 0x000e620000002100 */
[----:B------:R-:W-:Y:S01]  /*5b10*/  LOP3.LUT R15, R0, 0x3fff, RZ, 0xc0, !PT ;  /* 0x00003fff000f7812 */ /* 0x000fe200078ec0ff */
[C---:B------:R-:W-:Y:S01]  /*5b20*/  IMAD R202, R2.reuse, 0x1000, R9 ;  /* 0x0000100002ca7824 */ /* 0x040fe200078e0209 */
[----:B------:R-:W-:Y:S01]  /*5b30*/  LEA R0, R2, R6, 0xc ;  /* 0x0000000602007211 */ /* 0x000fe200078e60ff */
[----:B------:R-:W-:Y:S01]  /*5b40*/  UMOV UR11, 0x40000040 ;  /* 0x40000040000b7882 */ /* 0x000fe20000000000 */
[----:B------:R-:W-:-:S02]  /*5b50*/  LOP3.LUT R7, R15, 0x10000, RZ, 0xfc, !PT ;  /* 0x000100000f077812 */ /* 0x000fc400078efcff */
[C---:B------:R-:W-:Y:S01]  /*5b60*/  R2UR UR22, R0.reuse ;  /* 0x00000000001672ca */ /* 0x040fe200000e0000 */
[C---:B------:R-:W-:Y:S01]  /*5b70*/  VIADD R15, R0.reuse, 0x2 ;  /* 0x00000002000f7836 */ /* 0x040fe20000000000 */
[C---:B------:R-:W-:Y:S01]  /*5b80*/  R2UR UR20, R7.reuse ;  /* 0x00000000071472ca */ /* 0x040fe200000e0000 */
[C---:B------:R-:W-:Y:S01]  /*5b90*/  VIADD R21, R7.reuse, 0x2 ;  /* 0x0000000207157836 */ /* 0x040fe20000000000 */
[----:B------:R-:W-:Y:S01]  /*5ba0*/  IADD3 R192, R7, 0x800, RZ ;  /* 0x0000080007c07810 */ /* 0x000fe20007ffe0ff */
[----:B------:R-:W-:Y:S01]  /*5bb0*/  VIADD R190, R0, 0x800 ;  /* 0x0000080000be7836 */ /* 0x000fe20000000000 */
[----:B------:R-:W-:-:S09]  /*5bc0*/  R2UR UR10, R202 ;  /* 0x00000000ca0a72ca */ /* 0x000fd200000e0000 */
[----:B------:R-:W-:Y:S01]  /*5bd0*/  HGMMA.64x64x16.F32 R152, gdesc[UR20], R152, gsb0 ;  /* 0x00e00000149879f0 */ /* 0x000fe20008000898 */
[----:B------:R-:W-:Y:S01]  /*5be0*/  R2UR UR22, R15 ;  /* 0x000000000f1672ca */ /* 0x000fe200000e0000 */
[----:B------:R-:W-:Y:S01]  /*5bf0*/  UMOV UR23, 0x40000040 ;  /* 0x4000004000177882 */ /* 0x000fe20000000000 */
[----:B------:R-:W-:Y:S01]  /*5c00*/  R2UR UR20, R21 ;  /* 0x00000000151472ca */ /* 0x000fe200000e0000 */
[----:B------:R-:W-:Y:S01]  /*5c10*/  UMOV UR21, 0x40000040 ;  /* 0x4000004000157882 */ /* 0x000fe20000000000 */
[----:B------:R-:W-:Y:S02]  /*5c20*/  IADD3 R15, R0, 0x4, RZ ;  /* 0x00000004000f7810 */ /* 0x000fe40007ffe0ff */
[----:B-1----:R-:W-:Y:S01]  /*5c30*/  SHF.R.U32.HI R189, RZ, 0x7, R189 ;  /* 0x00000007ffbd7819 */ /* 0x002fe200000116bd */
        /* <DEDUP_REMOVED lines=8> */
[----:B------:R-:W-:Y:S02]  /*5cc0*/  WARPGROUP.DEPBAR.LE gsb0, 0x0 ;  /* 0x00008000000079c5 */ /* 0x000fe40000010000 */
[----:B------:R-:W-:-:S08]  /*5cd0*/  WARPGROUP.ARRIVE ;  /* 0x00000000000079c5 */ /* 0x000fd00000000000 */
        /* <DEDUP_REMOVED lines=113> */
[----:B------:R-:W1:Y:S02]  /*63f0*/  SHFL.IDX PT, R3, R189, RZ, 0x1f ;  /* 0x00001fffbd037589 */ /* 0x000e6400000e0000 */
[----:B-1----:R-:W-:-:S04]  /*6400*/  ISETP.GT.AND P3, PT, R3, 0x7f, PT ;  /* 0x0000007f0300780c */ /* 0x002fc80003f64270 */
[----:B------:R-:W-:-:S05]  /*6410*/  SEL R3, RZ, 0x2, !P3 ;  /* 0x00000002ff037807 */ /* 0x000fca0005800000 */
[----:B------:R-:W-:Y:S02]  /*6420*/  IMAD.IADD R20, R3, 0x1, R190 ;  /* 0x0000000103147824 */ /* 0x000fe400078e02be */
        /* <DEDUP_REMOVED lines=8> */
[----:B------:R-:W-:-:S04]  /*64b0*/  MOV R20, 0x4 ;  /* 0x0000000400147802 */ /* 0x000fc80000000f00 */
[C---:B------:R-:W-:Y:S02]  /*64c0*/  SEL R15, R20.reuse, 0x2, P3 ;  /* 0x00000002140f7807 */ /* 0x040fe40001800000 */
[----:B------:R-:W-:-:S03]  /*64d0*/  SEL R20, R20, 0x6, !P3 ;  /* 0x0000000614147807 */ /* 0x000fc60005800000 */
[C-C-:B------:R-:W-:Y:S01]  /*64e0*/  IMAD.IADD R189, R190.reuse, 0x1, R15.reuse ;  /* 0x00000001bebd7824 */ /* 0x140fe200078e020f */
[----:B------:R-:W-:Y:S01]  /*64f0*/  IADD3 R190, R190, R20, RZ ;  /* 0x00000014bebe7210 */ /* 0x000fe20007ffe0ff */
        /* <DEDUP_REMOVED lines=9> */
[----:B------:R-:W-:Y:S01]  /*6590*/  MOV R189, 0xa00 ;  /* 0x00000a0000bd7802 */ /* 0x000fe20000000f00 */
[----:B------:R-:W-:-:S03]  /*65a0*/  VIADD R192, R7, 0xa00 ;  /* 0x00000a0007c07836 */ /* 0x000fc60000000000 */
[----:B------:R-:W-:Y:S01]  /*65b0*/  SEL R189, R189, 0x980, P3 ;  /* 0x00000980bdbd7807 */ /* 0x000fe20001800000 */
[----:B------:R-:W-:Y:S02]  /*65c0*/  WARPGROUP.DEPBAR.LE gsb0, 0x0 ;  /* 0x00008000000079c5 */ /* 0x000fe40000010000 */
[----:B------:R-:W-:-:S06]  /*65d0*/  WARPGROUP.ARRIVE ;  /* 0x00000000000079c5 */ /* 0x000fcc0000000000 */
[----:B------:R-:W-:Y:S01]  /*65e0*/  HGMMA.64x64x16.F32 R152, gdesc[UR20], R152, gsb0 ;  /* 0x00e00000149879f0 */ /* 0x000fe20008000898 */
[----:B------:R-:W-:Y:S01]  /*65f0*/  R2UR UR22, R190 ;  /* 0x00000000be1672ca */ /* 0x000fe200000e0000 */
[----:B------:R-:W-:Y:S01]  /*6600*/  UMOV UR23, 0x40000040 ;  /* 0x4000004000177882 */ /* 0x000fe20000000000 */
[----:B------:R-:W-:Y:S01]  /*6610*/  R2UR UR20, R21 ;  /* 0x00000000151472ca */ /* 0x000fe200000e0000 */
[----:B------:R-:W-:Y:S01]  /*6620*/  UMOV UR21, 0x40000040 ;  /* 0x4000004000157882 */ /* 0x000fe20000000000 */
[----:B------:R-:W-:Y:S01]  /*6630*/  IMAD.MOV.U32 R21, RZ, RZ, 0x28 ;  /* 0x00000028ff157424 */ /* 0x000fe200078e00ff */
[----:B------:R-:W-:-:S04]  /*6640*/  LOP3.LUT R190, R189, 0xa00, RZ, 0xc0, !PT ;  /* 0x00000a00bdbe7812 */ /* 0x000fc800078ec0ff */
[----:B------:R-:W-:-:S04]  /*6650*/  SEL R21, R21, 0x26, P3 ;  /* 0x0000002615157807 */ /* 0x000fc80001800000 */
[----:B------:R-:W-:-:S04]  /*6660*/  LOP3.LUT R21, R21, 0x6, RZ, 0xc0, !PT ;  /* 0x0000000615157812 */ /* 0x000fc800078ec0ff */
[CC--:B------:R-:W-:Y:S02]  /*6670*/  IADD3 R189, R21.reuse, R190.reuse, R7 ;  /* 0x000000be15bd7210 */ /* 0x0c0fe40007ffe007 */
[----:B------:R-:W-:Y:S01]  /*6680*/  IADD3 R21, R21, R190, R0 ;  /* 0x000000be15157210 */ /* 0x000fe20007ffe000 */
        /* <DEDUP_REMOVED lines=10> */
[----:B------:R-:W-:Y:S02]  /*6730*/  WARPGROUP.DEPBAR.LE gsb0, 0x0 ;  /* 0x00008000000079c5 */ /* 0x000fe40000010000 */
[----:B------:R-:W-:-:S07]  /*6740*/  WARPGROUP.ARRIVE ;  /* 0x00000000000079c5 */ /* 0x000fce0000000000 */
[----:B------:R-:W-:Y:S01]  /*6750*/  HGMMA.64x64x16.F32 R152, gdesc[UR20], R152, gsb0 ;  /* 0x00e00000149879f0 */ /* 0x000fe20008000898 */
[----:B------:R-:W-:Y:S01]  /*6760*/  R2UR UR22, R189 ;  /* 0x00000000bd1672ca */ /* 0x000fe200000e0000 */
[----:B------:R-:W-:Y:S01]  /*6770*/  UMOV UR23, 0x40000040 ;  /* 0x4000004000177882 */ /* 0x000fe20000000000 */
[----:B------:R-:W-:Y:S01]  /*6780*/  R2UR UR20, R21 ;  /* 0x00000000151472ca */ /* 0x000fe200000e0000 */
[----:B------:R-:W-:Y:S01]  /*6790*/  UMOV UR21, 0x40000040 ;  /* 0x4000004000157882 */ /* 0x000fe20000000000 */
[--C-:B------:R-:W-:Y:S01]  /*67a0*/  IMAD.IADD R189, R15, 0x1, R190.reuse ;  /* 0x000000010fbd7824 */ /* 0x100fe200078e02be */
        /* <DEDUP_REMOVED lines=10> */
[----:B------:R-:W-:Y:S01]  /*6850*/  IADD3 R192, R7, 0xc00, RZ ;  /* 0x00000c0007c07810 */ /* 0x000fe20007ffe0ff */
[----:B------:R-:W-:-:S05]  /*6860*/  IMAD.MOV.U32 R189, RZ, RZ, 0xc00 ;  /* 0x00000c00ffbd7424 */ /* 0x000fca00078e00ff */
        /* <DEDUP_REMOVED lines=8> */
[----:B------:R-:W-:Y:S02]  /*68f0*/  MOV R21, 0x30 ;  /* 0x0000003000157802 */ /* 0x000fe40000000f00 */
[----:B------:R-:W-:Y:S02]  /*6900*/  LOP3.LUT R190, R189, 0xe00, RZ, 0xc0, !PT ;  /* 0x00000e00bdbe7812 */ /* 0x000fe400078ec0ff */
        /* <DEDUP_REMOVED lines=31> */
[----:B------:R-:W-:Y:S01]  /*6b00*/  IADD3 R21, R192, R20, RZ ;  /* 0x00000014c0157210 */ /* 0x000fe20007ffe0ff */
[----:B------:R-:W-:Y:S02]  /*6b10*/  IMAD.MOV.U32 R189, RZ, RZ, 0xe00 ;  /* 0x00000e00ffbd7424 */ /* 0x000fe400078e00ff */
        /* <DEDUP_REMOVED lines=14> */
[----:B------:R-:W-:Y:S02]  /*6c00*/  IADD3 R21, R21, R190, R0 ;  /* 0x000000be15157210 */ /* 0x000fe40007ffe000 */
[----:B------:R-:W-:Y:S01]  /*6c10*/  IADD3 R190, R0, 0xe00, RZ ;  /* 0x00000e0000be7810 */ /* 0x000fe20007ffe0ff */
        /* <DEDUP_REMOVED lines=16> */
[----:B------:R-:W-:Y:S01]  /*6d20*/  IMAD.IADD R3, R15, 0x1, R190 ;  /* 0x000000010f037824 */ /* 0x000fe200078e02be */
        /* <DEDUP_REMOVED lines=67> */
[----:B--2---:R-:W-:Y:S01]  /*7160*/  FMNMX.FTZ R169, R3, R0, !PT ;  /* 0x0000000003a97209 */ /* 0x004fe20007810000 */
[----:B------:R-:W-:Y:S01]  /*7170*/  FMUL.FTZ R179, R179, UR6 ;  /* 0x00000006b3b37c20 */ /* 0x000fe20008410000 */
[----:B------:R-:W-:Y:S01]  /*7180*/  FMUL.FTZ R180, R182, UR6 ;  /* 0x00000006b6b47c20 */ /* 0x000fe20008410000 */
[----:B------:R-:W-:-:S04]  /*7190*/  FMUL.FTZ R183, R183, UR6 ;  /* 0x00000006b7b77c20 */ /* 0x000fc80008410000 */
[----:B------:R-:W2:Y:S01]  /*71a0*/  MUFU.TANH R156, R156 ;  /* 0x0000009c009c7308 */ /* 0x000ea20000002400 */
[----:B---3--:R-:W-:-:S07]  /*71b0*/  FMNMX.FTZ R0, R154, R169, !PT ;  /* 0x000000a99a007209 */ /* 0x008fce0007810000 */
[----:B------:R-:W3:Y:S01]  /*71c0*/  MUFU.TANH R157, R157 ;  /* 0x0000009d009d7308 */ /* 0x000ee20000002400 */
[----:B-1----:R-:W-:-:S07]  /*71d0*/  FMNMX.FTZ R169, R155, R0, !PT ;  /* 0x000000009ba97209 */ /* 0x002fce0007810000 */
[----:B------:R-:W1:Y:S01]  /*71e0*/  MUFU.TANH R158, R158 ;  /* 0x0000009e009e7308 */ /* 0x000e620000002400 */
[----:B--2---:R-:W-:Y:S01]  /*71f0*/  FMNMX.FTZ R0, R156, R169, !PT ;  /* 0x000000a99c007209 */ /* 0x004fe20007810000 */
[----:B------:R-:W-:-:S06]  /*7200*/  FMUL.FTZ R169, R177, UR6 ;  /* 0x00000006b1a97c20 */ /* 0x000fcc0008410000 */
[----:B------:R-:W2:Y:S01]  /*7210*/  MUFU.TANH R159, R159 ;  /* 0x0000009f009f7308 */ /* 0x000ea20000002400 */
[----:B---3--:R-:W-:-:S07]  /*7220*/  FMNMX.FTZ R173, R157, R0, !PT ;  /* 0x000000009dad7209 */ /* 0x008fce0007810000 */
[----:B------:R-:W3:Y:S01]  /*7230*/  MUFU.TANH R160, R160 ;  /* 0x000000a000a07308 */ /* 0x000ee20000002400 */
[----:B-1----:R-:W-:-:S07]  /*7240*/  FMNMX.FTZ R0, R158, R173, !PT ;  /* 0x000000ad9e007209 */ /* 0x002fce0007810000 */
[----:B------:R-:W1:Y:S01]  /*7250*/  MUFU.TANH R161, R161 ;  /* 0x000000a100a17308 */ /* 0x000e620000002400 */
[----:B--2---:R-:W-:-:S07]  /*7260*/  FMNMX.FTZ R173, R159, R0, !PT ;  /* 0x000000009fad7209 */ /* 0x004fce0007810000 */
[----:B------:R-:W2:Y:S01]  /*7270*/  MUFU.TANH R164, R164 ;  /* 0x000000a400a47308 */ /* 0x000ea20000002400 */
[----:B---3--:R-:W-:Y:S01]  /*7280*/  FMNMX.FTZ R0, R160, R173, !PT ;  /* 0x000000ada0007209 */ /* 0x008fe20007810000 */
[----:B------:R-:W-:-:S06]  /*7290*/  FMUL.FTZ R173, R181, UR6 ;  /* 0x00000006b5ad7c20 */ /* 0x000fcc0008410000 */
        /* <DEDUP_REMOVED lines=13> */
[----:B-1----:R-:W-:-:S05]  /*7370*/  FMNMX.FTZ R0, R173, R0, !PT ;  /* 0x00000000ad007209 */ /* 0x002fca0007810000 */
[----:B------:R-:W1:Y:S02]  /*7380*/  SHFL.BFLY PT, R177, R0, 0x2, 0x1f ;  /* 0x0c401f0000b17f89 */ /* 0x000e6400000e0000 */
[----:B------:R-:W4:Y:S08]  /*7390*/  MUFU.TANH R152, R152 ;  /* 0x0000009800987308 */ /* 0x000f300000002400 */
[----:B------:R-:W5:Y:S08]  /*73a0*/  MUFU.TANH R153, R153 ;  /* 0x0000009900997308 */ /* 0x000f700000002400 */
[----:B------:R-:W5:Y:S01]  /*73b0*/  MUFU.TANH R162, R162 ;  /* 0x000000a200a27308 */ /* 0x000f620000002400 */
[----:B-1----:R-:W-:Y:S01]  /*73c0*/  FMNMX.FTZ R181, R0, R177, !PT ;  /* 0x000000b100b57209 */ /* 0x002fe20007810000 */
[----:B------:R-:W-:Y:S01]  /*73d0*/  FMUL.FTZ R177, R178, UR6 ;  /* 0x00000006b2b17c20 */ /* 0x000fe20008410000 */
[----:B--2---:R-:W-:-:S05]  /*73e0*/  FMNMX.FTZ R0, R15, R14, !PT ;  /* 0x0000000e0f007209 */ /* 0x004fca0007810000 */
[----:B------:R-:W1:Y:S01]  /*73f0*/  MUFU.TANH R163, R163 ;  /* 0x000000a300a37308 */ /* 0x000e620000002400 */
[----:B------:R-:W2:Y:S01]  /*7400*/  SHFL.BFLY PT, R190, R181, 0x1, 0x1f ;  /* 0x0c201f00b5be7f89 */ /* 0x000ea200000e0000 */
[----:B---3--:R-:W-:-:S04]  /*7410*/  FMNMX.FTZ R175, R21, R0, !PT ;  /* 0x0000000015af7209 */ /* 0x008fc80007810000 */
[----:B----4-:R-:W-:Y:S02]  /*7420*/  FMNMX.FTZ R0, R152, R175, !PT ;  /* 0x000000af98007209 */ /* 0x010fe40007810000 */
[----:B------:R-:W3:Y:S02]  /*7430*/  MUFU.TANH R166, R166 ;  /* 0x000000a600a67308 */ /* 0x000ee40000002400 */
[----:B-----5:R-:W-:-:S04]  /*7440*/  FMNMX.FTZ R175, R153, R0, !PT ;  /* 0x0000000099af7209 */ /* 0x020fc80007810000 */
[----:B------:R-:W-:Y:S02]  /*7450*/  FMNMX.FTZ R178, R162, R175, !PT ;  /* 0x000000afa2b27209 */ /* 0x000fe40007810000 */
[----:B------:R-:W4:Y:S02]  /*7460*/  MUFU.TANH R167, R167 ;  /* 0x000000a700a77308 */ /* 0x000f240000002400 */
[----:B-1----:R-:W-:-:S06]  /*7470*/  FMNMX.FTZ R175, R163, R178, !PT ;  /* 0x000000b2a3af7209 */ /* 0x002fcc0007810000 */
[----:B------:R-:W1:Y:S01]  /*7480*/  MUFU.TANH R170, R170 ;  /* 0x000000aa00aa7308 */ /* 0x000e620000002400 */
[----:B---3--:R-:W-:Y:S02]  /*7490*/  FMNMX.FTZ R178, R166, R175, !PT ;  /* 0x000000afa6b27209 */ /* 0x008fe40007810000 */
[----:B--2---:R-:W-:-:S05]  /*74a0*/  FMNMX.FTZ R0, R181, R190, !PT ;  /* 0x000000beb5007209 */ /* 0x004fca0007810000 */
[----:B------:R-:W2:Y:S01]  /*74b0*/  MUFU.TANH R171, R171 ;  /* 0x000000ab00ab7308 */ /* 0x000ea20000002400 */
[----:B----4-:R-:W-:Y:S01]  /*74c0*/  FMNMX.FTZ R175, R167, R178, !PT ;  /* 0x000000b2a7af7209 */ /* 0x010fe20007810000 */
[C---:B------:R-:W-:Y:S01]  /*74d0*/  FMUL.FTZ R196, R0.reuse, UR4 ;  /* 0x0000000400c47c20 */ /* 0x040fe20008410000 */
[----:B------:R-:W-:-:S03]  /*74e0*/  FADD.FTZ R13, -R0, R13 ;  /* 0x0000000d000d7221 */ /* 0x000fc60000010100 */
[--C-:B------:R-:W-:Y:S01]  /*74f0*/  FFMA.FTZ R182, R3, UR4, -R196.reuse ;  /* 0x0000000403b67c23 */ /* 0x100fe200080108c4 */
[--C-:B------:R-:W-:Y:S01]  /*7500*/  FFMA.FTZ R190, R154, UR4, -R196.reuse ;  /* 0x000000049abe7c23 */ /* 0x100fe200080108c4 */
[----:B------:R-:W3:Y:S01]  /*7510*/  MUFU.TANH R174, R174 ;  /* 0x000000ae00ae7308 */ /* 0x000ee20000002400 */
[----:B-1----:R-:W-:Y:S01]  /*7520*/  FMNMX.FTZ R178, R170, R175, !PT ;  /* 0x000000afaab27209 */ /* 0x002fe20007810000 */
[--C-:B------:R-:W-:Y:S01]  /*7530*/  FFMA.FTZ R181, R155, UR4, -R196.reuse ;  /* 0x000000049bb57c23 */ /* 0x100fe200080108c4 */
[--C-:B------:R-:W-:Y:S01]  /*7540*/  FFMA.FTZ R156, R156, UR4, -R196.reuse ;  /* 0x000000049c9c7c23 */ /* 0x100fe200080108c4 */
[--C-:B------:R-:W-:Y:S01]  /*7550*/  FFMA.FTZ R20, R20, UR4, -R196.reuse ;  /* 0x0000000414147c23 */ /* 0x100fe200080108c4 */
[--C-:B------:R-:W-:Y:S01]  /*7560*/  FFMA.FTZ R189, R157, UR4, -R196.reuse ;  /* 0x000000049dbd7c23 */ /* 0x100fe200080108c4 */
[--C-:B------:R-:W-:Y:S01]  /*7570*/  FFMA.FTZ R158, R158, UR4, -R196.reuse ;  /* 0x000000049e9e7c23 */ /* 0x100fe200080108c4 */
[--C-:B------:R-:W-:Y:S01]  /*7580*/  FFMA.FTZ R191, R159, UR4, -R196.reuse ;  /* 0x000000049fbf7c23 */ /* 0x100fe200080108c4 */
[----:B------:R-:W1:Y:S01]  /*7590*/  MUFU.TANH R176, R176 ;  /* 0x000000b000b07308 */ /* 0x000e620000002400 */
[----:B--2---:R-:W-:Y:S01]  /*75a0*/  FMNMX.FTZ R175, R171, R178, !PT ;  /* 0x000000b2abaf7209 */ /* 0x004fe20007810000 */
[--C-:B------:R-:W-:Y:S01]  /*75b0*/  FFMA.FTZ R192, R160, UR4, -R196.reuse ;  /* 0x00000004a0c07c23 */ /* 0x100fe200080108c4 */
[--C-:B------:R-:W-:Y:S01]  /*75c0*/  FFMA.FTZ R193, R161, UR4, -R196.reuse ;  /* 0x00000004a1c17c23 */ /* 0x100fe200080108c4 */
[--C-:B------:R-:W-:Y:S01]  /*75d0*/  FFMA.FTZ R194, R164, UR4, -R196.reuse ;  /* 0x00000004a4c27c23 */ /* 0x100fe200080108c4 */
[--C-:B------:R-:W-:Y:S01]  /*75e0*/  FFMA.FTZ R195, R165, UR4, -R196.reuse ;  /* 0x00000004a5c37c23 */ /* 0x100fe200080108c4 */
[--C-:B------:R-:W-:Y:S01]  /*75f0*/  FFMA.FTZ R168, R168, UR4, -R196.reuse ;  /* 0x00000004a8a87c23 */ /* 0x100fe200080108c4 */
[--C-:B------:R-:W-:Y:S01]  /*7600*/  FFMA.FTZ R169, R169, UR4, -R196.reuse ;  /* 0x00000004a9a97c23 */ /* 0x100fe200080108c4 */
[----:B------:R-:W2:Y:S01]  /*7610*/  MUFU.TANH R177, R177 ;  /* 0x000000b100b17308 */ /* 0x000ea20000002400 */
[----:B---3--:R-:W-:Y:S01]  /*7620*/  FMNMX.FTZ R175, R174, R175, !PT ;  /* 0x000000afaeaf7209 */ /* 0x008fe20007810000 */
[--C-:B------:R-:W-:Y:S01]  /*7630*/  FFMA.FTZ R172, R172, UR4, -R196.reuse ;  /* 0x00000004acac7c23 */ /* 0x100fe200080108c4 */
[----:B------:R-:W-:Y:S01]  /*7640*/  FFMA.FTZ R173, R173, UR4, -R196 ;  /* 0x00000004adad7c23 */ /* 0x000fe200080108c4 */
[----:B------:R-:W-:-:S04]  /*7650*/  FMUL.FTZ R13, R13, UR4 ;  /* 0x000000040d0d7c20 */ /* 0x000fc80008410000 */
[----:B------:R-:W3:Y:S01]  /*7660*/  MUFU.TANH R179, R179 ;  /* 0x000000b300b37308 */ /* 0x000ee20000002400 */
[----:B-1----:R-:W-:-:S07]  /*7670*/  FMNMX.FTZ R178, R176, R175, !PT ;  /* 0x000000afb0b27209 */ /* 0x002fce0007810000 */
[----:B------:R-:W1:Y:S01]  /*7680*/  MUFU.TANH R180, R180 ;  /* 0x000000b400b47308 */ /* 0x000e620000002400 */
[----:B--2---:R-:W-:-:S07]  /*7690*/  FMNMX.FTZ R178, R177, R178, !PT ;  /* 0x000000b2b1b27209 */ /* 0x004fce0007810000 */
[----:B------:R-:W2:Y:S01]  /*76a0*/  MUFU.TANH R183, R183 ;  /* 0x000000b700b77308 */ /* 0x000ea20000002400 */
[----:B---3--:R-:W-:-:S07]  /*76b0*/  FMNMX.FTZ R3, R179, R178, !PT ;  /* 0x000000b2b3037209 */ /* 0x008fce0007810000 */
[----:B------:R-:W-:Y:S01]  /*76c0*/  MUFU.EX2 R175, R182 ;  /* 0x000000b600af7308 */ /* 0x000fe20000000800 */
[----:B-1----:R-:W-:-:S07]  /*76d0*/  FMNMX.FTZ R154, R180, R3, !PT ;  /* 0x00000003b49a7209 */ /* 0x002fce0007810000 */
[----:B------:R-:W-:Y:S01]  /*76e0*/  MUFU.EX2 R182, R156 ;  /* 0x0000009c00b67308 */ /* 0x000fe20000000800 */
[----:B--2---:R-:W-:-:S05]  /*76f0*/  FMNMX.FTZ R154, R183, R154, !PT ;  /* 0x0000009ab79a7209 */ /* 0x004fca0007810000 */
[----:B------:R-:W1:Y:S02]  /*7700*/  SHFL.BFLY PT, R3, R154, 0x2, 0x1f ;  /* 0x0c401f009a037f89 */ /* 0x000e6400000e0000 */
[----:B------:R-:W2:Y:S08]  /*7710*/  MUFU.EX2 R13, R13 ;  /* 0x0000000d000d7308 */ /* 0x000eb00000000800 */
[----:B------:R-:W-:Y:S08]  /*7720*/  MUFU.EX2 R20, R20 ;  /* 0x0000001400147308 */ /* 0x000ff00000000800 */
[----:B------:R-:W-:Y:S01]  /*7730*/  MUFU.EX2 R178, R190 ;  /* 0x000000be00b27308 */ /* 0x000fe20000000800 */
[-C--:B--2---:R-:W-:Y:S01]  /*7740*/  FMUL.FTZ R24, R24, R13.reuse ;  /* 0x0000000d18187220 */ /* 0x084fe20000410000 */
[-C--:B------:R-:W-:Y:S01]  /*7750*/  FMUL.FTZ R25, R25, R13.reuse ;  /* 0x0000000d19197220 */ /* 0x080fe20000410000 */
[-C--:B------:R-:W-:Y:S01]  /*7760*/  FMUL.FTZ R28, R28, R13.reuse ;  /* 0x0000000d1c1c7220 */ /* 0x080fe20000410000 */
[-C--:B------:R-:W-:Y:S01]  /*7770*/  FMUL.FTZ R29, R29, R13.reuse ;  /* 0x0000000d1d1d7220 */ /* 0x080fe20000410000 */
[----:B------:R-:W-:Y:S01]  /*7780*/  FMUL.FTZ R32, R32, R13 ;  /* 0x0000000d20207220 */ /* 0x000fe20000410000 */
[----:B-1----:R-:W-:Y:S01]  /*7790*/  FMNMX.FTZ R155, R154, R3, !PT ;  /* 0x000000039a9b7209 */ /* 0x002fe20007810000 */
        /* <DEDUP_REMOVED lines=28> */
[----:B-1----:R-:W-:Y:S01]  /*7960*/  FMNMX.FTZ R3, R155, R154, !PT ;  /* 0x0000009a9b037209 */ /* 0x002fe20007810000 */
[-C--:B------:R-:W-:Y:S01]  /*7970*/  FMUL.FTZ R80, R80, R13.reuse ;  /* 0x0000000d50507220 */ /* 0x080fe20000410000 */
[-C--:B------:R-:W-:Y:S01]  /*7980*/  FMUL.FTZ R81, R81, R13.reuse ;  /* 0x0000000d51517220 */ /* 0x080fe20000410000 */
[-C--:B------:R-:W-:Y:S01]  /*7990*/  FMUL.FTZ R84, R84, R13.reuse ;  /* 0x0000000d54547220 */ /* 0x080fe20000410000 */
[-C--:B------:R-:W-:Y:S01]  /*79a0*/  FMUL.FTZ R85, R85, R13.reuse ;  /* 0x0000000d55557220 */ /* 0x080fe20000410000 */
[C---:B------:R-:W-:Y:S01]  /*79b0*/  FMUL.FTZ R156, R3.reuse, UR4 ;  /* 0x00000004039c7c20 */ /* 0x040fe20008410000 */
[----:B------:R-:W-:Y:S01]  /*79c0*/  FADD.FTZ R14, -R3, R14 ;  /* 0x0000000e030e7221 */ /* 0x000fe20000010100 */
[----:B------:R-:W-:Y:S01]  /*79d0*/  MUFU.EX2 R192, R192 ;  /* 0x000000c000c07308 */ /* 0x000fe20000000800 */
[----:B------:R-:W-:Y:S01]  /*79e0*/  FMUL.FTZ R88, R88, R13 ;  /* 0x0000000d58587220 */ /* 0x000fe20000410000 */
[----:B------:R-:W-:Y:S01]  /*79f0*/  FFMA.FTZ R196, R153, UR4, -R156 ;  /* 0x0000000499c47c23 */ /* 0x000fe2000801089c */
[----:B------:R-:W-:-:S02]  /*7a00*/  IMAD.MOV R153, RZ, RZ, -R19 ;  /* 0x000000ffff997224 */ /* 0x000fc400078e0a13 */
[----:B------:R-:W-:Y:S01]  /*7a10*/  FMUL.FTZ R197, R14, UR4 ;  /* 0x000000040ec57c20 */ /* 0x000fe20008410000 */
[--C-:B------:R-:W-:Y:S01]  /*7a20*/  FFMA.FTZ R14, R15, UR4, -R156.reuse ;  /* 0x000000040f0e7c23 */ /* 0x100fe2000801089c */
[--C-:B------:R-:W-:Y:S01]  /*7a30*/  FFMA.FTZ R15, R21, UR4, -R156.reuse ;  /* 0x00000004150f7c23 */ /* 0x100fe2000801089c */
[--C-:B------:R-:W-:Y:S01]  /*7a40*/  FFMA.FTZ R21, R152, UR4, -R156.reuse ;  /* 0x0000000498157c23 */ /* 0x100fe2000801089c */
[----:B------:R-:W-:Y:S01]  /*7a50*/  ISETP.NE.AND P3, PT, R18, R153, PT ;  /* 0x000000991200720c */ /* 0x000fe20003f65270 */
[--C-:B------:R-:W-:Y:S01]  /*7a60*/  FFMA.FTZ R203, R176, UR4, -R156.reuse ;  /* 0x00000004b0cb7c23 */ /* 0x100fe2000801089c */
[----:B------:R-:W1:Y:S01]  /*7a70*/  MUFU.EX2 R197, R197 ;  /* 0x000000c500c57308 */ /* 0x000e620000000800 */
[----:B------:R-:W-:Y:S01]  /*7a80*/  @!P1 IADD3 R152, R11, 0x38840, RZ ;  /* 0x000388400b989810 */ /* 0x000fe20007ffe0ff */
[--C-:B------:R-:W-:Y:S01]  /*7a90*/  FFMA.FTZ R198, R162, UR4, -R156.reuse ;  /* 0x00000004a2c67c23 */ /* 0x100fe2000801089c */
[--C-:B------:R-:W-:Y:S01]  /*7aa0*/  FFMA.FTZ R199, R163, UR4, -R156.reuse ;  /* 0x00000004a3c77c23 */ /* 0x100fe2000801089c */
[----:B------:R-:W-:Y:S01]  /*7ab0*/  FFMA.FTZ R200, R166, UR4, -R156 ;  /* 0x00000004a6c87c23 */ /* 0x000fe2000801089c */
[----:B------:R-:W-:Y:S01]  /*7ac0*/  @!P1 PRMT R152, RZ, 0x654, R152 ;  /* 0x00000654ff989816 */ /* 0x000fe20000000098 */
[--C-:B------:R-:W-:Y:S01]  /*7ad0*/  FFMA.FTZ R201, R167, UR4, -R156.reuse ;  /* 0x00000004a7c97c23 */ /* 0x100fe2000801089c */
[--C-:B------:R-:W-:Y:S01]  /*7ae0*/  FFMA.FTZ R176, R177, UR4, -R156.reuse ;  /* 0x00000004b1b07c23 */ /* 0x100fe2000801089c */
[--C-:B------:R-:W-:Y:S01]  /*7af0*/  FFMA.FTZ R170, R170, UR4, -R156.reuse ;  /* 0x00000004aaaa7c23 */ /* 0x100fe2000801089c */
[--C-:B------:R-:W-:Y:S01]  /*7b00*/  FFMA.FTZ R171, R171, UR4, -R156.reuse ;  /* 0x00000004abab7c23 */ /* 0x100fe2000801089c */
[----:B------:R-:W-:Y:S01]  /*7b10*/  FFMA.FTZ R174, R174, UR4, -R156 ;  /* 0x00000004aeae7c23 */ /* 0x000fe2000801089c */
[----:B------:R-:W-:-:S02]  /*7b20*/  @!P3 IMAD R12, R12, 0x40, R17 ;  /* 0x000000400c0cb824 */ /* 0x000fc400078e0211 */
[--C-:B------:R-:W-:Y:S01]  /*7b30*/  FFMA.FTZ R177, R179, UR4, -R156.reuse ;  /* 0x00000004b3b17c23 */ /* 0x100fe2000801089c */
[----:B------:R3:W-:Y:S01]  /*7b40*/  @!P1 SYNCS.ARRIVE.TRANS64.RED.A1T0 RZ, [R152+URZ], RZ ;  /* 0x000000ff98ff99a7 */ /* 0x0007e2000810043f */
[--C-:B------:R-:W-:Y:S01]  /*7b50*/  FFMA.FTZ R179, R183, UR4, -R156.reuse ;  /* 0x00000004b7b37c23 */ /* 0x100fe2000801089c */
[----:B------:R-:W-:Y:S01]  /*7b60*/  FFMA.FTZ R180, R180, UR4, -R156 ;  /* 0x00000004b4b47c23 */ /* 0x000fe2000801089c */
[----:B------:R-:W-:Y:S01]  /*7b70*/  @!P3 LEA R154, R12, UR42, 0x2 ;  /* 0x0000002a0c9abc11 */ /* 0x000fe2000f8e10ff */
[----:B------:R-:W-:Y:S01]  /*7b80*/  MUFU.EX2 R14, R14 ;  /* 0x0000000e000e7308 */ /* 0x000fe20000000800 */
[----:B--2---:R-:W-:Y:S01]  /*7b90*/  F2FP.F16.F32.PACK_AB R156, R189, R182 ;  /* 0x000000b6bd9c723e */ /* 0x004fe200000000ff */
[-C--:B-1----:R-:W-:Y:S01]  /*7ba0*/  FMUL.FTZ R26, R26, R197.reuse ;  /* 0x000000c51a1a7220 */ /* 0x082fe20000410000 */
[----:B------:R-:W-:Y:S01]  /*7bb0*/  F2FP.F16.F32.PACK_AB R158, R191, R190 ;  /* 0x000000bebf9e723e */ /* 0x000fe200000000ff */
[----:B------:R-:W-:Y:S01]  /*7bc0*/  @!P3 STS [R154+0x38400], R13 ;  /* 0x0384000d9a00b388 */ /* 0x000fe20000000800 */
[----:B---3--:R-:W-:Y:S01]  /*7bd0*/  F2FP.F16.F32.PACK_AB R152, R175, R20 ;  /* 0x00000014af98723e */ /* 0x008fe200000000ff */
[-C--:B------:R-:W-:Y:S01]  /*7be0*/  FMUL.FTZ R27, R27, R197.reuse ;  /* 0x000000c51b1b7220 */ /* 0x080fe20000410000 */
[-C--:B------:R-:W-:Y:S01]  /*7bf0*/  FMUL.FTZ R30, R30, R197.reuse ;  /* 0x000000c51e1e7220 */ /* 0x080fe20000410000 */
[----:B------:R1:W-:Y:S01]  /*7c00*/  @!P3 STS [R154+0x38420], R197 ;  /* 0x038420c59a00b388 */ /* 0x0003e20000000800 */
        /* <DEDUP_REMOVED lines=9> */
[----:B-1----:R-:W-:Y:S01]  /*7ca0*/  F2FP.F16.F32.PACK_AB R154, R181, R178 ;  /* 0x000000b2b59a723e */ /* 0x002fe200000000ff */
[-C--:B------:R-:W-:Y:S01]  /*7cb0*/  FMUL.FTZ R46, R46, R197.reuse ;  /* 0x000000c52e2e7220 */ /* 0x080fe20000410000 */
[-C--:B------:R-:W-:Y:S01]  /*7cc0*/  FMUL.FTZ R47, R47, R197.reuse ;  /* 0x000000c52f2f7220 */ /* 0x080fe20000410000 */
[-C--:B------:R-:W-:Y:S01]  /*7cd0*/  FMUL.FTZ R50, R50, R197.reuse ;  /* 0x000000c532327220 */ /* 0x080fe20000410000 */
[-C--:B------:R-:W-:Y:S01]  /*7ce0*/  FMUL.FTZ R51, R51, R197.reuse ;  /* 0x000000c533337220 */ /* 0x080fe20000410000 */
[-C--:B------:R-:W-:Y:S01]  /*7cf0*/  FMUL.FTZ R54, R54, R197.reuse ;  /* 0x000000c536367220 */ /* 0x080fe20000410000 */
[-C--:B------:R-:W-:Y:S01]  /*7d00*/  FMUL.FTZ R55, R55, R197.reuse ;  /* 0x000000c537377220 */ /* 0x080fe20000410000 */
[----:B------:R-:W1:Y:S01]  /*7d10*/  MUFU.EX2 R196, R196 ;  /* 0x000000c400c47308 */ /* 0x000e620000000800 */
[----:B--2---:R-:W-:Y:S01]  /*7d20*/  F2FP.F16.F32.PACK_AB R153, R15, R14 ;  /* 0x0000000e0f99723e */ /* 0x004fe200000000ff */
        /* <DEDUP_REMOVED lines=14> */
[----:B------:R-:W2:Y:S01]  /*7e10*/  MUFU.EX2 R199, R199 ;  /* 0x000000c700c77308 */ /* 0x000ea20000000800 */
[----:B-1----:R-:W-:Y:S01]  /*7e20*/  F2FP.F16.F32.PACK_AB R155, R196, R21 ;  /* 0x00000015c49b723e */ /* 0x002fe200000000ff */
[----:B------:R-:W-:Y:S01]  /*7e30*/  BAR.SYNC.DEFER_BLOCKING 0xf, 0x100 ;  /* 0x03c4000000007b1d */ /* 0x000fe20000010000 */
[-C--:B------:R-:W-:Y:S01]  /*7e40*/  FMUL.FTZ R83, R83, R197.reuse ;  /* 0x000000c553537220 */ /* 0x080fe20000410000 */
[-C--:B------:R-:W-:Y:S01]  /*7e50*/  FMUL.FTZ R86, R86, R197.reuse ;  /* 0x000000c556567220 */ /* 0x080fe20000410000 */
[----:B------:R-:W-:Y:S01]  /*7e60*/  FMUL.FTZ R87, R87, R197 ;  /* 0x000000c557577220 */ /* 0x000fe20000410000 */
[----:B------:R-:W-:Y:S01]  /*7e70*/  FMUL.FTZ R89, R89, R13 ;  /* 0x0000000d59597220 */ /* 0x000fe20000410000 */
[-C--:B------:R-:W-:Y:S01]  /*7e80*/  FMUL.FTZ R90, R90, R197.reuse ;  /* 0x000000c55a5a7220 */ /* 0x080fe20000410000 */
[----:B------:R-:W-:Y:S01]  /*7e90*/  MUFU.EX2 R200, R200 ;  /* 0x000000c800c87308 */ /* 0x000fe20000000800 */
[----:B------:R-:W-:Y:S01]  /*7ea0*/  FMUL.FTZ R91, R91, R197 ;  /* 0x000000c55b5b7220 */ /* 0x000fe20000410000 */
[-C--:B------:R-:W-:Y:S01]  /*7eb0*/  FMUL.FTZ R92, R92, R13.reuse ;  /* 0x0000000d5c5c7220 */ /* 0x080fe20000410000 */
[----:B------:R-:W-:Y:S01]  /*7ec0*/  FMUL.FTZ R93, R93, R13 ;  /* 0x0000000d5d5d7220 */ /* 0x000fe20000410000 */
[-C--:B------:R-:W-:Y:S01]  /*7ed0*/  FMUL.FTZ R94, R94, R197.reuse ;  /* 0x000000c55e5e7220 */ /* 0x080fe20000410000 */
[----:B------:R-:W-:Y:S01]  /*7ee0*/  FMUL.FTZ R95, R95, R197 ;  /* 0x000000c55f5f7220 */ /* 0x000fe20000410000 */
[-C--:B------:R-:W-:Y:S01]  /*7ef0*/  FMUL.FTZ R96, R96, R13.reuse ;  /* 0x0000000d60607220 */ /* 0x080fe20000410000 */
[----:B------:R-:W-:Y:S01]  /*7f00*/  FMUL.FTZ R97, R97, R13 ;  /* 0x0000000d61617220 */ /* 0x000fe20000410000 */
[----:B------:R-:W1:Y:S01]  /*7f10*/  MUFU.EX2 R201, R201 ;  /* 0x000000c900c97308 */ /* 0x000e620000000800 */
[----:B--2---:R-:W-:Y:S01]  /*7f20*/  F2FP.F16.F32.PACK_AB R157, R199, R198 ;  /* 0x000000c6c79d723e */ /* 0x004fe200000000ff */
[-C--:B------:R-:W-:Y:S01]  /*7f30*/  FMUL.FTZ R98, R98, R197.reuse ;  /* 0x000000c562627220 */ /* 0x080fe20000410000 */
[----:B------:R-:W-:Y:S01]  /*7f40*/  FMUL.FTZ R99, R99, R197 ;  /* 0x000000c563637220 */ /* 0x000fe20000410000 */
[-C--:B------:R-:W-:Y:S01]  /*7f50*/  FMUL.FTZ R100, R100, R13.reuse ;  /* 0x0000000d64647220 */ /* 0x080fe20000410000 */
[----:B------:R-:W-:Y:S01]  /*7f60*/  FMUL.FTZ R101, R101, R13 ;  /* 0x0000000d65657220 */ /* 0x000fe20000410000 */
[-C--:B------:R-:W-:Y:S01]  /*7f70*/  FMUL.FTZ R102, R102, R197.reuse ;  /* 0x000000c566667220 */ /* 0x080fe20000410000 */
[----:B------:R-:W-:Y:S01]  /*7f80*/  FMUL.FTZ R103, R103, R197 ;  /* 0x000000c567677220 */ /* 0x000fe20000410000 */
[----:B------:R-:W2:Y:S01]  /*7f90*/  MUFU.EX2 R193, R193 ;  /* 0x000000c100c17308 */ /* 0x000ea20000000800 */
[-C--:B------:R-:W-:Y:S01]  /*7fa0*/  FMUL.FTZ R104, R104, R13.reuse ;  /* 0x0000000d68687220 */ /* 0x080fe20000410000 */
[----:B------:R-:W-:Y:S01]  /*7fb0*/  FMUL.FTZ R105, R105, R13 ;  /* 0x0000000d69697220 */ /* 0x000fe20000410000 */
[-C--:B------:R-:W-:Y:S01]  /*7fc0*/  FMUL.FTZ R106, R106, R197.reuse ;  /* 0x000000c56a6a7220 */ /* 0x080fe20000410000 */
[----:B------:R-:W-:Y:S01]  /*7fd0*/  FMUL.FTZ R107, R107, R197 ;  /* 0x000000c56b6b7220 */ /* 0x000fe20000410000 */
[-C--:B------:R-:W-:Y:S01]  /*7fe0*/  FMUL.FTZ R108, R108, R13.reuse ;  /* 0x0000000d6c6c7220 */ /* 0x080fe20000410000 */
[----:B------:R-:W-:Y:S01]  /*7ff0*/  FMUL.FTZ R109, R109, R13 ;  /* 0x0000000d6d6d7220 */ /* 0x000fe20000410000 */
[-C--:B------:R-:W-:Y:S01]  /*8000*/  FMUL.FTZ R110, R110, R197.reuse ;  /* 0x000000c56e6e7220 */ /* 0x080fe20000410000 */
[----:B------:R-:W-:Y:S01]  /*8010*/  MUFU.EX2 R194, R194 ;  /* 0x000000c200c27308 */ /* 0x000fe20000000800 */
[----:B-1----:R-:W-:Y:S01]  /*8020*/  F2FP.F16.F32.PACK_AB R159, R201, R200 ;  /* 0x000000c8c99f723e */ /* 0x002fe200000000ff */
[----:B------:R-:W-:Y:S01]  /*8030*/  FMUL.FTZ R111, R111, R197 ;  /* 0x000000c56f6f7220 */ /* 0x000fe20000410000 */
[-C--:B------:R-:W-:Y:S01]  /*8040*/  FMUL.FTZ R112, R112, R13.reuse ;  /* 0x0000000d70707220 */ /* 0x080fe20000410000 */
[----:B------:R-:W-:Y:S01]  /*8050*/  FMUL.FTZ R113, R113, R13 ;  /* 0x0000000d71717220 */ /* 0x000fe20000410000 */
[-C--:B------:R-:W-:Y:S01]  /*8060*/  FMUL.FTZ R114, R114, R197.reuse ;  /* 0x000000c572727220 */ /* 0x080fe20000410000 */
[----:B------:R-:W-:Y:S01]  /*8070*/  FMUL.FTZ R115, R115, R197 ;  /* 0x000000c573737220 */ /* 0x000fe20000410000 */
[-C--:B------:R-:W-:Y:S01]  /*8080*/  FMUL.FTZ R116, R116, R13.reuse ;  /* 0x0000000d74747220 */ /* 0x080fe20000410000 */
[----:B------:R-:W1:Y:S01]  /*8090*/  MUFU.EX2 R195, R195 ;  /* 0x000000c300c37308 */ /* 0x000e620000000800 */
[----:B--2---:R-:W-:Y:S01]  /*80a0*/  F2FP.F16.F32.PACK_AB R160, R193, R192 ;  /* 0x000000c0c1a0723e */ /* 0x004fe200000000ff */
[----:B------:R-:W-:Y:S01]  /*80b0*/  FMUL.FTZ R117, R117, R13 ;  /* 0x0000000d75757220 */ /* 0x000fe20000410000 */
[-C--:B------:R-:W-:Y:S01]  /*80c0*/  FMUL.FTZ R118, R118, R197.reuse ;  /* 0x000000c576767220 */ /* 0x080fe20000410000 */
[----:B------:R-:W-:Y:S01]  /*80d0*/  FMUL.FTZ R119, R119, R197 ;  /* 0x000000c577777220 */ /* 0x000fe20000410000 */
[-C--:B------:R-:W-:Y:S01]  /*80e0*/  FMUL.FTZ R120, R120, R13.reuse ;  /* 0x0000000d78787220 */ /* 0x080fe20000410000 */
        /* <DEDUP_REMOVED lines=10> */
[----:B------:R-:W2:Y:S01]  /*8190*/  MUFU.EX2 R171, R171 ;  /* 0x000000ab00ab7308 */ /* 0x000ea20000000800 */
[----:B-1----:R-:W-:Y:S01]  /*81a0*/  F2FP.F16.F32.PACK_AB R162, R195, R194 ;  /* 0x000000c2c3a2723e */ /* 0x002fe200000000ff */
[-C--:B------:R-:W-:Y:S01]  /*81b0*/  FMUL.FTZ R130, R130, R197.reuse ;  /* 0x000000c582827220 */ /* 0x080fe20000410000 */
[----:B------:R-:W-:Y:S01]  /*81c0*/  FMUL.FTZ R131, R131, R197 ;  /* 0x000000c583837220 */ /* 0x000fe20000410000 */
[-C--:B------:R-:W-:Y:S01]  /*81d0*/  FMUL.FTZ R132, R132, R13.reuse ;  /* 0x0000000d84847220 */ /* 0x080fe20000410000 */
[----:B------:R-:W-:Y:S01]  /*81e0*/  FMUL.FTZ R133, R133, R13 ;  /* 0x0000000d85857220 */ /* 0x000fe20000410000 */
[-C--:B------:R-:W-:Y:S01]  /*81f0*/  FMUL.FTZ R134, R134, R197.reuse ;  /* 0x000000c586867220 */ /* 0x080fe20000410000 */
[----:B------:R-:W-:Y:S01]  /*8200*/  FMUL.FTZ R135, R135, R197 ;  /* 0x000000c587877220 */ /* 0x000fe20000410000 */
[----:B------:R-:W-:Y:S01]  /*8210*/  MUFU.EX2 R174, R174 ;  /* 0x000000ae00ae7308 */ /* 0x000fe20000000800 */
[-C--:B------:R-:W-:Y:S01]  /*8220*/  FMUL.FTZ R136, R136, R13.reuse ;  /* 0x0000000d88887220 */ /* 0x080fe20000410000 */
        /* <DEDUP_REMOVED lines=18> */
[----:B------:R2:W-:Y:S01]  /*8350*/  STSM.16.M88.4 [R23+0x36400], R152 ;  /* 0x0364009817007844 */ /* 0x0005e20000000200 */
[----:B------:R-:W-:Y:S01]  /*8360*/  FFMA.FTZ R8, R13, R8, R20 ;  /* 0x000000080d087223 */ /* 0x000fe20000010014 */
[----:B------:R-:W-:Y:S01]  /*8370*/  FFMA.FTZ R10, R197, R10, R14 ;  /* 0x0000000ac50a7223 */ /* 0x000fe2000001000e */
[----:B------:R-:W-:Y:S01]  /*8380*/  @!P1 VIADD R11, R11, 0x38860 ;  /* 0x000388600b0b9836 */ /* 0x000fe20000000000 */
[----:B------:R-:W3:Y:S01]  /*8390*/  MUFU.EX2 R169, R169 ;  /* 0x000000a900a97308 */ /* 0x000ee20000000800 */
[----:B-1----:R-:W-:Y:S01]  /*83a0*/  F2FP.F16.F32.PACK_AB R163, R203, R174 ;  /* 0x000000aecba3723e */ /* 0x002fe200000000ff */
[----:B------:R2:W-:Y:S01]  /*83b0*/  STSM.16.M88.4 [R185], R156 ;  /* 0x0000009cb9007844 */ /* 0x0005e20000000200 */
[----:B------:R-:W-:Y:S01]  /*83c0*/  FADD.FTZ R175, R175, R8 ;  /* 0x00000008afaf7221 */ /* 0x000fe20000010000 */
[----:B------:R-:W-:Y:S01]  /*83d0*/  FADD.FTZ R10, R15, R10 ;  /* 0x0000000a0f0a7221 */ /* 0x000fe20000010000 */
[----:B------:R-:W-:Y:S01]  /*83e0*/  @!P1 PRMT R11, RZ, 0x654, R11 ;  /* 0x00000654ff0b9816 */ /* 0x000fe2000000000b */
[----:B------:R2:W-:Y:S01]  /*83f0*/  STSM.16.M88.4 [R22], R160 ;  /* 0x000000a016007844 */ /* 0x0005e20000000200 */
[----:B------:R-:W-:Y:S01]  /*8400*/  FADD.FTZ R178, R178, R175 ;  /* 0x000000afb2b27221 */ /* 0x000fe20000010000 */
[----:B------:R-:W-:Y:S01]  /*8410*/  MUFU.EX2 R172, R172 ;  /* 0x000000ac00ac7308 */ /* 0x000fe20000000800 */
[----:B------:R-:W-:Y:S01]  /*8420*/  FADD.FTZ R21, R21, R10 ;  /* 0x0000000a15157221 */ /* 0x000fe20000010000 */
[----:B------:R-:W-:-:S02]  /*8430*/  IMAD.MOV.U32 R14, RZ, RZ, R3 ;  /* 0x000000ffff0e7224 */ /* 0x000fc400078e0003 */
[----:B------:R-:W-:Y:S01]  /*8440*/  FADD.FTZ R181, R181, R178 ;  /* 0x000000b2b5b57221 */ /* 0x000fe20000010000 */
[----:B------:R-:W-:Y:S02]  /*8450*/  IMAD.MOV.U32 R13, RZ, RZ, R0 ;  /* 0x000000ffff0d7224 */ /* 0x000fe400078e0000 */
[----:B------:R-:W-:Y:S01]  /*8460*/  FADD.FTZ R21, R196, R21 ;  /* 0x00000015c4157221 */ /* 0x000fe20000010000 */
[----:B------:R-:W-:Y:S01]  /*8470*/  FADD.FTZ R182, R182, R181 ;  /* 0x000000b5b6b67221 */ /* 0x000fe20000010000 */
[----:B------:R-:W1:Y:S01]  /*8480*/  MUFU.EX2 R173, R173 ;  /* 0x000000ad00ad7308 */ /* 0x000e620000000800 */
[----:B---3--:R-:W-:Y:S01]  /*8490*/  F2FP.F16.F32.PACK_AB R164, R169, R168 ;  /* 0x000000a8a9a4723e */ /* 0x008fe200000000ff */
[----:B------:R-:W-:Y:S01]  /*84a0*/  FADD.FTZ R198, R198, R21 ;  /* 0x00000015c6c67221 */ /* 0x000fe20000010000 */
[----:B------:R-:W-:-:S03]  /*84b0*/  FADD.FTZ R189, R189, R182 ;  /* 0x000000b6bdbd7221 */ /* 0x000fc60000010000 */
[----:B------:R-:W-:Y:S01]  /*84c0*/  FADD.FTZ R199, R199, R198 ;  /* 0x000000c6c7c77221 */ /* 0x000fe20000010000 */
[----:B------:R-:W-:Y:S01]  /*84d0*/  FADD.FTZ R190, R190, R189 ;  /* 0x000000bdbebe7221 */ /* 0x000fe20000010000 */
[----:B------:R-:W-:Y:S02]  /*84e0*/  MUFU.EX2 R176, R176 ;  /* 0x000000b000b07308 */ /* 0x000fe40000000800 */
[----:B------:R-:W-:Y:S01]  /*84f0*/  FADD.FTZ R200, R200, R199 ;  /* 0x000000c7c8c87221 */ /* 0x000fe20000010000 */
[----:B------:R-:W-:-:S03]  /*8500*/  FADD.FTZ R191, R191, R190 ;  /* 0x000000bebfbf7221 */ /* 0x000fc60000010000 */
[----:B------:R-:W-:Y:S01]  /*8510*/  FADD.FTZ R201, R201, R200 ;  /* 0x000000c8c9c97221 */ /* 0x000fe20000010000 */
[----:B------:R-:W-:Y:S01]  /*8520*/  FADD.FTZ R192, R192, R191 ;  /* 0x000000bfc0c07221 */ /* 0x000fe20000010000 */
[----:B------:R-:W3:Y:S01]  /*8530*/  MUFU.EX2 R177, R177 ;  /* 0x000000b100b17308 */ /* 0x000ee20000000800 */
[----:B-1----:R-:W-:Y:S01]  /*8540*/  F2FP.F16.F32.PACK_AB R166, R173, R172 ;  /* 0x000000acada6723e */ /* 0x002fe200000000ff */
[----:B------:R-:W-:Y:S01]  /*8550*/  FADD.FTZ R170, R170, R201 ;  /* 0x000000c9aaaa7221 */ /* 0x000fe20000010000 */
[----:B------:R-:W-:-:S03]  /*8560*/  FADD.FTZ R193, R193, R192 ;  /* 0x000000c0c1c17221 */ /* 0x000fc60000010000 */
[----:B------:R-:W-:Y:S01]  /*8570*/  FADD.FTZ R171, R171, R170 ;  /* 0x000000aaabab7221 */ /* 0x000fe20000010000 */
[----:B------:R-:W-:Y:S01]  /*8580*/  FADD.FTZ R194, R194, R193 ;  /* 0x000000c1c2c27221 */ /* 0x000fe20000010000 */
[----:B------:R1:W4:Y:S02]  /*8590*/  MUFU.EX2 R12, R180 ;  /* 0x000000b4000c7308 */ /* 0x0003240000000800 */
[----:B------:R-:W-:Y:S01]  /*85a0*/  FADD.FTZ R174, R174, R171 ;  /* 0x000000abaeae7221 */ /* 0x000fe20000010000 */
[----:B------:R-:W-:-:S03]  /*85b0*/  FADD.FTZ R195, R195, R194 ;  /* 0x000000c2c3c37221 */ /* 0x000fc60000010000 */
[----:B------:R-:W-:Y:S01]  /*85c0*/  FADD.FTZ R203, R203, R174 ;  /* 0x000000aecbcb7221 */ /* 0x000fe20000010000 */
[----:B------:R-:W-:Y:S01]  /*85d0*/  FADD.FTZ R168, R168, R195 ;  /* 0x000000c3a8a87221 */ /* 0x000fe20000010000 */
[----:B------:R-:W5:Y:S01]  /*85e0*/  MUFU.EX2 R179, R179 ;  /* 0x000000b300b37308 */ /* 0x000f620000000800 */
[----:B---3--:R-:W-:Y:S01]  /*85f0*/  F2FP.F16.F32.PACK_AB R165, R177, R176 ;  /* 0x000000b0b1a5723e */ /* 0x008fe200000000ff */
[----:B-1----:R-:W-:Y:S02]  /*8600*/  VIADD R180, R202, 0x80 ;  /* 0x00000080cab47836 */ /* 0x002fe40000000000 */
[----:B------:R-:W-:Y:S01]  /*8610*/  FADD.FTZ R176, R176, R203 ;  /* 0x000000cbb0b07221 */ /* 0x000fe20000010000 */
[----:B------:R-:W-:-:S03]  /*8620*/  FADD.FTZ R169, R169, R168 ;  /* 0x000000a8a9a97221 */ /* 0x000fc60000010000 */
[----:B------:R-:W-:Y:S01]  /*8630*/  FADD.FTZ R177, R177, R176 ;  /* 0x000000b0b1b17221 */ /* 0x000fe20000010000 */
[----:B------:R-:W-:-:S03]  /*8640*/  FADD.FTZ R8, R172, R169 ;  /* 0x000000a9ac087221 */ /* 0x000fc60000010000 */
[----:B----4-:R-:W-:Y:S01]  /*8650*/  FADD.FTZ R10, R12, R177 ;  /* 0x000000b10c0a7221 */ /* 0x010fe20000010000 */
[----:B------:R-:W-:Y:S01]  /*8660*/  FADD.FTZ R8, R173, R8 ;  /* 0x00000008ad087221 */ /* 0x000fe20000010000 */
[C---:B-----5:R-:W-:Y:S02]  /*8670*/  F2FP.F16.F32.PACK_AB R167, R179.reuse, R12 ;  /* 0x0000000cb3a7723e */ /* 0x060fe400000000ff */
[----:B------:R-:W-:Y:S01]  /*8680*/  FADD.FTZ R10, R179, R10 ;  /* 0x0000000ab30a7221 */ /* 0x000fe20000010000 */
[----:B------:R-:W-:Y:S02]  /*8690*/  MOV R12, R2 ;  /* 0x00000002000c7202 */ /* 0x000fe40000000f00 */
[----:B------:R2:W-:Y:S01]  /*86a0*/  STSM.16.M88.4 [R184], R164 ;  /* 0x000000a4b8007844 */ /* 0x0005e20000000200 */
[----:B------:R-:W-:-:S06]  /*86b0*/  WARPGROUP.ARRIVE ;  /* 0x00000000000079c5 */ /* 0x000fcc0000000000 */
[----:B------:R-:W-:Y:S01]  /*86c0*/  HGMMA.64x256x16.F32 R24, R152, gdesc[UR8].tnspB, R24, gsb0 ;  /* 0x43e0000898187df0 */ /* 0x000fe20008000818 */
        /* <DEDUP_REMOVED lines=29> */
[----:B------:R2:W-:Y:S01]  /*88a0*/  @!P1 SYNCS.ARRIVE.TRANS64.RED.A1T0 RZ, [R11+URZ], RZ ;  /* 0x000000ff0bff99a7 */ /* 0x0005e2000810043f */
[----:B------:R-:W-:Y:S05]  /*88b0*/  @P2 BRA `(.L_x_2827) ;  /* 0xffffffcc00a42947 */ /* 0x000fea000383ffff */
.L_x_2818:
[----:B------:R-:W1:Y:S01]  /*88c0*/  SHFL.BFLY PT, R5, R8, 0x2, 0x1f ;  /* 0x0c401f0008057f89 */ /* 0x000e6200000e0000 */
[----:B------:R-:W-:Y:S01]  /*88d0*/  IADD3 R9, -R19, RZ, RZ ;  /* 0x000000ff13097210 */ /* 0x000fe20007ffe1ff */
[----:B--2---:R-:W-:Y:S01]  /*88e0*/  IMAD.MOV.U32 R157, RZ, RZ, -0x800000 ;  /* 0xff800000ff9d7424 */ /* 0x004fe200078e00ff */
[----:B------:R-:W-:Y:S01]  /*88f0*/  MOV R13, UR4 ;  /* 0x00000004000d7c02 */ /* 0x000fe20008000f00 */
[----:B------:R-:W2:Y:S01]  /*8900*/  SHFL.BFLY PT, R7, R10, 0x2, 0x1f ;  /* 0x0c401f000a077f89 */ /* 0x000ea200000e0000 */
[----:B------:R-:W-:Y:S08]  /*8910*/  BAR.ARV 0x8, 0xa0 ;  /* 0x0202800000007b1d */ /* 0x000ff00000002000 */
[----:B------:R-:W-:Y:S01]  /*8920*/  BAR.SYNC.DEFER_BLOCKING 0xf, 0x100 ;  /* 0x03c4000000007b1d */ /* 0x000fe20000010000 */
[----:B------:R-:W-:Y:S01]  /*8930*/  ISETP.NE.AND P3, PT, R18, R9, PT ;  /* 0x000000091200720c */ /* 0x000fe20003f65270 */
[----:B------:R-:W-:Y:S01]  /*8940*/  IMAD.MOV.U32 R156, RZ, RZ, -0x800000 ;  /* 0xff800000ff9c7424 */ /* 0x000fe200078e00ff */
[----:B------:R-:W-:Y:S01]  /*8950*/  UIADD3 UR38, UR38, 0x1, URZ ;  /* 0x0000000126267890 */ /* 0x000fe2000fffe03f */
[----:B-1----:R-:W-:Y:S01]  /*8960*/  FADD.FTZ R5, R5, R8 ;  /* 0x0000000805057221 */ /* 0x002fe20000010000 */
[----:B------:R-:W-:-:S02]  /*8970*/  IMAD.MOV.U32 R8, RZ, RZ, RZ ;  /* 0x000000ffff087224 */ /* 0x000fc400078e00ff */
[----:B--2---:R-:W-:Y:S02]  /*8980*/  FADD.FTZ R7, R7, R10 ;  /* 0x0000000a07077221 */ /* 0x004fe40000010000 */
[----:B------:R-:W1:Y:S04]  /*8990*/  SHFL.BFLY PT, R4, R5, 0x1, 0x1f ;  /* 0x0c201f0005047f89 */ /* 0x000e6800000e0000 */
[----:B------:R-:W2:Y:S01]  /*89a0*/  SHFL.BFLY PT, R6, R7, 0x1, 0x1f ;  /* 0x0c201f0007067f89 */ /* 0x000ea200000e0000 */
[----:B-1----:R-:W-:Y:S01]  /*89b0*/  FADD.FTZ R11, R5, R4 ;  /* 0x00000004050b7221 */ /* 0x002fe20000010000 */
[C---:B------:R-:W-:Y:S02]  /*89c0*/  VIADD R4, R2.reuse, 0x1 ;  /* 0x0000000102047836 */ /* 0x040fe40000000000 */
[----:B------:R-:W-:-:S02]  /*89d0*/  @!P3 IMAD R2, R2, 0x40, R17 ;  /* 0x000000400202b824 */ /* 0x000fc400078e0211 */
[----:B--2---:R-:W-:Y:S01]  /*89e0*/  FADD.FTZ R6, R7, R6 ;  /* 0x0000000607067221 */ /* 0x004fe20000010000 */
[----:B------:R-:W-:Y:S01]  /*89f0*/  FSETP.NE.FTZ.AND P1, PT, R11, RZ, PT ;  /* 0x000000ff0b00720b */ /* 0x000fe20003f35000 */
[----:B------:R-:W-:Y:S01]  /*8a00*/  IMAD.U32 R7, RZ, RZ, UR4 ;  /* 0x00000004ff077e24 */ /* 0x000fe2000f8e00ff */
[----:B------:R-:W-:Y:S02]  /*8a10*/  ISETP.NE.AND P0, PT, R4, 0x2, PT ;  /* 0x000000020400780c */ /* 0x000fe40003f05270 */
[----:B------:R-:W-:Y:S02]  /*8a20*/  FSETP.NE.FTZ.AND P2, PT, R6, RZ, PT ;  /* 0x000000ff0600720b */ /* 0x000fe40003f55000 */
[----:B------:R-:W-:Y:S02]  /*8a30*/  SEL R5, RZ, 0x1, P0 ;  /* 0x00000001ff057807 */ /* 0x000fe40000000000 */
[----:B------:R-:W-:Y:S02]  /*8a40*/  @!P3 LEA R9, R2, UR42, 0x2 ;  /* 0x0000002a0209bc11 */ /* 0x000fe4000f8e10ff */
[----:B------:R-:W-:-:S02]  /*8a50*/  LOP3.LUT R16, R16, R5, RZ, 0x3c, !PT ;  /* 0x0000000510107212 */ /* 0x000fc400078e3cff */
[----:B------:R-:W-:Y:S01]  /*8a60*/  MOV R5, RZ ;  /* 0x000000ff00057202 */ /* 0x000fe20000000f00 */
[----:B------:R-:W1:Y:S01]  /*8a70*/  @P1 MUFU.RCP R8, R11 ;  /* 0x0000000b00081308 */ /* 0x000e620000001000 */
[----:B------:R-:W-:-:S03]  /*8a80*/  @P1 FMUL.FTZ R7, R7, 0.69314718246459960938 ;  /* 0x3f31721807071820 */ /* 0x000fc60000410000 */
[----:B------:R-:W-:-:S04]  /*8a90*/  @P2 FMUL.FTZ R13, R13, 0.69314718246459960938 ;  /* 0x3f3172180d0d2820 */ /* 0x000fc80000410000 */
[----:B------:R-:W2:Y:S08]  /*8aa0*/  @P2 MUFU.RCP R5, R6 ;  /* 0x0000000600052308 */ /* 0x000eb00000001000 */
[----:B------:R-:W3:Y:S01]  /*8ab0*/  @P1 MUFU.LG2 R2, R11 ;  /* 0x0000000b00021308 */ /* 0x000ee20000000c00 */
[----:B-1----:R1:W-:Y:S01]  /*8ac0*/  @!P3 STS [R9+0x38400], R8 ;  /* 0x038400080900b388 */ /* 0x0023e20000000800 */
[-C--:B------:R-:W-:Y:S01]  /*8ad0*/  FMUL.FTZ R24, R24, R8.reuse ;  /* 0x0000000818187220 */ /* 0x080fe20000410000 */
[-C--:B------:R-:W-:Y:S01]  /*8ae0*/  FMUL.FTZ R25, R25, R8.reuse ;  /* 0x0000000819197220 */ /* 0x080fe20000410000 */
[-C--:B------:R-:W-:Y:S01]  /*8af0*/  FMUL.FTZ R28, R28, R8.reuse ;  /* 0x000000081c1c7220 */ /* 0x080fe20000410000 */
[-C--:B------:R-:W-:Y:S01]  /*8b00*/  FMUL.FTZ R29, R29, R8.reuse ;  /* 0x000000081d1d7220 */ /* 0x080fe20000410000 */
[-C--:B------:R-:W-:Y:S01]  /*8b10*/  FMUL.FTZ R32, R32, R8.reuse ;  /* 0x0000000820207220 */ /* 0x080fe20000410000 */
[-C--:B------:R-:W-:Y:S01]  /*8b20*/  FMUL.FTZ R33, R33, R8.reuse ;  /* 0x0000000821217220 */ /* 0x080fe20000410000 */
[----:B------:R-:W4:Y:S01]  /*8b30*/  @P2 MUFU.LG2 R6, R6 ;  /* 0x0000000600062308 */ /* 0x000f220000000c00 */
        /* <DEDUP_REMOVED lines=8> */
[----:B---3--:R-:W-:Y:S01]  /*8bc0*/  @P1 FMUL.FTZ R2, R2, 0.69314718246459960938 ;  /* 0x3f31721802021820 */ /* 0x008fe20000410000 */
[-C--:B------:R-:W-:Y:S01]  /*8bd0*/  FMUL.FTZ R49, R49, R8.reuse ;  /* 0x0000000831317220 */ /* 0x080fe20000410000 */
[-C--:B------:R-:W-:Y:S01]  /*8be0*/  FMUL.FTZ R52, R52, R8.reuse ;  /* 0x0000000834347220 */ /* 0x080fe20000410000 */
[----:B------:R-:W-:Y:S01]  /*8bf0*/  FMUL.FTZ R53, R53, R8 ;  /* 0x0000000835357220 */ /* 0x000fe20000410000 */
[----:B------:R-:W-:Y:S01]  /*8c00*/  @P1 FFMA.FTZ R157, R7, R0, R2 ;  /* 0x00000000079d1223 */ /* 0x000fe20000010002 */
[-C--:B------:R-:W-:Y:S01]  /*8c10*/  FMUL.FTZ R56, R56, R8.reuse ;  /* 0x0000000838387220 */ /* 0x080fe20000410000 */
[-C--:B------:R-:W-:Y:S01]  /*8c20*/  FMUL.FTZ R57, R57, R8.reuse ;  /* 0x0000000839397220 */ /* 0x080fe20000410000 */
[-C--:B------:R-:W-:Y:S01]  /*8c30*/  FMUL.FTZ R60, R60, R8.reuse ;  /* 0x000000083c3c7220 */ /* 0x080fe20000410000 */
[----:B----4-:R-:W-:Y:S01]  /*8c40*/  @P2 FMUL.FTZ R6, R6, 0.69314718246459960938 ;  /* 0x3f31721806062820 */ /* 0x010fe20000410000 */
        /* <DEDUP_REMOVED lines=110> */
[----:B------:R-:W-:Y:S01]  /*9330*/  SEL R2, R4, RZ, P0 ;  /* 0x000000ff04027207 */ /* 0x000fe20000000000 */
[----:B-1----:R-:W-:Y:S06]  /*9340*/  BAR.ARV 0xe, 0x100 ;  /* 0x0384000000007b1d */ /* 0x002fec0000002000 */
.L_x_2806:
        /* <DEDUP_REMOVED lines=16> */
[----:B--2---:R-:W-:Y:S01]  /*9450*/  ISETP.NE.AND P0, PT, R0, RZ, PT ;  /* 0x000000ff0000720c */ /* 0x004fe20003f05270 */
[----:B------:R-:W-:Y:S01]  /*9460*/  IMAD.U32 R115, RZ, RZ, UR5 ;  /* 0x00000005ff737e24 */ /* 0x000fe2000f8e00ff */
[----:B------:R-:W-:Y:S02]  /*9470*/  MOV R114, UR4 ;  /* 0x0000000400727c02 */ /* 0x000fe40008000f00 */
[----:B------:R-:W-:-:S02]  /*9480*/  F2FP.F16.F32.PACK_AB R43, R47, R46 ;  /* 0x0000002e2f2b723e */ /* 0x000fc400000000ff */
[----:B------:R-:W-:Y:S01]  /*9490*/  F2FP.F16.F32.PACK_AB R49, R51, R50 ;  /* 0x000000323331723e */ /* 0x000fe200000000ff */
[----:B------:R-:W-:Y:S01]  /*94a0*/  IMAD.WIDE R114, R188, 0x2, R114 ;  /* 0x00000002bc727825 */ /* 0x000fe200078e0272 */
[----:B------:R-:W-:Y:S02]  /*94b0*/  F2FP.F16.F32.PACK_AB R56, R57, R56 ;  /* 0x000000383938723e */ /* 0x000fe400000000ff */
[----:B------:R-:W-:Y:S02]  /*94c0*/  F2FP.F16.F32.PACK_AB R50, R53, R52 ;  /* 0x000000343532723e */ /* 0x000fe400000000ff */
[C---:B------:R-:W-:Y:S02]  /*94d0*/  IADD3 R173, P2, R114.reuse, 0x20, RZ ;  /* 0x0000002072ad7810 */ /* 0x040fe40007f5e0ff */
[C---:B------:R-:W-:Y:S02]  /*94e0*/  IADD3 R175, P4, R114.reuse, 0x60, RZ ;  /* 0x0000006072af7810 */ /* 0x040fe40007f9e0ff */
[C---:B------:R-:W-:Y:S01]  /*94f0*/  IADD3 R6, P3, R114.reuse, 0x40, RZ ;  /* 0x0000004072067810 */ /* 0x040fe20007f7e0ff */
[--C-:B------:R-:W-:Y:S01]  /*9500*/  IMAD.X R5, RZ, RZ, R115.reuse, P2 ;  /* 0x000000ffff057224 */ /* 0x100fe200010e0673 */
[C---:B------:R-:W-:Y:S01]  /*9510*/  LOP3.LUT R3, R114.reuse, 0x380, RZ, 0xc0, !PT ;  /* 0x0000038072037812 */ /* 0x040fe200078ec0ff */
[----:B------:R-:W-:Y:S01]  /*9520*/  IMAD.X R9, RZ, RZ, R115, P4 ;  /* 0x000000ffff097224 */ /* 0x000fe200020e0673 */
[----:B------:R-:W-:-:S02]  /*9530*/  IADD3 R177, P5, R114, 0x2000, RZ ;  /* 0x0000200072b17810 */ /* 0x000fc40007fbe0ff */
[C---:B------:R-:W-:Y:S02]  /*9540*/  IADD3 R14, P1, R114.reuse, 0x2040, RZ ;  /* 0x00002040720e7810 */ /* 0x040fe40007f3e0ff */
[C---:B------:R-:W-:Y:S01]  /*9550*/  IADD3 R181, P2, R114.reuse, 0x2060, RZ ;  /* 0x0000206072b57810 */ /* 0x040fe20007f5e0ff */
[--C-:B------:R-:W-:Y:S01]  /*9560*/  IMAD.X R11, RZ, RZ, R115.reuse, P5 ;  /* 0x000000ffff0b7224 */ /* 0x100fe200028e0673 */
[----:B------:R-:W-:Y:S01]  /*9570*/  IADD3.X R7, RZ, R115, RZ, P3, !PT ;  /* 0x00000073ff077210 */ /* 0x000fe20001ffe4ff */
[--C-:B------:R-:W-:Y:S01]  /*9580*/  IMAD.X R15, RZ, RZ, R115.reuse, P1 ;  /* 0x000000ffff0f7224 */ /* 0x100fe200008e0673 */
[C---:B------:R-:W-:Y:S01]  /*9590*/  IADD3 R189, P4, R114.reuse, 0x4020, RZ ;  /* 0x0000402072bd7810 */ /* 0x040fe20007f9e0ff */
[--C-:B------:R-:W-:Y:S01]  /*95a0*/  IMAD.X R21, RZ, RZ, R115.reuse, P2 ;  /* 0x000000ffff157224 */ /* 0x100fe200010e0673 */
[C---:B------:R-:W-:Y:S02]  /*95b0*/  IADD3 R179, P6, R114.reuse, 0x2020, RZ ;  /* 0x0000202072b37810 */ /* 0x040fe40007fde0ff */
[----:B------:R-:W-:Y:S01]  /*95c0*/  IADD3 R183, P3, R114, 0x4000, RZ ;  /* 0x0000400072b77810 */ /* 0x000fe20007f7e0ff */
[----:B------:R-:W-:Y:S01]  /*95d0*/  IMAD.X R87, RZ, RZ, R115, P4 ;  /* 0x000000ffff577224 */ /* 0x000fe200020e0673 */
[----:B------:R-:W-:-:S02]  /*95e0*/  SHF.R.U64 R3, R3, 0x3, RZ ;  /* 0x0000000303037819 */ /* 0x000fc400000012ff */
[-C--:B------:R-:W-:Y:S02]  /*95f0*/  IADD3.X R13, RZ, R115.reuse, RZ, P6, !PT ;  /* 0x00000073ff0d7210 */ /* 0x080fe400037fe4ff */
[----:B------:R-:W-:Y:S02]  /*9600*/  IADD3.X R83, RZ, R115, RZ, P3, !PT ;  /* 0x00000073ff537210 */ /* 0x000fe40001ffe4ff */
[C---:B------:R-:W-:Y:S02]  /*9610*/  IADD3 R90, P5, R114.reuse, 0x4040, RZ ;  /* 0x00004040725a7810 */ /* 0x040fe40007fbe0ff */
[C---:B------:R-:W-:Y:S02]  /*9620*/  IADD3 R191, P6, R114.reuse, 0x4060, RZ ;  /* 0x0000406072bf7810 */ /* 0x040fe40007fde0ff */
[C---:B------:R-:W-:Y:S01]  /*9630*/  IADD3 R193, P1, R114.reuse, 0x6000, RZ ;  /* 0x0000600072c17810 */ /* 0x040fe20007f3e0ff */
[----:B------:R-:W-:Y:S01]  /*9640*/  IMAD.X R91, RZ, RZ, R115, P5 ;  /* 0x000000ffff5b7224 */ /* 0x000fe200028e0673 */
[----:B------:R-:W-:-:S02]  /*9650*/  IADD3 R195, P2, R114, 0x6020, RZ ;  /* 0x0000602072c37810 */ /* 0x000fc40007f5e0ff */
[C---:B------:R-:W-:Y:S01]  /*9660*/  IADD3 R106, P3, R114.reuse, 0x6040, RZ ;  /* 0x00006040726a7810 */ /* 0x040fe20007f7e0ff */
[--C-:B------:R-:W-:Y:S01]  /*9670*/  IMAD.X R99, RZ, RZ, R115.reuse, P1 ;  /* 0x000000ffff637224 */ /* 0x100fe200008e0673 */
[----:B------:R-:W-:Y:S01]  /*9680*/  IADD3 R197, P4, R114, 0x6060, RZ ;  /* 0x0000606072c57810 */ /* 0x000fe20007f9e0ff */
[--C-:B------:R-:W-:Y:S01]  /*9690*/  IMAD.X R103, RZ, RZ, R115.reuse, P2 ;  /* 0x000000ffff677224 */ /* 0x100fe200010e0673 */
[----:B------:R-:W-:Y:S02]  /*96a0*/  LOP3.LUT R114, R3, R114, RZ, 0x3c, !PT ;  /* 0x0000007203727212 */ /* 0x000fe400078e3cff */
[----:B------:R-:W-:Y:S01]  /*96b0*/  LOP3.LUT R3, R6, 0x380, RZ, 0xc0, !PT ;  /* 0x0000038006037812 */ /* 0x000fe200078ec0ff */
[----:B------:R-:W-:Y:S01]  /*96c0*/  IMAD.X R111, RZ, RZ, R115, P4 ;  /* 0x000000ffff6f7224 */ /* 0x000fe200020e0673 */
[----:B------:R-:W-:Y:S02]  /*96d0*/  LOP3.LUT R0, R173, 0x380, RZ, 0xc0, !PT ;  /* 0x00000380ad007812 */ /* 0x000fe400078ec0ff */
[----:B------:R-:W-:-:S02]  /*96e0*/  SHF.R.U64 R3, R3, 0x3, RZ ;  /* 0x0000000303037819 */ /* 0x000fc400000012ff */
[----:B------:R-:W-:Y:S02]  /*96f0*/  SHF.R.U64 R0, R0, 0x3, RZ ;  /* 0x0000000300007819 */ /* 0x000fe400000012ff */
[----:B------:R-:W-:Y:S02]  /*9700*/  LOP3.LUT R6, R3, R6, RZ, 0x3c, !PT ;  /* 0x0000000603067212 */ /* 0x000fe400078e3cff */
[----:B------:R-:W-:Y:S02]  /*9710*/  LOP3.LUT R3, R14, 0x380, RZ, 0xc0, !PT ;  /* 0x000003800e037812 */ /* 0x000fe400078ec0ff */
[----:B------:R-:W-:Y:S02]  /*9720*/  LOP3.LUT R4, R0, R173, RZ, 0x3c, !PT ;  /* 0x000000ad00047212 */ /* 0x000fe400078e3cff */
[----:B------:R-:W-:Y:S02]  /*9730*/  LOP3.LUT R0, R179, 0x380, RZ, 0xc0, !PT ;  /* 0x00000380b3007812 */ /* 0x000fe400078ec0ff */
[----:B------:R-:W-:-:S02]  /*9740*/  SHF.R.U64 R3, R3, 0x3, RZ ;  /* 0x0000000303037819 */ /* 0x000fc400000012ff */
[----:B------:R-:W-:Y:S02]  /*9750*/  SHF.R.U64 R0, R0, 0x3, RZ ;  /* 0x0000000300007819 */ /* 0x000fe400000012ff */
[----:B------:R-:W-:Y:S02]  /*9760*/  LOP3.LUT R14, R3, R14, RZ, 0x3c, !PT ;  /* 0x0000000e030e7212 */ /* 0x000fe400078e3cff */
[----:B------:R-:W-:Y:S02]  /*9770*/  LOP3.LUT R3, R90, 0x380, RZ, 0xc0, !PT ;  /* 0x000003805a037812 */ /* 0x000fe400078ec0ff */
[----:B------:R-:W-:Y:S02]  /*9780*/  LOP3.LUT R12, R0, R179, RZ, 0x3c, !PT ;  /* 0x000000b3000c7212 */ /* 0x000fe400078e3cff */
[----:B------:R-:W-:Y:S02]  /*9790*/  LOP3.LUT R8, R175, 0x380, RZ, 0xc0, !PT ;  /* 0x00000380af087812 */ /* 0x000fe400078ec0ff */
[----:B------:R-:W-:-:S02]  /*97a0*/  LOP3.LUT R0, R189, 0x380, RZ, 0xc0, !PT ;  /* 0x00000380bd007812 */ /* 0x000fc400078ec0ff */
[----:B------:R-:W-:Y:S02]  /*97b0*/  LOP3.LUT R10, R177, 0x380, RZ, 0xc0, !PT ;  /* 0x00000380b10a7812 */ /* 0x000fe400078ec0ff */
[----:B------:R-:W-:Y:S02]  /*97c0*/  SHF.R.U64 R3, R3, 0x3, RZ ;  /* 0x0000000303037819 */ /* 0x000fe400000012ff */
[----:B------:R-:W-:Y:S02]  /*97d0*/  LOP3.LUT R27, R197, 0x380, RZ, 0xc0, !PT ;  /* 0x00000380c51b7812 */ /* 0x000fe400078ec0ff */
[----:B------:R-:W-:Y:S02]  /*97e0*/  LOP3.LUT R82, R183, 0x380, RZ, 0xc0, !PT ;  /* 0x00000380b7527812 */ /* 0x000fe400078ec0ff */
[----:B------:R-:W-:Y:S02]  /*97f0*/  SHF.R.U64 R8, R8, 0x3, RZ ;  /* 0x0000000308087819 */ /* 0x000fe400000012ff */
[----:B------:R-:W-:-:S02]  /*9800*/  LOP3.LUT R20, R181, 0x380, RZ, 0xc0, !PT ;  /* 0x00000380b5147812 */ /* 0x000fc400078ec0ff */
[----:B------:R-:W-:Y:S02]  /*9810*/  SHF.R.U64 R0, R0, 0x3, RZ ;  /* 0x0000000300007819 */ /* 0x000fe400000012ff */
[----:B------:R-:W-:Y:S02]  /*9820*/  SHF.R.U64 R10, R10, 0x3, RZ ;  /* 0x000000030a0a7819 */ /* 0x000fe400000012ff */
[----:B------:R-:W-:Y:S02]  /*9830*/  LOP3.LUT R98, R193, 0x380, RZ, 0xc0, !PT ;  /* 0x00000380c1627812 */ /* 0x000fe400078ec0ff */
[----:B------:R-:W-:Y:S02]  /*9840*/  LOP3.LUT R90, R3, R90, RZ, 0x3c, !PT ;  /* 0x0000005a035a7212 */ /* 0x000fe400078e3cff */
[----:B------:R-:W-:Y:S02]  /*9850*/  SHF.R.U64 R28, R27, 0x3, RZ ;  /* 0x000000031b1c7819 */ /* 0x000fe400000012ff */
[----:B------:R-:W-:-:S02]  /*9860*/  LOP3.LUT R3, R106, 0x380, RZ, 0xc0, !PT ;  /* 0x000003806a037812 */ /* 0x000fc400078ec0ff */
[----:B------:R-:W-:Y:S02]  /*9870*/  SHF.R.U64 R82, R82, 0x3, RZ ;  /* 0x0000000352527819 */ /* 0x000fe400000012ff */
[----:B------:R-:W-:Y:S02]  /*9880*/  LOP3.LUT R8, R8, R175, RZ, 0x3c, !PT ;  /* 0x000000af08087212 */ /* 0x000fe400078e3cff */
[----:B------:R-:W-:Y:S02]  /*9890*/  SHF.R.U64 R20, R20, 0x3, RZ ;  /* 0x0000000314147819 */ /* 0x000fe400000012ff */
[----:B------:R-:W-:Y:S02]  /*98a0*/  LOP3.LUT R94, R191, 0x380, RZ, 0xc0, !PT ;  /* 0x00000380bf5e7812 */ /* 0x000fe400078ec0ff */
[----:B------:R-:W-:Y:S02]  /*98b0*/  LOP3.LUT R86, R0, R189, RZ, 0x3c, !PT ;  /* 0x000000bd00567212 */ /* 0x000fe400078e3cff */
[----:B------:R-:W-:-:S02]  /*98c0*/  LOP3.LUT R10, R10, R177, RZ, 0x3c, !PT ;  /* 0x000000b10a0a7212 */ /* 0x000fc400078e3cff */
[----:B------:R-:W-:Y:S02]  /*98d0*/  SHF.R.U64 R98, R98, 0x3, RZ ;  /* 0x0000000362627819 */ /* 0x000fe400000012ff */
[----:B------:R-:W-:Y:S02]  /*98e0*/  MOV R114, R114 ;  /* 0x0000007200727202 */ /* 0x000fe40000000f00 */
[----:B------:R-:W-:Y:S02]  /*98f0*/  LOP3.LUT R0, R195, 0x380, RZ, 0xc0, !PT ;  /* 0x00000380c3007812 */ /* 0x000fe400078ec0ff */
[----:B------:R-:W-:Y:S02]  /*9900*/  F2FP.F16.F32.PACK_AB R27, R31, R30 ;  /* 0x0000001e1f1b723e */ /* 0x000fe400000000ff */
[----:B------:R-:W-:Y:S02]  /*9910*/  LOP3.LUT R110, R28, R197, RZ, 0x3c, !PT ;  /* 0x000000c51c6e7212 */ /* 0x000fe400078e3cff */
[----:B------:R-:W-:Y:S01]  /*9920*/  SHF.R.U64 R3, R3, 0x3, RZ ;  /* 0x0000000303037819 */ /* 0x000fe200000012ff */
[----:B------:R1:W-:Y:S01]  /*9930*/  STSM.16.M88.4 [R114], R24 ;  /* 0x0000001872007844 */ /* 0x0003e20000000200 */
[----:B------:R-:W-:-:S02]  /*9940*/  MOV R28, R4 ;  /* 0x00000004001c7202 */ /* 0x000fc40000000f00 */
[----:B------:R-:W-:Y:S02]  /*9950*/  LOP3.LUT R82, R82, R183, RZ, 0x3c, !PT ;  /* 0x000000b752527212 */ /* 0x000fe400078e3cff */
[----:B------:R-:W-:Y:S01]  /*9960*/  MOV R6, R6 ;  /* 0x0000000600067202 */ /* 0x000fe20000000f00 */
[----:B------:R2:W-:Y:S01]  /*9970*/  STSM.16.M88.4 [R28], R32 ;  /* 0x000000201c007844 */ /* 0x0005e20000000200 */
[----:B------:R-:W-:Y:S02]  /*9980*/  LOP3.LUT R20, R20, R181, RZ, 0x3c, !PT ;  /* 0x000000b514147212 */ /* 0x000fe400078e3cff */
[----:B------:R-:W-:Y:S01]  /*9990*/  SHF.R.U64 R94, R94, 0x3, RZ ;  /* 0x000000035e5e7819 */ /* 0x000fe200000012ff */
[----:B------:R2:W-:Y:S01]  /*99a0*/  STSM.16.M88.4 [R6], R40 ;  /* 0x0000002806007844 */ /* 0x0005e20000000200 */
[----:B------:R-:W-:Y:S02]  /*99b0*/  MOV R8, R8 ;  /* 0x0000000800087202 */ /* 0x000fe40000000f00 */
[----:B------:R-:W-:-:S02]  /*99c0*/  F2FP.F16.F32.PACK_AB R51, R55, R54 ;  /* 0x000000363733723e */ /* 0x000fc400000000ff */
[----:B------:R-:W-:Y:S02]  /*99d0*/  F2FP.F16.F32.PACK_AB R57, R59, R58 ;  /* 0x0000003a3b39723e */ /* 0x000fe400000000ff */
[----:B------:R-:W-:Y:S01]  /*99e0*/  F2FP.F16.F32.PACK_AB R64, R65, R64 ;  /* 0x000000404140723e */ /* 0x000fe200000000ff */
[----:B------:R2:W-:Y:S01]  /*99f0*/  STSM.16.M88.4 [R8], R48 ;  /* 0x0000003008007844 */ /* 0x0005e20000000200 */
[----:B------:R-:W-:Y:S02]  /*9a00*/  LOP3.LUT R98, R98, R193, RZ, 0x3c, !PT ;  /* 0x000000c162627212 */ /* 0x000fe400078e3cff */
[----:B------:R-:W-:Y:S02]  /*9a10*/  SHF.R.U64 R0, R0, 0x3, RZ ;  /* 0x0000000300007819 */ /* 0x000fe400000012ff */
[----:B------:R-:W-:Y:S02]  /*9a20*/  MOV R10, R10 ;  /* 0x0000000a000a7202 */ /* 0x000fe40000000f00 */
[----:B------:R-:W-:-:S02]  /*9a30*/  F2FP.F16.F32.PACK_AB R58, R61, R60 ;  /* 0x0000003c3d3a723e */ /* 0x000fc400000000ff */
[----:B------:R-:W-:Y:S02]  /*9a40*/  F2FP.F16.F32.PACK_AB R59, R63, R62 ;  /* 0x0000003e3f3b723e */ /* 0x000fe400000000ff */
[----:B------:R-:W-:Y:S02]  /*9a50*/  F2FP.F16.F32.PACK_AB R65, R67, R66 ;  /* 0x000000424341723e */ /* 0x000fe400000000ff */
[----:B------:R-:W-:Y:S01]  /*9a60*/  F2FP.F16.F32.PACK_AB R72, R73, R72 ;  /* 0x000000484948723e */ /* 0x000fe200000000ff */
[----:B------:R2:W-:Y:S01]  /*9a70*/  STSM.16.M88.4 [R10], R56 ;  /* 0x000000380a007844 */ /* 0x0005e20000000200 */
[----:B------:R-:W-:Y:S02]  /*9a80*/  IADD3.X R107, RZ, R115, RZ, P3, !PT ;  /* 0x00000073ff6b7210 */ /* 0x000fe40001ffe4ff */
[----:B------:R-:W-:Y:S02]  /*9a90*/  LOP3.LUT R106, R3, R106, RZ, 0x3c, !PT ;  /* 0x0000006a036a7212 */ /* 0x000fe400078e3cff */
[----:B------:R-:W-:-:S02]  /*9aa0*/  MOV R12, R12 ;  /* 0x0000000c000c7202 */ /* 0x000fc40000000f00 */
[----:B------:R-:W-:Y:S02]  /*9ab0*/  F2FP.F16.F32.PACK_AB R66, R69, R68 ;  /* 0x000000444542723e */ /* 0x000fe400000000ff */
[----:B------:R-:W-:Y:S02]  /*9ac0*/  F2FP.F16.F32.PACK_AB R67, R71, R70 ;  /* 0x000000464743723e */ /* 0x000fe400000000ff */
[----:B------:R-:W-:Y:S02]  /*9ad0*/  F2FP.F16.F32.PACK_AB R73, R75, R74 ;  /* 0x0000004a4b49723e */ /* 0x000fe400000000ff */
[----:B------:R-:W-:Y:S01]  /*9ae0*/  MOV R14, R14 ;  /* 0x0000000e000e7202 */ /* 0x000fe20000000f00 */
[----:B------:R2:W-:Y:S01]  /*9af0*/  STSM.16.M88.4 [R12], R64 ;  /* 0x000000400c007844 */ /* 0x0005e20000000200 */
[----:B------:R-:W-:Y:S02]  /*9b00*/  MOV R5, R82 ;  /* 0x0000005200057202 */ /* 0x000fe40000000f00 */
[----:B------:R-:W-:-:S02]  /*9b10*/  F2FP.F16.F32.PACK_AB R74, R77, R76 ;  /* 0x0000004c4d4a723e */ /* 0x000fc400000000ff */
[----:B------:R-:W-:Y:S02]  /*9b20*/  F2FP.F16.F32.PACK_AB R75, R79, R78 ;  /* 0x0000004e4f4b723e */ /* 0x000fe400000000ff */
[----:B------:R-:W-:Y:S02]  /*9b30*/  F2FP.F16.F32.PACK_AB R80, R81, R80 ;  /* 0x000000505150723e */ /* 0x000fe400000000ff */
[----:B------:R-:W-:Y:S01]  /*9b40*/  IADD3.X R95, RZ, R115, RZ, P6, !PT ;  /* 0x00000073ff5f7210 */ /* 0x000fe200037fe4ff */
[----:B------:R2:W-:Y:S01]  /*9b50*/  STSM.16.M88.4 [R14], R72 ;  /* 0x000000480e007844 */ /* 0x0005e20000000200 */
[----:B------:R-:W-:Y:S02]  /*9b60*/  LOP3.LUT R94, R94, R191, RZ, 0x3c, !PT ;  /* 0x000000bf5e5e7212 */ /* 0x000fe400078e3cff */
[----:B------:R-:W-:Y:S02]  /*9b70*/  MOV R20, R20 ;  /* 0x0000001400147202 */ /* 0x000fe40000000f00 */
[----:B------:R-:W-:-:S02]  /*9b80*/  MOV R4, R90 ;  /* 0x0000005a00047202 */ /* 0x000fc40000000f00 */
[----:B------:R-:W-:Y:S02]  /*9b90*/  F2FP.F16.F32.PACK_AB R81, R153, R152 ;  /* 0x000000989951723e */ /* 0x000fe400000000ff */
[----:B------:R-:W-:Y:S02]  /*9ba0*/  F2FP.F16.F32.PACK_AB R82, R85, R84 ;  /* 0x000000545552723e */ /* 0x000fe400000000ff */
[----:B------:R-:W-:Y:S02]  /*9bb0*/  F2FP.F16.F32.PACK_AB R83, R155, R154 ;  /* 0x0000009a9b53723e */ /* 0x000fe400000000ff */
[----:B------:R-:W-:Y:S02]  /*9bc0*/  F2FP.F16.F32.PACK_AB R88, R89, R88 ;  /* 0x000000585958723e */ /* 0x000fe400000000ff */
[----:B------:R-:W-:Y:S01]  /*9bd0*/  LOP3.LUT R102, R0, R195, RZ, 0x3c, !PT ;  /* 0x000000c300667212 */ /* 0x000fe200078e3cff */
[----:B------:R2:W-:Y:S01]  /*9be0*/  STSM.16.M88.4 [R20], R80 ;  /* 0x0000005014007844 */ /* 0x0005e20000000200 */
[----:B------:R-:W-:-:S02]  /*9bf0*/  MOV R3, R98 ;  /* 0x0000006200037202 */ /* 0x000fc40000000f00 */
[----:B------:R-:W-:Y:S02]  /*9c00*/  F2FP.F16.F32.PACK_AB R89, R159, R158 ;  /* 0x0000009e9f59723e */ /* 0x000fe400000000ff */
[----:B------:R-:W-:Y:S02]  /*9c10*/  F2FP.F16.F32.PACK_AB R90, R93, R92 ;  /* 0x0000005c5d5a723e */ /* 0x000fe400000000ff */
[----:B------:R-:W-:Y:S02]  /*9c20*/  F2FP.F16.F32.PACK_AB R91, R161, R160 ;  /* 0x000000a0a15b723e */ /* 0x000fe400000000ff */
[----:B------:R-:W-:Y:S02]  /*9c30*/  F2FP.F16.F32.PACK_AB R96, R97, R96 ;  /* 0x000000606160723e */ /* 0x000fe400000000ff */
[----:B------:R-:W-:Y:S01]  /*9c40*/  MOV R86, R86 ;  /* 0x0000005600567202 */ /* 0x000fe20000000f00 */
[----:B------:R2:W-:Y:S01]  /*9c50*/  STSM.16.M88.4 [R5], R88 ;  /* 0x0000005805007844 */ /* 0x0005e20000000200 */
[----:B------:R-:W-:-:S02]  /*9c60*/  MOV R0, R106 ;  /* 0x0000006a00007202 */ /* 0x000fc40000000f00 */
[----:B------:R-:W-:Y:S02]  /*9c70*/  F2FP.F16.F32.PACK_AB R97, R163, R162 ;  /* 0x000000a2a361723e */ /* 0x000fe400000000ff */
[----:B------:R-:W-:Y:S02]  /*9c80*/  F2FP.F16.F32.PACK_AB R98, R101, R100 ;  /* 0x000000646562723e */ /* 0x000fe400000000ff */
[----:B------:R-:W-:Y:S02]  /*9c90*/  F2FP.F16.F32.PACK_AB R99, R165, R164 ;  /* 0x000000a4a563723e */ /* 0x000fe400000000ff */
[----:B------:R-:W-:Y:S02]  /*9ca0*/  F2FP.F16.F32.PACK_AB R104, R105, R104 ;  /* 0x000000686968723e */ /* 0x000fe400000000ff */
[----:B------:R-:W-:Y:S01]  /*9cb0*/  F2FP.F16.F32.PACK_AB R105, R167, R166 ;  /* 0x000000a6a769723e */ /* 0x000fe200000000ff */
[----:B------:R2:W-:Y:S01]  /*9cc0*/  STSM.16.M88.4 [R86], R96 ;  /* 0x0000006056007844 */ /* 0x0005e20000000200 */
[----:B------:R-:W-:-:S02]  /*9cd0*/  F2FP.F16.F32.PACK_AB R106, R109, R108 ;  /* 0x0000006c6d6a723e */ /* 0x000fc400000000ff */
[----:B------:R-:W-:Y:S02]  /*9ce0*/  F2FP.F16.F32.PACK_AB R107, R169, R168 ;  /* 0x000000a8a96b723e */ /* 0x000fe400000000ff */
[----:B------:R-:W-:Y:S02]  /*9cf0*/  F2FP.F16.F32.PACK_AB R112, R113, R112 ;  /* 0x000000707170723e */ /* 0x000fe400000000ff */
[----:B------:R-:W-:Y:S01]  /*9d00*/  F2FP.F16.F32.PACK_AB R120, R121, R120 ;  /* 0x000000787978723e */ /* 0x000fe200000000ff */
[----:B------:R2:W-:Y:S01]  /*9d10*/  STSM.16.M88.4 [R4], R104 ;  /* 0x0000006804007844 */ /* 0x0005e20000000200 */
[----:B------:R-:W-:Y:S02]  /*9d20*/  MOV R94, R94 ;  /* 0x0000005e005e7202 */ /* 0x000fe40000000f00 */
[----:B------:R-:W-:Y:S02]  /*9d30*/  F2FP.F16.F32.PACK_AB R113, R171, R170 ;  /* 0x000000aaab71723e */ /* 0x000fe400000000ff */
[----:B-1----:R-:W-:-:S02]  /*9d40*/  F2FP.F16.F32.PACK_AB R114, R117, R116 ;  /* 0x000000747572723e */ /* 0x002fc400000000ff */
[----:B------:R-:W-:Y:S02]  /*9d50*/  F2FP.F16.F32.PACK_AB R115, R119, R118 ;  /* 0x000000767773723e */ /* 0x000fe400000000ff */
        /* <DEDUP_REMOVED lines=8> */
[----:B------:R-:W-:Y:S02]  /*9de0*/  MOV R102, R102 ;  /* 0x0000006600667202 */ /* 0x000fe40000000f00 */
        /* <DEDUP_REMOVED lines=36> */
[----:B------:R-:W-:Y:S02]  /*a030*/  IMAD.U32 R5, RZ, RZ, UR5 ;  /* 0x00000005ff057e24 */ /* 0x000fe4000f8e00ff */
[----:B------:R-:W-:Y:S01]  /*a040*/  IMAD.U32 R4, RZ, RZ, UR4 ;  /* 0x00000004ff047e24 */ /* 0x000fe2000f8e00ff */
        /* <DEDUP_REMOVED lines=8> */
[C---:B------:R-:W-:Y:S01]  /*a0d0*/  VIADD R8, R7.reuse, 0x8 ;  /* 0x0000000807087836 */ /* 0x040fe20000000000 */
[----:B------:R-:W-:Y:S01]  /*a0e0*/  IADD3 R0, P2, R7, R4, RZ ;  /* 0x0000000407007210 */ /* 0x000fe20007f5e0ff */
[----:B------:R-:W-:-:S03]  /*a0f0*/  IMAD R6, R9, UR36, R6 ;  /* 0x0000002409067c24 */ /* 0x000fc6000f8e0206 */
[----:B------:R-:W-:Y:S01]  /*a100*/  ISETP.GE.OR P0, PT, R8, UR4, P0 ;  /* 0x0000000408007c0c */ /* 0x000fe20008706670 */
[----:B------:R-:W-:Y:S01]  /*a110*/  ULDC.64 UR4, c[0x0][0xc40] ;  /* 0x0003100000047ab9 */ /* 0x000fe20000000a00 */
[----:B------:R-:W-:Y:S02]  /*a120*/  IADD3.X R3, R3, R5, R6, P2, !PT ;  /* 0x0000000503037210 */ /* 0x000fe400017fe406 */
[----:B------:R-:W-:-:S04]  /*a130*/  LEA R4, P2, R0, UR4, 0x2 ;  /* 0x0000000400047c11 */ /* 0x000fc8000f8410ff */
[----:B------:R-:W-:-:S05]  /*a140*/  LEA.HI.X R5, R0, UR5, R3, 0x2, P2 ;  /* 0x0000000500057c11 */ /* 0x000fca00090f1403 */
[----:B------:R1:W-:Y:S04]  /*a150*/  @!P1 STG.E desc[UR54][R4.64], R157 ;  /* 0x0000009d04009986 */ /* 0x0003e8000c101936 */
[----:B------:R1:W-:Y:S02]  /*a160*/  @!P0 STG.E desc[UR54][R4.64+0x20], R156 ;  /* 0x0000209c04008986 */ /* 0x0003e4000c101936 */
.L_x_2828:
[----:B--2---:R-:W2:Y:S01]  /*a170*/  SHFL.IDX PT, R0, R187, RZ, 0x1f ;  /* 0x00001fffbb007589 */ /* 0x004ea200000e0000 */
[----:B------:R-:W-:Y:S02]  /*a180*/  ULDC UR4, c[0x0][0xc] ;  /* 0x0000030000047ab9 */ /* 0x000fe40000000800 */
[----:B------:R-:W-:Y:S01]  /*a190*/  UIADD3 UR41, UR4, UR41, URZ ;  /* 0x0000002904297290 */ /* 0x000fe2000fffe03f */
[----:B--2---:R-:W-:-:S13]  /*a1a0*/  ISETP.NE.AND P0, PT, R0, 0x7, PT ;  /* 0x000000070000780c */ /* 0x004fda0003f05270 */
        /* <DEDUP_REMOVED lines=26> */
[----:B--2---:R-:W-:Y:S01]  /*a350*/  UMOV UR32, UR6 ;  /* 0x0000000600207c82 */ /* 0x004fe20008000000 */
[----:B------:R-:W-:Y:S01]  /*a360*/  UMOV UR33, UR7 ;  /* 0x0000000700217c82 */ /* 0x000fe20008000000 */
[----:B------:R-:W-:Y:S01]  /*a370*/  UIADD3 UR6, UR42, 0xa000, URZ ;  /* 0x0000a0002a067890 */ /* 0x000fe2000fffe03f */
[----:B------:R2:W-:Y:S01]  /*a380*/  UTMASTG.5D [UR32], [UR4] ;  /* 0x00000020040073b5 */ /* 0x0005e20008020000 */
[----:B------:R-:W-:Y:S01]  /*a390*/  UMOV UR7, 0x140 ;  /* 0x0000014000077882 */ /* 0x000fe20000000000 */
[----:B--2---:R-:W-:Y:S01]  /*a3a0*/  UMOV UR32, UR8 ;  /* 0x0000000800207c82 */ /* 0x004fe20008000000 */
[----:B------:R-:W-:Y:S01]  /*a3b0*/  UMOV UR33, UR9 ;  /* 0x0000000900217c82 */ /* 0x000fe20008000000 */
[----:B------:R-:W-:Y:S01]  /*a3c0*/  UIADD3 UR8, UR42, 0xc000, URZ ;  /* 0x0000c0002a087890 */ /* 0x000fe2000fffe03f */
[----:B------:R2:W-:Y:S01]  /*a3d0*/  UTMASTG.5D [UR32], [UR4] ;  /* 0x00000020040073b5 */ /* 0x0005e20008020000 */
[----:B------:R-:W-:Y:S01]  /*a3e0*/  UIADD3 UR9, UR42, 0xe000, URZ ;  /* 0x0000e0002a097890 */ /* 0x000fe2000fffe03f */
[----:B--2---:R-:W-:Y:S01]  /*a3f0*/  UMOV UR32, UR10 ;  /* 0x0000000a00207c82 */ /* 0x004fe20008000000 */
[----:B------:R-:W-:-:S02]  /*a400*/  UMOV UR33, UR11 ;  /* 0x0000000b00217c82 */ /* 0x000fc40008000000 */
[----:B------:R2:W-:Y:S02]  /*a410*/  UTMASTG.5D [UR32], [UR4] ;  /* 0x00000020040073b5 */ /* 0x0005e40008020000 */
[----:B--2---:R-:W-:Y:S01]  /*a420*/  UMOV UR32, UR12 ;  /* 0x0000000c00207c82 */ /* 0x004fe20008000000 */
[----:B------:R-:W-:Y:S02]  /*a430*/  UMOV UR33, UR13 ;  /* 0x0000000d00217c82 */ /* 0x000fe40008000000 */
[----:B------:R2:W-:Y:S02]  /*a440*/  UTMASTG.5D [UR32], [UR4] ;  /* 0x00000020040073b5 */ /* 0x0005e40008020000 */
[----:B--2---:R-:W-:Y:S01]  /*a450*/  UMOV UR32, UR6 ;  /* 0x0000000600207c82 */ /* 0x004fe20008000000 */
[----:B------:R-:W-:Y:S01]  /*a460*/  UMOV UR33, UR7 ;  /* 0x0000000700217c82 */ /* 0x000fe20008000000 */
[----:B------:R-:W-:Y:S01]  /*a470*/  UMOV UR6, 0x180 ;  /* 0x0000018000067882 */ /* 0x000fe20000000000 */
[----:B------:R2:W-:Y:S02]  /*a480*/  UTMASTG.5D [UR32], [UR4] ;  /* 0x00000020040073b5 */ /* 0x0005e40008020000 */
[----:B--2---:R-:W-:Y:S01]  /*a490*/  UMOV UR32, UR8 ;  /* 0x0000000800207c82 */ /* 0x004fe20008000000 */
[----:B------:R-:W-:Y:S01]  /*a4a0*/  UMOV UR33, UR6 ;  /* 0x0000000600217c82 */ /* 0x000fe20008000000 */
[----:B------:R-:W-:Y:S01]  /*a4b0*/  UMOV UR6, 0x1c0 ;  /* 0x000001c000067882 */ /* 0x000fe20000000000 */
        /* <DEDUP_REMOVED lines=9> */
.L_x_2830:
[----:B------:R-:W-:Y:S05]  /*a550*/  BSYNC B0 ;  /* 0x0000000000007941 */ /* 0x000fea0003800000 */
.L_x_2829:
[----:B------:R-:W2:Y:S02]  /*a560*/  LDC R0, c[0x0][0xea4] ;  /* 0x0003a900ff007b82 */ /* 0x000ea40000000800 */
[----:B--2---:R-:W-:-:S13]  /*a570*/  ISETP.LE.AND P0, PT, R0, UR41, PT ;  /* 0x0000002900007c0c */ /* 0x004fda000bf03270 */
[----:B------:R-:W-:Y:S05]  /*a580*/  @!P0 BRA `(.L_x_2831) ;  /* 0xffffff6800408947 */ /* 0x000fea000383ffff */
[----:B------:R-:W-:Y:S05]  /*a590*/  EXIT ;  /* 0x000000000000794d */ /* 0x000fea0003800000 */
.L_x_2801:
[----:B------:R-:W-:-:S08]  /*a5a0*/  NOP ;  /* 0x0000000000007918 */ /* 0x000fd00000000000 */
[----:B------:R-:W1:-:S00]  /*a5b0*/  USETMAXREG.DEALLOC.CTAPOOL 0x18 ;  /* 0x00000018000079c8 */ /* 0x000e4000080e0500 */
[----:B-1----:R-:W-:-:S06]  /*a5c0*/  LOP3.LUT R0, R0, 0x3, RZ, 0xc0, !PT ;  /* 0x0000000300007812 */ /* 0x002fcc00078ec0ff */
[----:B------:R-:W1:Y:S02]  /*a5d0*/  SHFL.IDX PT, R0, R0, RZ, 0x1f ;  /* 0x00001fff00007589 */ /* 0x000e6400000e0000 */
[----:B-1----:R-:W-:-:S13]  /*a5e0*/  ISETP.NE.AND P0, PT, R0, RZ, PT ;  /* 0x000000ff0000720c */ /* 0x002fda0003f05270 */
[----:B------:R-:W-:Y:S05]  /*a5f0*/  @P0 EXIT ;  /* 0x000000000000094d */ /* 0x000fea0003800000 */
[----:B------:R-:W1:Y:S01]  /*a600*/  S2UR UR4, SR_CTAID.X ;  /* 0x00000000000479c3 */ /* 0x000e620000002500 */
[----:B------:R-:W-:Y:S01]  /*a610*/  MOV R16, RZ ;  /* 0x000000ff00107202 */ /* 0x000fe20000000f00 */
[----:B------:R-:W-:Y:S02]  /*a620*/  IMAD.MOV.U32 R2, RZ, RZ, 0x1 ;  /* 0x00000001ff027424 */ /* 0x000fe400078e00ff */
[----:B------:R-:W-:-:S04]  /*a630*/  IMAD.MOV.U32 R17, RZ, RZ, 0x1 ;  /* 0x00000001ff117424 */ /* 0x000fc800078e00ff */
[----:B------:R-:W1:Y:S02]  /*a640*/  LDC R0, c[0x0][0xea4] ;  /* 0x0003a900ff007b82 */ /* 0x000e640000000800 */
[----:B-1----:R-:W-:-:S13]  /*a650*/  ISETP.LE.AND P0, PT, R0, UR4, PT ;  /* 0x0000000400007c0c */ /* 0x002fda000bf03270 */
[----:B------:R-:W-:Y:S05]  /*a660*/  @P0 BRA `(.L_x_2832) ;  /* 0x0000003000600947 */ /* 0x000fea0003800000 */
[----:B------:R-:W-:Y:S01]  /*a670*/  MOV R0, UR4 ;  /* 0x0000000400007c02 */ /* 0x000fe20008000f00 */
[----:B------:R-:W-:Y:S01]  /*a680*/  ULDC UR4, c[0x0][0xc] ;  /* 0x0000030000047ab9 */ /* 0x000fe20000000800 */
[----:B------:R-:W-:Y:S01]  /*a690*/  IMAD.MOV.U32 R16, RZ, RZ, RZ ;  /* 0x000000ffff107224 */ /* 0x000fe200078e00ff */
[----:B------:R-:W-:Y:S01]  /*a6a0*/  ULDC.64 UR46, c[0x0][0x198] ;  /* 0x00006600002e7ab9 */ /* 0x000fe20000000a00 */
[----:B------:R-:W-:Y:S01]  /*a6b0*/  IMAD.MOV.U32 R17, RZ, RZ, 0x1 ;  /* 0x00000001ff117424 */ /* 0x000fe200078e00ff */
[----:B------:R1:W-:Y:S04]  /*a6c0*/  STL [R1+0xc], R0 ;  /* 0x00000c0001007387 */ /* 0x0003e80000100800 */
[----:B------:R2:W-:Y:S01]  /*a6d0*/  STL [R1+0x18], RZ ;  /* 0x000018ff01007387 */ /* 0x0005e20000100800 */
[----:B-1----:R-:W-:-:S05]  /*a6e0*/  MOV R0, UR4 ;  /* 0x0000000400007c02 */ /* 0x002fca0008000f00 */
[----:B------:R2:W-:Y:S02]  /*a6f0*/  STL [R1+0x1c], R0 ;  /* 0x00001c0001007387 */ /* 0x0005e40000100800 */
.L_x_2876:
[----:B---3--:R-:W3:Y:S01]  /*a700*/  LDL R4, [R1+0xc] ;  /* 0x00000c0001047983 */ /* 0x008ee20000100800 */
[----:B-12---:R-:W1:Y:S01]  /*a710*/  LDC R0, c[0x0][0xea8] ;  /* 0x0003aa00ff007b82 */ /* 0x006e620000000800 */
[----:B------:R-:W-:Y:S05]  /*a720*/  YIELD ;  /* 0x0000000000007946 */ /* 0x000fea0003800000 */
[----:B------:R-:W-:Y:S02]  /*a730*/  ULDC.64 UR4, c[0x0][0x3f8] ;  /* 0x0000fe0000047ab9 */ /* 0x000fe40000000a00 */
[----:B------:R-:W2:Y:S01]  /*a740*/  LDC R19, c[0x0][0xeb4] ;  /* 0x0003ad00ff137b82 */ /* 0x000ea20000000800 */
[----:B------:R-:W-:-:S03]  /*a750*/  UISETP.NE.U32.AND UP0, UPT, UR4, URZ, UPT ;  /* 0x0000003f0400728c */ /* 0x000fc6000bf05070 */
[----:B------:R-:W-:Y:S01]  /*a760*/  ULDC UR4, c[0x0][0x404] ;  /* 0x0001010000047ab9 */ /* 0x000fe20000000800 */
[----:B------:R-:W-:-:S04]  /*a770*/  UISETP.NE.AND.EX UP0, UPT, UR5, URZ, UPT, UP0 ;  /* 0x0000003f0500728c */ /* 0x000fc8000bf05300 */
[----:B------:R-:W-:Y:S01]  /*a780*/  USEL UR4, UR4, 0x1, UP0 ;  /* 0x0000000104047887 */ /* 0x000fe20008000000 */
[----:B-1----:R-:W-:Y:S02]  /*a790*/  ISETP.NE.AND P0, PT, R0, 0x1, PT ;  /* 0x000000010000780c */ /* 0x002fe40003f05270 */
[----:B--2---:R-:W-:-:S11]  /*a7a0*/  ISETP.NE.AND P1, PT, R19, 0x1, PT ;  /* 0x000000011300780c */ /* 0x004fd60003f25270 */
[----:B------:R-:W3:Y:S08]  /*a7b0*/  @P0 LDC R0, c[0x0][0xeac] ;  /* 0x0003ab00ff000b82 */ /* 0x000ef00000000800 */
[----:B------:R-:W1:Y:S08]  /*a7c0*/  @P0 LDC R5, c[0x0][0xeb0] ;  /* 0x0003ac00ff050b82 */ /* 0x000e700000000800 */
[----:B------:R-:W2:Y:S01]  /*a7d0*/  @P1 LDC.64 R2, c[0x0][0xeb8] ;  /* 0x0003ae00ff021b82 */ /* 0x000ea20000000a00 */
[----:B---3--:R-:W-:-:S05]  /*a7e0*/  @P0 IMAD.HI.U32 R0, R4, R0, RZ ;  /* 0x0000000004000227 */ /* 0x008fca00078e00ff */
[----:B-1----:R-:W-:Y:S02]  /*a7f0*/  @P0 SHF.R.U32.HI R4, RZ, R5, R0 ;  /* 0x00000005ff040219 */ /* 0x002fe40000011600 */
[----:B------:R-:W1:Y:S01]  /*a800*/  S2R R5, SR_CgaCtaId ;  /* 0x0000000000057919 */ /* 0x000e620000008800 */
[----:B------:R-:W3:Y:S02]  /*a810*/  LDC R0, c[0x0][0x2e0] ;  /* 0x0000b800ff007b82 */ /* 0x000ee40000000800 */
[----:B--2---:R-:W-:Y:S01]  /*a820*/  @P1 IMAD.HI.U32 R2, R4, R2, RZ ;  /* 0x0000000204021227 */ /* 0x004fe200078e00ff */
[----:B------:R2:W-:Y:S03]  /*a830*/  STL [R1+0x4], R4 ;  /* 0x0000040401007387 */ /* 0x0005e60000100800 */
[----:B------:R-:W-:Y:S01]  /*a840*/  IMAD.MOV.U32 R18, RZ, RZ, R4 ;  /* 0x000000ffff127224 */ /* 0x000fe200078e0004 */
[----:B------:R-:W-:-:S02]  /*a850*/  @P1 SHF.R.U32.HI R18, RZ, R3, R2 ;  /* 0x00000003ff121219 */ /* 0x000fc40000011602 */
[----:B------:R-:W-:Y:S01]  /*a860*/  MOV R2, 0x400 ;  /* 0x0000040000027802 */ /* 0x000fe20000000f00 */
[----:B---3--:R-:W-:-:S03]  /*a870*/  IMAD R6, R0, UR4, RZ ;  /* 0x0000000400067c24 */ /* 0x008fc6000f8e02ff */
[----:B-1----:R-:W-:-:S05]  /*a880*/  LEA R7, R5, R2, 0x18 ;  /* 0x0000000205077211 */ /* 0x002fca00078ec0ff */
[----:B------:R-:W-:Y:S01]  /*a890*/  VIADD R0, R7, 0x22400 ;  /* 0x0002240007007836 */ /* 0x000fe20000000000 */
[----:B------:R2:W-:Y:S04]  /*a8a0*/  STL [R1], R7 ;  /* 0x0000000701007387 */ /* 0x0005e80000100800 */
        /* <DEDUP_REMOVED lines=14> */
[----:B--2---:R-:W-:Y:S01]  /*a990*/  IMAD.U32 R4, RZ, RZ, UR6 ;  /* 0x00000006ff047e24 */ /* 0x004fe2000f8e00ff */
[----:B------:R-:W-:Y:S01]  /*a9a0*/  MOV R5, UR7 ;  /* 0x0000000700057c02 */ /* 0x000fe20008000f00 */
        /* <DEDUP_REMOVED lines=10> */
.L_x_2833:
[----:B------:R-:W2:Y:S02]  /*aa50*/  LDL R2, [R1] ;  /* 0x0000000001027983 */ /* 0x000ea40000100800 */
        /* <DEDUP_REMOVED lines=19> */
.L_x_2835:
        /* <DEDUP_REMOVED lines=16> */
.L_x_2834:
[----:B------:R-:W2:Y:S01]  /*ac90*/  LDL.LU R5, [R1+0x4] ;  /* 0x0000040001057983 */ /* 0x000ea20000300800 */
[----:B------:R-:W1:Y:S01]  /*aca0*/  LDC R0, c[0x0][0x428] ;  /* 0x00010a00ff007b82 */ /* 0x000e620000000800 */
[----:B------:R-:W-:Y:S02]  /*acb0*/  ULDC.64 UR4, c[0x0][0xaf0] ;  /* 0x0002bc0000047ab9 */ /* 0x000fe40000000a00 */
[----:B------:R-:W3:Y:S01]  /*acc0*/  LDL R4, [R1+0xc] ;  /* 0x00000c0001047983 */ /* 0x000ee20000100800 */
[----:B------:R-:W-:Y:S01]  /*acd0*/  ISETP.NE.U32.AND P0, PT, RZ, UR4, PT ;  /* 0x00000004ff007c0c */ /* 0x000fe2000bf05070 */
[----:B------:R-:W-:Y:S01]  /*ace0*/  IMAD.MOV.U32 R6, RZ, RZ, R18 ;  /* 0x000000ffff067224 */ /* 0x000fe200078e0012 */
[----:B------:R-:W-:Y:S01]  /*acf0*/  ULDC UR4, c[0x0][0xea8] ;  /* 0x0003aa0000047ab9 */ /* 0x000fe20000000800 */
[----:B------:R-:W4:Y:S01]  /*ad00*/  S2R R7, SR_TID.X ;  /* 0x0000000000077919 */ /* 0x000f220000002100 */
[----:B------:R-:W-:Y:S02]  /*ad10*/  ISETP.NE.AND.EX P0, PT, RZ, UR5, PT, P0 ;  /* 0x00000005ff007c0c */ /* 0x000fe4000bf05300 */
[----:B-1----:R-:W-:-:S02]  /*ad20*/  ISETP.NE.AND P1, PT, R0, 0x1, PT ;  /* 0x000000010000780c */ /* 0x002fc40003f25270 */
[----:B------:R-:W-:-:S11]  /*ad30*/  MOV R0, R19 ;  /* 0x0000001300007202 */ /* 0x000fd60000000f00 */
        /* <DEDUP_REMOVED lines=15> */
[----:B--2---:R-:W-:-:S04]  /*ae30*/  IMAD.MOV R8, RZ, RZ, -R5 ;  /* 0x000000ffff087224 */ /* 0x004fc800078e0a05 */
[----:B---3--:R-:W-:-:S05]  /*ae40*/  IMAD R8, R8, UR4, R4 ;  /* 0x0000000408087c24 */ /* 0x008fca000f8e0204 */
[----:B-1----:R-:W-:-:S07]  /*ae50*/  SHF.L.U32 R8, R8, 0x6, RZ ;  /* 0x0000000608087819 */ /* 0x002fce00000006ff */
.L_x_2836:
        /* <DEDUP_REMOVED lines=17> */
.L_x_2891:
[----:B------:R-:W2:Y:S01]  /*af70*/  LDL R5, [R1+0x8] ;  /* 0x0000080001057983 */ /* 0x000ea20000100800 */
[----:B------:R-:W-:Y:S01]  /*af80*/  UMOV UR4, 0xffffffff ;  /* 0xffffffff00047882 */ /* 0x000fe20000000000 */
[----:B------:R-:W-:Y:S01]  /*af90*/  SHF.R.S32.HI R7, RZ, 0x1f, R6 ;  /* 0x0000001fff077819 */ /* 0x000fe20000011406 */
[----:B--2---:R-:W-:Y:S01]  /*afa0*/  VIADD R9, R5, 0xffffffff ;  /* 0xffffffff05097836 */ /* 0x004fe20000000000 */
[----:B------:R-:W-:Y:S06]  /*afb0*/  BRA.DIV UR4, `(.L_x_2838) ;  /* 0x0000002e04787947 */ /* 0x000fec000b800000 */
[----:B------:R-:W-:-:S13]  /*afc0*/  ELECT P6, URZ, PT ;  /* 0x00000000003f782f */ /* 0x000fda00038c0000 */
.L_x_2894:
        /* <DEDUP_REMOVED lines=11> */
[----:B------:R-:W-:-:S04]  /*b080*/  IMAD R10, R7, UR4, RZ ;  /* 0x00000004070a7c24 */ /* 0x000fc8000f8e02ff */
[----:B------:R-:W-:Y:S02]  /*b090*/  IMAD.MOV R5, RZ, RZ, -R4 ;  /* 0x000000ffff057224 */ /* 0x000fe400078e0a04 */
[----:B------:R-:W-:Y:S02]  /*b0a0*/  IMAD R10, R6, UR5, R10 ;  /* 0x00000005060a7c24 */ /* 0x000fe4000f8e020a */
[----:B------:R-:W-:-:S05]  /*b0b0*/  IMAD R5, R11, R5, R9 ;  /* 0x000000050b057224 */ /* 0x000fca00078e0209 */
[----:B------:R2:W-:Y:S02]  /*b0c0*/  STL [R1+0x10], R5 ;  /* 0x0000100501007387 */ /* 0x0005e40000100800 */
[----:B--2---:R-:W-:-:S03]  /*b0d0*/  SHF.R.S32.HI R5, RZ, 0x1f, R4 ;  /* 0x0000001fff057819 */ /* 0x004fc60000011404 */
[----:B------:R-:W-:-:S04]  /*b0e0*/  IMAD.WIDE.U32 R4, R6, UR4, R4 ;  /* 0x0000000406047c25 */ /* 0x000fc8000f8e0004 */
[----:B------:R-:W-:Y:S01]  /*b0f0*/  IMAD.IADD R5, R5, 0x1, R10 ;  /* 0x0000000105057824 */ /* 0x000fe200078e020a */
[----:B------:R-:W-:-:S04]  /*b100*/  LEA R10, P1, R4, R2, 0x2 ;  /* 0x00000002040a7211 */ /* 0x000fc800078210ff */
[----:B------:R-:W-:-:S05]  /*b110*/  LEA.HI.X R11, R4, R3, R5, 0x2, P1 ;  /* 0x00000003040b7211 */ /* 0x000fca00008f1405 */
[----:B------:R2:W5:Y:S04]  /*b120*/  LDG.E R4, desc[UR54][R10.64] ;  /* 0x000000360a047981 */ /* 0x000568000c1e1900 */
.L_x_2840:
[----:B--2---:R-:W2:Y:S01]  /*b130*/  S2R R10, SR_CgaCtaId ;  /* 0x00000000000a7919 */ /* 0x004ea20000008800 */
[----:B------:R-:W-:-:S04]  /*b140*/  MOV R5, 0x400 ;  /* 0x0000040000057802 */ /* 0x000fc80000000f00 */
[----:B--2---:R-:W-:-:S04]  /*b150*/  LEA R5, R10, R5, 0x18 ;  /* 0x000000050a057211 */ /* 0x004fc800078ec0ff */
[----:B------:R-:W-:Y:S02]  /*b160*/  LEA R10, R16, R5, 0x3 ;  /* 0x00000005100a7211 */ /* 0x000fe400078e18ff */
[----:B------:R-:W-:-:S04]  /*b170*/  SHF.L.U32 R5, R17, 0x1f, RZ ;  /* 0x0000001f11057819 */ /* 0x000fc800000006ff */
[----:B------:R-:W2:Y:S02]  /*b180*/  SYNCS.PHASECHK.TRANS64.TRYWAIT P1, [R10+URZ+0x38840], R5 ;  /* 0x038840050a0075a7 */ /* 0x000ea4000802017f */
[----:B--2---:R-:W-:Y:S05]  /*b190*/  @!P1 BRA `(.L_x_2841) ;  /* 0x0000002c00209947 */ /* 0x004fea0003800000 */
.L_x_2895:
        /* <DEDUP_REMOVED lines=11> */
.L_x_2842:
[----:B------:R-:W3:Y:S01]  /*b250*/  LDL R11, [R1+0x10] ;  /* 0x00001000010b7983 */ /* 0x000ee20000100800 */
[----:B--2---:R-:W-:Y:S01]  /*b260*/  MOV R5, 0x400 ;  /* 0x0000040000057802 */ /* 0x004fe20000000f00 */
[----:B------:R-:W2:Y:S01]  /*b270*/  S2R R12, SR_CgaCtaId ;  /* 0x00000000000c7919 */ /* 0x000ea20000008800 */
[----:B------:R-:W-:Y:S01]  /*b280*/  R2UR UR9, R10 ;  /* 0x000000000a0972ca */ /* 0x000fe200000e0000 */
[----:B------:R-:W-:Y:S01]  /*b290*/  UIADD3 UR4, UP0, UR46, 0x370, URZ ;  /* 0x000003702e047890 */ /* 0x000fe2000ff1e03f */
[----:B------:R-:W-:Y:S02]  /*b2a0*/  R2UR UR12, R0 ;  /* 0x00000000000c72ca */ /* 0x000fe400000e0000 */
[----:B-----5:R-:W-:Y:S01]  /*b2b0*/  R2UR UR13, R4 ;  /* 0x00000000040d72ca */ /* 0x020fe200000e0000 */
[----:B------:R-:W-:Y:S01]  /*b2c0*/  UIADD3.X UR5, URZ, UR47, URZ, UP0, !UPT ;  /* 0x0000002f3f057290 */ /* 0x000fe200087fe43f */
[----:B--2---:R-:W-:-:S04]  /*b2d0*/  LEA R5, R12, R5, 0x18 ;  /* 0x000000050c057211 */ /* 0x004fc800078ec0ff */
[----:B------:R-:W-:-:S04]  /*b2e0*/  LEA R5, R16, R5, 0xd ;  /* 0x0000000510057211 */ /* 0x000fc800078e68ff */
[----:B------:R-:W-:Y:S01]  /*b2f0*/  R2UR UR8, R5 ;  /* 0x00000000050872ca */ /* 0x000fe200000e0000 */
[----:B------:R-:W-:Y:S01]  /*b300*/  UIADD3 UR9, UR9, 0x38830, URZ ;  /* 0x0003883009097890 */ /* 0x000fe2000fffe03f */
[----:B------:R-:W-:Y:S01]  /*b310*/  UMOV UR6, 0x0 ;  /* 0x0000000000067882 */ /* 0x000fe20000000000 */
[----:B------:R-:W-:Y:S01]  /*b320*/  UMOV UR7, 0x14f00000 ;  /* 0x14f0000000077882 */ /* 0x000fe20000000000 */
[----:B------:R-:W-:-:S09]  /*b330*/  UMOV UR10, URZ ;  /* 0x0000003f000a7c82 */ /* 0x000fd20008000000 */
[----:B------:R-:W-:Y:S01]  /*b340*/  UIADD3 UR8, UR8, 0x22400, URZ ;  /* 0x0002240008087890 */ /* 0x000fe2000fffe03f */
[----:B---3--:R-:W-:-:S13]  /*b350*/  R2UR UR11, R11 ;  /* 0x000000000b0b72ca */ /* 0x008fda00000e0000 */
[----:B------:R-:W-:-:S09]  /*b360*/  USHF.L.U32 UR11, UR11, 0x6, URZ ;  /* 0x000000060b0b7899 */ /* 0x000fd2000800063f */
[----:B------:R2:W-:Y:S02]  /*b370*/  UTMALDG.4D [UR8], [UR4], desc[UR6] ;  /* 0x00000608040075b4 */ /* 0x0005e40008019000 */
[----:B--2---:R-:W-:Y:S01]  /*b380*/  NOP ;  /* 0x0000000000007918 */ /* 0x004fe20000000000 */
.L_x_2839:
[----:B------:R-:W2:Y:S01]  /*b390*/  S2R R12, SR_CgaCtaId ;  /* 0x00000000000c7919 */ /* 0x000ea20000008800 */
[----:B------:R-:W-:Y:S05]  /*b3a0*/  WARPSYNC.ALL ;  /* 0x0000000000007948 */ /* 0x000fea0003800000 */
[----:B------:R-:W-:Y:S01]  /*b3b0*/  BAR.SYNC.DEFER_BLOCKING 0x8, 0xa0 ;  /* 0x0202800000007b1d */ /* 0x000fe20000010000 */
[----:B------:R-:W-:Y:S02]  /*b3c0*/  ELECT P1, URZ, PT ;  /* 0x00000000003f782f */ /* 0x000fe40003820000 */
[----:B------:R-:W-:-:S03]  /*b3d0*/  MOV R11, 0x400 ;  /* 0x00000400000b7802 */ /* 0x000fc60000000f00 */
[----:B------:R-:W-:Y:S01]  /*b3e0*/  BSSY B0, `(.L_x_2843) ;  /* 0x000004c000007945 */ /* 0x000fe20003800000 */
[----:B--2---:R-:W-:-:S07]  /*b3f0*/  LEA R11, R12, R11, 0x18 ;  /* 0x0000000b0c0b7211 */ /* 0x004fce00078ec0ff */
[----:B------:R-:W-:Y:S05]  /*b400*/  @!P1 BRA `(.L_x_2844) ;  /* 0x0000000400249947 */ /* 0x000fea0003800000 */
[----:B------:R-:W-:Y:S01]  /*b410*/  R2UR UR16, R11 ;  /* 0x000000000b1072ca */ /* 0x000fe200000e0000 */
[----:B------:R-:W-:Y:S01]  /*b420*/  UIADD3 UR14, UP0, UR46, 0x270, URZ ;  /* 0x000002702e0e7890 */ /* 0x000fe2000ff1e03f */
[----:B------:R-:W-:Y:S01]  /*b430*/  R2UR UR11, R8 ;  /* 0x00000000080b72ca */ /* 0x000fe200000e0000 */
[----:B------:R-:W-:Y:S01]  /*b440*/  IMAD.MOV.U32 R5, RZ, RZ, 0x2000 ;  /* 0x00002000ff057424 */ /* 0x000fe200078e00ff */
[----:B------:R-:W-:Y:S01]  /*b450*/  R2UR UR12, R19 ;  /* 0x00000000130c72ca */ /* 0x000fe200000e0000 */
[----:B------:R-:W-:Y:S01]  /*b460*/  UIADD3.X UR15, URZ, UR47, URZ, UP0, !UPT ;  /* 0x0000002f3f0f7290 */ /* 0x000fe200087fe43f */
[----:B------:R-:W-:Y:S01]  /*b470*/  R2UR UR13, R18 ;  /* 0x00000000120d72ca */ /* 0x000fe200000e0000 */
[----:B------:R-:W-:Y:S01]  /*b480*/  UIADD3 UR4, UP0, UR46, 0x770, URZ ;  /* 0x000007702e047890 */ /* 0x000fe2000ff1e03f */
[----:B------:R2:W-:Y:S01]  /*b490*/  SYNCS.ARRIVE.TRANS64 RZ, [R11+URZ+0x38800], R5 ;  /* 0x038800050bff79a7 */ /* 0x0005e2000800003f */
[----:B------:R-:W-:Y:S01]  /*b4a0*/  UMOV UR6, 0x0 ;  /* 0x0000000000067882 */ /* 0x000fe20000000000 */
[----:B------:R-:W-:Y:S01]  /*b4b0*/  UMOV UR7, 0x12f00000 ;  /* 0x12f0000000077882 */ /* 0x000fe20000000000 */
[----:B------:R-:W-:Y:S01]  /*b4c0*/  UMOV UR10, URZ ;  /* 0x0000003f000a7c82 */ /* 0x000fe20008000000 */
[----:B------:R-:W-:Y:S01]  /*b4d0*/  UIADD3.X UR5, URZ, UR47, URZ, UP0, !UPT ;  /* 0x0000002f3f057290 */ /* 0x000fe200087fe43f */
[----:B------:R-:W-:Y:S01]  /*b4e0*/  MOV R8, UR54 ;  /* 0x0000003600087c02 */ /* 0x000fe20008000f00 */
[----:B------:R-:W-:-:S02]  /*b4f0*/  UIADD3 UR8, UR16, 0x20400, URZ ;  /* 0x0002040010087890 */ /* 0x000fc4000fffe03f */
[----:B------:R-:W-:Y:S01]  /*b500*/  UIADD3 UR9, UR16, 0x38800, URZ ;  /* 0x0003880010097890 */ /* 0x000fe2000fffe03f */
[----:B------:R-:W-:Y:S01]  /*b510*/  R2UR UR54, R8 ;  /* 0x00000000083672ca */ /* 0x000fe200000e0000 */
[----:B------:R-:W-:Y:S01]  /*b520*/  UIADD3 UR48, UR16, 0x28400, URZ ;  /* 0x0002840010307890 */ /* 0x000fe2000fffe03f */
[----:B--2---:R-:W-:Y:S01]  /*b530*/  MOV R5, 0x10000 ;  /* 0x0001000000057802 */ /* 0x004fe20000000f00 */
[----:B------:R-:W-:Y:S01]  /*b540*/  UMOV UR50, 0xc0 ;  /* 0x000000c000327882 */ /* 0x000fe20000000000 */
[----:B------:R-:W-:Y:S01]  /*b550*/  UMOV UR51, UR11 ;  /* 0x0000000b00337c82 */ /* 0x000fe20008000000 */
[----:B------:R-:W-:Y:S01]  /*b560*/  MOV R10, UR50 ;  /* 0x00000032000a7c02 */ /* 0x000fe20008000f00 */
[----:B------:R-:W-:Y:S01]  /*b570*/  UMOV UR50, 0x40 ;  /* 0x0000004000327882 */ /* 0x000fe20000000000 */
[----:B------:R-:W-:Y:S01]  /*b580*/  UMOV UR52, UR12 ;  /* 0x0000000c00347c82 */ /* 0x000fe20008000000 */
[----:B------:R2:W-:Y:S01]  /*b590*/  UTMALDG.4D [UR8], [UR14], desc[UR6] ;  /* 0x000006080e0075b4 */ /* 0x0005e20008019000 */
[----:B------:R3:W-:Y:S01]  /*b5a0*/  SYNCS.ARRIVE.TRANS64 RZ, [R11+URZ+0x38810], R5 ;  /* 0x038810050bff79a7 */ /* 0x0007e2000800003f */
[----:B------:R-:W-:Y:S01]  /*b5b0*/  UMOV UR53, UR13 ;  /* 0x0000000d00357c82 */ /* 0x000fe20008000000 */
[----:B------:R-:W-:-:S02]  /*b5c0*/  UIADD3 UR56, UR16, 0x2a400, URZ ;  /* 0x0002a40010387890 */ /* 0x000fc4000fffe03f */
[----:B------:R-:W-:Y:S02]  /*b5d0*/  UIADD3 UR40, UR16, 0x2e400, URZ ;  /* 0x0002e40010287890 */ /* 0x000fe4000fffe03f */
[----:B------:R-:W-:Y:S02]  /*b5e0*/  UIADD3 UR32, UR16, 0x30400, URZ ;  /* 0x0003040010207890 */ /* 0x000fe4000fffe03f */
[----:B------:R-:W-:Y:S01]  /*b5f0*/  UIADD3 UR24, UR16, 0x32400, URZ ;  /* 0x0003240010187890 */ /* 0x000fe2000fffe03f */
[----:B------:R-:W-:Y:S01]  /*b600*/  UMOV UR58, 0x80 ;  /* 0x00000080003a7882 */ /* 0x000fe20000000000 */
[----:B------:R-:W-:Y:S01]  /*b610*/  UMOV UR59, UR11 ;  /* 0x0000000b003b7c82 */ /* 0x000fe20008000000 */
[----:B------:R-:W-:Y:S01]  /*b620*/  UMOV UR60, UR12 ;  /* 0x0000000c003c7c82 */ /* 0x000fe20008000000 */
[----:B------:R-:W-:Y:S01]  /*b630*/  UMOV UR61, UR13 ;  /* 0x0000000d003d7c82 */ /* 0x000fe20008000000 */
        /* <DEDUP_REMOVED lines=11> */
[----:B--2---:R-:W-:Y:S01]  /*b6f0*/  UIADD3 UR8, UR16, 0x26400, URZ ;  /* 0x0002640010087890 */ /* 0x004fe2000fffe03f */
[----:B---3--:R-:W-:Y:S01]  /*b700*/  MOV R5, UR55 ;  /* 0x0000003700057c02 */ /* 0x008fe20008000f00 */
[----:B------:R-:W-:Y:S01]  /*b710*/  UIADD3 UR9, UR16, 0x38810, URZ ;  /* 0x0003881010097890 */ /* 0x000fe2000fffe03f */
[----:B------:R-:W-:Y:S01]  /*b720*/  UMOV UR29, UR13 ;  /* 0x0000000d001d7c82 */ /* 0x000fe20008000000 */
[----:B------:R-:W-:Y:S01]  /*b730*/  UMOV UR18, 0x1c0 ;  /* 0x000001c000127882 */ /* 0x000fe20000000000 */
[----:B------:R-:W-:Y:S01]  /*b740*/  UMOV UR19, UR11 ;  /* 0x0000000b00137c82 */ /* 0x000fe20008000000 */
[----:B------:R-:W-:Y:S01]  /*b750*/  UMOV UR20, UR12 ;  /* 0x0000000c00147c82 */ /* 0x000fe20008000000 */
[----:B------:R-:W-:-:S02]  /*b760*/  UMOV UR21, UR13 ;  /* 0x0000000d00157c82 */ /* 0x000fc40008000000 */
[----:B------:R-:W-:Y:S01]  /*b770*/  UMOV UR49, UR9 ;  /* 0x0000000900317c82 */ /* 0x000fe20008000000 */
[----:B------:R-:W-:Y:S01]  /*b780*/  UMOV UR57, UR9 ;  /* 0x0000000900397c82 */ /* 0x000fe20008000000 */
[----:B------:R-:W-:Y:S01]  /*b790*/  UTMALDG.4D [UR8], [UR4], desc[UR6] ;  /* 0x00000608040075b4 */ /* 0x000fe20008019000 */
[----:B------:R-:W-:Y:S01]  /*b7a0*/  UMOV UR41, UR9 ;  /* 0x0000000900297c82 */ /* 0x000fe20008000000 */
[----:B------:R-:W-:Y:S01]  /*b7b0*/  UMOV UR33, UR9 ;  /* 0x0000000900217c82 */ /* 0x000fe20008000000 */
[----:B------:R-:W-:Y:S01]  /*b7c0*/  UMOV UR25, UR9 ;  /* 0x0000000900197c82 */ /* 0x000fe20008000000 */
[----:B------:R-:W-:Y:S01]  /*b7d0*/  UMOV UR17, UR9 ;  /* 0x0000000900117c82 */ /* 0x000fe20008000000 */
[----:B------:R-:W-:Y:S01]  /*b7e0*/  R2UR UR55, R5 ;  /* 0x00000000053772ca */ /* 0x000fe200000e0000 */
[----:B------:R2:W-:Y:S01]  /*b7f0*/  UTMALDG.4D [UR48], [UR4], desc[UR6] ;  /* 0x00000630040075b4 */ /* 0x0005e20008019000 */
[----:B------:R3:W-:Y:S01]  /*b800*/  UTMALDG.4D [UR56], [UR4], desc[UR6] ;  /* 0x00000638040075b4 */ /* 0x0007e20008019000 */
[----:B--2---:R-:W-:Y:S01]  /*b810*/  R2UR UR50, R10 ;  /* 0x000000000a3272ca */ /* 0x004fe200000e0000 */
[----:B------:R-:W-:-:S02]  /*b820*/  UIADD3 UR48, UR16, 0x2c400, URZ ;  /* 0x0002c40010307890 */ /* 0x000fc4000fffe03f */
[----:B------:R-:W-:-:S10]  /*b830*/  UIADD3 UR16, UR16, 0x34400, URZ ;  /* 0x0003440010107890 */ /* 0x000fd4000fffe03f */
[----:B------:R3:W-:Y:S01]  /*b840*/  UTMALDG.4D [UR48], [UR4], desc[UR6] ;  /* 0x00000630040075b4 */ /* 0x0007e20008019000 */
[----:B------:R3:W-:Y:S01]  /*b850*/  UTMALDG.4D [UR40], [UR4], desc[UR6] ;  /* 0x00000628040075b4 */ /* 0x0007e20008019000 */
[----:B------:R3:W-:Y:S01]  /*b860*/  UTMALDG.4D [UR32], [UR4], desc[UR6] ;  /* 0x00000620040075b4 */ /* 0x0007e20008019000 */
[----:B------:R3:W-:Y:S01]  /*b870*/  UTMALDG.4D [UR24], [UR4], desc[UR6] ;  /* 0x00000618040075b4 */ /* 0x0007e20008019000 */
[----:B------:R3:W-:Y:S02]  /*b880*/  UTMALDG.4D [UR16], [UR4], desc[UR6] ;  /* 0x00000610040075b4 */ /* 0x0007e40008019000 */
[----:B---3--:R-:W-:Y:S01]  /*b890*/  NOP ;  /* 0x0000000000007918 */ /* 0x008fe20000000000 */
.L_x_2844:
[----:B------:R-:W-:Y:S05]  /*b8a0*/  BSYNC B0 ;  /* 0x0000000000007941 */ /* 0x000fea0003800000 */
.L_x_2843:
[----:B------:R-:W2:Y:S01]  /*b8b0*/  LDL R5, [R1+0x18] ;  /* 0x0000180001057983 */ /* 0x000ea20000100800 */
[----:B------:R-:W-:Y:S01]  /*b8c0*/  ULDC.64 UR38, c[0x0][0x408] ;  /* 0x0001020000267ab9 */ /* 0x000fe20000000a00 */
[----:B------:R-:W-:Y:S01]  /*b8d0*/  BSSY B0, `(.L_x_2845) ;  /* 0x0000005000007945 */ /* 0x000fe20003800000 */
[----:B--2---:R-:W-:-:S04]  /*b8e0*/  LOP3.LUT R5, R5, 0x1, RZ, 0xc, !PT ;  /* 0x0000000105057812 */ /* 0x004fc800078e0cff */
[----:B------:R-:W-:-:S04]  /*b8f0*/  SHF.L.U32 R5, R5, 0x1f, RZ ;  /* 0x0000001f05057819 */ /* 0x000fc800000006ff */
[----:B------:R-:W2:Y:S02]  /*b900*/  SYNCS.PHASECHK.TRANS64.TRYWAIT P1, [R11+URZ+0x38820], R5 ;  /* 0x038820050b0075a7 */ /* 0x000ea4000802017f */
[----:B--2---:R-:W-:Y:S05]  /*b910*/  @!P1 BRA `(.L_x_2846) ;  /* 0x0000002400549947 */ /* 0x004fea0003800000 */
.L_x_2896:
[----:B------:R-:W-:Y:S05]  /*b920*/  BSYNC B0 ;  /* 0x0000000000007941 */ /* 0x000fea0003800000 */
.L_x_2845:
[----:B------:R-:W-:Y:S04]  /*b930*/  BSSY B0, `(.L_x_2847) ;  /* 0x000004b000007945 */ /* 0x000fe80003800000 */
[----:B------:R-:W-:Y:S05]  /*b940*/  @!P6 BRA `(.L_x_2848) ;  /* 0x000000040024e947 */ /* 0x000fea0003800000 */
[----:B------:R-:W3:Y:S01]  /*b950*/  S2R R11, SR_CgaCtaId ;  /* 0x00000000000b7919 */ /* 0x000ee20000008800 */
[----:B--2---:R-:W-:Y:S01]  /*b960*/  MOV R8, 0x400 ;  /* 0x0000040000087802 */ /* 0x004fe20000000f00 */
[----:B------:R-:W2:Y:S03]  /*b970*/  S2R R10, SR_TID.X ;  /* 0x00000000000a7919 */ /* 0x000ea60000002100 */
[----:B---3--:R-:W-:Y:S02]  /*b980*/  LEA R8, R11, R8, 0x18 ;  /* 0x000000080b087211 */ /* 0x008fe400078ec0ff */
[----:B--2---:R-:W-:-:S03]  /*b990*/  LOP3.LUT R10, R10, 0x7f, RZ, 0xc0, !PT ;  /* 0x0000007f0a0a7812 */ /* 0x004fc600078ec0ff */
[----:B------:R-:W-:Y:S01]  /*b9a0*/  IMAD R5, R16, 0x8, R8 ;  /* 0x0000000810057824 */ /* 0x000fe200078e0208 */
[----:B------:R-:W-:Y:S02]  /*b9b0*/  SHF.L.U32 R8, R17, 0x1f, RZ ;  /* 0x0000001f11087819 */ /* 0x000fe400000006ff */
[----:B------:R-:W-:Y:S02]  /*b9c0*/  ISETP.NE.AND P2, PT, R10, RZ, PT ;  /* 0x000000ff0a00720c */ /* 0x000fe40003f45270 */
[----:B------:R-:W2:Y:S02]  /*b9d0*/  SYNCS.PHASECHK.TRANS64.TRYWAIT P1, [R5+URZ+0x38860], R8 ;  /* 0x03886008050075a7 */ /* 0x000ea4000802017f */
[----:B--2---:R-:W-:Y:S09]  /*b9e0*/  @!P1 BRA `(.L_x_2849) ;  /* 0x0000002400409947 */ /* 0x004ff20003800000 */
.L_x_2897:
        /* <DEDUP_REMOVED lines=8> */
.L_x_2850:
[----:B--2---:R-:W2:Y:S01]  /*ba70*/  LDL R8, [R1+0x10] ;  /* 0x0000100001087983 */ /* 0x004ea20000100800 */
[----:B------:R-:W-:Y:S01]  /*ba80*/  MOV R10, 0x400 ;  /* 0x00000400000a7802 */ /* 0x000fe20000000f00 */
[----:B------:R-:W3:Y:S01]  /*ba90*/  S2R R11, SR_CgaCtaId ;  /* 0x00000000000b7919 */ /* 0x000ee20000008800 */
[----:B------:R-:W-:Y:S01]  /*baa0*/  R2UR UR9, R5 ;  /* 0x00000000050972ca */ /* 0x000fe200000e0000 */
[----:B------:R-:W-:Y:S01]  /*bab0*/  UIADD3 UR4, UP0, UR46, 0x470, URZ ;  /* 0x000004702e047890 */ /* 0x000fe2000ff1e03f */
[----:B------:R-:W-:Y:S02]  /*bac0*/  R2UR UR12, R0 ;  /* 0x00000000000c72ca */ /* 0x000fe400000e0000 */
[----:B------:R-:W-:Y:S01]  /*bad0*/  R2UR UR13, R4 ;  /* 0x00000000040d72ca */ /* 0x000fe200000e0000 */
[----:B------:R-:W-:Y:S01]  /*bae0*/  UIADD3.X UR5, URZ, UR47, URZ, UP0, !UPT ;  /* 0x0000002f3f057290 */ /* 0x000fe200087fe43f */
[----:B---3--:R-:W-:-:S05]  /*baf0*/  LEA R10, R11, R10, 0x18 ;  /* 0x0000000a0b0a7211 */ /* 0x008fca00078ec0ff */
        /* <DEDUP_REMOVED lines=15> */
[----:B--2---:R-:W-:-:S13]  /*bbf0*/  R2UR UR11, R8 ;  /* 0x00000000080b72ca */ /* 0x004fda00000e0000 */
[----:B------:R-:W-:-:S09]  /*bc00*/  USHF.L.U32 UR11, UR11, 0x6, URZ ;  /* 0x000000060b0b7899 */ /* 0x000fd2000800063f */
        /* <DEDUP_REMOVED lines=15> */
[----:B------:R-:W-:-:S02]  /*bd00*/  UMOV UR10, UR21 ;  /* 0x00000015000a7c82 */ /* 0x000fc40008000000 */
[----:B------:R2:W-:Y:S01]  /*bd10*/  UTMALDG.4D [UR8], [UR4], desc[UR6] ;  /* 0x00000608040075b4 */ /* 0x0005e20008019000 */
        /* <DEDUP_REMOVED lines=12> */
.L_x_2848:
[----:B------:R-:W-:Y:S05]  /*bde0*/  BSYNC B0 ;  /* 0x0000000000007941 */ /* 0x000fea0003800000 */
.L_x_2847:
        /* <DEDUP_REMOVED lines=9> */
[----:B------:R-:W-:Y:S01]  /*be80*/  MOV R5, 0x1 ;  /* 0x0000000100057802 */ /* 0x000fe20000000f00 */
[----:B--2---:R-:W-:Y:S01]  /*be90*/  IMAD.MOV R10, RZ, RZ, -R11 ;  /* 0x000000ffff0a7224 */ /* 0x004fe200078e0a0b */
[----:B------:R-:W-:-:S04]  /*bea0*/  IADD3 R8, R11, -0x2, RZ ;  /* 0xfffffffe0b087810 */ /* 0x000fc80007ffe0ff */
[----:B------:R-:W-:-:S05]  /*beb0*/  VIADDMNMX R10, R10, R5, 0xffffffff, !PT ;  /* 0xffffffff0a0a7446 */ /* 0x000fca0007800105 */
[----:B------:R-:W-:-:S05]  /*bec0*/  IMAD.IADD R5, R11, 0x1, R10 ;  /* 0x000000010b057824 */ /* 0x000fca00078e020a */
        /* <DEDUP_REMOVED lines=10> */
[----:B--2---:R-:W-:-:S04]  /*bf70*/  @P1 IMAD.HI.U32 R11, R8, R4, RZ ;  /* 0x00000004080b1227 */ /* 0x004fc800078e00ff */
        /* <DEDUP_REMOVED lines=12> */
.L_x_2855:
        /* <DEDUP_REMOVED lines=10> */
.L_x_2898:
        /* <DEDUP_REMOVED lines=8> */
.L_x_2857:
[----:B------:R-:W3:Y:S01]  /*c160*/  S2R R11, SR_CgaCtaId ;  /* 0x00000000000b7919 */ /* 0x000ee20000008800 */
[----:B------:R-:W-:Y:S01]  /*c170*/  MOV R5, 0x400 ;  /* 0x0000040000057802 */ /* 0x000fe20000000f00 */
[----:B------:R-:W-:Y:S01]  /*c180*/  IMAD.SHL.U32 R8, R8, 0x40, RZ ;  /* 0x0000004008087824 */ /* 0x000fe200078e00ff */
[----:B------:R-:W-:Y:S01]  /*c190*/  R2UR UR9, R2 ;  /* 0x00000000020972ca */ /* 0x000fe200000e0000 */
[----:B------:R-:W-:Y:S01]  /*c1a0*/  UIADD3 UR4, UP0, UR46, 0x370, URZ ;  /* 0x000003702e047890 */ /* 0x000fe2000ff1e03f */
[----:B------:R-:W-:Y:S01]  /*c1b0*/  R2UR UR12, R0 ;  /* 0x00000000000c72ca */ /* 0x000fe200000e0000 */
[----:B------:R-:W-:Y:S01]  /*c1c0*/  UMOV UR6, 0x0 ;  /* 0x0000000000067882 */ /* 0x000fe20000000000 */
[----:B-----5:R-:W-:Y:S01]  /*c1d0*/  R2UR UR13, R4 ;  /* 0x00000000040d72ca */ /* 0x020fe200000e0000 */
[----:B------:R-:W-:Y:S01]  /*c1e0*/  UIADD3.X UR5, URZ, UR47, URZ, UP0, !UPT ;  /* 0x0000002f3f057290 */ /* 0x000fe200087fe43f */
[----:B------:R-:W-:Y:S01]  /*c1f0*/  R2UR UR11, R8 ;  /* 0x00000000080b72ca */ /* 0x000fe200000e0000 */
[----:B------:R-:W-:Y:S01]  /*c200*/  UMOV UR7, 0x14f00000 ;  /* 0x14f0000000077882 */ /* 0x000fe20000000000 */
[----:B------:R-:W-:-:S05]  /*c210*/  UMOV UR10, URZ ;  /* 0x0000003f000a7c82 */ /* 0x000fca0008000000 */
        /* <DEDUP_REMOVED lines=8> */
.L_x_2899:
        /* <DEDUP_REMOVED lines=8> */
.L_x_2859:
        /* <DEDUP_REMOVED lines=17> */
[----:B----4-:R-:W-:-:S05]  /*c430*/  LEA R3, R5, R3, 0x18 ;  /* 0x0000000305037211 */ /* 0x010fca00078ec0ff */
[----:B------:R-:W-:-:S05]  /*c440*/  IMAD R2, R16, 0x10000, R3 ;  /* 0x0001000010027824 */ /* 0x000fca00078e0203 */
        /* <DEDUP_REMOVED lines=34> */
.L_x_2854:
[----:B------:R-:W-:Y:S05]  /*c670*/  BSYNC B0 ;  /* 0x0000000000007941 */ /* 0x000fea0003800000 */
.L_x_2853:
[----:B------:R-:W2:Y:S01]  /*c680*/  LDL.LU R3, [R1+0x8] ;  /* 0x0000080001037983 */ /* 0x000ea20000300800 */
[----:B------:R-:W-:-:S04]  /*c690*/  IADD3 R16, R16, 0x1, RZ ;  /* 0x0000000110107810 */ /* 0x000fc80007ffe0ff */
[----:B------:R-:W-:-:S04]  /*c6a0*/  ISETP.NE.AND P1, PT, R16, 0x2, PT ;  /* 0x000000021000780c */ /* 0x000fc80003f25270 */
[----:B------:R-:W-:Y:S02]  /*c6b0*/  SEL R2, RZ, 0x1, P1 ;  /* 0x00000001ff027807 */ /* 0x000fe40000800000 */
[----:B------:R-:W-:Y:S02]  /*c6c0*/  SEL R16, R16, RZ, P1 ;  /* 0x000000ff10107207 */ /* 0x000fe40000800000 */
[----:B------:R-:W-:Y:S01]  /*c6d0*/  LOP3.LUT R17, R17, R2, RZ, 0x3c, !PT ;  /* 0x0000000211117212 */ /* 0x000fe200078e3cff */
[----:B--2---:R-:W-:-:S07]  /*c6e0*/  VIADD R8, R3, 0xfffffffd ;  /* 0xfffffffd03087836 */ /* 0x004fce0000000000 */
.L_x_2852:
[----:B------:R-:W-:Y:S01]  /*c6f0*/  IADD3 R10, -R10, RZ, RZ ;  /* 0x000000ff0a0a7210 */ /* 0x000fe20007ffe1ff */
[----:B------:R-:W-:Y:S03]  /*c700*/  BSSY B0, `(.L_x_2851) ;  /* 0x0000102000007945 */ /* 0x000fe60003800000 */
[----:B------:R-:W-:-:S13]  /*c710*/  ISETP.NE.AND P1, PT, R9, R10, PT ;  /* 0x0000000a0900720c */ /* 0x000fda0003f25270 */
[----:B------:R-:W-:Y:S05]  /*c720*/  @!P1 BRA `(.L_x_2860) ;  /* 0x0000000c00fc9947 */ /* 0x000fea0003800000 */
.L_x_2875:
[----:B------:R-:W-:Y:S04]  /*c730*/  BSSY B1, `(.L_x_2861) ;  /* 0x0000078000017945 */ /* 0x000fe80003800000 */
[----:B------:R-:W-:Y:S05]  /*c740*/  @!P6 BRA `(.L_x_2862) ;  /* 0x0000000400d8e947 */ /* 0x000fea0003800000 */
[----:B-1----:R-:W-:Y:S01]  /*c750*/  IMAD.MOV.U32 R9, RZ, RZ, R8 ;  /* 0x000000ffff097224 */ /* 0x002fe200078e0008 */
[----:B------:R-:W-:Y:S06]  /*c760*/  @!P0 BRA `(.L_x_2863) ;  /* 0x0000000000448947 */ /* 0x000fec0003800000 */
[----:B------:R-:W1:Y:S01]  /*c770*/  LDC R9, c[0x0][0x41c] ;  /* 0x00010700ff097b82 */ /* 0x000e620000000800 */
[----:B------:R-:W-:-:S04]  /*c780*/  IMAD R11, R7, UR38, RZ ;  /* 0x00000026070b7c24 */ /* 0x000fc8000f8e02ff */
[----:B------:R-:W-:Y:S01]  /*c790*/  IMAD R10, R6, UR39, R11 ;  /* 0x00000027060a7c24 */ /* 0x000fe2000f8e020b */
[----:B-1----:R-:W-:-:S13]  /*c7a0*/  ISETP.NE.AND P1, PT, R9, 0x1, PT ;  /* 0x000000010900780c */ /* 0x002fda0003f25270 */
[----:B------:R-:W1:Y:S02]  /*c7b0*/  @P1 LDC.64 R2, c[0x0][0x420] ;  /* 0x00010800ff021b82 */ /* 0x000e640000000a00 */
[----:B-1----:R-:W-:Y:S01]  /*c7c0*/  @P1 IMAD.HI.U32 R4, R8, R2, RZ ;  /* 0x0000000208041227 */ /* 0x002fe200078e00ff */
[----:B------:R-:W-:-:S04]  /*c7d0*/  MOV R2, R8 ;  /* 0x0000000800027202 */ /* 0x000fc80000000f00 */
[----:B------:R-:W-:Y:S02]  /*c7e0*/  @P1 SHF.R.U32.HI R2, RZ, R3, R4 ;  /* 0x00000003ff021219 */ /* 0x000fe40000011604 */
[----:B------:R-:W1:Y:S03]  /*c7f0*/  LDC.64 R4, c[0x0][0x3f8] ;  /* 0x0000fe00ff047b82 */ /* 0x000e660000000a00 */
[----:B------:R-:W-:-:S04]  /*c800*/  IMAD.MOV R3, RZ, RZ, -R2 ;  /* 0x000000ffff037224 */ /* 0x000fc800078e0a02 */
[----:B------:R-:W-:Y:S01]  /*c810*/  IMAD R9, R9, R3, R8 ;  /* 0x0000000309097224 */ /* 0x000fe200078e0208 */
[----:B------:R-:W-:-:S03]  /*c820*/  SHF.R.S32.HI R3, RZ, 0x1f, R2 ;  /* 0x0000001fff037819 */ /* 0x000fc60000011402 */
[----:B------:R-:W-:-:S05]  /*c830*/  IMAD.WIDE.U32 R2, R6, UR38, R2 ;  /* 0x0000002606027c25 */ /* 0x000fca000f8e0002 */
[----:B------:R-:W-:Y:S02]  /*c840*/  IADD3 R10, R10, R3, RZ ;  /* 0x000000030a0a7210 */ /* 0x000fe40007ffe0ff */
[----:B-1----:R-:W-:-:S04]  /*c850*/  LEA R4, P1, R2, R4, 0x2 ;  /* 0x0000000402047211 */ /* 0x002fc800078210ff */
[----:B------:R-:W-:-:S05]  /*c860*/  LEA.HI.X R5, R2, R5, R10, 0x2, P1 ;  /* 0x0000000502057211 */ /* 0x000fca00008f140a */
[----:B------:R1:W5:Y:S04]  /*c870*/  LDG.E R4, desc[UR54][R4.64] ;  /* 0x0000003604047981 */ /* 0x000368000c1e1900 */
.L_x_2863:
[----:B------:R-:W2:Y:S01]  /*c880*/  S2R R3, SR_CgaCtaId ;  /* 0x0000000000037919 */ /* 0x000ea20000008800 */
[----:B------:R-:W-:Y:S01]  /*c890*/  MOV R2, 0x400 ;  /* 0x0000040000027802 */ /* 0x000fe20000000f00 */
[----:B-1----:R-:W1:Y:S03]  /*c8a0*/  S2R R5, SR_TID.X ;  /* 0x0000000000057919 */ /* 0x002e660000002100 */
[----:B--2---:R-:W-:Y:S02]  /*c8b0*/  LEA R2, R3, R2, 0x18 ;  /* 0x0000000203027211 */ /* 0x004fe400078ec0ff */
[----:B------:R-:W-:Y:S02]  /*c8c0*/  SHF.L.U32 R3, R17, 0x1f, RZ ;  /* 0x0000001f11037819 */ /* 0x000fe400000006ff */
[----:B-1----:R-:W-:Y:S01]  /*c8d0*/  LOP3.LUT R5, R5, 0x7f, RZ, 0xc0, !PT ;  /* 0x0000007f05057812 */ /* 0x002fe200078ec0ff */
[----:B------:R-:W-:-:S03]  /*c8e0*/  IMAD R2, R16, 0x8, R2 ;  /* 0x0000000810027824 */ /* 0x000fc600078e0202 */
[----:B------:R-:W-:Y:S01]  /*c8f0*/  ISETP.NE.AND P1, PT, R5, RZ, PT ;  /* 0x000000ff0500720c */ /* 0x000fe20003f25270 */
[----:B------:R-:W1:Y:S02]  /*c900*/  SYNCS.PHASECHK.TRANS64.TRYWAIT P2, [R2+URZ+0x38840], R3 ;  /* 0x03884003020075a7 */ /* 0x000e64000804017f */
[----:B-1----:R-:W-:Y:S10]  /*c910*/  @!P2 BRA `(.L_x_2864) ;  /* 0x0000001400b0a947 */ /* 0x002ff40003800000 */
.L_x_2900:
        /* <DEDUP_REMOVED lines=8> */
.L_x_2865:
        /* <DEDUP_REMOVED lines=11> */
[----:B--2---:R-:W-:-:S05]  /*ca50*/  LEA R5, R10, R5, 0x18 ;  /* 0x000000050a057211 */ /* 0x004fca00078ec0ff */
[----:B------:R-:W-:-:S05]  /*ca60*/  IMAD R5, R16, 0x2000, R5 ;  /* 0x0000200010057824 */ /* 0x000fca00078e0205 */
[----:B------:R-:W-:Y:S02]  /*ca70*/  R2UR UR8, R5 ;  /* 0x00000000050872ca */ /* 0x000fe400000e0000 */
[----:B------:R-:W-:-:S04]  /*ca80*/  SHF.L.U32 R5, R9, 0x6, RZ ;  /* 0x0000000609057819 */ /* 0x000fc800000006ff */
[----:B------:R-:W-:-:S07]  /*ca90*/  R2UR UR11, R5 ;  /* 0x00000000050b72ca */ /* 0x000fce00000e0000 */
[----:B------:R-:W-:-:S09]  /*caa0*/  UIADD3 UR8, UR8, 0x22400, URZ ;  /* 0x0002240008087890 */ /* 0x000fd2000fffe03f */
[----:B------:R2:W-:Y:S01]  /*cab0*/  UTMALDG.4D [UR8], [UR4], desc[UR6] ;  /* 0x00000608040075b4 */ /* 0x0005e20008019000 */
[----:B------:R-:W3:Y:S02]  /*cac0*/  SYNCS.PHASECHK.TRANS64.TRYWAIT P2, [R2+URZ+0x38860], R3 ;  /* 0x03886003020075a7 */ /* 0x000ee4000804017f */
[----:B--23--:R-:W-:Y:S05]  /*cad0*/  @!P2 BRA `(.L_x_2866) ;  /* 0x000000140054a947 */ /* 0x00cfea0003800000 */
.L_x_2901:
[----:B------:R-:W-:Y:S05]  /*cae0*/  @P1 BRA `(.L_x_2867) ;  /* 0x00000000001c1947 */ /* 0x000fea0003800000 */
[----:B------:R-:W3:Y:S01]  /*caf0*/  S2R R9, SR_TID.X ;  /* 0x0000000000097919 */ /* 0x000ee20000002100 */
[----:B-12---:R-:W-:-:S04]  /*cb00*/  IMAD.MOV.U32 R3, RZ, RZ, 0x10000 ;  /* 0x00010000ff037424 */ /* 0x006fc800078e00ff */
[----:B------:R4:W-:Y:S01]  /*cb10*/  SYNCS.ARRIVE.TRANS64 RZ, [R2+URZ+0x38850], R3 ;  /* 0x0388500302ff79a7 */ /* 0x0009e2000800003f */
[----:B---3--:R-:W-:-:S04]  /*cb20*/  LOP3.LUT R9, R9, 0x1f, RZ, 0xc0, !PT ;  /* 0x0000001f09097812 */ /* 0x008fc800078ec0ff */
[----:B------:R-:W-:-:S13]  /*cb30*/  ISETP.NE.AND P1, PT, R9, RZ, PT ;  /* 0x000000ff0900720c */ /* 0x000fda0003f25270 */
[----:B----4-:R-:W-:Y:S05]  /*cb40*/  @!P1 BRA `(.L_x_2867) ;  /* 0x0000000000049947 */ /* 0x010fea0003800000 */
[----:B------:R-:W-:Y:S01]  /*cb50*/  BPT.TRAP 0x1 ;  /* 0x000000040000795c */ /* 0x000fe20000300000 */
.L_x_2867:
        /* <DEDUP_REMOVED lines=53> */
.L_x_2862:
[----:B------:R-:W-:Y:S05]  /*ceb0*/  BSYNC B1 ;  /* 0x0000000000017941 */ /* 0x000fea0003800000 */
.L_x_2861:
[----:B-1----:R-:W-:Y:S01]  /*cec0*/  VIADD R9, R16, 0x1 ;  /* 0x0000000110097836 */ /* 0x002fe20000000000 */
[----:B------:R-:W-:Y:S04]  /*ced0*/  BSSY B1, `(.L_x_2868) ;  /* 0x000007c000017945 */ /* 0x000fe80003800000 */
        /* <DEDUP_REMOVED lines=24> */
.L_x_2870:
[----:B------:R-:W2:Y:S01]  /*d060*/  S2R R3, SR_CgaCtaId ;  /* 0x0000000000037919 */ /* 0x000ea20000008800 */
[----:B------:R-:W-:Y:S01]  /*d070*/  MOV R2, 0x400 ;  /* 0x0000040000027802 */ /* 0x000fe20000000f00 */
[----:B-1----:R-:W1:Y:S03]  /*d080*/  S2R R5, SR_TID.X ;  /* 0x0000000000057919 */ /* 0x002e660000002100 */
[----:B--2---:R-:W-:Y:S02]  /*d090*/  LEA R2, R3, R2, 0x18 ;  /* 0x0000000203027211 */ /* 0x004fe400078ec0ff */
[----:B------:R-:W-:Y:S02]  /*d0a0*/  SHF.L.U32 R3, R17, 0x1f, RZ ;  /* 0x0000001f11037819 */ /* 0x000fe400000006ff */
[----:B------:R-:W-:Y:S02]  /*d0b0*/  LEA R2, R9, R2, 0x3 ;  /* 0x0000000209027211 */ /* 0x000fe400078e18ff */
[----:B-1----:R-:W-:-:S02]  /*d0c0*/  LOP3.LUT R5, R5, 0x7f, RZ, 0xc0, !PT ;  /* 0x0000007f05057812 */ /* 0x002fc400078ec0ff */
[----:B------:R-:W1:Y:S02]  /*d0d0*/  SYNCS.PHASECHK.TRANS64.TRYWAIT P2, [R2+URZ+0x38840], R3 ;  /* 0x03884003020075a7 */ /* 0x000e64000804017f */
[----:B------:R-:W-:Y:S01]  /*d0e0*/  ISETP.NE.AND P1, PT, R5, RZ, PT ;  /* 0x000000ff0500720c */ /* 0x000fe20003f25270 */
[----:B-1----:R-:W-:-:S12]  /*d0f0*/  @!P2 BRA `(.L_x_2871) ;  /* 0x0000000c00e0a947 */ /* 0x002fd80003800000 */
.L_x_2902:
[----:B------:R-:W-:Y:S05]  /*d100*/  @P1 BRA `(.L_x_2872) ;  /* 0x00000000001c1947 */ /* 0x000fea0003800000 */
[----:B------:R-:W2:Y:S01]  /*d110*/  S2R R11, SR_TID.X ;  /* 0x00000000000b7919 */ /* 0x000ea20000002100 */
[----:B------:R-:W-:-:S04]  /*d120*/  IMAD.MOV.U32 R5, RZ, RZ, 0x2000 ;  /* 0x00002000ff057424 */ /* 0x000fc800078e00ff */
[----:B------:R3:W-:Y:S01]  /*d130*/  SYNCS.ARRIVE.TRANS64 RZ, [R2+URZ+0x38830], R5 ;  /* 0x0388300502ff79a7 */ /* 0x0007e2000800003f */
[----:B--2---:R-:W-:-:S04]  /*d140*/  LOP3.LUT R11, R11, 0x1f, RZ, 0xc0, !PT ;  /* 0x0000001f0b0b7812 */ /* 0x004fc800078ec0ff */
[----:B------:R-:W-:-:S13]  /*d150*/  ISETP.NE.AND P2, PT, R11, RZ, PT ;  /* 0x000000ff0b00720c */ /* 0x000fda0003f45270 */
[----:B---3--:R-:W-:Y:S05]  /*d160*/  @!P2 BRA `(.L_x_2872) ;  /* 0x000000000004a947 */ /* 0x008fea0003800000 */
[----:B------:R-:W-:Y:S01]  /*d170*/  BPT.TRAP 0x1 ;  /* 0x000000040000795c */ /* 0x000fe20000300000 */
.L_x_2872:
[----:B------:R-:W2:Y:S01]  /*d180*/  S2R R11, SR_CgaCtaId ;  /* 0x00000000000b7919 */ /* 0x000ea20000008800 */
        /* <DEDUP_REMOVED lines=12> */
[----:B--2---:R-:W-:-:S04]  /*d250*/  LEA R5, R11, R5, 0x18 ;  /* 0x000000050b057211 */ /* 0x004fc800078ec0ff */
[----:B------:R-:W-:-:S04]  /*d260*/  LEA R5, R9, R5, 0xd ;  /* 0x0000000509057211 */ /* 0x000fc800078e68ff */
[----:B------:R-:W-:-:S13]  /*d270*/  R2UR UR8, R5 ;  /* 0x00000000050872ca */ /* 0x000fda00000e0000 */
[----:B------:R-:W-:-:S09]  /*d280*/  UIADD3 UR8, UR8, 0x22400, URZ ;  /* 0x0002240008087890 */ /* 0x000fd2000fffe03f */
[----:B------:R2:W-:Y:S01]  /*d290*/  UTMALDG.4D [UR8], [UR4], desc[UR6] ;  /* 0x00000608040075b4 */ /* 0x0005e20008019000 */
[----:B------:R-:W3:Y:S02]  /*d2a0*/  SYNCS.PHASECHK.TRANS64.TRYWAIT P2, [R2+URZ+0x38860], R3 ;  /* 0x03886003020075a7 */ /* 0x000ee4000804017f */
[----:B--23--:R-:W-:Y:S05]  /*d2b0*/  @!P2 BRA `(.L_x_2873) ;  /* 0x0000000c0084a947 */ /* 0x00cfea0003800000 */
.L_x_2903:
        /* <DEDUP_REMOVED lines=8> */
.L_x_2874:
        /* <DEDUP_REMOVED lines=17> */
[----:B---3--:R-:W-:-:S05]  /*d450*/  LEA R3, R5, R3, 0x18 ;  /* 0x0000000305037211 */ /* 0x008fca00078ec0ff */
[----:B------:R-:W-:-:S05]  /*d460*/  IMAD R2, R9, 0x10000, R3 ;  /* 0x0001000009027824 */ /* 0x000fca00078e0203 */
        /* <DEDUP_REMOVED lines=34> */
.L_x_2869:
[----:B------:R-:W-:Y:S05]  /*d690*/  BSYNC B1 ;  /* 0x0000000000017941 */ /* 0x000fea0003800000 */
.L_x_2868:
        /* <DEDUP_REMOVED lines=8> */
.L_x_2860:
[----:B------:R-:W-:Y:S05]  /*d720*/  BSYNC B0 ;  /* 0x0000000000007941 */ /* 0x000fea0003800000 */
.L_x_2851:
[----:B------:R-:W2:Y:S04]  /*d730*/  LDL R3, [R1+0x1c] ;  /* 0x00001c0001037983 */ /* 0x000ea80000100800 */
[----:B------:R-:W3:Y:S04]  /*d740*/  LDL.LU R2, [R1+0xc] ;  /* 0x00000c0001027983 */ /* 0x000ee80000300800 */
[----:B------:R-:W4:Y:S01]  /*d750*/  LDL.LU R0, [R1+0x18] ;  /* 0x0000180001007983 */ /* 0x000f220000300800 */
[----:B--2---:R-:W-:Y:S01]  /*d760*/  R2UR UR4, R3 ;  /* 0x00000000030472ca */ /* 0x004fe200000e0000 */
[----:B----4-:R-:W-:-:S12]  /*d770*/  VIADD R0, R0, 0x1 ;  /* 0x0000000100007836 */ /* 0x010fd80000000000 */
[----:B---3--:R-:W-:Y:S01]  /*d780*/  IADD3 R2, R2, UR4, RZ ;  /* 0x0000000402027c10 */ /* 0x008fe2000fffe0ff */
[----:B------:R-:W-:-:S03]  /*d790*/  ULDC UR4, c[0x0][0xea4] ;  /* 0x0003a90000047ab9 */ /* 0x000fc60000000800 */
[----:B------:R-:W-:Y:S01]  /*d7a0*/  ISETP.GE.AND P0, PT, R2, UR4, PT ;  /* 0x0000000402007c0c */ /* 0x000fe2000bf06270 */
[----:B------:R3:W-:Y:S04]  /*d7b0*/  STL [R1+0xc], R2 ;  /* 0x00000c0201007387 */ /* 0x0007e80000100800 */
[----:B------:R3:W-:Y:S08]  /*d7c0*/  STL [R1+0x18], R0 ;  /* 0x0000180001007387 */ /* 0x0007f00000100800 */
[----:B------:R-:W-:Y:S05]  /*d7d0*/  @!P0 BRA `(.L_x_2876) ;  /* 0xffffffcc00c88947 */ /* 0x000fea000383ffff */
[----:B---3--:R-:W-:-:S07]  /*d7e0*/  LOP3.LUT R2, R0, 0x1, RZ, 0xc, !PT ;  /* 0x0000000100027812 */ /* 0x008fce00078e0cff */
.L_x_2832:
[----:B------:R-:W2:Y:S01]  /*d7f0*/  S2R R3, SR_CgaCtaId ;  /* 0x0000000000037919 */ /* 0x000ea20000008800 */
[----:B------:R-:W-:Y:S01]  /*d800*/  MOV R0, 0x400 ;  /* 0x0000040000007802 */ /* 0x000fe20000000f00 */
[----:B------:R-:W-:Y:S03]  /*d810*/  BSSY B0, `(.L_x_2877) ;  /* 0x0000005000007945 */ /* 0x000fe60003800000 */
[----:B--2---:R-:W-:Y:S02]  /*d820*/  LEA R0, R3, R0, 0x18 ;  /* 0x0000000003007211 */ /* 0x004fe400078ec0ff */
[----:B------:R-:W-:-:S04]  /*d830*/  SHF.L.U32 R3, R2, 0x1f, RZ ;  /* 0x0000001f02037819 */ /* 0x000fc800000006ff */
[----:B------:R-:W2:Y:S02]  /*d840*/  SYNCS.PHASECHK.TRANS64.TRYWAIT P0, [R0+URZ+0x38820], R3 ;  /* 0x03882003000075a7 */ /* 0x000ea4000800017f */
[----:B--2---:R-:W-:Y:S05]  /*d850*/  @!P0 BRA `(.L_x_2878) ;  /* 0x0000000800308947 */ /* 0x004fea0003800000 */
.L_x_2904:
[----:B------:R-:W-:Y:S05]  /*d860*/  BSYNC B0 ;  /* 0x0000000000007941 */ /* 0x000fea0003800000 */
.L_x_2877:
[----:B------:R-:W-:-:S03]  /*d870*/  UMOV UR4, 0xffffffff ;  /* 0xffffffff00047882 */ /* 0x000fc60000000000 */
[----:B------:R-:W-:Y:S05]  /*d880*/  BRA.DIV UR4, `(.L_x_2879) ;  /* 0x0000000a04387947 */ /* 0x000fea000b800000 */
[----:B------:R-:W3:Y:S02]  /*d890*/  S2R R2, SR_TID.X ;  /* 0x0000000000027919 */ /* 0x000ee40000002100 */
[----:B---3--:R-:W-:-:S04]  /*d8a0*/  SHF.R.U32.HI R2, RZ, 0x5, R2 ;  /* 0x00000005ff027819 */ /* 0x008fc80000011602 */
[----:B------:R-:W-:-:S05]  /*d8b0*/  LOP3.LUT R2, R2, 0x3, RZ, 0xc0, !PT ;  /* 0x0000000302027812 */ /* 0x000fca00078ec0ff */
[----:B------:R3:W4:Y:S02]  /*d8c0*/  SHFL.IDX PT, R14, R2, RZ, 0x1f ;  /* 0x00001fff020e7589 */ /* 0x00072400000e0000 */
.L_x_2907:
[----:B----4-:R-:W-:Y:S01]  /*d8d0*/  ISETP.NE.AND P0, PT, R14, RZ, PT ;  /* 0x000000ff0e00720c */ /* 0x010fe20003f05270 */
[----:B------:R-:W-:-:S12]  /*d8e0*/  BSSY B0, `(.L_x_2880) ;  /* 0x000001d000007945 */ /* 0x000fd80003800000 */
[----:B------:R-:W-:Y:S05]  /*d8f0*/  @P0 BRA `(.L_x_2881) ;  /* 0x00000000006c0947 */ /* 0x000fea0003800000 */
[----:B------:R-:W-:-:S03]  /*d900*/  UMOV UR4, 0xffffffff ;  /* 0xffffffff00047882 */ /* 0x000fc60000000000 */
[----:B------:R-:W-:Y:S05]  /*d910*/  BRA.DIV UR4, `(.L_x_2882) ;  /* 0x0000000a04487947 */ /* 0x000fea000b800000 */
[----:B------:R-:W-:-:S13]  /*d920*/  ELECT P6, URZ, PT ;  /* 0x00000000003f782f */ /* 0x000fda00038c0000 */
.L_x_2910:
[----:B------:R-:W-:Y:S05]  /*d930*/  @!P6 BRA `(.L_x_2881) ;  /* 0x00000000005ce947 */ /* 0x000fea0003800000 */
[----:B--2---:R-:W-:Y:S02]  /*d940*/  IADD3 R3, R0, 0x38840, RZ ;  /* 0x0003884000037810 */ /* 0x004fe40007ffe0ff */
[----:B------:R-:W-:Y:S02]  /*d950*/  SHF.L.U32 R5, R17, 0x1f, RZ ;  /* 0x0000001f11057819 */ /* 0x000fe400000006ff */
[C---:B---3--:R-:W-:Y:S01]  /*d960*/  IADD3 R2, R16.reuse, 0x1, RZ ;  /* 0x0000000110027810 */ /* 0x048fe20007ffe0ff */
        /* <DEDUP_REMOVED lines=9> */
.L_x_2911:
[----:B------:R-:W3:Y:S01]  /*da00*/  SYNCS.PHASECHK.TRANS64.TRYWAIT P0, [R7+URZ], R2 ;  /* 0x00000002070075a7 */ /* 0x000ee2000800017f */
[----:B------:R-:W-:-:S05]  /*da10*/  IADD3 R3, R0, 0x38860, RZ ;  /* 0x0003886000037810 */ /* 0x000fca0007ffe0ff */
[----:B------:R-:W-:Y:S01]  /*da20*/  IMAD R16, R16, 0x8, R3 ;  /* 0x0000000810107824 */ /* 0x000fe200078e0203 */
[----:B---3--:R-:W-:Y:S06]  /*da30*/  @!P0 BRA `(.L_x_2884) ;  /* 0x0000000800348947 */ /* 0x008fec0003800000 */
.L_x_2912:
[----:B------:R-:W4:Y:S02]  /*da40*/  SYNCS.PHASECHK.TRANS64.TRYWAIT P0, [R16+URZ], R5 ;  /* 0x00000005100075a7 */ /* 0x000f24000800017f */
[----:B----4-:R-:W-:Y:S05]  /*da50*/  @!P0 BRA `(.L_x_2885) ;  /* 0x0000000800408947 */ /* 0x010fea0003800000 */
.L_x_2913:
[----:B------:R-:W-:-:S07]  /*da60*/  LEA R3, R4, R3, 0x3 ;  /* 0x0000000304037211 */ /* 0x000fce00078e18ff */
.L_x_2886:
[----:B------:R1:W1:Y:S02]  /*da70*/  SYNCS.PHASECHK.TRANS64.TRYWAIT P0, [R3+URZ], R2 ;  /* 0x00000002030075a7 */ /* 0x000264000800017f */
[----:B-1----:R-:W-:Y:S05]  /*da80*/  @!P0 NANOSLEEP.SYNCS 0x989680 ;  /* 0x009896800000895d */ /* 0x002fea0003900000 */
[----:B------:R-:W1:Y:S02]  /*da90*/  @!P0 SYNCS.PHASECHK.TRANS64 P0, [R3+URZ], R2 ;  /* 0x00000002030085a7 */ /* 0x000e64000800007f */
[----:B-1----:R-:W-:Y:S05]  /*daa0*/  @!P0 BRA `(.L_x_2886) ;  /* 0xfffffffc00f08947 */ /* 0x002fea000383ffff */
.L_x_2881:
[----:B------:R-:W-:Y:S05]  /*dab0*/  BSYNC B0 ;  /* 0x0000000000007941 */ /* 0x000fea0003800000 */
.L_x_2880:
[----:B------:R-:W-:Y:S05]  /*dac0*/  EXIT ;  /* 0x000000000000794d */ /* 0x000fea0003800000 */
.L_x_2808:
[----:B-1----:R-:W-:-:S04]  /*dad0*/  IMAD.U32 R3, RZ, RZ, UR42 ;  /* 0x0000002aff037e24 */ /* 0x002fc8000f8e00ff */
[----:B------:R1:W2:Y:S03]  /*dae0*/  SYNCS.PHASECHK.TRANS64.TRYWAIT P1, [R3+URZ+0x38800], R0 ;  /* 0x03880000030075a7 */ /* 0x0002a6000802017f */
[----:B--2---:R-:W-:Y:S05]  /*daf0*/  @!P1 NANOSLEEP.SYNCS 0x989680 ;  /* 0x009896800000995d */ /* 0x004fea0003900000 */
[----:B------:R-:W2:Y:S02]  /*db00*/  @!P1 SYNCS.PHASECHK.TRANS64 P1, [R3+URZ+0x38800], R0 ;  /* 0x03880000030095a7 */ /* 0x000ea4000802007f */
[----:B--2---:R-:W-:Y:S05]  /*db10*/  @!P1 BRA `(.L_x_2808) ;  /* 0xfffffffc00ec9947 */ /* 0x004fea000383ffff */
[----:B------:R-:W-:Y:S05]  /*db20*/  BRA `(.L_x_2887) ;  /* 0xffffff4c00b87947 */ /* 0x000fea000383ffff */
.L_x_2812:
[----:B---3--:R3:W4:Y:S02]  /*db30*/  SYNCS.PHASECHK.TRANS64.TRYWAIT P1, [R8+URZ+0x38830], R9 ;  /* 0x03883009080075a7 */ /* 0x008724000802017f */
[----:B----4-:R-:W-:Y:S05]  /*db40*/  @!P1 NANOSLEEP.SYNCS 0x989680 ;  /* 0x009896800000995d */ /* 0x010fea0003900000 */
[----:B------:R-:W4:Y:S02]  /*db50*/  @!P1 SYNCS.PHASECHK.TRANS64 P1, [R8+URZ+0x38830], R9 ;  /* 0x03883009080095a7 */ /* 0x000f24000802007f */
[----:B----4-:R-:W-:Y:S05]  /*db60*/  @!P1 BRA `(.L_x_2812) ;  /* 0xfffffffc00f09947 */ /* 0x010fea000383ffff */
[----:B------:R-:W-:Y:S05]  /*db70*/  BRA `(.L_x_2811) ;  /* 0xffffff4c00cc7947 */ /* 0x000fea000383ffff */
.L_x_2813:
[----:B-1----:R-:W-:-:S04]  /*db80*/  MOV R3, UR42 ;  /* 0x0000002a00037c02 */ /* 0x002fc80008000f00 */
[----:B------:R1:W4:Y:S03]  /*db90*/  SYNCS.PHASECHK.TRANS64.TRYWAIT P1, [R3+URZ+0x38810], R0 ;  /* 0x03881000030075a7 */ /* 0x000326000802017f */
[----:B----4-:R-:W-:Y:S05]  /*dba0*/  @!P1 NANOSLEEP.SYNCS 0x989680 ;  /* 0x009896800000995d */ /* 0x010fea0003900000 */
[----:B------:R-:W4:Y:S02]  /*dbb0*/  @!P1 SYNCS.PHASECHK.TRANS64 P1, [R3+URZ+0x38810], R0 ;  /* 0x03881000030095a7 */ /* 0x000f24000802007f */
[----:B----4-:R-:W-:Y:S05]  /*dbc0*/  @!P1 BRA `(.L_x_2813) ;  /* 0xfffffffc00ec9947 */ /* 0x010fea000383ffff */
[----:B------:R-:W-:Y:S05]  /*dbd0*/  BRA `(.L_x_2888) ;  /* 0xffffff5000547947 */ /* 0x000fea000383ffff */
.L_x_2817:
[----:B------:R1:W1:Y:S02]  /*dbe0*/  SYNCS.PHASECHK.TRANS64.TRYWAIT P1, [R8+URZ+0x38850], R9 ;  /* 0x03885009080075a7 */ /* 0x000264000802017f */
[----:B-1----:R-:W-:Y:S05]  /*dbf0*/  @!P1 NANOSLEEP.SYNCS 0x989680 ;  /* 0x009896800000995d */ /* 0x002fea0003900000 */
[----:B------:R-:W1:Y:S02]  /*dc00*/  @!P1 SYNCS.PHASECHK.TRANS64 P1, [R8+URZ+0x38850], R9 ;  /* 0x03885009080095a7 */ /* 0x000e64000802007f */
[----:B-1----:R-:W-:Y:S05]  /*dc10*/  @!P1 BRA `(.L_x_2817) ;  /* 0xfffffffc00f09947 */ /* 0x002fea000383ffff */
[----:B------:R-:W-:Y:S05]  /*dc20*/  BRA `(.L_x_2816) ;  /* 0xffffff5000887947 */ /* 0x000fea000383ffff */
.L_x_2822:
[----:B--2---:R2:W3:Y:S02]  /*dc30*/  SYNCS.PHASECHK.TRANS64.TRYWAIT P3, [R11+URZ+0x38830], R0 ;  /* 0x038830000b0075a7 */ /* 0x0044e4000806017f */
[----:B---3--:R-:W-:Y:S05]  /*dc40*/  @!P3 NANOSLEEP.SYNCS 0x989680 ;  /* 0x009896800000b95d */ /* 0x008fea0003900000 */
[----:B------:R-:W3:Y:S02]  /*dc50*/  @!P3 SYNCS.PHASECHK.TRANS64 P3, [R11+URZ+0x38830], R0 ;  /* 0x038830000b00b5a7 */ /* 0x000ee4000806007f */
[----:B---3--:R-:W-:Y:S05]  /*dc60*/  @!P3 BRA `(.L_x_2822) ;  /* 0xfffffffc00f0b947 */ /* 0x008fea000383ffff */
[----:B------:R-:W-:Y:S05]  /*dc70*/  BRA `(.L_x_2821) ;  /* 0xffffff7c00007947 */ /* 0x000fea000383ffff */
.L_x_2826:
[----:B----4-:R4:W1:Y:S02]  /*dc80*/  SYNCS.PHASECHK.TRANS64.TRYWAIT P3, [R11+URZ+0x38850], R0 ;  /* 0x038850000b0075a7 */ /* 0x010864000806017f */
[----:B-1----:R-:W-:Y:S05]  /*dc90*/  @!P3 NANOSLEEP.SYNCS 0x989680 ;  /* 0x009896800000b95d */ /* 0x002fea0003900000 */
[----:B------:R-:W1:Y:S02]  /*dca0*/  @!P3 SYNCS.PHASECHK.TRANS64 P3, [R11+URZ+0x38850], R0 ;  /* 0x038850000b00b5a7 */ /* 0x000e64000806007f */
[----:B-1----:R-:W-:Y:S05]  /*dcb0*/  @!P3 BRA `(.L_x_2826) ;  /* 0xfffffffc00f0b947 */ /* 0x002fea000383ffff */
[----:B------:R-:W-:Y:S05]  /*dcc0*/  BRA `(.L_x_2825) ;  /* 0xffffff7c00707947 */ /* 0x000fea000383ffff */
.L_x_2837:
        /* <DEDUP_REMOVED lines=11> */
.L_x_2890:
[----:B------:R-:W-:Y:S05]  /*dd80*/  BSYNC B0 ;  /* 0x0000000000007941 */ /* 0x000fea0003800000 */
.L_x_2889:
[----:B------:R-:W-:Y:S05]  /*dd90*/  BRA `(.L_x_2891) ;  /* 0xffffffd000747947 */ /* 0x000fea000383ffff */
.L_x_2838:
[----:B------:R-:W-:Y:S01]  /*dda0*/  BSSY B0, `(.L_x_2892) ;  /* 0x0000006000007945 */ /* 0x000fe20003800000 */
[----:B------:R-:W-:-:S07]  /*ddb0*/  IMAD.MOV.U32 R15, RZ, RZ, -0x1 ;  /* 0xffffffffff0f7424 */ /* 0x000fce00078e00ff */
[----:B------:R-:W-:Y:S05]  /*ddc0*/  WARPSYNC.COLLECTIVE R15, `(.L_x_2893) ;  /* 0x000000000f0c7348 */ /* 0x000fea0003c00000 */
[----:B------:R-:W-:Y:S02]  /*ddd0*/  ELECT P6, UR62, PT ;  /* 0x00000000003e782f */ /* 0x000fe400038c0000 */
[----:B------:R-:W-:Y:S01]  /*dde0*/  MOV R14, UR62 ;  /* 0x0000003e000e7c02 */ /* 0x000fe20008000f00 */
[----:B------:R-:W-:Y:S10]  /*ddf0*/  ENDCOLLECTIVE ;  /* 0x000000000000791b */ /* 0x000ff40003800000 */
.L_x_2893:
[----:B------:R-:W-:Y:S05]  /*de00*/  BSYNC B0 ;  /* 0x0000000000007941 */ /* 0x000fea0003800000 */
.L_x_2892:
[----:B------:R-:W-:Y:S05]  /*de10*/  BRA `(.L_x_2894) ;  /* 0xffffffd0006c7947 */ /* 0x000fea000383ffff */
.L_x_2841:
[----:B--2---:R2:W3:Y:S02]  /*de20*/  SYNCS.PHASECHK.TRANS64.TRYWAIT P1, [R10+URZ+0x38840], R5 ;  /* 0x038840050a0075a7 */ /* 0x0044e4000802017f */
[----:B---3--:R-:W-:Y:S05]  /*de30*/  @!P1 NANOSLEEP.SYNCS 0x989680 ;  /* 0x009896800000995d */ /* 0x008fea0003900000 */
[----:B------:R-:W3:Y:S02]  /*de40*/  @!P1 SYNCS.PHASECHK.TRANS64 P1, [R10+URZ+0x38840], R5 ;  /* 0x038840050a0095a7 */ /* 0x000ee4000802007f */
[----:B---3--:R-:W-:Y:S05]  /*de50*/  @!P1 BRA `(.L_x_2841) ;  /* 0xfffffffc00f09947 */ /* 0x008fea000383ffff */
[----:B------:R-:W-:Y:S05]  /*de60*/  BRA `(.L_x_2895) ;  /* 0xffffffd000cc7947 */ /* 0x000fea000383ffff */
.L_x_2846:
        /* <DEDUP_REMOVED lines=8> */
.L_x_2849:
[----:B--2---:R2:W3:Y:S02]  /*def0*/  SYNCS.PHASECHK.TRANS64.TRYWAIT P1, [R5+URZ+0x38860], R8 ;  /* 0x03886008050075a7 */ /* 0x0044e4000802017f */
[----:B---3--:R-:W-:Y:S05]  /*df00*/  @!P1 NANOSLEEP.SYNCS 0x989680 ;  /* 0x009896800000995d */ /* 0x008fea0003900000 */
[----:B------:R-:W3:Y:S02]  /*df10*/  @!P1 SYNCS.PHASECHK.TRANS64 P1, [R5+URZ+0x38860], R8 ;  /* 0x03886008050095a7 */ /* 0x000ee4000802007f */
[----:B---3--:R-:W-:Y:S05]  /*df20*/  @!P1 BRA `(.L_x_2849) ;  /* 0xfffffffc00f09947 */ /* 0x008fea000383ffff */
[----:B------:R-:W-:Y:S05]  /*df30*/  BRA `(.L_x_2897) ;  /* 0xffffffd800ac7947 */ /* 0x000fea000383ffff */
.L_x_2856:
[----:B--2---:R2:W3:Y:S02]  /*df40*/  SYNCS.PHASECHK.TRANS64.TRYWAIT P2, [R2+URZ+0x38840], R3 ;  /* 0x03884003020075a7 */ /* 0x0044e4000804017f */
[----:B---3--:R-:W-:Y:S05]  /*df50*/  @!P2 NANOSLEEP.SYNCS 0x989680 ;  /* 0x009896800000a95d */ /* 0x008fea0003900000 */
[----:B------:R-:W3:Y:S02]  /*df60*/  @!P2 SYNCS.PHASECHK.TRANS64 P2, [R2+URZ+0x38840], R3 ;  /* 0x038840030200a5a7 */ /* 0x000ee4000804007f */
[----:B---3--:R-:W-:Y:S05]  /*df70*/  @!P2 BRA `(.L_x_2856) ;  /* 0xfffffffc00f0a947 */ /* 0x008fea000383ffff */
[----:B------:R-:W-:Y:S05]  /*df80*/  BRA `(.L_x_2898) ;  /* 0xffffffe000547947 */ /* 0x000fea000383ffff */
.L_x_2858:
[----:B---3--:R3:W4:Y:S02]  /*df90*/  SYNCS.PHASECHK.TRANS64.TRYWAIT P2, [R2+URZ+0x38860], R3 ;  /* 0x03886003020075a7 */ /* 0x008724000804017f */
[----:B----4-:R-:W-:Y:S05]  /*dfa0*/  @!P2 NANOSLEEP.SYNCS 0x989680 ;  /* 0x009896800000a95d */ /* 0x010fea0003900000 */
[----:B------:R-:W4:Y:S02]  /*dfb0*/  @!P2 SYNCS.PHASECHK.TRANS64 P2, [R2+URZ+0x38860], R3 ;  /* 0x038860030200a5a7 */ /* 0x000f24000804007f */
[----:B----4-:R-:W-:Y:S05]  /*dfc0*/  @!P2 BRA `(.L_x_2858) ;  /* 0xfffffffc00f0a947 */ /* 0x010fea000383ffff */
[----:B------:R-:W-:Y:S05]  /*dfd0*/  BRA `(.L_x_2899) ;  /* 0xffffffe000b07947 */ /* 0x000fea000383ffff */
.L_x_2864:
[----:B-1----:R1:W2:Y:S02]  /*dfe0*/  SYNCS.PHASECHK.TRANS64.TRYWAIT P2, [R2+URZ+0x38840], R3 ;  /* 0x03884003020075a7 */ /* 0x0022a4000804017f */
[----:B--2---:R-:W-:Y:S05]  /*dff0*/  @!P2 NANOSLEEP.SYNCS 0x989680 ;  /* 0x009896800000a95d */ /* 0x004fea0003900000 */
[----:B------:R-:W2:Y:S02]  /*e000*/  @!P2 SYNCS.PHASECHK.TRANS64 P2, [R2+URZ+0x38840], R3 ;  /* 0x038840030200a5a7 */ /* 0x000ea4000804007f */
[----:B--2---:R-:W-:Y:S05]  /*e010*/  @!P2 BRA `(.L_x_2864) ;  /* 0xfffffffc00f0a947 */ /* 0x004fea000383ffff */
[----:B------:R-:W-:Y:S05]  /*e020*/  BRA `(.L_x_2900) ;  /* 0xffffffe8003c7947 */ /* 0x000fea000383ffff */
.L_x_2866:
[----:B--2---:R2:W3:Y:S02]  /*e030*/  SYNCS.PHASECHK.TRANS64.TRYWAIT P2, [R2+URZ+0x38860], R3 ;  /* 0x03886003020075a7 */ /* 0x0044e4000804017f */
[----:B---3--:R-:W-:Y:S05]  /*e040*/  @!P2 NANOSLEEP.SYNCS 0x989680 ;  /* 0x009896800000a95d */ /* 0x008fea0003900000 */
[----:B------:R-:W3:Y:S02]  /*e050*/  @!P2 SYNCS.PHASECHK.TRANS64 P2, [R2+URZ+0x38860], R3 ;  /* 0x038860030200a5a7 */ /* 0x000ee4000804007f */
[----:B---3--:R-:W-:Y:S05]  /*e060*/  @!P2 BRA `(.L_x_2866) ;  /* 0xfffffffc00f0a947 */ /* 0x008fea000383ffff */
[----:B------:R-:W-:Y:S05]  /*e070*/  BRA `(.L_x_2901) ;  /* 0xffffffe800987947 */ /* 0x000fea000383ffff */
.L_x_2871:
[----:B-1----:R1:W2:Y:S02]  /*e080*/  SYNCS.PHASECHK.TRANS64.TRYWAIT P2, [R2+URZ+0x38840], R3 ;  /* 0x03884003020075a7 */ /* 0x0022a4000804017f */
[----:B--2---:R-:W-:Y:S05]  /*e090*/  @!P2 NANOSLEEP.SYNCS 0x989680 ;  /* 0x009896800000a95d */ /* 0x004fea0003900000 */
[----:B------:R-:W2:Y:S02]  /*e0a0*/  @!P2 SYNCS.PHASECHK.TRANS64 P2, [R2+URZ+0x38840], R3 ;  /* 0x038840030200a5a7 */ /* 0x000ea4000804007f */
[----:B--2---:R-:W-:Y:S05]  /*e0b0*/  @!P2 BRA `(.L_x_2871) ;  /* 0xfffffffc00f0a947 */ /* 0x004fea000383ffff */
[----:B------:R-:W-:Y:S05]  /*e0c0*/  BRA `(.L_x_2902) ;  /* 0xfffffff0000c7947 */ /* 0x000fea000383ffff */
.L_x_2873:
[----:B--2---:R2:W3:Y:S02]  /*e0d0*/  SYNCS.PHASECHK.TRANS64.TRYWAIT P2, [R2+URZ+0x38860], R3 ;  /* 0x03886003020075a7 */ /* 0x0044e4000804017f */
[----:B---3--:R-:W-:Y:S05]  /*e0e0*/  @!P2 NANOSLEEP.SYNCS 0x989680 ;  /* 0x009896800000a95d */ /* 0x008fea0003900000 */
[----:B------:R-:W3:Y:S02]  /*e0f0*/  @!P2 SYNCS.PHASECHK.TRANS64 P2, [R2+URZ+0x38860], R3 ;  /* 0x038860030200a5a7 */ /* 0x000ee4000804007f */
[----:B---3--:R-:W-:Y:S05]  /*e100*/  @!P2 BRA `(.L_x_2873) ;  /* 0xfffffffc00f0a947 */ /* 0x008fea000383ffff */
[----:B------:R-:W-:Y:S05]  /*e110*/  BRA `(.L_x_2903) ;  /* 0xfffffff000687947 */ /* 0x000fea000383ffff */
.L_x_2878:
[----:B--2---:R2:W3:Y:S02]  /*e120*/  SYNCS.PHASECHK.TRANS64.TRYWAIT P0, [R0+URZ+0x38820], R3 ;  /* 0x03882003000075a7 */ /* 0x0044e4000800017f */
[----:B---3--:R-:W-:Y:S05]  /*e130*/  @!P0 NANOSLEEP.SYNCS 0x989680 ;  /* 0x009896800000895d */ /* 0x008fea0003900000 */
[----:B------:R-:W3:Y:S02]  /*e140*/  @!P0 SYNCS.PHASECHK.TRANS64 P0, [R0+URZ+0x38820], R3 ;  /* 0x03882003000085a7 */ /* 0x000ee4000800007f */
[----:B---3--:R-:W-:Y:S05]  /*e150*/  @!P0 BRA `(.L_x_2878) ;  /* 0xfffffffc00f08947 */ /* 0x008fea000383ffff */
[----:B------:R-:W-:Y:S05]  /*e160*/  BRA `(.L_x_2904) ;  /* 0xfffffff400bc7947 */ /* 0x000fea000383ffff */
.L_x_2879:
        /* <DEDUP_REMOVED lines=11> */
.L_x_2906:
[----:B------:R-:W-:Y:S05]  /*e220*/  BSYNC B0 ;  /* 0x0000000000007941 */ /* 0x000fea0003800000 */
.L_x_2905:
[----:B------:R-:W-:Y:S05]  /*e230*/  BRA `(.L_x_2907) ;  /* 0xfffffff400a47947 */ /* 0x000fea000383ffff */
.L_x_2882:
[----:B------:R-:W-:Y:S01]  /*e240*/  BSSY B1, `(.L_x_2908) ;  /* 0x0000006000017945 */ /* 0x000fe20003800000 */
[----:B------:R-:W-:-:S07]  /*e250*/  MOV R15, 0xffffffff ;  /* 0xffffffff000f7802 */ /* 0x000fce0000000f00 */
[----:B-123--:R-:W-:Y:S05]  /*e260*/  WARPSYNC.COLLECTIVE R15, `(.L_x_2909) ;  /* 0x000000000f0c7348 */ /* 0x00efea0003c00000 */
[----:B------:R-:W-:Y:S02]  /*e270*/  ELECT P6, UR62, PT ;  /* 0x00000000003e782f */ /* 0x000fe400038c0000 */
[----:B------:R-:W-:Y:S01]  /*e280*/  MOV R14, UR62 ;  /* 0x0000003e000e7c02 */ /* 0x000fe20008000f00 */
[----:B-123--:R-:W-:Y:S10]  /*e290*/  ENDCOLLECTIVE ;  /* 0x000000000000791b */ /* 0x00eff40003800000 */
.L_x_2909:
[----:B------:R-:W-:Y:S05]  /*e2a0*/  BSYNC B1 ;  /* 0x0000000000017941 */ /* 0x000fea0003800000 */
.L_x_2908:
[----:B------:R-:W-:Y:S05]  /*e2b0*/  BRA `(.L_x_2910) ;  /* 0xfffffff4009c7947 */ /* 0x000fea000383ffff */
.L_x_2883:
[----:B--2---:R2:W3:Y:S02]  /*e2c0*/  SYNCS.PHASECHK.TRANS64.TRYWAIT P0, [R6+URZ], R5 ;  /* 0x00000005060075a7 */ /* 0x0044e4000800017f */
[----:B---3--:R-:W-:Y:S05]  /*e2d0*/  @!P0 NANOSLEEP.SYNCS 0x989680 ;  /* 0x009896800000895d */ /* 0x008fea0003900000 */
[----:B------:R-:W3:Y:S02]  /*e2e0*/  @!P0 SYNCS.PHASECHK.TRANS64 P0, [R6+URZ], R5 ;  /* 0x00000005060085a7 */ /* 0x000ee4000800007f */
[----:B---3--:R-:W-:Y:S05]  /*e2f0*/  @!P0 BRA `(.L_x_2883) ;  /* 0xfffffffc00f08947 */ /* 0x008fea000383ffff */
[----:B------:R-:W-:Y:S05]  /*e300*/  BRA `(.L_x_2911) ;  /* 0xfffffff400bc7947 */ /* 0x000fea000383ffff */
.L_x_2884:
[----:B---3--:R3:W4:Y:S02]  /*e310*/  SYNCS.PHASECHK.TRANS64.TRYWAIT P0, [R7+URZ], R2 ;  /* 0x00000002070075a7 */ /* 0x008724000800017f */
[----:B----4-:R-:W-:Y:S05]  /*e320*/  @!P0 NANOSLEEP.SYNCS 0x989680 ;  /* 0x009896800000895d */ /* 0x010fea0003900000 */
[----:B------:R-:W4:Y:S02]  /*e330*/  @!P0 SYNCS.PHASECHK.TRANS64 P0, [R7+URZ], R2 ;  /* 0x00000002070085a7 */ /* 0x000f24000800007f */
[----:B----4-:R-:W-:Y:S05]  /*e340*/  @!P0 BRA `(.L_x_2884) ;  /* 0xfffffffc00f08947 */ /* 0x010fea000383ffff */
[----:B------:R-:W-:Y:S05]  /*e350*/  BRA `(.L_x_2912) ;  /* 0xfffffff400b87947 */ /* 0x000fea000383ffff */
.L_x_2885:
[----:B----4-:R4:W1:Y:S02]  /*e360*/  SYNCS.PHASECHK.TRANS64.TRYWAIT P0, [R16+URZ], R5 ;  /* 0x00000005100075a7 */ /* 0x010864000800017f */
[----:B-1----:R-:W-:Y:S05]  /*e370*/  @!P0 NANOSLEEP.SYNCS 0x989680 ;  /* 0x009896800000895d */ /* 0x002fea0003900000 */
[----:B------:R-:W1:Y:S02]  /*e380*/  @!P0 SYNCS.PHASECHK.TRANS64 P0, [R16+URZ], R5 ;  /* 0x00000005100085a7 */ /* 0x000e64000800007f */
[----:B-1----:R-:W-:Y:S05]  /*e390*/  @!P0 BRA `(.L_x_2885) ;  /* 0xfffffffc00f08947 */ /* 0x002fea000383ffff */
[----:B------:R-:W-:Y:S05]  /*e3a0*/  BRA `(.L_x_2913) ;  /* 0xfffffff400ac7947 */ /* 0x000fea000383ffff */
.L_x_2914:
        /* <DEDUP_REMOVED lines=13> */
.L_x_11942:


//--------------------- .text._ZN7cutlass13device_kernelIN5flash11enable_sm90INS1_16FlashAttnFwdSm90INS1_25CollectiveMainloopFwdSm90ILi2EN4cute5tupleIJNS5_1CILi1EEES8_S8_EEENS6_IJNS7_ILi64EEESA_SA_EEELi512ENS_6half_tEfNS_4arch4Sm90ELb0ELb0ELb1ELb1ELb0ELb0ELb0ELb0ELb0ELb0ELb0ELb0EEENS1_21CollectiveEpilogueFwdINS6_IJSA_NS7_ILi512EEESA_EEES9_SC_SE_Li256ELb1ELb0ELb0ELb0EEENS1_36VarlenDynamicPersistentTileSchedulerILi64ELi64ELi256ELi32ELb0ELb0ELb1ELb0ELb1ELb1EEEEEEEEEvNT_6ParamsE --------------------------
	.section	.text._ZN7cutlass13device_kernelIN5flash11enable_sm90INS1_16FlashAttnFwdSm90INS1_25CollectiveMainloopFwdSm90ILi2EN4cute5tupleIJNS5_1CILi1EEES8_S8_EEENS6_IJNS7_ILi64EEESA_SA_EEELi512ENS_6half_tEfNS_4arch4Sm90ELb0ELb0ELb1ELb1ELb0ELb0ELb0ELb0ELb0ELb0ELb0ELb0EEENS1_21CollectiveEpilogueFwdINS6_IJSA_NS7_ILi512EEESA_EEES9_SC_SE_Li256ELb1ELb0ELb0ELb0EEENS1_36VarlenDynamicPersistentTileSchedulerILi64ELi64ELi256ELi32ELb0ELb0ELb1ELb0ELb1ELb1EEEEEEEEEvNT_6ParamsE,"ax",@progbits
	.align	128
.text._ZN7cutlass13device_kernelIN5flash11enable_sm90INS1_16FlashAttnFwdSm90INS1_25CollectiveMainloopFwdSm90ILi2EN4cute5tupleIJNS5_1CILi1EEES8_S8_EEENS6_IJNS7_ILi64EEESA_SA_EEELi512ENS_6half_tEfNS_4arch4Sm90ELb0ELb0ELb1ELb1ELb0ELb0ELb0ELb0ELb0ELb0ELb0ELb0EEENS1_21CollectiveEpilogueFwdINS6_IJSA_NS7_ILi512EEESA_EEES9_SC_SE_Li256ELb1ELb0ELb0ELb0EEENS1_36VarlenDynamicPersistentTileSchedulerILi64ELi64ELi256ELi32ELb0ELb0ELb1ELb0ELb1ELb1EEEEEEEEEvNT_6ParamsE:
        .type           _ZN7cutlass13device_kernelIN5flash11enable_sm90INS1_16FlashAttnFwdSm90INS1_25CollectiveMainloopFwdSm90ILi2EN4cute5tupleIJNS5_1CILi1EEES8_S8_EEENS6_IJNS7_ILi64EEESA_SA_EEELi512ENS_6half_tEfNS_4arch4Sm90ELb0ELb0ELb1ELb1ELb0ELb0ELb0ELb0ELb0ELb0ELb0ELb0EEENS1_21CollectiveEpilogueFwdINS6_IJSA_NS7_ILi512EEESA_EEES9_SC_SE_Li256ELb1ELb0ELb0ELb0EEENS1_36VarlenDynamicPersistentTileSchedulerILi64ELi64ELi256ELi32ELb0ELb0ELb1ELb0ELb1ELb1EEEEEEEEEvNT_6ParamsE,@function
        .size           _ZN7cutlass13device_kernelIN5flash11enable_sm90INS1_16FlashAttnFwdSm90INS1_25CollectiveMainloopFwdSm90ILi2EN4cute5tupleIJNS5_1CILi1EEES8_S8_EEENS6_IJNS7_ILi64EEESA_SA_EEELi512ENS_6half_tEfNS_4arch4Sm90ELb0ELb0ELb1ELb1ELb0ELb0ELb0ELb0ELb0ELb0ELb0ELb0EEENS1_21CollectiveEpilogueFwdINS6_IJSA_NS7_ILi512EEESA_EEES9_SC_SE_Li256ELb1ELb0ELb0ELb0EEENS1_36VarlenDynamicPersistentTileSchedulerILi64ELi64ELi256ELi32ELb0ELb0ELb1ELb0ELb1ELb1EEEEEEEEEvNT_6ParamsE,(.L_x_11943 - _ZN7cutlass13device_kernelIN5flash11enable_sm90INS1_16FlashAttnFwdSm90INS1_25CollectiveMainloopFwdSm90ILi2EN4cute5tupleIJNS5_1CILi1EEES8_S8_EEENS6_IJNS7_ILi64EEESA_SA_EEELi512ENS_6half_tEfNS_4arch4Sm90ELb0ELb0ELb1ELb1ELb0ELb0ELb0ELb0ELb0ELb0ELb0ELb0EEENS1_21CollectiveEpilogueFwdINS6_IJSA_NS7_ILi512EEESA_EEES9_SC_SE_Li256ELb1ELb0ELb0ELb0EEENS1_36VarlenDynamicPersistentTileSchedulerILi64ELi64ELi256ELi32ELb0ELb0ELb1ELb0ELb1ELb1EEEEEEEEEvNT_6ParamsE)
        .other          _ZN7cutlass13device_kernelIN5flash11enable_sm90INS1_16FlashAttnFwdSm90INS1_25CollectiveMainloopFwdSm90ILi2EN4cute5tupleIJNS5_1CILi1EEES8_S8_EEENS6_IJNS7_ILi64EEESA_SA_EEELi512ENS_6half_tEfNS_4arch4Sm90ELb0ELb0ELb1ELb1ELb0ELb0ELb0ELb0ELb0ELb0ELb0ELb0EEENS1_21CollectiveEpilogueFwdINS6_IJSA_NS7_ILi512EEESA_EEES9_SC_SE_Li256ELb1ELb0ELb0ELb0EEENS1_36VarlenDynamicPersistentTileSchedulerILi64ELi64ELi256ELi32ELb0ELb0ELb1ELb0ELb1ELb1EEEEEEEEEvNT_6ParamsE,@"STO_CUDA_ENTRY STV_DEFAULT"
_ZN7cutlass13device_kernelIN5flash11enable_sm90INS1_16FlashAttnFwdSm90INS1_25CollectiveMainloopFwdSm90ILi2EN4cute5tupleIJNS5_1CILi1EEES8_S8_EEENS6_IJNS7_ILi64EEESA_SA_EEELi512ENS_6half_tEfNS_4arch4Sm90ELb0ELb0ELb1ELb1ELb0ELb0ELb0ELb0ELb0ELb0ELb0ELb0EEENS1_21CollectiveEpilogueFwdINS6_IJSA_NS7_ILi512EEESA_EEES9_SC_SE_Li256ELb1ELb0ELb0ELb0EEENS1_36VarlenDynamicPersistentTileSchedulerILi64ELi64ELi256ELi32ELb0ELb0ELb1ELb0ELb1ELb1EEEEEEEEEvNT_6ParamsE:
        /* <DEDUP_REMOVED lines=21> */
.L_x_2916:
[----:B------:R-:W-:Y:S05]  /*0150*/  BSYNC B0 ;  /* 0x0000000000007941 */ /* 0x000fea0003800000 */
.L_x_2915:
        /* <DEDUP_REMOVED lines=32> */
[----:B0-----:R3:W4:Y:S01]  /*0360*/  SYNCS.EXCH.64 URZ, [UR6+0x28c30], UR4 ;  /* 0x028c3004063f75b2 */ /* 0x0017220008000100 */
[----:B------:R3:W0:Y:S01]  /*0370*/  SYNCS.EXCH.64 URZ, [UR6+0x28c40], UR4 ;  /* 0x028c4004063f75b2 */ /* 0x0006220008000100 */
[----:B------:R3:W0:Y:S01]  /*0380*/  SYNCS.EXCH.64 URZ, [UR6+0x28c38], UR4 ;  /* 0x028c3804063f75b2 */ /* 0x0006220008000100 */
[----:B------:R3:W0:Y:S02]  /*0390*/  SYNCS.EXCH.64 URZ, [UR6+0x28c48], UR4 ;  /* 0x028c4804063f75b2 */ /* 0x0006240008000100 */
[----:B---3--:R-:W-:Y:S01]  /*03a0*/  NOP ;  /* 0x0000000000007918 */ /* 0x008fe20000000000 */
.L_x_2917:
        /* <DEDUP_REMOVED lines=22> */
.L_x_2918:
        /* <DEDUP_REMOVED lines=18> */
.L_x_2919:
        /* <DEDUP_REMOVED lines=22> */
.L_x_2920:
        /* <DEDUP_REMOVED lines=22> */
.L_x_2921:
[----:B------:R-:W-:Y:S01]  /*08f0*/  PLOP3.LUT P0, PT, PT, PT, UP0, 0x80, 0x0 ;  /* 0x000000000000781c */ /* 0x000fe20003f0f008 */
[----:B------:R-:W-:Y:S01]  /*0900*/  UMOV UR36, 0x1 ;  /* 0x0000000100247882 */ /* 0x000fe20000000000 */
[----:B------:R-:W-:Y:S01]  /*0910*/  NOP ;  /* 0x0000000000007918 */ /* 0x000fe20000000000 */
[----:B------:R-:W-:Y:S01]  /*0920*/  USEL UR36, UR36, 0x2, !UP0 ;  /* 0x0000000224247887 */ /* 0x000fe2000c000000 */
[----:B------:R-:W-:Y:S01]  /*0930*/  ULDC.64 UR38, c[0x0][0x208] ;  /* 0x0000820000267ab9 */ /* 0x000fe20000000a00 */
[----:B012-4-:R-:W-:Y:S08]  /*0940*/  BAR.SYNC.DEFER_BLOCKING 0x0 ;  /* 0x0000000000007b1d */ /* 0x017ff00000010000 */
[----:B------:R-:W-:Y:S05]  /*0950*/  @!P0 BRA `(.L_x_2922) ;  /* 0x0000009000588947 */ /* 0x000fea0003800000 */
.L_x_2923:
[----:B------:R-:W-:-:S08]  /*0960*/  NOP ;  /* 0x0000000000007918 */ /* 0x000fd00000000000 */
[----:B------:R-:W0:Y:S02]  /*0970*/  USETMAXREG.TRY_ALLOC.CTAPOOL UP0, 0xf0 ;  /* 0x000000f0000079c8 */ /* 0x000e240008000600 */
[----:B0-----:R-:W-:-:S13]  /*0980*/  PLOP3.LUT P0, PT, PT, PT, UP0, 0x80, 0x0 ;  /* 0x000000000000781c */ /* 0x001fda0003f0f008 */
[----:B------:R-:W-:Y:S05]  /*0990*/  @!P0 BRA `(.L_x_2923) ;  /* 0xfffffffc00f08947 */ /* 0x000fea000383ffff */
[----:B------:R-:W0:Y:S01]  /*09a0*/  S2R R2, SR_TID.X ;  /* 0x0000000000027919 */ /* 0x000e220000002100 */
[----:B------:R-:W1:Y:S01]  /*09b0*/  S2UR UR4, SR_CgaCtaId ;  /* 0x00000000000479c3 */ /* 0x000e620000008800 */
[----:B------:R-:W-:Y:S02]  /*09c0*/  UMOV UR42, 0x400 ;  /* 0x00000400002a7882 */ /* 0x000fe40000000000 */
[----:B-1----:R-:W-:-:S03]  /*09d0*/  ULEA UR42, UR4, UR42, 0x18 ;  /* 0x0000002a042a7291 */ /* 0x002fc6000f8ec03f */
[----:B------:R-:W-:Y:S01]  /*09e0*/  ULDC UR4, c[0x0][0xc14] ;  /* 0x0003050000047ab9 */ /* 0x000fe20000000800 */
[----:B0-----:R-:W-:-:S04]  /*09f0*/  LOP3.LUT R0, R2, 0xffffff80, RZ, 0xc0, !PT ;  /* 0xffffff8002007812 */ /* 0x001fc800078ec0ff */
[----:B------:R-:W-:-:S13]  /*0a00*/  ISETP.NE.AND P0, PT, R0, 0x80, PT ;  /* 0x000000800000780c */ /* 0x000fda0003f05270 */
[----:B------:R-:W-:Y:S06]  /*0a10*/  @!P0 BAR.ARV 0x8, 0xa0 ;  /* 0x0202800000008b1d */ /* 0x000fec0000002000 */
[----:B------:R-:W-:-:S13]  /*0a20*/  ISETP.GE.U32.AND P0, PT, R2, 0x100, PT ;  /* 0x000001000200780c */ /* 0x000fda0003f06070 */
[----:B------:R-:W-:Y:S08]  /*0a30*/  @P0 BAR.ARV 0xf, 0x100 ;  /* 0x03c4000000000b1d */ /* 0x000ff00000002000 */
[----:B------:R-:W-:Y:S06]  /*0a40*/  BAR.SYNC.DEFER_BLOCKING 0x5, 0x120 ;  /* 0x0144800000007b1d */ /* 0x000fec0000010000 */
[----:B------:R-:W0:Y:S02]  /*0a50*/  LDS.128 R20, [UR42+0x28cd0] ;  /* 0x028cd02aff147984 */ /* 0x000e240008000c00 */
[----:B------:R-:W-:Y:S06]  /*0a60*/  BAR.ARV 0x4, 0x120 ;  /* 0x0104800000007b1d */ /* 0x000fec0000002000 */
[----:B0-----:R-:W-:-:S13]  /*0a70*/  ISETP.GE.AND P0, PT, R23, UR4, PT ;  /* 0x0000000417007c0c */ /* 0x001fda000bf06270 */
[----:B------:R-:W-:Y:S05]  /*0a80*/  @P0 EXIT ;  /* 0x000000000000094d */ /* 0x000fea0003800000 */
[----:B------:R-:W-:Y:S01]  /*0a90*/  VIADD R190, R2, 0xffffff80 ;  /* 0xffffff8002be7836 */ /* 0x000fe20000000000 */
[----:B------:R-:W-:Y:S01]  /*0aa0*/  R2UR UR5, R22 ;  /* 0x00000000160572ca */ /* 0x000fe200000e0000 */
[----:B------:R-:W-:Y:S01]  /*0ab0*/  IMAD.MOV.U32 R185, RZ, RZ, 0x20 ;  /* 0x00000020ffb97424 */ /* 0x000fe200078e00ff */
[----:B------:R-:W-:Y:S02]  /*0ac0*/  ULOP3.LUT UR43, UR36, 0x1, URZ, 0xfc, !UPT ;  /* 0x00000001242b7892 */ /* 0x000fe4000f8efc3f */
[----:B------:R-:W-:Y:S01]  /*0ad0*/  SHF.R.S32.HI R3, RZ, 0x1f, R190 ;  /* 0x0000001fff037819 */ /* 0x000fe200000114be */
[----:B------:R-:W-:Y:S01]  /*0ae0*/  UMOV UR37, URZ ;  /* 0x0000003f00257c82 */ /* 0x000fe20008000000 */
[----:B------:R-:W-:Y:S01]  /*0af0*/  UMOV UR40, URZ ;  /* 0x0000003f00287c82 */ /* 0x000fe20008000000 */
[----:B------:R-:W-:Y:S01]  /*0b00*/  UMOV UR41, URZ ;  /* 0x0000003f00297c82 */ /* 0x000fe20008000000 */
[CC--:B------:R-:W-:Y:S02]  /*0b10*/  LEA.HI R0, R3.reuse, R190.reuse, RZ, 0x4 ;  /* 0x000000be03007211 */ /* 0x0c0fe400078f20ff */
[----:B------:R-:W-:-:S02]  /*0b20*/  LEA.HI R4, R3, R190, RZ, 0x5 ;  /* 0x000000be03047211 */ /* 0x000fc400078f28ff */
[----:B------:R-:W-:Y:S02]  /*0b30*/  SHF.R.S32.HI R11, RZ, 0x4, R0 ;  /* 0x00000004ff0b7819 */ /* 0x000fe40000011400 */
[C---:B------:R-:W-:Y:S02]  /*0b40*/  LOP3.LUT R5, R0.reuse, 0xfffffff0, RZ, 0xc0, !PT ;  /* 0xfffffff000057812 */ /* 0x040fe400078ec0ff */
[--C-:B------:R-:W-:Y:S02]  /*0b50*/  SHF.R.S32.HI R13, RZ, 0x5, R4.reuse ;  /* 0x00000005ff0d7819 */ /* 0x100fe40000011404 */
[----:B------:R-:W-:Y:S01]  /*0b60*/  LEA.HI R2, R0, R11, RZ, 0x1 ;  /* 0x0000000b00027211 */ /* 0x000fe200078f08ff */
[----:B------:R-:W-:Y:S01]  /*0b70*/  IMAD.IADD R7, R190, 0x1, -R5 ;  /* 0x00000001be077824 */ /* 0x000fe200078e0a05 */
[----:B------:R-:W-:Y:S02]  /*0b80*/  SHF.R.S32.HI R4, RZ, 0x1f, R4 ;  /* 0x0000001fff047819 */ /* 0x000fe40000011404 */
[----:B------:R-:W-:-:S02]  /*0b90*/  LEA.HI R9, R3, R190, RZ, 0x7 ;  /* 0x000000be03097211 */ /* 0x000fc400078f38ff */
[----:B------:R-:W-:Y:S02]  /*0ba0*/  LOP3.LUT R2, R2, 0x1ffffffe, RZ, 0xc0, !PT ;  /* 0x1ffffffe02027812 */ /* 0x000fe400078ec0ff */
[----:B------:R-:W-:Y:S02]  /*0bb0*/  LEA.HI R4, R4, R13, RZ, 0x2 ;  /* 0x0000000d04047211 */ /* 0x000fe400078f10ff */
[----:B------:R-:W-:Y:S01]  /*0bc0*/  SHF.R.S32.HI R0, RZ, 0x1f, R7 ;  /* 0x0000001fff007819 */ /* 0x000fe20000011407 */
[----:B------:R-:W-:Y:S01]  /*0bd0*/  IMAD.IADD R11, R11, 0x1, -R2 ;  /* 0x000000010b0b7824 */ /* 0x000fe200078e0a02 */
[----:B------:R-:W-:Y:S02]  /*0be0*/  SHF.R.S32.HI R188, RZ, 0x7, R9 ;  /* 0x00000007ffbc7819 */ /* 0x000fe40000011409 */
[----:B------:R-:W-:Y:S01]  /*0bf0*/  LOP3.LUT R4, R4, 0x3ffffc, RZ, 0xc0, !PT ;  /* 0x003ffffc04047812 */ /* 0x000fe200078ec0ff */
[----:B------:R-:W-:Y:S01]  /*0c00*/  IMAD.SHL.U32 R11, R11, 0x8, RZ ;  /* 0x000000080b0b7824 */ /* 0x000fe200078e00ff */
[----:B------:R-:W-:Y:S01]  /*0c10*/  LEA.HI R2, R0, R7, RZ, 0x3 ;  /* 0x0000000700027211 */ /* 0x000fe200078f18ff */
[----:B------:R-:W-:Y:S01]  /*0c20*/  IMAD R15, R188, 0x100, R7 ;  /* 0x00000100bc0f7824 */ /* 0x000fe200078e0207 */
[----:B------:R-:W-:Y:S01]  /*0c30*/  LOP3.LUT R5, R9, 0xffffff80, RZ, 0xc0, !PT ;  /* 0xffffff8009057812 */ /* 0x000fe200078ec0ff */
[----:B------:R-:W-:Y:S01]  /*0c40*/  IMAD.IADD R6, R13, 0x1, -R4 ;  /* 0x000000010d067824 */ /* 0x000fe200078e0a04 */
[C---:B------:R-:W-:Y:S01]  /*0c50*/  LOP3.LUT R4, R2.reuse, 0xfffffff8, RZ, 0xc0, !PT ;  /* 0xfffffff802047812 */ /* 0x040fe200078ec0ff */
[----:B------:R-:W-:Y:S01]  /*0c60*/  IMAD.SHL.U32 R8, R2, 0x40, RZ ;  /* 0x0000004002087824 */ /* 0x000fe200078e00ff */
[----:B------:R-:W-:Y:S01]  /*0c70*/  IADD3 R5, R190, -R5, RZ ;  /* 0x80000005be057210 */ /* 0x000fe20007ffe0ff */
[----:B------:R-:W-:Y:S01]  /*0c80*/  IMAD R12, R6, 0x10, R15 ;  /* 0x00000010060c7824 */ /* 0x000fe200078e020f */
[----:B------:R-:W-:-:S02]  /*0c90*/  IADD3 R6, R7, -R4, RZ ;  /* 0x8000000407067210 */ /* 0x000fc40007ffe0ff */
[----:B------:R-:W-:Y:S01]  /*0ca0*/  SHF.R.S32.HI R0, RZ, 0x1f, R5 ;  /* 0x0000001fff007819 */ /* 0x000fe20000011405 */
[----:B------:R-:W-:Y:S01]  /*0cb0*/  IMAD.U32 R189, R12, 0x40, R11 ;  /* 0x000000400cbd7824 */ /* 0x000fe200078e000b */
[----:B------:R-:W-:Y:S01]  /*0cc0*/  LOP3.LUT R10, R8, 0x7ffffe00, RZ, 0xc0, !PT ;  /* 0x7ffffe00080a7812 */ /* 0x000fe200078ec0ff */
[----:B------:R-:W-:Y:S01]  /*0cd0*/  IMAD.SHL.U32 R8, R6, 0x40, RZ ;  /* 0x0000004006087824 */ /* 0x000fe200078e00ff */
[CC--:B------:R-:W-:Y:S02]  /*0ce0*/  LEA.HI R2, R0.reuse, R5.reuse, RZ, 0x2 ;  /* 0x0000000500027211 */ /* 0x0c0fe400078f10ff */
[----:B------:R-:W-:Y:S01]  /*0cf0*/  LEA.HI R0, R0, R5, RZ, 0x5 ;  /* 0x0000000500007211 */ /* 0x000fe200078f28ff */
[----:B------:R-:W-:Y:S01]  /*0d00*/  IMAD R10, R13, 0x400, R10 ;  /* 0x000004000d0a7824 */ /* 0x000fe200078e020a */
[--C-:B------:R-:W-:Y:S02]  /*0d10*/  SHF.R.S32.HI R4, RZ, 0x2, R2.reuse ;  /* 0x00000002ff047819 */ /* 0x100fe40000011402 */
[----:B------:R-:W-:-:S02]  /*0d20*/  SHF.R.S32.HI R7, RZ, 0x1f, R2 ;  /* 0x0000001fff077819 */ /* 0x000fc40000011402 */
[----:B------:R-:W-:Y:S02]  /*0d30*/  LOP3.LUT R8, R8, 0x1c0, RZ, 0xc0, !PT ;  /* 0x000001c008087812 */ /* 0x000fe400078ec0ff */
[----:B------:R-:W-:Y:S02]  /*0d40*/  LEA.HI R7, R7, R4, RZ, 0x3 ;  /* 0x0000000407077211 */ /* 0x000fe400078f18ff */
[----:B------:R-:W-:Y:S02]  /*0d50*/  LOP3.LUT R11, R8, 0x8, R11, 0xf8, !PT ;  /* 0x00000008080b7812 */ /* 0x000fe400078ef80b */
[----:B------:R-:W-:Y:S02]  /*0d60*/  SHF.R.U32.HI R8, RZ, 0x3, R8 ;  /* 0x00000003ff087819 */ /* 0x000fe40000011608 */
[----:B------:R-:W-:Y:S02]  /*0d70*/  LOP3.LUT R7, R7, 0xfffffff8, RZ, 0xc0, !PT ;  /* 0xfffffff807077812 */ /* 0x000fe400078ec0ff */
[----:B------:R-:W-:-:S02]  /*0d80*/  LOP3.LUT R11, R11, R8, RZ, 0x3c, !PT ;  /* 0x000000080b0b7212 */ /* 0x000fc400078e3cff */
[----:B------:R-:W-:Y:S02]  /*0d90*/  IADD3 R7, R4, -R7, RZ ;  /* 0x8000000704077210 */ /* 0x000fe40007ffe0ff */
[----:B------:R-:W-:Y:S01]  /*0da0*/  SHF.R.S32.HI R0, RZ, 0x5, R0 ;  /* 0x00000005ff007819 */ /* 0x000fe20000011400 */
[----:B------:R-:W-:Y:S01]  /*0db0*/  IMAD.IADD R10, R10, 0x1, R11 ;  /* 0x000000010a0a7824 */ /* 0x000fe200078e020b */
[----:B------:R-:W-:Y:S02]  /*0dc0*/  R2P PR, R6, 0x6 ;  /* 0x0000000606007804 */ /* 0x000fe40000000000 */
[----:B------:R-:W-:Y:S01]  /*0dd0*/  LEA.HI R3, R3, R190, RZ, 0x3 ;  /* 0x000000be03037211 */ /* 0x000fe200078f18ff */
[----:B------:R-:W-:Y:S01]  /*0de0*/  IMAD R16, R0, 0x10, R7 ;  /* 0x0000001000107824 */ /* 0x000fe200078e0207 */
[----:B------:R-:W-:Y:S02]  /*0df0*/  MOV R7, R23 ;  /* 0x0000001700077202 */ /* 0x000fe40000000f00 */
[----:B------:R-:W-:-:S02]  /*0e00*/  LEA.HI R9, R9, R188, RZ, 0x1 ;  /* 0x000000bc09097211 */ /* 0x000fc400078f08ff */
[----:B------:R-:W-:Y:S02]  /*0e10*/  LEA R23, R10, UR42, 0x1 ;  /* 0x0000002a0a177c11 */ /* 0x000fe4000f8e08ff */
[----:B------:R-:W-:Y:S02]  /*0e20*/  LOP3.LUT R2, R2, 0x7ffffffc, RZ, 0xc0, !PT ;  /* 0x7ffffffc02027812 */ /* 0x000fe400078ec0ff */
[----:B------:R-:W-:Y:S01]  /*0e30*/  LOP3.LUT R11, R3, 0x1ffffff8, RZ, 0xc0, !PT ;  /* 0x1ffffff8030b7812 */ /* 0x000fe200078ec0ff */
[----:B------:R-:W-:Y:S01]  /*0e40*/  VIADD R186, R23, 0x26800 ;  /* 0x0002680017ba7836 */ /* 0x000fe20000000000 */
[----:B------:R-:W-:Y:S01]  /*0e50*/  LOP3.LUT R9, R9, 0xfffffe, RZ, 0xc0, !PT ;  /* 0x00fffffe09097812 */ /* 0x000fe200078ec0ff */
[----:B------:R-:W-:Y:S01]  /*0e60*/  IMAD.IADD R17, R5, 0x1, -R2 ;  /* 0x0000000105117824 */ /* 0x000fe200078e0a02 */
[----:B------:R-:W-:Y:S01]  /*0e70*/  SEL R185, R185, 0xffffffe0, !P1 ;  /* 0xffffffe0b9b97807 */ /* 0x000fe20004800000 */
[----:B------:R-:W-:Y:S01]  /*0e80*/  VIADD R184, R23, 0x26840 ;  /* 0x0002684017b87836 */ /* 0x000fe20000000000 */
[----:B------:R-:W-:Y:S01]  /*0e90*/  IADD3 R9, R188, -R9, RZ ;  /* 0x80000009bc097210 */ /* 0x000fe20007ffe0ff */
[----:B------:R-:W-:Y:S01]  /*0ea0*/  IMAD.IADD R2, R190, 0x1, -R11 ;  /* 0x00000001be027824 */ /* 0x000fe200078e0a0b */
[----:B------:R-:W-:Y:S01]  /*0eb0*/  SHF.R.S32.HI R18, RZ, 0x3, R3 ;  /* 0x00000003ff127819 */ /* 0x000fe20000011403 */
[C---:B------:R-:W-:Y:S01]  /*0ec0*/  @P2 VIADD R184, R186.reuse, 0xffffffc0 ;  /* 0xffffffc0bab82836 */ /* 0x040fe20000000000 */
[----:B------:R-:W-:Y:S01]  /*0ed0*/  IADD3 R186, R186, R185, RZ ;  /* 0x000000b9baba7210 */ /* 0x000fe20007ffe0ff */
[----:B------:R-:W-:-:S02]  /*0ee0*/  IMAD.MOV.U32 R5, RZ, RZ, R21 ;  /* 0x000000ffff057224 */ /* 0x000fc400078e0015 */
[----:B------:R-:W-:Y:S02]  /*0ef0*/  IMAD.SHL.U32 R2, R2, 0x8, RZ ;  /* 0x0000000802027824 */ /* 0x000fe400078e00ff */
[----:B------:R-:W-:Y:S02]  /*0f00*/  IMAD.SHL.U32 R22, R9, 0x100, RZ ;  /* 0x0000010009167824 */ /* 0x000fe400078e00ff */
[----:B------:R-:W-:Y:S02]  /*0f10*/  IMAD.SHL.U32 R17, R17, 0x2, RZ ;  /* 0x0000000211117824 */ /* 0x000fe400078e00ff */
[----:B------:R-:W-:-:S07]  /*0f20*/  IMAD.IADD R185, R185, 0x1, R184 ;  /* 0x00000001b9b97824 */ /* 0x000fce00078e02b8 */
.L_x_2967:
[----:B0-2---:R-:W0:Y:S01]  /*0f30*/  LDC.64 R8, c[0x0][0xc60] ;  /* 0x00031800ff087b82 */ /* 0x005e220000000a00 */
[----:B------:R-:W-:Y:S01]  /*0f40*/  ULDC.64 UR6, c[0x0][0xa28] ;  /* 0x00028a0000067ab9 */ /* 0x000fe20000000a00 */
[----:B------:R-:W-:Y:S01]  /*0f50*/  ULDC.64 UR8, c[0x0][0xa20] ;  /* 0x0002880000087ab9 */ /* 0x000fe20000000a00 */
[----:B------:R-:W-:Y:S01]  /*0f60*/  IMAD.MOV.U32 R3, RZ, RZ, RZ ;  /* 0x000000ffff037224 */ /* 0x000fe200078e00ff */
[----:B------:R-:W-:Y:S01]  /*0f70*/  ULDC UR4, c[0x0][0x404] ;  /* 0x0001010000047ab9 */ /* 0x000fe20000000800 */
[----:B0-----:R-:W-:-:S06]  /*0f80*/  IMAD.WIDE R6, R7, 0x4, R8 ;  /* 0x0000000407067825 */ /* 0x001fcc00078e0208 */
[----:B------:R-:W2:Y:S01]  /*0f90*/  LDG.E R6, desc[UR38][R6.64] ;  /* 0x0000002606067981 */ /* 0x000ea2000c1e1900 */
[----:B------:R-:W-:-:S04]  /*0fa0*/  UISETP.NE.U32.AND UP0, UPT, UR6, URZ, UPT ;  /* 0x0000003f0600728c */ /* 0x000fc8000bf05070 */
[----:B------:R-:W-:-:S06]  /*0fb0*/  UISETP.NE.AND.EX UP0, UPT, UR7, URZ, UPT, UP0 ;  /* 0x0000003f0700728c */ /* 0x000fcc000bf05300 */
[----:B------:R-:W-:Y:S02]  /*0fc0*/  PLOP3.LUT P0, PT, PT, PT, UP0, 0x80, 0x0 ;  /* 0x000000000000781c */ /* 0x000fe40003f0f008 */
[----:B--2---:R-:W-:-:S13]  /*0fd0*/  R2UR UR44, R6 ;  /* 0x00000000062c72ca */ /* 0x004fda00000e0000 */
[----:B------:R-:W-:Y:S02]  /*0fe0*/  USHF.R.S32.HI UR45, URZ, 0x1f, UR44 ;  /* 0x0000001f3f2d7899 */ /* 0x000fe4000801142c */
[----:B------:R-:W-:-:S04]  /*0ff0*/  @UP0 ULEA UR6, UP1, UR44, UR6, 0x2 ;  /* 0x000000062c060291 */ /* 0x000fc8000f82103f */
[----:B------:R-:W-:Y:S02]  /*1000*/  @UP0 ULEA.HI.X UR7, UR44, UR7, UR45, 0x2, UP1 ;  /* 0x000000072c070291 */ /* 0x000fe400088f142d */
[----:B------:R-:W-:Y:S01]  /*1010*/  UISETP.NE.U32.AND UP0, UPT, UR8, URZ, UPT ;  /* 0x0000003f0800728c */ /* 0x000fe2000bf05070 */
[----:B------:R-:W-:-:S03]  /*1020*/  IMAD.U32 R8, RZ, RZ, UR6 ;  /* 0x00000006ff087e24 */ /* 0x000fc6000f8e00ff */
[----:B------:R-:W-:Y:S01]  /*1030*/  MOV R9, UR7 ;  /* 0x0000000700097c02 */ /* 0x000fe20008000f00 */
[----:B------:R-:W-:Y:S01]  /*1040*/  ULDC.64 UR6, c[0x0][0x3f8] ;  /* 0x0000fe0000067ab9 */ /* 0x000fe20000000a00 */
[----:B------:R-:W-:Y:S02]  /*1050*/  UISETP.NE.AND.EX UP0, UPT, UR9, URZ, UPT, UP0 ;  /* 0x0000003f0900728c */ /* 0x000fe4000bf05300 */
[----:B------:R-:W-:Y:S01]  /*1060*/  UISETP.NE.U32.AND UP1, UPT, UR6, URZ, UPT ;  /* 0x0000003f0600728c */ /* 0x000fe2000bf25070 */
[----:B------:R0:W5:Y:S03]  /*1070*/  @P0 LDG.E R3, desc[UR38][R8.64] ;  /* 0x0000002608030981 */ /* 0x000166000c1e1900 */
[----:B------:R-:W-:Y:S01]  /*1080*/  UISETP.NE.AND.EX UP1, UPT, UR7, URZ, UPT, UP1 ;  /* 0x0000003f0700728c */ /* 0x000fe2000bf25310 */
[----:B------:R-:W-:Y:S02]  /*1090*/  PLOP3.LUT P0, PT, PT, PT, UP0, 0x80, 0x0 ;  /* 0x000000000000781c */ /* 0x000fe40003f0f008 */
[----:B------:R-:W-:Y:S01]  /*10a0*/  ULDC UR7, c[0x0][0x2e0] ;  /* 0x0000b80000077ab9 */ /* 0x000fe20000000800 */
[----:B------:R-:W-:-:S02]  /*10b0*/  USEL UR4, UR4, 0x1, UP1 ;  /* 0x0000000104047887 */ /* 0x000fc40008800000 */
[----:B------:R-:W-:Y:S02]  /*10c0*/  @UP0 ULEA UR6, UP1, UR44, UR8, 0x2 ;  /* 0x000000082c060291 */ /* 0x000fe4000f82103f */
[----:B------:R-:W-:Y:S02]  /*10d0*/  UIMAD UR4, UR4, UR7, URZ ;  /* 0x00000007040472a4 */ /* 0x000fe4000f8e023f */
[----:B------:R-:W-:Y:S02]  /*10e0*/  @UP0 ULEA.HI.X UR7, UR44, UR9, UR45, 0x2, UP1 ;  /* 0x000000092c070291 */ /* 0x000fe400088f142d */
[----:B------:R-:W-:Y:S02]  /*10f0*/  IMAD.U32 R6, RZ, RZ, UR6 ;  /* 0x00000006ff067e24 */ /* 0x000fe4000f8e00ff */
[----:B------:R-:W-:Y:S02]  /*1100*/  IMAD.U32 R152, RZ, RZ, UR4 ;  /* 0x00000004ff987e24 */ /* 0x000fe4000f8e00ff */
[----:B------:R-:W-:-:S05]  /*1110*/  IMAD.U32 R7, RZ, RZ, UR7 ;  /* 0x00000007ff077e24 */ /* 0x000fca000f8e00ff */
[----:B------:R0:W5:Y:S01]  /*1120*/  @P0 LDG.E R152, desc[UR38][R6.64] ;  /* 0x0000002606980981 */ /* 0x000162000c1e1900 */
[----:B------:R-:W-:Y:S01]  /*1130*/  UMOV UR46, UR5 ;  /* 0x00000005002e7c82 */ /* 0x000fe20008000000 */
[----:B-1-3--:R-:W-:Y:S05]  /*1140*/  @P0 BRA `(.L_x_2924) ;  /* 0x00000000002c0947 */ /* 0x00afea0003800000 */
[----:B------:R-:W-:Y:S02]  /*1150*/  ULDC.64 UR4, c[0x0][0xa08] ;  /* 0x0002820000047ab9 */ /* 0x000fe40000000a00 */
[----:B------:R-:W-:-:S04]  /*1160*/  ISETP.NE.U32.AND P0, PT, RZ, UR4, PT ;  /* 0x00000004ff007c0c */ /* 0x000fc8000bf05070 */
[----:B------:R-:W-:-:S13]  /*1170*/  ISETP.NE.AND.EX P0, PT, RZ, UR5, PT, P0 ;  /* 0x00000005ff007c0c */ /* 0x000fda000bf05300 */
[----:B------:R-:W-:Y:S05]  /*1180*/  @!P0 BRA `(.L_x_2924) ;  /* 0x00000000001c8947 */ /* 0x000fea0003800000 */
[----:B------:R-:W-:Y:S02]  /*1190*/  ULDC.64 UR4, c[0x0][0xa08] ;  /* 0x0002820000047ab9 */ /* 0x000fe40000000a00 */
[----:B------:R-:W-:-:S06]  /*11a0*/  UIMAD.WIDE UR4, UR44, 0x4, UR4 ;  /* 0x000000042c0478a5 */ /* 0x000fcc000f8e0204 */
[----:B0-----:R-:W-:Y:S01]  /*11b0*/  MOV R6, UR4 ;  /* 0x0000000400067c02 */ /* 0x001fe20008000f00 */
[----:B------:R-:W-:-:S05]  /*11c0*/  IMAD.U32 R7, RZ, RZ, UR5 ;  /* 0x00000005ff077e24 */ /* 0x000fca000f8e00ff */
[----:B-----5:R-:W2:Y:S04]  /*11d0*/  LDG.E R152, desc[UR38][R6.64] ;  /* 0x0000002606987981 */ /* 0x020ea8000c1e1900 */
[----:B------:R-:W2:Y:S02]  /*11e0*/  LDG.E R9, desc[UR38][R6.64+0x4] ;  /* 0x0000042606097981 */ /* 0x000ea4000c1e1900 */
[----:B--2---:R-:W-:-:S07]  /*11f0*/  IMAD.IADD R152, R9, 0x1, -R152 ;  /* 0x0000000109987824 */ /* 0x004fce00078e0a98 */
.L_x_2924:
[----:B------:R-:W-:Y:S01]  /*1200*/  UISETP.NE.AND UP0, UPT, UR47, 0x1, UPT ;  /* 0x000000012f00788c */ /* 0x000fe2000bf05270 */
[----:B-----5:R-:W-:Y:S01]  /*1210*/  IMAD.IADD R152, R152, 0x1, -R3 ;  /* 0x0000000198987824 */ /* 0x020fe200078e0a03 */
[----:B------:R-:W-:Y:S01]  /*1220*/  CS2R R150, SRZ ;  /* 0x0000000000967805 */ /* 0x000fe2000001ff00 */
[----:B------:R-:W-:Y:S01]  /*1230*/  IMAD.MOV.U32 R187, RZ, RZ, R5 ;  /* 0x000000ffffbb7224 */ /* 0x000fe200078e0005 */
[----:B------:R-:W-:Y:S02]  /*1240*/  CS2R R148, SRZ ;  /* 0x0000000000947805 */ /* 0x000fe4000001ff00 */
[----:B------:R-:W-:Y:S02]  /*1250*/  CS2R R146, SRZ ;  /* 0x0000000000927805 */ /* 0x000fe4000001ff00 */
[----:B------:R-:W-:Y:S02]  /*1260*/  PLOP3.LUT P0, PT, PT, PT, UP0, 0x80, 0x0 ;  /* 0x000000000000781c */ /* 0x000fe40003f0f008 */
[----:B------:R-:W-:-:S02]  /*1270*/  CS2R R144, SRZ ;  /* 0x0000000000907805 */ /* 0x000fc4000001ff00 */
[----:B------:R-:W-:Y:S02]  /*1280*/  IADD3 R0, R152, 0x3f, RZ ;  /* 0x0000003f98007810 */ /* 0x000fe40007ffe0ff */
[----:B------:R-:W-:Y:S02]  /*1290*/  CS2R R142, SRZ ;  /* 0x00000000008e7805 */ /* 0x000fe4000001ff00 */
[----:B------:R-:W-:Y:S02]  /*12a0*/  CS2R R140, SRZ ;  /* 0x00000000008c7805 */ /* 0x000fe4000001ff00 */
[----:B------:R-:W-:Y:S02]  /*12b0*/  CS2R R138, SRZ ;  /* 0x00000000008a7805 */ /* 0x000fe4000001ff00 */
[----:B------:R-:W-:Y:S02]  /*12c0*/  SHF.R.S32.HI R3, RZ, 0x1f, R0 ;  /* 0x0000001fff037819 */ /* 0x000fe40000011400 */
[----:B------:R-:W-:-:S02]  /*12d0*/  CS2R R136, SRZ ;  /* 0x0000000000887805 */ /* 0x000fc4000001ff00 */
[----:B------:R-:W-:Y:S02]  /*12e0*/  MOV R176, RZ ;  /* 0x000000ff00b07202 */ /* 0x000fe40000000f00 */
[----:B------:R-:W-:Y:S02]  /*12f0*/  CS2R R174, SRZ ;  /* 0x0000000000ae7805 */ /* 0x000fe4000001ff00 */
[----:B------:R-:W-:Y:S01]  /*1300*/  LEA.HI R167, R3, R0, RZ, 0x6 ;  /* 0x0000000003a77211 */ /* 0x000fe200078f30ff */
[----:B------:R-:W-:Y:S01]  /*1310*/  IMAD.MOV.U32 R0, RZ, RZ, RZ ;  /* 0x000000ffff007224 */ /* 0x000fe200078e00ff */
[----:B------:R-:W-:Y:S01]  /*1320*/  CS2R R132, SRZ ;  /* 0x0000000000847805 */ /* 0x000fe2000001ff00 */
[----:B------:R-:W-:Y:S01]  /*1330*/  IMAD.MOV.U32 R3, RZ, RZ, RZ ;  /* 0x000000ffff037224 */ /* 0x000fe200078e00ff */
        /* <DEDUP_REMOVED lines=51> */
[----:B------:R-:W-:-:S02]  /*1670*/  CS2R R34, SRZ ;  /* 0x0000000000227805 */ /* 0x000fc4000001ff00 */
[----:B------:R-:W-:Y:S01]  /*1680*/  CS2R R10, SRZ ;  /* 0x00000000000a7805 */ /* 0x000fe2000001ff00 */
[----:B------:R-:W-:Y:S01]  /*1690*/  IMAD.MOV.U32 R12, RZ, RZ, RZ ;  /* 0x000000ffff0c7224 */ /* 0x000fe200078e00ff */
[----:B0-----:R-:W-:Y:S02]  /*16a0*/  CS2R R8, SRZ ;  /* 0x0000000000087805 */ /* 0x001fe4000001ff00 */
[----:B------:R-:W-:Y:S01]  /*16b0*/  SHF.R.S32.HI R167, RZ, 0x6, R167 ;  /* 0x00000006ffa77819 */ /* 0x000fe200000114a7 */
[----:B------:R-:W-:Y:S06]  /*16c0*/  @!P0 BRA `(.L_x_2925) ;  /* 0x0000001800508947 */ /* 0x000fec0003800000 */
[----:B------:R-:W-:Y:S02]  /*16d0*/  ISETP.GE.AND P1, PT, R152, 0x1, PT ;  /* 0x000000019800780c */ /* 0x000fe40003f26270 */
[----:B------:R-:W-:-:S11]  /*16e0*/  PLOP3.LUT P0, PT, PT, PT, PT, 0x80, 0x0 ;  /* 0x000000000000781c */ /* 0x000fd60003f0f070 */
[----:B------:R-:W-:Y:S05]  /*16f0*/  @!P1 BRA `(.L_x_2926) ;  /* 0x0000005800c09947 */ /* 0x000fea0003800000 */
[----:B------:R-:W0:Y:S01]  /*1700*/  SHFL.IDX PT, R0, R188, RZ, 0x1f ;  /* 0x00001fffbc007589 */ /* 0x000e2200000e0000 */
[----:B------:R-:W-:-:S06]  /*1710*/  UISETP.NE.AND UP0, UPT, UR43, 0x3, UPT ;  /* 0x000000032b00788c */ /* 0x000fcc000bf05270 */
[----:B------:R-:W-:Y:S02]  /*1720*/  PLOP3.LUT P0, PT, PT, PT, UP0, 0x80, 0x0 ;  /* 0x000000000000781c */ /* 0x000fe40003f0f008 */
[----:B0-----:R-:W-:-:S13]  /*1730*/  R2UR UR4, R0 ;  /* 0x00000000000472ca */ /* 0x001fda00000e0000 */
        /* <DEDUP_REMOVED lines=10> */
.L_x_2927:
[----:B------:R-:W-:Y:S01]  /*17e0*/  ULEA UR16, UR41, UR42, 0x3 ;  /* 0x0000002a29107291 */ /* 0x000fe2000f8e183f */
[----:B------:R-:W-:-:S04]  /*17f0*/  MOV R0, UR40 ;  /* 0x0000002800007c02 */ /* 0x000fc80008000f00 */
[----:B------:R-:W-:-:S04]  /*1800*/  SHF.L.U32 R0, R0, 0x1f, RZ ;  /* 0x0000001f00007819 */ /* 0x000fc800000006ff */
[----:B------:R-:W0:Y:S02]  /*1810*/  SYNCS.PHASECHK.TRANS64.TRYWAIT P0, [UR16+0x28c50], R0 ;  /* 0x028c5000ff0075a7 */ /* 0x000e240008000150 */
[----:B0-----:R-:W-:Y:S05]  /*1820*/  @!P0 BRA `(.L_x_2928) ;  /* 0x000000cc00988947 */ /* 0x001fea0003800000 */
.L_x_3051:
[----:B------:R-:W-:Y:S01]  /*1830*/  BAR.SYNC.DEFER_BLOCKING 0xe, 0x100 ;  /* 0x0384000000007b1d */ /* 0x000fe20000010000 */
[----:B------:R-:W-:Y:S01]  /*1840*/  UIADD3 UR4, UR42, 0x26800, URZ ;  /* 0x000268002a047890 */ /* 0x000fe2000fffe03f */
[----:B0-----:R-:W-:Y:S01]  /*1850*/  IMAD.U32 R0, RZ, RZ, UR16 ;  /* 0x00000010ff007e24 */ /* 0x001fe2000f8e00ff */
[----:B------:R-:W-:Y:S02]  /*1860*/  ULEA UR12, UR41, UR20, 0xc ;  /* 0x00000014290c7291 */ /* 0x000fe4000f8e603f */
[----:B------:R-:W-:Y:S01]  /*1870*/  USHF.R.U32.HI UR4, URZ, 0x4, UR4 ;  /* 0x000000043f047899 */ /* 0x000fe20008011604 */
[----:B------:R-:W-:Y:S01]  /*1880*/  UMOV UR7, 0x40000040 ;  /* 0x4000004000077882 */ /* 0x000fe20000000000 */
[----:B------:R-:W-:Y:S02]  /*1890*/  UMOV UR5, 0x40000040 ;  /* 0x4000004000057882 */ /* 0x000fe40000000000 */
[----:B------:R-:W-:Y:S01]  /*18a0*/  ULOP3.LUT UR4, UR4, 0x3fff, URZ, 0xc0, !UPT ;  /* 0x00003fff04047892 */ /* 0x000fe2000f8ec03f */
[----:B------:R-:W0:Y:S01]  /*18b0*/  S2R R3, SR_TID.X ;  /* 0x0000000000037919 */ /* 0x000e220000002100 */
        /* <DEDUP_REMOVED lines=9> */
[----:B------:R-:W-:-:S06]  /*1950*/  WARPGROUP.ARRIVE ;  /* 0x00000000000079c5 */ /* 0x000fcc0000000000 */
[----:B------:R-:W-:Y:S01]  /*1960*/  HGMMA.64x256x16.F32 R24, gdesc[UR4].tnspB, RZ, !UPT, gsb0 ;  /* 0x43e00000041879f0 */ /* 0x000fe2000c0008ff */
[----:B------:R-:W-:Y:S02]  /*1970*/  UIADD3 UR6, UR12, 0x80, URZ ;  /* 0x000000800c067890 */ /* 0x000fe4000fffe03f */
[----:B------:R-:W-:Y:S01]  /*1980*/  UIADD3 UR4, UR13, 0x2, URZ ;  /* 0x000000020d047890 */ /* 0x000fe2000fffe03f */
[----:B------:R-:W-:Y:S01]  /*1990*/  UMOV UR7, 0x40000040 ;  /* 0x4000004000077882 */ /* 0x000fe20000000000 */
[----:B------:R-:W-:Y:S01]  /*19a0*/  UMOV UR5, 0x40000040 ;  /* 0x4000004000057882 */ /* 0x000fe20000000000 */
[----:B------:R-:W-:-:S03]  /*19b0*/  UIADD3 UR12, UR13, 0x6, URZ ;  /* 0x000000060d0c7890 */ /* 0x000fc6000fffe03f */
[----:B------:R-:W-:Y:S01]  /*19c0*/  UMOV UR13, 0x40000040 ;  /* 0x40000040000d7882 */ /* 0x000fe20000000000 */
[----:B0-----:R-:W-:-:S04]  /*19d0*/  LOP3.LUT R3, R3, 0x7f, RZ, 0xc0, !PT ;  /* 0x0000007f03037812 */ /* 0x001fc800078ec0ff */
[----:B------:R-:W-:-:S13]  /*19e0*/  ISETP.NE.AND P0, PT, R3, RZ, PT ;  /* 0x000000ff0300720c */ /* 0x000fda0003f05270 */
        /* <DEDUP_REMOVED lines=16> */
[----:B------:R-:W-:-:S13]  /*1af0*/  ISETP.GE.AND P0, PT, R152, 0x41, PT ;  /* 0x000000419800780c */ /* 0x000fda0003f06270 */
[----:B0-----:R-:W-:Y:S05]  /*1b00*/  @!P0 BRA `(.L_x_2929) ;  /* 0x0000000c00008947 */ /* 0x001fea0003800000 */
[----:B------:R-:W-:-:S07]  /*1b10*/  VIADD R167, R167, 0xfffffffe ;  /* 0xfffffffea7a77836 */ /* 0x000fce0000000000 */
.L_x_2934:
[----:B------:R-:W-:Y:S01]  /*1b20*/  BAR.SYNC.DEFER_BLOCKING 0xe, 0x100 ;  /* 0x0384000000007b1d */ /* 0x000fe20000010000 */
[----:B------:R-:W-:Y:S01]  /*1b30*/  MOV R3, UR41 ;  /* 0x0000002900037c02 */ /* 0x000fe20008000f00 */
[----:B------:R-:W-:Y:S01]  /*1b40*/  UISETP.NE.AND UP1, UPT, UR43, 0x3, UPT ;  /* 0x000000032b00788c */ /* 0x000fe2000bf25270 */
[C---:B------:R-:W-:Y:S01]  /*1b50*/  ISETP.GT.AND P1, PT, R167.reuse, RZ, PT ;  /* 0x000000ffa700720c */ /* 0x040fe20003f24270 */
[----:B------:R-:W-:Y:S01]  /*1b60*/  UIADD3 UR41, UR41, 0x1, URZ ;  /* 0x0000000129297890 */ /* 0x000fe2000fffe03f */
[----:B------:R-:W-:Y:S02]  /*1b70*/  VIADD R167, R167, 0xffffffff ;  /* 0xffffffffa7a77836 */ /* 0x000fe40000000000 */
[----:B0-----:R-:W-:Y:S01]  /*1b80*/  IMAD R0, R3, 0x40, R16 ;  /* 0x0000004003007824 */ /* 0x001fe200078e0210 */
[----:B------:R-:W-:Y:S01]  /*1b90*/  PLOP3.LUT P2, PT, PT, PT, UP1, 0x80, 0x0 ;  /* 0x000000000000781c */ /* 0x000fe20003f4f018 */
[----:B------:R-:W-:-:S03]  /*1ba0*/  UISETP.NE.AND UP0, UPT, UR41, 0x2, UPT ;  /* 0x000000022900788c */ /* 0x000fc6000bf05270 */
[----:B------:R-:W-:Y:S01]  /*1bb0*/  LEA R0, R0, UR42, 0x2 ;  /* 0x0000002a00007c11 */ /* 0x000fe2000f8e10ff */
[----:B------:R-:W-:Y:S02]  /*1bc0*/  USEL UR6, URZ, 0x1, UP0 ;  /* 0x000000013f067887 */ /* 0x000fe40008000000 */
[----:B------:R-:W-:Y:S02]  /*1bd0*/  USEL UR41, UR41, URZ, UP0 ;  /* 0x0000003f29297287 */ /* 0x000fe40008000000 */
[----:B------:R-:W-:Y:S01]  /*1be0*/  ULOP3.LUT UR40, UR40, UR6, URZ, 0x3c, !UPT ;  /* 0x0000000628287292 */ /* 0x000fe2000f8e3c3f */
[----:B------:R-:W0:Y:S04]  /*1bf0*/  LDS R3, [R0+0x28800] ;  /* 0x0288000000037984 */ /* 0x000e280000000800 */
[----:B------:R-:W1:Y:S01]  /*1c00*/  LDS R4, [R0+0x28820] ;  /* 0x0288200000047984 */ /* 0x000e620000000800 */
        /* <DEDUP_REMOVED lines=130> */
.L_x_2930:
[----:B------:R-:W-:Y:S01]  /*2430*/  ULEA UR6, UR41, UR42, 0x3 ;  /* 0x0000002a29067291 */ /* 0x000fe2000f8e183f */
[----:B------:R-:W-:-:S05]  /*2440*/  IMAD.U32 R0, RZ, RZ, UR40 ;  /* 0x00000028ff007e24 */ /* 0x000fca000f8e00ff */
[----:B------:R-:W-:-:S04]  /*2450*/  SHF.L.U32 R0, R0, 0x1f, RZ ;  /* 0x0000001f00007819 */ /* 0x000fc800000006ff */
[----:B------:R0:W1:Y:S01]  /*2460*/  SYNCS.PHASECHK.TRANS64.TRYWAIT P0, [UR6+0x28c50], R0 ;  /* 0x028c5000ff0075a7 */ /* 0x0000620008000146 */
[----:B------:R-:W-:Y:S05]  /*2470*/  @!P2 BRA `(.L_x_2931) ;  /* 0x000000000004a947 */ /* 0x000fea0003800000 */
[----:B------:R-:W-:Y:S01]  /*2480*/  BPT.TRAP 0x1 ;  /* 0x000000040000795c */ /* 0x000fe20000300000 */
.L_x_2931:
[----:B-1----:R-:W-:Y:S05]  /*2490*/  @P0 BRA `(.L_x_2932) ;  /* 0x0000000000080947 */ /* 0x002fea0003800000 */
[----:B------:R-:W1:Y:S02]  /*24a0*/  SYNCS.PHASECHK.TRANS64.TRYWAIT P0, [UR6+0x28c50], R0 ;  /* 0x028c5000ff0075a7 */ /* 0x000e640008000146 */
[----:B-1----:R-:W-:Y:S05]  /*24b0*/  @!P0 BRA `(.L_x_2933) ;  /* 0x000000c0008c8947 */ /* 0x002fea0003800000 */
.L_x_2932:
[----:B------:R-:W-:Y:S01]  /*24c0*/  UIADD3 UR6, UR42, 0x26800, URZ ;  /* 0x000268002a067890 */ /* 0x000fe2000fffe03f */
[----:B------:R-:W-:Y:S01]  /*24d0*/  WARPGROUP.ARRIVE ;  /* 0x00000000000079c5 */ /* 0x000fe20000000000 */
[----:B------:R-:W-:-:S05]  /*24e0*/  ULEA UR18, UR41, UR20, 0xc ;  /* 0x0000001429127291 */ /* 0x000fca000f8e603f */
[----:B-1----:R-:W1:Y:S01]  /*24f0*/  S2R R3, SR_TID.X ;  /* 0x0000000000037919 */ /* 0x002e620000002100 */
[----:B------:R-:W-:Y:S01]  /*2500*/  USHF.R.U32.HI UR6, URZ, 0x4, UR6 ;  /* 0x000000043f067899 */ /* 0x000fe20008011606 */
[----:B0-----:R-:W-:Y:S01]  /*2510*/  MOV R0, UR41 ;  /* 0x0000002900007c02 */ /* 0x001fe20008000f00 */
        /* <DEDUP_REMOVED lines=11> */
[----:B-1----:R-:W-:-:S04]  /*25d0*/  LOP3.LUT R3, R3, 0x7f, RZ, 0xc0, !PT ;  /* 0x0000007f03037812 */ /* 0x002fc800078ec0ff */
        /* <DEDUP_REMOVED lines=19> */
.L_x_2929:
[----:B------:R-:W-:Y:S01]  /*2710*/  BAR.SYNC.DEFER_BLOCKING 0xe, 0x100 ;  /* 0x0384000000007b1d */ /* 0x000fe20000010000 */
[----:B------:R-:W-:Y:S01]  /*2720*/  IMAD.U32 R3, RZ, RZ, UR41 ;  /* 0x00000029ff037e24 */ /* 0x000fe2000f8e00ff */
[----:B------:R-:W-:Y:S01]  /*2730*/  UIADD3 UR41, UR41, 0x1, URZ ;  /* 0x0000000129297890 */ /* 0x000fe2000fffe03f */
[----:B------:R-:W-:Y:S02]  /*2740*/  PLOP3.LUT P0, PT, PT, PT, PT, 0x8, 0x0 ;  /* 0x000000000000781c */ /* 0x000fe40003f0e170 */
[----:B0-----:R-:W-:Y:S01]  /*2750*/  IMAD R0, R3, 0x40, R16 ;  /* 0x0000004003007824 */ /* 0x001fe200078e0210 */
[----:B------:R-:W-:-:S04]  /*2760*/  UISETP.NE.AND UP0, UPT, UR41, 0x2, UPT ;  /* 0x000000022900788c */ /* 0x000fc8000bf05270 */
[----:B------:R-:W-:Y:S01]  /*2770*/  LEA R3, R0, UR42, 0x2 ;  /* 0x0000002a00037c11 */ /* 0x000fe2000f8e10ff */
[----:B------:R-:W-:Y:S02]  /*2780*/  USEL UR4, URZ, 0x1, UP0 ;  /* 0x000000013f047887 */ /* 0x000fe40008000000 */
[----:B------:R-:W-:Y:S02]  /*2790*/  USEL UR41, UR41, URZ, UP0 ;  /* 0x0000003f29297287 */ /* 0x000fe40008000000 */
[----:B------:R-:W-:Y:S01]  /*27a0*/  ULOP3.LUT UR40, UR40, UR4, URZ, 0x3c, !UPT ;  /* 0x0000000428287292 */ /* 0x000fe2000f8e3c3f */
[----:B------:R-:W0:Y:S04]  /*27b0*/  LDS R4, [R3+0x28800] ;  /* 0x0288000003047984 */ /* 0x000e280000000800 */
[----:B------:R1:W2:Y:S02]  /*27c0*/  LDS R0, [R3+0x28820] ;  /* 0x0288200003007984 */ /* 0x0002a40000000800 */
[----:B-1----:R-:W-:Y:S01]  /*27d0*/  MOV R3, RZ ;  /* 0x000000ff00037202 */ /* 0x002fe20000000f00 */
[-C--:B0-----:R-:W-:Y:S01]  /*27e0*/  FMUL.FTZ R161, R32, R4.reuse ;  /* 0x0000000420a17220 */ /* 0x081fe20000410000 */
        /* <DEDUP_REMOVED lines=127> */
[----:B------:R-:W-:Y:S01]  /*2fe0*/  IMAD.MOV.U32 R0, RZ, RZ, RZ ;  /* 0x000000ffff007224 */ /* 0x000fe200078e00ff */
[----:B------:R-:W-:Y:S06]  /*2ff0*/  BAR.ARV 0xf, 0x100 ;  /* 0x03c4000000007b1d */ /* 0x000fec0000002000 */
[----:B------:R-:W-:Y:S05]  /*3000*/  BRA `(.L_x_2926) ;  /* 0x00000040007c7947 */ /* 0x000fea0003800000 */
.L_x_2925:
[----:B------:R-:W-:Y:S02]  /*3010*/  ISETP.GE.AND P1, PT, R152, 0x1, PT ;  /* 0x000000019800780c */ /* 0x000fe40003f26270 */
[----:B------:R-:W-:-:S11]  /*3020*/  PLOP3.LUT P0, PT, PT, PT, PT, 0x80, 0x0 ;  /* 0x000000000000781c */ /* 0x000fd60003f0f070 */
[----:B------:R-:W-:Y:S05]  /*3030*/  @!P1 BRA `(.L_x_2926) ;  /* 0x0000004000709947 */ /* 0x000fea0003800000 */
[----:B------:R-:W0:Y:S02]  /*3040*/  SHFL.IDX PT, R0, R188, RZ, 0x1f ;  /* 0x00001fffbc007589 */ /* 0x000e2400000e0000 */
[----:B0-----:R-:W-:-:S13]  /*3050*/  R2UR UR4, R0 ;  /* 0x00000000000472ca */ /* 0x001fda00000e0000 */
        /* <DEDUP_REMOVED lines=27> */
.L_x_2935:
[----:B------:R-:W-:Y:S01]  /*3210*/  ULEA.HI UR4, UR37, UR37, URZ, 0x1 ;  /* 0x0000002525047291 */ /* 0x000fe2000f8f083f */
[----:B------:R-:W-:-:S03]  /*3220*/  MOV R3, UR43 ;  /* 0x0000002b00037c02 */ /* 0x000fc60008000f00 */
[----:B------:R-:W-:Y:S01]  /*3230*/  ULOP3.LUT UR4, UR4, 0xfffffffe, URZ, 0xc0, !UPT ;  /* 0xfffffffe04047892 */ /* 0x000fe2000f8ec03f */
[----:B------:R-:W-:-:S03]  /*3240*/  ISETP.NE.AND P0, PT, R3, 0x3, PT ;  /* 0x000000030300780c */ /* 0x000fc60003f05270 */
[----:B------:R-:W-:-:S06]  /*3250*/  UIADD3 UR4, UR37, -UR4, URZ ;  /* 0x8000000425047290 */ /* 0x000fcc000fffe03f */
[----:B------:R-:W-:-:S05]  /*3260*/  IMAD.U32 R0, RZ, RZ, UR4 ;  /* 0x00000004ff007e24 */ /* 0x000fca000f8e00ff */
[----:B------:R-:W-:-:S04]  /*3270*/  SHF.L.U32 R0, R0, 0x1f, RZ ;  /* 0x0000001f00007819 */ /* 0x000fc800000006ff */
[----:B------:R-:W0:Y:S02]  /*3280*/  SYNCS.PHASECHK.TRANS64.TRYWAIT P1, [UR42+0x28c00], R0 ;  /* 0x028c0000ff0075a7 */ /* 0x000e24000802016a */
[----:B0-----:R-:W-:Y:S05]  /*3290*/  @!P1 BRA `(.L_x_2936) ;  /* 0x000000b4002c9947 */ /* 0x001fea0003800000 */
.L_x_3052:
[----:B------:R-:W-:Y:S05]  /*32a0*/  @!P0 BRA `(.L_x_2937) ;  /* 0x0000000000048947 */ /* 0x000fea0003800000 */
[----:B------:R-:W-:Y:S01]  /*32b0*/  BPT.TRAP 0x1 ;  /* 0x000000040000795c */ /* 0x000fe20000300000 */
.L_x_2937:
[----:B------:R-:W-:Y:S02]  /*32c0*/  IMAD.U32 R7, RZ, RZ, UR41 ;  /* 0x00000029ff077e24 */ /* 0x000fe4000f8e00ff */
[----:B------:R-:W-:-:S03]  /*32d0*/  IMAD.U32 R8, RZ, RZ, UR40 ;  /* 0x00000028ff087e24 */ /* 0x000fc6000f8e00ff */
[----:B------:R-:W-:Y:S02]  /*32e0*/  LEA R7, R7, UR42, 0x3 ;  /* 0x0000002a07077c11 */ /* 0x000fe4000f8e18ff */
[----:B------:R-:W-:-:S04]  /*32f0*/  SHF.L.U32 R8, R8, 0x1f, RZ ;  /* 0x0000001f08087819 */ /* 0x000fc800000006ff */
[----:B------:R1:W2:Y:S01]  /*3300*/  SYNCS.PHASECHK.TRANS64.TRYWAIT P1, [R7+URZ+0x28c30], R8 ;  /* 0x028c3008070075a7 */ /* 0x0002a2000802017f */
[----:B------:R-:W-:Y:S05]  /*3310*/  @!P0 BRA `(.L_x_2938) ;  /* 0x0000000000048947 */ /* 0x000fea0003800000 */
[----:B------:R-:W-:Y:S01]  /*3320*/  BPT.TRAP 0x1 ;  /* 0x000000040000795c */ /* 0x000fe20000300000 */
.L_x_2938:
[----:B--2---:R-:W-:Y:S05]  /*3330*/  @P1 BRA `(.L_x_2939) ;  /* 0x0000000000081947 */ /* 0x004fea0003800000 */
[----:B------:R-:W2:Y:S02]  /*3340*/  SYNCS.PHASECHK.TRANS64.TRYWAIT P1, [R7+URZ+0x28c30], R8 ;  /* 0x028c3008070075a7 */ /* 0x000ea4000802017f */
[----:B--2---:R-:W-:Y:S05]  /*3350*/  @!P1 BRA `(.L_x_2940) ;  /* 0x000000b400149947 */ /* 0x004fea0003800000 */
.L_x_2939:
[----:B0-----:R-:W0:Y:S01]  /*3360*/  S2R R0, SR_TID.X ;  /* 0x0000000000007919 */ /* 0x001e220000002100 */
[----:B------:R-:W-:-:S04]  /*3370*/  UIADD3 UR4, UR42, 0x22400, URZ ;  /* 0x000224002a047890 */ /* 0x000fc8000fffe03f */
[----:B------:R-:W-:-:S04]  /*3380*/  USHF.R.U32.HI UR4, URZ, 0x4, UR4 ;  /* 0x000000043f047899 */ /* 0x000fc80008011604 */
[----:B------:R-:W-:Y:S01]  /*3390*/  ULOP3.LUT UR4, UR4, 0x3fff, URZ, 0xc0, !UPT ;  /* 0x00003fff04047892 */ /* 0x000fe2000f8ec03f */
[----:B0-----:R-:W-:-:S05]  /*33a0*/  LOP3.LUT R3, R0, 0x7f, RZ, 0xc0, !PT ;  /* 0x0000007f00037812 */ /* 0x001fca00078ec0ff */
[----:B------:R-:W-:Y:S01]  /*33b0*/  IMAD.U32 R0, RZ, RZ, UR4 ;  /* 0x00000004ff007e24 */ /* 0x000fe2000f8e00ff */
[----:B------:R-:W-:Y:S05]  /*33c0*/  WARPSYNC.ALL ;  /* 0x0000000000007948 */ /* 0x000fea0003800000 */
[----:B------:R-:W-:Y:S02]  /*33d0*/  ISETP.NE.AND P1, PT, R3, RZ, PT ;  /* 0x000000ff0300720c */ /* 0x000fe40003f25270 */
[----:B------:R-:W-:-:S04]  /*33e0*/  LOP3.LUT R0, R0, 0x10000, RZ, 0xfc, !PT ;  /* 0x0001000000007812 */ /* 0x000fc800078efcff */
[----:B------:R-:W-:Y:S01]  /*33f0*/  R2UR UR12, R0 ;  /* 0x00000000000c72ca */ /* 0x000fe200000e0000 */
[----:B------:R-:W-:Y:S01]  /*3400*/  UIADD3 UR4, UR42, 0x20400, URZ ;  /* 0x000204002a047890 */ /* 0x000fe2000fffe03f */
[----:B------:R-:W-:Y:S01]  /*3410*/  WARPGROUP.ARRIVE ;  /* 0x00000000000079c5 */ /* 0x000fe20000000000 */
[----:B------:R-:W-:Y:S01]  /*3420*/  UMOV UR7, 0x40000040 ;  /* 0x4000004000077882 */ /* 0x000fe20000000000 */
[----:B------:R-:W-:Y:S01]  /*3430*/  UMOV UR5, 0x40000040 ;  /* 0x4000004000057882 */ /* 0x000fe20000000000 */
[----:B------:R-:W-:Y:S01]  /*3440*/  USHF.R.U32.HI UR4, URZ, 0x4, UR4 ;  /* 0x000000043f047899 */ /* 0x000fe20008011604 */
[----:B------:R-:W-:Y:S01]  /*3450*/  IMAD R4, R167, -0x40, R152 ;  /* 0xffffffc0a7047824 */ /* 0x000fe200078e0298 */
[----:B------:R-:W-:Y:S01]  /*3460*/  UMOV UR11, 0x40000040 ;  /* 0x40000040000b7882 */ /* 0x000fe20000000000 */
[----:B------:R-:W-:Y:S01]  /*3470*/  UMOV UR9, 0x40000040 ;  /* 0x4000004000097882 */ /* 0x000fe20000000000 */
[----:B------:R-:W-:Y:S01]  /*3480*/  ULOP3.LUT UR4, UR4, 0x3fff, URZ, 0xc0, !UPT ;  /* 0x00003fff04047892 */ /* 0x000fe2000f8ec03f */
[----:B------:R-:W-:Y:S01]  /*3490*/  UMOV UR15, 0x40000040 ;  /* 0x40000040000f7882 */ /* 0x000fe20000000000 */
[----:B------:R-:W-:-:S02]  /*34a0*/  IADD3 R4, -R17, 0x40, R4 ;  /* 0x0000004011047810 */ /* 0x000fc40007ffe104 */
[----:B------:R-:W-:Y:S02]  /*34b0*/  ULEA UR12, UR41, UR12, 0x9 ;  /* 0x0000000c290c7291 */ /* 0x000fe4000f8e483f */
[----:B------:R-:W-:Y:S01]  /*34c0*/  ULOP3.LUT UR13, UR4, 0x10000, URZ, 0xfc, !UPT ;  /* 0x00010000040d7892 */ /* 0x000fe2000f8efc3f */
[C---:B------:R-:W-:Y:S01]  /*34d0*/  ISETP.GT.AND P3, PT, R4.reuse, RZ, PT ;  /* 0x000000ff0400720c */ /* 0x040fe20003f64270 */
[----:B------:R-:W-:Y:S01]  /*34e0*/  UIADD3 UR10, UR12, 0x4, URZ ;  /* 0x000000040c0a7890 */ /* 0x000fe2000fffe03f */
[C---:B------:R-:W-:Y:S01]  /*34f0*/  ISETP.GT.AND P6, PT, R4.reuse, 0x1, PT ;  /* 0x000000010400780c */ /* 0x040fe20003fc4270 */
[----:B------:R-:W-:Y:S01]  /*3500*/  UIADD3 UR8, UR13, 0x4, URZ ;  /* 0x000000040d087890 */ /* 0x000fe2000fffe03f */
[C---:B------:R-:W-:Y:S01]  /*3510*/  ISETP.GT.AND P5, PT, R4.reuse, 0x8, PT ;  /* 0x000000080400780c */ /* 0x040fe20003fa4270 */
[----:B------:R-:W-:Y:S01]  /*3520*/  UMOV UR6, UR12 ;  /* 0x0000000c00067c82 */ /* 0x000fe20008000000 */
[----:B------:R-:W-:Y:S01]  /*3530*/  UMOV UR4, UR13 ;  /* 0x0000000d00047c82 */ /* 0x000fe20008000000 */
[----:B------:R-:W-:Y:S01]  /*3540*/  UIADD3 UR14, UR12, 0x6, URZ ;  /* 0x000000060c0e7890 */ /* 0x000fe2000fffe03f */
[----:B------:R-:W-:Y:S01]  /*3550*/  HGMMA.64x64x16.F32 R24, gdesc[UR4], RZ, !UPT, gsb0 ;  /* 0x00e00000041879f0 */ /* 0x000fe2000c0008ff */
[----:B------:R-:W-:Y:S01]  /*3560*/  UIADD3 UR6, UR12, 0x2, URZ ;  /* 0x000000020c067890 */ /* 0x000fe2000fffe03f */
[C---:B------:R-:W-:Y:S01]  /*3570*/  ISETP.GT.AND P4, PT, R4.reuse, 0x9, PT ;  /* 0x000000090400780c */ /* 0x040fe20003f84270 */
[----:B------:R-:W-:Y:S01]  /*3580*/  UIADD3 UR4, UR13, 0x2, URZ ;  /* 0x000000020d047890 */ /* 0x000fe2000fffe03f */
[----:B------:R-:W-:Y:S01]  /*3590*/  ISETP.GT.AND P2, PT, R4, 0x10, PT ;  /* 0x000000100400780c */ /* 0x000fe20003f44270 */
[----:B------:R-:W-:Y:S01]  /*35a0*/  UMOV UR7, 0x40000040 ;  /* 0x4000004000077882 */ /* 0x000fe20000000000 */
[----:B------:R-:W-:Y:S01]  /*35b0*/  UMOV UR5, 0x40000040 ;  /* 0x4000004000057882 */ /* 0x000fe20000000000 */
[----:B------:R-:W-:Y:S01]  /*35c0*/  UIADD3 UR12, UR13, 0x6, URZ ;  /* 0x000000060d0c7890 */ /* 0x000fe2000fffe03f */
[----:B------:R-:W-:-:S02]  /*35d0*/  ULDC UR20, c[0x0][0x988] ;  /* 0x0002620000147ab9 */ /* 0x000fc40000000800 */
[----:B------:R-:W-:Y:S01]  /*35e0*/  UMOV UR13, 0x40000040 ;  /* 0x40000040000d7882 */ /* 0x000fe20000000000 */
[----:B------:R-:W-:Y:S02]  /*35f0*/  WARPGROUP.DEPBAR.LE gsb0, 0x0 ;  /* 0x00008000000079c5 */ /* 0x000fe40000010000 */
[----:B------:R-:W-:-:S06]  /*3600*/  WARPGROUP.ARRIVE ;  /* 0x00000000000079c5 */ /* 0x000fcc0000000000 */
[----:B------:R-:W-:Y:S01]  /*3610*/  HGMMA.64x64x16.F32 R24, gdesc[UR4], R24, gsb0 ;  /* 0x00e00000041879f0 */ /* 0x000fe20008000818 */
[----:B------:R-:W-:Y:S02]  /*3620*/  ULDC UR6, c[0x0][0x9d8] ;  /* 0x0002760000067ab9 */ /* 0x000fe40000000800 */
        /* <DEDUP_REMOVED lines=46> */
[----:B----4-:R-:W-:Y:S01]  /*3910*/  FSEL R28, R28, -INF , P5 ;  /* 0xff8000001c1c7808 */ /* 0x010fe20002800000 */
[----:B------:R-:W-:-:S03]  /*3920*/  FMUL.FTZ R55, R55, UR6 ;  /* 0x0000000637377c20 */ /* 0x000fc60008410000 */
[----:B------:R-:W-:-:S03]  /*3930*/  FMNMX.FTZ R6, R28, R3, !PT ;  /* 0x000000031c067209 */ /* 0x000fc60007810000 */
[----:B------:R-:W4:Y:S01]  /*3940*/  MUFU.TANH R32, R32 ;  /* 0x0000002000207308 */ /* 0x000f220000002400 */
[----:B0-----:R-:W-:-:S04]  /*3950*/  FSEL R29, R29, -INF , P4 ;  /* 0xff8000001d1d7808 */ /* 0x001fc80002000000 */
[----:B------:R-:W-:-:S03]  /*3960*/  FMNMX.FTZ R3, R29, R6, !PT ;  /* 0x000000061d037209 */ /* 0x000fc60007810000 */
[----:B------:R-:W0:Y:S01]  /*3970*/  MUFU.TANH R27, R27 ;  /* 0x0000001b001b7308 */ /* 0x000e220000002400 */
[----:B---3--:R-:W-:Y:S02]  /*3980*/  FSEL R26, R26, -INF , P3 ;  /* 0xff8000001a1a7808 */ /* 0x008fe40001800000 */
[----:B------:R-:W-:-:S05]  /*3990*/  ISETP.GT.AND P3, PT, R4, 0x11, PT ;  /* 0x000000110400780c */ /* 0x000fca0003f64270 */
[----:B------:R-:W3:Y:S01]  /*39a0*/  MUFU.TANH R33, R33 ;  /* 0x0000002100217308 */ /* 0x000ee20000002400 */
[----:B----4-:R-:W-:-:S04]  /*39b0*/  FSEL R32, R32, -INF , P2 ;  /* 0xff80000020207808 */ /* 0x010fc80001000000 */
[----:B------:R-:W-:-:S03]  /*39c0*/  FMNMX.FTZ R6, R32, R3, !PT ;  /* 0x0000000320067209 */ /* 0x000fc60007810000 */
[----:B------:R-:W4:Y:S01]  /*39d0*/  MUFU.TANH R30, R30 ;  /* 0x0000001e001e7308 */ /* 0x000f220000002400 */
[----:B0-----:R-:W-:Y:S02]  /*39e0*/  FSEL R27, R27, -INF , P6 ;  /* 0xff8000001b1b7808 */ /* 0x001fe40003000000 */
[----:B------:R-:W-:-:S05]  /*39f0*/  ISETP.GT.AND P6, PT, R4, 0x18, PT ;  /* 0x000000180400780c */ /* 0x000fca0003fc4270 */
[----:B------:R-:W0:Y:S01]  /*3a00*/  MUFU.TANH R36, R36 ;  /* 0x0000002400247308 */ /* 0x000e220000002400 */
[----:B---3--:R-:W-:-:S04]  /*3a10*/  FSEL R33, R33, -INF , P3 ;  /* 0xff80000021217808 */ /* 0x008fc80001800000 */
[----:B------:R-:W-:-:S03]  /*3a20*/  FMNMX.FTZ R3, R33, R6, !PT ;  /* 0x0000000621037209 */ /* 0x000fc60007810000 */
[----:B------:R-:W3:Y:S01]  /*3a30*/  MUFU.TANH R31, R31 ;  /* 0x0000001f001f7308 */ /* 0x000ee20000002400 */
[----:B----4-:R-:W-:Y:S02]  /*3a40*/  FSEL R30, R30, -INF , P5 ;  /* 0xff8000001e1e7808 */ /* 0x010fe40002800000 */
[----:B------:R-:W-:-:S05]  /*3a50*/  ISETP.GT.AND P5, PT, R4, 0x19, PT ;  /* 0x000000190400780c */ /* 0x000fca0003fa4270 */
        /* <DEDUP_REMOVED lines=50> */
[----:B------:R-:W-:Y:S02]  /*3d80*/  FMNMX.FTZ R4, R52, R3, !PT ;  /* 0x0000000334047209 */ /* 0x000fe40007810000 */
[----:B------:R-:W-:Y:S01]  /*3d90*/  FMNMX.FTZ R3, R26, R27, !PT ;  /* 0x0000001b1a037209 */ /* 0x000fe20007810000 */
[----:B------:R-:W3:Y:S01]  /*3da0*/  MUFU.TANH R50, R50 ;  /* 0x0000003200327308 */ /* 0x000ee20000002400 */
[----:B----4-:R-:W-:-:S04]  /*3db0*/  FSEL R53, R53, -INF , P2 ;  /* 0xff80000035357808 */ /* 0x010fc80001000000 */
[----:B------:R-:W-:-:S03]  /*3dc0*/  FMNMX.FTZ R5, R53, R4, !PT ;  /* 0x0000000435057209 */ /* 0x000fc60007810000 */
[----:B------:R-:W4:Y:S01]  /*3dd0*/  MUFU.TANH R51, R51 ;  /* 0x0000003300337308 */ /* 0x000f220000002400 */
[----:B0-----:R-:W-:Y:S01]  /*3de0*/  FSEL R47, R47, -INF , P6 ;  /* 0xff8000002f2f7808 */ /* 0x001fe20003000000 */
[----:B------:R-:W0:Y:S06]  /*3df0*/  SHFL.BFLY PT, R4, R5, 0x2, 0x1f ;  /* 0x0c401f0005047f89 */ /* 0x000e2c00000e0000 */
[----:B------:R-:W5:Y:S01]  /*3e00*/  MUFU.TANH R54, R54 ;  /* 0x0000003600367308 */ /* 0x000f620000002400 */
[----:B---3--:R-:W-:-:S07]  /*3e10*/  FSEL R50, R50, -INF , P5 ;  /* 0xff80000032327808 */ /* 0x008fce0002800000 */
[----:B------:R-:W3:Y:S01]  /*3e20*/  MUFU.TANH R55, R55 ;  /* 0x0000003700377308 */ /* 0x000ee20000002400 */
[----:B----4-:R-:W-:Y:S02]  /*3e30*/  FSEL R51, R51, -INF , P4 ;  /* 0xff80000033337808 */ /* 0x010fe40002000000 */
[----:B-----5:R-:W-:Y:S02]  /*3e40*/  FSEL R54, R54, -INF , P3 ;  /* 0xff80000036367808 */ /* 0x020fe40001800000 */
[----:B0-----:R-:W-:Y:S02]  /*3e50*/  FMNMX.FTZ R9, R5, R4, !PT ;  /* 0x0000000405097209 */ /* 0x001fe40007810000 */
[----:B------:R-:W-:-:S03]  /*3e60*/  FMNMX.FTZ R4, R30, R3, !PT ;  /* 0x000000031e047209 */ /* 0x000fc60007810000 */
[----:B------:R-:W0:Y:S01]  /*3e70*/  SHFL.BFLY PT, R10, R9, 0x1, 0x1f ;  /* 0x0c201f00090a7f89 */ /* 0x000e2200000e0000 */
[----:B------:R-:W-:Y:S02]  /*3e80*/  FMNMX.FTZ R3, R31, R4, !PT ;  /* 0x000000041f037209 */ /* 0x000fe40007810000 */
[----:B---3--:R-:W-:Y:S02]  /*3e90*/  FSEL R55, R55, -INF , P2 ;  /* 0xff80000037377808 */ /* 0x008fe40001000000 */
        /* <DEDUP_REMOVED lines=27> */
[----:B------:R-:W0:Y:S01]  /*4050*/  SHFL.BFLY PT, R3, R6, 0x2, 0x1f ;  /* 0x0c401f0006037f89 */ /* 0x000e2200000e0000 */
[----:B------:R-:W3:Y:S01]  /*4060*/  MUFU.EX2 R25, R25 ;  /* 0x0000001900197308 */ /* 0x000ee20000000800 */
        /* <DEDUP_REMOVED lines=8> */
[----:B---3--:R-:W-:Y:S02]  /*40f0*/  F2FP.F16.F32.PACK_AB R156, R25, R24 ;  /* 0x00000018199c723e */ /* 0x008fe400000000ff */
[----:B0-----:R-:W-:-:S05]  /*4100*/  FMNMX.FTZ R3, R6, R3, !PT ;  /* 0x0000000306037209 */ /* 0x001fca0007810000 */
[----:B------:R-:W-:Y:S01]  /*4110*/  MUFU.EX2 R32, R32 ;  /* 0x0000002000207308 */ /* 0x000fe20000000800 */
[----:B------:R-:W0:Y:S07]  /*4120*/  SHFL.BFLY PT, R6, R3, 0x1, 0x1f ;  /* 0x0c201f0003067f89 */ /* 0x000e2e00000e0000 */
[----:B------:R-:W3:Y:S01]  /*4130*/  MUFU.EX2 R33, R33 ;  /* 0x0000002100217308 */ /* 0x000ee20000000800 */
[----:B----4-:R-:W-:-:S07]  /*4140*/  F2FP.F16.F32.PACK_AB R158, R29, R28 ;  /* 0x0000001c1d9e723e */ /* 0x010fce00000000ff */
[----:B------:R-:W-:Y:S08]  /*4150*/  MUFU.EX2 R36, R36 ;  /* 0x0000002400247308 */ /* 0x000ff00000000800 */
[----:B------:R-:W4:Y:S01]  /*4160*/  MUFU.EX2 R37, R37 ;  /* 0x0000002500257308 */ /* 0x000f220000000800 */
[----:B---3--:R-:W-:Y:S02]  /*4170*/  F2FP.F16.F32.PACK_AB R160, R33, R32 ;  /* 0x0000002021a0723e */ /* 0x008fe400000000ff */
[----:B0-----:R-:W-:-:S04]  /*4180*/  FMNMX.FTZ R5, R3, R6, !PT ;  /* 0x0000000603057209 */ /* 0x001fc80007810000 */
[C---:B------:R-:W-:Y:S01]  /*4190*/  FSETP.NEU.FTZ.AND P2, PT, R5.reuse, -INF , PT ;  /* 0xff8000000500780b */ /* 0x040fe20003f5d000 */
[----:B------:R-:W-:Y:S01]  /*41a0*/  FMUL.FTZ R3, R5, UR20 ;  /* 0x0000001405037c20 */ /* 0x000fe20008410000 */
[----:B------:R-:W-:Y:S04]  /*41b0*/  MUFU.EX2 R40, R40 ;  /* 0x0000002800287308 */ /* 0x000fe80000000800 */
[----:B------:R-:W-:Y:S01]  /*41c0*/  FSEL R6, R3, RZ, P2 ;  /* 0x000000ff03067208 */ /* 0x000fe20001000000 */
[----:B------:R-:W-:Y:S01]  /*41d0*/  FADD.FTZ R3, R24, R25 ;  /* 0x0000001918037221 */ /* 0x000fe20000010000 */
[----:B----4-:R-:W-:Y:S02]  /*41e0*/  F2FP.F16.F32.PACK_AB R162, R37, R36 ;  /* 0x0000002425a2723e */ /* 0x010fe400000000ff */
[----:B------:R-:W0:Y:S01]  /*41f0*/  MUFU.EX2 R41, R41 ;  /* 0x0000002900297308 */ /* 0x000e220000000800 */
[--C-:B------:R-:W-:Y:S01]  /*4200*/  FFMA.FTZ R26, R26, UR20, -R6.reuse ;  /* 0x000000141a1a7c23 */ /* 0x100fe20008010806 */
[--C-:B------:R-:W-:Y:S01]  /*4210*/  FFMA.FTZ R27, R27, UR20, -R6.reuse ;  /* 0x000000141b1b7c23 */ /* 0x100fe20008010806 */
[--C-:B------:R-:W-:Y:S01]  /*4220*/  FFMA.FTZ R30, R30, UR20, -R6.reuse ;  /* 0x000000141e1e7c23 */ /* 0x100fe20008010806 */
[--C-:B------:R-:W-:Y:S01]  /*4230*/  FFMA.FTZ R31, R31, UR20, -R6.reuse ;  /* 0x000000141f1f7c23 */ /* 0x100fe20008010806 */
[--C-:B------:R-:W-:Y:S01]  /*4240*/  FFMA.FTZ R34, R34, UR20, -R6.reuse ;  /* 0x0000001422227c23 */ /* 0x100fe20008010806 */
[--C-:B------:R-:W-:Y:S01]  /*4250*/  FFMA.FTZ R35, R35, UR20, -R6.reuse ;  /* 0x0000001423237c23 */ /* 0x100fe20008010806 */
[--C-:B------:R-:W-:Y:S01]  /*4260*/  FFMA.FTZ R38, R38, UR20, -R6.reuse ;  /* 0x0000001426267c23 */ /* 0x100fe20008010806 */
[----:B------:R-:W-:Y:S01]  /*4270*/  MUFU.EX2 R26, R26 ;  /* 0x0000001a001a7308 */ /* 0x000fe20000000800 */
[----:B------:R-:W-:Y:S01]  /*4280*/  FADD.FTZ R10, R28, R3 ;  /* 0x000000031c0a7221 */ /* 0x000fe20000010000 */
[----:B------:R-:W-:Y:S01]  /*4290*/  @!P1 IADD3 R3, R7, 0x28c40, RZ ;  /* 0x00028c4007039810 */ /* 0x000fe20007ffe0ff */
[--C-:B------:R-:W-:Y:S01]  /*42a0*/  FFMA.FTZ R39, R39, UR20, -R6.reuse ;  /* 0x0000001427277c23 */ /* 0x100fe20008010806 */
[----:B------:R-:W-:Y:S01]  /*42b0*/  FFMA.FTZ R42, R42, UR20, -R6 ;  /* 0x000000142a2a7c23 */ /* 0x000fe20008010806 */
[----:B------:R-:W-:Y:S01]  /*42c0*/  FADD.FTZ R13, R29, R10 ;  /* 0x0000000a1d0d7221 */ /* 0x000fe20000010000 */
[----:B------:R-:W-:Y:S01]  /*42d0*/  @!P1 PRMT R3, RZ, 0x654, R3 ;  /* 0x00000654ff039816 */ /* 0x000fe20000000003 */
[--C-:B------:R-:W-:Y:S01]  /*42e0*/  FFMA.FTZ R43, R43, UR20, -R6.reuse ;  /* 0x000000142b2b7c23 */ /* 0x100fe20008010806 */
[----:B------:R-:W3:Y:S01]  /*42f0*/  MUFU.EX2 R27, R27 ;  /* 0x0000001b001b7308 */ /* 0x000ee20000000800 */
[----:B------:R-:W-:Y:S01]  /*4300*/  FADD.FTZ R12, R32, R13 ;  /* 0x0000000d200c7221 */ /* 0x000fe20000010000 */
[----:B------:R4:W-:Y:S01]  /*4310*/  @!P1 SYNCS.ARRIVE.TRANS64.RED.A1T0 RZ, [R3+URZ], RZ ;  /* 0x000000ff03ff99a7 */ /* 0x0009e2000810043f */
[--C-:B------:R-:W-:Y:S01]  /*4320*/  FFMA.FTZ R46, R46, UR20, -R6.reuse ;  /* 0x000000142e2e7c23 */ /* 0x100fe20008010806 */
[--C-:B------:R-:W-:Y:S01]  /*4330*/  FFMA.FTZ R47, R47, UR20, -R6.reuse ;  /* 0x000000142f2f7c23 */ /* 0x100fe20008010806 */
[--C-:B------:R-:W-:Y:S01]  /*4340*/  FFMA.FTZ R50, R50, UR20, -R6.reuse ;  /* 0x0000001432327c23 */ /* 0x100fe20008010806 */
[--C-:B------:R-:W-:Y:S01]  /*4350*/  FFMA.FTZ R51, R51, UR20, -R6.reuse ;  /* 0x0000001433337c23 */ /* 0x100fe20008010806 */
[--C-:B------:R-:W-:Y:S01]  /*4360*/  FFMA.FTZ R54, R54, UR20, -R6.reuse ;  /* 0x0000001436367c23 */ /* 0x100fe20008010806 */
[----:B------:R-:W5:Y:S01]  /*4370*/  MUFU.EX2 R30, R30 ;  /* 0x0000001e001e7308 */ /* 0x000f620000000800 */
[----:B------:R-:W-:Y:S01]  /*4380*/  FFMA.FTZ R6, R55, UR20, -R6 ;  /* 0x0000001437067c23 */ /* 0x000fe20008010806 */
[----:B0-----:R-:W-:-:S06]  /*4390*/  F2FP.F16.F32.PACK_AB R168, R41, R40 ;  /* 0x0000002829a8723e */ /* 0x001fcc00000000ff */
[----:B------:R-:W4:Y:S01]  /*43a0*/  MUFU.EX2 R31, R31 ;  /* 0x0000001f001f7308 */ /* 0x000f220000000800 */
[----:B---3--:R-:W-:Y:S01]  /*43b0*/  FADD.FTZ R11, R26, R27 ;  /* 0x0000001b1a0b7221 */ /* 0x008fe20000010000 */
[----:B------:R-:W-:-:S06]  /*43c0*/  F2FP.F16.F32.PACK_AB R157, R27, R26 ;  /* 0x0000001a1b9d723e */ /* 0x000fcc00000000ff */
[----:B------:R-:W0:Y:S01]  /*43d0*/  MUFU.EX2 R34, R34 ;  /* 0x0000002200227308 */ /* 0x000e220000000800 */
[----:B-----5:R-:W-:Y:S01]  /*43e0*/  FADD.FTZ R10, R30, R11 ;  /* 0x0000000b1e0a7221 */ /* 0x020fe20000010000 */
[----:B------:R-:W-:-:S04]  /*43f0*/  FADD.FTZ R11, R33, R12 ;  /* 0x0000000c210b7221 */ /* 0x000fc80000010000 */
[----:B------:R-:W-:Y:S02]  /*4400*/  FADD.FTZ R12, R36, R11 ;  /* 0x0000000b240c7221 */ /* 0x000fe40000010000 */
[----:B------:R-:W3:Y:S01]  /*4410*/  MUFU.EX2 R35, R35 ;  /* 0x0000002300237308 */ /* 0x000ee20000000800 */
[----:B----4-:R-:W-:Y:S01]  /*4420*/  FADD.FTZ R3, R31, R10 ;  /* 0x0000000a1f037221 */ /* 0x010fe20000010000 */
[----:B------:R-:W-:Y:S01]  /*4430*/  FADD.FTZ R11, R37, R12 ;  /* 0x0000000c250b7221 */ /* 0x000fe20000010000 */
[----:B------:R-:W-:Y:S01]  /*4440*/  F2FP.F16.F32.PACK_AB R159, R31, R30 ;  /* 0x0000001e1f9f723e */ /* 0x000fe200000000ff */
[----:B------:R-:W-:Y:S02]  /*4450*/  BAR.SYNC.DEFER_BLOCKING 0xf, 0x100 ;  /* 0x03c4000000007b1d */ /* 0x000fe40000010000 */
[----:B------:R-:W-:Y:S01]  /*4460*/  FADD.FTZ R12, R40, R11 ;  /* 0x0000000b280c7221 */ /* 0x000fe20000010000 */
[----:B0-----:R-:W-:-:S03]  /*4470*/  FADD.FTZ R10, R34, R3 ;  /* 0x00000003220a7221 */ /* 0x001fc60000010000 */
[----:B------:R-:W0:Y:S01]  /*4480*/  MUFU.EX2 R38, R38 ;  /* 0x0000002600267308 */ /* 0x000e220000000800 */
[----:B------:R-:W-:Y:S01]  /*4490*/  FADD.FTZ R13, R41, R12 ;  /* 0x0000000c290d7221 */ /* 0x000fe20000010000 */
[----:B---3--:R-:W-:-:S06]  /*44a0*/  FADD.FTZ R3, R35, R10 ;  /* 0x0000000a23037221 */ /* 0x008fcc0000010000 */
[----:B------:R-:W3:Y:S01]  /*44b0*/  MUFU.EX2 R39, R39 ;  /* 0x0000002700277308 */ /* 0x000ee20000000800 */
[----:B------:R-:W-:-:S07]  /*44c0*/  F2FP.F16.F32.PACK_AB R161, R35, R34 ;  /* 0x0000002223a1723e */ /* 0x000fce00000000ff */
[----:B------:R-:W4:Y:S01]  /*44d0*/  MUFU.EX2 R42, R42 ;  /* 0x0000002a002a7308 */ /* 0x000f220000000800 */
[----:B0-----:R-:W-:Y:S01]  /*44e0*/  FADD.FTZ R10, R38, R3 ;  /* 0x00000003260a7221 */ /* 0x001fe20000010000 */
[----:B------:R0:W-:Y:S06]  /*44f0*/  STSM.16.M88.4 [R23+0x26800], R156 ;  /* 0x0268009c17007844 */ /* 0x0001ec0000000200 */
[----:B------:R-:W5:Y:S01]  /*4500*/  MUFU.EX2 R43, R43 ;  /* 0x0000002b002b7308 */ /* 0x000f620000000800 */
[C---:B---3--:R-:W-:Y:S01]  /*4510*/  FADD.FTZ R11, R39.reuse, R10 ;  /* 0x0000000a270b7221 */ /* 0x048fe20000010000 */
[----:B------:R-:W-:-:S05]  /*4520*/  F2FP.F16.F32.PACK_AB R163, R39, R38 ;  /* 0x0000002627a3723e */ /* 0x000fca00000000ff */
[----:B------:R0:W-:Y:S01]  /*4530*/  STSM.16.M88.4 [R186], R160 ;  /* 0x000000a0ba007844 */ /* 0x0001e20000000200 */
[----:B------:R-:W-:Y:S01]  /*4540*/  MUFU.EX2 R44, R44 ;  /* 0x0000002c002c7308 */ /* 0x000fe20000000800 */
[----:B----4-:R-:W-:-:S07]  /*4550*/  FADD.FTZ R10, R42, R11 ;  /* 0x0000000b2a0a7221 */ /* 0x010fce0000010000 */
[----:B------:R-:W3:Y:S01]  /*4560*/  MUFU.EX2 R46, R46 ;  /* 0x0000002e002e7308 */ /* 0x000ee20000000800 */
[C---:B-----5:R-:W-:Y:S01]  /*4570*/  FADD.FTZ R11, R43.reuse, R10 ;  /* 0x0000000a2b0b7221 */ /* 0x060fe20000010000 */
[----:B------:R-:W-:-:S06]  /*4580*/  F2FP.F16.F32.PACK_AB R169, R43, R42 ;  /* 0x0000002a2ba9723e */ /* 0x000fcc00000000ff */
[----:B------:R-:W4:Y:S08]  /*4590*/  MUFU.EX2 R45, R45 ;  /* 0x0000002d002d7308 */ /* 0x000f300000000800 */
[----:B------:R-:W5:Y:S01]  /*45a0*/  MUFU.EX2 R47, R47 ;  /* 0x0000002f002f7308 */ /* 0x000f620000000800 */
[----:B---3--:R-:W-:-:S07]  /*45b0*/  FADD.FTZ R10, R46, R11 ;  /* 0x0000000b2e0a7221 */ /* 0x008fce0000010000 */
[----:B------:R-:W-:Y:S01]  /*45c0*/  MUFU.EX2 R48, R48 ;  /* 0x0000003000307308 */ /* 0x000fe20000000800 */
[----:B----4-:R-:W-:-:S07]  /*45d0*/  F2FP.F16.F32.PACK_AB R170, R45, R44 ;  /* 0x0000002c2daa723e */ /* 0x010fce00000000ff */
[----:B------:R-:W3:Y:S01]  /*45e0*/  MUFU.EX2 R49, R49 ;  /* 0x0000003100317308 */ /* 0x000ee20000000800 */
[C---:B-----5:R-:W-:Y:S01]  /*45f0*/  F2FP.F16.F32.PACK_AB R171, R47.reuse, R46 ;  /* 0x0000002e2fab723e */ /* 0x060fe200000000ff */
[----:B------:R-:W-:-:S04]  /*4600*/  FADD.FTZ R47, R47, R10 ;  /* 0x0000000a2f2f7221 */ /* 0x000fc80000010000 */
[----:B------:R0:W-:Y:S02]  /*4610*/  STSM.16.M88.4 [R184], R168 ;  /* 0x000000a8b8007844 */ /* 0x0001e40000000200 */
[----:B------:R-:W-:Y:S08]  /*4620*/  MUFU.EX2 R50, R50 ;  /* 0x0000003200327308 */ /* 0x000ff00000000800 */
[----:B------:R-:W4:Y:S01]  /*4630*/  MUFU.EX2 R51, R51 ;  /* 0x0000003300337308 */ /* 0x000f220000000800 */
[----:B---3--:R-:W-:-:S07]  /*4640*/  F2FP.F16.F32.PACK_AB R172, R49, R48 ;  /* 0x0000003031ac723e */ /* 0x008fce00000000ff */
[----:B------:R-:W-:Y:S08]  /*4650*/  MUFU.EX2 R52, R52 ;  /* 0x0000003400347308 */ /* 0x000ff00000000800 */
[----:B------:R-:W3:Y:S01]  /*4660*/  MUFU.EX2 R9, R9 ;  /* 0x0000000900097308 */ /* 0x000ee20000000800 */
[----:B----4-:R-:W-:Y:S01]  /*4670*/  F2FP.F16.F32.PACK_AB R173, R51, R50 ;  /* 0x0000003233ad723e */ /* 0x010fe200000000ff */
[----:B------:R-:W-:-:S04]  /*4680*/  FADD.FTZ R50, R50, R47 ;  /* 0x0000002f32327221 */ /* 0x000fc80000010000 */
[----:B------:R-:W-:Y:S02]  /*4690*/  FADD.FTZ R51, R51, R50 ;  /* 0x0000003233337221 */ /* 0x000fe40000010000 */
[----:B------:R-:W-:Y:S08]  /*46a0*/  MUFU.EX2 R54, R54 ;  /* 0x0000003600367308 */ /* 0x000ff00000000800 */
[----:B------:R4:W5:Y:S01]  /*46b0*/  MUFU.EX2 R3, R6 ;  /* 0x0000000600037308 */ /* 0x0009620000000800 */
[----:B---3--:R-:W-:Y:S01]  /*46c0*/  F2FP.F16.F32.PACK_AB R174, R9, R52 ;  /* 0x0000003409ae723e */ /* 0x008fe200000000ff */
[----:B----4-:R-:W-:-:S04]  /*46d0*/  FADD.FTZ R6, R44, R13 ;  /* 0x0000000d2c067221 */ /* 0x010fc80000010000 */
[----:B------:R-:W-:-:S04]  /*46e0*/  FADD.FTZ R45, R45, R6 ;  /* 0x000000062d2d7221 */ /* 0x000fc80000010000 */
[----:B------:R-:W-:Y:S01]  /*46f0*/  FADD.FTZ R48, R48, R45 ;  /* 0x0000002d30307221 */ /* 0x000fe20000010000 */
[----:B-----5:R-:W-:Y:S01]  /*4700*/  F2FP.F16.F32.PACK_AB R175, R3, R54 ;  /* 0x0000003603af723e */ /* 0x020fe200000000ff */
[----:B------:R-:W-:Y:S02]  /*4710*/  FADD.FTZ R54, R54, R51 ;  /* 0x0000003336367221 */ /* 0x000fe40000010000 */
[----:B------:R-:W-:Y:S02]  /*4720*/  FADD.FTZ R49, R49, R48 ;  /* 0x0000003031317221 */ /* 0x000fe40000010000 */
[----:B------:R0:W-:Y:S01]  /*4730*/  STSM.16.M88.4 [R185], R172 ;  /* 0x000000acb9007844 */ /* 0x0001e20000000200 */
[----:B------:R-:W-:Y:S01]  /*4740*/  FADD.FTZ R3, R3, R54 ;  /* 0x0000003603037221 */ /* 0x000fe20000010000 */
[----:B------:R-:W-:-:S04]  /*4750*/  FADD.FTZ R6, R52, R49 ;  /* 0x0000003134067221 */ /* 0x000fc80000010000 */
[----:B------:R-:W-:Y:S01]  /*4760*/  FADD.FTZ R6, R9, R6 ;  /* 0x0000000609067221 */ /* 0x000fe20000010000 */
[----:B------:R-:W-:Y:S06]  /*4770*/  @!P0 BRA `(.L_x_2941) ;  /* 0x0000000000048947 */ /* 0x000fec0003800000 */
[----:B------:R-:W-:Y:S01]  /*4780*/  BPT.TRAP 0x1 ;  /* 0x000000040000795c */ /* 0x000fe20000300000 */
.L_x_2941:
[----:B------:R3:W4:Y:S01]  /*4790*/  SYNCS.PHASECHK.TRANS64.TRYWAIT P2, [R7+URZ+0x28c50], R8 ;  /* 0x028c5008070075a7 */ /* 0x000722000804017f */
[----:B------:R-:W-:Y:S05]  /*47a0*/  @!P0 BRA `(.L_x_2942) ;  /* 0x0000000000048947 */ /* 0x000fea0003800000 */
[----:B------:R-:W-:Y:S01]  /*47b0*/  BPT.TRAP 0x1 ;  /* 0x000000040000795c */ /* 0x000fe20000300000 */
.L_x_2942:
[----:B------:R-:W-:Y:S01]  /*47c0*/  ULOP3.LUT UR48, UR48, 0x2000000, URZ, 0xfc, !UPT ;  /* 0x0200000030307892 */ /* 0x000fe2000f8efc3f */
[----:B----4-:R-:W-:Y:S11]  /*47d0*/  @P2 BRA `(.L_x_2943) ;  /* 0x0000000000082947 */ /* 0x010ff60003800000 */
[----:B------:R-:W4:Y:S02]  /*47e0*/  SYNCS.PHASECHK.TRANS64.TRYWAIT P2, [R7+URZ+0x28c50], R8 ;  /* 0x028c5008070075a7 */ /* 0x000f24000804017f */
[----:B----4-:R-:W-:Y:S05]  /*47f0*/  @!P2 BRA `(.L_x_2944) ;  /* 0x000000a00000a947 */ /* 0x010fea0003800000 */
.L_x_2943:
[----:B------:R-:W-:Y:S01]  /*4800*/  ULEA UR6, UR41, UR48, 0xc ;  /* 0x0000003029067291 */ /* 0x000fe2000f8e603f */
[----:B------:R-:W-:Y:S01]  /*4810*/  WARPGROUP.ARRIVE ;  /* 0x00000000000079c5 */ /* 0x000fe20000000000 */
[----:B------:R-:W-:Y:S01]  /*4820*/  UMOV UR7, 0x40000040 ;  /* 0x4000004000077882 */ /* 0x000fe20000000000 */
[----:B------:R-:W-:Y:S01]  /*4830*/  UMOV UR11, 0x40000040 ;  /* 0x40000040000b7882 */ /* 0x000fe20000000000 */
[----:B------:R-:W-:Y:S01]  /*4840*/  UIADD3 UR10, UR6, 0x80, URZ ;  /* 0x00000080060a7890 */ /* 0x000fe2000fffe03f */
[----:B------:R-:W-:Y:S01]  /*4850*/  ISETP.GE.AND P2, PT, R152, 0x41, PT ;  /* 0x000000419800780c */ /* 0x000fe20003f46270 */
[----:B-1234-:R-:W-:-:S03]  /*4860*/  @!P1 VIADD R7, R7, 0x28c60 ;  /* 0x00028c6007079836 */ /* 0x01efc60000000000 */
[----:B------:R-:W-:Y:S01]  /*4870*/  HGMMA.64x256x16.F32 R24, R156, gdesc[UR4].tnspB, RZ, !UPT, gsb0 ;  /* 0x43e000049c187df0 */ /* 0x000fe2000c0008ff */
[----:B------:R-:W-:Y:S01]  /*4880*/  UMOV UR7, 0x40000040 ;  /* 0x4000004000077882 */ /* 0x000fe20000000000 */
[----:B------:R-:W-:Y:S01]  /*4890*/  @!P1 PRMT R7, RZ, 0x654, R7 ;  /* 0x00000654ff079816 */ /* 0x000fe20000000007 */
[----:B------:R-:W-:Y:S02]  /*48a0*/  WARPGROUP.DEPBAR.LE gsb0, 0x0 ;  /* 0x00008000000079c5 */ /* 0x000fe40000010000 */
[----:B------:R-:W-:-:S15]  /*48b0*/  WARPGROUP.ARRIVE ;  /* 0x00000000000079c5 */ /* 0x000fde0000000000 */
[----:B------:R-:W-:-:S08]  /*48c0*/  NOP ;  /* 0x0000000000007918 */ /* 0x000fd00000000000 */
[----:B------:R-:W-:Y:S01]  /*48d0*/  HGMMA.64x256x16.F32 R24, R160, gdesc[UR8].tnspB, R24, gsb0 ;  /* 0x43e00008a0187df0 */ /* 0x000fe20008000818 */
[----:B------:R-:W-:Y:S01]  /*48e0*/  UIADD3 UR10, UR6, 0x100, URZ ;  /* 0x00000100060a7890 */ /* 0x000fe2000fffe03f */
[----:B------:R-:W-:Y:S01]  /*48f0*/  UMOV UR11, 0x40000040 ;  /* 0x40000040000b7882 */ /* 0x000fe20000000000 */
[----:B------:R-:W-:Y:S01]  /*4900*/  UIADD3 UR6, UR6, 0x180, URZ ;  /* 0x0000018006067890 */ /* 0x000fe2000fffe03f */
[----:B------:R-:W-:Y:S02]  /*4910*/  WARPGROUP.DEPBAR.LE gsb0, 0x0 ;  /* 0x00008000000079c5 */ /* 0x000fe40000010000 */
[----:B------:R-:W-:-:S15]  /*4920*/  WARPGROUP.ARRIVE ;  /* 0x00000000000079c5 */ /* 0x000fde0000000000 */
[----:B------:R-:W-:-:S07]  /*4930*/  NOP ;  /* 0x0000000000007918 */ /* 0x000fce0000000000 */
[----:B------:R-:W-:Y:S03]  /*4940*/  HGMMA.64x256x16.F32 R24, R168, gdesc[UR8].tnspB, R24, gsb0 ;  /* 0x43e00008a8187df0 */ /* 0x000fe60008000818 */
        /* <DEDUP_REMOVED lines=14> */
[----:B------:R-:W-:Y:S05]  /*4a30*/  @!P2 BRA `(.L_x_2945) ;  /* 0x0000001c0044a947 */ /* 0x000fea0003800000 */
[----:B-1----:R-:W-:Y:S01]  /*4a40*/  VIADD R7, R167, 0xfffffffe ;  /* 0xfffffffea7077836 */ /* 0x002fe20000000000 */
[----:B------:R-:W-:Y:S01]  /*4a50*/  MOV R15, R4 ;  /* 0x00000004000f7202 */ /* 0x000fe20000000f00 */
[----:B------:R-:W-:Y:S01]  /*4a60*/  IMAD.MOV.U32 R10, RZ, RZ, R5 ;  /* 0x000000ffff0a7224 */ /* 0x000fe200078e0005 */
[----:B------:R-:W-:Y:S01]  /*4a70*/  UMOV UR21, UR41 ;  /* 0x0000002900157c82 */ /* 0x000fe20008000000 */
[----:B------:R-:W-:Y:S01]  /*4a80*/  ULDC UR22, c[0x0][0x9d8] ;  /* 0x0002760000167ab9 */ /* 0x000fe20000000800 */
[----:B------:R-:W-:-:S05]  /*4a90*/  ULDC UR20, c[0x0][0x988] ;  /* 0x0002620000147ab9 */ /* 0x000fca0000000800 */
.L_x_2954:
[----:B------:R-:W-:Y:S01]  /*4aa0*/  UIADD3 UR41, UR21, 0x1, URZ ;  /* 0x0000000115297890 */ /* 0x000fe2000fffe03f */
[C---:B------:R-:W-:Y:S01]  /*4ab0*/  ISETP.GT.AND P2, PT, R7.reuse, RZ, PT ;  /* 0x000000ff0700720c */ /* 0x040fe20003f44270 */
[----:B------:R-:W-:Y:S02]  /*4ac0*/  VIADD R7, R7, 0xffffffff ;  /* 0xffffffff07077836 */ /* 0x000fe40000000000 */
[----:B------:R-:W-:-:S04]  /*4ad0*/  UISETP.NE.AND UP0, UPT, UR41, 0x2, UPT ;  /* 0x000000022900788c */ /* 0x000fc8000bf05270 */
[----:B------:R-:W-:Y:S02]  /*4ae0*/  USEL UR6, URZ, 0x1, UP0 ;  /* 0x000000013f067887 */ /* 0x000fe40008000000 */
[----:B------:R-:W-:Y:S02]  /*4af0*/  USEL UR41, UR41, URZ, UP0 ;  /* 0x0000003f29297287 */ /* 0x000fe40008000000 */
[----:B------:R-:W-:Y:S01]  /*4b00*/  ULOP3.LUT UR40, UR40, UR6, URZ, 0x3c, !UPT ;  /* 0x0000000628287292 */ /* 0x000fe2000f8e3c3f */
[----:B0-23--:R-:W-:Y:S11]  /*4b10*/  @!P0 BRA `(.L_x_2946) ;  /* 0x0000000000048947 */ /* 0x00dff60003800000 */
[----:B------:R-:W-:Y:S01]  /*4b20*/  BPT.TRAP 0x1 ;  /* 0x000000040000795c */ /* 0x000fe20000300000 */
.L_x_2946:
[----:B------:R-:W-:Y:S01]  /*4b30*/  ULEA UR23, UR41, UR42, 0x3 ;  /* 0x0000002a29177291 */ /* 0x000fe2000f8e183f */
[----:B------:R-:W-:-:S05]  /*4b40*/  IMAD.U32 R8, RZ, RZ, UR40 ;  /* 0x00000028ff087e24 */ /* 0x000fca000f8e00ff */
[----:B------:R-:W-:-:S04]  /*4b50*/  SHF.L.U32 R8, R8, 0x1f, RZ ;  /* 0x0000001f08087819 */ /* 0x000fc800000006ff */
[----:B------:R1:W2:Y:S01]  /*4b60*/  SYNCS.PHASECHK.TRANS64.TRYWAIT P3, [UR23+0x28c30], R8 ;  /* 0x028c3008ff0075a7 */ /* 0x0002a20008060157 */
[----:B------:R-:W-:Y:S05]  /*4b70*/  @!P0 BRA `(.L_x_2947) ;  /* 0x0000000000048947 */ /* 0x000fea0003800000 */
[----:B------:R-:W-:Y:S01]  /*4b80*/  BPT.TRAP 0x1 ;  /* 0x000000040000795c */ /* 0x000fe20000300000 */
.L_x_2947:
[----:B--2---:R-:W-:Y:S05]  /*4b90*/  @P3 BRA `(.L_x_2948) ;  /* 0x0000000000083947 */ /* 0x004fea0003800000 */
[----:B------:R-:W2:Y:S02]  /*4ba0*/  SYNCS.PHASECHK.TRANS64.TRYWAIT P3, [UR23+0x28c30], R8 ;  /* 0x028c3008ff0075a7 */ /* 0x000ea40008060157 */
[----:B--2---:R-:W-:Y:S05]  /*4bb0*/  @!P3 BRA `(.L_x_2949) ;  /* 0x0000009c0024b947 */ /* 0x004fea0003800000 */
.L_x_2948:
[----:B------:R-:W-:Y:S01]  /*4bc0*/  R2UR UR18, R0 ;  /* 0x00000000001272ca */ /* 0x000fe200000e0000 */
[----:B------:R-:W-:Y:S01]  /*4bd0*/  UIADD3 UR6, UR42, 0x20400, URZ ;  /* 0x000204002a067890 */ /* 0x000fe2000fffe03f */
[----:B0-----:R-:W-:Y:S01]  /*4be0*/  WARPGROUP.ARRIVE ;  /* 0x00000000000079c5 */ /* 0x001fe20000000000 */
        /* <DEDUP_REMOVED lines=24> */
[----:B--2---:R-:W-:Y:S01]  /*4d70*/  FMUL.FTZ R5, R153, UR22 ;  /* 0x0000001699057c20 */ /* 0x004fe20008410000 */
        /* <DEDUP_REMOVED lines=21> */
[----:B0-----:R-:W-:Y:S01]  /*4ed0*/  FMNMX.FTZ R4, R14, R15, !PT ;  /* 0x0000000f0e047209 */ /* 0x001fe20007810000 */
[----:B------:R-:W-:Y:S01]  /*4ee0*/  FMUL.FTZ R163, R163, UR22 ;  /* 0x00000016a3a37c20 */ /* 0x000fe20008410000 */
[----:B------:R-:W-:-:S05]  /*4ef0*/  FMUL.FTZ R172, R179, UR22 ;  /* 0x00000016b3ac7c20 */ /* 0x000fca0008410000 */
[----:B------:R-:W0:Y:S01]  /*4f00*/  MUFU.TANH R21, R21 ;  /* 0x0000001500157308 */ /* 0x000e220000002400 */
[----:B--2---:R-:W-:-:S07]  /*4f10*/  FMNMX.FTZ R161, R5, R4, !PT ;  /* 0x0000000405a17209 */ /* 0x004fce0007810000 */
[----:B------:R-:W2:Y:S01]  /*4f20*/  MUFU.TANH R152, R152 ;  /* 0x0000009800987308 */ /* 0x000ea20000002400 */
[----:B---3--:R-:W-:-:S07]  /*4f30*/  FMNMX.FTZ R4, R20, R161, !PT ;  /* 0x000000a114047209 */ /* 0x008fce0007810000 */
[----:B------:R-:W3:Y:S01]  /*4f40*/  MUFU.TANH R153, R153 ;  /* 0x0000009900997308 */ /* 0x000ee20000002400 */
[----:B0-----:R-:W-:-:S07]  /*4f50*/  FMNMX.FTZ R161, R21, R4, !PT ;  /* 0x0000000415a17209 */ /* 0x001fce0007810000 */
[----:B------:R-:W0:Y:S01]  /*4f60*/  MUFU.TANH R154, R154 ;  /* 0x0000009a009a7308 */ /* 0x000e220000002400 */
[----:B--2---:R-:W-:Y:S01]  /*4f70*/  FMNMX.FTZ R4, R152, R161, !PT ;  /* 0x000000a198047209 */ /* 0x004fe20007810000 */
[----:B------:R-:W-:-:S06]  /*4f80*/  FMUL.FTZ R161, R177, UR22 ;  /* 0x00000016b1a17c20 */ /* 0x000fcc0008410000 */
[----:B------:R-:W2:Y:S01]  /*4f90*/  MUFU.TANH R155, R155 ;  /* 0x0000009b009b7308 */ /* 0x000ea20000002400 */
[----:B---3--:R-:W-:-:S07]  /*4fa0*/  FMNMX.FTZ R165, R153, R4, !PT ;  /* 0x0000000499a57209 */ /* 0x008fce0007810000 */
[----:B------:R-:W3:Y:S01]  /*4fb0*/  MUFU.TANH R156, R156 ;  /* 0x0000009c009c7308 */ /* 0x000ee20000002400 */
[----:B0-----:R-:W-:-:S07]  /*4fc0*/  FMNMX.FTZ R4, R154, R165, !PT ;  /* 0x000000a59a047209 */ /* 0x001fce0007810000 */
[----:B------:R-:W0:Y:S01]  /*4fd0*/  MUFU.TANH R157, R157 ;  /* 0x0000009d009d7308 */ /* 0x000e220000002400 */
[----:B--2---:R-:W-:-:S07]  /*4fe0*/  FMNMX.FTZ R165, R155, R4, !PT ;  /* 0x000000049ba57209 */ /* 0x004fce0007810000 */
        /* <DEDUP_REMOVED lines=13> */
[----:B---3--:R-:W-:Y:S01]  /*50c0*/  FMNMX.FTZ R169, R164, R165, !PT ;  /* 0x000000a5a4a97209 */ /* 0x008fe20007810000 */
[----:B------:R-:W-:Y:S01]  /*50d0*/  FMUL.FTZ R165, R166, UR22 ;  /* 0x00000016a6a57c20 */ /* 0x000fe20008410000 */
[----:B------:R-:W-:Y:S01]  /*50e0*/  FMUL.FTZ R166, R167, UR22 ;  /* 0x00000016a7a67c20 */ /* 0x000fe20008410000 */
[----:B------:R-:W-:Y:S01]  /*50f0*/  FMUL.FTZ R167, R170, UR22 ;  /* 0x00000016aaa77c20 */ /* 0x000fe20008410000 */
[----:B------:R-:W-:Y:S01]  /*5100*/  FMUL.FTZ R170, R174, UR22 ;  /* 0x00000016aeaa7c20 */ /* 0x000fe20008410000 */
[----:B------:R-:W-:Y:S02]  /*5110*/  FMUL.FTZ R174, R182, UR22 ;  /* 0x00000016b6ae7c20 */ /* 0x000fe40008410000 */
[----:B------:R-:W3:Y:S01]  /*5120*/  MUFU.TANH R11, R11 ;  /* 0x0000000b000b7308 */ /* 0x000ee20000002400 */
[----:B0-----:R-:W-:Y:S01]  /*5130*/  FMNMX.FTZ R4, R168, R169, !PT ;  /* 0x000000a9a8047209 */ /* 0x001fe20007810000 */
[----:B------:R-:W-:Y:S01]  /*5140*/  FMUL.FTZ R169, R171, UR22 ;  /* 0x00000016aba97c20 */ /* 0x000fe20008410000 */
[----:B------:R-:W-:-:S03]  /*5150*/  FMUL.FTZ R171, R178, UR22 ;  /* 0x00000016b2ab7c20 */ /* 0x000fc60008410000 */
[----:B------:R-:W0:Y:S02]  /*5160*/  SHFL.BFLY PT, R173, R4, 0x2, 0x1f ;  /* 0x0c401f0004ad7f89 */ /* 0x000e2400000e0000 */
[----:B------:R-:W4:Y:S08]  /*5170*/  MUFU.TANH R12, R12 ;  /* 0x0000000c000c7308 */ /* 0x000f300000002400 */
[----:B------:R-:W5:Y:S08]  /*5180*/  MUFU.TANH R13, R13 ;  /* 0x0000000d000d7308 */ /* 0x000f700000002400 */
[----:B------:R-:W1:Y:S01]  /*5190*/  MUFU.TANH R162, R162 ;  /* 0x000000a200a27308 */ /* 0x000e620000002400 */
[----:B0-----:R-:W-:Y:S01]  /*51a0*/  FMNMX.FTZ R177, R4, R173, !PT ;  /* 0x000000ad04b17209 */ /* 0x001fe20007810000 */
[----:B------:R-:W-:Y:S01]  /*51b0*/  FMUL.FTZ R173, R175, UR22 ;  /* 0x00000016afad7c20 */ /* 0x000fe20008410000 */
[----:B--2---:R-:W-:-:S05]  /*51c0*/  FMNMX.FTZ R4, R9, R10, !PT ;  /* 0x0000000a09047209 */ /* 0x004fca0007810000 */
[----:B------:R-:W0:Y:S01]  /*51d0*/  MUFU.TANH R163, R163 ;  /* 0x000000a300a37308 */ /* 0x000e220000002400 */
[----:B------:R-:W2:Y:S01]  /*51e0*/  SHFL.BFLY PT, R180, R177, 0x1, 0x1f ;  /* 0x0c201f00b1b47f89 */ /* 0x000ea200000e0000 */
[----:B---3--:R-:W-:-:S04]  /*51f0*/  FMNMX.FTZ R175, R11, R4, !PT ;  /* 0x000000040baf7209 */ /* 0x008fc80007810000 */
[----:B----4-:R-:W-:Y:S02]  /*5200*/  FMNMX.FTZ R4, R12, R175, !PT ;  /* 0x000000af0c047209 */ /* 0x010fe40007810000 */
[----:B------:R-:W3:Y:S02]  /*5210*/  MUFU.TANH R165, R165 ;  /* 0x000000a500a57308 */ /* 0x000ee40000002400 */
[----:B-----5:R-:W-:-:S04]  /*5220*/  FMNMX.FTZ R175, R13, R4, !PT ;  /* 0x000000040daf7209 */ /* 0x020fc80007810000 */
[----:B-1----:R-:W-:Y:S02]  /*5230*/  FMNMX.FTZ R176, R162, R175, !PT ;  /* 0x000000afa2b07209 */ /* 0x002fe40007810000 */
[----:B------:R-:W1:Y:S01]  /*5240*/  MUFU.TANH R166, R166 ;  /* 0x000000a600a67308 */ /* 0x000e620000002400 */
[----:B------:R-:W-:Y:S01]  /*5250*/  FMUL.FTZ R175, R183, UR22 ;  /* 0x00000016b7af7c20 */ /* 0x000fe20008410000 */
[----:B0-----:R-:W-:-:S06]  /*5260*/  FMNMX.FTZ R176, R163, R176, !PT ;  /* 0x000000b0a3b07209 */ /* 0x001fcc0007810000 */
[----:B------:R-:W0:Y:S01]  /*5270*/  MUFU.TANH R167, R167 ;  /* 0x000000a700a77308 */ /* 0x000e220000002400 */
[----:B--2---:R-:W-:-:S05]  /*5280*/  FMNMX.FTZ R4, R177, R180, !PT ;  /* 0x000000b4b1047209 */ /* 0x004fca0007810000 */
[C---:B------:R-:W-:Y:S02]  /*5290*/  FADD.FTZ R177, -R4.reuse, R15 ;  /* 0x0000000f04b17221 */ /* 0x040fe40000010100 */
[----:B------:R-:W2:Y:S01]  /*52a0*/  MUFU.TANH R169, R169 ;  /* 0x000000a900a97308 */ /* 0x000ea20000002400 */
[----:B---3--:R-:W-:Y:S01]  /*52b0*/  FMNMX.FTZ R15, R165, R176, !PT ;  /* 0x000000b0a50f7209 */ /* 0x008fe20007810000 */
[----:B------:R-:W-:Y:S01]  /*52c0*/  FMUL.FTZ R181, R4, UR20 ;  /* 0x0000001404b57c20 */ /* 0x000fe20008410000 */
[----:B------:R-:W-:Y:S02]  /*52d0*/  FMUL.FTZ R178, R177, UR20 ;  /* 0x00000014b1b27c20 */ /* 0x000fe40008410000 */
[----:B-1----:R-:W-:Y:S01]  /*52e0*/  FMNMX.FTZ R176, R166, R15, !PT ;  /* 0x0000000fa6b07209 */ /* 0x002fe20007810000 */
[--C-:B------:R-:W-:Y:S01]  /*52f0*/  FFMA.FTZ R14, R14, UR20, -R181.reuse ;  /* 0x000000140e0e7c23 */ /* 0x100fe200080108b5 */
[--C-:B------:R-:W-:Y:S01]  /*5300*/  FFMA.FTZ R179, R156, UR20, -R181.reuse ;  /* 0x000000149cb37c23 */ /* 0x100fe200080108b5 */
[----:B------:R-:W1:Y:S01]  /*5310*/  MUFU.TANH R170, R170 ;  /* 0x000000aa00aa7308 */ /* 0x000e620000002400 */
[----:B0-----:R-:W-:Y:S01]  /*5320*/  FMNMX.FTZ R176, R167, R176, !PT ;  /* 0x000000b0a7b07209 */ /* 0x001fe20007810000 */
[--C-:B------:R-:W-:Y:S01]  /*5330*/  FFMA.FTZ R20, R20, UR20, -R181.reuse ;  /* 0x0000001414147c23 */ /* 0x100fe200080108b5 */
[--C-:B------:R-:W-:Y:S01]  /*5340*/  FFMA.FTZ R21, R21, UR20, -R181.reuse ;  /* 0x0000001415157c23 */ /* 0x100fe200080108b5 */
[--C-:B------:R-:W-:Y:S01]  /*5350*/  FFMA.FTZ R153, R153, UR20, -R181.reuse ;  /* 0x0000001499997c23 */ /* 0x100fe200080108b5 */
[--C-:B------:R-:W-:Y:S01]  /*5360*/  FFMA.FTZ R155, R155, UR20, -R181.reuse ;  /* 0x000000149b9b7c23 */ /* 0x100fe200080108b5 */
[--C-:B------:R-:W-:Y:S01]  /*5370*/  FFMA.FTZ R180, R157, UR20, -R181.reuse ;  /* 0x000000149db47c23 */ /* 0x100fe200080108b5 */
[--C-:B------:R-:W-:Y:S01]  /*5380*/  FFMA.FTZ R157, R158, UR20, -R181.reuse ;  /* 0x000000149e9d7c23 */ /* 0x100fe200080108b5 */
[----:B------:R-:W0:Y:S01]  /*5390*/  MUFU.TANH R173, R173 ;  /* 0x000000ad00ad7308 */ /* 0x000e220000002400 */
[----:B--2---:R-:W-:Y:S01]  /*53a0*/  FMNMX.FTZ R177, R169, R176, !PT ;  /* 0x000000b0a9b17209 */ /* 0x004fe20007810000 */
[--C-:B------:R-:W-:Y:S01]  /*53b0*/  FFMA.FTZ R182, R159, UR20, -R181.reuse ;  /* 0x000000149fb67c23 */ /* 0x100fe200080108b5 */
[--C-:B------:R-:W-:Y:S01]  /*53c0*/  FFMA.FTZ R159, R160, UR20, -R181.reuse ;  /* 0x00000014a09f7c23 */ /* 0x100fe200080108b5 */
[--C-:B------:R-:W-:Y:S01]  /*53d0*/  FFMA.FTZ R192, R161, UR20, -R181.reuse ;  /* 0x00000014a1c07c23 */ /* 0x100fe200080108b5 */
[--C-:B------:R-:W-:Y:S01]  /*53e0*/  FFMA.FTZ R161, R164, UR20, -R181.reuse ;  /* 0x00000014a4a17c23 */ /* 0x100fe200080108b5 */
[----:B------:R-:W-:-:S02]  /*53f0*/  FFMA.FTZ R168, R168, UR20, -R181 ;  /* 0x00000014a8a87c23 */ /* 0x000fc400080108b5 */
[----:B------:R-:W2:Y:S01]  /*5400*/  MUFU.TANH R171, R171 ;  /* 0x000000ab00ab7308 */ /* 0x000ea20000002400 */
[----:B-1----:R-:W-:Y:S01]  /*5410*/  FMNMX.FTZ R176, R170, R177, !PT ;  /* 0x000000b1aab07209 */ /* 0x002fe20007810000 */
[----:B------:R-:W-:-:S06]  /*5420*/  FFMA.FTZ R177, R5, UR20, -R181 ;  /* 0x0000001405b17c23 */ /* 0x000fcc00080108b5 */
[----:B------:R-:W1:Y:S01]  /*5430*/  MUFU.TANH R172, R172 ;  /* 0x000000ac00ac7308 */ /* 0x000e620000002400 */
[----:B0-----:R-:W-:-:S07]  /*5440*/  FMNMX.FTZ R176, R173, R176, !PT ;  /* 0x000000b0adb07209 */ /* 0x001fce0007810000 */
[----:B------:R-:W0:Y:S01]  /*5450*/  MUFU.TANH R174, R174 ;  /* 0x000000ae00ae7308 */ /* 0x000e220000002400 */
[----:B--2---:R-:W-:-:S07]  /*5460*/  FMNMX.FTZ R5, R171, R176, !PT ;  /* 0x000000b0ab057209 */ /* 0x004fce0007810000 */
[----:B------:R-:W2:Y:S01]  /*5470*/  MUFU.TANH R175, R175 ;  /* 0x000000af00af7308 */ /* 0x000ea20000002400 */
[----:B-1----:R-:W-:-:S07]  /*5480*/  FMNMX.FTZ R5, R172, R5, !PT ;  /* 0x00000005ac057209 */ /* 0x002fce0007810000 */
[----:B------:R1:W3:Y:S01]  /*5490*/  MUFU.EX2 R15, R178 ;  /* 0x000000b2000f7308 */ /* 0x0002e20000000800 */
[----:B0-----:R-:W-:-:S07]  /*54a0*/  FMNMX.FTZ R176, R174, R5, !PT ;  /* 0x00000005aeb07209 */ /* 0x001fce0007810000 */
[----:B------:R-:W0:Y:S01]  /*54b0*/  MUFU.EX2 R14, R14 ;  /* 0x0000000e000e7308 */ /* 0x000e220000000800 */
[----:B--2---:R-:W-:Y:S01]  /*54c0*/  FMNMX.FTZ R5, R175, R176, !PT ;  /* 0x000000b0af057209 */ /* 0x004fe20007810000 */
[--C-:B------:R-:W-:Y:S01]  /*54d0*/  FFMA.FTZ R176, R152, UR20, -R181.reuse ;  /* 0x0000001498b07c23 */ /* 0x100fe200080108b5 */
[----:B-1----:R-:W-:-:S03]  /*54e0*/  FFMA.FTZ R178, R154, UR20, -R181 ;  /* 0x000000149ab27c23 */ /* 0x002fc600080108b5 */
[----:B------:R-:W1:Y:S02]  /*54f0*/  SHFL.BFLY PT, R152, R5, 0x2, 0x1f ;  /* 0x0c401f0005987f89 */ /* 0x000e6400000e0000 */
[----:B------:R-:W2:Y:S01]  /*5500*/  MUFU.EX2 R177, R177 ;  /* 0x000000b100b17308 */ /* 0x000ea20000000800 */
[-C--:B---3--:R-:W-:Y:S01]  /*5510*/  FMUL.FTZ R24, R24, R15.reuse ;  /* 0x0000000f18187220 */ /* 0x088fe20000410000 */
[-C--:B------:R-:W-:Y:S01]  /*5520*/  FMUL.FTZ R25, R25, R15.reuse ;  /* 0x0000000f19197220 */ /* 0x080fe20000410000 */
[-C--:B------:R-:W-:Y:S01]  /*5530*/  FMUL.FTZ R28, R28, R15.reuse ;  /* 0x0000000f1c1c7220 */ /* 0x080fe20000410000 */
[-C--:B------:R-:W-:Y:S01]  /*5540*/  FMUL.FTZ R29, R29, R15.reuse ;  /* 0x0000000f1d1d7220 */ /* 0x080fe20000410000 */
[-C--:B------:R-:W-:Y:S01]  /*5550*/  FMUL.FTZ R32, R32, R15.reuse ;  /* 0x0000000f20207220 */ /* 0x080fe20000410000 */
[-C--:B------:R-:W-:Y:S01]  /*5560*/  FMUL.FTZ R33, R33, R15.reuse ;  /* 0x0000000f21217220 */ /* 0x080fe20000410000 */
[-C--:B------:R-:W-:Y:S01]  /*5570*/  FMUL.FTZ R36, R36, R15.reuse ;  /* 0x0000000f24247220 */ /* 0x080fe20000410000 */
[----:B------:R-:W3:Y:S01]  /*5580*/  MUFU.EX2 R20, R20 ;  /* 0x0000001400147308 */ /* 0x000ee20000000800 */
[----:B0-----:R-:W-:Y:S01]  /*5590*/  FFMA.FTZ R6, R15, R6, R14 ;  /* 0x000000060f067223 */ /* 0x001fe2000001000e */
[-C--:B------:R-:W-:Y:S01]  /*55a0*/  FMUL.FTZ R37, R37, R15.reuse ;  /* 0x0000000f25257220 */ /* 0x080fe20000410000 */
[-C--:B------:R-:W-:Y:S01]  /*55b0*/  FMUL.FTZ R40, R40, R15.reuse ;  /* 0x0000000f28287220 */ /* 0x080fe20000410000 */
[-C--:B------:R-:W-:Y:S01]  /*55c0*/  FMUL.FTZ R41, R41, R15.reuse ;  /* 0x0000000f29297220 */ /* 0x080fe20000410000 */
[-C--:B------:R-:W-:Y:S01]  /*55d0*/  FMUL.FTZ R44, R44, R15.reuse ;  /* 0x0000000f2c2c7220 */ /* 0x080fe20000410000 */
[-C--:B------:R-:W-:Y:S01]  /*55e0*/  FMUL.FTZ R45, R45, R15.reuse ;  /* 0x0000000f2d2d7220 */ /* 0x080fe20000410000 */
[-C--:B------:R-:W-:Y:S01]  /*55f0*/  FMUL.FTZ R48, R48, R15.reuse ;  /* 0x0000000f30307220 */ /* 0x080fe20000410000 */
[----:B------:R-:W0:Y:S01]  /*5600*/  MUFU.EX2 R21, R21 ;  /* 0x0000001500157308 */ /* 0x000e220000000800 */
[-C--:B------:R-:W-:Y:S01]  /*5610*/  FMUL.FTZ R49, R49, R15.reuse ;  /* 0x0000000f31317220 */ /* 0x080fe20000410000 */
[-C--:B------:R-:W-:Y:S01]  /*5620*/  FMUL.FTZ R52, R52, R15.reuse ;  /* 0x0000000f34347220 */ /* 0x080fe20000410000 */
[-C--:B------:R-:W-:Y:S01]  /*5630*/  FMUL.FTZ R53, R53, R15.reuse ;  /* 0x0000000f35357220 */ /* 0x080fe20000410000 */
[-C--:B------:R-:W-:Y:S01]  /*5640*/  FMUL.FTZ R56, R56, R15.reuse ;  /* 0x0000000f38387220 */ /* 0x080fe20000410000 */
[-C--:B------:R-:W-:Y:S01]  /*5650*/  FMUL.FTZ R57, R57, R15.reuse ;  /* 0x0000000f39397220 */ /* 0x080fe20000410000 */
        /* <DEDUP_REMOVED lines=28> */
[----:B------:R-:W-:Y:S01]  /*5820*/  FMUL.FTZ R104, R104, R15 ;  /* 0x0000000f68687220 */ /* 0x000fe20000410000 */
[----:B-1----:R-:W-:Y:S01]  /*5830*/  FMNMX.FTZ R5, R152, R5, !PT ;  /* 0x0000000598057209 */ /* 0x002fe20007810000 */
[----:B------:R-:W-:-:S02]  /*5840*/  IMAD.MOV R152, RZ, RZ, -R22 ;  /* 0x000000ffff987224 */ /* 0x000fc400078e0a16 */
[-C--:B------:R-:W-:Y:S01]  /*5850*/  FMUL.FTZ R105, R105, R15.reuse ;  /* 0x0000000f69697220 */ /* 0x080fe20000410000 */
[-C--:B------:R-:W-:Y:S01]  /*5860*/  FMUL.FTZ R108, R108, R15.reuse ;  /* 0x0000000f6c6c7220 */ /* 0x080fe20000410000 */
[----:B------:R-:W-:Y:S01]  /*5870*/  FMUL.FTZ R109, R109, R15 ;  /* 0x0000000f6d6d7220 */ /* 0x000fe20000410000 */
[C---:B------:R-:W-:Y:S01]  /*5880*/  FADD.FTZ R10, -R5.reuse, R10 ;  /* 0x0000000a050a7221 */ /* 0x040fe20000010100 */
[----:B------:R-:W-:Y:S01]  /*5890*/  FMUL.FTZ R156, R5, UR20 ;  /* 0x00000014059c7c20 */ /* 0x000fe20008410000 */
[----:B------:R-:W-:Y:S01]  /*58a0*/  ISETP.NE.AND P3, PT, R17, R152, PT ;  /* 0x000000981100720c */ /* 0x000fe20003f65270 */
[----:B------:R-:W-:Y:S01]  /*58b0*/  MUFU.EX2 R179, R179 ;  /* 0x000000b300b37308 */ /* 0x000fe20000000800 */
[----:B------:R-:W-:Y:S01]  /*58c0*/  FMUL.FTZ R10, R10, UR20 ;  /* 0x000000140a0a7c20 */ /* 0x000fe20008410000 */
[--C-:B------:R-:W-:Y:S01]  /*58d0*/  FFMA.FTZ R9, R9, UR20, -R156.reuse ;  /* 0x0000001409097c23 */ /* 0x100fe2000801089c */
        /* <DEDUP_REMOVED lines=8> */
[----:B------:R-:W-:Y:S01]  /*5960*/  FFMA.FTZ R170, R173, UR20, -R156 ;  /* 0x00000014adaa7c23 */ /* 0x000fe2000801089c */
[----:B------:R-:W-:-:S02]  /*5970*/  IMAD.U32 R173, RZ, RZ, UR21 ;  /* 0x00000015ffad7e24 */ /* 0x000fc4000f8e00ff */
[--C-:B------:R-:W-:Y:S01]  /*5980*/  FFMA.FTZ R13, R162, UR20, -R156.reuse ;  /* 0x00000014a20d7c23 */ /* 0x100fe2000801089c */
[----:B------:R-:W-:Y:S01]  /*5990*/  FFMA.FTZ R200, R169, UR20, -R156 ;  /* 0x00000014a9c87c23 */ /* 0x000fe2000801089c */
[----:B------:R-:W-:Y:S01]  /*59a0*/  MOV R169, UR23 ;  /* 0x0000001700a97c02 */ /* 0x000fe20008000f00 */
[----:B------:R-:W1:Y:S01]  /*59b0*/  MUFU.EX2 R9, R9 ;  /* 0x0000000900097308 */ /* 0x000e620000000800 */
[----:B------:R-:W-:Y:S02]  /*59c0*/  @!P3 IMAD R154, R173, 0x40, R16 ;  /* 0x00000040ad9ab824 */ /* 0x000fe400078e0210 */
[----:B--2---:R-:W-:Y:S01]  /*59d0*/  FADD.FTZ R173, R177, R6 ;  /* 0x00000006b1ad7221 */ /* 0x004fe20000010000 */
[--C-:B------:R-:W-:Y:S01]  /*59e0*/  FFMA.FTZ R198, R166, UR20, -R156.reuse ;  /* 0x00000014a6c67c23 */ /* 0x100fe2000801089c */
[----:B------:R-:W-:Y:S02]  /*59f0*/  @!P1 VIADD R152, R169, 0x28c40 ;  /* 0x00028c40a9989836 */ /* 0x000fe40000000000 */
[----:B------:R-:W-:Y:S01]  /*5a00*/  FFMA.FTZ R171, R171, UR20, -R156 ;  /* 0x00000014abab7c23 */ /* 0x000fe2000801089c */
[----:B---3--:R-:W-:Y:S01]  /*5a10*/  FADD.FTZ R6, R20, R173 ;  /* 0x000000ad14067221 */ /* 0x008fe20000010000 */
[----:B------:R-:W-:Y:S01]  /*5a20*/  @!P3 LEA R154, R154, UR42, 0x2 ;  /* 0x0000002a9a9abc11 */ /* 0x000fe2000f8e10ff */
[----:B------:R-:W2:Y:S01]  /*5a30*/  MUFU.EX2 R194, R194 ;  /* 0x000000c200c27308 */ /* 0x000ea20000000800 */
[----:B------:R-:W-:Y:S01]  /*5a40*/  @!P1 PRMT R152, RZ, 0x654, R152 ;  /* 0x00000654ff989816 */ /* 0x000fe20000000098 */
[----:B0-----:R-:W-:Y:S01]  /*5a50*/  FADD.FTZ R173, R21, R6 ;  /* 0x0000000615ad7221 */ /* 0x001fe20000010000 */
[--C-:B------:R-:W-:Y:S01]  /*5a60*/  FFMA.FTZ R172, R172, UR20, -R156.reuse ;  /* 0x00000014acac7c23 */ /* 0x100fe2000801089c */
[--C-:B------:R-:W-:Y:S01]  /*5a70*/  FFMA.FTZ R174, R174, UR20, -R156.reuse ;  /* 0x00000014aeae7c23 */ /* 0x100fe2000801089c */
[----:B------:R0:W-:Y:S01]  /*5a80*/  @!P1 SYNCS.ARRIVE.TRANS64.RED.A1T0 RZ, [R152+URZ], RZ ;  /* 0x000000ff98ff99a7 */ /* 0x0001e2000810043f */
[----:B------:R-:W-:Y:S01]  /*5a90*/  FFMA.FTZ R175, R175, UR20, -R156 ;  /* 0x00000014afaf7c23 */ /* 0x000fe2000801089c */
[----:B------:R-:W-:Y:S01]  /*5aa0*/  @!P3 STS [R154+0x28800], R15 ;  /* 0x0288000f9a00b388 */ /* 0x000fe20000000800 */
[----:B------:R-:W3:Y:S01]  /*5ab0*/  MUFU.EX2 R11, R11 ;  /* 0x0000000b000b7308 */ /* 0x000ee20000000800 */
[----:B-1----:R-:W-:Y:S01]  /*5ac0*/  FFMA.FTZ R3, R10, R3, R9 ;  /* 0x000000030a037223 */ /* 0x002fe20000010009 */
[-C--:B------:R-:W-:Y:S01]  /*5ad0*/  FMUL.FTZ R112, R112, R15.reuse ;  /* 0x0000000f70707220 */ /* 0x080fe20000410000 */
[----:B------:R1:W-:Y:S01]  /*5ae0*/  @!P3 STS [R154+0x28820], R10 ;  /* 0x0288200a9a00b388 */ /* 0x0003e20000000800 */
[-C--:B------:R-:W-:Y:S01]  /*5af0*/  FMUL.FTZ R113, R113, R15.reuse ;  /* 0x0000000f71717220 */ /* 0x080fe20000410000 */
[----:B0-----:R-:W-:Y:S01]  /*5b00*/  FADD.FTZ R152, R176, R173 ;  /* 0x000000adb0987221 */ /* 0x001fe20000010000 */
[-C--:B------:R-:W-:Y:S01]  /*5b10*/  FMUL.FTZ R116, R116, R15.reuse ;  /* 0x0000000f74747220 */ /* 0x080fe20000410000 */
[-C--:B------:R-:W-:Y:S01]  /*5b20*/  FMUL.FTZ R117, R117, R15.reuse ;  /* 0x0000000f75757220 */ /* 0x080fe20000410000 */
[----:B------:R-:W0:Y:S01]  /*5b30*/  MUFU.EX2 R12, R12 ;  /* 0x0000000c000c7308 */ /* 0x000e220000000800 */
[----:B--2---:R-:W-:Y:S01]  /*5b40*/  FADD.FTZ R6, R194, R3 ;  /* 0x00000003c2067221 */ /* 0x004fe20000010000 */
[----:B------:R-:W-:Y:S01]  /*5b50*/  FADD.FTZ R173, R153, R152 ;  /* 0x0000009899ad7221 */ /* 0x000fe20000010000 */
[-C--:B------:R-:W-:Y:S01]  /*5b60*/  FMUL.FTZ R120, R120, R15.reuse ;  /* 0x0000000f78787220 */ /* 0x080fe20000410000 */
[-C--:B------:R-:W-:Y:S01]  /*5b70*/  FMUL.FTZ R121, R121, R15.reuse ;  /* 0x0000000f79797220 */ /* 0x080fe20000410000 */
[-C--:B------:R-:W-:Y:S01]  /*5b80*/  FMUL.FTZ R124, R124, R15.reuse ;  /* 0x0000000f7c7c7220 */ /* 0x080fe20000410000 */
[----:B------:R-:W-:Y:S01]  /*5b90*/  FADD.FTZ R152, R178, R173 ;  /* 0x000000adb2987221 */ /* 0x000fe20000010000 */
[-C--:B------:R-:W-:Y:S01]  /*5ba0*/  FMUL.FTZ R125, R125, R15.reuse ;  /* 0x0000000f7d7d7220 */ /* 0x080fe20000410000 */
[----:B------:R-:W2:Y:S01]  /*5bb0*/  MUFU.EX2 R13, R13 ;  /* 0x0000000d000d7308 */ /* 0x000ea20000000800 */
[----:B---3--:R-:W-:Y:S01]  /*5bc0*/  FADD.FTZ R3, R11, R6 ;  /* 0x000000060b037221 */ /* 0x008fe20000010000 */
[----:B------:R-:W-:Y:S01]  /*5bd0*/  FADD.FTZ R152, R155, R152 ;  /* 0x000000989b987221 */ /* 0x000fe20000010000 */
[-C--:B------:R-:W-:Y:S01]  /*5be0*/  FMUL.FTZ R128, R128, R15.reuse ;  /* 0x0000000f80807220 */ /* 0x080fe20000410000 */
[-C--:B------:R-:W-:Y:S01]  /*5bf0*/  FMUL.FTZ R129, R129, R15.reuse ;  /* 0x0000000f81817220 */ /* 0x080fe20000410000 */
[-C--:B------:R-:W-:Y:S01]  /*5c00*/  FMUL.FTZ R132, R132, R15.reuse ;  /* 0x0000000f84847220 */ /* 0x080fe20000410000 */
[----:B------:R-:W-:Y:S01]  /*5c10*/  FADD.FTZ R173, R179, R152 ;  /* 0x00000098b3ad7221 */ /* 0x000fe20000010000 */
[-C--:B------:R-:W-:Y:S01]  /*5c20*/  FMUL.FTZ R133, R133, R15.reuse ;  /* 0x0000000f85857220 */ /* 0x080fe20000410000 */
[----:B------:R-:W3:Y:S01]  /*5c30*/  MUFU.EX2 R196, R196 ;  /* 0x000000c400c47308 */ /* 0x000ee20000000800 */
[----:B0-----:R-:W-:Y:S01]  /*5c40*/  FADD.FTZ R6, R12, R3 ;  /* 0x000000030c067221 */ /* 0x001fe20000010000 */
[-C--:B------:R-:W-:Y:S01]  /*5c50*/  FMUL.FTZ R136, R136, R15.reuse ;  /* 0x0000000f88887220 */ /* 0x080fe20000410000 */
[-C--:B------:R-:W-:Y:S01]  /*5c60*/  FMUL.FTZ R137, R137, R15.reuse ;  /* 0x0000000f89897220 */ /* 0x080fe20000410000 */
[-C--:B------:R-:W-:Y:S01]  /*5c70*/  FMUL.FTZ R140, R140, R15.reuse ;  /* 0x0000000f8c8c7220 */ /* 0x080fe20000410000 */
[-C--:B------:R-:W-:Y:S01]  /*5c80*/  FMUL.FTZ R141, R141, R15.reuse ;  /* 0x0000000f8d8d7220 */ /* 0x080fe20000410000 */
[-C--:B------:R-:W-:Y:S01]  /*5c90*/  FMUL.FTZ R144, R144, R15.reuse ;  /* 0x0000000f90907220 */ /* 0x080fe20000410000 */
[-C--:B------:R-:W-:Y:S01]  /*5ca0*/  FMUL.FTZ R145, R145, R15.reuse ;  /* 0x0000000f91917220 */ /* 0x080fe20000410000 */
[----:B------:R-:W0:Y:S01]  /*5cb0*/  MUFU.EX2 R163, R163 ;  /* 0x000000a300a37308 */ /* 0x000e220000000800 */
[----:B--2---:R-:W-:Y:S01]  /*5cc0*/  FADD.FTZ R3, R13, R6 ;  /* 0x000000060d037221 */ /* 0x004fe20000010000 */
[-C--:B------:R-:W-:Y:S01]  /*5cd0*/  FMUL.FTZ R148, R148, R15.reuse ;  /* 0x0000000f94947220 */ /* 0x080fe20000410000 */
[----:B------:R-:W-:Y:S01]  /*5ce0*/  FMUL.FTZ R149, R149, R15 ;  /* 0x0000000f95957220 */ /* 0x000fe20000410000 */
[----:B------:R-:W-:Y:S01]  /*5cf0*/  F2FP.F16.F32.PACK_AB R156, R153, R176 ;  /* 0x000000b0999c723e */ /* 0x000fe200000000ff */
[----:B------:R-:W-:Y:S01]  /*5d00*/  FMUL.FTZ R26, R26, R10 ;  /* 0x0000000a1a1a7220 */ /* 0x000fe20000410000 */
[----:B------:R-:W-:Y:S01]  /*5d10*/  F2FP.F16.F32.PACK_AB R158, R155, R178 ;  /* 0x000000b29b9e723e */ /* 0x000fe200000000ff */
[----:B------:R-:W-:Y:S01]  /*5d20*/  FMUL.FTZ R27, R27, R10 ;  /* 0x0000000a1b1b7220 */ /* 0x000fe20000410000 */
[----:B------:R-:W2:Y:S01]  /*5d30*/  MUFU.EX2 R198, R198 ;  /* 0x000000c600c67308 */ /* 0x000ea20000000800 */
[----:B---3--:R-:W-:Y:S01]  /*5d40*/  FADD.FTZ R6, R196, R3 ;  /* 0x00000003c4067221 */ /* 0x008fe20000010000 */
[----:B-1----:R-:W-:Y:S01]  /*5d50*/  F2FP.F16.F32.PACK_AB R154, R21, R20 ;  /* 0x00000014159a723e */ /* 0x002fe200000000ff */
[-C--:B------:R-:W-:Y:S01]  /*5d60*/  FMUL.FTZ R30, R30, R10.reuse ;  /* 0x0000000a1e1e7220 */ /* 0x080fe20000410000 */
[----:B------:R-:W-:Y:S01]  /*5d70*/  F2FP.F16.F32.PACK_AB R153, R194, R9 ;  /* 0x00000009c299723e */ /* 0x000fe200000000ff */
[-C--:B------:R-:W-:Y:S01]  /*5d80*/  FMUL.FTZ R31, R31, R10.reuse ;  /* 0x0000000a1f1f7220 */ /* 0x080fe20000410000 */
[----:B------:R-:W-:Y:S01]  /*5d90*/  F2FP.F16.F32.PACK_AB R155, R12, R11 ;  /* 0x0000000b0c9b723e */ /* 0x000fe200000000ff */
[-C--:B------:R-:W-:Y:S01]  /*5da0*/  FMUL.FTZ R34, R34, R10.reuse ;  /* 0x0000000a22227220 */ /* 0x080fe20000410000 */
[----:B------:R-:W1:Y:S01]  /*5db0*/  MUFU.EX2 R180, R180 ;  /* 0x000000b400b47308 */ /* 0x000e620000000800 */
        /* <DEDUP_REMOVED lines=16> */
[C---:B-1----:R-:W-:Y:S01]  /*5ec0*/  FADD.FTZ R152, R180.reuse, R173 ;  /* 0x000000adb4987221 */ /* 0x042fe20000010000 */
[----:B------:R-:W-:Y:S01]  /*5ed0*/  F2FP.F16.F32.PACK_AB R160, R180, R179 ;  /* 0x000000b3b4a0723e */ /* 0x000fe200000000ff */
[-C--:B------:R-:W-:Y:S01]  /*5ee0*/  FMUL.FTZ R59, R59, R10.reuse ;  /* 0x0000000a3b3b7220 */ /* 0x080fe20000410000 */
[-C--:B------:R-:W-:Y:S01]  /*5ef0*/  FMUL.FTZ R62, R62, R10.reuse ;  /* 0x0000000a3e3e7220 */ /* 0x080fe20000410000 */
[-C--:B------:R-:W-:Y:S01]  /*5f00*/  FMUL.FTZ R63, R63, R10.reuse ;  /* 0x0000000a3f3f7220 */ /* 0x080fe20000410000 */
[-C--:B------:R-:W-:Y:S01]  /*5f10*/  FMUL.FTZ R66, R66, R10.reuse ;  /* 0x0000000a42427220 */ /* 0x080fe20000410000 */
        /* <DEDUP_REMOVED lines=8> */
[----:B------:R-:W-:Y:S01]  /*5fa0*/  FMUL.FTZ R79, R79, R10 ;  /* 0x0000000a4f4f7220 */ /* 0x000fe20000410000 */
[----:B------:R-:W0:Y:S01]  /*5fb0*/  MUFU.EX2 R182, R182 ;  /* 0x000000b600b67308 */ /* 0x000e220000000800 */
[----:B--2---:R-:W-:Y:S01]  /*5fc0*/  FADD.FTZ R173, R157, R152 ;  /* 0x000000989dad7221 */ /* 0x004fe20000010000 */
[----:B------:R-:W-:Y:S01]  /*5fd0*/  F2FP.F16.F32.PACK_AB R152, R177, R14 ;  /* 0x0000000eb198723e */ /* 0x000fe200000000ff */
[----:B------:R-:W-:Y:S01]  /*5fe0*/  BAR.SYNC.DEFER_BLOCKING 0xf, 0x100 ;  /* 0x03c4000000007b1d */ /* 0x000fe20000010000 */
[-C--:B------:R-:W-:Y:S01]  /*5ff0*/  FMUL.FTZ R82, R82, R10.reuse ;  /* 0x0000000a52527220 */ /* 0x080fe20000410000 */
[-C--:B------:R-:W-:Y:S01]  /*6000*/  FMUL.FTZ R83, R83, R10.reuse ;  /* 0x0000000a53537220 */ /* 0x080fe20000410000 */
[-C--:B------:R-:W-:Y:S01]  /*6010*/  FMUL.FTZ R86, R86, R10.reuse ;  /* 0x0000000a56567220 */ /* 0x080fe20000410000 */
[-C--:B------:R-:W-:Y:S01]  /*6020*/  FMUL.FTZ R87, R87, R10.reuse ;  /* 0x0000000a57577220 */ /* 0x080fe20000410000 */
[-C--:B------:R-:W-:Y:S01]  /*6030*/  FMUL.FTZ R90, R90, R10.reuse ;  /* 0x0000000a5a5a7220 */ /* 0x080fe20000410000 */
[----:B------:R-:W2:Y:S01]  /*6040*/  MUFU.EX2 R167, R167 ;  /* 0x000000a700a77308 */ /* 0x000ea20000000800 */
        /* <DEDUP_REMOVED lines=8> */
[C---:B0-----:R-:W-:Y:S01]  /*60d0*/  FADD.FTZ R14, R182.reuse, R173 ;  /* 0x000000adb60e7221 */ /* 0x041fe20000010000 */
[----:B------:R-:W-:Y:S01]  /*60e0*/  F2FP.F16.F32.PACK_AB R162, R182, R157 ;  /* 0x0000009db6a2723e */ /* 0x000fe200000000ff */
[-C--:B------:R-:W-:Y:S01]  /*60f0*/  FMUL.FTZ R103, R103, R10.reuse ;  /* 0x0000000a67677220 */ /* 0x080fe20000410000 */
[----:B------:R-:W-:Y:S01]  /*6100*/  F2FP.F16.F32.PACK_AB R157, R196, R13 ;  /* 0x0000000dc49d723e */ /* 0x000fe200000000ff */
[-C--:B------:R-:W-:Y:S01]  /*6110*/  FMUL.FTZ R106, R106, R10.reuse ;  /* 0x0000000a6a6a7220 */ /* 0x080fe20000410000 */
[-C--:B------:R-:W-:Y:S01]  /*6120*/  FMUL.FTZ R107, R107, R10.reuse ;  /* 0x0000000a6b6b7220 */ /* 0x080fe20000410000 */
[-C--:B------:R-:W-:Y:S01]  /*6130*/  FMUL.FTZ R110, R110, R10.reuse ;  /* 0x0000000a6e6e7220 */ /* 0x080fe20000410000 */
[----:B------:R-:W0:Y:S01]  /*6140*/  MUFU.EX2 R170, R170 ;  /* 0x000000aa00aa7308 */ /* 0x000e220000000800 */
[----:B--2---:R-:W-:Y:S01]  /*6150*/  FADD.FTZ R3, R167, R6 ;  /* 0x00000006a7037221 */ /* 0x004fe20000010000 */
[----:B------:R2:W-:Y:S01]  /*6160*/  STSM.16.M88.4 [R23+0x26800], R152 ;  /* 0x0268009817007844 */ /* 0x0005e20000000200 */
        /* <DEDUP_REMOVED lines=22> */
[C---:B---3--:R-:W-:Y:S01]  /*62d0*/  FADD.FTZ R14, R192.reuse, R15 ;  /* 0x0000000fc00e7221 */ /* 0x048fe20000010000 */
[----:B------:R-:W-:Y:S01]  /*62e0*/  F2FP.F16.F32.PACK_AB R164, R192, R159 ;  /* 0x0000009fc0a4723e */ /* 0x000fe200000000ff */
[-C--:B------:R-:W-:Y:S01]  /*62f0*/  FMUL.FTZ R146, R146, R10.reuse ;  /* 0x0000000a92927220 */ /* 0x080fe20000410000 */
[----:B------:R-:W-:Y:S01]  /*6300*/  F2FP.F16.F32.PACK_AB R159, R198, R163 ;  /* 0x000000a3c69f723e */ /* 0x000fe200000000ff */
[-C--:B------:R-:W-:Y:S01]  /*6310*/  FMUL.FTZ R147, R147, R10.reuse ;  /* 0x0000000a93937220 */ /* 0x080fe20000410000 */
[----:B------:R-:W-:Y:S01]  /*6320*/  F2FP.F16.F32.PACK_AB R163, R170, R167 ;  /* 0x000000a7aaa3723e */ /* 0x000fe200000000ff */
[-C--:B------:R-:W-:Y:S01]  /*6330*/  FMUL.FTZ R150, R150, R10.reuse ;  /* 0x0000000a96967220 */ /* 0x080fe20000410000 */
[----:B------:R-:W3:Y:S01]  /*6340*/  MUFU.EX2 R168, R168 ;  /* 0x000000a800a87308 */ /* 0x000ee20000000800 */
[----:B-1----:R-:W-:Y:S01]  /*6350*/  FADD.FTZ R3, R171, R6 ;  /* 0x00000006ab037221 */ /* 0x002fe20000010000 */
[----:B------:R2:W-:Y:S01]  /*6360*/  STSM.16.M88.4 [R186], R156 ;  /* 0x0000009cba007844 */ /* 0x0005e20000000200 */
[----:B------:R-:W-:-:S05]  /*6370*/  FMUL.FTZ R151, R151, R10 ;  /* 0x0000000a97977220 */ /* 0x000fca0000410000 */
[----:B------:R-:W1:Y:S01]  /*6380*/  MUFU.EX2 R172, R172 ;  /* 0x000000ac00ac7308 */ /* 0x000e620000000800 */
[----:B0-----:R-:W-:-:S07]  /*6390*/  FADD.FTZ R15, R161, R14 ;  /* 0x0000000ea10f7221 */ /* 0x001fce0000010000 */
[----:B------:R-:W0:Y:S01]  /*63a0*/  MUFU.EX2 R174, R174 ;  /* 0x000000ae00ae7308 */ /* 0x000e220000000800 */
[C---:B---3--:R-:W-:Y:S01]  /*63b0*/  F2FP.F16.F32.PACK_AB R166, R168.reuse, R161 ;  /* 0x000000a1a8a6723e */ /* 0x048fe200000000ff */
[----:B------:R-:W-:Y:S01]  /*63c0*/  FADD.FTZ R6, R168, R15 ;  /* 0x0000000fa8067221 */ /* 0x000fe20000010000 */
[----:B------:R-:W-:-:S05]  /*63d0*/  F2FP.F16.F32.PACK_AB R161, R200, R165 ;  /* 0x000000a5c8a1723e */ /* 0x000fca00000000ff */
[----:B------:R-:W3:Y:S01]  /*63e0*/  MUFU.EX2 R175, R175 ;  /* 0x000000af00af7308 */ /* 0x000ee20000000800 */
[C---:B-1----:R-:W-:Y:S01]  /*63f0*/  FADD.FTZ R3, R172.reuse, R3 ;  /* 0x00000003ac037221 */ /* 0x042fe20000010000 */
[----:B------:R-:W-:Y:S01]  /*6400*/  F2FP.F16.F32.PACK_AB R165, R172, R171 ;  /* 0x000000abaca5723e */ /* 0x000fe200000000ff */
[----:B------:R2:W-:Y:S02]  /*6410*/  STSM.16.M88.4 [R184], R160 ;  /* 0x000000a0b8007844 */ /* 0x0005e40000000200 */
[----:B0-----:R-:W-:Y:S01]  /*6420*/  FADD.FTZ R12, R174, R3 ;  /* 0x00000003ae0c7221 */ /* 0x001fe20000010000 */
[----:B---3--:R-:W-:-:S03]  /*6430*/  F2FP.F16.F32.PACK_AB R167, R175, R174 ;  /* 0x000000aeafa7723e */ /* 0x008fc600000000ff */
[----:B------:R-:W-:Y:S02]  /*6440*/  FADD.FTZ R3, R175, R12 ;  /* 0x0000000caf037221 */ /* 0x000fe40000010000 */
[----:B------:R2:W-:Y:S01]  /*6450*/  STSM.16.M88.4 [R185], R164 ;  /* 0x000000a4b9007844 */ /* 0x0005e20000000200 */
[----:B------:R-:W-:Y:S05]  /*6460*/  @!P0 BRA `(.L_x_2950) ;  /* 0x0000000000048947 */ /* 0x000fea0003800000 */
[----:B------:R-:W-:Y:S01]  /*6470*/  BPT.TRAP 0x1 ;  /* 0x000000040000795c */ /* 0x000fe20000300000 */
.L_x_2950:
[----:B------:R0:W1:Y:S01]  /*6480*/  SYNCS.PHASECHK.TRANS64.TRYWAIT P3, [UR23+0x28c50], R8 ;  /* 0x028c5008ff0075a7 */ /* 0x0000620008060157 */
[----:B------:R-:W-:Y:S05]  /*6490*/  @!P0 BRA `(.L_x_2951) ;  /* 0x0000000000048947 */ /* 0x000fea0003800000 */
[----:B------:R-:W-:Y:S01]  /*64a0*/  BPT.TRAP 0x1 ;  /* 0x000000040000795c */ /* 0x000fe20000300000 */
.L_x_2951:
[----:B-1----:R-:W-:Y:S05]  /*64b0*/  @P3 BRA `(.L_x_2952) ;  /* 0x0000000000083947 */ /* 0x002fea0003800000 */
[----:B------:R-:W1:Y:S02]  /*64c0*/  SYNCS.PHASECHK.TRANS64.TRYWAIT P3, [UR23+0x28c50], R8 ;  /* 0x028c5008ff0075a7 */ /* 0x000e640008060157 */
[----:B-1----:R-:W-:Y:S05]  /*64d0*/  @!P3 BRA `(.L_x_2953) ;  /* 0x0000008000f4b947 */ /* 0x002fea0003800000 */
.L_x_2952:
[----:B------:R-:W-:Y:S01]  /*64e0*/  ULEA UR10, UR41, UR48, 0xc ;  /* 0x00000030290a7291 */ /* 0x000fe2000f8e603f */
[----:B------:R-:W-:Y:S01]  /*64f0*/  WARPGROUP.ARRIVE ;  /* 0x00000000000079c5 */ /* 0x000fe20000000000 */
[----:B------:R-:W-:Y:S01]  /*6500*/  UMOV UR7, 0x40000040 ;  /* 0x4000004000077882 */ /* 0x000fe20000000000 */
[----:B-1----:R-:W-:Y:S01]  /*6510*/  @!P1 IADD3 R169, R169, 0x28c60, RZ ;  /* 0x00028c60a9a99810 */ /* 0x002fe20007ffe0ff */
[----:B------:R-:W-:Y:S01]  /*6520*/  UMOV UR21, UR41 ;  /* 0x0000002900157c82 */ /* 0x000fe20008000000 */
[----:B------:R-:W-:Y:S02]  /*6530*/  IMAD.MOV.U32 R10, RZ, RZ, R5 ;  /* 0x000000ffff0a7224 */ /* 0x000fe400078e0005 */
[----:B------:R-:W-:Y:S01]  /*6540*/  UMOV UR6, UR10 ;  /* 0x0000000a00067c82 */ /* 0x000fe20008000000 */
[----:B------:R-:W-:Y:S01]  /*6550*/  @!P1 PRMT R169, RZ, 0x654, R169 ;  /* 0x00000654ffa99816 */ /* 0x000fe200000000a9 */
[----:B------:R-:W-:Y:S01]  /*6560*/  HGMMA.64x256x16.F32 R24, R152, gdesc[UR4].tnspB, R24, gsb0 ;  /* 0x43e0000498187df0 */ /* 0x000fe20008000818 */
[----:B------:R-:W-:Y:S01]  /*6570*/  UIADD3 UR6, UR10, 0x80, URZ ;  /* 0x000000800a067890 */ /* 0x000fe2000fffe03f */
[----:B------:R-:W-:Y:S01]  /*6580*/  IMAD.MOV.U32 R15, RZ, RZ, R4 ;  /* 0x000000ffff0f7224 */ /* 0x000fe200078e0004 */
        /* <DEDUP_REMOVED lines=28> */
.L_x_2945:
[----:B-1----:R-:W1:Y:S01]  /*6750*/  SHFL.BFLY PT, R7, R6, 0x2, 0x1f ;  /* 0x0c401f0006077f89 */ /* 0x002e6200000e0000 */
[----:B------:R-:W-:Y:S01]  /*6760*/  IMAD.U32 R21, RZ, RZ, UR20 ;  /* 0x00000014ff157e24 */ /* 0x000fe2000f8e00ff */
[----:B------:R-:W-:Y:S02]  /*6770*/  UIADD3 UR37, UR37, 0x1, URZ ;  /* 0x0000000125257890 */ /* 0x000fe4000fffe03f */
[----:B0-----:R-:W0:Y:S01]  /*6780*/  SHFL.BFLY PT, R8, R3, 0x2, 0x1f ;  /* 0x0c401f0003087f89 */ /* 0x001e2200000e0000 */
[----:B------:R-:W-:Y:S08]  /*6790*/  BAR.ARV 0x8, 0xa0 ;  /* 0x0202800000007b1d */ /* 0x000ff00000002000 */
[----:B------:R-:W-:Y:S01]  /*67a0*/  BAR.SYNC.DEFER_BLOCKING 0xf, 0x100 ;  /* 0x03c4000000007b1d */ /* 0x000fe20000010000 */
[----:B-1----:R-:W-:Y:S01]  /*67b0*/  FADD.FTZ R7, R7, R6 ;  /* 0x0000000607077221 */ /* 0x002fe20000010000 */
[----:B------:R-:W-:-:S02]  /*67c0*/  IMAD.MOV.U32 R6, RZ, RZ, RZ ;  /* 0x000000ffff067224 */ /* 0x000fc400078e00ff */
[----:B0-----:R-:W-:Y:S02]  /*67d0*/  FADD.FTZ R8, R8, R3 ;  /* 0x0000000308087221 */ /* 0x001fe40000010000 */
[----:B------:R-:W0:Y:S01]  /*67e0*/  SHFL.BFLY PT, R0, R7, 0x1, 0x1f ;  /* 0x0c201f0007007f89 */ /* 0x000e2200000e0000 */
[----:B------:R-:W-:Y:S01]  /*67f0*/  IMAD.U32 R3, RZ, RZ, UR41 ;  /* 0x00000029ff037e24 */ /* 0x000fe2000f8e00ff */
[----:B------:R-:W-:Y:S02]  /*6800*/  UIADD3 UR41, UR41, 0x1, URZ ;  /* 0x0000000129297890 */ /* 0x000fe4000fffe03f */
[----:B------:R-:W1:Y:S02]  /*6810*/  SHFL.BFLY PT, R9, R8, 0x1, 0x1f ;  /* 0x0c201f0008097f89 */ /* 0x000e6400000e0000 */
[----:B------:R-:W-:-:S04]  /*6820*/  UISETP.NE.AND UP0, UPT, UR41, 0x2, UPT ;  /* 0x000000022900788c */ /* 0x000fc8000bf05270 */
[----:B------:R-:W-:Y:S02]  /*6830*/  USEL UR4, URZ, 0x1, UP0 ;  /* 0x000000013f047887 */ /* 0x000fe40008000000 */
[----:B------:R-:W-:Y:S02]  /*6840*/  USEL UR41, UR41, URZ, UP0 ;  /* 0x0000003f29297287 */ /* 0x000fe40008000000 */
[----:B------:R-:W-:Y:S01]  /*6850*/  ULOP3.LUT UR40, UR40, UR4, URZ, 0x3c, !UPT ;  /* 0x0000000428287292 */ /* 0x000fe2000f8e3c3f */
[----:B0-----:R-:W-:Y:S01]  /*6860*/  FADD.FTZ R13, R7, R0 ;  /* 0x00000000070d7221 */ /* 0x001fe20000010000 */
[----:B------:R-:W-:Y:S02]  /*6870*/  IMAD.MOV R0, RZ, RZ, -R22 ;  /* 0x000000ffff007224 */ /* 0x000fe400078e0a16 */
[----:B-1----:R-:W-:Y:S02]  /*6880*/  FADD.FTZ R15, R8, R9 ;  /* 0x00000009080f7221 */ /* 0x002fe40000010000 */
[----:B------:R-:W-:-:S02]  /*6890*/  FSETP.NE.FTZ.AND P1, PT, R13, RZ, PT ;  /* 0x000000ff0d00720b */ /* 0x000fc40003f35000 */
[----:B------:R-:W-:Y:S02]  /*68a0*/  ISETP.NE.AND P0, PT, R17, R0, PT ;  /* 0x000000001100720c */ /* 0x000fe40003f05270 */
[----:B------:R-:W-:Y:S02]  /*68b0*/  FSETP.NE.FTZ.AND P2, PT, R15, RZ, PT ;  /* 0x000000ff0f00720b */ /* 0x000fe40003f55000 */
[----:B------:R-:W-:Y:S02]  /*68c0*/  MOV R0, RZ ;  /* 0x000000ff00007202 */ /* 0x000fe40000000f00 */
[----:B------:R-:W-:-:S05]  /*68d0*/  MOV R9, UR20 ;  /* 0x0000001400097c02 */ /* 0x000fca0008000f00 */
[----:B------:R-:W0:Y:S02]  /*68e0*/  @P1 MUFU.RCP R0, R13 ;  /* 0x0000000d00001308 */ /* 0x000e240000001000 */
[----:B------:R-:W-:Y:S02]  /*68f0*/  @!P0 IMAD R3, R3, 0x40, R16 ;  /* 0x0000004003038824 */ /* 0x000fe400078e0210 */
[----:B------:R-:W-:-:S03]  /*6900*/  @P2 FMUL.FTZ R21, R21, 0.69314718246459960938 ;  /* 0x3f31721815152820 */ /* 0x000fc60000410000 */
[----:B------:R-:W-:Y:S01]  /*6910*/  @!P0 LEA R7, R3, UR42, 0x2 ;  /* 0x0000002a03078c11 */ /* 0x000fe2000f8e10ff */
[----:B------:R-:W1:Y:S01]  /*6920*/  @P2 MUFU.RCP R6, R15 ;  /* 0x0000000f00062308 */ /* 0x000e620000001000 */
[----:B------:R-:W-:-:S07]  /*6930*/  IMAD.MOV.U32 R3, RZ, RZ, -0x800000 ;  /* 0xff800000ff037424 */ /* 0x000fce00078e00ff */
[----:B------:R-:W4:Y:S01]  /*6940*/  @P1 MUFU.LG2 R13, R13 ;  /* 0x0000000d000d1308 */ /* 0x000f220000000c00 */
[----:B0-----:R-:W-:Y:S01]  /*6950*/  @!P0 STS [R7+0x28800], R0 ;  /* 0x0288000007008388 */ /* 0x001fe20000000800 */
[-C--:B--2---:R-:W-:Y:S01]  /*6960*/  FMUL.FTZ R165, R24, R0.reuse ;  /* 0x0000000018a57220 */ /* 0x084fe20000410000 */
[-C--:B------:R-:W-:Y:S01]  /*6970*/  FMUL.FTZ R8, R25, R0.reuse ;  /* 0x0000000019087220 */ /* 0x080fe20000410000 */
[-C--:B------:R-:W-:Y:S01]  /*6980*/  FMUL.FTZ R12, R28, R0.reuse ;  /* 0x000000001c0c7220 */ /* 0x080fe20000410000 */
[-C--:B------:R-:W-:Y:S01]  /*6990*/  FMUL.FTZ R10, R29, R0.reuse ;  /* 0x000000001d0a7220 */ /* 0x080fe20000410000 */
[-C--:B------:R-:W-:Y:S01]  /*69a0*/  FMUL.FTZ R161, R32, R0.reuse ;  /* 0x0000000020a17220 */ /* 0x080fe20000410000 */
[-C--:B------:R-:W-:Y:S01]  /*69b0*/  FMUL.FTZ R33, R33, R0.reuse ;  /* 0x0000000021217220 */ /* 0x080fe20000410000 */
[----:B------:R-:W0:Y:S01]  /*69c0*/  @P2 MUFU.LG2 R15, R15 ;  /* 0x0000000f000f2308 */ /* 0x000e220000000c00 */
[----:B-1----:R1:W-:Y:S01]  /*69d0*/  @!P0 STS [R7+0x28820], R6 ;  /* 0x0288200607008388 */ /* 0x0023e20000000800 */
        /* <DEDUP_REMOVED lines=9> */
[----:B-1----:R-:W-:Y:S01]  /*6a70*/  @P1 FMUL.FTZ R7, R9, 0.69314718246459960938 ;  /* 0x3f31721809071820 */ /* 0x002fe20000410000 */
[-C--:B------:R-:W-:Y:S01]  /*6a80*/  FMUL.FTZ R52, R52, R0.reuse ;  /* 0x0000000034347220 */ /* 0x080fe20000410000 */
[-C--:B------:R-:W-:Y:S01]  /*6a90*/  FMUL.FTZ R53, R53, R0.reuse ;  /* 0x0000000035357220 */ /* 0x080fe20000410000 */
[-C--:B------:R-:W-:Y:S01]  /*6aa0*/  FMUL.FTZ R56, R56, R0.reuse ;  /* 0x0000000038387220 */ /* 0x080fe20000410000 */
[-C--:B------:R-:W-:Y:S01]  /*6ab0*/  FMUL.FTZ R57, R57, R0.reuse ;  /* 0x0000000039397220 */ /* 0x080fe20000410000 */
[-C--:B------:R-:W-:Y:S01]  /*6ac0*/  FMUL.FTZ R60, R60, R0.reuse ;  /* 0x000000003c3c7220 */ /* 0x080fe20000410000 */
[----:B0-----:R-:W-:Y:S01]  /*6ad0*/  @P2 FMUL.FTZ R20, R15, 0.69314718246459960938 ;  /* 0x3f3172180f142820 */ /* 0x001fe20000410000 */
        /* <DEDUP_REMOVED lines=45> */
[----:B------:R-:W-:-:S02]  /*6db0*/  IMAD.MOV.U32 R0, RZ, RZ, -0x800000 ;  /* 0xff800000ff007424 */ /* 0x000fc400078e00ff */
[-C--:B------:R-:W-:Y:S01]  /*6dc0*/  FMUL.FTZ R9, R26, R6.reuse ;  /* 0x000000061a097220 */ /* 0x080fe20000410000 */
[-C--:B------:R-:W-:Y:S01]  /*6dd0*/  FMUL.FTZ R11, R30, R6.reuse ;  /* 0x000000061e0b7220 */ /* 0x080fe20000410000 */
        /* <DEDUP_REMOVED lines=66> */
.L_x_2926:
[----:B------:R-:W0:Y:S08]  /*7200*/  S2UR UR4, SR_CgaCtaId ;  /* 0x00000000000479c3 */ /* 0x000e300000008800 */
[----:B------:R-:W-:Y:S06]  /*7210*/  BAR.SYNC.DEFER_BLOCKING 0x5, 0x120 ;  /* 0x0144800000007b1d */ /* 0x000fec0000010000 */
[----:B------:R-:W-:Y:S01]  /*7220*/  UMOV UR42, 0x400 ;  /* 0x00000400002a7882 */ /* 0x000fe20000000000 */
[----:B------:R-:W-:Y:S01]  /*7230*/  BSSY B0, `(.L_x_2955) ;  /* 0x0000284000007945 */ /* 0x000fe20003800000 */
[----:B0-----:R-:W-:-:S09]  /*7240*/  ULEA UR42, UR4, UR42, 0x18 ;  /* 0x0000002a042a7291 */ /* 0x001fd2000f8ec03f */
[----:B------:R-:W0:Y:S02]  /*7250*/  LDS.128 R4, [UR42+0x28cd0] ;  /* 0x028cd02aff047984 */ /* 0x000e240008000c00 */
[----:B0-----:R-:W-:Y:S01]  /*7260*/  R2UR UR5, R6 ;  /* 0x00000000060572ca */ /* 0x001fe200000e0000 */
[----:B------:R-:W-:Y:S06]  /*7270*/  BAR.ARV 0x4, 0x120 ;  /* 0x0104800000007b1d */ /* 0x000fec0000002000 */
[----:B------:R-:W-:Y:S08]  /*7280*/  @P0 BRA `(.L_x_2956) ;  /* 0x0000001c00440947 */ /* 0x000ff00003800000 */
[----:B------:R-:W0:Y:S08]  /*7290*/  S2UR UR4, SR_SWINHI ;  /* 0x00000000000479c3 */ /* 0x000e300000002f00 */
[----:B------:R-:W-:Y:S01]  /*72a0*/  BAR.SYNC.DEFER_BLOCKING 0x1, 0x100 ;  /* 0x0044000000007b1d */ /* 0x000fe20000010000 */
[----:B------:R-:W-:Y:S01]  /*72b0*/  F2FP.F16.F32.PACK_AB R8, R8, R165 ;  /* 0x000000a50808723e */ /* 0x000fe200000000ff */
[----:B------:R-:W-:Y:S01]  /*72c0*/  USHF.L.U32 UR8, UR44, 0x2, URZ ;  /* 0x000000022c087899 */ /* 0x000fe2000800063f */
[----:B------:R-:W-:Y:S01]  /*72d0*/  F2FP.F16.F32.PACK_AB R9, R27, R9 ;  /* 0x000000091b09723e */ /* 0x000fe200000000ff */
[----:B------:R-:W-:Y:S01]  /*72e0*/  USHF.L.U64.HI UR9, UR44, 0x2, UR45 ;  /* 0x000000022c097899 */ /* 0x000fe2000801022d */
        /* <DEDUP_REMOVED lines=8> */
[----:B------:R-:W-:Y:S01]  /*7370*/  F2FP.F16.F32.PACK_AB R56, R57, R56 ;  /* 0x000000383938723e */ /* 0x000fe200000000ff */
[----:B------:R-:W-:Y:S01]  /*7380*/  UMOV UR6, UR42 ;  /* 0x0000002a00067c82 */ /* 0x000fe20008000000 */
[----:B0-----:R-:W-:Y:S01]  /*7390*/  UMOV UR7, UR4 ;  /* 0x0000000400077c82 */ /* 0x001fe20008000000 */
[----:B------:R-:W-:Y:S01]  /*73a0*/  F2FP.F16.F32.PACK_AB R50, R53, R52 ;  /* 0x000000343532723e */ /* 0x000fe200000000ff */
[----:B------:R-:W-:Y:S01]  /*73b0*/  IMAD.U32 R135, RZ, RZ, UR7 ;  /* 0x00000007ff877e24 */ /* 0x000fe2000f8e00ff */
[----:B------:R-:W-:Y:S01]  /*73c0*/  MOV R134, UR6 ;  /* 0x0000000600867c02 */ /* 0x000fe20008000f00 */
[----:B------:R-:W-:Y:S01]  /*73d0*/  ULDC.64 UR6, c[0x0][0xbd8] ;  /* 0x0002f60000067ab9 */ /* 0x000fe20000000a00 */
[----:B------:R-:W-:Y:S01]  /*73e0*/  F2FP.F16.F32.PACK_AB R51, R55, R54 ;  /* 0x000000363733723e */ /* 0x000fe200000000ff */
[----:B------:R-:W-:Y:S01]  /*73f0*/  UIADD3 UR4, UP1, UR8, UR6, URZ ;  /* 0x0000000608047290 */ /* 0x000fe2000ff3e03f */
[----:B------:R-:W-:Y:S01]  /*7400*/  F2FP.F16.F32.PACK_AB R57, R59, R58 ;  /* 0x0000003a3b39723e */ /* 0x000fe200000000ff */
[----:B------:R-:W-:Y:S01]  /*7410*/  IMAD.WIDE R130, R189, 0x2, R134 ;  /* 0x00000002bd827825 */ /* 0x000fe200078e0286 */
[----:B------:R-:W-:Y:S01]  /*7420*/  F2FP.F16.F32.PACK_AB R64, R65, R64 ;  /* 0x000000404140723e */ /* 0x000fe200000000ff */
[----:B------:R-:W-:Y:S01]  /*7430*/  UISETP.NE.U32.AND UP0, UPT, UR6, URZ, UPT ;  /* 0x0000003f0600728c */ /* 0x000fe2000bf05070 */
[----:B------:R-:W-:Y:S01]  /*7440*/  F2FP.F16.F32.PACK_AB R58, R61, R60 ;  /* 0x0000003c3d3a723e */ /* 0x000fe200000000ff */
[----:B------:R-:W-:Y:S01]  /*7450*/  UIADD3.X UR6, UR9, UR7, URZ, UP1, !UPT ;  /* 0x0000000709067290 */ /* 0x000fe20008ffe43f */
[C---:B------:R-:W-:Y:S01]  /*7460*/  IADD3 R177, P0, R130.reuse, 0x40, RZ ;  /* 0x0000004082b17810 */ /* 0x040fe20007f1e0ff */
[----:B------:R-:W-:Y:S01]  /*7470*/  UISETP.NE.AND.EX UP0, UPT, UR7, URZ, UPT, UP0 ;  /* 0x0000003f0700728c */ /* 0x000fe2000bf05300 */
[----:B------:R-:W-:-:S02]  /*7480*/  IADD3 R167, P1, R130, 0x20, RZ ;  /* 0x0000002082a77810 */ /* 0x000fc40007f3e0ff */
[----:B------:R-:W-:Y:S01]  /*7490*/  LOP3.LUT R6, R177, 0x380, RZ, 0xc0, !PT ;  /* 0x00000380b1067812 */ /* 0x000fe200078ec0ff */
[--C-:B------:R-:W-:Y:S01]  /*74a0*/  IMAD.X R21, RZ, RZ, R131.reuse, P0 ;  /* 0x000000ffff157224 */ /* 0x100fe200000e0683 */
[----:B------:R-:W-:Y:S01]  /*74b0*/  LOP3.LUT R4, R167, 0x380, RZ, 0xc0, !PT ;  /* 0x00000380a7047812 */ /* 0x000fe200078ec0ff */
[--C-:B------:R-:W-:Y:S01]  /*74c0*/  IMAD.X R15, RZ, RZ, R131.reuse, P1 ;  /* 0x000000ffff0f7224 */ /* 0x100fe200008e0683 */
[----:B------:R-:W-:Y:S02]  /*74d0*/  SHF.R.U64 R6, R6, 0x3, RZ ;  /* 0x0000000306067819 */ /* 0x000fe400000012ff */
[----:B------:R-:W-:Y:S02]  /*74e0*/  IADD3 R191, P5, R130, 0x2040, RZ ;  /* 0x0000204082bf7810 */ /* 0x000fe40007fbe0ff */
[----:B------:R-:W-:Y:S02]  /*74f0*/  SHF.R.U64 R4, R4, 0x3, RZ ;  /* 0x0000000304047819 */ /* 0x000fe400000012ff */
[----:B------:R-:W-:Y:S01]  /*7500*/  IADD3 R183, P6, R130, 0x2020, RZ ;  /* 0x0000202082b77810 */ /* 0x000fe20007fde0ff */
[----:B------:R-:W-:Y:S01]  /*7510*/  IMAD.X R95, RZ, RZ, R131, P5 ;  /* 0x000000ffff5f7224 */ /* 0x000fe200028e0683 */
[----:B------:R-:W-:-:S02]  /*7520*/  LOP3.LUT R20, R6, R177, RZ, 0x3c, !PT ;  /* 0x000000b106147212 */ /* 0x000fc400078e3cff */
[----:B------:R-:W-:Y:S01]  /*7530*/  IADD3 R179, P4, R130, 0x60, RZ ;  /* 0x0000006082b37810 */ /* 0x000fe20007f9e0ff */
[----:B------:R-:W-:Y:S01]  /*7540*/  IMAD.X R91, RZ, RZ, R131, P6 ;  /* 0x000000ffff5b7224 */ /* 0x000fe200030e0683 */
[----:B------:R-:W-:Y:S02]  /*7550*/  LOP3.LUT R14, R4, R167, RZ, 0x3c, !PT ;  /* 0x000000a7040e7212 */ /* 0x000fe400078e3cff */
[----:B------:R-:W-:Y:S02]  /*7560*/  LOP3.LUT R6, R191, 0x380, RZ, 0xc0, !PT ;  /* 0x00000380bf067812 */ /* 0x000fe400078ec0ff */
[C---:B------:R-:W-:Y:S02]  /*7570*/  LOP3.LUT R13, R130.reuse, 0x380, RZ, 0xc0, !PT ;  /* 0x00000380820d7812 */ /* 0x040fe400078ec0ff */
[----:B------:R-:W-:Y:S02]  /*7580*/  LOP3.LUT R4, R183, 0x380, RZ, 0xc0, !PT ;  /* 0x00000380b7047812 */ /* 0x000fe400078ec0ff */
[----:B------:R-:W-:-:S02]  /*7590*/  IADD3 R181, P3, R130, 0x2000, RZ ;  /* 0x0000200082b57810 */ /* 0x000fc40007f7e0ff */
[C---:B------:R-:W-:Y:S02]  /*75a0*/  IADD3 R195, P1, R130.reuse, 0x4000, RZ ;  /* 0x0000400082c37810 */ /* 0x040fe40007f3e0ff */
[----:B------:R-:W-:Y:S01]  /*75b0*/  IADD3 R193, P2, R130, 0x2060, RZ ;  /* 0x0000206082c17810 */ /* 0x000fe20007f5e0ff */
[--C-:B------:R-:W-:Y:S01]  /*75c0*/  IMAD.X R29, RZ, RZ, R131.reuse, P3 ;  /* 0x000000ffff1d7224 */ /* 0x100fe200018e0683 */
[----:B------:R-:W-:Y:S01]  /*75d0*/  IADD3.X R25, RZ, R131, RZ, P4, !PT ;  /* 0x00000083ff197210 */ /* 0x000fe200027fe4ff */
[----:B------:R-:W-:Y:S01]  /*75e0*/  IMAD.X R103, RZ, RZ, R131, P1 ;  /* 0x000000ffff677224 */ /* 0x000fe200008e0683 */
[----:B------:R-:W-:Y:S02]  /*75f0*/  SHF.R.U64 R6, R6, 0x3, RZ ;  /* 0x0000000306067819 */ /* 0x000fe400000012ff */
[----:B------:R-:W-:Y:S02]  /*7600*/  IADD3 R199, P4, R130, 0x4040, RZ ;  /* 0x0000404082c77810 */ /* 0x000fe40007f9e0ff */
[----:B------:R-:W-:-:S02]  /*7610*/  SHF.R.U64 R13, R13, 0x3, RZ ;  /* 0x000000030d0d7819 */ /* 0x000fc400000012ff */
[----:B------:R-:W-:Y:S01]  /*7620*/  SHF.R.U64 R4, R4, 0x3, RZ ;  /* 0x0000000304047819 */ /* 0x000fe200000012ff */
[--C-:B------:R-:W-:Y:S01]  /*7630*/  IMAD.X R111, RZ, RZ, R131.reuse, P4 ;  /* 0x000000ffff6f7224 */ /* 0x100fe200020e0683 */
[C---:B------:R-:W-:Y:S02]  /*7640*/  IADD3 R197, P0, R130.reuse, 0x4020, RZ ;  /* 0x0000402082c57810 */ /* 0x040fe40007f1e0ff */
[----:B------:R-:W-:Y:S02]  /*7650*/  IADD3.X R99, RZ, R131, RZ, P2, !PT ;  /* 0x00000083ff637210 */ /* 0x000fe400017fe4ff */
[C---:B------:R-:W-:Y:S01]  /*7660*/  IADD3 R201, P3, R130.reuse, 0x4060, RZ ;  /* 0x0000406082c97810 */ /* 0x040fe20007f7e0ff */
[----:B------:R-:W-:Y:S01]  /*7670*/  IMAD.X R107, RZ, RZ, R131, P0 ;  /* 0x000000ffff6b7224 */ /* 0x000fe200000e0683 */
[C---:B------:R-:W-:Y:S02]  /*7680*/  IADD3 R203, P6, R130.reuse, 0x6000, RZ ;  /* 0x0000600082cb7810 */ /* 0x040fe40007fde0ff */
[----:B------:R-:W-:-:S02]  /*7690*/  IADD3 R205, P5, R130, 0x6020, RZ ;  /* 0x0000602082cd7810 */ /* 0x000fc40007fbe0ff */
[C---:B------:R-:W-:Y:S01]  /*76a0*/  IADD3 R207, P2, R130.reuse, 0x6040, RZ ;  /* 0x0000604082cf7810 */ /* 0x040fe20007f5e0ff */
[--C-:B------:R-:W-:Y:S01]  /*76b0*/  IMAD.X R119, RZ, RZ, R131.reuse, P6 ;  /* 0x000000ffff777224 */ /* 0x100fe200030e0683 */
[----:B------:R-:W-:Y:S01]  /*76c0*/  IADD3 R209, P1, R130, 0x6060, RZ ;  /* 0x0000606082d17810 */ /* 0x000fe20007f3e0ff */
[--C-:B------:R-:W-:Y:S01]  /*76d0*/  IMAD.X R123, RZ, RZ, R131.reuse, P5 ;  /* 0x000000ffff7b7224 */ /* 0x100fe200028e0683 */
[----:B------:R-:W-:Y:S01]  /*76e0*/  LOP3.LUT R94, R6, R191, RZ, 0x3c, !PT ;  /* 0x000000bf065e7212 */ /* 0x000fe200078e3cff */
[----:B------:R-:W-:Y:S01]  /*76f0*/  IMAD.X R127, RZ, RZ, R131, P2 ;  /* 0x000000ffff7f7224 */ /* 0x000fe200010e0683 */
[----:B------:R-:W-:Y:S02]  /*7700*/  LOP3.LUT R130, R13, R130, RZ, 0x3c, !PT ;  /* 0x000000820d827212 */ /* 0x000fe400078e3cff */
[----:B------:R-:W-:Y:S02]  /*7710*/  LOP3.LUT R24, R179, 0x380, RZ, 0xc0, !PT ;  /* 0x00000380b3187812 */ /* 0x000fe400078ec0ff */
[----:B------:R-:W-:-:S02]  /*7720*/  LOP3.LUT R90, R4, R183, RZ, 0x3c, !PT ;  /* 0x000000b7045a7212 */ /* 0x000fc400078e3cff */
[----:B------:R-:W-:Y:S02]  /*7730*/  LOP3.LUT R6, R199, 0x380, RZ, 0xc0, !PT ;  /* 0x00000380c7067812 */ /* 0x000fe400078ec0ff */
[----:B------:R-:W-:Y:S02]  /*7740*/  LOP3.LUT R28, R181, 0x380, RZ, 0xc0, !PT ;  /* 0x00000380b51c7812 */ /* 0x000fe400078ec0ff */
[----:B------:R-:W-:Y:S02]  /*7750*/  LOP3.LUT R4, R197, 0x380, RZ, 0xc0, !PT ;  /* 0x00000380c5047812 */ /* 0x000fe400078ec0ff */
[----:B------:R-:W-:Y:S02]  /*7760*/  SHF.R.U64 R24, R24, 0x3, RZ ;  /* 0x0000000318187819 */ /* 0x000fe400000012ff */
[----:B------:R-:W-:Y:S02]  /*7770*/  LOP3.LUT R98, R193, 0x380, RZ, 0xc0, !PT ;  /* 0x00000380c1627812 */ /* 0x000fe400078ec0ff */
[----:B------:R-:W-:-:S02]  /*7780*/  SHF.R.U64 R6, R6, 0x3, RZ ;  /* 0x0000000306067819 */ /* 0x000fc400000012ff */
[----:B------:R-:W-:Y:S02]  /*7790*/  MOV R130, R130 ;  /* 0x0000008200827202 */ /* 0x000fe40000000f00 */
[----:B------:R-:W-:Y:S02]  /*77a0*/  SHF.R.U64 R28, R28, 0x3, RZ ;  /* 0x000000031c1c7819 */ /* 0x000fe400000012ff */
[----:B------:R-:W-:Y:S01]  /*77b0*/  LOP3.LUT R102, R195, 0x380, RZ, 0xc0, !PT ;  /* 0x00000380c3667812 */ /* 0x000fe200078ec0ff */
[----:B------:R0:W-:Y:S01]  /*77c0*/  STSM.16.M88.4 [R130], R8 ;  /* 0x0000000882007844 */ /* 0x0001e20000000200 */
[----:B------:R-:W-:Y:S02]  /*77d0*/  SHF.R.U64 R4, R4, 0x3, RZ ;  /* 0x0000000304047819 */ /* 0x000fe400000012ff */
[----:B------:R-:W-:Y:S02]  /*77e0*/  LOP3.LUT R27, R209, 0x380, RZ, 0xc0, !PT ;  /* 0x00000380d11b7812 */ /* 0x000fe400078ec0ff */
[----:B------:R-:W-:-:S02]  /*77f0*/  LOP3.LUT R114, R201, 0x380, RZ, 0xc0, !PT ;  /* 0x00000380c9727812 */ /* 0x000fc400078ec0ff */
[----:B------:R-:W-:Y:S02]  /*7800*/  LOP3.LUT R24, R24, R179, RZ, 0x3c, !PT ;  /* 0x000000b318187212 */ /* 0x000fe400078e3cff */
[----:B------:R-:W-:Y:S02]  /*7810*/  SHF.R.U64 R98, R98, 0x3, RZ ;  /* 0x0000000362627819 */ /* 0x000fe400000012ff */
[----:B------:R-:W-:Y:S02]  /*7820*/  LOP3.LUT R110, R6, R199, RZ, 0x3c, !PT ;  /* 0x000000c7066e7212 */ /* 0x000fe400078e3cff */
[----:B------:R-:W-:Y:S02]  /*7830*/  LOP3.LUT R28, R28, R181, RZ, 0x3c, !PT ;  /* 0x000000b51c1c7212 */ /* 0x000fe400078e3cff */
[----:B------:R-:W-:Y:S02]  /*7840*/  SHF.R.U64 R102, R102, 0x3, RZ ;  /* 0x0000000366667819 */ /* 0x000fe400000012ff */
[----:B------:R-:W-:-:S02]  /*7850*/  LOP3.LUT R118, R203, 0x380, RZ, 0xc0, !PT ;  /* 0x00000380cb767812 */ /* 0x000fc400078ec0ff */
[----:B------:R-:W-:Y:S02]  /*7860*/  LOP3.LUT R106, R4, R197, RZ, 0x3c, !PT ;  /* 0x000000c5046a7212 */ /* 0x000fe400078e3cff */
[----:B------:R-:W-:Y:S02]  /*7870*/  LOP3.LUT R6, R207, 0x380, RZ, 0xc0, !PT ;  /* 0x00000380cf067812 */ /* 0x000fe400078ec0ff */
[----:B------:R-:W-:Y:S02]  /*7880*/  SHF.R.U64 R12, R27, 0x3, RZ ;  /* 0x000000031b0c7819 */ /* 0x000fe400000012ff */
[----:B------:R-:W-:Y:S02]  /*7890*/  LOP3.LUT R4, R205, 0x380, RZ, 0xc0, !PT ;  /* 0x00000380cd047812 */ /* 0x000fe400078ec0ff */
[----:B------:R-:W-:Y:S02]  /*78a0*/  MOV R27, R14 ;  /* 0x0000000e001b7202 */ /* 0x000fe40000000f00 */
[----:B0-----:R-:W-:-:S02]  /*78b0*/  F2FP.F16.F32.PACK_AB R8, R33, R161 ;  /* 0x000000a12108723e */ /* 0x001fc400000000ff */
[----:B------:R-:W-:Y:S02]  /*78c0*/  F2FP.F16.F32.PACK_AB R9, R35, R34 ;  /* 0x000000222309723e */ /* 0x000fe400000000ff */
[----:B------:R-:W-:Y:S02]  /*78d0*/  F2FP.F16.F32.PACK_AB R10, R37, R153 ;  /* 0x00000099250a723e */ /* 0x000fe400000000ff */
[----:B------:R-:W-:Y:S02]  /*78e0*/  F2FP.F16.F32.PACK_AB R11, R39, R38 ;  /* 0x00000026270b723e */ /* 0x000fe400000000ff */
[----:B------:R-:W-:Y:S02]  /*78f0*/  SHF.R.U64 R114, R114, 0x3, RZ ;  /* 0x0000000372727819 */ /* 0x000fe400000012ff */
[----:B------:R-:W-:Y:S01]  /*7900*/  MOV R20, R20 ;  /* 0x0000001400147202 */ /* 0x000fe20000000f00 */
[----:B------:R0:W-:Y:S01]  /*7910*/  STSM.16.M88.4 [R27], R8 ;  /* 0x000000081b007844 */ /* 0x0001e20000000200 */
[----:B------:R-:W-:-:S02]  /*7920*/  LOP3.LUT R98, R98, R193, RZ, 0x3c, !PT ;  /* 0x000000c162627212 */ /* 0x000fc400078e3cff */
[----:B------:R-:W-:Y:S01]  /*7930*/  MOV R24, R24 ;  /* 0x0000001800187202 */ /* 0x000fe20000000f00 */
[----:B------:R-:W-:Y:S01]  /*7940*/  STSM.16.M88.4 [R20], R40 ;  /* 0x0000002814007844 */ /* 0x000fe20000000200 */
[----:B------:R-:W-:Y:S02]  /*7950*/  LOP3.LUT R102, R102, R195, RZ, 0x3c, !PT ;  /* 0x000000c366667212 */ /* 0x000fe400078e3cff */
[----:B------:R-:W-:Y:S01]  /*7960*/  SHF.R.U64 R118, R118, 0x3, RZ ;  /* 0x0000000376767819 */ /* 0x000fe200000012ff */
[----:B------:R-:W-:Y:S01]  /*7970*/  STSM.16.M88.4 [R24], R48 ;  /* 0x0000003018007844 */ /* 0x000fe20000000200 */
[----:B------:R-:W-:Y:S02]  /*7980*/  SHF.R.U64 R6, R6, 0x3, RZ ;  /* 0x0000000306067819 */ /* 0x000fe400000012ff */
[----:B------:R-:W-:Y:S02]  /*7990*/  MOV R28, R28 ;  /* 0x0000001c001c7202 */ /* 0x000fe40000000f00 */
[----:B------:R-:W-:-:S02]  /*79a0*/  F2FP.F16.F32.PACK_AB R59, R63, R62 ;  /* 0x0000003e3f3b723e */ /* 0x000fc400000000ff */
[----:B------:R-:W-:Y:S01]  /*79b0*/  F2FP.F16.F32.PACK_AB R65, R67, R66 ;  /* 0x000000424341723e */ /* 0x000fe200000000ff */
[----:B0-----:R-:W-:Y:S01]  /*79c0*/  IMAD.U32 R11, RZ, RZ, UR6 ;  /* 0x00000006ff0b7e24 */ /* 0x001fe2000f8e00ff */
[----:B------:R-:W-:Y:S01]  /*79d0*/  F2FP.F16.F32.PACK_AB R72, R73, R72 ;  /* 0x000000484948723e */ /* 0x000fe200000000ff */
[----:B------:R-:W-:Y:S01]  /*79e0*/  STSM.16.M88.4 [R28], R56 ;  /* 0x000000381c007844 */ /* 0x000fe20000000200 */
[----:B------:R-:W-:Y:S01]  /*79f0*/  SHF.R.U64 R4, R4, 0x3, RZ ;  /* 0x0000000304047819 */ /* 0x000fe200000012ff */
[----:B------:R-:W-:Y:S01]  /*7a00*/  ULDC.64 UR6, c[0x0][0xbe0] ;  /* 0x0002f80000067ab9 */ /* 0x000fe20000000a00 */
[----:B------:R-:W-:Y:S01]  /*7a10*/  MOV R15, R90 ;  /* 0x0000005a000f7202 */ /* 0x000fe20000000f00 */
[----:B------:R-:W-:Y:S01]  /*7a20*/  IMAD.U32 R10, RZ, RZ, UR4 ;  /* 0x00000004ff0a7e24 */ /* 0x000fe2000f8e00ff */
[----:B------:R-:W-:Y:S02]  /*7a30*/  F2FP.F16.F32.PACK_AB R66, R69, R68 ;  /* 0x000000444542723e */ /* 0x000fe400000000ff */
[----:B------:R-:W-:-:S02]  /*7a40*/  F2FP.F16.F32.PACK_AB R67, R71, R70 ;  /* 0x000000464743723e */ /* 0x000fc400000000ff */
[----:B------:R-:W-:Y:S02]  /*7a50*/  F2FP.F16.F32.PACK_AB R73, R75, R74 ;  /* 0x0000004a4b49723e */ /* 0x000fe400000000ff */
[----:B------:R-:W-:Y:S01]  /*7a60*/  F2FP.F16.F32.PACK_AB R80, R81, R80 ;  /* 0x000000505150723e */ /* 0x000fe200000000ff */
[----:B------:R-:W-:Y:S01]  /*7a70*/  STSM.16.M88.4 [R15], R64 ;  /* 0x000000400f007844 */ /* 0x000fe20000000200 */
[----:B------:R-:W-:Y:S02]  /*7a80*/  IADD3.X R115, RZ, R131, RZ, P3, !PT ;  /* 0x00000083ff737210 */ /* 0x000fe40001ffe4ff */
[----:B------:R-:W-:Y:S02]  /*7a90*/  LOP3.LUT R114, R114, R201, RZ, 0x3c, !PT ;  /* 0x000000c972727212 */ /* 0x000fe400078e3cff */
[----:B------:R-:W-:Y:S02]  /*7aa0*/  MOV R94, R94 ;  /* 0x0000005e005e7202 */ /* 0x000fe40000000f00 */
[----:B------:R-:W-:-:S02]  /*7ab0*/  F2FP.F16.F32.PACK_AB R74, R77, R76 ;  /* 0x0000004c4d4a723e */ /* 0x000fc400000000ff */
[----:B------:R-:W-:Y:S02]  /*7ac0*/  F2FP.F16.F32.PACK_AB R75, R79, R78 ;  /* 0x0000004e4f4b723e */ /* 0x000fe400000000ff */
[----:B------:R-:W-:Y:S02]  /*7ad0*/  F2FP.F16.F32.PACK_AB R81, R83, R82 ;  /* 0x000000525351723e */ /* 0x000fe400000000ff */
[----:B------:R-:W-:Y:S01]  /*7ae0*/  MOV R14, R98 ;  /* 0x00000062000e7202 */ /* 0x000fe20000000f00 */
[----:B------:R-:W-:Y:S01]  /*7af0*/  STSM.16.M88.4 [R94], R72 ;  /* 0x000000485e007844 */ /* 0x000fe20000000200 */
[----:B------:R-:W-:Y:S02]  /*7b00*/  F2FP.F16.F32.PACK_AB R82, R85, R84 ;  /* 0x000000545552723e */ /* 0x000fe400000000ff */
[----:B------:R-:W-:Y:S02]  /*7b10*/  F2FP.F16.F32.PACK_AB R83, R87, R86 ;  /* 0x000000565753723e */ /* 0x000fe400000000ff */
[----:B------:R-:W-:-:S02]  /*7b20*/  F2FP.F16.F32.PACK_AB R88, R89, R88 ;  /* 0x000000585958723e */ /* 0x000fc400000000ff */
[----:B------:R-:W-:Y:S01]  /*7b30*/  LOP3.LUT R118, R118, R203, RZ, 0x3c, !PT ;  /* 0x000000cb76767212 */ /* 0x000fe200078e3cff */
[----:B------:R-:W-:Y:S01]  /*7b40*/  STSM.16.M88.4 [R14], R80 ;  /* 0x000000500e007844 */ /* 0x000fe20000000200 */
[----:B------:R-:W-:Y:S02]  /*7b50*/  LOP3.LUT R126, R6, R207, RZ, 0x3c, !PT ;  /* 0x000000cf067e7212 */ /* 0x000fe400078e3cff */
[----:B------:R-:W-:Y:S02]  /*7b60*/  MOV R102, R102 ;  /* 0x0000006600667202 */ /* 0x000fe40000000f00 */
[----:B------:R-:W-:Y:S02]  /*7b70*/  F2FP.F16.F32.PACK_AB R89, R30, R26 ;  /* 0x0000001a1e59723e */ /* 0x000fe400000000ff */
[----:B------:R-:W-:Y:S02]  /*7b80*/  F2FP.F16.F32.PACK_AB R90, R93, R92 ;  /* 0x0000005c5d5a723e */ /* 0x000fe400000000ff */
[----:B------:R-:W-:-:S02]  /*7b90*/  F2FP.F16.F32.PACK_AB R91, R36, R32 ;  /* 0x00000020245b723e */ /* 0x000fc400000000ff */
[----:B------:R-:W-:Y:S02]  /*7ba0*/  F2FP.F16.F32.PACK_AB R96, R97, R96 ;  /* 0x000000606160723e */ /* 0x000fe400000000ff */
[----:B------:R-:W-:Y:S01]  /*7bb0*/  LOP3.LUT R122, R4, R205, RZ, 0x3c, !PT ;  /* 0x000000cd047a7212 */ /* 0x000fe200078e3cff */
[----:B------:R-:W-:Y:S01]  /*7bc0*/  STSM.16.M88.4 [R102], R88 ;  /* 0x0000005866007844 */ /* 0x000fe20000000200 */
[----:B------:R-:W-:Y:S02]  /*7bd0*/  MOV R6, R106 ;  /* 0x0000006a00067202 */ /* 0x000fe40000000f00 */
[----:B------:R-:W-:Y:S02]  /*7be0*/  F2FP.F16.F32.PACK_AB R97, R155, R154 ;  /* 0x0000009a9b61723e */ /* 0x000fe400000000ff */
[----:B------:R-:W-:Y:S02]  /*7bf0*/  F2FP.F16.F32.PACK_AB R98, R101, R100 ;  /* 0x000000646562723e */ /* 0x000fe400000000ff */
[----:B------:R-:W-:-:S02]  /*7c00*/  F2FP.F16.F32.PACK_AB R99, R157, R156 ;  /* 0x0000009c9d63723e */ /* 0x000fc400000000ff */
[----:B------:R-:W-:Y:S02]  /*7c10*/  F2FP.F16.F32.PACK_AB R104, R105, R104 ;  /* 0x000000686968723e */ /* 0x000fe400000000ff */
[----:B------:R-:W-:Y:S01]  /*7c20*/  MOV R110, R110 ;  /* 0x0000006e006e7202 */ /* 0x000fe20000000f00 */
[----:B------:R-:W-:Y:S01]  /*7c30*/  STSM.16.M88.4 [R6], R96 ;  /* 0x0000006006007844 */ /* 0x000fe20000000200 */
[----:B------:R-:W-:Y:S02]  /*7c40*/  MOV R4, R114 ;  /* 0x0000007200047202 */ /* 0x000fe40000000f00 */
[----:B------:R-:W-:Y:S02]  /*7c50*/  F2FP.F16.F32.PACK_AB R105, R159, R158 ;  /* 0x0000009e9f69723e */ /* 0x000fe400000000ff */
[----:B------:R-:W-:Y:S02]  /*7c60*/  F2FP.F16.F32.PACK_AB R106, R109, R108 ;  /* 0x0000006c6d6a723e */ /* 0x000fe400000000ff */
[----:B------:R-:W-:-:S02]  /*7c70*/  F2FP.F16.F32.PACK_AB R107, R162, R160 ;  /* 0x000000a0a26b723e */ /* 0x000fc400000000ff */
[----:B------:R-:W-:Y:S02]  /*7c80*/  F2FP.F16.F32.PACK_AB R112, R113, R112 ;  /* 0x000000707170723e */ /* 0x000fe400000000ff */
[----:B------:R-:W-:Y:S01]  /*7c90*/  IADD3.X R13, RZ, R131, RZ, P1, !PT ;  /* 0x00000083ff0d7210 */ /* 0x000fe20000ffe4ff */
[----:B------:R-:W-:Y:S01]  /*7ca0*/  STSM.16.M88.4 [R110], R104 ;  /* 0x000000686e007844 */ /* 0x000fe20000000200 */
[----:B------:R-:W-:Y:S02]  /*7cb0*/  LOP3.LUT R12, R12, R209, RZ, 0x3c, !PT ;  /* 0x000000d10c0c7212 */ /* 0x000fe400078e3cff */
[----:B------:R-:W-:Y:S02]  /*7cc0*/  F2FP.F16.F32.PACK_AB R113, R164, R163 ;  /* 0x000000a3a471723e */ /* 0x000fe400000000ff */
[----:B------:R-:W-:Y:S02]  /*7cd0*/  F2FP.F16.F32.PACK_AB R114, R117, R116 ;  /* 0x000000747572723e */ /* 0x000fe400000000ff */
[----:B------:R-:W-:-:S02]  /*7ce0*/  F2FP.F16.F32.PACK_AB R115, R168, R166 ;  /* 0x000000a6a873723e */ /* 0x000fc400000000ff */
[----:B------:R-:W-:Y:S02]  /*7cf0*/  F2FP.F16.F32.PACK_AB R169, R170, R169 ;  /* 0x000000a9aaa9723e */ /* 0x000fe400000000ff */
[----:B------:R-:W-:Y:S01]  /*7d00*/  MOV R118, R118 ;  /* 0x0000007600767202 */ /* 0x000fe20000000f00 */
[----:B------:R0:W-:Y:S01]  /*7d10*/  STSM.16.M88.4 [R4], R112 ;  /* 0x0000007004007844 */ /* 0x0001e20000000200 */
[----:B------:R-:W-:Y:S02]  /*7d20*/  F2FP.F16.F32.PACK_AB R168, R121, R120 ;  /* 0x0000007879a8723e */ /* 0x000fe400000000ff */
[----:B------:R-:W-:Y:S02]  /*7d30*/  F2FP.F16.F32.PACK_AB R170, R125, R124 ;  /* 0x0000007c7daa723e */ /* 0x000fe400000000ff */
[----:B------:R-:W-:Y:S02]  /*7d40*/  F2FP.F16.F32.PACK_AB R171, R172, R171 ;  /* 0x000000abacab723e */ /* 0x000fe400000000ff */
[----:B------:R-:W-:-:S02]  /*7d50*/  F2FP.F16.F32.PACK_AB R173, R174, R173 ;  /* 0x000000adaead723e */ /* 0x000fc400000000ff */
[----:B------:R-:W-:Y:S01]  /*7d60*/  F2FP.F16.F32.PACK_AB R136, R137, R136 ;  /* 0x000000888988723e */ /* 0x000fe200000000ff */
[----:B------:R-:W-:Y:S01]  /*7d70*/  STSM.16.M88.4 [R118], R168 ;  /* 0x000000a876007844 */ /* 0x000fe20000000200 */
[----:B------:R-:W-:Y:S02]  /*7d80*/  MOV R122, R122 ;  /* 0x0000007a007a7202 */ /* 0x000fe40000000f00 */
        /* <DEDUP_REMOVED lines=10> */
[----:B------:R-:W-:Y:S01]  /*7e30*/  MOV R12, R12 ;  /* 0x0000000c000c7202 */ /* 0x000fe20000000f00 */
[----:B------:R-:W-:Y:S01]  /*7e40*/  STSM.16.M88.4 [R126], R136 ;  /* 0x000000887e007844 */ /* 0x000fe20000000200 */
[----:B------:R-:W-:-:S02]  /*7e50*/  F2FP.F16.F32.PACK_AB R146, R149, R148 ;  /* 0x000000949592723e */ /* 0x000fc400000000ff */
[----:B------:R-:W-:Y:S01]  /*7e60*/  F2FP.F16.F32.PACK_AB R147, R151, R150 ;  /* 0x000000969793723e */ /* 0x000fe200000000ff */
[----:B------:R-:W-:Y:S01]  /*7e70*/  UISETP.NE.U32.AND UP1, UPT, UR6, URZ, UPT ;  /* 0x0000003f0600728c */ /* 0x000fe2000bf25070 */
[----:B------:R-:W-:-:S03]  /*7e80*/  PLOP3.LUT P0, PT, PT, PT, UP0, 0x80, 0x0 ;  /* 0x000000000000781c */ /* 0x000fc60003f0f008 */
[----:B------:R1:W-:Y:S01]  /*7e90*/  STSM.16.M88.4 [R12], R144 ;  /* 0x000000900c007844 */ /* 0x0003e20000000200 */
[----:B------:R-:W-:Y:S01]  /*7ea0*/  BAR.SYNC.DEFER_BLOCKING 0x1, 0x100 ;  /* 0x0044000000007b1d */ /* 0x000fe20000010000 */
[----:B------:R-:W-:-:S07]  /*7eb0*/  UISETP.NE.AND.EX UP1, UPT, UR7, URZ, UPT, UP1 ;  /* 0x0000003f0700728c */ /* 0x000fce000bf25310 */
[----:B0-----:R-:W0:Y:S01]  /*7ec0*/  LDC R4, c[0x0][0xa88] ;  /* 0x0002a200ff047b82 */ /* 0x001e220000000800 */
[----:B------:R-:W-:-:S03]  /*7ed0*/  PLOP3.LUT P6, PT, PT, PT, UP1, 0x80, 0x0 ;  /* 0x000000000000781c */ /* 0x000fc60003fcf018 */
[----:B------:R-:W-:-:S04]  /*7ee0*/  @UP1 UIADD3 UR6, UP2, UR8, UR6, URZ ;  /* 0x0000000608061290 */ /* 0x000fc8000ff5e03f */
[----:B------:R-:W-:Y:S02]  /*7ef0*/  @UP1 UIADD3.X UR7, UR9, UR7, URZ, UP2, !UPT ;  /* 0x0000000709071290 */ /* 0x000fe400097fe43f */
[----:B------:R-:W-:-:S04]  /*7f00*/  MOV R14, UR6 ;  /* 0x00000006000e7c02 */ /* 0x000fc80008000f00 */
[----:B------:R-:W-:Y:S01]  /*7f10*/  IMAD.U32 R15, RZ, RZ, UR7 ;  /* 0x00000007ff0f7e24 */ /* 0x000fe2000f8e00ff */
[----:B------:R-:W2:Y:S01]  /*7f20*/  @P0 LDG.E R6, desc[UR38][R10.64] ;  /* 0x000000260a060981 */ /* 0x000ea2000c1e1900 */
[----:B------:R-:W-:-:S04]  /*7f30*/  IMAD R9, R18, 0x40, R2 ;  /* 0x0000004012097824 */ /* 0x000fc800078e0202 */
[----:B------:R-:W-:Y:S01]  /*7f40*/  IMAD.WIDE R134, R9, 0x2, R134 ;  /* 0x0000000209867825 */ /* 0x000fe200078e0286 */
[----:B0-----:R0:W5:Y:S02]  /*7f50*/  @P6 LDG.E R4, desc[UR38][R14.64] ;  /* 0x000000260e046981 */ /* 0x001164000c1e1900 */
[C---:B------:R-:W-:Y:S02]  /*7f60*/  IADD3 R9, P2, R134.reuse, 0x1000, RZ ;  /* 0x0000100086097810 */ /* 0x040fe40007f5e0ff */
[C---:B------:R-:W-:Y:S02]  /*7f70*/  IADD3 R29, P1, R134.reuse, 0x2000, RZ ;  /* 0x00002000861d7810 */ /* 0x040fe40007f3e0ff */
[----:B-1----:R-:W-:Y:S02]  /*7f80*/  P2R R12, PR, RZ, 0x4 ;  /* 0x00000004ff0c7803 */ /* 0x002fe40000000000 */
[C---:B------:R-:W-:Y:S02]  /*7f90*/  IADD3 R25, P2, R134.reuse, 0x3000, RZ ;  /* 0x0000300086197810 */ /* 0x040fe40007f5e0ff */
[----:B------:R-:W-:-:S02]  /*7fa0*/  IADD3 R41, P3, R134, 0x4000, RZ ;  /* 0x0000400086297810 */ /* 0x000fc40007f7e0ff */
[C---:B------:R-:W-:Y:S02]  /*7fb0*/  IADD3 R33, P4, R134.reuse, 0x5000, RZ ;  /* 0x0000500086217810 */ /* 0x040fe40007f9e0ff */
[----:B------:R-:W-:Y:S02]  /*7fc0*/  IADD3 R49, P5, R134, 0x6000, RZ ;  /* 0x0000600086317810 */ /* 0x000fe40007fbe0ff */
[----:B------:R-:W-:Y:S02]  /*7fd0*/  LOP3.LUT R8, R9, 0x380, RZ, 0xc0, !PT ;  /* 0x0000038009087812 */ /* 0x000fe400078ec0ff */
[----:B------:R-:W-:Y:S02]  /*7fe0*/  LOP3.LUT R28, R29, 0x380, RZ, 0xc0, !PT ;  /* 0x000003801d1c7812 */ /* 0x000fe400078ec0ff */
[----:B------:R-:W-:Y:S02]  /*7ff0*/  LOP3.LUT R24, R25, 0x380, RZ, 0xc0, !PT ;  /* 0x0000038019187812 */ /* 0x000fe400078ec0ff */
[----:B------:R-:W-:-:S02]  /*8000*/  LOP3.LUT R40, R41, 0x380, RZ, 0xc0, !PT ;  /* 0x0000038029287812 */ /* 0x000fc400078ec0ff */
[----:B------:R-:W-:Y:S02]  /*8010*/  LOP3.LUT R32, R33, 0x380, RZ, 0xc0, !PT ;  /* 0x0000038021207812 */ /* 0x000fe400078ec0ff */
[----:B------:R-:W-:Y:S01]  /*8020*/  LOP3.LUT R48, R49, 0x380, RZ, 0xc0, !PT ;  /* 0x0000038031307812 */ /* 0x000fe200078ec0ff */
[----:B------:R-:W-:Y:S01]  /*8030*/  UMOV UR4, URZ ;  /* 0x0000003f00047c82 */ /* 0x000fe20008000000 */
[----:B------:R-:W-:Y:S02]  /*8040*/  SHF.R.U64 R8, R8, 0x3, RZ ;  /* 0x0000000308087819 */ /* 0x000fe400000012ff */
[----:B------:R-:W-:Y:S02]  /*8050*/  SHF.R.U64 R28, R28, 0x3, RZ ;  /* 0x000000031c1c7819 */ /* 0x000fe400000012ff */
[----:B------:R-:W-:Y:S02]  /*8060*/  SHF.R.U64 R24, R24, 0x3, RZ ;  /* 0x0000000318187819 */ /* 0x000fe400000012ff */
[----:B------:R-:W-:-:S02]  /*8070*/  SHF.R.U64 R40, R40, 0x3, RZ ;  /* 0x0000000328287819 */ /* 0x000fc400000012ff */
[----:B------:R-:W-:Y:S02]  /*8080*/  SHF.R.U64 R32, R32, 0x3, RZ ;  /* 0x0000000320207819 */ /* 0x000fe400000012ff */
[----:B------:R-:W-:Y:S02]  /*8090*/  SHF.R.U64 R48, R48, 0x3, RZ ;  /* 0x0000000330307819 */ /* 0x000fe400000012ff */
[----:B------:R-:W-:Y:S02]  /*80a0*/  LOP3.LUT R8, R8, R9, RZ, 0x3c, !PT ;  /* 0x0000000908087212 */ /* 0x000fe400078e3cff */
[----:B------:R-:W-:Y:S02]  /*80b0*/  LOP3.LUT R28, R28, R29, RZ, 0x3c, !PT ;  /* 0x0000001d1c1c7212 */ /* 0x000fe400078e3cff */
[----:B------:R-:W-:Y:S02]  /*80c0*/  LOP3.LUT R24, R24, R25, RZ, 0x3c, !PT ;  /* 0x0000001918187212 */ /* 0x000fe400078e3cff */
[----:B------:R-:W-:-:S02]  /*80d0*/  LOP3.LUT R40, R40, R41, RZ, 0x3c, !PT ;  /* 0x0000002928287212 */ /* 0x000fc400078e3cff */
[----:B------:R-:W-:Y:S02]  /*80e0*/  LOP3.LUT R32, R32, R33, RZ, 0x3c, !PT ;  /* 0x0000002120207212 */ /* 0x000fe400078e3cff */
[----:B------:R-:W-:Y:S02]  /*80f0*/  LOP3.LUT R48, R48, R49, RZ, 0x3c, !PT ;  /* 0x0000003130307212 */ /* 0x000fe400078e3cff */
[----:B--2---:R-:W-:Y:S01]  /*8100*/  @P0 R2UR UR4, R6 ;  /* 0x00000000060402ca */ /* 0x004fe200000e0000 */
[----:B0-----:R-:W-:-:S14]  /*8110*/  @P6 BRA `(.L_x_2957) ;  /* 0x0000000000106947 */ /* 0x001fdc0003800000 */
[----:B------:R-:W-:Y:S05]  /*8120*/  @!P0 BRA `(.L_x_2957) ;  /* 0x00000000000c8947 */ /* 0x000fea0003800000 */
[----:B------:R-:W2:Y:S04]  /*8130*/  LDG.E R13, desc[UR38][R10.64] ;  /* 0x000000260a0d7981 */ /* 0x000ea8000c1e1900 */
[----:B-----5:R-:W2:Y:S02]  /*8140*/  LDG.E R4, desc[UR38][R10.64+0x4] ;  /* 0x000004260a047981 */ /* 0x020ea4000c1e1900 */
[----:B--2---:R-:W-:-:S07]  /*8150*/  IMAD.IADD R4, R4, 0x1, -R13 ;  /* 0x0000000104047824 */ /* 0x004fce00078e0a0d */
.L_x_2957:
[----:B------:R-:W0:Y:S01]  /*8160*/  SHFL.IDX PT, R6, R188, RZ, 0x1f ;  /* 0x00001fffbc067589 */ /* 0x000e2200000e0000 */
[----:B------:R-:W-:Y:S01]  /*8170*/  ISETP.NE.AND P6, PT, R12, RZ, PT ;  /* 0x000000ff0c00720c */ /* 0x000fe20003fc5270 */
[--C-:B------:R-:W-:Y:S01]  /*8180*/  IMAD.X R25, RZ, RZ, R135.reuse, P2 ;  /* 0x000000ffff197224 */ /* 0x100fe200010e0687 */
[C---:B------:R-:W-:Y:S01]  /*8190*/  IADD3 R37, P0, R134.reuse, 0x7000, RZ ;  /* 0x0000700086257810 */ /* 0x040fe20007f1e0ff */
[--C-:B------:R-:W-:Y:S01]  /*81a0*/  IMAD.X R41, RZ, RZ, R135.reuse, P3 ;  /* 0x000000ffff297224 */ /* 0x100fe200018e0687 */
[----:B------:R-:W-:Y:S01]  /*81b0*/  IADD3.X R29, RZ, R135, RZ, P1, !PT ;  /* 0x00000087ff1d7210 */ /* 0x000fe20000ffe4ff */
[--C-:B------:R-:W-:Y:S01]  /*81c0*/  IMAD.X R9, RZ, RZ, R135.reuse, P6 ;  /* 0x000000ffff097224 */ /* 0x100fe200030e0687 */
[C---:B------:R-:W-:Y:S01]  /*81d0*/  IADD3 R53, P6, R134.reuse, 0x8000, RZ ;  /* 0x0000800086357810 */ /* 0x040fe20007fde0ff */
[----:B------:R-:W-:Y:S01]  /*81e0*/  IMAD.X R33, RZ, RZ, R135, P4 ;  /* 0x000000ffff217224 */ /* 0x000fe200020e0687 */
[----:B------:R-:W-:Y:S01]  /*81f0*/  IADD3 R45, P1, R134, 0x9000, RZ ;  /* 0x00009000862d7810 */ /* 0x000fe20007f3e0ff */
[----:B------:R-:W-:Y:S01]  /*8200*/  USHF.R.S32.HI UR9, URZ, 0x1f, UR4 ;  /* 0x0000001f3f097899 */ /* 0x000fe20008011404 */
[----:B------:R-:W-:Y:S01]  /*8210*/  LOP3.LUT R52, R53, 0x380, RZ, 0xc0, !PT ;  /* 0x0000038035347812 */ /* 0x000fe200078ec0ff */
[----:B------:R-:W-:Y:S01]  /*8220*/  USHF.R.S32.HI UR12, URZ, 0x1f, UR46 ;  /* 0x0000001f3f0c7899 */ /* 0x000fe2000801142e */
[----:B------:R-:W-:Y:S01]  /*8230*/  LOP3.LUT R36, R37, 0x380, RZ, 0xc0, !PT ;  /* 0x0000038025247812 */ /* 0x000fe200078ec0ff */
[----:B------:R-:W-:Y:S01]  /*8240*/  USEL UR44, UR44, URZ, !UP0 ;  /* 0x0000003f2c2c7287 */ /* 0x000fe2000c000000 */
[----:B------:R-:W-:Y:S01]  /*8250*/  LOP3.LUT R44, R45, 0x380, RZ, 0xc0, !PT ;  /* 0x000003802d2c7812 */ /* 0x000fe200078ec0ff */
[----:B------:R-:W-:Y:S01]  /*8260*/  USEL UR45, UR45, URZ, !UP0 ;  /* 0x0000003f2d2d7287 */ /* 0x000fe2000c000000 */
[----:B------:R-:W-:-:S02]  /*8270*/  SHF.R.U64 R52, R52, 0x3, RZ ;  /* 0x0000000334347819 */ /* 0x000fc400000012ff */
[----:B------:R-:W-:Y:S02]  /*8280*/  SHF.R.U64 R36, R36, 0x3, RZ ;  /* 0x0000000324247819 */ /* 0x000fe400000012ff */
[----:B------:R-:W-:Y:S02]  /*8290*/  SHF.R.U64 R44, R44, 0x3, RZ ;  /* 0x000000032c2c7819 */ /* 0x000fe400000012ff */
[----:B------:R-:W-:Y:S01]  /*82a0*/  LOP3.LUT R52, R52, R53, RZ, 0x3c, !PT ;  /* 0x0000003534347212 */ /* 0x000fe200078e3cff */
[--C-:B------:R-:W-:Y:S01]  /*82b0*/  IMAD.X R53, RZ, RZ, R135.reuse, P6 ;  /* 0x000000ffff357224 */ /* 0x100fe200030e0687 */
[----:B------:R-:W-:Y:S01]  /*82c0*/  LOP3.LUT R36, R36, R37, RZ, 0x3c, !PT ;  /* 0x0000002524247212 */ /* 0x000fe200078e3cff */
[--C-:B------:R-:W-:Y:S01]  /*82d0*/  IMAD.X R37, RZ, RZ, R135.reuse, P0 ;  /* 0x000000ffff257224 */ /* 0x100fe200000e0687 */
[----:B0-----:R-:W-:Y:S02]  /*82e0*/  ISETP.NE.AND P6, PT, R6, RZ, PT ;  /* 0x000000ff0600720c */ /* 0x001fe40003fc5270 */
[----:B------:R-:W-:Y:S01]  /*82f0*/  LOP3.LUT R44, R44, R45, RZ, 0x3c, !PT ;  /* 0x0000002d2c2c7212 */ /* 0x000fe200078e3cff */
[----:B------:R-:W-:Y:S01]  /*8300*/  IMAD.X R45, RZ, RZ, R135, P1 ;  /* 0x000000ffff2d7224 */ /* 0x000fe200008e0687 */
[----:B------:R-:W-:-:S02]  /*8310*/  IADD3.X R49, RZ, R135, RZ, P5, !PT ;  /* 0x00000087ff317210 */ /* 0x000fc40002ffe4ff */
[C---:B------:R-:W-:Y:S02]  /*8320*/  IADD3 R61, P2, R134.reuse, 0xa000, RZ ;  /* 0x0000a000863d7810 */ /* 0x040fe40007f5e0ff */
[C---:B------:R-:W-:Y:S02]  /*8330*/  IADD3 R57, P3, R134.reuse, 0xb000, RZ ;  /* 0x0000b00086397810 */ /* 0x040fe40007f7e0ff */
[C---:B------:R-:W-:Y:S02]  /*8340*/  IADD3 R69, P4, R134.reuse, 0xc000, RZ ;  /* 0x0000c00086457810 */ /* 0x040fe40007f9e0ff */
[C---:B------:R-:W-:Y:S02]  /*8350*/  IADD3 R65, P5, R134.reuse, 0xd000, RZ ;  /* 0x0000d00086417810 */ /* 0x040fe40007fbe0ff */
[C---:B------:R-:W-:Y:S02]  /*8360*/  IADD3 R77, P0, R134.reuse, 0xe000, RZ ;  /* 0x0000e000864d7810 */ /* 0x040fe40007f1e0ff */
[----:B------:R-:W-:-:S02]  /*8370*/  IADD3 R11, P1, R134, 0xf000, RZ ;  /* 0x0000f000860b7810 */ /* 0x000fc40007f3e0ff */
[----:B------:R-:W-:Y:S02]  /*8380*/  LOP3.LUT R60, R61, 0x380, RZ, 0xc0, !PT ;  /* 0x000003803d3c7812 */ /* 0x000fe400078ec0ff */
[----:B------:R-:W-:Y:S01]  /*8390*/  LOP3.LUT R56, R57, 0x380, RZ, 0xc0, !PT ;  /* 0x0000038039387812 */ /* 0x000fe200078ec0ff */
[----:B------:R-:W-:Y:S01]  /*83a0*/  IMAD.X R73, RZ, RZ, R135, P1 ;  /* 0x000000ffff497224 */ /* 0x000fe200008e0687 */
[----:B------:R-:W-:Y:S02]  /*83b0*/  LOP3.LUT R68, R69, 0x380, RZ, 0xc0, !PT ;  /* 0x0000038045447812 */ /* 0x000fe400078ec0ff */
[----:B------:R-:W-:Y:S02]  /*83c0*/  LOP3.LUT R64, R65, 0x380, RZ, 0xc0, !PT ;  /* 0x0000038041407812 */ /* 0x000fe400078ec0ff */
[----:B------:R-:W-:Y:S02]  /*83d0*/  LOP3.LUT R76, R77, 0x380, RZ, 0xc0, !PT ;  /* 0x000003804d4c7812 */ /* 0x000fe400078ec0ff */
[----:B------:R-:W-:-:S02]  /*83e0*/  LOP3.LUT R13, R134, 0x380, RZ, 0xc0, !PT ;  /* 0x00000380860d7812 */ /* 0x000fc400078ec0ff */
[----:B------:R-:W-:Y:S02]  /*83f0*/  LOP3.LUT R6, R11, 0x380, RZ, 0xc0, !PT ;  /* 0x000003800b067812 */ /* 0x000fe400078ec0ff */
[----:B------:R-:W-:Y:S02]  /*8400*/  SHF.R.U64 R60, R60, 0x3, RZ ;  /* 0x000000033c3c7819 */ /* 0x000fe400000012ff */
[----:B------:R-:W-:Y:S02]  /*8410*/  SHF.R.U64 R56, R56, 0x3, RZ ;  /* 0x0000000338387819 */ /* 0x000fe400000012ff */
[----:B------:R-:W-:Y:S02]  /*8420*/  SHF.R.U64 R68, R68, 0x3, RZ ;  /* 0x0000000344447819 */ /* 0x000fe400000012ff */
[----:B------:R-:W-:Y:S02]  /*8430*/  SHF.R.U64 R64, R64, 0x3, RZ ;  /* 0x0000000340407819 */ /* 0x000fe400000012ff */
[----:B------:R-:W-:-:S02]  /*8440*/  SHF.R.U64 R76, R76, 0x3, RZ ;  /* 0x000000034c4c7819 */ /* 0x000fc400000012ff */
[----:B------:R-:W-:Y:S02]  /*8450*/  SHF.R.U64 R13, R13, 0x3, RZ ;  /* 0x000000030d0d7819 */ /* 0x000fe400000012ff */
[----:B------:R-:W-:Y:S02]  /*8460*/  SHF.R.U64 R6, R6, 0x3, RZ ;  /* 0x0000000306067819 */ /* 0x000fe400000012ff */
[----:B------:R-:W-:Y:S02]  /*8470*/  LOP3.LUT R60, R60, R61, RZ, 0x3c, !PT ;  /* 0x0000003d3c3c7212 */ /* 0x000fe400078e3cff */
[----:B------:R-:W-:Y:S01]  /*8480*/  LOP3.LUT R56, R56, R57, RZ, 0x3c, !PT ;  /* 0x0000003938387212 */ /* 0x000fe200078e3cff */
[--C-:B------:R-:W-:Y:S01]  /*8490*/  IMAD.X R57, RZ, RZ, R135.reuse, P3 ;  /* 0x000000ffff397224 */ /* 0x100fe200018e0687 */
[----:B------:R-:W-:Y:S01]  /*84a0*/  LOP3.LUT R68, R68, R69, RZ, 0x3c, !PT ;  /* 0x0000004544447212 */ /* 0x000fe200078e3cff */
[--C-:B------:R-:W-:Y:S01]  /*84b0*/  IMAD.X R69, RZ, RZ, R135.reuse, P4 ;  /* 0x000000ffff457224 */ /* 0x100fe200020e0687 */
[----:B------:R-:W-:Y:S01]  /*84c0*/  LOP3.LUT R64, R64, R65, RZ, 0x3c, !PT ;  /* 0x0000004140407212 */ /* 0x000fe200078e3cff */
[----:B------:R-:W-:Y:S01]  /*84d0*/  IMAD.X R65, RZ, RZ, R135, P5 ;  /* 0x000000ffff417224 */ /* 0x000fe200028e0687 */
[----:B------:R-:W-:-:S02]  /*84e0*/  LOP3.LUT R76, R76, R77, RZ, 0x3c, !PT ;  /* 0x0000004d4c4c7212 */ /* 0x000fc400078e3cff */
[-C--:B------:R-:W-:Y:S02]  /*84f0*/  IADD3.X R61, RZ, R135.reuse, RZ, P2, !PT ;  /* 0x00000087ff3d7210 */ /* 0x080fe400017fe4ff */
[----:B------:R-:W-:Y:S02]  /*8500*/  IADD3.X R77, RZ, R135, RZ, P0, !PT ;  /* 0x00000087ff4d7210 */ /* 0x000fe400007fe4ff */
[----:B------:R-:W-:Y:S02]  /*8510*/  LOP3.LUT R134, R13, R134, RZ, 0x3c, !PT ;  /* 0x000000860d867212 */ /* 0x000fe400078e3cff */
[----:B------:R-:W-:Y:S01]  /*8520*/  LOP3.LUT R72, R6, R11, RZ, 0x3c, !PT ;  /* 0x0000000b06487212 */ /* 0x000fe200078e3cff */
[----:B------:R-:W-:Y:S06]  /*8530*/  @P6 BRA `(.L_x_2958) ;  /* 0x0000000000686947 */ /* 0x000fec0003800000 */
[----:B------:R-:W-:Y:S01]  /*8540*/  ULDC.64 UR10, c[0x0][0xb70] ;  /* 0x0002dc00000a7ab9 */ /* 0x000fe20000000a00 */
[----:B------:R-:W-:Y:S01]  /*8550*/  UMOV UR6, UR4 ;  /* 0x0000000400067c82 */ /* 0x000fe20008000000 */
[----:B------:R-:W-:Y:S01]  /*8560*/  UIMAD UR8, UR12, UR10, URZ ;  /* 0x0000000a0c0872a4 */ /* 0x000fe2000f8e023f */
[----:B------:R-:W-:Y:S01]  /*8570*/  IMAD.MOV R6, RZ, RZ, -R22 ;  /* 0x000000ffff067224 */ /* 0x000fe200078e0a16 */
[----:B------:R-:W-:Y:S01]  /*8580*/  UMOV UR7, UR9 ;  /* 0x0000000900077c82 */ /* 0x000fe20008000000 */
[----:B------:R-:W-:Y:S01]  /*8590*/  IMAD R13, R187, 0x40, R16 ;  /* 0x00000040bb0d7824 */ /* 0x000fe200078e0210 */
[----:B------:R-:W-:Y:S02]  /*85a0*/  UIMAD.WIDE.U32 UR6, UR46, UR10, UR6 ;  /* 0x0000000a2e0672a5 */ /* 0x000fe4000f8e0006 */
[----:B------:R-:W-:Y:S01]  /*85b0*/  UIMAD UR8, UR46, UR11, UR8 ;  /* 0x0000000b2e0872a4 */ /* 0x000fe2000f8e0208 */
[----:B------:R-:W-:Y:S02]  /*85c0*/  ISETP.NE.AND P0, PT, R17, R6, PT ;  /* 0x000000061100720c */ /* 0x000fe40003f05270 */
[----:B------:R-:W-:Y:S01]  /*85d0*/  ULDC.64 UR10, c[0x0][0xb78] ;  /* 0x0002de00000a7ab9 */ /* 0x000fe20000000a00 */
[----:B------:R-:W-:Y:S01]  /*85e0*/  UIADD3 UR7, UR7, UR8, URZ ;  /* 0x0000000807077290 */ /* 0x000fe2000fffe03f */
[C---:B------:R-:W-:Y:S01]  /*85f0*/  IADD3 R11, R13.reuse, 0x8, RZ ;  /* 0x000000080d0b7810 */ /* 0x040fe20007ffe0ff */
[----:B------:R-:W-:Y:S01]  /*8600*/  UIMAD UR8, UR45, UR10, URZ ;  /* 0x0000000a2d0872a4 */ /* 0x000fe2000f8e023f */
[----:B------:R-:W-:Y:S01]  /*8610*/  SHF.R.S32.HI R6, RZ, 0x1f, R13 ;  /* 0x0000001fff067819 */ /* 0x000fe2000001140d */
[----:B------:R-:W-:Y:S01]  /*8620*/  UIMAD.WIDE.U32 UR6, UR44, UR10, UR6 ;  /* 0x0000000a2c0672a5 */ /* 0x000fe2000f8e0006 */
[-C--:B-----5:R-:W-:Y:S01]  /*8630*/  ISETP.GE.OR P1, PT, R13, R4.reuse, P0 ;  /* 0x000000040d00720c */ /* 0x0a0fe20000726670 */
[----:B------:R-:W-:Y:S01]  /*8640*/  UIMAD UR8, UR44, UR11, UR8 ;  /* 0x0000000b2c0872a4 */ /* 0x000fe2000f8e0208 */
[----:B------:R-:W-:-:S02]  /*8650*/  ISETP.GE.OR P0, PT, R11, R4, P0 ;  /* 0x000000040b00720c */ /* 0x000fc40000706670 */
[----:B------:R-:W-:Y:S01]  /*8660*/  ULDC.64 UR10, c[0x0][0xb40] ;  /* 0x0002d000000a7ab9 */ /* 0x000fe20000000a00 */
[----:B------:R-:W-:Y:S02]  /*8670*/  IADD3 R12, P2, R13, UR6, RZ ;  /* 0x000000060d0c7c10 */ /* 0x000fe4000ff5e0ff */
[----:B------:R-:W-:-:S05]  /*8680*/  IMAD.U32 R15, RZ, RZ, UR8 ;  /* 0x00000008ff0f7e24 */ /* 0x000fca000f8e00ff */
[----:B------:R-:W-:Y:S02]  /*8690*/  IADD3.X R11, R6, UR7, R15, P2, !PT ;  /* 0x00000007060b7c10 */ /* 0x000fe400097fe40f */
[----:B------:R-:W-:-:S04]  /*86a0*/  LEA R10, P2, R12, UR10, 0x2 ;  /* 0x0000000a0c0a7c11 */ /* 0x000fc8000f8410ff */
[----:B------:R-:W-:-:S05]  /*86b0*/  LEA.HI.X R11, R12, UR11, R11, 0x2, P2 ;  /* 0x0000000b0c0b7c11 */ /* 0x000fca00090f140b */
[----:B------:R0:W-:Y:S04]  /*86c0*/  @!P1 STG.E desc[UR38][R10.64], R3 ;  /* 0x000000030a009986 */ /* 0x0001e8000c101926 */
[----:B------:R0:W-:Y:S02]  /*86d0*/  @!P0 STG.E desc[UR38][R10.64+0x20], R0 ;  /* 0x000020000a008986 */ /* 0x0001e4000c101926 */
.L_x_2958:
[C---:B------:R-:W-:Y:S01]  /*86e0*/  VIADD R6, R2.reuse, 0x40 ;  /* 0x0000004002067836 */ /* 0x040fe20000000000 */
[----:B------:R-:W-:Y:S01]  /*86f0*/  ULDC UR8, c[0x0][0xa8c] ;  /* 0x0002a30000087ab9 */ /* 0x000fe20000000800 */
[C---:B------:R-:W-:Y:S01]  /*8700*/  VIADD R86, R2.reuse, 0x80 ;  /* 0x0000008002567836 */ /* 0x040fe20000000000 */
[----:B------:R-:W-:Y:S01]  /*8710*/  IADD3 R87, R2, 0xc0, RZ ;  /* 0x000000c002577810 */ /* 0x000fe20007ffe0ff */
[----:B------:R-:W-:Y:S01]  /*8720*/  ULDC.64 UR10, c[0x0][0xaa0] ;  /* 0x0002a800000a7ab9 */ /* 0x000fe20000000a00 */
[----:B------:R-:W-:Y:S01]  /*8730*/  ISETP.GE.AND P1, PT, R6, UR8, PT ;  /* 0x0000000806007c0c */ /* 0x000fe2000bf26270 */
[----:B------:R1:W5:Y:S01]  /*8740*/  LD.E.128 R12, desc[UR38][R134.64] ;  /* 0x00000026860c7980 */ /* 0x000362000c101d00 */
[----:B------:R-:W-:Y:S02]  /*8750*/  ISETP.GE.AND P0, PT, R2, UR8, PT ;  /* 0x0000000802007c0c */ /* 0x000fe4000bf06270 */
[----:B0-----:R-:W-:Y:S01]  /*8760*/  SEL R3, RZ, 0xffffffff, P1 ;  /* 0xffffffffff037807 */ /* 0x001fe20000800000 */
[----:B------:R-:W5:Y:S01]  /*8770*/  LD.E.128 R8, desc[UR38][R8.64] ;  /* 0x0000002608087980 */ /* 0x000f62000c101d00 */
[----:B------:R-:W-:-:S03]  /*8780*/  SEL R0, RZ, 0x1, P0 ;  /* 0x00000001ff007807 */ /* 0x000fc60000000000 */
[----:B------:R-:W-:Y:S01]  /*8790*/  IMAD.SHL.U32 R3, R3, 0x2, RZ ;  /* 0x0000000203037824 */ /* 0x000fe200078e00ff */
[----:B------:R-:W-:Y:S01]  /*87a0*/  ISETP.GE.AND P0, PT, R86, UR8, PT ;  /* 0x0000000856007c0c */ /* 0x000fe2000bf06270 */
[----:B------:R-:W5:Y:S01]  /*87b0*/  LD.E.128 R28, desc[UR38][R28.64] ;  /* 0x000000261c1c7980 */ /* 0x000f62000c101d00 */
[----:B------:R-:W-:Y:S02]  /*87c0*/  ISETP.GE.AND P1, PT, R87, UR8, PT ;  /* 0x0000000857007c0c */ /* 0x000fe4000bf26270 */
[----:B------:R-:W-:Y:S01]  /*87d0*/  LOP3.LUT R0, R3, 0x2, R0, 0xe2, !PT ;  /* 0x0000000203007812 */ /* 0x000fe200078ee200 */
[----:B------:R-:W5:Y:S01]  /*87e0*/  LD.E.128 R24, desc[UR38][R24.64] ;  /* 0x0000002618187980 */ /* 0x000f62000c101d00 */
[----:B------:R-:W-:Y:S02]  /*87f0*/  SEL R3, RZ, 0x4, P0 ;  /* 0x00000004ff037807 */ /* 0x000fe40000000000 */
[----:B------:R-:W-:Y:S01]  /*8800*/  SEL R19, RZ, 0x8, P1 ;  /* 0x00000008ff137807 */ /* 0x000fe20000800000 */
[C---:B------:R-:W-:Y:S01]  /*8810*/  VIADD R20, R2.reuse, 0x180 ;  /* 0x0000018002147836 */ /* 0x040fe20000000000 */
[----:B------:R-:W-:Y:S01]  /*8820*/  UIMAD UR6, UR9, UR10, URZ ;  /* 0x0000000a090672a4 */ /* 0x000fe2000f8e023f */
[C---:B------:R-:W-:Y:S01]  /*8830*/  VIADD R88, R2.reuse, 0x100 ;  /* 0x0000010002587836 */ /* 0x040fe20000000000 */
[----:B------:R-:W-:Y:S01]  /*8840*/  LOP3.LUT R0, R19, R0, R3, 0xfe, !PT ;  /* 0x0000000013007212 */ /* 0x000fe200078efe03 */
[----:B------:R-:W-:Y:S01]  /*8850*/  IMAD.U32 R21, RZ, RZ, UR10 ;  /* 0x0000000aff157e24 */ /* 0x000fe2000f8e00ff */
[--C-:B------:R-:W-:Y:S01]  /*8860*/  SHF.R.S32.HI R3, RZ, 0x1f, R2.reuse ;  /* 0x0000001fff037819 */ /* 0x100fe20000011402 */
[----:B------:R-:W5:Y:S01]  /*8870*/  LD.E.128 R40, desc[UR38][R40.64] ;  /* 0x0000002628287980 */ /* 0x000f62000c101d00 */
[----:B------:R-:W-:Y:S01]  /*8880*/  IADD3 R90, R2, 0x140, RZ ;  /* 0x00000140025a7810 */ /* 0x000fe20007ffe0ff */
[----:B------:R-:W-:Y:S01]  /*8890*/  UIMAD UR6, UR4, UR11, UR6 ;  /* 0x0000000b040672a4 */ /* 0x000fe2000f8e0206 */
[----:B------:R-:W-:Y:S01]  /*88a0*/  ISETP.GE.AND P2, PT, R20, UR8, PT ;  /* 0x0000000814007c0c */ /* 0x000fe2000bf46270 */
[----:B------:R-:W-:Y:S01]  /*88b0*/  IMAD.WIDE.U32 R20, R21, UR4, R2 ;  /* 0x0000000415147c25 */ /* 0x000fe2000f8e0002 */
[----:B------:R-:W-:Y:S01]  /*88c0*/  ISETP.GE.AND P0, PT, R88, UR8, PT ;  /* 0x0000000858007c0c */ /* 0x000fe2000bf06270 */
[----:B------:R-:W-:Y:S01]  /*88d0*/  ULDC.64 UR10, c[0x0][0xae0] ;  /* 0x0002b800000a7ab9 */ /* 0x000fe20000000a00 */
[----:B------:R-:W-:Y:S01]  /*88e0*/  ISETP.GE.AND P1, PT, R90, UR8, PT ;  /* 0x000000085a007c0c */ /* 0x000fe2000bf26270 */
[----:B------:R-:W5:Y:S01]  /*88f0*/  LD.E.128 R32, desc[UR38][R32.64] ;  /* 0x0000002620207980 */ /* 0x000f62000c101d00 */
[----:B------:R-:W-:-:S02]  /*8900*/  UIMAD UR4, UR12, UR10, URZ ;  /* 0x0000000a0c0472a4 */ /* 0x000fc4000f8e023f */
[----:B------:R-:W-:Y:S01]  /*8910*/  MOV R81, UR10 ;  /* 0x0000000a00517c02 */ /* 0x000fe20008000f00 */
[----:B------:R-:W5:Y:S01]  /*8920*/  LD.E.128 R48, desc[UR38][R48.64] ;  /* 0x0000002630307980 */ /* 0x000f62000c101d00 */
[----:B------:R-:W-:-:S03]  /*8930*/  SEL R3, RZ, 0x10, P0 ;  /* 0x00000010ff037807 */ /* 0x000fc60000000000 */
[----:B------:R-:W5:Y:S01]  /*8940*/  LD.E.128 R36, desc[UR38][R36.64] ;  /* 0x0000002624247980 */ /* 0x000f62000c101d00 */
[----:B------:R-:W-:-:S03]  /*8950*/  SEL R19, RZ, 0x20, P1 ;  /* 0x00000020ff137807 */ /* 0x000fc60000800000 */
[----:B------:R-:W5:Y:S01]  /*8960*/  LD.E.128 R52, desc[UR38][R52.64] ;  /* 0x0000002634347980 */ /* 0x000f62000c101d00 */
[----:B------:R-:W-:-:S03]  /*8970*/  VIADD R21, R21, UR6 ;  /* 0x0000000615157c36 */ /* 0x000fc60008000000 */
[----:B------:R-:W5:Y:S04]  /*8980*/  LD.E.128 R44, desc[UR38][R44.64] ;  /* 0x000000262c2c7980 */ /* 0x000f68000c101d00 */
[----:B------:R-:W5:Y:S04]  /*8990*/  LD.E.128 R60, desc[UR38][R60.64] ;  /* 0x000000263c3c7980 */ /* 0x000f68000c101d00 */
[----:B------:R-:W5:Y:S04]  /*89a0*/  LD.E.128 R56, desc[UR38][R56.64] ;  /* 0x0000002638387980 */ /* 0x000f68000c101d00 */
[----:B------:R-:W5:Y:S04]  /*89b0*/  LD.E.128 R68, desc[UR38][R68.64] ;  /* 0x0000002644447980 */ /* 0x000f68000c101d00 */
[----:B------:R-:W5:Y:S04]  /*89c0*/  LD.E.128 R64, desc[UR38][R64.64] ;  /* 0x0000002640407980 */ /* 0x000f68000c101d00 */
[----:B------:R-:W5:Y:S04]  /*89d0*/  LD.E.128 R76, desc[UR38][R76.64] ;  /* 0x000000264c4c7980 */ /* 0x000f68000c101d00 */
[----:B------:R-:W5:Y:S01]  /*89e0*/  LD.E.128 R72, desc[UR38][R72.64] ;  /* 0x0000002648487980 */ /* 0x000f62000c101d00 */
[----:B------:R-:W-:Y:S01]  /*89f0*/  UIMAD UR6, UR46, UR11, UR4 ;  /* 0x0000000b2e0672a4 */ /* 0x000fe2000f8e0204 */
[----:B------:R-:W-:Y:S01]  /*8a00*/  LOP3.LUT R3, R19, R0, R3, 0xfe, !PT ;  /* 0x0000000013037212 */ /* 0x000fe200078efe03 */
[----:B------:R-:W-:Y:S01]  /*8a10*/  IMAD.WIDE.U32 R20, R81, UR46, R20 ;  /* 0x0000002e51147c25 */ /* 0x000fe2000f8e0014 */
[----:B------:R-:W-:Y:S01]  /*8a20*/  @!PT LDS RZ, [RZ] ;  /* 0x00000000fffff984 */ /* 0x000fe20000000800 */
[----:B------:R-:W-:Y:S01]  /*8a30*/  @!PT LDS RZ, [RZ] ;  /* 0x00000000fffff984 */ /* 0x000fe20000000800 */
[----:B------:R-:W-:Y:S01]  /*8a40*/  @!PT LDS RZ, [RZ] ;  /* 0x00000000fffff984 */ /* 0x000fe20000000800 */
[----:B------:R-:W-:Y:S01]  /*8a50*/  @!PT LDS RZ, [RZ] ;  /* 0x00000000fffff984 */ /* 0x000fe20000000800 */
[----:B------:R0:W-:Y:S06]  /*8a60*/  MEMBAR.ALL.CTA ;  /* 0x0000000000007992 */ /* 0x0001ec0000008000 */
[----:B0-----:R-:W0:Y:S01]  /*8a70*/  FENCE.VIEW.ASYNC.S ;  /* 0x00000000000073c6 */ /* 0x001e220000000000 */
[----:B------:R-:W-:Y:S01]  /*8a80*/  UIADD3 UR4, UR42, 0x28c20, URZ ;  /* 0x00028c202a047890 */ /* 0x000fe2000fffe03f */
[----:B------:R-:W-:Y:S01]  /*8a90*/  SEL R0, RZ, 0x40, P2 ;  /* 0x00000040ff007807 */ /* 0x000fe20001000000 */
[----:B-----5:R-:W-:Y:S01]  /*8aa0*/  IMAD R19, R187, -0x40, R4 ;  /* 0xffffffc0bb137824 */ /* 0x020fe200078e0204 */
[----:B------:R-:W-:Y:S01]  /*8ab0*/  BSSY B1, `(.L_x_2959) ;  /* 0x000002f000017945 */ /* 0x000fe20003800000 */
[----:B------:R-:W-:Y:S01]  /*8ac0*/  VIADD R21, R21, UR6 ;  /* 0x0000000615157c36 */ /* 0x000fe20008000000 */
[----:B------:R-:W-:Y:S01]  /*8ad0*/  ULDC.64 UR6, c[0x0][0xae8] ;  /* 0x0002ba0000067ab9 */ /* 0x000fe20000000a00 */
[----:B------:R-:W-:Y:S01]  /*8ae0*/  VIADD R80, R2, 0x1c0 ;  /* 0x000001c002507836 */ /* 0x000fe20000000000 */
[C---:B------:R-:W-:Y:S01]  /*8af0*/  ISETP.GE.AND P2, PT, R18.reuse, R19, PT ;  /* 0x000000131200720c */ /* 0x040fe20003f46270 */
[----:B------:R-:W-:Y:S01]  /*8b00*/  IMAD.U32 R83, RZ, RZ, UR6 ;  /* 0x00000006ff537e24 */ /* 0x000fe2000f8e00ff */
[----:B------:R-:W-:Y:S01]  /*8b10*/  UIMAD UR6, UR45, UR6, URZ ;  /* 0x000000062d0672a4 */ /* 0x000fe2000f8e023f */
[----:B------:R-:W-:Y:S01]  /*8b20*/  VIADD R4, R18, 0x20 ;  /* 0x0000002012047836 */ /* 0x000fe20000000000 */
[----:B------:R-:W-:Y:S01]  /*8b30*/  UPRMT UR4, URZ, 0x654, UR4 ;  /* 0x000006543f047896 */ /* 0x000fe20008000004 */
[----:B------:R-:W-:Y:S01]  /*8b40*/  ISETP.GE.AND P1, PT, R80, UR8, PT ;  /* 0x0000000850007c0c */ /* 0x000fe2000bf26270 */
[----:B------:R-:W-:-:S02]  /*8b50*/  UIMAD UR6, UR44, UR7, UR6 ;  /* 0x000000072c0672a4 */ /* 0x000fc4000f8e0206 */
[----:B------:R-:W-:Y:S01]  /*8b60*/  IMAD.WIDE.U32 R82, R83, UR44, R20 ;  /* 0x0000002c53527c25 */ /* 0x000fe2000f8e0014 */
[----:B------:R-:W-:Y:S02]  /*8b70*/  ISETP.GE.AND P0, PT, R4, R19, PT ;  /* 0x000000130400720c */ /* 0x000fe40003f06270 */
[----:B------:R-:W-:Y:S02]  /*8b80*/  LOP3.LUT R0, R3, R0, RZ, 0xfc, !PT ;  /* 0x0000000003007212 */ /* 0x000fe400078efcff */
[--C-:B------:R-:W-:Y:S02]  /*8b90*/  SHF.R.S32.HI R19, RZ, 0x1f, R18.reuse ;  /* 0x0000001fff137819 */ /* 0x100fe40000011412 */
[----:B------:R-:W-:Y:S01]  /*8ba0*/  SEL R3, RZ, 0x80, P1 ;  /* 0x00000080ff037807 */ /* 0x000fe20000800000 */
[----:B0-----:R-:W-:Y:S01]  /*8bb0*/  SYNCS.ARRIVE.TRANS64.RED.A1T0 RZ, [UR4], RZ ;  /* 0x000000ffffff79a7 */ /* 0x001fe20008100404 */
[----:B------:R-:W-:Y:S01]  /*8bc0*/  IADD3 R89, R83, UR6, RZ ;  /* 0x0000000653597c10 */ /* 0x000fe2000fffe0ff */
[----:B------:R-:W-:Y:S01]  /*8bd0*/  IMAD.WIDE R80, R187, 0x40, R18 ;  /* 0x00000040bb507825 */ /* 0x000fe200078e0212 */
[----:B------:R-:W-:Y:S01]  /*8be0*/  LOP3.LUT R3, R0, R3, RZ, 0xfc, !PT ;  /* 0x0000000300037212 */ /* 0x000fe200078efcff */
[----:B-1----:R-:W-:Y:S06]  /*8bf0*/  @P2 BRA `(.L_x_2960) ;  /* 0x0000000000682947 */ /* 0x002fec0003800000 */
[----:B------:R-:W-:Y:S01]  /*8c00*/  ULDC.64 UR6, c[0x0][0xad8] ;  /* 0x0002b60000067ab9 */ /* 0x000fe20000000a00 */
[----:B------:R-:W-:Y:S01]  /*8c10*/  IMAD.MOV.U32 R20, RZ, RZ, R82 ;  /* 0x000000ffff147224 */ /* 0x000fe200078e0052 */
[----:B------:R-:W-:Y:S01]  /*8c20*/  ISETP.GE.AND P2, PT, R2, UR8, PT ;  /* 0x0000000802007c0c */ /* 0x000fe2000bf46270 */
[----:B------:R-:W-:Y:S01]  /*8c30*/  IMAD R85, R81, UR6, RZ ;  /* 0x0000000651557c24 */ /* 0x000fe2000f8e02ff */
[----:B------:R-:W-:Y:S01]  /*8c40*/  ISETP.GE.AND P3, PT, R6, UR8, PT ;  /* 0x0000000806007c0c */ /* 0x000fe2000bf66270 */
[----:B------:R-:W-:Y:S01]  /*8c50*/  IMAD.MOV.U32 R21, RZ, RZ, R89 ;  /* 0x000000ffff157224 */ /* 0x000fe200078e0059 */
[----:B------:R-:W-:Y:S01]  /*8c60*/  ISETP.GE.AND P4, PT, R90, UR8, PT ;  /* 0x000000085a007c0c */ /* 0x000fe2000bf86270 */
[----:B------:R-:W-:Y:S01]  /*8c70*/  IMAD R85, R80, UR7, R85 ;  /* 0x0000000750557c24 */ /* 0x000fe2000f8e0255 */
[----:B------:R-:W-:Y:S01]  /*8c80*/  LOP3.LUT P5, RZ, R0, 0x40, RZ, 0xc0, !PT ;  /* 0x0000004000ff7812 */ /* 0x000fe200078ac0ff */
[----:B------:R-:W-:Y:S01]  /*8c90*/  IMAD.WIDE.U32 R20, R80, UR6, R20 ;  /* 0x0000000650147c25 */ /* 0x000fe2000f8e0014 */
[----:B------:R-:W-:Y:S01]  /*8ca0*/  ULDC.64 UR6, c[0x0][0xa80] ;  /* 0x0002a00000067ab9 */ /* 0x000fe20000000a00 */
[----:B------:R-:W-:-:S02]  /*8cb0*/  LOP3.LUT P6, RZ, R3, 0x80, RZ, 0xc0, !PT ;  /* 0x0000008003ff7812 */ /* 0x000fc400078cc0ff */
[----:B------:R-:W-:Y:S01]  /*8cc0*/  IMAD.IADD R21, R21, 0x1, R85 ;  /* 0x0000000115157824 */ /* 0x000fe200078e0255 */
[----:B------:R-:W-:-:S04]  /*8cd0*/  LEA R84, P1, R20, UR6, 0x1 ;  /* 0x0000000614547c11 */ /* 0x000fc8000f8208ff */
[----:B------:R-:W-:Y:S02]  /*8ce0*/  LEA.HI.X R85, R20, UR7, R21, 0x1, P1 ;  /* 0x0000000714557c11 */ /* 0x000fe400088f0c15 */
[----:B------:R-:W-:-:S03]  /*8cf0*/  ISETP.GE.AND P1, PT, R86, UR8, PT ;  /* 0x0000000856007c0c */ /* 0x000fc6000bf26270 */
[----:B------:R0:W-:Y:S01]  /*8d00*/  @!P2 STG.E.128 desc[UR38][R84.64], R12 ;  /* 0x0000000c5400a986 */ /* 0x0001e2000c101d26 */
[----:B------:R-:W-:-:S03]  /*8d10*/  ISETP.GE.AND P2, PT, R87, UR8, PT ;  /* 0x0000000857007c0c */ /* 0x000fc6000bf46270 */
[----:B------:R0:W-:Y:S01]  /*8d20*/  @!P3 STG.E.128 desc[UR38][R84.64+0x80], R28 ;  /* 0x0000801c5400b986 */ /* 0x0001e2000c101d26 */
[----:B------:R-:W-:-:S03]  /*8d30*/  ISETP.GE.AND P3, PT, R88, UR8, PT ;  /* 0x0000000858007c0c */ /* 0x000fc6000bf66270 */
[----:B------:R0:W-:Y:S04]  /*8d40*/  @!P4 STG.E.128 desc[UR38][R84.64+0x280], R60 ;  /* 0x0002803c5400c986 */ /* 0x0001e8000c101d26 */
[----:B------:R0:W-:Y:S04]  /*8d50*/  @!P1 STG.E.128 desc[UR38][R84.64+0x100], R40 ;  /* 0x0001002854009986 */ /* 0x0001e8000c101d26 */
[----:B------:R0:W-:Y:S04]  /*8d60*/  @!P2 STG.E.128 desc[UR38][R84.64+0x180], R48 ;  /* 0x000180305400a986 */ /* 0x0001e8000c101d26 */
[----:B------:R0:W-:Y:S04]  /*8d70*/  @!P3 STG.E.128 desc[UR38][R84.64+0x200], R52 ;  /* 0x000200345400b986 */ /* 0x0001e8000c101d26 */
[----:B------:R0:W-:Y:S04]  /*8d80*/  @P5 STG.E.128 desc[UR38][R84.64+0x300], R68 ;  /* 0x0003004454005986 */ /* 0x0001e8000c101d26 */
[----:B------:R0:W-:Y:S02]  /*8d90*/  @P6 STG.E.128 desc[UR38][R84.64+0x380], R76 ;  /* 0x0003804c54006986 */ /* 0x0001e4000c101d26 */
.L_x_2960:
[----:B------:R-:W-:Y:S05]  /*8da0*/  BSYNC B1 ;  /* 0x0000000000017941 */ /* 0x000fea0003800000 */
.L_x_2959:
[----:B------:R-:W-:Y:S05]  /*8db0*/  @P0 BRA `(.L_x_2961) ;  /* 0x0000000c002c0947 */ /* 0x000fea0003800000 */
[----:B0-----:R-:W-:Y:S01]  /*8dc0*/  IADD3 R15, P0, R80, 0x20, RZ ;  /* 0x00000020500f7810 */ /* 0x001fe20007f1e0ff */
[----:B------:R-:W-:Y:S01]  /*8dd0*/  ULDC.64 UR6, c[0x0][0xad8] ;  /* 0x0002b60000067ab9 */ /* 0x000fe20000000a00 */
[----:B------:R-:W-:Y:S01]  /*8de0*/  IMAD.MOV.U32 R12, RZ, RZ, R82 ;  /* 0x000000ffff0c7224 */ /* 0x000fe200078e0052 */
[----:B------:R-:W-:Y:S01]  /*8df0*/  ISETP.GE.AND P4, PT, R6, UR8, PT ;  /* 0x0000000806007c0c */ /* 0x000fe2000bf86270 */
[----:B------:R-:W-:Y:S01]  /*8e00*/  IMAD.MOV.U32 R13, RZ, RZ, R89 ;  /* 0x000000ffff0d7224 */ /* 0x000fe200078e0059 */
[----:B------:R-:W-:Y:S02]  /*8e10*/  IADD3.X R80, RZ, R81, RZ, P0, !PT ;  /* 0x00000051ff507210 */ /* 0x000fe400007fe4ff */
[----:B------:R-:W-:Y:S01]  /*8e20*/  ISETP.GE.AND P3, PT, R86, UR8, PT ;  /* 0x0000000856007c0c */ /* 0x000fe2000bf66270 */
[----:B------:R-:W-:Y:S01]  /*8e30*/  IMAD.WIDE.U32 R12, R15, UR6, R12 ;  /* 0x000000060f0c7c25 */ /* 0x000fe2000f8e000c */
[----:B------:R-:W-:Y:S02]  /*8e40*/  ISETP.GE.AND P5, PT, R2, UR8, PT ;  /* 0x0000000802007c0c */ /* 0x000fe4000bfa6270 */
[----:B------:R-:W-:Y:S01]  /*8e50*/  ISETP.GE.AND P2, PT, R87, UR8, PT ;  /* 0x0000000857007c0c */ /* 0x000fe2000bf46270 */
[----:B------:R-:W-:Y:S01]  /*8e60*/  IMAD R80, R80, UR6, RZ ;  /* 0x0000000650507c24 */ /* 0x000fe2000f8e02ff */
[----:B------:R-:W-:-:S02]  /*8e70*/  ISETP.GE.AND P1, PT, R88, UR8, PT ;  /* 0x0000000858007c0c */ /* 0x000fc4000bf26270 */
[----:B------:R-:W-:Y:S01]  /*8e80*/  ISETP.GE.AND P0, PT, R90, UR8, PT ;  /* 0x000000085a007c0c */ /* 0x000fe2000bf06270 */
[----:B------:R-:W-:Y:S01]  /*8e90*/  IMAD R15, R15, UR7, R80 ;  /* 0x000000070f0f7c24 */ /* 0x000fe2000f8e0250 */
[----:B------:R-:W-:Y:S02]  /*8ea0*/  ULDC.64 UR6, c[0x0][0xa80] ;  /* 0x0002a00000067ab9 */ /* 0x000fe40000000a00 */
[----:B------:R-:W-:Y:S01]  /*8eb0*/  LEA R14, P6, R12, UR6, 0x1 ;  /* 0x000000060c0e7c11 */ /* 0x000fe2000f8c08ff */
[----:B------:R-:W-:-:S05]  /*8ec0*/  IMAD.IADD R13, R13, 0x1, R15 ;  /* 0x000000010d0d7824 */ /* 0x000fca00078e020f */
[----:B------:R-:W-:Y:S02]  /*8ed0*/  LEA.HI.X R15, R12, UR7, R13, 0x1, P6 ;  /* 0x000000070c0f7c11 */ /* 0x000fe4000b0f0c0d */
[----:B------:R-:W-:-:S03]  /*8ee0*/  LOP3.LUT P6, RZ, R0, 0x40, RZ, 0xc0, !PT ;  /* 0x0000004000ff7812 */ /* 0x000fc600078cc0ff */
[----:B------:R2:W-:Y:S04]  /*8ef0*/  @!P5 STG.E.128 desc[UR38][R14.64], R8 ;  /* 0x000000080e00d986 */ /* 0x0005e8000c101d26 */
[----:B------:R2:W-:Y:S04]  /*8f00*/  @!P4 STG.E.128 desc[UR38][R14.64+0x80], R24 ;  /* 0x000080180e00c986 */ /* 0x0005e8000c101d26 */
[----:B------:R2:W-:Y:S04]  /*8f10*/  @!P3 STG.E.128 desc[UR38][R14.64+0x100], R32 ;  /* 0x000100200e00b986 */ /* 0x0005e8000c101d26 */
[----:B------:R2:W-:Y:S04]  /*8f20*/  @!P2 STG.E.128 desc[UR38][R14.64+0x180], R36 ;  /* 0x000180240e00a986 */ /* 0x0005e8000c101d26 */
[----:B------:R2:W-:Y:S04]  /*8f30*/  @!P1 STG.E.128 desc[UR38][R14.64+0x200], R44 ;  /* 0x0002002c0e009986 */ /* 0x0005e8000c101d26 */
[----:B------:R2:W-:Y:S04]  /*8f40*/  @P6 STG.E.128 desc[UR38][R14.64+0x300], R64 ;  /* 0x000300400e006986 */ /* 0x0005e8000c101d26 */
[----:B------:R2:W-:Y:S01]  /*8f50*/  @!P0 STG.E.128 desc[UR38][R14.64+0x280], R56 ;  /* 0x000280380e008986 */ /* 0x0005e2000c101d26 */
[----:B------:R-:W-:-:S13]  /*8f60*/  LOP3.LUT P0, RZ, R3, 0x80, RZ, 0xc0, !PT ;  /* 0x0000008003ff7812 */ /* 0x000fda000780c0ff */
[----:B------:R-:W-:Y:S05]  /*8f70*/  @!P0 BRA `(.L_x_2961) ;  /* 0x0000000800bc8947 */ /* 0x000fea0003800000 */
[----:B------:R3:W-:Y:S01]  /*8f80*/  STG.E.128 desc[UR38][R14.64+0x380], R72 ;  /* 0x000380480e007986 */ /* 0x0007e2000c101d26 */
[----:B------:R-:W-:Y:S05]  /*8f90*/  BRA `(.L_x_2961) ;  /* 0x0000000800b47947 */ /* 0x000fea0003800000 */
.L_x_2956:
[----:B------:R-:W-:Y:S01]  /*8fa0*/  ULDC.64 UR6, c[0x0][0xbd8] ;  /* 0x0002f60000067ab9 */ /* 0x000fe20000000a00 */
[----:B------:R-:W-:Y:S01]  /*8fb0*/  USHF.L.U32 UR8, UR44, 0x2, URZ ;  /* 0x000000022c087899 */ /* 0x000fe2000800063f */
[----:B------:R-:W-:Y:S01]  /*8fc0*/  IMAD.MOV.U32 R13, RZ, RZ, RZ ;  /* 0x000000ffff0d7224 */ /* 0x000fe200078e00ff */
[----:B------:R-:W-:Y:S02]  /*8fd0*/  UISETP.NE.U32.AND UP0, UPT, UR6, URZ, UPT ;  /* 0x0000003f0600728c */ /* 0x000fe4000bf05070 */
[----:B------:R-:W-:Y:S02]  /*8fe0*/  USHF.L.U64.HI UR9, UR44, 0x2, UR45 ;  /* 0x000000022c097899 */ /* 0x000fe4000801022d */
[----:B------:R-:W-:Y:S02]  /*8ff0*/  UISETP.NE.AND.EX UP0, UPT, UR7, URZ, UPT, UP0 ;  /* 0x0000003f0700728c */ /* 0x000fe4000bf05300 */
[----:B------:R-:W-:Y:S01]  /*9000*/  UIADD3 UR4, UP1, UR8, UR6, URZ ;  /* 0x0000000608047290 */ /* 0x000fe2000ff3e03f */
[----:B------:R-:W0:Y:S01]  /*9010*/  LDC R0, c[0x0][0xa88] ;  /* 0x0002a200ff007b82 */ /* 0x000e220000000800 */
[----:B------:R-:W-:Y:S01]  /*9020*/  VIADD R6, R2, 0x40 ;  /* 0x0000004002067836 */ /* 0x000fe20000000000 */
[----:B------:R-:W-:Y:S01]  /*9030*/  ULDC UR10, c[0x0][0xa8c] ;  /* 0x0002a300000a7ab9 */ /* 0x000fe20000000800 */
[----:B------:R-:W-:Y:S01]  /*9040*/  PLOP3.LUT P1, PT, PT, PT, UP0, 0x80, 0x0 ;  /* 0x000000000000781c */ /* 0x000fe20003f2f008 */
[----:B------:R-:W-:Y:S01]  /*9050*/  UIADD3.X UR6, UR9, UR7, URZ, UP1, !UPT ;  /* 0x0000000709067290 */ /* 0x000fe20008ffe43f */
[----:B------:R-:W-:-:S05]  /*9060*/  MOV R8, UR4 ;  /* 0x0000000400087c02 */ /* 0x000fca0008000f00 */
[----:B------:R-:W-:Y:S01]  /*9070*/  IMAD.U32 R9, RZ, RZ, UR6 ;  /* 0x00000006ff097e24 */ /* 0x000fe2000f8e00ff */
[----:B------:R-:W-:-:S05]  /*9080*/  ULDC.64 UR6, c[0x0][0xbe0] ;  /* 0x0002f80000067ab9 */ /* 0x000fca0000000a00 */
[----:B------:R-:W5:Y:S01]  /*9090*/  @P1 LDG.E R13, desc[UR38][R8.64] ;  /* 0x00000026080d1981 */ /* 0x000f62000c1e1900 */
[----:B------:R-:W-:-:S04]  /*90a0*/  UISETP.NE.U32.AND UP1, UPT, UR6, URZ, UPT ;  /* 0x0000003f0600728c */ /* 0x000fc8000bf25070 */
[----:B------:R-:W-:Y:S01]  /*90b0*/  UISETP.NE.AND.EX UP1, UPT, UR7, URZ, UPT, UP1 ;  /* 0x0000003f0700728c */ /* 0x000fe2000bf25310 */
[----:B------:R-:W-:-:S05]  /*90c0*/  ISETP.GE.AND P3, PT, R6, UR10, PT ;  /* 0x0000000a06007c0c */ /* 0x000fca000bf66270 */
[----:B------:R-:W-:-:S05]  /*90d0*/  PLOP3.LUT P2, PT, PT, PT, UP1, 0x80, 0x0 ;  /* 0x000000000000781c */ /* 0x000fca0003f4f018 */
[----:B------:R-:W-:Y:S01]  /*90e0*/  @UP1 UIADD3 UR6, UP2, UR8, UR6, URZ ;  /* 0x0000000608061290 */ /* 0x000fe2000ff5e03f */
[----:B------:R-:W-:-:S03]  /*90f0*/  SEL R4, RZ, 0xffffffff, P3 ;  /* 0xffffffffff047807 */ /* 0x000fc60001800000 */
[----:B------:R-:W-:Y:S01]  /*9100*/  @UP1 UIADD3.X UR7, UR9, UR7, URZ, UP2, !UPT ;  /* 0x0000000709071290 */ /* 0x000fe200097fe43f */
[C---:B------:R-:W-:Y:S01]  /*9110*/  VIADD R14, R2.reuse, 0x80 ;  /* 0x00000080020e7836 */ /* 0x040fe20000000000 */
[C---:B------:R-:W-:Y:S01]  /*9120*/  ISETP.GE.AND P0, PT, R2.reuse, UR10, PT ;  /* 0x0000000a02007c0c */ /* 0x040fe2000bf06270 */
[----:B------:R-:W-:Y:S01]  /*9130*/  IMAD.U32 R10, RZ, RZ, UR6 ;  /* 0x00000006ff0a7e24 */ /* 0x000fe2000f8e00ff */
[----:B------:R-:W-:Y:S01]  /*9140*/  IADD3 R20, R2, 0xc0, RZ ;  /* 0x000000c002147810 */ /* 0x000fe20007ffe0ff */
[----:B------:R-:W-:Y:S01]  /*9150*/  IMAD.SHL.U32 R4, R4, 0x2, RZ ;  /* 0x0000000204047824 */ /* 0x000fe200078e00ff */
[----:B------:R-:W-:Y:S02]  /*9160*/  MOV R11, UR7 ;  /* 0x00000007000b7c02 */ /* 0x000fe40008000f00 */
[----:B------:R-:W-:Y:S02]  /*9170*/  SEL R3, RZ, 0x1, P0 ;  /* 0x00000001ff037807 */ /* 0x000fe40000000000 */
[----:B------:R-:W-:Y:S01]  /*9180*/  ISETP.GE.AND P4, PT, R14, UR10, PT ;  /* 0x0000000a0e007c0c */ /* 0x000fe2000bf86270 */
[----:B------:R-:W-:Y:S01]  /*9190*/  VIADD R12, R2, 0x180 ;  /* 0x00000180020c7836 */ /* 0x000fe20000000000 */
[----:B------:R-:W-:Y:S01]  /*91a0*/  ISETP.GE.AND P5, PT, R20, UR10, PT ;  /* 0x0000000a14007c0c */ /* 0x000fe2000bfa6270 */
[----:B0-----:R0:W5:Y:S01]  /*91b0*/  @P2 LDG.E R0, desc[UR38][R10.64] ;  /* 0x000000260a002981 */ /* 0x001162000c1e1900 */
[----:B------:R-:W-:-:S02]  /*91c0*/  LOP3.LUT R3, R4, 0x2, R3, 0xe2, !PT ;  /* 0x0000000204037812 */ /* 0x000fc400078ee203 */
[----:B------:R-:W-:Y:S02]  /*91d0*/  SEL R4, RZ, 0x4, P4 ;  /* 0x00000004ff047807 */ /* 0x000fe40002000000 */
[----:B------:R-:W-:Y:S02]  /*91e0*/  ISETP.GE.AND P0, PT, R12, UR10, PT ;  /* 0x0000000a0c007c0c */ /* 0x000fe4000bf06270 */
[----:B------:R-:W-:Y:S02]  /*91f0*/  ISETP.GE.AND P3, PT, R190, 0x40, PT ;  /* 0x00000040be00780c */ /* 0x000fe40003f66270 */
[----:B0-----:R-:W-:-:S04]  /*9200*/  SEL R10, RZ, 0x8, P5 ;  /* 0x00000008ff0a7807 */ /* 0x001fc80002800000 */
[----:B------:R-:W-:Y:S01]  /*9210*/  LOP3.LUT R12, R10, R3, R4, 0xfe, !PT ;  /* 0x000000030a0c7212 */ /* 0x000fe200078efe04 */
[----:B------:R-:W-:Y:S06]  /*9220*/  @P2 BRA `(.L_x_2962) ;  /* 0x0000000000102947 */ /* 0x000fec0003800000 */
[----:B------:R-:W-:Y:S05]  /*9230*/  @!P1 BRA `(.L_x_2962) ;  /* 0x00000000000c9947 */ /* 0x000fea0003800000 */
[----:B------:R-:W2:Y:S04]  /*9240*/  LDG.E R3, desc[UR38][R8.64] ;  /* 0x0000002608037981 */ /* 0x000ea8000c1e1900 */
[----:B-----5:R-:W2:Y:S02]  /*9250*/  LDG.E R0, desc[UR38][R8.64+0x4] ;  /* 0x0000042608007981 */ /* 0x020ea4000c1e1900 */
[----:B--2---:R-:W-:-:S07]  /*9260*/  IMAD.IADD R0, R0, 0x1, -R3 ;  /* 0x0000000100007824 */ /* 0x004fce00078e0a03 */
.L_x_2962:
[----:B------:R-:W-:Y:S01]  /*9270*/  USHF.R.S32.HI UR7, URZ, 0x1f, UR46 ;  /* 0x0000001f3f077899 */ /* 0x000fe2000801142e */
[----:B------:R-:W-:Y:S01]  /*9280*/  BSSY B1, `(.L_x_2963) ;  /* 0x0000020000017945 */ /* 0x000fe20003800000 */
[----:B------:R-:W-:Y:S01]  /*9290*/  USEL UR44, UR44, URZ, !UP0 ;  /* 0x0000003f2c2c7287 */ /* 0x000fe2000c000000 */
[C---:B------:R-:W-:Y:S01]  /*92a0*/  VIADD R26, R2.reuse, 0x100 ;  /* 0x00000100021a7836 */ /* 0x040fe20000000000 */
[----:B------:R-:W-:Y:S01]  /*92b0*/  USEL UR45, UR45, URZ, !UP0 ;  /* 0x0000003f2d2d7287 */ /* 0x000fe2000c000000 */
[----:B------:R-:W-:Y:S02]  /*92c0*/  IADD3 R27, R2, 0x140, RZ ;  /* 0x00000140021b7810 */ /* 0x000fe40007ffe0ff */
[----:B------:R-:W-:Y:S02]  /*92d0*/  SHF.R.S32.HI R15, RZ, 0x1f, R2 ;  /* 0x0000001fff0f7819 */ /* 0x000fe40000011402 */
[----:B-----5:R-:W-:Y:S01]  /*92e0*/  SHF.R.S32.HI R4, RZ, 0x1f, R13 ;  /* 0x0000001fff047819 */ /* 0x020fe2000001140d */
[----:B------:R-:W-:Y:S06]  /*92f0*/  @P3 BRA `(.L_x_2964) ;  /* 0x0000000000603947 */ /* 0x000fec0003800000 */
[----:B------:R-:W0:Y:S02]  /*9300*/  S2R R3, SR_TID.X ;  /* 0x0000000000037919 */ /* 0x000e240000002100 */
[----:B0-----:R-:W-:-:S04]  /*9310*/  IMAD R3, R187, 0x40, R3 ;  /* 0x00000040bb037824 */ /* 0x001fc800078e0203 */
[----:B------:R-:W-:-:S05]  /*9320*/  VIADD R3, R3, 0xffffff80 ;  /* 0xffffff8003037836 */ /* 0x000fca0000000000 */
[----:B------:R-:W-:-:S13]  /*9330*/  ISETP.GE.AND P1, PT, R3, R0, PT ;  /* 0x000000000300720c */ /* 0x000fda0003f26270 */
[----:B------:R-:W-:Y:S05]  /*9340*/  @P1 BRA `(.L_x_2964) ;  /* 0x00000000004c1947 */ /* 0x000fea0003800000 */
[C---:B------:R-:W-:Y:S01]  /*9350*/  IADD3 R8, P1, R3.reuse, R13, RZ ;  /* 0x0000000d03087210 */ /* 0x040fe20007f3e0ff */
[----:B------:R-:W-:Y:S02]  /*9360*/  ULDC.64 UR8, c[0x0][0xb70] ;  /* 0x0002dc0000087ab9 */ /* 0x000fe40000000a00 */
[----:B------:R-:W-:Y:S01]  /*9370*/  UIMAD UR4, UR7, UR8, URZ ;  /* 0x00000008070472a4 */ /* 0x000fe2000f8e023f */
[----:B------:R-:W-:Y:S01]  /*9380*/  LEA.HI.X.SX32 R9, R3, R4, 0x1, P1 ;  /* 0x0000000403097211 */ /* 0x000fe200008f0eff */
[----:B------:R-:W-:Y:S02]  /*9390*/  IMAD.U32 R3, RZ, RZ, UR8 ;  /* 0x00000008ff037e24 */ /* 0x000fe4000f8e00ff */
[----:B------:R-:W-:Y:S02]  /*93a0*/  UIMAD UR4, UR46, UR9, UR4 ;  /* 0x000000092e0472a4 */ /* 0x000fe4000f8e0204 */
[----:B------:R-:W-:Y:S01]  /*93b0*/  IMAD.WIDE.U32 R8, R3, UR46, R8 ;  /* 0x0000002e03087c25 */ /* 0x000fe2000f8e0008 */
[----:B------:R-:W-:-:S02]  /*93c0*/  ULDC.64 UR8, c[0x0][0xb78] ;  /* 0x0002de0000087ab9 */ /* 0x000fc40000000a00 */
[----:B------:R-:W-:Y:S02]  /*93d0*/  UIMAD UR6, UR45, UR8, URZ ;  /* 0x000000082d0672a4 */ /* 0x000fe4000f8e023f */
[----:B------:R-:W-:Y:S01]  /*93e0*/  IMAD.U32 R3, RZ, RZ, UR8 ;  /* 0x00000008ff037e24 */ /* 0x000fe2000f8e00ff */
[----:B------:R-:W-:Y:S01]  /*93f0*/  IADD3 R9, R9, UR4, RZ ;  /* 0x0000000409097c10 */ /* 0x000fe2000fffe0ff */
[----:B------:R-:W-:Y:S02]  /*9400*/  UIMAD UR6, UR44, UR9, UR6 ;  /* 0x000000092c0672a4 */ /* 0x000fe4000f8e0206 */
[----:B------:R-:W-:Y:S01]  /*9410*/  IMAD.WIDE.U32 R8, R3, UR44, R8 ;  /* 0x0000002c03087c25 */ /* 0x000fe2000f8e0008 */
[----:B------:R-:W-:-:S03]  /*9420*/  ULDC.64 UR8, c[0x0][0xb40] ;  /* 0x0002d00000087ab9 */ /* 0x000fc60000000a00 */
[----:B------:R-:W-:Y:S01]  /*9430*/  VIADD R3, R9, UR6 ;  /* 0x0000000609037c36 */ /* 0x000fe20008000000 */
[----:B------:R-:W-:-:S04]  /*9440*/  LEA R10, P1, R8, UR8, 0x2 ;  /* 0x00000008080a7c11 */ /* 0x000fc8000f8210ff */
[----:B------:R-:W-:Y:S01]  /*9450*/  LEA.HI.X R11, R8, UR9, R3, 0x2, P1 ;  /* 0x00000009080b7c11 */ /* 0x000fe200088f1403 */
[----:B------:R-:W-:-:S05]  /*9460*/  IMAD.MOV.U32 R3, RZ, RZ, -0x800000 ;  /* 0xff800000ff037424 */ /* 0x000fca00078e00ff */
[----:B------:R0:W-:Y:S03]  /*9470*/  STG.E desc[UR38][R10.64], R3 ;  /* 0x000000030a007986 */ /* 0x0001e6000c101926 */
.L_x_2964:
[----:B------:R-:W-:Y:S05]  /*9480*/  BSYNC B1 ;  /* 0x0000000000017941 */ /* 0x000fea0003800000 */
.L_x_2963:
[----:B------:R-:W-:Y:S01]  /*9490*/  ULDC.64 UR8, c[0x0][0xaa0] ;  /* 0x0002a80000087ab9 */ /* 0x000fe20000000a00 */
[----:B0-----:R-:W-:Y:S01]  /*94a0*/  MOV R3, R15 ;  /* 0x0000000f00037202 */ /* 0x001fe20000000f00 */
[----:B------:R-:W-:Y:S01]  /*94b0*/  IMAD R4, R4, UR8, RZ ;  /* 0x0000000804047c24 */ /* 0x000fe2000f8e02ff */
[----:B------:R-:W-:Y:S01]  /*94c0*/  ISETP.GE.AND P1, PT, R26, UR10, PT ;  /* 0x0000000a1a007c0c */ /* 0x000fe2000bf26270 */
[----:B------:R-:W-:Y:S01]  /*94d0*/  VIADD R10, R2, 0x1c0 ;  /* 0x000001c0020a7836 */ /* 0x000fe20000000000 */
[----:B------:R-:W-:Y:S01]  /*94e0*/  ISETP.GE.AND P2, PT, R27, UR10, PT ;  /* 0x0000000a1b007c0c */ /* 0x000fe2000bf46270 */
[C---:B------:R-:W-:Y:S01]  /*94f0*/  IMAD.WIDE.U32 R8, R13.reuse, UR8, R2 ;  /* 0x000000080d087c25 */ /* 0x040fe2000f8e0002 */
[----:B------:R-:W-:Y:S01]  /*9500*/  SEL R3, RZ, 0x10, P1 ;  /* 0x00000010ff037807 */ /* 0x000fe20000800000 */
[----:B------:R-:W-:Y:S02]  /*9510*/  BSSY B1, `(.L_x_2965) ;  /* 0x0000038000017945 */ /* 0x000fe40003800000 */
[----:B------:R-:W-:Y:S01]  /*9520*/  IMAD R13, R13, UR9, R4 ;  /* 0x000000090d0d7c24 */ /* 0x000fe2000f8e0204 */
[----:B------:R-:W-:Y:S01]  /*9530*/  ULDC.64 UR8, c[0x0][0xae0] ;  /* 0x0002b80000087ab9 */ /* 0x000fe20000000a00 */
[----:B------:R-:W-:Y:S01]  /*9540*/  SEL R4, RZ, 0x20, P2 ;  /* 0x00000020ff047807 */ /* 0x000fe20001000000 */
[----:B------:R-:W-:Y:S01]  /*9550*/  UIMAD UR4, UR7, UR8, URZ ;  /* 0x00000008070472a4 */ /* 0x000fe2000f8e023f */
[----:B------:R-:W-:Y:S01]  /*9560*/  IMAD.IADD R9, R9, 0x1, R13 ;  /* 0x0000000109097824 */ /* 0x000fe200078e020d */
[----:B------:R-:W-:Y:S01]  /*9570*/  ISETP.GE.AND P2, PT, R10, UR10, PT ;  /* 0x0000000a0a007c0c */ /* 0x000fe2000bf46270 */
[----:B------:R-:W-:Y:S01]  /*9580*/  IMAD.U32 R13, RZ, RZ, UR8 ;  /* 0x00000008ff0d7e24 */ /* 0x000fe2000f8e00ff */
[----:B------:R-:W-:Y:S01]  /*9590*/  LOP3.LUT R11, R4, R12, R3, 0xfe, !PT ;  /* 0x0000000c040b7212 */ /* 0x000fe200078efe03 */
[----:B------:R-:W-:Y:S01]  /*95a0*/  UIMAD UR4, UR46, UR9, UR4 ;  /* 0x000000092e0472a4 */ /* 0x000fe2000f8e0204 */
[----:B------:R-:W-:Y:S01]  /*95b0*/  IMAD R3, R187, -0x40, R0 ;  /* 0xffffffc0bb037824 */ /* 0x000fe200078e0200 */
[----:B------:R-:W-:Y:S01]  /*95c0*/  SEL R4, RZ, 0x40, P0 ;  /* 0x00000040ff047807 */ /* 0x000fe20000000000 */
[----:B------:R-:W-:Y:S01]  /*95d0*/  IMAD.WIDE.U32 R8, R13, UR46, R8 ;  /* 0x0000002e0d087c25 */ /* 0x000fe2000f8e0008 */
[----:B------:R-:W-:Y:S01]  /*95e0*/  ULDC.64 UR6, c[0x0][0xae8] ;  /* 0x0002ba0000067ab9 */ /* 0x000fe20000000a00 */
[----:B------:R-:W-:-:S02]  /*95f0*/  IADD3 R0, R18, 0x20, RZ ;  /* 0x0000002012007810 */ /* 0x000fc40007ffe0ff */
[-C--:B------:R-:W-:Y:S01]  /*9600*/  ISETP.GE.AND P1, PT, R18, R3.reuse, PT ;  /* 0x000000031200720c */ /* 0x080fe20003f26270 */
[----:B------:R-:W-:Y:S01]  /*9610*/  VIADD R9, R9, UR4 ;  /* 0x0000000409097c36 */ /* 0x000fe20008000000 */
[----:B------:R-:W-:Y:S01]  /*9620*/  LOP3.LUT R21, R11, R4, RZ, 0xfc, !PT ;  /* 0x000000040b157212 */ /* 0x000fe200078efcff */
[----:B------:R-:W-:Y:S02]  /*9630*/  UIMAD UR4, UR45, UR6, URZ ;  /* 0x000000062d0472a4 */ /* 0x000fe4000f8e023f */
[----:B------:R-:W-:Y:S01]  /*9640*/  IMAD.U32 R11, RZ, RZ, UR6 ;  /* 0x00000006ff0b7e24 */ /* 0x000fe2000f8e00ff */
[----:B------:R-:W-:Y:S01]  /*9650*/  ISETP.GE.AND P0, PT, R0, R3, PT ;  /* 0x000000030000720c */ /* 0x000fe20003f06270 */
[----:B------:R-:W-:Y:S01]  /*9660*/  IMAD.MOV.U32 R12, RZ, RZ, R18 ;  /* 0x000000ffff0c7224 */ /* 0x000fe200078e0012 */
[----:B------:R-:W-:Y:S02]  /*9670*/  UIMAD UR4, UR44, UR7, UR4 ;  /* 0x000000072c0472a4 */ /* 0x000fe4000f8e0204 */
[----:B------:R-:W-:Y:S01]  /*9680*/  IMAD.WIDE.U32 R10, R11, UR44, R8 ;  /* 0x0000002c0b0a7c25 */ /* 0x000fe2000f8e0008 */
[----:B------:R-:W-:-:S02]  /*9690*/  SHF.R.S32.HI R13, RZ, 0x1f, R18 ;  /* 0x0000001fff0d7819 */ /* 0x000fc40000011412 */
[----:B------:R-:W-:Y:S02]  /*96a0*/  SEL R0, RZ, 0x80, P2 ;  /* 0x00000080ff007807 */ /* 0x000fe40001000000 */
[----:B------:R-:W-:Y:S01]  /*96b0*/  IADD3 R15, R11, UR4, RZ ;  /* 0x000000040b0f7c10 */ /* 0x000fe2000fffe0ff */
[----:B------:R-:W-:Y:S01]  /*96c0*/  IMAD.WIDE R12, R187, 0x40, R12 ;  /* 0x00000040bb0c7825 */ /* 0x000fe200078e020c */
[----:B------:R-:W-:Y:S01]  /*96d0*/  LOP3.LUT R0, R21, R0, RZ, 0xfc, !PT ;  /* 0x0000000015007212 */ /* 0x000fe200078efcff */
[----:B------:R-:W-:Y:S06]  /*96e0*/  @P1 BRA `(.L_x_2966) ;  /* 0x0000000000681947 */ /* 0x000fec0003800000 */
        /* <DEDUP_REMOVED lines=8> */
[----:B------:R-:W-:Y:S01]  /*9770*/  ISETP.GE.AND P3, PT, R26, UR10, PT ;  /* 0x0000000a1a007c0c */ /* 0x000fe2000bf66270 */
[----:B------:R-:W-:Y:S01]  /*9780*/  IMAD.WIDE.U32 R8, R12, UR6, R8 ;  /* 0x000000060c087c25 */ /* 0x000fe2000f8e0008 */
[----:B------:R-:W-:Y:S01]  /*9790*/  ULDC.64 UR6, c[0x0][0xa80] ;  /* 0x0002a00000067ab9 */ /* 0x000fe20000000a00 */
[----:B------:R-:W-:-:S02]  /*97a0*/  ISETP.GE.AND P2, PT, R27, UR10, PT ;  /* 0x0000000a1b007c0c */ /* 0x000fc4000bf46270 */
[----:B------:R-:W-:Y:S01]  /*97b0*/  IMAD.IADD R3, R9, 0x1, R3 ;  /* 0x0000000109037824 */ /* 0x000fe200078e0203 */
[----:B------:R-:W-:-:S04]  /*97c0*/  LEA R24, P1, R8, UR6, 0x1 ;  /* 0x0000000608187c11 */ /* 0x000fc8000f8208ff */
[----:B------:R-:W-:Y:S02]  /*97d0*/  LEA.HI.X R25, R8, UR7, R3, 0x1, P1 ;  /* 0x0000000708197c11 */ /* 0x000fe400088f0c03 */
[----:B------:R-:W-:-:S03]  /*97e0*/  ISETP.GE.AND P1, PT, R14, UR10, PT ;  /* 0x0000000a0e007c0c */ /* 0x000fc6000bf26270 */
[----:B------:R0:W-:Y:S01]  /*97f0*/  @!P6 STG.E.128 desc[UR38][R24.64], RZ ;  /* 0x000000ff1800e986 */ /* 0x0001e2000c101d26 */
[----:B------:R-:W-:-:S03]  /*9800*/  LOP3.LUT P6, RZ, R21, 0x40, RZ, 0xc0, !PT ;  /* 0x0000004015ff7812 */ /* 0x000fc600078cc0ff */
[----:B------:R0:W-:Y:S01]  /*9810*/  @!P5 STG.E.128 desc[UR38][R24.64+0x80], RZ ;  /* 0x000080ff1800d986 */ /* 0x0001e2000c101d26 */
[----:B------:R-:W-:-:S03]  /*9820*/  LOP3.LUT P5, RZ, R0, 0x80, RZ, 0xc0, !PT ;  /* 0x0000008000ff7812 */ /* 0x000fc600078ac0ff */
[----:B------:R0:W-:Y:S04]  /*9830*/  @!P4 STG.E.128 desc[UR38][R24.64+0x180], RZ ;  /* 0x000180ff1800c986 */ /* 0x0001e8000c101d26 */
[----:B------:R0:W-:Y:S04]  /*9840*/  @!P1 STG.E.128 desc[UR38][R24.64+0x100], RZ ;  /* 0x000100ff18009986 */ /* 0x0001e8000c101d26 */
[----:B------:R0:W-:Y:S04]  /*9850*/  @!P3 STG.E.128 desc[UR38][R24.64+0x200], RZ ;  /* 0x000200ff1800b986 */ /* 0x0001e8000c101d26 */
[----:B------:R0:W-:Y:S04]  /*9860*/  @!P2 STG.E.128 desc[UR38][R24.64+0x280], RZ ;  /* 0x000280ff1800a986 */ /* 0x0001e8000c101d26 */
[----:B------:R0:W-:Y:S04]  /*9870*/  @P6 STG.E.128 desc[UR38][R24.64+0x300], RZ ;  /* 0x000300ff18006986 */ /* 0x0001e8000c101d26 */
[----:B------:R0:W-:Y:S02]  /*9880*/  @P5 STG.E.128 desc[UR38][R24.64+0x380], RZ ;  /* 0x000380ff18005986 */ /* 0x0001e4000c101d26 */
.L_x_2966:
[----:B------:R-:W-:Y:S05]  /*9890*/  BSYNC B1 ;  /* 0x0000000000017941 */ /* 0x000fea0003800000 */
.L_x_2965:
[----:B------:R-:W-:Y:S05]  /*98a0*/  @P0 BRA `(.L_x_2961) ;  /* 0x0000000000700947 */ /* 0x000fea0003800000 */
[----:B------:R-:W-:Y:S01]  /*98b0*/  IADD3 R3, P0, R12, 0x20, RZ ;  /* 0x000000200c037810 */ /* 0x000fe20007f1e0ff */
        /* <DEDUP_REMOVED lines=11> */
[----:B------:R-:W-:Y:S01]  /*9970*/  LOP3.LUT P4, RZ, R21, 0x40, RZ, 0xc0, !PT ;  /* 0x0000004015ff7812 */ /* 0x000fe2000788c0ff */
[----:B------:R-:W-:Y:S01]  /*9980*/  IMAD R3, R3, UR7, R12 ;  /* 0x0000000703037c24 */ /* 0x000fe2000f8e020c */
[----:B------:R-:W-:Y:S02]  /*9990*/  ULDC.64 UR6, c[0x0][0xa80] ;  /* 0x0002a00000067ab9 */ /* 0x000fe40000000a00 */
[----:B------:R-:W-:Y:S01]  /*99a0*/  LEA R10, P3, R8, UR6, 0x1 ;  /* 0x00000006080a7c11 */ /* 0x000fe2000f8608ff */
[----:B------:R-:W-:-:S05]  /*99b0*/  IMAD.IADD R3, R9, 0x1, R3 ;  /* 0x0000000109037824 */ /* 0x000fca00078e0203 */
[----:B------:R-:W-:Y:S02]  /*99c0*/  LEA.HI.X R11, R8, UR7, R3, 0x1, P3 ;  /* 0x00000007080b7c11 */ /* 0x000fe400098f0c03 */
[----:B------:R-:W-:-:S03]  /*99d0*/  ISETP.GE.AND P3, PT, R2, UR10, PT ;  /* 0x0000000a02007c0c */ /* 0x000fc6000bf66270 */
[----:B------:R1:W-:Y:S01]  /*99e0*/  @!P0 STG.E.128 desc[UR38][R10.64+0x80], RZ ;  /* 0x000080ff0a008986 */ /* 0x0003e2000c101d26 */
[----:B------:R-:W-:-:S03]  /*99f0*/  LOP3.LUT P0, RZ, R0, 0x80, RZ, 0xc0, !PT ;  /* 0x0000008000ff7812 */ /* 0x000fc6000780c0ff */
[----:B------:R1:W-:Y:S04]  /*9a00*/  @!P1 STG.E.128 desc[UR38][R10.64+0x100], RZ ;  /* 0x000100ff0a009986 */ /* 0x0003e8000c101d26 */
[----:B------:R1:W-:Y:S04]  /*9a10*/  @!P2 STG.E.128 desc[UR38][R10.64+0x180], RZ ;  /* 0x000180ff0a00a986 */ /* 0x0003e8000c101d26 */
[----:B------:R1:W-:Y:S04]  /*9a20*/  @!P6 STG.E.128 desc[UR38][R10.64+0x200], RZ ;  /* 0x000200ff0a00e986 */ /* 0x0003e8000c101d26 */
[----:B------:R1:W-:Y:S04]  /*9a30*/  @!P5 STG.E.128 desc[UR38][R10.64+0x280], RZ ;  /* 0x000280ff0a00d986 */ /* 0x0003e8000c101d26 */
[----:B------:R1:W-:Y:S04]  /*9a40*/  @P4 STG.E.128 desc[UR38][R10.64+0x300], RZ ;  /* 0x000300ff0a004986 */ /* 0x0003e8000c101d26 */
[----:B------:R1:W-:Y:S04]  /*9a50*/  @!P3 STG.E.128 desc[UR38][R10.64], RZ ;  /* 0x000000ff0a00b986 */ /* 0x0003e8000c101d26 */
[----:B------:R1:W-:Y:S02]  /*9a60*/  @P0 STG.E.128 desc[UR38][R10.64+0x380], RZ ;  /* 0x000380ff0a000986 */ /* 0x0003e4000c101d26 */
.L_x_2961:
[----:B------:R-:W-:Y:S05]  /*9a70*/  BSYNC B0 ;  /* 0x0000000000007941 */ /* 0x000fea0003800000 */
.L_x_2955:
[----:B------:R-:W-:Y:S02]  /*9a80*/  ULDC UR4, c[0x0][0xc14] ;  /* 0x0003050000047ab9 */ /* 0x000fe40000000800 */
[----:B------:R-:W-:-:S13]  /*9a90*/  ISETP.GE.AND P0, PT, R7, UR4, PT ;  /* 0x0000000407007c0c */ /* 0x000fda000bf06270 */
[----:B------:R-:W-:Y:S05]  /*9aa0*/  @!P0 BRA `(.L_x_2967) ;  /* 0xffffff7400208947 */ /* 0x000fea000383ffff */
[----:B------:R-:W-:Y:S05]  /*9ab0*/  EXIT ;  /* 0x000000000000794d */ /* 0x000fea0003800000 */
.L_x_2922:
[----:B------:R-:W-:-:S08]  /*9ac0*/  NOP ;  /* 0x0000000000007918 */ /* 0x000fd00000000000 */
[----:B------:R-:W0:-:S00]  /*9ad0*/  USETMAXREG.DEALLOC.CTAPOOL 0x18 ;  /* 0x00000018000079c8 */ /* 0x000e0000080e0500 */
[----:B0-----:R-:W-:-:S06]  /*9ae0*/  LOP3.LUT R0, R0, 0x3, RZ, 0xc0, !PT ;  /* 0x0000000300007812 */ /* 0x001fcc00078ec0ff */
[----:B------:R-:W0:Y:S02]  /*9af0*/  SHFL.IDX PT, R0, R0, RZ, 0x1f ;  /* 0x00001fff00007589 */ /* 0x000e2400000e0000 */
[----:B0-----:R-:W-:-:S13]  /*9b00*/  ISETP.NE.AND P0, PT, R0, RZ, PT ;  /* 0x000000ff0000720c */ /* 0x001fda0003f05270 */
[----:B------:R-:W-:Y:S05]  /*9b10*/  @P0 EXIT ;  /* 0x000000000000094d */ /* 0x000fea0003800000 */
[----:B------:R-:W0:Y:S01]  /*9b20*/  S2R R2, SR_TID.X ;  /* 0x0000000000027919 */ /* 0x000e220000002100 */
[----:B------:R-:W-:Y:S01]  /*9b30*/  LOP3.LUT R4, R4, 0xffffffdf, RZ, 0xc0, !PT ;  /* 0xffffffdf04047812 */ /* 0x000fe200078ec0ff */
[----:B------:R-:W-:Y:S01]  /*9b40*/  ULDC UR5, c[0x0][0xc14] ;  /* 0x0003050000057ab9 */ /* 0x000fe20000000800 */
[----:B------:R-:W-:Y:S01]  /*9b50*/  MOV R0, RZ ;  /* 0x000000ff00007202 */ /* 0x000fe20000000f00 */
[----:B------:R-:W1:Y:S01]  /*9b60*/  S2UR UR6, SR_CTAID.X ;  /* 0x00000000000679c3 */ /* 0x000e620000002500 */
        /* <DEDUP_REMOVED lines=9> */
[----:B------:R-:W-:Y:S01]  /*9c00*/  IMAD.MOV.U32 R16, RZ, RZ, RZ ;  /* 0x000000ffff107224 */ /* 0x000fe200078e00ff */
[----:B------:R-:W-:Y:S01]  /*9c10*/  ISETP.GE.U32.AND P0, PT, R8, 0x2, PT ;  /* 0x000000020800780c */ /* 0x000fe20003f06070 */
[----:B------:R-:W-:Y:S01]  /*9c20*/  IMAD.MOV.U32 R19, RZ, RZ, RZ ;  /* 0x000000ffff137224 */ /* 0x000fe200078e00ff */
[----:B------:R-:W-:-:S09]  /*9c30*/  LOP3.LUT R4, R4, 0xfffffffe, RZ, 0xc0, !PT ;  /* 0xfffffffe04047812 */ /* 0x000fd200078ec0ff */
[----:B------:R-:W-:-:S04]  /*9c40*/  @P1 LOP3.LUT R4, R4, 0x1, RZ, 0xfc, !PT ;  /* 0x0000000104041812 */ /* 0x000fc800078efcff */
[----:B------:R-:W-:-:S04]  /*9c50*/  LOP3.LUT R4, R4, 0xffffffef, RZ, 0xc0, !PT ;  /* 0xffffffef04047812 */ /* 0x000fc800078ec0ff */
[----:B------:R-:W-:-:S04]  /*9c60*/  @P0 LOP3.LUT R4, R4, 0x10, RZ, 0xfc, !PT ;  /* 0x0000001004040812 */ /* 0x000fc800078efcff */
[----:B------:R-:W-:Y:S01]  /*9c70*/  LOP3.LUT R4, R4, 0xfffffff7, RZ, 0xc0, !PT ;  /* 0xfffffff704047812 */ /* 0x000fe200078ec0ff */
[----:B--2---:R-:W0:Y:S02]  /*9c80*/  SHFL.UP PT, R5, R0, 0x1, RZ ;  /* 0x0420000000057989 */ /* 0x004e2400000e00ff */
[----:B0-----:R-:W-:-:S05]  /*9c90*/  SEL R5, R5, RZ, P1 ;  /* 0x000000ff05057207 */ /* 0x001fca0000800000 */
[----:B------:R-:W-:-:S05]  /*9ca0*/  IMAD.IADD R5, R0, 0x1, R5 ;  /* 0x0000000100057824 */ /* 0x000fca00078e0205 */
[----:B------:R-:W0:Y:S02]  /*9cb0*/  SHFL.UP PT, R6, R5, 0x2, RZ ;  /* 0x0440000005067989 */ /* 0x000e2400000e00ff */
[----:B0-----:R-:W-:Y:S02]  /*9cc0*/  SEL R6, R6, RZ, P0 ;  /* 0x000000ff06067207 */ /* 0x001fe40000000000 */
[----:B------:R-:W-:-:S03]  /*9cd0*/  ISETP.GE.U32.AND P0, PT, R8, 0x4, PT ;  /* 0x000000040800780c */ /* 0x000fc60003f06070 */
[----:B------:R-:W-:-:S05]  /*9ce0*/  IMAD.IADD R6, R5, 0x1, R6 ;  /* 0x0000000105067824 */ /* 0x000fca00078e0206 */
[----:B------:R-:W0:Y:S05]  /*9cf0*/  SHFL.UP PT, R7, R6, 0x4, RZ ;  /* 0x0480000006077989 */ /* 0x000e2a00000e00ff */
[----:B------:R-:W-:-:S04]  /*9d00*/  @P0 LOP3.LUT R4, R4, 0x8, RZ, 0xfc, !PT ;  /* 0x0000000804040812 */ /* 0x000fc800078efcff */
[----:B------:R-:W-:Y:S02]  /*9d10*/  LOP3.LUT R4, R4, 0xfffffffb, RZ, 0xc0, !PT ;  /* 0xfffffffb04047812 */ /* 0x000fe400078ec0ff */
[----:B0-----:R-:W-:Y:S02]  /*9d20*/  SEL R7, R7, RZ, P0 ;  /* 0x000000ff07077207 */ /* 0x001fe40000000000 */
[----:B------:R-:W-:-:S03]  /*9d30*/  ISETP.GE.U32.AND P0, PT, R8, 0x8, PT ;  /* 0x000000080800780c */ /* 0x000fc60003f06070 */
[----:B------:R-:W-:-:S05]  /*9d40*/  IMAD.IADD R7, R6, 0x1, R7 ;  /* 0x0000000106077824 */ /* 0x000fca00078e0207 */
[----:B------:R-:W0:Y:S05]  /*9d50*/  SHFL.UP PT, R2, R7, 0x8, RZ ;  /* 0x0500000007027989 */ /* 0x000e2a00000e00ff */
[----:B------:R-:W-:-:S04]  /*9d60*/  @P0 LOP3.LUT R4, R4, 0x4, RZ, 0xfc, !PT ;  /* 0x0000000404040812 */ /* 0x000fc800078efcff */
[----:B------:R-:W-:Y:S02]  /*9d70*/  LOP3.LUT R4, R4, 0xfffffffd, RZ, 0xc0, !PT ;  /* 0xfffffffd04047812 */ /* 0x000fe400078ec0ff */
[----:B0-----:R-:W-:Y:S02]  /*9d80*/  SEL R2, R2, RZ, P0 ;  /* 0x000000ff02027207 */ /* 0x001fe40000000000 */
[----:B------:R-:W-:Y:S02]  /*9d90*/  ISETP.GE.U32.AND P0, PT, R8, 0x10, PT ;  /* 0x000000100800780c */ /* 0x000fe40003f06070 */
[----:B------:R-:W-:-:S05]  /*9da0*/  IADD3 R3, R7, R2, RZ ;  /* 0x0000000207037210 */ /* 0x000fca0007ffe0ff */
[----:B------:R-:W0:Y:S06]  /*9db0*/  SHFL.UP PT, R2, R3, 0x10, RZ ;  /* 0x0600000003027989 */ /* 0x000e2c00000e00ff */
[----:B------:R-:W-:Y:S02]  /*9dc0*/  @P0 LOP3.LUT R4, R4, 0x2, RZ, 0xfc, !PT ;  /* 0x0000000204040812 */ /* 0x000fe400078efcff */
[----:B0-----:R-:W-:-:S05]  /*9dd0*/  SEL R2, R2, RZ, P0 ;  /* 0x000000ff02027207 */ /* 0x001fca0000000000 */
[----:B------:R-:W-:-:S05]  /*9de0*/  IMAD.IADD R2, R3, 0x1, R2 ;  /* 0x0000000103027824 */ /* 0x000fca00078e0202 */
[----:B------:R-:W0:Y:S02]  /*9df0*/  SHFL.IDX PT, R5, R2, 0x1f, 0x1f ;  /* 0x03e01f0002057f89 */ /* 0x000e2400000e0000 */
[----:B0-----:R-:W-:-:S05]  /*9e00*/  IMAD R5, R5, UR4, RZ ;  /* 0x0000000405057c24 */ /* 0x001fca000f8e02ff */
[----:B-1----:R-:W-:Y:S02]  /*9e10*/  ISETP.GT.AND P0, PT, R5, UR6, PT ;  /* 0x0000000605007c0c */ /* 0x002fe4000bf04270 */
[----:B------:R-:W-:-:S11]  /*9e20*/  MOV R6, R5 ;  /* 0x0000000500067202 */ /* 0x000fd60000000f00 */
[----:B------:R-:W-:Y:S05]  /*9e30*/  @P0 BRA `(.L_x_2968) ;  /* 0x0000000000c00947 */ /* 0x000fea0003800000 */
[----:B------:R-:W-:Y:S01]  /*9e40*/  IMAD.MOV.U32 R5, RZ, RZ, R6 ;  /* 0x000000ffff057224 */ /* 0x000fe200078e0006 */
[----:B------:R-:W-:Y:S01]  /*9e50*/  ULDC UR5, c[0x0][0xc14] ;  /* 0x0003050000057ab9 */ /* 0x000fe20000000800 */
[----:B------:R-:W-:Y:S01]  /*9e60*/  IMAD.MOV.U32 R19, RZ, RZ, RZ ;  /* 0x000000ffff137224 */ /* 0x000fe200078e00ff */
[----:B------:R-:W-:Y:S01]  /*9e70*/  ULDC UR7, c[0x0][0xc14] ;  /* 0x0003050000077ab9 */ /* 0x000fe20000000800 */
[----:B------:R-:W-:-:S05]  /*9e80*/  ULDC UR4, c[0x0][0xc10] ;  /* 0x0003040000047ab9 */ /* 0x000fca0000000800 */
.L_x_2972:
        /* <DEDUP_REMOVED lines=13> */
[----:B------:R-:W0:Y:S02]  /*9f60*/  LDC.64 R2, c[0x0][0xc58] ;  /* 0x00031600ff027b82 */ /* 0x000e240000000a00 */
[----:B0-----:R-:W-:-:S05]  /*9f70*/  IMAD.WIDE R2, R7, 0x4, R2 ;  /* 0x0000000407027825 */ /* 0x001fca00078e0202 */
[----:B------:R0:W5:Y:S02]  /*9f80*/  LDG.E R0, desc[UR38][R2.64] ;  /* 0x0000002602007981 */ /* 0x000164000c1e1900 */
.L_x_2971:
[----:B------:R-:W-:Y:S05]  /*9f90*/  BSYNC B0 ;  /* 0x0000000000007941 */ /* 0x000fea0003800000 */
.L_x_2970:
[----:B0----5:R-:W0:Y:S01]  /*9fa0*/  SHFL.UP PT, R2, R0, 0x1, RZ ;  /* 0x0420000000027989 */ /* 0x021e2200000e00ff */
[C---:B------:R-:W-:Y:S02]  /*9fb0*/  ISETP.NE.AND P0, PT, R8.reuse, RZ, PT ;  /* 0x000000ff0800720c */ /* 0x040fe40003f05270 */
[----:B------:R-:W-:Y:S02]  /*9fc0*/  ISETP.GE.U32.AND P1, PT, R8, 0x2, PT ;  /* 0x000000020800780c */ /* 0x000fe40003f26070 */
        /* <DEDUP_REMOVED lines=22> */
[----:B------:R-:W-:-:S07]  /*a130*/  IMAD.MOV.U32 R2, RZ, RZ, R9 ;  /* 0x000000ffff027224 */ /* 0x000fce00078e0009 */
.L_x_2968:
        /* <DEDUP_REMOVED lines=10> */
[----:B0-----:R-:W-:-:S06]  /*a1e0*/  IADD3 R3, R9, 0xffffffe, RZ ;  /* 0x0ffffffe09037810 */ /* 0x001fcc0007ffe0ff */
[----:B------:R-:W0:Y:S02]  /*a1f0*/  F2I.FTZ.U32.TRUNC.NTZ R3, R3 ;  /* 0x0000000300037305 */ /* 0x000e24000021f000 */
[----:B0-----:R-:W-:Y:S01]  /*a200*/  IMAD.MOV R11, RZ, RZ, -R3 ;  /* 0x000000ffff0b7224 */ /* 0x001fe200078e0a03 */
[----:B------:R-:W-:Y:S06]  /*a210*/  @!P0 BRA `(.L_x_2973) ;  /* 0x0000000000088947 */ /* 0x000fec0003800000 */
[----:B------:R-:W-:-:S05]  /*a220*/  VIADD R9, R5, 0xffffffff ;  /* 0xffffffff05097836 */ /* 0x000fca0000000000 */
[----:B------:R0:W1:Y:S02]  /*a230*/  SHFL.IDX PT, R16, R2, R9, 0x1f ;  /* 0x00001f0902107589 */ /* 0x00006400000e0000 */
.L_x_2973:
[----:B-1----:R-:W-:Y:S02]  /*a240*/  IMAD R16, R16, UR4, R7 ;  /* 0x0000000410107c24 */ /* 0x002fe4000f8e0207 */
[----:B------:R-:W-:Y:S02]  /*a250*/  IMAD R7, R11, R6, RZ ;  /* 0x000000060b077224 */ /* 0x000fe400078e02ff */
[----:B0-----:R-:W-:Y:S01]  /*a260*/  IMAD.MOV.U32 R2, RZ, RZ, RZ ;  /* 0x000000ffff027224 */ /* 0x001fe200078e00ff */
[----:B------:R-:W-:Y:S01]  /*a270*/  IADD3 R9, -R16, UR6, RZ ;  /* 0x0000000610097c10 */ /* 0x000fe2000fffe1ff */
[----:B------:R-:W-:Y:S02]  /*a280*/  IMAD.IADD R19, R5, 0x1, R19 ;  /* 0x0000000105137824 */ /* 0x000fe400078e0213 */
[----:B------:R-:W-:Y:S01]  /*a290*/  IMAD.HI.U32 R2, R3, R7, R2 ;  /* 0x0000000703027227 */ /* 0x000fe200078e0002 */
[----:B------:R-:W-:Y:S02]  /*a2a0*/  IABS R7, R0 ;  /* 0x0000000000077213 */ /* 0x000fe40000000000 */
[----:B------:R-:W-:-:S02]  /*a2b0*/  IABS R3, R9 ;  /* 0x0000000900037213 */ /* 0x000fc40000000000 */
[----:B------:R-:W-:-:S03]  /*a2c0*/  IADD3 R7, RZ, -R7, RZ ;  /* 0x80000007ff077210 */ /* 0x000fc60007ffe0ff */
        /* <DEDUP_REMOVED lines=12> */
[--C-:B------:R-:W-:Y:S02]  /*a390*/  IMAD.MOV R17, RZ, RZ, -R2.reuse ;  /* 0x000000ffff117224 */ /* 0x100fe400078e0a02 */
[----:B------:R-:W-:Y:S02]  /*a3a0*/  IMAD.MOV.U32 R18, RZ, RZ, R2 ;  /* 0x000000ffff127224 */ /* 0x000fe400078e0002 */
[----:B------:R-:W-:Y:S01]  /*a3b0*/  IMAD R17, R0, R17, R9 ;  /* 0x0000001100117224 */ /* 0x000fe200078e0209 */
[----:B------:R-:W-:Y:S06]  /*a3c0*/  BRA `(.L_x_2974) ;  /* 0x00000000000c7947 */ /* 0x000fec0003800000 */
.L_x_2969:
[----:B------:R-:W-:Y:S01]  /*a3d0*/  MOV R17, RZ ;  /* 0x000000ff00117202 */ /* 0x000fe20000000f00 */
[----:B------:R-:W-:Y:S02]  /*a3e0*/  IMAD.U32 R16, RZ, RZ, UR6 ;  /* 0x00000006ff107e24 */ /* 0x000fe4000f8e00ff */
[----:B------:R-:W-:-:S07]  /*a3f0*/  IMAD.MOV.U32 R18, RZ, RZ, RZ ;  /* 0x000000ffff127224 */ /* 0x000fce00078e00ff */
.L_x_2974:
        /* <DEDUP_REMOVED lines=14> */
[----:B0-----:R-:W-:Y:S01]  /*a4e0*/  MOV R0, 0x1 ;  /* 0x0000000100007802 */ /* 0x001fe20000000f00 */
[----:B------:R0:W-:Y:S01]  /*a4f0*/  STL [R1], RZ ;  /* 0x000000ff01007387 */ /* 0x0001e20000100800 */
[----:B------:R-:W-:Y:S01]  /*a500*/  ULDC UR37, c[0x0][0xc] ;  /* 0x0000030000257ab9 */ /* 0x000fe20000000800 */
[----:B------:R-:W-:Y:S02]  /*a510*/  ULDC.64 UR40, c[0x0][0x198] ;  /* 0x0000660000287ab9 */ /* 0x000fe40000000a00 */
[----:B------:R0:W-:Y:S04]  /*a520*/  STL [R1+0x4], R0 ;  /* 0x0000040001007387 */ /* 0x0001e80000100800 */
[----:B------:R0:W-:Y:S02]  /*a530*/  STL [R1+0x24], RZ ;  /* 0x000024ff01007387 */ /* 0x0001e40000100800 */
.L_x_3038:
[----:B-12---:R-:W1:Y:S02]  /*a540*/  LDC.64 R2, c[0x0][0xc60] ;  /* 0x00031800ff027b82 */ /* 0x006e640000000a00 */
[----:B-1----:R-:W-:-:S05]  /*a550*/  IMAD.WIDE R2, R19, 0x4, R2 ;  /* 0x0000000413027825 */ /* 0x002fca00078e0202 */
[----:B------:R-:W2:Y:S01]  /*a560*/  LDG.E R5, desc[UR38][R2.64] ;  /* 0x0000002602057981 */ /* 0x000ea2000c1e1900 */
[----:B------:R-:W-:Y:S05]  /*a570*/  YIELD ;  /* 0x0000000000007946 */ /* 0x000fea0003800000 */
[----:B------:R-:W-:Y:S01]  /*a580*/  ULDC.64 UR4, c[0x0][0xa28] ;  /* 0x00028a0000047ab9 */ /* 0x000fe20000000a00 */
[----:B0-----:R-:W-:Y:S01]  /*a590*/  IMAD.MOV.U32 R0, RZ, RZ, RZ ;  /* 0x000000ffff007224 */ /* 0x001fe200078e00ff */
[----:B------:R-:W-:-:S04]  /*a5a0*/  ISETP.NE.U32.AND P0, PT, RZ, UR4, PT ;  /* 0x00000004ff007c0c */ /* 0x000fc8000bf05070 */
[----:B------:R-:W-:Y:S01]  /*a5b0*/  ISETP.NE.AND.EX P0, PT, RZ, UR5, PT, P0 ;  /* 0x00000005ff007c0c */ /* 0x000fe2000bf05300 */
[----:B------:R-:W-:Y:S01]  /*a5c0*/  IMAD.MOV.U32 R6, RZ, RZ, RZ ;  /* 0x000000ffff067224 */ /* 0x000fe200078e00ff */
[----:B--2---:R-:W-:Y:S01]  /*a5d0*/  SHF.R.S32.HI R4, RZ, 0x1f, R5 ;  /* 0x0000001fff047819 */ /* 0x004fe20000011405 */
[----:B------:R-:W-:-:S10]  /*a5e0*/  IMAD.SHL.U32 R7, R5, 0x4, RZ ;  /* 0x0000000405077824 */ /* 0x000fd400078e00ff */
[C---:B------:R-:W-:Y:S01]  /*a5f0*/  @P0 LEA R2, P1, R5.reuse, UR4, 0x2 ;  /* 0x0000000405020c11 */ /* 0x040fe2000f8210ff */
[----:B------:R-:W-:Y:S03]  /*a600*/  STL [R1+0x10], R5 ;  /* 0x0000100501007387 */ /* 0x000fe60000100800 */
        /* <DEDUP_REMOVED lines=9> */
[----:B------:R-:W-:-:S04]  /*a6a0*/  ISETP.NE.U32.AND P0, PT, RZ, UR4, PT ;  /* 0x00000004ff007c0c */ /* 0x000fc8000bf05070 */
[----:B------:R-:W-:Y:S01]  /*a6b0*/  ISETP.NE.AND.EX P0, PT, RZ, UR5, PT, P0 ;  /* 0x00000005ff007c0c */ /* 0x000fe2000bf05300 */
[----:B--2---:R0:W-:Y:S04]  /*a6c0*/  STL [R1+0x2c], R6 ;  /* 0x00002c0601007387 */ /* 0x0041e80000100800 */
[----:B------:R1:W-:Y:S01]  /*a6d0*/  STL [R1+0x18], R7 ;  /* 0x0000180701007387 */ /* 0x0003e20000100800 */
[----:B0-----:R-:W-:-:S07]  /*a6e0*/  SHF.L.U64.HI R6, R5, 0x2, R4 ;  /* 0x0000000205067819 */ /* 0x001fce0000010204 */
[C---:B------:R-:W-:Y:S01]  /*a6f0*/  @P0 IADD3 R4, P1, R7.reuse, UR4, RZ ;  /* 0x0000000407040c10 */ /* 0x040fe2000ff3e0ff */
[----:B------:R0:W-:Y:S03]  /*a700*/  STL [R1+0x1c], R6 ;  /* 0x00001c0601007387 */ /* 0x0001e60000100800 */
[C---:B------:R-:W-:Y:S01]  /*a710*/  @P0 IADD3.X R5, R6.reuse, UR5, RZ, P1, !PT ;  /* 0x0000000506050c10 */ /* 0x040fe20008ffe4ff */
[----:B------:R-:W-:Y:S02]  /*a720*/  ULDC.64 UR4, c[0x0][0xa08] ;  /* 0x0002820000047ab9 */ /* 0x000fe40000000a00 */
[----:B------:R-:W-:Y:S02]  /*a730*/  IADD3 R2, P1, R7, UR4, RZ ;  /* 0x0000000407027c10 */ /* 0x000fe4000ff3e0ff */
[----:B-1----:R-:W-:Y:S02]  /*a740*/  MOV R7, RZ ;  /* 0x000000ff00077202 */ /* 0x002fe40000000f00 */
[----:B------:R-:W-:-:S02]  /*a750*/  IADD3.X R3, R6, UR5, RZ, P1, !PT ;  /* 0x0000000506037c10 */ /* 0x000fc40008ffe4ff */
        /* <DEDUP_REMOVED lines=14> */
[----:B-1----:R-:W2:Y:S04]  /*a840*/  LDG.E R5, desc[UR38][R2.64] ;  /* 0x0000002602057981 */ /* 0x002ea8000c1e1900 */
[----:B-----5:R-:W2:Y:S02]  /*a850*/  LDG.E R6, desc[UR38][R2.64+0x4] ;  /* 0x0000042602067981 */ /* 0x020ea4000c1e1900 */
[----:B--2---:R-:W-:-:S07]  /*a860*/  IMAD.IADD R6, R6, 0x1, -R5 ;  /* 0x0000000106067824 */ /* 0x004fce00078e0a05 */
.L_x_2976:
[----:B-1---5:R-:W-:Y:S01]  /*a870*/  IADD3 R2, -R0, R6, RZ ;  /* 0x0000000600027210 */ /* 0x022fe20007ffe1ff */
[----:B------:R-:W-:Y:S01]  /*a880*/  IMAD.IADD R3, R7, 0x1, R0 ;  /* 0x0000000107037824 */ /* 0x000fe200078e0200 */
[----:B------:R-:W-:Y:S02]  /*a890*/  BSSY B6, `(.L_x_2977) ;  /* 0x0000305000067945 */ /* 0x000fe40003800000 */
[C---:B------:R-:W-:Y:S01]  /*a8a0*/  ISETP.GT.AND P0, PT, R2.reuse, RZ, PT ;  /* 0x000000ff0200720c */ /* 0x040fe20003f04270 */
[----:B------:R-:W-:Y:S01]  /*a8b0*/  VIADD R0, R2, 0x3f ;  /* 0x0000003f02007836 */ /* 0x000fe20000000000 */
[----:B------:R-:W-:Y:S04]  /*a8c0*/  STL [R1+0x20], R2 ;  /* 0x0000200201007387 */ /* 0x000fe80000100800 */
        /* <DEDUP_REMOVED lines=13> */
[----:B0-----:R-:W1:Y:S08]  /*a9a0*/  FLO.U32 R0, UR4 ;  /* 0x0000000400007d00 */ /* 0x001e7000080e0000 */
        /* <DEDUP_REMOVED lines=9> */
.L_x_2978:
[----:B------:R-:W1:Y:S01]  /*aa40*/  S2R R3, SR_CgaCtaId ;  /* 0x0000000000037919 */ /* 0x000e620000008800 */
[----:B0-----:R-:W-:-:S04]  /*aa50*/  MOV R0, 0x400 ;  /* 0x0000040000007802 */ /* 0x001fc80000000f00 */
[----:B-1----:R-:W-:-:S05]  /*aa60*/  LEA R2, R3, R0, 0x18 ;  /* 0x0000000003027211 */ /* 0x002fca00078ec0ff */
[----:B------:R0:W-:Y:S01]  /*aa70*/  STL [R1+0xc], R2 ;  /* 0x00000c0201007387 */ /* 0x0001e20000100800 */
[----:B------:R-:W-:-:S05]  /*aa80*/  VIADD R0, R2, 0x22400 ;  /* 0x0002240002007836 */ /* 0x000fca0000000000 */
[----:B------:R-:W-:-:S13]  /*aa90*/  LOP3.LUT P0, RZ, R0, 0x3ff, RZ, 0xc0, !PT ;  /* 0x000003ff00ff7812 */ /* 0x000fda000780c0ff */
[----:B0-----:R-:W-:Y:S05]  /*aaa0*/  @!P0 BRA `(.L_x_2980) ;  /* 0x0000000000408947 */ /* 0x001fea0003800000 */
        /* <DEDUP_REMOVED lines=16> */
.L_x_2980:
        /* <DEDUP_REMOVED lines=20> */
.L_x_2982:
        /* <DEDUP_REMOVED lines=8> */
[----:B------:R-:W-:Y:S01]  /*ad70*/  MOV R8, 0x70 ;  /* 0x0000007000087802 */ /* 0x000fe20000000f00 */
[----:B------:R-:W-:Y:S02]  /*ad80*/  IMAD.U32 R7, RZ, RZ, UR9 ;  /* 0x00000009ff077e24 */ /* 0x000fe4000f8e00ff */
[----:B------:R-:W-:-:S02]  /*ad90*/  IMAD.U32 R10, RZ, RZ, UR4 ;  /* 0x00000004ff0a7e24 */ /* 0x000fc4000f8e00ff */
[----:B------:R-:W-:Y:S02]  /*ada0*/  IMAD.U32 R11, RZ, RZ, UR5 ;  /* 0x00000005ff0b7e24 */ /* 0x000fe4000f8e00ff */
[----:B------:R-:W-:Y:S02]  /*adb0*/  IMAD.MOV.U32 R12, RZ, RZ, 0x1 ;  /* 0x00000001ff0c7424 */ /* 0x000fe400078e00ff */
[----:B------:R-:W-:-:S07]  /*adc0*/  IMAD.MOV.U32 R13, RZ, RZ, RZ ;  /* 0x000000ffff0d7224 */ /* 0x000fce00078e00ff */
[----:B------:R-:W-:-:S07]  /*add0*/  LEPC R20, `(.L_x_2981) ;  /* 0x000000001014794e */ /* 0x000fce0000000000 */
[----:B0-----:R-:W-:Y:S05]  /*ade0*/  CALL.ABS.NOINC R2 ;  /* 0x0000000002007343 */ /* 0x001fea0003c00000 */
.L_x_2981:
[----:B------:R-:W2:Y:S01]  /*adf0*/  LDL.LU R2, [R1+0x18] ;  /* 0x0000180001027983 */ /* 0x000ea20000300800 */
[----:B------:R-:W-:-:S03]  /*ae00*/  ULDC.64 UR4, c[0x0][0x9f8] ;  /* 0x00027e0000047ab9 */ /* 0x000fc60000000a00 */
[----:B------:R-:W3:Y:S04]  /*ae10*/  LDL.LU R0, [R1+0x1c] ;  /* 0x00001c0001007983 */ /* 0x000ee80000300800 */
[----:B------:R-:W4:Y:S04]  /*ae20*/  LDL.LU R4, [R1+0x2c] ;  /* 0x00002c0001047983 */ /* 0x000f280000300800 */
[----:B------:R-:W4:Y:S01]  /*ae30*/  LDL.LU R7, [R1+0x10] ;  /* 0x0000100001077983 */ /* 0x000f220000300800 */
[----:B------:R-:W-:-:S04]  /*ae40*/  ISETP.NE.U32.AND P0, PT, RZ, UR4, PT ;  /* 0x00000004ff007c0c */ /* 0x000fc8000bf05070 */
        /* <DEDUP_REMOVED lines=11> */
[----:B----4-:R-:W-:Y:S02]  /*af00*/  LEA R17, R17, R4, 0x6 ;  /* 0x0000000411117211 */ /* 0x010fe400078e30ff */
        /* <DEDUP_REMOVED lines=13> */
.L_x_2983:
        /* <DEDUP_REMOVED lines=17> */
.L_x_3055:
[----:B------:R-:W2:Y:S01]  /*b0f0*/  LDL R8, [R1+0x14] ;  /* 0x0000140001087983 */ /* 0x000ea20000100800 */
[----:B------:R-:W-:Y:S01]  /*b100*/  UMOV UR4, 0xffffffff ;  /* 0xffffffff00047882 */ /* 0x000fe20000000000 */
[----:B------:R-:W-:Y:S01]  /*b110*/  SHF.R.S32.HI R5, RZ, 0x1f, R0 ;  /* 0x0000001fff057819 */ /* 0x000fe20000011400 */
[----:B--2---:R-:W-:Y:S01]  /*b120*/  VIADD R9, R8, 0xffffffff ;  /* 0xffffffff08097836 */ /* 0x004fe20000000000 */
[----:B------:R-:W-:Y:S06]  /*b130*/  BRA.DIV UR4, `(.L_x_2985) ;  /* 0x0000003a04247947 */ /* 0x000fec000b800000 */
[----:B------:R-:W-:-:S13]  /*b140*/  ELECT P6, URZ, PT ;  /* 0x00000000003f782f */ /* 0x000fda00038c0000 */
.L_x_3058:
        /* <DEDUP_REMOVED lines=12> */
[----:B------:R-:W-:Y:S01]  /*b210*/  IADD3 R8, -R7, RZ, RZ ;  /* 0x000000ff07087210 */ /* 0x000fe20007ffe1ff */
[----:B------:R-:W-:-:S04]  /*b220*/  IMAD.MOV.U32 R10, RZ, RZ, R7 ;  /* 0x000000ffff0a7224 */ /* 0x000fc800078e0007 */
[----:B------:R-:W-:Y:S02]  /*b230*/  IMAD R11, R12, R8, R9 ;  /* 0x000000080c0b7224 */ /* 0x000fe400078e0209 */
[----:B------:R-:W-:-:S03]  /*b240*/  IMAD R8, R5, UR4, RZ ;  /* 0x0000000405087c24 */ /* 0x000fc6000f8e02ff */
[----:B------:R0:W-:Y:S01]  /*b250*/  STL [R1+0x28], R11 ;  /* 0x0000280b01007387 */ /* 0x0001e20000100800 */
[----:B------:R-:W-:Y:S01]  /*b260*/  IMAD R8, R0, UR5, R8 ;  /* 0x0000000500087c24 */ /* 0x000fe2000f8e0208 */
[----:B0-----:R-:W-:-:S03]  /*b270*/  SHF.R.S32.HI R11, RZ, 0x1f, R7 ;  /* 0x0000001fff0b7819 */ /* 0x001fc60000011407 */
[----:B------:R-:W-:-:S04]  /*b280*/  IMAD.WIDE.U32 R10, R0, UR4, R10 ;  /* 0x00000004000a7c25 */ /* 0x000fc8000f8e000a */
[----:B------:R-:W-:Y:S01]  /*b290*/  IMAD.IADD R7, R11, 0x1, R8 ;  /* 0x000000010b077824 */ /* 0x000fe200078e0208 */
[----:B------:R-:W-:-:S04]  /*b2a0*/  LEA R12, P0, R10, R2, 0x2 ;  /* 0x000000020a0c7211 */ /* 0x000fc800078010ff */
[----:B------:R-:W-:-:S05]  /*b2b0*/  LEA.HI.X R13, R10, R3, R7, 0x2, P0 ;  /* 0x000000030a0d7211 */ /* 0x000fca00000f1407 */
[----:B------:R0:W5:Y:S04]  /*b2c0*/  LDG.E R7, desc[UR38][R12.64] ;  /* 0x000000260c077981 */ /* 0x000168000c1e1900 */
.L_x_2987:
[----:B------:R-:W2:Y:S01]  /*b2d0*/  LDL R8, [R1] ;  /* 0x0000000001087983 */ /* 0x000ea20000100800 */
[----:B------:R-:W-:-:S03]  /*b2e0*/  MOV R11, 0x400 ;  /* 0x00000400000b7802 */ /* 0x000fc60000000f00 */
[----:B------:R-:W3:Y:S01]  /*b2f0*/  LDL R10, [R1+0x4] ;  /* 0x00000400010a7983 */ /* 0x000ee20000100800 */
[----:B0-----:R-:W0:Y:S02]  /*b300*/  S2R R12, SR_CgaCtaId ;  /* 0x00000000000c7919 */ /* 0x001e240000008800 */
[----:B0-----:R-:W-:-:S05]  /*b310*/  LEA R11, R12, R11, 0x18 ;  /* 0x0000000b0c0b7211 */ /* 0x001fca00078ec0ff */
[----:B--2---:R-:W-:Y:S01]  /*b320*/  IMAD R8, R8, 0x8, R11 ;  /* 0x0000000808087824 */ /* 0x004fe200078e020b */
[----:B---3--:R-:W-:-:S04]  /*b330*/  SHF.L.U32 R10, R10, 0x1f, RZ ;  /* 0x0000001f0a0a7819 */ /* 0x008fc800000006ff */
[----:B------:R-:W0:Y:S02]  /*b340*/  SYNCS.PHASECHK.TRANS64.TRYWAIT P0, [R8+URZ+0x28c40], R10 ;  /* 0x028c400a080075a7 */ /* 0x000e24000800017f */
[----:B0-----:R-:W-:Y:S05]  /*b350*/  @!P0 BRA `(.L_x_2988) ;  /* 0x0000003400bc8947 */ /* 0x001fea0003800000 */
.L_x_3059:
        /* <DEDUP_REMOVED lines=11> */
.L_x_2989:
[----:B------:R-:W2:Y:S04]  /*b410*/  LDL R11, [R1] ;  /* 0x00000000010b7983 */ /* 0x000ea80000100800 */
[----:B------:R-:W3:Y:S04]  /*b420*/  LDL R14, [R1+0x28] ;  /* 0x00002800010e7983 */ /* 0x000ee80000100800 */
[----:B0-----:R-:W4:Y:S01]  /*b430*/  LDL R10, [R1+0x8] ;  /* 0x00000800010a7983 */ /* 0x001f220000100800 */
[----:B------:R-:W0:Y:S01]  /*b440*/  S2R R13, SR_CgaCtaId ;  /* 0x00000000000d7919 */ /* 0x000e220000008800 */
[----:B------:R-:W-:-:S02]  /*b450*/  MOV R12, 0x400 ;  /* 0x00000400000c7802 */ /* 0x000fc40000000f00 */
[----:B------:R-:W-:Y:S01]  /*b460*/  R2UR UR9, R8 ;  /* 0x00000000080972ca */ /* 0x000fe200000e0000 */
[----:B------:R-:W-:Y:S01]  /*b470*/  UIADD3 UR6, UP0, UR40, 0x370, URZ ;  /* 0x0000037028067890 */ /* 0x000fe2000ff1e03f */
[----:B------:R-:W-:Y:S02]  /*b480*/  R2UR UR12, R4 ;  /* 0x00000000040c72ca */ /* 0x000fe400000e0000 */
[----:B-----5:R-:W-:Y:S01]  /*b490*/  R2UR UR13, R7 ;  /* 0x00000000070d72ca */ /* 0x020fe200000e0000 */
[----:B------:R-:W-:Y:S01]  /*b4a0*/  UIADD3.X UR7, URZ, UR41, URZ, UP0, !UPT ;  /* 0x000000293f077290 */ /* 0x000fe200087fe43f */
[----:B0-----:R-:W-:-:S07]  /*b4b0*/  LEA R12, R13, R12, 0x18 ;  /* 0x0000000c0d0c7211 */ /* 0x001fce00078ec0ff */
[----:B------:R-:W-:Y:S01]  /*b4c0*/  UIADD3 UR9, UR9, 0x28c30, URZ ;  /* 0x00028c3009097890 */ /* 0x000fe2000fffe03f */
[----:B------:R-:W-:Y:S01]  /*b4d0*/  UMOV UR5, 0x14f00000 ;  /* 0x14f0000000057882 */ /* 0x000fe20000000000 */
[----:B------:R-:W-:Y:S01]  /*b4e0*/  UMOV UR10, URZ ;  /* 0x0000003f000a7c82 */ /* 0x000fe20008000000 */
[----:B--2---:R-:W-:Y:S01]  /*b4f0*/  IMAD R8, R11, 0x2000, R12 ;  /* 0x000020000b087824 */ /* 0x004fe200078e020c */
[----:B---3--:R-:W-:-:S04]  /*b500*/  R2UR UR11, R14 ;  /* 0x000000000e0b72ca */ /* 0x008fc800000e0000 */
[----:B------:R-:W-:Y:S02]  /*b510*/  R2UR UR8, R8 ;  /* 0x00000000080872ca */ /* 0x000fe400000e0000 */
[----:B----4-:R-:W-:-:S11]  /*b520*/  R2UR UR4, R10 ;  /* 0x000000000a0472ca */ /* 0x010fd600000e0000 */
[----:B------:R-:W-:Y:S02]  /*b530*/  UIADD3 UR8, UR8, 0x22400, URZ ;  /* 0x0002240008087890 */ /* 0x000fe4000fffe03f */
[----:B------:R-:W-:-:S03]  /*b540*/  ULEA UR11, UR11, UR4, 0x6 ;  /* 0x000000040b0b7291 */ /* 0x000fc6000f8e303f */
[----:B------:R-:W-:-:S06]  /*b550*/  UMOV UR4, 0x0 ;  /* 0x0000000000047882 */ /* 0x000fcc0000000000 */
[----:B------:R0:W-:Y:S02]  /*b560*/  UTMALDG.4D [UR8], [UR6], desc[UR4] ;  /* 0x00000408060075b4 */ /* 0x0001e40008019000 */
[----:B0-----:R-:W-:Y:S01]  /*b570*/  NOP ;  /* 0x0000000000007918 */ /* 0x001fe20000000000 */
.L_x_2986:
        /* <DEDUP_REMOVED lines=9> */
[----:B------:R-:W-:Y:S01]  /*b610*/  @P0 R2UR UR11, R17 ;  /* 0x00000000110b02ca */ /* 0x000fe200000e0000 */
[----:B------:R-:W-:Y:S01]  /*b620*/  UIADD3.X UR5, URZ, UR41, URZ, UP0, !UPT ;  /* 0x000000293f057290 */ /* 0x000fe200087fe43f */
[----:B------:R-:W-:Y:S01]  /*b630*/  BSSY B0, `(.L_x_2990) ;  /* 0x0000013000007945 */ /* 0x000fe20003800000 */
[----:B------:R-:W-:Y:S01]  /*b640*/  UMOV UR7, 0x12f00000 ;  /* 0x12f0000000077882 */ /* 0x000fe20000000000 */
[----:B------:R-:W-:Y:S01]  /*b650*/  UMOV UR10, URZ ;  /* 0x0000003f000a7c82 */ /* 0x000fe20008000000 */
[----:B------:R-:W-:Y:S01]  /*b660*/  @P0 IMAD.MOV.U32 R8, RZ, RZ, 0x2000 ;  /* 0x00002000ff080424 */ /* 0x000fe200078e00ff */
[----:B0-----:R-:W-:Y:S01]  /*b670*/  LEA R10, R11, R10, 0x18 ;  /* 0x0000000a0b0a7211 */ /* 0x001fe200078ec0ff */
[----:B------:R-:W-:Y:S03]  /*b680*/  BAR.SYNC.DEFER_BLOCKING 0x8, 0xa0 ;  /* 0x0202800000007b1d */ /* 0x000fe60000010000 */
[----:B------:R-:W-:-:S13]  /*b690*/  R2UR UR9, R10 ;  /* 0x000000000a0972ca */ /* 0x000fda00000e0000 */
[----:B------:R-:W-:Y:S02]  /*b6a0*/  UIADD3 UR8, UR9, 0x20400, URZ ;  /* 0x0002040009087890 */ /* 0x000fe4000fffe03f */
[----:B------:R-:W-:Y:S01]  /*b6b0*/  UIADD3 UR9, UR9, 0x28c00, URZ ;  /* 0x00028c0009097890 */ /* 0x000fe2000fffe03f */
[----:B------:R0:W-:Y:S08]  /*b6c0*/  @P0 SYNCS.ARRIVE.TRANS64 RZ, [R10+URZ+0x28c00], R8 ;  /* 0x028c00080aff09a7 */ /* 0x0001f0000800003f */
        /* <DEDUP_REMOVED lines=9> */
.L_x_3060:
[----:B------:R-:W-:Y:S05]  /*b760*/  BSYNC B0 ;  /* 0x0000000000007941 */ /* 0x000fea0003800000 */
.L_x_2990:
[----:B------:R-:W-:Y:S04]  /*b770*/  BSSY B0, `(.L_x_2992) ;  /* 0x0000050000007945 */ /* 0x000fe80003800000 */
[----:B------:R-:W-:Y:S05]  /*b780*/  @!P6 BRA `(.L_x_2993) ;  /* 0x000000040038e947 */ /* 0x000fea0003800000 */
[----:B0-----:R-:W2:Y:S01]  /*b790*/  LDL R8, [R1] ;  /* 0x0000000001087983 */ /* 0x001ea20000100800 */
[----:B------:R-:W-:-:S03]  /*b7a0*/  MOV R11, 0x400 ;  /* 0x00000400000b7802 */ /* 0x000fc60000000f00 */
[----:B------:R-:W3:Y:S01]  /*b7b0*/  LDL R10, [R1+0x4] ;  /* 0x00000400010a7983 */ /* 0x000ee20000100800 */
[----:B------:R-:W0:Y:S02]  /*b7c0*/  S2R R12, SR_CgaCtaId ;  /* 0x00000000000c7919 */ /* 0x000e240000008800 */
[----:B0-----:R-:W-:-:S05]  /*b7d0*/  LEA R11, R12, R11, 0x18 ;  /* 0x0000000b0c0b7211 */ /* 0x001fca00078ec0ff */
[----:B--2---:R-:W-:Y:S01]  /*b7e0*/  IMAD R8, R8, 0x8, R11 ;  /* 0x0000000808087824 */ /* 0x004fe200078e020b */
[----:B---3--:R-:W-:-:S04]  /*b7f0*/  SHF.L.U32 R6, R10, 0x1f, RZ ;  /* 0x0000001f0a067819 */ /* 0x008fc800000006ff */
[----:B------:R-:W0:Y:S02]  /*b800*/  SYNCS.PHASECHK.TRANS64.TRYWAIT P0, [R8+URZ+0x28c60], R6 ;  /* 0x028c6006080075a7 */ /* 0x000e24000800017f */
[----:B0-----:R-:W-:Y:S05]  /*b810*/  @!P0 BRA `(.L_x_2994) ;  /* 0x0000003000c08947 */ /* 0x001fea0003800000 */
.L_x_3061:
        /* <DEDUP_REMOVED lines=11> */
.L_x_2995:
[----:B0-----:R-:W2:Y:S04]  /*b8d0*/  LDL R6, [R1] ;  /* 0x0000000001067983 */ /* 0x001ea80000100800 */
[----:B------:R-:W3:Y:S04]  /*b8e0*/  LDL R13, [R1+0x28] ;  /* 0x00002800010d7983 */ /* 0x000ee80000100800 */
[----:B------:R-:W4:Y:S01]  /*b8f0*/  LDL R10, [R1+0x8] ;  /* 0x00000800010a7983 */ /* 0x000f220000100800 */
[----:B------:R-:W0:Y:S01]  /*b900*/  S2R R12, SR_CgaCtaId ;  /* 0x00000000000c7919 */ /* 0x000e220000008800 */
[----:B------:R-:W-:-:S02]  /*b910*/  MOV R11, 0x400 ;  /* 0x00000400000b7802 */ /* 0x000fc40000000f00 */
        /* <DEDUP_REMOVED lines=9> */
[----:B------:R-:W-:Y:S01]  /*b9b0*/  UMOV UR16, 0x40 ;  /* 0x0000004000107882 */ /* 0x000fe20000000000 */
[----:B------:R-:W-:Y:S01]  /*b9c0*/  UMOV UR18, 0x80 ;  /* 0x0000008000127882 */ /* 0x000fe20000000000 */
        /* <DEDUP_REMOVED lines=11> */
[----:B------:R-:W-:Y:S02]  /*ba80*/  UIADD3 UR17, UR14, 0x4400, URZ ;  /* 0x000044000e117890 */ /* 0x000fe4000fffe03f */
[----:B------:R-:W-:-:S03]  /*ba90*/  UIADD3 UR19, UR14, 0x6400, URZ ;  /* 0x000064000e137890 */ /* 0x000fc6000fffe03f */
[----:B------:R0:W-:Y:S02]  /*baa0*/  UTMALDG.4D [UR8], [UR4], desc[UR6] ;  /* 0x00000608040075b4 */ /* 0x0001e40008019000 */
[----:B0-----:R-:W-:Y:S01]  /*bab0*/  UMOV UR8, UR15 ;  /* 0x0000000f00087c82 */ /* 0x001fe20008000000 */
[----:B------:R-:W-:Y:S01]  /*bac0*/  UMOV UR10, UR16 ;  /* 0x00000010000a7c82 */ /* 0x000fe20008000000 */
[----:B------:R-:W-:Y:S01]  /*bad0*/  UIADD3 UR15, UR14, 0x8400, URZ ;  /* 0x000084000e0f7890 */ /* 0x000fe2000fffe03f */
[----:B------:R0:W-:Y:S01]  /*bae0*/  UTMALDG.4D [UR8], [UR4], desc[UR6] ;  /* 0x00000608040075b4 */ /* 0x0001e20008019000 */
[----:B------:R-:W-:Y:S01]  /*baf0*/  UIADD3 UR16, UR14, 0xa400, URZ ;  /* 0x0000a4000e107890 */ /* 0x000fe2000fffe03f */
[----:B0-----:R-:W-:Y:S01]  /*bb00*/  UMOV UR8, UR17 ;  /* 0x0000001100087c82 */ /* 0x001fe20008000000 */
[----:B------:R-:W-:Y:S02]  /*bb10*/  UMOV UR10, UR18 ;  /* 0x00000012000a7c82 */ /* 0x000fe40008000000 */
[----:B------:R0:W-:Y:S01]  /*bb20*/  UTMALDG.4D [UR8], [UR4], desc[UR6] ;  /* 0x00000608040075b4 */ /* 0x0001e20008019000 */
[----:B------:R-:W-:Y:S01]  /*bb30*/  UIADD3 UR17, UR14, 0xc400, URZ ;  /* 0x0000c4000e117890 */ /* 0x000fe2000fffe03f */
[----:B0-----:R-:W-:Y:S01]  /*bb40*/  UMOV UR8, UR19 ;  /* 0x0000001300087c82 */ /* 0x001fe20008000000 */
[----:B------:R-:W-:-:S02]  /*bb50*/  UMOV UR10, UR20 ;  /* 0x00000014000a7c82 */ /* 0x000fc40008000000 */
[----:B------:R0:W-:Y:S02]  /*bb60*/  UTMALDG.4D [UR8], [UR4], desc[UR6] ;  /* 0x00000608040075b4 */ /* 0x0001e40008019000 */
[----:B0-----:R-:W-:Y:S01]  /*bb70*/  UMOV UR8, UR15 ;  /* 0x0000000f00087c82 */ /* 0x001fe20008000000 */
[----:B------:R-:W-:Y:S01]  /*bb80*/  UMOV UR10, UR21 ;  /* 0x00000015000a7c82 */ /* 0x000fe20008000000 */
[----:B------:R-:W-:Y:S01]  /*bb90*/  UIADD3 UR15, UR14, 0xe400, URZ ;  /* 0x0000e4000e0f7890 */ /* 0x000fe2000fffe03f */
[----:B------:R0:W-:Y:S02]  /*bba0*/  UTMALDG.4D [UR8], [UR4], desc[UR6] ;  /* 0x00000608040075b4 */ /* 0x0001e40008019000 */
[----:B------:R-:W-:Y:S01]  /*bbb0*/  UMOV UR14, 0x180 ;  /* 0x00000180000e7882 */ /* 0x000fe20000000000 */
[----:B0-----:R-:W-:Y:S01]  /*bbc0*/  UMOV UR8, UR16 ;  /* 0x0000001000087c82 */ /* 0x001fe20008000000 */
[----:B------:R-:W-:Y:S02]  /*bbd0*/  UMOV UR10, UR22 ;  /* 0x00000016000a7c82 */ /* 0x000fe40008000000 */
[----:B------:R0:W-:Y:S02]  /*bbe0*/  UTMALDG.4D [UR8], [UR4], desc[UR6] ;  /* 0x00000608040075b4 */ /* 0x0001e40008019000 */
[----:B0-----:R-:W-:Y:S01]  /*bbf0*/  UMOV UR8, UR17 ;  /* 0x0000001100087c82 */ /* 0x001fe20008000000 */
[----:B------:R-:W-:Y:S01]  /*bc00*/  UMOV UR10, UR14 ;  /* 0x0000000e000a7c82 */ /* 0x000fe20008000000 */
[----:B------:R-:W-:Y:S01]  /*bc10*/  UMOV UR14, 0x1c0 ;  /* 0x000001c0000e7882 */ /* 0x000fe20000000000 */
[----:B------:R0:W-:Y:S02]  /*bc20*/  UTMALDG.4D [UR8], [UR4], desc[UR6] ;  /* 0x00000608040075b4 */ /* 0x0001e40008019000 */
[----:B0-----:R-:W-:Y:S01]  /*bc30*/  UMOV UR8, UR15 ;  /* 0x0000000f00087c82 */ /* 0x001fe20008000000 */
[----:B------:R-:W-:-:S02]  /*bc40*/  UMOV UR10, UR14 ;  /* 0x0000000e000a7c82 */ /* 0x000fc40008000000 */
[----:B------:R1:W-:Y:S02]  /*bc50*/  UTMALDG.4D [UR8], [UR4], desc[UR6] ;  /* 0x00000608040075b4 */ /* 0x0003e40008019000 */
[----:B-1----:R-:W-:Y:S01]  /*bc60*/  NOP ;  /* 0x0000000000007918 */ /* 0x002fe20000000000 */
.L_x_2993:
[----:B------:R-:W-:Y:S05]  /*bc70*/  BSYNC B0 ;  /* 0x0000000000007941 */ /* 0x000fea0003800000 */
.L_x_2992:
        /* <DEDUP_REMOVED lines=9> */
[C---:B------:R-:W-:Y:S02]  /*bd10*/  IMAD.IADD R6, R8.reuse, 0x1, R11 ;  /* 0x0000000108067824 */ /* 0x040fe400078e020b */
[----:B------:R-:W-:-:S03]  /*bd20*/  VIADD R8, R8, 0xfffffffe ;  /* 0xfffffffe08087836 */ /* 0x000fc60000000000 */
[----:B------:R-:W-:-:S04]  /*bd30*/  LOP3.LUT R6, R6, 0x1, RZ, 0xc0, !PT ;  /* 0x0000000106067812 */ /* 0x000fc800078ec0ff */
[----:B------:R-:W-:-:S13]  /*bd40*/  ISETP.NE.U32.AND P0, PT, R6, 0x1, PT ;  /* 0x000000010600780c */ /* 0x000fda0003f05070 */
[----:B------:R-:W-:Y:S05]  /*bd50*/  @P0 BRA `(.L_x_2999) ;  /* 0x0000000800240947 */ /* 0x000fea0003800000 */
[----:B------:R-:W2:Y:S04]  /*bd60*/  LDL.LU R10, [R1] ;  /* 0x00000000010a7983 */ /* 0x000ea80000300800 */
[----:B------:R-:W3:Y:S01]  /*bd70*/  LDL.LU R14, [R1+0x4] ;  /* 0x00000400010e7983 */ /* 0x000ee20000300800 */
[----:B------:R-:W-:Y:S01]  /*bd80*/  BSSY B2, `(.L_x_3000) ;  /* 0x0000084000027945 */ /* 0x000fe20003800000 */
[----:B--2---:R-:W-:-:S04]  /*bd90*/  IADD3 R10, R10, 0x1, RZ ;  /* 0x000000010a0a7810 */ /* 0x004fc80007ffe0ff */
[----:B------:R-:W-:-:S04]  /*bda0*/  ISETP.NE.AND P0, PT, R10, 0x2, PT ;  /* 0x000000020a00780c */ /* 0x000fc80003f05270 */
[----:B------:R-:W-:Y:S02]  /*bdb0*/  SEL R6, RZ, 0x1, P0 ;  /* 0x00000001ff067807 */ /* 0x000fe40000000000 */
[----:B------:R-:W-:Y:S02]  /*bdc0*/  SEL R15, R10, RZ, P0 ;  /* 0x000000ff0a0f7207 */ /* 0x000fe40000000000 */
[----:B---3--:R-:W-:-:S05]  /*bdd0*/  LOP3.LUT R14, R14, R6, RZ, 0x3c, !PT ;  /* 0x000000060e0e7212 */ /* 0x008fca00078e3cff */
[----:B------:R0:W-:Y:S04]  /*bde0*/  STL [R1+0x4], R14 ;  /* 0x0000040e01007387 */ /* 0x0001e80000100800 */
[----:B------:R0:W-:Y:S01]  /*bdf0*/  STL [R1], R15 ;  /* 0x0000000f01007387 */ /* 0x0001e20000100800 */
[----:B------:R-:W-:Y:S05]  /*be00*/  @!P6 BRA `(.L_x_3001) ;  /* 0x0000000400ece947 */ /* 0x000fea0003800000 */
[----:B------:R-:W-:-:S04]  /*be10*/  ISETP.NE.U32.AND P0, PT, R2, RZ, PT ;  /* 0x000000ff0200720c */ /* 0x000fc80003f05070 */
[----:B------:R-:W-:-:S13]  /*be20*/  ISETP.NE.AND.EX P0, PT, R3, RZ, PT, P0 ;  /* 0x000000ff0300720c */ /* 0x000fda0003f05300 */
[----:B------:R-:W-:Y:S05]  /*be30*/  @!P0 BRA `(.L_x_3002) ;  /* 0x0000000000488947 */ /* 0x000fea0003800000 */
[----:B------:R-:W1:Y:S01]  /*be40*/  LDC R13, c[0x0][0x41c] ;  /* 0x00010700ff0d7b82 */ /* 0x000e620000000800 */
[----:B------:R-:W-:Y:S01]  /*be50*/  IMAD.MOV.U32 R10, RZ, RZ, R8 ;  /* 0x000000ffff0a7224 */ /* 0x000fe200078e0008 */
[----:B------:R-:W-:Y:S01]  /*be60*/  ULDC.64 UR4, c[0x0][0x408] ;  /* 0x0001020000047ab9 */ /* 0x000fe20000000a00 */
[----:B-1----:R-:W-:-:S13]  /*be70*/  ISETP.NE.AND P0, PT, R13, 0x1, PT ;  /* 0x000000010d00780c */ /* 0x002fda0003f05270 */
[----:B------:R-:W1:Y:S02]  /*be80*/  @P0 LDC.64 R6, c[0x0][0x420] ;  /* 0x00010800ff060b82 */ /* 0x000e640000000a00 */
[----:B-1----:R-:W-:-:S05]  /*be90*/  @P0 IMAD.HI.U32 R6, R8, R6, RZ ;  /* 0x0000000608060227 */ /* 0x002fca00078e00ff */
[----:B------:R-:W-:Y:S01]  /*bea0*/  @P0 SHF.R.U32.HI R10, RZ, R7, R6 ;  /* 0x00000007ff0a0219 */ /* 0x000fe20000011606 */
[----:B------:R-:W-:-:S03]  /*beb0*/  IMAD R6, R5, UR4, RZ ;  /* 0x0000000405067c24 */ /* 0x000fc6000f8e02ff */
[----:B------:R-:W-:Y:S01]  /*bec0*/  SHF.R.S32.HI R7, RZ, 0x1f, R10 ;  /* 0x0000001fff077819 */ /* 0x000fe2000001140a */
[----:B------:R-:W-:Y:S02]  /*bed0*/  IMAD R12, R0, UR5, R6 ;  /* 0x00000005000c7c24 */ /* 0x000fe4000f8e0206 */
[----:B------:R-:W-:-:S04]  /*bee0*/  IMAD.MOV.U32 R6, RZ, RZ, R10 ;  /* 0x000000ffff067224 */ /* 0x000fc800078e000a */
[----:B------:R-:W-:-:S04]  /*bef0*/  IMAD.WIDE.U32 R6, R0, UR4, R6 ;  /* 0x0000000400067c25 */ /* 0x000fc8000f8e0006 */
[----:B------:R-:W-:Y:S01]  /*bf00*/  IMAD.IADD R12, R12, 0x1, R7 ;  /* 0x000000010c0c7824 */ /* 0x000fe200078e0207 */
[----:B------:R-:W-:-:S04]  /*bf10*/  LEA R2, P0, R6, R2, 0x2 ;  /* 0x0000000206027211 */ /* 0x000fc800078010ff */
[----:B------:R-:W-:Y:S02]  /*bf20*/  LEA.HI.X R3, R6, R3, R12, 0x2, P0 ;  /* 0x0000000306037211 */ /* 0x000fe400000f140c */
[----:B------:R-:W-:-:S03]  /*bf30*/  IADD3 R6, -R10, RZ, RZ ;  /* 0x000000ff0a067210 */ /* 0x000fc60007ffe1ff */
[----:B------:R1:W5:Y:S02]  /*bf40*/  LDG.E R7, desc[UR38][R2.64] ;  /* 0x0000002602077981 */ /* 0x000364000c1e1900 */
[----:B------:R-:W-:-:S07]  /*bf50*/  IMAD R8, R13, R6, R8 ;  /* 0x000000060d087224 */ /* 0x000fce00078e0208 */
.L_x_3002:
[----:B-1----:R-:W1:Y:S01]  /*bf60*/  S2R R3, SR_CgaCtaId ;  /* 0x0000000000037919 */ /* 0x002e620000008800 */
[----:B------:R-:W-:Y:S02]  /*bf70*/  MOV R2, 0x400 ;  /* 0x0000040000027802 */ /* 0x000fe40000000f00 */
[----:B------:R-:W-:Y:S02]  /*bf80*/  SHF.L.U32 R6, R14, 0x1f, RZ ;  /* 0x0000001f0e067819 */ /* 0x000fe400000006ff */
[----:B-1----:R-:W-:-:S05]  /*bf90*/  LEA R2, R3, R2, 0x18 ;  /* 0x0000000203027211 */ /* 0x002fca00078ec0ff */
[----:B------:R-:W-:-:S04]  /*bfa0*/  IMAD R3, R15, 0x8, R2 ;  /* 0x000000080f037824 */ /* 0x000fc800078e0202 */
[----:B------:R-:W1:Y:S02]  /*bfb0*/  SYNCS.PHASECHK.TRANS64.TRYWAIT P0, [R3+URZ+0x28c40], R6 ;  /* 0x028c4006030075a7 */ /* 0x000e64000800017f */
[----:B-1----:R-:W-:Y:S05]  /*bfc0*/  @!P0 BRA `(.L_x_3003) ;  /* 0x0000002800e88947 */ /* 0x002fea0003800000 */
.L_x_3062:
[----:B------:R-:W2:Y:S02]  /*bfd0*/  S2R R2, SR_TID.X ;  /* 0x0000000000027919 */ /* 0x000ea40000002100 */
[----:B--2---:R-:W-:-:S04]  /*bfe0*/  LOP3.LUT R2, R2, 0x7f, RZ, 0xc0, !PT ;  /* 0x0000007f02027812 */ /* 0x004fc800078ec0ff */
[----:B------:R-:W-:-:S13]  /*bff0*/  ISETP.NE.AND P1, PT, R2, RZ, PT ;  /* 0x000000ff0200720c */ /* 0x000fda0003f25270 */
[----:B------:R-:W-:Y:S05]  /*c000*/  @P1 BRA `(.L_x_3004) ;  /* 0x00000000001c1947 */ /* 0x000fea0003800000 */
[----:B------:R-:W2:Y:S02]  /*c010*/  S2R R2, SR_TID.X ;  /* 0x0000000000027919 */ /* 0x000ea40000002100 */
[----:B--2---:R-:W-:-:S04]  /*c020*/  LOP3.LUT R2, R2, 0x1f, RZ, 0xc0, !PT ;  /* 0x0000001f02027812 */ /* 0x004fc800078ec0ff */
[----:B------:R-:W-:Y:S01]  /*c030*/  ISETP.NE.AND P0, PT, R2, RZ, PT ;  /* 0x000000ff0200720c */ /* 0x000fe20003f05270 */
[----:B------:R-:W-:-:S04]  /*c040*/  IMAD.MOV.U32 R2, RZ, RZ, 0x2000 ;  /* 0x00002000ff027424 */ /* 0x000fc800078e00ff */
[----:B------:R2:W-:Y:S08]  /*c050*/  SYNCS.ARRIVE.TRANS64 RZ, [R3+URZ+0x28c30], R2 ;  /* 0x028c300203ff79a7 */ /* 0x0005f0000800003f */
[----:B------:R-:W-:Y:S05]  /*c060*/  @!P0 BRA `(.L_x_3004) ;  /* 0x0000000000048947 */ /* 0x000fea0003800000 */
[----:B------:R-:W-:Y:S01]  /*c070*/  BPT.TRAP 0x1 ;  /* 0x000000040000795c */ /* 0x000fe20000300000 */
.L_x_3004:
[----:B--2---:R-:W2:Y:S01]  /*c080*/  LDL R2, [R1] ;  /* 0x0000000001027983 */ /* 0x004ea20000100800 */
[----:B------:R-:W-:-:S03]  /*c090*/  MOV R12, 0x400 ;  /* 0x00000400000c7802 */ /* 0x000fc60000000f00 */
[----:B------:R-:W3:Y:S01]  /*c0a0*/  LDL R10, [R1+0x8] ;  /* 0x00000800010a7983 */ /* 0x000ee20000100800 */
[----:B------:R-:W4:Y:S01]  /*c0b0*/  S2R R13, SR_CgaCtaId ;  /* 0x00000000000d7919 */ /* 0x000f220000008800 */
[----:B------:R-:W-:Y:S01]  /*c0c0*/  R2UR UR9, R3 ;  /* 0x00000000030972ca */ /* 0x000fe200000e0000 */
[----:B------:R-:W-:Y:S01]  /*c0d0*/  UIADD3 UR4, UP0, UR40, 0x370, URZ ;  /* 0x0000037028047890 */ /* 0x000fe2000ff1e03f */
[----:B------:R-:W-:Y:S02]  /*c0e0*/  R2UR UR12, R4 ;  /* 0x00000000040c72ca */ /* 0x000fe400000e0000 */
[----:B-----5:R-:W-:Y:S01]  /*c0f0*/  R2UR UR13, R7 ;  /* 0x00000000070d72ca */ /* 0x020fe200000e0000 */
[----:B------:R-:W-:Y:S01]  /*c100*/  UIADD3.X UR5, URZ, UR41, URZ, UP0, !UPT ;  /* 0x000000293f057290 */ /* 0x000fe200087fe43f */
[----:B----4-:R-:W-:-:S07]  /*c110*/  LEA R12, R13, R12, 0x18 ;  /* 0x0000000c0d0c7211 */ /* 0x010fce00078ec0ff */
[----:B------:R-:W-:Y:S01]  /*c120*/  UIADD3 UR9, UR9, 0x28c30, URZ ;  /* 0x00028c3009097890 */ /* 0x000fe2000fffe03f */
[----:B------:R-:W-:Y:S01]  /*c130*/  UMOV UR6, 0x0 ;  /* 0x0000000000067882 */ /* 0x000fe20000000000 */
[----:B------:R-:W-:Y:S01]  /*c140*/  UMOV UR7, 0x14f00000 ;  /* 0x14f0000000077882 */ /* 0x000fe20000000000 */
[----:B------:R-:W-:Y:S01]  /*c150*/  UMOV UR10, URZ ;  /* 0x0000003f000a7c82 */ /* 0x000fe20008000000 */
[----:B--2---:R-:W-:-:S05]  /*c160*/  IMAD R2, R2, 0x2000, R12 ;  /* 0x0000200002027824 */ /* 0x004fca00078e020c */
[----:B------:R-:W-:Y:S02]  /*c170*/  R2UR UR8, R2 ;  /* 0x00000000020872ca */ /* 0x000fe400000e0000 */
[----:B---3--:R-:W-:-:S04]  /*c180*/  LEA R8, R8, R10, 0x6 ;  /* 0x0000000a08087211 */ /* 0x008fc800078e30ff */
[----:B------:R-:W-:-:S07]  /*c190*/  R2UR UR11, R8 ;  /* 0x00000000080b72ca */ /* 0x000fce00000e0000 */
[----:B------:R-:W-:-:S09]  /*c1a0*/  UIADD3 UR8, UR8, 0x22400, URZ ;  /* 0x0002240008087890 */ /* 0x000fd2000fffe03f */
[----:B------:R2:W-:Y:S01]  /*c1b0*/  UTMALDG.4D [UR8], [UR4], desc[UR6] ;  /* 0x00000608040075b4 */ /* 0x0005e20008019000 */
[----:B------:R-:W3:Y:S02]  /*c1c0*/  SYNCS.PHASECHK.TRANS64.TRYWAIT P0, [R3+URZ+0x28c60], R6 ;  /* 0x028c6006030075a7 */ /* 0x000ee4000800017f */
[----:B--23--:R-:W-:Y:S05]  /*c1d0*/  @!P0 BRA `(.L_x_3005) ;  /* 0x0000002800788947 */ /* 0x00cfea0003800000 */
.L_x_3063:
[----:B------:R-:W-:Y:S05]  /*c1e0*/  @P1 BRA `(.L_x_3006) ;  /* 0x00000000001c1947 */ /* 0x000fea0003800000 */
[----:B------:R-:W3:Y:S02]  /*c1f0*/  S2R R2, SR_TID.X ;  /* 0x0000000000027919 */ /* 0x000ee40000002100 */
[----:B---3--:R-:W-:-:S04]  /*c200*/  LOP3.LUT R2, R2, 0x1f, RZ, 0xc0, !PT ;  /* 0x0000001f02027812 */ /* 0x008fc800078ec0ff */
[----:B------:R-:W-:Y:S01]  /*c210*/  ISETP.NE.AND P0, PT, R2, RZ, PT ;  /* 0x000000ff0200720c */ /* 0x000fe20003f05270 */
[----:B------:R-:W-:-:S04]  /*c220*/  IMAD.MOV.U32 R2, RZ, RZ, 0x10000 ;  /* 0x00010000ff027424 */ /* 0x000fc800078e00ff */
[----:B------:R3:W-:Y:S08]  /*c230*/  SYNCS.ARRIVE.TRANS64 RZ, [R3+URZ+0x28c50], R2 ;  /* 0x028c500203ff79a7 */ /* 0x0007f0000800003f */
[----:B------:R-:W-:Y:S05]  /*c240*/  @!P0 BRA `(.L_x_3006) ;  /* 0x0000000000048947 */ /* 0x000fea0003800000 */
[----:B------:R-:W-:Y:S01]  /*c250*/  BPT.TRAP 0x1 ;  /* 0x000000040000795c */ /* 0x000fe20000300000 */
.L_x_3006:
[----:B---3--:R-:W3:Y:S01]  /*c260*/  LDL R2, [R1] ;  /* 0x0000000001027983 */ /* 0x008ee20000100800 */
[----:B-12---:R-:W-:Y:S01]  /*c270*/  MOV R6, 0x400 ;  /* 0x0000040000067802 */ /* 0x006fe20000000f00 */
[----:B------:R-:W1:Y:S01]  /*c280*/  S2R R10, SR_CgaCtaId ;  /* 0x00000000000a7919 */ /* 0x000e620000008800 */
[----:B------:R-:W-:Y:S01]  /*c290*/  R2UR UR9, R3 ;  /* 0x00000000030972ca */ /* 0x000fe200000e0000 */
[----:B------:R-:W-:Y:S01]  /*c2a0*/  UIADD3 UR4, UP0, UR40, 0x470, URZ ;  /* 0x0000047028047890 */ /* 0x000fe2000ff1e03f */
[----:B------:R-:W-:Y:S02]  /*c2b0*/  R2UR UR11, R8 ;  /* 0x00000000080b72ca */ /* 0x000fe400000e0000 */
[----:B------:R-:W-:Y:S02]  /*c2c0*/  R2UR UR12, R4 ;  /* 0x00000000040c72ca */ /* 0x000fe400000e0000 */
[----:B------:R-:W-:Y:S01]  /*c2d0*/  R2UR UR13, R7 ;  /* 0x00000000070d72ca */ /* 0x000fe200000e0000 */
[----:B------:R-:W-:Y:S01]  /*c2e0*/  UIADD3.X UR5, URZ, UR41, URZ, UP0, !UPT ;  /* 0x000000293f057290 */ /* 0x000fe200087fe43f */
[----:B-1----:R-:W-:-:S05]  /*c2f0*/  LEA R6, R10, R6, 0x18 ;  /* 0x000000060a067211 */ /* 0x002fca00078ec0ff */
        /* <DEDUP_REMOVED lines=9> */
[----:B---3--:R-:W-:-:S05]  /*c390*/  IMAD R2, R2, 0x10000, R6 ;  /* 0x0001000002027824 */ /* 0x008fca00078e0206 */
        /* <DEDUP_REMOVED lines=9> */
[----:B------:R1:W-:Y:S01]  /*c430*/  UTMALDG.4D [UR8], [UR4], desc[UR6] ;  /* 0x00000608040075b4 */ /* 0x0003e20008019000 */
[----:B------:R-:W-:Y:S01]  /*c440*/  UIADD3 UR16, UR14, 0xa400, URZ ;  /* 0x0000a4000e107890 */ /* 0x000fe2000fffe03f */
[----:B-1----:R-:W-:Y:S01]  /*c450*/  UMOV UR8, UR17 ;  /* 0x0000001100087c82 */ /* 0x002fe20008000000 */
[----:B------:R-:W-:Y:S02]  /*c460*/  UMOV UR10, UR18 ;  /* 0x00000012000a7c82 */ /* 0x000fe40008000000 */
[----:B------:R1:W-:Y:S01]  /*c470*/  UTMALDG.4D [UR8], [UR4], desc[UR6] ;  /* 0x00000608040075b4 */ /* 0x0003e20008019000 */
[----:B------:R-:W-:Y:S01]  /*c480*/  UIADD3 UR17, UR14, 0xc400, URZ ;  /* 0x0000c4000e117890 */ /* 0x000fe2000fffe03f */
[----:B-1----:R-:W-:Y:S01]  /*c490*/  UMOV UR8, UR19 ;  /* 0x0000001300087c82 */ /* 0x002fe20008000000 */
[----:B------:R-:W-:-:S02]  /*c4a0*/  UMOV UR10, UR20 ;  /* 0x00000014000a7c82 */ /* 0x000fc40008000000 */
[----:B------:R1:W-:Y:S02]  /*c4b0*/  UTMALDG.4D [UR8], [UR4], desc[UR6] ;  /* 0x00000608040075b4 */ /* 0x0003e40008019000 */
[----:B-1----:R-:W-:Y:S01]  /*c4c0*/  UMOV UR8, UR15 ;  /* 0x0000000f00087c82 */ /* 0x002fe20008000000 */
[----:B------:R-:W-:Y:S01]  /*c4d0*/  UMOV UR10, UR21 ;  /* 0x00000015000a7c82 */ /* 0x000fe20008000000 */
[----:B------:R-:W-:Y:S01]  /*c4e0*/  UIADD3 UR15, UR14, 0xe400, URZ ;  /* 0x0000e4000e0f7890 */ /* 0x000fe2000fffe03f */
[----:B------:R1:W-:Y:S02]  /*c4f0*/  UTMALDG.4D [UR8], [UR4], desc[UR6] ;  /* 0x00000608040075b4 */ /* 0x0003e40008019000 */
[----:B------:R-:W-:Y:S01]  /*c500*/  UMOV UR14, 0x180 ;  /* 0x00000180000e7882 */ /* 0x000fe20000000000 */
[----:B-1----:R-:W-:Y:S01]  /*c510*/  UMOV UR8, UR16 ;  /* 0x0000001000087c82 */ /* 0x002fe20008000000 */
[----:B------:R-:W-:Y:S02]  /*c520*/  UMOV UR10, UR22 ;  /* 0x00000016000a7c82 */ /* 0x000fe40008000000 */
[----:B------:R1:W-:Y:S02]  /*c530*/  UTMALDG.4D [UR8], [UR4], desc[UR6] ;  /* 0x00000608040075b4 */ /* 0x0003e40008019000 */
[----:B-1----:R-:W-:Y:S01]  /*c540*/  UMOV UR8, UR17 ;  /* 0x0000001100087c82 */ /* 0x002fe20008000000 */
[----:B------:R-:W-:Y:S01]  /*c550*/  UMOV UR10, UR14 ;  /* 0x0000000e000a7c82 */ /* 0x000fe20008000000 */
[----:B------:R-:W-:Y:S01]  /*c560*/  UMOV UR14, 0x1c0 ;  /* 0x000001c0000e7882 */ /* 0x000fe20000000000 */
[----:B------:R1:W-:Y:S02]  /*c570*/  UTMALDG.4D [UR8], [UR4], desc[UR6] ;  /* 0x00000608040075b4 */ /* 0x0003e40008019000 */
[----:B-1----:R-:W-:Y:S01]  /*c580*/  UMOV UR8, UR15 ;  /* 0x0000000f00087c82 */ /* 0x002fe20008000000 */
[----:B------:R-:W-:-:S02]  /*c590*/  UMOV UR10, UR14 ;  /* 0x0000000e000a7c82 */ /* 0x000fc40008000000 */
[----:B------:R1:W-:Y:S02]  /*c5a0*/  UTMALDG.4D [UR8], [UR4], desc[UR6] ;  /* 0x00000608040075b4 */ /* 0x0003e40008019000 */
[----:B-1----:R-:W-:Y:S01]  /*c5b0*/  NOP ;  /* 0x0000000000007918 */ /* 0x002fe20000000000 */
.L_x_3001:
[----:B------:R-:W-:Y:S05]  /*c5c0*/  BSYNC B2 ;  /* 0x0000000000027941 */ /* 0x000fea0003800000 */
.L_x_3000:
[----:B------:R-:W2:Y:S02]  /*c5d0*/  LDL.LU R2, [R1+0x14] ;  /* 0x0000140001027983 */ /* 0x000ea40000300800 */
[----:B--2---:R-:W-:-:S07]  /*c5e0*/  VIADD R8, R2, 0xfffffffd ;  /* 0xfffffffd02087836 */ /* 0x004fce0000000000 */
.L_x_2999:
[----:B------:R-:W-:Y:S05]  /*c5f0*/  BSYNC B1 ;  /* 0x0000000000017941 */ /* 0x000fea0003800000 */
.L_x_2998:
[----:B------:R-:W-:-:S04]  /*c600*/  IADD3 R2, -R11, RZ, RZ ;  /* 0x000000ff0b027210 */ /* 0x000fc80007ffe1ff */
[----:B------:R-:W-:-:S13]  /*c610*/  ISETP.NE.AND P0, PT, R9, R2, PT ;  /* 0x000000020900720c */ /* 0x000fda0003f05270 */
[----:B------:R-:W-:Y:S05]  /*c620*/  @!P0 BRA `(.L_x_2997) ;  /* 0x00000010003c8947 */ /* 0x000fea0003800000 */
.L_x_3021:
[----:B------:R-:W2:Y:S04]  /*c630*/  LDL.LU R3, [R1] ;  /* 0x0000000001037983 */ /* 0x000ea80000300800 */
[----:B------:R-:W3:Y:S01]  /*c640*/  LDL.LU R2, [R1+0x4] ;  /* 0x0000040001027983 */ /* 0x000ee20000300800 */
[----:B------:R-:W-:Y:S05]  /*c650*/  YIELD ;  /* 0x0000000000007946 */ /* 0x000fea0003800000 */
[----:B------:R-:W-:Y:S01]  /*c660*/  BSSY B1, `(.L_x_3007) ;  /* 0x0000081000017945 */ /* 0x000fe20003800000 */
[----:B--2---:R-:W-:-:S05]  /*c670*/  VIADD R9, R3, 0x1 ;  /* 0x0000000103097836 */ /* 0x004fca0000000000 */
[----:B------:R-:W-:-:S04]  /*c680*/  ISETP.NE.AND P0, PT, R9, 0x2, PT ;  /* 0x000000020900780c */ /* 0x000fc80003f05270 */
[----:B------:R-:W-:Y:S02]  /*c690*/  SEL R10, RZ, 0x1, P0 ;  /* 0x00000001ff0a7807 */ /* 0x000fe40000000000 */
[----:B------:R-:W-:Y:S02]  /*c6a0*/  SEL R9, R9, RZ, P0 ;  /* 0x000000ff09097207 */ /* 0x000fe40000000000 */
[----:B---3--:R-:W-:Y:S01]  /*c6b0*/  LOP3.LUT R10, R2, R10, RZ, 0x3c, !PT ;  /* 0x0000000a020a7212 */ /* 0x008fe200078e3cff */
[----:B-1----:R-:W-:Y:S06]  /*c6c0*/  @!P6 BRA `(.L_x_3008) ;  /* 0x0000000400e8e947 */ /* 0x002fec0003800000 */
[----:B------:R-:W-:Y:S01]  /*c6d0*/  ULDC.64 UR4, c[0x0][0x3f8] ;  /* 0x0000fe0000047ab9 */ /* 0x000fe20000000a00 */
[----:B------:R-:W-:Y:S01]  /*c6e0*/  IMAD.MOV.U32 R11, RZ, RZ, R8 ;  /* 0x000000ffff0b7224 */ /* 0x000fe200078e0008 */
        /* <DEDUP_REMOVED lines=13> */
[----:B------:R-:W-:Y:S02]  /*c7c0*/  IMAD R7, R5, UR6, RZ ;  /* 0x0000000605077c24 */ /* 0x000fe4000f8e02ff */
[----:B------:R-:W-:-:S04]  /*c7d0*/  IMAD.WIDE.U32 R2, R0, UR6, R2 ;  /* 0x0000000600027c25 */ /* 0x000fc8000f8e0002 */
[----:B------:R-:W-:Y:S01]  /*c7e0*/  IMAD R7, R0, UR7, R7 ;  /* 0x0000000700077c24 */ /* 0x000fe2000f8e0207 */
[----:B------:R-:W-:-:S03]  /*c7f0*/  LEA R6, P0, R2, UR4, 0x2 ;  /* 0x0000000402067c11 */ /* 0x000fc6000f8010ff */
[----:B------:R-:W-:-:S05]  /*c800*/  IMAD.IADD R7, R7, 0x1, R3 ;  /* 0x0000000107077824 */ /* 0x000fca00078e0203 */
[----:B------:R-:W-:-:S06]  /*c810*/  LEA.HI.X R7, R2, UR5, R7, 0x2, P0 ;  /* 0x0000000502077c11 */ /* 0x000fcc00080f1407 */
[----:B------:R1:W5:Y:S02]  /*c820*/  LDG.E R7, desc[UR38][R6.64] ;  /* 0x0000002606077981 */ /* 0x000364000c1e1900 */
.L_x_3009:
[----:B------:R-:W2:Y:S01]  /*c830*/  S2R R3, SR_CgaCtaId ;  /* 0x0000000000037919 */ /* 0x000ea20000008800 */
[----:B------:R-:W-:-:S04]  /*c840*/  MOV R2, 0x400 ;  /* 0x0000040000027802 */ /* 0x000fc80000000f00 */
[----:B--2---:R-:W-:Y:S02]  /*c850*/  LEA R2, R3, R2, 0x18 ;  /* 0x0000000203027211 */ /* 0x004fe400078ec0ff */
[----:B------:R-:W-:-:S03]  /*c860*/  SHF.L.U32 R3, R10, 0x1f, RZ ;  /* 0x0000001f0a037819 */ /* 0x000fc600000006ff */
[----:B------:R-:W-:-:S04]  /*c870*/  IMAD R2, R9, 0x8, R2 ;  /* 0x0000000809027824 */ /* 0x000fc800078e0202 */
[----:B------:R-:W2:Y:S02]  /*c880*/  SYNCS.PHASECHK.TRANS64.TRYWAIT P0, [R2+URZ+0x28c40], R3 ;  /* 0x028c4003020075a7 */ /* 0x000ea4000800017f */
[----:B--2---:R-:W-:Y:S05]  /*c890*/  @!P0 BRA `(.L_x_3010) ;  /* 0x0000002000dc8947 */ /* 0x004fea0003800000 */
.L_x_3064:
[----:B-1----:R-:W1:Y:S02]  /*c8a0*/  S2R R6, SR_TID.X ;  /* 0x0000000000067919 */ /* 0x002e640000002100 */
[----:B-1----:R-:W-:-:S04]  /*c8b0*/  LOP3.LUT R6, R6, 0x7f, RZ, 0xc0, !PT ;  /* 0x0000007f06067812 */ /* 0x002fc800078ec0ff */
[----:B------:R-:W-:-:S13]  /*c8c0*/  ISETP.NE.AND P0, PT, R6, RZ, PT ;  /* 0x000000ff0600720c */ /* 0x000fda0003f05270 */
[----:B------:R-:W-:Y:S05]  /*c8d0*/  @P0 BRA `(.L_x_3011) ;  /* 0x00000000001c0947 */ /* 0x000fea0003800000 */
[----:B------:R-:W1:Y:S01]  /*c8e0*/  S2R R6, SR_TID.X ;  /* 0x0000000000067919 */ /* 0x000e620000002100 */
[----:B------:R-:W-:-:S04]  /*c8f0*/  IMAD.MOV.U32 R13, RZ, RZ, 0x2000 ;  /* 0x00002000ff0d7424 */ /* 0x000fc800078e00ff */
[----:B------:R3:W-:Y:S01]  /*c900*/  SYNCS.ARRIVE.TRANS64 RZ, [R2+URZ+0x28c30], R13 ;  /* 0x028c300d02ff79a7 */ /* 0x0007e2000800003f */
[----:B-1----:R-:W-:-:S04]  /*c910*/  LOP3.LUT R6, R6, 0x1f, RZ, 0xc0, !PT ;  /* 0x0000001f06067812 */ /* 0x002fc800078ec0ff */
[----:B------:R-:W-:-:S13]  /*c920*/  ISETP.NE.AND P1, PT, R6, RZ, PT ;  /* 0x000000ff0600720c */ /* 0x000fda0003f25270 */
[----:B---3--:R-:W-:Y:S05]  /*c930*/  @!P1 BRA `(.L_x_3011) ;  /* 0x0000000000049947 */ /* 0x008fea0003800000 */
[----:B------:R-:W-:Y:S01]  /*c940*/  BPT.TRAP 0x1 ;  /* 0x000000040000795c */ /* 0x000fe20000300000 */
.L_x_3011:
[----:B------:R-:W3:Y:S01]  /*c950*/  LDL R12, [R1+0x8] ;  /* 0x00000800010c7983 */ /* 0x000ee20000100800 */
[----:B------:R-:W-:Y:S01]  /*c960*/  MOV R6, 0x400 ;  /* 0x0000040000067802 */ /* 0x000fe20000000f00 */
[----:B------:R-:W1:Y:S01]  /*c970*/  S2R R13, SR_CgaCtaId ;  /* 0x00000000000d7919 */ /* 0x000e620000008800 */
[----:B------:R-:W-:Y:S01]  /*c980*/  R2UR UR9, R2 ;  /* 0x00000000020972ca */ /* 0x000fe200000e0000 */
[----:B------:R-:W-:Y:S01]  /*c990*/  UIADD3 UR4, UP0, UR40, 0x370, URZ ;  /* 0x0000037028047890 */ /* 0x000fe2000ff1e03f */
[----:B------:R-:W-:Y:S02]  /*c9a0*/  R2UR UR12, R4 ;  /* 0x00000000040c72ca */ /* 0x000fe400000e0000 */
[----:B-----5:R-:W-:Y:S01]  /*c9b0*/  R2UR UR13, R7 ;  /* 0x00000000070d72ca */ /* 0x020fe200000e0000 */
[----:B------:R-:W-:Y:S01]  /*c9c0*/  UIADD3.X UR5, URZ, UR41, URZ, UP0, !UPT ;  /* 0x000000293f057290 */ /* 0x000fe200087fe43f */
[----:B-1----:R-:W-:-:S04]  /*c9d0*/  LEA R6, R13, R6, 0x18 ;  /* 0x000000060d067211 */ /* 0x002fc800078ec0ff */
[----:B------:R-:W-:-:S04]  /*c9e0*/  LEA R6, R9, R6, 0xd ;  /* 0x0000000609067211 */ /* 0x000fc800078e68ff */
[----:B------:R-:W-:Y:S01]  /*c9f0*/  R2UR UR8, R6 ;  /* 0x00000000060872ca */ /* 0x000fe200000e0000 */
[----:B------:R-:W-:Y:S01]  /*ca00*/  UIADD3 UR9, UR9, 0x28c30, URZ ;  /* 0x00028c3009097890 */ /* 0x000fe2000fffe03f */
[----:B------:R-:W-:Y:S01]  /*ca10*/  UMOV UR6, 0x0 ;  /* 0x0000000000067882 */ /* 0x000fe20000000000 */
[----:B------:R-:W-:Y:S01]  /*ca20*/  UMOV UR7, 0x14f00000 ;  /* 0x14f0000000077882 */ /* 0x000fe20000000000 */
[----:B------:R-:W-:-:S09]  /*ca30*/  UMOV UR10, URZ ;  /* 0x0000003f000a7c82 */ /* 0x000fd20008000000 */
[----:B------:R-:W-:Y:S01]  /*ca40*/  UIADD3 UR8, UR8, 0x22400, URZ ;  /* 0x0002240008087890 */ /* 0x000fe2000fffe03f */
[----:B---3--:R-:W-:-:S05]  /*ca50*/  IMAD R6, R11, 0x40, R12 ;  /* 0x000000400b067824 */ /* 0x008fca00078e020c */
[----:B------:R-:W-:-:S13]  /*ca60*/  R2UR UR11, R6 ;  /* 0x00000000060b72ca */ /* 0x000fda00000e0000 */
[----:B------:R1:W-:Y:S01]  /*ca70*/  UTMALDG.4D [UR8], [UR4], desc[UR6] ;  /* 0x00000608040075b4 */ /* 0x0003e20008019000 */
[----:B------:R-:W3:Y:S02]  /*ca80*/  SYNCS.PHASECHK.TRANS64.TRYWAIT P1, [R2+URZ+0x28c60], R3 ;  /* 0x028c6003020075a7 */ /* 0x000ee4000802017f */
[----:B-1-3--:R-:W-:Y:S05]  /*ca90*/  @!P1 BRA `(.L_x_3012) ;  /* 0x0000002000709947 */ /* 0x00afea0003800000 */
.L_x_3065:
        /* <DEDUP_REMOVED lines=8> */
.L_x_3013:
        /* <DEDUP_REMOVED lines=53> */
.L_x_3008:
[----:B------:R-:W-:Y:S05]  /*ce70*/  BSYNC B1 ;  /* 0x0000000000017941 */ /* 0x000fea0003800000 */
.L_x_3007:
        /* <DEDUP_REMOVED lines=14> */
[----:B------:R-:W2:Y:S01]  /*cf60*/  LDC R6, c[0x0][0x41c] ;  /* 0x00010700ff067b82 */ /* 0x000ea20000000800 */
[----:B------:R-:W-:Y:S02]  /*cf70*/  ULDC.64 UR6, c[0x0][0x408] ;  /* 0x0001020000067ab9 */ /* 0x000fe40000000a00 */
[----:B------:R-:W-:-:S04]  /*cf80*/  IMAD R7, R5, UR6, RZ ;  /* 0x0000000605077c24 */ /* 0x000fc8000f8e02ff */
[----:B------:R-:W-:Y:S01]  /*cf90*/  IMAD R7, R0, UR7, R7 ;  /* 0x0000000700077c24 */ /* 0x000fe2000f8e0207 */
[----:B--2---:R-:W-:-:S13]  /*cfa0*/  ISETP.NE.AND P0, PT, R6, 0x1, PT ;  /* 0x000000010600780c */ /* 0x004fda0003f05270 */
[----:B------:R-:W2:Y:S02]  /*cfb0*/  @P0 LDC.64 R2, c[0x0][0x420] ;  /* 0x00010800ff020b82 */ /* 0x000ea40000000a00 */
[----:B--2---:R-:W-:-:S04]  /*cfc0*/  @P0 IMAD.HI.U32 R10, R9, R2, RZ ;  /* 0x00000002090a0227 */ /* 0x004fc800078e00ff */
[----:B------:R-:W-:Y:S01]  /*cfd0*/  IMAD.MOV.U32 R2, RZ, RZ, R9 ;  /* 0x000000ffff027224 */ /* 0x000fe200078e0009 */
[----:B------:R-:W-:-:S05]  /*cfe0*/  @P0 SHF.R.U32.HI R2, RZ, R3, R10 ;  /* 0x00000003ff020219 */ /* 0x000fca000001160a */
[----:B------:R-:W-:-:S04]  /*cff0*/  IMAD.MOV R3, RZ, RZ, -R2 ;  /* 0x000000ffff037224 */ /* 0x000fc800078e0a02 */
[----:B------:R-:W-:Y:S01]  /*d000*/  IMAD R9, R6, R3, R9 ;  /* 0x0000000306097224 */ /* 0x000fe200078e0209 */
[----:B------:R-:W-:-:S03]  /*d010*/  SHF.R.S32.HI R3, RZ, 0x1f, R2 ;  /* 0x0000001fff037819 */ /* 0x000fc60000011402 */
[----:B------:R-:W-:-:S05]  /*d020*/  IMAD.WIDE.U32 R2, R0, UR6, R2 ;  /* 0x0000000600027c25 */ /* 0x000fca000f8e0002 */
[----:B------:R-:W-:Y:S02]  /*d030*/  IADD3 R7, R7, R3, RZ ;  /* 0x0000000307077210 */ /* 0x000fe40007ffe0ff */
[----:B------:R-:W-:-:S04]  /*d040*/  LEA R6, P0, R2, UR4, 0x2 ;  /* 0x0000000402067c11 */ /* 0x000fc8000f8010ff */
[----:B------:R-:W-:-:S06]  /*d050*/  LEA.HI.X R7, R2, UR5, R7, 0x2, P0 ;  /* 0x0000000502077c11 */ /* 0x000fcc00080f1407 */
[----:B------:R2:W5:Y:S03]  /*d060*/  LDG.E R7, desc[UR38][R6.64] ;  /* 0x0000002606077981 */ /* 0x000566000c1e1900 */
.L_x_3016:
[----:B------:R-:W3:Y:S01]  /*d070*/  S2R R3, SR_CgaCtaId ;  /* 0x0000000000037919 */ /* 0x000ee20000008800 */
[----:B------:R-:W-:-:S04]  /*d080*/  MOV R2, 0x400 ;  /* 0x0000040000027802 */ /* 0x000fc80000000f00 */
[----:B---3--:R-:W-:Y:S02]  /*d090*/  LEA R2, R3, R2, 0x18 ;  /* 0x0000000203027211 */ /* 0x008fe400078ec0ff */
[----:B------:R-:W-:-:S03]  /*d0a0*/  SHF.L.U32 R3, R11, 0x1f, RZ ;  /* 0x0000001f0b037819 */ /* 0x000fc600000006ff */
[----:B------:R-:W-:-:S04]  /*d0b0*/  IMAD R2, R12, 0x8, R2 ;  /* 0x000000080c027824 */ /* 0x000fc800078e0202 */
[----:B------:R-:W3:Y:S02]  /*d0c0*/  SYNCS.PHASECHK.TRANS64.TRYWAIT P0, [R2+URZ+0x28c40], R3 ;  /* 0x028c4003020075a7 */ /* 0x000ee4000800017f */
[----:B---3--:R-:W-:Y:S05]  /*d0d0*/  @!P0 BRA `(.L_x_3017) ;  /* 0x0000001800f48947 */ /* 0x008fea0003800000 */
.L_x_3066:
[----:B--2---:R-:W2:Y:S02]  /*d0e0*/  S2R R6, SR_TID.X ;  /* 0x0000000000067919 */ /* 0x004ea40000002100 */
        /* <DEDUP_REMOVED lines=8> */
[----:B----4-:R-:W-:Y:S05]  /*d170*/  @!P1 BRA `(.L_x_3018) ;  /* 0x0000000000049947 */ /* 0x010fea0003800000 */
[----:B------:R-:W-:Y:S01]  /*d180*/  BPT.TRAP 0x1 ;  /* 0x000000040000795c */ /* 0x000fe20000300000 */
.L_x_3018:
[----:B------:R-:W2:Y:S01]  /*d190*/  LDL R6, [R1] ;  /* 0x0000000001067983 */ /* 0x000ea20000100800 */
[----:B-1----:R-:W-:-:S03]  /*d1a0*/  MOV R11, 0x400 ;  /* 0x00000400000b7802 */ /* 0x002fc60000000f00 */
[----:B------:R-:W4:Y:S01]  /*d1b0*/  LDL R10, [R1+0x8] ;  /* 0x00000800010a7983 */ /* 0x000f220000100800 */
[----:B------:R-:W1:Y:S01]  /*d1c0*/  S2R R12, SR_CgaCtaId ;  /* 0x00000000000c7919 */ /* 0x000e620000008800 */
[----:B------:R-:W-:Y:S01]  /*d1d0*/  R2UR UR9, R2 ;  /* 0x00000000020972ca */ /* 0x000fe200000e0000 */
[----:B------:R-:W-:Y:S01]  /*d1e0*/  UIADD3 UR4, UP0, UR40, 0x370, URZ ;  /* 0x0000037028047890 */ /* 0x000fe2000ff1e03f */
[----:B------:R-:W-:Y:S02]  /*d1f0*/  R2UR UR12, R4 ;  /* 0x00000000040c72ca */ /* 0x000fe400000e0000 */
[----:B-----5:R-:W-:Y:S01]  /*d200*/  R2UR UR13, R7 ;  /* 0x00000000070d72ca */ /* 0x020fe200000e0000 */
[----:B------:R-:W-:Y:S01]  /*d210*/  UIADD3.X UR5, URZ, UR41, URZ, UP0, !UPT ;  /* 0x000000293f057290 */ /* 0x000fe200087fe43f */
[----:B-1----:R-:W-:-:S07]  /*d220*/  LEA R11, R12, R11, 0x18 ;  /* 0x0000000b0c0b7211 */ /* 0x002fce00078ec0ff */
[----:B------:R-:W-:Y:S01]  /*d230*/  UIADD3 UR9, UR9, 0x28c30, URZ ;  /* 0x00028c3009097890 */ /* 0x000fe2000fffe03f */
[----:B------:R-:W-:Y:S01]  /*d240*/  UMOV UR6, 0x0 ;  /* 0x0000000000067882 */ /* 0x000fe20000000000 */
[----:B------:R-:W-:Y:S01]  /*d250*/  UMOV UR7, 0x14f00000 ;  /* 0x14f0000000077882 */ /* 0x000fe20000000000 */
[----:B------:R-:W-:Y:S01]  /*d260*/  UMOV UR10, URZ ;  /* 0x0000003f000a7c82 */ /* 0x000fe20008000000 */
[----:B--2---:R-:W-:-:S05]  /*d270*/  IMAD R6, R6, 0x2000, R11 ;  /* 0x0000200006067824 */ /* 0x004fca00078e020b */
[----:B------:R-:W-:Y:S02]  /*d280*/  R2UR UR8, R6 ;  /* 0x00000000060872ca */ /* 0x000fe400000e0000 */
[----:B----4-:R-:W-:-:S04]  /*d290*/  LEA R9, R9, R10, 0x6 ;  /* 0x0000000a09097211 */ /* 0x010fc800078e30ff */
[----:B------:R-:W-:-:S07]  /*d2a0*/  R2UR UR11, R9 ;  /* 0x00000000090b72ca */ /* 0x000fce00000e0000 */
[----:B------:R-:W-:-:S09]  /*d2b0*/  UIADD3 UR8, UR8, 0x22400, URZ ;  /* 0x0002240008087890 */ /* 0x000fd2000fffe03f */
[----:B------:R1:W-:Y:S01]  /*d2c0*/  UTMALDG.4D [UR8], [UR4], desc[UR6] ;  /* 0x00000608040075b4 */ /* 0x0003e20008019000 */
[----:B------:R-:W2:Y:S02]  /*d2d0*/  SYNCS.PHASECHK.TRANS64.TRYWAIT P1, [R2+URZ+0x28c60], R3 ;  /* 0x028c6003020075a7 */ /* 0x000ea4000802017f */
[----:B-12---:R-:W-:Y:S05]  /*d2e0*/  @!P1 BRA `(.L_x_3019) ;  /* 0x0000001800849947 */ /* 0x006fea0003800000 */
.L_x_3067:
[----:B------:R-:W-:Y:S05]  /*d2f0*/  @P0 BRA `(.L_x_3020) ;  /* 0x00000000001c0947 */ /* 0x000fea0003800000 */
[----:B------:R-:W2:Y:S01]  /*d300*/  S2R R6, SR_TID.X ;  /* 0x0000000000067919 */ /* 0x000ea20000002100 */
[----:B-1-3--:R-:W-:-:S04]  /*d310*/  IMAD.MOV.U32 R3, RZ, RZ, 0x10000 ;  /* 0x00010000ff037424 */ /* 0x00afc800078e00ff */
[----:B------:R4:W-:Y:S01]  /*d320*/  SYNCS.ARRIVE.TRANS64 RZ, [R2+URZ+0x28c50], R3 ;  /* 0x028c500302ff79a7 */ /* 0x0009e2000800003f */
[----:B--2---:R-:W-:-:S04]  /*d330*/  LOP3.LUT R6, R6, 0x1f, RZ, 0xc0, !PT ;  /* 0x0000001f06067812 */ /* 0x004fc800078ec0ff */
[----:B------:R-:W-:-:S13]  /*d340*/  ISETP.NE.AND P1, PT, R6, RZ, PT ;  /* 0x000000ff0600720c */ /* 0x000fda0003f25270 */
[----:B----4-:R-:W-:Y:S05]  /*d350*/  @!P1 BRA `(.L_x_3020) ;  /* 0x0000000000049947 */ /* 0x010fea0003800000 */
[----:B------:R-:W-:Y:S01]  /*d360*/  BPT.TRAP 0x1 ;  /* 0x000000040000795c */ /* 0x000fe20000300000 */
.L_x_3020:
[----:B-1-3--:R-:W2:Y:S01]  /*d370*/  LDL R3, [R1] ;  /* 0x0000000001037983 */ /* 0x00aea20000100800 */
[----:B------:R-:W-:Y:S01]  /*d380*/  MOV R6, 0x400 ;  /* 0x0000040000067802 */ /* 0x000fe20000000f00 */
        /* <DEDUP_REMOVED lines=17> */
[----:B--2---:R-:W-:-:S05]  /*d4a0*/  IMAD R2, R3, 0x10000, R6 ;  /* 0x0001000003027824 */ /* 0x004fca00078e0206 */
        /* <DEDUP_REMOVED lines=33> */
[----:B--2---:R-:W-:Y:S01]  /*d6c0*/  NOP ;  /* 0x0000000000007918 */ /* 0x004fe20000000000 */
.L_x_3015:
[----:B------:R-:W-:Y:S05]  /*d6d0*/  BSYNC B1 ;  /* 0x0000000000017941 */ /* 0x000fea0003800000 */
.L_x_3014:
[C---:B------:R-:W-:Y:S01]  /*d6e0*/  ISETP.GT.AND P0, PT, R8.reuse, 0x1, PT ;  /* 0x000000010800780c */ /* 0x040fe20003f04270 */
[----:B------:R-:W-:-:S05]  /*d6f0*/  VIADD R2, R8, 0xfffffffe ;  /* 0xfffffffe08027836 */ /* 0x000fca0000000000 */
[----:B------:R-:W-:-:S07]  /*d700*/  MOV R8, R2 ;  /* 0x0000000200087202 */ /* 0x000fce0000000f00 */
[----:B------:R-:W-:Y:S05]  /*d710*/  @P0 BRA `(.L_x_3021) ;  /* 0xffffffec00c40947 */ /* 0x000fea000383ffff */
.L_x_2997:
[----:B------:R-:W-:Y:S05]  /*d720*/  BSYNC B0 ;  /* 0x0000000000007941 */ /* 0x000fea0003800000 */
.L_x_2996:
[----:B------:R-:W2:Y:S01]  /*d730*/  LDL.LU R3, [R1] ;  /* 0x0000000001037983 */ /* 0x000ea20000300800 */
[----:B------:R-:W-:Y:S01]  /*d740*/  BSSY B0, `(.L_x_3022) ;  /* 0x0000016000007945 */ /* 0x000fe20003800000 */
[----:B------:R-:W3:Y:S02]  /*d750*/  S2R R2, SR_TID.X ;  /* 0x0000000000027919 */ /* 0x000ee40000002100 */
[----:B---3--:R-:W-:-:S04]  /*d760*/  LOP3.LUT R2, R2, 0x1f, RZ, 0xc0, !PT ;  /* 0x0000001f02027812 */ /* 0x008fc800078ec0ff */
[----:B------:R-:W-:Y:S01]  /*d770*/  ISETP.NE.AND P1, PT, R2, RZ, PT ;  /* 0x000000ff0200720c */ /* 0x000fe20003f25270 */
[----:B--2---:R-:W-:-:S05]  /*d780*/  VIADD R0, R3, 0x1 ;  /* 0x0000000103007836 */ /* 0x004fca0000000000 */
[----:B------:R-:W-:-:S04]  /*d790*/  ISETP.NE.AND P0, PT, R0, 0x2, PT ;  /* 0x000000020000780c */ /* 0x000fc80003f05270 */
[----:B------:R-:W-:Y:S02]  /*d7a0*/  SEL R2, R0, RZ, P0 ;  /* 0x000000ff00027207 */ /* 0x000fe40000000000 */
[----:B------:R-:W-:-:S03]  /*d7b0*/  SEL R0, RZ, 0x1, P0 ;  /* 0x00000001ff007807 */ /* 0x000fc60000000000 */
[----:B------:R2:W-:Y:S01]  /*d7c0*/  STL [R1], R2 ;  /* 0x0000000201007387 */ /* 0x0005e20000100800 */
[----:B------:R-:W-:Y:S05]  /*d7d0*/  @P1 BRA `(.L_x_3023) ;  /* 0x0000000000301947 */ /* 0x000fea0003800000 */
[----:B------:R-:W3:Y:S01]  /*d7e0*/  S2R R7, SR_LANEID ;  /* 0x0000000000077919 */ /* 0x000ee20000000000 */
[----:B------:R-:W-:Y:S01]  /*d7f0*/  VOTEU.ANY UR4, UPT, PT ;  /* 0x0000000000047886 */ /* 0x000fe200038e0100 */
[----:B--2---:R-:W2:Y:S01]  /*d800*/  LDC.64 R2, c[0x0][0xc38] ;  /* 0x00030e00ff027b82 */ /* 0x004ea20000000a00 */
[----:B------:R-:W3:Y:S08]  /*d810*/  FLO.U32 R4, UR4 ;  /* 0x0000000400047d00 */ /* 0x000ef000080e0000 */
[----:B------:R-:W2:Y:S01]  /*d820*/  POPC R5, UR4 ;  /* 0x0000000400057d09 */ /* 0x000ea20008000000 */
[----:B---3--:R-:W-:-:S13]  /*d830*/  ISETP.EQ.U32.AND P0, PT, R4, R7, PT ;  /* 0x000000070400720c */ /* 0x008fda0003f02070 */
[----:B--2---:R-:W2:Y:S01]  /*d840*/  @P0 ATOMG.E.ADD.STRONG.GPU PT, R3, desc[UR38][R2.64], R5 ;  /* 0x00000005020309a8 */ /* 0x004ea200081ee1e6 */
[----:B------:R-:W3:Y:S02]  /*d850*/  S2R R6, SR_LTMASK ;  /* 0x0000000000067919 */ /* 0x000ee40000003900 */
[----:B---3--:R-:W-:-:S04]  /*d860*/  LOP3.LUT R6, R6, UR4, RZ, 0xc0, !PT ;  /* 0x0000000406067c12 */ /* 0x008fc8000f8ec0ff */
[----:B------:R-:W3:Y:S01]  /*d870*/  POPC R7, R6 ;  /* 0x0000000600077309 */ /* 0x000ee20000000000 */
[----:B--2---:R-:W3:Y:S02]  /*d880*/  SHFL.IDX PT, R4, R3, R4, 0x1f ;  /* 0x00001f0403047589 */ /* 0x004ee400000e0000 */
[----:B---3--:R-:W-:-:S07]  /*d890*/  IADD3 R16, R4, UR37, R7 ;  /* 0x0000002504107c10 */ /* 0x008fce000fffe007 */
.L_x_3023:
[----:B------:R-:W-:Y:S05]  /*d8a0*/  BSYNC B0 ;  /* 0x0000000000007941 */ /* 0x000fea0003800000 */
.L_x_3022:
[----:B--2---:R-:W2:Y:S02]  /*d8b0*/  LDL.LU R2, [R1+0x4] ;  /* 0x0000040001027983 */ /* 0x004ea40000300800 */
[----:B--2---:R-:W-:-:S05]  /*d8c0*/  LOP3.LUT R2, R2, R0, RZ, 0x3c, !PT ;  /* 0x0000000002027212 */ /* 0x004fca00078e3cff */
[----:B------:R2:W-:Y:S02]  /*d8d0*/  STL [R1+0x4], R2 ;  /* 0x0000040201007387 */ /* 0x0005e40000100800 */
.L_x_2979:
[----:B------:R-:W-:Y:S05]  /*d8e0*/  BSYNC B6 ;  /* 0x0000000000067941 */ /* 0x000fea0003800000 */
.L_x_2977:
[----:B------:R-:W-:-:S03]  /*d8f0*/  UMOV UR4, 0xffffffff ;  /* 0xffffffff00047882 */ /* 0x000fc60000000000 */
[----:B------:R-:W-:Y:S05]  /*d900*/  BRA.DIV UR4, `(.L_x_3024) ;  /* 0x0000001604107947 */ /* 0x000fea000b800000 */
[----:B------:R3:W4:Y:S04]  /*d910*/  SHFL.IDX PT, R4, R16, RZ, 0x1f ;  /* 0x00001fff10047589 */ /* 0x00072800000e0000 */
[----:B------:R3:W0:Y:S02]  /*d920*/  SHFL.IDX PT, R5, R16, 0x1, 0x1f ;  /* 0x00201f0010057f89 */ /* 0x00062400000e0000 */
.L_x_3071:
[----:B0-----:R-:W0:Y:S01]  /*d930*/  S2R R0, SR_TID.X ;  /* 0x0000000000007919 */ /* 0x001e220000002100 */
[----:B------:R-:W-:Y:S01]  /*d940*/  ULDC UR4, c[0x0][0xc14] ;  /* 0x0003050000047ab9 */ /* 0x000fe20000000800 */
[----:B------:R-:W-:Y:S01]  /*d950*/  BSSY B0, `(.L_x_3025) ;  /* 0x000000b000007945 */ /* 0x000fe20003800000 */
[----:B------:R-:W-:Y:S02]  /*d960*/  MOV R3, RZ ;  /* 0x000000ff00037202 */ /* 0x000fe40000000f00 */
[----:B0-----:R-:W-:Y:S01]  /*d970*/  LOP3.LUT R8, R0, 0x1f, RZ, 0xc0, !PT ;  /* 0x0000001f00087812 */ /* 0x001fe200078ec0ff */
[----:B------:R-:W-:-:S03]  /*d980*/  IMAD.U32 R0, RZ, RZ, UR4 ;  /* 0x00000004ff007e24 */ /* 0x000fc6000f8e00ff */
[C---:B------:R-:W-:Y:S01]  /*d990*/  ISETP.NE.AND P0, PT, R8.reuse, 0x1f, PT ;  /* 0x0000001f0800780c */ /* 0x040fe20003f05270 */
[----:B------:R-:W-:-:S05]  /*d9a0*/  IMAD.IADD R7, R8, 0x1, R19 ;  /* 0x0000000108077824 */ /* 0x000fca00078e0213 */
[----:B------:R-:W-:-:S13]  /*d9b0*/  ISETP.GE.OR P0, PT, R7, R0, !P0 ;  /* 0x000000000700720c */ /* 0x000fda0004706670 */
[----:B------:R-:W-:Y:S05]  /*d9c0*/  @P0 BRA `(.L_x_3026) ;  /* 0x00000000000c0947 */ /* 0x000fea0003800000 */
[----:B--2---:R-:W0:Y:S02]  /*d9d0*/  LDC.64 R2, c[0x0][0xc58] ;  /* 0x00031600ff027b82 */ /* 0x004e240000000a00 */
[----:B0-----:R-:W-:-:S06]  /*d9e0*/  IMAD.WIDE R2, R7, 0x4, R2 ;  /* 0x0000000407027825 */ /* 0x001fcc00078e0202 */
[----:B------:R0:W5:Y:S02]  /*d9f0*/  LDG.E R3, desc[UR38][R2.64] ;  /* 0x0000002602037981 */ /* 0x000164000c1e1900 */
.L_x_3026:
[----:B------:R-:W-:Y:S05]  /*da00*/  BSYNC B0 ;  /* 0x0000000000007941 */ /* 0x000fea0003800000 */
.L_x_3025:
        /* <DEDUP_REMOVED lines=8> */
[----:B------:R-:W2:Y:S02]  /*da90*/  SHFL.UP PT, R14, R13, 0x2, RZ ;  /* 0x044000000d0e7989 */ /* 0x000ea400000e00ff */
[----:B--2---:R-:W-:Y:S02]  /*daa0*/  SEL R2, R14, RZ, P1 ;  /* 0x000000ff0e027207 */ /* 0x004fe40000800000 */
        /* <DEDUP_REMOVED lines=12> */
[----:B------:R0:W2:Y:S02]  /*db70*/  SHFL.IDX PT, R14, R2, 0x1f, 0x1f ;  /* 0x03e01f00020e7f89 */ /* 0x0000a400000e0000 */
.L_x_3079:
[----:B------:R-:W-:Y:S02]  /*db80*/  ULDC UR4, c[0x0][0xc10] ;  /* 0x0003040000047ab9 */ /* 0x000fe40000000800 */
[----:B---3--:R-:W-:-:S04]  /*db90*/  IMAD.U32 R16, RZ, RZ, UR4 ;  /* 0x00000004ff107e24 */ /* 0x008fc8000f8e00ff */
[----:B--2---:R-:W-:-:S04]  /*dba0*/  IMAD R6, R14, R16, RZ ;  /* 0x000000100e067224 */ /* 0x004fc800078e02ff */
[----:B------:R-:W-:-:S05]  /*dbb0*/  IMAD.IADD R5, R5, 0x1, R6 ;  /* 0x0000000105057824 */ /* 0x000fca00078e0206 */
[----:B----4-:R-:W-:-:S13]  /*dbc0*/  ISETP.GT.AND P0, PT, R5, R4, PT ;  /* 0x000000040500720c */ /* 0x010fda0003f04270 */
[----:B------:R-:W-:Y:S05]  /*dbd0*/  @P0 BRA `(.L_x_3028) ;  /* 0x0000000000b40947 */ /* 0x000fea0003800000 */
[----:B------:R-:W2:Y:S02]  /*dbe0*/  LDC R0, c[0x0][0xc14] ;  /* 0x00030500ff007b82 */ /* 0x000ea40000000800 */
.L_x_3033:
[----:B------:R-:W-:-:S04]  /*dbf0*/  IADD3 R19, R19, 0x1f, RZ ;  /* 0x0000001f13137810 */ /* 0x000fc80007ffe0ff */
[----:B--2---:R-:W-:-:S13]  /*dc00*/  ISETP.GE.AND P0, PT, R19, R0, PT ;  /* 0x000000001300720c */ /* 0x004fda0003f06270 */
        /* <DEDUP_REMOVED lines=9> */
[----:B------:R-:W0:Y:S02]  /*dca0*/  LDC.64 R2, c[0x0][0xc58] ;  /* 0x00031600ff027b82 */ /* 0x000e240000000a00 */
[----:B0-----:R-:W-:-:S06]  /*dcb0*/  IMAD.WIDE R2, R7, 0x4, R2 ;  /* 0x0000000407027825 */ /* 0x001fcc00078e0202 */
[----:B------:R0:W5:Y:S02]  /*dcc0*/  LDG.E R3, desc[UR38][R2.64] ;  /* 0x0000002602037981 */ /* 0x000164000c1e1900 */
.L_x_3031:
[----:B------:R-:W-:Y:S05]  /*dcd0*/  BSYNC B0 ;  /* 0x0000000000007941 */ /* 0x000fea0003800000 */
.L_x_3030:
[----:B------:R-:W-:-:S03]  /*dce0*/  UMOV UR4, 0xffffffff ;  /* 0xffffffff00047882 */ /* 0x000fc60000000000 */
[----:B------:R-:W-:Y:S05]  /*dcf0*/  BRA.DIV UR4, `(.L_x_3032) ;  /* 0x0000001604307947 */ /* 0x000fea000b800000 */
[----:B-----5:R-:W2:Y:S01]  /*dd00*/  SHFL.UP PT, R14, R3, 0x1, RZ ;  /* 0x04200000030e7989 */ /* 0x020ea200000e00ff */
[C---:B------:R-:W-:Y:S02]  /*dd10*/  ISETP.NE.AND P0, PT, R8.reuse, RZ, PT ;  /* 0x000000ff0800720c */ /* 0x040fe40003f05270 */
[----:B------:R-:W-:Y:S02]  /*dd20*/  ISETP.GE.U32.AND P1, PT, R8, 0x2, PT ;  /* 0x000000020800780c */ /* 0x000fe40003f26070 */
[----:B--2---:R-:W-:Y:S02]  /*dd30*/  SEL R14, R14, RZ, P0 ;  /* 0x000000ff0e0e7207 */ /* 0x004fe40000000000 */
        /* <DEDUP_REMOVED lines=16> */
[----:B------:R0:W2:Y:S02]  /*de40*/  SHFL.IDX PT, R14, R2, 0x1f, 0x1f ;  /* 0x03e01f00020e7f89 */ /* 0x0000a400000e0000 */
.L_x_3087:
[----:B------:R-:W-:Y:S02]  /*de50*/  ULDC UR4, c[0x0][0xc10] ;  /* 0x0003040000047ab9 */ /* 0x000fe40000000800 */
[----:B------:R-:W-:-:S05]  /*de60*/  MOV R16, UR4 ;  /* 0x0000000400107c02 */ /* 0x000fca0008000f00 */
[----:B--2---:R-:W-:-:S04]  /*de70*/  IMAD R6, R14, R16, RZ ;  /* 0x000000100e067224 */ /* 0x004fc800078e02ff */
[----:B------:R-:W-:-:S05]  /*de80*/  IMAD.IADD R5, R6, 0x1, R5 ;  /* 0x0000000106057824 */ /* 0x000fca00078e0205 */
[----:B------:R-:W-:-:S13]  /*de90*/  ISETP.GT.AND P0, PT, R5, R4, PT ;  /* 0x000000040500720c */ /* 0x000fda0003f04270 */
[----:B------:R-:W-:Y:S05]  /*dea0*/  @!P0 BRA `(.L_x_3033) ;  /* 0xfffffffc00508947 */ /* 0x000fea000383ffff */
.L_x_3028:
[----:B------:R-:W-:Y:S01]  /*deb0*/  IMAD.IADD R6, R5, 0x1, -R6 ;  /* 0x0000000105067824 */ /* 0x000fe200078e0a06 */
[----:B------:R-:W-:-:S03]  /*dec0*/  UMOV UR4, 0xffffffff ;  /* 0xffffffff00047882 */ /* 0x000fc60000000000 */
[----:B------:R-:W-:-:S05]  /*ded0*/  IMAD R5, R2, R16, R6 ;  /* 0x0000001002057224 */ /* 0x000fca00078e0206 */
[----:B------:R-:W-:Y:S01]  /*dee0*/  ISETP.GT.AND P6, PT, R5, R4, PT ;  /* 0x000000040500720c */ /* 0x000fe20003fc4270 */
[----:B------:R-:W-:-:S12]  /*def0*/  BRA.DIV UR4, `(.L_x_3034) ;  /* 0x0000001604807947 */ /* 0x000fd8000b800000 */
[----:B------:R-:W-:-:S04]  /*df00*/  VOTE.ANY R7, PT, !P6 ;  /* 0x0000000000077806 */ /* 0x000fc800070e0100 */
[----:B------:R-:W2:Y:S02]  /*df10*/  POPC R5, R7 ;  /* 0x0000000700057309 */ /* 0x000ea40000000000 */
[----:B--2---:R2:W3:Y:S02]  /*df20*/  SHFL.IDX PT, R17, R3, R5, 0x1f ;  /* 0x00001f0503117589 */ /* 0x0044e400000e0000 */
.L_x_3091:
[----:B------:R-:W-:Y:S01]  /*df30*/  ISETP.NE.AND P0, PT, R7, RZ, PT ;  /* 0x000000ff0700720c */ /* 0x000fe20003f05270 */
[----:B------:R-:W-:-:S12]  /*df40*/  IMAD.MOV.U32 R14, RZ, RZ, RZ ;  /* 0x000000ffff0e7224 */ /* 0x000fd800078e00ff */
[----:B------:R-:W-:Y:S05]  /*df50*/  @!P0 BRA `(.L_x_3035) ;  /* 0x0000000000108947 */ /* 0x000fea0003800000 */
[----:B------:R-:W-:Y:S01]  /*df60*/  UMOV UR4, 0xffffffff ;  /* 0xffffffff00047882 */ /* 0x000fe20000000000 */
[----:B-1----:R-:W-:Y:S02]  /*df70*/  IADD3 R12, R5, -0x1, RZ ;  /* 0xffffffff050c7810 */ /* 0x002fe40007ffe0ff */
[----:B------:R-:W-:Y:S05]  /*df80*/  BRA.DIV UR4, `(.L_x_3036) ;  /* 0x0000001604a47947 */ /* 0x000fea000b800000 */
[----:B------:R4:W1:Y:S02]  /*df90*/  SHFL.IDX PT, R14, R2, R12, 0x1f ;  /* 0x00001f0c020e7589 */ /* 0x00086400000e0000 */
.L_x_3035:
[----:B---3--:R-:W-:Y:S01]  /*dfa0*/  IABS R7, R17 ;  /* 0x0000001100077213 */ /* 0x008fe20000000000 */
[----:B-1----:R-:W-:Y:S02]  /*dfb0*/  IMAD R16, R14, R16, R6 ;  /* 0x000000100e107224 */ /* 0x002fe400078e0206 */
[----:B------:R-:W-:Y:S01]  /*dfc0*/  IMAD.IADD R19, R5, 0x1, R19 ;  /* 0x0000000105137824 */ /* 0x000fe200078e0213 */
[----:B------:R-:W1:Y:S08]  /*dfd0*/  I2F.RP R8, R7 ;  /* 0x0000000700087306 */ /* 0x000e700000209400 */
[----:B-1----:R-:W2:Y:S02]  /*dfe0*/  MUFU.RCP R8, R8 ;  /* 0x0000000800087308 */ /* 0x002ea40000001000 */
[----:B--2---:R-:W-:-:S06]  /*dff0*/  VIADD R3, R8, 0xffffffe ;  /* 0x0ffffffe08037836 */ /* 0x004fcc0000000000 */
[----:B------:R-:W0:Y:S02]  /*e000*/  F2I.FTZ.U32.TRUNC.NTZ R3, R3 ;  /* 0x0000000300037305 */ /* 0x000e24000021f000 */
[----:B0---4-:R-:W-:-:S04]  /*e010*/  IMAD.MOV R2, RZ, RZ, -R3 ;  /* 0x000000ffff027224 */ /* 0x011fc800078e0a03 */
        /* <DEDUP_REMOVED lines=11> */
[----:B------:R-:W-:Y:S02]  /*e0d0*/  @!P0 IMAD.IADD R4, R4, 0x1, -R7 ;  /* 0x0000000104048824 */ /* 0x000fe400078e0a07 */
[----:B------:R-:W-:-:S03]  /*e0e0*/  @!P0 VIADD R6, R6, 0x1 ;  /* 0x0000000106068836 */ /* 0x000fc60000000000 */
[----:B------:R-:W-:-:S13]  /*e0f0*/  ISETP.GE.U32.AND P0, PT, R4, R7, PT ;  /* 0x000000070400720c */ /* 0x000fda0003f06070 */
[----:B------:R-:W-:Y:S02]  /*e100*/  @P0 IADD3 R6, R6, 0x1, RZ ;  /* 0x0000000106060810 */ /* 0x000fe40007ffe0ff */
[----:B------:R-:W-:-:S13]  /*e110*/  ISETP.GE.AND P0, PT, R3, RZ, PT ;  /* 0x000000ff0300720c */ /* 0x000fda0003f06270 */
[----:B------:R-:W-:Y:S01]  /*e120*/  @!P0 IMAD.MOV R6, RZ, RZ, -R6 ;  /* 0x000000ffff068224 */ /* 0x000fe200078e0a06 */
[----:B------:R-:W-:-:S13]  /*e130*/  ISETP.NE.AND P0, PT, R17, RZ, PT ;  /* 0x000000ff1100720c */ /* 0x000fda0003f05270 */
[----:B------:R-:W-:-:S04]  /*e140*/  @!P0 LOP3.LUT R6, RZ, R17, RZ, 0x33, !PT ;  /* 0x00000011ff068212 */ /* 0x000fc800078e33ff */
[----:B------:R-:W-:Y:S01]  /*e150*/  MOV R18, R6 ;  /* 0x0000000600127202 */ /* 0x000fe20000000f00 */
[----:B------:R-:W-:-:S04]  /*e160*/  IMAD.MOV R3, RZ, RZ, -R6 ;  /* 0x000000ffff037224 */ /* 0x000fc800078e0a06 */
[----:B------:R-:W-:Y:S01]  /*e170*/  IMAD R17, R17, R3, R2 ;  /* 0x0000000311117224 */ /* 0x000fe200078e0202 */
[----:B------:R-:W-:Y:S06]  /*e180*/  BRA `(.L_x_3037) ;  /* 0x00000000001c7947 */ /* 0x000fec0003800000 */
.L_x_3029:
[----:B------:R-:W-:Y:S01]  /*e190*/  UMOV UR4, URZ ;  /* 0x0000003f00047c82 */ /* 0x000fe20008000000 */
[----:B------:R-:W-:Y:S01]  /*e1a0*/  UMOV UR5, URZ ;  /* 0x0000003f00057c82 */ /* 0x000fe20008000000 */
[----:B------:R-:W-:Y:S01]  /*e1b0*/  ULDC UR6, c[0x0][0xc14] ;  /* 0x0003050000067ab9 */ /* 0x000fe20000000800 */
[----:B------:R-:W-:Y:S01]  /*e1c0*/  IMAD.MOV.U32 R16, RZ, RZ, R4 ;  /* 0x000000ffff107224 */ /* 0x000fe200078e0004 */
[----:B------:R-:W-:Y:S01]  /*e1d0*/  MOV R19, UR6 ;  /* 0x0000000600137c02 */ /* 0x000fe20008000f00 */
[----:B------:R-:W-:Y:S02]  /*e1e0*/  IMAD.U32 R17, RZ, RZ, UR4 ;  /* 0x00000004ff117e24 */ /* 0x000fe4000f8e00ff */
[----:B------:R-:W-:-:S07]  /*e1f0*/  IMAD.U32 R18, RZ, RZ, UR5 ;  /* 0x00000005ff127e24 */ /* 0x000fce000f8e00ff */
.L_x_3037:
        /* <DEDUP_REMOVED lines=12> */
.L_x_2975:
[----:B0-----:R-:W3:Y:S01]  /*e2c0*/  LDL.LU R0, [R1+0x24] ;  /* 0x0000240001007983 */ /* 0x001ee20000300800 */
[----:B------:R-:W-:Y:S01]  /*e2d0*/  BSSY B0, `(.L_x_3039) ;  /* 0x000000b000007945 */ /* 0x000fe20003800000 */
[----:B------:R-:W0:Y:S01]  /*e2e0*/  S2R R5, SR_CgaCtaId ;  /* 0x0000000000057919 */ /* 0x000e220000008800 */
[----:B---3--:R-:W-:-:S05]  /*e2f0*/  VIADD R0, R0, 0x1 ;  /* 0x0000000100007836 */ /* 0x008fca0000000000 */
[----:B--2---:R-:W-:-:S04]  /*e300*/  LEA.HI R2, R0, R0, RZ, 0x1 ;  /* 0x0000000000027211 */ /* 0x004fc800078f08ff */
[----:B------:R-:W-:-:S05]  /*e310*/  LOP3.LUT R3, R2, 0xfffffffe, RZ, 0xc0, !PT ;  /* 0xfffffffe02037812 */ /* 0x000fca00078ec0ff */
[----:B------:R-:W-:Y:S01]  /*e320*/  IMAD.IADD R3, R0, 0x1, -R3 ;  /* 0x0000000100037824 */ /* 0x000fe200078e0a03 */
[----:B------:R-:W-:-:S04]  /*e330*/  MOV R0, 0x400 ;  /* 0x0000040000007802 */ /* 0x000fc80000000f00 */
[----:B0-----:R-:W-:Y:S02]  /*e340*/  LEA R0, R5, R0, 0x18 ;  /* 0x0000000005007211 */ /* 0x001fe400078ec0ff */
[----:B------:R-:W-:-:S04]  /*e350*/  SHF.L.U32 R3, R3, 0x1f, RZ ;  /* 0x0000001f03037819 */ /* 0x000fc800000006ff */
[----:B------:R-:W0:Y:S02]  /*e360*/  SYNCS.PHASECHK.TRANS64.TRYWAIT P0, [R0+URZ+0x28c20], R3 ;  /* 0x028c2003000075a7 */ /* 0x000e24000800017f */
[----:B0-----:R-:W-:Y:S05]  /*e370*/  @!P0 BRA `(.L_x_3040) ;  /* 0x0000001000cc8947 */ /* 0x001fea0003800000 */
.L_x_3094:
[----:B------:R-:W-:Y:S05]  /*e380*/  BSYNC B0 ;  /* 0x0000000000007941 */ /* 0x000fea0003800000 */
.L_x_3039:
[----:B------:R-:W-:-:S03]  /*e390*/  UMOV UR4, 0xffffffff ;  /* 0xffffffff00047882 */ /* 0x000fc60000000000 */
[----:B------:R-:W-:Y:S05]  /*e3a0*/  BRA.DIV UR4, `(.L_x_3041) ;  /* 0x0000001204d47947 */ /* 0x000fea000b800000 */
[----:B------:R-:W2:Y:S02]  /*e3b0*/  S2R R2, SR_TID.X ;  /* 0x0000000000027919 */ /* 0x000ea40000002100 */
[----:B--2---:R-:W-:-:S04]  /*e3c0*/  SHF.R.U32.HI R2, RZ, 0x5, R2 ;  /* 0x00000005ff027819 */ /* 0x004fc80000011602 */
[----:B------:R-:W-:-:S05]  /*e3d0*/  LOP3.LUT R2, R2, 0x3, RZ, 0xc0, !PT ;  /* 0x0000000302027812 */ /* 0x000fca00078ec0ff */
[----:B------:R2:W3:Y:S02]  /*e3e0*/  SHFL.IDX PT, R14, R2, RZ, 0x1f ;  /* 0x00001fff020e7589 */ /* 0x0004e400000e0000 */
.L_x_3097:
[----:B---3--:R-:W-:Y:S01]  /*e3f0*/  ISETP.NE.AND P0, PT, R14, RZ, PT ;  /* 0x000000ff0e00720c */ /* 0x008fe20003f05270 */
[----:B------:R-:W-:-:S12]  /*e400*/  BSSY B0, `(.L_x_3042) ;  /* 0x0000027000007945 */ /* 0x000fd80003800000 */
[----:B------:R-:W-:Y:S05]  /*e410*/  @P0 BRA `(.L_x_3043) ;  /* 0x0000000000940947 */ /* 0x000fea0003800000 */
[----:B------:R-:W-:-:S03]  /*e420*/  UMOV UR4, 0xffffffff ;  /* 0xffffffff00047882 */ /* 0x000fc60000000000 */
[----:B------:R-:W-:Y:S05]  /*e430*/  BRA.DIV UR4, `(.L_x_3044) ;  /* 0x0000001204e47947 */ /* 0x000fea000b800000 */
[----:B------:R-:W-:-:S13]  /*e440*/  ELECT P6, URZ, PT ;  /* 0x00000000003f782f */ /* 0x000fda00038c0000 */
.L_x_3100:
[----:B------:R-:W-:Y:S05]  /*e450*/  @!P6 BRA `(.L_x_3043) ;  /* 0x000000000084e947 */ /* 0x000fea0003800000 */
[----:B------:R-:W-:-:S06]  /*e460*/  ULOP3.LUT UR4, UR36, 0x2, URZ, 0xfc, !UPT ;  /* 0x0000000224047892 */ /* 0x000fcc000f8efc3f */
[----:B--2---:R-:W-:-:S05]  /*e470*/  IMAD.U32 R2, RZ, RZ, UR4 ;  /* 0x00000004ff027e24 */ /* 0x004fca000f8e00ff */
[----:B------:R-:W-:-:S13]  /*e480*/  ISETP.NE.AND P2, PT, R2, 0x3, PT ;  /* 0x000000030200780c */ /* 0x000fda0003f45270 */
[----:B------:R-:W-:Y:S05]  /*e490*/  @!P2 BRA `(.L_x_3045) ;  /* 0x000000000004a947 */ /* 0x000fea0003800000 */
[----:B------:R-:W-:Y:S01]  /*e4a0*/  BPT.TRAP 0x1 ;  /* 0x000000040000795c */ /* 0x000fe20000300000 */
.L_x_3045:
[----:B0-----:R-:W2:Y:S04]  /*e4b0*/  LDL R3, [R1] ;  /* 0x0000000001037983 */ /* 0x001ea80000100800 */
[----:B------:R-:W3:Y:S01]  /*e4c0*/  LDL.LU R7, [R1+0x4] ;  /* 0x0000040001077983 */ /* 0x000ee20000300800 */
[----:B------:R-:W-:-:S05]  /*e4d0*/  IADD3 R2, R0, 0x28c40, RZ ;  /* 0x00028c4000027810 */ /* 0x000fca0007ffe0ff */
        /* <DEDUP_REMOVED lines=11> */
.L_x_3101:
[----:B------:R-:W2:Y:S02]  /*e590*/  SYNCS.PHASECHK.TRANS64.TRYWAIT P0, [R7+URZ], R2 ;  /* 0x00000002070075a7 */ /* 0x000ea4000800017f */
[----:B--2---:R-:W-:Y:S05]  /*e5a0*/  @!P0 BRA `(.L_x_3047) ;  /* 0x0000001000bc8947 */ /* 0x004fea0003800000 */
.L_x_3102:
[----:B------:R-:W-:Y:S05]  /*e5b0*/  @!P2 BRA `(.L_x_3048) ;  /* 0x000000000004a947 */ /* 0x000fea0003800000 */
[----:B------:R-:W-:Y:S01]  /*e5c0*/  BPT.TRAP 0x1 ;  /* 0x000000040000795c */ /* 0x000fe20000300000 */
.L_x_3048:
[----:B------:R-:W3:Y:S01]  /*e5d0*/  LDL.LU R4, [R1] ;  /* 0x0000000001047983 */ /* 0x000ee20000300800 */
[----:B------:R-:W-:-:S05]  /*e5e0*/  IADD3 R0, R0, 0x28c60, RZ ;  /* 0x00028c6000007810 */ /* 0x000fca0007ffe0ff */
[----:B---3--:R-:W-:-:S04]  /*e5f0*/  IMAD R4, R4, 0x8, R0 ;  /* 0x0000000804047824 */ /* 0x008fc800078e0200 */
[----:B------:R-:W3:Y:S02]  /*e600*/  SYNCS.PHASECHK.TRANS64.TRYWAIT P0, [R4+URZ], R5 ;  /* 0x00000005040075a7 */ /* 0x000ee4000800017f */
[----:B---3--:R-:W-:Y:S05]  /*e610*/  @!P0 BRA `(.L_x_3049) ;  /* 0x0000001000b48947 */ /* 0x008fea0003800000 */
.L_x_3103:
[----:B------:R-:W-:-:S07]  /*e620*/  IMAD R3, R3, 0x8, R0 ;  /* 0x0000000803037824 */ /* 0x000fce00078e0200 */
.L_x_3050:
[----:B----4-:R4:W0:Y:S02]  /*e630*/  SYNCS.PHASECHK.TRANS64.TRYWAIT P0, [R3+URZ], R2 ;  /* 0x00000002030075a7 */ /* 0x010824000800017f */
[----:B0-----:R-:W-:Y:S05]  /*e640*/  @!P0 NANOSLEEP.SYNCS 0x989680 ;  /* 0x009896800000895d */ /* 0x001fea0003900000 */
[----:B------:R-:W0:Y:S02]  /*e650*/  @!P0 SYNCS.PHASECHK.TRANS64 P0, [R3+URZ], R2 ;  /* 0x00000002030085a7 */ /* 0x000e24000800007f */
[----:B0-----:R-:W-:Y:S05]  /*e660*/  @!P0 BRA `(.L_x_3050) ;  /* 0xfffffffc00f08947 */ /* 0x001fea000383ffff */
.L_x_3043:
[----:B------:R-:W-:Y:S05]  /*e670*/  BSYNC B0 ;  /* 0x0000000000007941 */ /* 0x000fea0003800000 */
.L_x_3042:
[----:B------:R-:W-:Y:S05]  /*e680*/  EXIT ;  /* 0x000000000000794d */ /* 0x000fea0003800000 */
.L_x_2928:
[----:B0-----:R-:W-:-:S04]  /*e690*/  IMAD.U32 R3, RZ, RZ, UR16 ;  /* 0x00000010ff037e24 */ /* 0x001fc8000f8e00ff */
[----:B------:R0:W1:Y:S03]  /*e6a0*/  SYNCS.PHASECHK.TRANS64.TRYWAIT P0, [R3+URZ+0x28c50], R0 ;  /* 0x028c5000030075a7 */ /* 0x000066000800017f */
[----:B-1----:R-:W-:Y:S05]  /*e6b0*/  @!P0 NANOSLEEP.SYNCS 0x989680 ;  /* 0x009896800000895d */ /* 0x002fea0003900000 */
[----:B------:R-:W1:Y:S02]  /*e6c0*/  @!P0 SYNCS.PHASECHK.TRANS64 P0, [R3+URZ+0x28c50], R0 ;  /* 0x028c5000030085a7 */ /* 0x000e64000800007f */
[----:B-1----:R-:W-:Y:S05]  /*e6d0*/  @!P0 BRA `(.L_x_2928) ;  /* 0xfffffffc00ec8947 */ /* 0x002fea000383ffff */
[----:B------:R-:W-:Y:S05]  /*e6e0*/  BRA `(.L_x_3051) ;  /* 0xffffff3000507947 */ /* 0x000fea000383ffff */
.L_x_2933:
[----:B-1----:R-:W-:-:S04]  /*e6f0*/  MOV R3, UR6 ;  /* 0x0000000600037c02 */ /* 0x002fc80008000f00 */
[----:B------:R1:W2:Y:S03]  /*e700*/  SYNCS.PHASECHK.TRANS64.TRYWAIT P0, [R3+URZ+0x28c50], R0 ;  /* 0x028c5000030075a7 */ /* 0x0002a6000800017f */
[----:B--2---:R-:W-:Y:S05]  /*e710*/  @!P0 NANOSLEEP.SYNCS 0x989680 ;  /* 0x009896800000895d */ /* 0x004fea0003900000 */
[----:B------:R-:W2:Y:S02]  /*e720*/  @!P0 SYNCS.PHASECHK.TRANS64 P0, [R3+URZ+0x28c50], R0 ;  /* 0x028c5000030085a7 */ /* 0x000ea4000800007f */
[----:B--2---:R-:W-:Y:S05]  /*e730*/  @!P0 BRA `(.L_x_2933) ;  /* 0xfffffffc00ec8947 */ /* 0x004fea000383ffff */
[----:B------:R-:W-:Y:S05]  /*e740*/  BRA `(.L_x_2932) ;  /* 0xffffff3c005c7947 */ /* 0x000fea000383ffff */
.L_x_2936:
[----:B0-----:R-:W-:-:S04]  /*e750*/  IMAD.U32 R3, RZ, RZ, UR42 ;  /* 0x0000002aff037e24 */ /* 0x001fc8000f8e00ff */
[----:B------:R0:W1:Y:S03]  /*e760*/  SYNCS.PHASECHK.TRANS64.TRYWAIT P1, [R3+URZ+0x28c00], R0 ;  /* 0x028c0000030075a7 */ /* 0x000066000802017f */
[----:B-1----:R-:W-:Y:S05]  /*e770*/  @!P1 NANOSLEEP.SYNCS 0x989680 ;  /* 0x009896800000995d */ /* 0x002fea0003900000 */
[----:B------:R-:W1:Y:S02]  /*e780*/  @!P1 SYNCS.PHASECHK.TRANS64 P1, [R3+URZ+0x28c00], R0 ;  /* 0x028c0000030095a7 */ /* 0x000e64000802007f */
[----:B-1----:R-:W-:Y:S05]  /*e790*/  @!P1 BRA `(.L_x_2936) ;  /* 0xfffffffc00ec9947 */ /* 0x002fea000383ffff */
[----:B------:R-:W-:Y:S05]  /*e7a0*/  BRA `(.L_x_3052) ;  /* 0xffffff4800bc7947 */ /* 0x000fea000383ffff */
.L_x_2940:
[----:B--2---:R2:W3:Y:S02]  /*e7b0*/  SYNCS.PHASECHK.TRANS64.TRYWAIT P1, [R7+URZ+0x28c30], R8 ;  /* 0x028c3008070075a7 */ /* 0x0044e4000802017f */
[----:B---3--:R-:W-:Y:S05]  /*e7c0*/  @!P1 NANOSLEEP.SYNCS 0x989680 ;  /* 0x009896800000995d */ /* 0x008fea0003900000 */
[----:B------:R-:W3:Y:S02]  /*e7d0*/  @!P1 SYNCS.PHASECHK.TRANS64 P1, [R7+URZ+0x28c30], R8 ;  /* 0x028c3008070095a7 */ /* 0x000ee4000802007f */
[----:B---3--:R-:W-:Y:S05]  /*e7e0*/  @!P1 BRA `(.L_x_2940) ;  /* 0xfffffffc00f09947 */ /* 0x008fea000383ffff */
[----:B------:R-:W-:Y:S05]  /*e7f0*/  BRA `(.L_x_2939) ;  /* 0xffffff4800d87947 */ /* 0x000fea000383ffff */
.L_x_2944:
[----:B----4-:R4:W0:Y:S02]  /*e800*/  SYNCS.PHASECHK.TRANS64.TRYWAIT P2, [R7+URZ+0x28c50], R8 ;  /* 0x028c5008070075a7 */ /* 0x010824000804017f */
[----:B0-----:R-:W-:Y:S05]  /*e810*/  @!P2 NANOSLEEP.SYNCS 0x989680 ;  /* 0x009896800000a95d */ /* 0x001fea0003900000 */
[----:B------:R-:W0:Y:S02]  /*e820*/  @!P2 SYNCS.PHASECHK.TRANS64 P2, [R7+URZ+0x28c50], R8 ;  /* 0x028c50080700a5a7 */ /* 0x000e24000804007f */
[----:B0-----:R-:W-:Y:S05]  /*e830*/  @!P2 BRA `(.L_x_2944) ;  /* 0xfffffffc00f0a947 */ /* 0x001fea000383ffff */
[----:B------:R-:W-:Y:S05]  /*e840*/  BRA `(.L_x_2943) ;  /* 0xffffff5c00ec7947 */ /* 0x000fea000383ffff */
.L_x_2949:
[----:B--2---:R-:W-:-:S04]  /*e850*/  IMAD.U32 R5, RZ, RZ, UR23 ;  /* 0x00000017ff057e24 */ /* 0x004fc8000f8e00ff */
[----:B------:R2:W3:Y:S03]  /*e860*/  SYNCS.PHASECHK.TRANS64.TRYWAIT P3, [R5+URZ+0x28c30], R8 ;  /* 0x028c3008050075a7 */ /* 0x0004e6000806017f */
[----:B---3--:R-:W-:Y:S05]  /*e870*/  @!P3 NANOSLEEP.SYNCS 0x989680 ;  /* 0x009896800000b95d */ /* 0x008fea0003900000 */
[----:B------:R-:W3:Y:S02]  /*e880*/  @!P3 SYNCS.PHASECHK.TRANS64 P3, [R5+URZ+0x28c30], R8 ;  /* 0x028c30080500b5a7 */ /* 0x000ee4000806007f */
[----:B---3--:R-:W-:Y:S05]  /*e890*/  @!P3 BRA `(.L_x_2949) ;  /* 0xfffffffc00ecb947 */ /* 0x008fea000383ffff */
[----:B------:R-:W-:Y:S05]  /*e8a0*/  BRA `(.L_x_2948) ;  /* 0xffffff6000c47947 */ /* 0x000fea000383ffff */
.L_x_2953:
[----:B-1----:R1:W3:Y:S02]  /*e8b0*/  SYNCS.PHASECHK.TRANS64.TRYWAIT P3, [R169+URZ+0x28c50], R8 ;  /* 0x028c5008a90075a7 */ /* 0x0022e4000806017f */
[----:B---3--:R-:W-:Y:S05]  /*e8c0*/  @!P3 NANOSLEEP.SYNCS 0x989680 ;  /* 0x009896800000b95d */ /* 0x008fea0003900000 */
[----:B------:R-:W3:Y:S02]  /*e8d0*/  @!P3 SYNCS.PHASECHK.TRANS64 P3, [R169+URZ+0x28c50], R8 ;  /* 0x028c5008a900b5a7 */ /* 0x000ee4000806007f */
[----:B---3--:R-:W-:Y:S05]  /*e8e0*/  @!P3 BRA `(.L_x_2953) ;  /* 0xfffffffc00f0b947 */ /* 0x008fea000383ffff */
[----:B------:R-:W-:Y:S05]  /*e8f0*/  BRA `(.L_x_2952) ;  /* 0xffffff7800f87947 */ /* 0x000fea000383ffff */
.L_x_2984:
[----:B------:R-:W0:Y:S01]  /*e900*/  S2R R5, SR_TID.X ;  /* 0x0000000000057919 */ /* 0x000e220000002100 */
[----:B------:R-:W-:Y:S01]  /*e910*/  BSSY B0, `(.L_x_3053) ;  /* 0x000000a000007945 */ /* 0x000fe20003800000 */
[----:B------:R-:W-:Y:S01]  /*e920*/  MOV R12, RZ ;  /* 0x000000ff000c7202 */ /* 0x000fe20000000f00 */
[----:B------:R-:W-:Y:S02]  /*e930*/  IMAD.MOV.U32 R11, RZ, RZ, 0x1f ;  /* 0x0000001fff0b7424 */ /* 0x000fe400078e00ff */
[----:B------:R-:W-:Y:S01]  /*e940*/  IMAD.MOV.U32 R15, RZ, RZ, -0x1 ;  /* 0xffffffffff0f7424 */ /* 0x000fe200078e00ff */
[----:B0-----:R-:W-:-:S04]  /*e950*/  SHF.R.U32.HI R5, RZ, 0x5, R5 ;  /* 0x00000005ff057819 */ /* 0x001fc80000011605 */
[----:B------:R-:W-:-:S05]  /*e960*/  LOP3.LUT R5, R5, 0x3, RZ, 0xc0, !PT ;  /* 0x0000000305057812 */ /* 0x000fca00078ec0ff */
[----:B------:R-:W-:-:S07]  /*e970*/  IMAD.MOV.U32 R13, RZ, RZ, R5 ;  /* 0x000000ffff0d7224 */ /* 0x000fce00078e0005 */
[----:B------:R-:W-:Y:S05]  /*e980*/  WARPSYNC.COLLECTIVE R15, `(.L_x_3054) ;  /* 0x000000000f087348 */ /* 0x000fea0003c00000 */
[----:B------:R0:W1:Y:S02]  /*e990*/  SHFL.IDX P6, R14, R13, R12, R11 ;  /* 0x0000000c0d0e7389 */ /* 0x00006400000c000b */
[----:B01----:R-:W-:Y:S01]  /*e9a0*/  ENDCOLLECTIVE ;  /* 0x000000000000791b */ /* 0x003fe20003800000 */
.L_x_3054:
[----:B------:R-:W-:Y:S05]  /*e9b0*/  BSYNC B0 ;  /* 0x0000000000007941 */ /* 0x000fea0003800000 */
.L_x_3053:
[----:B------:R-:W-:Y:S05]  /*e9c0*/  BRA `(.L_x_3055) ;  /* 0xffffffc400c87947 */ /* 0x000fea000383ffff */
.L_x_2985:
[----:B------:R-:W-:Y:S01]  /*e9d0*/  BSSY B0, `(.L_x_3056) ;  /* 0x0000006000007945 */ /* 0x000fe20003800000 */
[----:B------:R-:W-:-:S07]  /*e9e0*/  IMAD.MOV.U32 R15, RZ, RZ, -0x1 ;  /* 0xffffffffff0f7424 */ /* 0x000fce00078e00ff */
[----:B------:R-:W-:Y:S05]  /*e9f0*/  WARPSYNC.COLLECTIVE R15, `(.L_x_3057) ;  /* 0x000000000f0c7348 */ /* 0x000fea0003c00000 */
[----:B------:R-:W-:Y:S02]  /*ea00*/  ELECT P6, UR62, PT ;  /* 0x00000000003e782f */ /* 0x000fe400038c0000 */
[----:B------:R-:W-:Y:S01]  /*ea10*/  MOV R14, UR62 ;  /* 0x0000003e000e7c02 */ /* 0x000fe20008000f00 */
[----:B------:R-:W-:Y:S10]  /*ea20*/  ENDCOLLECTIVE ;  /* 0x000000000000791b */ /* 0x000ff40003800000 */
.L_x_3057:
[----:B------:R-:W-:Y:S05]  /*ea30*/  BSYNC B0 ;  /* 0x0000000000007941 */ /* 0x000fea0003800000 */
.L_x_3056:
[----:B------:R-:W-:Y:S05]  /*ea40*/  BRA `(.L_x_3058) ;  /* 0xffffffc400c07947 */ /* 0x000fea000383ffff */
.L_x_2988:
[----:B0-----:R0:W1:Y:S02]  /*ea50*/  SYNCS.PHASECHK.TRANS64.TRYWAIT P0, [R8+URZ+0x28c40], R10 ;  /* 0x028c400a080075a7 */ /* 0x001064000800017f */
[----:B-1----:R-:W-:Y:S05]  /*ea60*/  @!P0 NANOSLEEP.SYNCS 0x989680 ;  /* 0x009896800000895d */ /* 0x002fea0003900000 */
[----:B------:R-:W1:Y:S02]  /*ea70*/  @!P0 SYNCS.PHASECHK.TRANS64 P0, [R8+URZ+0x28c40], R10 ;  /* 0x028c400a080085a7 */ /* 0x000e64000800007f */
[----:B-1----:R-:W-:Y:S05]  /*ea80*/  @!P0 BRA `(.L_x_2988) ;  /* 0xfffffffc00f08947 */ /* 0x002fea000383ffff */
[----:B------:R-:W-:Y:S05]  /*ea90*/  BRA `(.L_x_3059) ;  /* 0xffffffc800307947 */ /* 0x000fea000383ffff */
.L_x_2991:
        /* <DEDUP_REMOVED lines=8> */
.L_x_2994:
[----:B0-----:R0:W1:Y:S02]  /*eb20*/  SYNCS.PHASECHK.TRANS64.TRYWAIT P0, [R8+URZ+0x28c60], R6 ;  /* 0x028c6006080075a7 */ /* 0x001064000800017f */
[----:B-1----:R-:W-:Y:S05]  /*eb30*/  @!P0 NANOSLEEP.SYNCS 0x989680 ;  /* 0x009896800000895d */ /* 0x002fea0003900000 */
[----:B------:R-:W1:Y:S02]  /*eb40*/  @!P0 SYNCS.PHASECHK.TRANS64 P0, [R8+URZ+0x28c60], R6 ;  /* 0x028c6006080085a7 */ /* 0x000e64000800007f */
[----:B-1----:R-:W-:Y:S05]  /*eb50*/  @!P0 BRA `(.L_x_2994) ;  /* 0xfffffffc00f08947 */ /* 0x002fea000383ffff */
[----:B------:R-:W-:Y:S05]  /*eb60*/  BRA `(.L_x_3061) ;  /* 0xffffffcc002c7947 */ /* 0x000fea000383ffff */
.L_x_3003:
[----:B-1----:R1:W2:Y:S02]  /*eb70*/  SYNCS.PHASECHK.TRANS64.TRYWAIT P0, [R3+URZ+0x28c40], R6 ;  /* 0x028c4006030075a7 */ /* 0x0022a4000800017f */
[----:B--2---:R-:W-:Y:S05]  /*eb80*/  @!P0 NANOSLEEP.SYNCS 0x989680 ;  /* 0x009896800000895d */ /* 0x004fea0003900000 */
[----:B------:R-:W2:Y:S02]  /*eb90*/  @!P0 SYNCS.PHASECHK.TRANS64 P0, [R3+URZ+0x28c40], R6 ;  /* 0x028c4006030085a7 */ /* 0x000ea4000800007f */
[----:B--2---:R-:W-:Y:S05]  /*eba0*/  @!P0 BRA `(.L_x_3003) ;  /* 0xfffffffc00f08947 */ /* 0x004fea000383ffff */
[----:B------:R-:W-:Y:S05]  /*ebb0*/  BRA `(.L_x_3062) ;  /* 0xffffffd400047947 */ /* 0x000fea000383ffff */
.L_x_3005:
[----:B--2---:R2:W3:Y:S02]  /*ebc0*/  SYNCS.PHASECHK.TRANS64.TRYWAIT P0, [R3+URZ+0x28c60], R6 ;  /* 0x028c6006030075a7 */ /* 0x0044e4000800017f */
[----:B---3--:R-:W-:Y:S05]  /*ebd0*/  @!P0 NANOSLEEP.SYNCS 0x989680 ;  /* 0x009896800000895d */ /* 0x008fea0003900000 */
[----:B------:R-:W3:Y:S02]  /*ebe0*/  @!P0 SYNCS.PHASECHK.TRANS64 P0, [R3+URZ+0x28c60], R6 ;  /* 0x028c6006030085a7 */ /* 0x000ee4000800007f */
[----:B---3--:R-:W-:Y:S05]  /*ebf0*/  @!P0 BRA `(.L_x_3005) ;  /* 0xfffffffc00f08947 */ /* 0x008fea000383ffff */
[----:B------:R-:W-:Y:S05]  /*ec00*/  BRA `(.L_x_3063) ;  /* 0xffffffd400747947 */ /* 0x000fea000383ffff */
.L_x_3010:
[----:B--2---:R2:W3:Y:S02]  /*ec10*/  SYNCS.PHASECHK.TRANS64.TRYWAIT P0, [R2+URZ+0x28c40], R3 ;  /* 0x028c4003020075a7 */ /* 0x0044e4000800017f */
[----:B---3--:R-:W-:Y:S05]  /*ec20*/  @!P0 NANOSLEEP.SYNCS 0x989680 ;  /* 0x009896800000895d */ /* 0x008fea0003900000 */
[----:B------:R-:W3:Y:S02]  /*ec30*/  @!P0 SYNCS.PHASECHK.TRANS64 P0, [R2+URZ+0x28c40], R3 ;  /* 0x028c4003020085a7 */ /* 0x000ee4000800007f */
[----:B---3--:R-:W-:Y:S05]  /*ec40*/  @!P0 BRA `(.L_x_3010) ;  /* 0xfffffffc00f08947 */ /* 0x008fea000383ffff */
[----:B------:R-:W-:Y:S05]  /*ec50*/  BRA `(.L_x_3064) ;  /* 0xffffffdc00107947 */ /* 0x000fea000383ffff */
.L_x_3012:
[----:B-1----:R1:W3:Y:S02]  /*ec60*/  SYNCS.PHASECHK.TRANS64.TRYWAIT P1, [R2+URZ+0x28c60], R3 ;  /* 0x028c6003020075a7 */ /* 0x0022e4000802017f */
[----:B---3--:R-:W-:Y:S05]  /*ec70*/  @!P1 NANOSLEEP.SYNCS 0x989680 ;  /* 0x009896800000995d */ /* 0x008fea0003900000 */
[----:B------:R-:W3:Y:S02]  /*ec80*/  @!P1 SYNCS.PHASECHK.TRANS64 P1, [R2+URZ+0x28c60], R3 ;  /* 0x028c6003020095a7 */ /* 0x000ee4000802007f */
[----:B---3--:R-:W-:Y:S05]  /*ec90*/  @!P1 BRA `(.L_x_3012) ;  /* 0xfffffffc00f09947 */ /* 0x008fea000383ffff */
[----:B------:R-:W-:Y:S05]  /*eca0*/  BRA `(.L_x_3065) ;  /* 0xffffffdc007c7947 */ /* 0x000fea000383ffff */
.L_x_3017:
[----:B---3--:R3:W4:Y:S02]  /*ecb0*/  SYNCS.PHASECHK.TRANS64.TRYWAIT P0, [R2+URZ+0x28c40], R3 ;  /* 0x028c4003020075a7 */ /* 0x008724000800017f */
[----:B----4-:R-:W-:Y:S05]  /*ecc0*/  @!P0 NANOSLEEP.SYNCS 0x989680 ;  /* 0x009896800000895d */ /* 0x010fea0003900000 */
[----:B------:R-:W4:Y:S02]  /*ecd0*/  @!P0 SYNCS.PHASECHK.TRANS64 P0, [R2+URZ+0x28c40], R3 ;  /* 0x028c4003020085a7 */ /* 0x000f24000800007f */
[----:B----4-:R-:W-:Y:S05]  /*ece0*/  @!P0 BRA `(.L_x_3017) ;  /* 0xfffffffc00f08947 */ /* 0x010fea000383ffff */
[----:B------:R-:W-:Y:S05]  /*ecf0*/  BRA `(.L_x_3066) ;  /* 0xffffffe000f87947 */ /* 0x000fea000383ffff */
.L_x_3019:
[----:B-1----:R1:W2:Y:S02]  /*ed00*/  SYNCS.PHASECHK.TRANS64.TRYWAIT P1, [R2+URZ+0x28c60], R3 ;  /* 0x028c6003020075a7 */ /* 0x0022a4000802017f */
[----:B--2---:R-:W-:Y:S05]  /*ed10*/  @!P1 NANOSLEEP.SYNCS 0x989680 ;  /* 0x009896800000995d */ /* 0x004fea0003900000 */
[----:B------:R-:W2:Y:S02]  /*ed20*/  @!P1 SYNCS.PHASECHK.TRANS64 P1, [R2+URZ+0x28c60], R3 ;  /* 0x028c6003020095a7 */ /* 0x000ea4000802007f */
[----:B--2---:R-:W-:Y:S05]  /*ed30*/  @!P1 BRA `(.L_x_3019) ;  /* 0xfffffffc00f09947 */ /* 0x004fea000383ffff */
[----:B------:R-:W-:Y:S05]  /*ed40*/  BRA `(.L_x_3067) ;  /* 0xffffffe400687947 */ /* 0x000fea000383ffff */
.L_x_3024:
[----:B------:R-:W-:Y:S01]  /*ed50*/  BSSY B0, `(.L_x_3068) ;  /* 0x0000008000007945 */ /* 0x000fe20003800000 */
[----:B------:R-:W-:Y:S01]  /*ed60*/  MOV R13, R16 ;  /* 0x00000010000d7202 */ /* 0x000fe20000000f00 */
[----:B-1----:R-:W-:Y:S02]  /*ed70*/  IMAD.MOV.U32 R12, RZ, RZ, RZ ;  /* 0x000000ffff0c7224 */ /* 0x002fe400078e00ff */
[----:B------:R-:W-:Y:S02]  /*ed80*/  IMAD.MOV.U32 R11, RZ, RZ, 0x1f ;  /* 0x0000001fff0b7424 */ /* 0x000fe400078e00ff */
[----:B0-----:R-:W-:-:S07]  /*ed90*/  IMAD.MOV.U32 R15, RZ, RZ, -0x1 ;  /* 0xffffffffff0f7424 */ /* 0x001fce00078e00ff */
[----:B--2---:R-:W-:Y:S05]  /*eda0*/  WARPSYNC.COLLECTIVE R15, `(.L_x_3069) ;  /* 0x000000000f087348 */ /* 0x004fea0003c00000 */
[----:B------:R0:W1:Y:S02]  /*edb0*/  SHFL.IDX P6, R14, R13, R12, R11 ;  /* 0x0000000c0d0e7389 */ /* 0x00006400000c000b */
[----:B012---:R-:W-:Y:S01]  /*edc0*/  ENDCOLLECTIVE ;  /* 0x000000000000791b */ /* 0x007fe20003800000 */
.L_x_3069:
[----:B------:R-:W-:Y:S05]  /*edd0*/  BSYNC B0 ;  /* 0x0000000000007941 */ /* 0x000fea0003800000 */
.L_x_3068:
[----:B------:R-:W-:Y:S01]  /*ede0*/  IMAD.MOV.U32 R13, RZ, RZ, R16 ;  /* 0x000000ffff0d7224 */ /* 0x000fe200078e0010 */
[----:B------:R-:W-:Y:S01]  /*edf0*/  MOV R15, 0xffffffff ;  /* 0xffffffff000f7802 */ /* 0x000fe20000000f00 */
[----:B------:R-:W-:Y:S01]  /*ee00*/  IMAD.MOV.U32 R12, RZ, RZ, 0x1 ;  /* 0x00000001ff0c7424 */ /* 0x000fe200078e00ff */
[----:B------:R-:W-:Y:S01]  /*ee10*/  MOV R4, R14 ;  /* 0x0000000e00047202 */ /* 0x000fe20000000f00 */
[----:B------:R-:W-:-:S07]  /*ee20*/  IMAD.MOV.U32 R11, RZ, RZ, 0x1f ;  /* 0x0000001fff0b7424 */ /* 0x000fce00078e00ff */
[----:B------:R-:W-:Y:S05]  /*ee30*/  WARPSYNC.COLLECTIVE R15, `(.L_x_3070) ;  /* 0x000000000f087348 */ /* 0x000fea0003c00000 */
[----:B------:R0:W1:Y:S02]  /*ee40*/  SHFL.IDX P6, R14, R13, R12, R11 ;  /* 0x0000000c0d0e7389 */ /* 0x00006400000c000b */
[----:B01----:R-:W-:Y:S01]  /*ee50*/  ENDCOLLECTIVE ;  /* 0x000000000000791b */ /* 0x003fe20003800000 */
.L_x_3070:
[----:B------:R-:W-:Y:S01]  /*ee60*/  IMAD.MOV.U32 R5, RZ, RZ, R14 ;  /* 0x000000ffff057224 */ /* 0x000fe200078e000e */
[----:B------:R-:W-:Y:S06]  /*ee70*/  BRA `(.L_x_3071) ;  /* 0xffffffe800ac7947 */ /* 0x000fec000383ffff */
.L_x_3027:
[----:B------:R-:W-:Y:S01]  /*ee80*/  BSSY B0, `(.L_x_3072) ;  /* 0x0000008000007945 */ /* 0x000fe20003800000 */
[----:B-----5:R-:W-:Y:S01]  /*ee90*/  IMAD.MOV.U32 R13, RZ, RZ, R3 ;  /* 0x000000ffff0d7224 */ /* 0x020fe200078e0003 */
[----:B-1----:R-:W-:Y:S01]  /*eea0*/  MOV R11, RZ ;  /* 0x000000ff000b7202 */ /* 0x002fe20000000f00 */
[----:B------:R-:W-:Y:S02]  /*eeb0*/  IMAD.MOV.U32 R12, RZ, RZ, 0x1 ;  /* 0x00000001ff0c7424 */ /* 0x000fe400078e00ff */
[----:B------:R-:W-:-:S07]  /*eec0*/  IMAD.MOV.U32 R15, RZ, RZ, -0x1 ;  /* 0xffffffffff0f7424 */ /* 0x000fce00078e00ff */
[----:B0-234-:R-:W-:Y:S05]  /*eed0*/  WARPSYNC.COLLECTIVE R15, `(.L_x_3073) ;  /* 0x000000000f087348 */ /* 0x01dfea0003c00000 */
[----:B------:R1:W0:Y:S02]  /*eee0*/  SHFL.UP P6, R14, R13, R12, R11 ;  /* 0x0400000c0d0e7389 */ /* 0x00022400000c000b */
[----:B01234-:R-:W-:Y:S01]  /*eef0*/  ENDCOLLECTIVE ;  /* 0x000000000000791b */ /* 0x01ffe20003800000 */
.L_x_3073:
[----:B------:R-:W-:Y:S05]  /*ef00*/  BSYNC B0 ;  /* 0x0000000000007941 */ /* 0x000fea0003800000 */
.L_x_3072:
[----:B------:R-:W-:Y:S01]  /*ef10*/  ISETP.NE.AND P0, PT, R8, RZ, PT ;  /* 0x000000ff0800720c */ /* 0x000fe20003f05270 */
        /* <DEDUP_REMOVED lines=9> */
.L_x_3074:
        /* <DEDUP_REMOVED lines=8> */
.L_x_3075:
        /* <DEDUP_REMOVED lines=8> */
.L_x_3076:
        /* <DEDUP_REMOVED lines=8> */
.L_x_3077:
        /* <DEDUP_REMOVED lines=8> */
.L_x_3078:
[----:B------:R-:W-:Y:S05]  /*f1b0*/  BRA `(.L_x_3079) ;  /* 0xffffffe800707947 */ /* 0x000fea000383ffff */
.L_x_3032:
[----:B------:R-:W-:Y:S01]  /*f1c0*/  BSSY B0, `(.L_x_3080) ;  /* 0x0000008000007945 */ /* 0x000fe20003800000 */
[----:B-----5:R-:W-:Y:S01]  /*f1d0*/  IMAD.MOV.U32 R13, RZ, RZ, R3 ;  /* 0x000000ffff0d7224 */ /* 0x020fe200078e0003 */
[----:B-1----:R-:W-:Y:S01]  /*f1e0*/  MOV R12, 0x1 ;  /* 0x00000001000c7802 */ /* 0x002fe20000000f00 */
[----:B------:R-:W-:Y:S02]  /*f1f0*/  IMAD.MOV.U32 R11, RZ, RZ, RZ ;  /* 0x000000ffff0b7224 */ /* 0x000fe400078e00ff */
[----:B------:R-:W-:-:S07]  /*f200*/  IMAD.MOV.U32 R15, RZ, RZ, -0x1 ;  /* 0xffffffffff0f7424 */ /* 0x000fce00078e00ff */
[----:B0-----:R-:W-:Y:S05]  /*f210*/  WARPSYNC.COLLECTIVE R15, `(.L_x_3081) ;  /* 0x000000000f087348 */ /* 0x001fea0003c00000 */
[----:B------:R1:W2:Y:S02]  /*f220*/  SHFL.UP P6, R14, R13, R12, R11 ;  /* 0x0400000c0d0e7389 */ /* 0x0002a400000c000b */
[----:B012---:R-:W-:Y:S01]  /*f230*/  ENDCOLLECTIVE ;  /* 0x000000000000791b */ /* 0x007fe20003800000 */
.L_x_3081:
[----:B------:R-:W-:Y:S05]  /*f240*/  BSYNC B0 ;  /* 0x0000000000007941 */ /* 0x000fea0003800000 */
.L_x_3080:
[----:B------:R-:W-:Y:S01]  /*f250*/  ISETP.NE.AND P0, PT, R8, RZ, PT ;  /* 0x000000ff0800720c */ /* 0x000fe20003f05270 */
[----:B------:R-:W-:Y:S01]  /*f260*/  IMAD.MOV.U32 R11, RZ, RZ, RZ ;  /* 0x000000ffff0b7224 */ /* 0x000fe200078e00ff */
[----:B------:R-:W-:Y:S01]  /*f270*/  MOV R12, 0x2 ;  /* 0x00000002000c7802 */ /* 0x000fe20000000f00 */
[----:B------:R-:W-:Y:S01]  /*f280*/  IMAD.MOV.U32 R15, RZ, RZ, -0x1 ;  /* 0xffffffffff0f7424 */ /* 0x000fe200078e00ff */
[----:B------:R-:W-:Y:S02]  /*f290*/  SEL R14, R14, RZ, P0 ;  /* 0x000000ff0e0e7207 */ /* 0x000fe40000000000 */
[----:B------:R-:W-:-:S03]  /*f2a0*/  ISETP.GE.U32.AND P0, PT, R8, 0x2, PT ;  /* 0x000000020800780c */ /* 0x000fc60003f06070 */
[----:B------:R-:W-:-:S10]  /*f2b0*/  IMAD.IADD R13, R3, 0x1, R14 ;  /* 0x00000001030d7824 */ /* 0x000fd400078e020e */
[----:B------:R-:W-:Y:S05]  /*f2c0*/  WARPSYNC.COLLECTIVE R15, `(.L_x_3082) ;  /* 0x000000000f087348 */ /* 0x000fea0003c00000 */
[----:B------:R0:W1:Y:S02]  /*f2d0*/  SHFL.UP P6, R14, R13, R12, R11 ;  /* 0x0400000c0d0e7389 */ /* 0x00006400000c000b */
[----:B01----:R-:W-:Y:S01]  /*f2e0*/  ENDCOLLECTIVE ;  /* 0x000000000000791b */ /* 0x003fe20003800000 */
.L_x_3082:
        /* <DEDUP_REMOVED lines=8> */
.L_x_3083:
        /* <DEDUP_REMOVED lines=8> */
.L_x_3084:
        /* <DEDUP_REMOVED lines=8> */
.L_x_3085:
        /* <DEDUP_REMOVED lines=8> */
.L_x_3086:
[----:B------:R-:W-:Y:S05]  /*f4f0*/  BRA `(.L_x_3087) ;  /* 0xffffffe800547947 */ /* 0x000fea000383ffff */
.L_x_3034:
[----:B------:R-:W-:Y:S01]  /*f500*/  BSSY B0, `(.L_x_3088) ;  /* 0x0000006000007945 */ /* 0x000fe20003800000 */
[----:B------:R-:W-:Y:S02]  /*f510*/  PLOP3.LUT P6, PT, P6, PT, PT, 0x8, 0x0 ;  /* 0x000000000000781c */ /* 0x000fe400037ce170 */
[----:B------:R-:W-:-:S11]  /*f520*/  MOV R15, 0xffffffff ;  /* 0xffffffff000f7802 */ /* 0x000fd60000000f00 */
[----:B01----:R-:W-:Y:S05]  /*f530*/  WARPSYNC.COLLECTIVE R15, `(.L_x_3089) ;  /* 0x000000000f087348 */ /* 0x003fea0003c00000 */
[----:B------:R-:W-:Y:S01]  /*f540*/  VOTE.ANY R14, PT, P6 ;  /* 0x00000000000e7806 */ /* 0x000fe200030e0100 */
[----:B01----:R-:W-:Y:S06]  /*f550*/  ENDCOLLECTIVE ;  /* 0x000000000000791b */ /* 0x003fec0003800000 */
.L_x_3089:
[----:B------:R-:W-:Y:S05]  /*f560*/  BSYNC B0 ;  /* 0x0000000000007941 */ /* 0x000fea0003800000 */
.L_x_3088:
[----:B------:R-:W-:Y:S01]  /*f570*/  IMAD.MOV.U32 R7, RZ, RZ, R14 ;  /* 0x000000ffff077224 */ /* 0x000fe200078e000e */
[----:B------:R-:W-:Y:S01]  /*f580*/  MOV R11, 0x1f ;  /* 0x0000001f000b7802 */ /* 0x000fe20000000f00 */
[----:B------:R-:W-:Y:S02]  /*f590*/  IMAD.MOV.U32 R13, RZ, RZ, R3 ;  /* 0x000000ffff0d7224 */ /* 0x000fe400078e0003 */
[----:B------:R-:W0:Y:S01]  /*f5a0*/  POPC R5, R7 ;  /* 0x0000000700057309 */ /* 0x000e220000000000 */
[----:B------:R-:W-:Y:S02]  /*f5b0*/  IMAD.MOV.U32 R15, RZ, RZ, -0x1 ;  /* 0xffffffffff0f7424 */ /* 0x000fe400078e00ff */
[----:B0-----:R-:W-:-:S07]  /*f5c0*/  IMAD.MOV.U32 R12, RZ, RZ, R5 ;  /* 0x000000ffff0c7224 */ /* 0x001fce00078e0005 */
[----:B------:R-:W-:Y:S05]  /*f5d0*/  WARPSYNC.COLLECTIVE R15, `(.L_x_3090) ;  /* 0x000000000f087348 */ /* 0x000fea0003c00000 */
[----:B------:R0:W1:Y:S02]  /*f5e0*/  SHFL.IDX P6, R14, R13, R12, R11 ;  /* 0x0000000c0d0e7389 */ /* 0x00006400000c000b */
[----:B01----:R-:W-:Y:S01]  /*f5f0*/  ENDCOLLECTIVE ;  /* 0x000000000000791b */ /* 0x003fe20003800000 */
.L_x_3090:
[----:B------:R-:W-:Y:S01]  /*f600*/  IMAD.MOV.U32 R17, RZ, RZ, R14 ;  /* 0x000000ffff117224 */ /* 0x000fe200078e000e */
[----:B------:R-:W-:Y:S06]  /*f610*/  BRA `(.L_x_3091) ;  /* 0xffffffe800447947 */ /* 0x000fec000383ffff */
.L_x_3036:
[----:B------:R-:W-:Y:S01]  /*f620*/  BSSY B0, `(.L_x_3092) ;  /* 0x0000007000007945 */ /* 0x000fe20003800000 */
[----:B------:R-:W-:Y:S01]  /*f630*/  IMAD.MOV.U32 R13, RZ, RZ, R2 ;  /* 0x000000ffff0d7224 */ /* 0x000fe200078e0002 */
[----:B------:R-:W-:Y:S01]  /*f640*/  MOV R11, 0x1f ;  /* 0x0000001f000b7802 */ /* 0x000fe20000000f00 */
[----:B------:R-:W-:-:S07]  /*f650*/  IMAD.MOV.U32 R15, RZ, RZ, -0x1 ;  /* 0xffffffffff0f7424 */ /* 0x000fce00078e00ff */
[----:B0-23--:R-:W-:Y:S05]  /*f660*/  WARPSYNC.COLLECTIVE R15, `(.L_x_3093) ;  /* 0x000000000f087348 */ /* 0x00dfea0003c00000 */
[----:B------:R1:W4:Y:S02]  /*f670*/  SHFL.IDX P6, R14, R13, R12, R11 ;  /* 0x0000000c0d0e7389 */ /* 0x00032400000c000b */
[----:B01234-:R-:W-:Y:S01]  /*f680*/  ENDCOLLECTIVE ;  /* 0x000000000000791b */ /* 0x01ffe20003800000 */
.L_x_3093:
[----:B------:R-:W-:Y:S05]  /*f690*/  BSYNC B0 ;  /* 0x0000000000007941 */ /* 0x000fea0003800000 */
.L_x_3092:
[----:B------:R-:W-:Y:S05]  /*f6a0*/  BRA `(.L_x_3035) ;  /* 0xffffffe8003c7947 */ /* 0x000fea000383ffff */
.L_x_3040:
[----:B0-----:R0:W2:Y:S02]  /*f6b0*/  SYNCS.PHASECHK.TRANS64.TRYWAIT P0, [R0+URZ+0x28c20], R3 ;  /* 0x028c2003000075a7 */ /* 0x0010a4000800017f */
[----:B--2---:R-:W-:Y:S05]  /*f6c0*/  @!P0 NANOSLEEP.SYNCS 0x989680 ;  /* 0x009896800000895d */ /* 0x004fea0003900000 */
[----:B------:R-:W2:Y:S02]  /*f6d0*/  @!P0 SYNCS.PHASECHK.TRANS64 P0, [R0+URZ+0x28c20], R3 ;  /* 0x028c2003000085a7 */ /* 0x000ea4000800007f */
[----:B--2---:R-:W-:Y:S05]  /*f6e0*/  @!P0 BRA `(.L_x_3040) ;  /* 0xfffffffc00f08947 */ /* 0x004fea000383ffff */
[----:B------:R-:W-:Y:S05]  /*f6f0*/  BRA `(.L_x_3094) ;  /* 0xffffffec00207947 */ /* 0x000fea000383ffff */
.L_x_3041:
[----:B------:R-:W2:Y:S01]  /*f700*/  S2R R2, SR_TID.X ;  /* 0x0000000000027919 */ /* 0x000ea20000002100 */
[----:B------:R-:W-:Y:S01]  /*f710*/  BSSY B0, `(.L_x_3095) ;  /* 0x000000a000007945 */ /* 0x000fe20003800000 */
[----:B-1----:R-:W-:Y:S01]  /*f720*/  IMAD.MOV.U32 R12, RZ, RZ, RZ ;  /* 0x000000ffff0c7224 */ /* 0x002fe200078e00ff */
[----:B------:R-:W-:Y:S01]  /*f730*/  MOV R11, 0x1f ;  /* 0x0000001f000b7802 */ /* 0x000fe20000000f00 */
[----:B------:R-:W-:Y:S01]  /*f740*/  IMAD.MOV.U32 R15, RZ, RZ, -0x1 ;  /* 0xffffffffff0f7424 */ /* 0x000fe200078e00ff */
[----:B--2---:R-:W-:-:S04]  /*f750*/  SHF.R.U32.HI R2, RZ, 0x5, R2 ;  /* 0x00000005ff027819 */ /* 0x004fc80000011602 */
[----:B------:R-:W-:-:S05]  /*f760*/  LOP3.LUT R2, R2, 0x3, RZ, 0xc0, !PT ;  /* 0x0000000302027812 */ /* 0x000fca00078ec0ff */
[----:B------:R-:W-:-:S07]  /*f770*/  IMAD.MOV.U32 R13, RZ, RZ, R2 ;  /* 0x000000ffff0d7224 */ /* 0x000fce00078e0002 */
[----:B0-----:R-:W-:Y:S05]  /*f780*/  WARPSYNC.COLLECTIVE R15, `(.L_x_3096) ;  /* 0x000000000f087348 */ /* 0x001fea0003c00000 */
[----:B------:R1:W2:Y:S02]  /*f790*/  SHFL.IDX P6, R14, R13, R12, R11 ;  /* 0x0000000c0d0e7389 */ /* 0x0002a400000c000b */
[----:B012---:R-:W-:Y:S01]  /*f7a0*/  ENDCOLLECTIVE ;  /* 0x000000000000791b */ /* 0x007fe20003800000 */
.L_x_3096:
[----:B------:R-:W-:Y:S05]  /*f7b0*/  BSYNC B0 ;  /* 0x0000000000007941 */ /* 0x000fea0003800000 */
.L_x_3095:
[----:B------:R-:W-:Y:S05]  /*f7c0*/  BRA `(.L_x_3097) ;  /* 0xffffffec00087947 */ /* 0x000fea000383ffff */
.L_x_3044:
[----:B------:R-:W-:Y:S01]  /*f7d0*/  BSSY B1, `(.L_x_3098) ;  /* 0x0000006000017945 */ /* 0x000fe20003800000 */
[----:B------:R-:W-:-:S07]  /*f7e0*/  IMAD.MOV.U32 R15, RZ, RZ, -0x1 ;  /* 0xffffffffff0f7424 */ /* 0x000fce00078e00ff */
[----:B012---:R-:W-:Y:S05]  /*f7f0*/  WARPSYNC.COLLECTIVE R15, `(.L_x_3099) ;  /* 0x000000000f0c7348 */ /* 0x007fea0003c00000 */
[----:B------:R-:W-:Y:S02]  /*f800*/  ELECT P6, UR62, PT ;  /* 0x00000000003e782f */ /* 0x000fe400038c0000 */
[----:B------:R-:W-:Y:S01]  /*f810*/  MOV R14, UR62 ;  /* 0x0000003e000e7c02 */ /* 0x000fe20008000f00 */
[----:B012---:R-:W-:Y:S10]  /*f820*/  ENDCOLLECTIVE ;  /* 0x000000000000791b */ /* 0x007ff40003800000 */
.L_x_3099:
[----:B------:R-:W-:Y:S05]  /*f830*/  BSYNC B1 ;  /* 0x0000000000017941 */ /* 0x000fea0003800000 */
.L_x_3098:
[----:B------:R-:W-:Y:S05]  /*f840*/  BRA `(.L_x_3100) ;  /* 0xffffffec00007947 */ /* 0x000fea000383ffff */
.L_x_3046:
[----:B0-----:R0:W2:Y:S02]  /*f850*/  SYNCS.PHASECHK.TRANS64.TRYWAIT P0, [R6+URZ], R5 ;  /* 0x00000005060075a7 */ /* 0x0010a4000800017f */
[----:B--2---:R-:W-:Y:S05]  /*f860*/  @!P0 NANOSLEEP.SYNCS 0x989680 ;  /* 0x009896800000895d */ /* 0x004fea0003900000 */
[----:B------:R-:W2:Y:S02]  /*f870*/  @!P0 SYNCS.PHASECHK.TRANS64 P0, [R6+URZ], R5 ;  /* 0x00000005060085a7 */ /* 0x000ea4000800007f */
[----:B--2---:R-:W-:Y:S05]  /*f880*/  @!P0 BRA `(.L_x_3046) ;  /* 0xfffffffc00f08947 */ /* 0x004fea000383ffff */
[----:B------:R-:W-:Y:S05]  /*f890*/  BRA `(.L_x_3101) ;  /* 0xffffffec003c7947 */ /* 0x000fea000383ffff */
.L_x_3047:
[----:B--2---:R2:W3:Y:S02]  /*f8a0*/  SYNCS.PHASECHK.TRANS64.TRYWAIT P0, [R7+URZ], R2 ;  /* 0x00000002070075a7 */ /* 0x0044e4000800017f */
[----:B---3--:R-:W-:Y:S05]  /*f8b0*/  @!P0 NANOSLEEP.SYNCS 0x989680 ;  /* 0x009896800000895d */ /* 0x008fea0003900000 */
[----:B------:R-:W3:Y:S02]  /*f8c0*/  @!P0 SYNCS.PHASECHK.TRANS64 P0, [R7+URZ], R2 ;  /* 0x00000002070085a7 */ /* 0x000ee4000800007f */
[----:B---3--:R-:W-:Y:S05]  /*f8d0*/  @!P0 BRA `(.L_x_3047) ;  /* 0xfffffffc00f08947 */ /* 0x008fea000383ffff */
[----:B------:R-:W-:Y:S05]  /*f8e0*/  BRA `(.L_x_3102) ;  /* 0xffffffec00307947 */ /* 0x000fea000383ffff */
.L_x_3049:
[----:B---3--:R3:W4:Y:S02]  /*f8f0*/  SYNCS.PHASECHK.TRANS64.TRYWAIT P0, [R4+URZ], R5 ;  /* 0x00000005040075a7 */ /* 0x008724000800017f */
[----:B----4-:R-:W-:Y:S05]  /*f900*/  @!P0 NANOSLEEP.SYNCS 0x989680 ;  /* 0x009896800000895d */ /* 0x010fea0003900000 */
[----:B------:R-:W4:Y:S02]  /*f910*/  @!P0 SYNCS.PHASECHK.TRANS64 P0, [R4+URZ], R5 ;  /* 0x00000005040085a7 */ /* 0x000f24000800007f */
[----:B----4-:R-:W-:Y:S05]  /*f920*/  @!P0 BRA `(.L_x_3049) ;  /* 0xfffffffc00f08947 */ /* 0x010fea000383ffff */
[----:B------:R-:W-:Y:S05]  /*f930*/  BRA `(.L_x_3103) ;  /* 0xffffffec00387947 */ /* 0x000fea000383ffff */
.L_x_3104:
        /* <DEDUP_REMOVED lines=12> */
.L_x_11943:


//--------------------- .text._ZN7cutlass13device_kernelIN5flash11enable_sm90INS1_16FlashAttnFwdSm90INS1_25CollectiveMainloopFwdSm90ILi2EN4cute5tupleIJNS5_1CILi1EEES8_S8_EEENS6_IJNS7_ILi64EEESA_SA_EEELi512ENS_6half_tEfNS_4arch4Sm90ELb0ELb0ELb1ELb1ELb0ELb1ELb0ELb0ELb0ELb0ELb0ELb0EEENS1_21CollectiveEpilogueFwdINS6_IJSA_NS7_ILi512EEESA_EEES9_SC_SE_Li256ELb1ELb0ELb0ELb0EEENS1_36VarlenDynamicPersistentTileSchedulerILi64ELi64ELi256ELi32ELb0ELb0ELb1ELb0ELb1ELb1EEEEEEEEEvNT_6ParamsE --------------------------
	.section	.text._ZN7cutlass13device_kernelIN5flash11enable_sm90INS1_16FlashAttnFwdSm90INS1_25CollectiveMainloopFwdSm90ILi2EN4cute5tupleIJNS5_1CILi1EEES8_S8_EEENS6_IJNS7_ILi64EEESA_SA_EEELi512ENS_6half_tEfNS_4arch4Sm90ELb0ELb0ELb1ELb1ELb0ELb1ELb0ELb0ELb0ELb0ELb0ELb0EEENS1_21CollectiveEpilogueFwdINS6_IJSA_NS7_ILi512EEESA_EEES9_SC_SE_Li256ELb1ELb0ELb0ELb0EEENS1_36VarlenDynamicPersistentTileSchedulerILi64ELi64ELi256ELi32ELb0ELb0ELb1ELb0ELb1ELb1EEEEEEEEEvNT_6ParamsE,"ax",@progbits
	.align	128
.text._ZN7cutlass13device_kernelIN5flash11enable_sm90INS1_16FlashAttnFwdSm90INS1_25CollectiveMainloopFwdSm90ILi2EN4cute5tupleIJNS5_1CILi1EEES8_S8_EEENS6_IJNS7_ILi64EEESA_SA_EEELi512ENS_6half_tEfNS_4arch4Sm90ELb0ELb0ELb1ELb1ELb0ELb1ELb0ELb0ELb0ELb0ELb0ELb0EEENS1_21CollectiveEpilogueFwdINS6_IJSA_NS7_ILi512EEESA_EEES9_SC_SE_Li256ELb1ELb0ELb0ELb0EEENS1_36VarlenDynamicPersistentTileSchedulerILi64ELi64ELi256ELi32ELb0ELb0ELb1ELb0ELb1ELb1EEEEEEEEEvNT_6ParamsE:
        .type           _ZN7cutlass13device_kernelIN5flash11enable_sm90INS1_16FlashAttnFwdSm90INS1_25CollectiveMainloopFwdSm90ILi2EN4cute5tupleIJNS5_1CILi1EEES8_S8_EEENS6_IJNS7_ILi64EEESA_SA_EEELi512ENS_6half_tEfNS_4arch4Sm90ELb0ELb0ELb1ELb1ELb0ELb1ELb0ELb0ELb0ELb0ELb0ELb0EEENS1_21CollectiveEpilogueFwdINS6_IJSA_NS7_ILi512EEESA_EEES9_SC_SE_Li256ELb1ELb0ELb0ELb0EEENS1_36VarlenDynamicPersistentTileSchedulerILi64ELi64ELi256ELi32ELb0ELb0ELb1ELb0ELb1ELb1EEEEEEEEEvNT_6ParamsE,@function
        .size           _ZN7cutlass13device_kernelIN5flash11enable_sm90INS1_16FlashAttnFwdSm90INS1_25CollectiveMainloopFwdSm90ILi2EN4cute5tupleIJNS5_1CILi1EEES8_S8_EEENS6_IJNS7_ILi64EEESA_SA_EEELi512ENS_6half_tEfNS_4arch4Sm90ELb0ELb0ELb1ELb1ELb0ELb1ELb0ELb0ELb0ELb0ELb0ELb0EEENS1_21CollectiveEpilogueFwdINS6_IJSA_NS7_ILi512EEESA_EEES9_SC_SE_Li256ELb1ELb0ELb0ELb0EEENS1_36VarlenDynamicPersistentTileSchedulerILi64ELi64ELi256ELi32ELb0ELb0ELb1ELb0ELb1ELb1EEEEEEEEEvNT_6ParamsE,(.L_x_11944 - _ZN7cutlass13device_kernelIN5flash11enable_sm90INS1_16FlashAttnFwdSm90INS1_25CollectiveMainloopFwdSm90ILi2EN4cute5tupleIJNS5_1CILi1EEES8_S8_EEENS6_IJNS7_ILi64EEESA_SA_EEELi512ENS_6half_tEfNS_4arch4Sm90ELb0ELb0ELb1ELb1ELb0ELb1ELb0ELb0ELb0ELb0ELb0ELb0EEENS1_21CollectiveEpilogueFwdINS6_IJSA_NS7_ILi512EEESA_EEES9_SC_SE_Li256ELb1ELb0ELb0ELb0EEENS1_36VarlenDynamicPersistentTileSchedulerILi64ELi64ELi256ELi32ELb0ELb0ELb1ELb0ELb1ELb1EEEEEEEEEvNT_6ParamsE)
        .other          _ZN7cutlass13device_kernelIN5flash11enable_sm90INS1_16FlashAttnFwdSm90INS1_25CollectiveMainloopFwdSm90ILi2EN4cute5tupleIJNS5_1CILi1EEES8_S8_EEENS6_IJNS7_ILi64EEESA_SA_EEELi512ENS_6half_tEfNS_4arch4Sm90ELb0ELb0ELb1ELb1ELb0ELb1ELb0ELb0ELb0ELb0ELb0ELb0EEENS1_21CollectiveEpilogueFwdINS6_IJSA_NS7_ILi512EEESA_EEES9_SC_SE_Li256ELb1ELb0ELb0ELb0EEENS1_36VarlenDynamicPersistentTileSchedulerILi64ELi64ELi256ELi32ELb0ELb0ELb1ELb0ELb1ELb1EEEEEEEEEvNT_6ParamsE,@"STO_CUDA_ENTRY STV_DEFAULT"
_ZN7cutlass13device_kernelIN5flash11enable_sm90INS1_16FlashAttnFwdSm90INS1_25CollectiveMainloopFwdSm90ILi2EN4cute5tupleIJNS5_1CILi1EEES8_S8_EEENS6_IJNS7_ILi64EEESA_SA_EEELi512ENS_6half_tEfNS_4arch4Sm90ELb0ELb0ELb1ELb1ELb0ELb1ELb0ELb0ELb0ELb0ELb0ELb0EEENS1_21CollectiveEpilogueFwdINS6_IJSA_NS7_ILi512EEESA_EEES9_SC_SE_Li256ELb1ELb0ELb0ELb0EEENS1_36VarlenDynamicPersistentTileSchedulerILi64ELi64ELi256ELi32ELb0ELb0ELb1ELb0ELb1ELb1EEEEEEEEEvNT_6ParamsE:
        /* <DEDUP_REMOVED lines=26> */
.L_x_3106:
[----:B------:R-:W-:Y:S05]  /*01a0*/  BSYNC B0 ;  /* 0x0000000000007941 */ /* 0x000fea0003800000 */
.L_x_3105:
[----:B------:R-:W-:Y:S01]  /*01b0*/  SHF.R.U32.HI R3, RZ, 0x7, R3 ;  /* 0x00000007ff037819 */ /* 0x000fe20000011603 */
[----:B------:R-:W-:Y:S01]  /*01c0*/  VOTEU.ANY UP0, P0 ;  /* 0x00000000003f7886 */ /* 0x000fe20000000100 */
[----:B------:R-:W0:Y:S01]  /*01d0*/  SHFL.IDX PT, R2, R0, RZ, 0x1f ;  /* 0x00001fff00027589 */ /* 0x000e2200000e0000 */
[----:B------:R-:W-:Y:S01]  /*01e0*/  UMOV UR4, 0x1 ;  /* 0x0000000100047882 */ /* 0x000fe20000000000 */
[----:B------:R-:W-:Y:S01]  /*01f0*/  UMOV UR7, 0x100 ;  /* 0x0000010000077882 */ /* 0x000fe20000000000 */
[----:B------:R-:W-:Y:S01]  /*0200*/  VOTEU.ANY UP1, P0 ;  /* 0x00000000003f7886 */ /* 0x000fe20000020100 */
[----:B------:R-:W1:Y:S01]  /*0210*/  SHFL.IDX PT, R3, R3, RZ, 0x1f ;  /* 0x00001fff03037589 */ /* 0x000e6200000e0000 */
[----:B------:R-:W2:Y:S01]  /*0220*/  @UP0 S2UR UR8, SR_CgaCtaId ;  /* 0x00000000000809c3 */ /* 0x000ea20000008800 */
[----:B------:R-:W-:Y:S01]  /*0230*/  @UP0 UMOV UR6, 0x400 ;  /* 0x0000040000060882 */ /* 0x000fe20000000000 */
[----:B------:R-:W-:-:S04]  /*0240*/  @UP0 UIADD3 UR4, -UR4, 0x100000, URZ ;  /* 0x0010000004040890 */ /* 0x000fc8000fffe13f */
[----:B------:R-:W-:Y:S02]  /*0250*/  @UP0 USHF.L.U32 UR5, UR4, 0xb, URZ ;  /* 0x0000000b04050899 */ /* 0x000fe4000800063f */
[----:B------:R-:W-:Y:S01]  /*0260*/  @UP0 USHF.L.U32 UR4, UR4, 0x1, URZ ;  /* 0x0000000104040899 */ /* 0x000fe2000800063f */
[----:B0-----:R-:W-:Y:S01]  /*0270*/  ISETP.NE.AND P1, PT, R2, RZ, PT ;  /* 0x000000ff0200720c */ /* 0x001fe20003f25270 */
[----:B-1----:R0:W-:Y:S01]  /*0280*/  STL [R1], R3 ;  /* 0x0000000301007387 */ /* 0x0021e20000100800 */
[----:B--2---:R-:W-:Y:S02]  /*0290*/  @UP0 ULEA UR8, UR8, UR6, 0x18 ;  /* 0x0000000608080291 */ /* 0x004fe4000f8ec03f */
[----:B------:R-:W-:-:S04]  /*02a0*/  @UP0 UIADD3 UR6, -UR7, 0x100000, URZ ;  /* 0x0010000007060890 */ /* 0x000fc8000fffe13f */
[----:B------:R-:W-:Y:S02]  /*02b0*/  @UP0 USHF.L.U32 UR7, UR6, 0xb, URZ ;  /* 0x0000000b06070899 */ /* 0x000fe4000800063f */
[----:B------:R-:W-:Y:S01]  /*02c0*/  @UP0 USHF.L.U32 UR6, UR6, 0x1, URZ ;  /* 0x0000000106060899 */ /* 0x000fe2000800063f */
[----:B------:R-:W-:Y:S01]  /*02d0*/  VOTEU.ANY UP0, P0 ;  /* 0x00000000003f7886 */ /* 0x000fe20000000100 */
[----:B------:R-:W1:Y:S04]  /*02e0*/  FENCE.VIEW.ASYNC.S ;  /* 0x00000000000073c6 */ /* 0x000e680000000000 */
[----:B-1----:R0:W1:Y:S06]  /*02f0*/  @UP0 SYNCS.EXCH.64 URZ, [UR8+0x28c00], UR4 ;  /* 0x028c0004083f05b2 */ /* 0x00206c0008000100 */
[----:B------:R0:W2:Y:S02]  /*0300*/  @UP1 SYNCS.EXCH.64 URZ, [UR8+0x28c20], UR6 ;  /* 0x028c2006083f15b2 */ /* 0x0000a40008000100 */
[----:B0-----:R-:W-:Y:S05]  /*0310*/  @P1 BRA `(.L_x_3107) ;  /* 0x0000000000381947 */ /* 0x001fea0003800000 */
[----:B------:R-:W0:Y:S01]  /*0320*/  S2UR UR5, SR_CgaCtaId ;  /* 0x00000000000579c3 */ /* 0x000e220000008800 */
        /* <DEDUP_REMOVED lines=8> */
[----:B0-----:R0:W3:Y:S01]  /*03b0*/  SYNCS.EXCH.64 URZ, [UR6+0x28c30], UR4 ;  /* 0x028c3004063f75b2 */ /* 0x0010e20008000100 */
[----:B------:R0:W4:Y:S01]  /*03c0*/  SYNCS.EXCH.64 URZ, [UR6+0x28c40], UR4 ;  /* 0x028c4004063f75b2 */ /* 0x0001220008000100 */
[----:B------:R0:W0:Y:S01]  /*03d0*/  SYNCS.EXCH.64 URZ, [UR6+0x28c38], UR4 ;  /* 0x028c3804063f75b2 */ /* 0x0000220008000100 */
[----:B------:R0:W0:Y:S01]  /*03e0*/  SYNCS.EXCH.64 URZ, [UR6+0x28c48], UR4 ;  /* 0x028c4804063f75b2 */ /* 0x0000220008000100 */
[----:B------:R-:W-:Y:S01]  /*03f0*/  NOP ;  /* 0x0000000000007918 */ /* 0x000fe20000000000 */
.L_x_3107:
[----:B------:R-:W5:Y:S01]  /*0400*/  SHFL.IDX PT, R2, R0, RZ, 0x1f ;  /* 0x00001fff00027589 */ /* 0x000f6200000e0000 */
[----:B------:R-:W-:Y:S01]  /*0410*/  NOP ;  /* 0x0000000000007918 */ /* 0x000fe20000000000 */
[----:B-----5:R-:W-:-:S13]  /*0420*/  ISETP.NE.AND P0, PT, R2, RZ, PT ;  /* 0x000000ff0200720c */ /* 0x020fda0003f05270 */
        /* <DEDUP_REMOVED lines=17> */
[----:B------:R0:W0:Y:S01]  /*0540*/  SYNCS.EXCH.64 URZ, [UR8+0x28c68], UR4 ;  /* 0x028c6804083f75b2 */ /* 0x0000220008000100 */
[----:B------:R-:W-:Y:S01]  /*0550*/  NOP ;  /* 0x0000000000007918 */ /* 0x000fe20000000000 */
.L_x_3108:
[----:B------:R-:W5:Y:S01]  /*0560*/  SHFL.IDX PT, R2, R0, RZ, 0x1f ;  /* 0x00001fff00027589 */ /* 0x000f6200000e0000 */
[----:B------:R-:W-:Y:S01]  /*0570*/  NOP ;  /* 0x0000000000007918 */ /* 0x000fe20000000000 */
[----:B-----5:R-:W-:-:S13]  /*0580*/  ISETP.NE.AND P0, PT, R2, RZ, PT ;  /* 0x000000ff0200720c */ /* 0x020fda0003f05270 */
        /* <DEDUP_REMOVED lines=13> */
[----:B------:R0:W0:Y:S01]  /*0660*/  SYNCS.EXCH.64 URZ, [UR6+0x28c88], UR4 ;  /* 0x028c8804063f75b2 */ /* 0x0000220008000100 */
[----:B------:R-:W-:Y:S01]  /*0670*/  NOP ;  /* 0x0000000000007918 */ /* 0x000fe20000000000 */
.L_x_3109:
        /* <DEDUP_REMOVED lines=22> */
.L_x_3110:
        /* <DEDUP_REMOVED lines=22> */
.L_x_3111:
[----:B------:R-:W-:Y:S01]  /*0940*/  IMAD.MOV.U32 R2, RZ, RZ, 0x1 ;  /* 0x00000001ff027424 */ /* 0x000fe200078e00ff */
[----:B------:R-:W-:Y:S01]  /*0950*/  ISETP.NE.AND P0, PT, R3, RZ, PT ;  /* 0x000000ff0300720c */ /* 0x000fe20003f05270 */
[----:B------:R-:W-:Y:S01]  /*0960*/  NOP ;  /* 0x0000000000007918 */ /* 0x000fe20000000000 */
[----:B------:R-:W-:Y:S01]  /*0970*/  ULDC.64 UR40, c[0x0][0x208] ;  /* 0x0000820000287ab9 */ /* 0x000fe20000000a00 */
[----:B------:R-:W-:Y:S01]  /*0980*/  BSSY B8, `(.L_x_3112) ;  /* 0x0001429000087945 */ /* 0x000fe20003800000 */
[----:B------:R-:W-:-:S05]  /*0990*/  SEL R2, R2, 0x2, !P0 ;  /* 0x0000000202027807 */ /* 0x000fca0004000000 */
[----:B------:R0:W-:Y:S02]  /*09a0*/  STL [R1+0x38], R2 ;  /* 0x0000380201007387 */ /* 0x0001e40000100800 */
[----:B01234-:R-:W-:Y:S06]  /*09b0*/  BAR.SYNC.DEFER_BLOCKING 0x0 ;  /* 0x0000000000007b1d */ /* 0x01ffec0000010000 */
[----:B------:R-:W-:Y:S05]  /*09c0*/  @!P0 BRA `(.L_x_3113) ;  /* 0x000000e4003c8947 */ /* 0x000fea0003800000 */
.L_x_3114:
[----:B------:R-:W-:-:S08]  /*09d0*/  NOP ;  /* 0x0000000000007918 */ /* 0x000fd00000000000 */
[----:B------:R-:W0:Y:S02]  /*09e0*/  USETMAXREG.TRY_ALLOC.CTAPOOL UP0, 0xf0 ;  /* 0x000000f0000079c8 */ /* 0x000e240008000600 */
[----:B0-----:R-:W-:-:S13]  /*09f0*/  PLOP3.LUT P0, PT, PT, PT, UP0, 0x80, 0x0 ;  /* 0x000000000000781c */ /* 0x001fda0003f0f008 */
[----:B------:R-:W-:Y:S05]  /*0a00*/  @!P0 BRA `(.L_x_3114) ;  /* 0xfffffffc00f08947 */ /* 0x000fea000383ffff */
[----:B------:R-:W0:Y:S01]  /*0a10*/  S2R R0, SR_TID.X ;  /* 0x0000000000007919 */ /* 0x000e220000002100 */
[----:B------:R-:W1:Y:S01]  /*0a20*/  S2UR UR5, SR_CgaCtaId ;  /* 0x00000000000579c3 */ /* 0x000e620000008800 */
[----:B------:R-:W-:Y:S02]  /*0a30*/  UMOV UR4, 0x400 ;  /* 0x0000040000047882 */ /* 0x000fe40000000000 */
[----:B-1----:R-:W-:-:S06]  /*0a40*/  ULEA UR4, UR5, UR4, 0x18 ;  /* 0x0000000405047291 */ /* 0x002fcc000f8ec03f */
[----:B------:R-:W-:Y:S01]  /*0a50*/  IMAD.U32 R2, RZ, RZ, UR4 ;  /* 0x00000004ff027e24 */ /* 0x000fe2000f8e00ff */
[----:B0-----:R-:W-:Y:S01]  /*0a60*/  SHF.R.U32.HI R0, RZ, 0x7, R0 ;  /* 0x00000007ff007819 */ /* 0x001fe20000011600 */
[----:B------:R-:W-:-:S03]  /*0a70*/  ULDC UR4, c[0x0][0xc14] ;  /* 0x0003050000047ab9 */ /* 0x000fc60000000800 */
[----:B------:R-:W-:Y:S02]  /*0a80*/  ISETP.NE.AND P0, PT, R0, 0x1, PT ;  /* 0x000000010000780c */ /* 0x000fe40003f05270 */
[----:B------:R-:W0:Y:S11]  /*0a90*/  S2R R0, SR_TID.X ;  /* 0x0000000000007919 */ /* 0x000e360000002100 */
[----:B------:R-:W-:Y:S06]  /*0aa0*/  @!P0 BAR.ARV 0x8, 0xa0 ;  /* 0x0202800000008b1d */ /* 0x000fec0000002000 */
[----:B0-----:R-:W-:-:S13]  /*0ab0*/  ISETP.GE.U32.AND P0, PT, R0, 0x100, PT ;  /* 0x000001000000780c */ /* 0x001fda0003f06070 */
[----:B------:R-:W-:Y:S08]  /*0ac0*/  @P0 BAR.ARV 0xf, 0x100 ;  /* 0x03c4000000000b1d */ /* 0x000ff00000002000 */
[----:B------:R-:W-:Y:S06]  /*0ad0*/  BAR.SYNC.DEFER_BLOCKING 0x5, 0x120 ;  /* 0x0144800000007b1d */ /* 0x000fec0000010000 */
[----:B------:R-:W0:Y:S02]  /*0ae0*/  LDS.128 R24, [R2+0x28cd0] ;  /* 0x028cd00002187984 */ /* 0x000e240000000c00 */
[----:B------:R-:W-:Y:S06]  /*0af0*/  BAR.ARV 0x4, 0x120 ;  /* 0x0104800000007b1d */ /* 0x000fec0000002000 */
[----:B0-----:R-:W-:-:S13]  /*0b00*/  ISETP.GE.AND P0, PT, R27, UR4, PT ;  /* 0x000000041b007c0c */ /* 0x001fda000bf06270 */
[----:B------:R-:W-:Y:S05]  /*0b10*/  @P0 BRA `(.L_x_3115) ;  /* 0x00000140003c0947 */ /* 0x000fea0003800000 */
[----:B------:R-:W2:Y:S01]  /*0b20*/  LDL.LU R16, [R1+0x38] ;  /* 0x0000380001107983 */ /* 0x000ea20000300800 */
[----:B------:R-:W-:-:S04]  /*0b30*/  IADD3 R214, R0, -0x80, RZ ;  /* 0xffffff8000d67810 */ /* 0x000fc80007ffe0ff */
[----:B------:R-:W-:-:S04]  /*0b40*/  SHF.R.S32.HI R3, RZ, 0x1f, R214 ;  /* 0x0000001fff037819 */ /* 0x000fc800000114d6 */
[CC--:B------:R-:W-:Y:S02]  /*0b50*/  LEA.HI R5, R3.reuse, R214.reuse, RZ, 0x7 ;  /* 0x000000d603057211 */ /* 0x0c0fe400078f38ff */
[-C--:B------:R-:W-:Y:S02]  /*0b60*/  LEA.HI R4, R3, R214.reuse, RZ, 0x4 ;  /* 0x000000d603047211 */ /* 0x080fe400078f20ff */
[----:B------:R-:W-:Y:S02]  /*0b70*/  LOP3.LUT R7, R5, 0xffffff80, RZ, 0xc0, !PT ;  /* 0xffffff8005077812 */ /* 0x000fe400078ec0ff */
[----:B------:R-:W-:Y:S02]  /*0b80*/  LOP3.LUT R9, R4, 0xfffffff0, RZ, 0xc0, !PT ;  /* 0xfffffff004097812 */ /* 0x000fe400078ec0ff */
[----:B------:R-:W-:Y:S01]  /*0b90*/  LEA.HI R0, R3, R214, RZ, 0x5 ;  /* 0x000000d603007211 */ /* 0x000fe200078f28ff */
[C---:B------:R-:W-:Y:S01]  /*0ba0*/  IMAD.IADD R7, R214.reuse, 0x1, -R7 ;  /* 0x00000001d6077824 */ /* 0x040fe200078e0a07 */
[----:B------:R-:W-:Y:S01]  /*0bb0*/  SHF.R.S32.HI R13, RZ, 0x4, R4 ;  /* 0x00000004ff0d7819 */ /* 0x000fe20000011404 */
[----:B------:R-:W-:Y:S01]  /*0bc0*/  IMAD.IADD R11, R214, 0x1, -R9 ;  /* 0x00000001d60b7824 */ /* 0x000fe200078e0a09 */
[----:B------:R-:W-:-:S02]  /*0bd0*/  SHF.R.S32.HI R189, RZ, 0x5, R0 ;  /* 0x00000005ffbd7819 */ /* 0x000fc40000011400 */
[----:B------:R-:W-:Y:S02]  /*0be0*/  SHF.R.S32.HI R10, RZ, 0x1f, R0 ;  /* 0x0000001fff0a7819 */ /* 0x000fe40000011400 */
[----:B------:R-:W-:Y:S02]  /*0bf0*/  SHF.R.S32.HI R0, RZ, 0x1f, R7 ;  /* 0x0000001fff007819 */ /* 0x000fe40000011407 */
[----:B------:R-:W-:Y:S02]  /*0c00*/  SHF.R.S32.HI R6, RZ, 0x1f, R11 ;  /* 0x0000001fff067819 */ /* 0x000fe4000001140b */
[----:B------:R-:W-:Y:S02]  /*0c10*/  LEA.HI R9, R4, R13, RZ, 0x1 ;  /* 0x0000000d04097211 */ /* 0x000fe400078f08ff */
[----:B------:R-:W-:Y:S02]  /*0c20*/  LEA.HI R4, R0, R7, RZ, 0x2 ;  /* 0x0000000700047211 */ /* 0x000fe400078f10ff */
[----:B------:R-:W-:-:S02]  /*0c30*/  LEA.HI R8, R6, R11, RZ, 0x3 ;  /* 0x0000000b06087211 */ /* 0x000fc400078f18ff */
[----:B------:R-:W-:Y:S02]  /*0c40*/  LOP3.LUT R12, R9, 0x1ffffffe, RZ, 0xc0, !PT ;  /* 0x1ffffffe090c7812 */ /* 0x000fe400078ec0ff */
[--C-:B------:R-:W-:Y:S02]  /*0c50*/  SHF.R.S32.HI R6, RZ, 0x2, R4.reuse ;  /* 0x00000002ff067819 */ /* 0x100fe40000011404 */
[----:B------:R-:W-:-:S04]  /*0c60*/  SHF.R.S32.HI R9, RZ, 0x1f, R4 ;  /* 0x0000001fff097819 */ /* 0x000fc80000011404 */
[----:B------:R-:W-:Y:S02]  /*0c70*/  LEA.HI R9, R9, R6, RZ, 0x3 ;  /* 0x0000000609097211 */ /* 0x000fe400078f18ff */
[----:B------:R-:W-:Y:S02]  /*0c80*/  LEA.HI R0, R0, R7, RZ, 0x5 ;  /* 0x0000000700007211 */ /* 0x000fe400078f28ff */
[----:B------:R-:W-:Y:S02]  /*0c90*/  LOP3.LUT R9, R9, 0xfffffff8, RZ, 0xc0, !PT ;  /* 0xfffffff809097812 */ /* 0x000fe400078ec0ff */
[----:B------:R-:W-:Y:S02]  /*0ca0*/  LEA.HI R14, R10, R189, RZ, 0x2 ;  /* 0x000000bd0a0e7211 */ /* 0x000fe400078f10ff */
[----:B------:R-:W-:Y:S01]  /*0cb0*/  LOP3.LUT R10, R8, 0xfffffff8, RZ, 0xc0, !PT ;  /* 0xfffffff8080a7812 */ /* 0x000fe200078ec0ff */
[----:B------:R-:W-:Y:S01]  /*0cc0*/  IMAD.IADD R9, R6, 0x1, -R9 ;  /* 0x0000000106097824 */ /* 0x000fe200078e0a09 */
[----:B------:R-:W-:-:S02]  /*0cd0*/  SHF.R.S32.HI R0, RZ, 0x5, R0 ;  /* 0x00000005ff007819 */ /* 0x000fc40000011400 */
[----:B------:R-:W-:Y:S01]  /*0ce0*/  LOP3.LUT R14, R14, 0x3ffffc, RZ, 0xc0, !PT ;  /* 0x003ffffc0e0e7812 */ /* 0x000fe200078ec0ff */
[----:B------:R-:W-:Y:S01]  /*0cf0*/  IMAD.IADD R10, R11, 0x1, -R10 ;  /* 0x000000010b0a7824 */ /* 0x000fe200078e0a0a */
[----:B------:R-:W-:Y:S01]  /*0d00*/  SHF.R.S32.HI R206, RZ, 0x7, R5 ;  /* 0x00000007ffce7819 */ /* 0x000fe20000011405 */
[----:B------:R-:W-:Y:S01]  /*0d10*/  IMAD R188, R0, 0x10, R9 ;  /* 0x0000001000bc7824 */ /* 0x000fe200078e0209 */
[-C--:B------:R-:W-:Y:S01]  /*0d20*/  LEA.HI R0, R3, R214.reuse, RZ, 0x3 ;  /* 0x000000d603007211 */ /* 0x080fe200078f18ff */
[----:B------:R-:W-:Y:S01]  /*0d30*/  IMAD.IADD R14, R189, 0x1, -R14 ;  /* 0x00000001bd0e7824 */ /* 0x000fe200078e0a0e */
[----:B------:R-:W-:Y:S01]  /*0d40*/  LEA R15, R206, R11, 0x8 ;  /* 0x0000000bce0f7211 */ /* 0x000fe200078e40ff */
[----:B------:R-:W-:Y:S01]  /*0d50*/  IMAD.IADD R12, R13, 0x1, -R12 ;  /* 0x000000010d0c7824 */ /* 0x000fe200078e0a0c */
[----:B------:R-:W-:Y:S01]  /*0d60*/  LEA.HI R6, R3, R214, RZ, 0x2 ;  /* 0x000000d603067211 */ /* 0x000fe200078f10ff */
[----:B------:R-:W-:Y:S01]  /*0d70*/  IMAD.SHL.U32 R11, R10, 0x40, RZ ;  /* 0x000000400a0b7824 */ /* 0x000fe200078e00ff */
[----:B------:R-:W-:Y:S01]  /*0d80*/  LOP3.LUT R3, R0, 0x1ffffff8, RZ, 0xc0, !PT ;  /* 0x1ffffff800037812 */ /* 0x000fe200078ec0ff */
[----:B------:R-:W-:Y:S01]  /*0d90*/  IMAD.SHL.U32 R12, R12, 0x8, RZ ;  /* 0x000000080c0c7824 */ /* 0x000fe200078e00ff */
[----:B------:R-:W-:Y:S01]  /*0da0*/  SHF.R.S32.HI R23, RZ, 0x2, R6 ;  /* 0x00000002ff177819 */ /* 0x000fe20000011406 */
[----:B------:R-:W-:Y:S01]  /*0db0*/  IMAD.SHL.U32 R8, R8, 0x40, RZ ;  /* 0x0000004008087824 */ /* 0x000fe200078e00ff */
[----:B------:R-:W-:-:S02]  /*0dc0*/  LEA R15, R14, R15, 0x4 ;  /* 0x0000000f0e0f7211 */ /* 0x000fc400078e20ff */
[----:B------:R-:W-:Y:S01]  /*0dd0*/  LOP3.LUT R11, R11, 0x1c0, RZ, 0xc0, !PT ;  /* 0x000001c00b0b7812 */ /* 0x000fe200078ec0ff */
[----:B------:R-:W-:Y:S01]  /*0de0*/  IMAD.IADD R3, R214, 0x1, -R3 ;  /* 0x00000001d6037824 */ /* 0x000fe200078e0a03 */
[----:B------:R-:W-:Y:S01]  /*0df0*/  LOP3.LUT R4, R4, 0x7ffffffc, RZ, 0xc0, !PT ;  /* 0x7ffffffc04047812 */ /* 0x000fe200078ec0ff */
[----:B------:R-:W-:Y:S01]  /*0e00*/  VIADD R216, R23, 0x20 ;  /* 0x0000002017d87836 */ /* 0x000fe20000000000 */
[----:B------:R-:W-:Y:S02]  /*0e10*/  LEA R212, R15, R12, 0x6 ;  /* 0x0000000c0fd47211 */ /* 0x000fe400078e30ff */
[----:B------:R-:W-:Y:S02]  /*0e20*/  LOP3.LUT R8, R8, 0x7ffffe00, RZ, 0xc0, !PT ;  /* 0x7ffffe0008087812 */ /* 0x000fe400078ec0ff */
[----:B------:R-:W-:Y:S02]  /*0e30*/  LOP3.LUT R12, R11, 0x8, R12, 0xf8, !PT ;  /* 0x000000080b0c7812 */ /* 0x000fe400078ef80c */
[----:B------:R-:W-:Y:S01]  /*0e40*/  SHF.R.U32.HI R11, RZ, 0x3, R11 ;  /* 0x00000003ff0b7819 */ /* 0x000fe2000001160b */
[----:B------:R-:W-:Y:S01]  /*0e50*/  IMAD.IADD R4, R7, 0x1, -R4 ;  /* 0x0000000107047824 */ /* 0x000fe200078e0a04 */
[----:B------:R-:W-:Y:S01]  /*0e60*/  SHF.L.U32 R187, R3, 0x3, RZ ;  /* 0x0000000303bb7819 */ /* 0x000fe200000006ff */
[----:B------:R-:W-:Y:S01]  /*0e70*/  IMAD R8, R189, 0x400, R8 ;  /* 0x00000400bd087824 */ /* 0x000fe200078e0208 */
[----:B------:R-:W-:-:S02]  /*0e80*/  LOP3.LUT R7, R6, 0xfffffffc, RZ, 0xc0, !PT ;  /* 0xfffffffc06077812 */ /* 0x000fc400078ec0ff */
[----:B------:R-:W-:Y:S02]  /*0e90*/  SHF.R.S32.HI R3, RZ, 0x1f, R216 ;  /* 0x0000001fff037819 */ /* 0x000fe400000114d8 */
[----:B------:R-:W-:Y:S01]  /*0ea0*/  LOP3.LUT R11, R12, R11, RZ, 0x3c, !PT ;  /* 0x0000000b0c0b7212 */ /* 0x000fe200078e3cff */
[----:B------:R-:W-:Y:S01]  /*0eb0*/  IMAD.IADD R204, R214, 0x1, -R7 ;  /* 0x00000001d6cc7824 */ /* 0x000fe200078e0a07 */
[----:B------:R-:W-:Y:S01]  /*0ec0*/  LEA.HI R3, R3, R216, RZ, 0x3 ;  /* 0x000000d803037211 */ /* 0x000fe200078f18ff */
[----:B------:R-:W-:Y:S01]  /*0ed0*/  IMAD.SHL.U32 R209, R216, 0x40, RZ ;  /* 0x00000040d8d17824 */ /* 0x000fe200078e00ff */
[----:B------:R-:W-:Y:S02]  /*0ee0*/  R2P PR, R10, 0x6 ;  /* 0x000000060a007804 */ /* 0x000fe40000000000 */
[----:B------:R-:W-:Y:S01]  /*0ef0*/  IADD3 R11, R8, R11, RZ ;  /* 0x0000000b080b7210 */ /* 0x000fe20007ffe0ff */
[----:B------:R-:W-:Y:S01]  /*0f00*/  IMAD.SHL.U32 R3, R3, 0x40, RZ ;  /* 0x0000004003037824 */ /* 0x000fe200078e00ff */
[----:B------:R-:W-:Y:S01]  /*0f10*/  LEA.HI R5, R5, R206, RZ, 0x1 ;  /* 0x000000ce05057211 */ /* 0x000fe200078f08ff */
[----:B------:R-:W-:Y:S01]  /*0f20*/  IMAD.MOV.U32 R196, RZ, RZ, 0x20 ;  /* 0x00000020ffc47424 */ /* 0x000fe200078e00ff */
[----:B------:R-:W-:Y:S01]  /*0f30*/  SHF.R.S32.HI R6, RZ, 0x1f, R6 ;  /* 0x0000001fff067819 */ /* 0x000fe20000011406 */
[----:B------:R-:W-:Y:S01]  /*0f40*/  IMAD R194, R11, 0x2, R2 ;  /* 0x000000020bc27824 */ /* 0x000fe200078e0202 */
[----:B------:R-:W-:-:S02]  /*0f50*/  LOP3.LUT R209, R209, 0x1c0, RZ, 0xc0, !PT ;  /* 0x000001c0d1d17812 */ /* 0x000fc400078ec0ff */
[----:B------:R-:W-:Y:S01]  /*0f60*/  SHF.R.S32.HI R192, RZ, 0x3, R0 ;  /* 0x00000003ffc07819 */ /* 0x000fe20000011400 */
[----:B------:R-:W-:Y:S01]  /*0f70*/  VIADD R197, R194, 0x26800 ;  /* 0x00026800c2c57836 */ /* 0x000fe20000000000 */
[----:B------:R-:W-:Y:S02]  /*0f80*/  LOP3.LUT R5, R5, 0xfffffe, RZ, 0xc0, !PT ;  /* 0x00fffffe05057812 */ /* 0x000fe400078ec0ff */
[----:B------:R-:W-:Y:S02]  /*0f90*/  LEA.HI R6, R6, R23, RZ, 0x3 ;  /* 0x0000001706067211 */ /* 0x000fe400078f18ff */
[----:B------:R-:W-:Y:S02]  /*0fa0*/  SHF.R.U32.HI R215, RZ, 0x3, R209 ;  /* 0x00000003ffd77819 */ /* 0x000fe400000116d1 */
[----:B------:R-:W-:Y:S02]  /*0fb0*/  LOP3.LUT R210, R3, 0xfffffe00, RZ, 0xc0, !PT ;  /* 0xfffffe0003d27812 */ /* 0x000fe400078ec0ff */
[----:B------:R-:W-:Y:S01]  /*0fc0*/  SEL R196, R196, 0xffffffe0, !P1 ;  /* 0xffffffe0c4c47807 */ /* 0x000fe20004800000 */
[----:B------:R-:W-:Y:S01]  /*0fd0*/  IMAD.IADD R5, R206, 0x1, -R5 ;  /* 0x00000001ce057824 */ /* 0x000fe200078e0a05 */
[----:B------:R-:W-:Y:S01]  /*0fe0*/  IADD3 R195, R194, 0x26840, RZ ;  /* 0x00026840c2c37810 */ /* 0x000fe20007ffe0ff */
[C---:B------:R-:W-:Y:S01]  /*0ff0*/  @P2 VIADD R195, R197.reuse, 0xffffffc0 ;  /* 0xffffffc0c5c32836 */ /* 0x040fe20000000000 */
[----:B------:R-:W-:Y:S01]  /*1000*/  LOP3.LUT R6, R6, 0xfffffff8, RZ, 0xc0, !PT ;  /* 0xfffffff806067812 */ /* 0x000fe200078ec0ff */
[----:B------:R-:W-:Y:S01]  /*1010*/  IMAD.IADD R197, R197, 0x1, R196 ;  /* 0x00000001c5c57824 */ /* 0x000fe200078e02c4 */
[----:B------:R-:W-:Y:S01]  /*1020*/  CS2R R18, SRZ ;  /* 0x0000000000127805 */ /* 0x000fe2000001ff00 */
[----:B------:R-:W-:Y:S01]  /*1030*/  IMAD.MOV.U32 R202, RZ, RZ, RZ ;  /* 0x000000ffffca7224 */ /* 0x000fe200078e00ff */
[----:B------:R-:W-:Y:S01]  /*1040*/  MOV R22, RZ ;  /* 0x000000ff00167202 */ /* 0x000fe20000000f00 */
[----:B------:R-:W-:Y:S01]  /*1050*/  IMAD.MOV.U32 R185, RZ, RZ, RZ ;  /* 0x000000ffffb97224 */ /* 0x000fe200078e00ff */
[----:B------:R-:W-:Y:S01]  /*1060*/  SHF.R.S32.HI R208, RZ, 0x1f, R23 ;  /* 0x0000001fffd07819 */ /* 0x000fe20000011417 */
[----:B------:R-:W-:Y:S01]  /*1070*/  IMAD.SHL.U32 R191, R5, 0x100, RZ ;  /* 0x0000010005bf7824 */ /* 0x000fe200078e00ff */
[----:B------:R-:W-:Y:S01]  /*1080*/  IADD3 R186, R23, -R6, RZ ;  /* 0x8000000617ba7210 */ /* 0x000fe20007ffe0ff */
[----:B------:R-:W-:-:S02]  /*1090*/  IMAD.SHL.U32 R190, R4, 0x2, RZ ;  /* 0x0000000204be7824 */ /* 0x000fc400078e00ff */
[----:B------:R-:W-:Y:S01]  /*10a0*/  IMAD.IADD R196, R196, 0x1, R195 ;  /* 0x00000001c4c47824 */ /* 0x000fe200078e02c3 */
[----:B--2---:R-:W-:Y:S01]  /*10b0*/  LOP3.LUT R184, R16, 0x1, RZ, 0xfc, !PT ;  /* 0x0000000110b87812 */ /* 0x004fe200078efcff */
[----:B------:R-:W-:-:S05]  /*10c0*/  IMAD.SHL.U32 R16, R204, 0x8, RZ ;  /* 0x00000008cc107824 */ /* 0x000fca00078e00ff */
[----:B------:R-:W-:-:S04]  /*10d0*/  LOP3.LUT R0, R209, 0x38, R16, 0xf8, !PT ;  /* 0x00000038d1007812 */ /* 0x000fc800078ef810 */
[----:B------:R-:W-:-:S04]  /*10e0*/  LOP3.LUT R207, R210, R0, R215, 0xf6, !PT ;  /* 0x00000000d2cf7212 */ /* 0x000fc800078ef6d7 */
[----:B------:R-:W-:-:S07]  /*10f0*/  LEA R207, R207, R2, 0x1 ;  /* 0x00000002cfcf7211 */ /* 0x000fce00078e08ff */
.L_x_3238:
[----:B0----5:R-:W0:Y:S01]  /*1100*/  LDC.64 R4, c[0x0][0xc60] ;  /* 0x00031800ff047b82 */ /* 0x021e220000000a00 */
        /* <DEDUP_REMOVED lines=21> */
[----:B---3--:R-:W-:Y:S01]  /*1260*/  @P1 IADD3 R6, P2, R199, UR8, RZ ;  /* 0x00000008c7061c10 */ /* 0x008fe2000ff5e0ff */
        /* <DEDUP_REMOVED lines=29> */
.L_x_3116:
[----:B------:R-:W-:Y:S01]  /*1440*/  IMAD.U32 R24, RZ, RZ, UR5 ;  /* 0x00000005ff187e24 */ /* 0x000fe2000f8e00ff */
[----:B------:R-:W-:Y:S01]  /*1450*/  MOV R28, UR4 ;  /* 0x00000004001c7c02 */ /* 0x000fe20008000f00 */
[----:B------:R-:W-:Y:S06]  /*1460*/  @!P2 BRA `(.L_x_3117) ;  /* 0x000000000010a947 */ /* 0x000fec0003800000 */
[----:B------:R-:W-:-:S04]  /*1470*/  IADD3 R4, P0, R199, UR8, RZ ;  /* 0x00000008c7047c10 */ /* 0x000fc8000ff1e0ff */
[----:B------:R-:W-:-:S05]  /*1480*/  IADD3.X R5, R200, UR9, RZ, P0, !PT ;  /* 0x00000009c8057c10 */ /* 0x000fca00087fe4ff */
[----:B------:R0:W5:Y:S01]  /*1490*/  LDG.E R28, desc[UR40][R4.64] ;  /* 0x00000028041c7981 */ /* 0x000162000c1e1900 */
[----:B------:R-:W-:Y:S05]  /*14a0*/  BRA `(.L_x_3118) ;  /* 0x0000000000107947 */ /* 0x000fea0003800000 */
.L_x_3117:
[----:B------:R-:W-:Y:S05]  /*14b0*/  @!P0 BRA `(.L_x_3118) ;  /* 0x00000000000c8947 */ /* 0x000fea0003800000 */
[----:B------:R-:W2:Y:S04]  /*14c0*/  LDG.E R5, desc[UR40][R8.64] ;  /* 0x0000002808057981 */ /* 0x000ea8000c1e1900 */
[----:B------:R-:W2:Y:S02]  /*14d0*/  LDG.E R28, desc[UR40][R8.64+0x4] ;  /* 0x00000428081c7981 */ /* 0x000ea4000c1e1900 */
[----:B--2---:R-:W-:-:S07]  /*14e0*/  IMAD.IADD R28, R28, 0x1, -R5 ;  /* 0x000000011c1c7824 */ /* 0x004fce00078e0a05 */
.L_x_3118:
        /* <DEDUP_REMOVED lines=10> */
[----:B------:R-:W-:Y:S01]  /*1590*/  ISETP.NE.U32.AND P1, PT, RZ, UR4, PT ;  /* 0x00000004ff007c0c */ /* 0x000fe2000bf25070 */
[----:B------:R-:W-:-:S03]  /*15a0*/  IMAD.MOV.U32 R27, RZ, RZ, R28 ;  /* 0x000000ffff1b7224 */ /* 0x000fc600078e001c */
[----:B------:R-:W-:Y:S02]  /*15b0*/  VIMNMX R31, RZ, R31, !PT ;  /* 0x0000001fff1f7248 */ /* 0x000fe40007fe0100 */
[----:B------:R-:W-:-:S13]  /*15c0*/  ISETP.NE.AND.EX P1, PT, RZ, UR5, PT, P1 ;  /* 0x00000005ff007c0c */ /* 0x000fda000bf25310 */
[----:B------:R-:W-:-:S04]  /*15d0*/  @P1 IADD3 R6, P2, R199, UR4, RZ ;  /* 0x00000004c7061c10 */ /* 0x000fc8000ff5e0ff */
[----:B------:R-:W-:-:S05]  /*15e0*/  @P1 IADD3.X R7, R200, UR5, RZ, P2, !PT ;  /* 0x00000005c8071c10 */ /* 0x000fca00097fe4ff */
[----:B------:R0:W5:Y:S01]  /*15f0*/  @P1 LDG.E R27, desc[UR40][R6.64] ;  /* 0x00000028061b1981 */ /* 0x000162000c1e1900 */
[----:B--2---:R-:W-:-:S05]  /*1600*/  @P0 IADD3 R24, -R0, R9, RZ ;  /* 0x0000000900180210 */ /* 0x004fca0007ffe1ff */
[----:B------:R-:W-:-:S04]  /*1610*/  IMAD.IADD R168, R11, 0x1, R24 ;  /* 0x000000010ba87824 */ /* 0x000fc800078e0218 */
        /* <DEDUP_REMOVED lines=29> */
[----:B------:R-:W-:Y:S02]  /*17f0*/  IMAD.U32 R6, RZ, RZ, UR4 ;  /* 0x00000004ff067e24 */ /* 0x000fe4000f8e00ff */
[----:B------:R-:W-:-:S02]  /*1800*/  IMAD.U32 R7, RZ, RZ, UR5 ;  /* 0x00000005ff077e24 */ /* 0x000fc4000f8e00ff */
[----:B------:R-:W-:Y:S02]  /*1810*/  IMAD.MOV.U32 R8, RZ, RZ, 0x70 ;  /* 0x00000070ff087424 */ /* 0x000fe400078e00ff */
[----:B------:R-:W-:Y:S02]  /*1820*/  IMAD.MOV.U32 R12, RZ, RZ, 0x1 ;  /* 0x00000001ff0c7424 */ /* 0x000fe400078e00ff */
[----:B0-----:R-:W-:-:S07]  /*1830*/  IMAD.MOV.U32 R13, RZ, RZ, RZ ;  /* 0x000000ffff0d7224 */ /* 0x001fce00078e00ff */
[----:B------:R-:W-:-:S07]  /*1840*/  LEPC R20, `(.L_x_3121) ;  /* 0x000000001014794e */ /* 0x000fce0000000000 */
[----:B-1---5:R-:W-:Y:S05]  /*1850*/  CALL.ABS.NOINC R14 ;  /* 0x000000000e007343 */ /* 0x022fea0003c00000 */
.L_x_3121:
[----:B------:R-:W-:Y:S05]  /*1860*/  BSYNC B6 ;  /* 0x0000000000067941 */ /* 0x000fea0003800000 */
.L_x_3120:
        /* <DEDUP_REMOVED lines=20> */
.L_x_3123:
[----:B------:R-:W-:Y:S05]  /*19b0*/  BSYNC B6 ;  /* 0x0000000000067941 */ /* 0x000fea0003800000 */
.L_x_3122:
[----:B------:R-:W-:Y:S01]  /*19c0*/  ULDC.64 UR4, c[0x0][0x9f8] ;  /* 0x00027e0000047ab9 */ /* 0x000fe20000000a00 */
[----:B------:R-:W0:Y:S01]  /*19d0*/  LDC R0, c[0x0][0x428] ;  /* 0x00010a00ff007b82 */ /* 0x000e220000000800 */
[----:B------:R-:W-:-:S07]  /*19e0*/  ISETP.NE.U32.AND P0, PT, RZ, UR4, PT ;  /* 0x00000004ff007c0c */ /* 0x000fce000bf05070 */
[----:B------:R-:W1:Y:S01]  /*19f0*/  LDC.64 R34, c[0x0][0x2f0] ;  /* 0x0000bc00ff227b82 */ /* 0x000e620000000a00 */
[----:B------:R-:W-:Y:S01]  /*1a00*/  ISETP.NE.AND.EX P0, PT, RZ, UR5, PT, P0 ;  /* 0x00000005ff007c0c */ /* 0x000fe2000bf05300 */
[----:B------:R-:W-:Y:S01]  /*1a10*/  IMAD.IADD R48, R33, 0x1, R28 ;  /* 0x0000000121307824 */ /* 0x000fe200078e021c */
[----:B------:R-:W-:Y:S01]  /*1a20*/  ULDC.64 UR6, c[0x0][0xa08] ;  /* 0x0002820000067ab9 */ /* 0x000fe20000000a00 */
[----:B------:R-:W-:-:S04]  /*1a30*/  SHF.R.S32.HI R17, RZ, 0x1f, R16 ;  /* 0x0000001fff117819 */ /* 0x000fc80000011410 */
[----:B------:R-:W2:Y:S06]  /*1a40*/  LDC.64 R56, c[0x0][0x3d8] ;  /* 0x0000f600ff387b82 */ /* 0x000eac0000000a00 */
[----:B------:R-:W-:Y:S02]  /*1a50*/  @P0 IADD3 R4, P1, R199, UR4, RZ ;  /* 0x00000004c7040c10 */ /* 0x000fe4000ff3e0ff */
[----:B------:R-:W3:Y:S02]  /*1a60*/  LDC R33, c[0x0][0x3d4] ;  /* 0x0000f500ff217b82 */ /* 0x000ee40000000800 */
[----:B------:R-:W-:Y:S01]  /*1a70*/  @P0 IADD3.X R5, R200, UR5, RZ, P1, !PT ;  /* 0x00000005c8050c10 */ /* 0x000fe20008ffe4ff */
[----:B------:R-:W-:-:S04]  /*1a80*/  ULDC.64 UR4, c[0x0][0x2f8] ;  /* 0x0000be0000047ab9 */ /* 0x000fc80000000a00 */
[----:B------:R4:W3:Y:S01]  /*1a90*/  @P0 LDG.E R29, desc[UR40][R4.64] ;  /* 0x00000028041d0981 */ /* 0x0008e2000c1e1900 */
[----:B0-----:R-:W-:Y:S01]  /*1aa0*/  ISETP.NE.AND P0, PT, R0, 0x1, PT ;  /* 0x000000010000780c */ /* 0x001fe20003f05270 */
[----:B------:R-:W0:Y:S01]  /*1ab0*/  LDC.64 R46, c[0x0][0x3e8] ;  /* 0x0000fa00ff2e7b82 */ /* 0x000e220000000a00 */
[----:B------:R-:W-:Y:S01]  /*1ac0*/  SHF.R.S32.HI R15, RZ, 0x1f, R48 ;  /* 0x0000001fff0f7819 */ /* 0x000fe20000011430 */
[----:B------:R-:W-:Y:S01]  /*1ad0*/  IMAD.SHL.U32 R42, R204, 0x4, RZ ;  /* 0x00000004cc2a7824 */ /* 0x000fe200078e00ff */
[----:B------:R-:W0:Y:S01]  /*1ae0*/  S2R R32, SR_TID.X ;  /* 0x0000000000207919 */ /* 0x000e220000002100 */
[----:B------:R-:W-:Y:S01]  /*1af0*/  IMAD.SHL.U32 R61, R186, 0x40, RZ ;  /* 0x00000040ba3d7824 */ /* 0x000fe200078e00ff */
[----:B-1----:R-:W-:Y:S01]  /*1b00*/  SHF.L.U64.HI R52, R34, 0x6, R35 ;  /* 0x0000000622347819 */ /* 0x002fe20000010223 */
[-C--:B------:R-:W-:Y:S01]  /*1b10*/  IMAD R3, R15, R34.reuse, RZ ;  /* 0x000000220f037224 */ /* 0x080fe200078e02ff */
[----:B------:R-:W-:Y:S01]  /*1b20*/  SHF.R.S32.HI R43, RZ, 0x1f, R42 ;  /* 0x0000001fff2b7819 */ /* 0x000fe2000001142a */
[----:B----4-:R-:W-:Y:S01]  /*1b30*/  IMAD.WIDE.U32 R4, R48, R34, RZ ;  /* 0x0000002230047225 */ /* 0x010fe200078e00ff */
[----:B--2---:R-:W-:Y:S01]  /*1b40*/  SHF.L.U64.HI R54, R56, 0x6, R57 ;  /* 0x0000000638367819 */ /* 0x004fe20000010239 */
[----:B------:R-:W1:Y:S01]  /*1b50*/  LDC R63, c[0x0][0x3d4] ;  /* 0x0000f500ff3f7b82 */ /* 0x000e620000000800 */
[----:B------:R-:W-:Y:S01]  /*1b60*/  LOP3.LUT R61, R61, 0x1c0, RZ, 0xc0, !PT ;  /* 0x000001c03d3d7812 */ /* 0x000fe200078ec0ff */
[----:B------:R-:W-:-:S02]  /*1b70*/  IMAD R3, R48, R35, R3 ;  /* 0x0000002330037224 */ /* 0x000fc400078e0203 */
[C---:B------:R-:W-:Y:S01]  /*1b80*/  VIADD R82, R16.reuse, 0x20 ;  /* 0x0000002010527836 */ /* 0x040fe20000000000 */
[----:B---3--:R-:W-:Y:S01]  /*1b90*/  ISETP.GE.AND P2, PT, R16, R33, PT ;  /* 0x000000211000720c */ /* 0x008fe20003f46270 */
[----:B------:R-:W-:Y:S01]  /*1ba0*/  IMAD.IADD R5, R5, 0x1, R3 ;  /* 0x0000000105057824 */ /* 0x000fe200078e0203 */
[----:B------:R-:W-:Y:S01]  /*1bb0*/  SHF.R.U32.HI R62, RZ, 0x3, R61 ;  /* 0x00000003ff3e7819 */ /* 0x000fe2000001163d */
[----:B------:R-:W2:Y:S01]  /*1bc0*/  @P0 LDC R7, c[0x0][0x42c] ;  /* 0x00010b00ff070b82 */ /* 0x000ea20000000800 */
[C---:B------:R-:W-:Y:S01]  /*1bd0*/  SEL R13, R33.reuse, RZ, P2 ;  /* 0x000000ff210d7207 */ /* 0x040fe20001000000 */
[----:B------:R-:W-:Y:S01]  /*1be0*/  IMAD.SHL.U32 R53, R34, 0x40, RZ ;  /* 0x0000004022357824 */ /* 0x000fe200078e00ff */
[----:B------:R-:W-:Y:S01]  /*1bf0*/  P2R R74, PR, RZ, 0x4 ;  /* 0x00000004ff4a7803 */ /* 0x000fe20000000000 */
[----:B------:R-:W-:Y:S02]  /*1c00*/  IMAD.SHL.U32 R64, R33, 0x2, RZ ;  /* 0x0000000221407824 */ /* 0x000fe400078e00ff */
[----:B------:R-:W-:Y:S01]  /*1c10*/  IMAD.IADD R13, R16, 0x1, R13 ;  /* 0x00000001100d7824 */ /* 0x000fe200078e020d */
[----:B0-----:R-:W-:Y:S01]  /*1c20*/  SHF.L.U64.HI R55, R46, 0x6, R47 ;  /* 0x000000062e377819 */ /* 0x001fe2000001022f */
[----:B------:R-:W0:Y:S03]  /*1c30*/  @P0 LDC R9, c[0x0][0x430] ;  /* 0x00010c00ff090b82 */ /* 0x000e260000000800 */
[----:B------:R-:W-:-:S04]  /*1c40*/  SHF.R.S32.HI R50, RZ, 0x1f, R13 ;  /* 0x0000001fff327819 */ /* 0x000fc8000001140d */
[----:B------:R-:W-:Y:S01]  /*1c50*/  LEA.HI R50, R50, R13, RZ, 0x3 ;  /* 0x0000000d32327211 */ /* 0x000fe200078f18ff */
[----:B------:R-:W3:Y:S01]  /*1c60*/  LDC R65, c[0x0][0x2e4] ;  /* 0x0000b900ff417b82 */ /* 0x000ee20000000800 */
[----:B------:R-:W-:Y:S02]  /*1c70*/  SHF.R.U32.HI R32, RZ, 0x7, R32 ;  /* 0x00000007ff207819 */ /* 0x000fe40000011620 */
[----:B------:R-:W-:-:S03]  /*1c80*/  LOP3.LUT R71, R50, 0xfffffff8, RZ, 0xc0, !PT ;  /* 0xfffffff832477812 */ /* 0x000fc600078ec0ff */
[----:B------:R-:W-:Y:S01]  /*1c90*/  VIADD R60, R32, 0x8 ;  /* 0x00000008203c7836 */ /* 0x000fe20000000000 */
[----:B------:R-:W-:Y:S01]  /*1ca0*/  SHF.R.S32.HI R75, RZ, 0x1f, R71 ;  /* 0x0000001fff4b7819 */ /* 0x000fe20000011447 */
[----:B--2---:R-:W-:-:S05]  /*1cb0*/  @P0 IMAD.HI.U32 R0, R26, R7, RZ ;  /* 0x000000071a000227 */ /* 0x004fca00078e00ff */
[----:B0-----:R-:W-:Y:S02]  /*1cc0*/  @P0 SHF.R.U32.HI R26, RZ, R9, R0 ;  /* 0x00000009ff1a0219 */ /* 0x001fe40000011600 */
[----:B------:R-:W-:Y:S02]  /*1cd0*/  ISETP.NE.U32.AND P0, PT, RZ, UR6, PT ;  /* 0x00000006ff007c0c */ /* 0x000fe4000bf05070 */
[----:B------:R-:W-:Y:S01]  /*1ce0*/  SHF.R.S32.HI R0, RZ, 0x1f, R26 ;  /* 0x0000001fff007819 */ /* 0x000fe2000001141a */
[----:B------:R-:W-:Y:S01]  /*1cf0*/  IMAD.WIDE.U32 R4, R26, UR4, R4 ;  /* 0x000000041a047c25 */ /* 0x000fe2000f8e0004 */
[----:B------:R-:W-:Y:S01]  /*1d00*/  ISETP.NE.AND.EX P0, PT, RZ, UR7, PT, P0 ;  /* 0x00000007ff007c0c */ /* 0x000fe2000bf05300 */
[----:B------:R-:W-:Y:S02]  /*1d10*/  ULDC.64 UR6, c[0x0][0x320] ;  /* 0x0000c80000067ab9 */ /* 0x000fe40000000a00 */
[C---:B------:R-:W-:Y:S02]  /*1d20*/  IMAD R7, R0.reuse, UR6, RZ ;  /* 0x0000000600077c24 */ /* 0x040fe4000f8e02ff */
[----:B------:R-:W-:-:S02]  /*1d30*/  IMAD R3, R0, UR4, RZ ;  /* 0x0000000400037c24 */ /* 0x000fc4000f8e02ff */
[C---:B------:R-:W-:Y:S02]  /*1d40*/  IMAD R9, R26.reuse, UR7, R7 ;  /* 0x000000071a097c24 */ /* 0x040fe4000f8e0207 */
[----:B------:R-:W-:-:S04]  /*1d50*/  IMAD.WIDE.U32 R6, R26, UR6, R16 ;  /* 0x000000061a067c25 */ /* 0x000fc8000f8e0010 */
[----:B------:R-:W-:Y:S01]  /*1d60*/  IMAD R3, R26, UR5, R3 ;  /* 0x000000051a037c24 */ /* 0x000fe2000f8e0203 */
[----:B------:R-:W-:Y:S01]  /*1d70*/  ULDC.64 UR4, c[0x0][0x300] ;  /* 0x0000c00000047ab9 */ /* 0x000fe20000000a00 */
[----:B------:R-:W-:Y:S02]  /*1d80*/  IADD3 R7, R7, R9, RZ ;  /* 0x0000000907077210 */ /* 0x000fe40007ffe0ff */
[----:B------:R-:W-:Y:S01]  /*1d90*/  IMAD.IADD R5, R5, 0x1, R3 ;  /* 0x0000000105057824 */ /* 0x000fe200078e0203 */
[----:B------:R-:W-:Y:S02]  /*1da0*/  SHF.R.S32.HI R0, RZ, 0x1f, R29 ;  /* 0x0000001fff007819 */ /* 0x000fe4000001141d */
[----:B------:R-:W-:Y:S02]  /*1db0*/  SEL R9, R29, RZ, !P0 ;  /* 0x000000ff1d097207 */ /* 0x000fe40004000000 */
[----:B------:R-:W-:-:S03]  /*1dc0*/  SEL R0, R0, RZ, !P0 ;  /* 0x000000ff00007207 */ /* 0x000fc60004000000 */
[----:B------:R-:W-:-:S04]  /*1dd0*/  IMAD.WIDE.U32 R44, R9, UR4, R4 ;  /* 0x00000004092c7c25 */ /* 0x000fc8000f8e0004 */
[----:B------:R-:W-:Y:S02]  /*1de0*/  IMAD R8, R0, UR4, RZ ;  /* 0x0000000400087c24 */ /* 0x000fe4000f8e02ff */
[----:B------:R-:W-:-:S04]  /*1df0*/  IMAD.WIDE.U32 R4, R23, R34, R16 ;  /* 0x0000002217047225 */ /* 0x000fc800078e0010 */
[C---:B------:R-:W-:Y:S01]  /*1e00*/  IMAD R3, R9.reuse, UR5, R8 ;  /* 0x0000000509037c24 */ /* 0x040fe2000f8e0208 */
[----:B------:R-:W-:Y:S01]  /*1e10*/  ULDC.64 UR4, c[0x0][0x328] ;  /* 0x0000ca0000047ab9 */ /* 0x000fe20000000a00 */
[----:B------:R-:W-:Y:S02]  /*1e20*/  IMAD R8, R208, R34, RZ ;  /* 0x00000022d0087224 */ /* 0x000fe400078e02ff */
[----:B------:R-:W-:-:S04]  /*1e30*/  IMAD.WIDE.U32 R40, R9, UR4, R6 ;  /* 0x0000000409287c25 */ /* 0x000fc8000f8e0006 */
[----:B------:R-:W-:Y:S02]  /*1e40*/  IMAD R11, R23, R35, R8 ;  /* 0x00000023170b7224 */ /* 0x000fe400078e0208 */
[----:B------:R-:W-:Y:S01]  /*1e50*/  IMAD R8, R0, UR4, RZ ;  /* 0x0000000400087c24 */ /* 0x000fe2000f8e02ff */
[----:B------:R-:W-:Y:S01]  /*1e60*/  ULDC UR4, c[0x0][0x2e4] ;  /* 0x0000b90000047ab9 */ /* 0x000fe20000000800 */
[----:B------:R-:W-:Y:S01]  /*1e70*/  IMAD.IADD R0, R45, 0x1, R3 ;  /* 0x000000012d007824 */ /* 0x000fe200078e0203 */
[----:B------:R-:W-:Y:S01]  /*1e80*/  IADD3 R3, P0, R44, R4, RZ ;  /* 0x000000042c037210 */ /* 0x000fe20007f1e0ff */
[----:B------:R-:W-:Y:S01]  /*1e90*/  IMAD R4, R208, R56, RZ ;  /* 0x00000038d0047224 */ /* 0x000fe200078e02ff */
[----:B------:R-:W-:Y:S01]  /*1ea0*/  ISETP.GE.AND P4, PT, R16, UR4, PT ;  /* 0x0000000410007c0c */ /* 0x000fe2000bf86270 */
[----:B------:R-:W-:Y:S01]  /*1eb0*/  IMAD R77, R9, UR5, R8 ;  /* 0x00000005094d7c24 */ /* 0x000fe2000f8e0208 */
[----:B------:R-:W-:Y:S01]  /*1ec0*/  IADD3.X R26, R0, R5, R11, P0, !PT ;  /* 0x00000005001a7210 */ /* 0x000fe200007fe40b */
[C---:B------:R-:W-:Y:S01]  /*1ed0*/  IMAD R21, R23.reuse, R57, R4 ;  /* 0x0000003917157224 */ /* 0x040fe200078e0204 */
[C---:B------:R-:W-:Y:S01]  /*1ee0*/  IADD3 R48, P0, R23.reuse, R48, RZ ;  /* 0x0000003017307210 */ /* 0x040fe20007f1e0ff */
[----:B------:R-:W-:Y:S01]  /*1ef0*/  IMAD.WIDE.U32 R8, R23, R56, R16 ;  /* 0x0000003817087225 */ /* 0x000fe200078e0010 */
[----:B------:R-:W-:-:S02]  /*1f00*/  ISETP.GE.AND P3, PT, R82, UR4, PT ;  /* 0x0000000452007c0c */ /* 0x000fc4000bf66270 */
[----:B------:R-:W-:Y:S01]  /*1f10*/  IADD3.X R49, R208, R15, RZ, P0, !PT ;  /* 0x0000000fd0317210 */ /* 0x000fe200007fe4ff */
[----:B------:R-:W-:Y:S01]  /*1f20*/  IMAD.WIDE.U32 R4, R23, R56, R42 ;  /* 0x0000003817047225 */ /* 0x000fe200078e002a */
[----:B------:R-:W-:-:S03]  /*1f30*/  IADD3 R9, R21, R9, RZ ;  /* 0x0000000915097210 */ /* 0x000fc60007ffe0ff */
[-C--:B------:R-:W-:Y:S02]  /*1f40*/  IMAD R6, R208, R46.reuse, RZ ;  /* 0x0000002ed0067224 */ /* 0x080fe400078e02ff */
[----:B------:R-:W-:Y:S01]  /*1f50*/  IMAD.IADD R5, R5, 0x1, R21 ;  /* 0x0000000105057824 */ /* 0x000fe200078e0215 */
[----:B-----5:R-:W-:Y:S01]  /*1f60*/  SHF.R.S32.HI R21, RZ, 0x1f, R27 ;  /* 0x0000001fff157819 */ /* 0x020fe2000001141b */
[C---:B------:R-:W-:Y:S02]  /*1f70*/  IMAD R29, R23.reuse, R47, R6 ;  /* 0x0000002f171d7224 */ /* 0x040fe400078e0206 */
[----:B------:R-:W-:-:S04]  /*1f80*/  IMAD.WIDE.U32 R6, R23, R46, R42 ;  /* 0x0000002e17067225 */ /* 0x000fc800078e002a */
[----:B------:R-:W-:Y:S01]  /*1f90*/  IMAD R12, R21, R56, RZ ;  /* 0x00000038150c7224 */ /* 0x000fe200078e02ff */
[----:B------:R-:W-:Y:S01]  /*1fa0*/  IADD3 R7, R7, R29, RZ ;  /* 0x0000001d07077210 */ /* 0x000fe20007ffe0ff */
[----:B------:R-:W-:-:S04]  /*1fb0*/  IMAD.WIDE.U32 R10, R23, R46, R16 ;  /* 0x0000002e170a7225 */ /* 0x000fc800078e0010 */
[----:B------:R-:W-:Y:S01]  /*1fc0*/  IMAD R13, R27, R57, R12 ;  /* 0x000000391b0d7224 */ /* 0x000fe200078e020c */
[----:B------:R-:W-:Y:S01]  /*1fd0*/  SHF.L.U32 R57, R46, 0x6, RZ ;  /* 0x000000062e397819 */ /* 0x000fe200000006ff */
[----:B------:R-:W-:Y:S02]  /*1fe0*/  IMAD.IADD R11, R29, 0x1, R11 ;  /* 0x000000011d0b7824 */ /* 0x000fe400078e020b */
[-C--:B------:R-:W-:Y:S02]  /*1ff0*/  IMAD R12, R21, R46.reuse, RZ ;  /* 0x0000002e150c7224 */ /* 0x080fe400078e02ff */
[----:B------:R-:W-:-:S04]  /*2000*/  IMAD.WIDE.U32 R28, R27, R46, R10 ;  /* 0x0000002e1b1c7225 */ /* 0x000fc800078e000a */
[C---:B------:R-:W-:Y:S02]  /*2010*/  IMAD R73, R27.reuse, R47, R12 ;  /* 0x0000002f1b497224 */ /* 0x040fe400078e020c */
[C---:B------:R-:W-:Y:S02]  /*2020*/  IMAD.WIDE.U32 R20, R27.reuse, R46, R6 ;  /* 0x0000002e1b147225 */ /* 0x040fe400078e0006 */
[----:B------:R-:W0:Y:S02]  /*2030*/  LDC.64 R46, c[0x0][0x2d8] ;  /* 0x0000b600ff2e7b82 */ /* 0x000e240000000a00 */
[----:B------:R-:W-:Y:S01]  /*2040*/  IMAD.WIDE.U32 R36, R27, R56, R4 ;  /* 0x000000381b247225 */ /* 0x000fe200078e0004 */
[----:B------:R-:W-:-:S03]  /*2050*/  LOP3.LUT R5, R61, 0x18, R16, 0xf8, !PT ;  /* 0x000000183d057812 */ /* 0x000fc600078ef810 */
[----:B------:R-:W-:Y:S01]  /*2060*/  IMAD.WIDE.U32 R38, R27, R56, R8 ;  /* 0x000000381b267225 */ /* 0x000fe200078e0008 */
[-C--:B------:R-:W-:Y:S02]  /*2070*/  LOP3.LUT R66, R5, R62.reuse, RZ, 0x3c, !PT ;  /* 0x0000003e05427212 */ /* 0x080fe400078e3cff */
[----:B------:R-:W-:Y:S01]  /*2080*/  LOP3.LUT R5, R61, 0x38, R50, 0xf8, !PT ;  /* 0x000000383d057812 */ /* 0x000fe200078ef832 */
[----:B------:R-:W-:Y:S01]  /*2090*/  IMAD.IADD R69, R73, 0x1, R29 ;  /* 0x0000000149457824 */ /* 0x000fe200078e021d */
[----:B------:R-:W-:Y:S01]  /*20a0*/  IADD3 R68, R37, R13, RZ ;  /* 0x0000000d25447210 */ /* 0x000fe20007ffe0ff */
[----:B------:R-:W-:Y:S01]  /*20b0*/  IMAD.SHL.U32 R56, R56, 0x40, RZ ;  /* 0x0000004038387824 */ /* 0x000fe200078e00ff */
[----:B------:R-:W-:Y:S01]  /*20c0*/  LOP3.LUT R70, R5, R62, RZ, 0x3c, !PT ;  /* 0x0000003e05467212 */ /* 0x000fe200078e3cff */
[----:B------:R-:W-:Y:S02]  /*20d0*/  IMAD R66, R189, 0x200, R66 ;  /* 0x00000200bd427824 */ /* 0x000fe400078e0242 */
[----:B------:R-:W-:-:S02]  /*20e0*/  IMAD.IADD R67, R13, 0x1, R39 ;  /* 0x000000010d437824 */ /* 0x000fc400078e0227 */
[----:B------:R-:W-:Y:S02]  /*20f0*/  IMAD.IADD R73, R21, 0x1, R73 ;  /* 0x0000000115497824 */ /* 0x000fe400078e0249 */
[----:B------:R-:W-:Y:S02]  /*2100*/  IMAD R70, R189, 0x200, R70 ;  /* 0x00000200bd467824 */ /* 0x000fe400078e0246 */
[----:B-1-3--:R-:W-:-:S07]  /*2110*/  IMAD.IADD R77, R41, 0x1, R77 ;  /* 0x00000001294d7824 */ /* 0x00afce00078e024d */
.L_x_3153:
[----:B------:R-:W-:Y:S01]  /*2120*/  IADD3 R51, R51, -0x1, RZ ;  /* 0xffffffff33337810 */ /* 0x000fe20007ffe0ff */
[----:B--2---:R-:W-:Y:S01]  /*2130*/  IMAD.SHL.U32 R33, R19, 0x1000, RZ ;  /* 0x0000100013217824 */ /* 0x004fe200078e00ff */
[----:B------:R-:W-:Y:S05]  /*2140*/  YIELD ;  /* 0x0000000000007946 */ /* 0x000fea0003800000 */
[----:B------:R-:W-:Y:S01]  /*2150*/  SHF.R.S32.HI R58, RZ, 0x1f, R51 ;  /* 0x0000001fff3a7819 */ /* 0x000fe20000011433 */
[-C--:B------:R-:W-:Y:S01]  /*2160*/  IMAD R4, R52, R51.reuse, RZ ;  /* 0x0000003334047224 */ /* 0x080fe200078e02ff */
[----:B------:R-:W-:Y:S01]  /*2170*/  BSSY B0, `(.L_x_3124) ;  /* 0x0000179000007945 */ /* 0x000fe20003800000 */
[----:B---3--:R-:W-:Y:S01]  /*2180*/  IMAD.WIDE.U32 R14, R53, R51, RZ ;  /* 0x00000033350e7225 */ /* 0x008fe200078e00ff */
[----:B------:R-:W-:-:S03]  /*2190*/  ISETP.GT.AND P2, PT, R51, R31, PT ;  /* 0x0000001f3300720c */ /* 0x000fc60003f44270 */
[----:B------:R-:W-:Y:S01]  /*21a0*/  IMAD R5, R58, R53, R4 ;  /* 0x000000353a057224 */ /* 0x000fe200078e0204 */
[----:B------:R-:W-:-:S03]  /*21b0*/  IADD3 R4, P0, R3, R14, RZ ;  /* 0x0000000e03047210 */ /* 0x000fc60007f1e0ff */
[----:B------:R-:W-:Y:S01]  /*21c0*/  IMAD.IADD R79, R15, 0x1, R5 ;  /* 0x000000010f4f7824 */ /* 0x000fe200078e0205 */
[----:B------:R-:W-:Y:S02]  /*21d0*/  IADD3 R5, R66, R33, RZ ;  /* 0x0000002142057210 */ /* 0x000fe40007ffe0ff */
[----:B0-----:R-:W-:Y:S01]  /*21e0*/  LEA R12, P1, R4, R46, 0x1 ;  /* 0x0000002e040c7211 */ /* 0x001fe200078208ff */
[----:B------:R-:W-:Y:S01]  /*21f0*/  IMAD.X R6, R79, 0x1, R26, P0 ;  /* 0x000000014f067824 */ /* 0x000fe200000e061a */
[----:B------:R-:W-:Y:S01]  /*2200*/  ISETP.GE.AND P0, PT, R63, 0x1, PT ;  /* 0x000000013f00780c */ /* 0x000fe20003f06270 */
[----:B------:R-:W-:-:S03]  /*2210*/  IMAD R32, R5, 0x2, R2 ;  /* 0x0000000205207824 */ /* 0x000fc600078e0202 */
[----:B------:R-:W-:-:S09]  /*2220*/  LEA.HI.X R13, R4, R47, R6, 0x1, P1 ;  /* 0x0000002f040d7211 */ /* 0x000fd200008f0c06 */
[----:B----4-:R-:W-:Y:S05]  /*2230*/  @!P0 BRA `(.L_x_3125) ;  /* 0x0000001400508947 */ /* 0x010fea0003800000 */
[----:B------:R-:W-:Y:S01]  /*2240*/  ULDC.U8 UR4, c[0x0][0x3f0] ;  /* 0x0000fc0000047ab9 */ /* 0x000fe20000000000 */
[-C--:B------:R-:W-:Y:S01]  /*2250*/  IMAD R7, R54, R51.reuse, RZ ;  /* 0x0000003336077224 */ /* 0x080fe200078e02ff */
[----:B------:R-:W-:Y:S01]  /*2260*/  ISETP.NE.AND P0, PT, RZ, UR4, PT ;  /* 0x00000004ff007c0c */ /* 0x000fe2000bf05270 */
[----:B------:R-:W-:-:S04]  /*2270*/  IMAD.WIDE.U32 R4, R56, R51, RZ ;  /* 0x0000003338047225 */ /* 0x000fc800078e00ff */
[----:B------:R-:W-:-:S04]  /*2280*/  IMAD R7, R58, R56, R7 ;  /* 0x000000383a077224 */ /* 0x000fc800078e0207 */
[----:B------:R-:W-:-:S04]  /*2290*/  IMAD.IADD R59, R5, 0x1, R7 ;  /* 0x00000001053b7824 */ /* 0x000fc800078e0207 */
[----:B------:R-:W-:Y:S05]  /*22a0*/  @!P0 BRA `(.L_x_3126) ;  /* 0x00000008007c8947 */ /* 0x000fea0003800000 */
[----:B------:R-:W-:Y:S01]  /*22b0*/  IMAD R6, R51, -0x40, R24 ;  /* 0xffffffc033067824 */ /* 0x000fe200078e0218 */
[----:B------:R-:W-:Y:S01]  /*22c0*/  BSSY B1, `(.L_x_3127) ;  /* 0x000001e000017945 */ /* 0x000fe20003800000 */
[----:B------:R-:W-:Y:S02]  /*22d0*/  CS2R R8, SRZ ;  /* 0x0000000000087805 */ /* 0x000fe4000001ff00 */
[----:B------:R-:W-:Y:S02]  /*22e0*/  CS2R R34, SRZ ;  /* 0x0000000000227805 */ /* 0x000fe4000001ff00 */
[----:B------:R-:W-:Y:S02]  /*22f0*/  CS2R R10, SRZ ;  /* 0x00000000000a7805 */ /* 0x000fe4000001ff00 */
[----:B------:R-:W-:Y:S02]  /*2300*/  VIMNMX R6, R6, 0x40, PT ;  /* 0x0000004006067848 */ /* 0x000fe40003fe0100 */
[----:B------:R-:W-:-:S02]  /*2310*/  CS2R R14, SRZ ;  /* 0x00000000000e7805 */ /* 0x000fc4000001ff00 */
[----:B------:R-:W-:-:S13]  /*2320*/  ISETP.GE.AND P1, PT, R23, R6, PT ;  /* 0x000000061700720c */ /* 0x000fda0003f26270 */
[----:B------:R-:W-:Y:S05]  /*2330*/  @P1 BRA `(.L_x_3128) ;  /* 0x0000000000581947 */ /* 0x000fea0003800000 */
[----:B------:R-:W-:Y:S01]  /*2340*/  IMAD R6, R55, R51, RZ ;  /* 0x0000003337067224 */ /* 0x000fe200078e02ff */
[----:B------:R-:W-:Y:S01]  /*2350*/  IADD3 R7, P0, R36, R4, RZ ;  /* 0x0000000424077210 */ /* 0x000fe20007f1e0ff */
[----:B------:R-:W-:Y:S01]  /*2360*/  IMAD.MOV.U32 R72, RZ, RZ, R20 ;  /* 0x000000ffff487224 */ /* 0x000fe200078e0014 */
[----:B------:R-:W-:Y:S01]  /*2370*/  ULDC.64 UR4, c[0x0][0x3c8] ;  /* 0x0000f20000047ab9 */ /* 0x000fe20000000a00 */
[-C--:B------:R-:W-:Y:S01]  /*2380*/  IMAD R9, R58, R57.reuse, R6 ;  /* 0x000000393a097224 */ /* 0x080fe200078e0206 */
[----:B------:R-:W-:Y:S01]  /*2390*/  ULDC.64 UR6, c[0x0][0x3e0] ;  /* 0x0000f80000067ab9 */ /* 0x000fe20000000a00 */
[----:B------:R-:W-:Y:S01]  /*23a0*/  IMAD.WIDE.U32 R4, R51, R57, R72 ;  /* 0x0000003933047225 */ /* 0x000fe200078e0048 */
[----:B------:R-:W-:Y:S02]  /*23b0*/  IADD3.X R10, R59, R68, RZ, P0, !PT ;  /* 0x000000443b0a7210 */ /* 0x000fe400007fe4ff */
[----:B------:R-:W-:Y:S01]  /*23c0*/  LEA R6, P0, R7, UR4, 0x1 ;  /* 0x0000000407067c11 */ /* 0x000fe2000f8008ff */
[----:B------:R-:W-:Y:S01]  /*23d0*/  IMAD.IADD R5, R5, 0x1, R9 ;  /* 0x0000000105057824 */ /* 0x000fe200078e0209 */
[----:B------:R-:W-:Y:S01]  /*23e0*/  LEA R58, P5, R4, UR6, 0x1 ;  /* 0x00000006043a7c11 */ /* 0x000fe2000f8a08ff */
[----:B------:R-:W-:Y:S01]  /*23f0*/  VIADD R8, R42, 0x10 ;  /* 0x000000102a087836 */ /* 0x000fe20000000000 */
[----:B------:R-:W-:-:S02]  /*2400*/  LEA.HI.X R7, R7, UR5, R10, 0x1, P0 ;  /* 0x0000000507077c11 */ /* 0x000fc400080f0c0a */
[----:B------:R-:W-:Y:S02]  /*2410*/  CS2R R10, SRZ ;  /* 0x00000000000a7805 */ /* 0x000fe4000001ff00 */
[----:B------:R-:W-:Y:S02]  /*2420*/  LEA.HI.X R59, R4, UR7, R5, 0x1, P5 ;  /* 0x00000007043b7c11 */ /* 0x000fe4000a8f0c05 */
[-C--:B------:R-:W-:Y:S02]  /*2430*/  ISETP.GE.AND P0, PT, R42, R63.reuse, PT ;  /* 0x0000003f2a00720c */ /* 0x080fe40003f06270 */
[----:B------:R-:W-:Y:S02]  /*2440*/  ISETP.GE.AND P5, PT, R8, R63, PT ;  /* 0x0000003f0800720c */ /* 0x000fe40003fa6270 */
[----:B------:R-:W-:-:S09]  /*2450*/  CS2R R8, SRZ ;  /* 0x0000000000087805 */ /* 0x000fd2000001ff00 */
[----:B------:R0:W5:Y:S04]  /*2460*/  @!P0 LDG.E.64 R34, desc[UR40][R6.64] ;  /* 0x0000002806228981 */ /* 0x000168000c1e1b00 */
[----:B------:R0:W5:Y:S04]  /*2470*/  @!P5 LDG.E.64 R8, desc[UR40][R6.64+0x20] ;  /* 0x000020280608d981 */ /* 0x000168000c1e1b00 */
[----:B------:R0:W5:Y:S04]  /*2480*/  @!P0 LDG.E.64 R14, desc[UR40][R58.64] ;  /* 0x000000283a0e8981 */ /* 0x000168000c1e1b00 */
[----:B------:R0:W5:Y:S02]  /*2490*/  @!P5 LDG.E.64 R10, desc[UR40][R58.64+0x20] ;  /* 0x000020283a0ad981 */ /* 0x000164000c1e1b00 */
.L_x_3128:
[----:B------:R-:W-:Y:S05]  /*24a0*/  BSYNC B1 ;  /* 0x0000000000017941 */ /* 0x000fea0003800000 */
.L_x_3127:
[----:B------:R-:W-:Y:S01]  /*24b0*/  ISETP.NE.AND P0, PT, R184, 0x3, PT ;  /* 0x00000003b800780c */ /* 0x000fe20003f05270 */
[----:B-----5:R-:W-:Y:S01]  /*24c0*/  IMAD.MOV.U32 R4, RZ, RZ, R8 ;  /* 0x000000ffff047224 */ /* 0x020fe200078e0008 */
[----:B------:R-:W-:Y:S01]  /*24d0*/  MOV R5, R9 ;  /* 0x0000000900057202 */ /* 0x000fe20000000f00 */
[----:B0-----:R-:W-:Y:S02]  /*24e0*/  IMAD.MOV.U32 R6, RZ, RZ, R34 ;  /* 0x000000ffff067224 */ /* 0x001fe400078e0022 */
[----:B------:R-:W-:Y:S01]  /*24f0*/  IMAD.MOV.U32 R7, RZ, RZ, R35 ;  /* 0x000000ffff077224 */ /* 0x000fe200078e0023 */
[----:B------:R-:W-:Y:S01]  /*2500*/  PRMT R80, R4, 0x5410, R5 ;  /* 0x0000541004507816 */ /* 0x000fe20000000005 */
[----:B------:R-:W-:Y:S01]  /*2510*/  IMAD.MOV.U32 R4, RZ, RZ, R10 ;  /* 0x000000ffff047224 */ /* 0x000fe200078e000a */
[----:B------:R-:W-:Y:S02]  /*2520*/  MOV R5, R11 ;  /* 0x0000000b00057202 */ /* 0x000fe40000000f00 */
[----:B------:R-:W-:Y:S01]  /*2530*/  PRMT R79, R6, 0x5410, R7 ;  /* 0x00005410064f7816 */ /* 0x000fe20000000007 */
[----:B------:R-:W-:Y:S01]  /*2540*/  IMAD.MOV.U32 R6, RZ, RZ, R14 ;  /* 0x000000ffff067224 */ /* 0x000fe200078e000e */
[----:B------:R-:W-:Y:S01]  /*2550*/  PRMT R84, R4, 0x5410, R5 ;  /* 0x0000541004547816 */ /* 0x000fe20000000005 */
[----:B------:R-:W-:-:S05]  /*2560*/  IMAD.MOV.U32 R7, RZ, RZ, R15 ;  /* 0x000000ffff077224 */ /* 0x000fca00078e000f */
[----:B------:R-:W-:Y:S01]  /*2570*/  PRMT R83, R6, 0x5410, R7 ;  /* 0x0000541006537816 */ /* 0x000fe20000000007 */
[----:B------:R-:W-:Y:S06]  /*2580*/  @!P0 BRA `(.L_x_3129) ;  /* 0x0000000000048947 */ /* 0x000fec0003800000 */
[----:B------:R-:W-:Y:S01]  /*2590*/  BPT.TRAP 0x1 ;  /* 0x000000040000795c */ /* 0x000fe20000300000 */
.L_x_3129:
[----:B------:R-:W-:Y:S01]  /*25a0*/  IMAD R72, R19, 0x8, R2 ;  /* 0x0000000813487824 */ /* 0x000fe200078e0202 */
[----:B------:R-:W-:Y:S01]  /*25b0*/  SHF.L.U32 R59, R185, 0x1f, RZ ;  /* 0x0000001fb93b7819 */ /* 0x000fe200000006ff */
[----:B------:R-:W-:Y:S03]  /*25c0*/  BSSY B1, `(.L_x_3130) ;  /* 0x0000003000017945 */ /* 0x000fe60003800000 */
[----:B------:R-:W0:Y:S02]  /*25d0*/  SYNCS.PHASECHK.TRANS64.TRYWAIT P5, [R72+URZ+0x28c90], R59 ;  /* 0x028c903b480075a7 */ /* 0x000e2400080a017f */
[----:B0-----:R-:W-:Y:S05]  /*25e0*/  @!P5 BRA `(.L_x_3131) ;  /* 0x000001240090d947 */ /* 0x001fea0003800000 */
.L_x_3339:
[----:B------:R-:W-:Y:S05]  /*25f0*/  BSYNC B1 ;  /* 0x0000000000017941 */ /* 0x000fea0003800000 */
.L_x_3130:
[----:B------:R-:W-:Y:S05]  /*2600*/  @P1 BRA `(.L_x_3132) ;  /* 0x0000001000bc1947 */ /* 0x000fea0003800000 */
[----:B------:R-:W-:Y:S04]  /*2610*/  BSSY B1, `(.L_x_3133) ;  /* 0x0000031000017945 */ /* 0x000fe80003800000 */
[----:B------:R-:W-:Y:S05]  /*2620*/  @P4 BRA `(.L_x_3134) ;  /* 0x0000000000bc4947 */ /* 0x000fea0003800000 */
[----:B------:R1:W2:Y:S01]  /*2630*/  LDS.128 R4, [R32+0x22400] ;  /* 0x0224000020047984 */ /* 0x0002a20000000c00 */
[----:B------:R-:W-:Y:S01]  /*2640*/  ISETP.GE.AND P5, PT, R42, R63, PT ;  /* 0x0000003f2a00720c */ /* 0x000fe20003fa6270 */
[----:B------:R-:W-:-:S12]  /*2650*/  BSSY B2, `(.L_x_3135) ;  /* 0x000002b000027945 */ /* 0x000fd80003800000 */
[----:B-1----:R-:W-:Y:S05]  /*2660*/  @P5 BRA `(.L_x_3136) ;  /* 0x0000000000a45947 */ /* 0x002fea0003800000 */
[--C-:B------:R-:W-:Y:S02]  /*2670*/  SHF.R.U64 R32, R34, 0x10, R35.reuse ;  /* 0x0000001022207819 */ /* 0x100fe40000001223 */
[----:B------:R-:W-:Y:S02]  /*2680*/  SHF.R.U32.HI R34, RZ, 0x10, R35 ;  /* 0x00000010ff227819 */ /* 0x000fe40000011623 */
[--C-:B------:R-:W-:Y:S01]  /*2690*/  SHF.R.U64 R35, R14, 0x10, R15.reuse ;  /* 0x000000100e237819 */ /* 0x100fe2000000120f */
[----:B------:R-:W-:Y:S01]  /*26a0*/  HADD2.F32 R32, -RZ, R32.H0_H0 ;  /* 0x20000020ff207230 */ /* 0x000fe20000004100 */
[----:B------:R-:W-:Y:S01]  /*26b0*/  SHF.R.U32.HI R58, RZ, 0x10, R15 ;  /* 0x00000010ff3a7819 */ /* 0x000fe2000001160f */
[----:B--2---:R-:W-:Y:S01]  /*26c0*/  HADD2.F32 R15, -RZ, R7.H1_H1 ;  /* 0x30000007ff0f7230 */ /* 0x004fe20000004100 */
[----:B------:R-:W-:Y:S01]  /*26d0*/  MOV R14, R6 ;  /* 0x00000006000e7202 */ /* 0x000fe20000000f00 */
[----:B------:R-:W-:Y:S02]  /*26e0*/  HADD2.F32 R35, -RZ, R35.H0_H0 ;  /* 0x20000023ff237230 */ /* 0x000fe40000004100 */
[----:B------:R-:W-:-:S02]  /*26f0*/  HADD2.F32 R6, -RZ, R5.H1_H1 ;  /* 0x30000005ff067230 */ /* 0x000fc40000004100 */
[----:B------:R-:W-:Y:S02]  /*2700*/  HADD2.F32 R5, -RZ, R5.H0_H0 ;  /* 0x20000005ff057230 */ /* 0x000fe40000004100 */
[----:B------:R-:W-:Y:S02]  /*2710*/  HADD2.F32 R58, -RZ, R58.H0_H0 ;  /* 0x2000003aff3a7230 */ /* 0x000fe40000004100 */
[CC--:B------:R-:W-:Y:S01]  /*2720*/  FMUL.FTZ R76, R6.reuse, R35.reuse ;  /* 0x00000023064c7220 */ /* 0x0c0fe20000410000 */
[----:B------:R-:W-:Y:S02]  /*2730*/  HADD2.F32 R7, -RZ, R7.H0_H0 ;  /* 0x20000007ff077230 */ /* 0x000fe40000004100 */
[----:B------:R-:W-:Y:S01]  /*2740*/  FMUL.FTZ R35, R5, R35 ;  /* 0x0000002305237220 */ /* 0x000fe20000410000 */
[----:B------:R-:W-:Y:S02]  /*2750*/  HADD2.F32 R34, -RZ, R34.H0_H0 ;  /* 0x20000022ff227230 */ /* 0x000fe40000004100 */
[----:B------:R-:W-:Y:S01]  /*2760*/  FMUL.FTZ R78, R15, R58 ;  /* 0x0000003a0f4e7220 */ /* 0x000fe20000410000 */
[----:B------:R-:W-:Y:S01]  /*2770*/  FFMA.FTZ R76, R5, R32, -R76 ;  /* 0x00000020054c7223 */ /* 0x000fe2000001084c */
[----:B------:R-:W-:Y:S01]  /*2780*/  FMUL.FTZ R58, R7, R58 ;  /* 0x0000003a073a7220 */ /* 0x000fe20000410000 */
[----:B------:R-:W-:Y:S01]  /*2790*/  FFMA.FTZ R81, R6, R32, R35 ;  /* 0x0000002006517223 */ /* 0x000fe20000010023 */
[----:B------:R-:W-:-:S02]  /*27a0*/  HADD2.F32 R32, -RZ, R83.H0_H0 ;  /* 0x20000053ff207230 */ /* 0x000fc40000004100 */
[-C--:B------:R-:W-:Y:S01]  /*27b0*/  FFMA.FTZ R78, R7, R34.reuse, -R78 ;  /* 0x00000022074e7223 */ /* 0x080fe2000001084e */
[----:B------:R-:W-:Y:S02]  /*27c0*/  HADD2.F32 R35, -RZ, R83.H1_H1 ;  /* 0x30000053ff237230 */ /* 0x000fe40000004100 */
[----:B------:R-:W-:Y:S01]  /*27d0*/  FFMA.FTZ R85, R15, R34, R58 ;  /* 0x000000220f557223 */ /* 0x000fe2000001003a */
[----:B------:R-:W-:Y:S02]  /*27e0*/  HADD2.F32 R5, -RZ, R4.H1_H1 ;  /* 0x30000004ff057230 */ /* 0x000fe40000004100 */
[----:B------:R-:W-:Y:S02]  /*27f0*/  HADD2.F32 R6, -RZ, R14.H1_H1 ;  /* 0x3000000eff067230 */ /* 0x000fe40000004100 */
[----:B------:R-:W-:Y:S02]  /*2800*/  HADD2.F32 R4, -RZ, R4.H0_H0 ;  /* 0x20000004ff047230 */ /* 0x000fe40000004100 */
[----:B------:R-:W-:-:S02]  /*2810*/  HADD2.F32 R14, -RZ, R14.H0_H0 ;  /* 0x2000000eff0e7230 */ /* 0x000fc40000004100 */
[-C--:B------:R-:W-:Y:S01]  /*2820*/  FMUL.FTZ R83, R6, R35.reuse ;  /* 0x0000002306537220 */ /* 0x080fe20000410000 */
[--C-:B------:R-:W-:Y:S02]  /*2830*/  HADD2.F32 R7, -RZ, R79.reuse.H0_H0 ;  /* 0x2000004fff077230 */ /* 0x100fe40000004100 */
[----:B------:R-:W-:Y:S02]  /*2840*/  HADD2.F32 R15, -RZ, R79.H1_H1 ;  /* 0x3000004fff0f7230 */ /* 0x000fe40000004100 */
[CC--:B------:R-:W-:Y:S01]  /*2850*/  FMUL.FTZ R79, R5.reuse, R32.reuse ;  /* 0x00000020054f7220 */ /* 0x0c0fe20000410000 */
[----:B------:R-:W-:Y:S01]  /*2860*/  FMUL.FTZ R32, R4, R32 ;  /* 0x0000002004207220 */ /* 0x000fe20000410000 */
[----:B------:R-:W-:Y:S02]  /*2870*/  FMUL.FTZ R35, R14, R35 ;  /* 0x000000230e237220 */ /* 0x000fe40000410000 */
        /* <DEDUP_REMOVED lines=8> */
.L_x_3136:
[----:B------:R-:W-:Y:S05]  /*2900*/  BSYNC B2 ;  /* 0x0000000000027941 */ /* 0x000fea0003800000 */
.L_x_3135:
[----:B--2---:R1:W-:Y:S02]  /*2910*/  STG.E.128 desc[UR40][R12.64], R4 ;  /* 0x000000040c007986 */ /* 0x0043e4000c101d28 */
.L_x_3134:
[----:B------:R-:W-:Y:S05]  /*2920*/  BSYNC B1 ;  /* 0x0000000000017941 */ /* 0x000fea0003800000 */
.L_x_3133:
[----:B------:R-:W-:Y:S05]  /*2930*/  @P3 BRA `(.L_x_3132) ;  /* 0x0000000c00f03947 */ /* 0x000fea0003800000 */
[----:B-1----:R-:W-:Y:S01]  /*2940*/  IMAD.MOV.U32 R4, RZ, RZ, 0x20 ;  /* 0x00000020ff047424 */ /* 0x002fe200078e00ff */
[----:B------:R-:W-:Y:S01]  /*2950*/  LOP3.LUT P5, RZ, R186, 0x4, RZ, 0xc0, !PT ;  /* 0x00000004baff7812 */ /* 0x000fe200078ac0ff */
[----:B------:R-:W-:Y:S01]  /*2960*/  VIADD R14, R42, 0x10 ;  /* 0x000000102a0e7836 */ /* 0x000fe20000000000 */
[----:B------:R-:W-:Y:S02]  /*2970*/  BSSY B1, `(.L_x_3137) ;  /* 0x0000030000017945 */ /* 0x000fe40003800000 */
[----:B------:R-:W-:Y:S02]  /*2980*/  SEL R4, R4, 0xffffffe0, !P5 ;  /* 0xffffffe004047807 */ /* 0x000fe40006800000 */
[----:B------:R-:W-:Y:S02]  /*2990*/  ISETP.GE.AND P5, PT, R14, R63, PT ;  /* 0x0000003f0e00720c */ /* 0x000fe40003fa6270 */
[----:B------:R-:W-:-:S05]  /*29a0*/  IADD3 R33, R4, R66, R33 ;  /* 0x0000004204217210 */ /* 0x000fca0007ffe021 */
[----:B------:R-:W-:-:S06]  /*29b0*/  IMAD R4, R33, 0x2, R2 ;  /* 0x0000000221047824 */ /* 0x000fcc00078e0202 */
[----:B------:R-:W1:Y:S01]  /*29c0*/  LDS.128 R4, [R4+0x22400] ;  /* 0x0224000004047984 */ /* 0x000e620000000c00 */
[----:B------:R-:W-:Y:S05]  /*29d0*/  @P5 BRA `(.L_x_3138) ;  /* 0x0000000000a45947 */ /* 0x000fea0003800000 */
[--C-:B------:R-:W-:Y:S02]  /*29e0*/  SHF.R.U64 R15, R8, 0x10, R9.reuse ;  /* 0x00000010080f7819 */ /* 0x100fe40000001209 */
[----:B------:R-:W-:Y:S02]  /*29f0*/  SHF.R.U32.HI R14, RZ, 0x10, R9 ;  /* 0x00000010ff0e7819 */ /* 0x000fe40000011609 */
[--C-:B------:R-:W-:Y:S01]  /*2a00*/  SHF.R.U64 R9, R10, 0x10, R11.reuse ;  /* 0x000000100a097819 */ /* 0x100fe2000000120b */
[----:B------:R-:W-:Y:S01]  /*2a10*/  HADD2.F32 R10, -RZ, R15.H0_H0 ;  /* 0x2000000fff0a7230 */ /* 0x000fe20000004100 */
[----:B------:R-:W-:Y:S01]  /*2a20*/  SHF.R.U32.HI R32, RZ, 0x10, R11 ;  /* 0x00000010ff207819 */ /* 0x000fe2000001160b */
[----:B------:R-:W-:Y:S01]  /*2a30*/  HADD2.F32 R14, -RZ, R14.H0_H0 ;  /* 0x2000000eff0e7230 */ /* 0x000fe20000004100 */
[----:B-1----:R-:W-:Y:S01]  /*2a40*/  MOV R8, R6 ;  /* 0x0000000600087202 */ /* 0x002fe20000000f00 */
        /* <DEDUP_REMOVED lines=10> */
[----:B------:R-:W-:Y:S01]  /*2af0*/  FMUL.FTZ R58, R9, R32 ;  /* 0x00000020093a7220 */ /* 0x000fe20000410000 */
[----:B------:R-:W-:Y:S01]  /*2b00*/  FFMA.FTZ R33, R6, R10, R11 ;  /* 0x0000000a06217223 */ /* 0x000fe2000001000b */
[C---:B------:R-:W-:Y:S01]  /*2b10*/  FMUL.FTZ R32, R7.reuse, R32 ;  /* 0x0000002007207220 */ /* 0x040fe20000410000 */
[--C-:B------:R-:W-:Y:S02]  /*2b20*/  HADD2.F32 R10, -RZ, R84.reuse.H0_H0 ;  /* 0x20000054ff0a7230 */ /* 0x100fe40000004100 */
[-C--:B------:R-:W-:Y:S01]  /*2b30*/  FFMA.FTZ R58, R7, R14.reuse, -R58 ;  /* 0x0000000e073a7223 */ /* 0x080fe2000001083a */
[----:B------:R-:W-:Y:S02]  /*2b40*/  HADD2.F32 R11, -RZ, R84.H1_H1 ;  /* 0x30000054ff0b7230 */ /* 0x000fe40000004100 */
[----:B------:R-:W-:Y:S01]  /*2b50*/  FFMA.FTZ R79, R9, R14, R32 ;  /* 0x0000000e094f7223 */ /* 0x000fe20000010020 */
[----:B------:R-:W-:Y:S02]  /*2b60*/  HADD2.F32 R6, -RZ, R8.H1_H1 ;  /* 0x30000008ff067230 */ /* 0x000fe40000004100 */
[----:B------:R-:W-:Y:S01]  /*2b70*/  FMUL.FTZ R15, R5, R10 ;  /* 0x0000000a050f7220 */ /* 0x000fe20000410000 */
[----:B------:R-:W-:-:S02]  /*2b80*/  HADD2.F32 R4, -RZ, R4.H0_H0 ;  /* 0x20000004ff047230 */ /* 0x000fc40000004100 */
        /* <DEDUP_REMOVED lines=14> */
.L_x_3138:
[----:B------:R-:W-:Y:S05]  /*2c70*/  BSYNC B1 ;  /* 0x0000000000017941 */ /* 0x000fea0003800000 */
.L_x_3137:
[----:B-1----:R1:W-:Y:S01]  /*2c80*/  STG.E.128 desc[UR40][R12.64+0x40], R4 ;  /* 0x000040040c007986 */ /* 0x0023e2000c101d28 */
[----:B------:R-:W-:Y:S05]  /*2c90*/  BRA `(.L_x_3132) ;  /* 0x0000000c00187947 */ /* 0x000fea0003800000 */
.L_x_3126:
[----:B------:R-:W-:-:S05]  /*2ca0*/  IMAD R5, R51, -0x40, R24 ;  /* 0xffffffc033057824 */ /* 0x000fca00078e0218 */
[----:B------:R-:W-:-:S04]  /*2cb0*/  VIMNMX R6, R5, 0x40, PT ;  /* 0x0000004005067848 */ /* 0x000fc80003fe0100 */
[----:B------:R-:W-:-:S04]  /*2cc0*/  ISETP.GE.AND P1, PT, R23, R6, PT ;  /* 0x000000061700720c */ /* 0x000fc80003f26270 */
[----:B------:R-:W-:-:S13]  /*2cd0*/  ISETP.GE.OR P0, PT, R16, R63, P1 ;  /* 0x0000003f1000720c */ /* 0x000fda0000f06670 */
[----:B------:R-:W0:Y:S01]  /*2ce0*/  @!P0 LDC.64 R12, c[0x0][0x3c8] ;  /* 0x0000f200ff0c8b82 */ /* 0x000e220000000a00 */
[----:B------:R-:W-:Y:S01]  /*2cf0*/  @!P0 IADD3 R6, P5, R38, R4, RZ ;  /* 0x0000000426068210 */ /* 0x000fe20007fbe0ff */
[----:B------:R-:W-:Y:S02]  /*2d00*/  @!P0 IMAD R4, R55, R51, RZ ;  /* 0x0000003337048224 */ /* 0x000fe400078e02ff */
[----:B------:R-:W-:Y:S02]  /*2d10*/  @!P0 IMAD.MOV.U32 R5, RZ, RZ, R69 ;  /* 0x000000ffff058224 */ /* 0x000fe400078e0045 */
[----:B------:R-:W-:Y:S02]  /*2d20*/  @!P0 IMAD R9, R58, R57, R4 ;  /* 0x000000393a098224 */ /* 0x000fe400078e0204 */
[----:B------:R-:W1:Y:S01]  /*2d30*/  @!P0 LDC.64 R34, c[0x0][0x3e0] ;  /* 0x0000f800ff228b82 */ /* 0x000e620000000a00 */
[----:B------:R-:W-:Y:S02]  /*2d40*/  @!P0 IMAD.MOV.U32 R4, RZ, RZ, R28 ;  /* 0x000000ffff048224 */ /* 0x000fe400078e001c */
[----:B------:R-:W-:-:S02]  /*2d50*/  @!P0 IMAD.X R7, R59, 0x1, R67, P5 ;  /* 0x000000013b078824 */ /* 0x000fc400028e0643 */
[----:B------:R-:W-:Y:S01]  /*2d60*/  @!P0 IMAD.WIDE.U32 R10, R51, R57, R4 ;  /* 0x00000039330a8225 */ /* 0x000fe200078e0004 */
[----:B------:R-:W-:-:S04]  /*2d70*/  CS2R R4, SRZ ;  /* 0x0000000000047805 */ /* 0x000fc8000001ff00 */
[----:B------:R-:W-:Y:S02]  /*2d80*/  @!P0 IADD3 R11, R9, R11, RZ ;  /* 0x0000000b090b8210 */ /* 0x000fe40007ffe0ff */
[----:B0-----:R-:W-:-:S04]  /*2d90*/  @!P0 LEA R12, P5, R6, R12, 0x1 ;  /* 0x0000000c060c8211 */ /* 0x001fc800078a08ff */
[----:B------:R-:W-:Y:S02]  /*2da0*/  @!P0 LEA.HI.X R13, R6, R13, R7, 0x1, P5 ;  /* 0x0000000d060d8211 */ /* 0x000fe400028f0c07 */
[----:B------:R-:W-:Y:S02]  /*2db0*/  CS2R R6, SRZ ;  /* 0x0000000000067805 */ /* 0x000fe4000001ff00 */
[C---:B-1----:R-:W-:Y:S02]  /*2dc0*/  @!P0 LEA R34, P5, R10.reuse, R34, 0x1 ;  /* 0x000000220a228211 */ /* 0x042fe400078a08ff */
[----:B------:R-:W-:Y:S02]  /*2dd0*/  CS2R R8, SRZ ;  /* 0x0000000000087805 */ /* 0x000fe4000001ff00 */
[----:B------:R-:W2:Y:S01]  /*2de0*/  @!P0 LDG.E.128 R4, desc[UR40][R12.64] ;  /* 0x000000280c048981 */ /* 0x000ea2000c1e1d00 */
[----:B------:R-:W-:Y:S02]  /*2df0*/  @!P0 LEA.HI.X R35, R10, R35, R11, 0x1, P5 ;  /* 0x000000230a238211 */ /* 0x000fe400028f0c0b */
[----:B------:R-:W-:-:S06]  /*2e00*/  CS2R R10, SRZ ;  /* 0x00000000000a7805 */ /* 0x000fcc000001ff00 */
[----:B------:R0:W3:Y:S01]  /*2e10*/  @!P0 LDG.E.128 R8, desc[UR40][R34.64] ;  /* 0x0000002822088981 */ /* 0x0000e2000c1e1d00 */
[----:B------:R-:W-:Y:S02]  /*2e20*/  ISETP.NE.AND P0, PT, R184, 0x3, PT ;  /* 0x00000003b800780c */ /* 0x000fe40003f05270 */
[----:B------:R-:W-:-:S04]  /*2e30*/  ISETP.GE.AND P5, PT, R16, R63, PT ;  /* 0x0000003f1000720c */ /* 0x000fc80003fa6270 */
[----:B0-----:R-:W-:Y:S01]  /*2e40*/  P2R R35, PR, RZ, 0x20 ;  /* 0x00000020ff237803 */ /* 0x001fe20000000000 */
[----:B--2---:R-:W-:Y:S01]  /*2e50*/  IMAD.MOV.U32 R32, RZ, RZ, R4 ;  /* 0x000000ffff207224 */ /* 0x004fe200078e0004 */
[----:B------:R-:W-:Y:S01]  /*2e60*/  MOV R72, R7 ;  /* 0x0000000700487202 */ /* 0x000fe20000000f00 */
[----:B------:R-:W-:Y:S02]  /*2e70*/  IMAD.MOV.U32 R59, RZ, RZ, R6 ;  /* 0x000000ffff3b7224 */ /* 0x000fe400078e0006 */
[----:B------:R-:W-:Y:S01]  /*2e80*/  IMAD.MOV.U32 R58, RZ, RZ, R5 ;  /* 0x000000ffff3a7224 */ /* 0x000fe200078e0005 */
[----:B------:R-:W-:Y:S02]  /*2e90*/  PRMT R87, R87, 0x5410, R72 ;  /* 0x0000541057577816 */ /* 0x000fe40000000048 */
[----:B------:R-:W-:Y:S01]  /*2ea0*/  PRMT R95, R32, 0x5410, R59 ;  /* 0x00005410205f7816 */ /* 0x000fe2000000003b */
[----:B---3--:R-:W-:Y:S01]  /*2eb0*/  IMAD.MOV.U32 R12, RZ, RZ, R8 ;  /* 0x000000ffff0c7224 */ /* 0x008fe200078e0008 */
[----:B------:R-:W-:Y:S01]  /*2ec0*/  PRMT R83, R83, 0x5410, R58 ;  /* 0x0000541053537816 */ /* 0x000fe2000000003a */
[----:B------:R-:W-:Y:S01]  /*2ed0*/  IMAD.MOV.U32 R13, RZ, RZ, R9 ;  /* 0x000000ffff0d7224 */ /* 0x000fe200078e0009 */
[----:B------:R-:W-:Y:S01]  /*2ee0*/  MOV R34, R11 ;  /* 0x0000000b00227202 */ /* 0x000fe20000000f00 */
[----:B------:R-:W-:-:S03]  /*2ef0*/  IMAD.MOV.U32 R32, RZ, RZ, R10 ;  /* 0x000000ffff207224 */ /* 0x000fc600078e000a */
[----:B------:R-:W-:Y:S02]  /*2f00*/  PRMT R83, R13, 0x7610, R83 ;  /* 0x000076100d537816 */ /* 0x000fe40000000053 */
[----:B------:R-:W-:Y:S02]  /*2f10*/  PRMT R94, R12, 0x5410, R32 ;  /* 0x000054100c5e7816 */ /* 0x000fe40000000020 */
[----:B------:R-:W-:Y:S01]  /*2f20*/  PRMT R87, R34, 0x7610, R87 ;  /* 0x0000761022577816 */ /* 0x000fe20000000057 */
[----:B------:R-:W-:Y:S06]  /*2f30*/  @!P0 BRA `(.L_x_3139) ;  /* 0x0000000000048947 */ /* 0x000fec0003800000 */
[----:B------:R-:W-:Y:S01]  /*2f40*/  BPT.TRAP 0x1 ;  /* 0x000000040000795c */ /* 0x000fe20000300000 */
.L_x_3139:
[----:B------:R-:W-:Y:S01]  /*2f50*/  IMAD R72, R19, 0x8, R2 ;  /* 0x0000000813487824 */ /* 0x000fe200078e0202 */
[----:B------:R-:W-:Y:S01]  /*2f60*/  SHF.L.U32 R59, R185, 0x1f, RZ ;  /* 0x0000001fb93b7819 */ /* 0x000fe200000006ff */
[----:B------:R-:W-:Y:S03]  /*2f70*/  BSSY B1, `(.L_x_3140) ;  /* 0x0000003000017945 */ /* 0x000fe60003800000 */
[----:B------:R-:W0:Y:S02]  /*2f80*/  SYNCS.PHASECHK.TRANS64.TRYWAIT P5, [R72+URZ+0x28c90], R59 ;  /* 0x028c903b480075a7 */ /* 0x000e2400080a017f */
[----:B0-----:R-:W-:Y:S05]  /*2f90*/  @!P5 BRA `(.L_x_3141) ;  /* 0x0000011c0038d947 */ /* 0x001fea0003800000 */
.L_x_3340:
[----:B------:R-:W-:Y:S05]  /*2fa0*/  BSYNC B1 ;  /* 0x0000000000017941 */ /* 0x000fea0003800000 */
.L_x_3140:
[----:B------:R-:W-:Y:S01]  /*2fb0*/  ISETP.GE.OR P5, PT, R16, R65, P1 ;  /* 0x000000411000720c */ /* 0x000fe20000fa6670 */
[----:B------:R-:W-:Y:S01]  /*2fc0*/  ULDC.64 UR4, c[0x0][0x2f0] ;  /* 0x0000bc0000047ab9 */ /* 0x000fe20000000a00 */
[----:B------:R-:W-:Y:S02]  /*2fd0*/  IMAD.MOV.U32 R78, RZ, RZ, R14 ;  /* 0x000000ffff4e7224 */ /* 0x000fe400078e000e */
[----:B------:R-:W-:Y:S02]  /*2fe0*/  IMAD R12, R208, UR4, RZ ;  /* 0x00000004d00c7c24 */ /* 0x000fe4000f8e02ff */
[----:B------:R-:W-:-:S04]  /*2ff0*/  IMAD.WIDE.U32 R78, R23, UR4, R78 ;  /* 0x00000004174e7c25 */ /* 0x000fc8000f8e004e */
[----:B------:R-:W-:-:S03]  /*3000*/  IMAD R93, R23, UR5, R12 ;  /* 0x00000005175d7c24 */ /* 0x000fc6000f8e020c */
[----:B------:R-:W-:Y:S05]  /*3010*/  @P5 BRA `(.L_x_3132) ;  /* 0x0000000800385947 */ /* 0x000fea0003800000 */
[----:B------:R-:W-:Y:S01]  /*3020*/  IMAD.IADD R93, R93, 0x1, R79 ;  /* 0x000000015d5d7824 */ /* 0x000fe200078e024f */
[----:B------:R-:W-:Y:S01]  /*3030*/  IADD3 R12, P5, P6, R44, R78, R71 ;  /* 0x0000004e2c0c7210 */ /* 0x000fe20007ebe047 */
[----:B------:R-:W-:Y:S03]  /*3040*/  BSSY B1, `(.L_x_3142) ;  /* 0x0000069000017945 */ /* 0x000fe60003800000 */
[----:B------:R-:W-:Y:S02]  /*3050*/  IADD3.X R13, R0, R93, R75, P5, P6 ;  /* 0x0000005d000d7210 */ /* 0x000fe40002fec44b */
[C---:B------:R-:W-:Y:S02]  /*3060*/  LEA R80, P5, R12.reuse, R46, 0x1 ;  /* 0x0000002e0c507211 */ /* 0x040fe400078a08ff */
[----:B------:R-:W-:Y:S02]  /*3070*/  ISETP.NE.AND P6, PT, R35, RZ, PT ;  /* 0x000000ff2300720c */ /* 0x000fe40003fc5270 */
[----:B------:R-:W-:-:S02]  /*3080*/  LEA.HI.X R81, R12, R47, R13, 0x1, P5 ;  /* 0x0000002f0c517211 */ /* 0x000fc400028f0c0d */
[----:B------:R-:W-:Y:S02]  /*3090*/  ISETP.NE.AND P5, PT, R74, RZ, PT ;  /* 0x000000ff4a00720c */ /* 0x000fe40003fa5270 */
[----:B------:R-:W-:-:S04]  /*30a0*/  IADD3 R13, -R64, R65, RZ ;  /* 0x00000041400d7210 */ /* 0x000fc80007ffe1ff */
[----:B------:R-:W-:-:S04]  /*30b0*/  SEL R13, R64, R13, !P5 ;  /* 0x0000000d400d7207 */ /* 0x000fc80006800000 */
[----:B------:R-:W-:-:S04]  /*30c0*/  SHF.R.S32.HI R12, RZ, 0x1f, R13 ;  /* 0x0000001fff0c7819 */ /* 0x000fc8000001140d */
[----:B------:R-:W-:-:S04]  /*30d0*/  LEA.HI R12, R12, R13, RZ, 0x4 ;  /* 0x0000000d0c0c7211 */ /* 0x000fc800078f20ff */
[----:B------:R-:W-:-:S04]  /*30e0*/  SHF.R.S32.HI R13, RZ, 0x4, R12 ;  /* 0x00000004ff0d7819 */ /* 0x000fc8000001140c */
[----:B------:R-:W-:-:S05]  /*30f0*/  LEA.HI.SX32 R13, R50, R13, 0x1d ;  /* 0x0000000d320d7211 */ /* 0x000fca00078feaff */
[----:B------:R-:W-:-:S05]  /*3100*/  IMAD.SHL.U32 R58, R13, 0x8, RZ ;  /* 0x000000080d3a7824 */ /* 0x000fca00078e00ff */
[----:B------:R-:W-:-:S04]  /*3110*/  LOP3.LUT R13, R61, 0x38, R58, 0xf8, !PT ;  /* 0x000000383d0d7812 */ /* 0x000fc800078ef83a */
[----:B------:R-:W-:Y:S01]  /*3120*/  LOP3.LUT R12, R13, R62, RZ, 0x3c, !PT ;  /* 0x0000003e0d0c7212 */ /* 0x000fe200078e3cff */
[----:B------:R-:W-:-:S04]  /*3130*/  IMAD.IADD R13, R70, 0x1, R33 ;  /* 0x00000001460d7824 */ /* 0x000fc800078e0221 */
[----:B------:R-:W-:Y:S02]  /*3140*/  IMAD R12, R189, 0x200, R12 ;  /* 0x00000200bd0c7824 */ /* 0x000fe400078e020c */
[----:B------:R-:W-:-:S03]  /*3150*/  IMAD R13, R13, 0x2, R2 ;  /* 0x000000020d0d7824 */ /* 0x000fc600078e0202 */
[----:B------:R-:W-:-:S03]  /*3160*/  IADD3 R33, R33, R12, RZ ;  /* 0x0000000c21217210 */ /* 0x000fc60007ffe0ff */
[----:B------:R-:W1:Y:S02]  /*3170*/  LDS.128 R12, [R13+0x22400] ;  /* 0x022400000d0c7984 */ /* 0x000e640000000c00 */
[----:B------:R-:W-:-:S06]  /*3180*/  IMAD R33, R33, 0x2, R2 ;  /* 0x0000000221217824 */ /* 0x000fcc00078e0202 */
[----:B------:R-:W2:Y:S01]  /*3190*/  LDS.128 R32, [R33+0x22400] ;  /* 0x0224000021207984 */ /* 0x000ea20000000c00 */
[----:B------:R-:W-:Y:S05]  /*31a0*/  @P6 BRA `(.L_x_3143) ;  /* 0x0000000400486947 */ /* 0x000fea0003800000 */
[--C-:B------:R-:W-:Y:S02]  /*31b0*/  SHF.R.U64 R90, R8, 0x10, R9.reuse ;  /* 0x00000010085a7819 */ /* 0x100fe40000001209 */
[----:B------:R-:W-:Y:S02]  /*31c0*/  SHF.R.U32.HI R8, RZ, 0x10, R9 ;  /* 0x00000010ff087819 */ /* 0x000fe40000011609 */
[--C-:B------:R-:W-:Y:S01]  /*31d0*/  SHF.R.U64 R92, R4, 0x10, R5.reuse ;  /* 0x00000010045c7819 */ /* 0x100fe20000001205 */
[----:B-1----:R-:W-:Y:S01]  /*31e0*/  HADD2.F32 R4, -RZ, R13.H0_H0 ;  /* 0x2000000dff047230 */ /* 0x002fe20000004100 */
[----:B------:R-:W-:Y:S01]  /*31f0*/  SHF.R.U32.HI R76, RZ, 0x10, R5 ;  /* 0x00000010ff4c7819 */ /* 0x000fe20000011605 */
[--C-:B--2---:R-:W-:Y:S01]  /*3200*/  HADD2.F32 R5, -RZ, R33.reuse.H0_H0 ;  /* 0x20000021ff057230 */ /* 0x104fe20000004100 */
[--C-:B------:R-:W-:Y:S01]  /*3210*/  SHF.R.U64 R91, R6, 0x10, R7.reuse ;  /* 0x00000010065b7819 */ /* 0x100fe20000001207 */
[----:B------:R-:W-:Y:S01]  /*3220*/  HADD2.F32 R33, -RZ, R33.H1_H1 ;  /* 0x30000021ff217230 */ /* 0x000fe20000004100 */
[----:B------:R-:W-:Y:S01]  /*3230*/  SHF.R.U32.HI R85, RZ, 0x10, R7 ;  /* 0x00000010ff557819 */ /* 0x000fe20000011607 */
[----:B------:R-:W-:Y:S01]  /*3240*/  HADD2.F32 R7, -RZ, R83.H0_H0 ;  /* 0x20000053ff077230 */ /* 0x000fe20000004100 */
[--C-:B------:R-:W-:Y:S01]  /*3250*/  SHF.R.U64 R89, R10, 0x10, R11.reuse ;  /* 0x000000100a597819 */ /* 0x100fe2000000120b */
[----:B------:R-:W-:Y:S01]  /*3260*/  HADD2.F32 R10, -RZ, R8.H0_H0 ;  /* 0x20000008ff0a7230 */ /* 0x000fe20000004100 */
[----:B------:R-:W-:Y:S01]  /*3270*/  SHF.R.U32.HI R11, RZ, 0x10, R11 ;  /* 0x00000010ff0b7819 */ /* 0x000fe2000001160b */
[----:B------:R-:W-:-:S02]  /*3280*/  HADD2.F32 R13, -RZ, R13.H1_H1 ;  /* 0x3000000dff0d7230 */ /* 0x000fc40000004100 */
[CC--:B------:R-:W-:Y:S01]  /*3290*/  FMUL.FTZ R84, R4.reuse, R7.reuse ;  /* 0x0000000704547220 */ /* 0x0c0fe20000410000 */
[----:B------:R-:W-:Y:S02]  /*32a0*/  HADD2.F32 R6, -RZ, R83.H1_H1 ;  /* 0x30000053ff067230 */ /* 0x000fe40000004100 */
[-C--:B------:R-:W-:Y:S01]  /*32b0*/  FMUL.FTZ R86, R33, R10.reuse ;  /* 0x0000000a21567220 */ /* 0x080fe20000410000 */
[----:B------:R-:W-:Y:S02]  /*32c0*/  HADD2.F32 R8, -RZ, R76.H0_H0 ;  /* 0x2000004cff087230 */ /* 0x000fe40000004100 */
[----:B------:R-:W-:Y:S01]  /*32d0*/  FMUL.FTZ R9, R5, R7 ;  /* 0x0000000705097220 */ /* 0x000fe20000410000 */
[----:B------:R-:W-:Y:S01]  /*32e0*/  FMUL.FTZ R10, R13, R10 ;  /* 0x0000000a0d0a7220 */ /* 0x000fe20000410000 */
[-C--:B------:R-:W-:Y:S01]  /*32f0*/  FFMA.FTZ R84, R5, R6.reuse, R84 ;  /* 0x0000000605547223 */ /* 0x080fe20000010054 */
[--C-:B------:R-:W-:Y:S02]  /*3300*/  HADD2.F32 R5, -RZ, R35.reuse.H0_H0 ;  /* 0x20000023ff057230 */ /* 0x100fe40000004100 */
[----:B------:R-:W-:Y:S01]  /*3310*/  FFMA.FTZ R76, R4, R6, -R9 ;  /* 0x00000006044c7223 */ /* 0x000fe20000010809 */
[----:B------:R-:W-:Y:S01]  /*3320*/  FFMA.FTZ R33, R33, R8, R10 ;  /* 0x0000000821217223 */ /* 0x000fe2000001000a */
[----:B------:R-:W-:-:S02]  /*3330*/  HADD2.F32 R35, -RZ, R35.H1_H1 ;  /* 0x30000023ff237230 */ /* 0x000fc40000004100 */
[----:B------:R-:W-:Y:S01]  /*3340*/  FFMA.FTZ R83, R13, R8, -R86 ;  /* 0x000000080d537223 */ /* 0x000fe20000010856 */
[----:B------:R-:W-:Y:S02]  /*3350*/  HADD2.F32 R4, -RZ, R15.H0_H0 ;  /* 0x2000000fff047230 */ /* 0x000fe40000004100 */
[----:B------:R-:W-:Y:S01]  /*3360*/  HADD2.F32 R10, -RZ, R11.H0_H0 ;  /* 0x2000000bff0a7230 */ /* 0x000fe20000004100 */
[----:B------:R-:W-:Y:S01]  /*3370*/  F2FP.F16.F32.PACK_AB R33, R33, R84 ;  /* 0x000000542121723e */ /* 0x000fe200000000ff */
[----:B------:R-:W-:Y:S01]  /*3380*/  HADD2.F32 R7, -RZ, R87.H0_H0 ;  /* 0x20000057ff077230 */ /* 0x000fe20000004100 */
[----:B------:R-:W-:Y:S01]  /*3390*/  F2FP.F16.F32.PACK_AB R76, R83, R76 ;  /* 0x0000004c534c723e */ /* 0x000fe200000000ff */
[----:B------:R-:W-:Y:S02]  /*33a0*/  HADD2.F32 R15, -RZ, R15.H1_H1 ;  /* 0x3000000fff0f7230 */ /* 0x000fe40000004100 */
[----:B------:R-:W-:Y:S01]  /*33b0*/  FMUL.FTZ R88, R35, R10 ;  /* 0x0000000a23587220 */ /* 0x000fe20000410000 */
[----:B------:R-:W-:-:S02]  /*33c0*/  HADD2.F32 R6, -RZ, R87.H1_H1 ;  /* 0x30000057ff067230 */ /* 0x000fc40000004100 */
[CC--:B------:R-:W-:Y:S01]  /*33d0*/  FMUL.FTZ R86, R4.reuse, R7.reuse ;  /* 0x0000000704567220 */ /* 0x0c0fe20000410000 */
[----:B------:R-:W-:Y:S02]  /*33e0*/  HADD2.F32 R8, -RZ, R85.H0_H0 ;  /* 0x20000055ff087230 */ /* 0x000fe40000004100 */
[----:B------:R-:W-:Y:S01]  /*33f0*/  FMUL.FTZ R10, R15, R10 ;  /* 0x0000000a0f0a7220 */ /* 0x000fe20000410000 */
[C---:B------:R-:W-:Y:S01]  /*3400*/  FMUL.FTZ R9, R5.reuse, R7 ;  /* 0x0000000705097220 */ /* 0x040fe20000410000 */
[----:B------:R-:W-:Y:S01]  /*3410*/  FFMA.FTZ R86, R5, R6, R86 ;  /* 0x0000000605567223 */ /* 0x000fe20000010056 */
[----:B------:R-:W-:Y:S02]  /*3420*/  HADD2.F32 R5, -RZ, R32.H0_H0 ;  /* 0x20000020ff057230 */ /* 0x000fe40000004100 */
[-C--:B------:R-:W-:Y:S01]  /*3430*/  FFMA.FTZ R88, R15, R8.reuse, -R88 ;  /* 0x000000080f587223 */ /* 0x080fe20000010858 */
[----:B------:R-:W-:Y:S01]  /*3440*/  FFMA.FTZ R87, R35, R8, R10 ;  /* 0x0000000823577223 */ /* 0x000fe2000001000a */
[----:B------:R-:W-:Y:S01]  /*3450*/  FFMA.FTZ R85, R4, R6, -R9 ;  /* 0x0000000604557223 */ /* 0x000fe20000010809 */
[----:B------:R-:W-:-:S02]  /*3460*/  HADD2.F32 R8, -RZ, R94.H0_H0 ;  /* 0x2000005eff087230 */ /* 0x000fc40000004100 */
[----:B------:R-:W-:Y:S02]  /*3470*/  HADD2.F32 R9, -RZ, R90.H0_H0 ;  /* 0x2000005aff097230 */ /* 0x000fe40000004100 */
[----:B------:R-:W-:Y:S02]  /*3480*/  HADD2.F32 R4, -RZ, R12.H0_H0 ;  /* 0x2000000cff047230 */ /* 0x000fe40000004100 */
[-C--:B------:R-:W-:Y:S01]  /*3490*/  FMUL.FTZ R11, R5, R8.reuse ;  /* 0x00000008050b7220 */ /* 0x080fe20000410000 */
[----:B------:R-:W-:Y:S01]  /*34a0*/  HADD2.F32 R32, -RZ, R32.H1_H1 ;  /* 0x30000020ff207230 */ /* 0x000fe20000004100 */
[----:B------:R-:W-:Y:S01]  /*34b0*/  F2FP.F16.F32.PACK_AB R85, R88, R85 ;  /* 0x000000555855723e */ /* 0x000fe200000000ff */
[----:B------:R-:W-:Y:S02]  /*34c0*/  HADD2.F32 R12, -RZ, R12.H1_H1 ;  /* 0x3000000cff0c7230 */ /* 0x000fe40000004100 */
[----:B------:R-:W-:Y:S01]  /*34d0*/  FMUL.FTZ R8, R4, R8 ;  /* 0x0000000804087220 */ /* 0x000fe20000410000 */
[----:B------:R-:W-:-:S02]  /*34e0*/  HADD2.F32 R6, -RZ, R95.H0_H0 ;  /* 0x2000005fff067230 */ /* 0x000fc40000004100 */
[-C--:B------:R-:W-:Y:S01]  /*34f0*/  FMUL.FTZ R13, R32, R9.reuse ;  /* 0x00000009200d7220 */ /* 0x080fe20000410000 */
[----:B------:R-:W-:Y:S02]  /*3500*/  HADD2.F32 R7, -RZ, R92.H0_H0 ;  /* 0x2000005cff077230 */ /* 0x000fe40000004100 */
[----:B------:R-:W-:Y:S01]  /*3510*/  FMUL.FTZ R9, R12, R9 ;  /* 0x000000090c097220 */ /* 0x000fe20000410000 */
[-C--:B------:R-:W-:Y:S01]  /*3520*/  FFMA.FTZ R10, R5, R6.reuse, R8 ;  /* 0x00000006050a7223 */ /* 0x080fe20000010008 */
[----:B------:R-:W-:Y:S01]  /*3530*/  FFMA.FTZ R11, R4, R6, -R11 ;  /* 0x00000006040b7223 */ /* 0x000fe2000001080b */
[-C--:B------:R-:W-:Y:S01]  /*3540*/  FFMA.FTZ R12, R12, R7.reuse, -R13 ;  /* 0x000000070c0c7223 */ /* 0x080fe2000001080d */
[----:B------:R-:W-:Y:S01]  /*3550*/  FFMA.FTZ R13, R32, R7, R9 ;  /* 0x00000007200d7223 */ /* 0x000fe20000010009 */
[----:B------:R-:W-:Y:S02]  /*3560*/  HADD2.F32 R5, -RZ, R34.H0_H0 ;  /* 0x20000022ff057230 */ /* 0x000fe40000004100 */
[----:B------:R-:W-:Y:S01]  /*3570*/  HADD2.F32 R8, -RZ, R94.H1_H1 ;  /* 0x3000005eff087230 */ /* 0x000fe20000004100 */
[----:B------:R-:W-:Y:S01]  /*3580*/  F2FP.F16.F32.PACK_AB R12, R12, R11 ;  /* 0x0000000b0c0c723e */ /* 0x000fe200000000ff */
[----:B------:R-:W-:Y:S01]  /*3590*/  HADD2.F32 R9, -RZ, R89.H0_H0 ;  /* 0x20000059ff097230 */ /* 0x000fe20000004100 */
[----:B------:R-:W-:Y:S01]  /*35a0*/  F2FP.F16.F32.PACK_AB R32, R13, R10 ;  /* 0x0000000a0d20723e */ /* 0x000fe200000000ff */
[----:B------:R-:W-:-:S02]  /*35b0*/  HADD2.F32 R4, -RZ, R14.H0_H0 ;  /* 0x2000000eff047230 */ /* 0x000fc40000004100 */
[-C--:B------:R-:W-:Y:S01]  /*35c0*/  FMUL.FTZ R15, R5, R8.reuse ;  /* 0x00000008050f7220 */ /* 0x080fe20000410000 */
[----:B------:R-:W-:Y:S02]  /*35d0*/  HADD2.F32 R34, -RZ, R34.H1_H1 ;  /* 0x30000022ff227230 */ /* 0x000fe40000004100 */
[----:B------:R-:W-:Y:S02]  /*35e0*/  HADD2.F32 R14, -RZ, R14.H1_H1 ;  /* 0x3000000eff0e7230 */ /* 0x000fe40000004100 */
[----:B------:R-:W-:Y:S01]  /*35f0*/  FMUL.FTZ R8, R4, R8 ;  /* 0x0000000804087220 */ /* 0x000fe20000410000 */
[----:B------:R-:W-:Y:S02]  /*3600*/  HADD2.F32 R6, -RZ, R95.H1_H1 ;  /* 0x3000005fff067230 */ /* 0x000fe40000004100 */
[-C--:B------:R-:W-:Y:S01]  /*3610*/  FMUL.FTZ R35, R34, R9.reuse ;  /* 0x0000000922237220 */ /* 0x080fe20000410000 */
[----:B------:R-:W-:Y:S02]  /*3620*/  HADD2.F32 R7, -RZ, R91.H0_H0 ;  /* 0x2000005bff077230 */ /* 0x000fe40000004100 */
[----:B------:R-:W-:Y:S01]  /*3630*/  FMUL.FTZ R9, R14, R9 ;  /* 0x000000090e097220 */ /* 0x000fe20000410000 */
[----:B------:R-:W-:-:S02]  /*3640*/  IMAD.MOV.U32 R13, RZ, RZ, R76 ;  /* 0x000000ffff0d7224 */ /* 0x000fc400078e004c */
[-C--:B------:R-:W-:Y:S01]  /*3650*/  FFMA.FTZ R15, R4, R6.reuse, -R15 ;  /* 0x00000006040f7223 */ /* 0x080fe2000001080f */
[----:B------:R-:W-:Y:S01]  /*3660*/  FFMA.FTZ R8, R5, R6, R8 ;  /* 0x0000000605087223 */ /* 0x000fe20000010008 */
[-C--:B------:R-:W-:Y:S01]  /*3670*/  FFMA.FTZ R14, R14, R7.reuse, -R35 ;  /* 0x000000070e0e7223 */ /* 0x080fe20000010823 */
[----:B------:R-:W-:Y:S01]  /*3680*/  FFMA.FTZ R9, R34, R7, R9 ;  /* 0x0000000722097223 */ /* 0x000fe20000010009 */
[----:B------:R-:W-:-:S03]  /*3690*/  F2FP.F16.F32.PACK_AB R35, R87, R86 ;  /* 0x000000565723723e */ /* 0x000fc600000000ff */
[----:B------:R-:W-:Y:S02]  /*36a0*/  F2FP.F16.F32.PACK_AB R14, R14, R15 ;  /* 0x0000000f0e0e723e */ /* 0x000fe400000000ff */
[----:B------:R-:W-:Y:S02]  /*36b0*/  F2FP.F16.F32.PACK_AB R34, R9, R8 ;  /* 0x000000080922723e */ /* 0x000fe400000000ff */
[----:B------:R-:W-:-:S07]  /*36c0*/  MOV R15, R85 ;  /* 0x00000055000f7202 */ /* 0x000fce0000000f00 */
.L_x_3143:
[----:B------:R-:W-:Y:S05]  /*36d0*/  BSYNC B1 ;  /* 0x0000000000017941 */ /* 0x000fea0003800000 */
.L_x_3142:
[----:B-1----:R3:W-:Y:S01]  /*36e0*/  STG.E.128 desc[UR40][R80.64], R12 ;  /* 0x0000000c50007986 */ /* 0x0027e2000c101d28 */
[----:B------:R-:W-:-:S13]  /*36f0*/  ISETP.GE.AND P5, PT, R58, R65, PT ;  /* 0x000000413a00720c */ /* 0x000fda0003fa6270 */
[----:B------:R-:W-:Y:S05]  /*3700*/  @P5 BRA `(.L_x_3132) ;  /* 0x00000000007c5947 */ /* 0x000fea0003800000 */
[--C-:B------:R-:W-:Y:S02]  /*3710*/  SHF.R.S32.HI R5, RZ, 0x1f, R58.reuse ;  /* 0x0000001fff057819 */ /* 0x100fe4000001143a */
[----:B------:R-:W-:-:S04]  /*3720*/  IADD3 R58, P5, P6, R44, R78, R58 ;  /* 0x0000004e2c3a7210 */ /* 0x000fc80007ebe03a */
[----:B------:R-:W-:Y:S02]  /*3730*/  IADD3.X R5, R0, R93, R5, P5, P6 ;  /* 0x0000005d00057210 */ /* 0x000fe40002fec405 */
[----:B------:R-:W-:-:S04]  /*3740*/  LEA R4, P5, R58, R46, 0x1 ;  /* 0x0000002e3a047211 */ /* 0x000fc800078a08ff */
[----:B------:R-:W-:-:S05]  /*3750*/  LEA.HI.X R5, R58, R47, R5, 0x1, P5 ;  /* 0x0000002f3a057211 */ /* 0x000fca00028f0c05 */
[----:B--2---:R4:W-:Y:S01]  /*3760*/  STG.E.128 desc[UR40][R4.64], R32 ;  /* 0x0000002004007986 */ /* 0x0049e2000c101d28 */
[----:B------:R-:W-:Y:S05]  /*3770*/  BRA `(.L_x_3132) ;  /* 0x0000000000607947 */ /* 0x000fea0003800000 */
.L_x_3125:
[----:B------:R-:W-:-:S13]  /*3780*/  ISETP.NE.AND P0, PT, R184, 0x3, PT ;  /* 0x00000003b800780c */ /* 0x000fda0003f05270 */
[----:B------:R-:W-:Y:S05]  /*3790*/  @!P0 BRA `(.L_x_3144) ;  /* 0x0000000000048947 */ /* 0x000fea0003800000 */
[----:B------:R-:W-:Y:S01]  /*37a0*/  BPT.TRAP 0x1 ;  /* 0x000000040000795c */ /* 0x000fe20000300000 */
.L_x_3144:
        /* <DEDUP_REMOVED lines=8> */
.L_x_3341:
[----:B------:R-:W-:Y:S05]  /*3830*/  BSYNC B1 ;  /* 0x0000000000017941 */ /* 0x000fea0003800000 */
.L_x_3145:
[----:B------:R-:W-:Y:S05]  /*3840*/  @P1 BRA `(.L_x_3132) ;  /* 0x00000000002c1947 */ /* 0x000fea0003800000 */
[----:B------:R-:W-:Y:S01]  /*3850*/  @!P3 LOP3.LUT P5, RZ, R186, 0x4, RZ, 0xc0, !PT ;  /* 0x00000004baffb812 */ /* 0x000fe200078ac0ff */
[----:B------:R-:W-:Y:S01]  /*3860*/  @!P3 VIADD R4, R66, 0x20 ;  /* 0x000000204204b836 */ /* 0x000fe20000000000 */
[----:B------:R-:W-:Y:S02]  /*3870*/  PLOP3.LUT P6, PT, PT, PT, PT, 0x8, 0x0 ;  /* 0x000000000000781c */ /* 0x000fe40003fce170 */
[----:B------:R-:W-:-:S13]  /*3880*/  @!P3 PLOP3.LUT P6, PT, P5, PT, PT, 0x80, 0x0 ;  /* 0x000000000000b81c */ /* 0x000fda0002fcf070 */
[----:B------:R-:W-:-:S05]  /*3890*/  @P6 VIADD R4, R66, 0xffffffe0 ;  /* 0xffffffe042046836 */ /* 0x000fca0000000000 */
[----:B------:R-:W-:Y:S02]  /*38a0*/  @!P3 IADD3 R33, R33, R4, RZ ;  /* 0x000000042121b210 */ /* 0x000fe40007ffe0ff */
[----:B------:R-:W1:Y:S03]  /*38b0*/  @!P4 LDS.128 R4, [R32+0x22400] ;  /* 0x022400002004c984 */ /* 0x000e660000000c00 */
[----:B------:R-:W-:-:S06]  /*38c0*/  @!P3 IMAD R8, R33, 0x2, R2 ;  /* 0x000000022108b824 */ /* 0x000fcc00078e0202 */
[----:B------:R-:W2:Y:S04]  /*38d0*/  @!P3 LDS.128 R8, [R8+0x22400] ;  /* 0x022400000808b984 */ /* 0x000ea80000000c00 */
[----:B-1----:R1:W-:Y:S04]  /*38e0*/  @!P4 STG.E.128 desc[UR40][R12.64], R4 ;  /* 0x000000040c00c986 */ /* 0x0023e8000c101d28 */
[----:B--2---:R1:W-:Y:S02]  /*38f0*/  @!P3 STG.E.128 desc[UR40][R12.64+0x40], R8 ;  /* 0x000040080c00b986 */ /* 0x0043e4000c101d28 */
.L_x_3132:
[----:B------:R-:W-:Y:S05]  /*3900*/  BSYNC B0 ;  /* 0x0000000000007941 */ /* 0x000fea0003800000 */
.L_x_3124:
[----:B-1--4-:R-:W1:Y:S01]  /*3910*/  S2R R4, SR_TID.X ;  /* 0x0000000000047919 */ /* 0x012e620000002100 */
[----:B------:R-:W-:Y:S01]  /*3920*/  @!PT LDS RZ, [RZ] ;  /* 0x00000000fffff984 */ /* 0x000fe20000000800 */
[----:B------:R-:W-:Y:S01]  /*3930*/  @!PT LDS RZ, [RZ] ;  /* 0x00000000fffff984 */ /* 0x000fe20000000800 */
[----:B------:R-:W-:Y:S01]  /*3940*/  @!PT LDS RZ, [RZ] ;  /* 0x00000000fffff984 */ /* 0x000fe20000000800 */
[----:B------:R-:W-:Y:S01]  /*3950*/  @!PT LDS RZ, [RZ] ;  /* 0x00000000fffff984 */ /* 0x000fe20000000800 */
[----:B------:R4:W-:Y:S06]  /*3960*/  MEMBAR.ALL.CTA ;  /* 0x0000000000007992 */ /* 0x0009ec0000008000 */
[----:B----4-:R-:W4:Y:S01]  /*3970*/  FENCE.VIEW.ASYNC.S ;  /* 0x00000000000073c6 */ /* 0x010f220000000000 */
[----:B------:R-:W-:Y:S05]  /*3980*/  WARPSYNC.ALL ;  /* 0x0000000000007948 */ /* 0x000fea0003800000 */
[----:B------:R-:W-:Y:S01]  /*3990*/  BSSY B0, `(.L_x_3147) ;  /* 0x0000009000007945 */ /* 0x000fe20003800000 */
[----:B-1----:R-:W-:Y:S01]  /*39a0*/  LOP3.LUT R4, R4, 0x7f, RZ, 0xc0, !PT ;  /* 0x0000007f04047812 */ /* 0x002fe200078ec0ff */
[----:B----4-:R1:W-:Y:S03]  /*39b0*/  BAR.SYNC.DEFER_BLOCKING R60, 0x80 ;  /* 0x0002003c0000751d */ /* 0x0103e60000010000 */
[----:B------:R-:W-:-:S13]  /*39c0*/  ISETP.NE.AND P5, PT, R4, RZ, PT ;  /* 0x000000ff0400720c */ /* 0x000fda0003fa5270 */
[----:B------:R-:W-:-:S05]  /*39d0*/  @!P5 VIADD R4, R72, 0x28ca0 ;  /* 0x00028ca04804d836 */ /* 0x000fca0000000000 */
[----:B------:R-:W-:-:S04]  /*39e0*/  @!P5 PRMT R4, RZ, 0x654, R4 ;  /* 0x00000654ff04d816 */ /* 0x000fc80000000004 */
[----:B------:R1:W-:Y:S01]  /*39f0*/  @!P5 SYNCS.ARRIVE.TRANS64.RED.A1T0 RZ, [R4+URZ], RZ ;  /* 0x000000ff04ffd9a7 */ /* 0x0003e2000810043f */
[----:B------:R-:W-:Y:S05]  /*3a00*/  @!P0 BRA `(.L_x_3148) ;  /* 0x0000000000048947 */ /* 0x000fea0003800000 */
[----:B------:R-:W-:Y:S01]  /*3a10*/  BPT.TRAP 0x1 ;  /* 0x000000040000795c */ /* 0x000fe20000300000 */
.L_x_3148:
[----:B------:R-:W-:Y:S05]  /*3a20*/  BSYNC B0 ;  /* 0x0000000000007941 */ /* 0x000fea0003800000 */
.L_x_3147:
[----:B------:R-:W4:Y:S01]  /*3a30*/  SYNCS.PHASECHK.TRANS64.TRYWAIT P0, [R72+URZ+0x28cb0], R59 ;  /* 0x028cb03b480075a7 */ /* 0x000f22000800017f */
[----:B------:R-:W-:Y:S04]  /*3a40*/  BSSY B0, `(.L_x_3149) ;  /* 0x0000002000007945 */ /* 0x000fe80003800000 */
[----:B----4-:R-:W-:Y:S05]  /*3a50*/  @!P0 BRA `(.L_x_3150) ;  /* 0x0000011000b08947 */ /* 0x010fea0003800000 */
.L_x_3342:
[----:B------:R-:W-:Y:S05]  /*3a60*/  BSYNC B0 ;  /* 0x0000000000007941 */ /* 0x000fea0003800000 */
.L_x_3149:
[----:B------:R-:W-:Y:S04]  /*3a70*/  BSSY B0, `(.L_x_3151) ;  /* 0x0000051000007945 */ /* 0x000fe80003800000 */
[----:B------:R-:W-:Y:S05]  /*3a80*/  @P1 BRA `(.L_x_3152) ;  /* 0x00000004003c1947 */ /* 0x000fea0003800000 */
[----:B-1----:R-:W-:Y:S01]  /*3a90*/  IMAD.WIDE R4, R51, 0x40, R48 ;  /* 0x0000004033047825 */ /* 0x002fe200078e0230 */
[----:B------:R-:W-:Y:S01]  /*3aa0*/  ULDC.64 UR4, c[0x0][0x318] ;  /* 0x0000c60000047ab9 */ /* 0x000fe20000000a00 */
[----:B------:R-:W-:Y:S02]  /*3ab0*/  LOP3.LUT P0, RZ, R186, 0x4, RZ, 0xc0, !PT ;  /* 0x00000004baff7812 */ /* 0x000fe4000780c0ff */
[----:B------:R-:W-:Y:S01]  /*3ac0*/  IMAD R5, R5, UR4, RZ ;  /* 0x0000000405057c24 */ /* 0x000fe2000f8e02ff */
[----:B------:R-:W-:Y:S01]  /*3ad0*/  LEA R9, R19, R66, 0xf ;  /* 0x0000004213097211 */ /* 0x000fe200078e78ff */
[----:B------:R-:W-:Y:S02]  /*3ae0*/  IMAD.MOV.U32 R76, RZ, RZ, R40 ;  /* 0x000000ffff4c7224 */ /* 0x000fe400078e0028 */
[C---:B------:R-:W-:Y:S02]  /*3af0*/  IMAD R5, R4.reuse, UR5, R5 ;  /* 0x0000000504057c24 */ /* 0x040fe4000f8e0205 */
[----:B------:R-:W-:Y:S01]  /*3b00*/  IMAD.WIDE.U32 R6, R4, UR4, R76 ;  /* 0x0000000404067c25 */ /* 0x000fe2000f8e004c */
[----:B------:R-:W-:Y:S01]  /*3b10*/  ULDC.64 UR4, c[0x0][0x308] ;  /* 0x0000c20000047ab9 */ /* 0x000fe20000000a00 */
[----:B------:R-:W-:-:S02]  /*3b20*/  IADD3 R76, R16, 0x100, RZ ;  /* 0x00000100104c7810 */ /* 0x000fc40007ffe0ff */
[----:B------:R-:W-:Y:S01]  /*3b30*/  IMAD.IADD R5, R7, 0x1, R5 ;  /* 0x0000000107057824 */ /* 0x000fe200078e0205 */
[----:B------:R-:W-:Y:S01]  /*3b40*/  LEA R58, P1, R6, UR4, 0x1 ;  /* 0x00000004063a7c11 */ /* 0x000fe2000f8208ff */
[----:B------:R-:W-:Y:S01]  /*3b50*/  VIADD R4, R16, 0x40 ;  /* 0x0000004010047836 */ /* 0x000fe20000000000 */
[----:B------:R-:W-:Y:S01]  /*3b60*/  ULDC UR4, c[0x0][0x310] ;  /* 0x0000c40000047ab9 */ /* 0x000fe20000000800 */
[C---:B------:R-:W-:Y:S01]  /*3b70*/  VIADD R79, R9.reuse, 0x20 ;  /* 0x00000020094f7836 */ /* 0x040fe20000000000 */
[----:B0---4-:R-:W-:Y:S01]  /*3b80*/  LEA.HI.X R59, R6, UR5, R5, 0x1, P1 ;  /* 0x00000005063b7c11 */ /* 0x011fe200088f0c05 */
[C---:B---3--:R-:W-:Y:S01]  /*3b90*/  IMAD R80, R9.reuse, 0x2, R2 ;  /* 0x0000000209507824 */ /* 0x048fe200078e0202 */
[----:B------:R-:W-:Y:S01]  /*3ba0*/  @P0 IADD3 R79, R9, -0x20, RZ ;  /* 0xffffffe0094f0810 */ /* 0x000fe20007ffe0ff */
[C---:B------:R-:W-:Y:S01]  /*3bb0*/  VIADD R12, R16.reuse, 0x80 ;  /* 0x00000080100c7836 */ /* 0x040fe20000000000 */
[C---:B------:R-:W-:Y:S01]  /*3bc0*/  ISETP.GE.AND P1, PT, R16.reuse, UR4, PT ;  /* 0x0000000410007c0c */ /* 0x040fe2000bf26270 */
[----:B------:R-:W-:Y:S01]  /*3bd0*/  VIADD R13, R16, 0xc0 ;  /* 0x000000c0100d7836 */ /* 0x000fe20000000000 */
[----:B------:R-:W-:Y:S01]  /*3be0*/  ISETP.GE.AND P0, PT, R4, UR4, PT ;  /* 0x0000000404007c0c */ /* 0x000fe2000bf06270 */
[----:B------:R-:W-:-:S02]  /*3bf0*/  VIADD R78, R16, 0x140 ;  /* 0x00000140104e7836 */ /* 0x000fc40000000000 */
[----:B------:R-:W-:-:S08]  /*3c00*/  IMAD R79, R79, 0x2, R2 ;  /* 0x000000024f4f7824 */ /* 0x000fd000078e0202 */
[----:B------:R-:W0:Y:S04]  /*3c10*/  @!P1 LDS.128 R4, [R80+0x400] ;  /* 0x0004000050049984 */ /* 0x000e280000000c00 */
[----:B------:R-:W1:Y:S04]  /*3c20*/  @!P0 LDS.128 R8, [R80+0x2400] ;  /* 0x0024000050088984 */ /* 0x000e680000000c00 */
[----:B0-----:R-:W-:Y:S01]  /*3c30*/  @!P1 STG.E.128 desc[UR40][R58.64], R4 ;  /* 0x000000043a009986 */ /* 0x001fe2000c101d28 */
[----:B------:R-:W-:-:S03]  /*3c40*/  ISETP.GE.AND P1, PT, R12, UR4, PT ;  /* 0x000000040c007c0c */ /* 0x000fc6000bf26270 */
[----:B-1----:R-:W-:Y:S01]  /*3c50*/  @!P0 STG.E.128 desc[UR40][R58.64+0x80], R8 ;  /* 0x000080083a008986 */ /* 0x002fe2000c101d28 */
[----:B------:R-:W-:-:S09]  /*3c60*/  ISETP.GE.AND P0, PT, R13, UR4, PT ;  /* 0x000000040d007c0c */ /* 0x000fd2000bf06270 */
[----:B------:R-:W0:Y:S04]  /*3c70*/  @!P1 LDS.128 R12, [R80+0x4400] ;  /* 0x00440000500c9984 */ /* 0x000e280000000c00 */
[----:B--2---:R-:W1:Y:S04]  /*3c80*/  @!P0 LDS.128 R32, [R80+0x6400] ;  /* 0x0064000050208984 */ /* 0x004e680000000c00 */
[----:B0-----:R-:W-:Y:S01]  /*3c90*/  @!P1 STG.E.128 desc[UR40][R58.64+0x100], R12 ;  /* 0x0001000c3a009986 */ /* 0x001fe2000c101d28 */
[----:B------:R-:W-:Y:S01]  /*3ca0*/  ISETP.GE.AND P1, PT, R76, UR4, PT ;  /* 0x000000044c007c0c */ /* 0x000fe2000bf26270 */
[----:B------:R-:W-:-:S02]  /*3cb0*/  VIADD R76, R16, 0x180 ;  /* 0x00000180104c7836 */ /* 0x000fc40000000000 */
[----:B-1----:R-:W-:Y:S01]  /*3cc0*/  @!P0 STG.E.128 desc[UR40][R58.64+0x180], R32 ;  /* 0x000180203a008986 */ /* 0x002fe2000c101d28 */
[----:B------:R-:W-:Y:S01]  /*3cd0*/  ISETP.GE.AND P0, PT, R78, UR4, PT ;  /* 0x000000044e007c0c */ /* 0x000fe2000bf06270 */
[----:B------:R-:W-:-:S08]  /*3ce0*/  VIADD R78, R16, 0x1c0 ;  /* 0x000001c0104e7836 */ /* 0x000fd00000000000 */
[----:B------:R-:W0:Y:S04]  /*3cf0*/  @!P1 LDS.128 R4, [R80+0x8400] ;  /* 0x0084000050049984 */ /* 0x000e280000000c00 */
[----:B------:R-:W1:Y:S04]  /*3d00*/  @!P0 LDS.128 R8, [R80+0xa400] ;  /* 0x00a4000050088984 */ /* 0x000e680000000c00 */
[----:B0-----:R-:W-:Y:S01]  /*3d10*/  @!P1 STG.E.128 desc[UR40][R58.64+0x200], R4 ;  /* 0x000200043a009986 */ /* 0x001fe2000c101d28 */
[----:B------:R-:W-:Y:S02]  /*3d20*/  ISETP.GE.AND P1, PT, R76, UR4, PT ;  /* 0x000000044c007c0c */ /* 0x000fe4000bf26270 */
[----:B------:R-:W-:Y:S01]  /*3d30*/  IADD3 R76, R16, 0x60, RZ ;  /* 0x00000060104c7810 */ /* 0x000fe20007ffe0ff */
[----:B-1----:R-:W-:Y:S01]  /*3d40*/  @!P0 STG.E.128 desc[UR40][R58.64+0x280], R8 ;  /* 0x000280083a008986 */ /* 0x002fe2000c101d28 */
[----:B------:R-:W-:Y:S01]  /*3d50*/  ISETP.GE.AND P0, PT, R78, UR4, PT ;  /* 0x000000044e007c0c */ /* 0x000fe2000bf06270 */
[----:B------:R-:W-:-:S08]  /*3d60*/  VIADD R78, R16, 0xe0 ;  /* 0x000000e0104e7836 */ /* 0x000fd00000000000 */
[----:B------:R-:W0:Y:S04]  /*3d70*/  @!P1 LDS.128 R12, [R80+0xc400] ;  /* 0x00c40000500c9984 */ /* 0x000e280000000c00 */
[----:B------:R-:W1:Y:S04]  /*3d80*/  @!P0 LDS.128 R32, [R80+0xe400] ;  /* 0x00e4000050208984 */ /* 0x000e680000000c00 */
[----:B0-----:R-:W-:Y:S01]  /*3d90*/  @!P1 STG.E.128 desc[UR40][R58.64+0x300], R12 ;  /* 0x0003000c3a009986 */ /* 0x001fe2000c101d28 */
[----:B------:R-:W-:-:S03]  /*3da0*/  ISETP.GE.AND P1, PT, R82, UR4, PT ;  /* 0x0000000452007c0c */ /* 0x000fc6000bf26270 */
        /* <DEDUP_REMOVED lines=29> */
.L_x_3152:
[----:B------:R-:W-:Y:S05]  /*3f80*/  BSYNC B0 ;  /* 0x0000000000007941 */ /* 0x000fea0003800000 */
.L_x_3151:
[----:B------:R-:W-:Y:S01]  /*3f90*/  @!PT LDS RZ, [RZ] ;  /* 0x00000000fffff984 */ /* 0x000fe20000000800 */
[----:B------:R-:W-:Y:S01]  /*3fa0*/  @!PT LDS RZ, [RZ] ;  /* 0x00000000fffff984 */ /* 0x000fe20000000800 */
[----:B------:R-:W-:Y:S01]  /*3fb0*/  @!PT LDS RZ, [RZ] ;  /* 0x00000000fffff984 */ /* 0x000fe20000000800 */
[----:B------:R-:W-:Y:S01]  /*3fc0*/  @!PT LDS RZ, [RZ] ;  /* 0x00000000fffff984 */ /* 0x000fe20000000800 */
[----:B------:R5:W-:Y:S06]  /*3fd0*/  MEMBAR.ALL.CTA ;  /* 0x0000000000007992 */ /* 0x000bec0000008000 */
[----:B-----5:R-:W5:Y:S01]  /*3fe0*/  FENCE.VIEW.ASYNC.S ;  /* 0x00000000000073c6 */ /* 0x020f620000000000 */
[----:B------:R-:W-:Y:S01]  /*3ff0*/  VIADD R19, R19, 0x1 ;  /* 0x0000000113137836 */ /* 0x000fe20000000000 */
[----:B0---4-:R-:W-:Y:S01]  /*4000*/  @!P5 IADD3 R72, R72, 0x28cc0, RZ ;  /* 0x00028cc04848d810 */ /* 0x011fe20007ffe0ff */
[----:B-----5:R4:W-:Y:S03]  /*4010*/  BAR.SYNC.DEFER_BLOCKING R60, 0x80 ;  /* 0x0002003c0000751d */ /* 0x0209e60000010000 */
[----:B------:R-:W-:-:S02]  /*4020*/  ISETP.NE.AND P1, PT, R19, 0x2, PT ;  /* 0x000000021300780c */ /* 0x000fc40003f25270 */
[----:B------:R-:W-:Y:S02]  /*4030*/  @!P5 PRMT R72, RZ, 0x654, R72 ;  /* 0x00000654ff48d816 */ /* 0x000fe40000000048 */
[----:B-1----:R-:W-:Y:S02]  /*4040*/  SEL R4, RZ, 0x1, P1 ;  /* 0x00000001ff047807 */ /* 0x002fe40000800000 */
[----:B------:R-:W-:Y:S02]  /*4050*/  PLOP3.LUT P0, PT, PT, PT, PT, 0x8, 0x0 ;  /* 0x000000000000781c */ /* 0x000fe40003f0e170 */
[----:B------:R-:W-:Y:S02]  /*4060*/  LOP3.LUT R185, R185, R4, RZ, 0x3c, !PT ;  /* 0x00000004b9b97212 */ /* 0x000fe400078e3cff */
[----:B------:R-:W-:Y:S01]  /*4070*/  SEL R19, R19, RZ, P1 ;  /* 0x000000ff13137207 */ /* 0x000fe20000800000 */
[----:B------:R4:W-:Y:S01]  /*4080*/  @!P5 SYNCS.ARRIVE.TRANS64.RED.A1T0 RZ, [R72+URZ], RZ ;  /* 0x000000ff48ffd9a7 */ /* 0x0009e2000810043f */
[----:B------:R-:W-:Y:S07]  /*4090*/  @P2 BRA `(.L_x_3153) ;  /* 0xffffffe000202947 */ /* 0x000fee000383ffff */
.L_x_3119:
[----:B------:R-:W4:Y:S01]  /*40a0*/  LDL R4, [R1] ;  /* 0x0000000001047983 */ /* 0x000f220000100800 */
        /* <DEDUP_REMOVED lines=25> */
[----:B---3--:R-:W-:Y:S02]  /*4240*/  CS2R R80, SRZ ;  /* 0x0000000000507805 */ /* 0x008fe4000001ff00 */
        /* <DEDUP_REMOVED lines=28> */
[----:B------:R-:W-:Y:S01]  /*4410*/  IMAD.MOV.U32 R169, RZ, RZ, RZ ;  /* 0x000000ffffa97224 */ /* 0x000fe200078e00ff */
[----:B------:R-:W-:-:S02]  /*4420*/  CS2R R172, SRZ ;  /* 0x0000000000ac7805 */ /* 0x000fc4000001ff00 */
[----:B------:R-:W-:Y:S02]  /*4430*/  CS2R R46, SRZ ;  /* 0x00000000002e7805 */ /* 0x000fe4000001ff00 */
[----:B--2---:R-:W-:Y:S02]  /*4440*/  CS2R R32, SRZ ;  /* 0x0000000000207805 */ /* 0x004fe4000001ff00 */
[----:B------:R-:W-:Y:S02]  /*4450*/  CS2R R174, SRZ ;  /* 0x0000000000ae7805 */ /* 0x000fe4000001ff00 */
[----:B------:R-:W-:Y:S02]  /*4460*/  CS2R R38, SRZ ;  /* 0x0000000000267805 */ /* 0x000fe4000001ff00 */
[----:B------:R-:W-:Y:S01]  /*4470*/  CS2R R176, SRZ ;  /* 0x0000000000b07805 */ /* 0x000fe2000001ff00 */
[----:B------:R-:W-:Y:S01]  /*4480*/  IMAD.MOV.U32 R35, RZ, RZ, RZ ;  /* 0x000000ffff237224 */ /* 0x000fe200078e00ff */
[----:B------:R-:W-:-:S02]  /*4490*/  CS2R R28, SRZ ;  /* 0x00000000001c7805 */ /* 0x000fc4000001ff00 */
[----:B------:R-:W-:Y:S01]  /*44a0*/  MOV R178, RZ ;  /* 0x000000ff00b27202 */ /* 0x000fe20000000f00 */
[----:B------:R-:W-:Y:S01]  /*44b0*/  IMAD.MOV.U32 R31, RZ, RZ, RZ ;  /* 0x000000ffff1f7224 */ /* 0x000fe200078e00ff */
[----:B------:R-:W-:Y:S01]  /*44c0*/  MOV R0, RZ ;  /* 0x000000ff00007202 */ /* 0x000fe20000000f00 */
[----:B------:R-:W-:Y:S02]  /*44d0*/  IMAD.MOV.U32 R7, RZ, RZ, RZ ;  /* 0x000000ffff077224 */ /* 0x000fe400078e00ff */
[----:B------:R-:W-:Y:S02]  /*44e0*/  IMAD.MOV.U32 R180, RZ, RZ, RZ ;  /* 0x000000ffffb47224 */ /* 0x000fe400078e00ff */
[----:B------:R-:W-:Y:S01]  /*44f0*/  IMAD.MOV.U32 R5, RZ, RZ, RZ ;  /* 0x000000ffff057224 */ /* 0x000fe200078e00ff */
[----:B----4-:R-:W-:Y:S01]  /*4500*/  ISETP.NE.AND P1, PT, R4, 0x1, PT ;  /* 0x000000010400780c */ /* 0x010fe20003f25270 */
[----:B------:R-:W-:-:S12]  /*4510*/  @P0 BRA `(.L_x_3155) ;  /* 0x0000000000080947 */ /* 0x000fd80003800000 */
[----:B------:R-:W0:Y:S02]  /*4520*/  FENCE.VIEW.ASYNC.G ;  /* 0x00000000000073c6 */ /* 0x000e240000000100 */
[----:B0-----:R-:W-:Y:S06]  /*4530*/  BAR.ARV 0xc, 0x120 ;  /* 0x0304800000007b1d */ /* 0x001fec0000002000 */
.L_x_3155:
[----:B------:R-:W-:Y:S05]  /*4540*/  BSYNC B0 ;  /* 0x0000000000007941 */ /* 0x000fea0003800000 */
.L_x_3154:
[----:B------:R-:W-:Y:S01]  /*4550*/  BSSY B7, `(.L_x_3156) ;  /* 0x0000820000077945 */ /* 0x000fe20003800000 */
[----:B------:R-:W-:Y:S02]  /*4560*/  IMAD.MOV.U32 R179, RZ, RZ, RZ ;  /* 0x000000ffffb37224 */ /* 0x000fe400078e00ff */
[----:B------:R-:W-:Y:S01]  /*4570*/  IMAD.MOV.U32 R181, RZ, RZ, RZ ;  /* 0x000000ffffb57224 */ /* 0x000fe200078e00ff */
[----:B------:R-:W-:Y:S06]  /*4580*/  @!P1 BRA `(.L_x_3157) ;  /* 0x0000001800b89947 */ /* 0x000fec0003800000 */
[----:B------:R-:W-:Y:S02]  /*4590*/  ISETP.GE.AND P1, PT, R168, 0x1, PT ;  /* 0x00000001a800780c */ /* 0x000fe40003f26270 */
[----:B------:R-:W-:-:S11]  /*45a0*/  PLOP3.LUT P0, PT, PT, PT, PT, 0x80, 0x0 ;  /* 0x000000000000781c */ /* 0x000fd60003f0f070 */
[----:B------:R-:W-:Y:S05]  /*45b0*/  @!P1 BRA `(.L_x_3158) ;  /* 0x0000008000649947 */ /* 0x000fea0003800000 */
[----:B------:R-:W0:Y:S01]  /*45c0*/  SHFL.IDX PT, R0, R206, RZ, 0x1f ;  /* 0x00001fffce007589 */ /* 0x000e2200000e0000 */
[----:B------:R-:W-:Y:S02]  /*45d0*/  ISETP.NE.AND P0, PT, R184, 0x3, PT ;  /* 0x00000003b800780c */ /* 0x000fe40003f05270 */
[----:B0-----:R-:W-:-:S04]  /*45e0*/  LEA.HI R3, R0, R0, RZ, 0x1 ;  /* 0x0000000000037211 */ /* 0x001fc800078f08ff */
[----:B------:R-:W-:-:S04]  /*45f0*/  LOP3.LUT R3, R3, 0x1fffe, RZ, 0xc0, !PT ;  /* 0x0001fffe03037812 */ /* 0x000fc800078ec0ff */
[----:B------:R-:W-:-:S05]  /*4600*/  IADD3 R3, R0, -R3, RZ ;  /* 0x8000000300037210 */ /* 0x000fca0007ffe0ff */
[----:B------:R-:W-:-:S04]  /*4610*/  IMAD R3, R3, 0x8000, R2 ;  /* 0x0000800003037824 */ /* 0x000fc800078e0202 */
[----:B------:R-:W-:-:S05]  /*4620*/  VIADD R3, R3, 0x400 ;  /* 0x0000040003037836 */ /* 0x000fca0000000000 */
[----:B------:R-:W-:-:S04]  /*4630*/  SHF.R.U32.HI R3, RZ, 0x4, R3 ;  /* 0x00000004ff037819 */ /* 0x000fc80000011603 */
[----:B------:R-:W-:-:S04]  /*4640*/  LOP3.LUT R3, R3, 0x3fff, RZ, 0xc0, !PT ;  /* 0x00003fff03037812 */ /* 0x000fc800078ec0ff */
[----:B------:R-:W-:Y:S01]  /*4650*/  LOP3.LUT R15, R3, 0x2000000, RZ, 0xfc, !PT ;  /* 0x02000000030f7812 */ /* 0x000fe200078efcff */
[----:B------:R-:W-:Y:S06]  /*4660*/  @!P0 BRA `(.L_x_3159) ;  /* 0x0000000000048947 */ /* 0x000fec0003800000 */
[----:B------:R-:W-:Y:S01]  /*4670*/  BPT.TRAP 0x1 ;  /* 0x000000040000795c */ /* 0x000fe20000300000 */
.L_x_3159:
[----:B------:R-:W-:Y:S01]  /*4680*/  IMAD R8, R18, 0x8, R2 ;  /* 0x0000000812087824 */ /* 0x000fe200078e0202 */
[----:B------:R-:W-:Y:S01]  /*4690*/  SHF.L.U32 R3, R22, 0x1f, RZ ;  /* 0x0000001f16037819 */ /* 0x000fe200000006ff */
[----:B------:R-:W-:Y:S01]  /*46a0*/  BSSY B0, `(.L_x_3160) ;  /* 0x0000009000007945 */ /* 0x000fe20003800000 */
[----:B------:R-:W-:Y:S01]  /*46b0*/  IADD3 R0, R2, 0x26800, RZ ;  /* 0x0002680002007810 */ /* 0x000fe20007ffe0ff */
[----:B------:R-:W-:Y:S01]  /*46c0*/  IMAD R4, R18, 0x1000, R15 ;  /* 0x0000100012047824 */ /* 0x000fe200078e020f */
[----:B------:R-:W0:Y:S01]  /*46d0*/  SYNCS.PHASECHK.TRANS64.TRYWAIT P0, [R8+URZ+0x28c50], R3 ;  /* 0x028c5003080075a7 */ /* 0x000e22000800017f */
[----:B------:R-:W-:Y:S01]  /*46e0*/  IMAD.MOV.U32 R5, RZ, RZ, 0x40000040 ;  /* 0x40000040ff057424 */ /* 0x000fe200078e00ff */
[----:B------:R-:W-:-:S04]  /*46f0*/  SHF.R.U32.HI R0, RZ, 0x4, R0 ;  /* 0x00000004ff007819 */ /* 0x000fc80000011600 */
[----:B------:R-:W-:-:S04]  /*4700*/  LOP3.LUT R0, R0, 0x3fff, RZ, 0xc0, !PT ;  /* 0x00003fff00007812 */ /* 0x000fc800078ec0ff */
[----:B------:R-:W-:Y:S01]  /*4710*/  LOP3.LUT R0, R0, 0x10000, RZ, 0xfc, !PT ;  /* 0x0001000000007812 */ /* 0x000fe200078efcff */
[----:B0-----:R-:W-:Y:S06]  /*4720*/  @!P0 BRA `(.L_x_3161) ;  /* 0x0000010400908947 */ /* 0x001fec0003800000 */
.L_x_3343:
[----:B------:R-:W-:Y:S05]  /*4730*/  BSYNC B0 ;  /* 0x0000000000007941 */ /* 0x000fea0003800000 */
.L_x_3160:
[----:B------:R-:W-:Y:S01]  /*4740*/  BAR.SYNC.DEFER_BLOCKING 0xe, 0x100 ;  /* 0x0384000000007b1d */ /* 0x000fe20000010000 */
[----:B------:R-:W-:Y:S01]  /*4750*/  IMAD.MOV.U32 R6, RZ, RZ, R0 ;  /* 0x000000ffff067224 */ /* 0x000fe200078e0000 */
[----:B------:R-:W-:Y:S01]  /*4760*/  MOV R7, 0x40000040 ;  /* 0x4000004000077802 */ /* 0x000fe20000000f00 */
[----:B------:R-:W-:Y:S01]  /*4770*/  VIADD R10, R0, 0x2 ;  /* 0x00000002000a7836 */ /* 0x000fe20000000000 */
[----:B------:R-:W-:Y:S01]  /*4780*/  R2UR UR6, R4 ;  /* 0x00000000040672ca */ /* 0x000fe200000e0000 */
[----:B------:R-:W-:Y:S01]  /*4790*/  VIADD R12, R0, 0x4 ;  /* 0x00000004000c7836 */ /* 0x000fe20000000000 */
[----:B------:R-:W-:Y:S01]  /*47a0*/  R2UR UR7, R5 ;  /* 0x00000000050772ca */ /* 0x000fe200000e0000 */
[----:B------:R-:W-:Y:S01]  /*47b0*/  BSSY B0, `(.L_x_3162) ;  /* 0x00000fd000007945 */ /* 0x000fe20003800000 */
[----:B------:R-:W-:Y:S01]  /*47c0*/  R2UR UR4, R6 ;  /* 0x00000000060472ca */ /* 0x000fe200000e0000 */
[----:B------:R-:W-:Y:S01]  /*47d0*/  VIADD R6, R4, 0x80 ;  /* 0x0000008004067836 */ /* 0x000fe20000000000 */
[----:B------:R-:W-:Y:S01]  /*47e0*/  R2UR UR5, R7 ;  /* 0x00000000070572ca */ /* 0x000fe200000e0000 */
[----:B------:R-:W-:Y:S01]  /*47f0*/  IMAD.MOV.U32 R7, RZ, RZ, 0x40000040 ;  /* 0x40000040ff077424 */ /* 0x000fe200078e00ff */
[----:B------:R-:W-:Y:S01]  /*4800*/  MOV R11, 0x40000040 ;  /* 0x40000040000b7802 */ /* 0x000fe20000000f00 */
[----:B------:R-:W1:Y:S01]  /*4810*/  S2R R9, SR_TID.X ;  /* 0x0000000000097919 */ /* 0x000e620000002100 */
[----:B------:R-:W-:-:S02]  /*4820*/  MOV R13, 0x40000040 ;  /* 0x40000040000d7802 */ /* 0x000fc40000000f00 */
[----:B------:R-:W-:Y:S01]  /*4830*/  MOV R5, 0x40000040 ;  /* 0x4000004000057802 */ /* 0x000fe20000000f00 */
[----:B-----5:R-:W-:-:S06]  /*4840*/  WARPGROUP.ARRIVE ;  /* 0x00000000000079c5 */ /* 0x020fcc0000000000 */
[----:B------:R-:W-:Y:S01]  /*4850*/  HGMMA.64x256x16.F32 R24, gdesc[UR4].tnspB, RZ, !UPT, gsb0 ;  /* 0x43e00000041879f0 */ /* 0x000fe2000c0008ff */
[----:B------:R-:W-:Y:S01]  /*4860*/  R2UR UR6, R6 ;  /* 0x00000000060672ca */ /* 0x000fe200000e0000 */
[----:B------:R-:W-:Y:S01]  /*4870*/  VIADD R6, R4, 0x100 ;  /* 0x0000010004067836 */ /* 0x000fe20000000000 */
[----:B------:R-:W-:Y:S01]  /*4880*/  R2UR UR7, R7 ;  /* 0x00000000070772ca */ /* 0x000fe200000e0000 */
[----:B------:R-:W-:Y:S01]  /*4890*/  IMAD.MOV.U32 R7, RZ, RZ, 0x40000040 ;  /* 0x40000040ff077424 */ /* 0x000fe200078e00ff */
[----:B------:R-:W-:Y:S02]  /*48a0*/  R2UR UR4, R10 ;  /* 0x000000000a0472ca */ /* 0x000fe400000e0000 */
[----:B------:R-:W-:Y:S02]  /*48b0*/  R2UR UR5, R11 ;  /* 0x000000000b0572ca */ /* 0x000fe400000e0000 */
[----:B-1----:R-:W-:-:S04]  /*48c0*/  LOP3.LUT R9, R9, 0x7f, RZ, 0xc0, !PT ;  /* 0x0000007f09097812 */ /* 0x002fc800078ec0ff */
[----:B------:R-:W-:Y:S01]  /*48d0*/  ISETP.NE.AND P0, PT, R9, RZ, PT ;  /* 0x000000ff0900720c */ /* 0x000fe20003f05270 */
[----:B------:R-:W-:Y:S02]  /*48e0*/  WARPGROUP.DEPBAR.LE gsb0, 0x0 ;  /* 0x00008000000079c5 */ /* 0x000fe40000010000 */
[----:B------:R-:W-:-:S12]  /*48f0*/  WARPGROUP.ARRIVE ;  /* 0x00000000000079c5 */ /* 0x000fd80000000000 */
[----:B------:R-:W-:Y:S01]  /*4900*/  HGMMA.64x256x16.F32 R24, gdesc[UR4].tnspB, R24, gsb0 ;  /* 0x43e00000041879f0 */ /* 0x000fe20008000818 */
[----:B------:R-:W-:Y:S01]  /*4910*/  R2UR UR6, R6 ;  /* 0x00000000060672ca */ /* 0x000fe200000e0000 */
[----:B------:R-:W-:Y:S01]  /*4920*/  VIADD R6, R4, 0x180 ;  /* 0x0000018004067836 */ /* 0x000fe20000000000 */
[----:B------:R-:W-:Y:S01]  /*4930*/  R2UR UR7, R7 ;  /* 0x00000000070772ca */ /* 0x000fe200000e0000 */
[----:B------:R-:W-:Y:S01]  /*4940*/  VIADD R4, R0, 0x6 ;  /* 0x0000000600047836 */ /* 0x000fe20000000000 */
[----:B------:R-:W-:Y:S01]  /*4950*/  R2UR UR4, R12 ;  /* 0x000000000c0472ca */ /* 0x000fe200000e0000 */
[----:B------:R-:W-:Y:S01]  /*4960*/  IMAD.MOV.U32 R7, RZ, RZ, 0x40000040 ;  /* 0x40000040ff077424 */ /* 0x000fe200078e00ff */
[----:B------:R-:W-:Y:S01]  /*4970*/  R2UR UR5, R13 ;  /* 0x000000000d0572ca */ /* 0x000fe200000e0000 */
[----:B------:R-:W-:-:S05]  /*4980*/  @!P0 VIADD R0, R8, 0x28c60 ;  /* 0x00028c6008008836 */ /* 0x000fca0000000000 */
[----:B------:R-:W-:Y:S01]  /*4990*/  @!P0 PRMT R0, RZ, 0x654, R0 ;  /* 0x00000654ff008816 */ /* 0x000fe20000000000 */
[----:B------:R-:W-:Y:S02]  /*49a0*/  WARPGROUP.DEPBAR.LE gsb0, 0x0 ;  /* 0x00008000000079c5 */ /* 0x000fe40000010000 */
[----:B------:R-:W-:-:S12]  /*49b0*/  WARPGROUP.ARRIVE ;  /* 0x00000000000079c5 */ /* 0x000fd80000000000 */
[----:B------:R-:W-:Y:S01]  /*49c0*/  HGMMA.64x256x16.F32 R24, gdesc[UR4].tnspB, R24, gsb0 ;  /* 0x43e00000041879f0 */ /* 0x000fe20008000818 */
[----:B------:R-:W-:Y:S02]  /*49d0*/  R2UR UR6, R6 ;  /* 0x00000000060672ca */ /* 0x000fe400000e0000 */
[----:B------:R-:W-:Y:S02]  /*49e0*/  R2UR UR7, R7 ;  /* 0x00000000070772ca */ /* 0x000fe400000e0000 */
[----:B------:R-:W-:Y:S02]  /*49f0*/  R2UR UR4, R4 ;  /* 0x00000000040472ca */ /* 0x000fe400000e0000 */
[----:B------:R-:W-:Y:S01]  /*4a00*/  R2UR UR5, R5 ;  /* 0x00000000050572ca */ /* 0x000fe200000e0000 */
[----:B------:R-:W-:Y:S02]  /*4a10*/  WARPGROUP.DEPBAR.LE gsb0, 0x0 ;  /* 0x00008000000079c5 */ /* 0x000fe40000010000 */
[----:B------:R-:W-:-:S15]  /*4a20*/  WARPGROUP.ARRIVE ;  /* 0x00000000000079c5 */ /* 0x000fde0000000000 */
[----:B------:R-:W-:-:S03]  /*4a30*/  NOP ;  /* 0x0000000000007918 */ /* 0x000fc60000000000 */
[----:B------:R-:W-:Y:S03]  /*4a40*/  HGMMA.64x256x16.F32 R24, gdesc[UR4].tnspB, R24, gsb0 ;  /* 0x43e00000041879f0 */ /* 0x000fe60008000818 */
[----:B------:R-:W-:Y:S02]  /*4a50*/  WARPGROUP.DEPBAR.LE gsb0, 0x0 ;  /* 0x00008000000079c5 */ /* 0x000fe40000010000 */
[----:B------:R-:W-:Y:S06]  /*4a60*/  BAR.ARV 0xf, 0x100 ;  /* 0x03c4000000007b1d */ /* 0x000fec0000002000 */
[----:B------:R1:W-:Y:S01]  /*4a70*/  @!P0 SYNCS.ARRIVE.TRANS64.RED.A1T0 RZ, [R0+URZ], RZ ;  /* 0x000000ff00ff89a7 */ /* 0x0003e2000810043f */
[----:B------:R-:W-:-:S13]  /*4a80*/  ISETP.GE.AND P0, PT, R168, 0x41, PT ;  /* 0x00000041a800780c */ /* 0x000fda0003f06270 */
[----:B-1----:R-:W-:Y:S05]  /*4a90*/  @!P0 BRA `(.L_x_3163) ;  /* 0x0000000c00388947 */ /* 0x002fea0003800000 */
[----:B------:R-:W-:-:S07]  /*4aa0*/  VIADD R182, R182, 0xfffffffe ;  /* 0xfffffffeb6b67836 */ /* 0x000fce0000000000 */
.L_x_3169:
[----:B------:R-:W-:Y:S01]  /*4ab0*/  BAR.SYNC.DEFER_BLOCKING 0xe, 0x100 ;  /* 0x0384000000007b1d */ /* 0x000fe20000010000 */
[----:B0-----:R-:W-:Y:S01]  /*4ac0*/  IMAD R3, R18, 0x40, R188 ;  /* 0x0000004012037824 */ /* 0x001fe200078e02bc */
[----:B------:R-:W-:Y:S01]  /*4ad0*/  ISETP.NE.AND P2, PT, R184, 0x3, PT ;  /* 0x00000003b800780c */ /* 0x000fe20003f45270 */
[----:B------:R-:W-:Y:S01]  /*4ae0*/  VIADD R18, R18, 0x1 ;  /* 0x0000000112127836 */ /* 0x000fe20000000000 */
[C---:B------:R-:W-:Y:S01]  /*4af0*/  ISETP.GT.AND P1, PT, R182.reuse, RZ, PT ;  /* 0x000000ffb600720c */ /* 0x040fe20003f24270 */
[----:B------:R-:W-:Y:S01]  /*4b00*/  VIADD R182, R182, 0xffffffff ;  /* 0xffffffffb6b67836 */ /* 0x000fe20000000000 */
[----:B------:R-:W-:Y:S02]  /*4b10*/  LEA R3, R3, R2, 0x2 ;  /* 0x0000000203037211 */ /* 0x000fe400078e10ff */
[----:B------:R-:W-:-:S04]  /*4b20*/  ISETP.NE.AND P0, PT, R18, 0x2, PT ;  /* 0x000000021200780c */ /* 0x000fc80003f05270 */
[----:B------:R-:W-:Y:S02]  /*4b30*/  SEL R7, RZ, 0x1, P0 ;  /* 0x00000001ff077807 */ /* 0x000fe40000000000 */
[----:B------:R-:W-:Y:S02]  /*4b40*/  SEL R18, R18, RZ, P0 ;  /* 0x000000ff12127207 */ /* 0x000fe40000000000 */
[----:B------:R-:W-:Y:S01]  /*4b50*/  LOP3.LUT R22, R22, R7, RZ, 0x3c, !PT ;  /* 0x0000000716167212 */ /* 0x000fe200078e3cff */
[----:B-1----:R-:W0:Y:S04]  /*4b60*/  LDS R0, [R3+0x28800] ;  /* 0x0288000003007984 */ /* 0x002e280000000800 */
        /* <DEDUP_REMOVED lines=131> */
.L_x_3164:
[----:B------:R-:W-:Y:S01]  /*53a0*/  IMAD R0, R18, 0x8, R2 ;  /* 0x0000000812007824 */ /* 0x000fe200078e0202 */
[----:B------:R-:W-:-:S04]  /*53b0*/  SHF.L.U32 R3, R22, 0x1f, RZ ;  /* 0x0000001f16037819 */ /* 0x000fc800000006ff */
[----:B------:R0:W1:Y:S01]  /*53c0*/  SYNCS.PHASECHK.TRANS64.TRYWAIT P0, [R0+URZ+0x28c50], R3 ;  /* 0x028c5003000075a7 */ /* 0x000062000800017f */
[----:B------:R-:W-:Y:S05]  /*53d0*/  @!P2 BRA `(.L_x_3165) ;  /* 0x000000000004a947 */ /* 0x000fea0003800000 */
[----:B------:R-:W-:Y:S01]  /*53e0*/  BPT.TRAP 0x1 ;  /* 0x000000040000795c */ /* 0x000fe20000300000 */
.L_x_3165:
[----:B------:R-:W-:Y:S04]  /*53f0*/  BSSY B1, `(.L_x_3166) ;  /* 0x0000004000017945 */ /* 0x000fe80003800000 */
[----:B-1----:R-:W-:Y:S05]  /*5400*/  @P0 BRA `(.L_x_3167) ;  /* 0x0000000000080947 */ /* 0x002fea0003800000 */
[----:B------:R-:W1:Y:S02]  /*5410*/  SYNCS.PHASECHK.TRANS64.TRYWAIT P0, [R0+URZ+0x28c50], R3 ;  /* 0x028c5003000075a7 */ /* 0x000e64000800017f */
[----:B-1----:R-:W-:Y:S05]  /*5420*/  @!P0 BRA `(.L_x_3168) ;  /* 0x000000f800648947 */ /* 0x002fea0003800000 */
.L_x_3167:
[----:B------:R-:W-:Y:S05]  /*5430*/  BSYNC B1 ;  /* 0x0000000000017941 */ /* 0x000fea0003800000 */
.L_x_3166:
[----:B01----:R-:W-:Y:S01]  /*5440*/  IADD3 R0, R2, 0x26800, RZ ;  /* 0x0002680002007810 */ /* 0x003fe20007ffe0ff */
[----:B------:R-:W-:Y:S01]  /*5450*/  IMAD R6, R18, 0x1000, R15 ;  /* 0x0000100012067824 */ /* 0x000fe200078e020f */
[----:B------:R-:W-:Y:S01]  /*5460*/  WARPGROUP.ARRIVE ;  /* 0x00000000000079c5 */ /* 0x000fe20000000000 */
[----:B------:R-:W-:Y:S01]  /*5470*/  IMAD.MOV.U32 R7, RZ, RZ, 0x40000040 ;  /* 0x40000040ff077424 */ /* 0x000fe200078e00ff */
[----:B------:R-:W-:Y:S01]  /*5480*/  SHF.R.U32.HI R0, RZ, 0x4, R0 ;  /* 0x00000004ff007819 */ /* 0x000fe20000011600 */
[----:B------:R-:W-:Y:S01]  /*5490*/  IMAD.MOV.U32 R9, RZ, RZ, 0x40000040 ;  /* 0x40000040ff097424 */ /* 0x000fe200078e00ff */
[----:B------:R-:W-:Y:S02]  /*54a0*/  R2UR UR6, R6 ;  /* 0x00000000060672ca */ /* 0x000fe400000e0000 */
[----:B------:R-:W0:Y:S01]  /*54b0*/  S2R R14, SR_TID.X ;  /* 0x00000000000e7919 */ /* 0x000e220000002100 */
[----:B------:R-:W-:Y:S02]  /*54c0*/  LOP3.LUT R0, R0, 0x3fff, RZ, 0xc0, !PT ;  /* 0x00003fff00007812 */ /* 0x000fe400078ec0ff */
[----:B------:R-:W-:Y:S01]  /*54d0*/  R2UR UR7, R7 ;  /* 0x00000000070772ca */ /* 0x000fe200000e0000 */
[----:B------:R-:W-:Y:S01]  /*54e0*/  IMAD.MOV.U32 R7, RZ, RZ, 0x40000040 ;  /* 0x40000040ff077424 */ /* 0x000fe200078e00ff */
[----:B------:R-:W-:-:S02]  /*54f0*/  LOP3.LUT R8, R0, 0x10000, RZ, 0xfc, !PT ;  /* 0x0001000000087812 */ /* 0x000fc400078efcff */
[----:B------:R-:W-:Y:S01]  /*5500*/  R2UR UR5, R9 ;  /* 0x00000000090572ca */ /* 0x000fe200000e0000 */
[----:B------:R-:W-:Y:S01]  /*5510*/  IMAD.MOV.U32 R9, RZ, RZ, 0x40000040 ;  /* 0x40000040ff097424 */ /* 0x000fe200078e00ff */
[----:B------:R-:W-:Y:S02]  /*5520*/  R2UR UR4, R8 ;  /* 0x00000000080472ca */ /* 0x000fe400000e0000 */
[----:B------:R-:W-:-:S11]  /*5530*/  IADD3 R8, R6, 0x80, RZ ;  /* 0x0000008006087810 */ /* 0x000fd60007ffe0ff */
[----:B------:R-:W-:Y:S01]  /*5540*/  HGMMA.64x256x16.F32 R24, gdesc[UR4].tnspB, R24, gsb0 ;  /* 0x43e00000041879f0 */ /* 0x000fe20008000818 */
[----:B------:R-:W-:Y:S02]  /*5550*/  R2UR UR4, R10 ;  /* 0x000000000a0472ca */ /* 0x000fe400000e0000 */
[----:B------:R-:W-:Y:S02]  /*5560*/  R2UR UR5, R11 ;  /* 0x000000000b0572ca */ /* 0x000fe400000e0000 */
[----:B------:R-:W-:Y:S01]  /*5570*/  R2UR UR6, R8 ;  /* 0x00000000080672ca */ /* 0x000fe200000e0000 */
[C---:B------:R-:W-:Y:S01]  /*5580*/  VIADD R8, R6.reuse, 0x100 ;  /* 0x0000010006087836 */ /* 0x040fe20000000000 */
[----:B------:R-:W-:Y:S01]  /*5590*/  R2UR UR7, R9 ;  /* 0x00000000090772ca */ /* 0x000fe200000e0000 */
[----:B------:R-:W-:Y:S01]  /*55a0*/  IMAD.MOV.U32 R9, RZ, RZ, 0x40000040 ;  /* 0x40000040ff097424 */ /* 0x000fe200078e00ff */
[----:B------:R-:W-:Y:S02]  /*55b0*/  IADD3 R6, R6, 0x180, RZ ;  /* 0x0000018006067810 */ /* 0x000fe40007ffe0ff */
[----:B0-----:R-:W-:-:S04]  /*55c0*/  LOP3.LUT R14, R14, 0x7f, RZ, 0xc0, !PT ;  /* 0x0000007f0e0e7812 */ /* 0x001fc800078ec0ff */
[----:B------:R-:W-:-:S13]  /*55d0*/  ISETP.NE.AND P0, PT, R14, RZ, PT ;  /* 0x000000ff0e00720c */ /* 0x000fda0003f05270 */
[----:B------:R-:W-:-:S04]  /*55e0*/  @!P0 IMAD R0, R18, 0x8, R2 ;  /* 0x0000000812008824 */ /* 0x000fc800078e0202 */
[----:B------:R-:W-:-:S05]  /*55f0*/  @!P0 VIADD R0, R0, 0x28c60 ;  /* 0x00028c6000008836 */ /* 0x000fca0000000000 */
[----:B------:R-:W-:Y:S01]  /*5600*/  @!P0 PRMT R0, RZ, 0x654, R0 ;  /* 0x00000654ff008816 */ /* 0x000fe20000000000 */
[----:B------:R-:W-:Y:S02]  /*5610*/  WARPGROUP.DEPBAR.LE gsb0, 0x0 ;  /* 0x00008000000079c5 */ /* 0x000fe40000010000 */
[----:B------:R-:W-:-:S06]  /*5620*/  WARPGROUP.ARRIVE ;  /* 0x00000000000079c5 */ /* 0x000fcc0000000000 */
        /* <DEDUP_REMOVED lines=20> */
[----:B------:R-:W-:Y:S05]  /*5770*/  @P1 BRA `(.L_x_3169) ;  /* 0xfffffff000cc1947 */ /* 0x000fea000383ffff */
.L_x_3163:
[----:B------:R-:W-:Y:S05]  /*5780*/  BSYNC B0 ;  /* 0x0000000000007941 */ /* 0x000fea0003800000 */
.L_x_3162:
[----:B------:R-:W-:Y:S01]  /*5790*/  BAR.SYNC.DEFER_BLOCKING 0xe, 0x100 ;  /* 0x0384000000007b1d */ /* 0x000fe20000010000 */
[C---:B0-----:R-:W-:Y:S01]  /*57a0*/  LEA R3, R18.reuse, R188, 0x6 ;  /* 0x000000bc12037211 */ /* 0x041fe200078e30ff */
[----:B------:R-:W-:Y:S01]  /*57b0*/  VIADD R18, R18, 0x1 ;  /* 0x0000000112127836 */ /* 0x000fe20000000000 */
[----:B------:R-:W-:Y:S02]  /*57c0*/  PLOP3.LUT P0, PT, PT, PT, PT, 0x8, 0x0 ;  /* 0x000000000000781c */ /* 0x000fe40003f0e170 */
[----:B------:R-:W-:Y:S01]  /*57d0*/  CS2R R20, SRZ ;  /* 0x0000000000147805 */ /* 0x000fe2000001ff00 */
[----:B------:R-:W-:Y:S01]  /*57e0*/  IMAD R3, R3, 0x4, R2 ;  /* 0x0000000403037824 */ /* 0x000fe200078e0202 */
        /* <DEDUP_REMOVED lines=136> */
.L_x_3157:
[----:B------:R-:W-:Y:S02]  /*6070*/  ISETP.GE.AND P1, PT, R168, 0x1, PT ;  /* 0x00000001a800780c */ /* 0x000fe40003f26270 */
[----:B------:R-:W-:-:S11]  /*6080*/  PLOP3.LUT P0, PT, PT, PT, PT, 0x80, 0x0 ;  /* 0x000000000000781c */ /* 0x000fd60003f0f070 */
[----:B------:R-:W-:Y:S05]  /*6090*/  @!P1 BRA `(.L_x_3158) ;  /* 0x0000006400ac9947 */ /* 0x000fea0003800000 */
[----:B------:R-:W0:Y:S01]  /*60a0*/  SHFL.IDX PT, R0, R206, RZ, 0x1f ;  /* 0x00001fffce007589 */ /* 0x000e2200000e0000 */
[----:B------:R-:W-:Y:S01]  /*60b0*/  BSSY B6, `(.L_x_3170) ;  /* 0x000001b000067945 */ /* 0x000fe20003800000 */
[----:B0-----:R-:W-:-:S04]  /*60c0*/  LEA.HI R3, R0, R0, RZ, 0x1 ;  /* 0x0000000000037211 */ /* 0x001fc800078f08ff */
[----:B------:R-:W-:-:S05]  /*60d0*/  LOP3.LUT R3, R3, 0x1fffe, RZ, 0xc0, !PT ;  /* 0x0001fffe03037812 */ /* 0x000fca00078ec0ff */
[----:B------:R-:W-:Y:S02]  /*60e0*/  IMAD.IADD R3, R0, 0x1, -R3 ;  /* 0x0000000100037824 */ /* 0x000fe400078e0a03 */
[----:B------:R-:W-:-:S03]  /*60f0*/  VIADD R0, R2, 0x26800 ;  /* 0x0002680002007836 */ /* 0x000fc60000000000 */
[----:B------:R-:W-:Y:S02]  /*6100*/  LEA R3, R3, R2, 0xf ;  /* 0x0000000203037211 */ /* 0x000fe400078e78ff */
[----:B------:R-:W-:-:S03]  /*6110*/  LOP3.LUT P0, RZ, R0, 0x3ff, RZ, 0xc0, !PT ;  /* 0x000003ff00ff7812 */ /* 0x000fc6000780c0ff */
        /* <DEDUP_REMOVED lines=20> */
.L_x_3171:
[----:B------:R-:W-:Y:S05]  /*6260*/  BSYNC B6 ;  /* 0x0000000000067941 */ /* 0x000fea0003800000 */
.L_x_3170:
        /* <DEDUP_REMOVED lines=12> */
.L_x_3175:
[----:B-1----:R1:W2:Y:S02]  /*6330*/  SYNCS.PHASECHK.TRANS64.TRYWAIT P0, [R2+URZ+0x28c00], R3 ;  /* 0x028c0003020075a7 */ /* 0x0022a4000800017f */
[----:B--2---:R-:W-:Y:S05]  /*6340*/  @!P0 NANOSLEEP.SYNCS 0x989680 ;  /* 0x009896800000895d */ /* 0x004fea0003900000 */
[----:B------:R-:W2:Y:S02]  /*6350*/  @!P0 SYNCS.PHASECHK.TRANS64 P0, [R2+URZ+0x28c00], R3 ;  /* 0x028c0003020085a7 */ /* 0x000ea4000800007f */
[----:B--2---:R-:W-:Y:S05]  /*6360*/  @!P0 BRA `(.L_x_3175) ;  /* 0xfffffffc00f08947 */ /* 0x004fea000383ffff */
.L_x_3174:
[----:B------:R-:W-:Y:S05]  /*6370*/  BSYNC B0 ;  /* 0x0000000000007941 */ /* 0x000fea0003800000 */
.L_x_3173:
[----:B------:R-:W-:Y:S05]  /*6380*/  BRA `(.L_x_3176) ;  /* 0x00000020006c7947 */ /* 0x000fea0003800000 */
.L_x_3172:
[----:B-----5:R-:W-:Y:S01]  /*6390*/  SHF.R.S32.HI R0, RZ, 0x1f, R27 ;  /* 0x0000001fff007819 */ /* 0x020fe2000001141b */
[----:B------:R-:W-:Y:S01]  /*63a0*/  ULDC.64 UR4, c[0x0][0x3d8] ;  /* 0x0000f60000047ab9 */ /* 0x000fe20000000a00 */
[----:B------:R-:W-:Y:S01]  /*63b0*/  VIADD R3, R2, 0x20400 ;  /* 0x0002040002037836 */ /* 0x000fe20000000000 */
[----:B------:R-:W-:Y:S01]  /*63c0*/  ULDC.64 UR6, c[0x0][0x3e8] ;  /* 0x0000fa0000067ab9 */ /* 0x000fe20000000a00 */
[----:B------:R-:W-:Y:S01]  /*63d0*/  IMAD.WIDE.U32 R4, R27, UR4, RZ ;  /* 0x000000041b047c25 */ /* 0x000fe2000f8e00ff */
[----:B------:R-:W-:Y:S01]  /*63e0*/  SHF.R.S32.HI R14, RZ, 0x1f, R16 ;  /* 0x0000001fff0e7819 */ /* 0x000fe20000011410 */
[----:B------:R-:W-:Y:S01]  /*63f0*/  BSSY B6, `(.L_x_3177) ;  /* 0x0000032000067945 */ /* 0x000fe20003800000 */
[----:B------:R-:W-:Y:S01]  /*6400*/  LOP3.LUT P0, RZ, R3, 0x3ff, RZ, 0xc0, !PT ;  /* 0x000003ff03ff7812 */ /* 0x000fe2000780c0ff */
[----:B------:R-:W-:Y:S02]  /*6410*/  IMAD R6, R0, UR4, RZ ;  /* 0x0000000400067c24 */ /* 0x000fe4000f8e02ff */
[----:B------:R-:W-:-:S02]  /*6420*/  IMAD.SHL.U32 R29, R204, 0x4, RZ ;  /* 0x00000004cc1d7824 */ /* 0x000fc400078e00ff */
[----:B------:R-:W-:Y:S01]  /*6430*/  IMAD R11, R27, UR5, R6 ;  /* 0x000000051b0b7c24 */ /* 0x000fe2000f8e0206 */
[----:B------:R-:W-:Y:S01]  /*6440*/  ULDC.64 UR4, c[0x0][0x3c8] ;  /* 0x0000f20000047ab9 */ /* 0x000fe20000000a00 */
[----:B------:R-:W-:Y:S01]  /*6450*/  IMAD R0, R0, UR6, RZ ;  /* 0x0000000600007c24 */ /* 0x000fe2000f8e02ff */
[C---:B------:R-:W-:Y:S01]  /*6460*/  LEA R24, P2, R4.reuse, UR4, 0x1 ;  /* 0x0000000404187c11 */ /* 0x040fe2000f8408ff */
[----:B------:R-:W-:Y:S01]  /*6470*/  IMAD.IADD R11, R11, 0x1, R5 ;  /* 0x000000010b0b7824 */ /* 0x000fe200078e0205 */
[-C--:B------:R-:W-:Y:S01]  /*6480*/  IADD3 R3, P6, R29, R4.reuse, RZ ;  /* 0x000000041d037210 */ /* 0x080fe20007fde0ff */
[C---:B------:R-:W-:Y:S01]  /*6490*/  IMAD R9, R27.reuse, UR7, R0 ;  /* 0x000000071b097c24 */ /* 0x040fe2000f8e0200 */
[----:B------:R-:W-:Y:S01]  /*64a0*/  SHF.R.S32.HI R12, RZ, 0x1f, R29 ;  /* 0x0000001fff0c7819 */ /* 0x000fe2000001141d */
[----:B------:R-:W-:Y:S01]  /*64b0*/  IMAD.WIDE.U32 R6, R27, UR6, RZ ;  /* 0x000000061b067c25 */ /* 0x000fe2000f8e00ff */
[--C-:B------:R-:W-:Y:S01]  /*64c0*/  LEA.HI.X R26, R4, UR5, R11.reuse, 0x1, P2 ;  /* 0x00000005041a7c11 */ /* 0x100fe200090f0c0b */
[----:B------:R-:W-:Y:S01]  /*64d0*/  ULDC.64 UR6, c[0x0][0x3e0] ;  /* 0x0000f80000067ab9 */ /* 0x000fe20000000a00 */
[----:B------:R-:W-:Y:S01]  /*64e0*/  IADD3 R5, P1, R16, R4, RZ ;  /* 0x0000000410057210 */ /* 0x000fe20007f3e0ff */
[----:B------:R-:W-:Y:S01]  /*64f0*/  IMAD.X R10, R12, 0x1, R11, P6 ;  /* 0x000000010c0a7824 */ /* 0x000fe200030e060b */
[----:B------:R-:W-:-:S02]  /*6500*/  IADD3 R8, P2, R29, R6, RZ ;  /* 0x000000061d087210 */ /* 0x000fc40007f5e0ff */
[----:B------:R-:W-:Y:S01]  /*6510*/  IADD3 R9, R9, R7, RZ ;  /* 0x0000000709097210 */ /* 0x000fe20007ffe0ff */
[----:B------:R-:W-:Y:S01]  /*6520*/  IMAD.X R4, R14, 0x1, R11, P1 ;  /* 0x000000010e047824 */ /* 0x000fe200008e060b */
[C---:B------:R-:W-:Y:S02]  /*6530*/  LEA R32, P5, R3.reuse, UR4, 0x1 ;  /* 0x0000000403207c11 */ /* 0x040fe4000f8a08ff */
[----:B------:R-:W-:Y:S01]  /*6540*/  IADD3 R0, P4, R16, R6, RZ ;  /* 0x0000000610007210 */ /* 0x000fe20007f9e0ff */
[----:B------:R-:W-:Y:S01]  /*6550*/  IMAD.X R7, R12, 0x1, R9, P2 ;  /* 0x000000010c077824 */ /* 0x000fe200010e0609 */
[----:B------:R-:W-:Y:S02]  /*6560*/  LEA.HI.X R33, R3, UR5, R10, 0x1, P5 ;  /* 0x0000000503217c11 */ /* 0x000fe4000a8f0c0a */
[----:B------:R-:W-:Y:S02]  /*6570*/  LEA R27, P3, R6, UR6, 0x1 ;  /* 0x00000006061b7c11 */ /* 0x000fe4000f8608ff */
[----:B------:R-:W-:-:S02]  /*6580*/  LEA R34, P6, R8, UR6, 0x1 ;  /* 0x0000000608227c11 */ /* 0x000fc4000f8c08ff */
[C---:B------:R-:W-:Y:S02]  /*6590*/  LEA R36, P1, R5.reuse, UR4, 0x1 ;  /* 0x0000000405247c11 */ /* 0x040fe4000f8208ff */
[----:B------:R-:W-:Y:S02]  /*65a0*/  LEA R38, P2, R0, UR6, 0x1 ;  /* 0x0000000600267c11 */ /* 0x000fe4000f8408ff */
[----:B------:R-:W-:Y:S02]  /*65b0*/  IADD3.X R3, R14, R9, RZ, P4, !PT ;  /* 0x000000090e037210 */ /* 0x000fe400027fe4ff */
        /* <DEDUP_REMOVED lines=21> */
.L_x_3178:
[----:B------:R-:W-:Y:S05]  /*6710*/  BSYNC B6 ;  /* 0x0000000000067941 */ /* 0x000fea0003800000 */
.L_x_3177:
[----:B------:R-:W-:Y:S01]  /*6720*/  ULDC.U8 UR4, c[0x0][0x3f0] ;  /* 0x0000fc0000047ab9 */ /* 0x000fe20000000000 */
[----:B------:R-:W-:Y:S01]  /*6730*/  BSSY B0, `(.L_x_3179) ;  /* 0x00001d8000007945 */ /* 0x000fe20003800000 */
[----:B------:R-:W-:-:S13]  /*6740*/  ISETP.NE.AND P0, PT, RZ, UR4, PT ;  /* 0x00000004ff007c0c */ /* 0x000fda000bf05270 */
[----:B------:R-:W-:Y:S05]  /*6750*/  @!P0 BRA `(.L_x_3180) ;  /* 0x0000000c00d48947 */ /* 0x000fea0003800000 */
[----:B------:R-:W-:Y:S01]  /*6760*/  IMAD R30, R25, -0x40, R30 ;  /* 0xffffffc0191e7824 */ /* 0x000fe200078e021e */
[----:B------:R-:W-:Y:S01]  /*6770*/  LEA.HI R0, R202, R202, RZ, 0x1 ;  /* 0x000000caca007211 */ /* 0x000fe200078f08ff */
[----:B------:R-:W-:Y:S01]  /*6780*/  IMAD.SHL.U32 R3, R186, 0x40, RZ ;  /* 0x00000040ba037824 */ /* 0x000fe200078e00ff */
[----:B------:R-:W-:Y:S01]  /*6790*/  BSSY B1, `(.L_x_3181) ;  /* 0x0000019000017945 */ /* 0x000fe20003800000 */
[----:B------:R-:W-:Y:S02]  /*67a0*/  CS2R R6, SRZ ;  /* 0x0000000000067805 */ /* 0x000fe4000001ff00 */
[----:B------:R-:W-:Y:S02]  /*67b0*/  VIMNMX R30, R30, 0x40, PT ;  /* 0x000000401e1e7848 */ /* 0x000fe40003fe0100 */
[----:B------:R-:W-:Y:S02]  /*67c0*/  CS2R R8, SRZ ;  /* 0x0000000000087805 */ /* 0x000fe4000001ff00 */
[----:B------:R-:W-:-:S02]  /*67d0*/  LOP3.LUT R5, R3, 0x1c0, RZ, 0xc0, !PT ;  /* 0x000001c003057812 */ /* 0x000fc400078ec0ff */
[----:B------:R-:W-:Y:S02]  /*67e0*/  CS2R R20, SRZ ;  /* 0x0000000000147805 */ /* 0x000fe4000001ff00 */
[----:B------:R-:W-:Y:S02]  /*67f0*/  ISETP.GE.AND P1, PT, R23, R30, PT ;  /* 0x0000001e1700720c */ /* 0x000fe40003f26270 */
[----:B------:R-:W-:Y:S02]  /*6800*/  LOP3.LUT R3, R0, 0xfffffffe, RZ, 0xc0, !PT ;  /* 0xfffffffe00037812 */ /* 0x000fe400078ec0ff */
[----:B------:R-:W-:Y:S02]  /*6810*/  LOP3.LUT R0, R5, 0x18, R16, 0xf8, !PT ;  /* 0x0000001805007812 */ /* 0x000fe400078ef810 */
[----:B------:R-:W-:Y:S01]  /*6820*/  SHF.R.U32.HI R5, RZ, 0x3, R5 ;  /* 0x00000003ff057819 */ /* 0x000fe20000011605 */
[----:B------:R-:W-:-:S03]  /*6830*/  IMAD.IADD R3, R202, 0x1, -R3 ;  /* 0x00000001ca037824 */ /* 0x000fc600078e0a03 */
[----:B------:R-:W-:Y:S02]  /*6840*/  LOP3.LUT R0, R0, R5, RZ, 0x3c, !PT ;  /* 0x0000000500007212 */ /* 0x000fe400078e3cff */
[----:B------:R-:W-:Y:S02]  /*6850*/  CS2R R4, SRZ ;  /* 0x0000000000047805 */ /* 0x000fe4000001ff00 */
[----:B------:R-:W-:Y:S01]  /*6860*/  SHF.L.U32 R25, R3, 0x1f, RZ ;  /* 0x0000001f03197819 */ /* 0x000fe200000006ff */
[----:B------:R-:W-:Y:S06]  /*6870*/  @P1 BRA `(.L_x_3182) ;  /* 0x0000000000281947 */ /* 0x000fec0003800000 */
[C---:B------:R-:W-:Y:S01]  /*6880*/  IADD3 R3, R29.reuse, 0x10, RZ ;  /* 0x000000101d037810 */ /* 0x040fe20007ffe0ff */
[----:B------:R-:W-:Y:S01]  /*6890*/  ULDC UR4, c[0x0][0x3d4] ;  /* 0x0000f50000047ab9 */ /* 0x000fe20000000800 */
[----:B------:R-:W-:Y:S02]  /*68a0*/  CS2R R4, SRZ ;  /* 0x0000000000047805 */ /* 0x000fe4000001ff00 */
[----:B------:R-:W-:Y:S02]  /*68b0*/  ISETP.GE.AND P0, PT, R29, UR4, PT ;  /* 0x000000041d007c0c */ /* 0x000fe4000bf06270 */
[----:B------:R-:W-:Y:S02]  /*68c0*/  CS2R R8, SRZ ;  /* 0x0000000000087805 */ /* 0x000fe4000001ff00 */
[----:B------:R-:W-:-:S09]  /*68d0*/  ISETP.GE.AND P2, PT, R3, UR4, PT ;  /* 0x0000000403007c0c */ /* 0x000fd2000bf46270 */
[----:B------:R0:W5:Y:S04]  /*68e0*/  @!P0 LDG.E.64 R6, desc[UR40][R32.64] ;  /* 0x0000002820068981 */ /* 0x000168000c1e1b00 */
[----:B------:R0:W5:Y:S04]  /*68f0*/  @!P2 LDG.E.64 R4, desc[UR40][R32.64+0x20] ;  /* 0x000020282004a981 */ /* 0x000168000c1e1b00 */
[----:B------:R0:W5:Y:S04]  /*6900*/  @!P0 LDG.E.64 R20, desc[UR40][R34.64] ;  /* 0x0000002822148981 */ /* 0x000168000c1e1b00 */
[----:B------:R0:W5:Y:S02]  /*6910*/  @!P2 LDG.E.64 R8, desc[UR40][R34.64+0x20] ;  /* 0x000020282208a981 */ /* 0x000164000c1e1b00 */
.L_x_3182:
[----:B------:R-:W-:Y:S05]  /*6920*/  BSYNC B1 ;  /* 0x0000000000017941 */ /* 0x000fea0003800000 */
.L_x_3181:
[----:B------:R-:W-:-:S03]  /*6930*/  UMOV UR4, 0xffffffff ;  /* 0xffffffff00047882 */ /* 0x000fc60000000000 */
[----:B------:R-:W-:Y:S05]  /*6940*/  BRA.DIV UR4, `(.L_x_3183) ;  /* 0x000000e604307947 */ /* 0x000fea000b800000 */
.L_x_3346:
[----:B------:R-:W-:-:S03]  /*6950*/  UMOV UR4, 0xffffffff ;  /* 0xffffffff00047882 */ /* 0x000fc60000000000 */
[----:B------:R-:W-:Y:S05]  /*6960*/  BRA.DIV UR4, `(.L_x_3184) ;  /* 0x000000e604507947 */ /* 0x000fea000b800000 */
.L_x_3349:
[----:B------:R-:W-:-:S03]  /*6970*/  UMOV UR4, 0xffffffff ;  /* 0xffffffff00047882 */ /* 0x000fc60000000000 */
[----:B------:R-:W-:Y:S05]  /*6980*/  BRA.DIV UR4, `(.L_x_3185) ;  /* 0x000000e604707947 */ /* 0x000fea000b800000 */
.L_x_3352:
[----:B------:R-:W-:-:S03]  /*6990*/  UMOV UR4, 0xffffffff ;  /* 0xffffffff00047882 */ /* 0x000fc60000000000 */
[----:B------:R-:W-:Y:S05]  /*69a0*/  BRA.DIV UR4, `(.L_x_3186) ;  /* 0x000000e604907947 */ /* 0x000fea000b800000 */
.L_x_3355:
[----:B------:R-:W1:Y:S01]  /*69b0*/  SYNCS.PHASECHK.TRANS64.TRYWAIT P0, [R2+URZ+0x28c00], R25 ;  /* 0x028c0019020075a7 */ /* 0x000e62000800017f */
[----:B------:R-:W-:Y:S01]  /*69c0*/  LOP3.LUT P2, RZ, R186, 0x4, RZ, 0xc0, !PT ;  /* 0x00000004baff7812 */ /* 0x000fe2000784c0ff */
[----:B------:R-:W-:Y:S01]  /*69d0*/  IMAD R3, R189, 0x200, R0 ;  /* 0x00000200bd037824 */ /* 0x000fe200078e0200 */
[--C-:B0----5:R-:W-:Y:S01]  /*69e0*/  SHF.R.U64 R33, R6, 0x10, R7.reuse ;  /* 0x0000001006217819 */ /* 0x121fe20000001207 */
[----:B------:R-:W-:Y:S01]  /*69f0*/  IMAD.MOV.U32 R27, RZ, RZ, R6 ;  /* 0x000000ffff1b7224 */ /* 0x000fe200078e0006 */
[--C-:B------:R-:W-:Y:S01]  /*6a00*/  SHF.R.U32.HI R11, RZ, 0x10, R7.reuse ;  /* 0x00000010ff0b7819 */ /* 0x100fe20000011607 */
[----:B------:R-:W-:Y:S01]  /*6a10*/  IMAD R3, R3, 0x2, R2 ;  /* 0x0000000203037824 */ /* 0x000fe200078e0202 */
[----:B------:R-:W-:Y:S01]  /*6a20*/  MOV R28, R4 ;  /* 0x00000004001c7202 */ /* 0x000fe20000000f00 */
[----:B------:R-:W-:Y:S01]  /*6a30*/  IMAD.MOV.U32 R10, RZ, RZ, R7 ;  /* 0x000000ffff0a7224 */ /* 0x000fe200078e0007 */
[--C-:B------:R-:W-:Y:S01]  /*6a40*/  SHF.R.U64 R34, R4, 0x10, R5.reuse ;  /* 0x0000001004227819 */ /* 0x100fe20000001205 */
[--C-:B------:R-:W-:Y:S01]  /*6a50*/  IMAD.MOV.U32 R6, RZ, RZ, R5.reuse ;  /* 0x000000ffff067224 */ /* 0x100fe200078e0005 */
[----:B------:R-:W-:Y:S01]  /*6a60*/  SHF.R.U32.HI R12, RZ, 0x10, R5 ;  /* 0x00000010ff0c7819 */ /* 0x000fe20000011605 */
[----:B------:R-:W-:Y:S01]  /*6a70*/  IMAD.MOV.U32 R32, RZ, RZ, R20 ;  /* 0x000000ffff207224 */ /* 0x000fe200078e0014 */
[----:B------:R-:W-:Y:S01]  /*6a80*/  MOV R7, R21 ;  /* 0x0000001500077202 */ /* 0x000fe20000000f00 */
[----:B------:R-:W-:Y:S01]  /*6a90*/  IMAD.MOV.U32 R31, RZ, RZ, R8 ;  /* 0x000000ffff1f7224 */ /* 0x000fe200078e0008 */
[--C-:B------:R-:W-:Y:S01]  /*6aa0*/  SHF.R.U64 R35, R20, 0x10, R21.reuse ;  /* 0x0000001014237819 */ /* 0x100fe20000001215 */
[C---:B------:R-:W-:Y:S01]  /*6ab0*/  VIADD R4, R3.reuse, 0x20400 ;  /* 0x0002040003047836 */ /* 0x040fe20000000000 */
[----:B------:R-:W-:Y:S01]  /*6ac0*/  SHF.R.U32.HI R13, RZ, 0x10, R21 ;  /* 0x00000010ff0d7819 */ /* 0x000fe20000011615 */
[----:B------:R-:W-:Y:S01]  /*6ad0*/  BSSY B1, `(.L_x_3187) ;  /* 0x000000e000017945 */ /* 0x000fe20003800000 */
[----:B------:R-:W-:Y:S01]  /*6ae0*/  MOV R5, R9 ;  /* 0x0000000900057202 */ /* 0x000fe20000000f00 */
[----:B------:R-:W-:Y:S01]  /*6af0*/  VIADD R0, R3, 0x20440 ;  /* 0x0002044003007836 */ /* 0x000fe20000000000 */
[--C-:B------:R-:W-:Y:S01]  /*6b00*/  SHF.R.U64 R36, R8, 0x10, R9.reuse ;  /* 0x0000001008247819 */ /* 0x100fe20000001209 */
[----:B------:R-:W-:Y:S01]  /*6b10*/  @P2 VIADD R0, R4, 0xffffffc0 ;  /* 0xffffffc004002836 */ /* 0x000fe20000000000 */
[----:B------:R-:W-:-:S02]  /*6b20*/  SHF.R.U32.HI R8, RZ, 0x10, R9 ;  /* 0x00000010ff087819 */ /* 0x000fc40000011609 */
[----:B------:R-:W-:Y:S02]  /*6b30*/  PRMT R27, R27, 0x5410, R10 ;  /* 0x000054101b1b7816 */ /* 0x000fe4000000000a */
[----:B------:R-:W-:Y:S02]  /*6b40*/  PRMT R33, R33, 0x5410, R11 ;  /* 0x0000541021217816 */ /* 0x000fe4000000000b */
[----:B------:R-:W-:Y:S02]  /*6b50*/  PRMT R28, R28, 0x5410, R6 ;  /* 0x000054101c1c7816 */ /* 0x000fe40000000006 */
[----:B------:R-:W-:Y:S02]  /*6b60*/  PRMT R34, R34, 0x5410, R12 ;  /* 0x0000541022227816 */ /* 0x000fe4000000000c */
[----:B------:R-:W-:Y:S02]  /*6b70*/  PRMT R32, R32, 0x5410, R7 ;  /* 0x0000541020207816 */ /* 0x000fe40000000007 */
[----:B------:R-:W-:-:S02]  /*6b80*/  PRMT R35, R35, 0x5410, R13 ;  /* 0x0000541023237816 */ /* 0x000fc4000000000d */
[----:B------:R-:W-:Y:S01]  /*6b90*/  PRMT R31, R31, 0x5410, R5 ;  /* 0x000054101f1f7816 */ /* 0x000fe20000000005 */
[----:B-1----:R-:W-:Y:S06]  /*6ba0*/  @!P0 BRA `(.L_x_3188) ;  /* 0x000000e400388947 */ /* 0x002fec0003800000 */
.L_x_3356:
[----:B------:R-:W-:Y:S05]  /*6bb0*/  BSYNC B1 ;  /* 0x0000000000017941 */ /* 0x000fea0003800000 */
.L_x_3187:
[----:B------:R-:W-:Y:S01]  /*6bc0*/  BSSY B1, `(.L_x_3189) ;  /* 0x0000057000017945 */ /* 0x000fe20003800000 */
[----:B------:R-:W-:-:S03]  /*6bd0*/  PRMT R36, R36, 0x5410, R8 ;  /* 0x0000541024247816 */ /* 0x000fc60000000008 */
[----:B------:R-:W-:Y:S05]  /*6be0*/  @P1 BRA `(.L_x_3190) ;  /* 0x0000000400501947 */ /* 0x000fea0003800000 */
[----:B------:R-:W1:Y:S01]  /*6bf0*/  LDC R4, c[0x0][0x3d4] ;  /* 0x0000f500ff047b82 */ /* 0x000e620000000800 */
[C---:B------:R-:W-:Y:S01]  /*6c00*/  VIADD R5, R29.reuse, 0x10 ;  /* 0x000000101d057836 */ /* 0x040fe20000000000 */
[----:B------:R-:W-:Y:S01]  /*6c10*/  BSSY B2, `(.L_x_3191) ;  /* 0x000002a000027945 */ /* 0x000fe20003800000 */
[----:B-1----:R-:W-:-:S03]  /*6c20*/  ISETP.GE.AND P0, PT, R29, R4, PT ;  /* 0x000000041d00720c */ /* 0x002fc60003f06270 */
[----:B------:R-:W-:-:S10]  /*6c30*/  ISETP.GE.AND P1, PT, R5, R4, PT ;  /* 0x000000040500720c */ /* 0x000fd40003f26270 */
[----:B------:R-:W-:Y:S05]  /*6c40*/  @P0 BRA `(.L_x_3192) ;  /* 0x0000000000980947 */ /* 0x000fea0003800000 */
[----:B------:R-:W1:Y:S01]  /*6c50*/  LDS.128 R4, [R3+0x20400] ;  /* 0x0204000003047984 */ /* 0x000e620000000c00 */
[----:B------:R-:W-:Y:S02]  /*6c60*/  HADD2.F32 R15, -RZ, R32.H0_H0 ;  /* 0x20000020ff0f7230 */ /* 0x000fe40000004100 */
[----:B------:R-:W-:Y:S02]  /*6c70*/  HADD2.F32 R13, -RZ, R27.H0_H0 ;  /* 0x2000001bff0d7230 */ /* 0x000fe40000004100 */
[----:B------:R-:W-:Y:S02]  /*6c80*/  HADD2.F32 R12, -RZ, R33.H0_H0 ;  /* 0x20000021ff0c7230 */ /* 0x000fe40000004100 */
[----:B------:R-:W-:Y:S02]  /*6c90*/  HADD2.F32 R14, -RZ, R35.H0_H0 ;  /* 0x20000023ff0e7230 */ /* 0x000fe40000004100 */
[--C-:B-1----:R-:W-:Y:S02]  /*6ca0*/  HADD2.F32 R8, -RZ, R4.reuse.H0_H0 ;  /* 0x20000004ff087230 */ /* 0x102fe40000004100 */
[----:B------:R-:W-:-:S02]  /*6cb0*/  HADD2.F32 R4, -RZ, R4.H1_H1 ;  /* 0x30000004ff047230 */ /* 0x000fc40000004100 */
[--C-:B------:R-:W-:Y:S02]  /*6cc0*/  HADD2.F32 R9, -RZ, R5.reuse.H0_H0 ;  /* 0x20000005ff097230 */ /* 0x100fe40000004100 */
[----:B------:R-:W-:Y:S02]  /*6cd0*/  HADD2.F32 R5, -RZ, R5.H1_H1 ;  /* 0x30000005ff057230 */ /* 0x000fe40000004100 */
[C---:B------:R-:W-:Y:S01]  /*6ce0*/  FMUL.FTZ R21, R4.reuse, R15 ;  /* 0x0000000f04157220 */ /* 0x040fe20000410000 */
[-C--:B------:R-:W-:Y:S01]  /*6cf0*/  FMUL.FTZ R4, R4, R13.reuse ;  /* 0x0000000d04047220 */ /* 0x080fe20000410000 */
[--C-:B------:R-:W-:Y:S02]  /*6d00*/  HADD2.F32 R10, -RZ, R6.reuse.H0_H0 ;  /* 0x20000006ff0a7230 */ /* 0x100fe40000004100 */
[----:B------:R-:W-:Y:S02]  /*6d10*/  HADD2.F32 R11, -RZ, R7.H0_H0 ;  /* 0x20000007ff0b7230 */ /* 0x000fe40000004100 */
[C---:B------:R-:W-:Y:S01]  /*6d20*/  FMUL.FTZ R24, R5.reuse, R14 ;  /* 0x0000000e05187220 */ /* 0x040fe20000410000 */
        /* <DEDUP_REMOVED lines=15> */
[-C--:B0-----:R-:W-:Y:S01]  /*6e20*/  FMUL.FTZ R25, R7, R4.reuse ;  /* 0x0000000407197220 */ /* 0x081fe20000410000 */
[----:B------:R-:W-:Y:S01]  /*6e30*/  FFMA.FTZ R13, R10, R13, R12 ;  /* 0x0000000d0a0d7223 */ /* 0x000fe2000001000c */
[C---:B------:R-:W-:Y:S01]  /*6e40*/  FFMA.FTZ R7, R11.reuse, R4, -R14 ;  /* 0x000000040b077223 */ /* 0x040fe2000001080e */
[----:B------:R-:W-:Y:S01]  /*6e50*/  F2FP.F16.F32.PACK_AB R4, R20, R21 ;  /* 0x000000151404723e */ /* 0x000fe200000000ff */
[----:B------:R-:W-:Y:S01]  /*6e60*/  FFMA.FTZ R8, R11, R8, R25 ;  /* 0x000000080b087223 */ /* 0x000fe20000010019 */
[----:B------:R-:W-:Y:S02]  /*6e70*/  F2FP.F16.F32.PACK_AB R5, R9, R24 ;  /* 0x000000180905723e */ /* 0x000fe400000000ff */
[----:B------:R-:W-:-:S02]  /*6e80*/  F2FP.F16.F32.PACK_AB R6, R13, R6 ;  /* 0x000000060d06723e */ /* 0x000fc400000000ff */
[----:B------:R-:W-:-:S05]  /*6e90*/  F2FP.F16.F32.PACK_AB R7, R8, R7 ;  /* 0x000000070807723e */ /* 0x000fca00000000ff */
[----:B------:R1:W-:Y:S02]  /*6ea0*/  STS.128 [R3+0x20400], R4 ;  /* 0x0204000403007388 */ /* 0x0003e40000000c00 */
.L_x_3192:
[----:B------:R-:W-:Y:S05]  /*6eb0*/  BSYNC B2 ;  /* 0x0000000000027941 */ /* 0x000fea0003800000 */
.L_x_3191:
[----:B------:R-:W-:Y:S05]  /*6ec0*/  @P1 BRA `(.L_x_3190) ;  /* 0x0000000000981947 */ /* 0x000fea0003800000 */
[----:B-1----:R-:W1:Y:S01]  /*6ed0*/  LDS.128 R4, [R0] ;  /* 0x0000000000047984 */ /* 0x002e620000000c00 */
        /* <DEDUP_REMOVED lines=36> */
[----:B------:R2:W-:Y:S02]  /*7120*/  STS.128 [R0], R4 ;  /* 0x0000000400007388 */ /* 0x0005e40000000c00 */
.L_x_3190:
[----:B------:R-:W-:Y:S05]  /*7130*/  BSYNC B1 ;  /* 0x0000000000017941 */ /* 0x000fea0003800000 */
.L_x_3189:
[----:B------:R-:W-:-:S13]  /*7140*/  ISETP.GE.AND P0, PT, R216, R30, PT ;  /* 0x0000001ed800720c */ /* 0x000fda0003f06270 */
[----:B------:R-:W-:Y:S05]  /*7150*/  @P0 BRA `(.L_x_3193) ;  /* 0x0000001000d40947 */ /* 0x000fea0003800000 */
[----:B-12---:R-:W1:Y:S01]  /*7160*/  LDC R4, c[0x0][0x3d4] ;  /* 0x0000f500ff047b82 */ /* 0x006e620000000800 */
[C---:B------:R-:W-:Y:S01]  /*7170*/  VIADD R5, R29.reuse, 0x10 ;  /* 0x000000101d057836 */ /* 0x040fe20000000000 */
[----:B------:R-:W-:Y:S01]  /*7180*/  BSSY B1, `(.L_x_3194) ;  /* 0x000002a000017945 */ /* 0x000fe20003800000 */
[----:B-1----:R-:W-:-:S03]  /*7190*/  ISETP.GE.AND P0, PT, R29, R4, PT ;  /* 0x000000041d00720c */ /* 0x002fc60003f06270 */
[----:B------:R-:W-:-:S10]  /*71a0*/  ISETP.GE.AND P1, PT, R5, R4, PT ;  /* 0x000000040500720c */ /* 0x000fd40003f26270 */
[----:B------:R-:W-:Y:S05]  /*71b0*/  @P0 BRA `(.L_x_3195) ;  /* 0x0000000000980947 */ /* 0x000fea0003800000 */
[----:B------:R-:W1:Y:S01]  /*71c0*/  LDS.128 R4, [R3+0x21400] ;  /* 0x0214000003047984 */ /* 0x000e620000000c00 */
[----:B------:R-:W-:Y:S02]  /*71d0*/  HADD2.F32 R14, -RZ, R27.H0_H0 ;  /* 0x2000001bff0e7230 */ /* 0x000fe40000004100 */
[--C-:B------:R-:W-:Y:S02]  /*71e0*/  HADD2.F32 R20, -RZ, R32.reuse.H0_H0 ;  /* 0x20000020ff147230 */ /* 0x100fe40000004100 */
[----:B0-----:R-:W-:Y:S02]  /*71f0*/  HADD2.F32 R25, -RZ, R35.H0_H0 ;  /* 0x20000023ff197230 */ /* 0x001fe40000004100 */
[----:B------:R-:W-:Y:S02]  /*7200*/  HADD2.F32 R21, -RZ, R33.H0_H0 ;  /* 0x20000021ff157230 */ /* 0x000fe40000004100 */
[----:B------:R-:W-:Y:S02]  /*7210*/  HADD2.F32 R24, -RZ, R32.H1_H1 ;  /* 0x30000020ff187230 */ /* 0x000fe40000004100 */
[----:B-1----:R-:W-:-:S02]  /*7220*/  HADD2.F32 R8, -RZ, R4.H0_H0 ;  /* 0x20000004ff087230 */ /* 0x002fc40000004100 */
[----:B------:R-:W-:Y:S02]  /*7230*/  HADD2.F32 R4, -RZ, R4.H1_H1 ;  /* 0x30000004ff047230 */ /* 0x000fe40000004100 */
        /* <DEDUP_REMOVED lines=18> */
[----:B------:R-:W-:-:S02]  /*7360*/  HADD2.F32 R21, -RZ, R33.H1_H1 ;  /* 0x30000021ff157230 */ /* 0x000fc40000004100 */
[----:B------:R-:W-:Y:S01]  /*7370*/  FMUL.FTZ R13, R20, R6 ;  /* 0x00000006140d7220 */ /* 0x000fe20000410000 */
[----:B------:R-:W-:Y:S01]  /*7380*/  F2FP.F16.F32.PACK_AB R5, R8, R5 ;  /* 0x000000050805723e */ /* 0x000fe200000000ff */
[-C--:B------:R-:W-:Y:S01]  /*7390*/  FMUL.FTZ R12, R27, R7.reuse ;  /* 0x000000071b0c7220 */ /* 0x080fe20000410000 */
[-C--:B------:R-:W-:Y:S01]  /*73a0*/  FFMA.FTZ R6, R20, R10.reuse, -R9 ;  /* 0x0000000a14067223 */ /* 0x080fe20000010809 */
[C---:B------:R-:W-:Y:S01]  /*73b0*/  FMUL.FTZ R14, R21.reuse, R7 ;  /* 0x00000007150e7220 */ /* 0x040fe20000410000 */
[----:B------:R-:W-:Y:S01]  /*73c0*/  FFMA.FTZ R13, R24, R10, R13 ;  /* 0x0000000a180d7223 */ /* 0x000fe2000001000d */
[-C--:B------:R-:W-:Y:S02]  /*73d0*/  FFMA.FTZ R7, R21, R11.reuse, -R12 ;  /* 0x0000000b15077223 */ /* 0x080fe4000001080c */
[----:B------:R-:W-:Y:S02]  /*73e0*/  FFMA.FTZ R14, R27, R11, R14 ;  /* 0x0000000b1b0e7223 */ /* 0x000fe4000001000e */
[----:B------:R-:W-:-:S03]  /*73f0*/  F2FP.F16.F32.PACK_AB R6, R13, R6 ;  /* 0x000000060d06723e */ /* 0x000fc600000000ff */
[----:B------:R-:W-:-:S05]  /*7400*/  F2FP.F16.F32.PACK_AB R7, R14, R7 ;  /* 0x000000070e07723e */ /* 0x000fca00000000ff */
[----:B------:R1:W-:Y:S02]  /*7410*/  STS.128 [R3+0x21400], R4 ;  /* 0x0214000403007388 */ /* 0x0003e40000000c00 */
.L_x_3195:
[----:B------:R-:W-:Y:S05]  /*7420*/  BSYNC B1 ;  /* 0x0000000000017941 */ /* 0x000fea0003800000 */
.L_x_3194:
[----:B------:R-:W-:Y:S05]  /*7430*/  @P1 BRA `(.L_x_3193) ;  /* 0x00000010001c1947 */ /* 0x000fea0003800000 */
[----:B-1----:R-:W1:Y:S01]  /*7440*/  LDS.128 R4, [R0+0x1000] ;  /* 0x0010000000047984 */ /* 0x002e620000000c00 */
[----:B------:R-:W-:Y:S02]  /*7450*/  HADD2.F32 R15, -RZ, R31.H0_H0 ;  /* 0x2000001fff0f7230 */ /* 0x000fe40000004100 */
[----:B------:R-:W-:Y:S02]  /*7460*/  HADD2.F32 R13, -RZ, R28.H0_H0 ;  /* 0x2000001cff0d7230 */ /* 0x000fe40000004100 */
[----:B------:R-:W-:Y:S02]  /*7470*/  HADD2.F32 R20, -RZ, R36.H0_H0 ;  /* 0x20000024ff147230 */ /* 0x000fe40000004100 */
        /* <DEDUP_REMOVED lines=9> */
[----:B------:R-:W-:Y:S01]  /*7510*/  FMUL.FTZ R11, R20, R5 ;  /* 0x00000005140b7220 */ /* 0x000fe20000410000 */
[----:B------:R-:W-:Y:S01]  /*7520*/  FFMA.FTZ R12, R13, R3, -R12 ;  /* 0x000000030d0c7223 */ /* 0x000fe2000001080c */
[----:B------:R-:W-:-:S02]  /*7530*/  HADD2.F32 R10, -RZ, R7.H0_H0 ;  /* 0x20000007ff0a7230 */ /* 0x000fc40000004100 */
[----:B------:R-:W-:Y:S01]  /*7540*/  FFMA.FTZ R3, R15, R3, R4 ;  /* 0x000000030f037223 */ /* 0x000fe20000010004 */
[----:B------:R-:W-:Y:S02]  /*7550*/  HADD2.F32 R6, -RZ, R6.H1_H1 ;  /* 0x30000006ff067230 */ /* 0x000fe40000004100 */
[C---:B------:R-:W-:Y:S01]  /*7560*/  FMUL.FTZ R5, R14.reuse, R5 ;  /* 0x000000050e057220 */ /* 0x040fe20000410000 */
[----:B------:R-:W-:Y:S02]  /*7570*/  HADD2.F32 R7, -RZ, R7.H1_H1 ;  /* 0x30000007ff077230 */ /* 0x000fe40000004100 */
[-C--:B------:R-:W-:Y:S01]  /*7580*/  FFMA.FTZ R11, R14, R8.reuse, -R11 ;  /* 0x000000080e0b7223 */ /* 0x080fe2000001080b */
[----:B------:R-:W-:Y:S02]  /*7590*/  HADD2.F32 R15, -RZ, R31.H1_H1 ;  /* 0x3000001fff0f7230 */ /* 0x000fe40000004100 */
[----:B------:R-:W-:Y:S01]  /*75a0*/  FFMA.FTZ R8, R20, R8, R5 ;  /* 0x0000000814087223 */ /* 0x000fe20000010005 */
[----:B------:R-:W-:-:S02]  /*75b0*/  HADD2.F32 R13, -RZ, R28.H1_H1 ;  /* 0x3000001cff0d7230 */ /* 0x000fc40000004100 */
[-C--:B------:R-:W-:Y:S01]  /*75c0*/  FMUL.FTZ R5, R24, R7.reuse ;  /* 0x0000000718057220 */ /* 0x080fe20000410000 */
[----:B------:R-:W-:Y:S02]  /*75d0*/  HADD2.F32 R14, -RZ, R34.H1_H1 ;  /* 0x30000022ff0e7230 */ /* 0x000fe40000004100 */
[----:B------:R-:W-:Y:S01]  /*75e0*/  FMUL.FTZ R4, R15, R6 ;  /* 0x000000060f047220 */ /* 0x000fe20000410000 */
[----:B------:R-:W-:Y:S01]  /*75f0*/  F2FP.F16.F32.PACK_AB R12, R3, R12 ;  /* 0x0000000c030c723e */ /* 0x000fe200000000ff */
[C---:B------:R-:W-:Y:S01]  /*7600*/  FMUL.FTZ R6, R13.reuse, R6 ;  /* 0x000000060d067220 */ /* 0x040fe20000410000 */
[C---:B------:R-:W-:Y:S01]  /*7610*/  FMUL.FTZ R7, R14.reuse, R7 ;  /* 0x000000070e077220 */ /* 0x040fe20000410000 */
[-C--:B------:R-:W-:Y:S01]  /*7620*/  FFMA.FTZ R4, R13, R9.reuse, -R4 ;  /* 0x000000090d047223 */ /* 0x080fe20000010804 */
[-C--:B------:R-:W-:Y:S01]  /*7630*/  FFMA.FTZ R5, R14, R10.reuse, -R5 ;  /* 0x0000000a0e057223 */ /* 0x080fe20000010805 */
[----:B------:R-:W-:Y:S01]  /*7640*/  FFMA.FTZ R9, R15, R9, R6 ;  /* 0x000000090f097223 */ /* 0x000fe20000010006 */
[----:B------:R-:W-:Y:S01]  /*7650*/  FFMA.FTZ R10, R24, R10, R7 ;  /* 0x0000000a180a7223 */ /* 0x000fe20000010007 */
[----:B------:R-:W-:-:S03]  /*7660*/  F2FP.F16.F32.PACK_AB R13, R8, R11 ;  /* 0x0000000b080d723e */ /* 0x000fc600000000ff */
[----:B------:R-:W-:Y:S02]  /*7670*/  F2FP.F16.F32.PACK_AB R14, R9, R4 ;  /* 0x00000004090e723e */ /* 0x000fe400000000ff */
[----:B------:R-:W-:-:S05]  /*7680*/  F2FP.F16.F32.PACK_AB R15, R10, R5 ;  /* 0x000000050a0f723e */ /* 0x000fca00000000ff */
[----:B------:R3:W-:Y:S01]  /*7690*/  STS.128 [R0+0x1000], R12 ;  /* 0x0010000c00007388 */ /* 0x0007e20000000c00 */
[----:B------:R-:W-:Y:S05]  /*76a0*/  BRA `(.L_x_3193) ;  /* 0x0000000c00807947 */ /* 0x000fea0003800000 */
.L_x_3180:
[----:B------:R-:W0:Y:S01]  /*76b0*/  LDC R9, c[0x0][0x3d4] ;  /* 0x0000f500ff097b82 */ /* 0x000e220000000800 */
[----:B------:R-:W-:Y:S01]  /*76c0*/  IMAD R30, R25, -0x40, R30 ;  /* 0xffffffc0191e7824 */ /* 0x000fe200078e021e */
[----:B------:R-:W-:Y:S02]  /*76d0*/  CS2R R32, SRZ ;  /* 0x0000000000207805 */ /* 0x000fe4000001ff00 */
[----:B------:R-:W-:Y:S02]  /*76e0*/  CS2R R34, SRZ ;  /* 0x0000000000227805 */ /* 0x000fe4000001ff00 */
[----:B------:R-:W-:Y:S02]  /*76f0*/  CS2R R4, SRZ ;  /* 0x0000000000047805 */ /* 0x000fe4000001ff00 */
[----:B------:R-:W-:Y:S02]  /*7700*/  CS2R R6, SRZ ;  /* 0x0000000000067805 */ /* 0x000fe4000001ff00 */
[----:B------:R-:W-:-:S02]  /*7710*/  VIMNMX R30, R30, 0x40, PT ;  /* 0x000000401e1e7848 */ /* 0x000fc40003fe0100 */
[----:B0-----:R-:W-:-:S04]  /*7720*/  ISETP.GE.AND P0, PT, R16, R9, PT ;  /* 0x000000091000720c */ /* 0x001fc80003f06270 */
[----:B------:R-:W-:-:S13]  /*7730*/  ISETP.GE.OR P1, PT, R23, R30, P0 ;  /* 0x0000001e1700720c */ /* 0x000fda0000726670 */
[----:B------:R0:W5:Y:S04]  /*7740*/  @!P1 LDG.E.128 R32, desc[UR40][R36.64] ;  /* 0x0000002824209981 */ /* 0x000168000c1e1d00 */
[----:B------:R0:W5:Y:S01]  /*7750*/  @!P1 LDG.E.128 R4, desc[UR40][R38.64] ;  /* 0x0000002826049981 */ /* 0x000162000c1e1d00 */
[----:B------:R-:W-:Y:S01]  /*7760*/  UMOV UR4, 0xffffffff ;  /* 0xffffffff00047882 */ /* 0x000fe20000000000 */
[----:B------:R-:W-:Y:S02]  /*7770*/  LEA.HI R0, R202, R202, RZ, 0x1 ;  /* 0x000000caca007211 */ /* 0x000fe400078f08ff */
[----:B------:R-:W-:Y:S05]  /*7780*/  BRA.DIV UR4, `(.L_x_3196) ;  /* 0x000000da04547947 */ /* 0x000fea000b800000 */
.L_x_3359:
[----:B------:R-:W-:Y:S01]  /*7790*/  UMOV UR4, 0xffffffff ;  /* 0xffffffff00047882 */ /* 0x000fe20000000000 */
[----:B------:R-:W-:Y:S02]  /*77a0*/  LOP3.LUT R3, R0, 0xfffffffe, RZ, 0xc0, !PT ;  /* 0xfffffffe00037812 */ /* 0x000fe400078ec0ff */
[----:B------:R-:W-:Y:S05]  /*77b0*/  BRA.DIV UR4, `(.L_x_3197) ;  /* 0x000000da04707947 */ /* 0x000fea000b800000 */
.L_x_3362:
[----:B------:R-:W-:Y:S01]  /*77c0*/  UMOV UR4, 0xffffffff ;  /* 0xffffffff00047882 */ /* 0x000fe20000000000 */
[----:B------:R-:W-:Y:S02]  /*77d0*/  IADD3 R3, R202, -R3, RZ ;  /* 0x80000003ca037210 */ /* 0x000fe40007ffe0ff */
[----:B------:R-:W-:Y:S05]  /*77e0*/  BRA.DIV UR4, `(.L_x_3198) ;  /* 0x000000da048c7947 */ /* 0x000fea000b800000 */
.L_x_3365:
[----:B------:R-:W-:Y:S01]  /*77f0*/  UMOV UR4, 0xffffffff ;  /* 0xffffffff00047882 */ /* 0x000fe20000000000 */
[----:B------:R-:W-:Y:S02]  /*7800*/  SHF.L.U32 R3, R3, 0x1f, RZ ;  /* 0x0000001f03037819 */ /* 0x000fe400000006ff */
[----:B------:R-:W-:Y:S05]  /*7810*/  BRA.DIV UR4, `(.L_x_3199) ;  /* 0x000000da04a87947 */ /* 0x000fea000b800000 */
.L_x_3368:
[----:B------:R-:W1:Y:S01]  /*7820*/  SYNCS.PHASECHK.TRANS64.TRYWAIT P1, [R2+URZ+0x28c00], R3 ;  /* 0x028c0003020075a7 */ /* 0x000e62000802017f */
[----:B0----5:R-:W-:Y:S01]  /*7830*/  IMAD.MOV.U32 R36, RZ, RZ, R32 ;  /* 0x000000ffff247224 */ /* 0x021fe200078e0020 */
[--C-:B------:R-:W-:Y:S01]  /*7840*/  SHF.R.U64 R40, R32, 0x10, R33.reuse ;  /* 0x0000001020287819 */ /* 0x100fe20000001221 */
[--C-:B------:R-:W-:Y:S01]  /*7850*/  IMAD.MOV.U32 R0, RZ, RZ, R33.reuse ;  /* 0x000000ffff007224 */ /* 0x100fe200078e0021 */
[----:B------:R-:W-:Y:S01]  /*7860*/  SHF.R.U32.HI R8, RZ, 0x10, R33 ;  /* 0x00000010ff087819 */ /* 0x000fe20000011621 */
[----:B------:R-:W-:Y:S01]  /*7870*/  IMAD.MOV.U32 R37, RZ, RZ, R34 ;  /* 0x000000ffff257224 */ /* 0x000fe200078e0022 */
[--C-:B------:R-:W-:Y:S01]  /*7880*/  SHF.R.U64 R42, R4, 0x10, R5.reuse ;  /* 0x00000010042a7819 */ /* 0x100fe20000001205 */
[----:B------:R-:W-:Y:S01]  /*7890*/  IMAD.MOV.U32 R39, RZ, RZ, R6 ;  /* 0x000000ffff277224 */ /* 0x000fe200078e0006 */
[----:B------:R-:W-:Y:S01]  /*78a0*/  PRMT R36, R36, 0x5410, R0 ;  /* 0x0000541024247816 */ /* 0x000fe20000000000 */
[----:B------:R-:W-:Y:S01]  /*78b0*/  IMAD.MOV.U32 R0, RZ, RZ, R4 ;  /* 0x000000ffff007224 */ /* 0x000fe200078e0004 */
[----:B------:R-:W-:Y:S01]  /*78c0*/  PRMT R40, R40, 0x5410, R8 ;  /* 0x0000541028287816 */ /* 0x000fe20000000008 */
[----:B------:R-:W-:Y:S01]  /*78d0*/  IMAD.MOV.U32 R8, RZ, RZ, R5 ;  /* 0x000000ffff087224 */ /* 0x000fe200078e0005 */
[----:B------:R-:W-:Y:S01]  /*78e0*/  SHF.R.U64 R43, R6, 0x10, R7 ;  /* 0x00000010062b7819 */ /* 0x000fe20000001207 */
[----:B------:R-:W-:Y:S01]  /*78f0*/  BSSY B1, `(.L_x_3200) ;  /* 0x0000011000017945 */ /* 0x000fe20003800000 */
[----:B------:R-:W-:-:S02]  /*7900*/  MOV R38, R35 ;  /* 0x0000002300267202 */ /* 0x000fc40000000f00 */
[--C-:B------:R-:W-:Y:S02]  /*7910*/  SHF.R.U64 R41, R34, 0x10, R35.reuse ;  /* 0x0000001022297819 */ /* 0x100fe40000001223 */
[----:B------:R-:W-:Y:S02]  /*7920*/  SHF.R.U32.HI R10, RZ, 0x10, R35 ;  /* 0x00000010ff0a7819 */ /* 0x000fe40000011623 */
[----:B------:R-:W-:Y:S02]  /*7930*/  SHF.R.U32.HI R5, RZ, 0x10, R5 ;  /* 0x00000010ff057819 */ /* 0x000fe40000011605 */
[----:B------:R-:W-:Y:S02]  /*7940*/  MOV R4, R7 ;  /* 0x0000000700047202 */ /* 0x000fe40000000f00 */
[----:B------:R-:W-:Y:S02]  /*7950*/  SHF.R.U32.HI R6, RZ, 0x10, R7 ;  /* 0x00000010ff067819 */ /* 0x000fe40000011607 */
[----:B------:R-:W-:-:S02]  /*7960*/  ISETP.GE.OR P2, PT, R23, R30, P0 ;  /* 0x0000001e1700720c */ /* 0x000fc40000746670 */
[----:B------:R-:W-:Y:S01]  /*7970*/  PRMT R37, R37, 0x5410, R0 ;  /* 0x0000541025257816 */ /* 0x000fe20000000000 */
[----:B------:R-:W-:Y:S01]  /*7980*/  IMAD.IADD R0, R16, 0x1, R9 ;  /* 0x0000000110007824 */ /* 0x000fe200078e0209 */
[----:B------:R-:W-:Y:S02]  /*7990*/  ISETP.GE.OR P0, PT, R216, R30, P0 ;  /* 0x0000001ed800720c */ /* 0x000fe40000706670 */
[----:B------:R-:W-:Y:S02]  /*79a0*/  PRMT R41, R41, 0x5410, R10 ;  /* 0x0000541029297816 */ /* 0x000fe4000000000a */
[----:B------:R-:W-:Y:S02]  /*79b0*/  PRMT R38, R38, 0x5410, R8 ;  /* 0x0000541026267816 */ /* 0x000fe40000000008 */
[----:B------:R-:W-:Y:S02]  /*79c0*/  PRMT R42, R42, 0x5410, R5 ;  /* 0x000054102a2a7816 */ /* 0x000fe40000000005 */
[----:B------:R-:W-:-:S02]  /*79d0*/  PRMT R39, R39, 0x5410, R4 ;  /* 0x0000541027277816 */ /* 0x000fc40000000004 */
[----:B------:R-:W-:Y:S01]  /*79e0*/  PRMT R43, R43, 0x5410, R6 ;  /* 0x000054102b2b7816 */ /* 0x000fe20000000006 */
[----:B-1----:R-:W-:Y:S06]  /*79f0*/  @!P1 BRA `(.L_x_3201) ;  /* 0x000000d800589947 */ /* 0x002fec0003800000 */
.L_x_3369:
[----:B------:R-:W-:Y:S05]  /*7a00*/  BSYNC B1 ;  /* 0x0000000000017941 */ /* 0x000fea0003800000 */
.L_x_3200:
[----:B------:R-:W-:Y:S01]  /*7a10*/  BSSY B1, `(.L_x_3202) ;  /* 0x0000059000017945 */ /* 0x000fe20003800000 */
[----:B------:R-:W-:-:S03]  /*7a20*/  LOP3.LUT R0, R0, 0x38, RZ, 0xc0, !PT ;  /* 0x0000003800007812 */ /* 0x000fc600078ec0ff */
[----:B------:R-:W-:Y:S05]  /*7a30*/  @P2 BRA `(.L_x_3203) ;  /* 0x0000000400582947 */ /* 0x000fea0003800000 */
[----:B0-----:R-:W-:Y:S02]  /*7a40*/  IMAD.SHL.U32 R3, R186, 0x40, RZ ;  /* 0x00000040ba037824 */ /* 0x001fe400078e00ff */
[----:B------:R-:W-:Y:S02]  /*7a50*/  HADD2.F32 R26, -RZ, R36.H0_H0 ;  /* 0x20000024ff1a7230 */ /* 0x000fe40000004100 */
[----:B------:R-:W-:Y:S01]  /*7a60*/  HADD2.F32 R28, -RZ, R37.H1_H1 ;  /* 0x30000025ff1c7230 */ /* 0x000fe20000004100 */
[----:B------:R-:W-:Y:S01]  /*7a70*/  LOP3.LUT R5, R3, 0x1c0, RZ, 0xc0, !PT ;  /* 0x000001c003057812 */ /* 0x000fe200078ec0ff */
[----:B------:R-:W-:Y:S02]  /*7a80*/  HADD2.F32 R25, -RZ, R42.H0_H0 ;  /* 0x2000002aff197230 */ /* 0x000fe40000004100 */
[----:B------:R-:W-:Y:S01]  /*7a90*/  HADD2.F32 R27, -RZ, R38.H1_H1 ;  /* 0x30000026ff1b7230 */ /* 0x000fe20000004100 */
[----:B------:R-:W-:Y:S02]  /*7aa0*/  LOP3.LUT R3, R5, 0x38, R16, 0xf8, !PT ;  /* 0x0000003805037812 */ /* 0x000fe400078ef810 */
[----:B------:R-:W-:-:S04]  /*7ab0*/  SHF.R.U32.HI R6, RZ, 0x3, R5 ;  /* 0x00000003ff067819 */ /* 0x000fc80000011605 */
[----:B------:R-:W-:-:S05]  /*7ac0*/  LOP3.LUT R4, R3, R6, RZ, 0x3c, !PT ;  /* 0x0000000603047212 */ /* 0x000fca00078e3cff */
[----:B------:R-:W-:Y:S01]  /*7ad0*/  IMAD R3, R189, 0x200, R4 ;  /* 0x00000200bd037824 */ /* 0x000fe200078e0204 */
[----:B------:R-:W-:-:S04]  /*7ae0*/  LOP3.LUT R4, R6, R0, R5, 0x1e, !PT ;  /* 0x0000000006047212 */ /* 0x000fc800078e1e05 */
[----:B------:R-:W-:Y:S01]  /*7af0*/  LEA R33, R3, R2, 0x1 ;  /* 0x0000000203217211 */ /* 0x000fe200078e08ff */
[----:B------:R-:W-:-:S04]  /*7b00*/  IMAD R3, R189, 0x200, R4 ;  /* 0x00000200bd037824 */ /* 0x000fc800078e0204 */
[----:B------:R-:W-:Y:S01]  /*7b10*/  IMAD R35, R3, 0x2, R2 ;  /* 0x0000000203237824 */ /* 0x000fe200078e0202 */
[----:B------:R-:W0:Y:S04]  /*7b20*/  LDS.128 R8, [R33+0x20400] ;  /* 0x0204000021087984 */ /* 0x000e280000000c00 */
[----:B------:R-:W1:Y:S01]  /*7b30*/  LDS.128 R4, [R35+0x20400] ;  /* 0x0204000023047984 */ /* 0x000e620000000c00 */
[--C-:B0-----:R-:W-:Y:S02]  /*7b40*/  HADD2.F32 R3, -RZ, R8.reuse.H0_H0 ;  /* 0x20000008ff037230 */ /* 0x101fe40000004100 */
        /* <DEDUP_REMOVED lines=13> */
[----:B------:R-:W-:Y:S02]  /*7c20*/  HADD2.F32 R12, -RZ, R9.H0_H0 ;  /* 0x20000009ff0c7230 */ /* 0x000fe40000004100 */
[C---:B------:R-:W-:Y:S01]  /*7c30*/  FMUL.FTZ R15, R20.reuse, R27 ;  /* 0x0000001b140f7220 */ /* 0x040fe20000410000 */
[----:B------:R-:W-:Y:S02]  /*7c40*/  HADD2.F32 R5, -RZ, R5.H1_H1 ;  /* 0x30000005ff057230 */ /* 0x000fe40000004100 */
[----:B------:R-:W-:Y:S01]  /*7c50*/  FMUL.FTZ R20, R20, R3 ;  /* 0x0000000314147220 */ /* 0x000fe20000410000 */
[----:B------:R-:W-:Y:S02]  /*7c60*/  HADD2.F32 R26, -RZ, R42.H1_H1 ;  /* 0x3000002aff1a7230 */ /* 0x000fe40000004100 */
[----:B------:R-:W-:Y:S01]  /*7c70*/  FFMA.FTZ R31, R8, R25, R31 ;  /* 0x00000019081f7223 */ /* 0x000fe2000001001f */
[----:B------:R-:W-:-:S02]  /*7c80*/  HADD2.F32 R4, -RZ, R40.H1_H1 ;  /* 0x30000028ff047230 */ /* 0x000fc40000004100 */
[C---:B------:R-:W-:Y:S01]  /*7c90*/  FFMA.FTZ R15, R12.reuse, R3, -R15 ;  /* 0x000000030c0f7223 */ /* 0x040fe2000001080f */
[----:B------:R-:W-:Y:S02]  /*7ca0*/  HADD2.F32 R9, -RZ, R9.H1_H1 ;  /* 0x30000009ff097230 */ /* 0x000fe40000004100 */
        /* <DEDUP_REMOVED lines=11> */
[--C-:B------:R-:W-:Y:S02]  /*7d60*/  HADD2.F32 R13, -RZ, R10.reuse.H0_H0 ;  /* 0x2000000aff0d7230 */ /* 0x100fe40000004100 */
[----:B------:R-:W-:Y:S01]  /*7d70*/  FFMA.FTZ R21, R9, R26, R34 ;  /* 0x0000001a09157223 */ /* 0x000fe20000010022 */
[----:B------:R-:W-:-:S02]  /*7d80*/  HADD2.F32 R10, -RZ, R10.H1_H1 ;  /* 0x3000000aff0a7230 */ /* 0x000fc40000004100 */
[----:B------:R-:W-:Y:S01]  /*7d90*/  FMUL.FTZ R9, R6, R5 ;  /* 0x0000000506097220 */ /* 0x000fe20000410000 */
[----:B------:R-:W-:Y:S02]  /*7da0*/  HADD2.F32 R3, -RZ, R41.H0_H0 ;  /* 0x20000029ff037230 */ /* 0x000fe40000004100 */
[C---:B------:R-:W-:Y:S01]  /*7db0*/  FFMA.FTZ R27, R13.reuse, R12, R27 ;  /* 0x0000000c0d1b7223 */ /* 0x040fe2000001001b */
[----:B------:R-:W-:Y:S01]  /*7dc0*/  FFMA.FTZ R25, R13, R8, -R4 ;  /* 0x000000080d197223 */ /* 0x000fe20000010804 */
[----:B------:R-:W-:Y:S02]  /*7dd0*/  HADD2.F32 R24, -RZ, R7.H0_H0 ;  /* 0x20000007ff187230 */ /* 0x000fe40000004100 */
[-C--:B------:R-:W-:Y:S01]  /*7de0*/  FFMA.FTZ R12, R10, R3.reuse, -R9 ;  /* 0x000000030a0c7223 */ /* 0x080fe20000010809 */
[----:B------:R-:W-:Y:S01]  /*7df0*/  FMUL.FTZ R13, R6, R3 ;  /* 0x00000003060d7220 */ /* 0x000fe20000410000 */
[----:B------:R-:W-:Y:S02]  /*7e00*/  HADD2.F32 R9, -RZ, R39.H1_H1 ;  /* 0x30000027ff097230 */ /* 0x000fe40000004100 */
[----:B------:R-:W-:-:S02]  /*7e10*/  HADD2.F32 R3, -RZ, R38.H0_H0 ;  /* 0x20000026ff037230 */ /* 0x000fc40000004100 */
[----:B------:R-:W-:Y:S01]  /*7e20*/  FFMA.FTZ R10, R10, R5, R13 ;  /* 0x000000050a0a7223 */ /* 0x000fe2000001000d */
[----:B------:R-:W-:Y:S02]  /*7e30*/  HADD2.F32 R7, -RZ, R7.H1_H1 ;  /* 0x30000007ff077230 */ /* 0x000fe40000004100 */
[C---:B------:R-:W-:Y:S01]  /*7e40*/  FMUL.FTZ R5, R24.reuse, R9 ;  /* 0x0000000918057220 */ /* 0x040fe20000410000 */
[----:B------:R-:W-:Y:S02]  /*7e50*/  HADD2.F32 R6, -RZ, R43.H1_H1 ;  /* 0x3000002bff067230 */ /* 0x000fe40000004100 */
[----:B------:R-:W-:Y:S01]  /*7e60*/  FMUL.FTZ R24, R24, R3 ;  /* 0x0000000318187220 */ /* 0x000fe20000410000 */
[----:B------:R-:W-:Y:S01]  /*7e70*/  HADD2.F32 R4, -RZ, R41.H1_H1 ;  /* 0x30000029ff047230 */ /* 0x000fe20000004100 */
[----:B------:R-:W-:Y:S01]  /*7e80*/  F2FP.F16.F32.PACK_AB R10, R10, R27 ;  /* 0x0000001b0a0a723e */ /* 0x000fe200000000ff */
[--C-:B------:R-:W-:Y:S02]  /*7e90*/  HADD2.F32 R14, -RZ, R11.reuse.H0_H0 ;  /* 0x2000000bff0e7230 */ /* 0x100fe40000004100 */
[----:B------:R-:W-:Y:S01]  /*7ea0*/  FMUL.FTZ R8, R7, R6 ;  /* 0x0000000607087220 */ /* 0x000fe20000410000 */
[----:B------:R-:W-:-:S02]  /*7eb0*/  HADD2.F32 R11, -RZ, R11.H1_H1 ;  /* 0x3000000bff0b7230 */ /* 0x000fc40000004100 */
[-C--:B------:R-:W-:Y:S01]  /*7ec0*/  FMUL.FTZ R13, R7, R4.reuse ;  /* 0x00000004070d7220 */ /* 0x080fe20000410000 */
        /* <DEDUP_REMOVED lines=10> */
[----:B------:R1:W-:Y:S01]  /*7f70*/  STS.128 [R33+0x20400], R4 ;  /* 0x0204000421007388 */ /* 0x0003e20000000c00 */
[----:B------:R-:W-:-:S05]  /*7f80*/  F2FP.F16.F32.PACK_AB R11, R11, R24 ;  /* 0x000000180b0b723e */ /* 0x000fca00000000ff */
[----:B------:R1:W-:Y:S02]  /*7f90*/  STS.128 [R35+0x20400], R8 ;  /* 0x0204000823007388 */ /* 0x0003e40000000c00 */
.L_x_3203:
[----:B------:R-:W-:Y:S05]  /*7fa0*/  BSYNC B1 ;  /* 0x0000000000017941 */ /* 0x000fea0003800000 */
.L_x_3202:
[----:B------:R-:W-:Y:S05]  /*7fb0*/  @P0 BRA `(.L_x_3193) ;  /* 0x00000004003c0947 */ /* 0x000fea0003800000 */
[----:B0-----:R-:W-:Y:S01]  /*7fc0*/  LOP3.LUT R3, R215, R0, R209, 0x1e, !PT ;  /* 0x00000000d7037212 */ /* 0x001fe200078e1ed1 */
[----:B-1----:R-:W0:Y:S01]  /*7fd0*/  LDS.128 R8, [R207+0x20400] ;  /* 0x02040000cf087984 */ /* 0x002e220000000c00 */
[--C-:B------:R-:W-:Y:S02]  /*7fe0*/  HADD2.F32 R28, -RZ, R37.reuse.H1_H1 ;  /* 0x30000025ff1c7230 */ /* 0x100fe40000004100 */
[----:B------:R-:W-:Y:S02]  /*7ff0*/  HADD2.F32 R26, -RZ, R36.H0_H0 ;  /* 0x20000024ff1a7230 */ /* 0x000fe40000004100 */
[----:B------:R-:W-:Y:S02]  /*8000*/  IMAD.IADD R3, R210, 0x1, R3 ;  /* 0x00000001d2037824 */ /* 0x000fe400078e0203 */
[----:B------:R-:W-:Y:S02]  /*8010*/  HADD2.F32 R30, -RZ, R42.H0_H0 ;  /* 0x2000002aff1e7230 */ /* 0x000fe40000004100 */
[----:B------:R-:W-:Y:S01]  /*8020*/  HADD2.F32 R32, -RZ, R38.H1_H1 ;  /* 0x30000026ff207230 */ /* 0x000fe20000004100 */
[----:B------:R-:W-:Y:S01]  /*8030*/  LEA R3, R3, R2, 0x1 ;  /* 0x0000000203037211 */ /* 0x000fe200078e08ff */
[----:B------:R-:W-:-:S02]  /*8040*/  HADD2.F32 R33, -RZ, R37.H0_H0 ;  /* 0x20000025ff217230 */ /* 0x000fc40000004100 */
[----:B------:R-:W-:Y:S02]  /*8050*/  HADD2.F32 R35, -RZ, R42.H1_H1 ;  /* 0x3000002aff237230 */ /* 0x000fe40000004100 */
[----:B------:R-:W1:Y:S01]  /*8060*/  LDS.128 R4, [R3+0x20400] ;  /* 0x0204000003047984 */ /* 0x000e620000000c00 */
[----:B------:R-:W-:Y:S02]  /*8070*/  HADD2.F32 R37, -RZ, R39.H0_H0 ;  /* 0x20000027ff257230 */ /* 0x000fe40000004100 */
[--C-:B0-----:R-:W-:Y:S02]  /*8080*/  HADD2.F32 R0, -RZ, R8.reuse.H0_H0 ;  /* 0x20000008ff007230 */ /* 0x101fe40000004100 */
[----:B------:R-:W-:Y:S02]  /*8090*/  HADD2.F32 R8, -RZ, R8.H1_H1 ;  /* 0x30000008ff087230 */ /* 0x000fe40000004100 */
[--C-:B------:R-:W-:Y:S02]  /*80a0*/  HADD2.F32 R12, -RZ, R9.reuse.H0_H0 ;  /* 0x20000009ff0c7230 */ /* 0x100fe40000004100 */
[----:B------:R-:W-:-:S02]  /*80b0*/  HADD2.F32 R9, -RZ, R9.H1_H1 ;  /* 0x30000009ff097230 */ /* 0x000fc40000004100 */
[--C-:B------:R-:W-:Y:S02]  /*80c0*/  HADD2.F32 R13, -RZ, R10.reuse.H0_H0 ;  /* 0x2000000aff0d7230 */ /* 0x100fe40000004100 */
[----:B------:R-:W-:Y:S02]  /*80d0*/  HADD2.F32 R10, -RZ, R10.H1_H1 ;  /* 0x3000000aff0a7230 */ /* 0x000fe40000004100 */
[--C-:B------:R-:W-:Y:S02]  /*80e0*/  HADD2.F32 R14, -RZ, R11.reuse.H0_H0 ;  /* 0x2000000bff0e7230 */ /* 0x100fe40000004100 */
[----:B------:R-:W-:Y:S02]  /*80f0*/  HADD2.F32 R11, -RZ, R11.H1_H1 ;  /* 0x3000000bff0b7230 */ /* 0x000fe40000004100 */
[--C-:B-1----:R-:W-:Y:S02]  /*8100*/  HADD2.F32 R15, -RZ, R4.reuse.H0_H0 ;  /* 0x20000004ff0f7230 */ /* 0x102fe40000004100 */
[----:B------:R-:W-:-:S02]  /*8110*/  HADD2.F32 R4, -RZ, R4.H1_H1 ;  /* 0x30000004ff047230 */ /* 0x000fc40000004100 */
[--C-:B------:R-:W-:Y:S02]  /*8120*/  HADD2.F32 R20, -RZ, R5.reuse.H0_H0 ;  /* 0x20000005ff147230 */ /* 0x100fe40000004100 */
[-C--:B------:R-:W-:Y:S01]  /*8130*/  FMUL.FTZ R25, R28, R15.reuse ;  /* 0x0000000f1c197220 */ /* 0x080fe20000410000 */
[----:B------:R-:W-:Y:S01]  /*8140*/  FMUL.FTZ R15, R26, R15 ;  /* 0x0000000f1a0f7220 */ /* 0x000fe20000410000 */
[----:B------:R-:W-:Y:S01]  /*8150*/  FMUL.FTZ R27, R30, R4 ;  /* 0x000000041e1b7220 */ /* 0x000fe20000410000 */
[----:B------:R-:W-:Y:S02]  /*8160*/  HADD2.F32 R5, -RZ, R5.H1_H1 ;  /* 0x30000005ff057230 */ /* 0x000fe40000004100 */
[-C--:B------:R-:W-:Y:S01]  /*8170*/  FFMA.FTZ R25, R26, R0.reuse, -R25 ;  /* 0x000000001a197223 */ /* 0x080fe20000010819 */
[----:B------:R-:W-:Y:S02]  /*8180*/  HADD2.F32 R26, -RZ, R40.H0_H0 ;  /* 0x20000028ff1a7230 */ /* 0x000fe40000004100 */
[----:B------:R-:W-:Y:S01]  /*8190*/  FFMA.FTZ R15, R28, R0, R15 ;  /* 0x000000001c0f7223 */ /* 0x000fe2000001000f */
[----:B------:R-:W-:-:S02]  /*81a0*/  HADD2.F32 R0, -RZ, R36.H1_H1 ;  /* 0x30000024ff007230 */ /* 0x000fc40000004100 */
[----:B------:R-:W-:Y:S02]  /*81b0*/  HADD2.F32 R21, -RZ, R6.H0_H0 ;  /* 0x20000006ff157230 */ /* 0x000fe40000004100 */
[C---:B------:R-:W-:Y:S01]  /*81c0*/  FMUL.FTZ R29, R26.reuse, R4 ;  /* 0x000000041a1d7220 */ /* 0x040fe20000410000 */
[----:B------:R-:W-:Y:S01]  /*81d0*/  FFMA.FTZ R4, R26, R8, -R27 ;  /* 0x000000081a047223 */ /* 0x000fe2000001081b */
[-C--:B------:R-:W-:Y:S01]  /*81e0*/  FMUL.FTZ R27, R32, R20.reuse ;  /* 0x00000014201b7220 */ /* 0x080fe20000410000 */
[----:B------:R-:W-:Y:S01]  /*81f0*/  FMUL.FTZ R31, R0, R20 ;  /* 0x00000014001f7220 */ /* 0x000fe20000410000 */
[----:B------:R-:W-:Y:S01]  /*8200*/  FFMA.FTZ R8, R30, R8, R29 ;  /* 0x000000081e087223 */ /* 0x000fe2000001001d */
[----:B------:R-:W-:Y:S02]  /*8210*/  HADD2.F32 R29, -RZ, R40.H1_H1 ;  /* 0x30000028ff1d7230 */ /* 0x000fe40000004100 */
[----:B------:R-:W-:Y:S01]  /*8220*/  FFMA.FTZ R27, R0, R12, -R27 ;  /* 0x0000000c001b7223 */ /* 0x000fe2000001081b */
[----:B------:R-:W-:-:S02]  /*8230*/  HADD2.F32 R6, -RZ, R6.H1_H1 ;  /* 0x30000006ff067230 */ /* 0x000fc40000004100 */
[----:B------:R-:W-:Y:S01]  /*8240*/  FFMA.FTZ R31, R32, R12, R31 ;  /* 0x0000000c201f7223 */ /* 0x000fe2000001001f */
[----:B------:R-:W-:Y:S02]  /*8250*/  HADD2.F32 R30, -RZ, R43.H0_H0 ;  /* 0x2000002bff1e7230 */ /* 0x000fe40000004100 */
[-C--:B------:R-:W-:Y:S01]  /*8260*/  FMUL.FTZ R0, R35, R5.reuse ;  /* 0x0000000523007220 */ /* 0x080fe20000410000 */
[----:B------:R-:W-:Y:S01]  /*8270*/  FMUL.FTZ R12, R29, R5 ;  /* 0x000000051d0c7220 */ /* 0x000fe20000410000 */
[----:B------:R-:W-:Y:S02]  /*8280*/  HADD2.F32 R28, -RZ, R41.H0_H0 ;  /* 0x20000029ff1c7230 */ /* 0x000fe40000004100 */
[-C--:B------:R-:W-:Y:S01]  /*8290*/  FMUL.FTZ R20, R37, R21.reuse ;  /* 0x0000001525147220 */ /* 0x080fe20000410000 */
[----:B------:R-:W-:Y:S01]  /*82a0*/  FMUL.FTZ R26, R33, R21 ;  /* 0x00000015211a7220 */ /* 0x000fe20000410000 */
[----:B------:R-:W-:Y:S01]  /*82b0*/  FMUL.FTZ R5, R30, R6 ;  /* 0x000000061e057220 */ /* 0x000fe20000410000 */
[-C--:B------:R-:W-:Y:S01]  /*82c0*/  FFMA.FTZ R0, R29, R9.reuse, -R0 ;  /* 0x000000091d007223 */ /* 0x080fe20000010800 */
[----:B------:R-:W-:Y:S01]  /*82d0*/  FFMA.FTZ R12, R35, R9, R12 ;  /* 0x00000009230c7223 */ /* 0x000fe2000001000c */
[-C--:B------:R-:W-:Y:S01]  /*82e0*/  FFMA.FTZ R20, R33, R13.reuse, -R20 ;  /* 0x0000000d21147223 */ /* 0x080fe20000010814 */
[----:B------:R-:W-:Y:S01]  /*82f0*/  FFMA.FTZ R26, R37, R13, R26 ;  /* 0x0000000d251a7223 */ /* 0x000fe2000001001a */
[----:B------:R-:W-:-:S02]  /*8300*/  HADD2.F32 R24, -RZ, R7.H0_H0 ;  /* 0x20000007ff187230 */ /* 0x000fc40000004100 */
[C---:B------:R-:W-:Y:S01]  /*8310*/  FMUL.FTZ R13, R28.reuse, R6 ;  /* 0x000000061c0d7220 */ /* 0x040fe20000410000 */
[-C--:B------:R-:W-:Y:S01]  /*8320*/  FFMA.FTZ R9, R28, R10.reuse, -R5 ;  /* 0x0000000a1c097223 */ /* 0x080fe20000010805 */
[----:B------:R-:W-:Y:S01]  /*8330*/  HADD2.F32 R7, -RZ, R7.H1_H1 ;  /* 0x30000007ff077230 */ /* 0x000fe20000004100 */
[----:B------:R-:W-:Y:S01]  /*8340*/  F2FP.F16.F32.PACK_AB R4, R4, R25 ;  /* 0x000000190404723e */ /* 0x000fe200000000ff */
[----:B------:R-:W-:Y:S02]  /*8350*/  HADD2.F32 R32, -RZ, R39.H1_H1 ;  /* 0x30000027ff207230 */ /* 0x000fe40000004100 */
[----:B------:R-:W-:Y:S01]  /*8360*/  FFMA.FTZ R13, R30, R10, R13 ;  /* 0x0000000a1e0d7223 */ /* 0x000fe2000001000d */
[----:B------:R-:W-:Y:S02]  /*8370*/  HADD2.F32 R28, -RZ, R38.H0_H0 ;  /* 0x20000026ff1c7230 */ /* 0x000fe40000004100 */
[----:B------:R-:W-:Y:S02]  /*8380*/  HADD2.F32 R33, -RZ, R43.H1_H1 ;  /* 0x3000002bff217230 */ /* 0x000fe40000004100 */
[----:B------:R-:W-:Y:S01]  /*8390*/  FMUL.FTZ R5, R32, R24 ;  /* 0x0000001820057220 */ /* 0x000fe20000410000 */
[----:B------:R-:W-:-:S02]  /*83a0*/  HADD2.F32 R29, -RZ, R41.H1_H1 ;  /* 0x30000029ff1d7230 */ /* 0x000fc40000004100 */
[C---:B------:R-:W-:Y:S01]  /*83b0*/  FMUL.FTZ R21, R28.reuse, R24 ;  /* 0x000000181c157220 */ /* 0x040fe20000410000 */
[----:B------:R-:W-:Y:S01]  /*83c0*/  F2FP.F16.F32.PACK_AB R30, R13, R26 ;  /* 0x0000001a0d1e723e */ /* 0x000fe200000000ff */
[-C--:B------:R-:W-:Y:S01]  /*83d0*/  FMUL.FTZ R6, R33, R7.reuse ;  /* 0x0000000721067220 */ /* 0x080fe20000410000 */
[C---:B------:R-:W-:Y:S01]  /*83e0*/  FMUL.FTZ R24, R29.reuse, R7 ;  /* 0x000000071d187220 */ /* 0x040fe20000410000 */
[-C--:B------:R-:W-:Y:S02]  /*83f0*/  FFMA.FTZ R7, R28, R14.reuse, -R5 ;  /* 0x0000000e1c077223 */ /* 0x080fe40000010805 */
[-C--:B------:R-:W-:Y:S01]  /*8400*/  FFMA.FTZ R10, R29, R11.reuse, -R6 ;  /* 0x0000000b1d0a7223 */ /* 0x080fe20000010806 */
[----:B------:R-:W-:Y:S01]  /*8410*/  FFMA.FTZ R21, R32, R14, R21 ;  /* 0x0000000e20157223 */ /* 0x000fe20000010015 */
[----:B------:R-:W-:Y:S01]  /*8420*/  FFMA.FTZ R24, R33, R11, R24 ;  /* 0x0000000b21187223 */ /* 0x000fe20000010018 */
[----:B------:R-:W-:Y:S02]  /*8430*/  F2FP.F16.F32.PACK_AB R5, R0, R27 ;  /* 0x0000001b0005723e */ /* 0x000fe400000000ff */
[----:B------:R-:W-:-:S02]  /*8440*/  F2FP.F16.F32.PACK_AB R29, R12, R31 ;  /* 0x0000001f0c1d723e */ /* 0x000fc400000000ff */
[----:B------:R-:W-:Y:S02]  /*8450*/  F2FP.F16.F32.PACK_AB R6, R9, R20 ;  /* 0x000000140906723e */ /* 0x000fe400000000ff */
[----:B------:R-:W-:Y:S02]  /*8460*/  F2FP.F16.F32.PACK_AB R7, R10, R7 ;  /* 0x000000070a07723e */ /* 0x000fe400000000ff */
[----:B------:R-:W-:Y:S02]  /*8470*/  F2FP.F16.F32.PACK_AB R28, R8, R15 ;  /* 0x0000000f081c723e */ /* 0x000fe400000000ff */
[----:B------:R-:W-:Y:S01]  /*8480*/  F2FP.F16.F32.PACK_AB R31, R24, R21 ;  /* 0x00000015181f723e */ /* 0x000fe200000000ff */
[----:B------:R4:W-:Y:S04]  /*8490*/  STS.128 [R207+0x20400], R4 ;  /* 0x02040004cf007388 */ /* 0x0009e80000000c00 */
[----:B------:R4:W-:Y:S02]  /*84a0*/  STS.128 [R3+0x20400], R28 ;  /* 0x0204001c03007388 */ /* 0x0009e40000000c00 */
.L_x_3193:
[----:B------:R-:W-:Y:S05]  /*84b0*/  BSYNC B0 ;  /* 0x0000000000007941 */ /* 0x000fea0003800000 */
.L_x_3179:
        /* <DEDUP_REMOVED lines=8> */
.L_x_3176:
[----:B------:R-:W-:-:S13]  /*8540*/  ISETP.NE.AND P0, PT, R184, 0x3, PT ;  /* 0x00000003b800780c */ /* 0x000fda0003f05270 */
[----:B------:R-:W-:Y:S05]  /*8550*/  @!P0 BRA `(.L_x_3204) ;  /* 0x0000000000048947 */ /* 0x000fea0003800000 */
[----:B------:R-:W-:Y:S01]  /*8560*/  BPT.TRAP 0x1 ;  /* 0x000000040000795c */ /* 0x000fe20000300000 */
.L_x_3204:
[----:B---3--:R-:W-:Y:S01]  /*8570*/  IMAD R15, R18, 0x8, R2 ;  /* 0x00000008120f7824 */ /* 0x008fe200078e0202 */
[----:B------:R-:W-:-:S04]  /*8580*/  SHF.L.U32 R58, R22, 0x1f, RZ ;  /* 0x0000001f163a7819 */ /* 0x000fc800000006ff */
[----:B------:R3:W0:Y:S01]  /*8590*/  SYNCS.PHASECHK.TRANS64.TRYWAIT P1, [R15+URZ+0x28c30], R58 ;  /* 0x028c303a0f0075a7 */ /* 0x000622000802017f */
[----:B------:R-:W-:Y:S05]  /*85a0*/  @!P0 BRA `(.L_x_3205) ;  /* 0x0000000000048947 */ /* 0x000fea0003800000 */
[----:B------:R-:W-:Y:S01]  /*85b0*/  BPT.TRAP 0x1 ;  /* 0x000000040000795c */ /* 0x000fe20000300000 */
.L_x_3205:
[C---:B--2---:R-:W-:Y:S02]  /*85c0*/  VIADD R0, R2.reuse, 0x22400 ;  /* 0x0002240002007836 */ /* 0x044fe40000000000 */
[----:B01--4-:R-:W-:-:S03]  /*85d0*/  VIADD R3, R2, 0x20400 ;  /* 0x0002040002037836 */ /* 0x013fc60000000000 */
[----:B------:R-:W-:Y:S02]  /*85e0*/  SHF.R.U32.HI R0, RZ, 0x4, R0 ;  /* 0x00000004ff007819 */ /* 0x000fe40000011600 */
[----:B------:R-:W-:Y:S02]  /*85f0*/  SHF.R.U32.HI R3, RZ, 0x4, R3 ;  /* 0x00000004ff037819 */ /* 0x000fe40000011603 */
[----:B------:R-:W-:Y:S02]  /*8600*/  LOP3.LUT R0, R0, 0x3fff, RZ, 0xc0, !PT ;  /* 0x00003fff00007812 */ /* 0x000fe400078ec0ff */
[----:B------:R-:W-:Y:S02]  /*8610*/  LOP3.LUT R3, R3, 0x3fff, RZ, 0xc0, !PT ;  /* 0x00003fff03037812 */ /* 0x000fe400078ec0ff */
[----:B------:R-:W-:Y:S01]  /*8620*/  LOP3.LUT R0, R0, 0x10000, RZ, 0xfc, !PT ;  /* 0x0001000000007812 */ /* 0x000fe200078efcff */
[----:B------:R-:W-:Y:S06]  /*8630*/  @P1 BRA `(.L_x_3206) ;  /* 0x0000000000081947 */ /* 0x000fec0003800000 */
[----:B------:R-:W0:Y:S02]  /*8640*/  SYNCS.PHASECHK.TRANS64.TRYWAIT P1, [R15+URZ+0x28c30], R58 ;  /* 0x028c303a0f0075a7 */ /* 0x000e24000802017f */
[----:B0-----:R-:W-:Y:S05]  /*8650*/  @!P1 BRA `(.L_x_3207) ;  /* 0x000000cc00549947 */ /* 0x001fea0003800000 */
.L_x_3206:
[----:B------:R-:W-:Y:S01]  /*8660*/  IMAD.MOV.U32 R5, RZ, RZ, 0x40000040 ;  /* 0x40000040ff057424 */ /* 0x000fe200078e00ff */
[----:B------:R-:W-:Y:S01]  /*8670*/  LOP3.LUT R4, R3, 0x10000, RZ, 0xfc, !PT ;  /* 0x0001000003047812 */ /* 0x000fe200078efcff */
[----:B------:R-:W-:Y:S01]  /*8680*/  IMAD.MOV.U32 R11, RZ, RZ, 0x40000040 ;  /* 0x40000040ff0b7424 */ /* 0x000fe200078e00ff */
[----:B------:R-:W-:Y:S01]  /*8690*/  LEA R10, R18, R0, 0x9 ;  /* 0x00000000120a7211 */ /* 0x000fe200078e48ff */
[----:B------:R-:W-:Y:S05]  /*86a0*/  WARPSYNC.ALL ;  /* 0x0000000000007948 */ /* 0x000fea0003800000 */
[C---:B------:R-:W-:Y:S01]  /*86b0*/  R2UR UR4, R4.reuse ;  /* 0x00000000040472ca */ /* 0x040fe200000e0000 */
[----:B-----5:R-:W-:Y:S01]  /*86c0*/  WARPGROUP.ARRIVE ;  /* 0x00000000000079c5 */ /* 0x020fe20000000000 */
[----:B------:R-:W-:Y:S01]  /*86d0*/  R2UR UR5, R5 ;  /* 0x00000000050572ca */ /* 0x000fe200000e0000 */
[----:B------:R-:W-:Y:S01]  /*86e0*/  VIADD R8, R4, 0x2 ;  /* 0x0000000204087836 */ /* 0x000fe20000000000 */
[C---:B------:R-:W-:Y:S01]  /*86f0*/  R2UR UR6, R10.reuse ;  /* 0x000000000a0672ca */ /* 0x040fe200000e0000 */
[----:B------:R-:W-:Y:S01]  /*8700*/  IMAD.MOV.U32 R9, RZ, RZ, 0x40000040 ;  /* 0x40000040ff097424 */ /* 0x000fe200078e00ff */
[----:B------:R-:W-:Y:S01]  /*8710*/  R2UR UR7, R11 ;  /* 0x000000000b0772ca */ /* 0x000fe200000e0000 */
[----:B------:R-:W-:Y:S01]  /*8720*/  IMAD.MOV.U32 R7, RZ, RZ, 0x40000040 ;  /* 0x40000040ff077424 */ /* 0x000fe200078e00ff */
[C---:B------:R-:W-:Y:S01]  /*8730*/  IADD3 R6, R10.reuse, 0x2, RZ ;  /* 0x000000020a067810 */ /* 0x040fe20007ffe0ff */
[----:B------:R-:W-:Y:S01]  /*8740*/  IMAD.MOV.U32 R13, RZ, RZ, 0x40000040 ;  /* 0x40000040ff0d7424 */ /* 0x000fe200078e00ff */
[C---:B------:R-:W-:Y:S01]  /*8750*/  IADD3 R12, R10.reuse, 0x4, RZ ;  /* 0x000000040a0c7810 */ /* 0x040fe20007ffe0ff */
[----:B------:R-:W-:Y:S01]  /*8760*/  IMAD.MOV.U32 R5, RZ, RZ, 0x40000040 ;  /* 0x40000040ff057424 */ /* 0x000fe200078e00ff */
[----:B------:R-:W-:Y:S01]  /*8770*/  IADD3 R10, R10, 0x6, RZ ;  /* 0x000000060a0a7810 */ /* 0x000fe20007ffe0ff */
[----:B------:R-:W-:Y:S01]  /*8780*/  IMAD.MOV.U32 R11, RZ, RZ, 0x40000040 ;  /* 0x40000040ff0b7424 */ /* 0x000fe200078e00ff */
[----:B------:R-:W1:Y:S01]  /*8790*/  S2R R60, SR_TID.X ;  /* 0x00000000003c7919 */ /* 0x000e620000002100 */
[----:B------:R-:W-:-:S04]  /*87a0*/  IMAD R3, R182, -0x40, R168 ;  /* 0xffffffc0b6037824 */ /* 0x000fc800078e02a8 */
[----:B------:R-:W-:Y:S01]  /*87b0*/  HGMMA.64x64x16.F32 R24, gdesc[UR4], RZ, !UPT, gsb0 ;  /* 0x00e00000041879f0 */ /* 0x000fe2000c0008ff */
[----:B------:R-:W-:Y:S02]  /*87c0*/  R2UR UR4, R8 ;  /* 0x00000000080472ca */ /* 0x000fe400000e0000 */
[----:B------:R-:W-:Y:S02]  /*87d0*/  R2UR UR5, R9 ;  /* 0x00000000090572ca */ /* 0x000fe400000e0000 */
[----:B------:R-:W-:Y:S01]  /*87e0*/  R2UR UR6, R6 ;  /* 0x00000000060672ca */ /* 0x000fe200000e0000 */
[----:B------:R-:W-:Y:S01]  /*87f0*/  VIADD R6, R4, 0x4 ;  /* 0x0000000404067836 */ /* 0x000fe20000000000 */
[----:B------:R-:W-:Y:S01]  /*8800*/  R2UR UR7, R7 ;  /* 0x00000000070772ca */ /* 0x000fe200000e0000 */
[----:B------:R-:W-:Y:S01]  /*8810*/  IMAD.MOV.U32 R7, RZ, RZ, 0x40000040 ;  /* 0x40000040ff077424 */ /* 0x000fe200078e00ff */
[----:B------:R-:W-:Y:S01]  /*8820*/  IADD3 R3, -R190, 0x40, R3 ;  /* 0x00000040be037810 */ /* 0x000fe20007ffe103 */
[----:B------:R-:W-:-:S03]  /*8830*/  VIADD R4, R4, 0x6 ;  /* 0x0000000604047836 */ /* 0x000fc60000000000 */
[C---:B------:R-:W-:Y:S02]  /*8840*/  ISETP.GT.AND P1, PT, R3.reuse, RZ, PT ;  /* 0x000000ff0300720c */ /* 0x040fe40003f24270 */
[C---:B------:R-:W-:Y:S02]  /*8850*/  ISETP.GT.AND P2, PT, R3.reuse, 0x1, PT ;  /* 0x000000010300780c */ /* 0x040fe40003f44270 */
[C---:B------:R-:W-:Y:S02]  /*8860*/  ISETP.GT.AND P3, PT, R3.reuse, 0x8, PT ;  /* 0x000000080300780c */ /* 0x040fe40003f64270 */
[C---:B------:R-:W-:Y:S02]  /*8870*/  ISETP.GT.AND P4, PT, R3.reuse, 0x9, PT ;  /* 0x000000090300780c */ /* 0x040fe40003f84270 */
[C---:B------:R-:W-:Y:S02]  /*8880*/  ISETP.GT.AND P5, PT, R3.reuse, 0x10, PT ;  /* 0x000000100300780c */ /* 0x040fe40003fa4270 */
[----:B------:R-:W-:-:S02]  /*8890*/  ISETP.GT.AND P6, PT, R3, 0x11, PT ;  /* 0x000000110300780c */ /* 0x000fc40003fc4270 */
[----:B-1----:R-:W-:Y:S01]  /*88a0*/  LOP3.LUT R60, R60, 0x7f, RZ, 0xc0, !PT ;  /* 0x0000007f3c3c7812 */ /* 0x002fe200078ec0ff */
[----:B------:R-:W-:Y:S02]  /*88b0*/  WARPGROUP.DEPBAR.LE gsb0, 0x0 ;  /* 0x00008000000079c5 */ /* 0x000fe40000010000 */
[----:B------:R-:W-:-:S06]  /*88c0*/  WARPGROUP.ARRIVE ;  /* 0x00000000000079c5 */ /* 0x000fcc0000000000 */
[----:B------:R-:W-:Y:S01]  /*88d0*/  HGMMA.64x64x16.F32 R24, gdesc[UR4], R24, gsb0 ;  /* 0x00e00000041879f0 */ /* 0x000fe20008000818 */
[----:B------:R-:W-:Y:S02]  /*88e0*/  R2UR UR4, R6 ;  /* 0x00000000060472ca */ /* 0x000fe400000e0000 */
[----:B------:R-:W-:Y:S02]  /*88f0*/  R2UR UR5, R7 ;  /* 0x00000000070572ca */ /* 0x000fe400000e0000 */
[----:B------:R-:W-:Y:S02]  /*8900*/  R2UR UR6, R12 ;  /* 0x000000000c0672ca */ /* 0x000fe400000e0000 */
[----:B------:R-:W-:Y:S01]  /*8910*/  R2UR UR7, R13 ;  /* 0x000000000d0772ca */ /* 0x000fe200000e0000 */
[----:B------:R-:W-:Y:S02]  /*8920*/  WARPGROUP.DEPBAR.LE gsb0, 0x0 ;  /* 0x00008000000079c5 */ /* 0x000fe40000010000 */
[----:B------:R-:W-:-:S10]  /*8930*/  WARPGROUP.ARRIVE ;  /* 0x00000000000079c5 */ /* 0x000fd40000000000 */
        /* <DEDUP_REMOVED lines=8> */
[----:B------:R-:W-:Y:S01]  /*89c0*/  ULDC UR4, c[0x0][0x9d8] ;  /* 0x0002760000047ab9 */ /* 0x000fe20000000800 */
[----:B------:R-:W-:Y:S01]  /*89d0*/  ULDC UR5, c[0x0][0x988] ;  /* 0x0002620000057ab9 */ /* 0x000fe20000000800 */
        /* <DEDUP_REMOVED lines=40> */
[----:B----4-:R-:W-:Y:S01]  /*8c60*/  FSEL R57, R28, -INF , P3 ;  /* 0xff8000001c397808 */ /* 0x010fe20001800000 */
[----:B------:R-:W-:-:S03]  /*8c70*/  FMUL.FTZ R55, R55, UR4 ;  /* 0x0000000437377c20 */ /* 0x000fc60008410000 */
[----:B------:R-:W-:-:S03]  /*8c80*/  FMNMX.FTZ R10, R57, R10, !PT ;  /* 0x0000000a390a7209 */ /* 0x000fc60007810000 */
[----:B------:R-:W4:Y:S01]  /*8c90*/  MUFU.TANH R26, R26 ;  /* 0x0000001a001a7308 */ /* 0x000f220000002400 */
[----:B-1----:R-:W-:-:S04]  /*8ca0*/  FSEL R29, R29, -INF , P4 ;  /* 0xff8000001d1d7808 */ /* 0x002fc80002000000 */
[----:B------:R-:W-:-:S03]  /*8cb0*/  FMNMX.FTZ R10, R29, R10, !PT ;  /* 0x0000000a1d0a7209 */ /* 0x000fc60007810000 */
[----:B------:R-:W1:Y:S01]  /*8cc0*/  MUFU.TANH R33, R33 ;  /* 0x0000002100217308 */ /* 0x000e620000002400 */
[----:B--2---:R-:W-:-:S04]  /*8cd0*/  FSEL R59, R32, -INF , P5 ;  /* 0xff800000203b7808 */ /* 0x004fc80002800000 */
[----:B------:R-:W-:-:S03]  /*8ce0*/  FMNMX.FTZ R10, R59, R10, !PT ;  /* 0x0000000a3b0a7209 */ /* 0x000fc60007810000 */
[----:B------:R-:W2:Y:S01]  /*8cf0*/  MUFU.TANH R27, R27 ;  /* 0x0000001b001b7308 */ /* 0x000ea20000002400 */
[----:B----4-:R-:W-:Y:S02]  /*8d00*/  FSEL R13, R26, -INF , P1 ;  /* 0xff8000001a0d7808 */ /* 0x010fe40000800000 */
[----:B------:R-:W-:-:S05]  /*8d10*/  ISETP.GT.AND P1, PT, R3, 0x18, PT ;  /* 0x000000180300780c */ /* 0x000fca0003f24270 */
[----:B------:R-:W4:Y:S01]  /*8d20*/  MUFU.TANH R36, R36 ;  /* 0x0000002400247308 */ /* 0x000f220000002400 */
[----:B-1----:R-:W-:-:S04]  /*8d30*/  FSEL R61, R33, -INF , P6 ;  /* 0xff800000213d7808 */ /* 0x002fc80003000000 */
[----:B------:R-:W-:-:S03]  /*8d40*/  FMNMX.FTZ R10, R61, R10, !PT ;  /* 0x0000000a3d0a7209 */ /* 0x000fc60007810000 */
[----:B------:R-:W1:Y:S01]  /*8d50*/  MUFU.TANH R30, R30 ;  /* 0x0000001e001e7308 */ /* 0x000e620000002400 */
[----:B--2---:R-:W-:Y:S02]  /*8d60*/  FSEL R27, R27, -INF , P2 ;  /* 0xff8000001b1b7808 */ /* 0x004fe40001000000 */
[----:B------:R-:W-:-:S05]  /*8d70*/  ISETP.GT.AND P2, PT, R3, 0x19, PT ;  /* 0x000000190300780c */ /* 0x000fca0003f44270 */
[----:B------:R-:W2:Y:S01]  /*8d80*/  MUFU.TANH R37, R37 ;  /* 0x0000002500257308 */ /* 0x000ea20000002400 */
[----:B----4-:R-:W-:-:S04]  /*8d90*/  FSEL R63, R36, -INF , P1 ;  /* 0xff800000243f7808 */ /* 0x010fc80000800000 */
[----:B------:R-:W-:-:S03]  /*8da0*/  FMNMX.FTZ R10, R63, R10, !PT ;  /* 0x0000000a3f0a7209 */ /* 0x000fc60007810000 */
[----:B------:R-:W4:Y:S01]  /*8db0*/  MUFU.TANH R31, R31 ;  /* 0x0000001f001f7308 */ /* 0x000f220000002400 */
[----:B-1----:R-:W-:Y:S02]  /*8dc0*/  FSEL R21, R30, -INF , P3 ;  /* 0xff8000001e157808 */ /* 0x002fe40001800000 */
[----:B------:R-:W-:-:S05]  /*8dd0*/  ISETP.GT.AND P3, PT, R3, 0x20, PT ;  /* 0x000000200300780c */ /* 0x000fca0003f64270 */
        /* <DEDUP_REMOVED lines=42> */
[----:B------:R-:W-:Y:S01]  /*9080*/  MUFU.TANH R46, R46 ;  /* 0x0000002e002e7308 */ /* 0x000fe20000002400 */
[----:B-1----:R-:W-:-:S04]  /*9090*/  FSEL R79, R52, -INF , P3 ;  /* 0xff800000344f7808 */ /* 0x002fc80001800000 */
[----:B------:R-:W-:-:S03]  /*90a0*/  FMNMX.FTZ R10, R79, R10, !PT ;  /* 0x0000000a4f0a7209 */ /* 0x000fc60007810000 */
[----:B------:R-:W1:Y:S01]  /*90b0*/  MUFU.TANH R47, R47 ;  /* 0x0000002f002f7308 */ /* 0x000e620000002400 */
[----:B--2---:R-:W-:-:S04]  /*90c0*/  FSEL R81, R53, -INF , P4 ;  /* 0xff80000035517808 */ /* 0x004fc80002000000 */
[----:B------:R-:W-:-:S03]  /*90d0*/  FMNMX.FTZ R3, R81, R10, !PT ;  /* 0x0000000a51037209 */ /* 0x000fc60007810000 */
[----:B------:R-:W2:Y:S02]  /*90e0*/  MUFU.TANH R50, R50 ;  /* 0x0000003200327308 */ /* 0x000ea40000002400 */
[----:B------:R-:W4:Y:S06]  /*90f0*/  SHFL.BFLY PT, R10, R3, 0x2, 0x1f ;  /* 0x0c401f00030a7f89 */ /* 0x000f2c00000e0000 */
[----:B------:R-:W0:Y:S01]  /*9100*/  MUFU.TANH R51, R51 ;  /* 0x0000003300337308 */ /* 0x000e220000002400 */
[----:B-1----:R-:W-:-:S07]  /*9110*/  FSEL R47, R47, -INF , P6 ;  /* 0xff8000002f2f7808 */ /* 0x002fce0003000000 */
[----:B------:R-:W1:Y:S01]  /*9120*/  MUFU.TANH R54, R54 ;  /* 0x0000003600367308 */ /* 0x000e620000002400 */
[----:B--2---:R-:W-:-:S07]  /*9130*/  FSEL R49, R50, -INF , P1 ;  /* 0xff80000032317808 */ /* 0x004fce0000800000 */
[----:B------:R-:W2:Y:S01]  /*9140*/  MUFU.TANH R55, R55 ;  /* 0x0000003700377308 */ /* 0x000ea20000002400 */
[----:B0-----:R-:W-:Y:S02]  /*9150*/  FSEL R51, R51, -INF , P2 ;  /* 0xff80000033337808 */ /* 0x001fe40001000000 */
[----:B----4-:R-:W-:Y:S02]  /*9160*/  FMNMX.FTZ R14, R3, R10, !PT ;  /* 0x0000000a030e7209 */ /* 0x010fe40007810000 */
[----:B------:R-:W-:-:S03]  /*9170*/  FMNMX.FTZ R10, R13, R27, !PT ;  /* 0x0000001b0d0a7209 */ /* 0x000fc60007810000 */
[----:B------:R-:W0:Y:S01]  /*9180*/  SHFL.BFLY PT, R45, R14, 0x1, 0x1f ;  /* 0x0c201f000e2d7f89 */ /* 0x000e2200000e0000 */
[----:B------:R-:W-:Y:S02]  /*9190*/  FMNMX.FTZ R10, R21, R10, !PT ;  /* 0x0000000a150a7209 */ /* 0x000fe40007810000 */
[----:B-1----:R-:W-:Y:S02]  /*91a0*/  FSEL R53, R54, -INF , P3 ;  /* 0xff80000036357808 */ /* 0x002fe40001800000 */
[----:B------:R-:W-:-:S04]  /*91b0*/  FMNMX.FTZ R10, R31, R10, !PT ;  /* 0x0000000a1f0a7209 */ /* 0x000fc80007810000 */
[----:B------:R-:W-:Y:S02]  /*91c0*/  FMNMX.FTZ R10, R33, R10, !PT ;  /* 0x0000000a210a7209 */ /* 0x000fe40007810000 */
[----:B--2---:R-:W-:Y:S02]  /*91d0*/  FSEL R55, R55, -INF , P4 ;  /* 0xff80000037377808 */ /* 0x004fe40002000000 */
[----:B------:R-:W-:-:S04]  /*91e0*/  FMNMX.FTZ R10, R35, R10, !PT ;  /* 0x0000000a230a7209 */ /* 0x000fc80007810000 */
[----:B------:R-:W-:Y:S01]  /*91f0*/  FMNMX.FTZ R12, R37, R10, !PT ;  /* 0x0000000a250c7209 */ /* 0x000fe20007810000 */
[----:B------:R-:W-:-:S03]  /*9200*/  IMAD.U32 R10, RZ, RZ, UR5 ;  /* 0x00000005ff0a7e24 */ /* 0x000fc6000f8e00ff */
[----:B------:R-:W-:Y:S02]  /*9210*/  FMNMX.FTZ R12, R39, R12, !PT ;  /* 0x0000000c270c7209 */ /* 0x000fe40007810000 */
[----:B0-----:R-:W-:Y:S02]  /*9220*/  FMNMX.FTZ R3, R14, R45, !PT ;  /* 0x0000002d0e037209 */ /* 0x001fe40007810000 */
[----:B------:R-:W-:Y:S02]  /*9230*/  FMNMX.FTZ R12, R41, R12, !PT ;  /* 0x0000000c290c7209 */ /* 0x000fe40007810000 */
[----:B------:R-:W-:Y:S01]  /*9240*/  FSEL R45, R46, -INF , P5 ;  /* 0xff8000002e2d7808 */ /* 0x000fe20002800000 */
[----:B------:R-:W-:Y:S01]  /*9250*/  FMUL.FTZ R14, R3, R10 ;  /* 0x0000000a030e7220 */ /* 0x000fe20000410000 */
[----:B------:R-:W-:Y:S02]  /*9260*/  FMNMX.FTZ R12, R43, R12, !PT ;  /* 0x0000000c2b0c7209 */ /* 0x000fe40007810000 */
[----:B------:R-:W-:-:S02]  /*9270*/  FSETP.NEU.FTZ.AND P5, PT, R3, -INF , PT ;  /* 0xff8000000300780b */ /* 0x000fc40003fbd000 */
[----:B------:R-:W-:Y:S02]  /*9280*/  FMNMX.FTZ R12, R45, R12, !PT ;  /* 0x0000000c2d0c7209 */ /* 0x000fe40007810000 */
[----:B------:R-:W-:Y:S02]  /*9290*/  FSEL R20, R14, RZ, P5 ;  /* 0x000000ff0e147208 */ /* 0x000fe40002800000 */
[----:B------:R-:W-:-:S03]  /*92a0*/  FMNMX.FTZ R12, R47, R12, !PT ;  /* 0x0000000c2f0c7209 */ /* 0x000fc60007810000 */
        /* <DEDUP_REMOVED lines=16> */
[-CC-:B------:R-:W-:Y:S01]  /*93b0*/  FFMA.FTZ R71, R71, R10.reuse, -R20.reuse ;  /* 0x0000000a47477223 */ /* 0x180fe20000010814 */
[-CC-:B------:R-:W-:Y:S01]  /*93c0*/  FFMA.FTZ R73, R73, R10.reuse, -R20.reuse ;  /* 0x0000000a49497223 */ /* 0x180fe20000010814 */
[----:B0-----:R-:W0:Y:S01]  /*93d0*/  SHFL.BFLY PT, R11, R12, 0x2, 0x1f ;  /* 0x0c401f000c0b7f89 */ /* 0x001e2200000e0000 */
[-CC-:B------:R-:W-:Y:S01]  /*93e0*/  FFMA.FTZ R75, R75, R10.reuse, -R20.reuse ;  /* 0x0000000a4b4b7223 */ /* 0x180fe20000010814 */
[----:B------:R-:W2:Y:S01]  /*93f0*/  MUFU.EX2 R57, R57 ;  /* 0x0000003900397308 */ /* 0x000ea20000000800 */
[-CC-:B------:R-:W-:Y:S01]  /*9400*/  FFMA.FTZ R77, R77, R10.reuse, -R20.reuse ;  /* 0x0000000a4d4d7223 */ /* 0x180fe20000010814 */
[-CC-:B------:R-:W-:Y:S01]  /*9410*/  FFMA.FTZ R79, R79, R10.reuse, -R20.reuse ;  /* 0x0000000a4f4f7223 */ /* 0x180fe20000010814 */
[----:B------:R-:W-:-:S05]  /*9420*/  FFMA.FTZ R20, R81, R10, -R20 ;  /* 0x0000000a51147223 */ /* 0x000fca0000010814 */
[----:B------:R-:W4:Y:S08]  /*9430*/  MUFU.EX2 R154, R29 ;  /* 0x0000001d009a7308 */ /* 0x000f300000000800 */
        /* <DEDUP_REMOVED lines=11> */
[----:B------:R-:W-:Y:S01]  /*94f0*/  FSEL R24, R12, RZ, P1 ;  /* 0x000000ff0c187208 */ /* 0x000fe20000800000 */
[----:B-1----:R-:W-:Y:S01]  /*9500*/  FADD.FTZ R12, R152, R25 ;  /* 0x00000019980c7221 */ /* 0x002fe20000010000 */
        /* <DEDUP_REMOVED lines=17> */
[----:B------:R2:W0:Y:S01]  /*9620*/  MUFU.EX2 R26, R27 ;  /* 0x0000001b001a7308 */ /* 0x0004220000000800 */
[-CC-:B------:R-:W-:Y:S01]  /*9630*/  FFMA.FTZ R53, R53, R10.reuse, -R24.reuse ;  /* 0x0000000a35357223 */ /* 0x180fe20000010818 */
[----:B------:R-:W-:Y:S01]  /*9640*/  FFMA.FTZ R24, R55, R10, -R24 ;  /* 0x0000000a37187223 */ /* 0x000fe20000010818 */
[----:B------:R-:W-:-:S05]  /*9650*/  F2FP.F16.F32.PACK_AB R152, R25, R152 ;  /* 0x000000981998723e */ /* 0x000fca00000000ff */
[----:B------:R-:W1:Y:S01]  /*9660*/  MUFU.EX2 R21, R21 ;  /* 0x0000001500157308 */ /* 0x000e620000000800 */
[----:B--2---:R-:W-:-:S04]  /*9670*/  FADD.FTZ R27, R57, R12 ;  /* 0x0000000c391b7221 */ /* 0x004fc80000010000 */
[C---:B----4-:R-:W-:Y:S01]  /*9680*/  FADD.FTZ R38, R154.reuse, R27 ;  /* 0x0000001b9a267221 */ /* 0x050fe20000010000 */
[----:B------:R-:W-:Y:S02]  /*9690*/  F2FP.F16.F32.PACK_AB R154, R154, R57 ;  /* 0x000000399a9a723e */ /* 0x000fe400000000ff */
[----:B------:R-:W2:Y:S01]  /*96a0*/  MUFU.EX2 R28, R31 ;  /* 0x0000001f001c7308 */ /* 0x000ea20000000800 */
[----:B0-----:R-:W-:Y:S01]  /*96b0*/  FADD.FTZ R12, R13, R26 ;  /* 0x0000001a0d0c7221 */ /* 0x001fe20000010000 */
[----:B------:R-:W-:Y:S01]  /*96c0*/  FADD.FTZ R29, R59, R38 ;  /* 0x000000263b1d7221 */ /* 0x000fe20000010000 */
[----:B------:R-:W-:-:S03]  /*96d0*/  F2FP.F16.F32.PACK_AB R153, R26, R13 ;  /* 0x0000000d1a99723e */ /* 0x000fc600000000ff */
[C---:B------:R-:W-:Y:S01]  /*96e0*/  FADD.FTZ R42, R156.reuse, R29 ;  /* 0x0000001d9c2a7221 */ /* 0x040fe20000010000 */
[----:B------:R-:W-:Y:S01]  /*96f0*/  F2FP.F16.F32.PACK_AB R156, R156, R59 ;  /* 0x0000003b9c9c723e */ /* 0x000fe200000000ff */
[----:B------:R-:W0:Y:S01]  /*9700*/  MUFU.EX2 R33, R33 ;  /* 0x0000002100217308 */ /* 0x000e220000000800 */
[----:B-1----:R-:W-:Y:S01]  /*9710*/  FADD.FTZ R27, R21, R12 ;  /* 0x0000000c151b7221 */ /* 0x002fe20000010000 */
[----:B------:R-:W-:Y:S01]  /*9720*/  @!P1 IADD3 R12, R15, 0x28c40, RZ ;  /* 0x00028c400f0c9810 */ /* 0x000fe20007ffe0ff */
[----:B------:R-:W-:-:S03]  /*9730*/  FADD.FTZ R29, R63, R42 ;  /* 0x0000002a3f1d7221 */ /* 0x000fc60000010000 */
[----:B------:R-:W-:Y:S02]  /*9740*/  @!P1 PRMT R12, RZ, 0x654, R12 ;  /* 0x00000654ff0c9816 */ /* 0x000fe4000000000c */
[----:B------:R-:W1:Y:S01]  /*9750*/  MUFU.EX2 R30, R35 ;  /* 0x00000023001e7308 */ /* 0x000e620000000800 */
[C---:B--2---:R-:W-:Y:S01]  /*9760*/  FADD.FTZ R40, R28.reuse, R27 ;  /* 0x0000001b1c287221 */ /* 0x044fe20000010000 */
[----:B------:R1:W-:Y:S01]  /*9770*/  @!P1 SYNCS.ARRIVE.TRANS64.RED.A1T0 RZ, [R12+URZ], RZ ;  /* 0x000000ff0cff99a7 */ /* 0x0003e2000810043f */
[----:B------:R-:W-:Y:S01]  /*9780*/  F2FP.F16.F32.PACK_AB R155, R28, R21 ;  /* 0x000000151c9b723e */ /* 0x000fe200000000ff */
[----:B------:R-:W-:Y:S01]  /*9790*/  BAR.SYNC.DEFER_BLOCKING 0xf, 0x100 ;  /* 0x03c4000000007b1d */ /* 0x000fe20000010000 */
[----:B0-----:R-:W-:-:S05]  /*97a0*/  FADD.FTZ R27, R33, R40 ;  /* 0x00000028211b7221 */ /* 0x001fca0000010000 */
[----:B------:R-:W0:Y:S01]  /*97b0*/  MUFU.EX2 R37, R37 ;  /* 0x0000002500257308 */ /* 0x000e220000000800 */
[C---:B------:R-:W-:Y:S01]  /*97c0*/  FADD.FTZ R40, R158.reuse, R29 ;  /* 0x0000001d9e287221 */ /* 0x040fe20000010000 */
[----:B------:R-:W-:-:S03]  /*97d0*/  F2FP.F16.F32.PACK_AB R158, R158, R63 ;  /* 0x0000003f9e9e723e */ /* 0x000fc600000000ff */
[----:B------:R-:W-:Y:S01]  /*97e0*/  FADD.FTZ R29, R67, R40 ;  /* 0x00000028431d7221 */ /* 0x000fe20000010000 */
[----:B-1----:R-:W-:Y:S02]  /*97f0*/  FADD.FTZ R12, R30, R27 ;  /* 0x0000001b1e0c7221 */ /* 0x002fe40000010000 */
[----:B------:R-:W1:Y:S01]  /*9800*/  MUFU.EX2 R32, R39 ;  /* 0x0000002700207308 */ /* 0x000e620000000800 */
[----:B------:R-:W-:Y:S01]  /*9810*/  FADD.FTZ R40, R160, R29 ;  /* 0x0000001da0287221 */ /* 0x000fe20000010000 */
[----:B------:R-:W-:Y:S02]  /*9820*/  F2FP.F16.F32.PACK_AB R157, R30, R33 ;  /* 0x000000211e9d723e */ /* 0x000fe400000000ff */
[----:B------:R-:W-:-:S04]  /*9830*/  F2FP.F16.F32.PACK_AB R160, R160, R67 ;  /* 0x00000043a0a0723e */ /* 0x000fc800000000ff */
[----:B------:R-:W2:Y:S01]  /*9840*/  MUFU.EX2 R41, R41 ;  /* 0x0000002900297308 */ /* 0x000ea20000000800 */
[----:B0-----:R-:W-:Y:S01]  /*9850*/  FADD.FTZ R27, R37, R12 ;  /* 0x0000000c251b7221 */ /* 0x001fe20000010000 */
[----:B------:R0:W-:Y:S06]  /*9860*/  STSM.16.M88.4 [R194+0x26800], R152 ;  /* 0x02680098c2007844 */ /* 0x0001ec0000000200 */
[----:B------:R-:W4:Y:S01]  /*9870*/  MUFU.EX2 R34, R43 ;  /* 0x0000002b00227308 */ /* 0x000f220000000800 */
[C---:B-1----:R-:W-:Y:S01]  /*9880*/  FADD.FTZ R12, R32.reuse, R27 ;  /* 0x0000001b200c7221 */ /* 0x042fe20000010000 */
[----:B------:R-:W-:Y:S01]  /*9890*/  FADD.FTZ R27, R71, R40 ;  /* 0x00000028471b7221 */ /* 0x000fe20000010000 */
[----:B------:R-:W-:-:S05]  /*98a0*/  F2FP.F16.F32.PACK_AB R159, R32, R37 ;  /* 0x00000025209f723e */ /* 0x000fca00000000ff */
[----:B------:R-:W1:Y:S01]  /*98b0*/  MUFU.EX2 R45, R45 ;  /* 0x0000002d002d7308 */ /* 0x000e620000000800 */
[----:B--2---:R-:W-:Y:S01]  /*98c0*/  FADD.FTZ R25, R41, R12 ;  /* 0x0000000c29197221 */ /* 0x004fe20000010000 */
[----:B------:R0:W-:Y:S06]  /*98d0*/  STSM.16.M88.4 [R197], R156 ;  /* 0x0000009cc5007844 */ /* 0x0001ec0000000200 */
[----:B------:R-:W2:Y:S01]  /*98e0*/  MUFU.EX2 R162, R73 ;  /* 0x0000004900a27308 */ /* 0x000ea20000000800 */
[C---:B----4-:R-:W-:Y:S01]  /*98f0*/  FADD.FTZ R12, R34.reuse, R25 ;  /* 0x00000019220c7221 */ /* 0x050fe20000010000 */
[----:B------:R-:W-:-:S06]  /*9900*/  F2FP.F16.F32.PACK_AB R161, R34, R41 ;  /* 0x0000002922a1723e */ /* 0x000fcc00000000ff */
[----:B------:R-:W4:Y:S01]  /*9910*/  MUFU.EX2 R36, R47 ;  /* 0x0000002f00247308 */ /* 0x000f220000000800 */
[----:B-1----:R-:W-:-:S07]  /*9920*/  FADD.FTZ R13, R45, R12 ;  /* 0x0000000c2d0d7221 */ /* 0x002fce0000010000 */
[----:B------:R-:W-:Y:S01]  /*9930*/  MUFU.EX2 R75, R75 ;  /* 0x0000004b004b7308 */ /* 0x000fe20000000800 */
[C---:B--2---:R-:W-:Y:S01]  /*9940*/  FADD.FTZ R40, R162.reuse, R27 ;  /* 0x0000001ba2287221 */ /* 0x044fe20000010000 */
[----:B------:R-:W-:-:S06]  /*9950*/  F2FP.F16.F32.PACK_AB R162, R162, R71 ;  /* 0x00000047a2a2723e */ /* 0x000fcc00000000ff */
[----:B------:R-:W1:Y:S01]  /*9960*/  MUFU.EX2 R14, R77 ;  /* 0x0000004d000e7308 */ /* 0x000e620000000800 */
[C---:B----4-:R-:W-:Y:S01]  /*9970*/  FADD.FTZ R12, R36.reuse, R13 ;  /* 0x0000000d240c7221 */ /* 0x050fe20000010000 */
[----:B------:R-:W-:-:S05]  /*9980*/  F2FP.F16.F32.PACK_AB R163, R36, R45 ;  /* 0x0000002d24a3723e */ /* 0x000fca00000000ff */
[----:B------:R0:W-:Y:S01]  /*9990*/  STSM.16.M88.4 [R195], R160 ;  /* 0x000000a0c3007844 */ /* 0x0001e20000000200 */
[----:B------:R-:W-:Y:S08]  /*99a0*/  MUFU.EX2 R49, R49 ;  /* 0x0000003100317308 */ /* 0x000ff00000000800 */
[----:B------:R-:W2:Y:S01]  /*99b0*/  MUFU.EX2 R38, R51 ;  /* 0x0000003300267308 */ /* 0x000ea20000000800 */
[----:B-1----:R-:W-:Y:S01]  /*99c0*/  F2FP.F16.F32.PACK_AB R164, R14, R75 ;  /* 0x0000004b0ea4723e */ /* 0x002fe200000000ff */
[----:B------:R-:W-:-:S04]  /*99d0*/  FADD.FTZ R75, R75, R40 ;  /* 0x000000284b4b7221 */ /* 0x000fc80000010000 */
[----:B------:R-:W-:Y:S02]  /*99e0*/  FADD.FTZ R14, R14, R75 ;  /* 0x0000004b0e0e7221 */ /* 0x000fe40000010000 */
[----:B------:R-:W-:Y:S08]  /*99f0*/  MUFU.EX2 R79, R79 ;  /* 0x0000004f004f7308 */ /* 0x000ff00000000800 */
[----:B------:R-:W1:Y:S01]  /*9a00*/  MUFU.EX2 R20, R20 ;  /* 0x0000001400147308 */ /* 0x000e620000000800 */
[----:B--2---:R-:W-:Y:S01]  /*9a10*/  F2FP.F16.F32.PACK_AB R165, R38, R49 ;  /* 0x0000003126a5723e */ /* 0x004fe200000000ff */
[----:B------:R-:W-:-:S04]  /*9a20*/  FADD.FTZ R49, R49, R12 ;  /* 0x0000000c31317221 */ /* 0x000fc80000010000 */
[----:B------:R-:W-:Y:S02]  /*9a30*/  FADD.FTZ R38, R38, R49 ;  /* 0x0000003126267221 */ /* 0x000fe40000010000 */
[----:B------:R-:W2:Y:S08]  /*9a40*/  MUFU.EX2 R53, R53 ;  /* 0x0000003500357308 */ /* 0x000eb00000000800 */
[----:B------:R-:W4:Y:S01]  /*9a50*/  MUFU.EX2 R24, R24 ;  /* 0x0000001800187308 */ /* 0x000f220000000800 */
[----:B-1----:R-:W-:Y:S01]  /*9a60*/  F2FP.F16.F32.PACK_AB R166, R20, R79 ;  /* 0x0000004f14a6723e */ /* 0x002fe200000000ff */
[----:B------:R-:W-:-:S04]  /*9a70*/  FADD.FTZ R79, R79, R14 ;  /* 0x0000000e4f4f7221 */ /* 0x000fc80000010000 */
[----:B------:R-:W-:Y:S01]  /*9a80*/  FADD.FTZ R12, R20, R79 ;  /* 0x0000004f140c7221 */ /* 0x000fe20000010000 */
[----:B--2---:R-:W-:Y:S01]  /*9a90*/  FADD.FTZ R13, R53, R38 ;  /* 0x00000026350d7221 */ /* 0x004fe20000010000 */
[----:B----4-:R-:W-:-:S03]  /*9aa0*/  F2FP.F16.F32.PACK_AB R167, R24, R53 ;  /* 0x0000003518a7723e */ /* 0x010fc600000000ff */
[----:B------:R-:W-:Y:S02]  /*9ab0*/  FADD.FTZ R13, R24, R13 ;  /* 0x0000000d180d7221 */ /* 0x000fe40000010000 */
[----:B------:R0:W-:Y:S01]  /*9ac0*/  STSM.16.M88.4 [R196], R164 ;  /* 0x000000a4c4007844 */ /* 0x0001e20000000200 */
[----:B------:R-:W-:Y:S05]  /*9ad0*/  @!P0 BRA `(.L_x_3208) ;  /* 0x0000000000048947 */ /* 0x000fea0003800000 */
[----:B------:R-:W-:Y:S01]  /*9ae0*/  BPT.TRAP 0x1 ;  /* 0x000000040000795c */ /* 0x000fe20000300000 */
.L_x_3208:
[----:B------:R1:W2:Y:S01]  /*9af0*/  SYNCS.PHASECHK.TRANS64.TRYWAIT P2, [R15+URZ+0x28c50], R58 ;  /* 0x028c503a0f0075a7 */ /* 0x0002a2000804017f */
[----:B------:R-:W-:Y:S05]  /*9b00*/  @!P0 BRA `(.L_x_3209) ;  /* 0x0000000000048947 */ /* 0x000fea0003800000 */
[----:B------:R-:W-:Y:S01]  /*9b10*/  BPT.TRAP 0x1 ;  /* 0x000000040000795c */ /* 0x000fe20000300000 */
.L_x_3209:
[----:B------:R-:W-:Y:S01]  /*9b20*/  LOP3.LUT R14, R56, 0x2000000, RZ, 0xfc, !PT ;  /* 0x02000000380e7812 */ /* 0x000fe200078efcff */
[----:B------:R-:W-:Y:S01]  /*9b30*/  ULDC UR37, c[0x0][0x9d8] ;  /* 0x0002760000257ab9 */ /* 0x000fe20000000800 */
[----:B------:R-:W-:Y:S01]  /*9b40*/  ULDC UR36, c[0x0][0x988] ;  /* 0x0002620000247ab9 */ /* 0x000fe20000000800 */
[----:B------:R-:W-:Y:S01]  /*9b50*/  BSSY B0, `(.L_x_3210) ;  /* 0x0000006000007945 */ /* 0x000fe20003800000 */
[----:B------:R-:W-:Y:S02]  /*9b60*/  IMAD.MOV.U32 R21, RZ, RZ, 0x40000040 ;  /* 0x40000040ff157424 */ /* 0x000fe400078e00ff */
[----:B------:R-:W-:Y:S01]  /*9b70*/  IMAD R20, R18, 0x1000, R14 ;  /* 0x0000100012147824 */ /* 0x000fe200078e020e */
[----:B--2---:R-:W-:Y:S06]  /*9b80*/  @P2 BRA `(.L_x_3211) ;  /* 0x0000000000082947 */ /* 0x004fec0003800000 */
[----:B------:R-:W2:Y:S02]  /*9b90*/  SYNCS.PHASECHK.TRANS64.TRYWAIT P2, [R15+URZ+0x28c50], R58 ;  /* 0x028c503a0f0075a7 */ /* 0x000ea4000804017f */
[----:B--2---:R-:W-:Y:S05]  /*9ba0*/  @!P2 BRA `(.L_x_3212) ;  /* 0x000000b80014a947 */ /* 0x004fea0003800000 */
.L_x_3211:
[----:B------:R-:W-:Y:S05]  /*9bb0*/  BSYNC B0 ;  /* 0x0000000000007941 */ /* 0x000fea0003800000 */
.L_x_3210:
[----:B------:R-:W-:Y:S01]  /*9bc0*/  R2UR UR6, R20 ;  /* 0x00000000140672ca */ /* 0x000fe200000e0000 */
[----:B-123--:R-:W-:Y:S01]  /*9bd0*/  WARPGROUP.ARRIVE ;  /* 0x00000000000079c5 */ /* 0x00efe20000000000 */
[----:B------:R-:W-:Y:S01]  /*9be0*/  R2UR UR7, R21 ;  /* 0x00000000150772ca */ /* 0x000fe200000e0000 */
[----:B------:R-:W-:Y:S01]  /*9bf0*/  @!P1 VIADD R15, R15, 0x28c60 ;  /* 0x00028c600f0f9836 */ /* 0x000fe20000000000 */
[----:B------:R-:W-:Y:S01]  /*9c00*/  MOV R21, 0x40000040 ;  /* 0x4000004000157802 */ /* 0x000fe20000000f00 */
[----:B------:R-:W-:Y:S01]  /*9c10*/  BSSY B0, `(.L_x_3213) ;  /* 0x000020b000007945 */ /* 0x000fe20003800000 */
[----:B------:R-:W-:Y:S02]  /*9c20*/  ISETP.GE.AND P2, PT, R168, 0x41, PT ;  /* 0x00000041a800780c */ /* 0x000fe40003f46270 */
[----:B------:R-:W-:-:S07]  /*9c30*/  @!P1 PRMT R15, RZ, 0x654, R15 ;  /* 0x00000654ff0f9816 */ /* 0x000fce000000000f */
[----:B------:R-:W-:Y:S03]  /*9c40*/  HGMMA.64x256x16.F32 R24, R152, gdesc[UR4].tnspB, RZ, !UPT, gsb0 ;  /* 0x43e0000498187df0 */ /* 0x000fe6000c0008ff */
[----:B------:R-:W-:Y:S02]  /*9c50*/  WARPGROUP.DEPBAR.LE gsb0, 0x0 ;  /* 0x00008000000079c5 */ /* 0x000fe40000010000 */
[----:B0-----:R-:W-:Y:S01]  /*9c60*/  VIADD R152, R20, 0x80 ;  /* 0x0000008014987836 */ /* 0x001fe20000000000 */
[----:B------:R-:W-:Y:S01]  /*9c70*/  MOV R153, 0x40000040 ;  /* 0x4000004000997802 */ /* 0x000fe20000000f00 */
[----:B------:R-:W-:-:S03]  /*9c80*/  WARPGROUP.ARRIVE ;  /* 0x00000000000079c5 */ /* 0x000fc60000000000 */
[----:B------:R-:W-:Y:S01]  /*9c90*/  R2UR UR6, R152 ;  /* 0x00000000980672ca */ /* 0x000fe200000e0000 */
[C---:B------:R-:W-:Y:S01]  /*9ca0*/  VIADD R152, R20.reuse, 0x100 ;  /* 0x0000010014987836 */ /* 0x040fe20000000000 */
[----:B------:R-:W-:Y:S01]  /*9cb0*/  R2UR UR7, R153 ;  /* 0x00000000990772ca */ /* 0x000fe200000e0000 */
[----:B------:R-:W-:Y:S02]  /*9cc0*/  IMAD.MOV.U32 R153, RZ, RZ, 0x40000040 ;  /* 0x40000040ff997424 */ /* 0x000fe400078e00ff */
[----:B------:R-:W-:-:S13]  /*9cd0*/  VIADD R20, R20, 0x180 ;  /* 0x0000018014147836 */ /* 0x000fda0000000000 */
[----:B------:R-:W-:Y:S01]  /*9ce0*/  HGMMA.64x256x16.F32 R24, R156, gdesc[UR4].tnspB, R24, gsb0 ;  /* 0x43e000049c187df0 */ /* 0x000fe20008000818 */
[----:B------:R-:W-:Y:S02]  /*9cf0*/  R2UR UR6, R152 ;  /* 0x00000000980672ca */ /* 0x000fe400000e0000 */
[----:B------:R-:W-:Y:S01]  /*9d00*/  R2UR UR7, R153 ;  /* 0x00000000990772ca */ /* 0x000fe200000e0000 */
[----:B------:R-:W-:Y:S02]  /*9d10*/  WARPGROUP.DEPBAR.LE gsb0, 0x0 ;  /* 0x00008000000079c5 */ /* 0x000fe40000010000 */
[----:B------:R-:W-:-:S15]  /*9d20*/  WARPGROUP.ARRIVE ;  /* 0x00000000000079c5 */ /* 0x000fde0000000000 */
[----:B------:R-:W-:-:S07]  /*9d30*/  NOP ;  /* 0x0000000000007918 */ /* 0x000fce0000000000 */
[----:B------:R-:W-:Y:S01]  /*9d40*/  HGMMA.64x256x16.F32 R24, R160, gdesc[UR4].tnspB, R24, gsb0 ;  /* 0x43e00004a0187df0 */ /* 0x000fe20008000818 */
[----:B------:R-:W-:Y:S02]  /*9d50*/  R2UR UR6, R20 ;  /* 0x00000000140672ca */ /* 0x000fe400000e0000 */
[----:B------:R-:W-:Y:S01]  /*9d60*/  R2UR UR7, R21 ;  /* 0x00000000150772ca */ /* 0x000fe200000e0000 */
[----:B------:R-:W-:Y:S02]  /*9d70*/  WARPGROUP.DEPBAR.LE gsb0, 0x0 ;  /* 0x00008000000079c5 */ /* 0x000fe40000010000 */
[----:B------:R-:W-:-:S15]  /*9d80*/  WARPGROUP.ARRIVE ;  /* 0x00000000000079c5 */ /* 0x000fde0000000000 */
[----:B------:R-:W-:-:S07]  /*9d90*/  NOP ;  /* 0x0000000000007918 */ /* 0x000fce0000000000 */
[----:B------:R-:W-:Y:S03]  /*9da0*/  HGMMA.64x256x16.F32 R24, R164, gdesc[UR4].tnspB, R24, gsb0 ;  /* 0x43e00004a4187df0 */ /* 0x000fe60008000818 */
[----:B------:R-:W-:Y:S02]  /*9db0*/  WARPGROUP.DEPBAR.LE gsb0, 0x0 ;  /* 0x00008000000079c5 */ /* 0x000fe40000010000 */
[----:B------:R-:W-:Y:S01]  /*9dc0*/  @!PT LDS RZ, [RZ] ;  /* 0x00000000fffff984 */ /* 0x000fe20000000800 */
[----:B------:R-:W-:Y:S01]  /*9dd0*/  @!PT LDS RZ, [RZ] ;  /* 0x00000000fffff984 */ /* 0x000fe20000000800 */
[----:B------:R-:W-:Y:S01]  /*9de0*/  @!PT LDS RZ, [RZ] ;  /* 0x00000000fffff984 */ /* 0x000fe20000000800 */
[----:B------:R-:W-:Y:S01]  /*9df0*/  @!PT LDS RZ, [RZ] ;  /* 0x00000000fffff984 */ /* 0x000fe20000000800 */
[----:B------:R0:W-:Y:S06]  /*9e00*/  MEMBAR.ALL.CTA ;  /* 0x0000000000007992 */ /* 0x0001ec0000008000 */
[----:B0-----:R-:W0:Y:S02]  /*9e10*/  FENCE.VIEW.ASYNC.S ;  /* 0x00000000000073c6 */ /* 0x001e240000000000 */
[----:B0-----:R-:W-:Y:S01]  /*9e20*/  NOP ;  /* 0x0000000000007918 */ /* 0x001fe20000000000 */
[----:B------:R-:W-:Y:S06]  /*9e30*/  BAR.ARV 0xe, 0x100 ;  /* 0x0384000000007b1d */ /* 0x000fec0000002000 */
[----:B------:R0:W-:Y:S01]  /*9e40*/  @!P1 SYNCS.ARRIVE.TRANS64.RED.A1T0 RZ, [R15+URZ], RZ ;  /* 0x000000ff0fff99a7 */ /* 0x0001e2000810043f */
[----:B------:R-:W-:Y:S05]  /*9e50*/  @!P2 BRA `(.L_x_3214) ;  /* 0x0000001c0098a947 */ /* 0x000fea0003800000 */
[----:B------:R-:W-:Y:S01]  /*9e60*/  VIADD R211, R182, 0xfffffffe ;  /* 0xfffffffeb6d37836 */ /* 0x000fe20000000000 */
[----:B------:R-:W-:Y:S01]  /*9e70*/  MOV R220, R3 ;  /* 0x0000000300dc7202 */ /* 0x000fe20000000f00 */
[----:B------:R-:W-:Y:S02]  /*9e80*/  IMAD.MOV.U32 R218, RZ, RZ, R11 ;  /* 0x000000ffffda7224 */ /* 0x000fe400078e000b */
[----:B------:R-:W-:-:S07]  /*9e90*/  IMAD.MOV.U32 R217, RZ, RZ, R18 ;  /* 0x000000ffffd97224 */ /* 0x000fce00078e0012 */
.L_x_3225:
[----:B------:R-:W-:Y:S01]  /*9ea0*/  VIADD R18, R217, 0x1 ;  /* 0x00000001d9127836 */ /* 0x000fe20000000000 */
[C---:B------:R-:W-:Y:S01]  /*9eb0*/  ISETP.GT.AND P2, PT, R211.reuse, RZ, PT ;  /* 0x000000ffd300720c */ /* 0x040fe20003f44270 */
[----:B------:R-:W-:-:S03]  /*9ec0*/  VIADD R211, R211, 0xffffffff ;  /* 0xffffffffd3d37836 */ /* 0x000fc60000000000 */
[----:B------:R-:W-:-:S04]  /*9ed0*/  ISETP.NE.AND P3, PT, R18, 0x2, PT ;  /* 0x000000021200780c */ /* 0x000fc80003f65270 */
[----:B------:R-:W-:Y:S02]  /*9ee0*/  SEL R3, RZ, 0x1, P3 ;  /* 0x00000001ff037807 */ /* 0x000fe40001800000 */
[----:B------:R-:W-:Y:S02]  /*9ef0*/  SEL R18, R18, RZ, P3 ;  /* 0x000000ff12127207 */ /* 0x000fe40001800000 */
[----:B------:R-:W-:Y:S01]  /*9f00*/  LOP3.LUT R22, R22, R3, RZ, 0x3c, !PT ;  /* 0x0000000316167212 */ /* 0x000fe200078e3cff */
[----:B-1----:R-:W-:Y:S06]  /*9f10*/  @!P0 BRA `(.L_x_3215) ;  /* 0x0000000000048947 */ /* 0x002fec0003800000 */
[----:B------:R-:W-:Y:S01]  /*9f20*/  BPT.TRAP 0x1 ;  /* 0x000000040000795c */ /* 0x000fe20000300000 */
.L_x_3215:
[----:B0-----:R-:W-:Y:S02]  /*9f30*/  LEA R15, R18, R2, 0x3 ;  /* 0x00000002120f7211 */ /* 0x001fe400078e18ff */
[----:B------:R-:W-:-:S04]  /*9f40*/  SHF.L.U32 R213, R22, 0x1f, RZ ;  /* 0x0000001f16d57819 */ /* 0x000fc800000006ff */
[----:B------:R0:W1:Y:S01]  /*9f50*/  SYNCS.PHASECHK.TRANS64.TRYWAIT P3, [R15+URZ+0x28c30], R213 ;  /* 0x028c30d50f0075a7 */ /* 0x000062000806017f */
[----:B------:R-:W-:Y:S05]  /*9f60*/  @!P0 BRA `(.L_x_3216) ;  /* 0x0000000000048947 */ /* 0x000fea0003800000 */
[----:B------:R-:W-:Y:S01]  /*9f70*/  BPT.TRAP 0x1 ;  /* 0x000000040000795c */ /* 0x000fe20000300000 */
.L_x_3216:
[----:B------:R-:W-:Y:S01]  /*9f80*/  VIADD R3, R2, 0x20400 ;  /* 0x0002040002037836 */ /* 0x000fe20000000000 */
[----:B------:R-:W-:Y:S01]  /*9f90*/  BSSY B1, `(.L_x_3217) ;  /* 0x0000009000017945 */ /* 0x000fe20003800000 */
[----:B------:R-:W-:Y:S02]  /*9fa0*/  IMAD R10, R18, 0x200, R0 ;  /* 0x00000200120a7824 */ /* 0x000fe400078e0200 */
[----:B------:R-:W-:Y:S01]  /*9fb0*/  IMAD.MOV.U32 R11, RZ, RZ, 0x40000040 ;  /* 0x40000040ff0b7424 */ /* 0x000fe200078e00ff */
[----:B------:R-:W-:-:S04]  /*9fc0*/  SHF.R.U32.HI R3, RZ, 0x4, R3 ;  /* 0x00000004ff037819 */ /* 0x000fc80000011603 */
[----:B------:R-:W-:-:S04]  /*9fd0*/  LOP3.LUT R3, R3, 0x3fff, RZ, 0xc0, !PT ;  /* 0x00003fff03037812 */ /* 0x000fc800078ec0ff */
[----:B------:R-:W-:Y:S01]  /*9fe0*/  LOP3.LUT R20, R3, 0x10000, RZ, 0xfc, !PT ;  /* 0x0001000003147812 */ /* 0x000fe200078efcff */
[----:B-1----:R-:W-:Y:S06]  /*9ff0*/  @P3 BRA `(.L_x_3218) ;  /* 0x0000000000083947 */ /* 0x002fec0003800000 */
[----:B------:R-:W1:Y:S02]  /*a000*/  SYNCS.PHASECHK.TRANS64.TRYWAIT P3, [R15+URZ+0x28c30], R213 ;  /* 0x028c30d50f0075a7 */ /* 0x000e64000806017f */
[----:B-1----:R-:W-:Y:S05]  /*a010*/  @!P3 BRA `(.L_x_3219) ;  /* 0x000000b4000cb947 */ /* 0x002fea0003800000 */
.L_x_3218:
[----:B------:R-:W-:Y:S05]  /*a020*/  BSYNC B1 ;  /* 0x0000000000017941 */ /* 0x000fea0003800000 */
.L_x_3217:
[----:B------:R-:W-:Y:S01]  /*a030*/  MOV R21, 0x40000040 ;  /* 0x4000004000157802 */ /* 0x000fe20000000f00 */
[----:B------:R-:W-:Y:S01]  /*a040*/  WARPGROUP.ARRIVE ;  /* 0x00000000000079c5 */ /* 0x000fe20000000000 */
[----:B------:R-:W-:Y:S02]  /*a050*/  R2UR UR6, R10 ;  /* 0x000000000a0672ca */ /* 0x000fe400000e0000 */
[----:B------:R-:W-:Y:S01]  /*a060*/  R2UR UR7, R11 ;  /* 0x000000000b0772ca */ /* 0x000fe200000e0000 */
[----:B------:R-:W-:Y:S01]  /*a070*/  IMAD.MOV.U32 R11, RZ, RZ, 0x40000040 ;  /* 0x40000040ff0b7424 */ /* 0x000fe200078e00ff */
[----:B------:R-:W-:Y:S01]  /*a080*/  R2UR UR4, R20 ;  /* 0x00000000140472ca */ /* 0x000fe200000e0000 */
[----:B------:R-:W-:Y:S01]  /*a090*/  VIADD R20, R10, 0x2 ;  /* 0x000000020a147836 */ /* 0x000fe20000000000 */
[----:B------:R-:W-:Y:S01]  /*a0a0*/  R2UR UR5, R21 ;  /* 0x00000000150572ca */ /* 0x000fe200000e0000 */
[----:B------:R-:W-:-:S12]  /*a0b0*/  IMAD.MOV.U32 R21, RZ, RZ, 0x40000040 ;  /* 0x40000040ff157424 */ /* 0x000fd800078e00ff */
[----:B------:R-:W-:Y:S01]  /*a0c0*/  HGMMA.64x64x16.F32 R152, gdesc[UR4], RZ, !UPT, gsb0 ;  /* 0x00e00000049879f0 */ /* 0x000fe2000c0008ff */
[----:B------:R-:W-:Y:S01]  /*a0d0*/  R2UR UR6, R20 ;  /* 0x00000000140672ca */ /* 0x000fe200000e0000 */
[C---:B------:R-:W-:Y:S01]  /*a0e0*/  VIADD R20, R10.reuse, 0x4 ;  /* 0x000000040a147836 */ /* 0x040fe20000000000 */
[----:B------:R-:W-:Y:S01]  /*a0f0*/  R2UR UR7, R21 ;  /* 0x00000000150772ca */ /* 0x000fe200000e0000 */
[----:B------:R-:W-:Y:S01]  /*a100*/  VIADD R10, R10, 0x6 ;  /* 0x000000060a0a7836 */ /* 0x000fe20000000000 */
[----:B------:R-:W-:Y:S02]  /*a110*/  R2UR UR4, R8 ;  /* 0x00000000080472ca */ /* 0x000fe400000e0000 */
[----:B------:R-:W-:Y:S02]  /*a120*/  R2UR UR5, R9 ;  /* 0x00000000090572ca */ /* 0x000fe400000e0000 */
[----:B------:R-:W-:Y:S01]  /*a130*/  MOV R21, 0x40000040 ;  /* 0x4000004000157802 */ /* 0x000fe20000000f00 */
[----:B------:R-:W-:-:S02]  /*a140*/  WARPGROUP.DEPBAR.LE gsb0, 0x0 ;  /* 0x00008000000079c5 */ /* 0x000fc40000010000 */
[----:B------:R-:W-:-:S08]  /*a150*/  WARPGROUP.ARRIVE ;  /* 0x00000000000079c5 */ /* 0x000fd00000000000 */
        /* <DEDUP_REMOVED lines=55> */
[----:B----4-:R-:W-:-:S07]  /*a4d0*/  FMNMX.FTZ R10, R219, R10, !PT ;  /* 0x0000000adb0a7209 */ /* 0x010fce0007810000 */
[----:B------:R-:W4:Y:S01]  /*a4e0*/  MUFU.TANH R161, R161 ;  /* 0x000000a100a17308 */ /* 0x000f220000002400 */
[----:B--2---:R-:W-:-:S07]  /*a4f0*/  FMNMX.FTZ R10, R157, R10, !PT ;  /* 0x0000000a9d0a7209 */ /* 0x004fce0007810000 */
[----:B------:R-:W2:Y:S01]  /*a500*/  MUFU.TANH R225, R225 ;  /* 0x000000e100e17308 */ /* 0x000ea20000002400 */
[----:B---3--:R-:W-:-:S07]  /*a510*/  FMNMX.FTZ R10, R223, R10, !PT ;  /* 0x0000000adf0a7209 */ /* 0x008fce0007810000 */
        /* <DEDUP_REMOVED lines=21> */
[----:B--2---:R-:W-:-:S05]  /*a670*/  FMNMX.FTZ R10, R181, R10, !PT ;  /* 0x0000000ab50a7209 */ /* 0x004fca0007810000 */
[----:B------:R-:W2:Y:S02]  /*a680*/  SHFL.BFLY PT, R3, R10, 0x2, 0x1f ;  /* 0x0c401f000a037f89 */ /* 0x000ea400000e0000 */
[----:B------:R-:W5:Y:S08]  /*a690*/  MUFU.TANH R221, R221 ;  /* 0x000000dd00dd7308 */ /* 0x000f700000002400 */
[----:B------:R-:W0:Y:S08]  /*a6a0*/  MUFU.TANH R159, R159 ;  /* 0x0000009f009f7308 */ /* 0x000e300000002400 */
[----:B------:R-:W1:Y:S01]  /*a6b0*/  MUFU.TANH R235, R235 ;  /* 0x000000eb00eb7308 */ /* 0x000e620000002400 */
[----:B--2---:R-:W-:-:S02]  /*a6c0*/  FMNMX.FTZ R3, R10, R3, !PT ;  /* 0x000000030a037209 */ /* 0x004fc40007810000 */
[----:B---3--:R-:W-:-:S05]  /*a6d0*/  FMNMX.FTZ R10, R153, R218, !PT ;  /* 0x000000da990a7209 */ /* 0x008fca0007810000 */
[----:B------:R-:W2:Y:S01]  /*a6e0*/  MUFU.TANH R163, R163 ;  /* 0x000000a300a37308 */ /* 0x000ea20000002400 */
[----:B------:R-:W3:Y:S01]  /*a6f0*/  SHFL.BFLY PT, R160, R3, 0x1, 0x1f ;  /* 0x0c201f0003a07f89 */ /* 0x000ee200000e0000 */
[----:B----4-:R-:W-:-:S04]  /*a700*/  FMNMX.FTZ R10, R155, R10, !PT ;  /* 0x0000000a9b0a7209 */ /* 0x010fc80007810000 */
[----:B-----5:R-:W-:Y:S02]  /*a710*/  FMNMX.FTZ R10, R221, R10, !PT ;  /* 0x0000000add0a7209 */ /* 0x020fe40007810000 */
[----:B------:R-:W4:Y:S02]  /*a720*/  MUFU.TANH R237, R237 ;  /* 0x000000ed00ed7308 */ /* 0x000f240000002400 */
[----:B0-----:R-:W-:Y:S01]  /*a730*/  FMNMX.FTZ R158, R159, R10, !PT ;  /* 0x0000000a9f9e7209 */ /* 0x001fe20007810000 */
[----:B------:R-:W-:-:S03]  /*a740*/  IMAD.U32 R10, RZ, RZ, UR36 ;  /* 0x00000024ff0a7e24 */ /* 0x000fc6000f8e00ff */
[----:B-1----:R-:W-:Y:S02]  /*a750*/  FMNMX.FTZ R158, R235, R158, !PT ;  /* 0x0000009eeb9e7209 */ /* 0x002fe40007810000 */
[----:B------:R-:W0:Y:S02]  /*a760*/  MUFU.TANH R167, R167 ;  /* 0x000000a700a77308 */ /* 0x000e240000002400 */
[----:B--2---:R-:W-:-:S06]  /*a770*/  FMNMX.FTZ R158, R163, R158, !PT ;  /* 0x0000009ea39e7209 */ /* 0x004fcc0007810000 */
[----:B------:R-:W1:Y:S01]  /*a780*/  MUFU.TANH R20, R20 ;  /* 0x0000001400147308 */ /* 0x000e620000002400 */
[----:B---3--:R-:W-:-:S05]  /*a790*/  FMNMX.FTZ R3, R3, R160, !PT ;  /* 0x000000a003037209 */ /* 0x008fca0007810000 */
[C---:B------:R-:W-:Y:S02]  /*a7a0*/  FADD.FTZ R160, -R3.reuse, R220 ;  /* 0x000000dc03a07221 */ /* 0x040fe40000010100 */
[----:B------:R-:W2:Y:S01]  /*a7b0*/  MUFU.TANH R171, R171 ;  /* 0x000000ab00ab7308 */ /* 0x000ea20000002400 */
[-C--:B------:R-:W-:Y:S01]  /*a7c0*/  FMUL.FTZ R168, R3, R10.reuse ;  /* 0x0000000a03a87220 */ /* 0x080fe20000410000 */
[----:B------:R-:W-:Y:S01]  /*a7d0*/  FMUL.FTZ R164, R160, R10 ;  /* 0x0000000aa0a47220 */ /* 0x000fe20000410000 */
[----:B----4-:R-:W-:Y:S02]  /*a7e0*/  FMNMX.FTZ R160, R237, R158, !PT ;  /* 0x0000009eeda07209 */ /* 0x010fe40007810000 */
[-CC-:B------:R-:W-:Y:S01]  /*a7f0*/  FFMA.FTZ R166, R11, R10.reuse, -R168.reuse ;  /* 0x0000000a0ba67223 */ /* 0x180fe200000108a8 */
[-CC-:B------:R-:W-:Y:S01]  /*a800*/  FFMA.FTZ R180, R177, R10.reuse, -R168.reuse ;  /* 0x0000000ab1b47223 */ /* 0x180fe200000108a8 */
[--C-:B------:R-:W-:Y:S01]  /*a810*/  FFMA.FTZ R177, R181, R10, -R168.reuse ;  /* 0x0000000ab5b17223 */ /* 0x100fe200000108a8 */
[----:B------:R-:W3:Y:S01]  /*a820*/  MUFU.TANH R152, R152 ;  /* 0x0000009800987308 */ /* 0x000ee20000002400 */
[----:B0-----:R-:W-:Y:S01]  /*a830*/  FMNMX.FTZ R160, R167, R160, !PT ;  /* 0x000000a0a7a07209 */ /* 0x001fe20007810000 */
[-CC-:B------:R-:W-:Y:S01]  /*a840*/  FFMA.FTZ R21, R21, R10.reuse, -R168.reuse ;  /* 0x0000000a15157223 */ /* 0x180fe200000108a8 */
[-CC-:B------:R-:W-:Y:S01]  /*a850*/  FFMA.FTZ R157, R157, R10.reuse, -R168.reuse ;  /* 0x0000000a9d9d7223 */ /* 0x180fe200000108a8 */
[--C-:B------:R-:W-:Y:S01]  /*a860*/  FFMA.FTZ R161, R161, R10, -R168.reuse ;  /* 0x0000000aa1a17223 */ /* 0x100fe200000108a8 */
[----:B-1----:R-:W-:Y:S01]  /*a870*/  FMNMX.FTZ R162, R20, R160, !PT ;  /* 0x000000a014a27209 */ /* 0x002fe20007810000 */
[-CC-:B------:R-:W-:Y:S01]  /*a880*/  FFMA.FTZ R165, R165, R10.reuse, -R168.reuse ;  /* 0x0000000aa5a57223 */ /* 0x180fe200000108a8 */
[--C-:B------:R-:W-:Y:S01]  /*a890*/  FFMA.FTZ R170, R227, R10, -R168.reuse ;  /* 0x0000000ae3aa7223 */ /* 0x100fe200000108a8 */
[----:B------:R-:W0:Y:S01]  /*a8a0*/  MUFU.TANH R175, R175 ;  /* 0x000000af00af7308 */ /* 0x000e220000002400 */
[----:B--2---:R-:W-:Y:S01]  /*a8b0*/  FMNMX.FTZ R11, R171, R162, !PT ;  /* 0x000000a2ab0b7209 */ /* 0x004fe20007810000 */
[-CC-:B------:R-:W-:Y:S01]  /*a8c0*/  FFMA.FTZ R169, R169, R10.reuse, -R168.reuse ;  /* 0x0000000aa9a97223 */ /* 0x180fe200000108a8 */
[-CC-:B------:R-:W-:Y:S01]  /*a8d0*/  FFMA.FTZ R173, R173, R10.reuse, -R168.reuse ;  /* 0x0000000aadad7223 */ /* 0x180fe200000108a8 */
[----:B------:R-:W-:-:S04]  /*a8e0*/  FFMA.FTZ R174, R231, R10, -R168 ;  /* 0x0000000ae7ae7223 */ /* 0x000fc800000108a8 */
[----:B------:R-:W1:Y:S01]  /*a8f0*/  MUFU.TANH R154, R154 ;  /* 0x0000009a009a7308 */ /* 0x000e620000002400 */
[----:B---3--:R-:W-:-:S07]  /*a900*/  FMNMX.FTZ R162, R152, R11, !PT ;  /* 0x0000000b98a27209 */ /* 0x008fce0007810000 */
[----:B------:R-:W2:Y:S01]  /*a910*/  MUFU.TANH R179, R179 ;  /* 0x000000b300b37308 */ /* 0x000ea20000002400 */
[----:B0-----:R-:W-:Y:S01]  /*a920*/  FMNMX.FTZ R11, R175, R162, !PT ;  /* 0x000000a2af0b7209 */ /* 0x001fe20007810000 */
[-CC-:B------:R-:W-:Y:S01]  /*a930*/  FFMA.FTZ R162, R219, R10.reuse, -R168.reuse ;  /* 0x0000000adba27223 */ /* 0x180fe200000108a8 */
[----:B------:R-:W-:-:S05]  /*a940*/  FFMA.FTZ R219, R233, R10, -R168 ;  /* 0x0000000ae9db7223 */ /* 0x000fca00000108a8 */
[----:B------:R-:W0:Y:S08]  /*a950*/  MUFU.TANH R156, R156 ;  /* 0x0000009c009c7308 */ /* 0x000e300000002400 */
[----:B------:R-:W-:Y:S08]  /*a960*/  MUFU.TANH R183, R183 ;  /* 0x000000b700b77308 */ /* 0x000ff00000002400 */
[----:B------:R1:W3:Y:S08]  /*a970*/  MUFU.EX2 R158, R164 ;  /* 0x000000a4009e7308 */ /* 0x0002f00000000800 */
[----:B------:R4:W5:Y:S01]  /*a980*/  MUFU.EX2 R160, R166 ;  /* 0x000000a600a07308 */ /* 0x0009620000000800 */
[----:B-1----:R-:W-:-:S04]  /*a990*/  FMNMX.FTZ R164, R154, R11, !PT ;  /* 0x0000000b9aa47209 */ /* 0x002fc80007810000 */
[----:B--2---:R-:W-:-:S03]  /*a9a0*/  FMNMX.FTZ R11, R179, R164, !PT ;  /* 0x000000a4b30b7209 */ /* 0x004fc60007810000 */
[----:B------:R-:W-:Y:S01]  /*a9b0*/  MUFU.EX2 R21, R21 ;  /* 0x0000001500157308 */ /* 0x000fe20000000800 */
[----:B0-----:R-:W-:Y:S01]  /*a9c0*/  FMNMX.FTZ R164, R156, R11, !PT ;  /* 0x0000000b9ca47209 */ /* 0x001fe20007810000 */
[--C-:B----4-:R-:W-:Y:S01]  /*a9d0*/  FFMA.FTZ R166, R225, R10, -R168.reuse ;  /* 0x0000000ae1a67223 */ /* 0x110fe200000108a8 */
[-C--:B---3--:R-:W-:Y:S01]  /*a9e0*/  FMUL.FTZ R24, R24, R158.reuse ;  /* 0x0000009e18187220 */ /* 0x088fe20000410000 */
[----:B------:R-:W-:Y:S01]  /*a9f0*/  FMUL.FTZ R25, R25, R158 ;  /* 0x0000009e19197220 */ /* 0x000fe20000410000 */
[----:B------:R-:W-:Y:S01]  /*aa00*/  FMNMX.FTZ R11, R183, R164, !PT ;  /* 0x000000a4b70b7209 */ /* 0x000fe20007810000 */
[----:B------:R-:W-:Y:S01]  /*aa10*/  FFMA.FTZ R164, R223, R10, -R168 ;  /* 0x0000000adfa47223 */ /* 0x000fe200000108a8 */
[----:B------:R-:W-:Y:S01]  /*aa20*/  FMUL.FTZ R28, R28, R158 ;  /* 0x0000009e1c1c7220 */ /* 0x000fe20000410000 */
[----:B------:R-:W-:Y:S01]  /*aa30*/  MUFU.EX2 R162, R162 ;  /* 0x000000a200a27308 */ /* 0x000fe20000000800 */
[----:B-----5:R-:W-:Y:S01]  /*aa40*/  FFMA.FTZ R12, R158, R12, R160 ;  /* 0x0000000c9e0c7223 */ /* 0x020fe200000100a0 */
[----:B------:R-:W0:Y:S01]  /*aa50*/  SHFL.BFLY PT, R172, R11, 0x2, 0x1f ;  /* 0x0c401f000bac7f89 */ /* 0x000e2200000e0000 */
        /* <DEDUP_REMOVED lines=22> */
[----:B------:R-:W-:Y:S01]  /*abc0*/  FMUL.FTZ R68, R68, R158 ;  /* 0x0000009e44447220 */ /* 0x000fe20000410000 */
[----:B0-----:R-:W-:Y:S01]  /*abd0*/  FMNMX.FTZ R176, R11, R172, !PT ;  /* 0x000000ac0bb07209 */ /* 0x001fe20007810000 */
[----:B------:R-:W-:Y:S01]  /*abe0*/  FFMA.FTZ R172, R229, R10, -R168 ;  /* 0x0000000ae5ac7223 */ /* 0x000fe200000108a8 */
[-C--:B------:R-:W-:Y:S01]  /*abf0*/  FMUL.FTZ R69, R69, R158.reuse ;  /* 0x0000009e45457220 */ /* 0x080fe20000410000 */
[-C--:B------:R-:W-:Y:S01]  /*ac00*/  FMUL.FTZ R72, R72, R158.reuse ;  /* 0x0000009e48487220 */ /* 0x080fe20000410000 */
[-C--:B------:R-:W-:Y:S01]  /*ac10*/  FMUL.FTZ R73, R73, R158.reuse ;  /* 0x0000009e49497220 */ /* 0x080fe20000410000 */
[----:B------:R-:W0:Y:S01]  /*ac20*/  SHFL.BFLY PT, R11, R176, 0x1, 0x1f ;  /* 0x0c201f00b00b7f89 */ /* 0x000e2200000e0000 */
        /* <DEDUP_REMOVED lines=23> */
[----:B0-----:R-:W-:Y:S01]  /*ada0*/  FMNMX.FTZ R11, R176, R11, !PT ;  /* 0x0000000bb00b7209 */ /* 0x001fe20007810000 */
[----:B------:R-:W-:Y:S01]  /*adb0*/  MUFU.EX2 R169, R169 ;  /* 0x000000a900a97308 */ /* 0x000fe20000000800 */
[-C--:B------:R-:W-:Y:S01]  /*adc0*/  FMUL.FTZ R116, R116, R158.reuse ;  /* 0x0000009e74747220 */ /* 0x080fe20000410000 */
[-C--:B------:R-:W-:Y:S01]  /*add0*/  FMUL.FTZ R117, R117, R158.reuse ;  /* 0x0000009e75757220 */ /* 0x080fe20000410000 */
[----:B------:R-:W-:Y:S01]  /*ade0*/  FMUL.FTZ R120, R120, R158 ;  /* 0x0000009e78787220 */ /* 0x000fe20000410000 */
[C---:B------:R-:W-:Y:S01]  /*adf0*/  FADD.FTZ R181, -R11.reuse, R218 ;  /* 0x000000da0bb57221 */ /* 0x040fe20000010100 */
[----:B------:R-:W-:Y:S01]  /*ae00*/  FMUL.FTZ R222, R11, R10 ;  /* 0x0000000a0bde7220 */ /* 0x000fe20000410000 */
[-C--:B------:R-:W-:Y:S01]  /*ae10*/  FMUL.FTZ R121, R121, R158.reuse ;  /* 0x0000009e79797220 */ /* 0x080fe20000410000 */
[----:B------:R-:W-:Y:S01]  /*ae20*/  FMUL.FTZ R124, R124, R158 ;  /* 0x0000009e7c7c7220 */ /* 0x000fe20000410000 */
[-C--:B------:R-:W-:Y:S01]  /*ae30*/  FMUL.FTZ R168, R181, R10.reuse ;  /* 0x0000000ab5a87220 */ /* 0x080fe20000410000 */
[----:B------:R-:W-:Y:S01]  /*ae40*/  IADD3 R181, -R191, RZ, RZ ;  /* 0x000000ffbfb57210 */ /* 0x000fe20007ffe1ff */
[-CC-:B------:R-:W-:Y:S01]  /*ae50*/  FFMA.FTZ R153, R153, R10.reuse, -R222.reuse ;  /* 0x0000000a99997223 */ /* 0x180fe200000108de */
[-CC-:B------:R-:W-:Y:S01]  /*ae60*/  FFMA.FTZ R218, R167, R10.reuse, -R222.reuse ;  /* 0x0000000aa7da7223 */ /* 0x180fe200000108de */
[-CC-:B------:R-:W-:Y:S01]  /*ae70*/  FFMA.FTZ R167, R171, R10.reuse, -R222.reuse ;  /* 0x0000000aaba77223 */ /* 0x180fe200000108de */
[----:B------:R-:W-:Y:S01]  /*ae80*/  ISETP.NE.AND P3, PT, R190, R181, PT ;  /* 0x000000b5be00720c */ /* 0x000fe20003f65270 */
[----:B------:R-:W-:Y:S01]  /*ae90*/  MUFU.EX2 R168, R168 ;  /* 0x000000a800a87308 */ /* 0x000fe20000000800 */
[-CC-:B------:R-:W-:Y:S01]  /*aea0*/  FFMA.FTZ R178, R155, R10.reuse, -R222.reuse ;  /* 0x0000000a9bb27223 */ /* 0x180fe200000108de */
[----:B------:R-:W-:Y:S01]  /*aeb0*/  FFMA.FTZ R171, R152, R10, -R222 ;  /* 0x0000000a98ab7223 */ /* 0x000fe200000108de */
[----:B------:R-:W-:-:S02]  /*aec0*/  @!P1 VIADD R152, R15, 0x28c40 ;  /* 0x00028c400f989836 */ /* 0x000fc40000000000 */
[-CC-:B------:R-:W-:Y:S01]  /*aed0*/  FFMA.FTZ R155, R221, R10.reuse, -R222.reuse ;  /* 0x0000000add9b7223 */ /* 0x180fe200000108de */
[-CC-:B------:R-:W-:Y:S01]  /*aee0*/  FFMA.FTZ R182, R163, R10.reuse, -R222.reuse ;  /* 0x0000000aa3b67223 */ /* 0x180fe200000108de */
[-CC-:B------:R-:W-:Y:S01]  /*aef0*/  FFMA.FTZ R163, R237, R10.reuse, -R222.reuse ;  /* 0x0000000aeda37223 */ /* 0x180fe200000108de */
[-C--:B------:R-:W-:Y:S01]  /*af00*/  FFMA.FTZ R220, R175, R10.reuse, -R222 ;  /* 0x0000000aafdc7223 */ /* 0x080fe200000108de */
[----:B------:R-:W0:Y:S01]  /*af10*/  MUFU.EX2 R153, R153 ;  /* 0x0000009900997308 */ /* 0x000e220000000800 */
[----:B------:R-:W-:Y:S01]  /*af20*/  @!P1 PRMT R152, RZ, 0x654, R152 ;  /* 0x00000654ff989816 */ /* 0x000fe20000000098 */
[-CC-:B------:R-:W-:Y:S01]  /*af30*/  FFMA.FTZ R20, R20, R10.reuse, -R222.reuse ;  /* 0x0000000a14147223 */ /* 0x180fe200000108de */
[-C--:B------:R-:W-:Y:S01]  /*af40*/  FFMA.FTZ R175, R154, R10.reuse, -R222 ;  /* 0x0000000a9aaf7223 */ /* 0x080fe200000108de */
[----:B------:R-:W-:Y:S01]  /*af50*/  @!P3 IMAD R181, R217, 0x40, R188 ;  /* 0x00000040d9b5b824 */ /* 0x000fe200078e02bc */
[----:B------:R1:W-:Y:S01]  /*af60*/  @!P1 SYNCS.ARRIVE.TRANS64.RED.A1T0 RZ, [R152+URZ], RZ ;  /* 0x000000ff98ff99a7 */ /* 0x0003e2000810043f */
[----:B------:R-:W-:Y:S01]  /*af70*/  FFMA.FTZ R183, R183, R10, -R222 ;  /* 0x0000000ab7b77223 */ /* 0x000fe200000108de */
[----:B------:R-:W-:Y:S01]  /*af80*/  FMUL.FTZ R125, R125, R158 ;  /* 0x0000009e7d7d7220 */ /* 0x000fe20000410000 */
[----:B------:R-:W2:Y:S01]  /*af90*/  MUFU.EX2 R178, R178 ;  /* 0x000000b200b27308 */ /* 0x000ea20000000800 */
[----:B------:R-:W-:-:S02]  /*afa0*/  @!P3 IMAD R181, R181, 0x4, R2 ;  /* 0x00000004b5b5b824 */ /* 0x000fc400078e0202 */
[-C--:B------:R-:W-:Y:S01]  /*afb0*/  FMUL.FTZ R128, R128, R158.reuse ;  /* 0x0000009e80807220 */ /* 0x080fe20000410000 */
[-C--:B------:R-:W-:Y:S01]  /*afc0*/  FMUL.FTZ R129, R129, R158.reuse ;  /* 0x0000009e81817220 */ /* 0x080fe20000410000 */
[----:B------:R-:W-:Y:S01]  /*afd0*/  FMUL.FTZ R132, R132, R158 ;  /* 0x0000009e84847220 */ /* 0x000fe20000410000 */
[-CC-:B-1----:R-:W-:Y:S01]  /*afe0*/  FFMA.FTZ R152, R179, R10.reuse, -R222.reuse ;  /* 0x0000000ab3987223 */ /* 0x182fe200000108de */
[----:B------:R-:W-:Y:S01]  /*aff0*/  @!P3 STS [R181+0x28800], R158 ;  /* 0x0288009eb500b388 */ /* 0x000fe20000000800 */
[--C-:B------:R-:W-:Y:S01]  /*b000*/  FFMA.FTZ R179, R156, R10, -R222.reuse ;  /* 0x0000000a9cb37223 */ /* 0x100fe200000108de */
[----:B------:R1:W-:Y:S01]  /*b010*/  MUFU.EX2 R176, R180 ;  /* 0x000000b400b07308 */ /* 0x0003e20000000800 */
[----:B0-----:R-:W-:Y:S01]  /*b020*/  FFMA.FTZ R13, R168, R13, R153 ;  /* 0x0000000da80d7223 */ /* 0x001fe20000010099 */
[----:B------:R0:W-:Y:S01]  /*b030*/  @!P3 STS [R181+0x28820], R168 ;  /* 0x028820a8b500b388 */ /* 0x0001e20000000800 */
[-C--:B------:R-:W-:Y:S01]  /*b040*/  FMUL.FTZ R133, R133, R158.reuse ;  /* 0x0000009e85857220 */ /* 0x080fe20000410000 */
[-C--:B------:R-:W-:Y:S01]  /*b050*/  FMUL.FTZ R136, R136, R158.reuse ;  /* 0x0000009e88887220 */ /* 0x080fe20000410000 */
[-C--:B------:R-:W-:Y:S01]  /*b060*/  FMUL.FTZ R137, R137, R158.reuse ;  /* 0x0000009e89897220 */ /* 0x080fe20000410000 */
[-C--:B------:R-:W-:Y:S01]  /*b070*/  FMUL.FTZ R140, R140, R158.reuse ;  /* 0x0000009e8c8c7220 */ /* 0x080fe20000410000 */
[----:B------:R-:W-:Y:S01]  /*b080*/  FMUL.FTZ R141, R141, R158 ;  /* 0x0000009e8d8d7220 */ /* 0x000fe20000410000 */
[----:B------:R-:W3:Y:S01]  /*b090*/  MUFU.EX2 R155, R155 ;  /* 0x0000009b009b7308 */ /* 0x000ee20000000800 */
[-CC-:B-1----:R-:W-:Y:S01]  /*b0a0*/  FFMA.FTZ R180, R159, R10.reuse, -R222.reuse ;  /* 0x0000000a9fb47223 */ /* 0x182fe200000108de */
[----:B------:R-:W-:Y:S01]  /*b0b0*/  FFMA.FTZ R159, R235, R10, -R222 ;  /* 0x0000000aeb9f7223 */ /* 0x000fe200000108de */
[-C--:B------:R-:W-:Y:S01]  /*b0c0*/  FMUL.FTZ R144, R144, R158.reuse ;  /* 0x0000009e90907220 */ /* 0x080fe20000410000 */
[----:B0-----:R-:W-:Y:S01]  /*b0d0*/  FADD.FTZ R181, R21, R12 ;  /* 0x0000000c15b57221 */ /* 0x001fe20000010000 */
[-C--:B------:R-:W-:Y:S01]  /*b0e0*/  FMUL.FTZ R145, R145, R158.reuse ;  /* 0x0000009e91917220 */ /* 0x080fe20000410000 */
[-C--:B------:R-:W-:Y:S01]  /*b0f0*/  FMUL.FTZ R148, R148, R158.reuse ;  /* 0x0000009e94947220 */ /* 0x080fe20000410000 */
[----:B------:R-:W-:Y:S01]  /*b100*/  FMUL.FTZ R149, R149, R158 ;  /* 0x0000009e95957220 */ /* 0x000fe20000410000 */
[----:B------:R-:W0:Y:S01]  /*b110*/  MUFU.EX2 R180, R180 ;  /* 0x000000b400b47308 */ /* 0x000e220000000800 */
[----:B------:R-:W-:Y:S01]  /*b120*/  FADD.FTZ R12, R162, R181 ;  /* 0x000000b5a20c7221 */ /* 0x000fe20000010000 */
[----:B------:R-:W-:Y:S01]  /*b130*/  F2FP.F16.F32.PACK_AB R158, R165, R166 ;  /* 0x000000a6a59e723e */ /* 0x000fe200000000ff */
[----:B------:R-:W-:Y:S01]  /*b140*/  FMUL.FTZ R26, R26, R168 ;  /* 0x000000a81a1a7220 */ /* 0x000fe20000410000 */
[C---:B--2---:R-:W-:Y:S01]  /*b150*/  F2FP.F16.F32.PACK_AB R153, R178.reuse, R153 ;  /* 0x00000099b299723e */ /* 0x044fe200000000ff */
[----:B------:R-:W-:Y:S01]  /*b160*/  FADD.FTZ R181, R157, R12 ;  /* 0x0000000c9db57221 */ /* 0x000fe20000010000 */
[----:B------:R-:W-:Y:S01]  /*b170*/  FADD.FTZ R12, R178, R13 ;  /* 0x0000000db20c7221 */ /* 0x000fe20000010000 */
[----:B------:R-:W-:Y:S01]  /*b180*/  F2FP.F16.F32.PACK_AB R156, R161, R164 ;  /* 0x000000a4a19c723e */ /* 0x000fe200000000ff */
[----:B------:R-:W1:Y:S01]  /*b190*/  MUFU.EX2 R159, R159 ;  /* 0x0000009f009f7308 */ /* 0x000e620000000800 */
[-C--:B------:R-:W-:Y:S01]  /*b1a0*/  FMUL.FTZ R27, R27, R168.reuse ;  /* 0x000000a81b1b7220 */ /* 0x080fe20000410000 */
[----:B---3--:R-:W-:Y:S01]  /*b1b0*/  FADD.FTZ R13, R155, R12 ;  /* 0x0000000c9b0d7221 */ /* 0x008fe20000010000 */
[-C--:B------:R-:W-:Y:S01]  /*b1c0*/  FMUL.FTZ R30, R30, R168.reuse ;  /* 0x000000a81e1e7220 */ /* 0x080fe20000410000 */
[-C--:B------:R-:W-:Y:S01]  /*b1d0*/  FMUL.FTZ R31, R31, R168.reuse ;  /* 0x000000a81f1f7220 */ /* 0x080fe20000410000 */
[-C--:B------:R-:W-:Y:S01]  /*b1e0*/  FMUL.FTZ R34, R34, R168.reuse ;  /* 0x000000a822227220 */ /* 0x080fe20000410000 */
[-C--:B------:R-:W-:Y:S01]  /*b1f0*/  FMUL.FTZ R35, R35, R168.reuse ;  /* 0x000000a823237220 */ /* 0x080fe20000410000 */
[-C--:B------:R-:W-:Y:S01]  /*b200*/  FMUL.FTZ R38, R38, R168.reuse ;  /* 0x000000a826267220 */ /* 0x080fe20000410000 */
[----:B------:R-:W2:Y:S01]  /*b210*/  MUFU.EX2 R182, R182 ;  /* 0x000000b600b67308 */ /* 0x000ea20000000800 */
[C---:B0-----:R-:W-:Y:S01]  /*b220*/  FADD.FTZ R12, R180.reuse, R13 ;  /* 0x0000000db40c7221 */ /* 0x041fe20000010000 */
[----:B------:R-:W-:Y:S01]  /*b230*/  F2FP.F16.F32.PACK_AB R155, R180, R155 ;  /* 0x0000009bb49b723e */ /* 0x000fe200000000ff */
[-C--:B------:R-:W-:Y:S01]  /*b240*/  FMUL.FTZ R39, R39, R168.reuse ;  /* 0x000000a827277220 */ /* 0x080fe20000410000 */
[-C--:B------:R-:W-:Y:S01]  /*b250*/  FMUL.FTZ R42, R42, R168.reuse ;  /* 0x000000a82a2a7220 */ /* 0x080fe20000410000 */
[-C--:B------:R-:W-:Y:S01]  /*b260*/  FMUL.FTZ R43, R43, R168.reuse ;  /* 0x000000a82b2b7220 */ /* 0x080fe20000410000 */
[-C--:B------:R-:W-:Y:S01]  /*b270*/  FMUL.FTZ R46, R46, R168.reuse ;  /* 0x000000a82e2e7220 */ /* 0x080fe20000410000 */
[-C--:B------:R-:W-:Y:S01]  /*b280*/  FMUL.FTZ R47, R47, R168.reuse ;  /* 0x000000a82f2f7220 */ /* 0x080fe20000410000 */
[----:B------:R0:W-:Y:S01]  /*b290*/  MUFU.EX2 R222, R152 ;  /* 0x0000009800de7308 */ /* 0x0001e20000000800 */
        /* <DEDUP_REMOVED lines=9> */
[----:B--2---:R-:W-:Y:S01]  /*b330*/  FADD.FTZ R12, R182, R13 ;  /* 0x0000000db60c7221 */ /* 0x004fe20000010000 */
[-C--:B------:R-:W-:Y:S01]  /*b340*/  FMUL.FTZ R62, R62, R168.reuse ;  /* 0x000000a83e3e7220 */ /* 0x080fe20000410000 */
[-C--:B------:R-:W-:Y:S01]  /*b350*/  FMUL.FTZ R63, R63, R168.reuse ;  /* 0x000000a83f3f7220 */ /* 0x080fe20000410000 */
[----:B------:R-:W-:Y:S01]  /*b360*/  FADD.FTZ R181, R161, R152 ;  /* 0x00000098a1b57221 */ /* 0x000fe20000010000 */
[-C--:B------:R-:W-:Y:S01]  /*b370*/  FMUL.FTZ R66, R66, R168.reuse ;  /* 0x000000a842427220 */ /* 0x080fe20000410000 */
[-C--:B------:R-:W-:Y:S01]  /*b380*/  FMUL.FTZ R67, R67, R168.reuse ;  /* 0x000000a843437220 */ /* 0x080fe20000410000 */
[----:B------:R-:W0:Y:S01]  /*b390*/  MUFU.EX2 R218, R218 ;  /* 0x000000da00da7308 */ /* 0x000e220000000800 */
[----:B------:R-:W-:Y:S01]  /*b3a0*/  FADD.FTZ R152, R166, R181 ;  /* 0x000000b5a6987221 */ /* 0x000fe20000010000 */
[-C--:B------:R-:W-:Y:S01]  /*b3b0*/  FMUL.FTZ R70, R70, R168.reuse ;  /* 0x000000a846467220 */ /* 0x080fe20000410000 */
[-C--:B------:R-:W-:Y:S01]  /*b3c0*/  FMUL.FTZ R71, R71, R168.reuse ;  /* 0x000000a847477220 */ /* 0x080fe20000410000 */
[-C--:B------:R-:W-:Y:S01]  /*b3d0*/  FMUL.FTZ R74, R74, R168.reuse ;  /* 0x000000a84a4a7220 */ /* 0x080fe20000410000 */
[----:B------:R-:W-:Y:S01]  /*b3e0*/  FADD.FTZ R181, R165, R152 ;  /* 0x00000098a5b57221 */ /* 0x000fe20000010000 */
[-C--:B------:R-:W-:Y:S01]  /*b3f0*/  FMUL.FTZ R75, R75, R168.reuse ;  /* 0x000000a84b4b7220 */ /* 0x080fe20000410000 */
[-C--:B------:R-:W-:Y:S01]  /*b400*/  FMUL.FTZ R78, R78, R168.reuse ;  /* 0x000000a84e4e7220 */ /* 0x080fe20000410000 */
[----:B------:R-:W2:Y:S01]  /*b410*/  MUFU.EX2 R172, R172 ;  /* 0x000000ac00ac7308 */ /* 0x000ea20000000800 */
[----:B------:R-:W-:Y:S01]  /*b420*/  FADD.FTZ R152, R170, R181 ;  /* 0x000000b5aa987221 */ /* 0x000fe20000010000 */
[----:B-1----:R-:W-:Y:S01]  /*b430*/  FADD.FTZ R13, R163, R12 ;  /* 0x0000000ca30d7221 */ /* 0x002fe20000010000 */
[-C--:B------:R-:W-:Y:S01]  /*b440*/  FMUL.FTZ R79, R79, R168.reuse ;  /* 0x000000a84f4f7220 */ /* 0x080fe20000410000 */
[----:B------:R-:W-:Y:S01]  /*b450*/  FMUL.FTZ R82, R82, R168 ;  /* 0x000000a852527220 */ /* 0x000fe20000410000 */
[----:B------:R-:W-:Y:S01]  /*b460*/  FADD.FTZ R181, R169, R152 ;  /* 0x00000098a9b57221 */ /* 0x000fe20000010000 */
        /* <DEDUP_REMOVED lines=25> */
[----:B------:R-:W-:Y:S01]  /*b600*/  FMUL.FTZ R119, R119, R168 ;  /* 0x000000a877777220 */ /* 0x000fe20000410000 */
[----:B------:R-:W1:Y:S01]  /*b610*/  MUFU.EX2 R219, R219 ;  /* 0x000000db00db7308 */ /* 0x000e620000000800 */
[----:B0-----:R-:W-:Y:S01]  /*b620*/  FADD.FTZ R13, R173, R154 ;  /* 0x0000009aad0d7221 */ /* 0x001fe20000010000 */
[----:B------:R-:W-:Y:S01]  /*b630*/  F2FP.F16.F32.PACK_AB R154, R157, R162 ;  /* 0x000000a29d9a723e */ /* 0x000fe200000000ff */
[----:B------:R-:W-:Y:S01]  /*b640*/  BAR.SYNC.DEFER_BLOCKING 0xf, 0x100 ;  /* 0x03c4000000007b1d */ /* 0x000fe20000010000 */
[----:B------:R-:W-:Y:S01]  /*b650*/  F2FP.F16.F32.PACK_AB R157, R182, R159 ;  /* 0x0000009fb69d723e */ /* 0x000fe200000000ff */
[-C--:B------:R-:W-:Y:S01]  /*b660*/  FMUL.FTZ R122, R122, R168.reuse ;  /* 0x000000a87a7a7220 */ /* 0x080fe20000410000 */
[----:B------:R-:W-:Y:S01]  /*b670*/  F2FP.F16.F32.PACK_AB R159, R218, R163 ;  /* 0x000000a3da9f723e */ /* 0x000fe200000000ff */
[----:B------:R-:W-:Y:S01]  /*b680*/  FMUL.FTZ R123, R123, R168 ;  /* 0x000000a87b7b7220 */ /* 0x000fe20000410000 */
[----:B------:R-:W-:Y:S01]  /*b690*/  F2FP.F16.F32.PACK_AB R162, R173, R172 ;  /* 0x000000acada2723e */ /* 0x000fe200000000ff */
[----:B------:R-:W0:Y:S01]  /*b6a0*/  MUFU.EX2 R167, R167 ;  /* 0x000000a700a77308 */ /* 0x000e220000000800 */
[----:B--2---:R-:W-:Y:S01]  /*b6b0*/  FADD.FTZ R160, R174, R13 ;  /* 0x0000000daea07221 */ /* 0x004fe20000010000 */
[-C--:B------:R-:W-:Y:S01]  /*b6c0*/  FMUL.FTZ R126, R126, R168.reuse ;  /* 0x000000a87e7e7220 */ /* 0x080fe20000410000 */
[-C--:B------:R-:W-:Y:S01]  /*b6d0*/  FMUL.FTZ R127, R127, R168.reuse ;  /* 0x000000a87f7f7220 */ /* 0x080fe20000410000 */
[-C--:B------:R-:W-:Y:S01]  /*b6e0*/  FMUL.FTZ R130, R130, R168.reuse ;  /* 0x000000a882827220 */ /* 0x080fe20000410000 */
[-C--:B------:R-:W-:Y:S01]  /*b6f0*/  FMUL.FTZ R131, R131, R168.reuse ;  /* 0x000000a883837220 */ /* 0x080fe20000410000 */
[-C--:B------:R-:W-:Y:S01]  /*b700*/  FMUL.FTZ R134, R134, R168.reuse ;  /* 0x000000a886867220 */ /* 0x080fe20000410000 */
[----:B------:R-:W-:Y:S01]  /*b710*/  FMUL.FTZ R135, R135, R168 ;  /* 0x000000a887877220 */ /* 0x000fe20000410000 */
[----:B------:R-:W2:Y:S01]  /*b720*/  MUFU.EX2 R171, R171 ;  /* 0x000000ab00ab7308 */ /* 0x000ea20000000800 */
[----:B-1----:R-:W-:Y:S01]  /*b730*/  FADD.FTZ R21, R219, R160 ;  /* 0x000000a0db157221 */ /* 0x002fe20000010000 */
[----:B------:R-:W-:Y:S01]  /*b740*/  F2FP.F16.F32.PACK_AB R160, R169, R170 ;  /* 0x000000aaa9a0723e */ /* 0x000fe200000000ff */
[----:B------:R-:W-:Y:S01]  /*b750*/  FMUL.FTZ R138, R138, R168 ;  /* 0x000000a88a8a7220 */ /* 0x000fe20000410000 */
[----:B------:R-:W-:Y:S01]  /*b760*/  F2FP.F16.F32.PACK_AB R164, R219, R174 ;  /* 0x000000aedba4723e */ /* 0x000fe200000000ff */
[----:B------:R-:W-:Y:S01]  /*b770*/  FADD.FTZ R166, R176, R21 ;  /* 0x00000015b0a67221 */ /* 0x000fe20000010000 */
[-C--:B------:R-:W-:Y:S01]  /*b780*/  FMUL.FTZ R139, R139, R168.reuse ;  /* 0x000000a88b8b7220 */ /* 0x080fe20000410000 */
[----:B------:R-:W-:Y:S01]  /*b790*/  FMUL.FTZ R142, R142, R168 ;  /* 0x000000a88e8e7220 */ /* 0x000fe20000410000 */
[----:B------:R-:W1:Y:S01]  /*b7a0*/  MUFU.EX2 R220, R220 ;  /* 0x000000dc00dc7308 */ /* 0x000e620000000800 */
[C---:B0-----:R-:W-:Y:S01]  /*b7b0*/  FADD.FTZ R12, R167.reuse, R12 ;  /* 0x0000000ca70c7221 */ /* 0x041fe20000010000 */
[----:B------:R-:W-:Y:S01]  /*b7c0*/  F2FP.F16.F32.PACK_AB R161, R167, R20 ;  /* 0x00000014a7a1723e */ /* 0x000fe200000000ff */
[----:B------:R0:W-:Y:S01]  /*b7d0*/  STSM.16.M88.4 [R194+0x26800], R152 ;  /* 0x02680098c2007844 */ /* 0x0001e20000000200 */
[-C--:B------:R-:W-:Y:S01]  /*b7e0*/  FMUL.FTZ R143, R143, R168.reuse ;  /* 0x000000a88f8f7220 */ /* 0x080fe20000410000 */
[-C--:B------:R-:W-:Y:S01]  /*b7f0*/  FMUL.FTZ R146, R146, R168.reuse ;  /* 0x000000a892927220 */ /* 0x080fe20000410000 */
[-C--:B------:R-:W-:Y:S01]  /*b800*/  FMUL.FTZ R147, R147, R168.reuse ;  /* 0x000000a893937220 */ /* 0x080fe20000410000 */
[----:B------:R0:W-:Y:S01]  /*b810*/  STSM.16.M88.4 [R197], R156 ;  /* 0x0000009cc5007844 */ /* 0x0001e20000000200 */
[----:B------:R-:W3:Y:S01]  /*b820*/  MUFU.EX2 R175, R175 ;  /* 0x000000af00af7308 */ /* 0x000ee20000000800 */
[----:B--2---:R-:W-:Y:S01]  /*b830*/  FADD.FTZ R13, R171, R12 ;  /* 0x0000000cab0d7221 */ /* 0x004fe20000010000 */
[-C--:B------:R-:W-:Y:S01]  /*b840*/  FMUL.FTZ R150, R150, R168.reuse ;  /* 0x000000a896967220 */ /* 0x080fe20000410000 */
[----:B------:R-:W-:-:S05]  /*b850*/  FMUL.FTZ R151, R151, R168 ;  /* 0x000000a897977220 */ /* 0x000fca0000410000 */
[----:B------:R-:W2:Y:S01]  /*b860*/  MUFU.EX2 R177, R177 ;  /* 0x000000b100b17308 */ /* 0x000ea20000000800 */
[C---:B-1----:R-:W-:Y:S01]  /*b870*/  FADD.FTZ R12, R220.reuse, R13 ;  /* 0x0000000ddc0c7221 */ /* 0x042fe20000010000 */
[----:B------:R-:W-:-:S05]  /*b880*/  F2FP.F16.F32.PACK_AB R163, R220, R171 ;  /* 0x000000abdca3723e */ /* 0x000fca00000000ff */
[----:B------:R0:W-:Y:S01]  /*b890*/  STSM.16.M88.4 [R195], R160 ;  /* 0x000000a0c3007844 */ /* 0x0001e20000000200 */
[----:B------:R-:W1:Y:S01]  /*b8a0*/  MUFU.EX2 R179, R179 ;  /* 0x000000b300b37308 */ /* 0x000e620000000800 */
[----:B---3--:R-:W-:Y:S01]  /*b8b0*/  FADD.FTZ R13, R175, R12 ;  /* 0x0000000caf0d7221 */ /* 0x008fe20000010000 */
[----:B------:R-:W-:-:S03]  /*b8c0*/  F2FP.F16.F32.PACK_AB R165, R222, R175 ;  /* 0x000000afdea5723e */ /* 0x000fc600000000ff */
[----:B------:R-:W-:-:S03]  /*b8d0*/  FADD.FTZ R172, R222, R13 ;  /* 0x0000000ddeac7221 */ /* 0x000fc60000010000 */
[----:B------:R-:W3:Y:S01]  /*b8e0*/  MUFU.EX2 R170, R183 ;  /* 0x000000b700aa7308 */ /* 0x000ee20000000800 */
[C---:B--2---:R-:W-:Y:S01]  /*b8f0*/  FADD.FTZ R12, R177.reuse, R166 ;  /* 0x000000a6b10c7221 */ /* 0x044fe20000010000 */
[----:B------:R-:W-:Y:S01]  /*b900*/  F2FP.F16.F32.PACK_AB R166, R177, R176 ;  /* 0x000000b0b1a6723e */ /* 0x000fe200000000ff */
[----:B-1----:R-:W-:Y:S01]  /*b910*/  FADD.FTZ R13, R179, R172 ;  /* 0x000000acb30d7221 */ /* 0x002fe20000010000 */
[----:B---3--:R-:W-:-:S03]  /*b920*/  F2FP.F16.F32.PACK_AB R167, R170, R179 ;  /* 0x000000b3aaa7723e */ /* 0x008fc600000000ff */
[----:B------:R-:W-:Y:S02]  /*b930*/  FADD.FTZ R13, R170, R13 ;  /* 0x0000000daa0d7221 */ /* 0x000fe40000010000 */
[----:B------:R0:W-:Y:S01]  /*b940*/  STSM.16.M88.4 [R196], R164 ;  /* 0x000000a4c4007844 */ /* 0x0001e20000000200 */
[----:B------:R-:W-:Y:S05]  /*b950*/  @!P0 BRA `(.L_x_3220) ;  /* 0x0000000000048947 */ /* 0x000fea0003800000 */
[----:B------:R-:W-:Y:S01]  /*b960*/  BPT.TRAP 0x1 ;  /* 0x000000040000795c */ /* 0x000fe20000300000 */
.L_x_3220:
[----:B------:R1:W2:Y:S01]  /*b970*/  SYNCS.PHASECHK.TRANS64.TRYWAIT P3, [R15+URZ+0x28c50], R213 ;  /* 0x028c50d50f0075a7 */ /* 0x0002a2000806017f */
[----:B------:R-:W-:Y:S05]  /*b980*/  @!P0 BRA `(.L_x_3221) ;  /* 0x0000000000048947 */ /* 0x000fea0003800000 */
[----:B------:R-:W-:Y:S01]  /*b990*/  BPT.TRAP 0x1 ;  /* 0x000000040000795c */ /* 0x000fe20000300000 */
.L_x_3221:
[----:B------:R-:W-:Y:S04]  /*b9a0*/  BSSY B1, `(.L_x_3222) ;  /* 0x0000004000017945 */ /* 0x000fe80003800000 */
[----:B--2---:R-:W-:Y:S05]  /*b9b0*/  @P3 BRA `(.L_x_3223) ;  /* 0x0000000000083947 */ /* 0x004fea0003800000 */
[----:B------:R-:W2:Y:S02]  /*b9c0*/  SYNCS.PHASECHK.TRANS64.TRYWAIT P3, [R15+URZ+0x28c50], R213 ;  /* 0x028c50d50f0075a7 */ /* 0x000ea4000806017f */
[----:B--2---:R-:W-:Y:S05]  /*b9d0*/  @!P3 BRA `(.L_x_3224) ;  /* 0x0000009800b0b947 */ /* 0x004fea0003800000 */
.L_x_3223:
[----:B------:R-:W-:Y:S05]  /*b9e0*/  BSYNC B1 ;  /* 0x0000000000017941 */ /* 0x000fea0003800000 */
.L_x_3222:
[----:B------:R-:W-:Y:S01]  /*b9f0*/  IMAD.MOV.U32 R21, RZ, RZ, 0x40000040 ;  /* 0x40000040ff157424 */ /* 0x000fe200078e00ff */
[----:B------:R-:W-:Y:S01]  /*ba00*/  LEA R20, R18, R14, 0xc ;  /* 0x0000000e12147211 */ /* 0x000fe200078e60ff */
[----:B------:R-:W-:Y:S01]  /*ba10*/  WARPGROUP.ARRIVE ;  /* 0x00000000000079c5 */ /* 0x000fe20000000000 */
[----:B-12---:R-:W-:Y:S01]  /*ba20*/  @!P1 IADD3 R15, R15, 0x28c60, RZ ;  /* 0x00028c600f0f9810 */ /* 0x006fe20007ffe0ff */
[----:B------:R-:W-:Y:S01]  /*ba30*/  IMAD.MOV.U32 R218, RZ, RZ, R11 ;  /* 0x000000ffffda7224 */ /* 0x000fe200078e000b */
[----:B------:R-:W-:Y:S01]  /*ba40*/  R2UR UR6, R20 ;  /* 0x00000000140672ca */ /* 0x000fe200000e0000 */
[----:B------:R-:W-:Y:S01]  /*ba50*/  IMAD.MOV.U32 R220, RZ, RZ, R3 ;  /* 0x000000ffffdc7224 */ /* 0x000fe200078e0003 */
[----:B------:R-:W-:Y:S01]  /*ba60*/  R2UR UR7, R21 ;  /* 0x00000000150772ca */ /* 0x000fe200000e0000 */
[----:B------:R-:W-:Y:S01]  /*ba70*/  IMAD.MOV.U32 R21, RZ, RZ, 0x40000040 ;  /* 0x40000040ff157424 */ /* 0x000fe200078e00ff */
[----:B------:R-:W-:Y:S01]  /*ba80*/  @!P1 PRMT R15, RZ, 0x654, R15 ;  /* 0x00000654ff0f9816 */ /* 0x000fe2000000000f */
[----:B------:R-:W-:-:S10]  /*ba90*/  IMAD.MOV.U32 R217, RZ, RZ, R18 ;  /* 0x000000ffffd97224 */ /* 0x000fd400078e0012 */
[----:B------:R-:W-:Y:S03]  /*baa0*/  HGMMA.64x256x16.F32 R24, R152, gdesc[UR4].tnspB, R24, gsb0 ;  /* 0x43e0000498187df0 */ /* 0x000fe60008000818 */
[----:B------:R-:W-:Y:S02]  /*bab0*/  WARPGROUP.DEPBAR.LE gsb0, 0x0 ;  /* 0x00008000000079c5 */ /* 0x000fe40000010000 */
[----:B0-----:R-:W-:Y:S01]  /*bac0*/  VIADD R152, R20, 0x80 ;  /* 0x0000008014987836 */ /* 0x001fe20000000000 */
[----:B------:R-:W-:Y:S01]  /*bad0*/  WARPGROUP.ARRIVE ;  /* 0x00000000000079c5 */ /* 0x000fe20000000000 */
[----:B------:R-:W-:-:S03]  /*bae0*/  IMAD.MOV.U32 R153, RZ, RZ, 0x40000040 ;  /* 0x40000040ff997424 */ /* 0x000fc600078e00ff */
[----:B------:R-:W-:Y:S02]  /*baf0*/  R2UR UR6, R152 ;  /* 0x00000000980672ca */ /* 0x000fe400000e0000 */
[----:B------:R-:W-:Y:S01]  /*bb00*/  R2UR UR7, R153 ;  /* 0x00000000990772ca */ /* 0x000fe200000e0000 */
[----:B------:R-:W-:Y:S01]  /*bb10*/  IMAD.MOV.U32 R153, RZ, RZ, 0x40000040 ;  /* 0x40000040ff997424 */ /* 0x000fe200078e00ff */
[C---:B------:R-:W-:Y:S01]  /*bb20*/  IADD3 R152, R20.reuse, 0x100, RZ ;  /* 0x0000010014987810 */ /* 0x040fe20007ffe0ff */
        /* <DEDUP_REMOVED lines=24> */
[----:B------:R-:W-:Y:S05]  /*bcb0*/  @P2 BRA `(.L_x_3225) ;  /* 0xffffffe000782947 */ /* 0x000fea000383ffff */
.L_x_3214:
[----:B------:R-:W-:Y:S05]  /*bcc0*/  BSYNC B0 ;  /* 0x0000000000007941 */ /* 0x000fea0003800000 */
.L_x_3213:
[----:B------:R-:W2:Y:S01]  /*bcd0*/  SHFL.BFLY PT, R5, R12, 0x2, 0x1f ;  /* 0x0c401f000c057f89 */ /* 0x000ea200000e0000 */
[----:B------:R-:W-:Y:S01]  /*bce0*/  IMAD.MOV.U32 R6, RZ, RZ, RZ ;  /* 0x000000ffff067224 */ /* 0x000fe200078e00ff */
[----:B------:R-:W-:Y:S01]  /*bcf0*/  MOV R20, 0xff800000 ;  /* 0xff80000000147802 */ /* 0x000fe20000000f00 */
[----:B------:R-:W-:Y:S01]  /*bd00*/  IMAD.MOV.U32 R21, RZ, RZ, -0x800000 ;  /* 0xff800000ff157424 */ /* 0x000fe200078e00ff */
[----:B------:R-:W3:Y:S01]  /*bd10*/  SHFL.BFLY PT, R0, R13, 0x2, 0x1f ;  /* 0x0c401f000d007f89 */ /* 0x000ee200000e0000 */
[----:B------:R-:W-:Y:S01]  /*bd20*/  VIADD R202, R202, 0x1 ;  /* 0x00000001caca7836 */ /* 0x000fe20000000000 */
[----:B------:R-:W-:Y:S08]  /*bd30*/  BAR.ARV 0x8, 0xa0 ;  /* 0x0202800000007b1d */ /* 0x000ff00000002000 */
[----:B------:R-:W-:Y:S01]  /*bd40*/  BAR.SYNC.DEFER_BLOCKING 0xf, 0x100 ;  /* 0x03c4000000007b1d */ /* 0x000fe20000010000 */
[----:B--2---:R-:W-:Y:S01]  /*bd50*/  FADD.FTZ R4, R5, R12 ;  /* 0x0000000c05047221 */ /* 0x004fe20000010000 */
[----:B---3--:R-:W-:-:S04]  /*bd60*/  FADD.FTZ R7, R0, R13 ;  /* 0x0000000d00077221 */ /* 0x008fc80000010000 */
[----:B------:R-:W2:Y:S04]  /*bd70*/  SHFL.BFLY PT, R5, R4, 0x1, 0x1f ;  /* 0x0c201f0004057f89 */ /* 0x000ea800000e0000 */
[----:B------:R-:W3:Y:S01]  /*bd80*/  SHFL.BFLY PT, R0, R7, 0x1, 0x1f ;  /* 0x0c201f0007007f89 */ /* 0x000ee200000e0000 */
[----:B--2---:R-:W-:Y:S01]  /*bd90*/  FADD.FTZ R8, R4, R5 ;  /* 0x0000000504087221 */ /* 0x004fe20000010000 */
[----:B------:R-:W-:Y:S01]  /*bda0*/  IADD3 R5, -R191, RZ, RZ ;  /* 0x000000ffbf057210 */ /* 0x000fe20007ffe1ff */
[----:B------:R-:W-:Y:S02]  /*bdb0*/  VIADD R4, R18, 0x1 ;  /* 0x0000000112047836 */ /* 0x000fe40000000000 */
[----:B---3--:R-:W-:Y:S01]  /*bdc0*/  FADD.FTZ R0, R7, R0 ;  /* 0x0000000007007221 */ /* 0x008fe20000010000 */
[----:B------:R-:W-:-:S02]  /*bdd0*/  FSETP.NE.FTZ.AND P2, PT, R8, RZ, PT ;  /* 0x000000ff0800720b */ /* 0x000fc40003f55000 */
[----:B------:R-:W-:Y:S01]  /*bde0*/  ISETP.NE.AND P0, PT, R190, R5, PT ;  /* 0x00000005be00720c */ /* 0x000fe20003f05270 */
[----:B------:R-:W-:Y:S01]  /*bdf0*/  IMAD.MOV.U32 R5, RZ, RZ, RZ ;  /* 0x000000ffff057224 */ /* 0x000fe200078e00ff */
[----:B------:R-:W-:Y:S02]  /*be00*/  FSETP.NE.FTZ.AND P3, PT, R0, RZ, PT ;  /* 0x000000ff0000720b */ /* 0x000fe40003f75000 */
[----:B------:R-:W-:-:S04]  /*be10*/  ISETP.NE.AND P1, PT, R4, 0x2, PT ;  /* 0x000000020400780c */ /* 0x000fc80003f25270 */
[----:B------:R-:W-:-:S03]  /*be20*/  SEL R9, RZ, 0x1, P1 ;  /* 0x00000001ff097807 */ /* 0x000fc60000800000 */
[----:B------:R-:W2:Y:S01]  /*be30*/  @P2 MUFU.RCP R5, R8 ;  /* 0x0000000800052308 */ /* 0x000ea20000001000 */
[----:B------:R-:W-:Y:S02]  /*be40*/  LOP3.LUT R22, R22, R9, RZ, 0x3c, !PT ;  /* 0x0000000916167212 */ /* 0x000fe400078e3cff */
[----:B------:R-:W-:Y:S01]  /*be50*/  @!P0 LEA R7, R18, R188, 0x6 ;  /* 0x000000bc12078211 */ /* 0x000fe200078e30ff */
[C---:B------:R-:W-:Y:S01]  /*be60*/  @P2 FMUL.FTZ R18, R10.reuse, 0.69314718246459960938 ;  /* 0x3f3172180a122820 */ /* 0x040fe20000410000 */
[----:B------:R-:W-:-:S03]  /*be70*/  @P3 FMUL.FTZ R10, R10, 0.69314718246459960938 ;  /* 0x3f3172180a0a3820 */ /* 0x000fc60000410000 */
[----:B------:R-:W3:Y:S01]  /*be80*/  @P3 MUFU.RCP R6, R0 ;  /* 0x0000000000063308 */ /* 0x000ee20000001000 */
[----:B------:R-:W-:-:S07]  /*be90*/  @!P0 IMAD R7, R7, 0x4, R2 ;  /* 0x0000000407078824 */ /* 0x000fce00078e0202 */
[----:B------:R-:W4:Y:S01]  /*bea0*/  @P2 MUFU.LG2 R2, R8 ;  /* 0x0000000800022308 */ /* 0x000f220000000c00 */
[-C--:B--2---:R-:W-:Y:S01]  /*beb0*/  FMUL.FTZ R181, R24, R5.reuse ;  /* 0x0000000518b57220 */ /* 0x084fe20000410000 */
[----:B------:R2:W-:Y:S01]  /*bec0*/  @!P0 STS [R7+0x28800], R5 ;  /* 0x0288000507008388 */ /* 0x0005e20000000800 */
[-C--:B------:R-:W-:Y:S01]  /*bed0*/  FMUL.FTZ R179, R25, R5.reuse ;  /* 0x0000000519b37220 */ /* 0x080fe20000410000 */
[-C--:B------:R-:W-:Y:S01]  /*bee0*/  FMUL.FTZ R180, R28, R5.reuse ;  /* 0x000000051cb47220 */ /* 0x080fe20000410000 */
[-C--:B------:R-:W-:Y:S01]  /*bef0*/  FMUL.FTZ R178, R32, R5.reuse ;  /* 0x0000000520b27220 */ /* 0x080fe20000410000 */
[-C--:B------:R-:W-:Y:S01]  /*bf00*/  FMUL.FTZ R28, R33, R5.reuse ;  /* 0x00000005211c7220 */ /* 0x080fe20000410000 */
[-C--:B------:R-:W-:Y:S01]  /*bf10*/  FMUL.FTZ R175, R40, R5.reuse ;  /* 0x0000000528af7220 */ /* 0x080fe20000410000 */
[----:B------:R5:W1:Y:S01]  /*bf20*/  @P3 MUFU.LG2 R24, R0 ;  /* 0x0000000000183308 */ /* 0x000a620000000c00 */
[----:B---3--:R3:W-:Y:S01]  /*bf30*/  @!P0 STS [R7+0x28820], R6 ;  /* 0x0288200607008388 */ /* 0x0087e20000000800 */
[-C--:B------:R-:W-:Y:S01]  /*bf40*/  FMUL.FTZ R177, R29, R5.reuse ;  /* 0x000000051db17220 */ /* 0x080fe20000410000 */
[-C--:B------:R-:W-:Y:S01]  /*bf50*/  FMUL.FTZ R176, R36, R5.reuse ;  /* 0x0000000524b07220 */ /* 0x080fe20000410000 */
[-C--:B------:R-:W-:Y:S01]  /*bf60*/  FMUL.FTZ R174, R37, R5.reuse ;  /* 0x0000000525ae7220 */ /* 0x080fe20000410000 */
[-C--:B------:R-:W-:Y:S01]  /*bf70*/  FMUL.FTZ R32, R41, R5.reuse ;  /* 0x0000000529207220 */ /* 0x080fe20000410000 */
[-C--:B------:R-:W-:Y:S01]  /*bf80*/  FMUL.FTZ R173, R44, R5.reuse ;  /* 0x000000052cad7220 */ /* 0x080fe20000410000 */
[-C--:B------:R-:W-:Y:S01]  /*bf90*/  FMUL.FTZ R171, R45, R5.reuse ;  /* 0x000000052dab7220 */ /* 0x080fe20000410000 */
[-C--:B------:R-:W-:Y:S01]  /*bfa0*/  FMUL.FTZ R172, R48, R5.reuse ;  /* 0x0000000530ac7220 */ /* 0x080fe20000410000 */
[-C--:B-----5:R-:W-:Y:S01]  /*bfb0*/  FMUL.FTZ R0, R27, R6.reuse ;  /* 0x000000061b007220 */ /* 0x0a0fe20000410000 */
[----:B----4-:R-:W-:Y:S01]  /*bfc0*/  @P2 FMUL.FTZ R25, R2, 0.69314718246459960938 ;  /* 0x3f31721802192820 */ /* 0x010fe20000410000 */
        /* <DEDUP_REMOVED lines=57> */
[----:B------:R-:W-:Y:S01]  /*c360*/  @P2 FFMA.FTZ R21, R18, R3, R25 ;  /* 0x0000000312152223 */ /* 0x000fe20000010019 */
[----:B------:R-:W-:Y:S01]  /*c370*/  PLOP3.LUT P0, PT, PT, PT, PT, 0x8, 0x0 ;  /* 0x000000000000781c */ /* 0x000fe20003f0e170 */
[-C--:B--2---:R-:W-:Y:S01]  /*c380*/  FMUL.FTZ R5, R26, R6.reuse ;  /* 0x000000061a057220 */ /* 0x084fe20000410000 */
        /* <DEDUP_REMOVED lines=59> */
[----:B------:R-:W-:Y:S06]  /*c740*/  BAR.ARV 0xe, 0x100 ;  /* 0x0384000000007b1d */ /* 0x000fec0000002000 */
.L_x_3158:
[----:B------:R-:W-:Y:S05]  /*c750*/  BSYNC B7 ;  /* 0x0000000000077941 */ /* 0x000fea0003800000 */
.L_x_3156:
[----:B------:R-:W0:Y:S08]  /*c760*/  S2UR UR5, SR_CgaCtaId ;  /* 0x00000000000579c3 */ /* 0x000e300000008800 */
[----:B------:R-:W-:Y:S06]  /*c770*/  BAR.SYNC.DEFER_BLOCKING 0x5, 0x120 ;  /* 0x0144800000007b1d */ /* 0x000fec0000010000 */
[----:B------:R-:W-:Y:S01]  /*c780*/  UMOV UR4, 0x400 ;  /* 0x0000040000047882 */ /* 0x000fe20000000000 */
[----:B------:R-:W-:Y:S01]  /*c790*/  BSSY B0, `(.L_x_3226) ;  /* 0x000026e000007945 */ /* 0x000fe20003800000 */
[----:B0-----:R-:W-:-:S06]  /*c7a0*/  ULEA UR4, UR5, UR4, 0x18 ;  /* 0x0000000405047291 */ /* 0x001fcc000f8ec03f */
[----:B------:R-:W-:-:S05]  /*c7b0*/  IMAD.U32 R2, RZ, RZ, UR4 ;  /* 0x00000004ff027e24 */ /* 0x000fca000f8e00ff */
[----:B-----5:R0:W1:Y:S01]  /*c7c0*/  LDS.128 R24, [R2+0x28cd0] ;  /* 0x028cd00002187984 */ /* 0x0200620000000c00 */
        /* <DEDUP_REMOVED lines=20> */
[----:B------:R-:W-:Y:S02]  /*c910*/  MOV R36, R2 ;  /* 0x0000000200247202 */ /* 0x000fe40000000f00 */
[----:B--2---:R-:W-:-:S02]  /*c920*/  MOV R37, R3 ;  /* 0x0000000300257202 */ /* 0x004fc40000000f00 */
        /* <DEDUP_REMOVED lines=9> */
[----:B------:R-:W-:Y:S02]  /*c9c0*/  LOP3.LUT R52, R211, 0x380, RZ, 0xc0, !PT ;  /* 0x00000380d3347812 */ /* 0x000fe400078ec0ff */
[----:B------:R-:W-:Y:S02]  /*c9d0*/  IADD3 R213, P4, R118, 0x60, RZ ;  /* 0x0000006076d57810 */ /* 0x000fe40007f9e0ff */
[----:B------:R-:W-:Y:S02]  /*c9e0*/  LOP3.LUT R48, R183, 0x380, RZ, 0xc0, !PT ;  /* 0x00000380b7307812 */ /* 0x000fe400078ec0ff */
[----:B------:R-:W-:Y:S01]  /*c9f0*/  LOP3.LUT R60, R217, 0x380, RZ, 0xc0, !PT ;  /* 0x00000380d93c7812 */ /* 0x000fe200078ec0ff */
[----:B------:R-:W-:Y:S01]  /*ca00*/  IMAD.X R57, RZ, RZ, R119, P4 ;  /* 0x000000ffff397224 */ /* 0x000fe200020e0677 */
[----:B------:R-:W-:-:S02]  /*ca10*/  SHF.R.U64 R52, R52, 0x3, RZ ;  /* 0x0000000334347819 */ /* 0x000fc400000012ff */
[----:B------:R-:W-:Y:S02]  /*ca20*/  IADD3 R68, P5, R118, 0x2040, RZ ;  /* 0x0000204076447810 */ /* 0x000fe40007fbe0ff */
[----:B------:R-:W-:Y:S02]  /*ca30*/  IADD3.X R49, RZ, R119, RZ, P1, !PT ;  /* 0x00000077ff317210 */ /* 0x000fe40000ffe4ff */
[----:B------:R-:W-:Y:S01]  /*ca40*/  LOP3.LUT R56, R213, 0x380, RZ, 0xc0, !PT ;  /* 0x00000380d5387812 */ /* 0x000fe200078ec0ff */
[----:B------:R-:W-:Y:S01]  /*ca50*/  IMAD.X R69, RZ, RZ, R119, P5 ;  /* 0x000000ffff457224 */ /* 0x000fe200028e0677 */
[----:B------:R-:W-:Y:S02]  /*ca60*/  SHF.R.U64 R48, R48, 0x3, RZ ;  /* 0x0000000330307819 */ /* 0x000fe400000012ff */
[----:B------:R-:W-:Y:S02]  /*ca70*/  SHF.R.U64 R60, R60, 0x3, RZ ;  /* 0x000000033c3c7819 */ /* 0x000fe400000012ff */
[----:B------:R-:W-:-:S02]  /*ca80*/  IADD3 R44, P6, R118, 0x2020, RZ ;  /* 0x00002020762c7810 */ /* 0x000fc40007fde0ff */
[----:B------:R-:W-:Y:S02]  /*ca90*/  IADD3 R94, P1, R118, 0x4000, RZ ;  /* 0x00004000765e7810 */ /* 0x000fe40007f3e0ff */
[----:B------:R-:W-:Y:S01]  /*caa0*/  LOP3.LUT R52, R52, R211, RZ, 0x3c, !PT ;  /* 0x000000d334347212 */ /* 0x000fe200078e3cff */
[--C-:B------:R-:W-:Y:S01]  /*cab0*/  IMAD.X R65, RZ, RZ, R119.reuse, P6 ;  /* 0x000000ffff417224 */ /* 0x100fe200030e0677 */
[----:B------:R-:W-:Y:S01]  /*cac0*/  LOP3.LUT R211, R68, 0x380, RZ, 0xc0, !PT ;  /* 0x0000038044d37812 */ /* 0x000fe200078ec0ff */
[----:B------:R-:W-:Y:S01]  /*cad0*/  IMAD.X R95, RZ, RZ, R119, P1 ;  /* 0x000000ffff5f7224 */ /* 0x000fe200008e0677 */
[----:B------:R-:W-:Y:S02]  /*cae0*/  LOP3.LUT R11, R118, 0x380, RZ, 0xc0, !PT ;  /* 0x00000380760b7812 */ /* 0x000fe400078ec0ff */
[----:B------:R-:W-:Y:S02]  /*caf0*/  SHF.R.U64 R56, R56, 0x3, RZ ;  /* 0x0000000338387819 */ /* 0x000fe400000012ff */
[----:B------:R-:W-:-:S02]  /*cb00*/  LOP3.LUT R48, R48, R183, RZ, 0x3c, !PT ;  /* 0x000000b730307212 */ /* 0x000fc400078e3cff */
[----:B------:R-:W-:Y:S02]  /*cb10*/  LOP3.LUT R60, R60, R217, RZ, 0x3c, !PT ;  /* 0x000000d93c3c7212 */ /* 0x000fe400078e3cff */
[----:B------:R-:W-:Y:S02]  /*cb20*/  IADD3 R72, P2, R118, 0x2060, RZ ;  /* 0x0000206076487810 */ /* 0x000fe40007f5e0ff */
[----:B------:R-:W-:Y:S02]  /*cb30*/  LOP3.LUT R183, R44, 0x380, RZ, 0xc0, !PT ;  /* 0x000003802cb77812 */ /* 0x000fe400078ec0ff */
[----:B------:R-:W-:Y:S02]  /*cb40*/  LOP3.LUT R217, R94, 0x380, RZ, 0xc0, !PT ;  /* 0x000003805ed97812 */ /* 0x000fe400078ec0ff */
[----:B------:R-:W-:Y:S02]  /*cb50*/  SHF.R.U64 R211, R211, 0x3, RZ ;  /* 0x00000003d3d37819 */ /* 0x000fe400000012ff */
[----:B------:R-:W-:-:S02]  /*cb60*/  IADD3 R30, P4, R118, 0x4040, RZ ;  /* 0x00004040761e7810 */ /* 0x000fc40007f9e0ff */
[----:B------:R-:W-:Y:S02]  /*cb70*/  SHF.R.U64 R11, R11, 0x3, RZ ;  /* 0x000000030b0b7819 */ /* 0x000fe400000012ff */
[----:B------:R-:W-:Y:S02]  /*cb80*/  LOP3.LUT R56, R56, R213, RZ, 0x3c, !PT ;  /* 0x000000d538387212 */ /* 0x000fe400078e3cff */
[----:B------:R-:W-:Y:S02]  /*cb90*/  LOP3.LUT R213, R72, 0x380, RZ, 0xc0, !PT ;  /* 0x0000038048d57812 */ /* 0x000fe400078ec0ff */
[----:B------:R-:W-:Y:S02]  /*cba0*/  SHF.R.U64 R183, R183, 0x3, RZ ;  /* 0x00000003b7b77819 */ /* 0x000fe400000012ff */
[----:B------:R-:W-:Y:S02]  /*cbb0*/  SHF.R.U64 R217, R217, 0x3, RZ ;  /* 0x00000003d9d97819 */ /* 0x000fe400000012ff */
[----:B------:R-:W-:-:S02]  /*cbc0*/  IADD3 R4, P0, R118, 0x4020, RZ ;  /* 0x0000402076047810 */ /* 0x000fc40007f1e0ff */
[-C--:B------:R-:W-:Y:S02]  /*cbd0*/  IADD3.X R61, RZ, R119.reuse, RZ, P3, !PT ;  /* 0x00000077ff3d7210 */ /* 0x080fe40001ffe4ff */
[C---:B------:R-:W-:Y:S01]  /*cbe0*/  IADD3 R6, P6, R118.reuse, 0x6000, RZ ;  /* 0x0000600076067810 */ /* 0x040fe20007fde0ff */
[--C-:B------:R-:W-:Y:S01]  /*cbf0*/  IMAD.X R99, RZ, RZ, R119.reuse, P0 ;  /* 0x000000ffff637224 */ /* 0x100fe200000e0677 */
[----:B------:R-:W-:Y:S02]  /*cc00*/  IADD3.X R73, RZ, R119, RZ, P2, !PT ;  /* 0x00000077ff497210 */ /* 0x000fe400017fe4ff */
[C---:B------:R-:W-:Y:S01]  /*cc10*/  IADD3 R34, P3, R118.reuse, 0x4060, RZ ;  /* 0x0000406076227810 */ /* 0x040fe20007f7e0ff */
[--C-:B------:R-:W-:Y:S01]  /*cc20*/  IMAD.X R111, RZ, RZ, R119.reuse, P6 ;  /* 0x000000ffff6f7224 */ /* 0x100fe200030e0677 */
[C---:B------:R-:W-:Y:S02]  /*cc30*/  IADD3 R3, P5, R118.reuse, 0x6020, RZ ;  /* 0x0000602076037810 */ /* 0x040fe40007fbe0ff */
[C---:B------:R-:W-:Y:S01]  /*cc40*/  IADD3 R10, P2, R118.reuse, 0x6040, RZ ;  /* 0x00006040760a7810 */ /* 0x040fe20007f5e0ff */
[----:B------:R-:W-:Y:S01]  /*cc50*/  IMAD.X R107, RZ, RZ, R119, P3 ;  /* 0x000000ffff6b7224 */ /* 0x000fe200018e0677 */
[----:B-1----:R-:W-:-:S02]  /*cc60*/  IADD3 R24, P1, R118, 0x6060, RZ ;  /* 0x0000606076187810 */ /* 0x002fc40007f3e0ff */
[----:B------:R-:W-:Y:S02]  /*cc70*/  LOP3.LUT R68, R211, R68, RZ, 0x3c, !PT ;  /* 0x00000044d3447212 */ /* 0x000fe400078e3cff */
[----:B------:R-:W-:Y:S01]  /*cc80*/  LOP3.LUT R118, R11, R118, RZ, 0x3c, !PT ;  /* 0x000000760b767212 */ /* 0x000fe200078e3cff */
[--C-:B------:R-:W-:Y:S01]  /*cc90*/  IMAD.X R11, RZ, RZ, R119.reuse, P2 ;  /* 0x000000ffff0b7224 */ /* 0x100fe200010e0677 */
[----:B------:R-:W-:Y:S01]  /*cca0*/  LOP3.LUT R211, R30, 0x380, RZ, 0xc0, !PT ;  /* 0x000003801ed37812 */ /* 0x000fe200078ec0ff */
[----:B------:R-:W-:Y:S01]  /*ccb0*/  IMAD.X R45, RZ, RZ, R119, P1 ;  /* 0x000000ffff2d7224 */ /* 0x000fe200008e0677 */
[----:B------:R-:W-:Y:S02]  /*ccc0*/  SHF.R.U64 R213, R213, 0x3, RZ ;  /* 0x00000003d5d57819 */ /* 0x000fe400000012ff */
[----:B------:R-:W-:Y:S02]  /*ccd0*/  LOP3.LUT R64, R183, R44, RZ, 0x3c, !PT ;  /* 0x0000002cb7407212 */ /* 0x000fe400078e3cff */
[----:B------:R-:W-:-:S02]  /*cce0*/  LOP3.LUT R94, R217, R94, RZ, 0x3c, !PT ;  /* 0x0000005ed95e7212 */ /* 0x000fc400078e3cff */
[----:B------:R-:W-:Y:S02]  /*ccf0*/  LOP3.LUT R183, R4, 0x380, RZ, 0xc0, !PT ;  /* 0x0000038004b77812 */ /* 0x000fe400078ec0ff */
[----:B------:R-:W-:Y:S02]  /*cd00*/  LOP3.LUT R217, R6, 0x380, RZ, 0xc0, !PT ;  /* 0x0000038006d97812 */ /* 0x000fe400078ec0ff */
[-C--:B------:R-:W-:Y:S02]  /*cd10*/  IADD3.X R103, RZ, R119.reuse, RZ, P4, !PT ;  /* 0x00000077ff677210 */ /* 0x080fe400027fe4ff */
[-C--:B------:R-:W-:Y:S02]  /*cd20*/  IADD3.X R115, RZ, R119.reuse, RZ, P5, !PT ;  /* 0x00000077ff737210 */ /* 0x080fe40002ffe4ff */
[----:B------:R-:W-:Y:S02]  /*cd30*/  SHF.R.U64 R211, R211, 0x3, RZ ;  /* 0x00000003d3d37819 */ /* 0x000fe400000012ff */
[----:B------:R-:W-:-:S02]  /*cd40*/  MOV R118, R118 ;  /* 0x0000007600767202 */ /* 0x000fc40000000f00 */
[----:B------:R-:W-:Y:S02]  /*cd50*/  LOP3.LUT R72, R213, R72, RZ, 0x3c, !PT ;  /* 0x00000048d5487212 */ /* 0x000fe400078e3cff */
[----:B------:R-:W-:Y:S02]  /*cd60*/  LOP3.LUT R119, R10, 0x380, RZ, 0xc0, !PT ;  /* 0x000003800a777812 */ /* 0x000fe400078ec0ff */
[----:B------:R-:W-:Y:S02]  /*cd70*/  LOP3.LUT R213, R34, 0x380, RZ, 0xc0, !PT ;  /* 0x0000038022d57812 */ /* 0x000fe400078ec0ff */
[----:B------:R-:W-:Y:S02]  /*cd80*/  SHF.R.U64 R183, R183, 0x3, RZ ;  /* 0x00000003b7b77819 */ /* 0x000fe400000012ff */
[----:B------:R-:W-:Y:S02]  /*cd90*/  SHF.R.U64 R217, R217, 0x3, RZ ;  /* 0x00000003d9d97819 */ /* 0x000fe400000012ff */
[----:B------:R-:W-:-:S02]  /*cda0*/  LOP3.LUT R102, R211, R30, RZ, 0x3c, !PT ;  /* 0x0000001ed3667212 */ /* 0x000fc400078e3cff */
[----:B------:R-:W-:Y:S02]  /*cdb0*/  LOP3.LUT R30, R24, 0x380, RZ, 0xc0, !PT ;  /* 0x00000380181e7812 */ /* 0x000fe400078ec0ff */
[----:B------:R-:W-:Y:S02]  /*cdc0*/  SHF.R.U64 R119, R119, 0x3, RZ ;  /* 0x0000000377777819 */ /* 0x000fe400000012ff */
[----:B------:R-:W-:Y:S02]  /*cdd0*/  SHF.R.U64 R213, R213, 0x3, RZ ;  /* 0x00000003d5d57819 */ /* 0x000fe400000012ff */
[----:B------:R-:W-:Y:S02]  /*cde0*/  LOP3.LUT R98, R183, R4, RZ, 0x3c, !PT ;  /* 0x00000004b7627212 */ /* 0x000fe400078e3cff */
[----:B------:R-:W-:Y:S02]  /*cdf0*/  LOP3.LUT R110, R217, R6, RZ, 0x3c, !PT ;  /* 0x00000006d96e7212 */ /* 0x000fe400078e3cff */
[----:B------:R-:W-:-:S02]  /*ce00*/  F2FP.F16.F32.PACK_AB R4, R179, R181 ;  /* 0x000000b5b304723e */ /* 0x000fc400000000ff */
[----:B------:R-:W-:Y:S01]  /*ce10*/  F2FP.F16.F32.PACK_AB R6, R177, R180 ;  /* 0x000000b4b106723e */ /* 0x000fe200000000ff */
[----:B------:R-:W-:Y:S01]  /*ce20*/  BAR.SYNC.DEFER_BLOCKING 0x1, 0x100 ;  /* 0x0044000000007b1d */ /* 0x000fe20000010000 */
[----:B------:R-:W-:Y:S02]  /*ce30*/  LOP3.LUT R0, R3, 0x380, RZ, 0xc0, !PT ;  /* 0x0000038003007812 */ /* 0x000fe400078ec0ff */
[----:B------:R-:W-:Y:S02]  /*ce40*/  SHF.R.U64 R177, R30, 0x3, RZ ;  /* 0x000000031eb17819 */ /* 0x000fe400000012ff */
[----:B------:R-:W-:Y:S02]  /*ce50*/  LOP3.LUT R10, R119, R10, RZ, 0x3c, !PT ;  /* 0x0000000a770a7212 */ /* 0x000fe400078e3cff */
[----:B------:R-:W-:Y:S02]  /*ce60*/  LOP3.LUT R106, R213, R34, RZ, 0x3c, !PT ;  /* 0x00000022d56a7212 */ /* 0x000fe400078e3cff */
[----:B------:R-:W-:-:S02]  /*ce70*/  MOV R48, R48 ;  /* 0x0000003000307202 */ /* 0x000fc40000000f00 */
[----:B------:R-:W-:Y:S02]  /*ce80*/  F2FP.F16.F32.PACK_AB R30, R174, R176 ;  /* 0x000000b0ae1e723e */ /* 0x000fe400000000ff */
[----:B------:R-:W-:Y:S02]  /*ce90*/  MOV R52, R52 ;  /* 0x0000003400347202 */ /* 0x000fe40000000f00 */
[----:B------:R-:W-:Y:S02]  /*cea0*/  F2FP.F16.F32.PACK_AB R34, R171, R173 ;  /* 0x000000adab22723e */ /* 0x000fe400000000ff */
[----:B------:R-:W-:Y:S02]  /*ceb0*/  SHF.R.U64 R0, R0, 0x3, RZ ;  /* 0x0000000300007819 */ /* 0x000fe400000012ff */
[----:B------:R-:W-:Y:S02]  /*cec0*/  MOV R56, R56 ;  /* 0x0000003800387202 */ /* 0x000fe40000000f00 */
[----:B------:R-:W-:-:S02]  /*ced0*/  MOV R38, R10 ;  /* 0x0000000a00267202 */ /* 0x000fc40000000f00 */
[----:B------:R-:W-:Y:S01]  /*cee0*/  MOV R60, R60 ;  /* 0x0000003c003c7202 */ /* 0x000fe20000000f00 */
[----:B------:R1:W-:Y:S01]  /*cef0*/  STSM.16.M88.4 [R118], R4 ;  /* 0x0000000476007844 */ /* 0x0003e20000000200 */
[----:B------:R-:W-:Y:S02]  /*cf00*/  F2FP.F16.F32.PACK_AB R10, R163, R165 ;  /* 0x000000a5a30a723e */ /* 0x000fe400000000ff */
[----:B------:R-:W-:Y:S01]  /*cf10*/  F2FP.F16.F32.PACK_AB R11, R63, R62 ;  /* 0x0000003e3f0b723e */ /* 0x000fe200000000ff */
[----:B------:R2:W-:Y:S01]  /*cf20*/  STSM.16.M88.4 [R48], R28 ;  /* 0x0000001c30007844 */ /* 0x0005e20000000200 */
[----:B------:R-:W-:Y:S02]  /*cf30*/  MOV R64, R64 ;  /* 0x0000004000407202 */ /* 0x000fe40000000f00 */
[----:B------:R-:W-:Y:S01]  /*cf40*/  LOP3.LUT R114, R0, R3, RZ, 0x3c, !PT ;  /* 0x0000000300727212 */ /* 0x000fe200078e3cff */
[----:B------:R3:W-:Y:S01]  /*cf50*/  STSM.16.M88.4 [R52], R32 ;  /* 0x0000002034007844 */ /* 0x0007e20000000200 */
[----:B------:R-:W-:-:S02]  /*cf60*/  MOV R68, R68 ;  /* 0x0000004400447202 */ /* 0x000fc40000000f00 */
[----:B------:R-:W-:Y:S02]  /*cf70*/  MOV R72, R72 ;  /* 0x0000004800487202 */ /* 0x000fe40000000f00 */
[----:B------:R-:W-:Y:S02]  /*cf80*/  LOP3.LUT R44, R177, R24, RZ, 0x3c, !PT ;  /* 0x00000018b12c7212 */ /* 0x000fe400078e3cff */
[----:B------:R-:W-:Y:S02]  /*cf90*/  MOV R94, R94 ;  /* 0x0000005e005e7202 */ /* 0x000fe40000000f00 */
[----:B-1----:R-:W-:Y:S02]  /*cfa0*/  F2FP.F16.F32.PACK_AB R4, R169, R172 ;  /* 0x000000aca904723e */ /* 0x002fe400000000ff */
[----:B------:R-:W-:Y:S02]  /*cfb0*/  F2FP.F16.F32.PACK_AB R5, R51, R50 ;  /* 0x000000323305723e */ /* 0x000fe400000000ff */
[----:B------:R-:W-:-:S02]  /*cfc0*/  F2FP.F16.F32.PACK_AB R6, R166, R170 ;  /* 0x000000aaa606723e */ /* 0x000fc400000000ff */
[----:B------:R-:W-:Y:S02]  /*cfd0*/  F2FP.F16.F32.PACK_AB R7, R55, R54 ;  /* 0x000000363707723e */ /* 0x000fe400000000ff */
[----:B--2---:R-:W-:Y:S02]  /*cfe0*/  F2FP.F16.F32.PACK_AB R28, R159, R161 ;  /* 0x000000a19f1c723e */ /* 0x004fe400000000ff */
[----:B------:R-:W-:Y:S01]  /*cff0*/  F2FP.F16.F32.PACK_AB R29, R75, R74 ;  /* 0x0000004a4b1d723e */ /* 0x000fe200000000ff */
[----:B------:R-:W-:Y:S01]  /*d000*/  STSM.16.M88.4 [R56], R4 ;  /* 0x0000000438007844 */ /* 0x000fe20000000200 */
[----:B------:R-:W-:Y:S02]  /*d010*/  F2FP.F16.F32.PACK_AB R30, R77, R160 ;  /* 0x000000a04d1e723e */ /* 0x000fe400000000ff */
[----:B------:R-:W-:Y:S01]  /*d020*/  F2FP.F16.F32.PACK_AB R31, R79, R78 ;  /* 0x0000004e4f1f723e */ /* 0x000fe200000000ff */
[----:B------:R1:W-:Y:S01]  /*d030*/  STSM.16.M88.4 [R60], R8 ;  /* 0x000000083c007844 */ /* 0x0003e20000000200 */
[----:B---3--:R-:W-:-:S02]  /*d040*/  F2FP.F16.F32.PACK_AB R32, R81, R157 ;  /* 0x0000009d5120723e */ /* 0x008fc400000000ff */
[----:B------:R-:W-:Y:S01]  /*d050*/  F2FP.F16.F32.PACK_AB R33, R83, R82 ;  /* 0x000000525321723e */ /* 0x000fe200000000ff */
[----:B------:R-:W-:Y:S01]  /*d060*/  STSM.16.M88.4 [R64], R12 ;  /* 0x0000000c40007844 */ /* 0x000fe20000000200 */
[----:B------:R-:W-:Y:S02]  /*d070*/  F2FP.F16.F32.PACK_AB R34, R85, R84 ;  /* 0x000000545522723e */ /* 0x000fe400000000ff */
[----:B------:R-:W-:Y:S01]  /*d080*/  F2FP.F16.F32.PACK_AB R35, R87, R86 ;  /* 0x000000565723723e */ /* 0x000fe200000000ff */
[----:B------:R-:W-:Y:S01]  /*d090*/  STSM.16.M88.4 [R68], R28 ;  /* 0x0000001c44007844 */ /* 0x000fe20000000200 */
[----:B------:R-:W-:Y:S02]  /*d0a0*/  MOV R3, R98 ;  /* 0x0000006200037202 */ /* 0x000fe40000000f00 */
[----:B------:R-:W-:Y:S01]  /*d0b0*/  MOV R24, R106 ;  /* 0x0000006a00187202 */ /* 0x000fe20000000f00 */
[----:B------:R-:W-:Y:S01]  /*d0c0*/  STSM.16.M88.4 [R72], R32 ;  /* 0x0000002048007844 */ /* 0x000fe20000000200 */
[----:B------:R-:W-:-:S02]  /*d0d0*/  F2FP.F16.F32.PACK_AB R98, R101, R100 ;  /* 0x000000646562723e */ /* 0x000fc400000000ff */
[----:B------:R-:W-:Y:S01]  /*d0e0*/  F2FP.F16.F32.PACK_AB R99, R70, R58 ;  /* 0x0000003a4663723e */ /* 0x000fe200000000ff */
[----:B------:R-:W-:Y:S01]  /*d0f0*/  STSM.16.M88.4 [R94], R88 ;  /* 0x000000585e007844 */ /* 0x000fe20000000200 */
[----:B------:R-:W-:Y:S02]  /*d100*/  F2FP.F16.F32.PACK_AB R104, R105, R104 ;  /* 0x000000686968723e */ /* 0x000fe400000000ff */
[----:B------:R-:W-:Y:S01]  /*d110*/  MOV R102, R102 ;  /* 0x0000006600667202 */ /* 0x000fe20000000f00 */
[----:B------:R-:W-:Y:S01]  /*d120*/  STSM.16.M88.4 [R3], R96 ;  /* 0x0000006003007844 */ /* 0x000fe20000000200 */
[----:B------:R-:W-:Y:S02]  /*d130*/  MOV R0, R114 ;  /* 0x0000007200007202 */ /* 0x000fe40000000f00 */
[----:B------:R-:W-:Y:S02]  /*d140*/  F2FP.F16.F32.PACK_AB R105, R80, R76 ;  /* 0x0000004c5069723e */ /* 0x000fe400000000ff */
[----:B------:R-:W-:-:S02]  /*d150*/  F2FP.F16.F32.PACK_AB R106, R109, R108 ;  /* 0x0000006c6d6a723e */ /* 0x000fc400000000ff */
[----:B------:R-:W-:Y:S02]  /*d160*/  F2FP.F16.F32.PACK_AB R107, R153, R152 ;  /* 0x00000098996b723e */ /* 0x000fe400000000ff */
        /* <DEDUP_REMOVED lines=8> */
[----:B------:R2:W-:Y:S01]  /*d1f0*/  STSM.16.M88.4 [R24], R112 ;  /* 0x0000007018007844 */ /* 0x0005e20000000200 */
[----:B------:R-:W-:Y:S02]  /*d200*/  MOV R110, R110 ;  /* 0x0000006e006e7202 */ /* 0x000fe40000000f00 */
[----:B------:R-:W-:Y:S02]  /*d210*/  F2FP.F16.F32.PACK_AB R122, R125, R124 ;  /* 0x0000007c7d7a723e */ /* 0x000fe400000000ff */
[----:B------:R-:W-:Y:S02]  /*d220*/  F2FP.F16.F32.PACK_AB R123, R127, R126 ;  /* 0x0000007e7f7b723e */ /* 0x000fe400000000ff */
[----:B------:R-:W-:-:S02]  /*d230*/  F2FP.F16.F32.PACK_AB R129, R131, R130 ;  /* 0x000000828381723e */ /* 0x000fc400000000ff */
[----:B------:R-:W-:Y:S01]  /*d240*/  F2FP.F16.F32.PACK_AB R136, R137, R136 ;  /* 0x000000888988723e */ /* 0x000fe200000000ff */
[----:B------:R-:W-:Y:S01]  /*d250*/  STSM.16.M88.4 [R110], R120 ;  /* 0x000000786e007844 */ /* 0x000fe20000000200 */
[----:B------:R-:W-:Y:S02]  /*d260*/  ISETP.NE.U32.AND P0, PT, RZ, UR4, PT ;  /* 0x00000004ff007c0c */ /* 0x000fe4000bf05070 */
[----:B-1----:R-:W-:Y:S02]  /*d270*/  IADD3 R10, P1, R199, UR4, RZ ;  /* 0x00000004c70a7c10 */ /* 0x002fe4000ff3e0ff */
[----:B------:R-:W-:Y:S02]  /*d280*/  F2FP.F16.F32.PACK_AB R130, R133, R132 ;  /* 0x000000848582723e */ /* 0x000fe400000000ff */
[----:B------:R-:W-:Y:S02]  /*d290*/  F2FP.F16.F32.PACK_AB R131, R135, R134 ;  /* 0x000000868783723e */ /* 0x000fe400000000ff */
[----:B------:R-:W-:-:S02]  /*d2a0*/  F2FP.F16.F32.PACK_AB R137, R139, R138 ;  /* 0x0000008a8b89723e */ /* 0x000fc400000000ff */
[----:B------:R-:W-:Y:S01]  /*d2b0*/  F2FP.F16.F32.PACK_AB R144, R145, R144 ;  /* 0x000000909190723e */ /* 0x000fe200000000ff */
[----:B------:R1:W-:Y:S01]  /*d2c0*/  STSM.16.M88.4 [R0], R128 ;  /* 0x0000008000007844 */ /* 0x0003e20000000200 */
[----:B------:R-:W-:Y:S02]  /*d2d0*/  F2FP.F16.F32.PACK_AB R138, R141, R140 ;  /* 0x0000008c8d8a723e */ /* 0x000fe400000000ff */
[----:B------:R-:W-:Y:S02]  /*d2e0*/  F2FP.F16.F32.PACK_AB R139, R143, R142 ;  /* 0x0000008e8f8b723e */ /* 0x000fe400000000ff */
[----:B------:R-:W-:Y:S02]  /*d2f0*/  F2FP.F16.F32.PACK_AB R145, R147, R146 ;  /* 0x000000929391723e */ /* 0x000fe400000000ff */
[----:B------:R-:W-:Y:S01]  /*d300*/  MOV R44, R44 ;  /* 0x0000002c002c7202 */ /* 0x000fe20000000f00 */
[----:B------:R-:W-:Y:S01]  /*d310*/  STSM.16.M88.4 [R38], R136 ;  /* 0x0000008826007844 */ /* 0x000fe20000000200 */
[----:B------:R-:W-:-:S02]  /*d320*/  F2FP.F16.F32.PACK_AB R146, R149, R148 ;  /* 0x000000949592723e */ /* 0x000fc400000000ff */
[----:B------:R-:W-:Y:S02]  /*d330*/  F2FP.F16.F32.PACK_AB R147, R151, R150 ;  /* 0x000000969793723e */ /* 0x000fe400000000ff */
[----:B------:R-:W-:Y:S02]  /*d340*/  ISETP.NE.AND.EX P0, PT, RZ, UR5, PT, P0 ;  /* 0x00000005ff007c0c */ /* 0x000fe4000bf05300 */
[----:B------:R-:W-:Y:S01]  /*d350*/  IADD3.X R11, R200, UR5, RZ, P1, !PT ;  /* 0x00000005c80b7c10 */ /* 0x000fe20008ffe4ff */
[----:B------:R-:W-:Y:S01]  /*d360*/  ULDC.64 UR4, c[0x0][0xbe0] ;  /* 0x0002f80000047ab9 */ /* 0x000fe20000000a00 */
[----:B------:R3:W-:Y:S01]  /*d370*/  STSM.16.M88.4 [R44], R144 ;  /* 0x000000902c007844 */ /* 0x0007e20000000200 */
[----:B------:R-:W-:Y:S01]  /*d380*/  BAR.SYNC.DEFER_BLOCKING 0x1, 0x100 ;  /* 0x0044000000007b1d */ /* 0x000fe20000010000 */
[----:B------:R-:W-:Y:S02]  /*d390*/  ISETP.NE.U32.AND P6, PT, RZ, UR4, PT ;  /* 0x00000004ff007c0c */ /* 0x000fe4000bfc5070 */
[----:B--2---:R-:W-:-:S02]  /*d3a0*/  MOV R24, RZ ;  /* 0x000000ff00187202 */ /* 0x004fc40000000f00 */
[----:B------:R-:W-:-:S13]  /*d3b0*/  ISETP.NE.AND.EX P6, PT, RZ, UR5, PT, P6 ;  /* 0x00000005ff007c0c */ /* 0x000fda000bfc5360 */
[----:B------:R-:W-:Y:S01]  /*d3c0*/  @P6 IADD3 R6, P4, R199, UR4, RZ ;  /* 0x00000004c7066c10 */ /* 0x000fe2000ff9e0ff */
[----:B------:R-:W-:Y:S02]  /*d3d0*/  ULDC UR4, c[0x0][0xa88] ;  /* 0x0002a20000047ab9 */ /* 0x000fe40000000800 */
[----:B-1----:R-:W-:Y:S02]  /*d3e0*/  MOV R0, UR4 ;  /* 0x0000000400007c02 */ /* 0x002fe40008000f00 */
[----:B------:R-:W-:Y:S01]  /*d3f0*/  @P6 IADD3.X R7, R200, UR5, RZ, P4, !PT ;  /* 0x00000005c8076c10 */ /* 0x000fe2000a7fe4ff */
[----:B------:R1:W5:Y:S01]  /*d400*/  @P0 LDG.E R24, desc[UR40][R10.64] ;  /* 0x000000280a180981 */ /* 0x000362000c1e1900 */
[----:B------:R-:W-:-:S03]  /*d410*/  IMAD R5, R192, 0x40, R187 ;  /* 0x00000040c0057824 */ /* 0x000fc600078e02bb */
[----:B------:R1:W5:Y:S01]  /*d420*/  @P6 LDG.E R0, desc[UR40][R6.64] ;  /* 0x0000002806006981 */ /* 0x000362000c1e1900 */
[----:B------:R-:W-:-:S03]  /*d430*/  IMAD.WIDE R4, R5, 0x2, R36 ;  /* 0x0000000205047825 */ /* 0x000fc600078e0224 */
[C---:B------:R-:W-:Y:S02]  /*d440*/  IADD3 R9, P1, R4.reuse, 0x1000, RZ ;  /* 0x0000100004097810 */ /* 0x040fe40007f3e0ff */
[C---:B------:R-:W-:Y:S02]  /*d450*/  IADD3 R13, P2, R4.reuse, 0x2000, RZ ;  /* 0x00002000040d7810 */ /* 0x040fe40007f5e0ff */
[C---:B------:R-:W-:Y:S02]  /*d460*/  IADD3 R29, P3, R4.reuse, 0x3000, RZ ;  /* 0x00003000041d7810 */ /* 0x040fe40007f7e0ff */
[----:B------:R-:W-:Y:S02]  /*d470*/  IADD3 R33, P4, R4, 0x4000, RZ ;  /* 0x0000400004217810 */ /* 0x000fe40007f9e0ff */
[----:B------:R-:W-:Y:S02]  /*d480*/  LOP3.LUT R8, R9, 0x380, RZ, 0xc0, !PT ;  /* 0x0000038009087812 */ /* 0x000fe400078ec0ff */
[----:B------:R-:W-:-:S02]  /*d490*/  LOP3.LUT R12, R13, 0x380, RZ, 0xc0, !PT ;  /* 0x000003800d0c7812 */ /* 0x000fc400078ec0ff */
[----:B------:R-:W-:Y:S02]  /*d4a0*/  LOP3.LUT R28, R29, 0x380, RZ, 0xc0, !PT ;  /* 0x000003801d1c7812 */ /* 0x000fe400078ec0ff */
[----:B------:R-:W-:Y:S02]  /*d4b0*/  LOP3.LUT R32, R33, 0x380, RZ, 0xc0, !PT ;  /* 0x0000038021207812 */ /* 0x000fe400078ec0ff */
[----:B------:R-:W-:Y:S02]  /*d4c0*/  SHF.R.U64 R8, R8, 0x3, RZ ;  /* 0x0000000308087819 */ /* 0x000fe400000012ff */
[----:B------:R-:W-:Y:S02]  /*d4d0*/  SHF.R.U64 R12, R12, 0x3, RZ ;  /* 0x000000030c0c7819 */ /* 0x000fe400000012ff */
[----:B------:R-:W-:Y:S02]  /*d4e0*/  SHF.R.U64 R28, R28, 0x3, RZ ;  /* 0x000000031c1c7819 */ /* 0x000fe400000012ff */
[----:B------:R-:W-:-:S02]  /*d4f0*/  SHF.R.U64 R32, R32, 0x3, RZ ;  /* 0x0000000320207819 */ /* 0x000fc400000012ff */
[----:B------:R-:W-:Y:S02]  /*d500*/  IADD3 R37, P5, R4, 0x5000, RZ ;  /* 0x0000500004257810 */ /* 0x000fe40007fbe0ff */
[----:B------:R-:W-:Y:S01]  /*d510*/  LOP3.LUT R8, R8, R9, RZ, 0x3c, !PT ;  /* 0x0000000908087212 */ /* 0x000fe200078e3cff */
[--C-:B------:R-:W-:Y:S01]  /*d520*/  IMAD.X R9, RZ, RZ, R5.reuse, P1 ;  /* 0x000000ffff097224 */ /* 0x100fe200008e0605 */
[----:B------:R-:W-:Y:S02]  /*d530*/  LOP3.LUT R12, R12, R13, RZ, 0x3c, !PT ;  /* 0x0000000d0c0c7212 */ /* 0x000fe400078e3cff */
[----:B------:R-:W-:Y:S01]  /*d540*/  LOP3.LUT R28, R28, R29, RZ, 0x3c, !PT ;  /* 0x0000001d1c1c7212 */ /* 0x000fe200078e3cff */
[--C-:B------:R-:W-:Y:S01]  /*d550*/  IMAD.X R29, RZ, RZ, R5.reuse, P3 ;  /* 0x000000ffff1d7224 */ /* 0x100fe200018e0605 */
[----:B------:R-:W-:Y:S01]  /*d560*/  LOP3.LUT R32, R32, R33, RZ, 0x3c, !PT ;  /* 0x0000002120207212 */ /* 0x000fe200078e3cff */
[----:B------:R-:W-:Y:S01]  /*d570*/  IMAD.X R33, RZ, RZ, R5, P4 ;  /* 0x000000ffff217224 */ /* 0x000fe200020e0605 */
[----:B------:R-:W-:-:S02]  /*d580*/  P2R R14, PR, RZ, 0x20 ;  /* 0x00000020ff0e7803 */ /* 0x000fc40000000000 */
[----:B------:R-:W-:Y:S02]  /*d590*/  IADD3.X R13, RZ, R5, RZ, P2, !PT ;  /* 0x00000005ff0d7210 */ /* 0x000fe400017fe4ff */
[C---:B------:R-:W-:Y:S02]  /*d5a0*/  IADD3 R41, P1, R4.reuse, 0x6000, RZ ;  /* 0x0000600004297810 */ /* 0x040fe40007f3e0ff */
[C---:B------:R-:W-:Y:S02]  /*d5b0*/  IADD3 R45, P2, R4.reuse, 0x7000, RZ ;  /* 0x00007000042d7810 */ /* 0x040fe40007f5e0ff */
[C---:B------:R-:W-:Y:S02]  /*d5c0*/  IADD3 R49, P3, R4.reuse, 0x8000, RZ ;  /* 0x0000800004317810 */ /* 0x040fe40007f7e0ff */
[C---:B------:R-:W-:Y:S02]  /*d5d0*/  IADD3 R53, P4, R4.reuse, 0x9000, RZ ;  /* 0x0000900004357810 */ /* 0x040fe40007f9e0ff */
[----:B------:R-:W-:-:S02]  /*d5e0*/  IADD3 R57, P5, R4, 0xa000, RZ ;  /* 0x0000a00004397810 */ /* 0x000fc40007fbe0ff */
[----:B------:R-:W-:Y:S02]  /*d5f0*/  LOP3.LUT R36, R37, 0x380, RZ, 0xc0, !PT ;  /* 0x0000038025247812 */ /* 0x000fe400078ec0ff */
[----:B------:R-:W-:Y:S02]  /*d600*/  LOP3.LUT R40, R41, 0x380, RZ, 0xc0, !PT ;  /* 0x0000038029287812 */ /* 0x000fe400078ec0ff */
[----:B---3--:R-:W-:Y:S02]  /*d610*/  LOP3.LUT R44, R45, 0x380, RZ, 0xc0, !PT ;  /* 0x000003802d2c7812 */ /* 0x008fe400078ec0ff */
[----:B------:R-:W-:Y:S02]  /*d620*/  LOP3.LUT R48, R49, 0x380, RZ, 0xc0, !PT ;  /* 0x0000038031307812 */ /* 0x000fe400078ec0ff */
[----:B------:R-:W-:Y:S02]  /*d630*/  LOP3.LUT R52, R53, 0x380, RZ, 0xc0, !PT ;  /* 0x0000038035347812 */ /* 0x000fe400078ec0ff */
[----:B------:R-:W-:-:S02]  /*d640*/  LOP3.LUT R56, R57, 0x380, RZ, 0xc0, !PT ;  /* 0x0000038039387812 */ /* 0x000fc400078ec0ff */
[----:B------:R-:W-:Y:S02]  /*d650*/  SHF.R.U64 R36, R36, 0x3, RZ ;  /* 0x0000000324247819 */ /* 0x000fe400000012ff */
[----:B------:R-:W-:Y:S02]  /*d660*/  SHF.R.U64 R40, R40, 0x3, RZ ;  /* 0x0000000328287819 */ /* 0x000fe400000012ff */
[----:B------:R-:W-:Y:S02]  /*d670*/  SHF.R.U64 R44, R44, 0x3, RZ ;  /* 0x000000032c2c7819 */ /* 0x000fe400000012ff */
[----:B------:R-:W-:Y:S02]  /*d680*/  SHF.R.U64 R48, R48, 0x3, RZ ;  /* 0x0000000330307819 */ /* 0x000fe400000012ff */
[----:B------:R-:W-:Y:S02]  /*d690*/  SHF.R.U64 R52, R52, 0x3, RZ ;  /* 0x0000000334347819 */ /* 0x000fe400000012ff */
[----:B------:R-:W-:-:S02]  /*d6a0*/  SHF.R.U64 R56, R56, 0x3, RZ ;  /* 0x0000000338387819 */ /* 0x000fc400000012ff */
[----:B------:R-:W-:Y:S02]  /*d6b0*/  LOP3.LUT R36, R36, R37, RZ, 0x3c, !PT ;  /* 0x0000002524247212 */ /* 0x000fe400078e3cff */
[----:B------:R-:W-:Y:S02]  /*d6c0*/  LOP3.LUT R40, R40, R41, RZ, 0x3c, !PT ;  /* 0x0000002928287212 */ /* 0x000fe400078e3cff */
[----:B------:R-:W-:Y:S02]  /*d6d0*/  LOP3.LUT R44, R44, R45, RZ, 0x3c, !PT ;  /* 0x0000002d2c2c7212 */ /* 0x000fe400078e3cff */
[----:B------:R-:W-:Y:S02]  /*d6e0*/  LOP3.LUT R48, R48, R49, RZ, 0x3c, !PT ;  /* 0x0000003130307212 */ /* 0x000fe400078e3cff */
[----:B------:R-:W-:Y:S02]  /*d6f0*/  LOP3.LUT R52, R52, R53, RZ, 0x3c, !PT ;  /* 0x0000003534347212 */ /* 0x000fe400078e3cff */
[----:B------:R-:W-:Y:S01]  /*d700*/  LOP3.LUT R56, R56, R57, RZ, 0x3c, !PT ;  /* 0x0000003938387212 */ /* 0x000fe200078e3cff */
[----:B-1----:R-:W-:Y:S06]  /*d710*/  @P6 BRA `(.L_x_3228) ;  /* 0x0000000000106947 */ /* 0x002fec0003800000 */
[----:B------:R-:W-:Y:S05]  /*d720*/  @!P0 BRA `(.L_x_3228) ;  /* 0x00000000000c8947 */ /* 0x000fea0003800000 */
[----:B------:R-:W2:Y:S04]  /*d730*/  LDG.E R3, desc[UR40][R10.64] ;  /* 0x000000280a037981 */ /* 0x000ea8000c1e1900 */
[----:B-----5:R-:W2:Y:S02]  /*d740*/  LDG.E R0, desc[UR40][R10.64+0x4] ;  /* 0x000004280a007981 */ /* 0x020ea4000c1e1900 */
[----:B--2---:R-:W-:-:S07]  /*d750*/  IMAD.IADD R0, R0, 0x1, -R3 ;  /* 0x0000000100007824 */ /* 0x004fce00078e0a03 */
.L_x_3228:
[----:B------:R-:W1:Y:S01]  /*d760*/  SHFL.IDX PT, R3, R206, RZ, 0x1f ;  /* 0x00001fffce037589 */ /* 0x000e6200000e0000 */
[----:B------:R-:W-:Y:S01]  /*d770*/  ISETP.NE.AND P6, PT, R14, RZ, PT ;  /* 0x000000ff0e00720c */ /* 0x000fe20003fc5270 */
[--C-:B------:R-:W-:Y:S01]  /*d780*/  IMAD.X R57, RZ, RZ, R5.reuse, P5 ;  /* 0x000000ffff397224 */ /* 0x100fe200028e0605 */
[----:B------:R-:W-:Y:S01]  /*d790*/  IADD3.X R41, RZ, R5, RZ, P1, !PT ;  /* 0x00000005ff297210 */ /* 0x000fe20000ffe4ff */
[--C-:B------:R-:W-:Y:S01]  /*d7a0*/  IMAD.X R45, RZ, RZ, R5.reuse, P2 ;  /* 0x000000ffff2d7224 */ /* 0x100fe200010e0605 */
[C---:B------:R-:W-:Y:S01]  /*d7b0*/  IADD3 R65, P1, R4.reuse, 0xc000, RZ ;  /* 0x0000c00004417810 */ /* 0x040fe20007f3e0ff */
[--C-:B------:R-:W-:Y:S01]  /*d7c0*/  IMAD.X R37, RZ, RZ, R5.reuse, P6 ;  /* 0x000000ffff257224 */ /* 0x100fe200030e0605 */
[C---:B------:R-:W-:Y:S01]  /*d7d0*/  IADD3 R61, P6, R4.reuse, 0xb000, RZ ;  /* 0x0000b000043d7810 */ /* 0x040fe20007fde0ff */
[----:B------:R-:W-:Y:S01]  /*d7e0*/  IMAD.X R49, RZ, RZ, R5, P3 ;  /* 0x000000ffff317224 */ /* 0x000fe200018e0605 */
[C---:B------:R-:W-:Y:S02]  /*d7f0*/  IADD3 R69, P2, R4.reuse, 0xd000, RZ ;  /* 0x0000d00004457810 */ /* 0x040fe40007f5e0ff */
[----:B------:R-:W-:-:S02]  /*d800*/  IADD3 R73, P3, R4, 0xe000, RZ ;  /* 0x0000e00004497810 */ /* 0x000fc40007f7e0ff */
[----:B------:R-:W-:Y:S02]  /*d810*/  IADD3.X R53, RZ, R5, RZ, P4, !PT ;  /* 0x00000005ff357210 */ /* 0x000fe400027fe4ff */
[----:B------:R-:W-:Y:S02]  /*d820*/  IADD3 R10, P4, R4, 0xf000, RZ ;  /* 0x0000f000040a7810 */ /* 0x000fe40007f9e0ff */
[----:B------:R-:W-:Y:S02]  /*d830*/  LOP3.LUT R60, R61, 0x380, RZ, 0xc0, !PT ;  /* 0x000003803d3c7812 */ /* 0x000fe400078ec0ff */
[----:B------:R-:W-:Y:S02]  /*d840*/  LOP3.LUT R64, R65, 0x380, RZ, 0xc0, !PT ;  /* 0x0000038041407812 */ /* 0x000fe400078ec0ff */
[----:B------:R-:W-:Y:S02]  /*d850*/  LOP3.LUT R68, R69, 0x380, RZ, 0xc0, !PT ;  /* 0x0000038045447812 */ /* 0x000fe400078ec0ff */
[----:B------:R-:W-:-:S02]  /*d860*/  LOP3.LUT R72, R73, 0x380, RZ, 0xc0, !PT ;  /* 0x0000038049487812 */ /* 0x000fc400078ec0ff */
[----:B-1----:R-:W-:Y:S02]  /*d870*/  ISETP.NE.AND P5, PT, R3, RZ, PT ;  /* 0x000000ff0300720c */ /* 0x002fe40003fa5270 */
[----:B------:R-:W-:Y:S02]  /*d880*/  LOP3.LUT R7, R4, 0x380, RZ, 0xc0, !PT ;  /* 0x0000038004077812 */ /* 0x000fe400078ec0ff */
[----:B------:R-:W-:Y:S02]  /*d890*/  LOP3.LUT R3, R10, 0x380, RZ, 0xc0, !PT ;  /* 0x000003800a037812 */ /* 0x000fe400078ec0ff */
[----:B------:R-:W-:Y:S02]  /*d8a0*/  SHF.R.U64 R60, R60, 0x3, RZ ;  /* 0x000000033c3c7819 */ /* 0x000fe400000012ff */
[----:B------:R-:W-:Y:S02]  /*d8b0*/  SHF.R.U64 R64, R64, 0x3, RZ ;  /* 0x0000000340407819 */ /* 0x000fe400000012ff */
[----:B------:R-:W-:-:S02]  /*d8c0*/  SHF.R.U64 R68, R68, 0x3, RZ ;  /* 0x0000000344447819 */ /* 0x000fc400000012ff */
[----:B------:R-:W-:Y:S02]  /*d8d0*/  SHF.R.U64 R72, R72, 0x3, RZ ;  /* 0x0000000348487819 */ /* 0x000fe400000012ff */
[----:B------:R-:W-:Y:S02]  /*d8e0*/  SHF.R.U64 R7, R7, 0x3, RZ ;  /* 0x0000000307077819 */ /* 0x000fe400000012ff */
[----:B------:R-:W-:Y:S02]  /*d8f0*/  SHF.R.U64 R3, R3, 0x3, RZ ;  /* 0x0000000303037819 */ /* 0x000fe400000012ff */
[----:B------:R-:W-:Y:S01]  /*d900*/  LOP3.LUT R60, R60, R61, RZ, 0x3c, !PT ;  /* 0x0000003d3c3c7212 */ /* 0x000fe200078e3cff */
[--C-:B------:R-:W-:Y:S01]  /*d910*/  IMAD.X R61, RZ, RZ, R5.reuse, P6 ;  /* 0x000000ffff3d7224 */ /* 0x100fe200030e0605 */
[----:B------:R-:W-:Y:S02]  /*d920*/  LOP3.LUT R64, R64, R65, RZ, 0x3c, !PT ;  /* 0x0000004140407212 */ /* 0x000fe400078e3cff */
[----:B------:R-:W-:Y:S01]  /*d930*/  LOP3.LUT R68, R68, R69, RZ, 0x3c, !PT ;  /* 0x0000004544447212 */ /* 0x000fe200078e3cff */
[--C-:B------:R-:W-:Y:S01]  /*d940*/  IMAD.X R69, RZ, RZ, R5.reuse, P2 ;  /* 0x000000ffff457224 */ /* 0x100fe200010e0605 */
[----:B------:R-:W-:Y:S01]  /*d950*/  LOP3.LUT R72, R72, R73, RZ, 0x3c, !PT ;  /* 0x0000004948487212 */ /* 0x000fe200078e3cff */
[--C-:B------:R-:W-:Y:S01]  /*d960*/  IMAD.X R73, RZ, RZ, R5.reuse, P3 ;  /* 0x000000ffff497224 */ /* 0x100fe200018e0605 */
[----:B------:R-:W-:Y:S01]  /*d970*/  LOP3.LUT R6, R7, R4, RZ, 0x3c, !PT ;  /* 0x0000000407067212 */ /* 0x000fe200078e3cff */
[----:B------:R-:W-:Y:S01]  /*d980*/  IMAD.MOV.U32 R7, RZ, RZ, R5 ;  /* 0x000000ffff077224 */ /* 0x000fe200078e0005 */
[----:B------:R-:W-:-:S02]  /*d990*/  IADD3.X R65, RZ, R5, RZ, P1, !PT ;  /* 0x00000005ff417210 */ /* 0x000fc40000ffe4ff */
[----:B------:R-:W-:Y:S02]  /*d9a0*/  IADD3.X R77, RZ, R5, RZ, P4, !PT ;  /* 0x00000005ff4d7210 */ /* 0x000fe400027fe4ff */
[----:B------:R-:W-:Y:S02]  /*d9b0*/  LOP3.LUT R76, R3, R10, RZ, 0x3c, !PT ;  /* 0x0000000a034c7212 */ /* 0x000fe400078e3cff */
[----:B------:R-:W-:Y:S02]  /*d9c0*/  SHF.R.S32.HI R80, RZ, 0x1f, R198 ;  /* 0x0000001fff507819 */ /* 0x000fe400000114c6 */
[----:B------:R-:W-:Y:S02]  /*d9d0*/  SEL R83, R201, RZ, !P0 ;  /* 0x000000ffc9537207 */ /* 0x000fe40004000000 */
[----:B------:R-:W-:Y:S02]  /*d9e0*/  SEL R205, R205, RZ, !P0 ;  /* 0x000000ffcdcd7207 */ /* 0x000fe40004000000 */
[----:B-----5:R-:W-:Y:S01]  /*d9f0*/  SHF.R.S32.HI R81, RZ, 0x1f, R24 ;  /* 0x0000001fff517819 */ /* 0x020fe20000011418 */
[----:B------:R-:W-:Y:S06]  /*da00*/  @P5 BRA `(.L_x_3229) ;  /* 0x0000000000645947 */ /* 0x000fec0003800000 */
[----:B------:R-:W-:Y:S01]  /*da10*/  ULDC.64 UR4, c[0x0][0xb70] ;  /* 0x0002dc0000047ab9 */ /* 0x000fe20000000a00 */
[----:B------:R-:W-:Y:S01]  /*da20*/  MOV R5, R81 ;  /* 0x0000005100057202 */ /* 0x000fe20000000f00 */
[----:B------:R-:W-:Y:S01]  /*da30*/  IMAD R3, R80, UR4, RZ ;  /* 0x0000000450037c24 */ /* 0x000fe2000f8e02ff */
[----:B------:R-:W-:Y:S01]  /*da40*/  LEA R15, R203, R188, 0x6 ;  /* 0x000000bccb0f7211 */ /* 0x000fe200078e30ff */
[----:B------:R-:W-:Y:S02]  /*da50*/  IMAD.MOV.U32 R4, RZ, RZ, R24 ;  /* 0x000000ffff047224 */ /* 0x000fe400078e0018 */
[C---:B------:R-:W-:Y:S02]  /*da60*/  IMAD R3, R198.reuse, UR5, R3 ;  /* 0x00000005c6037c24 */ /* 0x040fe4000f8e0203 */
[----:B------:R-:W-:Y:S01]  /*da70*/  IMAD.WIDE.U32 R4, R198, UR4, R4 ;  /* 0x00000004c6047c25 */ /* 0x000fe2000f8e0004 */
[----:B------:R-:W-:-:S03]  /*da80*/  ULDC.64 UR4, c[0x0][0xb78] ;  /* 0x0002de0000047ab9 */ /* 0x000fc60000000a00 */
[----:B------:R-:W-:Y:S02]  /*da90*/  IMAD.IADD R5, R5, 0x1, R3 ;  /* 0x0000000105057824 */ /* 0x000fe400078e0203 */
[----:B------:R-:W-:Y:S02]  /*daa0*/  IMAD.MOV R11, RZ, RZ, -R191 ;  /* 0x000000ffff0b7224 */ /* 0x000fe400078e0abf */
[----:B------:R-:W-:Y:S02]  /*dab0*/  IMAD R3, R205, UR4, RZ ;  /* 0x00000004cd037c24 */ /* 0x000fe4000f8e02ff */
[C---:B------:R-:W-:Y:S01]  /*dac0*/  IMAD.WIDE.U32 R4, R83.reuse, UR4, R4 ;  /* 0x0000000453047c25 */ /* 0x040fe2000f8e0004 */
[----:B------:R-:W-:Y:S02]  /*dad0*/  ISETP.NE.AND P0, PT, R190, R11, PT ;  /* 0x0000000bbe00720c */ /* 0x000fe40003f05270 */
[----:B------:R-:W-:Y:S01]  /*dae0*/  SHF.R.S32.HI R11, RZ, 0x1f, R15 ;  /* 0x0000001fff0b7819 */ /* 0x000fe2000001140f */
[----:B------:R-:W-:Y:S01]  /*daf0*/  IMAD R14, R83, UR5, R3 ;  /* 0x00000005530e7c24 */ /* 0x000fe2000f8e0203 */
[C---:B------:R-:W-:Y:S01]  /*db00*/  IADD3 R10, P2, R15.reuse, R4, RZ ;  /* 0x000000040f0a7210 */ /* 0x040fe20007f5e0ff */
[C---:B------:R-:W-:Y:S01]  /*db10*/  VIADD R3, R15.reuse, 0x8 ;  /* 0x000000080f037836 */ /* 0x040fe20000000000 */
[----:B------:R-:W-:Y:S01]  /*db20*/  ISETP.GE.OR P1, PT, R15, R0, P0 ;  /* 0x000000000f00720c */ /* 0x000fe20000726670 */
[----:B------:R-:W-:Y:S01]  /*db30*/  ULDC.64 UR4, c[0x0][0xb40] ;  /* 0x0002d00000047ab9 */ /* 0x000fe20000000a00 */
[----:B------:R-:W-:-:S02]  /*db40*/  IADD3.X R11, R11, R5, R14, P2, !PT ;  /* 0x000000050b0b7210 */ /* 0x000fc400017fe40e */
[----:B------:R-:W-:Y:S02]  /*db50*/  ISETP.GE.OR P0, PT, R3, R0, P0 ;  /* 0x000000000300720c */ /* 0x000fe40000706670 */
[----:B------:R-:W-:-:S04]  /*db60*/  LEA R4, P2, R10, UR4, 0x2 ;  /* 0x000000040a047c11 */ /* 0x000fc8000f8410ff */
[----:B------:R-:W-:-:S05]  /*db70*/  LEA.HI.X R5, R10, UR5, R11, 0x2, P2 ;  /* 0x000000050a057c11 */ /* 0x000fca00090f140b */
[----:B------:R1:W-:Y:S04]  /*db80*/  @!P1 STG.E desc[UR40][R4.64], R21 ;  /* 0x0000001504009986 */ /* 0x0003e8000c101928 */
[----:B------:R1:W-:Y:S02]  /*db90*/  @!P0 STG.E desc[UR40][R4.64+0x20], R20 ;  /* 0x0000201404008986 */ /* 0x0003e4000c101928 */
.L_x_3229:
[----:B------:R-:W2:Y:S01]  /*dba0*/  LDC R90, c[0x0][0xa8c] ;  /* 0x0002a300ff5a7b82 */ /* 0x000ea20000000800 */
[----:B------:R-:W-:Y:S01]  /*dbb0*/  ULDC.64 UR4, c[0x0][0xaa0] ;  /* 0x0002a80000047ab9 */ /* 0x000fe20000000a00 */
[--C-:B-1----:R-:W-:Y:S01]  /*dbc0*/  SHF.R.S32.HI R21, RZ, 0x1f, R187.reuse ;  /* 0x0000001fff157819 */ /* 0x102fe200000114bb */
[----:B------:R-:W-:Y:S01]  /*dbd0*/  IMAD R3, R81, UR4, RZ ;  /* 0x0000000451037c24 */ /* 0x000fe2000f8e02ff */
[----:B------:R-:W5:Y:S01]  /*dbe0*/  LD.E.128 R4, desc[UR40][R6.64] ;  /* 0x0000002806047980 */ /* 0x000f62000c101d00 */
[----:B------:R-:W-:Y:S02]  /*dbf0*/  IMAD.MOV.U32 R20, RZ, RZ, R187 ;  /* 0x000000ffff147224 */ /* 0x000fe400078e00bb */
[C---:B------:R-:W-:Y:S01]  /*dc00*/  IMAD R3, R24.reuse, UR5, R3 ;  /* 0x0000000518037c24 */ /* 0x040fe2000f8e0203 */
[----:B------:R-:W5:Y:S01]  /*dc10*/  LD.E.128 R8, desc[UR40][R8.64] ;  /* 0x0000002808087980 */ /* 0x000f62000c101d00 */
[----:B------:R-:W-:Y:S01]  /*dc20*/  IMAD.WIDE.U32 R20, R24, UR4, R20 ;  /* 0x0000000418147c25 */ /* 0x000fe2000f8e0014 */
[----:B------:R-:W-:-:S02]  /*dc30*/  ULDC.64 UR4, c[0x0][0xae0] ;  /* 0x0002b80000047ab9 */ /* 0x000fc40000000a00 */
[----:B------:R-:W5:Y:S02]  /*dc40*/  LD.E.128 R12, desc[UR40][R12.64] ;  /* 0x000000280c0c7980 */ /* 0x000f64000c101d00 */
[----:B------:R-:W-:Y:S01]  /*dc50*/  IADD3 R21, R21, R3, RZ ;  /* 0x0000000315157210 */ /* 0x000fe20007ffe0ff */
[----:B------:R-:W-:Y:S01]  /*dc60*/  VIADD R3, R187, 0x40 ;  /* 0x00000040bb037836 */ /* 0x000fe20000000000 */
[----:B------:R-:W5:Y:S01]  /*dc70*/  LD.E.128 R28, desc[UR40][R28.64] ;  /* 0x000000281c1c7980 */ /* 0x000f62000c101d00 */
[----:B------:R-:W-:Y:S02]  /*dc80*/  IMAD R81, R80, UR4, RZ ;  /* 0x0000000450517c24 */ /* 0x000fe4000f8e02ff */
[----:B------:R-:W-:Y:S01]  /*dc90*/  IMAD R85, R203, -0x40, R0 ;  /* 0xffffffc0cb557824 */ /* 0x000fe200078e0200 */
[----:B------:R-:W5:Y:S01]  /*dca0*/  LD.E.128 R32, desc[UR40][R32.64] ;  /* 0x0000002820207980 */ /* 0x000f62000c101d00 */
[----:B------:R-:W-:Y:S01]  /*dcb0*/  VIADD R0, R192, 0x20 ;  /* 0x00000020c0007836 */ /* 0x000fe20000000000 */
[----:B--2---:R-:W-:-:S02]  /*dcc0*/  ISETP.GE.AND P3, PT, R3, R90, PT ;  /* 0x0000005a0300720c */ /* 0x004fc40003f66270 */
[----:B------:R-:W5:Y:S01]  /*dcd0*/  LD.E.128 R36, desc[UR40][R36.64] ;  /* 0x0000002824247980 */ /* 0x000f62000c101d00 */
[C---:B------:R-:W-:Y:S02]  /*dce0*/  IMAD R81, R198.reuse, UR5, R81 ;  /* 0x00000005c6517c24 */ /* 0x040fe4000f8e0251 */
[----:B------:R-:W-:Y:S01]  /*dcf0*/  IMAD.WIDE.U32 R20, R198, UR4, R20 ;  /* 0x00000004c6147c25 */ /* 0x000fe2000f8e0014 */
[----:B------:R-:W5:Y:S01]  /*dd00*/  LD.E.128 R40, desc[UR40][R40.64] ;  /* 0x0000002828287980 */ /* 0x000f62000c101d00 */
[C---:B------:R-:W-:Y:S01]  /*dd10*/  ISETP.GE.AND P2, PT, R187.reuse, R90, PT ;  /* 0x0000005abb00720c */ /* 0x040fe20003f46270 */
[----:B------:R-:W-:Y:S02]  /*dd20*/  ULDC.64 UR4, c[0x0][0xae8] ;  /* 0x0002ba0000047ab9 */ /* 0x000fe40000000a00 */
[----:B------:R-:W5:Y:S01]  /*dd30*/  LD.E.128 R44, desc[UR40][R44.64] ;  /* 0x000000282c2c7980 */ /* 0x000f62000c101d00 */
[----:B------:R-:W-:Y:S01]  /*dd40*/  SEL R24, RZ, 0xffffffff, P3 ;  /* 0xffffffffff187807 */ /* 0x000fe20001800000 */
[----:B------:R-:W-:-:S02]  /*dd50*/  VIADD R86, R187, 0x80 ;  /* 0x00000080bb567836 */ /* 0x000fc40000000000 */
[----:B------:R-:W5:Y:S01]  /*dd60*/  LD.E.128 R48, desc[UR40][R48.64] ;  /* 0x0000002830307980 */ /* 0x000f62000c101d00 */
[----:B------:R-:W-:-:S03]  /*dd70*/  VIADD R87, R187, 0xc0 ;  /* 0x000000c0bb577836 */ /* 0x000fc60000000000 */
[----:B------:R-:W5:Y:S04]  /*dd80*/  LD.E.128 R52, desc[UR40][R52.64] ;  /* 0x0000002834347980 */ /* 0x000f68000c101d00 */
[----:B------:R-:W5:Y:S04]  /*dd90*/  LD.E.128 R56, desc[UR40][R56.64] ;  /* 0x0000002838387980 */ /* 0x000f68000c101d00 */
[----:B------:R-:W5:Y:S04]  /*dda0*/  LD.E.128 R60, desc[UR40][R60.64] ;  /* 0x000000283c3c7980 */ /* 0x000f68000c101d00 */
[----:B------:R-:W5:Y:S04]  /*ddb0*/  LD.E.128 R64, desc[UR40][R64.64] ;  /* 0x0000002840407980 */ /* 0x000f68000c101d00 */
[----:B------:R-:W5:Y:S04]  /*ddc0*/  LD.E.128 R68, desc[UR40][R68.64] ;  /* 0x0000002844447980 */ /* 0x000f68000c101d00 */
[----:B------:R-:W5:Y:S04]  /*ddd0*/  LD.E.128 R72, desc[UR40][R72.64] ;  /* 0x0000002848487980 */ /* 0x000f68000c101d00 */
[----:B------:R-:W5:Y:S01]  /*dde0*/  LD.E.128 R76, desc[UR40][R76.64] ;  /* 0x000000284c4c7980 */ /* 0x000f62000c101d00 */
[----:B------:R-:W-:Y:S01]  /*ddf0*/  ISETP.GE.AND P0, PT, R0, R85, PT ;  /* 0x000000550000720c */ /* 0x000fe20003f06270 */
[----:B------:R-:W-:Y:S01]  /*de00*/  VIADD R88, R187, 0x100 ;  /* 0x00000100bb587836 */ /* 0x000fe20000000000 */
[----:B------:R-:W-:Y:S01]  /*de10*/  IADD3 R21, R21, R81, RZ ;  /* 0x0000005115157210 */ /* 0x000fe20007ffe0ff */
[----:B------:R-:W-:Y:S01]  /*de20*/  @!PT LDS RZ, [RZ] ;  /* 0x00000000fffff984 */ /* 0x000fe20000000800 */
[----:B------:R-:W-:Y:S01]  /*de30*/  @!PT LDS RZ, [RZ] ;  /* 0x00000000fffff984 */ /* 0x000fe20000000800 */
[----:B------:R-:W-:Y:S01]  /*de40*/  @!PT LDS RZ, [RZ] ;  /* 0x00000000fffff984 */ /* 0x000fe20000000800 */
[----:B------:R-:W-:Y:S01]  /*de50*/  @!PT LDS RZ, [RZ] ;  /* 0x00000000fffff984 */ /* 0x000fe20000000800 */
[----:B------:R1:W-:Y:S06]  /*de60*/  MEMBAR.ALL.CTA ;  /* 0x0000000000007992 */ /* 0x0003ec0000008000 */
[----:B-1----:R-:W1:Y:S01]  /*de70*/  FENCE.VIEW.ASYNC.S ;  /* 0x00000000000073c6 */ /* 0x002e620000000000 */
[----:B------:R-:W-:Y:S01]  /*de80*/  SEL R0, RZ, 0x1, P2 ;  /* 0x00000001ff007807 */ /* 0x000fe20001000000 */
[C---:B------:R-:W-:Y:S01]  /*de90*/  VIADD R80, R187.reuse, 0x180 ;  /* 0x00000180bb507836 */ /* 0x040fe20000000000 */
[----:B------:R-:W-:Y:S01]  /*dea0*/  SHF.L.U32 R81, R24, 0x1, RZ ;  /* 0x0000000118517819 */ /* 0x000fe200000006ff */
[----:B------:R-:W-:Y:S01]  /*deb0*/  VIADD R82, R187, 0x1c0 ;  /* 0x000001c0bb527836 */ /* 0x000fe20000000000 */
[-C--:B------:R-:W-:Y:S01]  /*dec0*/  ISETP.GE.AND P2, PT, R86, R90.reuse, PT ;  /* 0x0000005a5600720c */ /* 0x080fe20003f46270 */
[----:B------:R-:W-:Y:S01]  /*ded0*/  BSSY B1, `(.L_x_3230) ;  /* 0x0000037000017945 */ /* 0x000fe20003800000 */
[----:B------:R-:W-:-:S02]  /*dee0*/  ISETP.GE.AND P3, PT, R87, R90, PT ;  /* 0x0000005a5700720c */ /* 0x000fc40003f66270 */
[----:B------:R-:W-:Y:S02]  /*def0*/  LOP3.LUT R0, R81, 0x2, R0, 0xe2, !PT ;  /* 0x0000000251007812 */ /* 0x000fe400078ee200 */
[----:B------:R-:W-:Y:S02]  /*df00*/  SEL R81, RZ, 0x4, P2 ;  /* 0x00000004ff517807 */ /* 0x000fe40001000000 */
[----:B------:R-:W-:Y:S02]  /*df10*/  SEL R24, RZ, 0x8, P3 ;  /* 0x00000008ff187807 */ /* 0x000fe40001800000 */
[----:B------:R-:W-:Y:S02]  /*df20*/  IADD3 R89, R187, 0x140, RZ ;  /* 0x00000140bb597810 */ /* 0x000fe40007ffe0ff */
[----:B------:R-:W-:Y:S01]  /*df30*/  LOP3.LUT R24, R24, R0, R81, 0xfe, !PT ;  /* 0x0000000018187212 */ /* 0x000fe200078efe51 */
[----:B------:R-:W-:Y:S01]  /*df40*/  VIADD R0, R2, 0x28c20 ;  /* 0x00028c2002007836 */ /* 0x000fe20000000000 */
[----:B------:R-:W-:-:S02]  /*df50*/  ISETP.GE.AND P2, PT, R88, R90, PT ;  /* 0x0000005a5800720c */ /* 0x000fc40003f46270 */
[-C--:B------:R-:W-:Y:S02]  /*df60*/  ISETP.GE.AND P3, PT, R89, R90.reuse, PT ;  /* 0x0000005a5900720c */ /* 0x080fe40003f66270 */
[----:B------:R-:W-:Y:S02]  /*df70*/  ISETP.GE.AND P4, PT, R80, R90, PT ;  /* 0x0000005a5000720c */ /* 0x000fe40003f86270 */
[----:B------:R-:W-:Y:S02]  /*df80*/  ISETP.GE.AND P1, PT, R192, R85, PT ;  /* 0x00000055c000720c */ /* 0x000fe40003f26270 */
[----:B------:R-:W-:Y:S02]  /*df90*/  SEL R81, RZ, 0x10, P2 ;  /* 0x00000010ff517807 */ /* 0x000fe40001000000 */
[----:B------:R-:W-:Y:S02]  /*dfa0*/  SEL R80, RZ, 0x20, P3 ;  /* 0x00000020ff507807 */ /* 0x000fe40001800000 */
[----:B------:R-:W-:-:S02]  /*dfb0*/  PRMT R0, RZ, 0x654, R0 ;  /* 0x00000654ff007816 */ /* 0x000fc40000000000 */
[----:B------:R-:W-:Y:S01]  /*dfc0*/  LOP3.LUT R81, R80, R24, R81, 0xfe, !PT ;  /* 0x0000001850517212 */ /* 0x000fe200078efe51 */
[----:B------:R-:W-:Y:S01]  /*dfd0*/  IMAD R24, R205, UR4, RZ ;  /* 0x00000004cd187c24 */ /* 0x000fe2000f8e02ff */
[----:B-1----:R1:W-:Y:S01]  /*dfe0*/  SYNCS.ARRIVE.TRANS64.RED.A1T0 RZ, [R0+URZ], RZ ;  /* 0x000000ff00ff79a7 */ /* 0x0023e2000810043f */
[----:B------:R-:W-:Y:S02]  /*dff0*/  ISETP.GE.AND P2, PT, R82, R90, PT ;  /* 0x0000005a5200720c */ /* 0x000fe40003f46270 */
[C---:B------:R-:W-:Y:S01]  /*e000*/  IMAD R85, R83.reuse, UR5, R24 ;  /* 0x0000000553557c24 */ /* 0x040fe2000f8e0218 */
[----:B------:R-:W-:Y:S01]  /*e010*/  SHF.R.S32.HI R193, RZ, 0x1f, R192 ;  /* 0x0000001fffc17819 */ /* 0x000fe200000114c0 */
[----:B------:R-:W-:Y:S01]  /*e020*/  IMAD.WIDE.U32 R82, R83, UR4, R20 ;  /* 0x0000000453527c25 */ /* 0x000fe2000f8e0014 */
[----:B------:R-:W-:Y:S02]  /*e030*/  SEL R21, RZ, 0x80, P2 ;  /* 0x00000080ff157807 */ /* 0x000fe40001000000 */
[----:B-1----:R-:W-:-:S02]  /*e040*/  SEL R0, RZ, 0x40, P4 ;  /* 0x00000040ff007807 */ /* 0x002fc40002000000 */
[----:B------:R-:W-:Y:S02]  /*e050*/  IADD3 R91, R83, R85, RZ ;  /* 0x00000055535b7210 */ /* 0x000fe40007ffe0ff */
[----:B------:R-:W-:Y:S01]  /*e060*/  LOP3.LUT R0, R81, R0, RZ, 0xfc, !PT ;  /* 0x0000000051007212 */ /* 0x000fe200078efcff */
[----:B------:R-:W-:-:S03]  /*e070*/  IMAD.WIDE R80, R203, 0x40, R192 ;  /* 0x00000040cb507825 */ /* 0x000fc600078e02c0 */
[----:B------:R-:W-:Y:S01]  /*e080*/  LOP3.LUT R24, R0, R21, RZ, 0xfc, !PT ;  /* 0x0000001500187212 */ /* 0x000fe200078efcff */
[----:B------:R-:W-:Y:S06]  /*e090*/  @P1 BRA `(.L_x_3231) ;  /* 0x0000000000681947 */ /* 0x000fec0003800000 */
[----:B------:R-:W-:Y:S01]  /*e0a0*/  ULDC.64 UR4, c[0x0][0xad8] ;  /* 0x0002b60000047ab9 */ /* 0x000fe20000000a00 */
[----:B------:R-:W-:Y:S01]  /*e0b0*/  IMAD.MOV.U32 R20, RZ, RZ, R82 ;  /* 0x000000ffff147224 */ /* 0x000fe200078e0052 */
[-C--:B------:R-:W-:Y:S01]  /*e0c0*/  ISETP.GE.AND P2, PT, R187, R90.reuse, PT ;  /* 0x0000005abb00720c */ /* 0x080fe20003f46270 */
[----:B------:R-:W-:Y:S01]  /*e0d0*/  IMAD R85, R81, UR4, RZ ;  /* 0x0000000451557c24 */ /* 0x000fe2000f8e02ff */
[-C--:B------:R-:W-:Y:S01]  /*e0e0*/  ISETP.GE.AND P3, PT, R3, R90.reuse, PT ;  /* 0x0000005a0300720c */ /* 0x080fe20003f66270 */
[----:B------:R-:W-:Y:S01]  /*e0f0*/  IMAD.MOV.U32 R21, RZ, RZ, R91 ;  /* 0x000000ffff157224 */ /* 0x000fe200078e005b */
[----:B------:R-:W-:Y:S01]  /*e100*/  ISETP.GE.AND P4, PT, R89, R90, PT ;  /* 0x0000005a5900720c */ /* 0x000fe20003f86270 */
[----:B------:R-:W-:Y:S01]  /*e110*/  IMAD R85, R80, UR5, R85 ;  /* 0x0000000550557c24 */ /* 0x000fe2000f8e0255 */
[----:B------:R-:W-:Y:S01]  /*e120*/  LOP3.LUT P5, RZ, R0, 0x40, RZ, 0xc0, !PT ;  /* 0x0000004000ff7812 */ /* 0x000fe200078ac0ff */
[----:B------:R-:W-:Y:S01]  /*e130*/  IMAD.WIDE.U32 R20, R80, UR4, R20 ;  /* 0x0000000450147c25 */ /* 0x000fe2000f8e0014 */
[----:B------:R-:W-:Y:S01]  /*e140*/  ULDC.64 UR4, c[0x0][0xa80] ;  /* 0x0002a00000047ab9 */ /* 0x000fe20000000a00 */
[----:B------:R-:W-:-:S02]  /*e150*/  LOP3.LUT P6, RZ, R24, 0x80, RZ, 0xc0, !PT ;  /* 0x0000008018ff7812 */ /* 0x000fc400078cc0ff */
[----:B------:R-:W-:Y:S02]  /*e160*/  LEA R84, P1, R20, UR4, 0x1 ;  /* 0x0000000414547c11 */ /* 0x000fe4000f8208ff */
[----:B------:R-:W-:-:S04]  /*e170*/  IADD3 R21, R21, R85, RZ ;  /* 0x0000005515157210 */ /* 0x000fc80007ffe0ff */
[----:B------:R-:W-:Y:S02]  /*e180*/  LEA.HI.X R85, R20, UR5, R21, 0x1, P1 ;  /* 0x0000000514557c11 */ /* 0x000fe400088f0c15 */
[----:B------:R-:W-:-:S03]  /*e190*/  ISETP.GE.AND P1, PT, R86, R90, PT ;  /* 0x0000005a5600720c */ /* 0x000fc60003f26270 */
[----:B-----5:R1:W-:Y:S01]  /*e1a0*/  @!P2 STG.E.128 desc[UR40][R84.64], R4 ;  /* 0x000000045400a986 */ /* 0x0203e2000c101d28 */
[----:B------:R-:W-:-:S03]  /*e1b0*/  ISETP.GE.AND P2, PT, R87, R90, PT ;  /* 0x0000005a5700720c */ /* 0x000fc60003f46270 */
[----:B------:R1:W-:Y:S01]  /*e1c0*/  @!P3 STG.E.128 desc[UR40][R84.64+0x80], R12 ;  /* 0x0000800c5400b986 */ /* 0x0003e2000c101d28 */
[----:B------:R-:W-:-:S03]  /*e1d0*/  ISETP.GE.AND P3, PT, R88, R90, PT ;  /* 0x0000005a5800720c */ /* 0x000fc60003f66270 */
[----:B------:R1:W-:Y:S04]  /*e1e0*/  @!P4 STG.E.128 desc[UR40][R84.64+0x280], R56 ;  /* 0x000280385400c986 */ /* 0x0003e8000c101d28 */
[----:B------:R1:W-:Y:S04]  /*e1f0*/  @!P1 STG.E.128 desc[UR40][R84.64+0x100], R32 ;  /* 0x0001002054009986 */ /* 0x0003e8000c101d28 */
[----:B------:R1:W-:Y:S04]  /*e200*/  @!P2 STG.E.128 desc[UR40][R84.64+0x180], R40 ;  /* 0x000180285400a986 */ /* 0x0003e8000c101d28 */
[----:B------:R1:W-:Y:S04]  /*e210*/  @!P3 STG.E.128 desc[UR40][R84.64+0x200], R48 ;  /* 0x000200305400b986 */ /* 0x0003e8000c101d28 */
[----:B------:R1:W-:Y:S04]  /*e220*/  @P5 STG.E.128 desc[UR40][R84.64+0x300], R64 ;  /* 0x0003004054005986 */ /* 0x0003e8000c101d28 */
[----:B------:R1:W-:Y:S02]  /*e230*/  @P6 STG.E.128 desc[UR40][R84.64+0x380], R72 ;  /* 0x0003804854006986 */ /* 0x0003e4000c101d28 */
.L_x_3231:
[----:B------:R-:W-:Y:S05]  /*e240*/  BSYNC B1 ;  /* 0x0000000000017941 */ /* 0x000fea0003800000 */
.L_x_3230:
[----:B------:R-:W-:Y:S05]  /*e250*/  @P0 BRA `(.L_x_3232) ;  /* 0x0000000c00040947 */ /* 0x000fea0003800000 */
[----:B-1---5:R-:W-:Y:S01]  /*e260*/  IADD3 R7, P0, R80, 0x20, RZ ;  /* 0x0000002050077810 */ /* 0x022fe20007f1e0ff */
[----:B------:R-:W-:Y:S01]  /*e270*/  ULDC.64 UR4, c[0x0][0xad8] ;  /* 0x0002b60000047ab9 */ /* 0x000fe20000000a00 */
[----:B------:R-:W-:Y:S01]  /*e280*/  MOV R5, R91 ;  /* 0x0000005b00057202 */ /* 0x000fe20000000f00 */
[----:B------:R-:W-:Y:S01]  /*e290*/  IMAD.MOV.U32 R4, RZ, RZ, R82 ;  /* 0x000000ffff047224 */ /* 0x000fe200078e0052 */
[-C--:B------:R-:W-:Y:S01]  /*e2a0*/  ISETP.GE.AND P4, PT, R3, R90.reuse, PT ;  /* 0x0000005a0300720c */ /* 0x080fe20003f86270 */
[----:B------:R-:W-:Y:S01]  /*e2b0*/  IMAD.X R80, RZ, RZ, R81, P0 ;  /* 0x000000ffff507224 */ /* 0x000fe200000e0651 */
[-C--:B------:R-:W-:Y:S01]  /*e2c0*/  ISETP.GE.AND P3, PT, R86, R90.reuse, PT ;  /* 0x0000005a5600720c */ /* 0x080fe20003f66270 */
[----:B------:R-:W-:Y:S01]  /*e2d0*/  IMAD.WIDE.U32 R4, R7, UR4, R4 ;  /* 0x0000000407047c25 */ /* 0x000fe2000f8e0004 */
[-C--:B------:R-:W-:Y:S02]  /*e2e0*/  ISETP.GE.AND P5, PT, R187, R90.reuse, PT ;  /* 0x0000005abb00720c */ /* 0x080fe40003fa6270 */
[-C--:B------:R-:W-:Y:S01]  /*e2f0*/  ISETP.GE.AND P2, PT, R87, R90.reuse, PT ;  /* 0x0000005a5700720c */ /* 0x080fe20003f46270 */
[----:B------:R-:W-:Y:S01]  /*e300*/  IMAD R80, R80, UR4, RZ ;  /* 0x0000000450507c24 */ /* 0x000fe2000f8e02ff */
[----:B------:R-:W-:-:S02]  /*e310*/  ISETP.GE.AND P1, PT, R88, R90, PT ;  /* 0x0000005a5800720c */ /* 0x000fc40003f26270 */
[----:B------:R-:W-:Y:S01]  /*e320*/  ISETP.GE.AND P0, PT, R89, R90, PT ;  /* 0x0000005a5900720c */ /* 0x000fe20003f06270 */
        /* <DEDUP_REMOVED lines=17> */
.L_x_3227:
[----:B------:R-:W-:Y:S01]  /*e440*/  ULDC.64 UR4, c[0x0][0xbd8] ;  /* 0x0002f60000047ab9 */ /* 0x000fe20000000a00 */
[----:B------:R-:W-:Y:S01]  /*e450*/  IMAD.MOV.U32 R3, RZ, RZ, RZ ;  /* 0x000000ffff037224 */ /* 0x000fe200078e00ff */
[----:B------:R-:W-:Y:S01]  /*e460*/  ISETP.NE.U32.AND P0, PT, RZ, UR4, PT ;  /* 0x00000004ff007c0c */ /* 0x000fe2000bf05070 */
[----:B------:R-:W2:Y:S01]  /*e470*/  LDC R12, c[0x0][0xa8c] ;  /* 0x0002a300ff0c7b82 */ /* 0x000ea20000000800 */
        /* <DEDUP_REMOVED lines=12> */
[----:B------:R-:W-:Y:S01]  /*e540*/  ISETP.GE.AND P2, PT, R214, 0x40, PT ;  /* 0x00000040d600780c */ /* 0x000fe20003f46270 */
[----:B------:R-:W-:-:S12]  /*e550*/  @P1 BRA `(.L_x_3233) ;  /* 0x0000000000101947 */ /* 0x000fd80003800000 */
[----:B------:R-:W-:Y:S05]  /*e560*/  @!P0 BRA `(.L_x_3233) ;  /* 0x00000000000c8947 */ /* 0x000fea0003800000 */
[----:B---3--:R-:W3:Y:S04]  /*e570*/  LDG.E R7, desc[UR40][R4.64] ;  /* 0x0000002804077981 */ /* 0x008ee8000c1e1900 */
[----:B-----5:R-:W3:Y:S02]  /*e580*/  LDG.E R0, desc[UR40][R4.64+0x4] ;  /* 0x0000042804007981 */ /* 0x020ee4000c1e1900 */
[----:B---3--:R-:W-:-:S07]  /*e590*/  IMAD.IADD R0, R0, 0x1, -R7 ;  /* 0x0000000100007824 */ /* 0x008fce00078e0a07 */
.L_x_3233:
[----:B------:R-:W-:Y:S01]  /*e5a0*/  BSSY B1, `(.L_x_3234) ;  /* 0x000001d000017945 */ /* 0x000fe20003800000 */
[----:B------:R-:W-:Y:S02]  /*e5b0*/  SHF.R.S32.HI R9, RZ, 0x1f, R198 ;  /* 0x0000001fff097819 */ /* 0x000fe400000114c6 */
[----:B------:R-:W-:Y:S02]  /*e5c0*/  SHF.R.S32.HI R10, RZ, 0x1f, R187 ;  /* 0x0000001fff0a7819 */ /* 0x000fe400000114bb */
[----:B------:R-:W-:Y:S02]  /*e5d0*/  SEL R201, R201, RZ, !P0 ;  /* 0x000000ffc9c97207 */ /* 0x000fe40004000000 */
[----:B------:R-:W-:Y:S02]  /*e5e0*/  SEL R205, R205, RZ, !P0 ;  /* 0x000000ffcdcd7207 */ /* 0x000fe40004000000 */
[----:B-----5:R-:W-:Y:S01]  /*e5f0*/  SHF.R.S32.HI R8, RZ, 0x1f, R3 ;  /* 0x0000001fff087819 */ /* 0x020fe20000011403 */
[----:B------:R-:W-:Y:S06]  /*e600*/  @P2 BRA `(.L_x_3235) ;  /* 0x0000000000582947 */ /* 0x000fec0003800000 */
[----:B---3--:R-:W3:Y:S02]  /*e610*/  S2R R4, SR_TID.X ;  /* 0x0000000000047919 */ /* 0x008ee40000002100 */
[----:B---3--:R-:W-:-:S05]  /*e620*/  IMAD R4, R203, 0x40, R4 ;  /* 0x00000040cb047824 */ /* 0x008fca00078e0204 */
        /* <DEDUP_REMOVED lines=17> */
[----:B------:R-:W-:Y:S02]  /*e740*/  LEA.HI.X R7, R4, UR5, R5, 0x2, P0 ;  /* 0x0000000504077c11 */ /* 0x000fe400080f1405 */
[----:B------:R-:W-:-:S05]  /*e750*/  MOV R5, 0xff800000 ;  /* 0xff80000000057802 */ /* 0x000fca0000000f00 */
[----:B------:R4:W-:Y:S02]  /*e760*/  STG.E desc[UR40][R6.64], R5 ;  /* 0x0000000506007986 */ /* 0x0009e4000c101928 */
.L_x_3235:
[----:B------:R-:W-:Y:S05]  /*e770*/  BSYNC B1 ;  /* 0x0000000000017941 */ /* 0x000fea0003800000 */
.L_x_3234:
[----:B------:R-:W-:Y:S01]  /*e780*/  ULDC.64 UR4, c[0x0][0xaa0] ;  /* 0x0002a80000047ab9 */ /* 0x000fe20000000a00 */
[----:B---3--:R-:W-:Y:S01]  /*e790*/  IMAD.MOV.U32 R4, RZ, RZ, R187 ;  /* 0x000000ffff047224 */ /* 0x008fe200078e00bb */
[C---:B------:R-:W-:Y:S01]  /*e7a0*/  IADD3 R13, R187.reuse, 0x40, RZ ;  /* 0x00000040bb0d7810 */ /* 0x040fe20007ffe0ff */
[----:B----4-:R-:W-:Y:S01]  /*e7b0*/  IMAD.MOV.U32 R5, RZ, RZ, R10 ;  /* 0x000000ffff057224 */ /* 0x010fe200078e000a */
[-C--:B--2---:R-:W-:Y:S01]  /*e7c0*/  ISETP.GE.AND P2, PT, R187, R12.reuse, PT ;  /* 0x0000000cbb00720c */ /* 0x084fe20003f46270 */
[----:B------:R-:W-:Y:S01]  /*e7d0*/  IMAD R6, R8, UR4, RZ ;  /* 0x0000000408067c24 */ /* 0x000fe2000f8e02ff */
[-C--:B------:R-:W-:Y:S01]  /*e7e0*/  ISETP.GE.AND P0, PT, R13, R12.reuse, PT ;  /* 0x0000000c0d00720c */ /* 0x080fe20003f06270 */
[----:B------:R-:W-:Y:S01]  /*e7f0*/  IMAD.WIDE.U32 R4, R3, UR4, R4 ;  /* 0x0000000403047c25 */ /* 0x000fe2000f8e0004 */
[C---:B------:R-:W-:Y:S01]  /*e800*/  IADD3 R21, R187.reuse, 0xc0, RZ ;  /* 0x000000c0bb157810 */ /* 0x040fe20007ffe0ff */
[----:B------:R-:W-:Y:S01]  /*e810*/  BSSY B1, `(.L_x_3236) ;  /* 0x0000048000017945 */ /* 0x000fe20003800000 */
[----:B------:R-:W-:Y:S01]  /*e820*/  IADD3 R31, R187, 0x140, RZ ;  /* 0x00000140bb1f7810 */ /* 0x000fe20007ffe0ff */
[----:B------:R-:W-:Y:S01]  /*e830*/  IMAD R3, R3, UR5, R6 ;  /* 0x0000000503037c24 */ /* 0x000fe2000f8e0206 */
[----:B------:R-:W-:Y:S01]  /*e840*/  ULDC.64 UR4, c[0x0][0xae0] ;  /* 0x0002b80000047ab9 */ /* 0x000fe20000000a00 */
[----:B------:R-:W-:Y:S01]  /*e850*/  SEL R6, RZ, 0xffffffff, P0 ;  /* 0xffffffffff067807 */ /* 0x000fe20000000000 */
[----:B------:R-:W-:Y:S01]  /*e860*/  IMAD R7, R9, UR4, RZ ;  /* 0x0000000409077c24 */ /* 0x000fe2000f8e02ff */
[----:B------:R-:W-:Y:S01]  /*e870*/  ISETP.GE.AND P3, PT, R21, R12, PT ;  /* 0x0000000c1500720c */ /* 0x000fe20003f66270 */
[----:B------:R-:W-:-:S02]  /*e880*/  IMAD.IADD R5, R5, 0x1, R3 ;  /* 0x0000000105057824 */ /* 0x000fc400078e0203 */
[----:B------:R-:W-:Y:S02]  /*e890*/  IMAD R3, R203, -0x40, R0 ;  /* 0xffffffc0cb037824 */ /* 0x000fe400078e0200 */
[C---:B------:R-:W-:Y:S02]  /*e8a0*/  VIADD R0, R192.reuse, 0x20 ;  /* 0x00000020c0007836 */ /* 0x040fe40000000000 */
[----:B------:R-:W-:Y:S01]  /*e8b0*/  VIADD R15, R187, 0x80 ;  /* 0x00000080bb0f7836 */ /* 0x000fe20000000000 */
[-C--:B------:R-:W-:Y:S01]  /*e8c0*/  ISETP.GE.AND P1, PT, R192, R3.reuse, PT ;  /* 0x00000003c000720c */ /* 0x080fe20003f26270 */
[----:B------:R-:W-:Y:S01]  /*e8d0*/  IMAD R7, R198, UR5, R7 ;  /* 0x00000005c6077c24 */ /* 0x000fe2000f8e0207 */
[----:B------:R-:W-:Y:S01]  /*e8e0*/  ISETP.GE.AND P0, PT, R0, R3, PT ;  /* 0x000000030000720c */ /* 0x000fe20003f06270 */
[----:B------:R-:W-:Y:S01]  /*e8f0*/  IMAD.WIDE.U32 R4, R198, UR4, R4 ;  /* 0x00000004c6047c25 */ /* 0x000fe2000f8e0004 */
[----:B------:R-:W-:Y:S01]  /*e900*/  SEL R0, RZ, 0x1, P2 ;  /* 0x00000001ff007807 */ /* 0x000fe20001000000 */
[----:B------:R-:W-:Y:S01]  /*e910*/  ULDC.64 UR4, c[0x0][0xae8] ;  /* 0x0002ba0000047ab9 */ /* 0x000fe20000000a00 */
[----:B------:R-:W-:Y:S01]  /*e920*/  ISETP.GE.AND P2, PT, R15, R12, PT ;  /* 0x0000000c0f00720c */ /* 0x000fe20003f46270 */
[----:B------:R-:W-:Y:S01]  /*e930*/  IMAD.SHL.U32 R3, R6, 0x2, RZ ;  /* 0x0000000206037824 */ /* 0x000fe200078e00ff */
[----:B------:R-:W-:Y:S01]  /*e940*/  IADD3 R5, R5, R7, RZ ;  /* 0x0000000705057210 */ /* 0x000fe20007ffe0ff */
[C---:B------:R-:W-:Y:S01]  /*e950*/  VIADD R29, R187.reuse, 0x100 ;  /* 0x00000100bb1d7836 */ /* 0x040fe20000000000 */
[----:B------:R-:W-:Y:S01]  /*e960*/  SEL R6, RZ, 0x8, P3 ;  /* 0x00000008ff067807 */ /* 0x000fe20001800000 */
[----:B------:R-:W-:Y:S01]  /*e970*/  VIADD R7, R187, 0x180 ;  /* 0x00000180bb077836 */ /* 0x000fe20000000000 */
[----:B------:R-:W-:Y:S01]  /*e980*/  LOP3.LUT R0, R3, 0x2, R0, 0xe2, !PT ;  /* 0x0000000203007812 */ /* 0x000fe200078ee200 */
[----:B------:R-:W-:Y:S01]  /*e990*/  VIADD R9, R187, 0x1c0 ;  /* 0x000001c0bb097836 */ /* 0x000fe20000000000 */
[----:B------:R-:W-:-:S02]  /*e9a0*/  SEL R3, RZ, 0x4, P2 ;  /* 0x00000004ff037807 */ /* 0x000fc40001000000 */
[-C--:B------:R-:W-:Y:S02]  /*e9b0*/  ISETP.GE.AND P2, PT, R29, R12.reuse, PT ;  /* 0x0000000c1d00720c */ /* 0x080fe40003f46270 */
[-C--:B------:R-:W-:Y:S02]  /*e9c0*/  ISETP.GE.AND P3, PT, R31, R12.reuse, PT ;  /* 0x0000000c1f00720c */ /* 0x080fe40003f66270 */
[----:B------:R-:W-:Y:S02]  /*e9d0*/  ISETP.GE.AND P4, PT, R7, R12, PT ;  /* 0x0000000c0700720c */ /* 0x000fe40003f86270 */
[----:B------:R-:W-:Y:S01]  /*e9e0*/  LOP3.LUT R3, R6, R0, R3, 0xfe, !PT ;  /* 0x0000000006037212 */ /* 0x000fe200078efe03 */
[----:B------:R-:W-:Y:S01]  /*e9f0*/  IMAD R0, R205, UR4, RZ ;  /* 0x00000004cd007c24 */ /* 0x000fe2000f8e02ff */
[----:B------:R-:W-:Y:S02]  /*ea00*/  SEL R6, RZ, 0x10, P2 ;  /* 0x00000010ff067807 */ /* 0x000fe40001000000 */
[----:B------:R-:W-:-:S02]  /*ea10*/  SEL R7, RZ, 0x20, P3 ;  /* 0x00000020ff077807 */ /* 0x000fc40001800000 */
[----:B------:R-:W-:Y:S02]  /*ea20*/  SEL R8, RZ, 0x40, P4 ;  /* 0x00000040ff087807 */ /* 0x000fe40002000000 */
[----:B------:R-:W-:Y:S01]  /*ea30*/  LOP3.LUT R11, R7, R3, R6, 0xfe, !PT ;  /* 0x00000003070b7212 */ /* 0x000fe200078efe06 */
[----:B------:R-:W-:Y:S01]  /*ea40*/  IMAD R3, R201, UR5, R0 ;  /* 0x00000005c9037c24 */ /* 0x000fe2000f8e0200 */
[----:B------:R-:W-:Y:S01]  /*ea50*/  ISETP.GE.AND P2, PT, R9, R12, PT ;  /* 0x0000000c0900720c */ /* 0x000fe20003f46270 */
[----:B------:R-:W-:Y:S01]  /*ea60*/  IMAD.WIDE.U32 R6, R201, UR4, R4 ;  /* 0x00000004c9067c25 */ /* 0x000fe2000f8e0004 */
[--C-:B------:R-:W-:Y:S02]  /*ea70*/  SHF.R.S32.HI R9, RZ, 0x1f, R192.reuse ;  /* 0x0000001fff097819 */ /* 0x100fe400000114c0 */
[----:B------:R-:W-:Y:S01]  /*ea80*/  LOP3.LUT R33, R11, R8, RZ, 0xfc, !PT ;  /* 0x000000080b217212 */ /* 0x000fe200078efcff */
[----:B------:R-:W-:Y:S01]  /*ea90*/  IMAD.MOV.U32 R8, RZ, RZ, R192 ;  /* 0x000000ffff087224 */ /* 0x000fe200078e00c0 */
[----:B------:R-:W-:-:S02]  /*eaa0*/  SEL R0, RZ, 0x80, P2 ;  /* 0x00000080ff007807 */ /* 0x000fc40001000000 */
[----:B------:R-:W-:Y:S01]  /*eab0*/  IADD3 R11, R7, R3, RZ ;  /* 0x00000003070b7210 */ /* 0x000fe20007ffe0ff */
[----:B------:R-:W-:Y:S01]  /*eac0*/  IMAD.WIDE R8, R203, 0x40, R8 ;  /* 0x00000040cb087825 */ /* 0x000fe200078e0208 */
        /* <DEDUP_REMOVED lines=8> */
[-C--:B------:R-:W-:Y:S01]  /*eb50*/  ISETP.GE.AND P4, PT, R21, R12.reuse, PT ;  /* 0x0000000c1500720c */ /* 0x080fe20003f86270 */
[C---:B------:R-:W-:Y:S01]  /*eb60*/  IMAD R3, R8.reuse, UR5, R3 ;  /* 0x0000000508037c24 */ /* 0x040fe2000f8e0203 */
[-C--:B------:R-:W-:Y:S01]  /*eb70*/  ISETP.GE.AND P3, PT, R29, R12.reuse, PT ;  /* 0x0000000c1d00720c */ /* 0x080fe20003f66270 */
[----:B------:R-:W-:Y:S01]  /*eb80*/  IMAD.WIDE.U32 R4, R8, UR4, R4 ;  /* 0x0000000408047c25 */ /* 0x000fe2000f8e0004 */
[----:B------:R-:W-:Y:S01]  /*eb90*/  ULDC.64 UR4, c[0x0][0xa80] ;  /* 0x0002a00000047ab9 */ /* 0x000fe20000000a00 */
[----:B------:R-:W-:-:S02]  /*eba0*/  ISETP.GE.AND P2, PT, R31, R12, PT ;  /* 0x0000000c1f00720c */ /* 0x000fc40003f46270 */
[----:B------:R-:W-:Y:S02]  /*ebb0*/  LEA R34, P1, R4, UR4, 0x1 ;  /* 0x0000000404227c11 */ /* 0x000fe4000f8208ff */
[----:B------:R-:W-:-:S04]  /*ebc0*/  IADD3 R3, R5, R3, RZ ;  /* 0x0000000305037210 */ /* 0x000fc80007ffe0ff */
[----:B------:R-:W-:Y:S02]  /*ebd0*/  LEA.HI.X R35, R4, UR5, R3, 0x1, P1 ;  /* 0x0000000504237c11 */ /* 0x000fe400088f0c03 */
[----:B------:R-:W-:-:S03]  /*ebe0*/  ISETP.GE.AND P1, PT, R15, R12, PT ;  /* 0x0000000c0f00720c */ /* 0x000fc60003f26270 */
        /* <DEDUP_REMOVED lines=10> */
.L_x_3237:
[----:B------:R-:W-:Y:S05]  /*ec90*/  BSYNC B1 ;  /* 0x0000000000017941 */ /* 0x000fea0003800000 */
.L_x_3236:
[----:B------:R-:W-:Y:S05]  /*eca0*/  @P0 BRA `(.L_x_3232) ;  /* 0x0000000000700947 */ /* 0x000fea0003800000 */
[----:B------:R-:W-:Y:S01]  /*ecb0*/  IADD3 R3, P0, R8, 0x20, RZ ;  /* 0x0000002008037810 */ /* 0x000fe20007f1e0ff */
        /* <DEDUP_REMOVED lines=18> */
[----:B------:R3:W-:Y:S01]  /*ede0*/  @!P0 STG.E.128 desc[UR40][R6.64+0x80], RZ ;  /* 0x000080ff06008986 */ /* 0x0007e2000c101d28 */
[----:B------:R-:W-:-:S03]  /*edf0*/  LOP3.LUT P0, RZ, R0, 0x80, RZ, 0xc0, !PT ;  /* 0x0000008000ff7812 */ /* 0x000fc6000780c0ff */
[----:B------:R3:W-:Y:S04]  /*ee00*/  @!P1 STG.E.128 desc[UR40][R6.64+0x100], RZ ;  /* 0x000100ff06009986 */ /* 0x0007e8000c101d28 */
[----:B------:R3:W-:Y:S04]  /*ee10*/  @!P2 STG.E.128 desc[UR40][R6.64+0x180], RZ ;  /* 0x000180ff0600a986 */ /* 0x0007e8000c101d28 */
[----:B------:R3:W-:Y:S04]  /*ee20*/  @!P6 STG.E.128 desc[UR40][R6.64+0x200], RZ ;  /* 0x000200ff0600e986 */ /* 0x0007e8000c101d28 */
[----:B------:R3:W-:Y:S04]  /*ee30*/  @!P5 STG.E.128 desc[UR40][R6.64], RZ ;  /* 0x000000ff0600d986 */ /* 0x0007e8000c101d28 */
[----:B------:R3:W-:Y:S04]  /*ee40*/  @!P4 STG.E.128 desc[UR40][R6.64+0x280], RZ ;  /* 0x000280ff0600c986 */ /* 0x0007e8000c101d28 */
[----:B------:R3:W-:Y:S04]  /*ee50*/  @P3 STG.E.128 desc[UR40][R6.64+0x300], RZ ;  /* 0x000300ff06003986 */ /* 0x0007e8000c101d28 */
[----:B------:R3:W-:Y:S02]  /*ee60*/  @P0 STG.E.128 desc[UR40][R6.64+0x380], RZ ;  /* 0x000380ff06000986 */ /* 0x0007e4000c101d28 */
.L_x_3232:
[----:B------:R-:W-:Y:S05]  /*ee70*/  BSYNC B0 ;  /* 0x0000000000007941 */ /* 0x000fea0003800000 */
.L_x_3226:
[----:B------:R-:W-:Y:S02]  /*ee80*/  ULDC UR4, c[0x0][0xc14] ;  /* 0x0003050000047ab9 */ /* 0x000fe40000000800 */
[----:B-1----:R-:W-:-:S13]  /*ee90*/  ISETP.GE.AND P0, PT, R27, UR4, PT ;  /* 0x000000041b007c0c */ /* 0x002fda000bf06270 */
[----:B------:R-:W-:Y:S05]  /*eea0*/  @!P0 BRA `(.L_x_3238) ;  /* 0xffffff2000948947 */ /* 0x000fea000383ffff */
[----:B------:R-:W-:Y:S05]  /*eeb0*/  BRA `(.L_x_3115) ;  /* 0x0000005c00547947 */ /* 0x000fea0003800000 */
.L_x_3113:
[----:B------:R-:W-:-:S08]  /*eec0*/  NOP ;  /* 0x0000000000007918 */ /* 0x000fd00000000000 */
[----:B------:R-:W0:-:S00]  /*eed0*/  USETMAXREG.DEALLOC.CTAPOOL 0x18 ;  /* 0x00000018000079c8 */ /* 0x000e0000080e0500 */
[----:B0-----:R-:W-:-:S06]  /*eee0*/  LOP3.LUT R0, R0, 0x3, RZ, 0xc0, !PT ;  /* 0x0000000300007812 */ /* 0x001fcc00078ec0ff */
[----:B------:R-:W0:Y:S02]  /*eef0*/  SHFL.IDX PT, R0, R0, RZ, 0x1f ;  /* 0x00001fff00007589 */ /* 0x000e2400000e0000 */
[----:B0-----:R-:W-:-:S13]  /*ef00*/  ISETP.NE.AND P0, PT, R0, RZ, PT ;  /* 0x000000ff0000720c */ /* 0x001fda0003f05270 */
[----:B------:R-:W-:Y:S05]  /*ef10*/  @P0 BRA `(.L_x_3115) ;  /* 0x0000005c003c0947 */ /* 0x000fea0003800000 */
[----:B------:R-:W0:Y:S01]  /*ef20*/  S2R R2, SR_TID.X ;  /* 0x0000000000027919 */ /* 0x000e220000002100 */
[----:B------:R-:W-:Y:S01]  /*ef30*/  LOP3.LUT R4, R4, 0xffffffdf, RZ, 0xc0, !PT ;  /* 0xffffffdf04047812 */ /* 0x000fe200078ec0ff */
[----:B------:R-:W-:Y:S01]  /*ef40*/  ULDC UR5, c[0x0][0xc14] ;  /* 0x0003050000057ab9 */ /* 0x000fe20000000800 */
[----:B------:R-:W-:Y:S01]  /*ef50*/  IMAD.MOV.U32 R0, RZ, RZ, RZ ;  /* 0x000000ffff007224 */ /* 0x000fe200078e00ff */
        /* <DEDUP_REMOVED lines=18> */
[----:B--2---:R-:W0:Y:S02]  /*f080*/  SHFL.UP PT, R5, R0, 0x1, RZ ;  /* 0x0420000000057989 */ /* 0x004e2400000e00ff */
[----:B0-----:R-:W-:-:S04]  /*f090*/  SEL R5, R5, RZ, P1 ;  /* 0x000000ff05057207 */ /* 0x001fc80000800000 */
[----:B------:R-:W-:-:S05]  /*f0a0*/  IADD3 R5, R0, R5, RZ ;  /* 0x0000000500057210 */ /* 0x000fca0007ffe0ff */
        /* <DEDUP_REMOVED lines=21> */
[----:B0-----:R-:W-:-:S04]  /*f200*/  IMAD R5, R5, UR4, RZ ;  /* 0x0000000405057c24 */ /* 0x001fc8000f8e02ff */
[----:B------:R-:W-:Y:S01]  /*f210*/  IMAD.MOV.U32 R6, RZ, RZ, R5 ;  /* 0x000000ffff067224 */ /* 0x000fe200078e0005 */
[----:B-1----:R-:W-:-:S13]  /*f220*/  ISETP.GT.AND P0, PT, R5, UR6, PT ;  /* 0x0000000605007c0c */ /* 0x002fda000bf04270 */
[----:B------:R-:W-:Y:S05]  /*f230*/  @P0 BRA `(.L_x_3239) ;  /* 0x0000000000c00947 */ /* 0x000fea0003800000 */
[----:B------:R-:W-:Y:S01]  /*f240*/  IMAD.MOV.U32 R5, RZ, RZ, R6 ;  /* 0x000000ffff057224 */ /* 0x000fe200078e0006 */
[----:B------:R-:W-:Y:S01]  /*f250*/  MOV R19, RZ ;  /* 0x000000ff00137202 */ /* 0x000fe20000000f00 */
[----:B------:R-:W-:Y:S01]  /*f260*/  ULDC UR5, c[0x0][0xc14] ;  /* 0x0003050000057ab9 */ /* 0x000fe20000000800 */
[----:B------:R-:W-:Y:S01]  /*f270*/  ULDC UR7, c[0x0][0xc14] ;  /* 0x0003050000077ab9 */ /* 0x000fe20000000800 */
[----:B------:R-:W-:-:S05]  /*f280*/  ULDC UR4, c[0x0][0xc10] ;  /* 0x0003040000047ab9 */ /* 0x000fca0000000800 */
.L_x_3243:
[----:B------:R-:W-:Y:S02]  /*f290*/  VIADD R0, R19, 0x1f ;  /* 0x0000001f13007836 */ /* 0x000fe40000000000 */
[----:B------:R-:W-:-:S03]  /*f2a0*/  IMAD.U32 R19, RZ, RZ, UR7 ;  /* 0x00000007ff137e24 */ /* 0x000fc6000f8e00ff */
[----:B------:R-:W-:-:S13]  /*f2b0*/  ISETP.GE.AND P0, PT, R0, UR5, PT ;  /* 0x0000000500007c0c */ /* 0x000fda000bf06270 */
[----:B------:R-:W-:Y:S05]  /*f2c0*/  @P0 BRA `(.L_x_3240) ;  /* 0x0000000400400947 */ /* 0x000fea0003800000 */
[----:B------:R-:W0:Y:S01]  /*f2d0*/  S2R R2, SR_TID.X ;  /* 0x0000000000027919 */ /* 0x000e220000002100 */
[----:B------:R-:W-:Y:S01]  /*f2e0*/  MOV R19, R0 ;  /* 0x0000000000137202 */ /* 0x000fe20000000f00 */
        /* <DEDUP_REMOVED lines=10> */
.L_x_3242:
[----:B------:R-:W-:Y:S05]  /*f390*/  BSYNC B0 ;  /* 0x0000000000007941 */ /* 0x000fea0003800000 */
.L_x_3241:
        /* <DEDUP_REMOVED lines=26> */
.L_x_3239:
        /* <DEDUP_REMOVED lines=16> */
.L_x_3244:
[----:B-1----:R-:W-:Y:S01]  /*f640*/  IMAD R16, R16, UR4, R7 ;  /* 0x0000000410107c24 */ /* 0x002fe2000f8e0207 */
[----:B------:R-:W-:Y:S01]  /*f650*/  IADD3 R19, R5, R19, RZ ;  /* 0x0000001305137210 */ /* 0x000fe20007ffe0ff */
[----:B------:R-:W-:Y:S02]  /*f660*/  IMAD R7, R11, R6, RZ ;  /* 0x000000060b077224 */ /* 0x000fe400078e02ff */
[----:B0-----:R-:W-:Y:S01]  /*f670*/  IMAD.MOV.U32 R2, RZ, RZ, RZ ;  /* 0x000000ffff027224 */ /* 0x001fe200078e00ff */
[----:B------:R-:W-:-:S03]  /*f680*/  IADD3 R17, -R16, UR6, RZ ;  /* 0x0000000610117c10 */ /* 0x000fc6000fffe1ff */
[----:B------:R-:W-:Y:S01]  /*f690*/  IMAD.HI.U32 R2, R3, R7, R2 ;  /* 0x0000000703027227 */ /* 0x000fe200078e0002 */
[----:B------:R-:W-:Y:S02]  /*f6a0*/  IABS R7, R0 ;  /* 0x0000000000077213 */ /* 0x000fe40000000000 */
[----:B------:R-:W-:Y:S02]  /*f6b0*/  IABS R3, R17 ;  /* 0x0000001100037213 */ /* 0x000fe40000000000 */
        /* <DEDUP_REMOVED lines=17> */
.L_x_3240:
[----:B------:R-:W-:Y:S01]  /*f7d0*/  IMAD.MOV.U32 R17, RZ, RZ, RZ ;  /* 0x000000ffff117224 */ /* 0x000fe200078e00ff */
[----:B------:R-:W-:Y:S01]  /*f7e0*/  MOV R16, UR6 ;  /* 0x0000000600107c02 */ /* 0x000fe20008000f00 */
[----:B------:R-:W-:-:S07]  /*f7f0*/  IMAD.MOV.U32 R18, RZ, RZ, RZ ;  /* 0x000000ffff127224 */ /* 0x000fce00078e00ff */
.L_x_3245:
        /* <DEDUP_REMOVED lines=16> */
[----:B------:R-:W-:Y:S01]  /*f900*/  ULDC.64 UR38, c[0x0][0x198] ;  /* 0x0000660000267ab9 */ /* 0x000fe20000000a00 */
[----:B------:R-:W-:Y:S02]  /*f910*/  ULDC UR36, c[0x0][0xc] ;  /* 0x0000030000247ab9 */ /* 0x000fe40000000800 */
[----:B------:R0:W-:Y:S04]  /*f920*/  STL [R1+0x8], R0 ;  /* 0x0000080001007387 */ /* 0x0001e80000100800 */
[----:B------:R0:W-:Y:S04]  /*f930*/  STL [R1+0x4], RZ ;  /* 0x000004ff01007387 */ /* 0x0001e80000100800 */
[----:B------:R0:W-:Y:S04]  /*f940*/  STL [R1+0xc], R0 ;  /* 0x00000c0001007387 */ /* 0x0001e80000100800 */
[----:B------:R0:W-:Y:S02]  /*f950*/  STL [R1+0x28], RZ ;  /* 0x000028ff01007387 */ /* 0x0001e40000100800 */
.L_x_3328:
[----:B-1-3--:R-:W1:Y:S02]  /*f960*/  LDC.64 R2, c[0x0][0xc60] ;  /* 0x00031800ff027b82 */ /* 0x00ae640000000a00 */
[----:B-1----:R-:W-:-:S05]  /*f970*/  IMAD.WIDE R2, R19, 0x4, R2 ;  /* 0x0000000413027825 */ /* 0x002fca00078e0202 */
[----:B--2---:R-:W0:Y:S01]  /*f980*/  LDG.E R11, desc[UR40][R2.64] ;  /* 0x00000028020b7981 */ /* 0x004e22000c1e1900 */
[----:B------:R-:W-:Y:S05]  /*f990*/  YIELD ;  /* 0x0000000000007946 */ /* 0x000fea0003800000 */
[----:B------:R-:W-:Y:S01]  /*f9a0*/  ULDC.64 UR4, c[0x0][0xa28] ;  /* 0x00028a0000047ab9 */ /* 0x000fe20000000a00 */
[----:B------:R-:W-:Y:S01]  /*f9b0*/  IMAD.MOV.U32 R6, RZ, RZ, RZ ;  /* 0x000000ffff067224 */ /* 0x000fe200078e00ff */
[----:B------:R-:W-:Y:S01]  /*f9c0*/  ISETP.NE.U32.AND P0, PT, RZ, UR4, PT ;  /* 0x00000004ff007c0c */ /* 0x000fe2000bf05070 */
[----:B------:R-:W-:Y:S01]  /*f9d0*/  IMAD.MOV.U32 R4, RZ, RZ, RZ ;  /* 0x000000ffff047224 */ /* 0x000fe200078e00ff */
[----:B------:R-:W-:-:S02]  /*f9e0*/  ULDC.64 UR6, c[0x0][0xa10] ;  /* 0x0002840000067ab9 */ /* 0x000fc40000000a00 */
[----:B------:R-:W-:Y:S02]  /*f9f0*/  ISETP.NE.AND.EX P0, PT, RZ, UR5, PT, P0 ;  /* 0x00000005ff007c0c */ /* 0x000fe4000bf05300 */
[----:B0-----:R-:W-:Y:S01]  /*fa00*/  SHF.R.S32.HI R0, RZ, 0x1f, R11 ;  /* 0x0000001fff007819 */ /* 0x001fe2000001140b */
        /* <DEDUP_REMOVED lines=13> */
[C---:B------:R-:W-:Y:S02]  /*fae0*/  SHF.L.U32 R7, R11.reuse, 0x2, RZ ;  /* 0x000000020b077819 */ /* 0x040fe400000006ff */
[----:B------:R-:W-:Y:S02]  /*faf0*/  ISETP.NE.AND.EX P1, PT, RZ, UR5, PT, P1 ;  /* 0x00000005ff007c0c */ /* 0x000fe4000bf25310 */
[----:B------:R-:W-:Y:S01]  /*fb00*/  SHF.L.U64.HI R0, R11, 0x2, R0 ;  /* 0x000000020b007819 */ /* 0x000fe20000010200 */
[----:B------:R-:W-:Y:S04]  /*fb10*/  STL [R1+0x20], R7 ;  /* 0x0000200701007387 */ /* 0x000fe80000100800 */
[----:B------:R-:W-:Y:S06]  /*fb20*/  STL [R1+0x24], R0 ;  /* 0x0000240001007387 */ /* 0x000fec0000100800 */
[----:B------:R-:W-:-:S04]  /*fb30*/  @P1 IADD3 R8, P0, R7, UR4, RZ ;  /* 0x0000000407081c10 */ /* 0x000fc8000ff1e0ff */
[----:B------:R-:W-:Y:S01]  /*fb40*/  @P1 IADD3.X R9, R0, UR5, RZ, P0, !PT ;  /* 0x0000000500091c10 */ /* 0x000fe200087fe4ff */
[----:B------:R-:W-:Y:S02]  /*fb50*/  ULDC.64 UR4, c[0x0][0xa08] ;  /* 0x0002820000047ab9 */ /* 0x000fe40000000a00 */
[----:B------:R-:W-:-:S04]  /*fb60*/  ISETP.NE.U32.AND P2, PT, RZ, UR4, PT ;  /* 0x00000004ff007c0c */ /* 0x000fc8000bf45070 */
[----:B------:R-:W-:Y:S01]  /*fb70*/  ISETP.NE.AND.EX P2, PT, RZ, UR5, PT, P2 ;  /* 0x00000005ff007c0c */ /* 0x000fe2000bf45320 */
[----:B--2---:R0:W-:Y:S02]  /*fb80*/  STL [R1+0x34], R4 ;  /* 0x0000340401007387 */ /* 0x0041e40000100800 */
[----:B0-----:R-:W-:-:S04]  /*fb90*/  IADD3 R4, P0, R7, UR4, RZ ;  /* 0x0000000407047c10 */ /* 0x001fc8000ff1e0ff */
[----:B------:R-:W-:Y:S01]  /*fba0*/  IADD3.X R5, R0, UR5, RZ, P0, !PT ;  /* 0x0000000500057c10 */ /* 0x000fe200087fe4ff */
[----:B------:R-:W-:Y:S01]  /*fbb0*/  ULDC.64 UR4, c[0x0][0x3f8] ;  /* 0x0000fe0000047ab9 */ /* 0x000fe20000000a00 */
[----:B------:R-:W-:Y:S01]  /*fbc0*/  IADD3 R2, P0, R7, UR6, RZ ;  /* 0x0000000607027c10 */ /* 0x000fe2000ff1e0ff */
[----:B------:R-:W-:-:S03]  /*fbd0*/  UISETP.NE.U32.AND UP0, UPT, UR4, URZ, UPT ;  /* 0x0000003f0400728c */ /* 0x000fc6000bf05070 */
[----:B------:R0:W5:Y:S01]  /*fbe0*/  @P2 LDG.E R10, desc[UR40][R4.64] ;  /* 0x00000028040a2981 */ /* 0x000162000c1e1900 */
[----:B------:R-:W-:Y:S01]  /*fbf0*/  ULDC UR4, c[0x0][0x404] ;  /* 0x0001010000047ab9 */ /* 0x000fe20000000800 */
[----:B------:R-:W-:Y:S01]  /*fc00*/  UISETP.NE.AND.EX UP0, UPT, UR5, URZ, UPT, UP0 ;  /* 0x0000003f0500728c */ /* 0x000fe2000bf05300 */
[----:B------:R-:W-:Y:S02]  /*fc10*/  IADD3.X R3, R0, UR7, RZ, P0, !PT ;  /* 0x0000000700037c10 */ /* 0x000fe400087fe4ff */
[----:B------:R-:W-:Y:S01]  /*fc20*/  ULDC UR5, c[0x0][0x2e0] ;  /* 0x0000b80000057ab9 */ /* 0x000fe20000000800 */
[----:B------:R-:W-:-:S04]  /*fc30*/  USEL UR4, UR4, 0x1, UP0 ;  /* 0x0000000104047887 */ /* 0x000fc80008000000 */
[----:B------:R-:W-:-:S06]  /*fc40*/  UIMAD UR4, UR4, UR5, URZ ;  /* 0x00000005040472a4 */ /* 0x000fcc000f8e023f */
[----:B------:R-:W-:-:S06]  /*fc50*/  IMAD.U32 R0, RZ, RZ, UR4 ;  /* 0x00000004ff007e24 */ /* 0x000fcc000f8e00ff */
[----:B------:R0:W5:Y:S01]  /*fc60*/  @P1 LDG.E R0, desc[UR40][R8.64] ;  /* 0x0000002808001981 */ /* 0x000162000c1e1900 */
[----:B------:R-:W-:Y:S01]  /*fc70*/  ISETP.NE.U32.AND P0, PT, RZ, UR6, PT ;  /* 0x00000006ff007c0c */ /* 0x000fe2000bf05070 */
[----:B------:R-:W-:Y:S02]  /*fc80*/  ULDC UR4, c[0x0][0x338] ;  /* 0x0000ce0000047ab9 */ /* 0x000fe40000000800 */
[----:B------:R-:W-:Y:S02]  /*fc90*/  MOV R7, UR4 ;  /* 0x0000000400077c02 */ /* 0x000fe40008000f00 */
[----:B------:R-:W-:Y:S01]  /*fca0*/  ISETP.NE.AND.EX P0, PT, RZ, UR7, PT, P0 ;  /* 0x00000007ff007c0c */ /* 0x000fe2000bf05300 */
[----:B------:R-:W-:-:S12]  /*fcb0*/  @P1 BRA `(.L_x_3247) ;  /* 0x0000000000101947 */ /* 0x000fd80003800000 */
[----:B------:R-:W-:Y:S05]  /*fcc0*/  @!P2 BRA `(.L_x_3247) ;  /* 0x00000000000ca947 */ /* 0x000fea0003800000 */
[----:B0-----:R-:W2:Y:S04]  /*fcd0*/  LDG.E R8, desc[UR40][R4.64] ;  /* 0x0000002804087981 */ /* 0x001ea8000c1e1900 */
[----:B-----5:R-:W2:Y:S02]  /*fce0*/  LDG.E R0, desc[UR40][R4.64+0x4] ;  /* 0x0000042804007981 */ /* 0x020ea4000c1e1900 */
[----:B--2---:R-:W-:-:S07]  /*fcf0*/  IMAD.IADD R0, R0, 0x1, -R8 ;  /* 0x0000000100007824 */ /* 0x004fce00078e0a08 */
.L_x_3247:
[----:B0-----:R-:W2:Y:S04]  /*fd00*/  @P0 LDG.E R4, desc[UR40][R2.64] ;  /* 0x0000002802040981 */ /* 0x001ea8000c1e1900 */
[----:B------:R-:W2:Y:S01]  /*fd10*/  @P0 LDG.E R5, desc[UR40][R2.64+0x4] ;  /* 0x0000042802050981 */ /* 0x000ea2000c1e1900 */
[----:B-----5:R-:W-:Y:S01]  /*fd20*/  IADD3 R0, -R6, R0, RZ ;  /* 0x0000000006007210 */ /* 0x020fe20007ffe1ff */
[----:B------:R-:W-:Y:S01]  /*fd30*/  BSSY B0, `(.L_x_3248) ;  /* 0x0000115000007945 */ /* 0x000fe20003800000 */
[----:B------:R-:W-:Y:S01]  /*fd40*/  PLOP3.LUT P2, PT, PT, PT, PT, 0x80, 0x0 ;  /* 0x000000000000781c */ /* 0x000fe20003f4f070 */
[----:B--2---:R-:W-:-:S04]  /*fd50*/  @P0 IMAD.IADD R7, R5, 0x1, -R4 ;  /* 0x0000000105070824 */ /* 0x004fc800078e0a04 */
[----:B------:R-:W-:-:S04]  /*fd60*/  IMAD.IADD R8, R0, 0x1, R7 ;  /* 0x0000000100087824 */ /* 0x000fc800078e0207 */
[----:B------:R-:W-:Y:S01]  /*fd70*/  VIADD R5, R8, 0x3f ;  /* 0x0000003f08057836 */ /* 0x000fe20000000000 */
[----:B------:R0:W-:Y:S04]  /*fd80*/  STL [R1+0x2c], R8 ;  /* 0x00002c0801007387 */ /* 0x0001e80000100800 */
[----:B------:R-:W-:-:S04]  /*fd90*/  SHF.R.S32.HI R4, RZ, 0x1f, R5 ;  /* 0x0000001fff047819 */ /* 0x000fc80000011405 */
[----:B------:R-:W-:-:S04]  /*fda0*/  LEA.HI R5, R4, R5, RZ, 0x6 ;  /* 0x0000000504057211 */ /* 0x000fc800078f30ff */
[----:B------:R-:W-:-:S04]  /*fdb0*/  LOP3.LUT R4, R5, 0xffffffc0, RZ, 0xc0, !PT ;  /* 0xffffffc005047812 */ /* 0x000fc800078ec0ff */
[----:B------:R-:W-:Y:S02]  /*fdc0*/  VIADDMNMX R7, R4, -R0, R7, PT ;  /* 0x8000000004077246 */ /* 0x000fe40003800107 */
[----:B------:R-:W-:-:S04]  /*fdd0*/  IADD3 R4, -R0, RZ, RZ ;  /* 0x000000ff00047210 */ /* 0x000fc80007ffe1ff */
[----:B------:R-:W-:-:S04]  /*fde0*/  VIMNMX R4, RZ, R4, !PT ;  /* 0x00000004ff047248 */ /* 0x000fc80007fe0100 */
[----:B------:R-:W-:Y:S02]  /*fdf0*/  ISETP.GT.AND P1, PT, R7, R4, PT ;  /* 0x000000040700720c */ /* 0x000fe40003f24270 */
[----:B------:R-:W-:-:S11]  /*fe00*/  SHF.R.U32.HI R4, RZ, 0x6, R4 ;  /* 0x00000006ff047819 */ /* 0x000fd60000011604 */
[----:B------:R-:W-:-:S05]  /*fe10*/  @P1 VIADD R7, R7, 0x3f ;  /* 0x0000003f07071836 */ /* 0x000fca0000000000 */
[----:B------:R-:W-:-:S04]  /*fe20*/  @P1 SHF.R.S32.HI R0, RZ, 0x1f, R7 ;  /* 0x0000001fff001819 */ /* 0x000fc80000011407 */
[----:B------:R-:W-:Y:S01]  /*fe30*/  @P1 LEA.HI R7, R0, R7, RZ, 0x6 ;  /* 0x0000000700071211 */ /* 0x000fe200078f30ff */
[----:B------:R-:W-:-:S03]  /*fe40*/  IMAD.MOV.U32 R0, RZ, RZ, R4 ;  /* 0x000000ffff007224 */ /* 0x000fc600078e0004 */
[----:B------:R-:W-:Y:S02]  /*fe50*/  @P1 SHF.R.S32.HI R0, RZ, 0x6, R7 ;  /* 0x00000006ff001819 */ /* 0x000fe40000011407 */
[----:B------:R-:W-:-:S06]  /*fe60*/  MOV R7, RZ ;  /* 0x000000ff00077202 */ /* 0x000fcc0000000f00 */
[----:B------:R1:W5:Y:S01]  /*fe70*/  @P0 LDG.E R7, desc[UR40][R2.64] ;  /* 0x0000002802070981 */ /* 0x000362000c1e1900 */
[----:B------:R-:W-:Y:S01]  /*fe80*/  ISETP.GT.AND P1, PT, R0, R4, PT ;  /* 0x000000040000720c */ /* 0x000fe20003f24270 */
[----:B-1----:R-:W-:Y:S01]  /*fe90*/  IMAD.IADD R3, R10, 0x1, R6 ;  /* 0x000000010a037824 */ /* 0x002fe200078e0206 */
[----:B------:R-:W-:-:S04]  /*fea0*/  SHF.R.S32.HI R2, RZ, 0x6, R5 ;  /* 0x00000006ff027819 */ /* 0x000fc80000011405 */
[----:B------:R0:W-:Y:S04]  /*feb0*/  STL [R1+0x10], R3 ;  /* 0x0000100301007387 */ /* 0x0001e80000100800 */
[----:B------:R0:W-:Y:S03]  /*fec0*/  STL [R1+0x1c], R2 ;  /* 0x00001c0201007387 */ /* 0x0001e60000100800 */
[----:B------:R-:W-:Y:S05]  /*fed0*/  @!P1 BRA `(.L_x_3249) ;  /* 0x0000000c00e89947 */ /* 0x000fea0003800000 */
[----:B0-----:R-:W0:Y:S01]  /*fee0*/  LDC R2, c[0x0][0x428] ;  /* 0x00010a00ff027b82 */ /* 0x001e220000000800 */
[----:B------:R-:W-:Y:S01]  /*fef0*/  UMOV UR4, 0xffffffff ;  /* 0xffffffff00047882 */ /* 0x000fe20000000000 */
[----:B------:R-:W-:Y:S01]  /*ff00*/  IMAD.MOV.U32 R3, RZ, RZ, R18 ;  /* 0x000000ffff037224 */ /* 0x000fe200078e0012 */
[----:B0-----:R-:W-:-:S13]  /*ff10*/  ISETP.NE.AND P1, PT, R2, 0x1, PT ;  /* 0x000000010200780c */ /* 0x001fda0003f25270 */
[----:B------:R-:W0:Y:S08]  /*ff20*/  @P1 LDC R2, c[0x0][0x42c] ;  /* 0x00010b00ff021b82 */ /* 0x000e300000000800 */
[----:B------:R-:W1:Y:S01]  /*ff30*/  @P1 LDC R5, c[0x0][0x430] ;  /* 0x00010c00ff051b82 */ /* 0x000e620000000800 */
[----:B0-----:R-:W-:-:S05]  /*ff40*/  @P1 IMAD.HI.U32 R2, R18, R2, RZ ;  /* 0x0000000212021227 */ /* 0x001fca00078e00ff */
[----:B-1----:R-:W-:Y:S02]  /*ff50*/  @P1 SHF.R.U32.HI R3, RZ, R5, R2 ;  /* 0x00000005ff031219 */ /* 0x002fe40000011602 */
[----:B------:R-:W-:Y:S01]  /*ff60*/  SEL R2, R11, RZ, !P0 ;  /* 0x000000ff0b027207 */ /* 0x000fe20004000000 */
[----:B------:R-:W-:Y:S06]  /*ff70*/  BRA.DIV UR4, `(.L_x_3250) ;  /* 0x00000056045c7947 */ /* 0x000fec000b800000 */
.L_x_3372:
[----:B------:R-:W-:-:S03]  /*ff80*/  UMOV UR4, 0xffffffff ;  /* 0xffffffff00047882 */ /* 0x000fc60000000000 */
[----:B------:R-:W-:Y:S05]  /*ff90*/  BRA.DIV UR4, `(.L_x_3251) ;  /* 0x0000005604887947 */ /* 0x000fea000b800000 */
[----:B------:R-:W-:-:S13]  /*ffa0*/  ELECT P6, URZ, PT ;  /* 0x00000000003f782f */ /* 0x000fda00038c0000 */
.L_x_3375:
[----:B------:R-:W2:Y:S01]  /*ffb0*/  LDL R5, [R1+0x28] ;  /* 0x0000280001057983 */ /* 0x000ea20000100800 */
[----:B------:R-:W-:Y:S01]  /*ffc0*/  MOV R8, 0x400 ;  /* 0x0000040000087802 */ /* 0x000fe20000000f00 */
[----:B------:R-:W-:Y:S01]  /*ffd0*/  BSSY B1, `(.L_x_3252) ;  /* 0x000000a000017945 */ /* 0x000fe20003800000 */
[----:B--2---:R-:W-:-:S04]  /*ffe0*/  IADD3 R5, R5, 0x1, RZ ;  /* 0x0000000105057810 */ /* 0x004fc80007ffe0ff */
[----:B------:R-:W-:-:S04]  /*fff0*/  LEA.HI R6, R5, R5, RZ, 0x1 ;  /* 0x0000000505067211 */ /* 0x000fc800078f08ff */
[----:B------:R-:W-:-:S05]  /*10000*/  LOP3.LUT R6, R6, 0xfffffffe, RZ, 0xc0, !PT ;  /* 0xfffffffe06067812 */ /* 0x000fca00078ec0ff */
[----:B------:R-:W-:Y:S02]  /*10010*/  IMAD.IADD R6, R5, 0x1, -R6 ;  /* 0x0000000105067824 */ /* 0x000fe400078e0a06 */
[----:B------:R-:W0:Y:S03]  /*10020*/  S2R R5, SR_CgaCtaId ;  /* 0x0000000000057919 */ /* 0x000e260000008800 */
[----:B------:R-:W-:Y:S02]  /*10030*/  SHF.L.U32 R6, R6, 0x1f, RZ ;  /* 0x0000001f06067819 */ /* 0x000fe400000006ff */
[----:B0-----:R-:W-:-:S04]  /*10040*/  LEA R5, R5, R8, 0x18 ;  /* 0x0000000805057211 */ /* 0x001fc800078ec0ff */
[----:B------:R-:W0:Y:S02]  /*10050*/  SYNCS.PHASECHK.TRANS64.TRYWAIT P0, [R5+URZ+0x28c20], R6 ;  /* 0x028c2006050075a7 */ /* 0x000e24000800017f */
[----:B0-----:R-:W-:Y:S05]  /*10060*/  @!P0 BRA `(.L_x_3253) ;  /* 0x0000005400748947 */ /* 0x001fea0003800000 */
.L_x_3376:
[----:B------:R-:W-:Y:S05]  /*10070*/  BSYNC B1 ;  /* 0x0000000000017941 */ /* 0x000fea0003800000 */
.L_x_3252:
        /* <DEDUP_REMOVED lines=8> */
.L_x_3377:
        /* <DEDUP_REMOVED lines=11> */
.L_x_3257:
[----:B-1----:R-:W2:Y:S01]  /*101b0*/  LDL R8, [R1+0x4] ;  /* 0x0000040001087983 */ /* 0x002ea20000100800 */
[----:B------:R-:W-:Y:S01]  /*101c0*/  R2UR UR9, R6 ;  /* 0x00000000060972ca */ /* 0x000fe200000e0000 */
[----:B------:R-:W-:Y:S01]  /*101d0*/  UIADD3 UR4, UP0, UR38, 0x570, URZ ;  /* 0x0000057026047890 */ /* 0x000fe2000ff1e03f */
[----:B------:R-:W-:Y:S01]  /*101e0*/  R2UR UR12, R3 ;  /* 0x00000000030c72ca */ /* 0x000fe200000e0000 */
[----:B------:R-:W-:Y:S01]  /*101f0*/  UMOV UR6, 0x0 ;  /* 0x0000000000067882 */ /* 0x000fe20000000000 */
[----:B------:R-:W-:Y:S01]  /*10200*/  R2UR UR13, R2 ;  /* 0x00000000020d72ca */ /* 0x000fe200000e0000 */
[----:B------:R-:W-:Y:S01]  /*10210*/  UIADD3.X UR5, URZ, UR39, URZ, UP0, !UPT ;  /* 0x000000273f057290 */ /* 0x000fe200087fe43f */
[----:B------:R-:W-:Y:S01]  /*10220*/  UMOV UR7, 0x12f00000 ;  /* 0x12f0000000077882 */ /* 0x000fe20000000000 */
[----:B------:R-:W-:-:S06]  /*10230*/  UMOV UR10, URZ ;  /* 0x0000003f000a7c82 */ /* 0x000fcc0008000000 */
[----:B------:R-:W-:Y:S01]  /*10240*/  UIADD3 UR9, UR9, 0x28c90, URZ ;  /* 0x00028c9009097890 */ /* 0x000fe2000fffe03f */
[----:B--2---:R-:W-:-:S05]  /*10250*/  IMAD R8, R8, 0x2000, R5 ;  /* 0x0000200008087824 */ /* 0x004fca00078e0205 */
[----:B------:R-:W-:Y:S01]  /*10260*/  R2UR UR8, R8 ;  /* 0x00000000080872ca */ /* 0x000fe200000e0000 */
[----:B-----5:R-:W-:-:S05]  /*10270*/  IMAD R8, R0, 0x40, R7 ;  /* 0x0000004000087824 */ /* 0x020fca00078e0207 */
[----:B------:R-:W-:-:S04]  /*10280*/  IADD3 R8, R8, -0x40, RZ ;  /* 0xffffffc008087810 */ /* 0x000fc80007ffe0ff */
[----:B------:R-:W-:-:S03]  /*10290*/  R2UR UR11, R8 ;  /* 0x00000000080b72ca */ /* 0x000fc600000e0000 */
[----:B------:R-:W-:-:S10]  /*102a0*/  UIADD3 UR8, UR8, 0x22400, URZ ;  /* 0x0002240008087890 */ /* 0x000fd4000fffe03f */
[----:B------:R1:W-:Y:S01]  /*102b0*/  UTMALDG.4D [UR8], [UR4], desc[UR6] ;  /* 0x00000608040075b4 */ /* 0x0003e20008019000 */
[----:B------:R-:W2:Y:S02]  /*102c0*/  SYNCS.PHASECHK.TRANS64.TRYWAIT P0, [R6+URZ+0x28cc0], R9 ;  /* 0x028cc009060075a7 */ /* 0x000ea4000800017f */
[----:B-12---:R-:W-:Y:S05]  /*102d0*/  @!P0 BRA `(.L_x_3258) ;  /* 0x0000005400008947 */ /* 0x006fea0003800000 */
.L_x_3378:
        /* <DEDUP_REMOVED lines=8> */
.L_x_3259:
        /* <DEDUP_REMOVED lines=29> */
[----:B------:R-:W-:Y:S01]  /*10530*/  UMOV UR10, UR18 ;  /* 0x00000012000a7c82 */ /* 0x000fe20008000000 */
[----:B------:R-:W-:Y:S01]  /*10540*/  UIADD3 UR17, UR14, 0xc400, URZ ;  /* 0x0000c4000e117890 */ /* 0x000fe2000fffe03f */
[----:B------:R0:W-:Y:S02]  /*10550*/  UTMALDG.4D [UR8], [UR4], desc[UR6] ;  /* 0x00000608040075b4 */ /* 0x0001e40008019000 */
        /* <DEDUP_REMOVED lines=19> */
.L_x_3255:
[----:B------:R-:W-:Y:S05]  /*10690*/  BSYNC B1 ;  /* 0x0000000000017941 */ /* 0x000fea0003800000 */
.L_x_3254:
[----:B0-----:R-:W2:Y:S04]  /*106a0*/  LDL.LU R6, [R1+0x4] ;  /* 0x0000040001067983 */ /* 0x001ea80000300800 */
[----:B------:R-:W3:Y:S01]  /*106b0*/  LDL.LU R9, [R1+0xc] ;  /* 0x00000c0001097983 */ /* 0x000ee20000300800 */
[----:B------:R-:W-:Y:S02]  /*106c0*/  PLOP3.LUT P2, PT, PT, PT, PT, 0x8, 0x0 ;  /* 0x000000000000781c */ /* 0x000fe40003f4e170 */
[----:B--2---:R-:W-:-:S04]  /*106d0*/  IADD3 R6, R6, 0x1, RZ ;  /* 0x0000000106067810 */ /* 0x004fc80007ffe0ff */
[----:B------:R-:W-:-:S04]  /*106e0*/  ISETP.NE.AND P0, PT, R6, 0x2, PT ;  /* 0x000000020600780c */ /* 0x000fc80003f05270 */
[----:B------:R-:W-:Y:S02]  /*106f0*/  SEL R8, RZ, 0x1, P0 ;  /* 0x00000001ff087807 */ /* 0x000fe40000000000 */
[----:B------:R-:W-:Y:S01]  /*10700*/  SEL R10, R6, RZ, P0 ;  /* 0x000000ff060a7207 */ /* 0x000fe20000000000 */
[----:B------:R-:W-:Y:S01]  /*10710*/  VIADD R6, R0, 0xfffffffe ;  /* 0xfffffffe00067836 */ /* 0x000fe20000000000 */
[----:B---3--:R-:W-:-:S03]  /*10720*/  LOP3.LUT R9, R9, R8, RZ, 0x3c, !PT ;  /* 0x0000000809097212 */ /* 0x008fc600078e3cff */
[----:B------:R1:W-:Y:S01]  /*10730*/  STL [R1+0x4], R10 ;  /* 0x0000040a01007387 */ /* 0x0003e20000100800 */
[----:B------:R-:W-:-:S03]  /*10740*/  ISETP.GE.AND P0, PT, R6, R4, PT ;  /* 0x000000040600720c */ /* 0x000fc60003f06270 */
[----:B------:R1:W-:Y:S10]  /*10750*/  STL [R1+0xc], R9 ;  /* 0x00000c0901007387 */ /* 0x0003f40000100800 */
[----:B-1----:R-:W-:Y:S05]  /*10760*/  @!P0 BRA `(.L_x_3249) ;  /* 0x0000000400c48947 */ /* 0x002fea0003800000 */
[C---:B-----5:R-:W-:Y:S01]  /*10770*/  IMAD R6, R0.reuse, 0x40, R7 ;  /* 0x0000004000067824 */ /* 0x060fe200078e0207 */
[----:B------:R-:W-:-:S03]  /*10780*/  IADD3 R0, R0, -0x1, RZ ;  /* 0xffffffff00007810 */ /* 0x000fc60007ffe0ff */
[----:B------:R-:W-:-:S07]  /*10790*/  VIADD R6, R6, 0xffffff80 ;  /* 0xffffff8006067836 */ /* 0x000fce0000000000 */
.L_x_3266:
[----:B------:R-:W-:Y:S05]  /*107a0*/  YIELD ;  /* 0x0000000000007946 */ /* 0x000fea0003800000 */
[----:B------:R-:W-:Y:S04]  /*107b0*/  BSSY B1, `(.L_x_3260) ;  /* 0x000005f000017945 */ /* 0x000fe80003800000 */
[----:B-1----:R-:W-:Y:S05]  /*107c0*/  @!P6 BRA `(.L_x_3261) ;  /* 0x000000040074e947 */ /* 0x002fea0003800000 */
[----:B------:R-:W2:Y:S04]  /*107d0*/  LDL R7, [R1+0x4] ;  /* 0x0000040001077983 */ /* 0x000ea80000100800 */
[----:B------:R-:W3:Y:S01]  /*107e0*/  LDL R8, [R1+0xc] ;  /* 0x00000c0001087983 */ /* 0x000ee20000100800 */
[----:B--2---:R-:W-:Y:S01]  /*107f0*/  IMAD R7, R7, 0x8, R5 ;  /* 0x0000000807077824 */ /* 0x004fe200078e0205 */
[----:B---3--:R-:W-:-:S04]  /*10800*/  SHF.L.U32 R8, R8, 0x1f, RZ ;  /* 0x0000001f08087819 */ /* 0x008fc800000006ff */
[----:B------:R-:W0:Y:S02]  /*10810*/  SYNCS.PHASECHK.TRANS64.TRYWAIT P0, [R7+URZ+0x28ca0], R8 ;  /* 0x028ca008070075a7 */ /* 0x000e24000800017f */
[----:B0-----:R-:W-:Y:S05]  /*10820*/  @!P0 BRA `(.L_x_3262) ;  /* 0x0000004c00c08947 */ /* 0x001fea0003800000 */
.L_x_3379:
        /* <DEDUP_REMOVED lines=11> */
.L_x_3263:
[----:B-1----:R-:W2:Y:S01]  /*108e0*/  LDL R9, [R1+0x4] ;  /* 0x0000040001097983 */ /* 0x002ea20000100800 */
[----:B------:R-:W-:Y:S01]  /*108f0*/  R2UR UR9, R7 ;  /* 0x00000000070972ca */ /* 0x000fe200000e0000 */
[----:B------:R-:W-:Y:S01]  /*10900*/  UIADD3 UR4, UP0, UR38, 0x570, URZ ;  /* 0x0000057026047890 */ /* 0x000fe2000ff1e03f */
[----:B------:R-:W-:Y:S01]  /*10910*/  R2UR UR11, R6 ;  /* 0x00000000060b72ca */ /* 0x000fe200000e0000 */
[----:B------:R-:W-:Y:S01]  /*10920*/  UMOV UR6, 0x0 ;  /* 0x0000000000067882 */ /* 0x000fe20000000000 */
[----:B------:R-:W-:Y:S01]  /*10930*/  R2UR UR12, R3 ;  /* 0x00000000030c72ca */ /* 0x000fe200000e0000 */
[----:B------:R-:W-:Y:S01]  /*10940*/  UIADD3.X UR5, URZ, UR39, URZ, UP0, !UPT ;  /* 0x000000273f057290 */ /* 0x000fe200087fe43f */
[----:B------:R-:W-:Y:S01]  /*10950*/  R2UR UR13, R2 ;  /* 0x00000000020d72ca */ /* 0x000fe200000e0000 */
[----:B------:R-:W-:Y:S01]  /*10960*/  UMOV UR7, 0x12f00000 ;  /* 0x12f0000000077882 */ /* 0x000fe20000000000 */
[----:B------:R-:W-:-:S05]  /*10970*/  UMOV UR10, URZ ;  /* 0x0000003f000a7c82 */ /* 0x000fca0008000000 */
[----:B------:R-:W-:Y:S01]  /*10980*/  UIADD3 UR9, UR9, 0x28c90, URZ ;  /* 0x00028c9009097890 */ /* 0x000fe2000fffe03f */
[----:B--2---:R-:W-:-:S05]  /*10990*/  IMAD R9, R9, 0x2000, R5 ;  /* 0x0000200009097824 */ /* 0x004fca00078e0205 */
[----:B------:R-:W-:-:S13]  /*109a0*/  R2UR UR8, R9 ;  /* 0x00000000090872ca */ /* 0x000fda00000e0000 */
[----:B------:R-:W-:-:S09]  /*109b0*/  UIADD3 UR8, UR8, 0x22400, URZ ;  /* 0x0002240008087890 */ /* 0x000fd2000fffe03f */
[----:B------:R1:W-:Y:S01]  /*109c0*/  UTMALDG.4D [UR8], [UR4], desc[UR6] ;  /* 0x00000608040075b4 */ /* 0x0003e20008019000 */
[----:B------:R-:W2:Y:S02]  /*109d0*/  SYNCS.PHASECHK.TRANS64.TRYWAIT P1, [R7+URZ+0x28cc0], R8 ;  /* 0x028cc008070075a7 */ /* 0x000ea4000802017f */
[----:B-12---:R-:W-:Y:S05]  /*109e0*/  @!P1 BRA `(.L_x_3264) ;  /* 0x0000004c00649947 */ /* 0x006fea0003800000 */
.L_x_3380:
        /* <DEDUP_REMOVED lines=8> */
.L_x_3265:
        /* <DEDUP_REMOVED lines=16> */
[----:B--2---:R-:W-:-:S04]  /*10b70*/  LEA R7, R8, R5, 0x10 ;  /* 0x0000000508077211 */ /* 0x004fc800078e80ff */
        /* <DEDUP_REMOVED lines=21> */
[----:B------:R-:W-:Y:S01]  /*10cd0*/  UMOV UR15, 0x180 ;  /* 0x00000180000f7882 */ /* 0x000fe20000000000 */
[----:B------:R0:W-:Y:S02]  /*10ce0*/  UTMALDG.4D [UR8], [UR4], desc[UR6] ;  /* 0x00000608040075b4 */ /* 0x0001e40008019000 */
[----:B0-----:R-:W-:Y:S01]  /*10cf0*/  UMOV UR8, UR16 ;  /* 0x0000001000087c82 */ /* 0x001fe20008000000 */
[----:B------:R-:W-:-:S02]  /*10d00*/  UMOV UR10, UR22 ;  /* 0x00000016000a7c82 */ /* 0x000fc40008000000 */
[----:B------:R0:W-:Y:S02]  /*10d10*/  UTMALDG.4D [UR8], [UR4], desc[UR6] ;  /* 0x00000608040075b4 */ /* 0x0001e40008019000 */
[----:B0-----:R-:W-:Y:S01]  /*10d20*/  UMOV UR8, UR17 ;  /* 0x0000001100087c82 */ /* 0x001fe20008000000 */
[----:B------:R-:W-:Y:S01]  /*10d30*/  UMOV UR10, UR15 ;  /* 0x0000000f000a7c82 */ /* 0x000fe20008000000 */
[----:B------:R-:W-:Y:S01]  /*10d40*/  UMOV UR15, 0x1c0 ;  /* 0x000001c0000f7882 */ /* 0x000fe20000000000 */
[----:B------:R0:W-:Y:S02]  /*10d50*/  UTMALDG.4D [UR8], [UR4], desc[UR6] ;  /* 0x00000608040075b4 */ /* 0x0001e40008019000 */
[----:B0-----:R-:W-:Y:S01]  /*10d60*/  UMOV UR8, UR14 ;  /* 0x0000000e00087c82 */ /* 0x001fe20008000000 */
[----:B------:R-:W-:Y:S02]  /*10d70*/  UMOV UR10, UR15 ;  /* 0x0000000f000a7c82 */ /* 0x000fe40008000000 */
[----:B------:R0:W-:Y:S02]  /*10d80*/  UTMALDG.4D [UR8], [UR4], desc[UR6] ;  /* 0x00000608040075b4 */ /* 0x0001e40008019000 */
[----:B0-----:R-:W-:Y:S01]  /*10d90*/  NOP ;  /* 0x0000000000007918 */ /* 0x001fe20000000000 */
.L_x_3261:
[----:B------:R-:W-:Y:S05]  /*10da0*/  BSYNC B1 ;  /* 0x0000000000017941 */ /* 0x000fea0003800000 */
.L_x_3260:
[----:B------:R-:W2:Y:S04]  /*10db0*/  LDL.LU R7, [R1+0x4] ;  /* 0x0000040001077983 */ /* 0x000ea80000300800 */
[----:B------:R-:W3:Y:S01]  /*10dc0*/  LDL.LU R8, [R1+0xc] ;  /* 0x00000c0001087983 */ /* 0x000ee20000300800 */
[----:B------:R-:W-:Y:S01]  /*10dd0*/  VIADD R0, R0, 0xffffffff ;  /* 0xffffffff00007836 */ /* 0x000fe20000000000 */
[----:B------:R-:W-:Y:S01]  /*10de0*/  IADD3 R6, R6, -0x40, RZ ;  /* 0xffffffc006067810 */ /* 0x000fe20007ffe0ff */
        /* <DEDUP_REMOVED lines=9> */
.L_x_3249:
[----:B------:R-:W-:Y:S05]  /*10e80*/  BSYNC B0 ;  /* 0x0000000000007941 */ /* 0x000fea0003800000 */
.L_x_3248:
[----:B-----5:R-:W2:Y:S01]  /*10e90*/  LDL R7, [R1+0x2c] ;  /* 0x00002c0001077983 */ /* 0x020ea20000100800 */
[----:B------:R-:W-:Y:S05]  /*10ea0*/  @!P2 WARPSYNC.ALL ;  /* 0x000000000000a948 */ /* 0x000fea0003800000 */
[----:B------:R-:W-:Y:S01]  /*10eb0*/  BSSY B6, `(.L_x_3267) ;  /* 0x00002fe000067945 */ /* 0x000fe20003800000 */
[----:B------:R-:W-:Y:S01]  /*10ec0*/  @!P2 BAR.SYNC.DEFER_BLOCKING 0xc, 0x120 ;  /* 0x030480000000ab1d */ /* 0x000fe20000010000 */
[----:B--2---:R-:W-:-:S13]  /*10ed0*/  ISETP.GT.AND P0, PT, R7, RZ, PT ;  /* 0x000000ff0700720c */ /* 0x004fda0003f04270 */
[----:B------:R-:W-:Y:S05]  /*10ee0*/  @P0 BRA `(.L_x_3268) ;  /* 0x0000000000440947 */ /* 0x000fea0003800000 */
[----:B------:R-:W2:Y:S02]  /*10ef0*/  S2R R7, SR_TID.X ;  /* 0x0000000000077919 */ /* 0x000ea40000002100 */
[----:B--2---:R-:W-:-:S04]  /*10f00*/  LOP3.LUT R7, R7, 0x1f, RZ, 0xc0, !PT ;  /* 0x0000001f07077812 */ /* 0x004fc800078ec0ff */
[----:B------:R-:W-:-:S13]  /*10f10*/  ISETP.NE.AND P1, PT, R7, RZ, PT ;  /* 0x000000ff0700720c */ /* 0x000fda0003f25270 */
[----:B------:R-:W-:Y:S05]  /*10f20*/  @P1 BRA `(.L_x_3269) ;  /* 0x0000002c00d81947 */ /* 0x000fea0003800000 */
[----:B------:R-:W2:Y:S01]  /*10f30*/  S2R R7, SR_LANEID ;  /* 0x0000000000077919 */ /* 0x000ea20000000000 */
[----:B------:R-:W-:Y:S01]  /*10f40*/  VOTEU.ANY UR4, UPT, PT ;  /* 0x0000000000047886 */ /* 0x000fe200038e0100 */
[----:B0-----:R-:W0:Y:S01]  /*10f50*/  LDC.64 R2, c[0x0][0xc38] ;  /* 0x00030e00ff027b82 */ /* 0x001e220000000a00 */
[----:B------:R-:W2:Y:S08]  /*10f60*/  FLO.U32 R0, UR4 ;  /* 0x0000000400007d00 */ /* 0x000eb000080e0000 */
[----:B------:R-:W0:Y:S01]  /*10f70*/  POPC R5, UR4 ;  /* 0x0000000400057d09 */ /* 0x000e220008000000 */
[----:B--2---:R-:W-:-:S13]  /*10f80*/  ISETP.EQ.U32.AND P0, PT, R0, R7, PT ;  /* 0x000000070000720c */ /* 0x004fda0003f02070 */
[----:B0-----:R-:W2:Y:S01]  /*10f90*/  @P0 ATOMG.E.ADD.STRONG.GPU PT, R3, desc[UR40][R2.64], R5 ;  /* 0x00000005020309a8 */ /* 0x001ea200081ee1e8 */
[----:B------:R-:W0:Y:S02]  /*10fa0*/  S2R R4, SR_LTMASK ;  /* 0x0000000000047919 */ /* 0x000e240000003900 */
[----:B0-----:R-:W-:-:S04]  /*10fb0*/  LOP3.LUT R4, R4, UR4, RZ, 0xc0, !PT ;  /* 0x0000000404047c12 */ /* 0x001fc8000f8ec0ff */
[----:B------:R-:W0:Y:S01]  /*10fc0*/  POPC R7, R4 ;  /* 0x0000000400077309 */ /* 0x000e220000000000 */
[----:B--2---:R-:W0:Y:S02]  /*10fd0*/  SHFL.IDX PT, R0, R3, R0, 0x1f ;  /* 0x00001f0003007589 */ /* 0x004e2400000e0000 */
[----:B0-----:R-:W-:Y:S01]  /*10fe0*/  IADD3 R16, R0, UR36, R7 ;  /* 0x0000002400107c10 */ /* 0x001fe2000fffe007 */
[----:B------:R-:W-:Y:S06]  /*10ff0*/  BRA `(.L_x_3269) ;  /* 0x0000002c00a47947 */ /* 0x000fec0003800000 */
.L_x_3268:
[----:B------:R-:W2:Y:S01]  /*11000*/  S2R R0, SR_CgaCtaId ;  /* 0x0000000000007919 */ /* 0x000ea20000008800 */
[----:B0-----:R-:W-:-:S04]  /*11010*/  MOV R2, 0x400 ;  /* 0x0000040000027802 */ /* 0x001fc80000000f00 */
[----:B--2---:R-:W-:-:S05]  /*11020*/  LEA R3, R0, R2, 0x18 ;  /* 0x0000000200037211 */ /* 0x004fca00078ec0ff */
        /* <DEDUP_REMOVED lines=13> */
[----:B------:R-:W-:Y:S01]  /*11100*/  IMAD.U32 R7, RZ, RZ, UR9 ;  /* 0x00000009ff077e24 */ /* 0x000fe2000f8e00ff */
[----:B------:R-:W-:Y:S01]  /*11110*/  MOV R12, 0x1 ;  /* 0x00000001000c7802 */ /* 0x000fe20000000f00 */
[----:B------:R-:W-:-:S02]  /*11120*/  IMAD.U32 R11, RZ, RZ, UR5 ;  /* 0x00000005ff0b7e24 */ /* 0x000fc4000f8e00ff */
[----:B-1----:R-:W-:Y:S02]  /*11130*/  IMAD.MOV.U32 R8, RZ, RZ, 0x70 ;  /* 0x00000070ff087424 */ /* 0x002fe400078e00ff */
[----:B------:R-:W-:-:S07]  /*11140*/  IMAD.MOV.U32 R13, RZ, RZ, RZ ;  /* 0x000000ffff0d7224 */ /* 0x000fce00078e00ff */
[----:B------:R-:W-:-:S07]  /*11150*/  LEPC R20, `(.L_x_3270) ;  /* 0x000000001014794e */ /* 0x000fce0000000000 */
[----:B0-----:R-:W-:Y:S05]  /*11160*/  CALL.ABS.NOINC R2 ;  /* 0x0000000002007343 */ /* 0x001fea0003c00000 */
.L_x_3270:
        /* <DEDUP_REMOVED lines=13> */
[----:B-1----:R-:W-:Y:S01]  /*11240*/  MOV R8, 0x70 ;  /* 0x0000007000087802 */ /* 0x002fe20000000f00 */
[----:B------:R-:W-:-:S02]  /*11250*/  IMAD.U32 R10, RZ, RZ, UR4 ;  /* 0x00000004ff0a7e24 */ /* 0x000fc4000f8e00ff */
[----:B------:R-:W-:Y:S02]  /*11260*/  IMAD.U32 R11, RZ, RZ, UR5 ;  /* 0x00000005ff0b7e24 */ /* 0x000fe4000f8e00ff */
[----:B------:R-:W-:Y:S02]  /*11270*/  IMAD.MOV.U32 R12, RZ, RZ, 0x1 ;  /* 0x00000001ff0c7424 */ /* 0x000fe400078e00ff */
[----:B0-----:R-:W-:-:S07]  /*11280*/  IMAD.MOV.U32 R13, RZ, RZ, RZ ;  /* 0x000000ffff0d7224 */ /* 0x001fce00078e00ff */
[----:B------:R-:W-:-:S07]  /*11290*/  LEPC R20, `(.L_x_3272) ;  /* 0x000000001014794e */ /* 0x000fce0000000000 */
[----:B--2---:R-:W-:Y:S05]  /*112a0*/  CALL.ABS.NOINC R2 ;  /* 0x0000000002007343 */ /* 0x004fea0003c00000 */
.L_x_3272:
[----:B------:R-:W-:Y:S01]  /*112b0*/  MOV R2, 0x0 ;  /* 0x0000000000027802 */ /* 0x000fe20000000f00 */
[----:B------:R-:W-:Y:S01]  /*112c0*/  ULDC.64 UR4, c[0x4][0x108] ;  /* 0x0100420000047ab9 */ /* 0x000fe20000000a00 */
[----:B------:R-:W-:Y:S01]  /*112d0*/  ULDC.64 UR6, c[0x4][0x110] ;  /* 0x0100440000067ab9 */ /* 0x000fe20000000a00 */
[----:B------:R-:W-:Y:S01]  /*112e0*/  ULDC.64 UR8, c[0x4][0x48] ;  /* 0x0100120000087ab9 */ /* 0x000fe20000000a00 */
[----:B------:R-:W-:Y:S01]  /*112f0*/  MOV R4, UR4 ;  /* 0x0000000400047c02 */ /* 0x000fe20008000f00 */
[----:B------:R-:W-:Y:S01]  /*11300*/  IMAD.U32 R5, RZ, RZ, UR5 ;  /* 0x00000005ff057e24 */ /* 0x000fe2000f8e00ff */
[----:B------:R-:W0:Y:S01]  /*11310*/  LDC.64 R2, c[0x4][R2] ;  /* 0x0100000002027b82 */ /* 0x000e220000000a00 */
        /* <DEDUP_REMOVED lines=8> */
[----:B0-----:R-:W-:Y:S05]  /*113a0*/  CALL.ABS.NOINC R2 ;  /* 0x0000000002007343 */ /* 0x001fea0003c00000 */
.L_x_3271:
        /* <DEDUP_REMOVED lines=19> */
[----:B------:R-:W-:-:S06]  /*114e0*/  MOV R0, R5 ;  /* 0x0000000500007202 */ /* 0x000fcc0000000f00 */
[----:B------:R2:W5:Y:S01]  /*114f0*/  @P0 LDG.E R0, desc[UR40][R2.64] ;  /* 0x0000002802000981 */ /* 0x000562000c1e1900 */
[----:B------:R-:W-:Y:S02]  /*11500*/  PLOP3.LUT P1, PT, P6, PT, PT, 0x8, 0x0 ;  /* 0x000000000000781c */ /* 0x000fe4000372e170 */
[----:B0-----:R-:W-:Y:S01]  /*11510*/  ISETP.NE.AND P0, PT, R4, 0x1, PT ;  /* 0x000000010400780c */ /* 0x001fe20003f05270 */
[----:B------:R-:W-:-:S12]  /*11520*/  IMAD.MOV.U32 R4, RZ, RZ, R18 ;  /* 0x000000ffff047224 */ /* 0x000fd800078e0012 */
[----:B--2---:R-:W0:Y:S08]  /*11530*/  @P0 LDC R3, c[0x0][0x42c] ;  /* 0x00010b00ff030b82 */ /* 0x004e300000000800 */
[----:B------:R-:W2:Y:S01]  /*11540*/  @P0 LDC R2, c[0x0][0x430] ;  /* 0x00010c00ff020b82 */ /* 0x000ea20000000800 */
[----:B0-----:R-:W-:-:S05]  /*11550*/  @P0 IMAD.HI.U32 R3, R18, R3, RZ ;  /* 0x0000000312030227 */ /* 0x001fca00078e00ff */
[----:B--2---:R-:W-:Y:S02]  /*11560*/  @P0 SHF.R.U32.HI R4, RZ, R2, R3 ;  /* 0x00000002ff040219 */ /* 0x004fe40000011603 */
[----:B------:R-:W-:-:S04]  /*11570*/  ISETP.NE.U32.AND P0, PT, RZ, UR4, PT ;  /* 0x00000004ff007c0c */ /* 0x000fc8000bf05070 */
[----:B------:R-:W-:-:S04]  /*11580*/  ISETP.NE.AND.EX P0, PT, RZ, UR5, PT, P0 ;  /* 0x00000005ff007c0c */ /* 0x000fc8000bf05300 */
[----:B------:R-:W-:-:S09]  /*11590*/  SEL R2, R5, RZ, !P0 ;  /* 0x000000ff05027207 */ /* 0x000fd20004000000 */
.L_x_3273:
        /* <DEDUP_REMOVED lines=17> */
.L_x_3383:
[----:B------:R-:W2:Y:S01]  /*116b0*/  LDL R3, [R1+0x1c] ;  /* 0x00001c0001037983 */ /* 0x000ea20000100800 */
[----:B------:R-:W-:Y:S01]  /*116c0*/  UMOV UR4, 0xffffffff ;  /* 0xffffffff00047882 */ /* 0x000fe20000000000 */
[----:B-1----:R-:W-:Y:S02]  /*116d0*/  SHF.R.S32.HI R8, RZ, 0x1f, R0 ;  /* 0x0000001fff087819 */ /* 0x002fe40000011400 */
[----:B--2---:R-:W-:Y:S01]  /*116e0*/  IADD3 R3, R3, -0x1, RZ ;  /* 0xffffffff03037810 */ /* 0x004fe20007ffe0ff */
[----:B------:R-:W-:Y:S06]  /*116f0*/  BRA.DIV UR4, `(.L_x_3275) ;  /* 0x0000004204687947 */ /* 0x000fec000b800000 */
[----:B------:R-:W-:-:S13]  /*11700*/  ELECT P6, URZ, PT ;  /* 0x00000000003f782f */ /* 0x000fda00038c0000 */
.L_x_3386:
        /* <DEDUP_REMOVED lines=24> */
.L_x_3277:
        /* <DEDUP_REMOVED lines=9> */
.L_x_3387:
        /* <DEDUP_REMOVED lines=11> */
.L_x_3279:
        /* <DEDUP_REMOVED lines=23> */
.L_x_3276:
        /* <DEDUP_REMOVED lines=30> */
.L_x_3388:
[----:B------:R-:W-:Y:S05]  /*11d20*/  BSYNC B0 ;  /* 0x0000000000007941 */ /* 0x000fea0003800000 */
.L_x_3280:
[----:B------:R-:W-:Y:S04]  /*11d30*/  BSSY B0, `(.L_x_3282) ;  /* 0x0000050000007945 */ /* 0x000fe80003800000 */
[----:B------:R-:W-:Y:S05]  /*11d40*/  @!P6 BRA `(.L_x_3283) ;  /* 0x000000040038e947 */ /* 0x000fea0003800000 */
[----:B------:R-:W2:Y:S01]  /*11d50*/  LDL R7, [R1] ;  /* 0x0000000001077983 */ /* 0x000ea20000100800 */
[----:B------:R-:W-:-:S03]  /*11d60*/  MOV R9, 0x400 ;  /* 0x0000040000097802 */ /* 0x000fc60000000f00 */
[----:B0-----:R-:W3:Y:S01]  /*11d70*/  LDL R5, [R1+0x8] ;  /* 0x0000080001057983 */ /* 0x001ee20000100800 */
[----:B------:R-:W0:Y:S02]  /*11d80*/  S2R R10, SR_CgaCtaId ;  /* 0x00000000000a7919 */ /* 0x000e240000008800 */
[----:B0-----:R-:W-:-:S05]  /*11d90*/  LEA R9, R10, R9, 0x18 ;  /* 0x000000090a097211 */ /* 0x001fca00078ec0ff */
[----:B--2---:R-:W-:Y:S01]  /*11da0*/  IMAD R2, R7, 0x8, R9 ;  /* 0x0000000807027824 */ /* 0x004fe200078e0209 */
[----:B---3--:R-:W-:-:S04]  /*11db0*/  SHF.L.U32 R5, R5, 0x1f, RZ ;  /* 0x0000001f05057819 */ /* 0x008fc800000006ff */
[----:B------:R-:W0:Y:S02]  /*11dc0*/  SYNCS.PHASECHK.TRANS64.TRYWAIT P0, [R2+URZ+0x28c60], R5 ;  /* 0x028c6005020075a7 */ /* 0x000e24000800017f */
[----:B0-----:R-:W-:Y:S05]  /*11dd0*/  @!P0 BRA `(.L_x_3284) ;  /* 0x0000003c00048947 */ /* 0x001fea0003800000 */
.L_x_3389:
        /* <DEDUP_REMOVED lines=11> */
.L_x_3285:
        /* <DEDUP_REMOVED lines=44> */
[----:B------:R-:W-:-:S02]  /*12150*/  UMOV UR10, UR21 ;  /* 0x00000015000a7c82 */ /* 0x000fc40008000000 */
[----:B------:R0:W-:Y:S01]  /*12160*/  UTMALDG.4D [UR8], [UR4], desc[UR6] ;  /* 0x00000608040075b4 */ /* 0x0001e20008019000 */
        /* <DEDUP_REMOVED lines=12> */
.L_x_3283:
[----:B------:R-:W-:Y:S05]  /*12230*/  BSYNC B0 ;  /* 0x0000000000007941 */ /* 0x000fea0003800000 */
.L_x_3282:
[----:B0-----:R-:W2:Y:S01]  /*12240*/  LDL.LU R2, [R1+0x2c] ;  /* 0x00002c0001027983 */ /* 0x001ea20000300800 */
[----:B------:R-:W-:Y:S01]  /*12250*/  BSSY B0, `(.L_x_3286) ;  /* 0x00001a8000007945 */ /* 0x000fe20003800000 */
[----:B--2---:R-:W-:-:S13]  /*12260*/  ISETP.GE.AND P0, PT, R2, 0x41, PT ;  /* 0x000000410200780c */ /* 0x004fda0003f06270 */
[----:B------:R-:W-:Y:S05]  /*12270*/  @!P0 BRA `(.L_x_3287) ;  /* 0x0000001800948947 */ /* 0x000fea0003800000 */
[----:B------:R-:W2:Y:S01]  /*12280*/  LDL R5, [R1+0x1c] ;  /* 0x00001c0001057983 */ /* 0x000ea20000100800 */
[----:B------:R-:W-:Y:S01]  /*12290*/  MOV R2, 0x1 ;  /* 0x0000000100027802 */ /* 0x000fe20000000f00 */
[----:B------:R-:W-:Y:S01]  /*122a0*/  BSSY B1, `(.L_x_3288) ;  /* 0x0000091000017945 */ /* 0x000fe20003800000 */
[----:B--2---:R-:W-:-:S05]  /*122b0*/  IMAD.MOV R9, RZ, RZ, -R5 ;  /* 0x000000ffff097224 */ /* 0x004fca00078e0a05 */
        /* <DEDUP_REMOVED lines=38> */
.L_x_3292:
[----:B------:R-:W2:Y:S01]  /*12520*/  S2R R7, SR_CgaCtaId ;  /* 0x0000000000077919 */ /* 0x000ea20000008800 */
[----:B------:R-:W-:-:S04]  /*12530*/  MOV R2, 0x400 ;  /* 0x0000040000027802 */ /* 0x000fc80000000f00 */
[----:B--2---:R-:W-:Y:S02]  /*12540*/  LEA R2, R7, R2, 0x18 ;  /* 0x0000000207027211 */ /* 0x004fe400078ec0ff */
[----:B------:R-:W-:-:S03]  /*12550*/  SHF.L.U32 R7, R12, 0x1f, RZ ;  /* 0x0000001f0c077819 */ /* 0x000fc600000006ff */
[----:B------:R-:W-:-:S04]  /*12560*/  IMAD R2, R13, 0x8, R2 ;  /* 0x000000080d027824 */ /* 0x000fc800078e0202 */
[----:B------:R-:W2:Y:S02]  /*12570*/  SYNCS.PHASECHK.TRANS64.TRYWAIT P0, [R2+URZ+0x28c40], R7 ;  /* 0x028c4007020075a7 */ /* 0x000ea4000800017f */
[----:B--2---:R-:W-:Y:S05]  /*12580*/  @!P0 BRA `(.L_x_3293) ;  /* 0x00000034002c8947 */ /* 0x004fea0003800000 */
.L_x_3390:
[----:B------:R-:W3:Y:S02]  /*12590*/  S2R R10, SR_TID.X ;  /* 0x00000000000a7919 */ /* 0x000ee40000002100 */
[----:B---3--:R-:W-:-:S04]  /*125a0*/  LOP3.LUT R10, R10, 0x7f, RZ, 0xc0, !PT ;  /* 0x0000007f0a0a7812 */ /* 0x008fc800078ec0ff */
[----:B------:R-:W-:-:S13]  /*125b0*/  ISETP.NE.AND P1, PT, R10, RZ, PT ;  /* 0x000000ff0a00720c */ /* 0x000fda0003f25270 */
[----:B------:R-:W-:Y:S05]  /*125c0*/  @P1 BRA `(.L_x_3294) ;  /* 0x00000000001c1947 */ /* 0x000fea0003800000 */
[----:B------:R-:W3:Y:S02]  /*125d0*/  S2R R10, SR_TID.X ;  /* 0x00000000000a7919 */ /* 0x000ee40000002100 */
[----:B---3--:R-:W-:-:S04]  /*125e0*/  LOP3.LUT R10, R10, 0x1f, RZ, 0xc0, !PT ;  /* 0x0000001f0a0a7812 */ /* 0x008fc800078ec0ff */
[----:B------:R-:W-:Y:S02]  /*125f0*/  ISETP.NE.AND P0, PT, R10, RZ, PT ;  /* 0x000000ff0a00720c */ /* 0x000fe40003f05270 */
[----:B------:R-:W-:-:S04]  /*12600*/  MOV R10, 0x2000 ;  /* 0x00002000000a7802 */ /* 0x000fc80000000f00 */
[----:B------:R3:W-:Y:S07]  /*12610*/  SYNCS.ARRIVE.TRANS64 RZ, [R2+URZ+0x28c30], R10 ;  /* 0x028c300a02ff79a7 */ /* 0x0007ee000800003f */
[----:B------:R-:W-:Y:S05]  /*12620*/  @!P0 BRA `(.L_x_3294) ;  /* 0x0000000000048947 */ /* 0x000fea0003800000 */
[----:B------:R-:W-:Y:S01]  /*12630*/  BPT.TRAP 0x1 ;  /* 0x000000040000795c */ /* 0x000fe20000300000 */
.L_x_3294:
[----:B---3--:R-:W3:Y:S01]  /*12640*/  LDL R10, [R1] ;  /* 0x00000000010a7983 */ /* 0x008ee20000100800 */
[----:B0-----:R-:W-:-:S03]  /*12650*/  MOV R12, 0x400 ;  /* 0x00000400000c7802 */ /* 0x001fc60000000f00 */
[----:B------:R-:W4:Y:S01]  /*12660*/  LDL R11, [R1+0x10] ;  /* 0x00001000010b7983 */ /* 0x000f220000100800 */
[----:B------:R-:W0:Y:S01]  /*12670*/  S2R R13, SR_CgaCtaId ;  /* 0x00000000000d7919 */ /* 0x000e220000008800 */
        /* <DEDUP_REMOVED lines=8> */
[----:B------:R-:W-:Y:S01]  /*12700*/  UMOV UR7, 0x14f00000 ;  /* 0x14f0000000077882 */ /* 0x000fe20000000000 */
[----:B------:R-:W-:Y:S01]  /*12710*/  UMOV UR10, URZ ;  /* 0x0000003f000a7c82 */ /* 0x000fe20008000000 */
[----:B---3--:R-:W-:-:S05]  /*12720*/  IMAD R10, R10, 0x2000, R12 ;  /* 0x000020000a0a7824 */ /* 0x008fca00078e020c */
[----:B------:R-:W-:Y:S01]  /*12730*/  R2UR UR8, R10 ;  /* 0x000000000a0872ca */ /* 0x000fe200000e0000 */
[----:B----4-:R-:W-:-:S05]  /*12740*/  IMAD R5, R5, 0x40, R11 ;  /* 0x0000004005057824 */ /* 0x010fca00078e020b */
[----:B------:R-:W-:-:S07]  /*12750*/  R2UR UR11, R5 ;  /* 0x00000000050b72ca */ /* 0x000fce00000e0000 */
[----:B------:R-:W-:-:S09]  /*12760*/  UIADD3 UR8, UR8, 0x22400, URZ ;  /* 0x0002240008087890 */ /* 0x000fd2000fffe03f */
[----:B------:R0:W-:Y:S01]  /*12770*/  UTMALDG.4D [UR8], [UR4], desc[UR6] ;  /* 0x00000608040075b4 */ /* 0x0001e20008019000 */
[----:B------:R-:W3:Y:S02]  /*12780*/  SYNCS.PHASECHK.TRANS64.TRYWAIT P0, [R2+URZ+0x28c60], R7 ;  /* 0x028c6007020075a7 */ /* 0x000ee4000800017f */
[----:B0--3--:R-:W-:Y:S05]  /*12790*/  @!P0 BRA `(.L_x_3295) ;  /* 0x0000003000bc8947 */ /* 0x009fea0003800000 */
.L_x_3391:
[----:B------:R-:W-:Y:S05]  /*127a0*/  @P1 BRA `(.L_x_3296) ;  /* 0x00000000001c1947 */ /* 0x000fea0003800000 */
[----:B------:R-:W3:Y:S01]  /*127b0*/  S2R R10, SR_TID.X ;  /* 0x00000000000a7919 */ /* 0x000ee20000002100 */
[----:B0-2---:R-:W-:-:S04]  /*127c0*/  MOV R7, 0x10000 ;  /* 0x0001000000077802 */ /* 0x005fc80000000f00 */
[----:B------:R4:W-:Y:S01]  /*127d0*/  SYNCS.ARRIVE.TRANS64 RZ, [R2+URZ+0x28c50], R7 ;  /* 0x028c500702ff79a7 */ /* 0x0009e2000800003f */
[----:B---3--:R-:W-:-:S04]  /*127e0*/  LOP3.LUT R10, R10, 0x1f, RZ, 0xc0, !PT ;  /* 0x0000001f0a0a7812 */ /* 0x008fc800078ec0ff */
[----:B------:R-:W-:-:S13]  /*127f0*/  ISETP.NE.AND P0, PT, R10, RZ, PT ;  /* 0x000000ff0a00720c */ /* 0x000fda0003f05270 */
[----:B----4-:R-:W-:Y:S05]  /*12800*/  @!P0 BRA `(.L_x_3296) ;  /* 0x0000000000048947 */ /* 0x010fea0003800000 */
[----:B------:R-:W-:Y:S01]  /*12810*/  BPT.TRAP 0x1 ;  /* 0x000000040000795c */ /* 0x000fe20000300000 */
.L_x_3296:
[----:B0-2---:R-:W2:Y:S01]  /*12820*/  LDL R7, [R1] ;  /* 0x0000000001077983 */ /* 0x005ea20000100800 */
[----:B------:R-:W-:Y:S01]  /*12830*/  MOV R10, 0x400 ;  /* 0x00000400000a7802 */ /* 0x000fe20000000f00 */
[----:B------:R-:W0:Y:S01]  /*12840*/  S2R R11, SR_CgaCtaId ;  /* 0x00000000000b7919 */ /* 0x000e220000008800 */
[----:B------:R-:W-:Y:S01]  /*12850*/  R2UR UR9, R2 ;  /* 0x00000000020972ca */ /* 0x000fe200000e0000 */
[----:B------:R-:W-:Y:S01]  /*12860*/  UIADD3 UR4, UP0, UR38, 0x470, URZ ;  /* 0x0000047026047890 */ /* 0x000fe2000ff1e03f */
[----:B------:R-:W-:Y:S02]  /*12870*/  R2UR UR11, R5 ;  /* 0x00000000050b72ca */ /* 0x000fe400000e0000 */
[----:B------:R-:W-:Y:S02]  /*12880*/  R2UR UR12, R4 ;  /* 0x00000000040c72ca */ /* 0x000fe400000e0000 */
[----:B------:R-:W-:Y:S01]  /*12890*/  R2UR UR13, R6 ;  /* 0x00000000060d72ca */ /* 0x000fe200000e0000 */
[----:B------:R-:W-:Y:S01]  /*128a0*/  UIADD3.X UR5, URZ, UR39, URZ, UP0, !UPT ;  /* 0x000000273f057290 */ /* 0x000fe200087fe43f */
[----:B0-----:R-:W-:-:S05]  /*128b0*/  LEA R10, R11, R10, 0x18 ;  /* 0x0000000a0b0a7211 */ /* 0x001fca00078ec0ff */
        /* <DEDUP_REMOVED lines=43> */
[----:B--2---:R-:W-:Y:S01]  /*12b70*/  NOP ;  /* 0x0000000000007918 */ /* 0x004fe20000000000 */
.L_x_3291:
[----:B------:R-:W-:Y:S05]  /*12b80*/  BSYNC B2 ;  /* 0x0000000000027941 */ /* 0x000fea0003800000 */
.L_x_3290:
[----:B------:R-:W2:Y:S02]  /*12b90*/  LDL.LU R2, [R1+0x1c] ;  /* 0x00001c0001027983 */ /* 0x000ea40000300800 */
[----:B--2---:R-:W-:-:S07]  /*12ba0*/  VIADD R5, R2, 0xfffffffd ;  /* 0xfffffffd02057836 */ /* 0x004fce0000000000 */
.L_x_3289:
[----:B------:R-:W-:Y:S05]  /*12bb0*/  BSYNC B1 ;  /* 0x0000000000017941 */ /* 0x000fea0003800000 */
.L_x_3288:
[----:B------:R-:W-:-:S04]  /*12bc0*/  IADD3 R2, -R9, RZ, RZ ;  /* 0x000000ff09027210 */ /* 0x000fc80007ffe1ff */
[----:B------:R-:W-:-:S13]  /*12bd0*/  ISETP.NE.AND P0, PT, R3, R2, PT ;  /* 0x000000020300720c */ /* 0x000fda0003f05270 */
[----:B------:R-:W-:Y:S05]  /*12be0*/  @!P0 BRA `(.L_x_3287) ;  /* 0x0000001000388947 */ /* 0x000fea0003800000 */
.L_x_3311:
[----:B--2---:R-:W2:Y:S04]  /*12bf0*/  LDL.LU R3, [R1] ;  /* 0x0000000001037983 */ /* 0x004ea80000300800 */
        /* <DEDUP_REMOVED lines=8> */
[----:B------:R-:W-:Y:S06]  /*12c80*/  @!P6 BRA `(.L_x_3298) ;  /* 0x0000000400e8e947 */ /* 0x000fec0003800000 */
[----:B------:R-:W-:Y:S01]  /*12c90*/  ULDC.64 UR4, c[0x0][0x3f8] ;  /* 0x0000fe0000047ab9 */ /* 0x000fe20000000a00 */
[----:B------:R-:W-:Y:S01]  /*12ca0*/  IMAD.MOV.U32 R11, RZ, RZ, R5 ;  /* 0x000000ffff0b7224 */ /* 0x000fe200078e0005 */
[----:B------:R-:W-:-:S04]  /*12cb0*/  ISETP.NE.U32.AND P0, PT, RZ, UR4, PT ;  /* 0x00000004ff007c0c */ /* 0x000fc8000bf05070 */
[----:B------:R-:W-:-:S13]  /*12cc0*/  ISETP.NE.AND.EX P0, PT, RZ, UR5, PT, P0 ;  /* 0x00000005ff007c0c */ /* 0x000fda000bf05300 */
        /* <DEDUP_REMOVED lines=8> */
[--C-:B------:R-:W-:Y:S01]  /*12d50*/  SHF.R.S32.HI R3, RZ, 0x1f, R2.reuse ;  /* 0x0000001fff037819 */ /* 0x100fe20000011402 */
[----:B------:R-:W-:-:S04]  /*12d60*/  IMAD.MOV R6, RZ, RZ, -R2 ;  /* 0x000000ffff067224 */ /* 0x000fc800078e0a02 */
        /* <DEDUP_REMOVED lines=8> */
.L_x_3299:
[----:B------:R-:W3:Y:S01]  /*12df0*/  S2R R3, SR_CgaCtaId ;  /* 0x0000000000037919 */ /* 0x000ee20000008800 */
[----:B------:R-:W-:-:S04]  /*12e00*/  MOV R2, 0x400 ;  /* 0x0000040000027802 */ /* 0x000fc80000000f00 */
[----:B---3--:R-:W-:Y:S02]  /*12e10*/  LEA R2, R3, R2, 0x18 ;  /* 0x0000000203027211 */ /* 0x008fe400078ec0ff */
[----:B------:R-:W-:Y:S02]  /*12e20*/  SHF.L.U32 R3, R10, 0x1f, RZ ;  /* 0x0000001f0a037819 */ /* 0x000fe400000006ff */
[----:B------:R-:W-:-:S04]  /*12e30*/  LEA R2, R9, R2, 0x3 ;  /* 0x0000000209027211 */ /* 0x000fc800078e18ff */
[----:B------:R-:W3:Y:S02]  /*12e40*/  SYNCS.PHASECHK.TRANS64.TRYWAIT P0, [R2+URZ+0x28c40], R3 ;  /* 0x028c4003020075a7 */ /* 0x000ee4000800017f */
[----:B---3--:R-:W-:Y:S05]  /*12e50*/  @!P0 BRA `(.L_x_3300) ;  /* 0x0000002c00208947 */ /* 0x008fea0003800000 */
.L_x_3392:
[----:B--2---:R-:W2:Y:S02]  /*12e60*/  S2R R7, SR_TID.X ;  /* 0x0000000000077919 */ /* 0x004ea40000002100 */
        /* <DEDUP_REMOVED lines=10> */
.L_x_3301:
[----:B0-----:R-:W4:Y:S01]  /*12f10*/  LDL R12, [R1+0x10] ;  /* 0x00001000010c7983 */ /* 0x001f220000100800 */
[----:B--2---:R-:W-:Y:S01]  /*12f20*/  MOV R7, 0x400 ;  /* 0x0000040000077802 */ /* 0x004fe20000000f00 */
[----:B------:R-:W0:Y:S01]  /*12f30*/  S2R R13, SR_CgaCtaId ;  /* 0x00000000000d7919 */ /* 0x000e220000008800 */
[----:B------:R-:W-:Y:S01]  /*12f40*/  R2UR UR9, R2 ;  /* 0x00000000020972ca */ /* 0x000fe200000e0000 */
[----:B------:R-:W-:Y:S01]  /*12f50*/  UIADD3 UR4, UP0, UR38, 0x370, URZ ;  /* 0x0000037026047890 */ /* 0x000fe2000ff1e03f */
[----:B------:R-:W-:Y:S02]  /*12f60*/  R2UR UR12, R4 ;  /* 0x00000000040c72ca */ /* 0x000fe400000e0000 */
[----:B-----5:R-:W-:Y:S01]  /*12f70*/  R2UR UR13, R6 ;  /* 0x00000000060d72ca */ /* 0x020fe200000e0000 */
[----:B------:R-:W-:Y:S01]  /*12f80*/  UIADD3.X UR5, URZ, UR39, URZ, UP0, !UPT ;  /* 0x000000273f057290 */ /* 0x000fe200087fe43f */
[----:B0-----:R-:W-:-:S05]  /*12f90*/  LEA R7, R13, R7, 0x18 ;  /* 0x000000070d077211 */ /* 0x001fca00078ec0ff */
[----:B------:R-:W-:-:S05]  /*12fa0*/  IMAD R7, R9, 0x2000, R7 ;  /* 0x0000200009077824 */ /* 0x000fca00078e0207 */
[----:B------:R-:W-:Y:S01]  /*12fb0*/  R2UR UR8, R7 ;  /* 0x00000000070872ca */ /* 0x000fe200000e0000 */
[----:B------:R-:W-:Y:S01]  /*12fc0*/  UIADD3 UR9, UR9, 0x28c30, URZ ;  /* 0x00028c3009097890 */ /* 0x000fe2000fffe03f */
[----:B------:R-:W-:Y:S01]  /*12fd0*/  UMOV UR6, 0x0 ;  /* 0x0000000000067882 */ /* 0x000fe20000000000 */
[----:B------:R-:W-:Y:S01]  /*12fe0*/  UMOV UR7, 0x14f00000 ;  /* 0x14f0000000077882 */ /* 0x000fe20000000000 */
[----:B------:R-:W-:-:S09]  /*12ff0*/  UMOV UR10, URZ ;  /* 0x0000003f000a7c82 */ /* 0x000fd20008000000 */
[----:B------:R-:W-:Y:S01]  /*13000*/  UIADD3 UR8, UR8, 0x22400, URZ ;  /* 0x0002240008087890 */ /* 0x000fe2000fffe03f */
[----:B----4-:R-:W-:-:S04]  /*13010*/  LEA R7, R11, R12, 0x6 ;  /* 0x0000000c0b077211 */ /* 0x010fc800078e30ff */
[----:B------:R-:W-:-:S13]  /*13020*/  R2UR UR11, R7 ;  /* 0x00000000070b72ca */ /* 0x000fda00000e0000 */
[----:B------:R0:W-:Y:S01]  /*13030*/  UTMALDG.4D [UR8], [UR4], desc[UR6] ;  /* 0x00000608040075b4 */ /* 0x0001e20008019000 */
[----:B------:R-:W2:Y:S02]  /*13040*/  SYNCS.PHASECHK.TRANS64.TRYWAIT P1, [R2+URZ+0x28c60], R3 ;  /* 0x028c6003020075a7 */ /* 0x000ea4000802017f */
[----:B0-2---:R-:W-:Y:S05]  /*13050*/  @!P1 BRA `(.L_x_3302) ;  /* 0x0000002800b49947 */ /* 0x005fea0003800000 */
.L_x_3393:
[----:B------:R-:W-:Y:S05]  /*13060*/  @P0 BRA `(.L_x_3303) ;  /* 0x00000000001c0947 */ /* 0x000fea0003800000 */
[----:B------:R-:W2:Y:S01]  /*13070*/  S2R R11, SR_TID.X ;  /* 0x00000000000b7919 */ /* 0x000ea20000002100 */
[----:B0--3--:R-:W-:-:S04]  /*13080*/  IMAD.MOV.U32 R3, RZ, RZ, 0x10000 ;  /* 0x00010000ff037424 */ /* 0x009fc800078e00ff */
[----:B------:R4:W-:Y:S01]  /*13090*/  SYNCS.ARRIVE.TRANS64 RZ, [R2+URZ+0x28c50], R3 ;  /* 0x028c500302ff79a7 */ /* 0x0009e2000800003f */
[----:B--2---:R-:W-:-:S04]  /*130a0*/  LOP3.LUT R11, R11, 0x1f, RZ, 0xc0, !PT ;  /* 0x0000001f0b0b7812 */ /* 0x004fc800078ec0ff */
[----:B------:R-:W-:-:S13]  /*130b0*/  ISETP.NE.AND P1, PT, R11, RZ, PT ;  /* 0x000000ff0b00720c */ /* 0x000fda0003f25270 */
[----:B----4-:R-:W-:Y:S05]  /*130c0*/  @!P1 BRA `(.L_x_3303) ;  /* 0x0000000000049947 */ /* 0x010fea0003800000 */
[----:B------:R-:W-:Y:S01]  /*130d0*/  BPT.TRAP 0x1 ;  /* 0x000000040000795c */ /* 0x000fe20000300000 */
.L_x_3303:
[----:B------:R-:W2:Y:S01]  /*130e0*/  S2R R11, SR_CgaCtaId ;  /* 0x00000000000b7919 */ /* 0x000ea20000008800 */
[----:B0--3--:R-:W-:Y:S01]  /*130f0*/  MOV R3, 0x400 ;  /* 0x0000040000037802 */ /* 0x009fe20000000f00 */
        /* <DEDUP_REMOVED lines=15> */
[----:B--2---:R-:W-:-:S05]  /*131f0*/  LEA R3, R11, R3, 0x18 ;  /* 0x000000030b037211 */ /* 0x004fca00078ec0ff */
[----:B------:R-:W-:-:S05]  /*13200*/  IMAD R2, R9, 0x10000, R3 ;  /* 0x0001000009027824 */ /* 0x000fca00078e0203 */
        /* <DEDUP_REMOVED lines=33> */
[----:B--2---:R-:W-:Y:S01]  /*13420*/  NOP ;  /* 0x0000000000007918 */ /* 0x004fe20000000000 */
.L_x_3298:
[----:B------:R-:W-:Y:S05]  /*13430*/  BSYNC B1 ;  /* 0x0000000000017941 */ /* 0x000fea0003800000 */
.L_x_3297:
        /* <DEDUP_REMOVED lines=14> */
[----:B------:R-:W3:Y:S01]  /*13520*/  LDC R6, c[0x0][0x41c] ;  /* 0x00010700ff067b82 */ /* 0x000ee20000000800 */
[----:B------:R-:W-:Y:S01]  /*13530*/  ULDC.64 UR6, c[0x0][0x408] ;  /* 0x0001020000067ab9 */ /* 0x000fe20000000a00 */
[----:B---3--:R-:W-:-:S13]  /*13540*/  ISETP.NE.AND P0, PT, R6, 0x1, PT ;  /* 0x000000010600780c */ /* 0x008fda0003f05270 */
[----:B------:R-:W3:Y:S02]  /*13550*/  @P0 LDC.64 R2, c[0x0][0x420] ;  /* 0x00010800ff020b82 */ /* 0x000ee40000000a00 */
[----:B---3--:R-:W-:-:S04]  /*13560*/  @P0 IMAD.HI.U32 R7, R9, R2, RZ ;  /* 0x0000000209070227 */ /* 0x008fc800078e00ff */
[----:B------:R-:W-:Y:S01]  /*13570*/  IMAD.MOV.U32 R2, RZ, RZ, R9 ;  /* 0x000000ffff027224 */ /* 0x000fe200078e0009 */
[----:B------:R-:W-:-:S04]  /*13580*/  @P0 SHF.R.U32.HI R2, RZ, R3, R7 ;  /* 0x00000003ff020219 */ /* 0x000fc80000011607 */
[----:B------:R-:W-:-:S05]  /*13590*/  IADD3 R3, -R2, RZ, RZ ;  /* 0x000000ff02037210 */ /* 0x000fca0007ffe1ff */
[----:B------:R-:W-:Y:S01]  /*135a0*/  IMAD R9, R6, R3, R9 ;  /* 0x0000000306097224 */ /* 0x000fe200078e0209 */
[----:B------:R-:W-:Y:S01]  /*135b0*/  SHF.R.S32.HI R3, RZ, 0x1f, R2 ;  /* 0x0000001fff037819 */ /* 0x000fe20000011402 */
[----:B------:R-:W-:-:S04]  /*135c0*/  IMAD R6, R8, UR6, RZ ;  /* 0x0000000608067c24 */ /* 0x000fc8000f8e02ff */
[C---:B------:R-:W-:Y:S02]  /*135d0*/  IMAD R6, R0.reuse, UR7, R6 ;  /* 0x0000000700067c24 */ /* 0x040fe4000f8e0206 */
[----:B------:R-:W-:-:S04]  /*135e0*/  IMAD.WIDE.U32 R2, R0, UR6, R2 ;  /* 0x0000000600027c25 */ /* 0x000fc8000f8e0002 */
[----:B------:R-:W-:Y:S01]  /*135f0*/  IMAD.IADD R3, R6, 0x1, R3 ;  /* 0x0000000106037824 */ /* 0x000fe200078e0203 */
[----:B------:R-:W-:-:S04]  /*13600*/  LEA R6, P0, R2, UR4, 0x2 ;  /* 0x0000000402067c11 */ /* 0x000fc8000f8010ff */
[----:B------:R-:W-:-:S05]  /*13610*/  LEA.HI.X R7, R2, UR5, R3, 0x2, P0 ;  /* 0x0000000502077c11 */ /* 0x000fca00080f1403 */
[----:B------:R3:W5:Y:S04]  /*13620*/  LDG.E R6, desc[UR40][R6.64] ;  /* 0x0000002806067981 */ /* 0x000768000c1e1900 */
.L_x_3306:
[----:B------:R-:W4:Y:S01]  /*13630*/  S2R R3, SR_CgaCtaId ;  /* 0x0000000000037919 */ /* 0x000f220000008800 */
[----:B------:R-:W-:-:S04]  /*13640*/  MOV R2, 0x400 ;  /* 0x0000040000027802 */ /* 0x000fc80000000f00 */
[----:B----4-:R-:W-:Y:S02]  /*13650*/  LEA R2, R3, R2, 0x18 ;  /* 0x0000000203027211 */ /* 0x010fe400078ec0ff */
[----:B------:R-:W-:-:S03]  /*13660*/  SHF.L.U32 R3, R10, 0x1f, RZ ;  /* 0x0000001f0a037819 */ /* 0x000fc600000006ff */
[----:B------:R-:W-:-:S04]  /*13670*/  IMAD R2, R11, 0x8, R2 ;  /* 0x000000080b027824 */ /* 0x000fc800078e0202 */
[----:B------:R-:W4:Y:S02]  /*13680*/  SYNCS.PHASECHK.TRANS64.TRYWAIT P0, [R2+URZ+0x28c40], R3 ;  /* 0x028c4003020075a7 */ /* 0x000f24000800017f */
[----:B----4-:R-:W-:Y:S05]  /*13690*/  @!P0 BRA `(.L_x_3307) ;  /* 0x0000002400388947 */ /* 0x010fea0003800000 */
.L_x_3394:
[----:B---3--:R-:W3:Y:S02]  /*136a0*/  S2R R7, SR_TID.X ;  /* 0x0000000000077919 */ /* 0x008ee40000002100 */
        /* <DEDUP_REMOVED lines=10> */
.L_x_3308:
[----:B---3--:R-:W3:Y:S01]  /*13750*/  LDL R7, [R1] ;  /* 0x0000000001077983 */ /* 0x008ee20000100800 */
[----:B--2---:R-:W-:-:S03]  /*13760*/  MOV R11, 0x400 ;  /* 0x00000400000b7802 */ /* 0x004fc60000000f00 */
[----:B------:R-:W2:Y:S01]  /*13770*/  LDL R10, [R1+0x10] ;  /* 0x00001000010a7983 */ /* 0x000ea20000100800 */
[----:B0-----:R-:W0:Y:S01]  /*13780*/  S2R R12, SR_CgaCtaId ;  /* 0x00000000000c7919 */ /* 0x001e220000008800 */
        /* <DEDUP_REMOVED lines=12> */
[----:B--2---:R-:W-:-:S05]  /*13850*/  IMAD R9, R9, 0x40, R10 ;  /* 0x0000004009097824 */ /* 0x004fca00078e020a */
[----:B------:R-:W-:-:S07]  /*13860*/  R2UR UR11, R9 ;  /* 0x00000000090b72ca */ /* 0x000fce00000e0000 */
[----:B------:R-:W-:-:S09]  /*13870*/  UIADD3 UR8, UR8, 0x22400, URZ ;  /* 0x0002240008087890 */ /* 0x000fd2000fffe03f */
[----:B------:R0:W-:Y:S01]  /*13880*/  UTMALDG.4D [UR8], [UR4], desc[UR6] ;  /* 0x00000608040075b4 */ /* 0x0001e20008019000 */
[----:B------:R-:W2:Y:S02]  /*13890*/  SYNCS.PHASECHK.TRANS64.TRYWAIT P1, [R2+URZ+0x28c60], R3 ;  /* 0x028c6003020075a7 */ /* 0x000ea4000802017f */
[----:B0-2---:R-:W-:Y:S05]  /*138a0*/  @!P1 BRA `(.L_x_3309) ;  /* 0x0000002000c89947 */ /* 0x005fea0003800000 */
.L_x_3395:
[----:B------:R-:W-:Y:S05]  /*138b0*/  @P0 BRA `(.L_x_3310) ;  /* 0x00000000001c0947 */ /* 0x000fea0003800000 */
[----:B------:R-:W2:Y:S01]  /*138c0*/  S2R R7, SR_TID.X ;  /* 0x0000000000077919 */ /* 0x000ea20000002100 */
[----:B0---4-:R-:W-:-:S04]  /*138d0*/  MOV R3, 0x10000 ;  /* 0x0001000000037802 */ /* 0x011fc80000000f00 */
[----:B------:R3:W-:Y:S01]  /*138e0*/  SYNCS.ARRIVE.TRANS64 RZ, [R2+URZ+0x28c50], R3 ;  /* 0x028c500302ff79a7 */ /* 0x0007e2000800003f */
[----:B--2---:R-:W-:-:S04]  /*138f0*/  LOP3.LUT R7, R7, 0x1f, RZ, 0xc0, !PT ;  /* 0x0000001f07077812 */ /* 0x004fc800078ec0ff */
[----:B------:R-:W-:-:S13]  /*13900*/  ISETP.NE.AND P1, PT, R7, RZ, PT ;  /* 0x000000ff0700720c */ /* 0x000fda0003f25270 */
[----:B---3--:R-:W-:Y:S05]  /*13910*/  @!P1 BRA `(.L_x_3310) ;  /* 0x0000000000049947 */ /* 0x008fea0003800000 */
[----:B------:R-:W-:Y:S01]  /*13920*/  BPT.TRAP 0x1 ;  /* 0x000000040000795c */ /* 0x000fe20000300000 */
.L_x_3310:
[----:B0---4-:R-:W2:Y:S01]  /*13930*/  LDL R3, [R1] ;  /* 0x0000000001037983 */ /* 0x011ea20000100800 */
        /* <DEDUP_REMOVED lines=52> */
[----:B---3--:R-:W-:Y:S01]  /*13c80*/  NOP ;  /* 0x0000000000007918 */ /* 0x008fe20000000000 */
.L_x_3305:
[----:B------:R-:W-:Y:S05]  /*13c90*/  BSYNC B1 ;  /* 0x0000000000017941 */ /* 0x000fea0003800000 */
.L_x_3304:
[C---:B------:R-:W-:Y:S01]  /*13ca0*/  ISETP.GT.AND P0, PT, R5.reuse, 0x1, PT ;  /* 0x000000010500780c */ /* 0x040fe20003f04270 */
[----:B------:R-:W-:-:S12]  /*13cb0*/  VIADD R5, R5, 0xfffffffe ;  /* 0xfffffffe05057836 */ /* 0x000fd80000000000 */
[----:B------:R-:W-:Y:S05]  /*13cc0*/  @P0 BRA `(.L_x_3311) ;  /* 0xffffffec00c80947 */ /* 0x000fea000383ffff */
.L_x_3287:
[----:B------:R-:W-:Y:S05]  /*13cd0*/  BSYNC B0 ;  /* 0x0000000000007941 */ /* 0x000fea0003800000 */
.L_x_3286:
[----:B------:R-:W3:Y:S01]  /*13ce0*/  LDL.LU R3, [R1] ;  /* 0x0000000001037983 */ /* 0x000ee20000300800 */
[----:B------:R-:W-:Y:S01]  /*13cf0*/  BSSY B0, `(.L_x_3312) ;  /* 0x0000016000007945 */ /* 0x000fe20003800000 */
[----:B------:R-:W4:Y:S02]  /*13d00*/  S2R R2, SR_TID.X ;  /* 0x0000000000027919 */ /* 0x000f240000002100 */
[----:B----4-:R-:W-:-:S04]  /*13d10*/  LOP3.LUT R2, R2, 0x1f, RZ, 0xc0, !PT ;  /* 0x0000001f02027812 */ /* 0x010fc800078ec0ff */
[----:B------:R-:W-:Y:S02]  /*13d20*/  ISETP.NE.AND P1, PT, R2, RZ, PT ;  /* 0x000000ff0200720c */ /* 0x000fe40003f25270 */
[----:B---3--:R-:W-:-:S04]  /*13d30*/  IADD3 R0, R3, 0x1, RZ ;  /* 0x0000000103007810 */ /* 0x008fc80007ffe0ff */
[----:B------:R-:W-:-:S04]  /*13d40*/  ISETP.NE.AND P0, PT, R0, 0x2, PT ;  /* 0x000000020000780c */ /* 0x000fc80003f05270 */
[----:B------:R-:W-:Y:S02]  /*13d50*/  SEL R2, R0, RZ, P0 ;  /* 0x000000ff00027207 */ /* 0x000fe40000000000 */
[----:B------:R-:W-:-:S03]  /*13d60*/  SEL R0, RZ, 0x1, P0 ;  /* 0x00000001ff007807 */ /* 0x000fc60000000000 */
[----:B------:R3:W-:Y:S01]  /*13d70*/  STL [R1], R2 ;  /* 0x0000000201007387 */ /* 0x0007e20000100800 */
[----:B------:R-:W-:Y:S05]  /*13d80*/  @P1 BRA `(.L_x_3313) ;  /* 0x0000000000301947 */ /* 0x000fea0003800000 */
[----:B------:R-:W4:Y:S01]  /*13d90*/  S2R R7, SR_LANEID ;  /* 0x0000000000077919 */ /* 0x000f220000000000 */
[----:B------:R-:W-:Y:S01]  /*13da0*/  VOTEU.ANY UR4, UPT, PT ;  /* 0x0000000000047886 */ /* 0x000fe200038e0100 */
[----:B---3--:R-:W3:Y:S01]  /*13db0*/  LDC.64 R2, c[0x0][0xc38] ;  /* 0x00030e00ff027b82 */ /* 0x008ee20000000a00 */
[----:B------:R-:W4:Y:S08]  /*13dc0*/  FLO.U32 R4, UR4 ;  /* 0x0000000400047d00 */ /* 0x000f3000080e0000 */
[----:B------:R-:W3:Y:S01]  /*13dd0*/  POPC R5, UR4 ;  /* 0x0000000400057d09 */ /* 0x000ee20008000000 */
[----:B----4-:R-:W-:-:S13]  /*13de0*/  ISETP.EQ.U32.AND P0, PT, R4, R7, PT ;  /* 0x000000070400720c */ /* 0x010fda0003f02070 */
[----:B---3--:R-:W3:Y:S01]  /*13df0*/  @P0 ATOMG.E.ADD.STRONG.GPU PT, R3, desc[UR40][R2.64], R5 ;  /* 0x00000005020309a8 */ /* 0x008ee200081ee1e8 */
[----:B------:R-:W4:Y:S02]  /*13e00*/  S2R R6, SR_LTMASK ;  /* 0x0000000000067919 */ /* 0x000f240000003900 */
[----:B----4-:R-:W-:-:S04]  /*13e10*/  LOP3.LUT R6, R6, UR4, RZ, 0xc0, !PT ;  /* 0x0000000406067c12 */ /* 0x010fc8000f8ec0ff */
[----:B------:R-:W4:Y:S01]  /*13e20*/  POPC R7, R6 ;  /* 0x0000000600077309 */ /* 0x000f220000000000 */
[----:B---3--:R-:W4:Y:S02]  /*13e30*/  SHFL.IDX PT, R4, R3, R4, 0x1f ;  /* 0x00001f0403047589 */ /* 0x008f2400000e0000 */
[----:B----4-:R-:W-:-:S07]  /*13e40*/  IADD3 R16, R4, UR36, R7 ;  /* 0x0000002404107c10 */ /* 0x010fce000fffe007 */
.L_x_3313:
[----:B------:R-:W-:Y:S05]  /*13e50*/  BSYNC B0 ;  /* 0x0000000000007941 */ /* 0x000fea0003800000 */
.L_x_3312:
[----:B---3--:R-:W3:Y:S02]  /*13e60*/  LDL.LU R2, [R1+0x8] ;  /* 0x0000080001027983 */ /* 0x008ee40000300800 */
[----:B---3--:R-:W-:-:S05]  /*13e70*/  LOP3.LUT R2, R2, R0, RZ, 0x3c, !PT ;  /* 0x0000000002027212 */ /* 0x008fca00078e3cff */
[----:B------:R3:W-:Y:S02]  /*13e80*/  STL [R1+0x8], R2 ;  /* 0x0000080201007387 */ /* 0x0007e40000100800 */
.L_x_3269:
[----:B------:R-:W-:Y:S05]  /*13e90*/  BSYNC B6 ;  /* 0x0000000000067941 */ /* 0x000fea0003800000 */
.L_x_3267:
[----:B------:R-:W-:-:S03]  /*13ea0*/  UMOV UR4, 0xffffffff ;  /* 0xffffffff00047882 */ /* 0x000fc60000000000 */
[----:B------:R-:W-:Y:S05]  /*13eb0*/  BRA.DIV UR4, `(.L_x_3314) ;  /* 0x0000001e04587947 */ /* 0x000fea000b800000 */
[----:B------:R4:W0:Y:S04]  /*13ec0*/  SHFL.IDX PT, R4, R16, RZ, 0x1f ;  /* 0x00001fff10047589 */ /* 0x00082800000e0000 */
[----:B------:R4:W0:Y:S02]  /*13ed0*/  SHFL.IDX PT, R6, R16, 0x1, 0x1f ;  /* 0x00201f0010067f89 */ /* 0x00082400000e0000 */
.L_x_3399:
[----:B------:R-:W0:Y:S01]  /*13ee0*/  S2R R0, SR_TID.X ;  /* 0x0000000000007919 */ /* 0x000e220000002100 */
[----:B------:R-:W-:Y:S01]  /*13ef0*/  ULDC UR4, c[0x0][0xc14] ;  /* 0x0003050000047ab9 */ /* 0x000fe20000000800 */
[----:B------:R-:W-:Y:S01]  /*13f00*/  BSSY B0, `(.L_x_3315) ;  /* 0x000000b000007945 */ /* 0x000fe20003800000 */
[----:B------:R-:W-:Y:S02]  /*13f10*/  MOV R17, RZ ;  /* 0x000000ff00117202 */ /* 0x000fe40000000f00 */
[----:B01----:R-:W-:Y:S01]  /*13f20*/  LOP3.LUT R8, R0, 0x1f, RZ, 0xc0, !PT ;  /* 0x0000001f00087812 */ /* 0x003fe200078ec0ff */
[----:B------:R-:W-:-:S03]  /*13f30*/  IMAD.U32 R0, RZ, RZ, UR4 ;  /* 0x00000004ff007e24 */ /* 0x000fc6000f8e00ff */
[C---:B------:R-:W-:Y:S01]  /*13f40*/  ISETP.NE.AND P0, PT, R8.reuse, 0x1f, PT ;  /* 0x0000001f0800780c */ /* 0x040fe20003f05270 */
[----:B------:R-:W-:-:S05]  /*13f50*/  IMAD.IADD R5, R8, 0x1, R19 ;  /* 0x0000000108057824 */ /* 0x000fca00078e0213 */
[----:B------:R-:W-:-:S13]  /*13f60*/  ISETP.GE.OR P0, PT, R5, R0, !P0 ;  /* 0x000000000500720c */ /* 0x000fda0004706670 */
[----:B------:R-:W-:Y:S05]  /*13f70*/  @P0 BRA `(.L_x_3316) ;  /* 0x00000000000c0947 */ /* 0x000fea0003800000 */
[----:B---3--:R-:W0:Y:S02]  /*13f80*/  LDC.64 R2, c[0x0][0xc58] ;  /* 0x00031600ff027b82 */ /* 0x008e240000000a00 */
[----:B0-----:R-:W-:-:S05]  /*13f90*/  IMAD.WIDE R2, R5, 0x4, R2 ;  /* 0x0000000405027825 */ /* 0x001fca00078e0202 */
[----:B------:R0:W5:Y:S02]  /*13fa0*/  LDG.E R17, desc[UR40][R2.64] ;  /* 0x0000002802117981 */ /* 0x000164000c1e1900 */
.L_x_3316:
[----:B------:R-:W-:Y:S05]  /*13fb0*/  BSYNC B0 ;  /* 0x0000000000007941 */ /* 0x000fea0003800000 */
.L_x_3315:
        /* <DEDUP_REMOVED lines=10> */
[----:B------:R-:W-:-:S03]  /*14060*/  ISETP.GE.U32.AND P1, PT, R8, 0x8, PT ;  /* 0x000000080800780c */ /* 0x000fc60003f26070 */
[----:B0-----:R-:W-:-:S05]  /*14070*/  IMAD.IADD R3, R13, 0x1, R14 ;  /* 0x000000010d037824 */ /* 0x001fca00078e020e */
[----:B------:R-:W0:Y:S02]  /*14080*/  SHFL.UP PT, R14, R3, 0x4, RZ ;  /* 0x04800000030e7989 */ /* 0x000e2400000e00ff */
[----:B0-----:R-:W-:Y:S02]  /*14090*/  SEL R14, R14, RZ, P0 ;  /* 0x000000ff0e0e7207 */ /* 0x001fe40000000000 */
[----:B------:R-:W-:Y:S02]  /*140a0*/  ISETP.GE.U32.AND P0, PT, R8, 0x10, PT ;  /* 0x000000100800780c */ /* 0x000fe40003f06070 */
[----:B------:R-:W-:-:S05]  /*140b0*/  IADD3 R5, R3, R14, RZ ;  /* 0x0000000e03057210 */ /* 0x000fca0007ffe0ff */
[----:B------:R-:W0:Y:S02]  /*140c0*/  SHFL.UP PT, R14, R5, 0x8, RZ ;  /* 0x05000000050e7989 */ /* 0x000e2400000e00ff */
[----:B0-----:R-:W-:-:S05]  /*140d0*/  SEL R14, R14, RZ, P1 ;  /* 0x000000ff0e0e7207 */ /* 0x001fca0000800000 */
[----:B------:R-:W-:-:S05]  /*140e0*/  IMAD.IADD R7, R5, 0x1, R14 ;  /* 0x0000000105077824 */ /* 0x000fca00078e020e */
[----:B------:R-:W3:Y:S02]  /*140f0*/  SHFL.UP PT, R14, R7, 0x10, RZ ;  /* 0x06000000070e7989 */ /* 0x000ee400000e00ff */
[----:B---3--:R-:W-:-:S05]  /*14100*/  SEL R2, R14, RZ, P0 ;  /* 0x000000ff0e027207 */ /* 0x008fca0000000000 */
[----:B------:R-:W-:-:S05]  /*14110*/  IMAD.IADD R2, R7, 0x1, R2 ;  /* 0x0000000107027824 */ /* 0x000fca00078e0202 */
[----:B------:R0:W1:Y:S02]  /*14120*/  SHFL.IDX PT, R14, R2, 0x1f, 0x1f ;  /* 0x03e01f00020e7f89 */ /* 0x00006400000e0000 */
.L_x_3407:
[----:B------:R-:W-:Y:S02]  /*14130*/  ULDC UR4, c[0x0][0xc10] ;  /* 0x0003040000047ab9 */ /* 0x000fe40000000800 */
[----:B----4-:R-:W-:-:S05]  /*14140*/  MOV R16, UR4 ;  /* 0x0000000400107c02 */ /* 0x010fca0008000f00 */
[----:B-1----:R-:W-:-:S04]  /*14150*/  IMAD R3, R14, R16, RZ ;  /* 0x000000100e037224 */ /* 0x002fc800078e02ff */
[----:B------:R-:W-:-:S05]  /*14160*/  IMAD.IADD R6, R6, 0x1, R3 ;  /* 0x0000000106067824 */ /* 0x000fca00078e0203 */
[----:B------:R-:W-:-:S13]  /*14170*/  ISETP.GT.AND P0, PT, R6, R4, PT ;  /* 0x000000040600720c */ /* 0x000fda0003f04270 */
[----:B------:R-:W-:Y:S05]  /*14180*/  @P0 BRA `(.L_x_3318) ;  /* 0x0000000000b40947 */ /* 0x000fea0003800000 */
[----:B------:R-:W1:Y:S02]  /*14190*/  LDC R0, c[0x0][0xc14] ;  /* 0x00030500ff007b82 */ /* 0x000e640000000800 */
.L_x_3323:
        /* <DEDUP_REMOVED lines=11> */
[----:B------:R-:W0:Y:S02]  /*14250*/  LDC.64 R2, c[0x0][0xc58] ;  /* 0x00031600ff027b82 */ /* 0x000e240000000a00 */
[----:B0-----:R-:W-:-:S05]  /*14260*/  IMAD.WIDE R2, R5, 0x4, R2 ;  /* 0x0000000405027825 */ /* 0x001fca00078e0202 */
[----:B------:R0:W5:Y:S02]  /*14270*/  LDG.E R17, desc[UR40][R2.64] ;  /* 0x0000002802117981 */ /* 0x000164000c1e1900 */
.L_x_3321:
[----:B------:R-:W-:Y:S05]  /*14280*/  BSYNC B0 ;  /* 0x0000000000007941 */ /* 0x000fea0003800000 */
.L_x_3320:
        /* <DEDUP_REMOVED lines=11> */
[----:B0-----:R-:W-:-:S05]  /*14340*/  IADD3 R3, R13, R14, RZ ;  /* 0x0000000e0d037210 */ /* 0x001fca0007ffe0ff */
        /* <DEDUP_REMOVED lines=10> */
[----:B------:R0:W1:Y:S02]  /*143f0*/  SHFL.IDX PT, R14, R2, 0x1f, 0x1f ;  /* 0x03e01f00020e7f89 */ /* 0x00006400000e0000 */
.L_x_3415:
[----:B------:R-:W-:Y:S02]  /*14400*/  ULDC UR4, c[0x0][0xc10] ;  /* 0x0003040000047ab9 */ /* 0x000fe40000000800 */
[----:B------:R-:W-:-:S04]  /*14410*/  IMAD.U32 R16, RZ, RZ, UR4 ;  /* 0x00000004ff107e24 */ /* 0x000fc8000f8e00ff */
[----:B-1----:R-:W-:-:S04]  /*14420*/  IMAD R3, R14, R16, RZ ;  /* 0x000000100e037224 */ /* 0x002fc800078e02ff */
[----:B------:R-:W-:-:S05]  /*14430*/  IMAD.IADD R6, R3, 0x1, R6 ;  /* 0x0000000103067824 */ /* 0x000fca00078e0206 */
[----:B------:R-:W-:-:S13]  /*14440*/  ISETP.GT.AND P0, PT, R6, R4, PT ;  /* 0x000000040600720c */ /* 0x000fda0003f04270 */
[----:B------:R-:W-:Y:S05]  /*14450*/  @!P0 BRA `(.L_x_3323) ;  /* 0xfffffffc00508947 */ /* 0x000fea000383ffff */
.L_x_3318:
[----:B------:R-:W-:Y:S01]  /*14460*/  IADD3 R6, -R3, R6, RZ ;  /* 0x0000000603067210 */ /* 0x000fe20007ffe1ff */
[----:B------:R-:W-:-:S04]  /*14470*/  UMOV UR4, 0xffffffff ;  /* 0xffffffff00047882 */ /* 0x000fc80000000000 */
[----:B------:R-:W-:-:S05]  /*14480*/  IMAD R3, R2, R16, R6 ;  /* 0x0000001002037224 */ /* 0x000fca00078e0206 */
[----:B------:R-:W-:Y:S01]  /*14490*/  ISETP.GT.AND P6, PT, R3, R4, PT ;  /* 0x000000040300720c */ /* 0x000fe20003fc4270 */
[----:B------:R-:W-:-:S12]  /*144a0*/  BRA.DIV UR4, `(.L_x_3324) ;  /* 0x0000001e04c87947 */ /* 0x000fd8000b800000 */
[----:B------:R-:W-:-:S04]  /*144b0*/  VOTE.ANY R3, PT, !P6 ;  /* 0x0000000000037806 */ /* 0x000fc800070e0100 */
[----:B------:R-:W1:Y:S02]  /*144c0*/  POPC R5, R3 ;  /* 0x0000000300057309 */ /* 0x000e640000000000 */
[----:B-1----:R1:W3:Y:S02]  /*144d0*/  SHFL.IDX PT, R17, R17, R5, 0x1f ;  /* 0x00001f0511117589 */ /* 0x0022e400000e0000 */
.L_x_3419:
[----:B------:R-:W-:Y:S01]  /*144e0*/  ISETP.NE.AND P0, PT, R3, RZ, PT ;  /* 0x000000ff0300720c */ /* 0x000fe20003f05270 */
[----:B------:R-:W-:-:S12]  /*144f0*/  IMAD.MOV.U32 R14, RZ, RZ, RZ ;  /* 0x000000ffff0e7224 */ /* 0x000fd800078e00ff */
[----:B------:R-:W-:Y:S05]  /*14500*/  @!P0 BRA `(.L_x_3325) ;  /* 0x0000000000108947 */ /* 0x000fea0003800000 */
[----:B------:R-:W-:Y:S01]  /*14510*/  UMOV UR4, 0xffffffff ;  /* 0xffffffff00047882 */ /* 0x000fe20000000000 */
[----:B------:R-:W-:Y:S02]  /*14520*/  VIADD R12, R5, 0xffffffff ;  /* 0xffffffff050c7836 */ /* 0x000fe40000000000 */
[----:B------:R-:W-:Y:S05]  /*14530*/  BRA.DIV UR4, `(.L_x_3326) ;  /* 0x0000001e04ec7947 */ /* 0x000fea000b800000 */
[----:B------:R4:W0:Y:S02]  /*14540*/  SHFL.IDX PT, R14, R2, R12, 0x1f ;  /* 0x00001f0c020e7589 */ /* 0x00082400000e0000 */
.L_x_3325:
[----:B0-----:R-:W-:Y:S01]  /*14550*/  IMAD R16, R14, R16, R6 ;  /* 0x000000100e107224 */ /* 0x001fe200078e0206 */
[----:B---3--:R-:W-:Y:S01]  /*14560*/  IABS R6, R17 ;  /* 0x0000001100067213 */ /* 0x008fe20000000000 */
[----:B----4-:R-:W-:Y:S02]  /*14570*/  IMAD.MOV.U32 R2, RZ, RZ, RZ ;  /* 0x000000ffff027224 */ /* 0x010fe400078e00ff */
[----:B------:R-:W-:Y:S01]  /*14580*/  IMAD.IADD R19, R5, 0x1, R19 ;  /* 0x0000000105137824 */ /* 0x000fe200078e0213 */
[----:B------:R-:W0:Y:S08]  /*14590*/  I2F.RP R7, R6 ;  /* 0x0000000600077306 */ /* 0x000e300000209400 */
[----:B0-----:R-:W0:Y:S02]  /*145a0*/  MUFU.RCP R7, R7 ;  /* 0x0000000700077308 */ /* 0x001e240000001000 */
[----:B0-----:R-:W-:-:S06]  /*145b0*/  IADD3 R8, R7, 0xffffffe, RZ ;  /* 0x0ffffffe07087810 */ /* 0x001fcc0007ffe0ff */
[----:B------:R-:W0:Y:S02]  /*145c0*/  F2I.FTZ.U32.TRUNC.NTZ R3, R8 ;  /* 0x0000000800037305 */ /* 0x000e24000021f000 */
[----:B0-----:R-:W-:-:S04]  /*145d0*/  IMAD.MOV R9, RZ, RZ, -R3 ;  /* 0x000000ffff097224 */ /* 0x001fc800078e0a03 */
[----:B------:R-:W-:-:S04]  /*145e0*/  IMAD R9, R9, R6, RZ ;  /* 0x0000000609097224 */ /* 0x000fc800078e02ff */
        /* <DEDUP_REMOVED lines=9> */
[----:B------:R-:W-:Y:S01]  /*14680*/  @!P0 IMAD.IADD R7, R7, 0x1, -R6 ;  /* 0x0000000107078824 */ /* 0x000fe200078e0a06 */
[----:B------:R-:W-:-:S04]  /*14690*/  @!P0 IADD3 R3, R3, 0x1, RZ ;  /* 0x0000000103038810 */ /* 0x000fc80007ffe0ff */
[----:B------:R-:W-:-:S13]  /*146a0*/  ISETP.GE.U32.AND P0, PT, R7, R6, PT ;  /* 0x000000060700720c */ /* 0x000fda0003f06070 */
        /* <DEDUP_REMOVED lines=9> */
.L_x_3319:
[----:B------:R-:W-:Y:S01]  /*14740*/  UMOV UR4, URZ ;  /* 0x0000003f00047c82 */ /* 0x000fe20008000000 */
[----:B------:R-:W-:Y:S01]  /*14750*/  UMOV UR5, URZ ;  /* 0x0000003f00057c82 */ /* 0x000fe20008000000 */
[----:B------:R-:W-:Y:S01]  /*14760*/  ULDC UR6, c[0x0][0xc14] ;  /* 0x0003050000067ab9 */ /* 0x000fe20000000800 */
[----:B------:R-:W-:Y:S01]  /*14770*/  MOV R16, R4 ;  /* 0x0000000400107202 */ /* 0x000fe20000000f00 */
[----:B------:R-:W-:Y:S01]  /*14780*/  IMAD.U32 R17, RZ, RZ, UR4 ;  /* 0x00000004ff117e24 */ /* 0x000fe2000f8e00ff */
[----:B------:R-:W-:Y:S01]  /*14790*/  MOV R19, UR6 ;  /* 0x0000000600137c02 */ /* 0x000fe20008000f00 */
[----:B------:R-:W-:-:S07]  /*147a0*/  IMAD.U32 R18, RZ, RZ, UR5 ;  /* 0x00000005ff127e24 */ /* 0x000fce000f8e00ff */
.L_x_3327:
        /* <DEDUP_REMOVED lines=12> */
.L_x_3246:
[----:B0-----:R-:W4:Y:S01]  /*14870*/  LDL.LU R0, [R1+0x28] ;  /* 0x0000280001007983 */ /* 0x001f220000300800 */
[----:B------:R-:W-:Y:S01]  /*14880*/  BSSY B0, `(.L_x_3329) ;  /* 0x000000b000007945 */ /* 0x000fe20003800000 */
[----:B-1----:R-:W0:Y:S01]  /*14890*/  S2R R5, SR_CgaCtaId ;  /* 0x0000000000057919 */ /* 0x002e220000008800 */
[----:B----4-:R-:W-:-:S05]  /*148a0*/  VIADD R0, R0, 0x1 ;  /* 0x0000000100007836 */ /* 0x010fca0000000000 */
[----:B---3--:R-:W-:-:S04]  /*148b0*/  LEA.HI R2, R0, R0, RZ, 0x1 ;  /* 0x0000000000027211 */ /* 0x008fc800078f08ff */
[----:B------:R-:W-:-:S05]  /*148c0*/  LOP3.LUT R3, R2, 0xfffffffe, RZ, 0xc0, !PT ;  /* 0xfffffffe02037812 */ /* 0x000fca00078ec0ff */
[----:B------:R-:W-:Y:S01]  /*148d0*/  IMAD.IADD R3, R0, 0x1, -R3 ;  /* 0x0000000100037824 */ /* 0x000fe200078e0a03 */
[----:B------:R-:W-:-:S04]  /*148e0*/  MOV R0, 0x400 ;  /* 0x0000040000007802 */ /* 0x000fc80000000f00 */
[----:B0-----:R-:W-:Y:S02]  /*148f0*/  LEA R0, R5, R0, 0x18 ;  /* 0x0000000005007211 */ /* 0x001fe400078ec0ff */
[----:B------:R-:W-:-:S04]  /*14900*/  SHF.L.U32 R3, R3, 0x1f, RZ ;  /* 0x0000001f03037819 */ /* 0x000fc800000006ff */
[----:B------:R-:W0:Y:S02]  /*14910*/  SYNCS.PHASECHK.TRANS64.TRYWAIT P0, [R0+URZ+0x28c20], R3 ;  /* 0x028c2003000075a7 */ /* 0x000e24000800017f */
[----:B0-----:R-:W-:Y:S05]  /*14920*/  @!P0 BRA `(.L_x_3330) ;  /* 0x0000001c00148947 */ /* 0x001fea0003800000 */
.L_x_3422:
[----:B------:R-:W-:Y:S05]  /*14930*/  BSYNC B0 ;  /* 0x0000000000007941 */ /* 0x000fea0003800000 */
.L_x_3329:
[----:B------:R-:W-:-:S03]  /*14940*/  UMOV UR4, 0xffffffff ;  /* 0xffffffff00047882 */ /* 0x000fc60000000000 */
[----:B------:R-:W-:Y:S05]  /*14950*/  BRA.DIV UR4, `(.L_x_3331) ;  /* 0x0000001e041c7947 */ /* 0x000fea000b800000 */
[----:B------:R-:W1:Y:S02]  /*14960*/  S2R R2, SR_TID.X ;  /* 0x0000000000027919 */ /* 0x000e640000002100 */
[----:B-1----:R-:W-:-:S04]  /*14970*/  SHF.R.U32.HI R2, RZ, 0x5, R2 ;  /* 0x00000005ff027819 */ /* 0x002fc80000011602 */
[----:B------:R-:W-:-:S05]  /*14980*/  LOP3.LUT R2, R2, 0x3, RZ, 0xc0, !PT ;  /* 0x0000000302027812 */ /* 0x000fca00078ec0ff */
[----:B------:R1:W3:Y:S02]  /*14990*/  SHFL.IDX PT, R14, R2, RZ, 0x1f ;  /* 0x00001fff020e7589 */ /* 0x0002e400000e0000 */
.L_x_3425:
[----:B---3--:R-:W-:-:S13]  /*149a0*/  ISETP.NE.AND P0, PT, R14, RZ, PT ;  /* 0x000000ff0e00720c */ /* 0x008fda0003f05270 */
[----:B------:R-:W-:Y:S05]  /*149b0*/  @P0 BRA `(.L_x_3115) ;  /* 0x0000000000940947 */ /* 0x000fea0003800000 */
[----:B------:R-:W-:-:S03]  /*149c0*/  UMOV UR4, 0xffffffff ;  /* 0xffffffff00047882 */ /* 0x000fc60000000000 */
[----:B------:R-:W-:Y:S05]  /*149d0*/  BRA.DIV UR4, `(.L_x_3332) ;  /* 0x0000001e04307947 */ /* 0x000fea000b800000 */
[----:B------:R-:W-:-:S13]  /*149e0*/  ELECT P6, URZ, PT ;  /* 0x00000000003f782f */ /* 0x000fda00038c0000 */
.L_x_3428:
[----:B------:R-:W-:Y:S05]  /*149f0*/  @!P6 BRA `(.L_x_3115) ;  /* 0x000000000084e947 */ /* 0x000fea0003800000 */
[----:B-1----:R-:W3:Y:S02]  /*14a00*/  LDL.LU R2, [R1+0x38] ;  /* 0x0000380001027983 */ /* 0x002ee40000300800 */
[----:B---3--:R-:W-:-:S04]  /*14a10*/  LOP3.LUT R2, R2, 0x2, RZ, 0xfc, !PT ;  /* 0x0000000202027812 */ /* 0x008fc800078efcff */
[----:B------:R-:W-:-:S13]  /*14a20*/  ISETP.NE.AND P2, PT, R2, 0x3, PT ;  /* 0x000000030200780c */ /* 0x000fda0003f45270 */
[----:B------:R-:W-:Y:S05]  /*14a30*/  @!P2 BRA `(.L_x_3333) ;  /* 0x000000000004a947 */ /* 0x000fea0003800000 */
[----:B------:R-:W-:Y:S01]  /*14a40*/  BPT.TRAP 0x1 ;  /* 0x000000040000795c */ /* 0x000fe20000300000 */
.L_x_3333:
[----:B0-----:R-:W3:Y:S04]  /*14a50*/  LDL R3, [R1] ;  /* 0x0000000001037983 */ /* 0x001ee80000100800 */
[----:B------:R-:W4:Y:S01]  /*14a60*/  LDL.LU R7, [R1+0x8] ;  /* 0x0000080001077983 */ /* 0x000f220000300800 */
[----:B------:R-:W-:-:S05]  /*14a70*/  IADD3 R2, R0, 0x28c40, RZ ;  /* 0x00028c4000027810 */ /* 0x000fca0007ffe0ff */
[C---:B---3--:R-:W-:Y:S02]  /*14a80*/  IMAD R6, R3.reuse, 0x8, R2 ;  /* 0x0000000803067824 */ /* 0x048fe400078e0202 */
[----:B------:R-:W-:Y:S01]  /*14a90*/  VIADD R3, R3, 0x1 ;  /* 0x0000000103037836 */ /* 0x000fe20000000000 */
[----:B----4-:R-:W-:-:S04]  /*14aa0*/  SHF.L.U32 R5, R7, 0x1f, RZ ;  /* 0x0000001f07057819 */ /* 0x010fc800000006ff */
        /* <DEDUP_REMOVED lines=8> */
.L_x_3429:
[----:B------:R-:W1:Y:S02]  /*14b30*/  SYNCS.PHASECHK.TRANS64.TRYWAIT P0, [R7+URZ], R2 ;  /* 0x00000002070075a7 */ /* 0x000e64000800017f */
[----:B-1----:R-:W-:Y:S05]  /*14b40*/  @!P0 BRA `(.L_x_3335) ;  /* 0x0000001c00088947 */ /* 0x002fea0003800000 */
.L_x_3430:
[----:B------:R-:W-:Y:S05]  /*14b50*/  @!P2 BRA `(.L_x_3336) ;  /* 0x000000000004a947 */ /* 0x000fea0003800000 */
[----:B------:R-:W-:Y:S01]  /*14b60*/  BPT.TRAP 0x1 ;  /* 0x000000040000795c */ /* 0x000fe20000300000 */
.L_x_3336:
[----:B------:R-:W3:Y:S01]  /*14b70*/  LDL.LU R4, [R1] ;  /* 0x0000000001047983 */ /* 0x000ee20000300800 */
[----:B------:R-:W-:-:S04]  /*14b80*/  VIADD R0, R0, 0x28c60 ;  /* 0x00028c6000007836 */ /* 0x000fc80000000000 */
[----:B---3--:R-:W-:-:S04]  /*14b90*/  IMAD R4, R4, 0x8, R0 ;  /* 0x0000000804047824 */ /* 0x008fc800078e0200 */
[----:B------:R-:W3:Y:S02]  /*14ba0*/  SYNCS.PHASECHK.TRANS64.TRYWAIT P0, [R4+URZ], R5 ;  /* 0x00000005040075a7 */ /* 0x000ee4000800017f */
[----:B---3--:R-:W-:Y:S05]  /*14bb0*/  @!P0 BRA `(.L_x_3337) ;  /* 0x0000001c00008947 */ /* 0x008fea0003800000 */
.L_x_3431:
[----:B------:R-:W-:-:S07]  /*14bc0*/  LEA R3, R3, R0, 0x3 ;  /* 0x0000000003037211 */ /* 0x000fce00078e18ff */
.L_x_3338:
[----:B----4-:R4:W0:Y:S02]  /*14bd0*/  SYNCS.PHASECHK.TRANS64.TRYWAIT P0, [R3+URZ], R2 ;  /* 0x00000002030075a7 */ /* 0x010824000800017f */
[----:B0-----:R-:W-:Y:S05]  /*14be0*/  @!P0 NANOSLEEP.SYNCS 0x989680 ;  /* 0x009896800000895d */ /* 0x001fea0003900000 */
[----:B------:R-:W0:Y:S02]  /*14bf0*/  @!P0 SYNCS.PHASECHK.TRANS64 P0, [R3+URZ], R2 ;  /* 0x00000002030085a7 */ /* 0x000e24000800007f */
[----:B0-----:R-:W-:Y:S05]  /*14c00*/  @!P0 BRA `(.L_x_3338) ;  /* 0xfffffffc00f08947 */ /* 0x001fea000383ffff */
.L_x_3115:
[----:B------:R-:W-:Y:S05]  /*14c10*/  BSYNC B8 ;  /* 0x0000000000087941 */ /* 0x000fea0003800000 */
.L_x_3112:
[----:B------:R-:W-:Y:S05]  /*14c20*/  EXIT ;  /* 0x000000000000794d */ /* 0x000fea0003800000 */
.L_x_3131:
[----:B0-----:R0:W1:Y:S02]  /*14c30*/  SYNCS.PHASECHK.TRANS64.TRYWAIT P5, [R72+URZ+0x28c90], R59 ;  /* 0x028c903b480075a7 */ /* 0x00106400080a017f */
[----:B-1----:R-:W-:Y:S05]  /*14c40*/  @!P5 NANOSLEEP.SYNCS 0x989680 ;  /* 0x009896800000d95d */ /* 0x002fea0003900000 */
[----:B------:R-:W1:Y:S02]  /*14c50*/  @!P5 SYNCS.PHASECHK.TRANS64 P5, [R72+URZ+0x28c90], R59 ;  /* 0x028c903b4800d5a7 */ /* 0x000e6400080a007f */
[----:B-1----:R-:W-:Y:S05]  /*14c60*/  @!P5 BRA `(.L_x_3131) ;  /* 0xfffffffc00f0d947 */ /* 0x002fea000383ffff */
[----:B------:R-:W-:Y:S05]  /*14c70*/  BRA `(.L_x_3339) ;  /* 0xfffffed8005c7947 */ /* 0x000fea000383ffff */
.L_x_3141:
[----:B0-----:R0:W1:Y:S02]  /*14c80*/  SYNCS.PHASECHK.TRANS64.TRYWAIT P5, [R72+URZ+0x28c90], R59 ;  /* 0x028c903b480075a7 */ /* 0x00106400080a017f */
[----:B-1----:R-:W-:Y:S05]  /*14c90*/  @!P5 NANOSLEEP.SYNCS 0x989680 ;  /* 0x009896800000d95d */ /* 0x002fea0003900000 */
[----:B------:R-:W1:Y:S02]  /*14ca0*/  @!P5 SYNCS.PHASECHK.TRANS64 P5, [R72+URZ+0x28c90], R59 ;  /* 0x028c903b4800d5a7 */ /* 0x000e6400080a007f */
[----:B-1----:R-:W-:Y:S05]  /*14cb0*/  @!P5 BRA `(.L_x_3141) ;  /* 0xfffffffc00f0d947 */ /* 0x002fea000383ffff */
[----:B------:R-:W-:Y:S05]  /*14cc0*/  BRA `(.L_x_3340) ;  /* 0xfffffee000b47947 */ /* 0x000fea000383ffff */
.L_x_3146:
[----:B0-----:R0:W1:Y:S02]  /*14cd0*/  SYNCS.PHASECHK.TRANS64.TRYWAIT P5, [R72+URZ+0x28c90], R59 ;  /* 0x028c903b480075a7 */ /* 0x00106400080a017f */
[----:B-1----:R-:W-:Y:S05]  /*14ce0*/  @!P5 NANOSLEEP.SYNCS 0x989680 ;  /* 0x009896800000d95d */ /* 0x002fea0003900000 */
[----:B------:R-:W1:Y:S02]  /*14cf0*/  @!P5 SYNCS.PHASECHK.TRANS64 P5, [R72+URZ+0x28c90], R59 ;  /* 0x028c903b4800d5a7 */ /* 0x000e6400080a007f */
[----:B-1----:R-:W-:Y:S05]  /*14d00*/  @!P5 BRA `(.L_x_3146) ;  /* 0xfffffffc00f0d947 */ /* 0x002fea000383ffff */
[----:B------:R-:W-:Y:S05]  /*14d10*/  BRA `(.L_x_3341) ;  /* 0xfffffee800c47947 */ /* 0x000fea000383ffff */
.L_x_3150:
[----:B----4-:R4:W0:Y:S02]  /*14d20*/  SYNCS.PHASECHK.TRANS64.TRYWAIT P0, [R72+URZ+0x28cb0], R59 ;  /* 0x028cb03b480075a7 */ /* 0x010824000800017f */
[----:B0-----:R-:W-:Y:S05]  /*14d30*/  @!P0 NANOSLEEP.SYNCS 0x989680 ;  /* 0x009896800000895d */ /* 0x001fea0003900000 */
[----:B------:R-:W0:Y:S02]  /*14d40*/  @!P0 SYNCS.PHASECHK.TRANS64 P0, [R72+URZ+0x28cb0], R59 ;  /* 0x028cb03b480085a7 */ /* 0x000e24000800007f */
[----:B0-----:R-:W-:Y:S05]  /*14d50*/  @!P0 BRA `(.L_x_3150) ;  /* 0xfffffffc00f08947 */ /* 0x001fea000383ffff */
[----:B------:R-:W-:Y:S05]  /*14d60*/  BRA `(.L_x_3342) ;  /* 0xfffffeec003c7947 */ /* 0x000fea000383ffff */
.L_x_3161:
[----:B0-----:R0:W1:Y:S02]  /*14d70*/  SYNCS.PHASECHK.TRANS64.TRYWAIT P0, [R8+URZ+0x28c50], R3 ;  /* 0x028c5003080075a7 */ /* 0x001064000800017f */
[----:B-1----:R-:W-:Y:S05]  /*14d80*/  @!P0 NANOSLEEP.SYNCS 0x989680 ;  /* 0x009896800000895d */ /* 0x002fea0003900000 */
[----:B------:R-:W1:Y:S02]  /*14d90*/  @!P0 SYNCS.PHASECHK.TRANS64 P0, [R8+URZ+0x28c50], R3 ;  /* 0x028c5003080085a7 */ /* 0x000e64000800007f */
[----:B-1----:R-:W-:Y:S05]  /*14da0*/  @!P0 BRA `(.L_x_3161) ;  /* 0xfffffffc00f08947 */ /* 0x002fea000383ffff */
[----:B------:R-:W-:Y:S05]  /*14db0*/  BRA `(.L_x_3343) ;  /* 0xfffffef8005c7947 */ /* 0x000fea000383ffff */
.L_x_3168:
[----:B-1----:R1:W2:Y:S02]  /*14dc0*/  SYNCS.PHASECHK.TRANS64.TRYWAIT P0, [R0+URZ+0x28c50], R3 ;  /* 0x028c5003000075a7 */ /* 0x0022a4000800017f */
[----:B--2---:R-:W-:Y:S05]  /*14dd0*/  @!P0 NANOSLEEP.SYNCS 0x989680 ;  /* 0x009896800000895d */ /* 0x004fea0003900000 */
[----:B------:R-:W2:Y:S02]  /*14de0*/  @!P0 SYNCS.PHASECHK.TRANS64 P0, [R0+URZ+0x28c50], R3 ;  /* 0x028c5003000085a7 */ /* 0x000ea4000800007f */
[----:B--2---:R-:W-:Y:S05]  /*14df0*/  @!P0 BRA `(.L_x_3168) ;  /* 0xfffffffc00f08947 */ /* 0x004fea000383ffff */
[----:B------:R-:W-:Y:S05]  /*14e00*/  BRA `(.L_x_3167) ;  /* 0xffffff0400887947 */ /* 0x000fea000383ffff */
.L_x_3183:
[----:B------:R-:W-:Y:S01]  /*14e10*/  BSSY B1, `(.L_x_3344) ;  /* 0x0000008000017945 */ /* 0x000fe20003800000 */
[----:B------:R-:W-:Y:S01]  /*14e20*/  IMAD.MOV.U32 R13, RZ, RZ, R26 ;  /* 0x000000ffff0d7224 */ /* 0x000fe200078e001a */
[----:B------:R-:W-:Y:S01]  /*14e30*/  MOV R11, 0x1c1f ;  /* 0x00001c1f000b7802 */ /* 0x000fe20000000f00 */
[----:B------:R-:W-:Y:S02]  /*14e40*/  IMAD.MOV.U32 R12, RZ, RZ, RZ ;  /* 0x000000ffff0c7224 */ /* 0x000fe400078e00ff */
[----:B------:R-:W-:-:S07]  /*14e50*/  IMAD.MOV.U32 R15, RZ, RZ, -0x1 ;  /* 0xffffffffff0f7424 */ /* 0x000fce00078e00ff */
[----:B0----5:R-:W-:Y:S05]  /*14e60*/  WARPSYNC.COLLECTIVE R15, `(.L_x_3345) ;  /* 0x000000000f087348 */ /* 0x021fea0003c00000 */
[----:B------:R1:W2:Y:S02]  /*14e70*/  SHFL.IDX P6, R14, R13, R12, R11 ;  /* 0x0000000c0d0e7389 */ /* 0x0002a400000c000b */
[----:B012--5:R-:W-:Y:S01]  /*14e80*/  ENDCOLLECTIVE ;  /* 0x000000000000791b */ /* 0x027fe20003800000 */
.L_x_3345:
[----:B------:R-:W-:Y:S05]  /*14e90*/  BSYNC B1 ;  /* 0x0000000000017941 */ /* 0x000fea0003800000 */
.L_x_3344:
[----:B------:R-:W-:Y:S05]  /*14ea0*/  BRA `(.L_x_3346) ;  /* 0xffffff1800a87947 */ /* 0x000fea000383ffff */
.L_x_3184:
[----:B------:R-:W-:Y:S01]  /*14eb0*/  BSSY B1, `(.L_x_3347) ;  /* 0x0000008000017945 */ /* 0x000fe20003800000 */
[----:B------:R-:W-:Y:S01]  /*14ec0*/  IMAD.MOV.U32 R13, RZ, RZ, R24 ;  /* 0x000000ffff0d7224 */ /* 0x000fe200078e0018 */
[----:B------:R-:W-:Y:S01]  /*14ed0*/  MOV R12, RZ ;  /* 0x000000ff000c7202 */ /* 0x000fe20000000f00 */
[----:B------:R-:W-:Y:S02]  /*14ee0*/  IMAD.MOV.U32 R11, RZ, RZ, 0x1c1f ;  /* 0x00001c1fff0b7424 */ /* 0x000fe400078e00ff */
[----:B------:R-:W-:-:S07]  /*14ef0*/  IMAD.MOV.U32 R15, RZ, RZ, -0x1 ;  /* 0xffffffffff0f7424 */ /* 0x000fce00078e00ff */
[----:B0----5:R-:W-:Y:S05]  /*14f00*/  WARPSYNC.COLLECTIVE R15, `(.L_x_3348) ;  /* 0x000000000f087348 */ /* 0x021fea0003c00000 */
[----:B------:R1:W2:Y:S02]  /*14f10*/  SHFL.IDX P6, R14, R13, R12, R11 ;  /* 0x0000000c0d0e7389 */ /* 0x0002a400000c000b */
[----:B012--5:R-:W-:Y:S01]  /*14f20*/  ENDCOLLECTIVE ;  /* 0x000000000000791b */ /* 0x027fe20003800000 */
.L_x_3348:
[----:B------:R-:W-:Y:S05]  /*14f30*/  BSYNC B1 ;  /* 0x0000000000017941 */ /* 0x000fea0003800000 */
.L_x_3347:
[----:B------:R-:W-:Y:S05]  /*14f40*/  BRA `(.L_x_3349) ;  /* 0xffffff1800887947 */ /* 0x000fea000383ffff */
.L_x_3185:
[----:B------:R-:W-:Y:S01]  /*14f50*/  BSSY B1, `(.L_x_3350) ;  /* 0x0000008000017945 */ /* 0x000fe20003800000 */
[----:B------:R-:W-:Y:S01]  /*14f60*/  MOV R13, R28 ;  /* 0x0000001c000d7202 */ /* 0x000fe20000000f00 */
[----:B------:R-:W-:Y:S01]  /*14f70*/  IMAD.MOV.U32 R12, RZ, RZ, RZ ;  /* 0x000000ffff0c7224 */ /* 0x000fe200078e00ff */
[----:B------:R-:W-:Y:S01]  /*14f80*/  MOV R15, 0xffffffff ;  /* 0xffffffff000f7802 */ /* 0x000fe20000000f00 */
[----:B------:R-:W-:-:S07]  /*14f90*/  IMAD.MOV.U32 R11, RZ, RZ, 0x1c1f ;  /* 0x00001c1fff0b7424 */ /* 0x000fce00078e00ff */
[----:B0----5:R-:W-:Y:S05]  /*14fa0*/  WARPSYNC.COLLECTIVE R15, `(.L_x_3351) ;  /* 0x000000000f087348 */ /* 0x021fea0003c00000 */
[----:B------:R1:W2:Y:S02]  /*14fb0*/  SHFL.IDX P6, R14, R13, R12, R11 ;  /* 0x0000000c0d0e7389 */ /* 0x0002a400000c000b */
[----:B012--5:R-:W-:Y:S01]  /*14fc0*/  ENDCOLLECTIVE ;  /* 0x000000000000791b */ /* 0x027fe20003800000 */
.L_x_3351:
[----:B------:R-:W-:Y:S05]  /*14fd0*/  BSYNC B1 ;  /* 0x0000000000017941 */ /* 0x000fea0003800000 */
.L_x_3350:
[----:B------:R-:W-:Y:S05]  /*14fe0*/  BRA `(.L_x_3352) ;  /* 0xffffff1800687947 */ /* 0x000fea000383ffff */
.L_x_3186:
        /* <DEDUP_REMOVED lines=8> */
.L_x_3354:
[----:B------:R-:W-:Y:S05]  /*15070*/  BSYNC B1 ;  /* 0x0000000000017941 */ /* 0x000fea0003800000 */
.L_x_3353:
[----:B------:R-:W-:Y:S05]  /*15080*/  BRA `(.L_x_3355) ;  /* 0xffffff1800487947 */ /* 0x000fea000383ffff */
.L_x_3188:
[----:B0-----:R0:W1:Y:S02]  /*15090*/  SYNCS.PHASECHK.TRANS64.TRYWAIT P0, [R2+URZ+0x28c00], R25 ;  /* 0x028c0019020075a7 */ /* 0x001064000800017f */
[----:B-1----:R-:W-:Y:S05]  /*150a0*/  @!P0 NANOSLEEP.SYNCS 0x989680 ;  /* 0x009896800000895d */ /* 0x002fea0003900000 */
[----:B------:R-:W1:Y:S02]  /*150b0*/  @!P0 SYNCS.PHASECHK.TRANS64 P0, [R2+URZ+0x28c00], R25 ;  /* 0x028c0019020085a7 */ /* 0x000e64000800007f */
[----:B-1----:R-:W-:Y:S05]  /*150c0*/  @!P0 BRA `(.L_x_3188) ;  /* 0xfffffffc00f08947 */ /* 0x002fea000383ffff */
[----:B------:R-:W-:Y:S05]  /*150d0*/  BRA `(.L_x_3356) ;  /* 0xffffff1800b47947 */ /* 0x000fea000383ffff */
.L_x_3196:
        /* <DEDUP_REMOVED lines=8> */
.L_x_3358:
[----:B------:R-:W-:Y:S05]  /*15160*/  BSYNC B1 ;  /* 0x0000000000017941 */ /* 0x000fea0003800000 */
.L_x_3357:
[----:B------:R-:W-:Y:S05]  /*15170*/  BRA `(.L_x_3359) ;  /* 0xffffff2400847947 */ /* 0x000fea000383ffff */
.L_x_3197:
        /* <DEDUP_REMOVED lines=8> */
.L_x_3361:
[----:B------:R-:W-:Y:S05]  /*15200*/  BSYNC B1 ;  /* 0x0000000000017941 */ /* 0x000fea0003800000 */
.L_x_3360:
[----:B------:R-:W-:Y:S05]  /*15210*/  BRA `(.L_x_3362) ;  /* 0xffffff2400687947 */ /* 0x000fea000383ffff */
.L_x_3198:
        /* <DEDUP_REMOVED lines=8> */
.L_x_3364:
[----:B------:R-:W-:Y:S05]  /*152a0*/  BSYNC B1 ;  /* 0x0000000000017941 */ /* 0x000fea0003800000 */
.L_x_3363:
[----:B------:R-:W-:Y:S05]  /*152b0*/  BRA `(.L_x_3365) ;  /* 0xffffff24004c7947 */ /* 0x000fea000383ffff */
.L_x_3199:
        /* <DEDUP_REMOVED lines=8> */
.L_x_3367:
[----:B------:R-:W-:Y:S05]  /*15340*/  BSYNC B1 ;  /* 0x0000000000017941 */ /* 0x000fea0003800000 */
.L_x_3366:
[----:B------:R-:W-:Y:S05]  /*15350*/  BRA `(.L_x_3368) ;  /* 0xffffff2400307947 */ /* 0x000fea000383ffff */
.L_x_3201:
[----:B0-----:R0:W1:Y:S02]  /*15360*/  SYNCS.PHASECHK.TRANS64.TRYWAIT P1, [R2+URZ+0x28c00], R3 ;  /* 0x028c0003020075a7 */ /* 0x001064000802017f */
[----:B-1----:R-:W-:Y:S05]  /*15370*/  @!P1 NANOSLEEP.SYNCS 0x989680 ;  /* 0x009896800000995d */ /* 0x002fea0003900000 */
[----:B------:R-:W1:Y:S02]  /*15380*/  @!P1 SYNCS.PHASECHK.TRANS64 P1, [R2+URZ+0x28c00], R3 ;  /* 0x028c0003020095a7 */ /* 0x000e64000802007f */
[----:B-1----:R-:W-:Y:S05]  /*15390*/  @!P1 BRA `(.L_x_3201) ;  /* 0xfffffffc00f09947 */ /* 0x002fea000383ffff */
[----:B------:R-:W-:Y:S05]  /*153a0*/  BRA `(.L_x_3369) ;  /* 0xffffff2400947947 */ /* 0x000fea000383ffff */
.L_x_3207:
[----:B0-----:R0:W1:Y:S02]  /*153b0*/  SYNCS.PHASECHK.TRANS64.TRYWAIT P1, [R15+URZ+0x28c30], R58 ;  /* 0x028c303a0f0075a7 */ /* 0x001064000802017f */
[----:B-1----:R-:W-:Y:S05]  /*153c0*/  @!P1 NANOSLEEP.SYNCS 0x989680 ;  /* 0x009896800000995d */ /* 0x002fea0003900000 */
[----:B------:R-:W1:Y:S02]  /*153d0*/  @!P1 SYNCS.PHASECHK.TRANS64 P1, [R15+URZ+0x28c30], R58 ;  /* 0x028c303a0f0095a7 */ /* 0x000e64000802007f */
[----:B-1----:R-:W-:Y:S05]  /*153e0*/  @!P1 BRA `(.L_x_3207) ;  /* 0xfffffffc00f09947 */ /* 0x002fea000383ffff */
[----:B------:R-:W-:Y:S05]  /*153f0*/  BRA `(.L_x_3206) ;  /* 0xffffff3000987947 */ /* 0x000fea000383ffff */
.L_x_3212:
[----:B--2---:R2:W4:Y:S02]  /*15400*/  SYNCS.PHASECHK.TRANS64.TRYWAIT P2, [R15+URZ+0x28c50], R58 ;  /* 0x028c503a0f0075a7 */ /* 0x004524000804017f */
[----:B----4-:R-:W-:Y:S05]  /*15410*/  @!P2 NANOSLEEP.SYNCS 0x989680 ;  /* 0x009896800000a95d */ /* 0x010fea0003900000 */
[----:B------:R-:W4:Y:S02]  /*15420*/  @!P2 SYNCS.PHASECHK.TRANS64 P2, [R15+URZ+0x28c50], R58 ;  /* 0x028c503a0f00a5a7 */ /* 0x000f24000804007f */
[----:B----4-:R-:W-:Y:S05]  /*15430*/  @!P2 BRA `(.L_x_3212) ;  /* 0xfffffffc00f0a947 */ /* 0x010fea000383ffff */
[----:B------:R-:W-:Y:S05]  /*15440*/  BRA `(.L_x_3211) ;  /* 0xffffff4400d87947 */ /* 0x000fea000383ffff */
.L_x_3219:
[----:B-1----:R1:W2:Y:S02]  /*15450*/  SYNCS.PHASECHK.TRANS64.TRYWAIT P3, [R15+URZ+0x28c30], R213 ;  /* 0x028c30d50f0075a7 */ /* 0x0022a4000806017f */
[----:B--2---:R-:W-:Y:S05]  /*15460*/  @!P3 NANOSLEEP.SYNCS 0x989680 ;  /* 0x009896800000b95d */ /* 0x004fea0003900000 */
[----:B------:R-:W2:Y:S02]  /*15470*/  @!P3 SYNCS.PHASECHK.TRANS64 P3, [R15+URZ+0x28c30], R213 ;  /* 0x028c30d50f00b5a7 */ /* 0x000ea4000806007f */
[----:B--2---:R-:W-:Y:S05]  /*15480*/  @!P3 BRA `(.L_x_3219) ;  /* 0xfffffffc00f0b947 */ /* 0x004fea000383ffff */
[----:B------:R-:W-:Y:S05]  /*15490*/  BRA `(.L_x_3218) ;  /* 0xffffff4800e07947 */ /* 0x000fea000383ffff */
.L_x_3224:
[----:B--2---:R2:W3:Y:S02]  /*154a0*/  SYNCS.PHASECHK.TRANS64.TRYWAIT P3, [R15+URZ+0x28c50], R213 ;  /* 0x028c50d50f0075a7 */ /* 0x0044e4000806017f */
[----:B---3--:R-:W-:Y:S05]  /*154b0*/  @!P3 NANOSLEEP.SYNCS 0x989680 ;  /* 0x009896800000b95d */ /* 0x008fea0003900000 */
[----:B------:R-:W3:Y:S02]  /*154c0*/  @!P3 SYNCS.PHASECHK.TRANS64 P3, [R15+URZ+0x28c50], R213 ;  /* 0x028c50d50f00b5a7 */ /* 0x000ee4000806007f */
[----:B---3--:R-:W-:Y:S05]  /*154d0*/  @!P3 BRA `(.L_x_3224) ;  /* 0xfffffffc00f0b947 */ /* 0x008fea000383ffff */
[----:B------:R-:W-:Y:S05]  /*154e0*/  BRA `(.L_x_3223) ;  /* 0xffffff64003c7947 */ /* 0x000fea000383ffff */
.L_x_3250:
[----:B------:R-:W0:Y:S01]  /*154f0*/  S2R R8, SR_TID.X ;  /* 0x0000000000087919 */ /* 0x000e220000002100 */
[----:B------:R-:W-:Y:S01]  /*15500*/  BSSY B1, `(.L_x_3370) ;  /* 0x000000a000017945 */ /* 0x000fe20003800000 */
[----:B------:R-:W-:Y:S01]  /*15510*/  IMAD.MOV.U32 R12, RZ, RZ, RZ ;  /* 0x000000ffff0c7224 */ /* 0x000fe200078e00ff */
[----:B------:R-:W-:Y:S01]  /*15520*/  MOV R15, 0xffffffff ;  /* 0xffffffff000f7802 */ /* 0x000fe20000000f00 */
[----:B------:R-:W-:Y:S01]  /*15530*/  IMAD.MOV.U32 R11, RZ, RZ, 0x1f ;  /* 0x0000001fff0b7424 */ /* 0x000fe200078e00ff */
[----:B0-----:R-:W-:-:S04]  /*15540*/  SHF.R.U32.HI R8, RZ, 0x5, R8 ;  /* 0x00000005ff087819 */ /* 0x001fc80000011608 */
[----:B------:R-:W-:-:S04]  /*15550*/  LOP3.LUT R8, R8, 0x3, RZ, 0xc0, !PT ;  /* 0x0000000308087812 */ /* 0x000fc800078ec0ff */
[----:B------:R-:W-:-:S07]  /*15560*/  MOV R13, R8 ;  /* 0x00000008000d7202 */ /* 0x000fce0000000f00 */
[----:B-----5:R-:W-:Y:S05]  /*15570*/  WARPSYNC.COLLECTIVE R15, `(.L_x_3371) ;  /* 0x000000000f087348 */ /* 0x020fea0003c00000 */
[----:B------:R0:W1:Y:S02]  /*15580*/  SHFL.IDX P6, R14, R13, R12, R11 ;  /* 0x0000000c0d0e7389 */ /* 0x00006400000c000b */
[----:B01---5:R-:W-:Y:S01]  /*15590*/  ENDCOLLECTIVE ;  /* 0x000000000000791b */ /* 0x023fe20003800000 */
.L_x_3371:
[----:B------:R-:W-:Y:S05]  /*155a0*/  BSYNC B1 ;  /* 0x0000000000017941 */ /* 0x000fea0003800000 */
.L_x_3370:
[----:B------:R-:W-:Y:S05]  /*155b0*/  BRA `(.L_x_3372) ;  /* 0xffffffa800707947 */ /* 0x000fea000383ffff */
.L_x_3251:
[----:B------:R-:W-:Y:S01]  /*155c0*/  BSSY B1, `(.L_x_3373) ;  /* 0x0000006000017945 */ /* 0x000fe20003800000 */
[----:B------:R-:W-:-:S07]  /*155d0*/  IMAD.MOV.U32 R15, RZ, RZ, -0x1 ;  /* 0xffffffffff0f7424 */ /* 0x000fce00078e00ff */
[----:B-----5:R-:W-:Y:S05]  /*155e0*/  WARPSYNC.COLLECTIVE R15, `(.L_x_3374) ;  /* 0x000000000f0c7348 */ /* 0x020fea0003c00000 */
[----:B------:R-:W-:Y:S02]  /*155f0*/  ELECT P6, UR62, PT ;  /* 0x00000000003e782f */ /* 0x000fe400038c0000 */
[----:B------:R-:W-:Y:S01]  /*15600*/  MOV R14, UR62 ;  /* 0x0000003e000e7c02 */ /* 0x000fe20008000f00 */
[----:B-----5:R-:W-:Y:S10]  /*15610*/  ENDCOLLECTIVE ;  /* 0x000000000000791b */ /* 0x020ff40003800000 */
.L_x_3374:
[----:B------:R-:W-:Y:S05]  /*15620*/  BSYNC B1 ;  /* 0x0000000000017941 */ /* 0x000fea0003800000 */
.L_x_3373:
[----:B------:R-:W-:Y:S05]  /*15630*/  BRA `(.L_x_3375) ;  /* 0xffffffa8005c7947 */ /* 0x000fea000383ffff */
.L_x_3253:
[----:B0-----:R0:W1:Y:S02]  /*15640*/  SYNCS.PHASECHK.TRANS64.TRYWAIT P0, [R5+URZ+0x28c20], R6 ;  /* 0x028c2006050075a7 */ /* 0x001064000800017f */
[----:B-1----:R-:W-:Y:S05]  /*15650*/  @!P0 NANOSLEEP.SYNCS 0x989680 ;  /* 0x009896800000895d */ /* 0x002fea0003900000 */
[----:B------:R-:W1:Y:S02]  /*15660*/  @!P0 SYNCS.PHASECHK.TRANS64 P0, [R5+URZ+0x28c20], R6 ;  /* 0x028c2006050085a7 */ /* 0x000e64000800007f */
[----:B-1----:R-:W-:Y:S05]  /*15670*/  @!P0 BRA `(.L_x_3253) ;  /* 0xfffffffc00f08947 */ /* 0x002fea000383ffff */
[----:B------:R-:W-:Y:S05]  /*15680*/  BRA `(.L_x_3376) ;  /* 0xffffffa800787947 */ /* 0x000fea000383ffff */
.L_x_3256:
[----:B0-----:R0:W1:Y:S02]  /*15690*/  SYNCS.PHASECHK.TRANS64.TRYWAIT P0, [R6+URZ+0x28ca0], R9 ;  /* 0x028ca009060075a7 */ /* 0x001064000800017f */
[----:B-1----:R-:W-:Y:S05]  /*156a0*/  @!P0 NANOSLEEP.SYNCS 0x989680 ;  /* 0x009896800000895d */ /* 0x002fea0003900000 */
[----:B------:R-:W1:Y:S02]  /*156b0*/  @!P0 SYNCS.PHASECHK.TRANS64 P0, [R6+URZ+0x28ca0], R9 ;  /* 0x028ca009060085a7 */ /* 0x000e64000800007f */
[----:B-1----:R-:W-:Y:S05]  /*156c0*/  @!P0 BRA `(.L_x_3256) ;  /* 0xfffffffc00f08947 */ /* 0x002fea000383ffff */
[----:B------:R-:W-:Y:S05]  /*156d0*/  BRA `(.L_x_3377) ;  /* 0xffffffa800887947 */ /* 0x000fea000383ffff */
.L_x_3258:
[----:B-1----:R1:W2:Y:S02]  /*156e0*/  SYNCS.PHASECHK.TRANS64.TRYWAIT P0, [R6+URZ+0x28cc0], R9 ;  /* 0x028cc009060075a7 */ /* 0x0022a4000800017f */
[----:B--2---:R-:W-:Y:S05]  /*156f0*/  @!P0 NANOSLEEP.SYNCS 0x989680 ;  /* 0x009896800000895d */ /* 0x004fea0003900000 */
[----:B------:R-:W2:Y:S02]  /*15700*/  @!P0 SYNCS.PHASECHK.TRANS64 P0, [R6+URZ+0x28cc0], R9 ;  /* 0x028cc009060085a7 */ /* 0x000ea4000800007f */
[----:B--2---:R-:W-:Y:S05]  /*15710*/  @!P0 BRA `(.L_x_3258) ;  /* 0xfffffffc00f08947 */ /* 0x004fea000383ffff */
[----:B------:R-:W-:Y:S05]  /*15720*/  BRA `(.L_x_3378) ;  /* 0xffffffa800ec7947 */ /* 0x000fea000383ffff */
.L_x_3262:
[----:B0-----:R0:W1:Y:S02]  /*15730*/  SYNCS.PHASECHK.TRANS64.TRYWAIT P0, [R7+URZ+0x28ca0], R8 ;  /* 0x028ca008070075a7 */ /* 0x001064000800017f */
[----:B-1----:R-:W-:Y:S05]  /*15740*/  @!P0 NANOSLEEP.SYNCS 0x989680 ;  /* 0x009896800000895d */ /* 0x002fea0003900000 */
[----:B------:R-:W1:Y:S02]  /*15750*/  @!P0 SYNCS.PHASECHK.TRANS64 P0, [R7+URZ+0x28ca0], R8 ;  /* 0x028ca008070085a7 */ /* 0x000e64000800007f */
[----:B-1----:R-:W-:Y:S05]  /*15760*/  @!P0 BRA `(.L_x_3262) ;  /* 0xfffffffc00f08947 */ /* 0x002fea000383ffff */
[----:B------:R-:W-:Y:S05]  /*15770*/  BRA `(.L_x_3379) ;  /* 0xffffffb0002c7947 */ /* 0x000fea000383ffff */
.L_x_3264:
[----:B-1----:R1:W2:Y:S02]  /*15780*/  SYNCS.PHASECHK.TRANS64.TRYWAIT P1, [R7+URZ+0x28cc0], R8 ;  /* 0x028cc008070075a7 */ /* 0x0022a4000802017f */
[----:B--2---:R-:W-:Y:S05]  /*15790*/  @!P1 NANOSLEEP.SYNCS 0x989680 ;  /* 0x009896800000995d */ /* 0x004fea0003900000 */
[----:B------:R-:W2:Y:S02]  /*157a0*/  @!P1 SYNCS.PHASECHK.TRANS64 P1, [R7+URZ+0x28cc0], R8 ;  /* 0x028cc008070095a7 */ /* 0x000ea4000802007f */
[----:B--2---:R-:W-:Y:S05]  /*157b0*/  @!P1 BRA `(.L_x_3264) ;  /* 0xfffffffc00f09947 */ /* 0x004fea000383ffff */
[----:B------:R-:W-:Y:S05]  /*157c0*/  BRA `(.L_x_3380) ;  /* 0xffffffb000887947 */ /* 0x000fea000383ffff */
.L_x_3274:
        /* <DEDUP_REMOVED lines=8> */
[----:B-1----:R-:W-:Y:S05]  /*15850*/  WARPSYNC.COLLECTIVE R15, `(.L_x_3382) ;  /* 0x000000000f087348 */ /* 0x002fea0003c00000 */
[----:B------:R0:W2:Y:S02]  /*15860*/  SHFL.IDX P6, R14, R13, R12, R11 ;  /* 0x0000000c0d0e7389 */ /* 0x0000a400000c000b */
[----:B012---:R-:W-:Y:S01]  /*15870*/  ENDCOLLECTIVE ;  /* 0x000000000000791b */ /* 0x007fe20003800000 */
.L_x_3382:
[----:B------:R-:W-:Y:S05]  /*15880*/  BSYNC B0 ;  /* 0x0000000000007941 */ /* 0x000fea0003800000 */
.L_x_3381:
[----:B------:R-:W-:Y:S05]  /*15890*/  BRA `(.L_x_3383) ;  /* 0xffffffbc00847947 */ /* 0x000fea000383ffff */
.L_x_3275:
[----:B------:R-:W-:Y:S01]  /*158a0*/  BSSY B0, `(.L_x_3384) ;  /* 0x0000006000007945 */ /* 0x000fe20003800000 */
[----:B------:R-:W-:-:S07]  /*158b0*/  MOV R15, 0xffffffff ;  /* 0xffffffff000f7802 */ /* 0x000fce0000000f00 */
[----:B------:R-:W-:Y:S05]  /*158c0*/  WARPSYNC.COLLECTIVE R15, `(.L_x_3385) ;  /* 0x000000000f0c7348 */ /* 0x000fea0003c00000 */
[----:B------:R-:W-:Y:S02]  /*158d0*/  ELECT P6, UR62, PT ;  /* 0x00000000003e782f */ /* 0x000fe400038c0000 */
[----:B------:R-:W-:Y:S01]  /*158e0*/  MOV R14, UR62 ;  /* 0x0000003e000e7c02 */ /* 0x000fe20008000f00 */
[----:B------:R-:W-:Y:S10]  /*158f0*/  ENDCOLLECTIVE ;  /* 0x000000000000791b */ /* 0x000ff40003800000 */
.L_x_3385:
[----:B------:R-:W-:Y:S05]  /*15900*/  BSYNC B0 ;  /* 0x0000000000007941 */ /* 0x000fea0003800000 */
.L_x_3384:
[----:B------:R-:W-:Y:S05]  /*15910*/  BRA `(.L_x_3386) ;  /* 0xffffffbc007c7947 */ /* 0x000fea000383ffff */
.L_x_3278:
[----:B0-----:R0:W1:Y:S02]  /*15920*/  SYNCS.PHASECHK.TRANS64.TRYWAIT P0, [R5+URZ+0x28c40], R7 ;  /* 0x028c4007050075a7 */ /* 0x001064000800017f */
[----:B-1----:R-:W-:Y:S05]  /*15930*/  @!P0 NANOSLEEP.SYNCS 0x989680 ;  /* 0x009896800000895d */ /* 0x002fea0003900000 */
[----:B------:R-:W1:Y:S02]  /*15940*/  @!P0 SYNCS.PHASECHK.TRANS64 P0, [R5+URZ+0x28c40], R7 ;  /* 0x028c4007050085a7 */ /* 0x000e64000800007f */
[----:B-1----:R-:W-:Y:S05]  /*15950*/  @!P0 BRA `(.L_x_3278) ;  /* 0xfffffffc00f08947 */ /* 0x002fea000383ffff */
[----:B------:R-:W-:Y:S05]  /*15960*/  BRA `(.L_x_3387) ;  /* 0xffffffbc00ec7947 */ /* 0x000fea000383ffff */
.L_x_3281:
        /* <DEDUP_REMOVED lines=8> */
.L_x_3284:
[----:B0-----:R0:W1:Y:S02]  /*159f0*/  SYNCS.PHASECHK.TRANS64.TRYWAIT P0, [R2+URZ+0x28c60], R5 ;  /* 0x028c6005020075a7 */ /* 0x001064000800017f */
[----:B-1----:R-:W-:Y:S05]  /*15a00*/  @!P0 NANOSLEEP.SYNCS 0x989680 ;  /* 0x009896800000895d */ /* 0x002fea0003900000 */
[----:B------:R-:W1:Y:S02]  /*15a10*/  @!P0 SYNCS.PHASECHK.TRANS64 P0, [R2+URZ+0x28c60], R5 ;  /* 0x028c6005020085a7 */ /* 0x000e64000800007f */
[----:B-1----:R-:W-:Y:S05]  /*15a20*/  @!P0 BRA `(.L_x_3284) ;  /* 0xfffffffc00f08947 */ /* 0x002fea000383ffff */
[----:B------:R-:W-:Y:S05]  /*15a30*/  BRA `(.L_x_3389) ;  /* 0xffffffc000e87947 */ /* 0x000fea000383ffff */
.L_x_3293:
[----:B--2---:R2:W3:Y:S02]  /*15a40*/  SYNCS.PHASECHK.TRANS64.TRYWAIT P0, [R2+URZ+0x28c40], R7 ;  /* 0x028c4007020075a7 */ /* 0x0044e4000800017f */
[----:B---3--:R-:W-:Y:S05]  /*15a50*/  @!P0 NANOSLEEP.SYNCS 0x989680 ;  /* 0x009896800000895d */ /* 0x008fea0003900000 */
[----:B------:R-:W3:Y:S02]  /*15a60*/  @!P0 SYNCS.PHASECHK.TRANS64 P0, [R2+URZ+0x28c40], R7 ;  /* 0x028c4007020085a7 */ /* 0x000ee4000800007f */
[----:B---3--:R-:W-:Y:S05]  /*15a70*/  @!P0 BRA `(.L_x_3293) ;  /* 0xfffffffc00f08947 */ /* 0x008fea000383ffff */
[----:B------:R-:W-:Y:S05]  /*15a80*/  BRA `(.L_x_3390) ;  /* 0xffffffc800c07947 */ /* 0x000fea000383ffff */
.L_x_3295:
[----:B0-----:R0:W3:Y:S02]  /*15a90*/  SYNCS.PHASECHK.TRANS64.TRYWAIT P0, [R2+URZ+0x28c60], R7 ;  /* 0x028c6007020075a7 */ /* 0x0010e4000800017f */
[----:B---3--:R-:W-:Y:S05]  /*15aa0*/  @!P0 NANOSLEEP.SYNCS 0x989680 ;  /* 0x009896800000895d */ /* 0x008fea0003900000 */
[----:B------:R-:W3:Y:S02]  /*15ab0*/  @!P0 SYNCS.PHASECHK.TRANS64 P0, [R2+URZ+0x28c60], R7 ;  /* 0x028c6007020085a7 */ /* 0x000ee4000800007f */
[----:B---3--:R-:W-:Y:S05]  /*15ac0*/  @!P0 BRA `(.L_x_3295) ;  /* 0xfffffffc00f08947 */ /* 0x008fea000383ffff */
[----:B------:R-:W-:Y:S05]  /*15ad0*/  BRA `(.L_x_3391) ;  /* 0xffffffcc00307947 */ /* 0x000fea000383ffff */
.L_x_3300:
[----:B---3--:R3:W4:Y:S02]  /*15ae0*/  SYNCS.PHASECHK.TRANS64.TRYWAIT P0, [R2+URZ+0x28c40], R3 ;  /* 0x028c4003020075a7 */ /* 0x008724000800017f */
[----:B----4-:R-:W-:Y:S05]  /*15af0*/  @!P0 NANOSLEEP.SYNCS 0x989680 ;  /* 0x009896800000895d */ /* 0x010fea0003900000 */
[----:B------:R-:W4:Y:S02]  /*15b00*/  @!P0 SYNCS.PHASECHK.TRANS64 P0, [R2+URZ+0x28c40], R3 ;  /* 0x028c4003020085a7 */ /* 0x000f24000800007f */
[----:B----4-:R-:W-:Y:S05]  /*15b10*/  @!P0 BRA `(.L_x_3300) ;  /* 0xfffffffc00f08947 */ /* 0x010fea000383ffff */
[----:B------:R-:W-:Y:S05]  /*15b20*/  BRA `(.L_x_3392) ;  /* 0xffffffd000cc7947 */ /* 0x000fea000383ffff */
.L_x_3302:
[----:B0-----:R0:W2:Y:S02]  /*15b30*/  SYNCS.PHASECHK.TRANS64.TRYWAIT P1, [R2+URZ+0x28c60], R3 ;  /* 0x028c6003020075a7 */ /* 0x0010a4000802017f */
[----:B--2---:R-:W-:Y:S05]  /*15b40*/  @!P1 NANOSLEEP.SYNCS 0x989680 ;  /* 0x009896800000995d */ /* 0x004fea0003900000 */
[----:B------:R-:W2:Y:S02]  /*15b50*/  @!P1 SYNCS.PHASECHK.TRANS64 P1, [R2+URZ+0x28c60], R3 ;  /* 0x028c6003020095a7 */ /* 0x000ea4000802007f */
[----:B--2---:R-:W-:Y:S05]  /*15b60*/  @!P1 BRA `(.L_x_3302) ;  /* 0xfffffffc00f09947 */ /* 0x004fea000383ffff */
[----:B------:R-:W-:Y:S05]  /*15b70*/  BRA `(.L_x_3393) ;  /* 0xffffffd400387947 */ /* 0x000fea000383ffff */
.L_x_3307:
[----:B----4-:R4:W0:Y:S02]  /*15b80*/  SYNCS.PHASECHK.TRANS64.TRYWAIT P0, [R2+URZ+0x28c40], R3 ;  /* 0x028c4003020075a7 */ /* 0x010824000800017f */
[----:B0-----:R-:W-:Y:S05]  /*15b90*/  @!P0 NANOSLEEP.SYNCS 0x989680 ;  /* 0x009896800000895d */ /* 0x001fea0003900000 */
[----:B------:R-:W0:Y:S02]  /*15ba0*/  @!P0 SYNCS.PHASECHK.TRANS64 P0, [R2+URZ+0x28c40], R3 ;  /* 0x028c4003020085a7 */ /* 0x000e24000800007f */
[----:B0-----:R-:W-:Y:S05]  /*15bb0*/  @!P0 BRA `(.L_x_3307) ;  /* 0xfffffffc00f08947 */ /* 0x001fea000383ffff */
[----:B------:R-:W-:Y:S05]  /*15bc0*/  BRA `(.L_x_3394) ;  /* 0xffffffd800b47947 */ /* 0x000fea000383ffff */
.L_x_3309:
[----:B0-----:R0:W2:Y:S02]  /*15bd0*/  SYNCS.PHASECHK.TRANS64.TRYWAIT P1, [R2+URZ+0x28c60], R3 ;  /* 0x028c6003020075a7 */ /* 0x0010a4000802017f */
[----:B--2---:R-:W-:Y:S05]  /*15be0*/  @!P1 NANOSLEEP.SYNCS 0x989680 ;  /* 0x009896800000995d */ /* 0x004fea0003900000 */
[----:B------:R-:W2:Y:S02]  /*15bf0*/  @!P1 SYNCS.PHASECHK.TRANS64 P1, [R2+URZ+0x28c60], R3 ;  /* 0x028c6003020095a7 */ /* 0x000ea4000802007f */
[----:B--2---:R-:W-:Y:S05]  /*15c00*/  @!P1 BRA `(.L_x_3309) ;  /* 0xfffffffc00f09947 */ /* 0x004fea000383ffff */
[----:B------:R-:W-:Y:S05]  /*15c10*/  BRA `(.L_x_3395) ;  /* 0xffffffdc00247947 */ /* 0x000fea000383ffff */
.L_x_3314:
[----:B------:R-:W-:Y:S01]  /*15c20*/  BSSY B0, `(.L_x_3396) ;  /* 0x0000008000007945 */ /* 0x000fe20003800000 */
[----:B0-----:R-:W-:Y:S01]  /*15c30*/  IMAD.MOV.U32 R13, RZ, RZ, R16 ;  /* 0x000000ffff0d7224 */ /* 0x001fe200078e0010 */
[----:B--2---:R-:W-:Y:S01]  /*15c40*/  MOV R11, 0x1f ;  /* 0x0000001f000b7802 */ /* 0x004fe20000000f00 */
[----:B------:R-:W-:Y:S02]  /*15c50*/  IMAD.MOV.U32 R12, RZ, RZ, RZ ;  /* 0x000000ffff0c7224 */ /* 0x000fe400078e00ff */
[----:B------:R-:W-:-:S07]  /*15c60*/  IMAD.MOV.U32 R15, RZ, RZ, -0x1 ;  /* 0xffffffffff0f7424 */ /* 0x000fce00078e00ff */
[----:B-1-3--:R-:W-:Y:S05]  /*15c70*/  WARPSYNC.COLLECTIVE R15, `(.L_x_3397) ;  /* 0x000000000f087348 */ /* 0x00afea0003c00000 */
[----:B------:R0:W2:Y:S02]  /*15c80*/  SHFL.IDX P6, R14, R13, R12, R11 ;  /* 0x0000000c0d0e7389 */ /* 0x0000a400000c000b */
[----:B0123--:R-:W-:Y:S01]  /*15c90*/  ENDCOLLECTIVE ;  /* 0x000000000000791b */ /* 0x00ffe20003800000 */
.L_x_3397:
[----:B------:R-:W-:Y:S05]  /*15ca0*/  BSYNC B0 ;  /* 0x0000000000007941 */ /* 0x000fea0003800000 */
.L_x_3396:
[----:B------:R-:W-:Y:S01]  /*15cb0*/  MOV R13, R16 ;  /* 0x00000010000d7202 */ /* 0x000fe20000000f00 */
[----:B------:R-:W-:Y:S01]  /*15cc0*/  IMAD.MOV.U32 R12, RZ, RZ, 0x1 ;  /* 0x00000001ff0c7424 */ /* 0x000fe200078e00ff */
[----:B------:R-:W-:Y:S01]  /*15cd0*/  MOV R15, 0xffffffff ;  /* 0xffffffff000f7802 */ /* 0x000fe20000000f00 */
[----:B------:R-:W-:Y:S02]  /*15ce0*/  IMAD.MOV.U32 R11, RZ, RZ, 0x1f ;  /* 0x0000001fff0b7424 */ /* 0x000fe400078e00ff */
[----:B------:R-:W-:-:S07]  /*15cf0*/  IMAD.MOV.U32 R4, RZ, RZ, R14 ;  /* 0x000000ffff047224 */ /* 0x000fce00078e000e */
[----:B------:R-:W-:Y:S05]  /*15d00*/  WARPSYNC.COLLECTIVE R15, `(.L_x_3398) ;  /* 0x000000000f087348 */ /* 0x000fea0003c00000 */
[----:B------:R0:W1:Y:S02]  /*15d10*/  SHFL.IDX P6, R14, R13, R12, R11 ;  /* 0x0000000c0d0e7389 */ /* 0x00006400000c000b */
[----:B01----:R-:W-:Y:S01]  /*15d20*/  ENDCOLLECTIVE ;  /* 0x000000000000791b */ /* 0x003fe20003800000 */
.L_x_3398:
[----:B------:R-:W-:Y:S01]  /*15d30*/  IMAD.MOV.U32 R6, RZ, RZ, R14 ;  /* 0x000000ffff067224 */ /* 0x000fe200078e000e */
[----:B------:R-:W-:Y:S06]  /*15d40*/  BRA `(.L_x_3399) ;  /* 0xffffffe000647947 */ /* 0x000fec000383ffff */
.L_x_3317:
[----:B------:R-:W-:Y:S01]  /*15d50*/  BSSY B0, `(.L_x_3400) ;  /* 0x0000008000007945 */ /* 0x000fe20003800000 */
[----:B-----5:R-:W-:Y:S01]  /*15d60*/  IMAD.MOV.U32 R13, RZ, RZ, R17 ;  /* 0x000000ffff0d7224 */ /* 0x020fe200078e0011 */
[----:B------:R-:W-:Y:S01]  /*15d70*/  MOV R12, 0x1 ;  /* 0x00000001000c7802 */ /* 0x000fe20000000f00 */
[----:B--2---:R-:W-:Y:S02]  /*15d80*/  IMAD.MOV.U32 R11, RZ, RZ, RZ ;  /* 0x000000ffff0b7224 */ /* 0x004fe400078e00ff */
[----:B------:R-:W-:-:S07]  /*15d90*/  IMAD.MOV.U32 R15, RZ, RZ, -0x1 ;  /* 0xffffffffff0f7424 */ /* 0x000fce00078e00ff */
[----:B0--34-:R-:W-:Y:S05]  /*15da0*/  WARPSYNC.COLLECTIVE R15, `(.L_x_3401) ;  /* 0x000000000f087348 */ /* 0x019fea0003c00000 */
[----:B------:R1:W2:Y:S02]  /*15db0*/  SHFL.UP P6, R14, R13, R12, R11 ;  /* 0x0400000c0d0e7389 */ /* 0x0002a400000c000b */
[----:B01234-:R-:W-:Y:S01]  /*15dc0*/  ENDCOLLECTIVE ;  /* 0x000000000000791b */ /* 0x01ffe20003800000 */
.L_x_3401:
[----:B------:R-:W-:Y:S05]  /*15dd0*/  BSYNC B0 ;  /* 0x0000000000007941 */ /* 0x000fea0003800000 */
.L_x_3400:
[----:B------:R-:W-:Y:S01]  /*15de0*/  ISETP.NE.AND P0, PT, R8, RZ, PT ;  /* 0x000000ff0800720c */ /* 0x000fe20003f05270 */
[----:B------:R-:W-:Y:S01]  /*15df0*/  IMAD.MOV.U32 R12, RZ, RZ, 0x2 ;  /* 0x00000002ff0c7424 */ /* 0x000fe200078e00ff */
[----:B------:R-:W-:Y:S01]  /*15e00*/  MOV R15, 0xffffffff ;  /* 0xffffffff000f7802 */ /* 0x000fe20000000f00 */
[----:B------:R-:W-:Y:S01]  /*15e10*/  IMAD.MOV.U32 R11, RZ, RZ, RZ ;  /* 0x000000ffff0b7224 */ /* 0x000fe200078e00ff */
[----:B------:R-:W-:Y:S02]  /*15e20*/  SEL R14, R14, RZ, P0 ;  /* 0x000000ff0e0e7207 */ /* 0x000fe40000000000 */
[----:B------:R-:W-:Y:S02]  /*15e30*/  ISETP.GE.U32.AND P0, PT, R8, 0x2, PT ;  /* 0x000000020800780c */ /* 0x000fe40003f06070 */
[----:B------:R-:W-:-:S11]  /*15e40*/  IADD3 R13, R17, R14, RZ ;  /* 0x0000000e110d7210 */ /* 0x000fd60007ffe0ff */
[----:B------:R-:W-:Y:S05]  /*15e50*/  WARPSYNC.COLLECTIVE R15, `(.L_x_3402) ;  /* 0x000000000f087348 */ /* 0x000fea0003c00000 */
[----:B------:R0:W1:Y:S02]  /*15e60*/  SHFL.UP P6, R14, R13, R12, R11 ;  /* 0x0400000c0d0e7389 */ /* 0x00006400000c000b */
[----:B01----:R-:W-:Y:S01]  /*15e70*/  ENDCOLLECTIVE ;  /* 0x000000000000791b */ /* 0x003fe20003800000 */
.L_x_3402:
        /* <DEDUP_REMOVED lines=8> */
.L_x_3403:
        /* <DEDUP_REMOVED lines=8> */
.L_x_3404:
        /* <DEDUP_REMOVED lines=8> */
.L_x_3405:
        /* <DEDUP_REMOVED lines=8> */
.L_x_3406:
[----:B------:R-:W-:Y:S05]  /*16080*/  BRA `(.L_x_3407) ;  /* 0xffffffe000287947 */ /* 0x000fea000383ffff */
.L_x_3322:
[----:B------:R-:W-:Y:S01]  /*16090*/  BSSY B0, `(.L_x_3408) ;  /* 0x0000008000007945 */ /* 0x000fe20003800000 */
[----:B-----5:R-:W-:Y:S01]  /*160a0*/  IMAD.MOV.U32 R13, RZ, RZ, R17 ;  /* 0x000000ffff0d7224 */ /* 0x020fe200078e0011 */
[----:B------:R-:W-:Y:S01]  /*160b0*/  MOV R12, 0x1 ;  /* 0x00000001000c7802 */ /* 0x000fe20000000f00 */
[----:B--2---:R-:W-:Y:S02]  /*160c0*/  IMAD.MOV.U32 R11, RZ, RZ, RZ ;  /* 0x000000ffff0b7224 */ /* 0x004fe400078e00ff */
[----:B------:R-:W-:-:S07]  /*160d0*/  IMAD.MOV.U32 R15, RZ, RZ, -0x1 ;  /* 0xffffffffff0f7424 */ /* 0x000fce00078e00ff */
[----:B0-----:R-:W-:Y:S05]  /*160e0*/  WARPSYNC.COLLECTIVE R15, `(.L_x_3409) ;  /* 0x000000000f087348 */ /* 0x001fea0003c00000 */
[----:B------:R1:W2:Y:S02]  /*160f0*/  SHFL.UP P6, R14, R13, R12, R11 ;  /* 0x0400000c0d0e7389 */ /* 0x0002a400000c000b */
[----:B012---:R-:W-:Y:S01]  /*16100*/  ENDCOLLECTIVE ;  /* 0x000000000000791b */ /* 0x007fe20003800000 */
.L_x_3409:
[----:B------:R-:W-:Y:S05]  /*16110*/  BSYNC B0 ;  /* 0x0000000000007941 */ /* 0x000fea0003800000 */
.L_x_3408:
        /* <DEDUP_REMOVED lines=10> */
.L_x_3410:
        /* <DEDUP_REMOVED lines=8> */
.L_x_3411:
        /* <DEDUP_REMOVED lines=8> */
.L_x_3412:
        /* <DEDUP_REMOVED lines=8> */
.L_x_3413:
        /* <DEDUP_REMOVED lines=8> */
.L_x_3414:
[----:B------:R-:W-:Y:S05]  /*163c0*/  BRA `(.L_x_3415) ;  /* 0xffffffe0000c7947 */ /* 0x000fea000383ffff */
.L_x_3324:
[----:B------:R-:W-:Y:S01]  /*163d0*/  BSSY B0, `(.L_x_3416) ;  /* 0x0000006000007945 */ /* 0x000fe20003800000 */
[----:B------:R-:W-:Y:S01]  /*163e0*/  PLOP3.LUT P6, PT, P6, PT, PT, 0x8, 0x0 ;  /* 0x000000000000781c */ /* 0x000fe200037ce170 */
[----:B------:R-:W-:-:S12]  /*163f0*/  IMAD.MOV.U32 R15, RZ, RZ, -0x1 ;  /* 0xffffffffff0f7424 */ /* 0x000fd800078e00ff */
[----:B0-2---:R-:W-:Y:S05]  /*16400*/  WARPSYNC.COLLECTIVE R15, `(.L_x_3417) ;  /* 0x000000000f087348 */ /* 0x005fea0003c00000 */
[----:B------:R-:W-:Y:S01]  /*16410*/  VOTE.ANY R14, PT, P6 ;  /* 0x00000000000e7806 */ /* 0x000fe200030e0100 */
[----:B0-2---:R-:W-:Y:S06]  /*16420*/  ENDCOLLECTIVE ;  /* 0x000000000000791b */ /* 0x005fec0003800000 */
.L_x_3417:
[----:B------:R-:W-:Y:S05]  /*16430*/  BSYNC B0 ;  /* 0x0000000000007941 */ /* 0x000fea0003800000 */
.L_x_3416:
[----:B------:R-:W-:Y:S01]  /*16440*/  MOV R3, R14 ;  /* 0x0000000e00037202 */ /* 0x000fe20000000f00 */
[----:B------:R-:W-:Y:S01]  /*16450*/  IMAD.MOV.U32 R13, RZ, RZ, R17 ;  /* 0x000000ffff0d7224 */ /* 0x000fe200078e0011 */
[----:B------:R-:W-:Y:S01]  /*16460*/  MOV R11, 0x1f ;  /* 0x0000001f000b7802 */ /* 0x000fe20000000f00 */
[----:B------:R-:W-:Y:S01]  /*16470*/  IMAD.MOV.U32 R15, RZ, RZ, -0x1 ;  /* 0xffffffffff0f7424 */ /* 0x000fe200078e00ff */
[----:B------:R-:W0:Y:S02]  /*16480*/  POPC R5, R3 ;  /* 0x0000000300057309 */ /* 0x000e240000000000 */
[----:B0-----:R-:W-:-:S07]  /*16490*/  IMAD.MOV.U32 R12, RZ, RZ, R5 ;  /* 0x000000ffff0c7224 */ /* 0x001fce00078e0005 */
[----:B------:R-:W-:Y:S05]  /*164a0*/  WARPSYNC.COLLECTIVE R15, `(.L_x_3418) ;  /* 0x000000000f087348 */ /* 0x000fea0003c00000 */
[----:B------:R0:W1:Y:S02]  /*164b0*/  SHFL.IDX P6, R14, R13, R12, R11 ;  /* 0x0000000c0d0e7389 */ /* 0x00006400000c000b */
[----:B01----:R-:W-:Y:S01]  /*164c0*/  ENDCOLLECTIVE ;  /* 0x000000000000791b */ /* 0x003fe20003800000 */
.L_x_3418:
[----:B------:R-:W-:Y:S01]  /*164d0*/  IMAD.MOV.U32 R17, RZ, RZ, R14 ;  /* 0x000000ffff117224 */ /* 0x000fe200078e000e */
[----:B------:R-:W-:Y:S06]  /*164e0*/  BRA `(.L_x_3419) ;  /* 0xffffffdc00fc7947 */ /* 0x000fec000383ffff */
.L_x_3326:
[----:B------:R-:W-:Y:S01]  /*164f0*/  BSSY B0, `(.L_x_3420) ;  /* 0x0000007000007945 */ /* 0x000fe20003800000 */
[----:B------:R-:W-:Y:S01]  /*16500*/  MOV R13, R2 ;  /* 0x00000002000d7202 */ /* 0x000fe20000000f00 */
[----:B--2---:R-:W-:Y:S02]  /*16510*/  IMAD.MOV.U32 R11, RZ, RZ, 0x1f ;  /* 0x0000001fff0b7424 */ /* 0x004fe400078e00ff */
[----:B------:R-:W-:-:S07]  /*16520*/  IMAD.MOV.U32 R15, RZ, RZ, -0x1 ;  /* 0xffffffffff0f7424 */ /* 0x000fce00078e00ff */
[----:B01-3--:R-:W-:Y:S05]  /*16530*/  WARPSYNC.COLLECTIVE R15, `(.L_x_3421) ;  /* 0x000000000f087348 */ /* 0x00bfea0003c00000 */
[----:B------:R2:W4:Y:S02]  /*16540*/  SHFL.IDX P6, R14, R13, R12, R11 ;  /* 0x0000000c0d0e7389 */ /* 0x00052400000c000b */
[----:B01234-:R-:W-:Y:S01]  /*16550*/  ENDCOLLECTIVE ;  /* 0x000000000000791b */ /* 0x01ffe20003800000 */
.L_x_3421:
[----:B------:R-:W-:Y:S05]  /*16560*/  BSYNC B0 ;  /* 0x0000000000007941 */ /* 0x000fea0003800000 */
.L_x_3420:
[----:B------:R-:W-:Y:S05]  /*16570*/  BRA `(.L_x_3325) ;  /* 0xffffffdc00f47947 */ /* 0x000fea000383ffff */
.L_x_3330:
[----:B0-----:R0:W1:Y:S02]  /*16580*/  SYNCS.PHASECHK.TRANS64.TRYWAIT P0, [R0+URZ+0x28c20], R3 ;  /* 0x028c2003000075a7 */ /* 0x001064000800017f */
[----:B-1----:R-:W-:Y:S05]  /*16590*/  @!P0 NANOSLEEP.SYNCS 0x989680 ;  /* 0x009896800000895d */ /* 0x002fea0003900000 */
[----:B------:R-:W1:Y:S02]  /*165a0*/  @!P0 SYNCS.PHASECHK.TRANS64 P0, [R0+URZ+0x28c20], R3 ;  /* 0x028c2003000085a7 */ /* 0x000e64000800007f */
[----:B-1----:R-:W-:Y:S05]  /*165b0*/  @!P0 BRA `(.L_x_3330) ;  /* 0xfffffffc00f08947 */ /* 0x002fea000383ffff */
[----:B------:R-:W-:Y:S05]  /*165c0*/  BRA `(.L_x_3422) ;  /* 0xffffffe000d87947 */ /* 0x000fea000383ffff */
.L_x_3331:
[----:B------:R-:W1:Y:S01]  /*165d0*/  S2R R2, SR_TID.X ;  /* 0x0000000000027919 */ /* 0x000e620000002100 */
[----:B------:R-:W-:Y:S01]  /*165e0*/  BSSY B0, `(.L_x_3423) ;  /* 0x000000a000007945 */ /* 0x000fe20003800000 */
[----:B------:R-:W-:Y:S01]  /*165f0*/  IMAD.MOV.U32 R12, RZ, RZ, RZ ;  /* 0x000000ffff0c7224 */ /* 0x000fe200078e00ff */
[----:B------:R-:W-:Y:S01]  /*16600*/  MOV R15, 0xffffffff ;  /* 0xffffffff000f7802 */ /* 0x000fe20000000f00 */
[----:B--2---:R-:W-:Y:S01]  /*16610*/  IMAD.MOV.U32 R11, RZ, RZ, 0x1f ;  /* 0x0000001fff0b7424 */ /* 0x004fe200078e00ff */
[----:B-1----:R-:W-:-:S04]  /*16620*/  SHF.R.U32.HI R2, RZ, 0x5, R2 ;  /* 0x00000005ff027819 */ /* 0x002fc80000011602 */
[----:B------:R-:W-:-:S04]  /*16630*/  LOP3.LUT R2, R2, 0x3, RZ, 0xc0, !PT ;  /* 0x0000000302027812 */ /* 0x000fc800078ec0ff */
[----:B------:R-:W-:-:S07]  /*16640*/  MOV R13, R2 ;  /* 0x00000002000d7202 */ /* 0x000fce0000000f00 */
[----:B0-----:R-:W-:Y:S05]  /*16650*/  WARPSYNC.COLLECTIVE R15, `(.L_x_3424) ;  /* 0x000000000f087348 */ /* 0x001fea0003c00000 */
[----:B------:R1:W2:Y:S02]  /*16660*/  SHFL.IDX P6, R14, R13, R12, R11 ;  /* 0x0000000c0d0e7389 */ /* 0x0002a400000c000b */
[----:B012---:R-:W-:Y:S01]  /*16670*/  ENDCOLLECTIVE ;  /* 0x000000000000791b */ /* 0x007fe20003800000 */
.L_x_3424:
[----:B------:R-:W-:Y:S05]  /*16680*/  BSYNC B0 ;  /* 0x0000000000007941 */ /* 0x000fea0003800000 */
.L_x_3423:
[----:B------:R-:W-:Y:S05]  /*16690*/  BRA `(.L_x_3425) ;  /* 0xffffffe000c07947 */ /* 0x000fea000383ffff */
.L_x_3332:
[----:B------:R-:W-:Y:S01]  /*166a0*/  BSSY B0, `(.L_x_3426) ;  /* 0x0000006000007945 */ /* 0x000fe20003800000 */
[----:B------:R-:W-:-:S07]  /*166b0*/  IMAD.MOV.U32 R15, RZ, RZ, -0x1 ;  /* 0xffffffffff0f7424 */ /* 0x000fce00078e00ff */
[----:B012---:R-:W-:Y:S05]  /*166c0*/  WARPSYNC.COLLECTIVE R15, `(.L_x_3427) ;  /* 0x000000000f0c7348 */ /* 0x007fea0003c00000 */
[----:B------:R-:W-:Y:S02]  /*166d0*/  ELECT P6, UR62, PT ;  /* 0x00000000003e782f */ /* 0x000fe400038c0000 */
[----:B------:R-:W-:Y:S01]  /*166e0*/  MOV R14, UR62 ;  /* 0x0000003e000e7c02 */ /* 0x000fe20008000f00 */
[----:B012---:R-:W-:Y:S10]  /*166f0*/  ENDCOLLECTIVE ;  /* 0x000000000000791b */ /* 0x007ff40003800000 */
.L_x_3427:
[----:B------:R-:W-:Y:S05]  /*16700*/  BSYNC B0 ;  /* 0x0000000000007941 */ /* 0x000fea0003800000 */
.L_x_3426:
[----:B------:R-:W-:Y:S05]  /*16710*/  BRA `(.L_x_3428) ;  /* 0xffffffe000b47947 */ /* 0x000fea000383ffff */
.L_x_3334:
[----:B0-----:R0:W1:Y:S02]  /*16720*/  SYNCS.PHASECHK.TRANS64.TRYWAIT P0, [R6+URZ], R5 ;  /* 0x00000005060075a7 */ /* 0x001064000800017f */
[----:B-1----:R-:W-:Y:S05]  /*16730*/  @!P0 NANOSLEEP.SYNCS 0x989680 ;  /* 0x009896800000895d */ /* 0x002fea0003900000 */
[----:B------:R-:W1:Y:S02]  /*16740*/  @!P0 SYNCS.PHASECHK.TRANS64 P0, [R6+URZ], R5 ;  /* 0x00000005060085a7 */ /* 0x000e64000800007f */
[----:B-1----:R-:W-:Y:S05]  /*16750*/  @!P0 BRA `(.L_x_3334) ;  /* 0xfffffffc00f08947 */ /* 0x002fea000383ffff */
[----:B------:R-:W-:Y:S05]  /*16760*/  BRA `(.L_x_3429) ;  /* 0xffffffe000f07947 */ /* 0x000fea000383ffff */
.L_x_3335:
[----:B-1----:R1:W3:Y:S02]  /*16770*/  SYNCS.PHASECHK.TRANS64.TRYWAIT P0, [R7+URZ], R2 ;  /* 0x00000002070075a7 */ /* 0x0022e4000800017f */
[----:B---3--:R-:W-:Y:S05]  /*16780*/  @!P0 NANOSLEEP.SYNCS 0x989680 ;  /* 0x009896800000895d */ /* 0x008fea0003900000 */
[----:B------:R-:W3:Y:S02]  /*16790*/  @!P0 SYNCS.PHASECHK.TRANS64 P0, [R7+URZ], R2 ;  /* 0x00000002070085a7 */ /* 0x000ee4000800007f */
[----:B---3--:R-:W-:Y:S05]  /*167a0*/  @!P0 BRA `(.L_x_3335) ;  /* 0xfffffffc00f08947 */ /* 0x008fea000383ffff */
[----:B------:R-:W-:Y:S05]  /*167b0*/  BRA `(.L_x_3430) ;  /* 0xffffffe000e47947 */ /* 0x000fea000383ffff */
.L_x_3337:
[----:B---3--:R3:W4:Y:S02]  /*167c0*/  SYNCS.PHASECHK.TRANS64.TRYWAIT P0, [R4+URZ], R5 ;  /* 0x00000005040075a7 */ /* 0x008724000800017f */
[----:B----4-:R-:W-:Y:S05]  /*167d0*/  @!P0 NANOSLEEP.SYNCS 0x989680 ;  /* 0x009896800000895d */ /* 0x010fea0003900000 */
[----:B------:R-:W4:Y:S02]  /*167e0*/  @!P0 SYNCS.PHASECHK.TRANS64 P0, [R4+URZ], R5 ;  /* 0x00000005040085a7 */ /* 0x000f24000800007f */
[----:B----4-:R-:W-:Y:S05]  /*167f0*/  @!P0 BRA `(.L_x_3337) ;  /* 0xfffffffc00f08947 */ /* 0x010fea000383ffff */
[----:B------:R-:W-:Y:S05]  /*16800*/  BRA `(.L_x_3431) ;  /* 0xffffffe000ec7947 */ /* 0x000fea000383ffff */
.L_x_3432:
        /* <DEDUP_REMOVED lines=15> */
.L_x_11944:


//--------------------- .text._ZN7cutlass13device_kernelIN5flash11enable_sm90INS1_16FlashAttnFwdSm90INS1_25CollectiveMainloopFwdSm90ILi2EN4cute5tupleIJNS5_1CILi1EEES8_S8_EEENS6_IJNS7_ILi64EEESA_SA_EEELi512ENS_6half_tEfNS_4arch4Sm90ELb0ELb0ELb1ELb1ELb0ELb0ELb1ELb0ELb0ELb0ELb0ELb0EEENS1_21CollectiveEpilogueFwdINS6_IJSA_NS7_ILi512EEESA_EEES9_SC_SE_Li256ELb1ELb0ELb0ELb0EEENS1_36VarlenDynamicPersistentTileSchedulerILi64ELi64ELi256ELi32ELb0ELb0ELb1ELb0ELb1ELb1EEEEEEEEEvNT_6ParamsE --------------------------
	.section	.text._ZN7cutlass13device_kernelIN5flash11enable_sm90INS1_16FlashAttnFwdSm90INS1_25CollectiveMainloopFwdSm90ILi2EN4cute5tupleIJNS5_1CILi1EEES8_S8_EEENS6_IJNS7_ILi64EEESA_SA_EEELi512ENS_6half_tEfNS_4arch4Sm90ELb0ELb0ELb1ELb1ELb0ELb0ELb1ELb0ELb0ELb0ELb0ELb0EEENS1_21CollectiveEpilogueFwdINS6_IJSA_NS7_ILi512EEESA_EEES9_SC_SE_Li256ELb1ELb0ELb0ELb0EEENS1_36VarlenDynamicPersistentTileSchedulerILi64ELi64ELi256ELi32ELb0ELb0ELb1ELb0ELb1ELb1EEEEEEEEEvNT_6ParamsE,"ax",@progbits
	.align	128
.text._ZN7cutlass13device_kernelIN5flash11enable_sm90INS1_16FlashAttnFwdSm90INS1_25CollectiveMainloopFwdSm90ILi2EN4cute5tupleIJNS5_1CILi1EEES8_S8_EEENS6_IJNS7_ILi64EEESA_SA_EEELi512ENS_6half_tEfNS_4arch4Sm90ELb0ELb0ELb1ELb1ELb0ELb0ELb1ELb0ELb0ELb0ELb0ELb0EEENS1_21CollectiveEpilogueFwdINS6_IJSA_NS7_ILi512EEESA_EEES9_SC_SE_Li256ELb1ELb0ELb0ELb0EEENS1_36VarlenDynamicPersistentTileSchedulerILi64ELi64ELi256ELi32ELb0ELb0ELb1ELb0ELb1ELb1EEEEEEEEEvNT_6ParamsE:
        .type           _ZN7cutlass13device_kernelIN5flash11enable_sm90INS1_16FlashAttnFwdSm90INS1_25CollectiveMainloopFwdSm90ILi2EN4cute5tupleIJNS5_1CILi1EEES8_S8_EEENS6_IJNS7_ILi64EEESA_SA_EEELi512ENS_6half_tEfNS_4arch4Sm90ELb0ELb0ELb1ELb1ELb0ELb0ELb1ELb0ELb0ELb0ELb0ELb0EEENS1_21CollectiveEpilogueFwdINS6_IJSA_NS7_ILi512EEESA_EEES9_SC_SE_Li256ELb1ELb0ELb0ELb0EEENS1_36VarlenDynamicPersistentTileSchedulerILi64ELi64ELi256ELi32ELb0ELb0ELb1ELb0ELb1ELb1EEEEEEEEEvNT_6ParamsE,@function
        .size           _ZN7cutlass13device_kernelIN5flash11enable_sm90INS1_16FlashAttnFwdSm90INS1_25CollectiveMainloopFwdSm90ILi2EN4cute5tupleIJNS5_1CILi1EEES8_S8_EEENS6_IJNS7_ILi64EEESA_SA_EEELi512ENS_6half_tEfNS_4arch4Sm90ELb0ELb0ELb1ELb1ELb0ELb0ELb1ELb0ELb0ELb0ELb0ELb0EEENS1_21CollectiveEpilogueFwdINS6_IJSA_NS7_ILi512EEESA_EEES9_SC_SE_Li256ELb1ELb0ELb0ELb0EEENS1_36VarlenDynamicPersistentTileSchedulerILi64ELi64ELi256ELi32ELb0ELb0ELb1ELb0ELb1ELb1EEEEEEEEEvNT_6ParamsE,(.L_x_11945 - _ZN7cutlass13device_kernelIN5flash11enable_sm90INS1_16FlashAttnFwdSm90INS1_25CollectiveMainloopFwdSm90ILi2EN4cute5tupleIJNS5_1CILi1EEES8_S8_EEENS6_IJNS7_ILi64EEESA_SA_EEELi512ENS_6half_tEfNS_4arch4Sm90ELb0ELb0ELb1ELb1ELb0ELb0ELb1ELb0ELb0ELb0ELb0ELb0EEENS1_21CollectiveEpilogueFwdINS6_IJSA_NS7_ILi512EEESA_EEES9_SC_SE_Li256ELb1ELb0ELb0ELb0EEENS1_36VarlenDynamicPersistentTileSchedulerILi64ELi64ELi256ELi32ELb0ELb0ELb1ELb0ELb1ELb1EEEEEEEEEvNT_6ParamsE)
        .other          _ZN7cutlass13device_kernelIN5flash11enable_sm90INS1_16FlashAttnFwdSm90INS1_25CollectiveMainloopFwdSm90ILi2EN4cute5tupleIJNS5_1CILi1EEES8_S8_EEENS6_IJNS7_ILi64EEESA_SA_EEELi512ENS_6half_tEfNS_4arch4Sm90ELb0ELb0ELb1ELb1ELb0ELb0ELb1ELb0ELb0ELb0ELb0ELb0EEENS1_21CollectiveEpilogueFwdINS6_IJSA_NS7_ILi512EEESA_EEES9_SC_SE_Li256ELb1ELb0ELb0ELb0EEENS1_36VarlenDynamicPersistentTileSchedulerILi64ELi64ELi256ELi32ELb0ELb0ELb1ELb0ELb1ELb1EEEEEEEEEvNT_6ParamsE,@"STO_CUDA_ENTRY STV_DEFAULT"
_ZN7cutlass13device_kernelIN5flash11enable_sm90INS1_16FlashAttnFwdSm90INS1_25CollectiveMainloopFwdSm90ILi2EN4cute5tupleIJNS5_1CILi1EEES8_S8_EEENS6_IJNS7_ILi64EEESA_SA_EEELi512ENS_6half_tEfNS_4arch4Sm90ELb0ELb0ELb1ELb1ELb0ELb0ELb1ELb0ELb0ELb0ELb0ELb0EEENS1_21CollectiveEpilogueFwdINS6_IJSA_NS7_ILi512EEESA_EEES9_SC_SE_Li256ELb1ELb0ELb0ELb0EEENS1_36VarlenDynamicPersistentTileSchedulerILi64ELi64ELi256ELi32ELb0ELb0ELb1ELb0ELb1ELb1EEEEEEEEEvNT_6ParamsE:
        /* <DEDUP_REMOVED lines=22> */
[----:B0-----:R-:W-:Y:S01]  /*0160*/  NOP ;  /* 0x0000000000007918 */ /* 0x001fe20000000000 */
.L_x_3434:
[----:B------:R-:W-:Y:S05]  /*0170*/  BSYNC B0 ;  /* 0x0000000000007941 */ /* 0x000fea0003800000 */
.L_x_3433:
        /* <DEDUP_REMOVED lines=12> */
[----:B------:R-:W-:Y:S01]  /*0240*/  VOTEU.ANY UP2, P0 ;  /* 0x00000000003f7886 */ /* 0x000fe20000040100 */
        /* <DEDUP_REMOVED lines=8> */
[----:B-1----:R0:W1:Y:S01]  /*02d0*/  @UP0 SYNCS.EXCH.64 URZ, [UR8+0x38800], UR4 ;  /* 0x03880004083f05b2 */ /* 0x0020620008000100 */
[----:B------:R0:W2:Y:S05]  /*02e0*/  @UP1 SYNCS.EXCH.64 URZ, [UR8+0x38810], UR4 ;  /* 0x03881004083f15b2 */ /* 0x0000aa0008000100 */
[----:B------:R0:W3:Y:S02]  /*02f0*/  @UP2 SYNCS.EXCH.64 URZ, [UR8+0x38820], UR6 ;  /* 0x03882006083f25b2 */ /* 0x0000e40008000100 */
        /* <DEDUP_REMOVED lines=13> */
[----:B------:R0:W0:Y:S01]  /*03d0*/  SYNCS.EXCH.64 URZ, [UR6+0x38848], UR4 ;  /* 0x03884804063f75b2 */ /* 0x0000220008000100 */
[----:B------:R-:W-:Y:S01]  /*03e0*/  NOP ;  /* 0x0000000000007918 */ /* 0x000fe20000000000 */
.L_x_3435:
        /* <DEDUP_REMOVED lines=22> */
.L_x_3436:
        /* <DEDUP_REMOVED lines=18> */
.L_x_3437:
        /* <DEDUP_REMOVED lines=22> */
.L_x_3438:
        /* <DEDUP_REMOVED lines=22> */
.L_x_3439:
[----:B------:R-:W-:Y:S01]  /*0930*/  ISETP.NE.AND P0, PT, R3, RZ, PT ;  /* 0x000000ff0300720c */ /* 0x000fe20003f05270 */
[----:B------:R-:W-:Y:S01]  /*0940*/  NOP ;  /* 0x0000000000007918 */ /* 0x000fe20000000000 */
[----:B01234-:R-:W-:Y:S11]  /*0950*/  BAR.SYNC.DEFER_BLOCKING 0x0 ;  /* 0x0000000000007b1d */ /* 0x01fff60000010000 */
[----:B------:R-:W-:Y:S05]  /*0960*/  @!P0 BRA `(.L_x_3440) ;  /* 0x000000b000d08947 */ /* 0x000fea0003800000 */
.L_x_3441:
        /* <DEDUP_REMOVED lines=22> */
[----:B------:R-:W-:Y:S01]  /*0ad0*/  UMOV UR36, URZ ;  /* 0x0000003f00247c82 */ /* 0x000fe20008000000 */
[----:B------:R-:W-:Y:S01]  /*0ae0*/  UMOV UR41, URZ ;  /* 0x0000003f00297c82 */ /* 0x000fe20008000000 */
        /* <DEDUP_REMOVED lines=8> */
[----:B------:R-:W-:Y:S01]  /*0b70*/  SHF.R.S32.HI R5, RZ, 0x1f, R6 ;  /* 0x0000001fff057819 */ /* 0x000fe20000011406 */
[----:B------:R-:W-:Y:S01]  /*0b80*/  IMAD.IADD R6, R191, 0x1, -R2 ;  /* 0x00000001bf067824 */ /* 0x000fe200078e0a02 */
[----:B------:R-:W-:Y:S01]  /*0b90*/  LEA.HI R4, R0, R191, RZ, 0x7 ;  /* 0x000000bf00047211 */ /* 0x000fe200078f38ff */
[----:B------:R-:W-:Y:S01]  /*0ba0*/  IMAD.IADD R9, R3, 0x1, -R8 ;  /* 0x0000000103097824 */ /* 0x000fe200078e0a08 */
[----:B------:R-:W-:Y:S02]  /*0bb0*/  LEA.HI R5, R5, R12, RZ, 0x2 ;  /* 0x0000000c05057211 */ /* 0x000fe400078f10ff */
[----:B------:R-:W-:Y:S01]  /*0bc0*/  SHF.R.S32.HI R3, RZ, 0x1f, R6 ;  /* 0x0000001fff037819 */ /* 0x000fe20000011406 */
[----:B------:R-:W-:Y:S01]  /*0bd0*/  IMAD.SHL.U32 R9, R9, 0x8, RZ ;  /* 0x0000000809097824 */ /* 0x000fe200078e00ff */
[----:B------:R-:W-:-:S02]  /*0be0*/  SHF.R.S32.HI R189, RZ, 0x7, R4 ;  /* 0x00000007ffbd7819 */ /* 0x000fc40000011404 */
[----:B------:R-:W-:Y:S02]  /*0bf0*/  LOP3.LUT R7, R5, 0x3ffffc, RZ, 0xc0, !PT ;  /* 0x003ffffc05077812 */ /* 0x000fe400078ec0ff */
        /* <DEDUP_REMOVED lines=9> */
[----:B------:R-:W-:Y:S01]  /*0c90*/  LOP3.LUT R11, R10, 0x7ffffe00, RZ, 0xc0, !PT ;  /* 0x7ffffe000a0b7812 */ /* 0x000fe200078ec0ff */
[----:B------:R-:W-:Y:S01]  /*0ca0*/  IMAD.U32 R190, R190, 0x40, R9 ;  /* 0x00000040bebe7824 */ /* 0x000fe200078e0009 */
[----:B------:R-:W-:Y:S01]  /*0cb0*/  SHF.R.S32.HI R3, RZ, 0x1f, R2 ;  /* 0x0000001fff037819 */ /* 0x000fe20000011402 */
[C---:B------:R-:W-:Y:S01]  /*0cc0*/  IMAD.SHL.U32 R10, R8.reuse, 0x40, RZ ;  /* 0x00000040080a7824 */ /* 0x040fe200078e00ff */
[----:B------:R-:W-:Y:S01]  /*0cd0*/  R2P PR, R8, 0x6 ;  /* 0x0000000608007804 */ /* 0x000fe20000000000 */
[----:B------:R-:W-:Y:S01]  /*0ce0*/  IMAD R11, R12, 0x400, R11 ;  /* 0x000004000c0b7824 */ /* 0x000fe200078e020b */
[----:B------:R-:W-:Y:S02]  /*0cf0*/  LEA.HI R5, R3, R2, RZ, 0x2 ;  /* 0x0000000203057211 */ /* 0x000fe400078f10ff */
[----:B------:R-:W-:Y:S02]  /*0d00*/  LOP3.LUT R10, R10, 0x1c0, RZ, 0xc0, !PT ;  /* 0x000001c00a0a7812 */ /* 0x000fe400078ec0ff */
[----:B------:R-:W-:-:S02]  /*0d10*/  SHF.R.S32.HI R6, RZ, 0x2, R5 ;  /* 0x00000002ff067819 */ /* 0x000fc40000011405 */
[----:B------:R-:W-:Y:S02]  /*0d20*/  LOP3.LUT R9, R10, 0x8, R9, 0xf8, !PT ;  /* 0x000000080a097812 */ /* 0x000fe400078ef809 */
[----:B------:R-:W-:Y:S02]  /*0d30*/  SHF.R.S32.HI R7, RZ, 0x1f, R5 ;  /* 0x0000001fff077819 */ /* 0x000fe40000011405 */
[----:B------:R-:W-:Y:S02]  /*0d40*/  SHF.R.U32.HI R10, RZ, 0x3, R10 ;  /* 0x00000003ff0a7819 */ /* 0x000fe4000001160a */
[----:B------:R-:W-:Y:S02]  /*0d50*/  LEA.HI R7, R7, R6, RZ, 0x3 ;  /* 0x0000000607077211 */ /* 0x000fe400078f18ff */
[----:B------:R-:W-:Y:S02]  /*0d60*/  LOP3.LUT R10, R9, R10, RZ, 0x3c, !PT ;  /* 0x0000000a090a7212 */ /* 0x000fe400078e3cff */
[----:B------:R-:W-:-:S02]  /*0d70*/  LEA.HI R3, R3, R2, RZ, 0x5 ;  /* 0x0000000203037211 */ /* 0x000fc400078f28ff */
[----:B------:R-:W-:Y:S01]  /*0d80*/  LOP3.LUT R7, R7, 0xfffffff8, RZ, 0xc0, !PT ;  /* 0xfffffff807077812 */ /* 0x000fe200078ec0ff */
[----:B------:R-:W-:Y:S01]  /*0d90*/  IMAD.IADD R10, R11, 0x1, R10 ;  /* 0x000000010b0a7824 */ /* 0x000fe200078e020a */
[----:B------:R-:W-:Y:S02]  /*0da0*/  SHF.R.S32.HI R3, RZ, 0x5, R3 ;  /* 0x00000005ff037819 */ /* 0x000fe40000011403 */
[----:B------:R-:W-:Y:S02]  /*0db0*/  IADD3 R6, R6, -R7, RZ ;  /* 0x8000000706067210 */ /* 0x000fe40007ffe0ff */
[----:B------:R-:W-:Y:S02]  /*0dc0*/  LEA.HI R0, R0, R191, RZ, 0x3 ;  /* 0x000000bf00007211 */ /* 0x000fe400078f18ff */
[----:B------:R-:W-:Y:S01]  /*0dd0*/  LEA.HI R4, R4, R189, RZ, 0x1 ;  /* 0x000000bd04047211 */ /* 0x000fe200078f08ff */
[----:B------:R-:W-:Y:S01]  /*0de0*/  IMAD R17, R3, 0x10, R6 ;  /* 0x0000001003117824 */ /* 0x000fe200078e0206 */
[----:B------:R-:W-:-:S02]  /*0df0*/  LEA R184, R10, UR37, 0x1 ;  /* 0x000000250ab87c11 */ /* 0x000fc4000f8e08ff */
[----:B------:R-:W-:Y:S02]  /*0e00*/  LOP3.LUT R5, R5, 0x7ffffffc, RZ, 0xc0, !PT ;  /* 0x7ffffffc05057812 */ /* 0x000fe400078ec0ff */
[----:B------:R-:W-:Y:S01]  /*0e10*/  LOP3.LUT R6, R0, 0x1ffffff8, RZ, 0xc0, !PT ;  /* 0x1ffffff800067812 */ /* 0x000fe200078ec0ff */
[----:B------:R-:W-:Y:S01]  /*0e20*/  VIADD R187, R184, 0x36400 ;  /* 0x00036400b8bb7836 */ /* 0x000fe20000000000 */
[----:B------:R-:W-:Y:S01]  /*0e30*/  LOP3.LUT R4, R4, 0xfffffe, RZ, 0xc0, !PT ;  /* 0x00fffffe04047812 */ /* 0x000fe200078ec0ff */
[----:B------:R-:W-:Y:S01]  /*0e40*/  IMAD.IADD R22, R2, 0x1, -R5 ;  /* 0x0000000102167824 */ /* 0x000fe200078e0a05 */
[----:B------:R-:W-:Y:S01]  /*0e50*/  SEL R186, R186, 0xffffffe0, !P1 ;  /* 0xffffffe0baba7807 */ /* 0x000fe20004800000 */
[----:B------:R-:W-:Y:S01]  /*0e60*/  IMAD.IADD R6, R191, 0x1, -R6 ;  /* 0x00000001bf067824 */ /* 0x000fe200078e0a06 */
[----:B------:R-:W-:Y:S01]  /*0e70*/  IADD3 R185, R184, 0x36440, RZ ;  /* 0x00036440b8b97810 */ /* 0x000fe20007ffe0ff */
[----:B------:R-:W-:Y:S01]  /*0e80*/  IMAD.IADD R4, R189, 0x1, -R4 ;  /* 0x00000001bd047824 */ /* 0x000fe200078e0a04 */
[----:B------:R-:W-:Y:S01]  /*0e90*/  MOV R7, R15 ;  /* 0x0000000f00077202 */ /* 0x000fe20000000f00 */
[C---:B------:R-:W-:Y:S01]  /*0ea0*/  @P2 VIADD R185, R187.reuse, 0xffffffc0 ;  /* 0xffffffc0bbb92836 */ /* 0x040fe20000000000 */
[----:B------:R-:W-:Y:S01]  /*0eb0*/  SHF.R.S32.HI R18, RZ, 0x3, R0 ;  /* 0x00000003ff127819 */ /* 0x000fe20000011400 */
[----:B------:R-:W-:Y:S01]  /*0ec0*/  IMAD.IADD R187, R187, 0x1, R186 ;  /* 0x00000001bbbb7824 */ /* 0x000fe200078e02ba */
[----:B------:R-:W-:Y:S01]  /*0ed0*/  SHF.L.U32 R22, R22, 0x1, RZ ;  /* 0x0000000116167819 */ /* 0x000fe200000006ff */
[----:B------:R-:W-:-:S02]  /*0ee0*/  IMAD.MOV.U32 R5, RZ, RZ, R13 ;  /* 0x000000ffff057224 */ /* 0x000fc400078e000d */
[----:B------:R-:W-:Y:S02]  /*0ef0*/  IMAD.MOV.U32 R2, RZ, RZ, RZ ;  /* 0x000000ffff027224 */ /* 0x000fe400078e00ff */
[----:B------:R-:W-:Y:S02]  /*0f00*/  IMAD.SHL.U32 R16, R6, 0x8, RZ ;  /* 0x0000000806107824 */ /* 0x000fe400078e00ff */
[----:B------:R-:W-:Y:S02]  /*0f10*/  IMAD.SHL.U32 R23, R4, 0x100, RZ ;  /* 0x0000010004177824 */ /* 0x000fe400078e00ff */
[----:B------:R-:W-:-:S07]  /*0f20*/  IMAD.IADD R186, R186, 0x1, R185 ;  /* 0x00000001baba7824 */ /* 0x000fce00078e02b9 */
.L_x_3480:
[----:B0-2---:R-:W0:Y:S01]  /*0f30*/  LDC.64 R8, c[0x0][0xd60] ;  /* 0x00035800ff087b82 */ /* 0x005e220000000a00 */
[----:B------:R-:W-:Y:S01]  /*0f40*/  ULDC.64 UR10, c[0x0][0x208] ;  /* 0x00008200000a7ab9 */ /* 0x000fe20000000a00 */
        /* <DEDUP_REMOVED lines=8> */
[----:B------:R-:W-:Y:S01]  /*0fd0*/  PLOP3.LUT P0, PT, PT, PT, UP0, 0x80, 0x0 ;  /* 0x000000000000781c */ /* 0x000fe20003f0f008 */
[----:B------:R-:W-:Y:S01]  /*0fe0*/  UMOV UR39, UR5 ;  /* 0x0000000500277c82 */ /* 0x000fe20008000000 */
        /* <DEDUP_REMOVED lines=22> */
[----:B-1-3--:R-:W-:Y:S05]  /*1150*/  @P0 BRA `(.L_x_3442) ;  /* 0x0000000000300947 */ /* 0x00afea0003800000 */
[----:B------:R-:W-:Y:S02]  /*1160*/  ULDC.64 UR4, c[0x0][0xb00] ;  /* 0x0002c00000047ab9 */ /* 0x000fe40000000a00 */
[----:B------:R-:W-:-:S04]  /*1170*/  ISETP.NE.U32.AND P0, PT, RZ, UR4, PT ;  /* 0x00000004ff007c0c */ /* 0x000fc8000bf05070 */
[----:B------:R-:W-:-:S13]  /*1180*/  ISETP.NE.AND.EX P0, PT, RZ, UR5, PT, P0 ;  /* 0x00000005ff007c0c */ /* 0x000fda000bf05300 */
[----:B------:R-:W-:Y:S05]  /*1190*/  @!P0 BRA `(.L_x_3442) ;  /* 0x0000000000208947 */ /* 0x000fea0003800000 */
[----:B------:R-:W-:Y:S01]  /*11a0*/  ULDC.64 UR4, c[0x0][0xb00] ;  /* 0x0002c00000047ab9 */ /* 0x000fe20000000a00 */
[----:B------:R-:W-:Y:S01]  /*11b0*/  ULDC.64 UR6, c[0x0][0x208] ;  /* 0x0000820000067ab9 */ /* 0x000fe20000000a00 */
[----:B------:R-:W-:-:S06]  /*11c0*/  UIMAD.WIDE UR4, UR38, 0x4, UR4 ;  /* 0x00000004260478a5 */ /* 0x000fcc000f8e0204 */
[----:B0-----:R-:W-:Y:S01]  /*11d0*/  IMAD.U32 R6, RZ, RZ, UR4 ;  /* 0x00000004ff067e24 */ /* 0x001fe2000f8e00ff */
[----:B------:R-:W-:-:S05]  /*11e0*/  MOV R7, UR5 ;  /* 0x0000000500077c02 */ /* 0x000fca0008000f00 */
[----:B-----5:R-:W2:Y:S04]  /*11f0*/  LDG.E R152, desc[UR6][R6.64] ;  /* 0x0000000606987981 */ /* 0x020ea8000c1e1900 */
[----:B------:R-:W2:Y:S02]  /*1200*/  LDG.E R9, desc[UR6][R6.64+0x4] ;  /* 0x0000040606097981 */ /* 0x000ea4000c1e1900 */
[----:B--2---:R-:W-:-:S07]  /*1210*/  IMAD.IADD R152, R9, 0x1, -R152 ;  /* 0x0000000109987824 */ /* 0x004fce00078e0a98 */
.L_x_3442:
[----:B------:R-:W2:Y:S01]  /*1220*/  LDL R4, [R1] ;  /* 0x0000000001047983 */ /* 0x000ea20000100800 */
[----:B-----5:R-:W-:Y:S01]  /*1230*/  IMAD.IADD R152, R152, 0x1, -R3 ;  /* 0x0000000198987824 */ /* 0x020fe200078e0a03 */
[----:B------:R-:W-:Y:S01]  /*1240*/  CS2R R150, SRZ ;  /* 0x0000000000967805 */ /* 0x000fe2000001ff00 */
[----:B------:R-:W-:Y:S01]  /*1250*/  IMAD.MOV.U32 R188, RZ, RZ, R5 ;  /* 0x000000ffffbc7224 */ /* 0x000fe200078e0005 */
[----:B------:R-:W-:Y:S01]  /*1260*/  CS2R R148, SRZ ;  /* 0x0000000000947805 */ /* 0x000fe2000001ff00 */
[----:B------:R-:W-:Y:S01]  /*1270*/  VIADD R0, R152, 0x3f ;  /* 0x0000003f98007836 */ /* 0x000fe20000000000 */
[----:B------:R-:W-:Y:S01]  /*1280*/  CS2R R174, SRZ ;  /* 0x0000000000ae7805 */ /* 0x000fe2000001ff00 */
[----:B------:R-:W-:Y:S01]  /*1290*/  IMAD.MOV.U32 R176, RZ, RZ, RZ ;  /* 0x000000ffffb07224 */ /* 0x000fe200078e00ff */
[----:B------:R-:W-:Y:S02]  /*12a0*/  CS2R R144, SRZ ;  /* 0x0000000000907805 */ /* 0x000fe4000001ff00 */
[----:B------:R-:W-:-:S02]  /*12b0*/  CS2R R142, SRZ ;  /* 0x00000000008e7805 */ /* 0x000fc4000001ff00 */
[----:B------:R-:W-:Y:S02]  /*12c0*/  SHF.R.S32.HI R3, RZ, 0x1f, R0 ;  /* 0x0000001fff037819 */ /* 0x000fe40000011400 */
[----:B------:R-:W-:Y:S02]  /*12d0*/  CS2R R140, SRZ ;  /* 0x00000000008c7805 */ /* 0x000fe4000001ff00 */
[----:B------:R-:W-:Y:S02]  /*12e0*/  CS2R R138, SRZ ;  /* 0x00000000008a7805 */ /* 0x000fe4000001ff00 */
[----:B------:R-:W-:Y:S02]  /*12f0*/  CS2R R136, SRZ ;  /* 0x0000000000887805 */ /* 0x000fe4000001ff00 */
[----:B------:R-:W-:Y:S01]  /*1300*/  LEA.HI R173, R3, R0, RZ, 0x6 ;  /* 0x0000000003ad7211 */ /* 0x000fe200078f30ff */
[----:B------:R-:W-:Y:S01]  /*1310*/  IMAD.MOV.U32 R0, RZ, RZ, RZ ;  /* 0x000000ffff007224 */ /* 0x000fe200078e00ff */
[----:B------:R-:W-:-:S02]  /*1320*/  MOV R3, RZ ;  /* 0x000000ff00037202 */ /* 0x000fc40000000f00 */
[----:B------:R-:W-:Y:S02]  /*1330*/  CS2R R134, SRZ ;  /* 0x0000000000867805 */ /* 0x000fe4000001ff00 */
[----:B------:R-:W-:Y:S01]  /*1340*/  CS2R R132, SRZ ;  /* 0x0000000000847805 */ /* 0x000fe2000001ff00 */
[----:B------:R-:W-:Y:S01]  /*1350*/  IMAD.MOV.U32 R172, RZ, RZ, RZ ;  /* 0x000000ffffac7224 */ /* 0x000fe200078e00ff */
        /* <DEDUP_REMOVED lines=17> */
[----:B------:R-:W-:Y:S01]  /*1470*/  IMAD.MOV.U32 R153, RZ, RZ, RZ ;  /* 0x000000ffff997224 */ /* 0x000fe200078e00ff */
        /* <DEDUP_REMOVED lines=34> */
[----:B------:R-:W-:-:S02]  /*16a0*/  MOV R20, RZ ;  /* 0x000000ff00147202 */ /* 0x000fc40000000f00 */
[----:B0-----:R-:W-:Y:S02]  /*16b0*/  CS2R R8, SRZ ;  /* 0x0000000000087805 */ /* 0x001fe4000001ff00 */
[----:B------:R-:W-:Y:S02]  /*16c0*/  SHF.R.S32.HI R173, RZ, 0x6, R173 ;  /* 0x00000006ffad7819 */ /* 0x000fe400000114ad */
[----:B--2---:R-:W-:-:S13]  /*16d0*/  ISETP.NE.AND P0, PT, R4, 0x1, PT ;  /* 0x000000010400780c */ /* 0x004fda0003f05270 */
[----:B------:R-:W-:Y:S05]  /*16e0*/  @!P0 BRA `(.L_x_3443) ;  /* 0x0000001400d48947 */ /* 0x000fea0003800000 */
[----:B------:R-:W-:Y:S02]  /*16f0*/  ISETP.GE.AND P1, PT, R152, 0x1, PT ;  /* 0x000000019800780c */ /* 0x000fe40003f26270 */
[----:B------:R-:W-:-:S11]  /*1700*/  PLOP3.LUT P0, PT, PT, PT, PT, 0x80, 0x0 ;  /* 0x000000000000781c */ /* 0x000fd60003f0f070 */
[----:B------:R-:W-:Y:S05]  /*1710*/  @!P1 BRA `(.L_x_3444) ;  /* 0x0000007800fc9947 */ /* 0x000fea0003800000 */
[----:B------:R-:W0:Y:S01]  /*1720*/  SHFL.IDX PT, R4, R189, RZ, 0x1f ;  /* 0x00001fffbd047589 */ /* 0x000e2200000e0000 */
[----:B------:R-:W-:Y:S01]  /*1730*/  UMOV UR7, 0x40000040 ;  /* 0x4000004000077882 */ /* 0x000fe20000000000 */
[----:B------:R-:W-:Y:S01]  /*1740*/  UMOV UR9, 0x40000040 ;  /* 0x4000004000097882 */ /* 0x000fe20000000000 */
[----:B------:R-:W-:Y:S01]  /*1750*/  UMOV UR11, 0x40000040 ;  /* 0x40000040000b7882 */ /* 0x000fe20000000000 */
[----:B------:R-:W-:Y:S01]  /*1760*/  BAR.SYNC.DEFER_BLOCKING 0xe, 0x100 ;  /* 0x0384000000007b1d */ /* 0x000fe20000010000 */
[----:B------:R-:W-:-:S05]  /*1770*/  ISETP.GE.AND P0, PT, R152, 0x41, PT ;  /* 0x000000419800780c */ /* 0x000fca0003f06270 */
[----:B------:R-:W-:Y:S01]  /*1780*/  UMOV UR13, 0x40000040 ;  /* 0x40000040000d7882 */ /* 0x000fe20000000000 */
[----:B------:R-:W-:Y:S01]  /*1790*/  UMOV UR15, 0x40000040 ;  /* 0x40000040000f7882 */ /* 0x000fe20000000000 */
[----:B------:R-:W-:Y:S01]  /*17a0*/  UMOV UR17, 0x40000040 ;  /* 0x4000004000117882 */ /* 0x000fe20000000000 */
[----:B------:R-:W-:Y:S01]  /*17b0*/  UMOV UR19, 0x40000040 ;  /* 0x4000004000137882 */ /* 0x000fe20000000000 */
[----:B------:R-:W1:Y:S01]  /*17c0*/  S2R R6, SR_TID.X ;  /* 0x0000000000067919 */ /* 0x000e620000002100 */
[----:B0-----:R-:W-:Y:S01]  /*17d0*/  R2UR UR4, R4 ;  /* 0x00000000040472ca */ /* 0x001fe200000e0000 */
[----:B------:R-:W-:Y:S01]  /*17e0*/  IMAD.U32 R4, RZ, RZ, UR36 ;  /* 0x00000024ff047e24 */ /* 0x000fe2000f8e00ff */
[----:B------:R-:W-:-:S11]  /*17f0*/  WARPGROUP.ARRIVE ;  /* 0x00000000000079c5 */ /* 0x000fd60000000000 */
[----:B------:R-:W-:-:S04]  /*1800*/  ULEA.HI UR5, UR4, UR4, URZ, 0x1 ;  /* 0x0000000404057291 */ /* 0x000fc8000f8f083f */
[----:B------:R-:W-:-:S04]  /*1810*/  ULOP3.LUT UR5, UR5, 0x1fffe, URZ, 0xc0, !UPT ;  /* 0x0001fffe05057892 */ /* 0x000fc8000f8ec03f */
[----:B------:R-:W-:Y:S01]  /*1820*/  UIADD3 UR5, UR4, -UR5, URZ ;  /* 0x8000000504057290 */ /* 0x000fe2000fffe03f */
[----:B-1----:R-:W-:Y:S01]  /*1830*/  LOP3.LUT R5, R6, 0x7f, RZ, 0xc0, !PT ;  /* 0x0000007f06057812 */ /* 0x002fe200078ec0ff */
[----:B------:R-:W-:Y:S02]  /*1840*/  UIADD3 UR4, UR37, 0x36400, URZ ;  /* 0x0003640025047890 */ /* 0x000fe4000fffe03f */
[----:B------:R-:W-:Y:S01]  /*1850*/  ULEA UR5, UR5, UR37, 0xf ;  /* 0x0000002505057291 */ /* 0x000fe2000f8e783f */
[----:B------:R-:W-:Y:S01]  /*1860*/  ISETP.NE.AND P1, PT, R5, RZ, PT ;  /* 0x000000ff0500720c */ /* 0x000fe20003f25270 */
[----:B------:R-:W-:Y:S02]  /*1870*/  USHF.R.U32.HI UR4, URZ, 0x4, UR4 ;  /* 0x000000043f047899 */ /* 0x000fe40008011604 */
[----:B------:R-:W-:Y:S02]  /*1880*/  UIADD3 UR5, UR5, 0x400, URZ ;  /* 0x0000040005057890 */ /* 0x000fe4000fffe03f */
[----:B------:R-:W-:-:S02]  /*1890*/  ULOP3.LUT UR4, UR4, 0x3fff, URZ, 0xc0, !UPT ;  /* 0x00003fff04047892 */ /* 0x000fc4000f8ec03f */
[----:B------:R-:W-:Y:S02]  /*18a0*/  USHF.R.U32.HI UR5, URZ, 0x4, UR5 ;  /* 0x000000043f057899 */ /* 0x000fe40008011605 */
[----:B------:R-:W-:Y:S02]  /*18b0*/  ULOP3.LUT UR4, UR4, 0x10000, URZ, 0xfc, !UPT ;  /* 0x0001000004047892 */ /* 0x000fe4000f8efc3f */
[----:B------:R-:W-:Y:S02]  /*18c0*/  ULOP3.LUT UR5, UR5, 0x3fff, URZ, 0xc0, !UPT ;  /* 0x00003fff05057892 */ /* 0x000fe4000f8ec03f */
[----:B------:R-:W-:Y:S01]  /*18d0*/  UIADD3 UR8, UR4, 0x2, URZ ;  /* 0x0000000204087890 */ /* 0x000fe2000fffe03f */
[----:B------:R-:W-:Y:S01]  /*18e0*/  @!P1 LEA R4, R4, UR37, 0x3 ;  /* 0x0000002504049c11 */ /* 0x000fe2000f8e18ff */
[----:B------:R-:W-:Y:S02]  /*18f0*/  ULOP3.LUT UR20, UR5, 0x2000000, URZ, 0xfc, !UPT ;  /* 0x0200000005147892 */ /* 0x000fe4000f8efc3f */
[----:B------:R-:W-:-:S02]  /*1900*/  UIADD3 UR12, UR4, 0x4, URZ ;  /* 0x00000004040c7890 */ /* 0x000fc4000fffe03f */
[----:B------:R-:W-:Y:S01]  /*1910*/  ULEA UR6, UR36, UR20, 0xc ;  /* 0x0000001424067291 */ /* 0x000fe2000f8e603f */
[----:B------:R-:W-:Y:S01]  /*1920*/  @!P1 VIADD R4, R4, 0x38860 ;  /* 0x0003886004049836 */ /* 0x000fe20000000000 */
[----:B------:R-:W-:Y:S01]  /*1930*/  UMOV UR5, 0x40000040 ;  /* 0x4000004000057882 */ /* 0x000fe20000000000 */
[----:B------:R-:W-:Y:S02]  /*1940*/  UIADD3 UR16, UR4, 0x6, URZ ;  /* 0x0000000604107890 */ /* 0x000fe4000fffe03f */
[----:B------:R-:W-:Y:S01]  /*1950*/  UIADD3 UR10, UR6, 0x80, URZ ;  /* 0x00000080060a7890 */ /* 0x000fe2000fffe03f */
[----:B------:R-:W-:Y:S01]  /*1960*/  @!P1 PRMT R4, RZ, 0x654, R4 ;  /* 0x00000654ff049816 */ /* 0x000fe20000000004 */
[----:B------:R-:W-:Y:S02]  /*1970*/  UIADD3 UR14, UR6, 0x100, URZ ;  /* 0x00000100060e7890 */ /* 0x000fe4000fffe03f */
[----:B------:R-:W-:Y:S01]  /*1980*/  HGMMA.64x256x16.F32 R24, gdesc[UR4].tnspB, RZ, !UPT, gsb0 ;  /* 0x43e00000041879f0 */ /* 0x000fe2000c0008ff */
[----:B------:R-:W-:-:S02]  /*1990*/  UIADD3 UR18, UR6, 0x180, URZ ;  /* 0x0000018006127890 */ /* 0x000fc4000fffe03f */
        /* <DEDUP_REMOVED lines=16> */
[----:B------:R-:W-:-:S07]  /*1aa0*/  VIADD R173, R173, 0xfffffffe ;  /* 0xfffffffeadad7836 */ /* 0x000fce0000000000 */
.L_x_3446:
[----:B------:R-:W-:Y:S01]  /*1ab0*/  BAR.SYNC.DEFER_BLOCKING 0xe, 0x100 ;  /* 0x0384000000007b1d */ /* 0x000fe20000010000 */
[----:B01----:R-:W-:Y:S01]  /*1ac0*/  IMAD.U32 R4, RZ, RZ, UR36 ;  /* 0x00000024ff047e24 */ /* 0x003fe2000f8e00ff */
[----:B------:R-:W-:Y:S01]  /*1ad0*/  UIADD3 UR36, UR36, 0x1, URZ ;  /* 0x0000000124247890 */ /* 0x000fe2000fffe03f */
[C---:B------:R-:W-:Y:S01]  /*1ae0*/  ISETP.GT.AND P0, PT, R173.reuse, RZ, PT ;  /* 0x000000ffad00720c */ /* 0x040fe20003f04270 */
[----:B------:R-:W-:Y:S02]  /*1af0*/  VIADD R173, R173, 0xffffffff ;  /* 0xffffffffadad7836 */ /* 0x000fe40000000000 */
[----:B------:R-:W-:Y:S01]  /*1b00*/  LEA R4, R4, R17, 0x6 ;  /* 0x0000001104047211 */ /* 0x000fe200078e30ff */
[----:B------:R-:W-:Y:S01]  /*1b10*/  UISETP.NE.AND UP0, UPT, UR36, 0x2, UPT ;  /* 0x000000022400788c */ /* 0x000fe2000bf05270 */
[----:B------:R-:W-:Y:S02]  /*1b20*/  UMOV UR7, 0x40000040 ;  /* 0x4000004000077882 */ /* 0x000fe40000000000 */
[----:B------:R-:W-:Y:S01]  /*1b30*/  LEA R4, R4, UR37, 0x2 ;  /* 0x0000002504047c11 */ /* 0x000fe2000f8e10ff */
[----:B------:R-:W-:Y:S01]  /*1b40*/  USEL UR36, UR36, URZ, UP0 ;  /* 0x0000003f24247287 */ /* 0x000fe20008000000 */
[----:B------:R-:W-:Y:S01]  /*1b50*/  UMOV UR11, 0x40000040 ;  /* 0x40000040000b7882 */ /* 0x000fe20000000000 */
[----:B------:R-:W-:-:S02]  /*1b60*/  UMOV UR15, 0x40000040 ;  /* 0x40000040000f7882 */ /* 0x000fc40000000000 */
[----:B------:R-:W-:Y:S01]  /*1b70*/  ULEA UR6, UR36, UR20, 0xc ;  /* 0x0000001424067291 */ /* 0x000fe2000f8e603f */
[----:B------:R-:W-:-:S03]  /*1b80*/  UMOV UR19, 0x40000040 ;  /* 0x4000004000137882 */ /* 0x000fc60000000000 */
[----:B------:R-:W-:Y:S02]  /*1b90*/  UIADD3 UR10, UR6, 0x80, URZ ;  /* 0x00000080060a7890 */ /* 0x000fe4000fffe03f */
[----:B------:R-:W-:Y:S02]  /*1ba0*/  UIADD3 UR14, UR6, 0x100, URZ ;  /* 0x00000100060e7890 */ /* 0x000fe4000fffe03f */
[----:B------:R-:W-:Y:S01]  /*1bb0*/  UIADD3 UR18, UR6, 0x180, URZ ;  /* 0x0000018006127890 */ /* 0x000fe2000fffe03f */
[----:B------:R-:W0:Y:S04]  /*1bc0*/  LDS R5, [R4+0x38400] ;  /* 0x0384000004057984 */ /* 0x000e280000000800 */
[----:B------:R1:W2:Y:S02]  /*1bd0*/  LDS R6, [R4+0x38420] ;  /* 0x0384200004067984 */ /* 0x0002a40000000800 */
[----:B-1----:R-:W-:-:S05]  /*1be0*/  IMAD.U32 R4, RZ, RZ, UR36 ;  /* 0x00000024ff047e24 */ /* 0x002fca000f8e00ff */
[----:B------:R-:W-:-:S05]  /*1bf0*/  @!P1 LEA R4, R4, UR37, 0x3 ;  /* 0x0000002504049c11 */ /* 0x000fca000f8e18ff */
[----:B------:R-:W-:-:S05]  /*1c00*/  @!P1 VIADD R4, R4, 0x38860 ;  /* 0x0003886004049836 */ /* 0x000fca0000000000 */
[----:B------:R-:W-:Y:S01]  /*1c10*/  @!P1 PRMT R4, RZ, 0x654, R4 ;  /* 0x00000654ff049816 */ /* 0x000fe20000000004 */
        /* <DEDUP_REMOVED lines=127> */
[----:B------:R-:W-:-:S06]  /*2410*/  FMUL.FTZ R151, R151, R6 ;  /* 0x0000000697977220 */ /* 0x000fcc0000410000 */
[----:B------:R-:W-:-:S06]  /*2420*/  WARPGROUP.ARRIVE ;  /* 0x00000000000079c5 */ /* 0x000fcc0000000000 */
[----:B------:R-:W-:Y:S01]  /*2430*/  HGMMA.64x256x16.F32 R24, gdesc[UR4].tnspB, R24, gsb0 ;  /* 0x43e00000041879f0 */ /* 0x000fe20008000818 */
[----:B------:R-:W-:-:S06]  /*2440*/  USEL UR6, URZ, 0x1, UP0 ;  /* 0x000000013f067887 */ /* 0x000fcc0008000000 */
[----:B------:R-:W-:Y:S01]  /*2450*/  LOP3.LUT R2, R2, UR6, RZ, 0x3c, !PT ;  /* 0x0000000602027c12 */ /* 0x000fe2000f8e3cff */
[----:B------:R-:W-:Y:S02]  /*2460*/  WARPGROUP.DEPBAR.LE gsb0, 0x0 ;  /* 0x00008000000079c5 */ /* 0x000fe40000010000 */
[----:B------:R-:W-:-:S15]  /*2470*/  WARPGROUP.ARRIVE ;  /* 0x00000000000079c5 */ /* 0x000fde0000000000 */
[----:B------:R-:W-:-:S03]  /*2480*/  NOP ;  /* 0x0000000000007918 */ /* 0x000fc60000000000 */
        /* <DEDUP_REMOVED lines=13> */
.L_x_3445:
[----:B------:R-:W-:Y:S01]  /*2560*/  BAR.SYNC.DEFER_BLOCKING 0xe, 0x100 ;  /* 0x0384000000007b1d */ /* 0x000fe20000010000 */
[----:B01----:R-:W-:Y:S01]  /*2570*/  IMAD.U32 R4, RZ, RZ, UR36 ;  /* 0x00000024ff047e24 */ /* 0x003fe2000f8e00ff */
[----:B------:R-:W-:Y:S01]  /*2580*/  UIADD3 UR36, UR36, 0x1, URZ ;  /* 0x0000000124247890 */ /* 0x000fe2000fffe03f */
[----:B------:R-:W-:-:S03]  /*2590*/  PLOP3.LUT P0, PT, PT, PT, PT, 0x8, 0x0 ;  /* 0x000000000000781c */ /* 0x000fc60003f0e170 */
[----:B------:R-:W-:Y:S01]  /*25a0*/  LEA R4, R4, R17, 0x6 ;  /* 0x0000001104047211 */ /* 0x000fe200078e30ff */
[----:B------:R-:W-:-:S03]  /*25b0*/  UISETP.NE.AND UP0, UPT, UR36, 0x2, UPT ;  /* 0x000000022400788c */ /* 0x000fc6000bf05270 */
[----:B------:R-:W-:Y:S01]  /*25c0*/  LEA R6, R4, UR37, 0x2 ;  /* 0x0000002504067c11 */ /* 0x000fe2000f8e10ff */
[----:B------:R-:W-:Y:S02]  /*25d0*/  USEL UR4, URZ, 0x1, UP0 ;  /* 0x000000013f047887 */ /* 0x000fe40008000000 */
[----:B------:R-:W-:-:S04]  /*25e0*/  USEL UR36, UR36, URZ, UP0 ;  /* 0x0000003f24247287 */ /* 0x000fc80008000000 */
[----:B------:R-:W-:Y:S01]  /*25f0*/  LOP3.LUT R2, R2, UR4, RZ, 0x3c, !PT ;  /* 0x0000000402027c12 */ /* 0x000fe2000f8e3cff */
[----:B------:R-:W0:Y:S04]  /*2600*/  LDS R5, [R6+0x38400] ;  /* 0x0384000006057984 */ /* 0x000e280000000800 */
[----:B------:R-:W1:Y:S01]  /*2610*/  LDS R4, [R6+0x38420] ;  /* 0x0384200006047984 */ /* 0x000e620000000800 */
[-C--:B0-----:R-:W-:Y:S01]  /*2620*/  FMUL.FTZ R160, R36, R5.reuse ;  /* 0x0000000524a07220 */ /* 0x081fe20000410000 */
        /* <DEDUP_REMOVED lines=129> */
.L_x_3443:
        /* <DEDUP_REMOVED lines=32> */
.L_x_3447:
[----:B------:R-:W2:Y:S01]  /*3040*/  LDL R20, [R1] ;  /* 0x0000000001147983 */ /* 0x000ea20000100800 */
[----:B------:R-:W-:-:S04]  /*3050*/  ULEA.HI UR4, UR41, UR41, URZ, 0x1 ;  /* 0x0000002929047291 */ /* 0x000fc8000f8f083f */
[----:B------:R-:W-:-:S04]  /*3060*/  ULOP3.LUT UR4, UR4, 0xfffffffe, URZ, 0xc0, !UPT ;  /* 0xfffffffe04047892 */ /* 0x000fc8000f8ec03f */
[----:B------:R-:W-:-:S06]  /*3070*/  UIADD3 UR4, UR41, -UR4, URZ ;  /* 0x8000000429047290 */ /* 0x000fcc000fffe03f */
[----:B------:R-:W-:-:S04]  /*3080*/  MOV R4, UR4 ;  /* 0x0000000400047c02 */ /* 0x000fc80008000f00 */
[----:B------:R-:W-:-:S04]  /*3090*/  SHF.L.U32 R4, R4, 0x1f, RZ ;  /* 0x0000001f04047819 */ /* 0x000fc800000006ff */
[----:B------:R-:W0:Y:S01]  /*30a0*/  SYNCS.PHASECHK.TRANS64.TRYWAIT P1, [UR37+0x38800], R4 ;  /* 0x03880004ff0075a7 */ /* 0x000e220008020165 */
[----:B--2---:R-:W-:Y:S01]  /*30b0*/  ISETP.NE.AND P0, PT, R20, RZ, PT ;  /* 0x000000ff1400720c */ /* 0x004fe20003f05270 */
[----:B0-----:R-:W-:-:S12]  /*30c0*/  @!P1 BRA `(.L_x_3448) ;  /* 0x000000dc00289947 */ /* 0x001fd80003800000 */
.L_x_3562:
[----:B------:R-:W-:Y:S05]  /*30d0*/  @P0 BRA `(.L_x_3449) ;  /* 0x0000000000040947 */ /* 0x000fea0003800000 */
[----:B------:R-:W-:Y:S01]  /*30e0*/  BPT.TRAP 0x1 ;  /* 0x000000040000795c */ /* 0x000fe20000300000 */
.L_x_3449:
[----:B0-----:R-:W-:Y:S01]  /*30f0*/  IMAD.U32 R3, RZ, RZ, UR36 ;  /* 0x00000024ff037e24 */ /* 0x001fe2000f8e00ff */
[----:B------:R-:W-:-:S04]  /*3100*/  SHF.L.U32 R6, R2, 0x1f, RZ ;  /* 0x0000001f02067819 */ /* 0x000fc800000006ff */
[----:B------:R-:W-:-:S04]  /*3110*/  LEA R3, R3, UR37, 0x3 ;  /* 0x0000002503037c11 */ /* 0x000fc8000f8e18ff */
[----:B------:R0:W1:Y:S01]  /*3120*/  SYNCS.PHASECHK.TRANS64.TRYWAIT P1, [R3+URZ+0x38830], R6 ;  /* 0x03883006030075a7 */ /* 0x000062000802017f */
[----:B------:R-:W-:Y:S05]  /*3130*/  @P0 BRA `(.L_x_3450) ;  /* 0x0000000000040947 */ /* 0x000fea0003800000 */
[----:B------:R-:W-:Y:S01]  /*3140*/  BPT.TRAP 0x1 ;  /* 0x000000040000795c */ /* 0x000fe20000300000 */
.L_x_3450:
[----:B-1----:R-:W-:Y:S05]  /*3150*/  @P1 BRA `(.L_x_3451) ;  /* 0x0000000000081947 */ /* 0x002fea0003800000 */
[----:B------:R-:W1:Y:S02]  /*3160*/  SYNCS.PHASECHK.TRANS64.TRYWAIT P1, [R3+URZ+0x38830], R6 ;  /* 0x03883006030075a7 */ /* 0x000e64000802017f */
[----:B-1----:R-:W-:Y:S05]  /*3170*/  @!P1 BRA `(.L_x_3452) ;  /* 0x000000dc00149947 */ /* 0x002fea0003800000 */
.L_x_3451:
[----:B------:R-:W-:-:S04]  /*3180*/  UIADD3 UR4, UR37, 0x22400, URZ ;  /* 0x0002240025047890 */ /* 0x000fc8000fffe03f */
[----:B------:R-:W-:-:S04]  /*3190*/  USHF.R.U32.HI UR4, URZ, 0x4, UR4 ;  /* 0x000000043f047899 */ /* 0x000fc80008011604 */
[----:B------:R-:W-:-:S06]  /*31a0*/  ULOP3.LUT UR4, UR4, 0x3fff, URZ, 0xc0, !UPT ;  /* 0x00003fff04047892 */ /* 0x000fcc000f8ec03f */
[----:B------:R-:W-:Y:S01]  /*31b0*/  IMAD.U32 R0, RZ, RZ, UR4 ;  /* 0x00000004ff007e24 */ /* 0x000fe2000f8e00ff */
[----:B------:R-:W-:Y:S05]  /*31c0*/  WARPSYNC.ALL ;  /* 0x0000000000007948 */ /* 0x000fea0003800000 */
[----:B------:R-:W-:-:S04]  /*31d0*/  LOP3.LUT R0, R0, 0x10000, RZ, 0xfc, !PT ;  /* 0x0001000000007812 */ /* 0x000fc800078efcff */
        /* <DEDUP_REMOVED lines=10> */
[----:B------:R-:W-:-:S02]  /*3280*/  UMOV UR17, 0x40000040 ;  /* 0x4000004000117882 */ /* 0x000fc40000000000 */
[----:B------:R-:W-:Y:S02]  /*3290*/  ULEA UR6, UR36, UR6, 0x9 ;  /* 0x0000000624067291 */ /* 0x000fe4000f8e483f */
[----:B------:R-:W-:Y:S02]  /*32a0*/  ULOP3.LUT UR4, UR4, 0x10000, URZ, 0xfc, !UPT ;  /* 0x0001000004047892 */ /* 0x000fe4000f8efc3f */
[----:B------:R-:W-:Y:S02]  /*32b0*/  UIADD3 UR14, UR6, 0x2, URZ ;  /* 0x00000002060e7890 */ /* 0x000fe4000fffe03f */
[----:B------:R-:W-:Y:S02]  /*32c0*/  UIADD3 UR12, UR4, 0x2, URZ ;  /* 0x00000002040c7890 */ /* 0x000fe4000fffe03f */
[----:B------:R-:W-:Y:S02]  /*32d0*/  UIADD3 UR18, UR6, 0x4, URZ ;  /* 0x0000000406127890 */ /* 0x000fe4000fffe03f */
[----:B------:R-:W-:-:S02]  /*32e0*/  UIADD3 UR16, UR4, 0x4, URZ ;  /* 0x0000000404107890 */ /* 0x000fc4000fffe03f */
[----:B------:R-:W-:Y:S01]  /*32f0*/  HGMMA.64x64x16.F32 R24, gdesc[UR4], RZ, !UPT, gsb0 ;  /* 0x00e00000041879f0 */ /* 0x000fe2000c0008ff */
[----:B------:R-:W-:Y:S02]  /*3300*/  UIADD3 UR22, UR6, 0x6, URZ ;  /* 0x0000000606167890 */ /* 0x000fe4000fffe03f */
[----:B------:R-:W-:Y:S01]  /*3310*/  UIADD3 UR20, UR4, 0x6, URZ ;  /* 0x0000000604147890 */ /* 0x000fe2000fffe03f */
[----:B------:R-:W-:Y:S01]  /*3320*/  UMOV UR23, 0x40000040 ;  /* 0x4000004000177882 */ /* 0x000fe20000000000 */
[----:B------:R-:W-:Y:S01]  /*3330*/  UMOV UR21, 0x40000040 ;  /* 0x4000004000157882 */ /* 0x000fe20000000000 */
        /* <DEDUP_REMOVED lines=10> */
[----:B------:R-:W2:Y:S02]  /*33e0*/  SYNCS.PHASECHK.TRANS64.TRYWAIT P1, [UR37+0x38810], R4 ;  /* 0x03881004ff0075a7 */ /* 0x000ea40008020165 */
[----:B--2---:R-:W-:Y:S05]  /*33f0*/  @!P1 BRA `(.L_x_3453) ;  /* 0x000000d800889947 */ /* 0x004fea0003800000 */
.L_x_3563:
[----:B------:R-:W-:Y:S05]  /*3400*/  @P0 BRA `(.L_x_3454) ;  /* 0x0000000000040947 */ /* 0x000fea0003800000 */
[----:B------:R-:W-:Y:S01]  /*3410*/  BPT.TRAP 0x1 ;  /* 0x000000040000795c */ /* 0x000fe20000300000 */
.L_x_3454:
[----:B------:R3:W4:Y:S01]  /*3420*/  SYNCS.PHASECHK.TRANS64.TRYWAIT P1, [R3+URZ+0x38850], R6 ;  /* 0x03885006030075a7 */ /* 0x000722000802017f */
[----:B------:R-:W-:Y:S05]  /*3430*/  @P0 BRA `(.L_x_3455) ;  /* 0x0000000000040947 */ /* 0x000fea0003800000 */
[----:B------:R-:W-:Y:S01]  /*3440*/  BPT.TRAP 0x1 ;  /* 0x000000040000795c */ /* 0x000fe20000300000 */
.L_x_3455:
[----:B----4-:R-:W-:Y:S05]  /*3450*/  @P1 BRA `(.L_x_3456) ;  /* 0x0000000000081947 */ /* 0x010fea0003800000 */
[----:B------:R-:W4:Y:S02]  /*3460*/  SYNCS.PHASECHK.TRANS64.TRYWAIT P1, [R3+URZ+0x38850], R6 ;  /* 0x03885006030075a7 */ /* 0x000f24000802017f */
[----:B----4-:R-:W-:Y:S05]  /*3470*/  @!P1 BRA `(.L_x_3457) ;  /* 0x000000d800809947 */ /* 0x010fea0003800000 */
.L_x_3456:
[----:B------:R-:W-:Y:S01]  /*3480*/  UIADD3 UR4, UR37, 0x400, URZ ;  /* 0x0000040025047890 */ /* 0x000fe2000fffe03f */
[----:B------:R-:W-:Y:S01]  /*3490*/  WARPGROUP.ARRIVE ;  /* 0x00000000000079c5 */ /* 0x000fe20000000000 */
[----:B------:R-:W-:-:S05]  /*34a0*/  UIADD3 UR5, UR37, 0x26400, URZ ;  /* 0x0002640025057890 */ /* 0x000fca000fffe03f */
[----:B--2---:R-:W2:Y:S01]  /*34b0*/  S2R R4, SR_TID.X ;  /* 0x0000000000047919 */ /* 0x004ea20000002100 */
[----:B------:R-:W-:Y:S01]  /*34c0*/  USHF.R.U32.HI UR4, URZ, 0x4, UR4 ;  /* 0x000000043f047899 */ /* 0x000fe20008011604 */
[----:B------:R-:W-:Y:S01]  /*34d0*/  IMAD R5, R173, -0x40, R152 ;  /* 0xffffffc0ad057824 */ /* 0x000fe200078e0298 */
[----:B------:R-:W-:Y:S01]  /*34e0*/  USHF.R.U32.HI UR5, URZ, 0x4, UR5 ;  /* 0x000000043f057899 */ /* 0x000fe20008011605 */
[----:B------:R-:W5:Y:S01]  /*34f0*/  S2R R57, SR_TID.X ;  /* 0x0000000000397919 */ /* 0x000f620000002100 */
[----:B------:R-:W-:Y:S02]  /*3500*/  ULOP3.LUT UR4, UR4, 0x3fff, URZ, 0xc0, !UPT ;  /* 0x00003fff04047892 */ /* 0x000fe4000f8ec03f */
[----:B------:R-:W-:Y:S01]  /*3510*/  ULOP3.LUT UR5, UR5, 0x3fff, URZ, 0xc0, !UPT ;  /* 0x00003fff05057892 */ /* 0x000fe2000f8ec03f */
[----:B------:R-:W-:Y:S01]  /*3520*/  IADD3 R5, -R22, 0x40, R5 ;  /* 0x0000004016057810 */ /* 0x000fe20007ffe105 */
[----:B------:R-:W-:Y:S02]  /*3530*/  ULOP3.LUT UR4, UR4, 0x10000, URZ, 0xfc, !UPT ;  /* 0x0001000004047892 */ /* 0x000fe4000f8efc3f */
[----:B------:R-:W-:Y:S01]  /*3540*/  ULOP3.LUT UR5, UR5, 0x10000, URZ, 0xfc, !UPT ;  /* 0x0001000005057892 */ /* 0x000fe2000f8efc3f */
[C---:B------:R-:W-:Y:S01]  /*3550*/  ISETP.GT.AND P1, PT, R5.reuse, RZ, PT ;  /* 0x000000ff0500720c */ /* 0x040fe20003f24270 */
[----:B------:R-:W-:Y:S01]  /*3560*/  ULEA UR6, UR36, UR4, 0xc ;  /* 0x0000000424067291 */ /* 0x000fe2000f8e603f */
[C---:B------:R-:W-:Y:S01]  /*3570*/  ISETP.GT.AND P2, PT, R5.reuse, 0x1, PT ;  /* 0x000000010500780c */ /* 0x040fe20003f44270 */
[----:B------:R-:W-:Y:S01]  /*3580*/  UMOV UR9, 0x40000040 ;  /* 0x4000004000097882 */ /* 0x000fe20000000000 */
[----:B------:R-:W-:Y:S01]  /*3590*/  UMOV UR11, 0x40000040 ;  /* 0x40000040000b7882 */ /* 0x000fe20000000000 */
[----:B------:R-:W-:Y:S01]  /*35a0*/  UIADD3 UR14, UR5, 0x800, URZ ;  /* 0x00000800050e7890 */ /* 0x000fe2000fffe03f */
[C---:B------:R-:W-:Y:S01]  /*35b0*/  ISETP.GT.AND P3, PT, R5.reuse, 0x8, PT ;  /* 0x000000080500780c */ /* 0x040fe20003f64270 */
[----:B------:R-:W-:Y:S01]  /*35c0*/  UMOV UR8, UR5 ;  /* 0x0000000500087c82 */ /* 0x000fe20008000000 */
[----:B------:R-:W-:Y:S01]  /*35d0*/  UMOV UR10, UR6 ;  /* 0x00000006000a7c82 */ /* 0x000fe20008000000 */
[----:B------:R-:W-:Y:S01]  /*35e0*/  UIADD3 UR15, UR6, 0x800, URZ ;  /* 0x00000800060f7890 */ /* 0x000fe2000fffe03f */
[----:B------:R-:W-:Y:S01]  /*35f0*/  HGMMA.64x64x16.F32 R24, gdesc[UR8], R24, gsb0 ;  /* 0x00e00000081879f0 */ /* 0x000fe20008000818 */
[----:B------:R-:W-:Y:S01]  /*3600*/  UIADD3 UR8, UR5, 0x2, URZ ;  /* 0x0000000205087890 */ /* 0x000fe2000fffe03f */
[C---:B------:R-:W-:Y:S01]  /*3610*/  ISETP.GT.AND P4, PT, R5.reuse, 0x9, PT ;  /* 0x000000090500780c */ /* 0x040fe20003f84270 */
[----:B------:R-:W-:Y:S01]  /*3620*/  UIADD3 UR10, UR6, 0x2, URZ ;  /* 0x00000002060a7890 */ /* 0x000fe2000fffe03f */
[C---:B------:R-:W-:Y:S01]  /*3630*/  ISETP.GT.AND P5, PT, R5.reuse, 0x10, PT ;  /* 0x000000100500780c */ /* 0x040fe20003fa4270 */
[----:B------:R-:W-:Y:S01]  /*3640*/  UMOV UR9, 0x40000040 ;  /* 0x4000004000097882 */ /* 0x000fe20000000000 */
[----:B------:R-:W-:Y:S01]  /*3650*/  UMOV UR11, 0x40000040 ;  /* 0x40000040000b7882 */ /* 0x000fe20000000000 */
[----:B------:R-:W-:Y:S01]  /*3660*/  UMOV UR25, 0x40000040 ;  /* 0x4000004000197882 */ /* 0x000fe20000000000 */
[----:B------:R-:W-:Y:S01]  /*3670*/  UMOV UR27, 0x40000040 ;  /* 0x40000040001b7882 */ /* 0x000fe20000000000 */
[----:B------:R-:W-:-:S02]  /*3680*/  ISETP.GT.AND P6, PT, R5, 0x11, PT ;  /* 0x000000110500780c */ /* 0x000fc40003fc4270 */
[----:B--2---:R-:W-:Y:S02]  /*3690*/  SHF.R.U32.HI R4, RZ, 0x7, R4 ;  /* 0x00000007ff047819 */ /* 0x004fe40000011604 */
[----:B-----5:R-:W-:-:S04]  /*36a0*/  LOP3.LUT R57, R57, 0x7f, RZ, 0xc0, !PT ;  /* 0x0000007f39397812 */ /* 0x020fc800078ec0ff */
[----:B------:R-:W2:Y:S02]  /*36b0*/  SHFL.IDX PT, R4, R4, RZ, 0x1f ;  /* 0x00001fff04047589 */ /* 0x000ea400000e0000 */
[----:B--2---:R-:W-:-:S13]  /*36c0*/  R2UR UR7, R4 ;  /* 0x00000000040772ca */ /* 0x004fda00000e0000 */
[----:B------:R-:W-:-:S04]  /*36d0*/  UISETP.GT.AND UP0, UPT, UR7, 0x7f, UPT ;  /* 0x0000007f0700788c */ /* 0x000fc8000bf04270 */
[----:B------:R-:W-:Y:S01]  /*36e0*/  USEL UR7, URZ, 0x2, !UP0 ;  /* 0x000000023f077887 */ /* 0x000fe2000c000000 */
[----:B------:R-:W-:Y:S02]  /*36f0*/  WARPGROUP.DEPBAR.LE gsb0, 0x0 ;  /* 0x00008000000079c5 */ /* 0x000fe40000010000 */
[----:B------:R-:W-:-:S06]  /*3700*/  WARPGROUP.ARRIVE ;  /* 0x00000000000079c5 */ /* 0x000fcc0000000000 */
[----:B------:R-:W-:Y:S01]  /*3710*/  HGMMA.64x64x16.F32 R24, gdesc[UR8], R24, gsb0 ;  /* 0x00e00000081879f0 */ /* 0x000fe20008000818 */
[----:B------:R-:W-:Y:S02]  /*3720*/  UIADD3 UR8, UR5, 0x4, URZ ;  /* 0x0000000405087890 */ /* 0x000fe4000fffe03f */
[----:B------:R-:W-:Y:S01]  /*3730*/  UIADD3 UR10, UR6, 0x4, URZ ;  /* 0x00000004060a7890 */ /* 0x000fe2000fffe03f */
[----:B------:R-:W-:Y:S01]  /*3740*/  UMOV UR9, 0x40000040 ;  /* 0x4000004000097882 */ /* 0x000fe20000000000 */
[----:B------:R-:W-:Y:S01]  /*3750*/  UMOV UR11, 0x40000040 ;  /* 0x40000040000b7882 */ /* 0x000fe20000000000 */
        /* <DEDUP_REMOVED lines=94> */
[----:B------:R-:W-:Y:S02]  /*3d40*/  UIADD3 UR8, UR7, UR14, URZ ;  /* 0x0000000e07087290 */ /* 0x000fe4000fffe03f */
[----:B------:R-:W-:Y:S01]  /*3d50*/  UIADD3 UR10, UR7, UR15, URZ ;  /* 0x0000000f070a7290 */ /* 0x000fe2000fffe03f */
[----:B------:R-:W-:Y:S01]  /*3d60*/  UMOV UR9, 0x40000040 ;  /* 0x4000004000097882 */ /* 0x000fe20000000000 */
[----:B------:R-:W-:Y:S01]  /*3d70*/  UMOV UR11, 0x40000040 ;  /* 0x40000040000b7882 */ /* 0x000fe20000000000 */
[----:B------:R-:W-:Y:S02]  /*3d80*/  WARPGROUP.DEPBAR.LE gsb0, 0x0 ;  /* 0x00008000000079c5 */ /* 0x000fe40000010000 */
[----:B------:R-:W-:-:S06]  /*3d90*/  WARPGROUP.ARRIVE ;  /* 0x00000000000079c5 */ /* 0x000fcc0000000000 */
[----:B------:R-:W-:Y:S01]  /*3da0*/  HGMMA.64x64x16.F32 R24, gdesc[UR8], R24, gsb0 ;  /* 0x00e00000081879f0 */ /* 0x000fe20008000818 */
[----:B------:R-:W-:Y:S01]  /*3db0*/  UMOV UR9, 0x4 ;  /* 0x0000000400097882 */ /* 0x000fe20000000000 */
[----:B------:R-:W-:Y:S01]  /*3dc0*/  UMOV UR10, 0x28 ;  /* 0x00000028000a7882 */ /* 0x000fe20000000000 */
[----:B------:R-:W-:Y:S02]  /*3dd0*/  USEL UR8, UR9, 0x2, UP0 ;  /* 0x0000000209087887 */ /* 0x000fe40008000000 */
[----:B------:R-:W-:Y:S02]  /*3de0*/  USEL UR9, UR9, 0x6, !UP0 ;  /* 0x0000000609097887 */ /* 0x000fe4000c000000 */
[----:B------:R-:W-:Y:S02]  /*3df0*/  UIADD3 UR24, UR14, UR8, URZ ;  /* 0x000000080e187290 */ /* 0x000fe4000fffe03f */
[----:B------:R-:W-:Y:S01]  /*3e00*/  UIADD3 UR26, UR15, UR8, URZ ;  /* 0x000000080f1a7290 */ /* 0x000fe2000fffe03f */
[----:B------:R-:W-:Y:S01]  /*3e10*/  UMOV UR11, 0xa00 ;  /* 0x00000a00000b7882 */ /* 0x000fe20000000000 */
[----:B------:R-:W-:-:S02]  /*3e20*/  USEL UR10, UR10, 0x26, UP0 ;  /* 0x000000260a0a7887 */ /* 0x000fc40008000000 */
[----:B------:R-:W-:Y:S02]  /*3e30*/  USEL UR11, UR11, 0x980, UP0 ;  /* 0x000009800b0b7887 */ /* 0x000fe40008000000 */
[----:B------:R-:W-:Y:S02]  /*3e40*/  ULOP3.LUT UR10, UR10, 0x6, URZ, 0xc0, !UPT ;  /* 0x000000060a0a7892 */ /* 0x000fe4000f8ec03f */
[----:B------:R-:W-:Y:S01]  /*3e50*/  ULOP3.LUT UR11, UR11, 0xa00, URZ, 0xc0, !UPT ;  /* 0x00000a000b0b7892 */ /* 0x000fe2000f8ec03f */
[----:B------:R-:W-:Y:S02]  /*3e60*/  WARPGROUP.DEPBAR.LE gsb0, 0x0 ;  /* 0x00008000000079c5 */ /* 0x000fe40000010000 */
[----:B------:R-:W-:-:S06]  /*3e70*/  WARPGROUP.ARRIVE ;  /* 0x00000000000079c5 */ /* 0x000fcc0000000000 */
[----:B------:R-:W-:Y:S01]  /*3e80*/  HGMMA.64x64x16.F32 R24, gdesc[UR24], R24, gsb0 ;  /* 0x00e00000181879f0 */ /* 0x000fe20008000818 */
[----:B------:R-:W-:Y:S02]  /*3e90*/  UIADD3 UR24, UR14, UR9, URZ ;  /* 0x000000090e187290 */ /* 0x000fe4000fffe03f */
[----:B------:R-:W-:Y:S01]  /*3ea0*/  UIADD3 UR26, UR15, UR9, URZ ;  /* 0x000000090f1a7290 */ /* 0x000fe2000fffe03f */
[----:B------:R-:W-:Y:S01]  /*3eb0*/  UMOV UR25, 0x40000040 ;  /* 0x4000004000197882 */ /* 0x000fe20000000000 */
[----:B------:R-:W-:Y:S01]  /*3ec0*/  UMOV UR27, 0x40000040 ;  /* 0x40000040001b7882 */ /* 0x000fe20000000000 */
[----:B------:R-:W-:Y:S01]  /*3ed0*/  ULOP3.LUT UR15, UR42, 0x2000000, URZ, 0xfc, !UPT ;  /* 0x020000002a0f7892 */ /* 0x000fe2000f8efc3f */
[----:B------:R-:W-:Y:S02]  /*3ee0*/  WARPGROUP.DEPBAR.LE gsb0, 0x0 ;  /* 0x00008000000079c5 */ /* 0x000fe40000010000 */
[----:B------:R-:W-:-:S06]  /*3ef0*/  WARPGROUP.ARRIVE ;  /* 0x00000000000079c5 */ /* 0x000fcc0000000000 */
[----:B------:R-:W-:Y:S01]  /*3f00*/  HGMMA.64x64x16.F32 R24, gdesc[UR24], R24, gsb0 ;  /* 0x00e00000181879f0 */ /* 0x000fe20008000818 */
[----:B------:R-:W-:Y:S02]  /*3f10*/  UIADD3 UR24, UR10, UR11, UR5 ;  /* 0x0000000b0a187290 */ /* 0x000fe4000fffe005 */
[----:B------:R-:W-:Y:S01]  /*3f20*/  UIADD3 UR26, UR10, UR11, UR6 ;  /* 0x0000000b0a1a7290 */ /* 0x000fe2000fffe006 */
[----:B------:R-:W-:Y:S01]  /*3f30*/  UMOV UR25, 0x40000040 ;  /* 0x4000004000197882 */ /* 0x000fe20000000000 */
[----:B------:R-:W-:Y:S01]  /*3f40*/  UMOV UR27, 0x40000040 ;  /* 0x40000040001b7882 */ /* 0x000fe20000000000 */
[----:B------:R-:W-:Y:S02]  /*3f50*/  UIADD3 UR10, UR5, 0xa00, URZ ;  /* 0x00000a00050a7890 */ /* 0x000fe4000fffe03f */
[----:B------:R-:W-:Y:S01]  /*3f60*/  UIADD3 UR11, UR6, 0xa00, URZ ;  /* 0x00000a00060b7890 */ /* 0x000fe2000fffe03f */
        /* <DEDUP_REMOVED lines=21> */
[----:B------:R-:W-:Y:S01]  /*40c0*/  UMOV UR10, 0x30 ;  /* 0x00000030000a7882 */ /* 0x000fe20000000000 */
[----:B------:R-:W-:Y:S01]  /*40d0*/  UMOV UR11, 0xc00 ;  /* 0x00000c00000b7882 */ /* 0x000fe20000000000 */
[----:B------:R-:W-:Y:S02]  /*40e0*/  USEL UR10, UR10, 0x2e, UP0 ;  /* 0x0000002e0a0a7887 */ /* 0x000fe40008000000 */
[----:B------:R-:W-:-:S02]  /*40f0*/  USEL UR11, UR11, 0xb80, UP0 ;  /* 0x00000b800b0b7887 */ /* 0x000fc40008000000 */
[----:B------:R-:W-:Y:S02]  /*4100*/  ULOP3.LUT UR10, UR10, 0x6, URZ, 0xc0, !UPT ;  /* 0x000000060a0a7892 */ /* 0x000fe4000f8ec03f */
        /* <DEDUP_REMOVED lines=53> */
[----:B------:R-:W-:Y:S02]  /*4460*/  UMOV UR7, 0x40 ;  /* 0x0000004000077882 */ /* 0x000fe40000000000 */
[----:B------:R-:W-:-:S04]  /*4470*/  USEL UR7, UR7, 0x3e, UP0 ;  /* 0x0000003e07077887 */ /* 0x000fc80008000000 */
        /* <DEDUP_REMOVED lines=8> */
[----:B------:R-:W-:Y:S02]  /*4500*/  UIADD3 UR8, UR9, UR10, URZ ;  /* 0x0000000a09087290 */ /* 0x000fe4000fffe03f */
[----:B------:R-:W-:-:S03]  /*4510*/  UIADD3 UR10, UR9, UR11, URZ ;  /* 0x0000000b090a7290 */ /* 0x000fc6000fffe03f */
[----:B------:R-:W-:Y:S01]  /*4520*/  UMOV UR9, 0x40000040 ;  /* 0x4000004000097882 */ /* 0x000fe20000000000 */
[----:B------:R-:W-:Y:S01]  /*4530*/  UMOV UR11, 0x40000040 ;  /* 0x40000040000b7882 */ /* 0x000fe20000000000 */
[----:B------:R-:W-:Y:S02]  /*4540*/  WARPGROUP.DEPBAR.LE gsb0, 0x0 ;  /* 0x00008000000079c5 */ /* 0x000fe40000010000 */
[----:B------:R-:W-:-:S06]  /*4550*/  WARPGROUP.ARRIVE ;  /* 0x00000000000079c5 */ /* 0x000fcc0000000000 */
[----:B------:R-:W-:Y:S03]  /*4560*/  HGMMA.64x64x16.F32 R24, gdesc[UR24], R24, gsb0 ;  /* 0x00e00000181879f0 */ /* 0x000fe60008000818 */
[----:B------:R-:W-:Y:S02]  /*4570*/  WARPGROUP.DEPBAR.LE gsb0, 0x0 ;  /* 0x00008000000079c5 */ /* 0x000fe40000010000 */
[----:B------:R-:W-:-:S06]  /*4580*/  WARPGROUP.ARRIVE ;  /* 0x00000000000079c5 */ /* 0x000fcc0000000000 */
[----:B------:R-:W-:Y:S01]  /*4590*/  HGMMA.64x64x16.F32 R24, gdesc[UR8], R24, gsb0 ;  /* 0x00e00000081879f0 */ /* 0x000fe20008000818 */
[----:B------:R-:W-:Y:S01]  /*45a0*/  UMOV UR8, 0x1000 ;  /* 0x0000100000087882 */ /* 0x000fe20000000000 */
[----:B------:R-:W-:Y:S01]  /*45b0*/  UMOV UR9, 0x40000040 ;  /* 0x4000004000097882 */ /* 0x000fe20000000000 */
[----:B------:R-:W-:Y:S01]  /*45c0*/  USEL UR8, UR8, 0xf80, UP0 ;  /* 0x00000f8008087887 */ /* 0x000fe20008000000 */
[----:B------:R-:W-:-:S03]  /*45d0*/  UMOV UR11, 0x40000040 ;  /* 0x40000040000b7882 */ /* 0x000fc60000000000 */
[----:B------:R-:W-:-:S04]  /*45e0*/  ULOP3.LUT UR8, UR8, 0x1e00, URZ, 0xc0, !UPT ;  /* 0x00001e0008087892 */ /* 0x000fc8000f8ec03f */
[----:B------:R-:W-:Y:S02]  /*45f0*/  UIADD3 UR10, UR7, UR8, UR5 ;  /* 0x00000008070a7290 */ /* 0x000fe4000fffe005 */
[----:B------:R-:W-:-:S03]  /*4600*/  UIADD3 UR6, UR7, UR8, UR6 ;  /* 0x0000000807067290 */ /* 0x000fc6000fffe006 */
[----:B------:R-:W-:Y:S02]  /*4610*/  UMOV UR7, 0x40000040 ;  /* 0x4000004000077882 */ /* 0x000fe40000000000 */
[----:B------:R-:W-:Y:S02]  /*4620*/  UMOV UR8, UR10 ;  /* 0x0000000a00087c82 */ /* 0x000fe40008000000 */
[----:B------:R-:W-:Y:S01]  /*4630*/  UMOV UR10, UR6 ;  /* 0x00000006000a7c82 */ /* 0x000fe20008000000 */
[----:B------:R-:W-:Y:S01]  /*4640*/  ULDC UR6, c[0x0][0xad0] ;  /* 0x0002b40000067ab9 */ /* 0x000fe20000000800 */
[----:B------:R-:W-:Y:S02]  /*4650*/  WARPGROUP.DEPBAR.LE gsb0, 0x0 ;  /* 0x00008000000079c5 */ /* 0x000fe40000010000 */
[----:B------:R-:W-:-:S06]  /*4660*/  WARPGROUP.ARRIVE ;  /* 0x00000000000079c5 */ /* 0x000fcc0000000000 */
[----:B------:R-:W-:Y:S01]  /*4670*/  HGMMA.64x64x16.F32 R24, gdesc[UR8], R24, gsb0 ;  /* 0x00e00000081879f0 */ /* 0x000fe20008000818 */
[----:B------:R-:W-:Y:S01]  /*4680*/  ULDC UR9, c[0x0][0xa80] ;  /* 0x0002a00000097ab9 */ /* 0x000fe20000000800 */
[----:B------:R-:W-:Y:S01]  /*4690*/  UMOV UR11, 0x40000040 ;  /* 0x40000040000b7882 */ /* 0x000fe20000000000 */
        /* <DEDUP_REMOVED lines=24> */
[----:B--2---:R-:W-:Y:S01]  /*4820*/  FSEL R24, R24, -INF , P1 ;  /* 0xff80000018187808 */ /* 0x004fe20000800000 */
[----:B------:R-:W-:Y:S01]  /*4830*/  FMUL.FTZ R48, R48, UR6 ;  /* 0x0000000630307c20 */ /* 0x000fe20008410000 */
[----:B------:R-:W-:Y:S01]  /*4840*/  FMUL.FTZ R42, R42, UR6 ;  /* 0x000000062a2a7c20 */ /* 0x000fe20008410000 */
[----:B------:R-:W-:Y:S01]  /*4850*/  FMUL.FTZ R49, R49, UR6 ;  /* 0x0000000631317c20 */ /* 0x000fe20008410000 */
[----:B------:R-:W-:Y:S01]  /*4860*/  FMUL.FTZ R43, R43, UR6 ;  /* 0x000000062b2b7c20 */ /* 0x000fe20008410000 */
[----:B------:R-:W-:Y:S01]  /*4870*/  FMUL.FTZ R52, R52, UR6 ;  /* 0x0000000634347c20 */ /* 0x000fe20008410000 */
[----:B------:R-:W-:Y:S01]  /*4880*/  FMUL.FTZ R53, R53, UR6 ;  /* 0x0000000635357c20 */ /* 0x000fe20008410000 */
[----:B------:R-:W2:Y:S01]  /*4890*/  MUFU.TANH R29, R29 ;  /* 0x0000001d001d7308 */ /* 0x000ea20000002400 */
[----:B-----5:R-:W-:Y:S01]  /*48a0*/  FSEL R25, R25, -INF , P2 ;  /* 0xff80000019197808 */ /* 0x020fe20001000000 */
[----:B------:R-:W-:Y:S01]  /*48b0*/  FMUL.FTZ R46, R46, UR6 ;  /* 0x000000062e2e7c20 */ /* 0x000fe20008410000 */
[----:B------:R-:W-:Y:S01]  /*48c0*/  FMUL.FTZ R47, R47, UR6 ;  /* 0x000000062f2f7c20 */ /* 0x000fe20008410000 */
[----:B------:R-:W-:Y:S01]  /*48d0*/  FMUL.FTZ R50, R50, UR6 ;  /* 0x0000000632327c20 */ /* 0x000fe20008410000 */
[----:B------:R-:W-:Y:S01]  /*48e0*/  FMNMX.FTZ R7, R24, R25, !PT ;  /* 0x0000001918077209 */ /* 0x000fe20007810000 */
[----:B------:R-:W-:Y:S01]  /*48f0*/  FMUL.FTZ R51, R51, UR6 ;  /* 0x0000000633337c20 */ /* 0x000fe20008410000 */
[----:B------:R-:W-:Y:S01]  /*4900*/  FMUL.FTZ R54, R54, UR6 ;  /* 0x0000000636367c20 */ /* 0x000fe20008410000 */
[----:B------:R-:W5:Y:S01]  /*4910*/  MUFU.TANH R32, R32 ;  /* 0x0000002000207308 */ /* 0x000f620000002400 */
[----:B0-----:R-:W-:Y:S01]  /*4920*/  FSEL R28, R28, -INF , P3 ;  /* 0xff8000001c1c7808 */ /* 0x001fe20001800000 */
[----:B------:R-:W-:Y:S01]  /*4930*/  FMUL.FTZ R55, R55, UR6 ;  /* 0x0000000637377c20 */ /* 0x000fe20008410000 */
[----:B------:R-:W-:-:S02]  /*4940*/  ULEA UR6, UR36, UR15, 0xc ;  /* 0x0000000f24067291 */ /* 0x000fc4000f8e603f */
[----:B------:R-:W-:Y:S02]  /*4950*/  FMNMX.FTZ R4, R28, R7, !PT ;  /* 0x000000071c047209 */ /* 0x000fe40007810000 */
[----:B------:R-:W-:Y:S01]  /*4960*/  UIADD3 UR8, UR6, 0x80, URZ ;  /* 0x0000008006087890 */ /* 0x000fe2000fffe03f */
[----:B------:R-:W0:Y:S01]  /*4970*/  MUFU.TANH R26, R26 ;  /* 0x0000001a001a7308 */ /* 0x000e220000002400 */
[----:B--2---:R-:W-:-:S04]  /*4980*/  FSEL R29, R29, -INF , P4 ;  /* 0xff8000001d1d7808 */ /* 0x004fc80002000000 */
[----:B------:R-:W-:Y:S01]  /*4990*/  FMNMX.FTZ R7, R29, R4, !PT ;  /* 0x000000041d077209 */ /* 0x000fe20007810000 */
[----:B------:R-:W-:Y:S01]  /*49a0*/  UMOV UR10, UR8 ;  /* 0x00000008000a7c82 */ /* 0x000fe20008000000 */
[----:B------:R-:W-:Y:S01]  /*49b0*/  UIADD3 UR8, UR6, 0x100, URZ ;  /* 0x0000010006087890 */ /* 0x000fe2000fffe03f */
[----:B------:R-:W2:Y:S01]  /*49c0*/  MUFU.TANH R33, R33 ;  /* 0x0000002100217308 */ /* 0x000ea20000002400 */
[----:B-----5:R-:W-:-:S04]  /*49d0*/  FSEL R32, R32, -INF , P5 ;  /* 0xff80000020207808 */ /* 0x020fc80002800000 */
[----:B------:R-:W-:-:S03]  /*49e0*/  FMNMX.FTZ R4, R32, R7, !PT ;  /* 0x0000000720047209 */ /* 0x000fc60007810000 */
[----:B------:R-:W5:Y:S01]  /*49f0*/  MUFU.TANH R27, R27 ;  /* 0x0000001b001b7308 */ /* 0x000f620000002400 */
[----:B0-----:R-:W-:Y:S02]  /*4a00*/  FSEL R26, R26, -INF , P1 ;  /* 0xff8000001a1a7808 */ /* 0x001fe40000800000 */
[----:B------:R-:W-:-:S05]  /*4a10*/  ISETP.GT.AND P1, PT, R5, 0x18, PT ;  /* 0x000000180500780c */ /* 0x000fca0003f24270 */
[----:B------:R-:W0:Y:S01]  /*4a20*/  MUFU.TANH R36, R36 ;  /* 0x0000002400247308 */ /* 0x000e220000002400 */
[----:B--2---:R-:W-:-:S04]  /*4a30*/  FSEL R33, R33, -INF , P6 ;  /* 0xff80000021217808 */ /* 0x004fc80003000000 */
[----:B------:R-:W-:-:S03]  /*4a40*/  FMNMX.FTZ R7, R33, R4, !PT ;  /* 0x0000000421077209 */ /* 0x000fc60007810000 */
[----:B------:R-:W2:Y:S01]  /*4a50*/  MUFU.TANH R30, R30 ;  /* 0x0000001e001e7308 */ /* 0x000ea20000002400 */
[----:B-----5:R-:W-:Y:S02]  /*4a60*/  FSEL R27, R27, -INF , P2 ;  /* 0xff8000001b1b7808 */ /* 0x020fe40001000000 */
[----:B------:R-:W-:-:S05]  /*4a70*/  ISETP.GT.AND P2, PT, R5, 0x19, PT ;  /* 0x000000190500780c */ /* 0x000fca0003f44270 */
[----:B------:R-:W5:Y:S01]  /*4a80*/  MUFU.TANH R37, R37 ;  /* 0x0000002500257308 */ /* 0x000f620000002400 */
[----:B0-----:R-:W-:-:S04]  /*4a90*/  FSEL R36, R36, -INF , P1 ;  /* 0xff80000024247808 */ /* 0x001fc80000800000 */
[----:B------:R-:W-:-:S03]  /*4aa0*/  FMNMX.FTZ R4, R36, R7, !PT ;  /* 0x0000000724047209 */ /* 0x000fc60007810000 */
[----:B------:R-:W0:Y:S01]  /*4ab0*/  MUFU.TANH R31, R31 ;  /* 0x0000001f001f7308 */ /* 0x000e220000002400 */
[----:B--2---:R-:W-:Y:S02]  /*4ac0*/  FSEL R30, R30, -INF , P3 ;  /* 0xff8000001e1e7808 */ /* 0x004fe40001800000 */
[----:B------:R-:W-:-:S05]  /*4ad0*/  ISETP.GT.AND P3, PT, R5, 0x20, PT ;  /* 0x000000200500780c */ /* 0x000fca0003f64270 */
        /* <DEDUP_REMOVED lines=37> */
[----:B-----5:R-:W-:-:S07]  /*4d30*/  FSEL R49, R49, -INF , P2 ;  /* 0xff80000031317808 */ /* 0x020fce0001000000 */
[----:B------:R-:W5:Y:S01]  /*4d40*/  MUFU.TANH R53, R53 ;  /* 0x0000003500357308 */ /* 0x000f620000002400 */
[----:B0-----:R-:W-:Y:S02]  /*4d50*/  FSEL R43, R43, -INF , P4 ;  /* 0xff8000002b2b7808 */ /* 0x001fe40002000000 */
[----:B------:R-:W-:Y:S02]  /*4d60*/  ISETP.GT.AND P4, PT, R5, 0x39, PT ;  /* 0x000000390500780c */ /* 0x000fe40003f84270 */
[----:B------:R-:W-:-:S03]  /*4d70*/  FMNMX.FTZ R5, R49, R4, !PT ;  /* 0x0000000431057209 */ /* 0x000fc60007810000 */
[----:B------:R-:W0:Y:S01]  /*4d80*/  MUFU.TANH R46, R46 ;  /* 0x0000002e002e7308 */ /* 0x000e220000002400 */
[----:B--2---:R-:W-:-:S04]  /*4d90*/  FSEL R52, R52, -INF , P3 ;  /* 0xff80000034347808 */ /* 0x004fc80001800000 */
[----:B------:R-:W-:-:S03]  /*4da0*/  FMNMX.FTZ R4, R52, R5, !PT ;  /* 0x0000000534047209 */ /* 0x000fc60007810000 */
[----:B------:R-:W2:Y:S01]  /*4db0*/  MUFU.TANH R47, R47 ;  /* 0x0000002f002f7308 */ /* 0x000ea20000002400 */
[----:B-----5:R-:W-:-:S04]  /*4dc0*/  FSEL R53, R53, -INF , P4 ;  /* 0xff80000035357808 */ /* 0x020fc80002000000 */
[----:B-1-34-:R-:W-:-:S03]  /*4dd0*/  FMNMX.FTZ R6, R53, R4, !PT ;  /* 0x0000000435067209 */ /* 0x01afc60007810000 */
[----:B------:R-:W1:Y:S01]  /*4de0*/  MUFU.TANH R50, R50 ;  /* 0x0000003200327308 */ /* 0x000e620000002400 */
[----:B0-----:R-:W-:Y:S01]  /*4df0*/  FSEL R46, R46, -INF , P5 ;  /* 0xff8000002e2e7808 */ /* 0x001fe20002800000 */
[----:B------:R-:W0:Y:S06]  /*4e00*/  SHFL.BFLY PT, R5, R6, 0x2, 0x1f ;  /* 0x0c401f0006057f89 */ /* 0x000e2c00000e0000 */
[----:B------:R-:W3:Y:S01]  /*4e10*/  MUFU.TANH R51, R51 ;  /* 0x0000003300337308 */ /* 0x000ee20000002400 */
[----:B--2---:R-:W-:-:S07]  /*4e20*/  FSEL R47, R47, -INF , P6 ;  /* 0xff8000002f2f7808 */ /* 0x004fce0003000000 */
[----:B------:R-:W2:Y:S01]  /*4e30*/  MUFU.TANH R54, R54 ;  /* 0x0000003600367308 */ /* 0x000ea20000002400 */
[----:B-1----:R-:W-:-:S07]  /*4e40*/  FSEL R50, R50, -INF , P1 ;  /* 0xff80000032327808 */ /* 0x002fce0000800000 */
[----:B------:R-:W1:Y:S01]  /*4e50*/  MUFU.TANH R55, R55 ;  /* 0x0000003700377308 */ /* 0x000e620000002400 */
[----:B---3--:R-:W-:Y:S02]  /*4e60*/  FSEL R51, R51, -INF , P2 ;  /* 0xff80000033337808 */ /* 0x008fe40001000000 */
[----:B0-----:R-:W-:Y:S02]  /*4e70*/  FMNMX.FTZ R7, R6, R5, !PT ;  /* 0x0000000506077209 */ /* 0x001fe40007810000 */
[----:B------:R-:W-:Y:S02]  /*4e80*/  FMNMX.FTZ R5, R26, R27, !PT ;  /* 0x0000001b1a057209 */ /* 0x000fe40007810000 */
[----:B------:R-:W-:Y:S01]  /*4e90*/  ISETP.GE.AND P2, PT, R152, 0x41, PT ;  /* 0x000000419800780c */ /* 0x000fe20003f46270 */
[----:B------:R-:W0:Y:S01]  /*4ea0*/  SHFL.BFLY PT, R8, R7, 0x1, 0x1f ;  /* 0x0c201f0007087f89 */ /* 0x000e2200000e0000 */
[----:B------:R-:W-:Y:S02]  /*4eb0*/  FMNMX.FTZ R4, R30, R5, !PT ;  /* 0x000000051e047209 */ /* 0x000fe40007810000 */
[----:B--2---:R-:W-:-:S02]  /*4ec0*/  FSEL R54, R54, -INF , P3 ;  /* 0xff80000036367808 */ /* 0x004fc40001800000 */
[----:B------:R-:W-:-:S04]  /*4ed0*/  FMNMX.FTZ R5, R31, R4, !PT ;  /* 0x000000041f057209 */ /* 0x000fc80007810000 */
[----:B------:R-:W-:Y:S02]  /*4ee0*/  FMNMX.FTZ R4, R34, R5, !PT ;  /* 0x0000000522047209 */ /* 0x000fe40007810000 */
[----:B-1----:R-:W-:Y:S02]  /*4ef0*/  FSEL R55, R55, -INF , P4 ;  /* 0xff80000037377808 */ /* 0x002fe40002000000 */
        /* <DEDUP_REMOVED lines=15> */
[----:B------:R-:W-:Y:S01]  /*4ff0*/  MUFU.EX2 R6, R24 ;  /* 0x0000001800067308 */ /* 0x000fe20000000800 */
        /* <DEDUP_REMOVED lines=14> */
[--C-:B------:R-:W-:Y:S01]  /*50e0*/  FFMA.FTZ R155, R52, UR9, -R56.reuse ;  /* 0x00000009349b7c23 */ /* 0x100fe20008010838 */
[--C-:B------:R-:W-:Y:S01]  /*50f0*/  FFMA.FTZ R172, R53, UR9, -R56.reuse ;  /* 0x0000000935ac7c23 */ /* 0x100fe20008010838 */
[----:B------:R-:W1:Y:S08]  /*5100*/  MUFU.EX2 R7, R7 ;  /* 0x0000000700077308 */ /* 0x000e700000000800 */
[----:B------:R-:W-:Y:S08]  /*5110*/  MUFU.EX2 R8, R28 ;  /* 0x0000001c00087308 */ /* 0x000ff00000000800 */
[----:B------:R-:W2:Y:S01]  /*5120*/  MUFU.EX2 R9, R9 ;  /* 0x0000000900097308 */ /* 0x000ea20000000800 */
[----:B-1----:R-:W-:Y:S01]  /*5130*/  F2FP.F16.F32.PACK_AB R156, R7, R6 ;  /* 0x00000006079c723e */ /* 0x002fe200000000ff */
[----:B------:R-:W-:Y:S01]  /*5140*/  FADD.FTZ R7, R6, R7 ;  /* 0x0000000706077221 */ /* 0x000fe20000010000 */
[----:B0-----:R-:W-:Y:S01]  /*5150*/  FMNMX.FTZ R24, R5, R14, !PT ;  /* 0x0000000e05187209 */ /* 0x001fe20007810000 */
[----:B------:R-:W-:-:S04]  /*5160*/  FFMA.FTZ R14, R40, UR9, -R56 ;  /* 0x00000009280e7c23 */ /* 0x000fc80008010838 */
[----:B------:R-:W-:Y:S01]  /*5170*/  MUFU.EX2 R10, R10 ;  /* 0x0000000a000a7308 */ /* 0x000fe20000000800 */
[----:B------:R-:W0:Y:S07]  /*5180*/  SHFL.BFLY PT, R5, R24, 0x1, 0x1f ;  /* 0x0c201f0018057f89 */ /* 0x000e2e00000e0000 */
[----:B------:R-:W1:Y:S01]  /*5190*/  MUFU.EX2 R11, R11 ;  /* 0x0000000b000b7308 */ /* 0x000e620000000800 */
[----:B--2---:R-:W-:Y:S01]  /*51a0*/  F2FP.F16.F32.PACK_AB R158, R9, R8 ;  /* 0x00000008099e723e */ /* 0x004fe200000000ff */
[----:B------:R-:W-:-:S04]  /*51b0*/  FADD.FTZ R8, R8, R7 ;  /* 0x0000000708087221 */ /* 0x000fc80000010000 */
[----:B------:R-:W-:Y:S02]  /*51c0*/  FADD.FTZ R9, R9, R8 ;  /* 0x0000000809097221 */ /* 0x000fe40000010000 */
[----:B------:R-:W-:Y:S08]  /*51d0*/  MUFU.EX2 R12, R12 ;  /* 0x0000000c000c7308 */ /* 0x000ff00000000800 */
[----:B------:R-:W2:Y:S01]  /*51e0*/  MUFU.EX2 R13, R13 ;  /* 0x0000000d000d7308 */ /* 0x000ea20000000800 */
[----:B-1----:R-:W-:Y:S01]  /*51f0*/  F2FP.F16.F32.PACK_AB R160, R11, R10 ;  /* 0x0000000a0ba0723e */ /* 0x002fe200000000ff */
[----:B------:R-:W-:Y:S01]  /*5200*/  FADD.FTZ R10, R10, R9 ;  /* 0x000000090a0a7221 */ /* 0x000fe20000010000 */
[----:B0-----:R-:W-:-:S03]  /*5210*/  FMNMX.FTZ R5, R24, R5, !PT ;  /* 0x0000000518057209 */ /* 0x001fc60007810000 */
[----:B------:R-:W-:Y:S01]  /*5220*/  FADD.FTZ R11, R11, R10 ;  /* 0x0000000a0b0b7221 */ /* 0x000fe20000010000 */
[C---:B------:R-:W-:Y:S01]  /*5230*/  FSETP.NEU.FTZ.AND P1, PT, R5.reuse, -INF , PT ;  /* 0xff8000000500780b */ /* 0x040fe20003f3d000 */
[----:B------:R-:W-:Y:S01]  /*5240*/  FMUL.FTZ R24, R5, UR9 ;  /* 0x0000000905187c20 */ /* 0x000fe20008410000 */
[----:B------:R-:W-:Y:S04]  /*5250*/  MUFU.EX2 R14, R14 ;  /* 0x0000000e000e7308 */ /* 0x000fe80000000800 */
[----:B------:R-:W-:Y:S02]  /*5260*/  FSEL R25, R24, RZ, P1 ;  /* 0x000000ff18197208 */ /* 0x000fe40000800000 */
[----:B------:R-:W-:Y:S02]  /*5270*/  ISETP.NE.AND P1, PT, R57, RZ, PT ;  /* 0x000000ff3900720c */ /* 0x000fe40003f25270 */
        /* <DEDUP_REMOVED lines=21> */
[----:B--2---:R-:W-:Y:S01]  /*53d0*/  F2FP.F16.F32.PACK_AB R162, R13, R12 ;  /* 0x0000000c0da2723e */ /* 0x004fe200000000ff */
[----:B------:R-:W-:Y:S01]  /*53e0*/  FADD.FTZ R12, R12, R11 ;  /* 0x0000000b0c0c7221 */ /* 0x000fe20000010000 */
[----:B0-----:R-:W-:Y:S01]  /*53f0*/  F2FP.F16.F32.PACK_AB R164, R15, R14 ;  /* 0x0000000e0fa4723e */ /* 0x001fe200000000ff */
[----:B------:R-:W-:-:S02]  /*5400*/  @!P1 VIADD R3, R3, 0x38860 ;  /* 0x0003886003039836 */ /* 0x000fc40000000000 */
[----:B------:R-:W-:Y:S01]  /*5410*/  FADD.FTZ R13, R13, R12 ;  /* 0x0000000c0d0d7221 */ /* 0x000fe20000010000 */
[----:B------:R-:W0:Y:S02]  /*5420*/  MUFU.EX2 R175, R27 ;  /* 0x0000001b00af7308 */ /* 0x000e240000000800 */
[----:B------:R-:W-:Y:S01]  /*5430*/  @!P1 PRMT R3, RZ, 0x654, R3 ;  /* 0x00000654ff039816 */ /* 0x000fe20000000003 */
[----:B------:R-:W-:-:S04]  /*5440*/  FADD.FTZ R14, R14, R13 ;  /* 0x0000000d0e0e7221 */ /* 0x000fc80000010000 */
[----:B------:R-:W-:Y:S01]  /*5450*/  FADD.FTZ R15, R15, R14 ;  /* 0x0000000e0f0f7221 */ /* 0x000fe20000010000 */
[----:B------:R-:W-:Y:S08]  /*5460*/  MUFU.EX2 R176, R30 ;  /* 0x0000001e00b07308 */ /* 0x000ff00000000800 */
[----:B------:R-:W2:Y:S01]  /*5470*/  MUFU.EX2 R177, R31 ;  /* 0x0000001f00b17308 */ /* 0x000ea20000000800 */
[----:B0-----:R-:W-:Y:S01]  /*5480*/  F2FP.F16.F32.PACK_AB R157, R175, R174 ;  /* 0x000000aeaf9d723e */ /* 0x001fe200000000ff */
[----:B------:R-:W-:-:S06]  /*5490*/  FADD.FTZ R175, R174, R175 ;  /* 0x000000afaeaf7221 */ /* 0x000fcc0000010000 */
[----:B------:R-:W-:Y:S08]  /*54a0*/  MUFU.EX2 R178, R34 ;  /* 0x0000002200b27308 */ /* 0x000ff00000000800 */
[----:B------:R-:W0:Y:S01]  /*54b0*/  MUFU.EX2 R179, R35 ;  /* 0x0000002300b37308 */ /* 0x000e220000000800 */
[----:B--2---:R-:W-:Y:S01]  /*54c0*/  F2FP.F16.F32.PACK_AB R159, R177, R176 ;  /* 0x000000b0b19f723e */ /* 0x004fe200000000ff */
[----:B------:R-:W-:Y:S01]  /*54d0*/  BAR.SYNC.DEFER_BLOCKING 0xf, 0x100 ;  /* 0x03c4000000007b1d */ /* 0x000fe20000010000 */
[----:B------:R-:W-:-:S04]  /*54e0*/  FADD.FTZ R176, R176, R175 ;  /* 0x000000afb0b07221 */ /* 0x000fc80000010000 */
[----:B------:R-:W-:Y:S01]  /*54f0*/  FADD.FTZ R177, R177, R176 ;  /* 0x000000b0b1b17221 */ /* 0x000fe20000010000 */
[----:B------:R-:W-:Y:S08]  /*5500*/  MUFU.EX2 R180, R38 ;  /* 0x0000002600b47308 */ /* 0x000ff00000000800 */
[----:B------:R-:W2:Y:S01]  /*5510*/  MUFU.EX2 R181, R39 ;  /* 0x0000002700b57308 */ /* 0x000ea20000000800 */
[----:B0-----:R-:W-:Y:S01]  /*5520*/  F2FP.F16.F32.PACK_AB R161, R179, R178 ;  /* 0x000000b2b3a1723e */ /* 0x001fe200000000ff */
[----:B------:R-:W-:-:S04]  /*5530*/  FADD.FTZ R178, R178, R177 ;  /* 0x000000b1b2b27221 */ /* 0x000fc80000010000 */
[----:B------:R-:W-:Y:S02]  /*5540*/  FADD.FTZ R179, R179, R178 ;  /* 0x000000b2b3b37221 */ /* 0x000fe40000010000 */
[----:B------:R-:W-:Y:S01]  /*5550*/  MUFU.EX2 R20, R20 ;  /* 0x0000001400147308 */ /* 0x000fe20000000800 */
[----:B------:R0:W-:Y:S07]  /*5560*/  STSM.16.M88.4 [R184+0x36400], R156 ;  /* 0x0364009cb8007844 */ /* 0x0001ee0000000200 */
[----:B------:R-:W3:Y:S01]  /*5570*/  MUFU.EX2 R21, R21 ;  /* 0x0000001500157308 */ /* 0x000ee20000000800 */
[----:B--2---:R-:W-:Y:S01]  /*5580*/  F2FP.F16.F32.PACK_AB R163, R181, R180 ;  /* 0x000000b4b5a3723e */ /* 0x004fe200000000ff */
[----:B------:R-:W-:-:S04]  /*5590*/  FADD.FTZ R180, R180, R179 ;  /* 0x000000b3b4b47221 */ /* 0x000fc80000010000 */
[----:B------:R0:W-:Y:S01]  /*55a0*/  STSM.16.M88.4 [R187], R160 ;  /* 0x000000a0bb007844 */ /* 0x0001e20000000200 */
[----:B------:R-:W-:Y:S01]  /*55b0*/  FADD.FTZ R181, R181, R180 ;  /* 0x000000b4b5b57221 */ /* 0x000fe20000010000 */
[----:B------:R-:W-:Y:S08]  /*55c0*/  MUFU.EX2 R182, R42 ;  /* 0x0000002a00b67308 */ /* 0x000ff00000000800 */
[----:B------:R-:W2:Y:S01]  /*55d0*/  MUFU.EX2 R183, R43 ;  /* 0x0000002b00b77308 */ /* 0x000ea20000000800 */
[----:B---3--:R-:W-:Y:S01]  /*55e0*/  F2FP.F16.F32.PACK_AB R166, R21, R20 ;  /* 0x0000001415a6723e */ /* 0x008fe200000000ff */
[----:B------:R-:W-:-:S04]  /*55f0*/  FADD.FTZ R20, R20, R15 ;  /* 0x0000000f14147221 */ /* 0x000fc80000010000 */
[----:B------:R-:W-:Y:S02]  /*5600*/  FADD.FTZ R20, R21, R20 ;  /* 0x0000001415147221 */ /* 0x000fe40000010000 */
[----:B------:R-:W-:Y:S08]  /*5610*/  MUFU.EX2 R192, R46 ;  /* 0x0000002e00c07308 */ /* 0x000ff00000000800 */
[----:B------:R-:W3:Y:S01]  /*5620*/  MUFU.EX2 R193, R47 ;  /* 0x0000002f00c17308 */ /* 0x000ee20000000800 */
[----:B--2---:R-:W-:Y:S01]  /*5630*/  F2FP.F16.F32.PACK_AB R165, R183, R182 ;  /* 0x000000b6b7a5723e */ /* 0x004fe200000000ff */
[----:B------:R-:W-:-:S04]  /*5640*/  FADD.FTZ R182, R182, R181 ;  /* 0x000000b5b6b67221 */ /* 0x000fc80000010000 */
[----:B------:R-:W-:Y:S02]  /*5650*/  FADD.FTZ R183, R183, R182 ;  /* 0x000000b6b7b77221 */ /* 0x000fe40000010000 */
[----:B------:R-:W-:Y:S08]  /*5660*/  MUFU.EX2 R153, R153 ;  /* 0x0000009900997308 */ /* 0x000ff00000000800 */
[----:B------:R-:W2:Y:S01]  /*5670*/  MUFU.EX2 R154, R154 ;  /* 0x0000009a009a7308 */ /* 0x000ea20000000800 */
[----:B---3--:R-:W-:Y:S01]  /*5680*/  F2FP.F16.F32.PACK_AB R167, R193, R192 ;  /* 0x000000c0c1a7723e */ /* 0x008fe200000000ff */
[----:B------:R-:W-:-:S04]  /*5690*/  FADD.FTZ R192, R192, R183 ;  /* 0x000000b7c0c07221 */ /* 0x000fc80000010000 */
[----:B------:R0:W-:Y:S01]  /*56a0*/  STSM.16.M88.4 [R185], R164 ;  /* 0x000000a4b9007844 */ /* 0x0001e20000000200 */
[----:B------:R-:W-:Y:S01]  /*56b0*/  FADD.FTZ R193, R193, R192 ;  /* 0x000000c0c1c17221 */ /* 0x000fe20000010000 */
[----:B------:R-:W-:Y:S08]  /*56c0*/  MUFU.EX2 R155, R155 ;  /* 0x0000009b009b7308 */ /* 0x000ff00000000800 */
[----:B------:R-:W3:Y:S01]  /*56d0*/  MUFU.EX2 R172, R172 ;  /* 0x000000ac00ac7308 */ /* 0x000ee20000000800 */
[----:B--2---:R-:W-:Y:S01]  /*56e0*/  F2FP.F16.F32.PACK_AB R168, R154, R153 ;  /* 0x000000999aa8723e */ /* 0x004fe200000000ff */
[----:B------:R-:W-:-:S04]  /*56f0*/  FADD.FTZ R153, R153, R20 ;  /* 0x0000001499997221 */ /* 0x000fc80000010000 */
[----:B------:R-:W-:Y:S02]  /*5700*/  FADD.FTZ R154, R154, R153 ;  /* 0x000000999a9a7221 */ /* 0x000fe40000010000 */
[----:B------:R-:W-:Y:S08]  /*5710*/  MUFU.EX2 R194, R50 ;  /* 0x0000003200c27308 */ /* 0x000ff00000000800 */
[----:B------:R-:W2:Y:S01]  /*5720*/  MUFU.EX2 R195, R51 ;  /* 0x0000003300c37308 */ /* 0x000ea20000000800 */
[----:B---3--:R-:W-:-:S07]  /*5730*/  F2FP.F16.F32.PACK_AB R170, R172, R155 ;  /* 0x0000009bacaa723e */ /* 0x008fce00000000ff */
[----:B------:R-:W3:Y:S08]  /*5740*/  MUFU.EX2 R196, R54 ;  /* 0x0000003600c47308 */ /* 0x000ef00000000800 */
[----:B------:R-:W4:Y:S01]  /*5750*/  MUFU.EX2 R197, R25 ;  /* 0x0000001900c57308 */ /* 0x000f220000000800 */
[----:B--2---:R-:W-:Y:S01]  /*5760*/  F2FP.F16.F32.PACK_AB R169, R195, R194 ;  /* 0x000000c2c3a9723e */ /* 0x004fe200000000ff */
[----:B------:R-:W-:-:S04]  /*5770*/  FADD.FTZ R194, R194, R193 ;  /* 0x000000c1c2c27221 */ /* 0x000fc80000010000 */
[----:B------:R-:W-:-:S04]  /*5780*/  FADD.FTZ R195, R195, R194 ;  /* 0x000000c2c3c37221 */ /* 0x000fc80000010000 */
[----:B---3--:R-:W-:Y:S01]  /*5790*/  FADD.FTZ R6, R196, R195 ;  /* 0x000000c3c4067221 */ /* 0x008fe20000010000 */
[----:B----4-:R-:W-:-:S03]  /*57a0*/  F2FP.F16.F32.PACK_AB R171, R197, R196 ;  /* 0x000000c4c5ab723e */ /* 0x010fc600000000ff */
[----:B------:R-:W-:Y:S02]  /*57b0*/  FADD.FTZ R6, R197, R6 ;  /* 0x00000006c5067221 */ /* 0x000fe40000010000 */
[----:B------:R0:W-:Y:S01]  /*57c0*/  STSM.16.M88.4 [R186], R168 ;  /* 0x000000a8ba007844 */ /* 0x0001e20000000200 */
[----:B-1----:R-:W-:-:S06]  /*57d0*/  WARPGROUP.ARRIVE ;  /* 0x00000000000079c5 */ /* 0x002fcc0000000000 */
[----:B------:R-:W-:Y:S01]  /*57e0*/  HGMMA.64x256x16.F32 R24, R156, gdesc[UR4].tnspB, RZ, !UPT, gsb0 ;  /* 0x43e000049c187df0 */ /* 0x000fe2000c0008ff */
[----:B------:R-:W-:Y:S01]  /*57f0*/  UIADD3 UR6, UR6, 0x180, URZ ;  /* 0x0000018006067890 */ /* 0x000fe2000fffe03f */
[----:B------:R-:W-:Y:S01]  /*5800*/  UMOV UR7, 0x40000040 ;  /* 0x4000004000077882 */ /* 0x000fe20000000000 */
[----:B------:R-:W-:Y:S02]  /*5810*/  WARPGROUP.DEPBAR.LE gsb0, 0x0 ;  /* 0x00008000000079c5 */ /* 0x000fe40000010000 */
[----:B------:R-:W-:-:S15]  /*5820*/  WARPGROUP.ARRIVE ;  /* 0x00000000000079c5 */ /* 0x000fde0000000000 */
[----:B------:R-:W-:-:S08]  /*5830*/  NOP ;  /* 0x0000000000007918 */ /* 0x000fd00000000000 */
[----:B------:R-:W-:Y:S01]  /*5840*/  HGMMA.64x256x16.F32 R24, R160, gdesc[UR8].tnspB, R24, gsb0 ;  /* 0x43e00008a0187df0 */ /* 0x000fe20008000818 */
[----:B------:R-:W-:Y:S01]  /*5850*/  UMOV UR10, UR8 ;  /* 0x00000008000a7c82 */ /* 0x000fe20008000000 */
[----:B------:R-:W-:Y:S01]  /*5860*/  UMOV UR11, 0x40000040 ;  /* 0x40000040000b7882 */ /* 0x000fe20000000000 */
[----:B------:R-:W-:Y:S02]  /*5870*/  WARPGROUP.DEPBAR.LE gsb0, 0x0 ;  /* 0x00008000000079c5 */ /* 0x000fe40000010000 */
[----:B------:R-:W-:-:S15]  /*5880*/  WARPGROUP.ARRIVE ;  /* 0x00000000000079c5 */ /* 0x000fde0000000000 */
[----:B------:R-:W-:-:S08]  /*5890*/  NOP ;  /* 0x0000000000007918 */ /* 0x000fd00000000000 */
        /* <DEDUP_REMOVED lines=17> */
[----:B0-----:R-:W-:Y:S06]  /*59b0*/  @!P2 BRA `(.L_x_3458) ;  /* 0x0000002c00aca947 */ /* 0x001fec0003800000 */
[----:B------:R-:W-:Y:S01]  /*59c0*/  IADD3 R7, R173, -0x2, RZ ;  /* 0xfffffffead077810 */ /* 0x000fe20007ffe0ff */
[----:B------:R-:W-:Y:S01]  /*59d0*/  IMAD.MOV.U32 R8, RZ, RZ, R5 ;  /* 0x000000ffff087224 */ /* 0x000fe200078e0005 */
[----:B------:R-:W-:Y:S01]  /*59e0*/  UMOV UR7, UR36 ;  /* 0x0000002400077c82 */ /* 0x000fe20008000000 */
[----:B------:R-:W-:-:S07]  /*59f0*/  IMAD.MOV.U32 R13, RZ, RZ, R4 ;  /* 0x000000ffff0d7224 */ /* 0x000fce00078e0004 */
.L_x_3467:
[----:B------:R-:W-:Y:S01]  /*5a00*/  UIADD3 UR14, UR7, 0x1, URZ ;  /* 0x00000001070e7890 */ /* 0x000fe2000fffe03f */
[C---:B------:R-:W-:Y:S01]  /*5a10*/  ISETP.GT.AND P2, PT, R7.reuse, RZ, PT ;  /* 0x000000ff0700720c */ /* 0x040fe20003f44270 */
[----:B------:R-:W-:Y:S02]  /*5a20*/  VIADD R7, R7, 0xffffffff ;  /* 0xffffffff07077836 */ /* 0x000fe40000000000 */
[----:B------:R-:W-:-:S04]  /*5a30*/  UISETP.NE.AND UP0, UPT, UR14, 0x2, UPT ;  /* 0x000000020e00788c */ /* 0x000fc8000bf05270 */
[----:B------:R-:W-:Y:S02]  /*5a40*/  USEL UR14, UR14, URZ, UP0 ;  /* 0x0000003f0e0e7287 */ /* 0x000fe40008000000 */
[----:B------:R-:W-:-:S05]  /*5a50*/  USEL UR6, URZ, 0x1, UP0 ;  /* 0x000000013f067887 */ /* 0x000fca0008000000 */
[----:B------:R-:W-:Y:S01]  /*5a60*/  UMOV UR36, UR14 ;  /* 0x0000000e00247c82 */ /* 0x000fe20008000000 */
[----:B------:R-:W-:Y:S01]  /*5a70*/  LOP3.LUT R2, R2, UR6, RZ, 0x3c, !PT ;  /* 0x0000000602027c12 */ /* 0x000fe2000f8e3cff */
[----:B------:R-:W-:Y:S06]  /*5a80*/  @P0 BRA `(.L_x_3459) ;  /* 0x0000000000040947 */ /* 0x000fec0003800000 */
[----:B------:R-:W-:Y:S01]  /*5a90*/  BPT.TRAP 0x1 ;  /* 0x000000040000795c */ /* 0x000fe20000300000 */
.L_x_3459:
[----:B------:R-:W-:Y:S01]  /*5aa0*/  ULEA UR6, UR36, UR37, 0x3 ;  /* 0x0000002524067291 */ /* 0x000fe2000f8e183f */
[----:B------:R-:W-:-:S08]  /*5ab0*/  SHF.L.U32 R4, R2, 0x1f, RZ ;  /* 0x0000001f02047819 */ /* 0x000fd000000006ff */
[----:B------:R0:W1:Y:S01]  /*5ac0*/  SYNCS.PHASECHK.TRANS64.TRYWAIT P3, [UR6+0x38830], R4 ;  /* 0x03883004ff0075a7 */ /* 0x0000620008060146 */
[----:B------:R-:W-:Y:S05]  /*5ad0*/  @P0 BRA `(.L_x_3460) ;  /* 0x0000000000040947 */ /* 0x000fea0003800000 */
[----:B------:R-:W-:Y:S01]  /*5ae0*/  BPT.TRAP 0x1 ;  /* 0x000000040000795c */ /* 0x000fe20000300000 */
.L_x_3460:
[----:B-1----:R-:W-:Y:S05]  /*5af0*/  @P3 BRA `(.L_x_3461) ;  /* 0x0000000000083947 */ /* 0x002fea0003800000 */
[----:B------:R-:W1:Y:S02]  /*5b00*/  SYNCS.PHASECHK.TRANS64.TRYWAIT P3, [UR6+0x38830], R4 ;  /* 0x03883004ff0075a7 */ /* 0x000e640008060146 */
[----:B-1----:R-:W-:Y:S05]  /*5b10*/  @!P3 BRA `(.L_x_3462) ;  /* 0x000000b000ecb947 */ /* 0x002fea0003800000 */
.L_x_3461:
[----:B------:R-:W-:Y:S01]  /*5b20*/  R2UR UR18, R0 ;  /* 0x00000000001272ca */ /* 0x000fe200000e0000 */
[----:B------:R-:W-:Y:S01]  /*5b30*/  UIADD3 UR8, UR37, 0x20400, URZ ;  /* 0x0002040025087890 */ /* 0x000fe2000fffe03f */
[----:B------:R-:W-:Y:S01]  /*5b40*/  WARPGROUP.ARRIVE ;  /* 0x00000000000079c5 */ /* 0x000fe20000000000 */
[----:B------:R-:W-:Y:S01]  /*5b50*/  UMOV UR11, 0x40000040 ;  /* 0x40000040000b7882 */ /* 0x000fe20000000000 */
[----:B------:R-:W-:Y:S01]  /*5b60*/  UMOV UR9, 0x40000040 ;  /* 0x4000004000097882 */ /* 0x000fe20000000000 */
[----:B------:R-:W-:-:S04]  /*5b70*/  USHF.R.U32.HI UR8, URZ, 0x4, UR8 ;  /* 0x000000043f087899 */ /* 0x000fc80008011608 */
[----:B------:R-:W-:-:S04]  /*5b80*/  ULOP3.LUT UR8, UR8, 0x3fff, URZ, 0xc0, !UPT ;  /* 0x00003fff08087892 */ /* 0x000fc8000f8ec03f */
[----:B------:R-:W-:Y:S02]  /*5b90*/  ULEA UR18, UR36, UR18, 0x9 ;  /* 0x0000001224127291 */ /* 0x000fe4000f8e483f */
[----:B------:R-:W-:-:S05]  /*5ba0*/  ULOP3.LUT UR8, UR8, 0x10000, URZ, 0xfc, !UPT ;  /* 0x0001000008087892 */ /* 0x000fca000f8efc3f */
[----:B------:R-:W-:-:S04]  /*5bb0*/  UMOV UR10, UR18 ;  /* 0x00000012000a7c82 */ /* 0x000fc80008000000 */
[----:B------:R-:W-:Y:S01]  /*5bc0*/  HGMMA.64x64x16.F32 R152, gdesc[UR8], RZ, !UPT, gsb0 ;  /* 0x00e00000089879f0 */ /* 0x000fe2000c0008ff */
[----:B------:R-:W-:Y:S01]  /*5bd0*/  UIADD3 UR10, UR18, 0x2, URZ ;  /* 0x00000002120a7890 */ /* 0x000fe2000fffe03f */
[----:B------:R-:W-:Y:S01]  /*5be0*/  UMOV UR8, UR12 ;  /* 0x0000000c00087c82 */ /* 0x000fe20008000000 */
[----:B------:R-:W-:Y:S01]  /*5bf0*/  UMOV UR9, UR13 ;  /* 0x0000000d00097c82 */ /* 0x000fe20008000000 */
[----:B------:R-:W-:Y:S01]  /*5c00*/  UMOV UR11, 0x40000040 ;  /* 0x40000040000b7882 */ /* 0x000fe20000000000 */
[----:B------:R-:W-:Y:S02]  /*5c10*/  WARPGROUP.DEPBAR.LE gsb0, 0x0 ;  /* 0x00008000000079c5 */ /* 0x000fe40000010000 */
[----:B------:R-:W-:-:S06]  /*5c20*/  WARPGROUP.ARRIVE ;  /* 0x00000000000079c5 */ /* 0x000fcc0000000000 */
[----:B------:R-:W-:Y:S01]  /*5c30*/  HGMMA.64x64x16.F32 R152, gdesc[UR8], R152, gsb0 ;  /* 0x00e00000089879f0 */ /* 0x000fe20008000898 */
        /* <DEDUP_REMOVED lines=13> */
[----:B------:R-:W-:Y:S03]  /*5d10*/  HGMMA.64x64x16.F32 R152, gdesc[UR8], R152, gsb0 ;  /* 0x00e00000089879f0 */ /* 0x000fe60008000898 */
[----:B------:R-:W-:Y:S02]  /*5d20*/  WARPGROUP.DEPBAR.LE gsb0, 0x0 ;  /* 0x00008000000079c5 */ /* 0x000fe40000010000 */
[----:B------:R-:W-:Y:S05]  /*5d30*/  @P0 BRA `(.L_x_3463) ;  /* 0x0000000000040947 */ /* 0x000fea0003800000 */
[----:B------:R-:W-:Y:S01]  /*5d40*/  BPT.TRAP 0x1 ;  /* 0x000000040000795c */ /* 0x000fe20000300000 */
.L_x_3463:
[----:B------:R2:W3:Y:S01]  /*5d50*/  SYNCS.PHASECHK.TRANS64.TRYWAIT P3, [UR6+0x38850], R4 ;  /* 0x03885004ff0075a7 */ /* 0x0004e20008060146 */
[----:B------:R-:W-:Y:S05]  /*5d60*/  @P0 BRA `(.L_x_3464) ;  /* 0x0000000000040947 */ /* 0x000fea0003800000 */
[----:B------:R-:W-:Y:S01]  /*5d70*/  BPT.TRAP 0x1 ;  /* 0x000000040000795c */ /* 0x000fe20000300000 */
.L_x_3464:
[----:B---3--:R-:W-:Y:S05]  /*5d80*/  @P3 BRA `(.L_x_3465) ;  /* 0x0000000000083947 */ /* 0x008fea0003800000 */
[----:B------:R-:W3:Y:S02]  /*5d90*/  SYNCS.PHASECHK.TRANS64.TRYWAIT P3, [UR6+0x38850], R4 ;  /* 0x03885004ff0075a7 */ /* 0x000ee40008060146 */
[----:B---3--:R-:W-:Y:S05]  /*5da0*/  @!P3 BRA `(.L_x_3466) ;  /* 0x000000b00060b947 */ /* 0x008fea0003800000 */
.L_x_3465:
[----:B------:R-:W-:Y:S01]  /*5db0*/  UIADD3 UR8, UR37, 0x26400, URZ ;  /* 0x0002640025087890 */ /* 0x000fe2000fffe03f */
[----:B------:R-:W-:Y:S01]  /*5dc0*/  WARPGROUP.ARRIVE ;  /* 0x00000000000079c5 */ /* 0x000fe20000000000 */
[----:B------:R-:W-:-:S05]  /*5dd0*/  UIADD3 UR11, UR5, 0x2, URZ ;  /* 0x00000002050b7890 */ /* 0x000fca000fffe03f */
[----:B-1----:R-:W1:Y:S01]  /*5de0*/  S2R R5, SR_TID.X ;  /* 0x0000000000057919 */ /* 0x002e620000002100 */
[----:B------:R-:W-:Y:S01]  /*5df0*/  USHF.R.U32.HI UR8, URZ, 0x4, UR8 ;  /* 0x000000043f087899 */ /* 0x000fe20008011608 */
[----:B------:R-:W-:Y:S01]  /*5e00*/  MOV R200, UR6 ;  /* 0x0000000600c87c02 */ /* 0x000fe20008000f00 */
[----:B------:R-:W-:Y:S02]  /*5e10*/  UIADD3 UR9, UR5, 0x6, URZ ;  /* 0x0000000605097890 */ /* 0x000fe4000fffe03f */
[----:B------:R-:W-:Y:S02]  /*5e20*/  ULOP3.LUT UR18, UR8, 0x3fff, URZ, 0xc0, !UPT ;  /* 0x00003fff08127892 */ /* 0x000fe4000f8ec03f */
[----:B------:R-:W-:Y:S02]  /*5e30*/  UIADD3 UR10, UR5, 0x4, URZ ;  /* 0x00000004050a7890 */ /* 0x000fe4000fffe03f */
[----:B------:R-:W-:Y:S02]  /*5e40*/  ULEA UR8, UR14, UR4, 0xc ;  /* 0x000000040e087291 */ /* 0x000fe4000f8e603f */
[----:B------:R-:W-:Y:S01]  /*5e50*/  ULOP3.LUT UR5, UR18, 0x10000, URZ, 0xfc, !UPT ;  /* 0x0001000012057892 */ /* 0x000fe2000f8efc3f */
[----:B------:R-:W-:Y:S01]  /*5e60*/  UMOV UR27, 0x40000040 ;  /* 0x40000040001b7882 */ /* 0x000fe20000000000 */
[----:B------:R-:W-:Y:S01]  /*5e70*/  UMOV UR25, 0x40000040 ;  /* 0x4000004000197882 */ /* 0x000fe20000000000 */
[----:B------:R-:W-:-:S02]  /*5e80*/  UIADD3 UR18, UR8, 0x800, URZ ;  /* 0x0000080008127890 */ /* 0x000fc4000fffe03f */
[----:B------:R-:W-:Y:S02]  /*5e90*/  UMOV UR26, UR8 ;  /* 0x00000008001a7c82 */ /* 0x000fe40008000000 */
[----:B------:R-:W-:Y:S01]  /*5ea0*/  UMOV UR24, UR5 ;  /* 0x0000000500187c82 */ /* 0x000fe20008000000 */
[----:B------:R-:W-:Y:S01]  /*5eb0*/  UIADD3 UR19, UR5, 0x800, URZ ;  /* 0x0000080005137890 */ /* 0x000fe2000fffe03f */
[----:B------:R-:W-:Y:S01]  /*5ec0*/  HGMMA.64x64x16.F32 R152, gdesc[UR24], R152, gsb0 ;  /* 0x00e00000189879f0 */ /* 0x000fe20008000898 */
[----:B------:R-:W-:Y:S01]  /*5ed0*/  UIADD3 UR26, UR8, 0x2, URZ ;  /* 0x00000002081a7890 */ /* 0x000fe2000fffe03f */
[----:B------:R-:W-:Y:S01]  /*5ee0*/  UMOV UR24, UR11 ;  /* 0x0000000b00187c82 */ /* 0x000fe20008000000 */
[----:B------:R-:W-:Y:S01]  /*5ef0*/  UMOV UR25, 0x40000040 ;  /* 0x4000004000197882 */ /* 0x000fe20000000000 */
[----:B------:R-:W-:Y:S01]  /*5f00*/  UMOV UR27, 0x40000040 ;  /* 0x40000040001b7882 */ /* 0x000fe20000000000 */
[----:B------:R-:W-:Y:S01]  /*5f10*/  UMOV UR11, 0x4 ;  /* 0x00000004000b7882 */ /* 0x000fe20000000000 */
[----:B------:R-:W-:Y:S01]  /*5f20*/  ULEA UR6, UR14, UR15, 0xc ;  /* 0x0000000f0e067291 */ /* 0x000fe2000f8e603f */
[----:B-1----:R-:W-:-:S05]  /*5f30*/  SHF.R.U32.HI R5, RZ, 0x7, R5 ;  /* 0x00000007ff057819 */ /* 0x002fca0000011605 */
[----:B0-2---:R-:W0:Y:S01]  /*5f40*/  SHFL.IDX PT, R4, R5, RZ, 0x1f ;  /* 0x00001fff05047589 */ /* 0x005e2200000e0000 */
[----:B------:R-:W-:Y:S02]  /*5f50*/  WARPGROUP.DEPBAR.LE gsb0, 0x0 ;  /* 0x00008000000079c5 */ /* 0x000fe40000010000 */
[----:B------:R-:W-:-:S06]  /*5f60*/  WARPGROUP.ARRIVE ;  /* 0x00000000000079c5 */ /* 0x000fcc0000000000 */
[----:B------:R-:W-:Y:S01]  /*5f70*/  HGMMA.64x64x16.F32 R152, gdesc[UR24], R152, gsb0 ;  /* 0x00e00000189879f0 */ /* 0x000fe20008000898 */
[----:B------:R-:W-:Y:S01]  /*5f80*/  UIADD3 UR26, UR8, 0x4, URZ ;  /* 0x00000004081a7890 */ /* 0x000fe2000fffe03f */
[----:B------:R-:W-:Y:S01]  /*5f90*/  UMOV UR24, UR10 ;  /* 0x0000000a00187c82 */ /* 0x000fe20008000000 */
[----:B------:R-:W-:Y:S01]  /*5fa0*/  UMOV UR25, 0x40000040 ;  /* 0x4000004000197882 */ /* 0x000fe20000000000 */
[----:B------:R-:W-:Y:S01]  /*5fb0*/  UMOV UR27, 0x40000040 ;  /* 0x40000040001b7882 */ /* 0x000fe20000000000 */
[----:B------:R-:W-:Y:S02]  /*5fc0*/  WARPGROUP.DEPBAR.LE gsb0, 0x0 ;  /* 0x00008000000079c5 */ /* 0x000fe40000010000 */
[----:B------:R-:W-:-:S06]  /*5fd0*/  WARPGROUP.ARRIVE ;  /* 0x00000000000079c5 */ /* 0x000fcc0000000000 */
[----:B------:R-:W-:Y:S01]  /*5fe0*/  HGMMA.64x64x16.F32 R152, gdesc[UR24], R152, gsb0 ;  /* 0x00e00000189879f0 */ /* 0x000fe20008000898 */
[----:B------:R-:W-:Y:S01]  /*5ff0*/  UIADD3 UR26, UR8, 0x6, URZ ;  /* 0x00000006081a7890 */ /* 0x000fe2000fffe03f */
[----:B------:R-:W-:Y:S01]  /*6000*/  UMOV UR24, UR9 ;  /* 0x0000000900187c82 */ /* 0x000fe20008000000 */
[----:B------:R-:W-:Y:S01]  /*6010*/  UMOV UR25, 0x40000040 ;  /* 0x4000004000197882 */ /* 0x000fe20000000000 */
[----:B------:R-:W-:Y:S01]  /*6020*/  UMOV UR27, 0x40000040 ;  /* 0x40000040001b7882 */ /* 0x000fe20000000000 */
[----:B0-----:R-:W-:-:S13]  /*6030*/  R2UR UR9, R4 ;  /* 0x00000000040972ca */ /* 0x001fda00000e0000 */
[----:B------:R-:W-:-:S04]  /*6040*/  UISETP.GT.AND UP0, UPT, UR9, 0x7f, UPT ;  /* 0x0000007f0900788c */ /* 0x000fc8000bf04270 */
[----:B------:R-:W-:Y:S02]  /*6050*/  USEL UR9, URZ, 0x2, !UP0 ;  /* 0x000000023f097887 */ /* 0x000fe4000c000000 */
[----:B------:R-:W-:Y:S02]  /*6060*/  USEL UR10, UR11, 0x2, UP0 ;  /* 0x000000020b0a7887 */ /* 0x000fe40008000000 */
[----:B------:R-:W-:Y:S01]  /*6070*/  USEL UR11, UR11, 0x6, !UP0 ;  /* 0x000000060b0b7887 */ /* 0x000fe2000c000000 */
        /* <DEDUP_REMOVED lines=219> */
[----:B------:R-:W-:Y:S02]  /*6e30*/  UIADD3 UR11, UR9, UR10, UR5 ;  /* 0x0000000a090b7290 */ /* 0x000fe4000fffe005 */
[----:B------:R-:W-:-:S03]  /*6e40*/  UIADD3 UR10, UR9, UR10, UR8 ;  /* 0x0000000a090a7290 */ /* 0x000fc6000fffe008 */
[----:B------:R-:W-:Y:S02]  /*6e50*/  UMOV UR9, 0x40000040 ;  /* 0x4000004000097882 */ /* 0x000fe40000000000 */
[----:B------:R-:W-:Y:S01]  /*6e60*/  UMOV UR8, UR11 ;  /* 0x0000000b00087c82 */ /* 0x000fe20008000000 */
[----:B------:R-:W-:Y:S01]  /*6e70*/  UMOV UR11, 0x40000040 ;  /* 0x40000040000b7882 */ /* 0x000fe20000000000 */
[----:B------:R-:W-:Y:S02]  /*6e80*/  WARPGROUP.DEPBAR.LE gsb0, 0x0 ;  /* 0x00008000000079c5 */ /* 0x000fe40000010000 */
[----:B------:R-:W-:-:S06]  /*6e90*/  WARPGROUP.ARRIVE ;  /* 0x00000000000079c5 */ /* 0x000fcc0000000000 */
[----:B------:R-:W-:Y:S03]  /*6ea0*/  HGMMA.64x64x16.F32 R152, gdesc[UR24], R152, gsb0 ;  /* 0x00e00000189879f0 */ /* 0x000fe60008000898 */
[----:B------:R-:W-:Y:S02]  /*6eb0*/  WARPGROUP.DEPBAR.LE gsb0, 0x0 ;  /* 0x00008000000079c5 */ /* 0x000fe40000010000 */
[----:B------:R-:W-:-:S06]  /*6ec0*/  WARPGROUP.ARRIVE ;  /* 0x00000000000079c5 */ /* 0x000fcc0000000000 */
[----:B------:R-:W-:Y:S01]  /*6ed0*/  HGMMA.64x64x16.F32 R152, gdesc[UR8], R152, gsb0 ;  /* 0x00e00000089879f0 */ /* 0x000fe20008000898 */
[----:B------:R-:W-:Y:S01]  /*6ee0*/  ULDC UR8, c[0x0][0xad0] ;  /* 0x0002b40000087ab9 */ /* 0x000fe20000000800 */
        /* <DEDUP_REMOVED lines=28> */
[----:B------:R-:W-:-:S05]  /*70b0*/  FMUL.FTZ R172, R178, UR8 ;  /* 0x00000008b2ac7c20 */ /* 0x000fca0008410000 */
[----:B------:R-:W0:Y:S01]  /*70c0*/  MUFU.TANH R20, R20 ;  /* 0x0000001400147308 */ /* 0x000e220000002400 */
[----:B-1----:R-:W-:-:S07]  /*70d0*/  FMNMX.FTZ R4, R5, R4, !PT ;  /* 0x0000000405047209 */ /* 0x002fce0007810000 */
[----:B------:R-:W1:Y:S01]  /*70e0*/  MUFU.TANH R21, R21 ;  /* 0x0000001500157308 */ /* 0x000e620000002400 */
[----:B--2---:R-:W-:-:S07]  /*70f0*/  FMNMX.FTZ R161, R15, R4, !PT ;  /* 0x000000040fa17209 */ /* 0x004fce0007810000 */
[----:B------:R-:W2:Y:S01]  /*7100*/  MUFU.TANH R152, R152 ;  /* 0x0000009800987308 */ /* 0x000ea20000002400 */
[----:B0-----:R-:W-:Y:S01]  /*7110*/  FMNMX.FTZ R4, R20, R161, !PT ;  /* 0x000000a114047209 */ /* 0x001fe20007810000 */
[----:B------:R-:W-:-:S06]  /*7120*/  FMUL.FTZ R161, R177, UR8 ;  /* 0x00000008b1a17c20 */ /* 0x000fcc0008410000 */
[----:B------:R-:W0:Y:S01]  /*7130*/  MUFU.TANH R153, R153 ;  /* 0x0000009900997308 */ /* 0x000e220000002400 */
[----:B-1----:R-:W-:-:S07]  /*7140*/  FMNMX.FTZ R165, R21, R4, !PT ;  /* 0x0000000415a57209 */ /* 0x002fce0007810000 */
[----:B------:R-:W1:Y:S01]  /*7150*/  MUFU.TANH R154, R154 ;  /* 0x0000009a009a7308 */ /* 0x000e620000002400 */
[----:B--2---:R-:W-:-:S07]  /*7160*/  FMNMX.FTZ R4, R152, R165, !PT ;  /* 0x000000a598047209 */ /* 0x004fce0007810000 */
[----:B------:R-:W2:Y:S01]  /*7170*/  MUFU.TANH R155, R155 ;  /* 0x0000009b009b7308 */ /* 0x000ea20000002400 */
[----:B0-----:R-:W-:-:S07]  /*7180*/  FMNMX.FTZ R165, R153, R4, !PT ;  /* 0x0000000499a57209 */ /* 0x001fce0007810000 */
        /* <DEDUP_REMOVED lines=9> */
[----:B--2---:R-:W-:Y:S01]  /*7220*/  FMNMX.FTZ R4, R158, R165, !PT ;  /* 0x000000a59e047209 */ /* 0x004fe20007810000 */
[----:B------:R-:W-:Y:S01]  /*7230*/  FMUL.FTZ R165, R167, UR8 ;  /* 0x00000008a7a57c20 */ /* 0x000fe20008410000 */
[----:B------:R-:W-:Y:S01]  /*7240*/  FMUL.FTZ R167, R171, UR8 ;  /* 0x00000008aba77c20 */ /* 0x000fe20008410000 */
[----:B------:R-:W-:-:S04]  /*7250*/  FMUL.FTZ R171, R175, UR8 ;  /* 0x00000008afab7c20 */ /* 0x000fc80008410000 */
        /* <DEDUP_REMOVED lines=8> */
[----:B------:R-:W-:Y:S01]  /*72e0*/  FMUL.FTZ R170, R174, UR8 ;  /* 0x00000008aeaa7c20 */ /* 0x000fe20008410000 */
[----:B------:R-:W-:-:S03]  /*72f0*/  FMUL.FTZ R174, R182, UR8 ;  /* 0x00000008b6ae7c20 */ /* 0x000fc60008410000 */
[----:B------:R-:W2:Y:S01]  /*7300*/  MUFU.TANH R10, R10 ;  /* 0x0000000a000a7308 */ /* 0x000ea20000002400 */
[----:B0-----:R-:W-:-:S05]  /*7310*/  FMNMX.FTZ R4, R169, R4, !PT ;  /* 0x00000004a9047209 */ /* 0x001fca0007810000 */
[----:B------:R-:W0:Y:S02]  /*7320*/  SHFL.BFLY PT, R173, R4, 0x2, 0x1f ;  /* 0x0c401f0004ad7f89 */ /* 0x000e2400000e0000 */
[----:B------:R-:W3:Y:S01]  /*7330*/  MUFU.TANH R11, R11 ;  /* 0x0000000b000b7308 */ /* 0x000ee20000002400 */
[----:B-1----:R-:W-:-:S07]  /*7340*/  FMNMX.FTZ R175, R9, R8, !PT ;  /* 0x0000000809af7209 */ /* 0x002fce0007810000 */
[----:B------:R-:W1:Y:S08]  /*7350*/  MUFU.TANH R12, R12 ;  /* 0x0000000c000c7308 */ /* 0x000e700000002400 */
[----:B------:R-:W4:Y:S01]  /*7360*/  MUFU.TANH R160, R160 ;  /* 0x000000a000a07308 */ /* 0x000f220000002400 */
[----:B0-----:R-:W-:Y:S01]  /*7370*/  FMNMX.FTZ R168, R4, R173, !PT ;  /* 0x000000ad04a87209 */ /* 0x001fe20007810000 */
[----:B------:R-:W-:-:S06]  /*7380*/  FMUL.FTZ R173, R179, UR8 ;  /* 0x00000008b3ad7c20 */ /* 0x000fcc0008410000 */
[----:B------:R-:W0:Y:S01]  /*7390*/  MUFU.TANH R162, R162 ;  /* 0x000000a200a27308 */ /* 0x000e220000002400 */
[----:B--2---:R-:W-:Y:S01]  /*73a0*/  FMNMX.FTZ R4, R10, R175, !PT ;  /* 0x000000af0a047209 */ /* 0x004fe20007810000 */
[----:B------:R-:W2:Y:S03]  /*73b0*/  SHFL.BFLY PT, R181, R168, 0x1, 0x1f ;  /* 0x0c201f00a8b57f89 */ /* 0x000ea600000e0000 */
[----:B---3--:R-:W-:-:S03]  /*73c0*/  FMNMX.FTZ R175, R11, R4, !PT ;  /* 0x000000040baf7209 */ /* 0x008fc60007810000 */
[----:B------:R-:W3:Y:S01]  /*73d0*/  MUFU.TANH R163, R163 ;  /* 0x000000a300a37308 */ /* 0x000ee20000002400 */
[----:B-1----:R-:W-:-:S04]  /*73e0*/  FMNMX.FTZ R175, R12, R175, !PT ;  /* 0x000000af0caf7209 */ /* 0x002fc80007810000 */
[----:B----4-:R-:W-:Y:S01]  /*73f0*/  FMNMX.FTZ R177, R160, R175, !PT ;  /* 0x000000afa0b17209 */ /* 0x010fe20007810000 */
[----:B------:R-:W-:Y:S01]  /*7400*/  FMUL.FTZ R175, R183, UR8 ;  /* 0x00000008b7af7c20 */ /* 0x000fe20008410000 */
[----:B------:R-:W-:Y:S01]  /*7410*/  UIADD3 UR8, UR6, 0x80, URZ ;  /* 0x0000008006087890 */ /* 0x000fe2000fffe03f */
[----:B------:R-:W1:Y:S06]  /*7420*/  MUFU.TANH R165, R165 ;  /* 0x000000a500a57308 */ /* 0x000e6c0000002400 */
[----:B------:R-:W-:Y:S01]  /*7430*/  UMOV UR10, UR8 ;  /* 0x00000008000a7c82 */ /* 0x000fe20008000000 */
[----:B------:R-:W-:Y:S01]  /*7440*/  UIADD3 UR8, UR6, 0x100, URZ ;  /* 0x0000010006087890 */ /* 0x000fe2000fffe03f */
[----:B------:R-:W4:Y:S01]  /*7450*/  MUFU.TANH R166, R166 ;  /* 0x000000a600a67308 */ /* 0x000f220000002400 */
[----:B--2---:R-:W-:-:S02]  /*7460*/  FMNMX.FTZ R4, R168, R181, !PT ;  /* 0x000000b5a8047209 */ /* 0x004fc40007810000 */
[----:B0-----:R-:W-:-:S05]  /*7470*/  FMNMX.FTZ R168, R162, R177, !PT ;  /* 0x000000b1a2a87209 */ /* 0x001fca0007810000 */
[----:B------:R-:W0:Y:S01]  /*7480*/  MUFU.TANH R167, R167 ;  /* 0x000000a700a77308 */ /* 0x000e220000002400 */
[C---:B------:R-:W-:Y:S01]  /*7490*/  FADD.FTZ R13, -R4.reuse, R13 ;  /* 0x0000000d040d7221 */ /* 0x040fe20000010100 */
[----:B---3--:R-:W-:Y:S01]  /*74a0*/  FMNMX.FTZ R168, R163, R168, !PT ;  /* 0x000000a8a3a87209 */ /* 0x008fe20007810000 */
[----:B------:R-:W-:Y:S02]  /*74b0*/  FMUL.FTZ R194, R4, UR9 ;  /* 0x0000000904c27c20 */ /* 0x000fe40008410000 */
[----:B------:R-:W-:Y:S01]  /*74c0*/  FMUL.FTZ R178, R13, UR9 ;  /* 0x000000090db27c20 */ /* 0x000fe20008410000 */
[----:B-1----:R-:W-:Y:S01]  /*74d0*/  FMNMX.FTZ R13, R165, R168, !PT ;  /* 0x000000a8a50d7209 */ /* 0x002fe20007810000 */
[--C-:B------:R-:W-:Y:S01]  /*74e0*/  FFMA.FTZ R15, R15, UR9, -R194.reuse ;  /* 0x000000090f0f7c23 */ /* 0x100fe200080108c2 */
[----:B------:R-:W1:Y:S01]  /*74f0*/  MUFU.TANH R170, R170 ;  /* 0x000000aa00aa7308 */ /* 0x000e620000002400 */
[--C-:B------:R-:W-:Y:S01]  /*7500*/  FFMA.FTZ R20, R20, UR9, -R194.reuse ;  /* 0x0000000914147c23 */ /* 0x100fe200080108c2 */
[----:B----4-:R-:W-:Y:S01]  /*7510*/  FMNMX.FTZ R176, R166, R13, !PT ;  /* 0x0000000da6b07209 */ /* 0x010fe20007810000 */
[--C-:B------:R-:W-:Y:S01]  /*7520*/  FFMA.FTZ R13, R14, UR9, -R194.reuse ;  /* 0x000000090e0d7c23 */ /* 0x100fe200080108c2 */
[--C-:B------:R-:W-:Y:S01]  /*7530*/  FFMA.FTZ R21, R21, UR9, -R194.reuse ;  /* 0x0000000915157c23 */ /* 0x100fe200080108c2 */
[--C-:B------:R-:W-:Y:S01]  /*7540*/  FFMA.FTZ R179, R155, UR9, -R194.reuse ;  /* 0x000000099bb37c23 */ /* 0x100fe200080108c2 */
[--C-:B------:R-:W-:Y:S01]  /*7550*/  FFMA.FTZ R181, R157, UR9, -R194.reuse ;  /* 0x000000099db57c23 */ /* 0x100fe200080108c2 */
[--C-:B------:R-:W-:Y:S01]  /*7560*/  FFMA.FTZ R182, R158, UR9, -R194.reuse ;  /* 0x000000099eb67c23 */ /* 0x100fe200080108c2 */
[----:B------:R-:W2:Y:S01]  /*7570*/  MUFU.TANH R171, R171 ;  /* 0x000000ab00ab7308 */ /* 0x000ea20000002400 */
[----:B0-----:R-:W-:Y:S01]  /*7580*/  FMNMX.FTZ R177, R167, R176, !PT ;  /* 0x000000b0a7b17209 */ /* 0x001fe20007810000 */
[--C-:B------:R-:W-:Y:S01]  /*7590*/  FFMA.FTZ R183, R159, UR9, -R194.reuse ;  /* 0x000000099fb77c23 */ /* 0x100fe200080108c2 */
[--C-:B------:R-:W-:Y:S01]  /*75a0*/  FFMA.FTZ R192, R161, UR9, -R194.reuse ;  /* 0x00000009a1c07c23 */ /* 0x100fe200080108c2 */
[----:B------:R-:W-:-:S04]  /*75b0*/  FFMA.FTZ R193, R164, UR9, -R194 ;  /* 0x00000009a4c17c23 */ /* 0x000fc800080108c2 */
[----:B------:R-:W0:Y:S01]  /*75c0*/  MUFU.TANH R172, R172 ;  /* 0x000000ac00ac7308 */ /* 0x000e220000002400 */
[----:B-1----:R-:W-:Y:S01]  /*75d0*/  FMNMX.FTZ R14, R170, R177, !PT ;  /* 0x000000b1aa0e7209 */ /* 0x002fe20007810000 */
[----:B------:R-:W-:-:S06]  /*75e0*/  FFMA.FTZ R177, R5, UR9, -R194 ;  /* 0x0000000905b17c23 */ /* 0x000fcc00080108c2 */
[----:B------:R-:W1:Y:S01]  /*75f0*/  MUFU.TANH R173, R173 ;  /* 0x000000ad00ad7308 */ /* 0x000e620000002400 */
[----:B--2---:R-:W-:-:S07]  /*7600*/  FMNMX.FTZ R5, R171, R14, !PT ;  /* 0x0000000eab057209 */ /* 0x004fce0007810000 */
[----:B------:R-:W2:Y:S01]  /*7610*/  MUFU.TANH R174, R174 ;  /* 0x000000ae00ae7308 */ /* 0x000ea20000002400 */
[----:B0-----:R-:W-:-:S07]  /*7620*/  FMNMX.FTZ R176, R172, R5, !PT ;  /* 0x00000005acb07209 */ /* 0x001fce0007810000 */
[----:B------:R-:W0:Y:S01]  /*7630*/  MUFU.TANH R175, R175 ;  /* 0x000000af00af7308 */ /* 0x000e220000002400 */
[----:B-1----:R-:W-:-:S07]  /*7640*/  FMNMX.FTZ R5, R173, R176, !PT ;  /* 0x000000b0ad057209 */ /* 0x002fce0007810000 */
[----:B------:R1:W-:Y:S01]  /*7650*/  MUFU.EX2 R14, R177 ;  /* 0x000000b1000e7308 */ /* 0x0003e20000000800 */
[----:B--2---:R-:W-:-:S07]  /*7660*/  FMNMX.FTZ R176, R174, R5, !PT ;  /* 0x00000005aeb07209 */ /* 0x004fce0007810000 */
[----:B------:R2:W3:Y:S01]  /*7670*/  MUFU.EX2 R168, R178 ;  /* 0x000000b200a87308 */ /* 0x0004e20000000800 */
[----:B0-----:R-:W-:Y:S01]  /*7680*/  FMNMX.FTZ R5, R175, R176, !PT ;  /* 0x000000b0af057209 */ /* 0x001fe20007810000 */
[--C-:B------:R-:W-:Y:S01]  /*7690*/  FFMA.FTZ R176, R152, UR9, -R194.reuse ;  /* 0x0000000998b07c23 */ /* 0x100fe200080108c2 */
[--C-:B-1----:R-:W-:Y:S01]  /*76a0*/  FFMA.FTZ R177, R153, UR9, -R194.reuse ;  /* 0x0000000999b17c23 */ /* 0x102fe200080108c2 */
[--C-:B------:R-:W-:Y:S02]  /*76b0*/  FFMA.FTZ R153, R169, UR9, -R194.reuse ;  /* 0x00000009a9997c23 */ /* 0x100fe400080108c2 */
[----:B------:R-:W0:Y:S02]  /*76c0*/  SHFL.BFLY PT, R180, R5, 0x2, 0x1f ;  /* 0x0c401f0005b47f89 */ /* 0x000e2400000e0000 */
[----:B------:R-:W-:Y:S01]  /*76d0*/  MUFU.EX2 R13, R13 ;  /* 0x0000000d000d7308 */ /* 0x000fe20000000800 */
[----:B--2---:R-:W-:-:S07]  /*76e0*/  FFMA.FTZ R178, R154, UR9, -R194 ;  /* 0x000000099ab27c23 */ /* 0x004fce00080108c2 */
[----:B------:R-:W-:Y:S01]  /*76f0*/  MUFU.EX2 R15, R15 ;  /* 0x0000000f000f7308 */ /* 0x000fe20000000800 */
[-C--:B---3--:R-:W-:Y:S01]  /*7700*/  FMUL.FTZ R24, R24, R168.reuse ;  /* 0x000000a818187220 */ /* 0x088fe20000410000 */
        /* <DEDUP_REMOVED lines=11> */
[----:B------:R-:W-:Y:S01]  /*77c0*/  FMUL.FTZ R45, R45, R168 ;  /* 0x000000a82d2d7220 */ /* 0x000fe20000410000 */
[----:B0-----:R-:W-:Y:S01]  /*77d0*/  FMNMX.FTZ R152, R5, R180, !PT ;  /* 0x000000b405987209 */ /* 0x001fe20007810000 */
[----:B------:R-:W-:Y:S01]  /*77e0*/  FFMA.FTZ R180, R156, UR9, -R194 ;  /* 0x000000099cb47c23 */ /* 0x000fe200080108c2 */
[----:B------:R-:W-:Y:S01]  /*77f0*/  IMAD.U32 R156, RZ, RZ, UR7 ;  /* 0x00000007ff9c7e24 */ /* 0x000fe2000f8e00ff */
[----:B------:R-:W-:Y:S01]  /*7800*/  MUFU.EX2 R21, R21 ;  /* 0x0000001500157308 */ /* 0x000fe20000000800 */
[-C--:B------:R-:W-:Y:S01]  /*7810*/  FMUL.FTZ R48, R48, R168.reuse ;  /* 0x000000a830307220 */ /* 0x080fe20000410000 */
        /* <DEDUP_REMOVED lines=22> */
[----:B------:R-:W1:Y:S01]  /*7980*/  MUFU.EX2 R178, R178 ;  /* 0x000000b200b27308 */ /* 0x000e620000000800 */
[-C--:B------:R-:W-:Y:S01]  /*7990*/  FMUL.FTZ R88, R88, R168.reuse ;  /* 0x000000a858587220 */ /* 0x080fe20000410000 */
[----:B0-----:R-:W-:Y:S01]  /*79a0*/  FMNMX.FTZ R5, R152, R5, !PT ;  /* 0x0000000598057209 */ /* 0x001fe20007810000 */
[-C--:B------:R-:W-:Y:S01]  /*79b0*/  FMUL.FTZ R89, R89, R168.reuse ;  /* 0x000000a859597220 */ /* 0x080fe20000410000 */
[-C--:B------:R-:W-:Y:S01]  /*79c0*/  FMUL.FTZ R92, R92, R168.reuse ;  /* 0x000000a85c5c7220 */ /* 0x080fe20000410000 */
[-C--:B------:R-:W-:Y:S01]  /*79d0*/  FMUL.FTZ R93, R93, R168.reuse ;  /* 0x000000a85d5d7220 */ /* 0x080fe20000410000 */
[-C--:B------:R-:W-:Y:S01]  /*79e0*/  FMUL.FTZ R96, R96, R168.reuse ;  /* 0x000000a860607220 */ /* 0x080fe20000410000 */
[C---:B------:R-:W-:Y:S01]  /*79f0*/  FADD.FTZ R152, -R5.reuse, R8 ;  /* 0x0000000805987221 */ /* 0x040fe20000010100 */
[----:B------:R-:W-:Y:S01]  /*7a00*/  FMUL.FTZ R154, R5, UR9 ;  /* 0x00000009059a7c20 */ /* 0x000fe20008410000 */
[----:B------:R0:W-:Y:S01]  /*7a10*/  MUFU.EX2 R8, R153 ;  /* 0x0000009900087308 */ /* 0x0001e20000000800 */
[----:B------:R-:W-:Y:S01]  /*7a20*/  FMUL.FTZ R97, R97, R168 ;  /* 0x000000a861617220 */ /* 0x000fe20000410000 */
[----:B------:R-:W-:Y:S01]  /*7a30*/  FMUL.FTZ R152, R152, UR9 ;  /* 0x0000000998987c20 */ /* 0x000fe20008410000 */
[--C-:B------:R-:W-:Y:S01]  /*7a40*/  FFMA.FTZ R194, R9, UR9, -R154.reuse ;  /* 0x0000000909c27c23 */ /* 0x100fe2000801089a */
[--C-:B------:R-:W-:Y:S01]  /*7a50*/  FFMA.FTZ R9, R10, UR9, -R154.reuse ;  /* 0x000000090a097c23 */ /* 0x100fe2000801089a */
[--C-:B------:R-:W-:Y:S01]  /*7a60*/  FFMA.FTZ R10, R11, UR9, -R154.reuse ;  /* 0x000000090b0a7c23 */ /* 0x100fe2000801089a */
[--C-:B------:R-:W-:Y:S01]  /*7a70*/  FFMA.FTZ R11, R12, UR9, -R154.reuse ;  /* 0x000000090c0b7c23 */ /* 0x100fe2000801089a */
[----:B------:R-:W-:Y:S01]  /*7a80*/  FFMA.FTZ R12, R160, UR9, -R154 ;  /* 0x00000009a00c7c23 */ /* 0x000fe2000801089a */
[----:B------:R2:W3:Y:S01]  /*7a90*/  MUFU.EX2 R169, R152 ;  /* 0x0000009800a97308 */ /* 0x0004e20000000800 */
[----:B0-----:R-:W-:-:S02]  /*7aa0*/  IMAD.MOV R153, RZ, RZ, -R23 ;  /* 0x000000ffff997224 */ /* 0x001fc400078e0a17 */
[--C-:B------:R-:W-:Y:S01]  /*7ab0*/  FFMA.FTZ R195, R162, UR9, -R154.reuse ;  /* 0x00000009a2c37c23 */ /* 0x100fe2000801089a */
[--C-:B------:R-:W-:Y:S01]  /*7ac0*/  FFMA.FTZ R196, R163, UR9, -R154.reuse ;  /* 0x00000009a3c47c23 */ /* 0x100fe2000801089a */
[--C-:B------:R-:W-:Y:S01]  /*7ad0*/  FFMA.FTZ R197, R165, UR9, -R154.reuse ;  /* 0x00000009a5c57c23 */ /* 0x100fe2000801089a */
[--C-:B------:R-:W-:Y:S01]  /*7ae0*/  FFMA.FTZ R198, R166, UR9, -R154.reuse ;  /* 0x00000009a6c67c23 */ /* 0x100fe2000801089a */
[----:B------:R-:W-:Y:S01]  /*7af0*/  ISETP.NE.AND P3, PT, R22, R153, PT ;  /* 0x000000991600720c */ /* 0x000fe20003f65270 */
[--C-:B------:R-:W-:Y:S01]  /*7b00*/  FFMA.FTZ R199, R167, UR9, -R154.reuse ;  /* 0x00000009a7c77c23 */ /* 0x100fe2000801089a */
[--C-:B------:R-:W-:Y:S01]  /*7b10*/  FFMA.FTZ R170, R170, UR9, -R154.reuse ;  /* 0x00000009aaaa7c23 */ /* 0x100fe2000801089a */
[----:B--2---:R-:W-:Y:S02]  /*7b20*/  @!P1 VIADD R152, R200, 0x38840 ;  /* 0x00038840c8989836 */ /* 0x004fe40000000000 */
[--C-:B------:R-:W-:Y:S01]  /*7b30*/  FFMA.FTZ R171, R171, UR9, -R154.reuse ;  /* 0x00000009abab7c23 */ /* 0x100fe2000801089a */
[--C-:B------:R-:W-:Y:S01]  /*7b40*/  FFMA.FTZ R172, R172, UR9, -R154.reuse ;  /* 0x00000009acac7c23 */ /* 0x100fe2000801089a */
[--C-:B------:R-:W-:Y:S01]  /*7b50*/  FFMA.FTZ R173, R173, UR9, -R154.reuse ;  /* 0x00000009adad7c23 */ /* 0x100fe2000801089a */
[----:B------:R-:W-:Y:S01]  /*7b60*/  FFMA.FTZ R174, R174, UR9, -R154 ;  /* 0x00000009aeae7c23 */ /* 0x000fe2000801089a */
[----:B------:R-:W-:Y:S01]  /*7b70*/  @!P1 PRMT R152, RZ, 0x654, R152 ;  /* 0x00000654ff989816 */ /* 0x000fe20000000098 */
[----:B------:R-:W-:Y:S01]  /*7b80*/  FFMA.FTZ R154, R175, UR9, -R154 ;  /* 0x00000009af9a7c23 */ /* 0x000fe2000801089a */
[----:B------:R-:W-:Y:S01]  /*7b90*/  MUFU.EX2 R194, R194 ;  /* 0x000000c200c27308 */ /* 0x000fe20000000800 */
[----:B-1----:R-:W-:Y:S01]  /*7ba0*/  F2FP.F16.F32.PACK_AB R158, R178, R177 ;  /* 0x000000b1b29e723e */ /* 0x002fe200000000ff */
[----:B------:R0:W-:Y:S01]  /*7bb0*/  @!P1 SYNCS.ARRIVE.TRANS64.RED.A1T0 RZ, [R152+URZ], RZ ;  /* 0x000000ff98ff99a7 */ /* 0x0001e2000810043f */
[----:B------:R-:W-:Y:S01]  /*7bc0*/  @!P3 IMAD R153, R156, 0x40, R17 ;  /* 0x000000409c99b824 */ /* 0x000fe200078e0211 */
[----:B------:R-:W-:Y:S01]  /*7bd0*/  F2FP.F16.F32.PACK_AB R156, R176, R21 ;  /* 0x00000015b09c723e */ /* 0x000fe200000000ff */
[-C--:B---3--:R-:W-:Y:S01]  /*7be0*/  FMUL.FTZ R26, R26, R169.reuse ;  /* 0x000000a91a1a7220 */ /* 0x088fe20000410000 */
[-C--:B------:R-:W-:Y:S01]  /*7bf0*/  FMUL.FTZ R27, R27, R169.reuse ;  /* 0x000000a91b1b7220 */ /* 0x080fe20000410000 */
[----:B------:R-:W-:Y:S01]  /*7c00*/  FMUL.FTZ R30, R30, R169 ;  /* 0x000000a91e1e7220 */ /* 0x000fe20000410000 */
[----:B------:R-:W-:Y:S01]  /*7c10*/  @!P3 LEA R153, R153, UR37, 0x2 ;  /* 0x000000259999bc11 */ /* 0x000fe2000f8e10ff */
[----:B------:R-:W1:Y:S01]  /*7c20*/  MUFU.EX2 R9, R9 ;  /* 0x0000000900097308 */ /* 0x000e620000000800 */
[----:B0-----:R-:W-:Y:S01]  /*7c30*/  F2FP.F16.F32.PACK_AB R152, R14, R13 ;  /* 0x0000000d0e98723e */ /* 0x001fe200000000ff */
[-C--:B------:R-:W-:Y:S01]  /*7c40*/  FMUL.FTZ R31, R31, R169.reuse ;  /* 0x000000a91f1f7220 */ /* 0x080fe20000410000 */
[-C--:B------:R-:W-:Y:S01]  /*7c50*/  FMUL.FTZ R34, R34, R169.reuse ;  /* 0x000000a922227220 */ /* 0x080fe20000410000 */
[----:B------:R-:W-:Y:S01]  /*7c60*/  @!P3 STS [R153+0x38400], R168 ;  /* 0x038400a89900b388 */ /* 0x000fe20000000800 */
[-C--:B------:R-:W-:Y:S01]  /*7c70*/  FMUL.FTZ R35, R35, R169.reuse ;  /* 0x000000a923237220 */ /* 0x080fe20000410000 */
[-C--:B------:R-:W-:Y:S01]  /*7c80*/  FMUL.FTZ R38, R38, R169.reuse ;  /* 0x000000a926267220 */ /* 0x080fe20000410000 */
[-C--:B------:R-:W-:Y:S01]  /*7c90*/  FMUL.FTZ R39, R39, R169.reuse ;  /* 0x000000a927277220 */ /* 0x080fe20000410000 */
[----:B------:R1:W-:Y:S01]  /*7ca0*/  @!P3 STS [R153+0x38420], R169 ;  /* 0x038420a99900b388 */ /* 0x0003e20000000800 */
        /* <DEDUP_REMOVED lines=8> */
[----:B------:R-:W0:Y:S01]  /*7d30*/  MUFU.EX2 R11, R11 ;  /* 0x0000000b000b7308 */ /* 0x000e220000000800 */
[----:B-1----:R-:W-:Y:S01]  /*7d40*/  F2FP.F16.F32.PACK_AB R153, R9, R194 ;  /* 0x000000c20999723e */ /* 0x002fe200000000ff */
        /* <DEDUP_REMOVED lines=15> */
[----:B0-----:R-:W-:Y:S01]  /*7e40*/  F2FP.F16.F32.PACK_AB R155, R11, R10 ;  /* 0x0000000a0b9b723e */ /* 0x001fe200000000ff */
        /* <DEDUP_REMOVED lines=12> */
[----:B------:R-:W-:Y:S01]  /*7f10*/  FMUL.FTZ R101, R101, R168 ;  /* 0x000000a865657220 */ /* 0x000fe20000410000 */
        /* <DEDUP_REMOVED lines=60> */
[-C--:B------:R-:W-:Y:S01]  /*82e0*/  FMUL.FTZ R150, R150, R169.reuse ;  /* 0x000000a996967220 */ /* 0x080fe20000410000 */
[----:B------:R-:W-:Y:S01]  /*82f0*/  FMUL.FTZ R151, R151, R169 ;  /* 0x000000a997977220 */ /* 0x000fe20000410000 */
[----:B------:R-:W-:Y:S01]  /*8300*/  UMOV UR7, 0x40000040 ;  /* 0x4000004000077882 */ /* 0x000fe20000000000 */
[----:B------:R-:W-:Y:S01]  /*8310*/  FFMA.FTZ R3, R168, R3, R13 ;  /* 0x00000003a8037223 */ /* 0x000fe2000001000d */
[----:B------:R-:W-:Y:S01]  /*8320*/  FFMA.FTZ R6, R169, R6, R194 ;  /* 0x00000006a9067223 */ /* 0x000fe200000100c2 */
[----:B------:R-:W0:Y:S01]  /*8330*/  MUFU.EX2 R171, R171 ;  /* 0x000000ab00ab7308 */ /* 0x000e220000000800 */
[----:B-1----:R-:W-:Y:S01]  /*8340*/  F2FP.F16.F32.PACK_AB R161, R199, R198 ;  /* 0x000000c6c7a1723e */ /* 0x002fe200000000ff */
[----:B------:R-:W-:Y:S01]  /*8350*/  FADD.FTZ R14, R14, R3 ;  /* 0x000000030e0e7221 */ /* 0x000fe20000010000 */
[----:B------:R-:W-:Y:S01]  /*8360*/  FADD.FTZ R9, R9, R6 ;  /* 0x0000000609097221 */ /* 0x000fe20000010000 */
[----:B------:R-:W-:-:S02]  /*8370*/  @!P1 VIADD R3, R200, 0x38860 ;  /* 0x00038860c8039836 */ /* 0x000fc40000000000 */
[----:B------:R-:W-:Y:S02]  /*8380*/  IMAD.MOV.U32 R13, RZ, RZ, R4 ;  /* 0x000000ffff0d7224 */ /* 0x000fe400078e0004 */
[----:B------:R-:W-:Y:S01]  /*8390*/  FADD.FTZ R10, R10, R9 ;  /* 0x000000090a0a7221 */ /* 0x000fe20000010000 */
[----:B------:R-:W-:Y:S01]  /*83a0*/  MUFU.EX2 R183, R183 ;  /* 0x000000b700b77308 */ /* 0x000fe20000000800 */
[----:B------:R-:W-:Y:S02]  /*83b0*/  @!P1 PRMT R3, RZ, 0x654, R3 ;  /* 0x00000654ff039816 */ /* 0x000fe40000000003 */
[----:B------:R-:W-:-:S04]  /*83c0*/  FADD.FTZ R11, R11, R10 ;  /* 0x0000000a0b0b7221 */ /* 0x000fc80000010000 */
[----:B------:R-:W-:Y:S01]  /*83d0*/  FADD.FTZ R12, R12, R11 ;  /* 0x0000000b0c0c7221 */ /* 0x000fe20000010000 */
[----:B------:R-:W1:Y:S01]  /*83e0*/  MUFU.EX2 R192, R192 ;  /* 0x000000c000c07308 */ /* 0x000e620000000800 */
[----:B0-----:R-:W-:Y:S02]  /*83f0*/  F2FP.F16.F32.PACK_AB R163, R171, R170 ;  /* 0x000000aaaba3723e */ /* 0x001fe400000000ff */
[----:B------:R-:W-:-:S04]  /*8400*/  FADD.FTZ R195, R195, R12 ;  /* 0x0000000cc3c37221 */ /* 0x000fc80000010000 */
[----:B------:R-:W-:Y:S01]  /*8410*/  FADD.FTZ R196, R196, R195 ;  /* 0x000000c3c4c47221 */ /* 0x000fe20000010000 */
[----:B------:R-:W0:Y:S03]  /*8420*/  MUFU.EX2 R193, R193 ;  /* 0x000000c100c17308 */ /* 0x000e260000000800 */
[----:B------:R-:W-:-:S04]  /*8430*/  FADD.FTZ R197, R197, R196 ;  /* 0x000000c4c5c57221 */ /* 0x000fc80000010000 */
[----:B------:R-:W-:Y:S01]  /*8440*/  FADD.FTZ R198, R198, R197 ;  /* 0x000000c5c6c67221 */ /* 0x000fe20000010000 */
[----:B------:R-:W-:Y:S01]  /*8450*/  MUFU.EX2 R172, R172 ;  /* 0x000000ac00ac7308 */ /* 0x000fe20000000800 */
[----:B-1----:R-:W-:Y:S02]  /*8460*/  F2FP.F16.F32.PACK_AB R164, R192, R183 ;  /* 0x000000b7c0a4723e */ /* 0x002fe400000000ff */
[----:B------:R-:W-:-:S04]  /*8470*/  FADD.FTZ R199, R199, R198 ;  /* 0x000000c6c7c77221 */ /* 0x000fc80000010000 */
[----:B------:R-:W-:Y:S01]  /*8480*/  FADD.FTZ R170, R170, R199 ;  /* 0x000000c7aaaa7221 */ /* 0x000fe20000010000 */
[----:B------:R-:W1:Y:S01]  /*8490*/  MUFU.EX2 R173, R173 ;  /* 0x000000ad00ad7308 */ /* 0x000e620000000800 */
[----:B0-----:R-:W-:Y:S02]  /*84a0*/  F2FP.F16.F32.PACK_AB R166, R8, R193 ;  /* 0x000000c108a6723e */ /* 0x001fe400000000ff */
[----:B------:R-:W-:-:S05]  /*84b0*/  FADD.FTZ R171, R171, R170 ;  /* 0x000000aaabab7221 */ /* 0x000fca0000010000 */
[----:B------:R-:W0:Y:S08]  /*84c0*/  MUFU.EX2 R174, R174 ;  /* 0x000000ae00ae7308 */ /* 0x000e300000000800 */
[----:B------:R2:W3:Y:S01]  /*84d0*/  MUFU.EX2 R175, R154 ;  /* 0x0000009a00af7308 */ /* 0x0004e20000000800 */
[----:B-1----:R-:W-:Y:S01]  /*84e0*/  F2FP.F16.F32.PACK_AB R165, R173, R172 ;  /* 0x000000acada5723e */ /* 0x002fe200000000ff */
[----:B------:R-:W-:-:S04]  /*84f0*/  FADD.FTZ R172, R172, R171 ;  /* 0x000000abacac7221 */ /* 0x000fc80000010000 */
[----:B------:R-:W-:Y:S01]  /*8500*/  FADD.FTZ R173, R173, R172 ;  /* 0x000000acadad7221 */ /* 0x000fe20000010000 */
[----:B--2---:R-:W-:Y:S01]  /*8510*/  F2FP.F16.F32.PACK_AB R154, R20, R15 ;  /* 0x0000000f149a723e */ /* 0x004fe200000000ff */
[----:B------:R-:W-:Y:S01]  /*8520*/  BAR.SYNC.DEFER_BLOCKING 0xf, 0x100 ;  /* 0x03c4000000007b1d */ /* 0x000fe20000010000 */
[----:B------:R-:W-:Y:S01]  /*8530*/  FADD.FTZ R15, R15, R14 ;  /* 0x0000000e0f0f7221 */ /* 0x000fe20000010000 */
[----:B0-----:R-:W-:-:S03]  /*8540*/  FADD.FTZ R6, R174, R173 ;  /* 0x000000adae067221 */ /* 0x001fc60000010000 */
[----:B------:R-:W-:Y:S01]  /*8550*/  FADD.FTZ R20, R20, R15 ;  /* 0x0000000f14147221 */ /* 0x000fe20000010000 */
[C---:B---3--:R-:W-:Y:S01]  /*8560*/  F2FP.F16.F32.PACK_AB R167, R175.reuse, R174 ;  /* 0x000000aeafa7723e */ /* 0x048fe200000000ff */
[----:B------:R-:W-:Y:S02]  /*8570*/  FADD.FTZ R6, R175, R6 ;  /* 0x00000006af067221 */ /* 0x000fe40000010000 */
[----:B------:R-:W-:-:S04]  /*8580*/  FADD.FTZ R21, R21, R20 ;  /* 0x0000001415157221 */ /* 0x000fc80000010000 */
[----:B------:R-:W-:-:S04]  /*8590*/  FADD.FTZ R176, R176, R21 ;  /* 0x00000015b0b07221 */ /* 0x000fc80000010000 */
[----:B------:R-:W-:-:S04]  /*85a0*/  FADD.FTZ R177, R177, R176 ;  /* 0x000000b0b1b17221 */ /* 0x000fc80000010000 */
[----:B------:R-:W-:Y:S01]  /*85b0*/  FADD.FTZ R178, R178, R177 ;  /* 0x000000b1b2b27221 */ /* 0x000fe20000010000 */
[----:B------:R0:W-:Y:S03]  /*85c0*/  STSM.16.M88.4 [R184+0x36400], R152 ;  /* 0x03640098b8007844 */ /* 0x0001e60000000200 */
[----:B------:R-:W-:Y:S01]  /*85d0*/  FADD.FTZ R179, R179, R178 ;  /* 0x000000b2b3b37221 */ /* 0x000fe20000010000 */
[----:B------:R0:W-:Y:S03]  /*85e0*/  STSM.16.M88.4 [R187], R156 ;  /* 0x0000009cbb007844 */ /* 0x0001e60000000200 */
[----:B------:R-:W-:Y:S01]  /*85f0*/  FADD.FTZ R180, R180, R179 ;  /* 0x000000b3b4b47221 */ /* 0x000fe20000010000 */
[----:B------:R0:W-:Y:S03]  /*8600*/  STSM.16.M88.4 [R185], R160 ;  /* 0x000000a0b9007844 */ /* 0x0001e60000000200 */
[----:B------:R-:W-:Y:S01]  /*8610*/  FADD.FTZ R181, R181, R180 ;  /* 0x000000b4b5b57221 */ /* 0x000fe20000010000 */
[----:B------:R0:W-:Y:S01]  /*8620*/  STSM.16.M88.4 [R186], R164 ;  /* 0x000000a4ba007844 */ /* 0x0001e20000000200 */
[----:B------:R-:W-:-:S02]  /*8630*/  WARPGROUP.ARRIVE ;  /* 0x00000000000079c5 */ /* 0x000fc40000000000 */
[----:B------:R-:W-:-:S04]  /*8640*/  FADD.FTZ R182, R182, R181 ;  /* 0x000000b5b6b67221 */ /* 0x000fc80000010000 */
[----:B------:R-:W-:Y:S01]  /*8650*/  FADD.FTZ R183, R183, R182 ;  /* 0x000000b6b7b77221 */ /* 0x000fe20000010000 */
[----:B------:R-:W-:Y:S01]  /*8660*/  HGMMA.64x256x16.F32 R24, R152, gdesc[UR4].tnspB, R24, gsb0 ;  /* 0x43e0000498187df0 */ /* 0x000fe20008000818 */
[----:B------:R-:W-:Y:S01]  /*8670*/  UIADD3 UR6, UR6, 0x180, URZ ;  /* 0x0000018006067890 */ /* 0x000fe2000fffe03f */
[----:B------:R-:W-:Y:S01]  /*8680*/  UMOV UR7, 0x40000040 ;  /* 0x4000004000077882 */ /* 0x000fe20000000000 */
[----:B------:R-:W-:Y:S01]  /*8690*/  FADD.FTZ R192, R192, R183 ;  /* 0x000000b7c0c07221 */ /* 0x000fe20000010000 */
[----:B------:R-:W-:Y:S02]  /*86a0*/  WARPGROUP.DEPBAR.LE gsb0, 0x0 ;  /* 0x00008000000079c5 */ /* 0x000fe40000010000 */
[----:B------:R-:W-:-:S15]  /*86b0*/  WARPGROUP.ARRIVE ;  /* 0x00000000000079c5 */ /* 0x000fde0000000000 */
[----:B------:R-:W-:-:S07]  /*86c0*/  NOP ;  /* 0x0000000000007918 */ /* 0x000fce0000000000 */
        /* <DEDUP_REMOVED lines=10> */
[----:B------:R-:W-:Y:S01]  /*8770*/  HGMMA.64x256x16.F32 R24, R164, gdesc[UR4].tnspB, R24, gsb0 ;  /* 0x43e00004a4187df0 */ /* 0x000fe20008000818 */
[----:B------:R-:W-:Y:S02]  /*8780*/  UMOV UR7, UR36 ;  /* 0x0000002400077c82 */ /* 0x000fe40008000000 */
        /* <DEDUP_REMOVED lines=12> */
[----:B------:R-:W-:Y:S01]  /*8850*/  MOV R8, R5 ;  /* 0x0000000500087202 */ /* 0x000fe20000000f00 */
[----:B0-----:R-:W-:Y:S06]  /*8860*/  @P2 BRA `(.L_x_3467) ;  /* 0xffffffd000642947 */ /* 0x001fec000383ffff */
.L_x_3458:
[----:B------:R-:W0:Y:S01]  /*8870*/  SHFL.BFLY PT, R0, R3, 0x2, 0x1f ;  /* 0x0c401f0003007f89 */ /* 0x000e2200000e0000 */
[----:B------:R-:W-:Y:S01]  /*8880*/  MOV R11, UR9 ;  /* 0x00000009000b7c02 */ /* 0x000fe20008000f00 */
[----:B------:R-:W-:Y:S02]  /*8890*/  UIADD3 UR41, UR41, 0x1, URZ ;  /* 0x0000000129297890 */ /* 0x000fe4000fffe03f */
[----:B------:R-:W1:Y:S01]  /*88a0*/  SHFL.BFLY PT, R9, R6, 0x2, 0x1f ;  /* 0x0c401f0006097f89 */ /* 0x000e6200000e0000 */
[----:B------:R-:W-:Y:S08]  /*88b0*/  BAR.ARV 0x8, 0xa0 ;  /* 0x0202800000007b1d */ /* 0x000ff00000002000 */
[----:B------:R-:W-:Y:S01]  /*88c0*/  BAR.SYNC.DEFER_BLOCKING 0xf, 0x100 ;  /* 0x03c4000000007b1d */ /* 0x000fe20000010000 */
[----:B0-----:R-:W-:Y:S01]  /*88d0*/  FADD.FTZ R0, R0, R3 ;  /* 0x0000000300007221 */ /* 0x001fe20000010000 */
[----:B------:R-:W-:-:S02]  /*88e0*/  IMAD.MOV.U32 R3, RZ, RZ, -0x800000 ;  /* 0xff800000ff037424 */ /* 0x000fc400078e00ff */
[----:B-1----:R-:W-:Y:S02]  /*88f0*/  FADD.FTZ R9, R9, R6 ;  /* 0x0000000609097221 */ /* 0x002fe40000010000 */
[----:B------:R-:W0:Y:S04]  /*8900*/  SHFL.BFLY PT, R7, R0, 0x1, 0x1f ;  /* 0x0c201f0000077f89 */ /* 0x000e2800000e0000 */
[----:B------:R-:W1:Y:S01]  /*8910*/  SHFL.BFLY PT, R8, R9, 0x1, 0x1f ;  /* 0x0c201f0009087f89 */ /* 0x000e6200000e0000 */
[----:B0-----:R-:W-:Y:S01]  /*8920*/  FADD.FTZ R21, R0, R7 ;  /* 0x0000000700157221 */ /* 0x001fe20000010000 */
[----:B------:R-:W-:Y:S02]  /*8930*/  IMAD.MOV R7, RZ, RZ, -R23 ;  /* 0x000000ffff077224 */ /* 0x000fe400078e0a17 */
[----:B-1----:R-:W-:-:S02]  /*8940*/  FADD.FTZ R15, R9, R8 ;  /* 0x00000008090f7221 */ /* 0x002fc40000010000 */
[----:B------:R-:W-:Y:S01]  /*8950*/  FSETP.NE.FTZ.AND P1, PT, R21, RZ, PT ;  /* 0x000000ff1500720b */ /* 0x000fe20003f35000 */
[----:B------:R-:W-:Y:S01]  /*8960*/  IMAD.U32 R8, RZ, RZ, UR36 ;  /* 0x00000024ff087e24 */ /* 0x000fe2000f8e00ff */
[----:B------:R-:W-:Y:S02]  /*8970*/  ISETP.NE.AND P0, PT, R22, R7, PT ;  /* 0x000000071600720c */ /* 0x000fe40003f05270 */
[----:B------:R-:W-:Y:S02]  /*8980*/  CS2R R6, SRZ ;  /* 0x0000000000067805 */ /* 0x000fe4000001ff00 */
[----:B------:R-:W-:Y:S01]  /*8990*/  FSETP.NE.FTZ.AND P2, PT, R15, RZ, PT ;  /* 0x000000ff0f00720b */ /* 0x000fe20003f55000 */
[----:B------:R-:W-:-:S04]  /*89a0*/  UIADD3 UR36, UR36, 0x1, URZ ;  /* 0x0000000124247890 */ /* 0x000fc8000fffe03f */
[----:B------:R-:W-:Y:S02]  /*89b0*/  UISETP.NE.AND UP0, UPT, UR36, 0x2, UPT ;  /* 0x000000022400788c */ /* 0x000fe4000bf05270 */
[----:B------:R-:W0:Y:S02]  /*89c0*/  @P1 MUFU.RCP R7, R21 ;  /* 0x0000001500071308 */ /* 0x000e240000001000 */
[----:B------:R-:W-:Y:S01]  /*89d0*/  USEL UR4, URZ, 0x1, UP0 ;  /* 0x000000013f047887 */ /* 0x000fe20008000000 */
[----:B------:R-:W-:Y:S01]  /*89e0*/  @!P0 IMAD R0, R8, 0x40, R17 ;  /* 0x0000004008008824 */ /* 0x000fe200078e0211 */
[----:B------:R-:W-:-:S04]  /*89f0*/  USEL UR36, UR36, URZ, UP0 ;  /* 0x0000003f24247287 */ /* 0x000fc80008000000 */
[----:B------:R-:W-:Y:S01]  /*8a00*/  @!P0 LEA R9, R0, UR37, 0x2 ;  /* 0x0000002500098c11 */ /* 0x000fe2000f8e10ff */
[----:B------:R-:W1:Y:S01]  /*8a10*/  @P2 MUFU.RCP R6, R15 ;  /* 0x0000000f00062308 */ /* 0x000e620000001000 */
[----:B------:R-:W-:Y:S01]  /*8a20*/  IMAD.MOV.U32 R0, RZ, RZ, -0x800000 ;  /* 0xff800000ff007424 */ /* 0x000fe200078e00ff */
[----:B------:R-:W-:-:S06]  /*8a30*/  LOP3.LUT R2, R2, UR4, RZ, 0x3c, !PT ;  /* 0x0000000402027c12 */ /* 0x000fcc000f8e3cff */
[----:B------:R-:W2:Y:S01]  /*8a40*/  @P1 MUFU.LG2 R21, R21 ;  /* 0x0000001500151308 */ /* 0x000ea20000000c00 */
[-C--:B0-----:R-:W-:Y:S01]  /*8a50*/  FMUL.FTZ R8, R25, R7.reuse ;  /* 0x0000000719087220 */ /* 0x081fe20000410000 */
[----:B------:R0:W-:Y:S01]  /*8a60*/  @!P0 STS [R9+0x38400], R7 ;  /* 0x0384000709008388 */ /* 0x0001e20000000800 */
[-C--:B------:R-:W-:Y:S01]  /*8a70*/  FMUL.FTZ R10, R29, R7.reuse ;  /* 0x000000071d0a7220 */ /* 0x080fe20000410000 */
[----:B------:R-:W-:Y:S02]  /*8a80*/  IMAD.U32 R29, RZ, RZ, UR9 ;  /* 0x00000009ff1d7e24 */ /* 0x000fe4000f8e00ff */
[-C--:B------:R-:W-:Y:S01]  /*8a90*/  FMUL.FTZ R167, R24, R7.reuse ;  /* 0x0000000718a77220 */ /* 0x080fe20000410000 */
[-C--:B------:R-:W-:Y:S01]  /*8aa0*/  FMUL.FTZ R20, R28, R7.reuse ;  /* 0x000000071c147220 */ /* 0x080fe20000410000 */
[-C--:B------:R-:W-:Y:S01]  /*8ab0*/  FMUL.FTZ R163, R32, R7.reuse ;  /* 0x0000000720a37220 */ /* 0x080fe20000410000 */
        /* <DEDUP_REMOVED lines=61> */
[----:B0-----:R-:W-:Y:S01]  /*8e90*/  @P1 FMUL.FTZ R7, R11, 0.69314718246459960938 ;  /* 0x3f3172180b071820 */ /* 0x001fe20000410000 */
[----:B------:R-:W-:Y:S01]  /*8ea0*/  @P2 FMUL.FTZ R29, R29, 0.69314718246459960938 ;  /* 0x3f3172181d1d2820 */ /* 0x000fe20000410000 */
[----:B--2---:R-:W-:Y:S01]  /*8eb0*/  @P1 FMUL.FTZ R24, R21, 0.69314718246459960938 ;  /* 0x3f31721815181820 */ /* 0x004fe20000410000 */
[----:B---3--:R-:W-:Y:S01]  /*8ec0*/  @P2 FMUL.FTZ R28, R25, 0.69314718246459960938 ;  /* 0x3f317218191c2820 */ /* 0x008fe20000410000 */
[-C--:B-1----:R-:W-:Y:S01]  /*8ed0*/  FMUL.FTZ R9, R26, R6.reuse ;  /* 0x000000061a097220 */ /* 0x082fe20000410000 */
[-C--:B------:R-:W-:Y:S01]  /*8ee0*/  FMUL.FTZ R11, R30, R6.reuse ;  /* 0x000000061e0b7220 */ /* 0x080fe20000410000 */
        /* <DEDUP_REMOVED lines=66> */
.L_x_3444:
        /* <DEDUP_REMOVED lines=32> */
[----:B------:R-:W-:Y:S01]  /*9510*/  UISETP.NE.U32.AND UP0, UPT, UR6, URZ, UPT ;  /* 0x0000003f0600728c */ /* 0x000fe2000bf05070 */
[----:B------:R-:W-:Y:S01]  /*9520*/  F2FP.F16.F32.PACK_AB R64, R65, R64 ;  /* 0x000000404140723e */ /* 0x000fe200000000ff */
[----:B------:R-:W-:Y:S01]  /*9530*/  IMAD.WIDE R130, R190, 0x2, R146 ;  /* 0x00000002be827825 */ /* 0x000fe200078e0292 */
[----:B------:R-:W-:Y:S01]  /*9540*/  F2FP.F16.F32.PACK_AB R58, R61, R60 ;  /* 0x0000003c3d3a723e */ /* 0x000fe200000000ff */
[----:B------:R-:W-:Y:S01]  /*9550*/  UISETP.NE.AND.EX UP0, UPT, UR7, URZ, UPT, UP0 ;  /* 0x0000003f0700728c */ /* 0x000fe2000bf05300 */
[----:B------:R-:W-:Y:S01]  /*9560*/  F2FP.F16.F32.PACK_AB R59, R63, R62 ;  /* 0x0000003e3f3b723e */ /* 0x000fe200000000ff */
[----:B------:R-:W-:Y:S01]  /*9570*/  UIADD3 UR4, UP1, UR8, UR6, URZ ;  /* 0x0000000608047290 */ /* 0x000fe2000ff3e03f */
[----:B------:R-:W-:-:S02]  /*9580*/  IADD3 R173, P1, R130, 0x20, RZ ;  /* 0x0000002082ad7810 */ /* 0x000fc40007f3e0ff */
[C---:B------:R-:W-:Y:S01]  /*9590*/  LOP3.LUT R21, R130.reuse, 0x380, RZ, 0xc0, !PT ;  /* 0x0000038082157812 */ /* 0x040fe200078ec0ff */
[----:B------:R-:W-:Y:S01]  /*95a0*/  UIADD3.X UR6, UR9, UR7, URZ, UP1, !UPT ;  /* 0x0000000709067290 */ /* 0x000fe20008ffe43f */
[C---:B------:R-:W-:Y:S01]  /*95b0*/  IADD3 R177, P0, R130.reuse, 0x40, RZ ;  /* 0x0000004082b17810 */ /* 0x040fe20007f1e0ff */
[--C-:B------:R-:W-:Y:S01]  /*95c0*/  IMAD.X R25, RZ, RZ, R131.reuse, P1 ;  /* 0x000000ffff197224 */ /* 0x100fe200008e0683 */
[C---:B------:R-:W-:Y:S02]  /*95d0*/  IADD3 R179, P4, R130.reuse, 0x60, RZ ;  /* 0x0000006082b37810 */ /* 0x040fe40007f9e0ff */
[C---:B------:R-:W-:Y:S01]  /*95e0*/  IADD3 R181, P3, R130.reuse, 0x2000, RZ ;  /* 0x0000200082b57810 */ /* 0x040fe20007f7e0ff */
[--C-:B------:R-:W-:Y:S01]  /*95f0*/  IMAD.X R29, RZ, RZ, R131.reuse, P0 ;  /* 0x000000ffff1d7224 */ /* 0x100fe200000e0683 */
        /* <DEDUP_REMOVED lines=8> */
[----:B------:R-:W-:Y:S01]  /*9680*/  SHF.R.U64 R21, R21, 0x3, RZ ;  /* 0x0000000315157819 */ /* 0x000fe200000012ff */
[----:B------:R-:W-:Y:S01]  /*9690*/  IMAD.X R103, RZ, RZ, R131, P1 ;  /* 0x000000ffff677224 */ /* 0x000fe200008e0683 */
[----:B------:R-:W-:-:S02]  /*96a0*/  IADD3.X R91, RZ, R131, RZ, P6, !PT ;  /* 0x00000083ff5b7210 */ /* 0x000fc400037fe4ff */
[----:B------:R-:W-:Y:S02]  /*96b0*/  LOP3.LUT R24, R173, 0x380, RZ, 0xc0, !PT ;  /* 0x00000380ad187812 */ /* 0x000fe400078ec0ff */
[C---:B------:R-:W-:Y:S02]  /*96c0*/  IADD3 R199, P0, R130.reuse, 0x4020, RZ ;  /* 0x0000402082c77810 */ /* 0x040fe40007f1e0ff */
[C---:B------:R-:W-:Y:S02]  /*96d0*/  IADD3 R201, P4, R130.reuse, 0x4040, RZ ;  /* 0x0000404082c97810 */ /* 0x040fe40007f9e0ff */
[C---:B------:R-:W-:Y:S01]  /*96e0*/  IADD3 R203, P3, R130.reuse, 0x4060, RZ ;  /* 0x0000406082cb7810 */ /* 0x040fe20007f7e0ff */
[--C-:B------:R-:W-:Y:S01]  /*96f0*/  IMAD.X R107, RZ, RZ, R131.reuse, P0 ;  /* 0x000000ffff6b7224 */ /* 0x100fe200000e0683 */
[C---:B------:R-:W-:Y:S02]  /*9700*/  IADD3 R205, P6, R130.reuse, 0x6000, RZ ;  /* 0x0000600082cd7810 */ /* 0x040fe40007fde0ff */
[C---:B------:R-:W-:Y:S01]  /*9710*/  IADD3 R4, P5, R130.reuse, 0x6020, RZ ;  /* 0x0000602082047810 */ /* 0x040fe20007fbe0ff */
[--C-:B------:R-:W-:Y:S01]  /*9720*/  IMAD.X R115, RZ, RZ, R131.reuse, P3 ;  /* 0x000000ffff737224 */ /* 0x100fe200018e0683 */
[C---:B------:R-:W-:Y:S01]  /*9730*/  IADD3 R126, P2, R130.reuse, 0x6040, RZ ;  /* 0x00006040827e7810 */ /* 0x040fe20007f5e0ff */
[--C-:B------:R-:W-:Y:S01]  /*9740*/  IMAD.X R119, RZ, RZ, R131.reuse, P6 ;  /* 0x000000ffff777224 */ /* 0x100fe200030e0683 */
[----:B------:R-:W-:Y:S01]  /*9750*/  IADD3 R6, P1, R130, 0x6060, RZ ;  /* 0x0000606082067810 */ /* 0x000fe20007f3e0ff */
[--C-:B------:R-:W-:Y:S01]  /*9760*/  IMAD.X R123, RZ, RZ, R131.reuse, P5 ;  /* 0x000000ffff7b7224 */ /* 0x100fe200028e0683 */
[----:B------:R-:W-:Y:S01]  /*9770*/  LOP3.LUT R28, R177, 0x380, RZ, 0xc0, !PT ;  /* 0x00000380b11c7812 */ /* 0x000fe200078ec0ff */
[----:B------:R-:W-:Y:S01]  /*9780*/  IMAD.X R127, RZ, RZ, R131, P2 ;  /* 0x000000ffff7f7224 */ /* 0x000fe200010e0683 */
[----:B------:R-:W-:-:S02]  /*9790*/  LOP3.LUT R130, R21, R130, RZ, 0x3c, !PT ;  /* 0x0000008215827212 */ /* 0x000fc400078e3cff */
[----:B------:R-:W-:Y:S02]  /*97a0*/  LOP3.LUT R32, R179, 0x380, RZ, 0xc0, !PT ;  /* 0x00000380b3207812 */ /* 0x000fe400078ec0ff */
[----:B------:R-:W-:Y:S02]  /*97b0*/  LOP3.LUT R86, R181, 0x380, RZ, 0xc0, !PT ;  /* 0x00000380b5567812 */ /* 0x000fe400078ec0ff */
[----:B------:R-:W-:Y:S02]  /*97c0*/  SHF.R.U64 R24, R24, 0x3, RZ ;  /* 0x0000000318187819 */ /* 0x000fe400000012ff */
[----:B------:R-:W-:Y:S02]  /*97d0*/  LOP3.LUT R90, R183, 0x380, RZ, 0xc0, !PT ;  /* 0x00000380b75a7812 */ /* 0x000fe400078ec0ff */
[----:B------:R-:W-:Y:S02]  /*97e0*/  SHF.R.U64 R28, R28, 0x3, RZ ;  /* 0x000000031c1c7819 */ /* 0x000fe400000012ff */
[----:B------:R-:W-:-:S02]  /*97f0*/  LOP3.LUT R94, R193, 0x380, RZ, 0xc0, !PT ;  /* 0x00000380c15e7812 */ /* 0x000fc400078ec0ff */
[----:B------:R-:W-:Y:S02]  /*9800*/  SHF.R.U64 R32, R32, 0x3, RZ ;  /* 0x0000000320207819 */ /* 0x000fe400000012ff */
[----:B------:R-:W-:Y:S02]  /*9810*/  LOP3.LUT R98, R195, 0x380, RZ, 0xc0, !PT ;  /* 0x00000380c3627812 */ /* 0x000fe400078ec0ff */
[----:B------:R-:W-:Y:S02]  /*9820*/  MOV R130, R130 ;  /* 0x0000008200827202 */ /* 0x000fe40000000f00 */
[----:B------:R-:W-:Y:S02]  /*9830*/  SHF.R.U64 R86, R86, 0x3, RZ ;  /* 0x0000000356567819 */ /* 0x000fe400000012ff */
[----:B------:R-:W-:Y:S01]  /*9840*/  LOP3.LUT R102, R197, 0x380, RZ, 0xc0, !PT ;  /* 0x00000380c5667812 */ /* 0x000fe200078ec0ff */
[----:B------:R0:W-:Y:S01]  /*9850*/  STSM.16.M88.4 [R130], R8 ;  /* 0x0000000882007844 */ /* 0x0001e20000000200 */
[----:B------:R-:W-:-:S02]  /*9860*/  LOP3.LUT R24, R24, R173, RZ, 0x3c, !PT ;  /* 0x000000ad18187212 */ /* 0x000fc400078e3cff */
[----:B------:R-:W-:Y:S02]  /*9870*/  SHF.R.U64 R90, R90, 0x3, RZ ;  /* 0x000000035a5a7819 */ /* 0x000fe400000012ff */
[----:B------:R-:W-:Y:S02]  /*9880*/  LOP3.LUT R106, R199, 0x380, RZ, 0xc0, !PT ;  /* 0x00000380c76a7812 */ /* 0x000fe400078ec0ff */
[----:B------:R-:W-:Y:S02]  /*9890*/  LOP3.LUT R28, R28, R177, RZ, 0x3c, !PT ;  /* 0x000000b11c1c7212 */ /* 0x000fe400078e3cff */
[----:B------:R-:W-:Y:S02]  /*98a0*/  SHF.R.U64 R94, R94, 0x3, RZ ;  /* 0x000000035e5e7819 */ /* 0x000fe400000012ff */
[----:B------:R-:W-:Y:S02]  /*98b0*/  LOP3.LUT R110, R201, 0x380, RZ, 0xc0, !PT ;  /* 0x00000380c96e7812 */ /* 0x000fe400078ec0ff */
[----:B------:R-:W-:-:S02]  /*98c0*/  LOP3.LUT R114, R203, 0x380, RZ, 0xc0, !PT ;  /* 0x00000380cb727812 */ /* 0x000fc400078ec0ff */
[----:B------:R-:W-:Y:S02]  /*98d0*/  LOP3.LUT R32, R32, R179, RZ, 0x3c, !PT ;  /* 0x000000b320207212 */ /* 0x000fe400078e3cff */
[----:B------:R-:W-:Y:S02]  /*98e0*/  SHF.R.U64 R98, R98, 0x3, RZ ;  /* 0x0000000362627819 */ /* 0x000fe400000012ff */
[----:B------:R-:W-:Y:S02]  /*98f0*/  LOP3.LUT R27, R4, 0x380, RZ, 0xc0, !PT ;  /* 0x00000380041b7812 */ /* 0x000fe400078ec0ff */
[----:B------:R-:W-:Y:S02]  /*9900*/  LOP3.LUT R86, R86, R181, RZ, 0x3c, !PT ;  /* 0x000000b556567212 */ /* 0x000fe400078e3cff */
[----:B------:R-:W-:Y:S02]  /*9910*/  SHF.R.U64 R102, R102, 0x3, RZ ;  /* 0x0000000366667819 */ /* 0x000fe400000012ff */
[----:B------:R-:W-:-:S02]  /*9920*/  LOP3.LUT R118, R205, 0x380, RZ, 0xc0, !PT ;  /* 0x00000380cd767812 */ /* 0x000fc400078ec0ff */
[-C--:B------:R-:W-:Y:S02]  /*9930*/  IADD3.X R111, RZ, R131.reuse, RZ, P4, !PT ;  /* 0x00000083ff6f7210 */ /* 0x080fe400027fe4ff */
[----:B------:R-:W-:Y:S02]  /*9940*/  IADD3.X R21, RZ, R131, RZ, P1, !PT ;  /* 0x00000083ff157210 */ /* 0x000fe40000ffe4ff */
[----:B------:R-:W-:Y:S02]  /*9950*/  LOP3.LUT R90, R90, R183, RZ, 0x3c, !PT ;  /* 0x000000b75a5a7212 */ /* 0x000fe400078e3cff */
[----:B------:R-:W-:Y:S02]  /*9960*/  SHF.R.U64 R106, R106, 0x3, RZ ;  /* 0x000000036a6a7819 */ /* 0x000fe400000012ff */
[----:B------:R-:W-:Y:S02]  /*9970*/  MOV R25, R24 ;  /* 0x0000001800197202 */ /* 0x000fe40000000f00 */
[----:B0-----:R-:W-:-:S02]  /*9980*/  F2FP.F16.F32.PACK_AB R8, R14, R163 ;  /* 0x000000a30e08723e */ /* 0x001fc400000000ff */
[----:B------:R-:W-:Y:S02]  /*9990*/  F2FP.F16.F32.PACK_AB R9, R35, R34 ;  /* 0x000000222309723e */ /* 0x000fe400000000ff */
[----:B------:R-:W-:Y:S02]  /*99a0*/  F2FP.F16.F32.PACK_AB R10, R37, R160 ;  /* 0x000000a0250a723e */ /* 0x000fe400000000ff */
[----:B------:R-:W-:Y:S02]  /*99b0*/  F2FP.F16.F32.PACK_AB R11, R39, R38 ;  /* 0x00000026270b723e */ /* 0x000fe400000000ff */
[----:B------:R-:W-:Y:S02]  /*99c0*/  LOP3.LUT R94, R94, R193, RZ, 0x3c, !PT ;  /* 0x000000c15e5e7212 */ /* 0x000fe400078e3cff */
[----:B------:R-:W-:Y:S01]  /*99d0*/  SHF.R.U64 R110, R110, 0x3, RZ ;  /* 0x000000036e6e7819 */ /* 0x000fe200000012ff */
[----:B------:R0:W-:Y:S01]  /*99e0*/  STSM.16.M88.4 [R25], R8 ;  /* 0x0000000819007844 */ /* 0x0001e20000000200 */
[----:B------:R-:W-:-:S02]  /*99f0*/  SHF.R.U64 R114, R114, 0x3, RZ ;  /* 0x0000000372727819 */ /* 0x000fc400000012ff */
[----:B------:R-:W-:Y:S02]  /*9a00*/  LOP3.LUT R131, R126, 0x380, RZ, 0xc0, !PT ;  /* 0x000003807e837812 */ /* 0x000fe400078ec0ff */
[----:B------:R-:W-:Y:S02]  /*9a10*/  LOP3.LUT R167, R6, 0x380, RZ, 0xc0, !PT ;  /* 0x0000038006a77812 */ /* 0x000fe400078ec0ff */
[----:B------:R-:W-:Y:S02]  /*9a20*/  MOV R28, R28 ;  /* 0x0000001c001c7202 */ /* 0x000fe40000000f00 */
[----:B------:R-:W-:Y:S02]  /*9a30*/  F2FP.F16.F32.PACK_AB R14, R45, R44 ;  /* 0x0000002c2d0e723e */ /* 0x000fe400000000ff */
[----:B------:R-:W-:Y:S02]  /*9a40*/  LOP3.LUT R98, R98, R195, RZ, 0x3c, !PT ;  /* 0x000000c362627212 */ /* 0x000fe400078e3cff */
[----:B------:R-:W-:Y:S01]  /*9a50*/  SHF.R.U64 R27, R27, 0x3, RZ ;  /* 0x000000031b1b7819 */ /* 0x000fe200000012ff */
[----:B------:R1:W-:Y:S01]  /*9a60*/  STSM.16.M88.4 [R28], R12 ;  /* 0x0000000c1c007844 */ /* 0x0003e20000000200 */
[----:B------:R-:W-:Y:S01]  /*9a70*/  MOV R32, R32 ;  /* 0x0000002000207202 */ /* 0x000fe20000000f00 */
[----:B0-----:R-:W-:Y:S01]  /*9a80*/  IMAD.U32 R10, RZ, RZ, UR4 ;  /* 0x00000004ff0a7e24 */ /* 0x001fe2000f8e00ff */
[----:B------:R-:W-:Y:S01]  /*9a90*/  LOP3.LUT R102, R102, R197, RZ, 0x3c, !PT ;  /* 0x000000c566667212 */ /* 0x000fe200078e3cff */
[----:B------:R-:W-:Y:S01]  /*9aa0*/  IMAD.U32 R11, RZ, RZ, UR6 ;  /* 0x00000006ff0b7e24 */ /* 0x000fe2000f8e00ff */
[----:B------:R-:W-:Y:S01]  /*9ab0*/  SHF.R.U64 R118, R118, 0x3, RZ ;  /* 0x0000000376767819 */ /* 0x000fe200000012ff */
[----:B------:R-:W-:Y:S01]  /*9ac0*/  STSM.16.M88.4 [R32], R48 ;  /* 0x0000003020007844 */ /* 0x000fe20000000200 */
[----:B------:R-:W-:Y:S01]  /*9ad0*/  MOV R86, R86 ;  /* 0x0000005600567202 */ /* 0x000fe20000000f00 */
[----:B------:R-:W-:Y:S01]  /*9ae0*/  ULDC.64 UR6, c[0x0][0xce0] ;  /* 0x0003380000067ab9 */ /* 0x000fe20000000a00 */
[----:B------:R-:W-:-:S02]  /*9af0*/  F2FP.F16.F32.PACK_AB R65, R67, R66 ;  /* 0x000000424341723e */ /* 0x000fc400000000ff */
[----:B------:R-:W-:Y:S01]  /*9b00*/  F2FP.F16.F32.PACK_AB R72, R73, R72 ;  /* 0x000000484948723e */ /* 0x000fe200000000ff */
[----:B------:R-:W-:Y:S01]  /*9b10*/  STSM.16.M88.4 [R86], R56 ;  /* 0x0000003856007844 */ /* 0x000fe20000000200 */
[----:B------:R-:W-:Y:S02]  /*9b20*/  LOP3.LUT R106, R106, R199, RZ, 0x3c, !PT ;  /* 0x000000c76a6a7212 */ /* 0x000fe400078e3cff */
[----:B------:R-:W-:Y:S02]  /*9b30*/  MOV R24, R90 ;  /* 0x0000005a00187202 */ /* 0x000fe40000000f00 */
[----:B------:R-:W-:Y:S02]  /*9b40*/  F2FP.F16.F32.PACK_AB R66, R69, R68 ;  /* 0x000000444542723e */ /* 0x000fe400000000ff */
[----:B------:R-:W-:Y:S02]  /*9b50*/  F2FP.F16.F32.PACK_AB R67, R71, R70 ;  /* 0x000000464743723e */ /* 0x000fe400000000ff */
[----:B------:R-:W-:-:S02]  /*9b60*/  F2FP.F16.F32.PACK_AB R73, R75, R74 ;  /* 0x0000004a4b49723e */ /* 0x000fc400000000ff */
[----:B------:R-:W-:Y:S01]  /*9b70*/  F2FP.F16.F32.PACK_AB R80, R81, R80 ;  /* 0x000000505150723e */ /* 0x000fe200000000ff */
[----:B------:R-:W-:Y:S01]  /*9b80*/  STSM.16.M88.4 [R24], R64 ;  /* 0x0000004018007844 */ /* 0x000fe20000000200 */
[----:B------:R-:W-:Y:S02]  /*9b90*/  LOP3.LUT R110, R110, R201, RZ, 0x3c, !PT ;  /* 0x000000c96e6e7212 */ /* 0x000fe400078e3cff */
[----:B------:R-:W-:Y:S02]  /*9ba0*/  LOP3.LUT R114, R114, R203, RZ, 0x3c, !PT ;  /* 0x000000cb72727212 */ /* 0x000fe400078e3cff */
[----:B------:R-:W-:Y:S02]  /*9bb0*/  SHF.R.U64 R131, R131, 0x3, RZ ;  /* 0x0000000383837819 */ /* 0x000fe400000012ff */
[----:B------:R-:W-:Y:S02]  /*9bc0*/  SHF.R.U64 R167, R167, 0x3, RZ ;  /* 0x00000003a7a77819 */ /* 0x000fe400000012ff */
[----:B------:R-:W-:-:S02]  /*9bd0*/  MOV R94, R94 ;  /* 0x0000005e005e7202 */ /* 0x000fc40000000f00 */
[----:B------:R-:W-:Y:S02]  /*9be0*/  F2FP.F16.F32.PACK_AB R74, R77, R76 ;  /* 0x0000004c4d4a723e */ /* 0x000fe400000000ff */
[----:B------:R-:W-:Y:S02]  /*9bf0*/  F2FP.F16.F32.PACK_AB R75, R79, R78 ;  /* 0x0000004e4f4b723e */ /* 0x000fe400000000ff */
[----:B------:R-:W-:Y:S02]  /*9c00*/  F2FP.F16.F32.PACK_AB R81, R83, R82 ;  /* 0x000000525351723e */ /* 0x000fe400000000ff */
[----:B------:R-:W-:Y:S01]  /*9c10*/  LOP3.LUT R122, R27, R4, RZ, 0x3c, !PT ;  /* 0x000000041b7a7212 */ /* 0x000fe200078e3cff */
[----:B------:R-:W-:Y:S01]  /*9c20*/  STSM.16.M88.4 [R94], R72 ;  /* 0x000000485e007844 */ /* 0x000fe20000000200 */
[----:B------:R-:W-:Y:S02]  /*9c30*/  MOV R98, R98 ;  /* 0x0000006200627202 */ /* 0x000fe40000000f00 */
[----:B------:R-:W-:-:S02]  /*9c40*/  F2FP.F16.F32.PACK_AB R82, R85, R84 ;  /* 0x000000545552723e */ /* 0x000fc400000000ff */
[----:B------:R-:W-:Y:S02]  /*9c50*/  F2FP.F16.F32.PACK_AB R83, R30, R26 ;  /* 0x0000001a1e53723e */ /* 0x000fe400000000ff */
[----:B------:R-:W-:Y:S02]  /*9c60*/  F2FP.F16.F32.PACK_AB R88, R89, R88 ;  /* 0x000000585958723e */ /* 0x000fe400000000ff */
[----:B------:R-:W-:Y:S01]  /*9c70*/  LOP3.LUT R118, R118, R205, RZ, 0x3c, !PT ;  /* 0x000000cd76767212 */ /* 0x000fe200078e3cff */
[----:B------:R-:W-:Y:S01]  /*9c80*/  STSM.16.M88.4 [R98], R80 ;  /* 0x0000005062007844 */ /* 0x000fe20000000200 */
[----:B------:R-:W-:Y:S02]  /*9c90*/  MOV R102, R102 ;  /* 0x0000006600667202 */ /* 0x000fe40000000f00 */
[----:B------:R-:W-:Y:S02]  /*9ca0*/  F2FP.F16.F32.PACK_AB R89, R40, R36 ;  /* 0x000000242859723e */ /* 0x000fe400000000ff */
        /* <DEDUP_REMOVED lines=8> */
[----:B------:R-:W-:Y:S02]  /*9d30*/  F2FP.F16.F32.PACK_AB R157, R158, R157 ;  /* 0x0000009d9e9d723e */ /* 0x000fe400000000ff */
[----:B------:R-:W-:Y:S01]  /*9d40*/  LOP3.LUT R126, R131, R126, RZ, 0x3c, !PT ;  /* 0x0000007e837e7212 */ /* 0x000fe200078e3cff */
[----:B------:R-:W-:Y:S01]  /*9d50*/  STSM.16.M88.4 [R106], R152 ;  /* 0x000000986a007844 */ /* 0x000fe20000000200 */
[----:B------:R-:W-:Y:S02]  /*9d60*/  LOP3.LUT R20, R167, R6, RZ, 0x3c, !PT ;  /* 0x00000006a7147212 */ /* 0x000fe400078e3cff */
[----:B------:R-:W-:Y:S02]  /*9d70*/  MOV R110, R110 ;  /* 0x0000006e006e7202 */ /* 0x000fe40000000f00 */
[----:B------:R-:W-:Y:S02]  /*9d80*/  MOV R4, R114 ;  /* 0x0000007200047202 */ /* 0x000fe40000000f00 */
[----:B------:R-:W-:-:S02]  /*9d90*/  F2FP.F16.F32.PACK_AB R156, R105, R104 ;  /* 0x00000068699c723e */ /* 0x000fc400000000ff */
[----:B------:R-:W-:Y:S02]  /*9da0*/  F2FP.F16.F32.PACK_AB R158, R109, R108 ;  /* 0x0000006c6d9e723e */ /* 0x000fe400000000ff */
[----:B------:R-:W-:Y:S02]  /*9db0*/  F2FP.F16.F32.PACK_AB R159, R161, R159 ;  /* 0x0000009fa19f723e */ /* 0x000fe400000000ff */
[----:B------:R-:W-:Y:S02]  /*9dc0*/  F2FP.F16.F32.PACK_AB R112, R113, R112 ;  /* 0x000000707170723e */ /* 0x000fe400000000ff */
[----:B------:R-:W-:Y:S01]  /*9dd0*/  MOV R6, R122 ;  /* 0x0000007a00067202 */ /* 0x000fe20000000f00 */
[----:B------:R-:W-:Y:S01]  /*9de0*/  STSM.16.M88.4 [R110], R156 ;  /* 0x0000009c6e007844 */ /* 0x000fe20000000200 */
[----:B------:R-:W-:Y:S02]  /*9df0*/  F2FP.F16.F32.PACK_AB R113, R164, R162 ;  /* 0x000000a2a471723e */ /* 0x000fe400000000ff */
[----:B------:R-:W-:-:S02]  /*9e00*/  F2FP.F16.F32.PACK_AB R114, R117, R116 ;  /* 0x000000747572723e */ /* 0x000fc400000000ff */
[----:B------:R-:W-:Y:S02]  /*9e10*/  F2FP.F16.F32.PACK_AB R115, R166, R165 ;  /* 0x000000a5a673723e */ /* 0x000fe400000000ff */
[----:B------:R-:W-:Y:S02]  /*9e20*/  F2FP.F16.F32.PACK_AB R120, R121, R120 ;  /* 0x000000787978723e */ /* 0x000fe400000000ff */
[----:B------:R-:W-:Y:S01]  /*9e30*/  MOV R118, R118 ;  /* 0x0000007600767202 */ /* 0x000fe20000000f00 */
[----:B------:R0:W-:Y:S01]  /*9e40*/  STSM.16.M88.4 [R4], R112 ;  /* 0x0000007004007844 */ /* 0x0001e20000000200 */
        /* <DEDUP_REMOVED lines=9> */
[----:B------:R-:W-:-:S02]  /*9ee0*/  F2FP.F16.F32.PACK_AB R137, R139, R138 ;  /* 0x0000008a8b89723e */ /* 0x000fc400000000ff */
[----:B------:R-:W-:Y:S01]  /*9ef0*/  MOV R126, R126 ;  /* 0x0000007e007e7202 */ /* 0x000fe20000000f00 */
[----:B------:R2:W-:Y:S01]  /*9f00*/  STSM.16.M88.4 [R6], R128 ;  /* 0x0000008006007844 */ /* 0x0005e20000000200 */
[----:B------:R-:W-:Y:S02]  /*9f10*/  F2FP.F16.F32.PACK_AB R138, R141, R140 ;  /* 0x0000008c8d8a723e */ /* 0x000fe400000000ff */
[----:B------:R-:W-:Y:S02]  /*9f20*/  F2FP.F16.F32.PACK_AB R139, R143, R142 ;  /* 0x0000008e8f8b723e */ /* 0x000fe400000000ff */
[----:B------:R-:W-:Y:S02]  /*9f30*/  MOV R20, R20 ;  /* 0x0000001400147202 */ /* 0x000fe40000000f00 */
[----:B-1----:R-:W-:Y:S01]  /*9f40*/  F2FP.F16.F32.PACK_AB R12, R145, R144 ;  /* 0x00000090910c723e */ /* 0x002fe200000000ff */
[----:B------:R-:W-:Y:S01]  /*9f50*/  STSM.16.M88.4 [R126], R136 ;  /* 0x000000887e007844 */ /* 0x000fe20000000200 */
[----:B------:R-:W-:-:S02]  /*9f60*/  F2FP.F16.F32.PACK_AB R13, R176, R175 ;  /* 0x000000afb00d723e */ /* 0x000fc400000000ff */
[----:B------:R-:W-:Y:S02]  /*9f70*/  F2FP.F16.F32.PACK_AB R14, R149, R148 ;  /* 0x00000094950e723e */ /* 0x000fe400000000ff */
[----:B------:R-:W-:Y:S02]  /*9f80*/  F2FP.F16.F32.PACK_AB R15, R151, R150 ;  /* 0x00000096970f723e */ /* 0x000fe400000000ff */
[----:B------:R-:W-:-:S03]  /*9f90*/  PLOP3.LUT P0, PT, PT, PT, UP0, 0x80, 0x0 ;  /* 0x000000000000781c */ /* 0x000fc60003f0f008 */
[----:B------:R1:W-:Y:S01]  /*9fa0*/  STSM.16.M88.4 [R20], R12 ;  /* 0x0000000c14007844 */ /* 0x0003e20000000200 */
[----:B------:R-:W-:Y:S09]  /*9fb0*/  BAR.SYNC.DEFER_BLOCKING 0x1, 0x100 ;  /* 0x0044000000007b1d */ /* 0x000ff20000010000 */
[----:B0-----:R-:W3:Y:S01]  /*9fc0*/  @P0 LDG.E R4, desc[UR10][R10.64] ;  /* 0x0000000a0a040981 */ /* 0x001ee2000c1e1900 */
[----:B------:R-:W-:Y:S01]  /*9fd0*/  UISETP.NE.U32.AND UP1, UPT, UR6, URZ, UPT ;  /* 0x0000003f0600728c */ /* 0x000fe2000bf25070 */
[----:B------:R-:W0:Y:S01]  /*9fe0*/  LDC R81, c[0x0][0xb88] ;  /* 0x0002e200ff517b82 */ /* 0x000e220000000800 */
[----:B------:R-:W-:-:S02]  /*9ff0*/  IMAD R9, R18, 0x40, R16 ;  /* 0x0000004012097824 */ /* 0x000fc400078e0210 */
[----:B------:R-:W-:Y:S02]  /*a000*/  UISETP.NE.AND.EX UP1, UPT, UR7, URZ, UPT, UP1 ;  /* 0x0000003f0700728c */ /* 0x000fe4000bf25310 */
[----:B------:R-:W-:-:S04]  /*a010*/  IMAD.WIDE R146, R9, 0x2, R146 ;  /* 0x0000000209927825 */ /* 0x000fc800078e0292 */
[----:B------:R-:W-:Y:S02]  /*a020*/  PLOP3.LUT P6, PT, PT, PT, UP1, 0x80, 0x0 ;  /* 0x000000000000781c */ /* 0x000fe40003fcf018 */
[C---:B------:R-:W-:Y:S02]  /*a030*/  IADD3 R9, P2, R146.reuse, 0x1000, RZ ;  /* 0x0000100092097810 */ /* 0x040fe40007f5e0ff */
[C---:B------:R-:W-:Y:S01]  /*a040*/  IADD3 R29, P1, R146.reuse, 0x2000, RZ ;  /* 0x00002000921d7810 */ /* 0x040fe20007f3e0ff */
[----:B------:R-:W-:Y:S01]  /*a050*/  @UP1 UIADD3 UR6, UP2, UR8, UR6, URZ ;  /* 0x0000000608061290 */ /* 0x000fe2000ff5e03f */
[----:B--2---:R-:W-:Y:S02]  /*a060*/  P2R R6, PR, RZ, 0x4 ;  /* 0x00000004ff067803 */ /* 0x004fe40000000000 */
[C---:B------:R-:W-:Y:S01]  /*a070*/  IADD3 R25, P2, R146.reuse, 0x3000, RZ ;  /* 0x0000300092197810 */ /* 0x040fe20007f5e0ff */
[----:B------:R-:W-:Y:S01]  /*a080*/  @UP1 UIADD3.X UR7, UR9, UR7, URZ, UP2, !UPT ;  /* 0x0000000709071290 */ /* 0x000fe200097fe43f */
[C---:B------:R-:W-:Y:S01]  /*a090*/  IADD3 R41, P3, R146.reuse, 0x4000, RZ ;  /* 0x0000400092297810 */ /* 0x040fe20007f7e0ff */
[----:B-1----:R-:W-:Y:S01]  /*a0a0*/  IMAD.U32 R12, RZ, RZ, UR6 ;  /* 0x00000006ff0c7e24 */ /* 0x002fe2000f8e00ff */
[----:B------:R-:W-:-:S02]  /*a0b0*/  IADD3 R33, P4, R146, 0x5000, RZ ;  /* 0x0000500092217810 */ /* 0x000fc40007f9e0ff */
[----:B------:R-:W-:Y:S02]  /*a0c0*/  IADD3 R45, P5, R146, 0x6000, RZ ;  /* 0x00006000922d7810 */ /* 0x000fe40007fbe0ff */
[----:B------:R-:W-:Y:S02]  /*a0d0*/  LOP3.LUT R8, R9, 0x380, RZ, 0xc0, !PT ;  /* 0x0000038009087812 */ /* 0x000fe400078ec0ff */
[----:B------:R-:W-:Y:S02]  /*a0e0*/  LOP3.LUT R28, R29, 0x380, RZ, 0xc0, !PT ;  /* 0x000003801d1c7812 */ /* 0x000fe400078ec0ff */
[----:B------:R-:W-:Y:S02]  /*a0f0*/  LOP3.LUT R24, R25, 0x380, RZ, 0xc0, !PT ;  /* 0x0000038019187812 */ /* 0x000fe400078ec0ff */
[----:B------:R-:W-:Y:S02]  /*a100*/  LOP3.LUT R40, R41, 0x380, RZ, 0xc0, !PT ;  /* 0x0000038029287812 */ /* 0x000fe400078ec0ff */
[----:B------:R-:W-:-:S02]  /*a110*/  LOP3.LUT R32, R33, 0x380, RZ, 0xc0, !PT ;  /* 0x0000038021207812 */ /* 0x000fc400078ec0ff */
[----:B------:R-:W-:Y:S02]  /*a120*/  LOP3.LUT R44, R45, 0x380, RZ, 0xc0, !PT ;  /* 0x000003802d2c7812 */ /* 0x000fe400078ec0ff */
[----:B------:R-:W-:Y:S01]  /*a130*/  MOV R13, UR7 ;  /* 0x00000007000d7c02 */ /* 0x000fe20008000f00 */
[----:B------:R-:W-:Y:S01]  /*a140*/  UMOV UR4, URZ ;  /* 0x0000003f00047c82 */ /* 0x000fe20008000000 */
[----:B------:R-:W-:Y:S02]  /*a150*/  SHF.R.U64 R8, R8, 0x3, RZ ;  /* 0x0000000308087819 */ /* 0x000fe400000012ff */
[----:B------:R-:W-:Y:S01]  /*a160*/  SHF.R.U64 R28, R28, 0x3, RZ ;  /* 0x000000031c1c7819 */ /* 0x000fe200000012ff */
[----:B0-----:R0:W5:Y:S01]  /*a170*/  @P6 LDG.E R81, desc[UR10][R12.64] ;  /* 0x0000000a0c516981 */ /* 0x001162000c1e1900 */
        /* <DEDUP_REMOVED lines=10> */
[----:B---3--:R-:W-:Y:S01]  /*a220*/  @P0 R2UR UR4, R4 ;  /* 0x00000000040402ca */ /* 0x008fe200000e0000 */
[----:B0-----:R-:W-:-:S14]  /*a230*/  @P6 BRA `(.L_x_3470) ;  /* 0x0000000000146947 */ /* 0x001fdc0003800000 */
[----:B------:R-:W-:Y:S05]  /*a240*/  @!P0 BRA `(.L_x_3470) ;  /* 0x0000000000108947 */ /* 0x000fea0003800000 */
[----:B------:R-:W-:Y:S02]  /*a250*/  ULDC.64 UR6, c[0x0][0x208] ;  /* 0x0000820000067ab9 */ /* 0x000fe40000000a00 */
[----:B------:R-:W2:Y:S04]  /*a260*/  LDG.E R4, desc[UR6][R10.64] ;  /* 0x000000060a047981 */ /* 0x000ea8000c1e1900 */
[----:B-----5:R-:W2:Y:S02]  /*a270*/  LDG.E R81, desc[UR6][R10.64+0x4] ;  /* 0x000004060a517981 */ /* 0x020ea4000c1e1900 */
[----:B--2---:R-:W-:-:S07]  /*a280*/  IMAD.IADD R81, R81, 0x1, -R4 ;  /* 0x0000000151517824 */ /* 0x004fce00078e0a04 */
.L_x_3470:
[----:B------:R-:W0:Y:S01]  /*a290*/  SHFL.IDX PT, R4, R189, RZ, 0x1f ;  /* 0x00001fffbd047589 */ /* 0x000e2200000e0000 */
[----:B------:R-:W-:Y:S01]  /*a2a0*/  ISETP.NE.AND P6, PT, R6, RZ, PT ;  /* 0x000000ff0600720c */ /* 0x000fe20003fc5270 */
[--C-:B------:R-:W-:Y:S01]  /*a2b0*/  IMAD.X R29, RZ, RZ, R147.reuse, P1 ;  /* 0x000000ffff1d7224 */ /* 0x100fe200008e0693 */
        /* <DEDUP_REMOVED lines=8> */
[----:B------:R-:W-:Y:S01]  /*a340*/  LOP3.LUT R52, R53, 0x380, RZ, 0xc0, !PT ;  /* 0x0000038035347812 */ /* 0x000fe200078ec0ff */
[----:B------:R-:W-:Y:S01]  /*a350*/  USHF.R.S32.HI UR9, URZ, 0x1f, UR4 ;  /* 0x0000001f3f097899 */ /* 0x000fe20008011404 */
[----:B------:R-:W-:Y:S01]  /*a360*/  LOP3.LUT R48, R49, 0x380, RZ, 0xc0, !PT ;  /* 0x0000038031307812 */ /* 0x000fe200078ec0ff */
[----:B------:R-:W-:Y:S01]  /*a370*/  USHF.R.S32.HI UR12, URZ, 0x1f, UR39 ;  /* 0x0000001f3f0c7899 */ /* 0x000fe20008011427 */
[----:B------:R-:W-:Y:S01]  /*a380*/  SHF.R.U64 R52, R52, 0x3, RZ ;  /* 0x0000000334347819 */ /* 0x000fe200000012ff */
[----:B------:R-:W-:Y:S01]  /*a390*/  USEL UR38, UR38, URZ, !UP0 ;  /* 0x0000003f26267287 */ /* 0x000fe2000c000000 */
[----:B------:R-:W-:Y:S01]  /*a3a0*/  SHF.R.U64 R36, R36, 0x3, RZ ;  /* 0x0000000324247819 */ /* 0x000fe200000012ff */
[----:B------:R-:W-:Y:S01]  /*a3b0*/  USEL UR40, UR40, URZ, !UP0 ;  /* 0x0000003f28287287 */ /* 0x000fe2000c000000 */
[----:B------:R-:W-:-:S02]  /*a3c0*/  SHF.R.U64 R48, R48, 0x3, RZ ;  /* 0x0000000330307819 */ /* 0x000fc400000012ff */
[----:B------:R-:W-:Y:S01]  /*a3d0*/  LOP3.LUT R52, R52, R53, RZ, 0x3c, !PT ;  /* 0x0000003534347212 */ /* 0x000fe200078e3cff */
[--C-:B------:R-:W-:Y:S01]  /*a3e0*/  IMAD.X R53, RZ, RZ, R147.reuse, P6 ;  /* 0x000000ffff357224 */ /* 0x100fe200030e0693 */
[----:B------:R-:W-:Y:S01]  /*a3f0*/  LOP3.LUT R36, R36, R37, RZ, 0x3c, !PT ;  /* 0x0000002524247212 */ /* 0x000fe200078e3cff */
[----:B------:R-:W-:Y:S01]  /*a400*/  IMAD.X R37, RZ, RZ, R147, P0 ;  /* 0x000000ffff257224 */ /* 0x000fe200000e0693 */
[----:B0-----:R-:W-:Y:S02]  /*a410*/  ISETP.NE.AND P6, PT, R4, RZ, PT ;  /* 0x000000ff0400720c */ /* 0x001fe40003fc5270 */
[----:B------:R-:W-:Y:S02]  /*a420*/  LOP3.LUT R48, R48, R49, RZ, 0x3c, !PT ;  /* 0x0000003130307212 */ /* 0x000fe400078e3cff */
[----:B------:R-:W-:Y:S02]  /*a430*/  IADD3.X R41, RZ, R147, RZ, P3, !PT ;  /* 0x00000093ff297210 */ /* 0x000fe40001ffe4ff */
[----:B------:R-:W-:-:S02]  /*a440*/  IADD3 R61, P2, R146, 0xa000, RZ ;  /* 0x0000a000923d7810 */ /* 0x000fc40007f5e0ff */
[C---:B------:R-:W-:Y:S02]  /*a450*/  IADD3 R57, P3, R146.reuse, 0xb000, RZ ;  /* 0x0000b00092397810 */ /* 0x040fe40007f7e0ff */
[C---:B------:R-:W-:Y:S02]  /*a460*/  IADD3 R69, P4, R146.reuse, 0xc000, RZ ;  /* 0x0000c00092457810 */ /* 0x040fe40007f9e0ff */
[C---:B------:R-:W-:Y:S02]  /*a470*/  IADD3 R65, P5, R146.reuse, 0xd000, RZ ;  /* 0x0000d00092417810 */ /* 0x040fe40007fbe0ff */
[C---:B------:R-:W-:Y:S02]  /*a480*/  IADD3 R77, P0, R146.reuse, 0xe000, RZ ;  /* 0x0000e000924d7810 */ /* 0x040fe40007f1e0ff */
[----:B------:R-:W-:Y:S02]  /*a490*/  IADD3.X R49, RZ, R147, RZ, P1, !PT ;  /* 0x00000093ff317210 */ /* 0x000fe40000ffe4ff */
        /* <DEDUP_REMOVED lines=24> */
[----:B------:R-:W-:-:S02]  /*a620*/  LOP3.LUT R76, R76, R77, RZ, 0x3c, !PT ;  /* 0x0000004d4c4c7212 */ /* 0x000fc400078e3cff */
        /* <DEDUP_REMOVED lines=12> */
[----:B------:R-:W-:Y:S01]  /*a6f0*/  ISETP.NE.AND P0, PT, R22, R11, PT ;  /* 0x0000000b1600720c */ /* 0x000fe20003f05270 */
[C---:B------:R-:W-:Y:S01]  /*a700*/  VIADD R4, R10.reuse, 0x8 ;  /* 0x000000080a047836 */ /* 0x040fe20000000000 */
[----:B------:R-:W-:Y:S01]  /*a710*/  ULDC.64 UR10, c[0x0][0xc78] ;  /* 0x00031e00000a7ab9 */ /* 0x000fe20000000a00 */
[----:B------:R-:W-:Y:S01]  /*a720*/  UIADD3 UR7, UR7, UR8, URZ ;  /* 0x0000000807077290 */ /* 0x000fe2000fffe03f */
[----:B------:R-:W-:Y:S01]  /*a730*/  SHF.R.S32.HI R6, RZ, 0x1f, R10 ;  /* 0x0000001fff067819 */ /* 0x000fe2000001140a */
[----:B------:R-:W-:Y:S01]  /*a740*/  UIMAD UR8, UR40, UR10, URZ ;  /* 0x0000000a280872a4 */ /* 0x000fe2000f8e023f */
[-C--:B-----5:R-:W-:Y:S01]  /*a750*/  ISETP.GE.OR P1, PT, R10, R81.reuse, P0 ;  /* 0x000000510a00720c */ /* 0x0a0fe20000726670 */
[----:B------:R-:W-:Y:S01]  /*a760*/  UIMAD.WIDE.U32 UR6, UR38, UR10, UR6 ;  /* 0x0000000a260672a5 */ /* 0x000fe2000f8e0006 */
[----:B------:R-:W-:Y:S01]  /*a770*/  ISETP.GE.OR P0, PT, R4, R81, P0 ;  /* 0x000000510400720c */ /* 0x000fe20000706670 */
[----:B------:R-:W-:Y:S01]  /*a780*/  UIMAD UR8, UR38, UR11, UR8 ;  /* 0x0000000b260872a4 */ /* 0x000fe2000f8e0208 */
[----:B------:R-:W-:-:S02]  /*a790*/  ULDC.64 UR14, c[0x0][0x208] ;  /* 0x00008200000e7ab9 */ /* 0x000fc40000000a00 */
[----:B------:R-:W-:Y:S01]  /*a7a0*/  ULDC.64 UR10, c[0x0][0xc40] ;  /* 0x00031000000a7ab9 */ /* 0x000fe20000000a00 */
[----:B------:R-:W-:Y:S02]  /*a7b0*/  IADD3 R11, P2, R10, UR6, RZ ;  /* 0x000000060a0b7c10 */ /* 0x000fe4000ff5e0ff */
[----:B------:R-:W-:-:S04]  /*a7c0*/  MOV R13, UR8 ;  /* 0x00000008000d7c02 */ /* 0x000fc80008000f00 */
[----:B------:R-:W-:Y:S02]  /*a7d0*/  IADD3.X R6, R6, UR7, R13, P2, !PT ;  /* 0x0000000706067c10 */ /* 0x000fe400097fe40d */
[----:B------:R-:W-:-:S04]  /*a7e0*/  LEA R10, P2, R11, UR10, 0x2 ;  /* 0x0000000a0b0a7c11 */ /* 0x000fc8000f8410ff */
[----:B------:R-:W-:-:S05]  /*a7f0*/  LEA.HI.X R11, R11, UR11, R6, 0x2, P2 ;  /* 0x0000000b0b0b7c11 */ /* 0x000fca00090f1406 */
[----:B------:R0:W-:Y:S04]  /*a800*/  @!P1 STG.E desc[UR14][R10.64], R0 ;  /* 0x000000000a009986 */ /* 0x0001e8000c10190e */
[----:B------:R0:W-:Y:S02]  /*a810*/  @!P0 STG.E desc[UR14][R10.64+0x20], R3 ;  /* 0x000020030a008986 */ /* 0x0001e4000c10190e */
.L_x_3471:
[C---:B0-----:R-:W-:Y:S01]  /*a820*/  VIADD R3, R16.reuse, 0x40 ;  /* 0x0000004010037836 */ /* 0x041fe20000000000 */
[----:B------:R-:W-:Y:S01]  /*a830*/  ULDC UR8, c[0x0][0xb8c] ;  /* 0x0002e30000087ab9 */ /* 0x000fe20000000800 */
[C---:B------:R-:W-:Y:S01]  /*a840*/  VIADD R6, R16.reuse, 0x80 ;  /* 0x0000008010067836 */ /* 0x040fe20000000000 */
[----:B------:R-:W-:Y:S01]  /*a850*/  ULDC.64 UR6, c[0x0][0x208] ;  /* 0x0000820000067ab9 */ /* 0x000fe20000000a00 */
[C---:B------:R-:W-:Y:S01]  /*a860*/  VIADD R86, R16.reuse, 0xc0 ;  /* 0x000000c010567836 */ /* 0x040fe20000000000 */
[----:B------:R-:W-:Y:S01]  /*a870*/  ISETP.GE.AND P1, PT, R3, UR8, PT ;  /* 0x0000000803007c0c */ /* 0x000fe2000bf26270 */
[C---:B------:R-:W-:Y:S01]  /*a880*/  VIADD R20, R16.reuse, 0x180 ;  /* 0x0000018010147836 */ /* 0x040fe20000000000 */
[----:B------:R-:W-:Y:S01]  /*a890*/  ISETP.GE.AND P0, PT, R16, UR8, PT ;  /* 0x0000000810007c0c */ /* 0x000fe2000bf06270 */
[----:B------:R-:W-:Y:S01]  /*a8a0*/  ULDC.64 UR10, c[0x0][0xba0] ;  /* 0x0002e800000a7ab9 */ /* 0x000fe20000000a00 */
[----:B------:R-:W-:Y:S01]  /*a8b0*/  SEL R4, RZ, 0xffffffff, P1 ;  /* 0xffffffffff047807 */ /* 0x000fe20000800000 */
[----:B------:R0:W5:Y:S01]  /*a8c0*/  LD.E.128 R12, desc[UR6][R146.64] ;  /* 0x00000006920c7980 */ /* 0x000162000c101d00 */
[----:B------:R-:W-:-:S02]  /*a8d0*/  SEL R0, RZ, 0x1, P0 ;  /* 0x00000001ff007807 */ /* 0x000fc40000000000 */
[----:B------:R-:W-:Y:S01]  /*a8e0*/  SHF.L.U32 R19, R4, 0x1, RZ ;  /* 0x0000000104137819 */ /* 0x000fe200000006ff */
[----:B------:R-:W5:Y:S01]  /*a8f0*/  LD.E.128 R8, desc[UR6][R8.64] ;  /* 0x0000000608087980 */ /* 0x000f62000c101d00 */
[----:B------:R-:W-:Y:S02]  /*a900*/  ISETP.GE.AND P0, PT, R6, UR8, PT ;  /* 0x0000000806007c0c */ /* 0x000fe4000bf06270 */
[----:B------:R-:W-:Y:S01]  /*a910*/  ISETP.GE.AND P1, PT, R86, UR8, PT ;  /* 0x0000000856007c0c */ /* 0x000fe2000bf26270 */
[----:B------:R-:W5:Y:S01]  /*a920*/  LD.E.128 R28, desc[UR6][R28.64] ;  /* 0x000000061c1c7980 */ /* 0x000f62000c101d00 */
[----:B------:R-:W-:Y:S02]  /*a930*/  LOP3.LUT R0, R19, 0x2, R0, 0xe2, !PT ;  /* 0x0000000213007812 */ /* 0x000fe400078ee200 */
[----:B------:R-:W-:Y:S01]  /*a940*/  SEL R19, RZ, 0x4, P0 ;  /* 0x00000004ff137807 */ /* 0x000fe20000000000 */
[----:B------:R-:W5:Y:S01]  /*a950*/  LD.E.128 R24, desc[UR6][R24.64] ;  /* 0x0000000618187980 */ /* 0x000f62000c101d00 */
[----:B------:R-:W-:-:S03]  /*a960*/  SEL R4, RZ, 0x8, P1 ;  /* 0x00000008ff047807 */ /* 0x000fc60000800000 */
[----:B------:R-:W5:Y:S01]  /*a970*/  LD.E.128 R40, desc[UR6][R40.64] ;  /* 0x0000000628287980 */ /* 0x000f62000c101d00 */
[----:B------:R-:W-:-:S03]  /*a980*/  LOP3.LUT R0, R4, R0, R19, 0xfe, !PT ;  /* 0x0000000004007212 */ /* 0x000fc600078efe13 */
[----:B------:R-:W5:Y:S01]  /*a990*/  LD.E.128 R32, desc[UR6][R32.64] ;  /* 0x0000000620207980 */ /* 0x000f62000c101d00 */
[----:B------:R-:W-:-:S03]  /*a9a0*/  ISETP.GE.AND P2, PT, R20, UR8, PT ;  /* 0x0000000814007c0c */ /* 0x000fc6000bf46270 */
[----:B------:R-:W5:Y:S01]  /*a9b0*/  LD.E.128 R44, desc[UR6][R44.64] ;  /* 0x000000062c2c7980 */ /* 0x000f62000c101d00 */
[----:B------:R-:W-:-:S03]  /*a9c0*/  SHF.R.S32.HI R21, RZ, 0x1f, R16 ;  /* 0x0000001fff157819 */ /* 0x000fc60000011410 */
[----:B------:R-:W5:Y:S01]  /*a9d0*/  LD.E.128 R36, desc[UR6][R36.64] ;  /* 0x0000000624247980 */ /* 0x000f62000c101d00 */
[----:B------:R-:W-:-:S03]  /*a9e0*/  MOV R19, UR10 ;  /* 0x0000000a00137c02 */ /* 0x000fc60008000f00 */
[----:B------:R-:W5:Y:S01]  /*a9f0*/  LD.E.128 R52, desc[UR6][R52.64] ;  /* 0x0000000634347980 */ /* 0x000f62000c101d00 */
[----:B------:R-:W-:-:S03]  /*aa00*/  IMAD.MOV.U32 R20, RZ, RZ, R16 ;  /* 0x000000ffff147224 */ /* 0x000fc600078e0010 */
[----:B------:R-:W5:Y:S04]  /*aa10*/  LD.E.128 R48, desc[UR6][R48.64] ;  /* 0x0000000630307980 */ /* 0x000f68000c101d00 */
[----:B------:R-:W5:Y:S04]  /*aa20*/  LD.E.128 R60, desc[UR6][R60.64] ;  /* 0x000000063c3c7980 */ /* 0x000f68000c101d00 */
[----:B------:R-:W5:Y:S04]  /*aa30*/  LD.E.128 R56, desc[UR6][R56.64] ;  /* 0x0000000638387980 */ /* 0x000f68000c101d00 */
[----:B------:R-:W5:Y:S04]  /*aa40*/  LD.E.128 R68, desc[UR6][R68.64] ;  /* 0x0000000644447980 */ /* 0x000f68000c101d00 */
[----:B------:R-:W5:Y:S04]  /*aa50*/  LD.E.128 R64, desc[UR6][R64.64] ;  /* 0x0000000640407980 */ /* 0x000f68000c101d00 */
[----:B------:R-:W5:Y:S04]  /*aa60*/  LD.E.128 R76, desc[UR6][R76.64] ;  /* 0x000000064c4c7980 */ /* 0x000f68000c101d00 */
[----:B------:R-:W5:Y:S01]  /*aa70*/  LD.E.128 R72, desc[UR6][R72.64] ;  /* 0x0000000648487980 */ /* 0x000f62000c101d00 */
[----:B------:R-:W-:Y:S01]  /*aa80*/  UIMAD UR6, UR9, UR10, URZ ;  /* 0x0000000a090672a4 */ /* 0x000fe2000f8e023f */
[C---:B------:R-:W-:Y:S01]  /*aa90*/  VIADD R88, R16.reuse, 0x100 ;  /* 0x0000010010587836 */ /* 0x040fe20000000000 */
[----:B------:R-:W-:Y:S01]  /*aaa0*/  BSSY B1, `(.L_x_3472) ;  /* 0x0000047000017945 */ /* 0x000fe20003800000 */
[----:B------:R-:W-:Y:S01]  /*aab0*/  VIADD R89, R16, 0x140 ;  /* 0x0000014010597836 */ /* 0x000fe20000000000 */
[----:B------:R-:W-:-:S02]  /*aac0*/  UIMAD UR6, UR4, UR11, UR6 ;  /* 0x0000000b040672a4 */ /* 0x000fc4000f8e0206 */
[----:B------:R-:W-:Y:S01]  /*aad0*/  IMAD.WIDE.U32 R20, R19, UR4, R20 ;  /* 0x0000000413147c25 */ /* 0x000fe2000f8e0014 */
[----:B------:R-:W-:Y:S01]  /*aae0*/  @!PT LDS RZ, [RZ] ;  /* 0x00000000fffff984 */ /* 0x000fe20000000800 */
[----:B------:R-:W-:Y:S01]  /*aaf0*/  @!PT LDS RZ, [RZ] ;  /* 0x00000000fffff984 */ /* 0x000fe20000000800 */
[----:B------:R-:W-:Y:S01]  /*ab00*/  @!PT LDS RZ, [RZ] ;  /* 0x00000000fffff984 */ /* 0x000fe20000000800 */
[----:B------:R-:W-:Y:S01]  /*ab10*/  @!PT LDS RZ, [RZ] ;  /* 0x00000000fffff984 */ /* 0x000fe20000000800 */
[----:B------:R1:W-:Y:S06]  /*ab20*/  MEMBAR.ALL.CTA ;  /* 0x0000000000007992 */ /* 0x0003ec0000008000 */
[----:B-1----:R-:W1:Y:S01]  /*ab30*/  FENCE.VIEW.ASYNC.S ;  /* 0x00000000000073c6 */ /* 0x002e620000000000 */
[----:B------:R-:W-:Y:S01]  /*ab40*/  ULDC.64 UR10, c[0x0][0xbe0] ;  /* 0x0002f800000a7ab9 */ /* 0x000fe20000000a00 */
[----:B------:R-:W-:Y:S01]  /*ab50*/  ISETP.GE.AND P0, PT, R88, UR8, PT ;  /* 0x0000000858007c0c */ /* 0x000fe2000bf06270 */
[----:B------:R-:W-:-:S02]  /*ab60*/  UIMAD UR4, UR12, UR10, URZ ;  /* 0x0000000a0c0472a4 */ /* 0x000fc4000f8e023f */
[----:B------:R-:W-:Y:S01]  /*ab70*/  MOV R83, UR10 ;  /* 0x0000000a00537c02 */ /* 0x000fe20008000f00 */
[----:B------:R-:W-:Y:S01]  /*ab80*/  VIADD R21, R21, UR6 ;  /* 0x0000000615157c36 */ /* 0x000fe20008000000 */
[----:B------:R-:W-:Y:S01]  /*ab90*/  ISETP.GE.AND P1, PT, R89, UR8, PT ;  /* 0x0000000859007c0c */ /* 0x000fe2000bf26270 */
[----:B------:R-:W-:Y:S01]  /*aba0*/  UIMAD UR6, UR39, UR11, UR4 ;  /* 0x0000000b270672a4 */ /* 0x000fe2000f8e0204 */
[----:B------:R-:W-:Y:S01]  /*abb0*/  SEL R19, RZ, 0x10, P0 ;  /* 0x00000010ff137807 */ /* 0x000fe20000000000 */
[----:B------:R-:W-:Y:S01]  /*abc0*/  IMAD.WIDE.U32 R20, R83, UR39, R20 ;  /* 0x0000002753147c25 */ /* 0x000fe2000f8e0014 */
[----:B------:R-:W-:Y:S01]  /*abd0*/  SEL R4, RZ, 0x20, P1 ;  /* 0x00000020ff047807 */ /* 0x000fe20000800000 */
[----:B------:R-:W-:Y:S02]  /*abe0*/  UIADD3 UR4, UR37, 0x38820, URZ ;  /* 0x0003882025047890 */ /* 0x000fe4000fffe03f */
[----:B-----5:R-:W-:Y:S01]  /*abf0*/  IMAD R81, R188, -0x40, R81 ;  /* 0xffffffc0bc517824 */ /* 0x020fe200078e0251 */
[----:B------:R-:W-:Y:S01]  /*ac00*/  LOP3.LUT R19, R4, R0, R19, 0xfe, !PT ;  /* 0x0000000004137212 */ /* 0x000fe200078efe13 */
[----:B------:R-:W-:Y:S01]  /*ac10*/  VIADD R21, R21, UR6 ;  /* 0x0000000615157c36 */ /* 0x000fe20008000000 */
[----:B------:R-:W-:Y:S01]  /*ac20*/  SEL R0, RZ, 0x40, P2 ;  /* 0x00000040ff007807 */ /* 0x000fe20001000000 */
[----:B------:R-:W-:Y:S01]  /*ac30*/  ULDC.64 UR6, c[0x0][0xbe8] ;  /* 0x0002fa0000067ab9 */ /* 0x000fe20000000a00 */
[----:B------:R-:W-:Y:S01]  /*ac40*/  ISETP.GE.AND P2, PT, R18, R81, PT ;  /* 0x000000511200720c */ /* 0x000fe20003f46270 */
[----:B------:R-:W-:Y:S01]  /*ac50*/  IMAD.U32 R83, RZ, RZ, UR6 ;  /* 0x00000006ff537e24 */ /* 0x000fe2000f8e00ff */
[----:B------:R-:W-:Y:S01]  /*ac60*/  UIMAD UR6, UR40, UR6, URZ ;  /* 0x00000006280672a4 */ /* 0x000fe2000f8e023f */
[----:B------:R-:W-:Y:S01]  /*ac70*/  VIADD R80, R16, 0x1c0 ;  /* 0x000001c010507836 */ /* 0x000fe20000000000 */
[----:B------:R-:W-:Y:S01]  /*ac80*/  UPRMT UR4, URZ, 0x654, UR4 ;  /* 0x000006543f047896 */ /* 0x000fe20008000004 */
[----:B------:R-:W-:Y:S01]  /*ac90*/  IMAD.WIDE.U32 R82, R83, UR38, R20 ;  /* 0x0000002653527c25 */ /* 0x000fe2000f8e0014 */
[----:B------:R-:W-:Y:S01]  /*aca0*/  UIMAD UR6, UR38, UR7, UR6 ;  /* 0x00000007260672a4 */ /* 0x000fe2000f8e0206 */
[----:B------:R-:W-:-:S02]  /*acb0*/  LOP3.LUT R0, R19, R0, RZ, 0xfc, !PT ;  /* 0x0000000013007212 */ /* 0x000fc400078efcff */
[----:B------:R-:W-:Y:S01]  /*acc0*/  ISETP.GE.AND P1, PT, R80, UR8, PT ;  /* 0x0000000850007c0c */ /* 0x000fe2000bf26270 */
[----:B------:R-:W-:Y:S01]  /*acd0*/  VIADD R4, R18, 0x20 ;  /* 0x0000002012047836 */ /* 0x000fe20000000000 */
[--C-:B------:R-:W-:Y:S02]  /*ace0*/  SHF.R.S32.HI R19, RZ, 0x1f, R18.reuse ;  /* 0x0000001fff137819 */ /* 0x100fe40000011412 */
[----:B------:R-:W-:Y:S01]  /*acf0*/  SEL R21, RZ, 0x80, P1 ;  /* 0x00000080ff157807 */ /* 0x000fe20000800000 */
[----:B-1----:R-:W-:Y:S01]  /*ad00*/  SYNCS.ARRIVE.TRANS64.RED.A1T0 RZ, [UR4], RZ ;  /* 0x000000ffffff79a7 */ /* 0x002fe20008100404 */
[----:B------:R-:W-:Y:S02]  /*ad10*/  IADD3 R87, R83, UR6, RZ ;  /* 0x0000000653577c10 */ /* 0x000fe4000fffe0ff */
[----:B------:R-:W-:Y:S01]  /*ad20*/  ISETP.GE.AND P0, PT, R4, R81, PT ;  /* 0x000000510400720c */ /* 0x000fe20003f06270 */
[----:B------:R-:W-:Y:S01]  /*ad30*/  IMAD.WIDE R80, R188, 0x40, R18 ;  /* 0x00000040bc507825 */ /* 0x000fe200078e0212 */
[----:B------:R-:W-:Y:S01]  /*ad40*/  LOP3.LUT R4, R0, R21, RZ, 0xfc, !PT ;  /* 0x0000001500047212 */ /* 0x000fe200078efcff */
[----:B0-----:R-:W-:Y:S10]  /*ad50*/  @P2 BRA `(.L_x_3473) ;  /* 0x00000000006c2947 */ /* 0x001ff40003800000 */
[----:B------:R-:W-:Y:S01]  /*ad60*/  ULDC.64 UR6, c[0x0][0xbd8] ;  /* 0x0002f60000067ab9 */ /* 0x000fe20000000a00 */
[----:B------:R-:W-:Y:S01]  /*ad70*/  IMAD.MOV.U32 R20, RZ, RZ, R82 ;  /* 0x000000ffff147224 */ /* 0x000fe200078e0052 */
[----:B------:R-:W-:Y:S01]  /*ad80*/  ISETP.GE.AND P2, PT, R16, UR8, PT ;  /* 0x0000000810007c0c */ /* 0x000fe2000bf46270 */
[----:B------:R-:W-:Y:S01]  /*ad90*/  IMAD R85, R81, UR6, RZ ;  /* 0x0000000651557c24 */ /* 0x000fe2000f8e02ff */
[----:B------:R-:W-:Y:S01]  /*ada0*/  ISETP.GE.AND P3, PT, R3, UR8, PT ;  /* 0x0000000803007c0c */ /* 0x000fe2000bf66270 */
[----:B------:R-:W-:Y:S01]  /*adb0*/  IMAD.MOV.U32 R21, RZ, RZ, R87 ;  /* 0x000000ffff157224 */ /* 0x000fe200078e0057 */
[----:B------:R-:W-:Y:S01]  /*adc0*/  ULDC.64 UR10, c[0x0][0x208] ;  /* 0x00008200000a7ab9 */ /* 0x000fe20000000a00 */
[C---:B------:R-:W-:Y:S01]  /*add0*/  IMAD R85, R80.reuse, UR7, R85 ;  /* 0x0000000750557c24 */ /* 0x040fe2000f8e0255 */
[----:B------:R-:W-:Y:S01]  /*ade0*/  ISETP.GE.AND P4, PT, R89, UR8, PT ;  /* 0x0000000859007c0c */ /* 0x000fe2000bf86270 */
[----:B------:R-:W-:Y:S01]  /*adf0*/  IMAD.WIDE.U32 R20, R80, UR6, R20 ;  /* 0x0000000650147c25 */ /* 0x000fe2000f8e0014 */
[----:B------:R-:W-:Y:S01]  /*ae00*/  ULDC.64 UR6, c[0x0][0xb80] ;  /* 0x0002e00000067ab9 */ /* 0x000fe20000000a00 */
[----:B------:R-:W-:-:S02]  /*ae10*/  LOP3.LUT P5, RZ, R0, 0x40, RZ, 0xc0, !PT ;  /* 0x0000004000ff7812 */ /* 0x000fc400078ac0ff */
[----:B------:R-:W-:Y:S01]  /*ae20*/  IMAD.IADD R21, R21, 0x1, R85 ;  /* 0x0000000115157824 */ /* 0x000fe200078e0255 */
[----:B------:R-:W-:Y:S02]  /*ae30*/  LEA R84, P1, R20, UR6, 0x1 ;  /* 0x0000000614547c11 */ /* 0x000fe4000f8208ff */
[----:B------:R-:W-:Y:S02]  /*ae40*/  LOP3.LUT P6, RZ, R4, 0x80, RZ, 0xc0, !PT ;  /* 0x0000008004ff7812 */ /* 0x000fe400078cc0ff */
        /* <DEDUP_REMOVED lines=12> */
.L_x_3473:
[----:B------:R-:W-:Y:S05]  /*af10*/  BSYNC B1 ;  /* 0x0000000000017941 */ /* 0x000fea0003800000 */
.L_x_3472:
[----:B------:R-:W-:Y:S05]  /*af20*/  @P0 BRA `(.L_x_3474) ;  /* 0x0000000c004c0947 */ /* 0x000fea0003800000 */
[----:B0-----:R-:W-:Y:S01]  /*af30*/  IADD3 R15, P0, R80, 0x20, RZ ;  /* 0x00000020500f7810 */ /* 0x001fe20007f1e0ff */
[----:B------:R-:W-:Y:S01]  /*af40*/  ULDC.64 UR6, c[0x0][0xbd8] ;  /* 0x0002f60000067ab9 */ /* 0x000fe20000000a00 */
[----:B------:R-:W-:Y:S01]  /*af50*/  IMAD.MOV.U32 R12, RZ, RZ, R82 ;  /* 0x000000ffff0c7224 */ /* 0x000fe200078e0052 */
[----:B------:R-:W-:Y:S01]  /*af60*/  ISETP.GE.AND P4, PT, R3, UR8, PT ;  /* 0x0000000803007c0c */ /* 0x000fe2000bf86270 */
[----:B------:R-:W-:Y:S01]  /*af70*/  IMAD.MOV.U32 R13, RZ, RZ, R87 ;  /* 0x000000ffff0d7224 */ /* 0x000fe200078e0057 */
[----:B------:R-:W-:Y:S01]  /*af80*/  IADD3.X R80, RZ, R81, RZ, P0, !PT ;  /* 0x00000051ff507210 */ /* 0x000fe200007fe4ff */
[----:B------:R-:W-:Y:S01]  /*af90*/  ULDC.64 UR10, c[0x0][0x208] ;  /* 0x00008200000a7ab9 */ /* 0x000fe20000000a00 */
        /* <DEDUP_REMOVED lines=13> */
[----:B------:R2:W-:Y:S01]  /*b070*/  @!P0 STG.E.128 desc[UR10][R14.64+0x280], R56 ;  /* 0x000280380e008986 */ /* 0x0005e2000c101d0a */
[----:B------:R-:W-:-:S03]  /*b080*/  LOP3.LUT P0, RZ, R4, 0x80, RZ, 0xc0, !PT ;  /* 0x0000008004ff7812 */ /* 0x000fc6000780c0ff */
[----:B------:R2:W-:Y:S04]  /*b090*/  @!P5 STG.E.128 desc[UR10][R14.64], R8 ;  /* 0x000000080e00d986 */ /* 0x0005e8000c101d0a */
[----:B------:R2:W-:Y:S04]  /*b0a0*/  @!P4 STG.E.128 desc[UR10][R14.64+0x80], R24 ;  /* 0x000080180e00c986 */ /* 0x0005e8000c101d0a */
[----:B------:R2:W-:Y:S04]  /*b0b0*/  @!P3 STG.E.128 desc[UR10][R14.64+0x100], R32 ;  /* 0x000100200e00b986 */ /* 0x0005e8000c101d0a */
[----:B------:R2:W-:Y:S04]  /*b0c0*/  @!P2 STG.E.128 desc[UR10][R14.64+0x180], R36 ;  /* 0x000180240e00a986 */ /* 0x0005e8000c101d0a */
[----:B------:R2:W-:Y:S04]  /*b0d0*/  @!P1 STG.E.128 desc[UR10][R14.64+0x200], R48 ;  /* 0x000200300e009986 */ /* 0x0005e8000c101d0a */
[----:B------:R2:W-:Y:S01]  /*b0e0*/  @P6 STG.E.128 desc[UR10][R14.64+0x300], R64 ;  /* 0x000300400e006986 */ /* 0x0005e2000c101d0a */
[----:B------:R-:W-:Y:S05]  /*b0f0*/  @!P0 BRA `(.L_x_3474) ;  /* 0x0000000800d88947 */ /* 0x000fea0003800000 */
[----:B------:R-:W-:Y:S02]  /*b100*/  ULDC.64 UR6, c[0x0][0x208] ;  /* 0x0000820000067ab9 */ /* 0x000fe40000000a00 */
[----:B------:R3:W-:Y:S01]  /*b110*/  STG.E.128 desc[UR6][R14.64+0x380], R72 ;  /* 0x000380480e007986 */ /* 0x0007e2000c101d06 */
[----:B------:R-:W-:Y:S05]  /*b120*/  BRA `(.L_x_3474) ;  /* 0x0000000800cc7947 */ /* 0x000fea0003800000 */
.L_x_3469:
[----:B------:R-:W-:Y:S01]  /*b130*/  USHF.L.U32 UR8, UR38, 0x2, URZ ;  /* 0x0000000226087899 */ /* 0x000fe2000800063f */
[----:B------:R-:W-:Y:S01]  /*b140*/  ULDC.64 UR6, c[0x0][0xcd8] ;  /* 0x0003360000067ab9 */ /* 0x000fe20000000a00 */
[----:B------:R-:W-:Y:S01]  /*b150*/  USHF.L.U64.HI UR9, UR38, 0x2, UR40 ;  /* 0x0000000226097899 */ /* 0x000fe20008010228 */
[----:B------:R-:W-:Y:S01]  /*b160*/  IMAD.MOV.U32 R13, RZ, RZ, RZ ;  /* 0x000000ffff0d7224 */ /* 0x000fe200078e00ff */
[----:B------:R-:W-:Y:S02]  /*b170*/  UIADD3 UR4, UP1, UR8, UR6, URZ ;  /* 0x0000000608047290 */ /* 0x000fe4000ff3e03f */
[----:B------:R-:W-:Y:S02]  /*b180*/  UISETP.NE.U32.AND UP0, UPT, UR6, URZ, UPT ;  /* 0x0000003f0600728c */ /* 0x000fe4000bf05070 */
[----:B------:R-:W-:Y:S02]  /*b190*/  UIADD3.X UR6, UR9, UR7, URZ, UP1, !UPT ;  /* 0x0000000709067290 */ /* 0x000fe40008ffe43f */
[----:B------:R-:W-:Y:S01]  /*b1a0*/  UISETP.NE.AND.EX UP0, UPT, UR7, URZ, UPT, UP0 ;  /* 0x0000003f0700728c */ /* 0x000fe2000bf05300 */
[----:B------:R-:W0:Y:S01]  /*b1b0*/  LDC R3, c[0x0][0xb88] ;  /* 0x0002e200ff037b82 */ /* 0x000e220000000800 */
[----:B------:R-:W-:Y:S01]  /*b1c0*/  MOV R8, UR4 ;  /* 0x0000000400087c02 */ /* 0x000fe20008000f00 */
[----:B------:R-:W-:Y:S01]  /*b1d0*/  ULDC.64 UR10, c[0x0][0x208] ;  /* 0x00008200000a7ab9 */ /* 0x000fe20000000a00 */
[----:B------:R-:W-:Y:S01]  /*b1e0*/  IMAD.U32 R9, RZ, RZ, UR6 ;  /* 0x00000006ff097e24 */ /* 0x000fe2000f8e00ff */
[----:B------:R-:W-:Y:S01]  /*b1f0*/  ULDC.64 UR6, c[0x0][0xce0] ;  /* 0x0003380000067ab9 */ /* 0x000fe20000000a00 */
[----:B------:R-:W-:Y:S01]  /*b200*/  PLOP3.LUT P1, PT, PT, PT, UP0, 0x80, 0x0 ;  /* 0x000000000000781c */ /* 0x000fe20003f2f008 */
[----:B------:R-:W-:-:S04]  /*b210*/  UISETP.NE.U32.AND UP1, UPT, UR6, URZ, UPT ;  /* 0x0000003f0600728c */ /* 0x000fc8000bf25070 */
[----:B------:R-:W-:-:S06]  /*b220*/  UISETP.NE.AND.EX UP1, UPT, UR7, URZ, UPT, UP1 ;  /* 0x0000003f0700728c */ /* 0x000fcc000bf25310 */
[----:B------:R-:W-:Y:S01]  /*b230*/  PLOP3.LUT P2, PT, PT, PT, UP1, 0x80, 0x0 ;  /* 0x000000000000781c */ /* 0x000fe20003f4f018 */
[----:B------:R-:W-:Y:S01]  /*b240*/  VIADD R6, R16, 0x40 ;  /* 0x0000004010067836 */ /* 0x000fe20000000000 */
[----:B------:R-:W5:Y:S03]  /*b250*/  @P1 LDG.E R13, desc[UR10][R8.64] ;  /* 0x0000000a080d1981 */ /* 0x000f66000c1e1900 */
[----:B------:R-:W-:-:S04]  /*b260*/  @UP1 UIADD3 UR6, UP2, UR8, UR6, URZ ;  /* 0x0000000608061290 */ /* 0x000fc8000ff5e03f */
[----:B------:R-:W-:Y:S02]  /*b270*/  @UP1 UIADD3.X UR7, UR9, UR7, URZ, UP2, !UPT ;  /* 0x0000000709071290 */ /* 0x000fe400097fe43f */
[----:B------:R-:W-:-:S04]  /*b280*/  IMAD.U32 R10, RZ, RZ, UR6 ;  /* 0x00000006ff0a7e24 */ /* 0x000fc8000f8e00ff */
[----:B------:R-:W-:-:S05]  /*b290*/  MOV R11, UR7 ;  /* 0x00000007000b7c02 */ /* 0x000fca0008000f00 */
[----:B0-----:R0:W5:Y:S01]  /*b2a0*/  @P2 LDG.E R3, desc[UR10][R10.64] ;  /* 0x0000000a0a032981 */ /* 0x001162000c1e1900 */
[----:B------:R-:W-:Y:S01]  /*b2b0*/  ULDC UR10, c[0x0][0xb8c] ;  /* 0x0002e300000a7ab9 */ /* 0x000fe20000000800 */
[----:B------:R-:W-:Y:S01]  /*b2c0*/  VIADD R14, R16, 0x80 ;  /* 0x00000080100e7836 */ /* 0x000fe20000000000 */
[----:B------:R-:W-:Y:S01]  /*b2d0*/  ISETP.GE.AND P3, PT, R6, UR10, PT ;  /* 0x0000000a06007c0c */ /* 0x000fe2000bf66270 */
[C---:B------:R-:W-:Y:S01]  /*b2e0*/  VIADD R12, R16.reuse, 0x180 ;  /* 0x00000180100c7836 */ /* 0x040fe20000000000 */
[C---:B------:R-:W-:Y:S02]  /*b2f0*/  ISETP.GE.AND P0, PT, R16.reuse, UR10, PT ;  /* 0x0000000a10007c0c */ /* 0x040fe4000bf06270 */
[----:B------:R-:W-:Y:S02]  /*b300*/  SEL R4, RZ, 0xffffffff, P3 ;  /* 0xffffffffff047807 */ /* 0x000fe40001800000 */
[----:B------:R-:W-:Y:S02]  /*b310*/  IADD3 R20, R16, 0xc0, RZ ;  /* 0x000000c010147810 */ /* 0x000fe40007ffe0ff */
[----:B------:R-:W-:Y:S01]  /*b320*/  SEL R0, RZ, 0x1, P0 ;  /* 0x00000001ff007807 */ /* 0x000fe20000000000 */
[----:B------:R-:W-:Y:S01]  /*b330*/  IMAD.SHL.U32 R15, R4, 0x2, RZ ;  /* 0x00000002040f7824 */ /* 0x000fe200078e00ff */
[----:B------:R-:W-:-:S02]  /*b340*/  ISETP.GE.AND P4, PT, R14, UR10, PT ;  /* 0x0000000a0e007c0c */ /* 0x000fc4000bf86270 */
[----:B------:R-:W-:Y:S02]  /*b350*/  ISETP.GE.AND P5, PT, R20, UR10, PT ;  /* 0x0000000a14007c0c */ /* 0x000fe4000bfa6270 */
[----:B------:R-:W-:Y:S02]  /*b360*/  LOP3.LUT R0, R15, 0x2, R0, 0xe2, !PT ;  /* 0x000000020f007812 */ /* 0x000fe400078ee200 */
[----:B0-----:R-:W-:Y:S02]  /*b370*/  SEL R11, RZ, 0x4, P4 ;  /* 0x00000004ff0b7807 */ /* 0x001fe40002000000 */
[----:B------:R-:W-:Y:S02]  /*b380*/  SEL R4, RZ, 0x8, P5 ;  /* 0x00000008ff047807 */ /* 0x000fe40002800000 */
[----:B------:R-:W-:Y:S02]  /*b390*/  ISETP.GE.AND P0, PT, R12, UR10, PT ;  /* 0x0000000a0c007c0c */ /* 0x000fe4000bf06270 */
[----:B------:R-:W-:-:S02]  /*b3a0*/  ISETP.GE.AND P3, PT, R191, 0x40, PT ;  /* 0x00000040bf00780c */ /* 0x000fc40003f66270 */
[----:B------:R-:W-:Y:S01]  /*b3b0*/  LOP3.LUT R12, R4, R0, R11, 0xfe, !PT ;  /* 0x00000000040c7212 */ /* 0x000fe200078efe0b */
[----:B------:R-:W-:Y:S10]  /*b3c0*/  @P2 BRA `(.L_x_3475) ;  /* 0x0000000000142947 */ /* 0x000ff40003800000 */
[----:B------:R-:W-:Y:S05]  /*b3d0*/  @!P1 BRA `(.L_x_3475) ;  /* 0x0000000000109947 */ /* 0x000fea0003800000 */
[----:B------:R-:W-:Y:S02]  /*b3e0*/  ULDC.64 UR6, c[0x0][0x208] ;  /* 0x0000820000067ab9 */ /* 0x000fe40000000a00 */
[----:B------:R-:W2:Y:S04]  /*b3f0*/  LDG.E R0, desc[UR6][R8.64] ;  /* 0x0000000608007981 */ /* 0x000ea8000c1e1900 */
[----:B-----5:R-:W2:Y:S02]  /*b400*/  LDG.E R3, desc[UR6][R8.64+0x4] ;  /* 0x0000040608037981 */ /* 0x020ea4000c1e1900 */
[----:B--2---:R-:W-:-:S07]  /*b410*/  IMAD.IADD R3, R3, 0x1, -R0 ;  /* 0x0000000103037824 */ /* 0x004fce00078e0a00 */
.L_x_3475:
        /* <DEDUP_REMOVED lines=15> */
[----:B------:R-:W-:Y:S01]  /*b510*/  ULDC.64 UR8, c[0x0][0xc70] ;  /* 0x00031c0000087ab9 */ /* 0x000fe20000000a00 */
[----:B------:R-:W-:Y:S01]  /*b520*/  ULDC.64 UR12, c[0x0][0x208] ;  /* 0x00008200000c7ab9 */ /* 0x000fe20000000a00 */
        /* <DEDUP_REMOVED lines=17> */
.L_x_3477:
[----:B------:R-:W-:Y:S05]  /*b640*/  BSYNC B1 ;  /* 0x0000000000017941 */ /* 0x000fea0003800000 */
.L_x_3476:
[----:B------:R-:W-:Y:S01]  /*b650*/  ULDC.64 UR8, c[0x0][0xba0] ;  /* 0x0002e80000087ab9 */ /* 0x000fe20000000a00 */
[----:B------:R-:W-:Y:S01]  /*b660*/  MOV R8, R16 ;  /* 0x0000001000087202 */ /* 0x000fe20000000f00 */
[----:B0-----:R-:W-:Y:S01]  /*b670*/  IMAD.MOV.U32 R9, RZ, RZ, R15 ;  /* 0x000000ffff097224 */ /* 0x001fe200078e000f */
[----:B------:R-:W-:Y:S01]  /*b680*/  ISETP.GE.AND P1, PT, R26, UR10, PT ;  /* 0x0000000a1a007c0c */ /* 0x000fe2000bf26270 */
[----:B------:R-:W-:Y:S01]  /*b690*/  IMAD R0, R4, UR8, RZ ;  /* 0x0000000804007c24 */ /* 0x000fe2000f8e02ff */
        /* <DEDUP_REMOVED lines=9> */
[----:B------:R-:W-:Y:S01]  /*b730*/  MOV R13, UR8 ;  /* 0x00000008000d7c02 */ /* 0x000fe20008000f00 */
[----:B------:R-:W-:Y:S01]  /*b740*/  IMAD R3, R188, -0x40, R3 ;  /* 0xffffffc0bc037824 */ /* 0x000fe200078e0203 */
[----:B------:R-:W-:Y:S01]  /*b750*/  UIMAD UR4, UR39, UR9, UR4 ;  /* 0x00000009270472a4 */ /* 0x000fe2000f8e0204 */
[----:B------:R-:W-:Y:S01]  /*b760*/  LOP3.LUT R11, R0, R12, R11, 0xfe, !PT ;  /* 0x0000000c000b7212 */ /* 0x000fe200078efe0b */
[----:B------:R-:W-:Y:S01]  /*b770*/  ULDC.64 UR6, c[0x0][0xbe8] ;  /* 0x0002fa0000067ab9 */ /* 0x000fe20000000a00 */
[----:B------:R-:W-:Y:S01]  /*b780*/  IMAD.WIDE.U32 R8, R13, UR39, R8 ;  /* 0x000000270d087c25 */ /* 0x000fe2000f8e0008 */
[----:B------:R-:W-:-:S02]  /*b790*/  SEL R0, RZ, 0x40, P0 ;  /* 0x00000040ff007807 */ /* 0x000fc40000000000 */
[----:B------:R-:W-:Y:S01]  /*b7a0*/  ISETP.GE.AND P1, PT, R18, R3, PT ;  /* 0x000000031200720c */ /* 0x000fe20003f26270 */
[----:B------:R-:W-:Y:S01]  /*b7b0*/  VIADD R9, R9, UR4 ;  /* 0x0000000409097c36 */ /* 0x000fe20008000000 */
[----:B------:R-:W-:Y:S01]  /*b7c0*/  UIMAD UR4, UR40, UR6, URZ ;  /* 0x00000006280472a4 */ /* 0x000fe2000f8e023f */
[----:B------:R-:W-:Y:S01]  /*b7d0*/  VIADD R4, R16, 0x1c0 ;  /* 0x000001c010047836 */ /* 0x000fe20000000000 */
[----:B------:R-:W-:Y:S01]  /*b7e0*/  LOP3.LUT R21, R11, R0, RZ, 0xfc, !PT ;  /* 0x000000000b157212 */ /* 0x000fe200078efcff */
[----:B------:R-:W-:Y:S01]  /*b7f0*/  IMAD.U32 R11, RZ, RZ, UR6 ;  /* 0x00000006ff0b7e24 */ /* 0x000fe2000f8e00ff */
[----:B------:R-:W-:Y:S01]  /*b800*/  UIMAD UR4, UR38, UR7, UR4 ;  /* 0x00000007260472a4 */ /* 0x000fe2000f8e0204 */
[----:B------:R-:W-:Y:S02]  /*b810*/  SHF.R.S32.HI R13, RZ, 0x1f, R18 ;  /* 0x0000001fff0d7819 */ /* 0x000fe40000011412 */
[----:B------:R-:W-:Y:S01]  /*b820*/  ISETP.GE.AND P2, PT, R4, UR10, PT ;  /* 0x0000000a04007c0c */ /* 0x000fe2000bf46270 */
[----:B------:R-:W-:Y:S01]  /*b830*/  IMAD.WIDE.U32 R10, R11, UR38, R8 ;  /* 0x000000260b0a7c25 */ /* 0x000fe2000f8e0008 */
[----:B------:R-:W-:-:S02]  /*b840*/  MOV R12, R18 ;  /* 0x00000012000c7202 */ /* 0x000fc40000000f00 */
[----:B------:R-:W-:Y:S01]  /*b850*/  SEL R0, RZ, 0x80, P2 ;  /* 0x00000080ff007807 */ /* 0x000fe20001000000 */
[----:B------:R-:W-:Y:S02]  /*b860*/  VIADD R4, R18, 0x20 ;  /* 0x0000002012047836 */ /* 0x000fe40000000000 */
[----:B------:R-:W-:Y:S01]  /*b870*/  VIADD R15, R11, UR4 ;  /* 0x000000040b0f7c36 */ /* 0x000fe20008000000 */
[----:B------:R-:W-:Y:S01]  /*b880*/  LOP3.LUT R0, R21, R0, RZ, 0xfc, !PT ;  /* 0x0000000015007212 */ /* 0x000fe200078efcff */
[----:B------:R-:W-:Y:S01]  /*b890*/  IMAD.WIDE R12, R188, 0x40, R12 ;  /* 0x00000040bc0c7825 */ /* 0x000fe200078e020c */
[----:B------:R-:W-:Y:S01]  /*b8a0*/  ISETP.GE.AND P0, PT, R4, R3, PT ;  /* 0x000000030400720c */ /* 0x000fe20003f06270 */
[----:B------:R-:W-:-:S12]  /*b8b0*/  @P1 BRA `(.L_x_3479) ;  /* 0x00000000006c1947 */ /* 0x000fd80003800000 */
[----:B------:R-:W-:Y:S01]  /*b8c0*/  ULDC.64 UR6, c[0x0][0xbd8] ;  /* 0x0002f60000067ab9 */ /* 0x000fe20000000a00 */
[----:B------:R-:W-:Y:S01]  /*b8d0*/  IMAD.MOV.U32 R8, RZ, RZ, R10 ;  /* 0x000000ffff087224 */ /* 0x000fe200078e000a */
[----:B------:R-:W-:Y:S01]  /*b8e0*/  ISETP.GE.AND P6, PT, R16, UR10, PT ;  /* 0x0000000a10007c0c */ /* 0x000fe2000bfc6270 */
[----:B------:R-:W-:Y:S01]  /*b8f0*/  IMAD R3, R13, UR6, RZ ;  /* 0x000000060d037c24 */ /* 0x000fe2000f8e02ff */
[----:B------:R-:W-:Y:S01]  /*b900*/  ISETP.GE.AND P5, PT, R6, UR10, PT ;  /* 0x0000000a06007c0c */ /* 0x000fe2000bfa6270 */
[----:B------:R-:W-:Y:S01]  /*b910*/  IMAD.MOV.U32 R9, RZ, RZ, R15 ;  /* 0x000000ffff097224 */ /* 0x000fe200078e000f */
[----:B------:R-:W-:Y:S01]  /*b920*/  ULDC.64 UR8, c[0x0][0x208] ;  /* 0x0000820000087ab9 */ /* 0x000fe20000000a00 */
[----:B------:R-:W-:Y:S01]  /*b930*/  IMAD R3, R12, UR7, R3 ;  /* 0x000000070c037c24 */ /* 0x000fe2000f8e0203 */
[----:B------:R-:W-:Y:S01]  /*b940*/  ISETP.GE.AND P4, PT, R20, UR10, PT ;  /* 0x0000000a14007c0c */ /* 0x000fe2000bf86270 */
[----:B------:R-:W-:Y:S01]  /*b950*/  IMAD.WIDE.U32 R8, R12, UR6, R8 ;  /* 0x000000060c087c25 */ /* 0x000fe2000f8e0008 */
[----:B------:R-:W-:Y:S01]  /*b960*/  ULDC.64 UR6, c[0x0][0xb80] ;  /* 0x0002e00000067ab9 */ /* 0x000fe20000000a00 */
[----:B------:R-:W-:-:S02]  /*b970*/  ISETP.GE.AND P3, PT, R26, UR10, PT ;  /* 0x0000000a1a007c0c */ /* 0x000fc4000bf66270 */
[----:B------:R-:W-:Y:S02]  /*b980*/  ISETP.GE.AND P2, PT, R27, UR10, PT ;  /* 0x0000000a1b007c0c */ /* 0x000fe4000bf46270 */
[----:B------:R-:W-:Y:S02]  /*b990*/  LEA R24, P1, R8, UR6, 0x1 ;  /* 0x0000000608187c11 */ /* 0x000fe4000f8208ff */
[----:B------:R-:W-:-:S04]  /*b9a0*/  IADD3 R3, R9, R3, RZ ;  /* 0x0000000309037210 */ /* 0x000fc80007ffe0ff */
        /* <DEDUP_REMOVED lines=12> */
.L_x_3479:
[----:B------:R-:W-:Y:S05]  /*ba70*/  BSYNC B1 ;  /* 0x0000000000017941 */ /* 0x000fea0003800000 */
.L_x_3478:
[----:B------:R-:W-:Y:S05]  /*ba80*/  @P0 BRA `(.L_x_3474) ;  /* 0x0000000000740947 */ /* 0x000fea0003800000 */
[----:B------:R-:W-:Y:S01]  /*ba90*/  IADD3 R3, P0, R12, 0x20, RZ ;  /* 0x000000200c037810 */ /* 0x000fe20007f1e0ff */
[----:B------:R-:W-:Y:S01]  /*baa0*/  ULDC.64 UR6, c[0x0][0xbd8] ;  /* 0x0002f60000067ab9 */ /* 0x000fe20000000a00 */
[----:B------:R-:W-:Y:S01]  /*bab0*/  IMAD.MOV.U32 R8, RZ, RZ, R10 ;  /* 0x000000ffff087224 */ /* 0x000fe200078e000a */
[----:B------:R-:W-:Y:S01]  /*bac0*/  ULDC.64 UR8, c[0x0][0x208] ;  /* 0x0000820000087ab9 */ /* 0x000fe20000000a00 */
[----:B------:R-:W-:Y:S01]  /*bad0*/  IMAD.MOV.U32 R9, RZ, RZ, R15 ;  /* 0x000000ffff097224 */ /* 0x000fe200078e000f */
[----:B------:R-:W-:Y:S01]  /*bae0*/  ISETP.GE.AND P1, PT, R14, UR10, PT ;  /* 0x0000000a0e007c0c */ /* 0x000fe2000bf26270 */
[----:B------:R-:W-:Y:S01]  /*baf0*/  IMAD.X R12, RZ, RZ, R13, P0 ;  /* 0x000000ffff0c7224 */ /* 0x000fe200000e060d */
        /* <DEDUP_REMOVED lines=9> */
[----:B------:R-:W-:Y:S02]  /*bb90*/  LEA R10, P3, R8, UR6, 0x1 ;  /* 0x00000006080a7c11 */ /* 0x000fe4000f8608ff */
[----:B------:R-:W-:-:S04]  /*bba0*/  IADD3 R3, R9, R3, RZ ;  /* 0x0000000309037210 */ /* 0x000fc80007ffe0ff */
        /* <DEDUP_REMOVED lines=11> */
.L_x_3474:
[----:B------:R-:W-:Y:S05]  /*bc60*/  BSYNC B0 ;  /* 0x0000000000007941 */ /* 0x000fea0003800000 */
.L_x_3468:
[----:B------:R-:W-:Y:S02]  /*bc70*/  ULDC UR4, c[0x0][0xd14] ;  /* 0x0003450000047ab9 */ /* 0x000fe40000000800 */
[----:B------:R-:W-:-:S13]  /*bc80*/  ISETP.GE.AND P0, PT, R7, UR4, PT ;  /* 0x0000000407007c0c */ /* 0x000fda000bf06270 */
[----:B------:R-:W-:Y:S05]  /*bc90*/  @!P0 BRA `(.L_x_3480) ;  /* 0xffffff5000a48947 */ /* 0x000fea000383ffff */
[----:B------:R-:W-:Y:S05]  /*bca0*/  EXIT ;  /* 0x000000000000794d */ /* 0x000fea0003800000 */
.L_x_3440:
        /* <DEDUP_REMOVED lines=62> */
.L_x_3485:
        /* <DEDUP_REMOVED lines=17> */
.L_x_3484:
[----:B------:R-:W-:Y:S05]  /*c1a0*/  BSYNC B0 ;  /* 0x0000000000007941 */ /* 0x000fea0003800000 */
.L_x_3483:
        /* <DEDUP_REMOVED lines=25> */
[----:B------:R-:W-:-:S07]  /*c340*/  IMAD.MOV.U32 R2, RZ, RZ, R9 ;  /* 0x000000ffff027224 */ /* 0x000fce00078e0009 */
.L_x_3481:
        /* <DEDUP_REMOVED lines=16> */
.L_x_3486:
[----:B-1----:R-:W-:Y:S01]  /*c450*/  IMAD R16, R16, UR4, R7 ;  /* 0x0000000410107c24 */ /* 0x002fe2000f8e0207 */
[----:B0-----:R-:W-:Y:S01]  /*c460*/  MOV R2, RZ ;  /* 0x000000ff00027202 */ /* 0x001fe20000000f00 */
[----:B------:R-:W-:Y:S02]  /*c470*/  IMAD R7, R11, R6, RZ ;  /* 0x000000060b077224 */ /* 0x000fe400078e02ff */
[----:B------:R-:W-:Y:S01]  /*c480*/  IMAD.IADD R19, R5, 0x1, R19 ;  /* 0x0000000105137824 */ /* 0x000fe200078e0213 */
[----:B------:R-:W-:Y:S01]  /*c490*/  IADD3 R9, -R16, UR6, RZ ;  /* 0x0000000610097c10 */ /* 0x000fe2000fffe1ff */
[----:B------:R-:W-:Y:S01]  /*c4a0*/  IMAD.HI.U32 R2, R3, R7, R2 ;  /* 0x0000000703027227 */ /* 0x000fe200078e0002 */
        /* <DEDUP_REMOVED lines=19> */
.L_x_3482:
[----:B------:R-:W-:Y:S02]  /*c5e0*/  IMAD.MOV.U32 R17, RZ, RZ, RZ ;  /* 0x000000ffff117224 */ /* 0x000fe400078e00ff */
[----:B------:R-:W-:Y:S02]  /*c5f0*/  IMAD.U32 R16, RZ, RZ, UR6 ;  /* 0x00000006ff107e24 */ /* 0x000fe4000f8e00ff */
[----:B------:R-:W-:-:S07]  /*c600*/  IMAD.MOV.U32 R18, RZ, RZ, RZ ;  /* 0x000000ffff127224 */ /* 0x000fce00078e00ff */
.L_x_3487:
[----:B------:R-:W0:Y:S01]  /*c610*/  S2R R0, SR_TID.X ;  /* 0x0000000000007919 */ /* 0x000e220000002100 */
[----:B------:R-:W-:Y:S01]  /*c620*/  UMOV UR4, URZ ;  /* 0x0000003f00047c82 */ /* 0x000fe20008000000 */
[----:B------:R-:W-:Y:S01]  /*c630*/  STL [R1], RZ ;  /* 0x000000ff01007387 */ /* 0x000fe20000100800 */
[----:B0-----:R-:W-:-:S04]  /*c640*/  LOP3.LUT R0, R0, 0x1f, RZ, 0xc0, !PT ;  /* 0x0000001f00007812 */ /* 0x001fc800078ec0ff */
[----:B------:R-:W-:-:S13]  /*c650*/  ISETP.NE.AND P0, PT, R0, RZ, PT ;  /* 0x000000ff0000720c */ /* 0x000fda0003f05270 */
[----:B------:R-:W0:Y:S01]  /*c660*/  @!P0 S2R R3, SR_CgaCtaId ;  /* 0x0000000000038919 */ /* 0x000e220000008800 */
[----:B------:R-:W-:-:S04]  /*c670*/  @!P0 MOV R0, 0x400 ;  /* 0x0000040000008802 */ /* 0x000fc80000000f00 */
[----:B0-----:R-:W-:-:S05]  /*c680*/  @!P0 LEA R0, R3, R0, 0x18 ;  /* 0x0000000003008211 */ /* 0x001fca00078ec0ff */
[----:B------:R0:W-:Y:S01]  /*c690*/  @!P0 STS.128 [R0+0x388d0], R16 ;  /* 0x0388d01000008388 */ /* 0x0001e20000000c00 */
[----:B------:R-:W-:Y:S06]  /*c6a0*/  BAR.ARV 0x5, 0x120 ;  /* 0x0144800000007b1d */ /* 0x000fec0000002000 */
[----:B------:R-:W-:Y:S02]  /*c6b0*/  ISETP.GE.AND P0, PT, R19, UR5, PT ;  /* 0x0000000513007c0c */ /* 0x000fe4000bf06270 */
[----:B0-----:R-:W-:-:S05]  /*c6c0*/  MOV R0, 0x1 ;  /* 0x0000000100007802 */ /* 0x001fca0000000f00 */
[----:B------:R0:W-:Y:S02]  /*c6d0*/  STL [R1+0x4], R0 ;  /* 0x0000040001007387 */ /* 0x0001e40000100800 */
[----:B0-----:R-:W-:-:S05]  /*c6e0*/  IMAD.U32 R0, RZ, RZ, UR4 ;  /* 0x00000004ff007e24 */ /* 0x001fca000f8e00ff */
[----:B------:R0:W-:Y:S01]  /*c6f0*/  STL [R1+0x2c], R0 ;  /* 0x00002c0001007387 */ /* 0x0001e20000100800 */
[----:B------:R-:W-:Y:S05]  /*c700*/  @P0 BRA `(.L_x_3488) ;  /* 0x0000004000c00947 */ /* 0x000fea0003800000 */
[----:B------:R-:W-:Y:S01]  /*c710*/  ULDC UR4, c[0x0][0xc] ;  /* 0x0000030000047ab9 */ /* 0x000fe20000000800 */
[----:B------:R-:W-:Y:S01]  /*c720*/  IMAD.MOV.U32 R2, RZ, RZ, 0x1 ;  /* 0x00000001ff027424 */ /* 0x000fe200078e00ff */
[----:B------:R-:W-:Y:S01]  /*c730*/  ULDC.64 UR54, c[0x0][0x198] ;  /* 0x0000660000367ab9 */ /* 0x000fe20000000a00 */
[----:B0-----:R-:W-:Y:S01]  /*c740*/  IMAD.U32 R0, RZ, RZ, UR4 ;  /* 0x00000004ff007e24 */ /* 0x001fe2000f8e00ff */
[----:B------:R-:W-:Y:S02]  /*c750*/  UMOV UR4, URZ ;  /* 0x0000003f00047c82 */ /* 0x000fe40008000000 */
[----:B------:R-:W-:Y:S04]  /*c760*/  STL [R1+0x4], R2 ;  /* 0x0000040201007387 */ /* 0x000fe80000100800 */
[----:B------:R-:W-:Y:S04]  /*c770*/  STL [R1], RZ ;  /* 0x000000ff01007387 */ /* 0x000fe80000100800 */
[----:B------:R0:W-:Y:S02]  /*c780*/  STL [R1+0x30], R0 ;  /* 0x0000300001007387 */ /* 0x0001e40000100800 */
[----:B0-----:R-:W-:-:S05]  /*c790*/  MOV R0, UR4 ;  /* 0x0000000400007c02 */ /* 0x001fca0008000f00 */
[----:B------:R0:W-:Y:S02]  /*c7a0*/  STL [R1+0x2c], R0 ;  /* 0x00002c0001007387 */ /* 0x0001e40000100800 */
.L_x_3552:
[----:B-1-3--:R-:W1:Y:S01]  /*c7b0*/  LDC.64 R2, c[0x0][0xd60] ;  /* 0x00035800ff027b82 */ /* 0x00ae620000000a00 */
[----:B------:R-:W-:Y:S01]  /*c7c0*/  ULDC.64 UR4, c[0x0][0x208] ;  /* 0x0000820000047ab9 */ /* 0x000fe20000000a00 */
[----:B-1----:R-:W-:-:S05]  /*c7d0*/  IMAD.WIDE R2, R19, 0x4, R2 ;  /* 0x0000000413027825 */ /* 0x002fca00078e0202 */
[----:B--2---:R-:W2:Y:S01]  /*c7e0*/  LDG.E R5, desc[UR4][R2.64] ;  /* 0x0000000402057981 */ /* 0x004ea2000c1e1900 */
        /* <DEDUP_REMOVED lines=50> */
.L_x_3489:
        /* <DEDUP_REMOVED lines=16> */
[----:B------:R-:W2:Y:S01]  /*cc10*/  LDL R2, [R1+0x30] ;  /* 0x0000300001027983 */ /* 0x000ea20000100800 */
[----:B------:R-:W-:Y:S01]  /*cc20*/  VOTEU.ANY UR4, UPT, PT ;  /* 0x0000000000047886 */ /* 0x000fe200038e0100 */
[----:B------:R-:W-:Y:S01]  /*cc30*/  ULDC.64 UR6, c[0x0][0x208] ;  /* 0x0000820000067ab9 */ /* 0x000fe20000000a00 */
[----:B0-----:R-:W0:Y:S01]  /*cc40*/  FLO.U32 R0, UR4 ;  /* 0x0000000400007d00 */ /* 0x001e2200080e0000 */
[----:B------:R-:W0:Y:S07]  /*cc50*/  S2R R7, SR_LANEID ;  /* 0x0000000000077919 */ /* 0x000e2e0000000000 */
[----:B------:R-:W1:Y:S01]  /*cc60*/  POPC R5, UR4 ;  /* 0x0000000400057d09 */ /* 0x000e620008000000 */
[----:B0-----:R-:W-:-:S02]  /*cc70*/  ISETP.EQ.U32.AND P0, PT, R0, R7, PT ;  /* 0x000000070000720c */ /* 0x001fc40003f02070 */
[----:B--2---:R-:W-:Y:S02]  /*cc80*/  R2UR UR5, R2 ;  /* 0x00000000020572ca */ /* 0x004fe400000e0000 */
[----:B------:R-:W1:Y:S09]  /*cc90*/  LDC.64 R2, c[0x0][0xd38] ;  /* 0x00034e00ff027b82 */ /* 0x000e720000000a00 */
[----:B-1----:R-:W2:Y:S01]  /*cca0*/  @P0 ATOMG.E.ADD.STRONG.GPU PT, R3, desc[UR6][R2.64], R5 ;  /* 0x00000005020309a8 */ /* 0x002ea200081ee1c6 */
[----:B------:R-:W0:Y:S02]  /*ccb0*/  S2R R4, SR_LTMASK ;  /* 0x0000000000047919 */ /* 0x000e240000003900 */
[----:B0-----:R-:W-:-:S04]  /*ccc0*/  LOP3.LUT R4, R4, UR4, RZ, 0xc0, !PT ;  /* 0x0000000404047c12 */ /* 0x001fc8000f8ec0ff */
[----:B------:R-:W0:Y:S01]  /*ccd0*/  POPC R7, R4 ;  /* 0x0000000400077309 */ /* 0x000e220000000000 */
[----:B--2---:R-:W0:Y:S02]  /*cce0*/  SHFL.IDX PT, R0, R3, R0, 0x1f ;  /* 0x00001f0003007589 */ /* 0x004e2400000e0000 */
[----:B0-----:R-:W-:Y:S01]  /*ccf0*/  IADD3 R16, R0, UR5, R7 ;  /* 0x0000000500107c10 */ /* 0x001fe2000fffe007 */
[----:B------:R-:W-:Y:S06]  /*cd00*/  BRA `(.L_x_3492) ;  /* 0x0000003000c07947 */ /* 0x000fec0003800000 */
.L_x_3491:
        /* <DEDUP_REMOVED lines=23> */
.L_x_3493:
        /* <DEDUP_REMOVED lines=20> */
.L_x_3495:
        /* <DEDUP_REMOVED lines=16> */
.L_x_3494:
[----:B------:R-:W2:Y:S01]  /*d0c0*/  LDL.LU R2, [R1+0x18] ;  /* 0x0000180001027983 */ /* 0x000ea20000300800 */
[----:B------:R-:W-:Y:S01]  /*d0d0*/  ULDC.64 UR4, c[0x0][0xaf0] ;  /* 0x0002bc0000047ab9 */ /* 0x000fe20000000a00 */
[----:B------:R-:W0:Y:S02]  /*d0e0*/  LDC R4, c[0x0][0x428] ;  /* 0x00010a00ff047b82 */ /* 0x000e240000000800 */
        /* <DEDUP_REMOVED lines=18> */
[----:B0-----:R-:W-:Y:S01]  /*d210*/  ISETP.NE.AND P0, PT, R4, 0x1, PT ;  /* 0x000000010400780c */ /* 0x001fe20003f05270 */
[----:B------:R-:W-:Y:S01]  /*d220*/  IMAD R17, R17, 0x40, R7 ;  /* 0x0000004011117824 */ /* 0x000fe200078e0207 */
[----:B------:R-:W-:Y:S02]  /*d230*/  MOV R4, R18 ;  /* 0x0000001200047202 */ /* 0x000fe40000000f00 */
[----:B------:R-:W-:-:S09]  /*d240*/  PLOP3.LUT P1, PT, P6, PT, PT, 0x8, 0x0 ;  /* 0x000000000000781c */ /* 0x000fd2000372e170 */
[----:B------:R-:W0:Y:S08]  /*d250*/  @P0 LDC R5, c[0x0][0x42c] ;  /* 0x00010b00ff050b82 */ /* 0x000e300000000800 */
[----:B-1----:R-:W1:Y:S01]  /*d260*/  @P0 LDC R2, c[0x0][0x430] ;  /* 0x00010c00ff020b82 */ /* 0x002e620000000800 */
[----:B0-----:R-:W-:-:S05]  /*d270*/  @P0 IMAD.HI.U32 R3, R18, R5, RZ ;  /* 0x0000000512030227 */ /* 0x001fca00078e00ff */
[----:B-1----:R-:W-:Y:S02]  /*d280*/  @P0 SHF.R.U32.HI R4, RZ, R2, R3 ;  /* 0x00000002ff040219 */ /* 0x002fe40000011603 */
[----:B------:R-:W-:-:S04]  /*d290*/  ISETP.NE.U32.AND P0, PT, RZ, UR4, PT ;  /* 0x00000004ff007c0c */ /* 0x000fc8000bf05070 */
[----:B------:R-:W-:-:S04]  /*d2a0*/  ISETP.NE.AND.EX P0, PT, RZ, UR5, PT, P0 ;  /* 0x00000005ff007c0c */ /* 0x000fc8000bf05300 */
[----:B------:R-:W-:-:S09]  /*d2b0*/  SEL R6, R6, RZ, !P0 ;  /* 0x000000ff06067207 */ /* 0x000fd20004000000 */
.L_x_3496:
        /* <DEDUP_REMOVED lines=17> */
.L_x_3566:
[----:B------:R-:W2:Y:S01]  /*d3d0*/  LDL R8, [R1+0x14] ;  /* 0x0000140001087983 */ /* 0x000ea20000100800 */
[----:B------:R-:W-:Y:S01]  /*d3e0*/  UMOV UR4, 0xffffffff ;  /* 0xffffffff00047882 */ /* 0x000fe20000000000 */
[----:B------:R-:W-:Y:S01]  /*d3f0*/  SHF.R.S32.HI R5, RZ, 0x1f, R0 ;  /* 0x0000001fff057819 */ /* 0x000fe20000011400 */
[----:B--2---:R-:W-:Y:S01]  /*d400*/  VIADD R9, R8, 0xffffffff ;  /* 0xffffffff08097836 */ /* 0x004fe20000000000 */
[----:B------:R-:W-:Y:S06]  /*d410*/  BRA.DIV UR4, `(.L_x_3498) ;  /* 0x0000003e04107947 */ /* 0x000fec000b800000 */
[----:B------:R-:W-:-:S13]  /*d420*/  ELECT P6, URZ, PT ;  /* 0x00000000003f782f */ /* 0x000fda00038c0000 */
.L_x_3569:
        /* <DEDUP_REMOVED lines=25> */
.L_x_3500:
        /* <DEDUP_REMOVED lines=9> */
.L_x_3570:
        /* <DEDUP_REMOVED lines=11> */
.L_x_3502:
        /* <DEDUP_REMOVED lines=23> */
.L_x_3499:
[----:B------:R-:W0:Y:S01]  /*d870*/  S2R R12, SR_CgaCtaId ;  /* 0x00000000000c7919 */ /* 0x000e220000008800 */
[----:B------:R-:W-:Y:S05]  /*d880*/  WARPSYNC.ALL ;  /* 0x0000000000007948 */ /* 0x000fea0003800000 */
[----:B------:R-:W-:Y:S01]  /*d890*/  BAR.SYNC.DEFER_BLOCKING 0x8, 0xa0 ;  /* 0x0202800000007b1d */ /* 0x000fe20000010000 */
[----:B------:R-:W-:Y:S02]  /*d8a0*/  ELECT P0, URZ, PT ;  /* 0x00000000003f782f */ /* 0x000fe40003800000 */
[----:B------:R-:W-:-:S03]  /*d8b0*/  MOV R11, 0x400 ;  /* 0x00000400000b7802 */ /* 0x000fc60000000f00 */
[----:B------:R-:W-:Y:S01]  /*d8c0*/  BSSY B0, `(.L_x_3503) ;  /* 0x000004c000007945 */ /* 0x000fe20003800000 */
[----:B0-----:R-:W-:-:S07]  /*d8d0*/  LEA R11, R12, R11, 0x18 ;  /* 0x0000000b0c0b7211 */ /* 0x001fce00078ec0ff */
[----:B------:R-:W-:Y:S05]  /*d8e0*/  @!P0 BRA `(.L_x_3504) ;  /* 0x0000000400248947 */ /* 0x000fea0003800000 */
[----:B------:R-:W-:Y:S01]  /*d8f0*/  R2UR UR16, R11 ;  /* 0x000000000b1072ca */ /* 0x000fe200000e0000 */
[----:B------:R-:W-:Y:S01]  /*d900*/  UIADD3 UR14, UP0, UR54, 0x270, URZ ;  /* 0x00000270360e7890 */ /* 0x000fe2000ff1e03f */
[----:B------:R-:W-:Y:S01]  /*d910*/  R2UR UR11, R17 ;  /* 0x00000000110b72ca */ /* 0x000fe200000e0000 */
[----:B------:R-:W-:Y:S01]  /*d920*/  UMOV UR6, 0x0 ;  /* 0x0000000000067882 */ /* 0x000fe20000000000 */
[----:B------:R-:W-:Y:S01]  /*d930*/  R2UR UR12, R18 ;  /* 0x00000000120c72ca */ /* 0x000fe200000e0000 */
[----:B------:R-:W-:Y:S01]  /*d940*/  UIADD3.X UR15, URZ, UR55, URZ, UP0, !UPT ;  /* 0x000000373f0f7290 */ /* 0x000fe200087fe43f */
[----:B------:R-:W-:Y:S01]  /*d950*/  R2UR UR13, R6 ;  /* 0x00000000060d72ca */ /* 0x000fe200000e0000 */
[----:B------:R-:W-:Y:S01]  /*d960*/  IMAD.MOV.U32 R6, RZ, RZ, 0x2000 ;  /* 0x00002000ff067424 */ /* 0x000fe200078e00ff */
[----:B------:R-:W-:Y:S01]  /*d970*/  UIADD3 UR4, UP0, UR54, 0x770, URZ ;  /* 0x0000077036047890 */ /* 0x000fe2000ff1e03f */
[----:B------:R-:W-:Y:S01]  /*d980*/  MOV R8, UR46 ;  /* 0x0000002e00087c02 */ /* 0x000fe20008000f00 */
[----:B------:R-:W-:Y:S01]  /*d990*/  UMOV UR7, 0x12f00000 ;  /* 0x12f0000000077882 */ /* 0x000fe20000000000 */
[----:B------:R-:W-:Y:S01]  /*d9a0*/  UMOV UR10, URZ ;  /* 0x0000003f000a7c82 */ /* 0x000fe20008000000 */
[----:B------:R0:W-:Y:S01]  /*d9b0*/  SYNCS.ARRIVE.TRANS64 RZ, [R11+URZ+0x38800], R6 ;  /* 0x038800060bff79a7 */ /* 0x0001e2000800003f */
[----:B------:R-:W-:Y:S01]  /*d9c0*/  UIADD3 UR8, UR16, 0x20400, URZ ;  /* 0x0002040010087890 */ /* 0x000fe2000fffe03f */
[----:B------:R-:W-:Y:S01]  /*d9d0*/  R2UR UR46, R8 ;  /* 0x00000000082e72ca */ /* 0x000fe200000e0000 */
[----:B------:R-:W-:-:S02]  /*d9e0*/  UIADD3 UR9, UR16, 0x38800, URZ ;  /* 0x0003880010097890 */ /* 0x000fc4000fffe03f */
[----:B------:R-:W-:Y:S02]  /*d9f0*/  UIADD3.X UR5, URZ, UR55, URZ, UP0, !UPT ;  /* 0x000000373f057290 */ /* 0x000fe400087fe43f */
[----:B------:R-:W-:Y:S01]  /*da00*/  UIADD3 UR40, UR16, 0x28400, URZ ;  /* 0x0002840010287890 */ /* 0x000fe2000fffe03f */
[----:B------:R-:W-:Y:S01]  /*da10*/  UMOV UR42, 0x100 ;  /* 0x00000100002a7882 */ /* 0x000fe20000000000 */
[----:B0-----:R-:W-:Y:S01]  /*da20*/  IMAD.MOV.U32 R6, RZ, RZ, 0x10000 ;  /* 0x00010000ff067424 */ /* 0x001fe200078e00ff */
[----:B------:R-:W-:Y:S02]  /*da30*/  MOV R10, UR42 ;  /* 0x0000002a000a7c02 */ /* 0x000fe40008000f00 */
[----:B------:R0:W-:Y:S01]  /*da40*/  UTMALDG.4D [UR8], [UR14], desc[UR6] ;  /* 0x000006080e0075b4 */ /* 0x0001e20008019000 */
[----:B------:R-:W-:Y:S01]  /*da50*/  UMOV UR42, 0x40 ;  /* 0x00000040002a7882 */ /* 0x000fe20000000000 */
[----:B------:R-:W-:Y:S01]  /*da60*/  UMOV UR43, UR11 ;  /* 0x0000000b002b7c82 */ /* 0x000fe20008000000 */
[----:B------:R-:W-:Y:S01]  /*da70*/  UMOV UR44, UR12 ;  /* 0x0000000c002c7c82 */ /* 0x000fe20008000000 */
        /* <DEDUP_REMOVED lines=18> */
[----:B0-----:R-:W-:Y:S01]  /*dba0*/  UIADD3 UR8, UR16, 0x26400, URZ ;  /* 0x0002640010087890 */ /* 0x001fe2000fffe03f */
[----:B-1----:R-:W-:Y:S01]  /*dbb0*/  MOV R6, UR47 ;  /* 0x0000002f00067c02 */ /* 0x002fe20008000f00 */
[----:B------:R-:W-:Y:S01]  /*dbc0*/  UIADD3 UR9, UR16, 0x38810, URZ ;  /* 0x0003881010097890 */ /* 0x000fe2000fffe03f */
[----:B------:R-:W-:Y:S01]  /*dbd0*/  UMOV UR26, 0x180 ;  /* 0x00000180001a7882 */ /* 0x000fe20000000000 */
[----:B------:R-:W-:Y:S01]  /*dbe0*/  UMOV UR27, UR11 ;  /* 0x0000000b001b7c82 */ /* 0x000fe20008000000 */
[----:B------:R-:W-:Y:S01]  /*dbf0*/  UMOV UR28, UR12 ;  /* 0x0000000c001c7c82 */ /* 0x000fe20008000000 */
[----:B------:R-:W-:Y:S01]  /*dc00*/  UMOV UR29, UR13 ;  /* 0x0000000d001d7c82 */ /* 0x000fe20008000000 */
[----:B------:R-:W-:-:S02]  /*dc10*/  UMOV UR18, 0x1c0 ;  /* 0x000001c000127882 */ /* 0x000fc40000000000 */
[----:B------:R-:W-:Y:S01]  /*dc20*/  UMOV UR41, UR9 ;  /* 0x0000000900297c82 */ /* 0x000fe20008000000 */
[----:B------:R-:W-:Y:S01]  /*dc30*/  UMOV UR57, UR9 ;  /* 0x0000000900397c82 */ /* 0x000fe20008000000 */
[----:B------:R-:W-:Y:S01]  /*dc40*/  UTMALDG.4D [UR8], [UR4], desc[UR6] ;  /* 0x00000608040075b4 */ /* 0x000fe20008019000 */
[----:B------:R-:W-:Y:S01]  /*dc50*/  UMOV UR49, UR9 ;  /* 0x0000000900317c82 */ /* 0x000fe20008000000 */
[----:B------:R-:W-:Y:S01]  /*dc60*/  UMOV UR33, UR9 ;  /* 0x0000000900217c82 */ /* 0x000fe20008000000 */
[----:B------:R-:W-:Y:S01]  /*dc70*/  UMOV UR25, UR9 ;  /* 0x0000000900197c82 */ /* 0x000fe20008000000 */
[----:B------:R-:W-:Y:S01]  /*dc80*/  UMOV UR19, UR11 ;  /* 0x0000000b00137c82 */ /* 0x000fe20008000000 */
[----:B------:R-:W-:Y:S01]  /*dc90*/  UMOV UR20, UR12 ;  /* 0x0000000c00147c82 */ /* 0x000fe20008000000 */
[----:B------:R-:W-:Y:S01]  /*dca0*/  UMOV UR21, UR13 ;  /* 0x0000000d00157c82 */ /* 0x000fe20008000000 */
[----:B------:R-:W-:Y:S01]  /*dcb0*/  UMOV UR17, UR9 ;  /* 0x0000000900117c82 */ /* 0x000fe20008000000 */
[----:B------:R0:W-:Y:S01]  /*dcc0*/  UTMALDG.4D [UR40], [UR4], desc[UR6] ;  /* 0x00000628040075b4 */ /* 0x0001e20008019000 */
[----:B------:R-:W-:Y:S01]  /*dcd0*/  R2UR UR47, R6 ;  /* 0x00000000062f72ca */ /* 0x000fe200000e0000 */
[----:B------:R1:W-:Y:S01]  /*dce0*/  UTMALDG.4D [UR56], [UR4], desc[UR6] ;  /* 0x00000638040075b4 */ /* 0x0003e20008019000 */
[----:B------:R1:W-:Y:S01]  /*dcf0*/  UTMALDG.4D [UR48], [UR4], desc[UR6] ;  /* 0x00000630040075b4 */ /* 0x0003e20008019000 */
[----:B0-----:R-:W-:Y:S01]  /*dd00*/  R2UR UR42, R10 ;  /* 0x000000000a2a72ca */ /* 0x001fe200000e0000 */
[----:B------:R-:W-:-:S02]  /*dd10*/  UIADD3 UR40, UR16, 0x2e400, URZ ;  /* 0x0002e40010287890 */ /* 0x000fc4000fffe03f */
[----:B------:R-:W-:-:S10]  /*dd20*/  UIADD3 UR16, UR16, 0x34400, URZ ;  /* 0x0003440010107890 */ /* 0x000fd4000fffe03f */
[----:B------:R1:W-:Y:S01]  /*dd30*/  UTMALDG.4D [UR40], [UR4], desc[UR6] ;  /* 0x00000628040075b4 */ /* 0x0003e20008019000 */
[----:B------:R1:W-:Y:S01]  /*dd40*/  UTMALDG.4D [UR32], [UR4], desc[UR6] ;  /* 0x00000620040075b4 */ /* 0x0003e20008019000 */
[----:B------:R1:W-:Y:S01]  /*dd50*/  UTMALDG.4D [UR24], [UR4], desc[UR6] ;  /* 0x00000618040075b4 */ /* 0x0003e20008019000 */
[----:B------:R1:W-:Y:S02]  /*dd60*/  UTMALDG.4D [UR16], [UR4], desc[UR6] ;  /* 0x00000610040075b4 */ /* 0x0003e40008019000 */
[----:B-1----:R-:W-:Y:S01]  /*dd70*/  NOP ;  /* 0x0000000000007918 */ /* 0x002fe20000000000 */
.L_x_3504:
[----:B------:R-:W-:Y:S05]  /*dd80*/  BSYNC B0 ;  /* 0x0000000000007941 */ /* 0x000fea0003800000 */
.L_x_3503:
[----:B------:R-:W2:Y:S02]  /*dd90*/  LDL.LU R6, [R1+0x2c] ;  /* 0x00002c0001067983 */ /* 0x000ea40000300800 */
[----:B--2---:R-:W-:-:S13]  /*dda0*/  R2UR UR5, R6 ;  /* 0x00000000060572ca */ /* 0x004fda00000e0000 */
[----:B------:R-:W-:-:S04]  /*ddb0*/  UIADD3 UR5, UR5, 0x1, URZ ;  /* 0x0000000105057890 */ /* 0x000fc8000fffe03f */
[----:B------:R-:W-:Y:S02]  /*ddc0*/  ULEA.HI UR4, UR5, UR5, URZ, 0x1 ;  /* 0x0000000505047291 */ /* 0x000fe4000f8f083f */
[----:B------:R-:W-:Y:S02]  /*ddd0*/  MOV R6, UR5 ;  /* 0x0000000500067c02 */ /* 0x000fe40008000f00 */
[----:B------:R-:W-:-:S03]  /*dde0*/  ULOP3.LUT UR4, UR4, 0xfffffffe, URZ, 0xc0, !UPT ;  /* 0xfffffffe04047892 */ /* 0x000fc6000f8ec03f */
[----:B------:R0:W-:Y:S01]  /*ddf0*/  STL [R1+0x2c], R6 ;  /* 0x00002c0601007387 */ /* 0x0001e20000100800 */
[----:B------:R-:W-:-:S06]  /*de00*/  UIADD3 UR4, UR5, -UR4, URZ ;  /* 0x8000000405047290 */ /* 0x000fcc000fffe03f */
[----:B0-----:R-:W-:-:S05]  /*de10*/  IMAD.U32 R6, RZ, RZ, UR4 ;  /* 0x00000004ff067e24 */ /* 0x001fca000f8e00ff */
[----:B------:R-:W-:-:S04]  /*de20*/  SHF.L.U32 R6, R6, 0x1f, RZ ;  /* 0x0000001f06067819 */ /* 0x000fc800000006ff */
[----:B------:R-:W0:Y:S02]  /*de30*/  SYNCS.PHASECHK.TRANS64.TRYWAIT P0, [R11+URZ+0x38820], R6 ;  /* 0x038820060b0075a7 */ /* 0x000e24000800017f */
[----:B0-----:R-:W-:Y:S05]  /*de40*/  @!P0 BRA `(.L_x_3505) ;  /* 0x0000003000b88947 */ /* 0x001fea0003800000 */
.L_x_3571:
[----:B------:R-:W-:Y:S01]  /*de50*/  ULDC.64 UR38, c[0x0][0x3f8] ;  /* 0x0000fe0000267ab9 */ /* 0x000fe20000000a00 */
[----:B------:R-:W-:Y:S01]  /*de60*/  ULDC.64 UR46, c[0x0][0x408] ;  /* 0x00010200002e7ab9 */ /* 0x000fe20000000a00 */
        /* <DEDUP_REMOVED lines=11> */
.L_x_3572:
        /* <DEDUP_REMOVED lines=11> */
.L_x_3509:
        /* <DEDUP_REMOVED lines=19> */
[----:B--2---:R-:W-:Y:S02]  /*e100*/  LEA R6, R10, R11, 0x10 ;  /* 0x0000000b0a067211 */ /* 0x004fe400078e80ff */
[----:B---3--:R-:W-:-:S02]  /*e110*/  R2UR UR11, R13 ;  /* 0x000000000d0b72ca */ /* 0x008fc400000e0000 */
        /* <DEDUP_REMOVED lines=37> */
.L_x_3507:
[----:B------:R-:W-:Y:S05]  /*e370*/  BSYNC B0 ;  /* 0x0000000000007941 */ /* 0x000fea0003800000 */
.L_x_3506:
[----:B0-----:R-:W2:Y:S01]  /*e380*/  LDL.LU R6, [R1+0x20] ;  /* 0x0000200001067983 */ /* 0x001ea20000300800 */
[----:B------:R-:W-:Y:S01]  /*e390*/  BSSY B0, `(.L_x_3510) ;  /* 0x00001a9000007945 */ /* 0x000fe20003800000 */
[----:B--2---:R-:W-:-:S13]  /*e3a0*/  ISETP.GE.AND P0, PT, R6, 0x41, PT ;  /* 0x000000410600780c */ /* 0x004fda0003f06270 */
[----:B------:R-:W-:Y:S05]  /*e3b0*/  @!P0 BRA `(.L_x_3511) ;  /* 0x0000001800988947 */ /* 0x000fea0003800000 */
[----:B------:R-:W2:Y:S01]  /*e3c0*/  LDL R8, [R1+0x14] ;  /* 0x0000140001087983 */ /* 0x000ea20000100800 */
[----:B------:R-:W-:Y:S01]  /*e3d0*/  IMAD.MOV.U32 R6, RZ, RZ, 0x1 ;  /* 0x00000001ff067424 */ /* 0x000fe200078e00ff */
[----:B------:R-:W-:Y:S01]  /*e3e0*/  BSSY B1, `(.L_x_3512) ;  /* 0x0000092000017945 */ /* 0x000fe20003800000 */
[----:B--2---:R-:W-:-:S05]  /*e3f0*/  IMAD.MOV R11, RZ, RZ, -R8 ;  /* 0x000000ffff0b7224 */ /* 0x004fca00078e0a08 */
[----:B------:R-:W-:-:S05]  /*e400*/  VIADDMNMX R11, R11, R6, 0xffffffff, !PT ;  /* 0xffffffff0b0b7446 */ /* 0x000fca0007800106 */
[C---:B------:R-:W-:Y:S01]  /*e410*/  IMAD.IADD R6, R8.reuse, 0x1, R11 ;  /* 0x0000000108067824 */ /* 0x040fe200078e020b */
[----:B------:R-:W-:-:S04]  /*e420*/  IADD3 R8, R8, -0x2, RZ ;  /* 0xfffffffe08087810 */ /* 0x000fc80007ffe0ff */
[----:B------:R-:W-:-:S04]  /*e430*/  LOP3.LUT R6, R6, 0x1, RZ, 0xc0, !PT ;  /* 0x0000000106067812 */ /* 0x000fc800078ec0ff */
[----:B------:R-:W-:-:S13]  /*e440*/  ISETP.NE.U32.AND P0, PT, R6, 0x1, PT ;  /* 0x000000010600780c */ /* 0x000fda0003f05070 */
[----:B------:R-:W-:Y:S05]  /*e450*/  @P0 BRA `(.L_x_3513) ;  /* 0x0000000800280947 */ /* 0x000fea0003800000 */
[----:B------:R-:W2:Y:S04]  /*e460*/  LDL.LU R10, [R1] ;  /* 0x00000000010a7983 */ /* 0x000ea80000300800 */
[----:B------:R-:W3:Y:S01]  /*e470*/  LDL.LU R14, [R1+0x4] ;  /* 0x00000400010e7983 */ /* 0x000ee20000300800 */
[----:B------:R-:W-:Y:S01]  /*e480*/  BSSY B2, `(.L_x_3514) ;  /* 0x0000085000027945 */ /* 0x000fe20003800000 */
[----:B--2---:R-:W-:-:S05]  /*e490*/  VIADD R6, R10, 0x1 ;  /* 0x000000010a067836 */ /* 0x004fca0000000000 */
        /* <DEDUP_REMOVED lines=22> */
[----:B------:R-:W-:-:S05]  /*e600*/  IMAD.WIDE.U32 R6, R0, UR4, R6 ;  /* 0x0000000400067c25 */ /* 0x000fca000f8e0006 */
[----:B------:R-:W-:Y:S02]  /*e610*/  IADD3 R12, R12, R7, RZ ;  /* 0x000000070c0c7210 */ /* 0x000fe40007ffe0ff */
[----:B------:R-:W-:-:S04]  /*e620*/  LEA R2, P0, R6, R2, 0x2 ;  /* 0x0000000206027211 */ /* 0x000fc800078010ff */
[----:B------:R-:W-:Y:S01]  /*e630*/  LEA.HI.X R3, R6, R3, R12, 0x2, P0 ;  /* 0x0000000306037211 */ /* 0x000fe200000f140c */
[----:B------:R-:W-:-:S04]  /*e640*/  IMAD.MOV R6, RZ, RZ, -R10 ;  /* 0x000000ffff067224 */ /* 0x000fc800078e0a0a */
[----:B------:R1:W5:Y:S01]  /*e650*/  LDG.E R7, desc[UR6][R2.64] ;  /* 0x0000000602077981 */ /* 0x000362000c1e1900 */
[----:B------:R-:W-:-:S07]  /*e660*/  IMAD R8, R13, R6, R8 ;  /* 0x000000060d087224 */ /* 0x000fce00078e0208 */
.L_x_3516:
[----:B-1----:R-:W1:Y:S01]  /*e670*/  S2R R3, SR_CgaCtaId ;  /* 0x0000000000037919 */ /* 0x002e620000008800 */
[----:B------:R-:W-:-:S04]  /*e680*/  MOV R2, 0x400 ;  /* 0x0000040000027802 */ /* 0x000fc80000000f00 */
[----:B-1----:R-:W-:Y:S02]  /*e690*/  LEA R2, R3, R2, 0x18 ;  /* 0x0000000203027211 */ /* 0x002fe400078ec0ff */
[----:B------:R-:W-:-:S03]  /*e6a0*/  SHF.L.U32 R3, R14, 0x1f, RZ ;  /* 0x0000001f0e037819 */ /* 0x000fc600000006ff */
[----:B------:R-:W-:-:S04]  /*e6b0*/  IMAD R2, R15, 0x8, R2 ;  /* 0x000000080f027824 */ /* 0x000fc800078e0202 */
[----:B------:R-:W1:Y:S02]  /*e6c0*/  SYNCS.PHASECHK.TRANS64.TRYWAIT P0, [R2+URZ+0x38840], R3 ;  /* 0x03884003020075a7 */ /* 0x000e64000800017f */
[----:B-1----:R-:W-:Y:S05]  /*e6d0*/  @!P0 BRA `(.L_x_3517) ;  /* 0x0000002800c88947 */ /* 0x002fea0003800000 */
.L_x_3573:
        /* <DEDUP_REMOVED lines=11> */
.L_x_3518:
        /* <DEDUP_REMOVED lines=14> */
[----:B--2---:R-:W-:-:S04]  /*e870*/  LEA R6, R6, R12, 0xd ;  /* 0x0000000c06067211 */ /* 0x004fc800078e68ff */
[----:B------:R-:W-:Y:S01]  /*e880*/  R2UR UR8, R6 ;  /* 0x00000000060872ca */ /* 0x000fe200000e0000 */
[----:B---3--:R-:W-:-:S05]  /*e890*/  IMAD R8, R8, 0x40, R10 ;  /* 0x0000004008087824 */ /* 0x008fca00078e020a */
[----:B------:R-:W-:-:S07]  /*e8a0*/  R2UR UR11, R8 ;  /* 0x00000000080b72ca */ /* 0x000fce00000e0000 */
[----:B------:R-:W-:-:S09]  /*e8b0*/  UIADD3 UR8, UR8, 0x22400, URZ ;  /* 0x0002240008087890 */ /* 0x000fd2000fffe03f */
[----:B------:R2:W-:Y:S01]  /*e8c0*/  UTMALDG.4D [UR8], [UR4], desc[UR6] ;  /* 0x00000608040075b4 */ /* 0x0005e20008019000 */
[----:B------:R-:W3:Y:S02]  /*e8d0*/  SYNCS.PHASECHK.TRANS64.TRYWAIT P0, [R2+URZ+0x38860], R3 ;  /* 0x03886003020075a7 */ /* 0x000ee4000800017f */
[----:B--23--:R-:W-:Y:S05]  /*e8e0*/  @!P0 BRA `(.L_x_3519) ;  /* 0x0000002800588947 */ /* 0x00cfea0003800000 */
.L_x_3574:
        /* <DEDUP_REMOVED lines=8> */
.L_x_3520:
[----:B-12---:R-:W2:Y:S01]  /*e970*/  LDL R3, [R1] ;  /* 0x0000000001037983 */ /* 0x006ea20000100800 */
        /* <DEDUP_REMOVED lines=53> */
.L_x_3515:
[----:B------:R-:W-:Y:S05]  /*ecd0*/  BSYNC B2 ;  /* 0x0000000000027941 */ /* 0x000fea0003800000 */
.L_x_3514:
[----:B------:R-:W2:Y:S02]  /*ece0*/  LDL.LU R2, [R1+0x14] ;  /* 0x0000140001027983 */ /* 0x000ea40000300800 */
[----:B--2---:R-:W-:-:S07]  /*ecf0*/  IADD3 R8, R2, -0x3, RZ ;  /* 0xfffffffd02087810 */ /* 0x004fce0007ffe0ff */
.L_x_3513:
[----:B------:R-:W-:Y:S05]  /*ed00*/  BSYNC B1 ;  /* 0x0000000000017941 */ /* 0x000fea0003800000 */
.L_x_3512:
[----:B------:R-:W-:-:S05]  /*ed10*/  IMAD.MOV R2, RZ, RZ, -R11 ;  /* 0x000000ffff027224 */ /* 0x000fca00078e0a0b */
[----:B------:R-:W-:-:S13]  /*ed20*/  ISETP.NE.AND P0, PT, R9, R2, PT ;  /* 0x000000020900720c */ /* 0x000fda0003f05270 */
[----:B------:R-:W-:Y:S05]  /*ed30*/  @!P0 BRA `(.L_x_3511) ;  /* 0x0000001000388947 */ /* 0x000fea0003800000 */
.L_x_3535:
        /* <DEDUP_REMOVED lines=10> */
[----:B------:R-:W-:Y:S01]  /*ede0*/  ISETP.NE.U32.AND P0, PT, RZ, UR38, PT ;  /* 0x00000026ff007c0c */ /* 0x000fe2000bf05070 */
[----:B------:R-:W-:-:S03]  /*edf0*/  IMAD.MOV.U32 R12, RZ, RZ, R8 ;  /* 0x000000ffff0c7224 */ /* 0x000fc600078e0008 */
[----:B------:R-:W-:-:S13]  /*ee00*/  ISETP.NE.AND.EX P0, PT, RZ, UR39, PT, P0 ;  /* 0x00000027ff007c0c */ /* 0x000fda000bf05300 */
[----:B------:R-:W-:Y:S05]  /*ee10*/  @!P0 BRA `(.L_x_3523) ;  /* 0x0000000000488947 */ /* 0x000fea0003800000 */
[----:B------:R-:W1:Y:S01]  /*ee20*/  LDC R12, c[0x0][0x41c] ;  /* 0x00010700ff0c7b82 */ /* 0x000e620000000800 */
[----:B------:R-:W-:Y:S01]  /*ee30*/  MOV R11, R8 ;  /* 0x00000008000b7202 */ /* 0x000fe20000000f00 */
[----:B------:R-:W-:Y:S01]  /*ee40*/  IMAD R7, R5, UR46, RZ ;  /* 0x0000002e05077c24 */ /* 0x000fe2000f8e02ff */
[----:B------:R-:W-:-:S03]  /*ee50*/  ULDC.64 UR4, c[0x0][0x208] ;  /* 0x0000820000047ab9 */ /* 0x000fc60000000a00 */
        /* <DEDUP_REMOVED lines=9> */
[----:B------:R-:W-:-:S04]  /*eef0*/  LEA R6, P0, R2, UR38, 0x2 ;  /* 0x0000002602067c11 */ /* 0x000fc8000f8010ff */
[----:B------:R-:W-:Y:S01]  /*ef00*/  LEA.HI.X R7, R2, UR39, R3, 0x2, P0 ;  /* 0x0000002702077c11 */ /* 0x000fe200080f1403 */
[----:B------:R-:W-:-:S04]  /*ef10*/  IMAD.MOV R3, RZ, RZ, -R11 ;  /* 0x000000ffff037224 */ /* 0x000fc800078e0a0b */
[----:B------:R-:W-:Y:S01]  /*ef20*/  IMAD R12, R12, R3, R8 ;  /* 0x000000030c0c7224 */ /* 0x000fe200078e0208 */
[----:B------:R1:W5:Y:S06]  /*ef30*/  LDG.E R7, desc[UR4][R6.64] ;  /* 0x0000000406077981 */ /* 0x00036c000c1e1900 */
.L_x_3523:
[----:B------:R-:W2:Y:S01]  /*ef40*/  S2R R3, SR_CgaCtaId ;  /* 0x0000000000037919 */ /* 0x000ea20000008800 */
[----:B------:R-:W-:-:S04]  /*ef50*/  MOV R2, 0x400 ;  /* 0x0000040000027802 */ /* 0x000fc80000000f00 */
[----:B--2---:R-:W-:Y:S02]  /*ef60*/  LEA R2, R3, R2, 0x18 ;  /* 0x0000000203027211 */ /* 0x004fe400078ec0ff */
[----:B------:R-:W-:Y:S02]  /*ef70*/  SHF.L.U32 R3, R10, 0x1f, RZ ;  /* 0x0000001f0a037819 */ /* 0x000fe400000006ff */
[----:B------:R-:W-:-:S04]  /*ef80*/  LEA R2, R9, R2, 0x3 ;  /* 0x0000000209027211 */ /* 0x000fc800078e18ff */
[----:B------:R-:W2:Y:S02]  /*ef90*/  SYNCS.PHASECHK.TRANS64.TRYWAIT P0, [R2+URZ+0x38840], R3 ;  /* 0x03884003020075a7 */ /* 0x000ea4000800017f */
[----:B--2---:R-:W-:Y:S05]  /*efa0*/  @!P0 BRA `(.L_x_3524) ;  /* 0x0000002000bc8947 */ /* 0x004fea0003800000 */
.L_x_3575:
        /* <DEDUP_REMOVED lines=11> */
.L_x_3525:
        /* <DEDUP_REMOVED lines=8> */
[----:B-1----:R-:W-:-:S05]  /*f0e0*/  LEA R6, R13, R6, 0x18 ;  /* 0x000000060d067211 */ /* 0x002fca00078ec0ff */
[----:B------:R-:W-:-:S05]  /*f0f0*/  IMAD R6, R9, 0x2000, R6 ;  /* 0x0000200009067824 */ /* 0x000fca00078e0206 */
        /* <DEDUP_REMOVED lines=11> */
.L_x_3576:
        /* <DEDUP_REMOVED lines=8> */
.L_x_3527:
        /* <DEDUP_REMOVED lines=53> */
.L_x_3522:
[----:B------:R-:W-:Y:S05]  /*f580*/  BSYNC B1 ;  /* 0x0000000000017941 */ /* 0x000fea0003800000 */
.L_x_3521:
        /* <DEDUP_REMOVED lines=9> */
[----:B------:R-:W-:Y:S01]  /*f620*/  ISETP.NE.U32.AND P0, PT, RZ, UR38, PT ;  /* 0x00000026ff007c0c */ /* 0x000fe2000bf05070 */
[----:B------:R-:W-:-:S03]  /*f630*/  VIADD R9, R8, 0xffffffff ;  /* 0xffffffff08097836 */ /* 0x000fc60000000000 */
[----:B------:R-:W-:-:S13]  /*f640*/  ISETP.NE.AND.EX P0, PT, RZ, UR39, PT, P0 ;  /* 0x00000027ff007c0c */ /* 0x000fda000bf05300 */
[----:B------:R-:W-:Y:S05]  /*f650*/  @!P0 BRA `(.L_x_3530) ;  /* 0x0000000000448947 */ /* 0x000fea0003800000 */
[----:B------:R-:W2:Y:S01]  /*f660*/  LDC R6, c[0x0][0x41c] ;  /* 0x00010700ff067b82 */ /* 0x000ea20000000800 */
[----:B------:R-:W-:Y:S01]  /*f670*/  IMAD R7, R5, UR46, RZ ;  /* 0x0000002e05077c24 */ /* 0x000fe2000f8e02ff */
[----:B------:R-:W-:Y:S01]  /*f680*/  ULDC.64 UR4, c[0x0][0x208] ;  /* 0x0000820000047ab9 */ /* 0x000fe20000000a00 */
[----:B--2---:R-:W-:-:S13]  /*f690*/  ISETP.NE.AND P0, PT, R6, 0x1, PT ;  /* 0x000000010600780c */ /* 0x004fda0003f05270 */
[----:B------:R-:W2:Y:S02]  /*f6a0*/  @P0 LDC.64 R2, c[0x0][0x420] ;  /* 0x00010800ff020b82 */ /* 0x000ea40000000a00 */
[----:B--2---:R-:W-:Y:S01]  /*f6b0*/  @P0 IMAD.HI.U32 R10, R9, R2, RZ ;  /* 0x00000002090a0227 */ /* 0x004fe200078e00ff */
[----:B------:R-:W-:-:S04]  /*f6c0*/  MOV R2, R9 ;  /* 0x0000000900027202 */ /* 0x000fc80000000f00 */
[----:B------:R-:W-:-:S05]  /*f6d0*/  @P0 SHF.R.U32.HI R2, RZ, R3, R10 ;  /* 0x00000003ff020219 */ /* 0x000fca000001160a */
[----:B------:R-:W-:-:S04]  /*f6e0*/  IMAD.MOV R3, RZ, RZ, -R2 ;  /* 0x000000ffff037224 */ /* 0x000fc800078e0a02 */
[----:B------:R-:W-:Y:S01]  /*f6f0*/  IMAD R9, R6, R3, R9 ;  /* 0x0000000306097224 */ /* 0x000fe200078e0209 */
[--C-:B------:R-:W-:Y:S01]  /*f700*/  SHF.R.S32.HI R3, RZ, 0x1f, R2.reuse ;  /* 0x0000001fff037819 */ /* 0x100fe20000011402 */
[C---:B------:R-:W-:Y:S02]  /*f710*/  IMAD R6, R0.reuse, UR47, R7 ;  /* 0x0000002f00067c24 */ /* 0x040fe4000f8e0207 */
[----:B------:R-:W-:-:S04]  /*f720*/  IMAD.WIDE.U32 R2, R0, UR46, R2 ;  /* 0x0000002e00027c25 */ /* 0x000fc8000f8e0002 */
[----:B------:R-:W-:Y:S01]  /*f730*/  IMAD.IADD R3, R6, 0x1, R3 ;  /* 0x0000000106037824 */ /* 0x000fe200078e0203 */
[----:B------:R-:W-:-:S04]  /*f740*/  LEA R6, P0, R2, UR38, 0x2 ;  /* 0x0000002602067c11 */ /* 0x000fc8000f8010ff */
[----:B------:R-:W-:-:S06]  /*f750*/  LEA.HI.X R7, R2, UR39, R3, 0x2, P0 ;  /* 0x0000002702077c11 */ /* 0x000fcc00080f1403 */
[----:B------:R2:W5:Y:S03]  /*f760*/  LDG.E R7, desc[UR4][R6.64] ;  /* 0x0000000406077981 */ /* 0x000566000c1e1900 */
.L_x_3530:
[----:B------:R-:W3:Y:S01]  /*f770*/  S2R R3, SR_CgaCtaId ;  /* 0x0000000000037919 */ /* 0x000ee20000008800 */
[----:B------:R-:W-:-:S04]  /*f780*/  MOV R2, 0x400 ;  /* 0x0000040000027802 */ /* 0x000fc80000000f00 */
[----:B---3--:R-:W-:Y:S02]  /*f790*/  LEA R2, R3, R2, 0x18 ;  /* 0x0000000203027211 */ /* 0x008fe400078ec0ff */
[----:B------:R-:W-:-:S03]  /*f7a0*/  SHF.L.U32 R3, R11, 0x1f, RZ ;  /* 0x0000001f0b037819 */ /* 0x000fc600000006ff */
[----:B------:R-:W-:-:S04]  /*f7b0*/  IMAD R2, R12, 0x8, R2 ;  /* 0x000000080c027824 */ /* 0x000fc800078e0202 */
[----:B------:R-:W3:Y:S02]  /*f7c0*/  SYNCS.PHASECHK.TRANS64.TRYWAIT P0, [R2+URZ+0x38840], R3 ;  /* 0x03884003020075a7 */ /* 0x000ee4000800017f */
[----:B---3--:R-:W-:Y:S05]  /*f7d0*/  @!P0 BRA `(.L_x_3531) ;  /* 0x0000001800d88947 */ /* 0x008fea0003800000 */
.L_x_3577:
[----:B--2---:R-:W2:Y:S02]  /*f7e0*/  S2R R6, SR_TID.X ;  /* 0x0000000000067919 */ /* 0x004ea40000002100 */
        /* <DEDUP_REMOVED lines=8> */
[----:B----4-:R-:W-:Y:S05]  /*f870*/  @!P1 BRA `(.L_x_3532) ;  /* 0x0000000000049947 */ /* 0x010fea0003800000 */
[----:B------:R-:W-:Y:S01]  /*f880*/  BPT.TRAP 0x1 ;  /* 0x000000040000795c */ /* 0x000fe20000300000 */
.L_x_3532:
        /* <DEDUP_REMOVED lines=15> */
[----:B------:R-:W-:Y:S01]  /*f980*/  R2UR UR8, R6 ;  /* 0x00000000060872ca */ /* 0x000fe200000e0000 */
[----:B----4-:R-:W-:-:S05]  /*f990*/  IMAD R9, R9, 0x40, R10 ;  /* 0x0000004009097824 */ /* 0x010fca00078e020a */
[----:B------:R-:W-:-:S07]  /*f9a0*/  R2UR UR11, R9 ;  /* 0x00000000090b72ca */ /* 0x000fce00000e0000 */
[----:B------:R-:W-:-:S09]  /*f9b0*/  UIADD3 UR8, UR8, 0x22400, URZ ;  /* 0x0002240008087890 */ /* 0x000fd2000fffe03f */
[----:B------:R1:W-:Y:S01]  /*f9c0*/  UTMALDG.4D [UR8], [UR4], desc[UR6] ;  /* 0x00000608040075b4 */ /* 0x0003e20008019000 */
[----:B------:R-:W2:Y:S02]  /*f9d0*/  SYNCS.PHASECHK.TRANS64.TRYWAIT P1, [R2+URZ+0x38860], R3 ;  /* 0x03886003020075a7 */ /* 0x000ea4000802017f */
[----:B-12---:R-:W-:Y:S05]  /*f9e0*/  @!P1 BRA `(.L_x_3533) ;  /* 0x0000001800689947 */ /* 0x006fea0003800000 */
.L_x_3578:
        /* <DEDUP_REMOVED lines=8> */
.L_x_3534:
        /* <DEDUP_REMOVED lines=54> */
.L_x_3529:
[----:B------:R-:W-:Y:S05]  /*fdd0*/  BSYNC B1 ;  /* 0x0000000000017941 */ /* 0x000fea0003800000 */
.L_x_3528:
[C---:B------:R-:W-:Y:S01]  /*fde0*/  ISETP.GT.AND P0, PT, R8.reuse, 0x1, PT ;  /* 0x000000010800780c */ /* 0x040fe20003f04270 */
[----:B------:R-:W-:-:S04]  /*fdf0*/  VIADD R2, R8, 0xfffffffe ;  /* 0xfffffffe08027836 */ /* 0x000fc80000000000 */
[----:B------:R-:W-:-:S08]  /*fe00*/  IMAD.MOV.U32 R8, RZ, RZ, R2 ;  /* 0x000000ffff087224 */ /* 0x000fd000078e0002 */
[----:B------:R-:W-:Y:S05]  /*fe10*/  @P0 BRA `(.L_x_3535) ;  /* 0xffffffec00c80947 */ /* 0x000fea000383ffff */
.L_x_3511:
[----:B------:R-:W-:Y:S05]  /*fe20*/  BSYNC B0 ;  /* 0x0000000000007941 */ /* 0x000fea0003800000 */
.L_x_3510:
        /* <DEDUP_REMOVED lines=11> */
[----:B--2---:R-:W2:Y:S01]  /*fee0*/  LDL R2, [R1+0x30] ;  /* 0x0000300001027983 */ /* 0x004ea20000100800 */
[----:B------:R-:W-:Y:S01]  /*fef0*/  VOTEU.ANY UR4, UPT, PT ;  /* 0x0000000000047886 */ /* 0x000fe200038e0100 */
[----:B------:R-:W-:Y:S01]  /*ff00*/  ULDC.64 UR6, c[0x0][0x208] ;  /* 0x0000820000067ab9 */ /* 0x000fe20000000a00 */
[----:B------:R-:W3:Y:S01]  /*ff10*/  FLO.U32 R4, UR4 ;  /* 0x0000000400047d00 */ /* 0x000ee200080e0000 */
[----:B------:R-:W3:Y:S07]  /*ff20*/  S2R R7, SR_LANEID ;  /* 0x0000000000077919 */ /* 0x000eee0000000000 */
[----:B------:R-:W4:Y:S01]  /*ff30*/  POPC R5, UR4 ;  /* 0x0000000400057d09 */ /* 0x000f220008000000 */
[----:B---3--:R-:W-:-:S02]  /*ff40*/  ISETP.EQ.U32.AND P0, PT, R4, R7, PT ;  /* 0x000000070400720c */ /* 0x008fc40003f02070 */
[----:B--2---:R-:W-:Y:S02]  /*ff50*/  R2UR UR5, R2 ;  /* 0x00000000020572ca */ /* 0x004fe400000e0000 */
[----:B------:R-:W4:Y:S09]  /*ff60*/  LDC.64 R2, c[0x0][0xd38] ;  /* 0x00034e00ff027b82 */ /* 0x000f320000000a00 */
[----:B----4-:R-:W2:Y:S01]  /*ff70*/  @P0 ATOMG.E.ADD.STRONG.GPU PT, R3, desc[UR6][R2.64], R5 ;  /* 0x00000005020309a8 */ /* 0x010ea200081ee1c6 */
[----:B------:R-:W3:Y:S02]  /*ff80*/  S2R R6, SR_LTMASK ;  /* 0x0000000000067919 */ /* 0x000ee40000003900 */
[----:B---3--:R-:W-:-:S04]  /*ff90*/  LOP3.LUT R6, R6, UR4, RZ, 0xc0, !PT ;  /* 0x0000000406067c12 */ /* 0x008fc8000f8ec0ff */
[----:B------:R-:W3:Y:S01]  /*ffa0*/  POPC R7, R6 ;  /* 0x0000000600077309 */ /* 0x000ee20000000000 */
[----:B--2---:R-:W3:Y:S02]  /*ffb0*/  SHFL.IDX PT, R4, R3, R4, 0x1f ;  /* 0x00001f0403047589 */ /* 0x004ee400000e0000 */
[----:B---3--:R-:W-:-:S07]  /*ffc0*/  IADD3 R16, R4, UR5, R7 ;  /* 0x0000000504107c10 */ /* 0x008fce000fffe007 */
.L_x_3537:
[----:B------:R-:W-:Y:S05]  /*ffd0*/  BSYNC B0 ;  /* 0x0000000000007941 */ /* 0x000fea0003800000 */
.L_x_3536:
[----:B--2---:R-:W2:Y:S02]  /*ffe0*/  LDL.LU R2, [R1+0x4] ;  /* 0x0000040001027983 */ /* 0x004ea40000300800 */
[----:B--2---:R-:W-:-:S05]  /*fff0*/  LOP3.LUT R2, R2, R0, RZ, 0x3c, !PT ;  /* 0x0000000002027212 */ /* 0x004fca00078e3cff */
[----:B------:R2:W-:Y:S02]  /*10000*/  STL [R1+0x4], R2 ;  /* 0x0000040201007387 */ /* 0x0005e40000100800 */
.L_x_3492:
[----:B------:R-:W-:Y:S05]  /*10010*/  BSYNC B6 ;  /* 0x0000000000067941 */ /* 0x000fea0003800000 */
.L_x_3490:
[----:B------:R-:W-:-:S03]  /*10020*/  UMOV UR4, 0xffffffff ;  /* 0xffffffff00047882 */ /* 0x000fc60000000000 */
[----:B------:R-:W-:Y:S05]  /*10030*/  BRA.DIV UR4, `(.L_x_3538) ;  /* 0x0000001204e87947 */ /* 0x000fea000b800000 */
[----:B------:R3:W4:Y:S04]  /*10040*/  SHFL.IDX PT, R4, R16, RZ, 0x1f ;  /* 0x00001fff10047589 */ /* 0x00072800000e0000 */
[----:B------:R3:W0:Y:S02]  /*10050*/  SHFL.IDX PT, R5, R16, 0x1, 0x1f ;  /* 0x00201f0010057f89 */ /* 0x00062400000e0000 */
.L_x_3582:
[----:B0-----:R-:W0:Y:S01]  /*10060*/  S2R R0, SR_TID.X ;  /* 0x0000000000007919 */ /* 0x001e220000002100 */
[----:B------:R-:W-:Y:S01]  /*10070*/  ULDC UR4, c[0x0][0xd14] ;  /* 0x0003450000047ab9 */ /* 0x000fe20000000800 */
[----:B------:R-:W-:Y:S01]  /*10080*/  BSSY B0, `(.L_x_3539) ;  /* 0x000000c000007945 */ /* 0x000fe20003800000 */
[----:B------:R-:W-:Y:S01]  /*10090*/  IMAD.MOV.U32 R17, RZ, RZ, RZ ;  /* 0x000000ffff117224 */ /* 0x000fe200078e00ff */
[----:B0-----:R-:W-:Y:S01]  /*100a0*/  LOP3.LUT R8, R0, 0x1f, RZ, 0xc0, !PT ;  /* 0x0000001f00087812 */ /* 0x001fe200078ec0ff */
[----:B------:R-:W-:-:S03]  /*100b0*/  IMAD.U32 R0, RZ, RZ, UR4 ;  /* 0x00000004ff007e24 */ /* 0x000fc6000f8e00ff */
[C---:B------:R-:W-:Y:S02]  /*100c0*/  ISETP.NE.AND P0, PT, R8.reuse, 0x1f, PT ;  /* 0x0000001f0800780c */ /* 0x040fe40003f05270 */
[----:B------:R-:W-:-:S04]  /*100d0*/  IADD3 R7, R8, R19, RZ ;  /* 0x0000001308077210 */ /* 0x000fc80007ffe0ff */
[----:B------:R-:W-:-:S13]  /*100e0*/  ISETP.GE.OR P0, PT, R7, R0, !P0 ;  /* 0x000000000700720c */ /* 0x000fda0004706670 */
[----:B------:R-:W-:Y:S05]  /*100f0*/  @P0 BRA `(.L_x_3540) ;  /* 0x0000000000100947 */ /* 0x000fea0003800000 */
[----:B--2---:R-:W0:Y:S01]  /*10100*/  LDC.64 R2, c[0x0][0xd58] ;  /* 0x00035600ff027b82 */ /* 0x004e220000000a00 */
[----:B------:R-:W-:Y:S01]  /*10110*/  ULDC.64 UR4, c[0x0][0x208] ;  /* 0x0000820000047ab9 */ /* 0x000fe20000000a00 */
[----:B0-----:R-:W-:-:S05]  /*10120*/  IMAD.WIDE R2, R7, 0x4, R2 ;  /* 0x0000000407027825 */ /* 0x001fca00078e0202 */
[----:B------:R0:W5:Y:S02]  /*10130*/  LDG.E R17, desc[UR4][R2.64] ;  /* 0x0000000402117981 */ /* 0x000164000c1e1900 */
.L_x_3540:
[----:B------:R-:W-:Y:S05]  /*10140*/  BSYNC B0 ;  /* 0x0000000000007941 */ /* 0x000fea0003800000 */
.L_x_3539:
        /* <DEDUP_REMOVED lines=23> */
.L_x_3590:
[----:B------:R-:W-:Y:S02]  /*102c0*/  ULDC UR4, c[0x0][0xd10] ;  /* 0x0003440000047ab9 */ /* 0x000fe40000000800 */
[----:B---3--:R-:W-:-:S05]  /*102d0*/  MOV R16, UR4 ;  /* 0x0000000400107c02 */ /* 0x008fca0008000f00 */
[----:B--2---:R-:W-:-:S04]  /*102e0*/  IMAD R2, R14, R16, RZ ;  /* 0x000000100e027224 */ /* 0x004fc800078e02ff */
[----:B------:R-:W-:-:S05]  /*102f0*/  IMAD.IADD R5, R5, 0x1, R2 ;  /* 0x0000000105057824 */ /* 0x000fca00078e0202 */
[----:B----4-:R-:W-:-:S13]  /*10300*/  ISETP.GT.AND P0, PT, R5, R4, PT ;  /* 0x000000040500720c */ /* 0x010fda0003f04270 */
[----:B------:R-:W-:Y:S05]  /*10310*/  @P0 BRA `(.L_x_3542) ;  /* 0x0000000000b80947 */ /* 0x000fea0003800000 */
[----:B------:R-:W2:Y:S02]  /*10320*/  LDC R0, c[0x0][0xd14] ;  /* 0x00034500ff007b82 */ /* 0x000ea40000000800 */
.L_x_3547:
[----:B------:R-:W-:-:S05]  /*10330*/  VIADD R19, R19, 0x1f ;  /* 0x0000001f13137836 */ /* 0x000fca0000000000 */
[----:B--2---:R-:W-:-:S13]  /*10340*/  ISETP.GE.AND P0, PT, R19, R0, PT ;  /* 0x000000001300720c */ /* 0x004fda0003f06270 */
[----:B------:R-:W-:Y:S05]  /*10350*/  @P0 BRA `(.L_x_3543) ;  /* 0x0000000400600947 */ /* 0x000fea0003800000 */
[----:B------:R-:W2:Y:S01]  /*10360*/  S2R R2, SR_TID.X ;  /* 0x0000000000027919 */ /* 0x000ea20000002100 */
[----:B------:R-:W-:Y:S01]  /*10370*/  BSSY B0, `(.L_x_3544) ;  /* 0x000000b000007945 */ /* 0x000fe20003800000 */
[----:B------:R-:W-:Y:S02]  /*10380*/  MOV R17, RZ ;  /* 0x000000ff00117202 */ /* 0x000fe40000000f00 */
[----:B--2---:R-:W-:-:S04]  /*10390*/  LOP3.LUT R8, R2, 0x1f, RZ, 0xc0, !PT ;  /* 0x0000001f02087812 */ /* 0x004fc800078ec0ff */
        /* <DEDUP_REMOVED lines=8> */
.L_x_3545:
[----:B------:R-:W-:Y:S05]  /*10420*/  BSYNC B0 ;  /* 0x0000000000007941 */ /* 0x000fea0003800000 */
.L_x_3544:
[----:B------:R-:W-:-:S03]  /*10430*/  UMOV UR4, 0xffffffff ;  /* 0xffffffff00047882 */ /* 0x000fc60000000000 */
[----:B------:R-:W-:Y:S05]  /*10440*/  BRA.DIV UR4, `(.L_x_3546) ;  /* 0x0000001604007947 */ /* 0x000fea000b800000 */
[----:B-----5:R-:W3:Y:S01]  /*10450*/  SHFL.UP PT, R14, R17, 0x1, RZ ;  /* 0x04200000110e7989 */ /* 0x020ee200000e00ff */
[C---:B------:R-:W-:Y:S02]  /*10460*/  ISETP.NE.AND P0, PT, R8.reuse, RZ, PT ;  /* 0x000000ff0800720c */ /* 0x040fe40003f05270 */
[----:B------:R-:W-:Y:S02]  /*10470*/  ISETP.GE.U32.AND P1, PT, R8, 0x2, PT ;  /* 0x000000020800780c */ /* 0x000fe40003f26070 */
[----:B---3--:R-:W-:Y:S02]  /*10480*/  SEL R14, R14, RZ, P0 ;  /* 0x000000ff0e0e7207 */ /* 0x008fe40000000000 */
        /* <DEDUP_REMOVED lines=17> */
.L_x_3598:
[----:B------:R-:W-:Y:S02]  /*105a0*/  ULDC UR4, c[0x0][0xd10] ;  /* 0x0003440000047ab9 */ /* 0x000fe40000000800 */
[----:B------:R-:W-:-:S04]  /*105b0*/  IMAD.U32 R16, RZ, RZ, UR4 ;  /* 0x00000004ff107e24 */ /* 0x000fc8000f8e00ff */
[----:B--2---:R-:W-:-:S04]  /*105c0*/  IMAD R2, R14, R16, RZ ;  /* 0x000000100e027224 */ /* 0x004fc800078e02ff */
[----:B------:R-:W-:-:S05]  /*105d0*/  IMAD.IADD R5, R2, 0x1, R5 ;  /* 0x0000000102057824 */ /* 0x000fca00078e0205 */
[----:B------:R-:W-:-:S13]  /*105e0*/  ISETP.GT.AND P0, PT, R5, R4, PT ;  /* 0x000000040500720c */ /* 0x000fda0003f04270 */
[----:B------:R-:W-:Y:S05]  /*105f0*/  @!P0 BRA `(.L_x_3547) ;  /* 0xfffffffc004c8947 */ /* 0x000fea000383ffff */
.L_x_3542:
[----:B------:R-:W-:Y:S01]  /*10600*/  IADD3 R2, -R2, R5, RZ ;  /* 0x0000000502027210 */ /* 0x000fe20007ffe1ff */
[----:B------:R-:W-:-:S04]  /*10610*/  UMOV UR4, 0xffffffff ;  /* 0xffffffff00047882 */ /* 0x000fc80000000000 */
[----:B------:R-:W-:-:S05]  /*10620*/  IMAD R5, R3, R16, R2 ;  /* 0x0000001003057224 */ /* 0x000fca00078e0202 */
[----:B------:R-:W-:Y:S01]  /*10630*/  ISETP.GT.AND P6, PT, R5, R4, PT ;  /* 0x000000040500720c */ /* 0x000fe20003fc4270 */
[----:B------:R-:W-:-:S12]  /*10640*/  BRA.DIV UR4, `(.L_x_3548) ;  /* 0x0000001604507947 */ /* 0x000fd8000b800000 */
[----:B------:R-:W-:-:S04]  /*10650*/  VOTE.ANY R6, PT, !P6 ;  /* 0x0000000000067806 */ /* 0x000fc800070e0100 */
[----:B------:R-:W2:Y:S02]  /*10660*/  POPC R5, R6 ;  /* 0x0000000600057309 */ /* 0x000ea40000000000 */
[----:B--2---:R2:W3:Y:S02]  /*10670*/  SHFL.IDX PT, R17, R17, R5, 0x1f ;  /* 0x00001f0511117589 */ /* 0x0044e400000e0000 */
.L_x_3602:
[----:B------:R-:W-:Y:S01]  /*10680*/  ISETP.NE.AND P0, PT, R6, RZ, PT ;  /* 0x000000ff0600720c */ /* 0x000fe20003f05270 */
[----:B------:R-:W-:-:S12]  /*10690*/  IMAD.MOV.U32 R14, RZ, RZ, RZ ;  /* 0x000000ffff0e7224 */ /* 0x000fd800078e00ff */
[----:B------:R-:W-:Y:S05]  /*106a0*/  @!P0 BRA `(.L_x_3549) ;  /* 0x0000000000108947 */ /* 0x000fea0003800000 */
[----:B------:R-:W-:Y:S01]  /*106b0*/  UMOV UR4, 0xffffffff ;  /* 0xffffffff00047882 */ /* 0x000fe20000000000 */
[----:B-1----:R-:W-:Y:S02]  /*106c0*/  VIADD R12, R5, 0xffffffff ;  /* 0xffffffff050c7836 */ /* 0x002fe40000000000 */
[----:B------:R-:W-:Y:S05]  /*106d0*/  BRA.DIV UR4, `(.L_x_3550) ;  /* 0x0000001604747947 */ /* 0x000fea000b800000 */
[----:B------:R4:W1:Y:S02]  /*106e0*/  SHFL.IDX PT, R14, R3, R12, 0x1f ;  /* 0x00001f0c030e7589 */ /* 0x00086400000e0000 */
.L_x_3549:
[----:B---3--:R-:W-:Y:S01]  /*106f0*/  IABS R6, R17 ;  /* 0x0000001100067213 */ /* 0x008fe20000000000 */
[----:B-1----:R-:W-:Y:S02]  /*10700*/  IMAD R16, R14, R16, R2 ;  /* 0x000000100e107224 */ /* 0x002fe400078e0202 */
[----:B------:R-:W-:Y:S01]  /*10710*/  IMAD.MOV.U32 R2, RZ, RZ, RZ ;  /* 0x000000ffff027224 */ /* 0x000fe200078e00ff */
[----:B------:R-:W1:Y:S01]  /*10720*/  I2F.RP R7, R6 ;  /* 0x0000000600077306 */ /* 0x000e620000209400 */
[----:B------:R-:W-:-:S07]  /*10730*/  IMAD.IADD R19, R5, 0x1, R19 ;  /* 0x0000000105137824 */ /* 0x000fce00078e0213 */
[----:B-1----:R-:W1:Y:S02]  /*10740*/  MUFU.RCP R7, R7 ;  /* 0x0000000700077308 */ /* 0x002e640000001000 */
[----:B-1----:R-:W-:-:S06]  /*10750*/  VIADD R8, R7, 0xffffffe ;  /* 0x0ffffffe07087836 */ /* 0x002fcc0000000000 */
[----:B0---4-:R-:W0:Y:S02]  /*10760*/  F2I.FTZ.U32.TRUNC.NTZ R3, R8 ;  /* 0x0000000800037305 */ /* 0x011e24000021f000 */
[----:B0-----:R-:W-:-:S05]  /*10770*/  IADD3 R9, RZ, -R3, RZ ;  /* 0x80000003ff097210 */ /* 0x001fca0007ffe0ff */
[----:B------:R-:W-:-:S04]  /*10780*/  IMAD R9, R9, R6, RZ ;  /* 0x0000000609097224 */ /* 0x000fc800078e02ff */
[----:B------:R-:W-:Y:S01]  /*10790*/  IMAD.HI.U32 R3, R3, R9, R2 ;  /* 0x0000000903037227 */ /* 0x000fe200078e0002 */
[----:B------:R-:W-:-:S03]  /*107a0*/  IABS R9, R17 ;  /* 0x0000001100097213 */ /* 0x000fc60000000000 */
[----:B------:R-:W-:Y:S02]  /*107b0*/  IMAD.IADD R2, R4, 0x1, -R16 ;  /* 0x0000000104027824 */ /* 0x000fe400078e0a10 */
[----:B------:R-:W-:-:S03]  /*107c0*/  IMAD.MOV R7, RZ, RZ, -R9 ;  /* 0x000000ffff077224 */ /* 0x000fc600078e0a09 */
        /* <DEDUP_REMOVED lines=17> */
.L_x_3543:
[----:B------:R-:W-:Y:S01]  /*108e0*/  UMOV UR4, URZ ;  /* 0x0000003f00047c82 */ /* 0x000fe20008000000 */
[----:B------:R-:W-:Y:S01]  /*108f0*/  UMOV UR5, URZ ;  /* 0x0000003f00057c82 */ /* 0x000fe20008000000 */
[----:B------:R-:W-:Y:S01]  /*10900*/  ULDC UR6, c[0x0][0xd14] ;  /* 0x0003450000067ab9 */ /* 0x000fe20000000800 */
[----:B------:R-:W-:Y:S01]  /*10910*/  IMAD.MOV.U32 R16, RZ, RZ, R4 ;  /* 0x000000ffff107224 */ /* 0x000fe200078e0004 */
[----:B------:R-:W-:Y:S01]  /*10920*/  MOV R17, UR4 ;  /* 0x0000000400117c02 */ /* 0x000fe20008000f00 */
[----:B------:R-:W-:Y:S02]  /*10930*/  IMAD.U32 R18, RZ, RZ, UR5 ;  /* 0x00000005ff127e24 */ /* 0x000fe4000f8e00ff */
[----:B------:R-:W-:-:S07]  /*10940*/  IMAD.U32 R19, RZ, RZ, UR6 ;  /* 0x00000006ff137e24 */ /* 0x000fce000f8e00ff */
.L_x_3551:
[----:B------:R-:W3:Y:S01]  /*10950*/  S2R R2, SR_TID.X ;  /* 0x0000000000027919 */ /* 0x000ee20000002100 */
[----:B------:R-:W-:Y:S05]  /*10960*/  WARPSYNC.ALL ;  /* 0x0000000000007948 */ /* 0x000fea0003800000 */
[----:B------:R-:W-:Y:S01]  /*10970*/  BAR.SYNC.DEFER_BLOCKING 0x4, 0x120 ;  /* 0x0104800000007b1d */ /* 0x000fe20000010000 */
[----:B---3--:R-:W-:-:S04]  /*10980*/  LOP3.LUT R2, R2, 0x1f, RZ, 0xc0, !PT ;  /* 0x0000001f02027812 */ /* 0x008fc800078ec0ff */
[----:B------:R-:W-:-:S13]  /*10990*/  ISETP.NE.AND P0, PT, R2, RZ, PT ;  /* 0x000000ff0200720c */ /* 0x000fda0003f05270 */
[----:B0-----:R-:W0:Y:S01]  /*109a0*/  @!P0 S2R R3, SR_CgaCtaId ;  /* 0x0000000000038919 */ /* 0x001e220000008800 */
[----:B------:R-:W-:-:S04]  /*109b0*/  @!P0 MOV R2, 0x400 ;  /* 0x0000040000028802 */ /* 0x000fc80000000f00 */
[----:B0-----:R-:W-:-:S05]  /*109c0*/  @!P0 LEA R2, R3, R2, 0x18 ;  /* 0x0000000203028211 */ /* 0x001fca00078ec0ff */
[----:B------:R3:W-:Y:S01]  /*109d0*/  @!P0 STS.128 [R2+0x388d0], R16 ;  /* 0x0388d01002008388 */ /* 0x0007e20000000c00 */
[----:B------:R-:W-:Y:S06]  /*109e0*/  BAR.ARV 0x5, 0x120 ;  /* 0x0144800000007b1d */ /* 0x000fec0000002000 */
[----:B------:R-:W-:-:S13]  /*109f0*/  ISETP.GE.AND P0, PT, R19, R0, PT ;  /* 0x000000001300720c */ /* 0x000fda0003f06270 */
[----:B------:R-:W-:Y:S05]  /*10a00*/  @!P0 BRA `(.L_x_3552) ;  /* 0xffffffbc00688947 */ /* 0x000fea000383ffff */
.L_x_3488:
[----:B0-----:R-:W4:Y:S01]  /*10a10*/  LDL R0, [R1+0x2c] ;  /* 0x00002c0001007983 */ /* 0x001f220000100800 */
[----:B------:R-:W0:Y:S01]  /*10a20*/  S2R R3, SR_CgaCtaId ;  /* 0x0000000000037919 */ /* 0x000e220000008800 */
[----:B----4-:R-:W-:Y:S02]  /*10a30*/  R2UR UR4, R0 ;  /* 0x00000000000472ca */ /* 0x010fe400000e0000 */
[----:B------:R-:W-:-:S04]  /*10a40*/  MOV R0, 0x400 ;  /* 0x0000040000007802 */ /* 0x000fc80000000f00 */
[----:B0-----:R-:W-:-:S07]  /*10a50*/  LEA R0, R3, R0, 0x18 ;  /* 0x0000000003007211 */ /* 0x001fce00078ec0ff */
[----:B------:R-:W-:-:S04]  /*10a60*/  UIADD3 UR4, UR4, 0x1, URZ ;  /* 0x0000000104047890 */ /* 0x000fc8000fffe03f */
[----:B------:R-:W-:-:S04]  /*10a70*/  ULEA.HI UR5, UR4, UR4, URZ, 0x1 ;  /* 0x0000000404057291 */ /* 0x000fc8000f8f083f */
[----:B------:R-:W-:-:S04]  /*10a80*/  ULOP3.LUT UR5, UR5, 0xfffffffe, URZ, 0xc0, !UPT ;  /* 0xfffffffe05057892 */ /* 0x000fc8000f8ec03f */
[----:B------:R-:W-:-:S06]  /*10a90*/  UIADD3 UR5, UR4, -UR5, URZ ;  /* 0x8000000504057290 */ /* 0x000fcc000fffe03f */
[----:B------:R-:W-:-:S05]  /*10aa0*/  IMAD.U32 R3, RZ, RZ, UR5 ;  /* 0x00000005ff037e24 */ /* 0x000fca000f8e00ff */
[----:B------:R-:W-:-:S04]  /*10ab0*/  SHF.L.U32 R3, R3, 0x1f, RZ ;  /* 0x0000001f03037819 */ /* 0x000fc800000006ff */
[----:B------:R-:W0:Y:S02]  /*10ac0*/  SYNCS.PHASECHK.TRANS64.TRYWAIT P0, [R0+URZ+0x38820], R3 ;  /* 0x03882003000075a7 */ /* 0x000e24000800017f */
[----:B0-----:R-:W-:Y:S05]  /*10ad0*/  @!P0 BRA `(.L_x_3553) ;  /* 0x0000001000988947 */ /* 0x001fea0003800000 */
.L_x_3605:
[----:B------:R-:W-:-:S03]  /*10ae0*/  UMOV UR4, 0xffffffff ;  /* 0xffffffff00047882 */ /* 0x000fc60000000000 */
[----:B------:R-:W-:Y:S05]  /*10af0*/  BRA.DIV UR4, `(.L_x_3554) ;  /* 0x0000001204a47947 */ /* 0x000fea000b800000 */
[----:B---3--:R-:W3:Y:S02]  /*10b00*/  S2R R2, SR_TID.X ;  /* 0x0000000000027919 */ /* 0x008ee40000002100 */
[----:B---3--:R-:W-:-:S04]  /*10b10*/  SHF.R.U32.HI R2, RZ, 0x5, R2 ;  /* 0x00000005ff027819 */ /* 0x008fc80000011602 */
[----:B------:R-:W-:-:S05]  /*10b20*/  LOP3.LUT R2, R2, 0x3, RZ, 0xc0, !PT ;  /* 0x0000000302027812 */ /* 0x000fca00078ec0ff */
[----:B------:R3:W4:Y:S02]  /*10b30*/  SHFL.IDX PT, R14, R2, RZ, 0x1f ;  /* 0x00001fff020e7589 */ /* 0x00072400000e0000 */
.L_x_3608:
[----:B----4-:R-:W-:Y:S01]  /*10b40*/  ISETP.NE.AND P0, PT, R14, RZ, PT ;  /* 0x000000ff0e00720c */ /* 0x010fe20003f05270 */
[----:B------:R-:W-:-:S12]  /*10b50*/  BSSY B0, `(.L_x_3555) ;  /* 0x0000020000007945 */ /* 0x000fd80003800000 */
[----:B------:R-:W-:Y:S05]  /*10b60*/  @P0 BRA `(.L_x_3556) ;  /* 0x0000000000780947 */ /* 0x000fea0003800000 */
[----:B------:R-:W-:-:S03]  /*10b70*/  UMOV UR4, 0xffffffff ;  /* 0xffffffff00047882 */ /* 0x000fc60000000000 */
[----:B------:R-:W-:Y:S05]  /*10b80*/  BRA.DIV UR4, `(.L_x_3557) ;  /* 0x0000001204b47947 */ /* 0x000fea000b800000 */
[----:B------:R-:W-:-:S13]  /*10b90*/  ELECT P6, URZ, PT ;  /* 0x00000000003f782f */ /* 0x000fda00038c0000 */
.L_x_3611:
[----:B------:R-:W-:Y:S05]  /*10ba0*/  @!P6 BRA `(.L_x_3556) ;  /* 0x000000000068e947 */ /* 0x000fea0003800000 */
[----:B0-----:R-:W4:Y:S04]  /*10bb0*/  LDL R3, [R1] ;  /* 0x0000000001037983 */ /* 0x001f280000100800 */
[----:B------:R-:W2:Y:S01]  /*10bc0*/  LDL.LU R7, [R1+0x4] ;  /* 0x0000040001077983 */ /* 0x000ea20000300800 */
[----:B---3--:R-:W-:-:S05]  /*10bd0*/  IADD3 R2, R0, 0x38840, RZ ;  /* 0x0003884000027810 */ /* 0x008fca0007ffe0ff */
[C---:B----4-:R-:W-:Y:S02]  /*10be0*/  IMAD R6, R3.reuse, 0x8, R2 ;  /* 0x0000000803067824 */ /* 0x050fe400078e0202 */
[----:B------:R-:W-:Y:S01]  /*10bf0*/  VIADD R3, R3, 0x1 ;  /* 0x0000000103037836 */ /* 0x000fe20000000000 */
[----:B--2---:R-:W-:-:S04]  /*10c00*/  SHF.L.U32 R5, R7, 0x1f, RZ ;  /* 0x0000001f07057819 */ /* 0x004fc800000006ff */
        /* <DEDUP_REMOVED lines=8> */
.L_x_3612:
[----:B------:R-:W2:Y:S01]  /*10c90*/  LDL.LU R4, [R1] ;  /* 0x0000000001047983 */ /* 0x000ea20000300800 */
[----:B------:R-:W3:Y:S01]  /*10ca0*/  SYNCS.PHASECHK.TRANS64.TRYWAIT P0, [R7+URZ], R2 ;  /* 0x00000002070075a7 */ /* 0x000ee2000800017f */
[----:B------:R-:W-:-:S05]  /*10cb0*/  IADD3 R0, R0, 0x38860, RZ ;  /* 0x0003886000007810 */ /* 0x000fca0007ffe0ff */
[----:B--2---:R-:W-:Y:S01]  /*10cc0*/  IMAD R4, R4, 0x8, R0 ;  /* 0x0000000804047824 */ /* 0x004fe200078e0200 */
[----:B---3--:R-:W-:Y:S06]  /*10cd0*/  @!P0 BRA `(.L_x_3559) ;  /* 0x0000001000948947 */ /* 0x008fec0003800000 */
.L_x_3613:
[----:B------:R-:W3:Y:S02]  /*10ce0*/  SYNCS.PHASECHK.TRANS64.TRYWAIT P0, [R4+URZ], R5 ;  /* 0x00000005040075a7 */ /* 0x000ee4000800017f */
[----:B---3--:R-:W-:Y:S05]  /*10cf0*/  @!P0 BRA `(.L_x_3560) ;  /* 0x0000001000a08947 */ /* 0x008fea0003800000 */
.L_x_3614:
[----:B------:R-:W-:-:S07]  /*10d00*/  IMAD R3, R3, 0x8, R0 ;  /* 0x0000000803037824 */ /* 0x000fce00078e0200 */
.L_x_3561:
[----:B----4-:R4:W0:Y:S02]  /*10d10*/  SYNCS.PHASECHK.TRANS64.TRYWAIT P0, [R3+URZ], R2 ;  /* 0x00000002030075a7 */ /* 0x010824000800017f */
[----:B0-----:R-:W-:Y:S05]  /*10d20*/  @!P0 NANOSLEEP.SYNCS 0x989680 ;  /* 0x009896800000895d */ /* 0x001fea0003900000 */
[----:B------:R-:W0:Y:S02]  /*10d30*/  @!P0 SYNCS.PHASECHK.TRANS64 P0, [R3+URZ], R2 ;  /* 0x00000002030085a7 */ /* 0x000e24000800007f */
[----:B0-----:R-:W-:Y:S05]  /*10d40*/  @!P0 BRA `(.L_x_3561) ;  /* 0xfffffffc00f08947 */ /* 0x001fea000383ffff */
.L_x_3556:
[----:B------:R-:W-:Y:S05]  /*10d50*/  BSYNC B0 ;  /* 0x0000000000007941 */ /* 0x000fea0003800000 */
.L_x_3555:
[----:B------:R-:W-:Y:S05]  /*10d60*/  EXIT ;  /* 0x000000000000794d */ /* 0x000fea0003800000 */
.L_x_3448:
[----:B0-----:R-:W-:-:S04]  /*10d70*/  IMAD.U32 R3, RZ, RZ, UR37 ;  /* 0x00000025ff037e24 */ /* 0x001fc8000f8e00ff */
[----:B------:R0:W1:Y:S03]  /*10d80*/  SYNCS.PHASECHK.TRANS64.TRYWAIT P1, [R3+URZ+0x38800], R4 ;  /* 0x03880004030075a7 */ /* 0x000066000802017f */
[----:B-1----:R-:W-:Y:S05]  /*10d90*/  @!P1 NANOSLEEP.SYNCS 0x989680 ;  /* 0x009896800000995d */ /* 0x002fea0003900000 */
[----:B------:R-:W1:Y:S02]  /*10da0*/  @!P1 SYNCS.PHASECHK.TRANS64 P1, [R3+URZ+0x38800], R4 ;  /* 0x03880004030095a7 */ /* 0x000e64000802007f */
[----:B-1----:R-:W-:Y:S05]  /*10db0*/  @!P1 BRA `(.L_x_3448) ;  /* 0xfffffffc00ec9947 */ /* 0x002fea000383ffff */
[----:B------:R-:W-:Y:S05]  /*10dc0*/  BRA `(.L_x_3562) ;  /* 0xffffff2000c07947 */ /* 0x000fea000383ffff */
.L_x_3452:
[----:B-1----:R1:W2:Y:S02]  /*10dd0*/  SYNCS.PHASECHK.TRANS64.TRYWAIT P1, [R3+URZ+0x38830], R6 ;  /* 0x03883006030075a7 */ /* 0x0022a4000802017f */
[----:B--2---:R-:W-:Y:S05]  /*10de0*/  @!P1 NANOSLEEP.SYNCS 0x989680 ;  /* 0x009896800000995d */ /* 0x004fea0003900000 */
[----:B------:R-:W2:Y:S02]  /*10df0*/  @!P1 SYNCS.PHASECHK.TRANS64 P1, [R3+URZ+0x38830], R6 ;  /* 0x03883006030095a7 */ /* 0x000ea4000802007f */
[----:B--2---:R-:W-:Y:S05]  /*10e00*/  @!P1 BRA `(.L_x_3452) ;  /* 0xfffffffc00f09947 */ /* 0x004fea000383ffff */
[----:B------:R-:W-:Y:S05]  /*10e10*/  BRA `(.L_x_3451) ;  /* 0xffffff2000d87947 */ /* 0x000fea000383ffff */
.L_x_3453:
[----:B--2---:R-:W-:-:S04]  /*10e20*/  MOV R5, UR37 ;  /* 0x0000002500057c02 */ /* 0x004fc80008000f00 */
[----:B------:R2:W3:Y:S03]  /*10e30*/  SYNCS.PHASECHK.TRANS64.TRYWAIT P1, [R5+URZ+0x38810], R4 ;  /* 0x03881004050075a7 */ /* 0x0004e6000802017f */
[----:B---3--:R-:W-:Y:S05]  /*10e40*/  @!P1 NANOSLEEP.SYNCS 0x989680 ;  /* 0x009896800000995d */ /* 0x008fea0003900000 */
[----:B------:R-:W3:Y:S02]  /*10e50*/  @!P1 SYNCS.PHASECHK.TRANS64 P1, [R5+URZ+0x38810], R4 ;  /* 0x03881004050095a7 */ /* 0x000ee4000802007f */
[----:B---3--:R-:W-:Y:S05]  /*10e60*/  @!P1 BRA `(.L_x_3453) ;  /* 0xfffffffc00ec9947 */ /* 0x008fea000383ffff */
[----:B------:R-:W-:Y:S05]  /*10e70*/  BRA `(.L_x_3563) ;  /* 0xffffff2400607947 */ /* 0x000fea000383ffff */
.L_x_3457:
[----:B----4-:R4:W0:Y:S02]  /*10e80*/  SYNCS.PHASECHK.TRANS64.TRYWAIT P1, [R3+URZ+0x38850], R6 ;  /* 0x03885006030075a7 */ /* 0x010824000802017f */
[----:B0-----:R-:W-:Y:S05]  /*10e90*/  @!P1 NANOSLEEP.SYNCS 0x989680 ;  /* 0x009896800000995d */ /* 0x001fea0003900000 */
[----:B------:R-:W0:Y:S02]  /*10ea0*/  @!P1 SYNCS.PHASECHK.TRANS64 P1, [R3+URZ+0x38850], R6 ;  /* 0x03885006030095a7 */ /* 0x000e24000802007f */
[----:B0-----:R-:W-:Y:S05]  /*10eb0*/  @!P1 BRA `(.L_x_3457) ;  /* 0xfffffffc00f09947 */ /* 0x001fea000383ffff */
[----:B------:R-:W-:Y:S05]  /*10ec0*/  BRA `(.L_x_3456) ;  /* 0xffffff24006c7947 */ /* 0x000fea000383ffff */
.L_x_3462:
[----:B-1----:R-:W-:-:S04]  /*10ed0*/  IMAD.U32 R5, RZ, RZ, UR6 ;  /* 0x00000006ff057e24 */ /* 0x002fc8000f8e00ff */
[----:B------:R1:W2:Y:S03]  /*10ee0*/  SYNCS.PHASECHK.TRANS64.TRYWAIT P3, [R5+URZ+0x38830], R4 ;  /* 0x03883004050075a7 */ /* 0x0002a6000806017f */
[----:B--2---:R-:W-:Y:S05]  /*10ef0*/  @!P3 NANOSLEEP.SYNCS 0x989680 ;  /* 0x009896800000b95d */ /* 0x004fea0003900000 */
[----:B------:R-:W2:Y:S02]  /*10f00*/  @!P3 SYNCS.PHASECHK.TRANS64 P3, [R5+URZ+0x38830], R4 ;  /* 0x038830040500b5a7 */ /* 0x000ea4000806007f */
[----:B--2---:R-:W-:Y:S05]  /*10f10*/  @!P3 BRA `(.L_x_3462) ;  /* 0xfffffffc00ecb947 */ /* 0x004fea000383ffff */
[----:B------:R-:W-:Y:S05]  /*10f20*/  BRA `(.L_x_3461) ;  /* 0xffffff4800fc7947 */ /* 0x000fea000383ffff */
.L_x_3466:
[----:B-1----:R-:W-:-:S04]  /*10f30*/  IMAD.U32 R5, RZ, RZ, UR6 ;  /* 0x00000006ff057e24 */ /* 0x002fc8000f8e00ff */
[----:B------:R1:W3:Y:S03]  /*10f40*/  SYNCS.PHASECHK.TRANS64.TRYWAIT P3, [R5+URZ+0x38850], R4 ;  /* 0x03885004050075a7 */ /* 0x0002e6000806017f */
[----:B---3--:R-:W-:Y:S05]  /*10f50*/  @!P3 NANOSLEEP.SYNCS 0x989680 ;  /* 0x009896800000b95d */ /* 0x008fea0003900000 */
[----:B------:R-:W3:Y:S02]  /*10f60*/  @!P3 SYNCS.PHASECHK.TRANS64 P3, [R5+URZ+0x38850], R4 ;  /* 0x038850040500b5a7 */ /* 0x000ee4000806007f */
[----:B---3--:R-:W-:Y:S05]  /*10f70*/  @!P3 BRA `(.L_x_3466) ;  /* 0xfffffffc00ecb947 */ /* 0x008fea000383ffff */
[----:B------:R-:W-:Y:S05]  /*10f80*/  BRA `(.L_x_3465) ;  /* 0xffffff4c00887947 */ /* 0x000fea000383ffff */
.L_x_3497:
        /* <DEDUP_REMOVED lines=11> */
.L_x_3565:
[----:B------:R-:W-:Y:S05]  /*11040*/  BSYNC B0 ;  /* 0x0000000000007941 */ /* 0x000fea0003800000 */
.L_x_3564:
[----:B------:R-:W-:Y:S05]  /*11050*/  BRA `(.L_x_3566) ;  /* 0xffffffc000dc7947 */ /* 0x000fea000383ffff */
.L_x_3498:
[----:B------:R-:W-:Y:S01]  /*11060*/  BSSY B0, `(.L_x_3567) ;  /* 0x0000006000007945 */ /* 0x000fe20003800000 */
[----:B------:R-:W-:-:S07]  /*11070*/  IMAD.MOV.U32 R15, RZ, RZ, -0x1 ;  /* 0xffffffffff0f7424 */ /* 0x000fce00078e00ff */
[----:B------:R-:W-:Y:S05]  /*11080*/  WARPSYNC.COLLECTIVE R15, `(.L_x_3568) ;  /* 0x000000000f0c7348 */ /* 0x000fea0003c00000 */
[----:B------:R-:W-:Y:S02]  /*11090*/  ELECT P6, UR62, PT ;  /* 0x00000000003e782f */ /* 0x000fe400038c0000 */
[----:B------:R-:W-:Y:S01]  /*110a0*/  MOV R14, UR62 ;  /* 0x0000003e000e7c02 */ /* 0x000fe20008000f00 */
[----:B------:R-:W-:Y:S10]  /*110b0*/  ENDCOLLECTIVE ;  /* 0x000000000000791b */ /* 0x000ff40003800000 */
.L_x_3568:
[----:B------:R-:W-:Y:S05]  /*110c0*/  BSYNC B0 ;  /* 0x0000000000007941 */ /* 0x000fea0003800000 */
.L_x_3567:
[----:B------:R-:W-:Y:S05]  /*110d0*/  BRA `(.L_x_3569) ;  /* 0xffffffc000d47947 */ /* 0x000fea000383ffff */
.L_x_3501:
[----:B0-----:R0:W1:Y:S02]  /*110e0*/  SYNCS.PHASECHK.TRANS64.TRYWAIT P0, [R8+URZ+0x38840], R10 ;  /* 0x0388400a080075a7 */ /* 0x001064000800017f */
[----:B-1----:R-:W-:Y:S05]  /*110f0*/  @!P0 NANOSLEEP.SYNCS 0x989680 ;  /* 0x009896800000895d */ /* 0x002fea0003900000 */
[----:B------:R-:W1:Y:S02]  /*11100*/  @!P0 SYNCS.PHASECHK.TRANS64 P0, [R8+URZ+0x38840], R10 ;  /* 0x0388400a080085a7 */ /* 0x000e64000800007f */
[----:B-1----:R-:W-:Y:S05]  /*11110*/  @!P0 BRA `(.L_x_3501) ;  /* 0xfffffffc00f08947 */ /* 0x002fea000383ffff */
[----:B------:R-:W-:Y:S05]  /*11120*/  BRA `(.L_x_3570) ;  /* 0xffffffc400487947 */ /* 0x000fea000383ffff */
.L_x_3505:
        /* <DEDUP_REMOVED lines=8> */
.L_x_3508:
[----:B0-----:R0:W1:Y:S02]  /*111b0*/  SYNCS.PHASECHK.TRANS64.TRYWAIT P0, [R6+URZ+0x38860], R8 ;  /* 0x03886008060075a7 */ /* 0x001064000800017f */
[----:B-1----:R-:W-:Y:S05]  /*111c0*/  @!P0 NANOSLEEP.SYNCS 0x989680 ;  /* 0x009896800000895d */ /* 0x002fea0003900000 */
[----:B------:R-:W1:Y:S02]  /*111d0*/  @!P0 SYNCS.PHASECHK.TRANS64 P0, [R6+URZ+0x38860], R8 ;  /* 0x03886008060085a7 */ /* 0x000e64000800007f */
[----:B-1----:R-:W-:Y:S05]  /*111e0*/  @!P0 BRA `(.L_x_3508) ;  /* 0xfffffffc00f08947 */ /* 0x002fea000383ffff */
[----:B------:R-:W-:Y:S05]  /*111f0*/  BRA `(.L_x_3572) ;  /* 0xffffffcc00487947 */ /* 0x000fea000383ffff */
.L_x_3517:
[----:B-1----:R1:W2:Y:S02]  /*11200*/  SYNCS.PHASECHK.TRANS64.TRYWAIT P0, [R2+URZ+0x38840], R3 ;  /* 0x03884003020075a7 */ /* 0x0022a4000800017f */
[----:B--2---:R-:W-:Y:S05]  /*11210*/  @!P0 NANOSLEEP.SYNCS 0x989680 ;  /* 0x009896800000895d */ /* 0x004fea0003900000 */
[----:B------:R-:W2:Y:S02]  /*11220*/  @!P0 SYNCS.PHASECHK.TRANS64 P0, [R2+URZ+0x38840], R3 ;  /* 0x03884003020085a7 */ /* 0x000ea4000800007f */
[----:B--2---:R-:W-:Y:S05]  /*11230*/  @!P0 BRA `(.L_x_3517) ;  /* 0xfffffffc00f08947 */ /* 0x004fea000383ffff */
[----:B------:R-:W-:Y:S05]  /*11240*/  BRA `(.L_x_3573) ;  /* 0xffffffd400247947 */ /* 0x000fea000383ffff */
.L_x_3519:
[----:B--2---:R2:W3:Y:S02]  /*11250*/  SYNCS.PHASECHK.TRANS64.TRYWAIT P0, [R2+URZ+0x38860], R3 ;  /* 0x03886003020075a7 */ /* 0x0044e4000800017f */
[----:B---3--:R-:W-:Y:S05]  /*11260*/  @!P0 NANOSLEEP.SYNCS 0x989680 ;  /* 0x009896800000895d */ /* 0x008fea0003900000 */
[----:B------:R-:W3:Y:S02]  /*11270*/  @!P0 SYNCS.PHASECHK.TRANS64 P0, [R2+URZ+0x38860], R3 ;  /* 0x03886003020085a7 */ /* 0x000ee4000800007f */
[----:B---3--:R-:W-:Y:S05]  /*11280*/  @!P0 BRA `(.L_x_3519) ;  /* 0xfffffffc00f08947 */ /* 0x008fea000383ffff */
[----:B------:R-:W-:Y:S05]  /*11290*/  BRA `(.L_x_3574) ;  /* 0xffffffd400947947 */ /* 0x000fea000383ffff */
.L_x_3524:
[----:B--2---:R2:W3:Y:S02]  /*112a0*/  SYNCS.PHASECHK.TRANS64.TRYWAIT P0, [R2+URZ+0x38840], R3 ;  /* 0x03884003020075a7 */ /* 0x0044e4000800017f */
[----:B---3--:R-:W-:Y:S05]  /*112b0*/  @!P0 NANOSLEEP.SYNCS 0x989680 ;  /* 0x009896800000895d */ /* 0x008fea0003900000 */
[----:B------:R-:W3:Y:S02]  /*112c0*/  @!P0 SYNCS.PHASECHK.TRANS64 P0, [R2+URZ+0x38840], R3 ;  /* 0x03884003020085a7 */ /* 0x000ee4000800007f */
[----:B---3--:R-:W-:Y:S05]  /*112d0*/  @!P0 BRA `(.L_x_3524) ;  /* 0xfffffffc00f08947 */ /* 0x008fea000383ffff */
[----:B------:R-:W-:Y:S05]  /*112e0*/  BRA `(.L_x_3575) ;  /* 0xffffffdc00307947 */ /* 0x000fea000383ffff */
.L_x_3526:
[----:B-1----:R1:W3:Y:S02]  /*112f0*/  SYNCS.PHASECHK.TRANS64.TRYWAIT P1, [R2+URZ+0x38860], R3 ;  /* 0x03886003020075a7 */ /* 0x0022e4000802017f */
[----:B---3--:R-:W-:Y:S05]  /*11300*/  @!P1 NANOSLEEP.SYNCS 0x989680 ;  /* 0x009896800000995d */ /* 0x008fea0003900000 */
[----:B------:R-:W3:Y:S02]  /*11310*/  @!P1 SYNCS.PHASECHK.TRANS64 P1, [R2+URZ+0x38860], R3 ;  /* 0x03886003020095a7 */ /* 0x000ee4000802007f */
[----:B---3--:R-:W-:Y:S05]  /*11320*/  @!P1 BRA `(.L_x_3526) ;  /* 0xfffffffc00f09947 */ /* 0x008fea000383ffff */
[----:B------:R-:W-:Y:S05]  /*11330*/  BRA `(.L_x_3576) ;  /* 0xffffffdc009c7947 */ /* 0x000fea000383ffff */
.L_x_3531:
[----:B---3--:R3:W4:Y:S02]  /*11340*/  SYNCS.PHASECHK.TRANS64.TRYWAIT P0, [R2+URZ+0x38840], R3 ;  /* 0x03884003020075a7 */ /* 0x008724000800017f */
[----:B----4-:R-:W-:Y:S05]  /*11350*/  @!P0 NANOSLEEP.SYNCS 0x989680 ;  /* 0x009896800000895d */ /* 0x010fea0003900000 */
[----:B------:R-:W4:Y:S02]  /*11360*/  @!P0 SYNCS.PHASECHK.TRANS64 P0, [R2+URZ+0x38840], R3 ;  /* 0x03884003020085a7 */ /* 0x000f24000800007f */
[----:B----4-:R-:W-:Y:S05]  /*11370*/  @!P0 BRA `(.L_x_3531) ;  /* 0xfffffffc00f08947 */ /* 0x010fea000383ffff */
[----:B------:R-:W-:Y:S05]  /*11380*/  BRA `(.L_x_3577) ;  /* 0xffffffe400147947 */ /* 0x000fea000383ffff */
.L_x_3533:
[----:B-1----:R1:W2:Y:S02]  /*11390*/  SYNCS.PHASECHK.TRANS64.TRYWAIT P1, [R2+URZ+0x38860], R3 ;  /* 0x03886003020075a7 */ /* 0x0022a4000802017f */
[----:B--2---:R-:W-:Y:S05]  /*113a0*/  @!P1 NANOSLEEP.SYNCS 0x989680 ;  /* 0x009896800000995d */ /* 0x004fea0003900000 */
[----:B------:R-:W2:Y:S02]  /*113b0*/  @!P1 SYNCS.PHASECHK.TRANS64 P1, [R2+URZ+0x38860], R3 ;  /* 0x03886003020095a7 */ /* 0x000ea4000802007f */
[----:B--2---:R-:W-:Y:S05]  /*113c0*/  @!P1 BRA `(.L_x_3533) ;  /* 0xfffffffc00f09947 */ /* 0x004fea000383ffff */
[----:B------:R-:W-:Y:S05]  /*113d0*/  BRA `(.L_x_3578) ;  /* 0xffffffe400847947 */ /* 0x000fea000383ffff */
.L_x_3538:
        /* <DEDUP_REMOVED lines=8> */
.L_x_3580:
[----:B------:R-:W-:Y:S05]  /*11460*/  BSYNC B0 ;  /* 0x0000000000007941 */ /* 0x000fea0003800000 */
.L_x_3579:
        /* <DEDUP_REMOVED lines=8> */
.L_x_3581:
[----:B------:R-:W-:Y:S01]  /*114f0*/  IMAD.MOV.U32 R5, RZ, RZ, R14 ;  /* 0x000000ffff057224 */ /* 0x000fe200078e000e */
[----:B------:R-:W-:Y:S06]  /*11500*/  BRA `(.L_x_3582) ;  /* 0xffffffe800d47947 */ /* 0x000fec000383ffff */
.L_x_3541:
        /* <DEDUP_REMOVED lines=8> */
.L_x_3584:
[----:B------:R-:W-:Y:S05]  /*11590*/  BSYNC B0 ;  /* 0x0000000000007941 */ /* 0x000fea0003800000 */
.L_x_3583:
        /* <DEDUP_REMOVED lines=10> */
.L_x_3585:
        /* <DEDUP_REMOVED lines=8> */
.L_x_3586:
        /* <DEDUP_REMOVED lines=8> */
.L_x_3587:
        /* <DEDUP_REMOVED lines=8> */
.L_x_3588:
        /* <DEDUP_REMOVED lines=8> */
.L_x_3589:
[----:B------:R-:W-:Y:S05]  /*11840*/  BRA `(.L_x_3590) ;  /* 0xffffffe8009c7947 */ /* 0x000fea000383ffff */
.L_x_3546:
[----:B------:R-:W-:Y:S01]  /*11850*/  BSSY B0, `(.L_x_3591) ;  /* 0x0000008000007945 */ /* 0x000fe20003800000 */
[----:B-----5:R-:W-:Y:S01]  /*11860*/  IMAD.MOV.U32 R13, RZ, RZ, R17 ;  /* 0x000000ffff0d7224 */ /* 0x020fe200078e0011 */
[----:B-1----:R-:W-:Y:S01]  /*11870*/  MOV R12, 0x1 ;  /* 0x00000001000c7802 */ /* 0x002fe20000000f00 */
[----:B------:R-:W-:Y:S02]  /*11880*/  IMAD.MOV.U32 R11, RZ, RZ, RZ ;  /* 0x000000ffff0b7224 */ /* 0x000fe400078e00ff */
[----:B------:R-:W-:-:S07]  /*11890*/  IMAD.MOV.U32 R15, RZ, RZ, -0x1 ;  /* 0xffffffffff0f7424 */ /* 0x000fce00078e00ff */
[----:B0-2---:R-:W-:Y:S05]  /*118a0*/  WARPSYNC.COLLECTIVE R15, `(.L_x_3592) ;  /* 0x000000000f087348 */ /* 0x005fea0003c00000 */
[----:B------:R1:W3:Y:S02]  /*118b0*/  SHFL.UP P6, R14, R13, R12, R11 ;  /* 0x0400000c0d0e7389 */ /* 0x0002e400000c000b */
[----:B0123--:R-:W-:Y:S01]  /*118c0*/  ENDCOLLECTIVE ;  /* 0x000000000000791b */ /* 0x00ffe20003800000 */
.L_x_3592:
[----:B------:R-:W-:Y:S05]  /*118d0*/  BSYNC B0 ;  /* 0x0000000000007941 */ /* 0x000fea0003800000 */
.L_x_3591:
        /* <DEDUP_REMOVED lines=10> */
.L_x_3593:
        /* <DEDUP_REMOVED lines=8> */
.L_x_3594:
        /* <DEDUP_REMOVED lines=8> */
.L_x_3595:
        /* <DEDUP_REMOVED lines=8> */
.L_x_3596:
        /* <DEDUP_REMOVED lines=8> */
.L_x_3597:
[----:B------:R-:W-:Y:S05]  /*11b80*/  BRA `(.L_x_3598) ;  /* 0xffffffe800847947 */ /* 0x000fea000383ffff */
.L_x_3548:
[----:B------:R-:W-:Y:S01]  /*11b90*/  BSSY B0, `(.L_x_3599) ;  /* 0x0000006000007945 */ /* 0x000fe20003800000 */
[----:B------:R-:W-:Y:S02]  /*11ba0*/  PLOP3.LUT P6, PT, P6, PT, PT, 0x8, 0x0 ;  /* 0x000000000000781c */ /* 0x000fe400037ce170 */
[----:B------:R-:W-:-:S11]  /*11bb0*/  MOV R15, 0xffffffff ;  /* 0xffffffff000f7802 */ /* 0x000fd60000000f00 */
[----:B01----:R-:W-:Y:S05]  /*11bc0*/  WARPSYNC.COLLECTIVE R15, `(.L_x_3600) ;  /* 0x000000000f087348 */ /* 0x003fea0003c00000 */
[----:B------:R-:W-:Y:S01]  /*11bd0*/  VOTE.ANY R14, PT, P6 ;  /* 0x00000000000e7806 */ /* 0x000fe200030e0100 */
[----:B01----:R-:W-:Y:S06]  /*11be0*/  ENDCOLLECTIVE ;  /* 0x000000000000791b */ /* 0x003fec0003800000 */
.L_x_3600:
[----:B------:R-:W-:Y:S05]  /*11bf0*/  BSYNC B0 ;  /* 0x0000000000007941 */ /* 0x000fea0003800000 */
.L_x_3599:
        /* <DEDUP_REMOVED lines=9> */
.L_x_3601:
[----:B------:R-:W-:Y:S01]  /*11c90*/  IMAD.MOV.U32 R17, RZ, RZ, R14 ;  /* 0x000000ffff117224 */ /* 0x000fe200078e000e */
[----:B------:R-:W-:Y:S06]  /*11ca0*/  BRA `(.L_x_3602) ;  /* 0xffffffe800747947 */ /* 0x000fec000383ffff */
.L_x_3550:
[----:B------:R-:W-:Y:S01]  /*11cb0*/  BSSY B0, `(.L_x_3603) ;  /* 0x0000007000007945 */ /* 0x000fe20003800000 */
[----:B------:R-:W-:Y:S01]  /*11cc0*/  IMAD.MOV.U32 R13, RZ, RZ, R3 ;  /* 0x000000ffff0d7224 */ /* 0x000fe200078e0003 */
[----:B------:R-:W-:Y:S01]  /*11cd0*/  MOV R11, 0x1f ;  /* 0x0000001f000b7802 */ /* 0x000fe20000000f00 */
[----:B------:R-:W-:-:S07]  /*11ce0*/  IMAD.MOV.U32 R15, RZ, RZ, -0x1 ;  /* 0xffffffffff0f7424 */ /* 0x000fce00078e00ff */
[----:B0-23--:R-:W-:Y:S05]  /*11cf0*/  WARPSYNC.COLLECTIVE R15, `(.L_x_3604) ;  /* 0x000000000f087348 */ /* 0x00dfea0003c00000 */
[----:B------:R1:W4:Y:S02]  /*11d00*/  SHFL.IDX P6, R14, R13, R12, R11 ;  /* 0x0000000c0d0e7389 */ /* 0x00032400000c000b */
[----:B01234-:R-:W-:Y:S01]  /*11d10*/  ENDCOLLECTIVE ;  /* 0x000000000000791b */ /* 0x01ffe20003800000 */
.L_x_3604:
[----:B------:R-:W-:Y:S05]  /*11d20*/  BSYNC B0 ;  /* 0x0000000000007941 */ /* 0x000fea0003800000 */
.L_x_3603:
[----:B------:R-:W-:Y:S05]  /*11d30*/  BRA `(.L_x_3549) ;  /* 0xffffffe8006c7947 */ /* 0x000fea000383ffff */
.L_x_3553:
[----:B0-----:R0:W4:Y:S02]  /*11d40*/  SYNCS.PHASECHK.TRANS64.TRYWAIT P0, [R0+URZ+0x38820], R3 ;  /* 0x03882003000075a7 */ /* 0x001124000800017f */
[----:B----4-:R-:W-:Y:S05]  /*11d50*/  @!P0 NANOSLEEP.SYNCS 0x989680 ;  /* 0x009896800000895d */ /* 0x010fea0003900000 */
[----:B------:R-:W4:Y:S02]  /*11d60*/  @!P0 SYNCS.PHASECHK.TRANS64 P0, [R0+URZ+0x38820], R3 ;  /* 0x03882003000085a7 */ /* 0x000f24000800007f */
[----:B----4-:R-:W-:Y:S05]  /*11d70*/  @!P0 BRA `(.L_x_3553) ;  /* 0xfffffffc00f08947 */ /* 0x010fea000383ffff */
[----:B------:R-:W-:Y:S05]  /*11d80*/  BRA `(.L_x_3605) ;  /* 0xffffffec00547947 */ /* 0x000fea000383ffff */
.L_x_3554:
[----:B---3--:R-:W3:Y:S01]  /*11d90*/  S2R R2, SR_TID.X ;  /* 0x0000000000027919 */ /* 0x008ee20000002100 */
[----:B------:R-:W-:Y:S01]  /*11da0*/  BSSY B0, `(.L_x_3606) ;  /* 0x000000a000007945 */ /* 0x000fe20003800000 */
[----:B-1----:R-:W-:Y:S01]  /*11db0*/  IMAD.MOV.U32 R12, RZ, RZ, RZ ;  /* 0x000000ffff0c7224 */ /* 0x002fe200078e00ff */
[----:B------:R-:W-:Y:S01]  /*11dc0*/  MOV R11, 0x1f ;  /* 0x0000001f000b7802 */ /* 0x000fe20000000f00 */
[----:B------:R-:W-:Y:S01]  /*11dd0*/  IMAD.MOV.U32 R15, RZ, RZ, -0x1 ;  /* 0xffffffffff0f7424 */ /* 0x000fe200078e00ff */
[----:B---3--:R-:W-:-:S04]  /*11de0*/  SHF.R.U32.HI R2, RZ, 0x5, R2 ;  /* 0x00000005ff027819 */ /* 0x008fc80000011602 */
[----:B------:R-:W-:-:S05]  /*11df0*/  LOP3.LUT R2, R2, 0x3, RZ, 0xc0, !PT ;  /* 0x0000000302027812 */ /* 0x000fca00078ec0ff */
[----:B------:R-:W-:-:S07]  /*11e00*/  IMAD.MOV.U32 R13, RZ, RZ, R2 ;  /* 0x000000ffff0d7224 */ /* 0x000fce00078e0002 */
[----:B0-2---:R-:W-:Y:S05]  /*11e10*/  WARPSYNC.COLLECTIVE R15, `(.L_x_3607) ;  /* 0x000000000f087348 */ /* 0x005fea0003c00000 */
[----:B------:R1:W3:Y:S02]  /*11e20*/  SHFL.IDX P6, R14, R13, R12, R11 ;  /* 0x0000000c0d0e7389 */ /* 0x0002e400000c000b */
[----:B0123--:R-:W-:Y:S01]  /*11e30*/  ENDCOLLECTIVE ;  /* 0x000000000000791b */ /* 0x00ffe20003800000 */
.L_x_3607:
[----:B------:R-:W-:Y:S05]  /*11e40*/  BSYNC B0 ;  /* 0x0000000000007941 */ /* 0x000fea0003800000 */
.L_x_3606:
[----:B------:R-:W-:Y:S05]  /*11e50*/  BRA `(.L_x_3608) ;  /* 0xffffffec00387947 */ /* 0x000fea000383ffff */
.L_x_3557:
[----:B------:R-:W-:Y:S01]  /*11e60*/  BSSY B1, `(.L_x_3609) ;  /* 0x0000006000017945 */ /* 0x000fe20003800000 */
[----:B------:R-:W-:-:S07]  /*11e70*/  IMAD.MOV.U32 R15, RZ, RZ, -0x1 ;  /* 0xffffffffff0f7424 */ /* 0x000fce00078e00ff */
[----:B0123--:R-:W-:Y:S05]  /*11e80*/  WARPSYNC.COLLECTIVE R15, `(.L_x_3610) ;  /* 0x000000000f0c7348 */ /* 0x00ffea0003c00000 */
[----:B------:R-:W-:Y:S02]  /*11e90*/  ELECT P6, UR62, PT ;  /* 0x00000000003e782f */ /* 0x000fe400038c0000 */
[----:B------:R-:W-:Y:S01]  /*11ea0*/  MOV R14, UR62 ;  /* 0x0000003e000e7c02 */ /* 0x000fe20008000f00 */
[----:B0123--:R-:W-:Y:S10]  /*11eb0*/  ENDCOLLECTIVE ;  /* 0x000000000000791b */ /* 0x00fff40003800000 */
.L_x_3610:
[----:B------:R-:W-:Y:S05]  /*11ec0*/  BSYNC B1 ;  /* 0x0000000000017941 */ /* 0x000fea0003800000 */
.L_x_3609:
[----:B------:R-:W-:Y:S05]  /*11ed0*/  BRA `(.L_x_3611) ;  /* 0xffffffec00307947 */ /* 0x000fea000383ffff */
.L_x_3558:
[----:B0-----:R0:W2:Y:S02]  /*11ee0*/  SYNCS.PHASECHK.TRANS64.TRYWAIT P0, [R6+URZ], R5 ;  /* 0x00000005060075a7 */ /* 0x0010a4000800017f */
[----:B--2---:R-:W-:Y:S05]  /*11ef0*/  @!P0 NANOSLEEP.SYNCS 0x989680 ;  /* 0x009896800000895d */ /* 0x004fea0003900000 */
[----:B------:R-:W2:Y:S02]  /*11f00*/  @!P0 SYNCS.PHASECHK.TRANS64 P0, [R6+URZ], R5 ;  /* 0x00000005060085a7 */ /* 0x000ea4000800007f */
[----:B--2---:R-:W-:Y:S05]  /*11f10*/  @!P0 BRA `(.L_x_3558) ;  /* 0xfffffffc00f08947 */ /* 0x004fea000383ffff */
[----:B------:R-:W-:Y:S05]  /*11f20*/  BRA `(.L_x_3612) ;  /* 0xffffffec00587947 */ /* 0x000fea000383ffff */
.L_x_3559:
[----:B--2---:R2:W3:Y:S02]  /*11f30*/  SYNCS.PHASECHK.TRANS64.TRYWAIT P0, [R7+URZ], R2 ;  /* 0x00000002070075a7 */ /* 0x0044e4000800017f */
[----:B---3--:R-:W-:Y:S05]  /*11f40*/  @!P0 NANOSLEEP.SYNCS 0x989680 ;  /* 0x009896800000895d */ /* 0x008fea0003900000 */
[----:B------:R-:W3:Y:S02]  /*11f50*/  @!P0 SYNCS.PHASECHK.TRANS64 P0, [R7+URZ], R2 ;  /* 0x00000002070085a7 */ /* 0x000ee4000800007f */
[----:B---3--:R-:W-:Y:S05]  /*11f60*/  @!P0 BRA `(.L_x_3559) ;  /* 0xfffffffc00f08947 */ /* 0x008fea000383ffff */
[----:B------:R-:W-:Y:S05]  /*11f70*/  BRA `(.L_x_3613) ;  /* 0xffffffec00587947 */ /* 0x000fea000383ffff */
.L_x_3560:
[----:B---3--:R3:W4:Y:S02]  /*11f80*/  SYNCS.PHASECHK.TRANS64.TRYWAIT P0, [R4+URZ], R5 ;  /* 0x00000005040075a7 */ /* 0x008724000800017f */
[----:B----4-:R-:W-:Y:S05]  /*11f90*/  @!P0 NANOSLEEP.SYNCS 0x989680 ;  /* 0x009896800000895d */ /* 0x010fea0003900000 */
[----:B------:R-:W4:Y:S02]  /*11fa0*/  @!P0 SYNCS.PHASECHK.TRANS64 P0, [R4+URZ], R5 ;  /* 0x00000005040085a7 */ /* 0x000f24000800007f */
[----:B----4-:R-:W-:Y:S05]  /*11fb0*/  @!P0 BRA `(.L_x_3560) ;  /* 0xfffffffc00f08947 */ /* 0x010fea000383ffff */
[----:B------:R-:W-:Y:S05]  /*11fc0*/  BRA `(.L_x_3614) ;  /* 0xffffffec004c7947 */ /* 0x000fea000383ffff */
.L_x_3615:
        /* <DEDUP_REMOVED lines=11> */
.L_x_11945:


//--------------------- .text._ZN7cutlass13device_kernelIN5flash11enable_sm90INS1_16FlashAttnFwdSm90INS1_25CollectiveMainloopFwdSm90ILi2EN4cute5tupleIJNS5_1CILi1EEES8_S8_EEENS6_IJNS7_ILi64EEESA_SA_EEELi512ENS_6half_tEfNS_4arch4Sm90ELb0ELb0ELb1ELb1ELb0ELb1ELb1ELb0ELb0ELb0ELb0ELb0EEENS1_21CollectiveEpilogueFwdINS6_IJSA_NS7_ILi512EEESA_EEES9_SC_SE_Li256ELb1ELb0ELb0ELb0EEENS1_36VarlenDynamicPersistentTileSchedulerILi64ELi64ELi256ELi32ELb0ELb0ELb1ELb0ELb1ELb1EEEEEEEEEvNT_6ParamsE --------------------------
	.section	.text._ZN7cutlass13device_kernelIN5flash11enable_sm90INS1_16FlashAttnFwdSm90INS1_25CollectiveMainloopFwdSm90ILi2EN4cute5tupleIJNS5_1CILi1EEES8_S8_EEENS6_IJNS7_ILi64EEESA_SA_EEELi512ENS_6half_tEfNS_4arch4Sm90ELb0ELb0ELb1ELb1ELb0ELb1ELb1ELb0ELb0ELb0ELb0ELb0EEENS1_21CollectiveEpilogueFwdINS6_IJSA_NS7_ILi512EEESA_EEES9_SC_SE_Li256ELb1ELb0ELb0ELb0EEENS1_36VarlenDynamicPersistentTileSchedulerILi64ELi64ELi256ELi32ELb0ELb0ELb1ELb0ELb1ELb1EEEEEEEEEvNT_6ParamsE,"ax",@progbits
	.align	128
.text._ZN7cutlass13device_kernelIN5flash11enable_sm90INS1_16FlashAttnFwdSm90INS1_25CollectiveMainloopFwdSm90ILi2EN4cute5tupleIJNS5_1CILi1EEES8_S8_EEENS6_IJNS7_ILi64EEESA_SA_EEELi512ENS_6half_tEfNS_4arch4Sm90ELb0ELb0ELb1ELb1ELb0ELb1ELb1ELb0ELb0ELb0ELb0ELb0EEENS1_21CollectiveEpilogueFwdINS6_IJSA_NS7_ILi512EEESA_EEES9_SC_SE_Li256ELb1ELb0ELb0ELb0EEENS1_36VarlenDynamicPersistentTileSchedulerILi64ELi64ELi256ELi32ELb0ELb0ELb1ELb0ELb1ELb1EEEEEEEEEvNT_6ParamsE:
        .type           _ZN7cutlass13device_kernelIN5flash11enable_sm90INS1_16FlashAttnFwdSm90INS1_25CollectiveMainloopFwdSm90ILi2EN4cute5tupleIJNS5_1CILi1EEES8_S8_EEENS6_IJNS7_ILi64EEESA_SA_EEELi512ENS_6half_tEfNS_4arch4Sm90ELb0ELb0ELb1ELb1ELb0ELb1ELb1ELb0ELb0ELb0ELb0ELb0EEENS1_21CollectiveEpilogueFwdINS6_IJSA_NS7_ILi512EEESA_EEES9_SC_SE_Li256ELb1ELb0ELb0ELb0EEENS1_36VarlenDynamicPersistentTileSchedulerILi64ELi64ELi256ELi32ELb0ELb0ELb1ELb0ELb1ELb1EEEEEEEEEvNT_6ParamsE,@function
        .size           _ZN7cutlass13device_kernelIN5flash11enable_sm90INS1_16FlashAttnFwdSm90INS1_25CollectiveMainloopFwdSm90ILi2EN4cute5tupleIJNS5_1CILi1EEES8_S8_EEENS6_IJNS7_ILi64EEESA_SA_EEELi512ENS_6half_tEfNS_4arch4Sm90ELb0ELb0ELb1ELb1ELb0ELb1ELb1ELb0ELb0ELb0ELb0ELb0EEENS1_21CollectiveEpilogueFwdINS6_IJSA_NS7_ILi512EEESA_EEES9_SC_SE_Li256ELb1ELb0ELb0ELb0EEENS1_36VarlenDynamicPersistentTileSchedulerILi64ELi64ELi256ELi32ELb0ELb0ELb1ELb0ELb1ELb1EEEEEEEEEvNT_6ParamsE,(.L_x_11946 - _ZN7cutlass13device_kernelIN5flash11enable_sm90INS1_16FlashAttnFwdSm90INS1_25CollectiveMainloopFwdSm90ILi2EN4cute5tupleIJNS5_1CILi1EEES8_S8_EEENS6_IJNS7_ILi64EEESA_SA_EEELi512ENS_6half_tEfNS_4arch4Sm90ELb0ELb0ELb1ELb1ELb0ELb1ELb1ELb0ELb0ELb0ELb0ELb0EEENS1_21CollectiveEpilogueFwdINS6_IJSA_NS7_ILi512EEESA_EEES9_SC_SE_Li256ELb1ELb0ELb0ELb0EEENS1_36VarlenDynamicPersistentTileSchedulerILi64ELi64ELi256ELi32ELb0ELb0ELb1ELb0ELb1ELb1EEEEEEEEEvNT_6ParamsE)
        .other          _ZN7cutlass13device_kernelIN5flash11enable_sm90INS1_16FlashAttnFwdSm90INS1_25CollectiveMainloopFwdSm90ILi2EN4cute5tupleIJNS5_1CILi1EEES8_S8_EEENS6_IJNS7_ILi64EEESA_SA_EEELi512ENS_6half_tEfNS_4arch4Sm90ELb0ELb0ELb1ELb1ELb0ELb1ELb1ELb0ELb0ELb0ELb0ELb0EEENS1_21CollectiveEpilogueFwdINS6_IJSA_NS7_ILi512EEESA_EEES9_SC_SE_Li256ELb1ELb0ELb0ELb0EEENS1_36VarlenDynamicPersistentTileSchedulerILi64ELi64ELi256ELi32ELb0ELb0ELb1ELb0ELb1ELb1EEEEEEEEEvNT_6ParamsE,@"STO_CUDA_ENTRY STV_DEFAULT"
_ZN7cutlass13device_kernelIN5flash11enable_sm90INS1_16FlashAttnFwdSm90INS1_25CollectiveMainloopFwdSm90ILi2EN4cute5tupleIJNS5_1CILi1EEES8_S8_EEENS6_IJNS7_ILi64EEESA_SA_EEELi512ENS_6half_tEfNS_4arch4Sm90ELb0ELb0ELb1ELb1ELb0ELb1ELb1ELb0ELb0ELb0ELb0ELb0EEENS1_21CollectiveEpilogueFwdINS6_IJSA_NS7_ILi512EEESA_EEES9_SC_SE_Li256ELb1ELb0ELb0ELb0EEENS1_36VarlenDynamicPersistentTileSchedulerILi64ELi64ELi256ELi32ELb0ELb0ELb1ELb0ELb1ELb1EEEEEEEEEvNT_6ParamsE:
        /* <DEDUP_REMOVED lines=16> */
[----:B------:R-:W-:Y:S02]  /*0100*/  UIADD3 UR4, UP5, UR4, 0x670, URZ ;  /* 0x0000067004047890 */ /* 0x000fe4000ffbe03f */
[----:B------:R-:W-:Y:S02]  /*0110*/  UIADD3.X UR9, URZ, UR5, URZ, UP1, !UPT ;  /* 0x000000053f097290 */ /* 0x000fe40008ffe43f */
[----:B------:R-:W-:Y:S02]  /*0120*/  UIADD3.X UR11, URZ, UR5, URZ, UP2, !UPT ;  /* 0x000000053f0b7290 */ /* 0x000fe400097fe43f */
[----:B------:R-:W-:Y:S01]  /*0130*/  UIADD3.X UR13, URZ, UR5, URZ, UP3, !UPT ;  /* 0x000000053f0d7290 */ /* 0x000fe20009ffe43f */
[----:B------:R0:W-:Y:S01]  /*0140*/  UTMACCTL.PF [UR6] ;  /* 0x00000000060079b9 */ /* 0x0001e20008040000 */
[----:B------:R-:W-:-:S03]  /*0150*/  UIADD3.X UR15, URZ, UR5, URZ, UP4, !UPT ;  /* 0x000000053f0f7290 */ /* 0x000fc6000a7fe43f */
[----:B------:R0:W-:Y:S01]  /*0160*/  UTMACCTL.PF [UR8] ;  /* 0x00000000080079b9 */ /* 0x0001e20008040000 */
[----:B------:R-:W-:Y:S01]  /*0170*/  UIADD3.X UR5, URZ, UR5, URZ, UP5, !UPT ;  /* 0x000000053f057290 */ /* 0x000fe2000affe43f */
[----:B------:R0:W-:Y:S02]  /*0180*/  UTMACCTL.PF [UR10] ;  /* 0x000000000a0079b9 */ /* 0x0001e40008040000 */
[----:B------:R0:W-:Y:S02]  /*0190*/  UTMACCTL.PF [UR12] ;  /* 0x000000000c0079b9 */ /* 0x0001e40008040000 */
[----:B------:R0:W-:Y:S04]  /*01a0*/  UTMACCTL.PF [UR14] ;  /* 0x000000000e0079b9 */ /* 0x0001e80008040000 */
[----:B------:R0:W-:Y:S02]  /*01b0*/  UTMACCTL.PF [UR4] ;  /* 0x00000000040079b9 */ /* 0x0001e40008040000 */
[----:B0-----:R-:W-:Y:S01]  /*01c0*/  NOP ;  /* 0x0000000000007918 */ /* 0x001fe20000000000 */
.L_x_3617:
[----:B------:R-:W-:Y:S05]  /*01d0*/  BSYNC B0 ;  /* 0x0000000000007941 */ /* 0x000fea0003800000 */
.L_x_3616:
        /* <DEDUP_REMOVED lines=14> */
[----:B-1----:R0:W-:Y:S01]  /*02c0*/  STL [R1+0x4], R3 ;  /* 0x0000040301007387 */ /* 0x0021e20000100800 */
        /* <DEDUP_REMOVED lines=24> */
.L_x_3618:
        /* <DEDUP_REMOVED lines=22> */
.L_x_3619:
        /* <DEDUP_REMOVED lines=18> */
.L_x_3620:
        /* <DEDUP_REMOVED lines=22> */
.L_x_3621:
        /* <DEDUP_REMOVED lines=22> */
.L_x_3622:
        /* <DEDUP_REMOVED lines=9> */
.L_x_3625:
        /* <DEDUP_REMOVED lines=22> */
[----:B------:R-:W-:-:S05]  /*0b80*/  VIADD R232, R0, 0xffffff80 ;  /* 0xffffff8000e87836 */ /* 0x000fca0000000000 */
[----:B------:R-:W-:-:S04]  /*0b90*/  SHF.R.S32.HI R3, RZ, 0x1f, R232 ;  /* 0x0000001fff037819 */ /* 0x000fc800000114e8 */
[CC--:B------:R-:W-:Y:S02]  /*0ba0*/  LEA.HI R5, R3.reuse, R232.reuse, RZ, 0x7 ;  /* 0x000000e803057211 */ /* 0x0c0fe400078f38ff */
[-C--:B------:R-:W-:Y:S02]  /*0bb0*/  LEA.HI R4, R3, R232.reuse, RZ, 0x4 ;  /* 0x000000e803047211 */ /* 0x080fe400078f20ff */
[----:B------:R-:W-:Y:S02]  /*0bc0*/  LOP3.LUT R7, R5, 0xffffff80, RZ, 0xc0, !PT ;  /* 0xffffff8005077812 */ /* 0x000fe400078ec0ff */
[----:B------:R-:W-:Y:S02]  /*0bd0*/  LOP3.LUT R9, R4, 0xfffffff0, RZ, 0xc0, !PT ;  /* 0xfffffff004097812 */ /* 0x000fe400078ec0ff */
[----:B------:R-:W-:Y:S02]  /*0be0*/  LEA.HI R0, R3, R232, RZ, 0x5 ;  /* 0x000000e803007211 */ /* 0x000fe400078f28ff */
[C---:B------:R-:W-:Y:S01]  /*0bf0*/  IADD3 R7, R232.reuse, -R7, RZ ;  /* 0x80000007e8077210 */ /* 0x040fe20007ffe0ff */
[----:B------:R-:W-:Y:S01]  /*0c00*/  IMAD.IADD R11, R232, 0x1, -R9 ;  /* 0x00000001e80b7824 */ /* 0x000fe200078e0a09 */
[----:B------:R-:W-:-:S02]  /*0c10*/  SHF.R.S32.HI R189, RZ, 0x5, R0 ;  /* 0x00000005ffbd7819 */ /* 0x000fc40000011400 */
[----:B------:R-:W-:Y:S02]  /*0c20*/  SHF.R.S32.HI R10, RZ, 0x1f, R0 ;  /* 0x0000001fff0a7819 */ /* 0x000fe40000011400 */
[----:B------:R-:W-:Y:S02]  /*0c30*/  SHF.R.S32.HI R13, RZ, 0x4, R4 ;  /* 0x00000004ff0d7819 */ /* 0x000fe40000011404 */
[----:B------:R-:W-:Y:S02]  /*0c40*/  SHF.R.S32.HI R0, RZ, 0x1f, R7 ;  /* 0x0000001fff007819 */ /* 0x000fe40000011407 */
[----:B------:R-:W-:Y:S02]  /*0c50*/  SHF.R.S32.HI R6, RZ, 0x1f, R11 ;  /* 0x0000001fff067819 */ /* 0x000fe4000001140b */
[----:B------:R-:W-:Y:S02]  /*0c60*/  LEA.HI R9, R4, R13, RZ, 0x1 ;  /* 0x0000000d04097211 */ /* 0x000fe400078f08ff */
[----:B------:R-:W-:-:S02]  /*0c70*/  LEA.HI R4, R0, R7, RZ, 0x2 ;  /* 0x0000000700047211 */ /* 0x000fc400078f10ff */
[----:B------:R-:W-:Y:S02]  /*0c80*/  LEA.HI R8, R6, R11, RZ, 0x3 ;  /* 0x0000000b06087211 */ /* 0x000fe400078f18ff */
        /* <DEDUP_REMOVED lines=10> */
[----:B------:R-:W-:Y:S02]  /*0d30*/  LOP3.LUT R14, R14, 0x3ffffc, RZ, 0xc0, !PT ;  /* 0x003ffffc0e0e7812 */ /* 0x000fe400078ec0ff */
[----:B------:R-:W-:Y:S01]  /*0d40*/  SHF.R.S32.HI R0, RZ, 0x5, R0 ;  /* 0x00000005ff007819 */ /* 0x000fe20000011400 */
[----:B------:R-:W-:Y:S01]  /*0d50*/  IMAD.IADD R10, R11, 0x1, -R10 ;  /* 0x000000010b0a7824 */ /* 0x000fe200078e0a0a */
[-C--:B------:R-:W-:Y:S01]  /*0d60*/  LEA.HI R6, R3, R232.reuse, RZ, 0x2 ;  /* 0x000000e803067211 */ /* 0x080fe200078f10ff */
[----:B------:R-:W-:Y:S02]  /*0d70*/  IMAD R15, R216, 0x100, R11 ;  /* 0x00000100d80f7824 */ /* 0x000fe400078e020b */
[----:B------:R-:W-:Y:S02]  /*0d80*/  IMAD.IADD R14, R189, 0x1, -R14 ;  /* 0x00000001bd0e7824 */ /* 0x000fe400078e0a0e */
[----:B------:R-:W-:Y:S01]  /*0d90*/  IMAD R188, R0, 0x10, R9 ;  /* 0x0000001000bc7824 */ /* 0x000fe200078e0209 */
[----:B------:R-:W-:Y:S01]  /*0da0*/  LEA.HI R0, R3, R232, RZ, 0x3 ;  /* 0x000000e803007211 */ /* 0x000fe200078f18ff */
[----:B------:R-:W-:-:S02]  /*0db0*/  IMAD.IADD R12, R13, 0x1, -R12 ;  /* 0x000000010d0c7824 */ /* 0x000fc400078e0a0c */
[----:B------:R-:W-:Y:S01]  /*0dc0*/  IMAD.SHL.U32 R11, R10, 0x40, RZ ;  /* 0x000000400a0b7824 */ /* 0x000fe200078e00ff */
[----:B------:R-:W-:Y:S01]  /*0dd0*/  LEA R15, R14, R15, 0x4 ;  /* 0x0000000f0e0f7211 */ /* 0x000fe200078e20ff */
[----:B------:R-:W-:Y:S01]  /*0de0*/  IMAD.SHL.U32 R12, R12, 0x8, RZ ;  /* 0x000000080c0c7824 */ /* 0x000fe200078e00ff */
[----:B------:R-:W-:Y:S02]  /*0df0*/  LOP3.LUT R3, R0, 0x1ffffff8, RZ, 0xc0, !PT ;  /* 0x1ffffff800037812 */ /* 0x000fe400078ec0ff */
[----:B------:R-:W-:Y:S01]  /*0e00*/  SHF.R.S32.HI R22, RZ, 0x2, R6 ;  /* 0x00000002ff167819 */ /* 0x000fe20000011406 */
[----:B------:R-:W-:Y:S01]  /*0e10*/  IMAD.SHL.U32 R8, R8, 0x40, RZ ;  /* 0x0000004008087824 */ /* 0x000fe200078e00ff */
[----:B------:R-:W-:Y:S01]  /*0e20*/  LOP3.LUT R11, R11, 0x1c0, RZ, 0xc0, !PT ;  /* 0x000001c00b0b7812 */ /* 0x000fe200078ec0ff */
[--C-:B------:R-:W-:Y:S01]  /*0e30*/  IMAD.U32 R231, R15, 0x40, R12.reuse ;  /* 0x000000400fe77824 */ /* 0x100fe200078e000c */
[----:B------:R-:W-:Y:S01]  /*0e40*/  LOP3.LUT R4, R4, 0x7ffffffc, RZ, 0xc0, !PT ;  /* 0x7ffffffc04047812 */ /* 0x000fe200078ec0ff */
[----:B------:R-:W-:Y:S01]  /*0e50*/  IMAD.IADD R3, R232, 0x1, -R3 ;  /* 0x00000001e8037824 */ /* 0x000fe200078e0a03 */
[----:B------:R-:W-:Y:S01]  /*0e60*/  LOP3.LUT R12, R11, 0x8, R12, 0xf8, !PT ;  /* 0x000000080b0c7812 */ /* 0x000fe200078ef80c */
[----:B------:R-:W-:Y:S01]  /*0e70*/  VIADD R234, R22, 0x20 ;  /* 0x0000002016ea7836 */ /* 0x000fe20000000000 */
[----:B------:R-:W-:-:S02]  /*0e80*/  SHF.R.U32.HI R11, RZ, 0x3, R11 ;  /* 0x00000003ff0b7819 */ /* 0x000fc4000001160b */
[----:B------:R-:W-:Y:S01]  /*0e90*/  LOP3.LUT R8, R8, 0x7ffffe00, RZ, 0xc0, !PT ;  /* 0x7ffffe0008087812 */ /* 0x000fe200078ec0ff */
[----:B------:R-:W-:Y:S01]  /*0ea0*/  IMAD.SHL.U32 R187, R3, 0x8, RZ ;  /* 0x0000000803bb7824 */ /* 0x000fe200078e00ff */
[----:B------:R-:W-:Y:S02]  /*0eb0*/  IADD3 R4, R7, -R4, RZ ;  /* 0x8000000407047210 */ /* 0x000fe40007ffe0ff */
[----:B------:R-:W-:Y:S02]  /*0ec0*/  LOP3.LUT R7, R6, 0xfffffffc, RZ, 0xc0, !PT ;  /* 0xfffffffc06077812 */ /* 0x000fe400078ec0ff */
[----:B------:R-:W-:Y:S01]  /*0ed0*/  SHF.R.S32.HI R3, RZ, 0x1f, R234 ;  /* 0x0000001fff037819 */ /* 0x000fe200000114ea */
[----:B------:R-:W-:Y:S01]  /*0ee0*/  IMAD R8, R189, 0x400, R8 ;  /* 0x00000400bd087824 */ /* 0x000fe200078e0208 */
[----:B------:R-:W-:Y:S01]  /*0ef0*/  LOP3.LUT R11, R12, R11, RZ, 0x3c, !PT ;  /* 0x0000000b0c0b7212 */ /* 0x000fe200078e3cff */
[----:B------:R-:W-:Y:S01]  /*0f00*/  IMAD.IADD R214, R232, 0x1, -R7 ;  /* 0x00000001e8d67824 */ /* 0x000fe200078e0a07 */
[----:B------:R-:W-:Y:S01]  /*0f10*/  LEA.HI R3, R3, R234, RZ, 0x3 ;  /* 0x000000ea03037211 */ /* 0x000fe200078f18ff */
[----:B------:R-:W-:Y:S01]  /*0f20*/  IMAD.SHL.U32 R219, R234, 0x40, RZ ;  /* 0x00000040eadb7824 */ /* 0x000fe200078e00ff */
[----:B------:R-:W-:Y:S01]  /*0f30*/  R2P PR, R10, 0x6 ;  /* 0x000000060a007804 */ /* 0x000fe20000000000 */
[----:B------:R-:W-:Y:S01]  /*0f40*/  IMAD.IADD R11, R8, 0x1, R11 ;  /* 0x00000001080b7824 */ /* 0x000fe200078e020b */
[----:B------:R-:W-:Y:S01]  /*0f50*/  SHF.R.S32.HI R9, RZ, 0x1f, R6 ;  /* 0x0000001fff097819 */ /* 0x000fe20000011406 */
[----:B------:R-:W-:Y:S01]  /*0f60*/  IMAD.SHL.U32 R3, R3, 0x40, RZ ;  /* 0x0000004003037824 */ /* 0x000fe200078e00ff */
[----:B------:R-:W-:Y:S01]  /*0f70*/  LEA.HI R5, R5, R216, RZ, 0x1 ;  /* 0x000000d805057211 */ /* 0x000fe200078f08ff */
[----:B------:R-:W-:Y:S01]  /*0f80*/  IMAD R194, R11, 0x2, R2 ;  /* 0x000000020bc27824 */ /* 0x000fe200078e0202 */
[----:B------:R-:W-:Y:S01]  /*0f90*/  LOP3.LUT R219, R219, 0x1c0, RZ, 0xc0, !PT ;  /* 0x000001c0dbdb7812 */ /* 0x000fe200078ec0ff */
[----:B------:R-:W-:Y:S01]  /*0fa0*/  IMAD.MOV.U32 R196, RZ, RZ, 0x20 ;  /* 0x00000020ffc47424 */ /* 0x000fe200078e00ff */
[----:B------:R-:W-:Y:S01]  /*0fb0*/  SHF.R.S32.HI R192, RZ, 0x3, R0 ;  /* 0x00000003ffc07819 */ /* 0x000fe20000011400 */
[----:B------:R-:W-:Y:S01]  /*0fc0*/  VIADD R201, R194, 0x36400 ;  /* 0x00036400c2c97836 */ /* 0x000fe20000000000 */
[----:B------:R-:W-:-:S02]  /*0fd0*/  LEA.HI R9, R9, R22, RZ, 0x3 ;  /* 0x0000001609097211 */ /* 0x000fc400078f18ff */
[----:B------:R-:W-:Y:S02]  /*0fe0*/  LOP3.LUT R5, R5, 0xfffffe, RZ, 0xc0, !PT ;  /* 0x00fffffe05057812 */ /* 0x000fe400078ec0ff */
[----:B------:R-:W-:Y:S02]  /*0ff0*/  SHF.R.U32.HI R233, RZ, 0x3, R219 ;  /* 0x00000003ffe97819 */ /* 0x000fe400000116db */
[----:B------:R-:W-:Y:S02]  /*1000*/  LOP3.LUT R220, R3, 0xfffffe00, RZ, 0xc0, !PT ;  /* 0xfffffe0003dc7812 */ /* 0x000fe400078ec0ff */
[----:B------:R-:W-:Y:S01]  /*1010*/  IADD3 R195, R194, 0x36440, RZ ;  /* 0x00036440c2c37810 */ /* 0x000fe20007ffe0ff */
[----:B------:R-:W-:Y:S01]  /*1020*/  @P2 VIADD R195, R201, 0xffffffc0 ;  /* 0xffffffc0c9c32836 */ /* 0x000fe20000000000 */
[----:B------:R-:W-:Y:S01]  /*1030*/  SEL R196, R196, 0xffffffe0, !P1 ;  /* 0xffffffe0c4c47807 */ /* 0x000fe20004800000 */
[----:B------:R-:W-:Y:S01]  /*1040*/  IMAD.IADD R5, R216, 0x1, -R5 ;  /* 0x00000001d8057824 */ /* 0x000fe200078e0a05 */
[----:B------:R-:W-:Y:S01]  /*1050*/  LOP3.LUT R9, R9, 0xfffffff8, RZ, 0xc0, !PT ;  /* 0xfffffff809097812 */ /* 0x000fe200078ec0ff */
[----:B------:R-:W-:Y:S01]  /*1060*/  IMAD.MOV.U32 R184, RZ, RZ, RZ ;  /* 0x000000ffffb87224 */ /* 0x000fe200078e00ff */
[----:B------:R-:W-:Y:S01]  /*1070*/  CS2R R18, SRZ ;  /* 0x0000000000127805 */ /* 0x000fe2000001ff00 */
[----:B------:R-:W-:Y:S01]  /*1080*/  IMAD.IADD R201, R201, 0x1, R196 ;  /* 0x00000001c9c97824 */ /* 0x000fe200078e02c4 */
[----:B------:R-:W-:Y:S01]  /*1090*/  MOV R212, RZ ;  /* 0x000000ff00d47202 */ /* 0x000fe20000000f00 */
[----:B------:R-:W-:Y:S01]  /*10a0*/  IMAD.MOV.U32 R23, RZ, RZ, RZ ;  /* 0x000000ffff177224 */ /* 0x000fe200078e00ff */
[----:B------:R-:W-:Y:S01]  /*10b0*/  SHF.R.S32.HI R218, RZ, 0x1f, R22 ;  /* 0x0000001fffda7819 */ /* 0x000fe20000011416 */
[----:B------:R-:W-:Y:S01]  /*10c0*/  IMAD.IADD R186, R22, 0x1, -R9 ;  /* 0x0000000116ba7824 */ /* 0x000fe200078e0a09 */
[----:B------:R-:W-:Y:S01]  /*10d0*/  IADD3 R196, R196, R195, RZ ;  /* 0x000000c3c4c47210 */ /* 0x000fe20007ffe0ff */
[----:B------:R-:W-:-:S02]  /*10e0*/  IMAD.SHL.U32 R191, R5, 0x100, RZ ;  /* 0x0000010005bf7824 */ /* 0x000fc400078e00ff */
[----:B------:R-:W-:Y:S01]  /*10f0*/  IMAD.SHL.U32 R190, R4, 0x2, RZ ;  /* 0x0000000204be7824 */ /* 0x000fe200078e00ff */
[----:B--2---:R-:W-:Y:S02]  /*1100*/  LOP3.LUT R185, R16, 0x1, RZ, 0xfc, !PT ;  /* 0x0000000110b97812 */ /* 0x004fe400078efcff */
[----:B------:R-:W-:-:S04]  /*1110*/  SHF.L.U32 R16, R214, 0x3, RZ ;  /* 0x00000003d6107819 */ /* 0x000fc800000006ff */
[----:B------:R-:W-:-:S04]  /*1120*/  LOP3.LUT R0, R219, 0x38, R16, 0xf8, !PT ;  /* 0x00000038db007812 */ /* 0x000fc800078ef810 */
[----:B------:R-:W-:-:S05]  /*1130*/  LOP3.LUT R217, R220, R0, R233, 0xf6, !PT ;  /* 0x00000000dcd97212 */ /* 0x000fca00078ef6e9 */
[----:B------:R-:W-:-:S07]  /*1140*/  IMAD R217, R217, 0x2, R2 ;  /* 0x00000002d9d97824 */ /* 0x000fce00078e0202 */
.L_x_3743:
        /* <DEDUP_REMOVED lines=8> */
[----:B------:R-:W-:Y:S01]  /*11d0*/  ISETP.NE.U32.AND P1, PT, RZ, UR8, PT ;  /* 0x00000008ff007c0c */ /* 0x000fe2000bf25070 */
[----:B------:R-:W-:Y:S01]  /*11e0*/  IMAD.MOV.U32 R33, RZ, RZ, RZ ;  /* 0x000000ffff217224 */ /* 0x000fe200078e00ff */
[----:B------:R-:W-:Y:S02]  /*11f0*/  ISETP.NE.AND.EX P2, PT, RZ, UR5, PT, P2 ;  /* 0x00000005ff007c0c */ /* 0x000fe4000bf45320 */
[----:B------:R-:W-:Y:S02]  /*1200*/  ISETP.NE.AND.EX P1, PT, RZ, UR9, PT, P1 ;  /* 0x00000009ff007c0c */ /* 0x000fe4000bf25310 */
[----:B------:R-:W-:-:S04]  /*1210*/  ISETP.NE.U32.AND P0, PT, RZ, UR6, PT ;  /* 0x00000006ff007c0c */ /* 0x000fc8000bf05070 */
        /* <DEDUP_REMOVED lines=39> */
.L_x_3627:
[----:B------:R-:W-:Y:S02]  /*1490*/  IMAD.U32 R24, RZ, RZ, UR5 ;  /* 0x00000005ff187e24 */ /* 0x000fe4000f8e00ff */
[----:B------:R-:W-:Y:S01]  /*14a0*/  IMAD.U32 R28, RZ, RZ, UR4 ;  /* 0x00000004ff1c7e24 */ /* 0x000fe2000f8e00ff */
[----:B------:R-:W-:Y:S06]  /*14b0*/  @!P2 BRA `(.L_x_3628) ;  /* 0x000000000010a947 */ /* 0x000fec0003800000 */
[----:B------:R-:W-:-:S04]  /*14c0*/  IADD3 R4, P0, R209, UR8, RZ ;  /* 0x00000008d1047c10 */ /* 0x000fc8000ff1e0ff */
[----:B------:R-:W-:-:S05]  /*14d0*/  IADD3.X R5, R210, UR9, RZ, P0, !PT ;  /* 0x00000009d2057c10 */ /* 0x000fca00087fe4ff */
[----:B------:R0:W5:Y:S01]  /*14e0*/  LDG.E R28, desc[UR54][R4.64] ;  /* 0x00000036041c7981 */ /* 0x000162000c1e1900 */
[----:B------:R-:W-:Y:S05]  /*14f0*/  BRA `(.L_x_3629) ;  /* 0x0000000000107947 */ /* 0x000fea0003800000 */
.L_x_3628:
[----:B------:R-:W-:Y:S05]  /*1500*/  @!P0 BRA `(.L_x_3629) ;  /* 0x00000000000c8947 */ /* 0x000fea0003800000 */
[----:B------:R-:W2:Y:S04]  /*1510*/  LDG.E R5, desc[UR54][R8.64] ;  /* 0x0000003608057981 */ /* 0x000ea8000c1e1900 */
[----:B------:R-:W2:Y:S02]  /*1520*/  LDG.E R28, desc[UR54][R8.64+0x4] ;  /* 0x00000436081c7981 */ /* 0x000ea4000c1e1900 */
[----:B--2---:R-:W-:-:S07]  /*1530*/  IMAD.IADD R28, R28, 0x1, -R5 ;  /* 0x000000011c1c7824 */ /* 0x004fce00078e0a05 */
.L_x_3629:
        /* <DEDUP_REMOVED lines=17> */
[----:B--2---:R-:W-:-:S04]  /*1650*/  @P0 IMAD.IADD R24, R9, 0x1, -R0 ;  /* 0x0000000109180824 */ /* 0x004fc800078e0a00 */
        /* <DEDUP_REMOVED lines=37> */
.L_x_3632:
[----:B------:R-:W-:Y:S05]  /*18b0*/  BSYNC B6 ;  /* 0x0000000000067941 */ /* 0x000fea0003800000 */
.L_x_3631:
        /* <DEDUP_REMOVED lines=20> */
.L_x_3634:
[----:B------:R-:W-:Y:S05]  /*1a00*/  BSYNC B6 ;  /* 0x0000000000067941 */ /* 0x000fea0003800000 */
.L_x_3633:
        /* <DEDUP_REMOVED lines=27> */
[----:B------:R-:W-:-:S02]  /*1bc0*/  VIADD R82, R16, 0x20 ;  /* 0x0000002010527836 */ /* 0x000fc40000000000 */
[----:B------:R-:W-:Y:S01]  /*1bd0*/  IMAD.SHL.U32 R53, R34, 0x40, RZ ;  /* 0x0000004022357824 */ /* 0x000fe200078e00ff */
[----:B---3--:R-:W-:Y:S01]  /*1be0*/  ISETP.GE.AND P2, PT, R16, R49, PT ;  /* 0x000000311000720c */ /* 0x008fe20003f46270 */
[C---:B------:R-:W-:Y:S01]  /*1bf0*/  IMAD.SHL.U32 R64, R49.reuse, 0x2, RZ ;  /* 0x0000000231407824 */ /* 0x040fe200078e00ff */
[----:B------:R-:W-:Y:S01]  /*1c00*/  SHF.R.U32.HI R62, RZ, 0x3, R61 ;  /* 0x00000003ff3e7819 */ /* 0x000fe2000001163d */
[----:B------:R-:W2:Y:S01]  /*1c10*/  @P0 LDC R3, c[0x0][0x42c] ;  /* 0x00010b00ff030b82 */ /* 0x000ea20000000800 */
[----:B------:R-:W-:Y:S02]  /*1c20*/  SEL R13, R49, RZ, P2 ;  /* 0x000000ff310d7207 */ /* 0x000fe40001000000 */
[----:B------:R-:W-:-:S03]  /*1c30*/  P2R R74, PR, RZ, 0x4 ;  /* 0x00000004ff4a7803 */ /* 0x000fc60000000000 */
        /* <DEDUP_REMOVED lines=10> */
[----:B--2---:R-:W-:-:S04]  /*1ce0*/  @P0 IMAD.HI.U32 R0, R26, R3, RZ ;  /* 0x000000031a000227 */ /* 0x004fc800078e00ff */
[----:B------:R-:W-:Y:S01]  /*1cf0*/  IMAD R3, R33, R35, R6 ;  /* 0x0000002321037224 */ /* 0x000fe200078e0206 */
[----:B0-----:R-:W-:-:S03]  /*1d00*/  @P0 SHF.R.U32.HI R26, RZ, R7, R0 ;  /* 0x00000007ff1a0219 */ /* 0x001fc60000011600 */
[----:B------:R-:W-:Y:S01]  /*1d10*/  IMAD.IADD R5, R5, 0x1, R3 ;  /* 0x0000000105057824 */ /* 0x000fe200078e0203 */
        /* <DEDUP_REMOVED lines=28> */
[-C--:B------:R-:W-:Y:S01]  /*1ee0*/  IMAD R4, R218, R56.reuse, RZ ;  /* 0x00000038da047224 */ /* 0x080fe200078e02ff */
[----:B------:R-:W-:Y:S01]  /*1ef0*/  ISETP.GE.AND P4, PT, R16, UR4, PT ;  /* 0x0000000410007c0c */ /* 0x000fe2000bf86270 */
[----:B------:R-:W-:Y:S01]  /*1f00*/  IMAD R77, R9, UR5, R8 ;  /* 0x00000005094d7c24 */ /* 0x000fe2000f8e0208 */
[----:B------:R-:W-:Y:S01]  /*1f10*/  IADD3.X R26, R0, R5, R11, P0, !PT ;  /* 0x00000005001a7210 */ /* 0x000fe200007fe40b */
[C---:B------:R-:W-:Y:S01]  /*1f20*/  IMAD R21, R22.reuse, R57, R4 ;  /* 0x0000003916157224 */ /* 0x040fe200078e0204 */
[C---:B------:R-:W-:Y:S01]  /*1f30*/  IADD3 R48, P0, R22.reuse, R33, RZ ;  /* 0x0000002116307210 */ /* 0x040fe20007f1e0ff */
[----:B------:R-:W-:Y:S01]  /*1f40*/  IMAD.WIDE.U32 R8, R22, R56, R16 ;  /* 0x0000003816087225 */ /* 0x000fe200078e0010 */
[----:B------:R-:W-:-:S03]  /*1f50*/  ISETP.GE.AND P3, PT, R82, UR4, PT ;  /* 0x0000000452007c0c */ /* 0x000fc6000bf66270 */
[----:B------:R-:W-:-:S04]  /*1f60*/  IMAD.WIDE.U32 R4, R22, R56, R42 ;  /* 0x0000003816047225 */ /* 0x000fc800078e002a */
[----:B------:R-:W-:Y:S02]  /*1f70*/  IMAD.IADD R9, R21, 0x1, R9 ;  /* 0x0000000115097824 */ /* 0x000fe400078e0209 */
[----:B------:R-:W-:Y:S01]  /*1f80*/  IMAD.IADD R5, R5, 0x1, R21 ;  /* 0x0000000105057824 */ /* 0x000fe200078e0215 */
[----:B-----5:R-:W-:Y:S01]  /*1f90*/  SHF.R.S32.HI R21, RZ, 0x1f, R27 ;  /* 0x0000001fff157819 */ /* 0x020fe2000001141b */
[-C--:B------:R-:W-:Y:S02]  /*1fa0*/  IMAD R6, R218, R46.reuse, RZ ;  /* 0x0000002eda067224 */ /* 0x080fe400078e02ff */
[----:B------:R-:W-:-:S04]  /*1fb0*/  IMAD.WIDE.U32 R10, R22, R46, R16 ;  /* 0x0000002e160a7225 */ /* 0x000fc800078e0010 */
[C---:B------:R-:W-:Y:S02]  /*1fc0*/  IMAD R29, R22.reuse, R47, R6 ;  /* 0x0000002f161d7224 */ /* 0x040fe400078e0206 */
[----:B------:R-:W-:Y:S02]  /*1fd0*/  IMAD R12, R21, R56, RZ ;  /* 0x00000038150c7224 */ /* 0x000fe400078e02ff */
[----:B------:R-:W-:Y:S01]  /*1fe0*/  IMAD.WIDE.U32 R6, R22, R46, R42 ;  /* 0x0000002e16067225 */ /* 0x000fe200078e002a */
[----:B------:R-:W-:-:S03]  /*1ff0*/  IADD3 R11, R29, R11, RZ ;  /* 0x0000000b1d0b7210 */ /* 0x000fc60007ffe0ff */
        /* <DEDUP_REMOVED lines=11> */
[----:B------:R-:W-:Y:S02]  /*20b0*/  LOP3.LUT R66, R5, R62, RZ, 0x3c, !PT ;  /* 0x0000003e05427212 */ /* 0x000fe400078e3cff */
[----:B------:R-:W-:Y:S01]  /*20c0*/  LOP3.LUT R5, R61, 0x38, R50, 0xf8, !PT ;  /* 0x000000383d057812 */ /* 0x000fe200078ef832 */
[----:B------:R-:W-:Y:S01]  /*20d0*/  IMAD.IADD R69, R73, 0x1, R29 ;  /* 0x0000000149457824 */ /* 0x000fe200078e021d */
[----:B------:R-:W-:Y:S01]  /*20e0*/  LEA R66, R189, R66, 0x9 ;  /* 0x00000042bd427211 */ /* 0x000fe200078e48ff */
[----:B------:R-:W-:Y:S01]  /*20f0*/  IMAD.SHL.U32 R56, R56, 0x40, RZ ;  /* 0x0000004038387824 */ /* 0x000fe200078e00ff */
[----:B------:R-:W-:Y:S01]  /*2100*/  LOP3.LUT R70, R5, R62, RZ, 0x3c, !PT ;  /* 0x0000003e05467212 */ /* 0x000fe200078e3cff */
[----:B------:R-:W-:Y:S02]  /*2110*/  IMAD.X R49, R218, 0x1, R15, P0 ;  /* 0x00000001da317824 */ /* 0x000fe400000e060f */
[----:B------:R-:W-:Y:S01]  /*2120*/  IMAD.IADD R67, R13, 0x1, R39 ;  /* 0x000000010d437824 */ /* 0x000fe200078e0227 */
[----:B------:R-:W-:Y:S01]  /*2130*/  LEA R70, R189, R70, 0x9 ;  /* 0x00000046bd467211 */ /* 0x000fe200078e48ff */
[----:B------:R-:W-:-:S02]  /*2140*/  IMAD.IADD R68, R37, 0x1, R13 ;  /* 0x0000000125447824 */ /* 0x000fc400078e020d */
[----:B------:R-:W-:Y:S02]  /*2150*/  IMAD.IADD R73, R21, 0x1, R73 ;  /* 0x0000000115497824 */ /* 0x000fe400078e0249 */
[----:B-1-3--:R-:W-:-:S07]  /*2160*/  IMAD.IADD R77, R41, 0x1, R77 ;  /* 0x00000001294d7824 */ /* 0x00afce00078e024d */
.L_x_3664:
[----:B------:R-:W-:Y:S01]  /*2170*/  VIADD R51, R51, 0xffffffff ;  /* 0xffffffff33337836 */ /* 0x000fe20000000000 */
[----:B------:R-:W-:Y:S05]  /*2180*/  YIELD ;  /* 0x0000000000007946 */ /* 0x000fea0003800000 */
[----:B------:R-:W-:Y:S01]  /*2190*/  SHF.R.S32.HI R58, RZ, 0x1f, R51 ;  /* 0x0000001fff3a7819 */ /* 0x000fe20000011433 */
[-C--:B-1----:R-:W-:Y:S01]  /*21a0*/  IMAD R4, R52, R51.reuse, RZ ;  /* 0x0000003334047224 */ /* 0x082fe200078e02ff */
[----:B------:R-:W-:Y:S01]  /*21b0*/  BSSY B0, `(.L_x_3635) ;  /* 0x000017a000007945 */ /* 0x000fe20003800000 */
[----:B---3--:R-:W-:Y:S01]  /*21c0*/  IMAD.WIDE.U32 R14, R53, R51, RZ ;  /* 0x00000033350e7225 */ /* 0x008fe200078e00ff */
[----:B------:R-:W-:-:S03]  /*21d0*/  ISETP.GT.AND P2, PT, R51, R31, PT ;  /* 0x0000001f3300720c */ /* 0x000fc60003f44270 */
[----:B------:R-:W-:Y:S01]  /*21e0*/  IMAD R5, R58, R53, R4 ;  /* 0x000000353a057224 */ /* 0x000fe200078e0204 */
[----:B------:R-:W-:Y:S01]  /*21f0*/  IADD3 R4, P0, R3, R14, RZ ;  /* 0x0000000e03047210 */ /* 0x000fe20007f1e0ff */
[----:B--2---:R-:W-:Y:S02]  /*2200*/  IMAD.SHL.U32 R33, R19, 0x1000, RZ ;  /* 0x0000100013217824 */ /* 0x004fe400078e00ff */
[----:B------:R-:W-:Y:S01]  /*2210*/  IMAD.IADD R79, R15, 0x1, R5 ;  /* 0x000000010f4f7824 */ /* 0x000fe200078e0205 */
[----:B0-----:R-:W-:Y:S01]  /*2220*/  LEA R12, P1, R4, R46, 0x1 ;  /* 0x0000002e040c7211 */ /* 0x001fe200078208ff */
[----:B------:R-:W-:-:S03]  /*2230*/  IMAD.IADD R5, R66, 0x1, R33 ;  /* 0x0000000142057824 */ /* 0x000fc600078e0221 */
[----:B------:R-:W-:Y:S01]  /*2240*/  IADD3.X R6, R79, R26, RZ, P0, !PT ;  /* 0x0000001a4f067210 */ /* 0x000fe200007fe4ff */
[----:B------:R-:W-:Y:S01]  /*2250*/  IMAD R32, R5, 0x2, R2 ;  /* 0x0000000205207824 */ /* 0x000fe200078e0202 */
[----:B------:R-:W-:Y:S02]  /*2260*/  ISETP.GE.AND P0, PT, R63, 0x1, PT ;  /* 0x000000013f00780c */ /* 0x000fe40003f06270 */
[----:B------:R-:W-:-:S11]  /*2270*/  LEA.HI.X R13, R4, R47, R6, 0x1, P1 ;  /* 0x0000002f040d7211 */ /* 0x000fd600008f0c06 */
[----:B------:R-:W-:Y:S05]  /*2280*/  @!P0 BRA `(.L_x_3636) ;  /* 0x0000001400508947 */ /* 0x000fea0003800000 */
        /* <DEDUP_REMOVED lines=38> */
.L_x_3639:
[----:B------:R-:W-:Y:S05]  /*24f0*/  BSYNC B1 ;  /* 0x0000000000017941 */ /* 0x000fea0003800000 */
.L_x_3638:
[----:B------:R-:W-:Y:S01]  /*2500*/  ISETP.NE.AND P0, PT, R185, 0x3, PT ;  /* 0x00000003b900780c */ /* 0x000fe20003f05270 */
[----:B-----5:R-:W-:Y:S01]  /*2510*/  IMAD.MOV.U32 R4, RZ, RZ, R8 ;  /* 0x000000ffff047224 */ /* 0x020fe200078e0008 */
[----:B0-----:R-:W-:Y:S01]  /*2520*/  MOV R6, R34 ;  /* 0x0000002200067202 */ /* 0x001fe20000000f00 */
        /* <DEDUP_REMOVED lines=8> */
[----:B------:R-:W-:Y:S02]  /*25b0*/  PRMT R84, R4, 0x5410, R5 ;  /* 0x0000541004547816 */ /* 0x000fe40000000005 */
[----:B------:R-:W-:Y:S01]  /*25c0*/  PRMT R83, R6, 0x5410, R7 ;  /* 0x0000541006537816 */ /* 0x000fe20000000007 */
[----:B------:R-:W-:Y:S06]  /*25d0*/  @!P0 BRA `(.L_x_3640) ;  /* 0x0000000000048947 */ /* 0x000fec0003800000 */
[----:B------:R-:W-:Y:S01]  /*25e0*/  BPT.TRAP 0x1 ;  /* 0x000000040000795c */ /* 0x000fe20000300000 */
.L_x_3640:
[----:B------:R-:W-:Y:S01]  /*25f0*/  IMAD R72, R19, 0x8, R2 ;  /* 0x0000000813487824 */ /* 0x000fe200078e0202 */
[----:B------:R-:W-:Y:S01]  /*2600*/  SHF.L.U32 R59, R184, 0x1f, RZ ;  /* 0x0000001fb83b7819 */ /* 0x000fe200000006ff */
[----:B------:R-:W-:Y:S03]  /*2610*/  BSSY B1, `(.L_x_3641) ;  /* 0x0000003000017945 */ /* 0x000fe60003800000 */
[----:B------:R-:W0:Y:S02]  /*2620*/  SYNCS.PHASECHK.TRANS64.TRYWAIT P5, [R72+URZ+0x38890], R59 ;  /* 0x0388903b480075a7 */ /* 0x000e2400080a017f */
[----:B0-----:R-:W-:Y:S05]  /*2630*/  @!P5 BRA `(.L_x_3642) ;  /* 0x0000015800d0d947 */ /* 0x001fea0003800000 */
.L_x_3843:
[----:B------:R-:W-:Y:S05]  /*2640*/  BSYNC B1 ;  /* 0x0000000000017941 */ /* 0x000fea0003800000 */
.L_x_3641:
        /* <DEDUP_REMOVED lines=10> */
[----:B--2---:R-:W-:Y:S01]  /*26f0*/  IMAD.MOV.U32 R14, RZ, RZ, R6 ;  /* 0x000000ffff0e7224 */ /* 0x004fe200078e0006 */
[----:B------:R-:W-:Y:S01]  /*2700*/  SHF.R.U32.HI R58, RZ, 0x10, R15 ;  /* 0x00000010ff3a7819 */ /* 0x000fe2000001160f */
[----:B------:R-:W-:Y:S02]  /*2710*/  HADD2.F32 R6, -RZ, R5.H1_H1 ;  /* 0x30000005ff067230 */ /* 0x000fe40000004100 */
[----:B------:R-:W-:Y:S02]  /*2720*/  HADD2.F32 R35, -RZ, R35.H0_H0 ;  /* 0x20000023ff237230 */ /* 0x000fe40000004100 */
        /* <DEDUP_REMOVED lines=9> */
[-C--:B------:R-:W-:Y:S01]  /*27c0*/  FFMA.FTZ R76, R5, R32.reuse, -R76 ;  /* 0x00000020054c7223 */ /* 0x080fe2000001084c */
[----:B------:R-:W-:Y:S01]  /*27d0*/  FFMA.FTZ R81, R6, R32, R35 ;  /* 0x0000002006517223 */ /* 0x000fe20000010023 */
[C---:B------:R-:W-:Y:S01]  /*27e0*/  FMUL.FTZ R58, R7.reuse, R58 ;  /* 0x0000003a073a7220 */ /* 0x040fe20000410000 */
[--C-:B------:R-:W-:Y:S02]  /*27f0*/  HADD2.F32 R32, -RZ, R83.reuse.H0_H0 ;  /* 0x20000053ff207230 */ /* 0x100fe40000004100 */
[-C--:B------:R-:W-:Y:S01]  /*2800*/  FFMA.FTZ R78, R7, R34.reuse, -R78 ;  /* 0x00000022074e7223 */ /* 0x080fe2000001084e */
[----:B------:R-:W-:Y:S02]  /*2810*/  HADD2.F32 R35, -RZ, R83.H1_H1 ;  /* 0x30000053ff237230 */ /* 0x000fe40000004100 */
[----:B------:R-:W-:Y:S01]  /*2820*/  FFMA.FTZ R85, R15, R34, R58 ;  /* 0x000000220f557223 */ /* 0x000fe2000001003a */
[----:B------:R-:W-:Y:S02]  /*2830*/  HADD2.F32 R5, -RZ, R4.H1_H1 ;  /* 0x30000004ff057230 */ /* 0x000fe40000004100 */
[----:B------:R-:W-:-:S02]  /*2840*/  HADD2.F32 R6, -RZ, R14.H1_H1 ;  /* 0x3000000eff067230 */ /* 0x000fc40000004100 */
[----:B------:R-:W-:Y:S02]  /*2850*/  HADD2.F32 R4, -RZ, R4.H0_H0 ;  /* 0x20000004ff047230 */ /* 0x000fe40000004100 */
[----:B------:R-:W-:Y:S02]  /*2860*/  HADD2.F32 R14, -RZ, R14.H0_H0 ;  /* 0x2000000eff0e7230 */ /* 0x000fe40000004100 */
[-C--:B------:R-:W-:Y:S01]  /*2870*/  FMUL.FTZ R83, R6, R35.reuse ;  /* 0x0000002306537220 */ /* 0x080fe20000410000 */
[--C-:B------:R-:W-:Y:S02]  /*2880*/  HADD2.F32 R7, -RZ, R79.reuse.H0_H0 ;  /* 0x2000004fff077230 */ /* 0x100fe40000004100 */
[----:B------:R-:W-:Y:S02]  /*2890*/  HADD2.F32 R15, -RZ, R79.H1_H1 ;  /* 0x3000004fff0f7230 */ /* 0x000fe40000004100 */
[-C--:B------:R-:W-:Y:S01]  /*28a0*/  FMUL.FTZ R79, R5, R32.reuse ;  /* 0x00000020054f7220 */ /* 0x080fe20000410000 */
[----:B------:R-:W-:Y:S01]  /*28b0*/  FMUL.FTZ R32, R4, R32 ;  /* 0x0000002004207220 */ /* 0x000fe20000410000 */
[----:B------:R-:W-:-:S02]  /*28c0*/  FMUL.FTZ R35, R14, R35 ;  /* 0x000000230e237220 */ /* 0x000fc40000410000 */
[-C--:B------:R-:W-:Y:S01]  /*28d0*/  FFMA.FTZ R79, R4, R7.reuse, -R79 ;  /* 0x00000007044f7223 */ /* 0x080fe2000001084f */
[----:B------:R-:W-:Y:S01]  /*28e0*/  FFMA.FTZ R32, R5, R7, R32 ;  /* 0x0000000705207223 */ /* 0x000fe20000010020 */
[-C--:B------:R-:W-:Y:S01]  /*28f0*/  FFMA.FTZ R83, R14, R15.reuse, -R83 ;  /* 0x0000000f0e537223 */ /* 0x080fe20000010853 */
[----:B------:R-:W-:Y:S01]  /*2900*/  FFMA.FTZ R6, R6, R15, R35 ;  /* 0x0000000f06067223 */ /* 0x000fe20000010023 */
[----:B------:R-:W-:Y:S02]  /*2910*/  F2FP.F16.F32.PACK_AB R5, R81, R76 ;  /* 0x0000004c5105723e */ /* 0x000fe400000000ff */
[----:B------:R-:W-:Y:S02]  /*2920*/  F2FP.F16.F32.PACK_AB R7, R85, R78 ;  /* 0x0000004e5507723e */ /* 0x000fe400000000ff */
[----:B------:R-:W-:Y:S02]  /*2930*/  F2FP.F16.F32.PACK_AB R4, R32, R79 ;  /* 0x0000004f2004723e */ /* 0x000fe400000000ff */
[----:B------:R-:W-:-:S07]  /*2940*/  F2FP.F16.F32.PACK_AB R6, R6, R83 ;  /* 0x000000530606723e */ /* 0x000fce00000000ff */
.L_x_3647:
[----:B------:R-:W-:Y:S05]  /*2950*/  BSYNC B2 ;  /* 0x0000000000027941 */ /* 0x000fea0003800000 */
.L_x_3646:
[----:B--2---:R1:W-:Y:S02]  /*2960*/  STG.E.128 desc[UR54][R12.64], R4 ;  /* 0x000000040c007986 */ /* 0x0043e4000c101d36 */
.L_x_3645:
[----:B------:R-:W-:Y:S05]  /*2970*/  BSYNC B1 ;  /* 0x0000000000017941 */ /* 0x000fea0003800000 */
.L_x_3644:
[----:B------:R-:W-:Y:S05]  /*2980*/  @P3 BRA `(.L_x_3643) ;  /* 0x0000000c00f03947 */ /* 0x000fea0003800000 */
[----:B-1----:R-:W-:Y:S01]  /*2990*/  IMAD.MOV.U32 R4, RZ, RZ, 0x20 ;  /* 0x00000020ff047424 */ /* 0x002fe200078e00ff */
[----:B------:R-:W-:Y:S01]  /*29a0*/  LOP3.LUT P5, RZ, R186, 0x4, RZ, 0xc0, !PT ;  /* 0x00000004baff7812 */ /* 0x000fe200078ac0ff */
[----:B------:R-:W-:Y:S01]  /*29b0*/  BSSY B1, `(.L_x_3648) ;  /* 0x0000031000017945 */ /* 0x000fe20003800000 */
[----:B------:R-:W-:Y:S02]  /*29c0*/  IADD3 R14, R42, 0x10, RZ ;  /* 0x000000102a0e7810 */ /* 0x000fe40007ffe0ff */
[----:B------:R-:W-:Y:S02]  /*29d0*/  SEL R4, R4, 0xffffffe0, !P5 ;  /* 0xffffffe004047807 */ /* 0x000fe40006800000 */
[----:B------:R-:W-:Y:S02]  /*29e0*/  ISETP.GE.AND P5, PT, R14, R63, PT ;  /* 0x0000003f0e00720c */ /* 0x000fe40003fa6270 */
[----:B------:R-:W-:-:S05]  /*29f0*/  IADD3 R33, R4, R66, R33 ;  /* 0x0000004204217210 */ /* 0x000fca0007ffe021 */
[----:B------:R-:W-:-:S06]  /*2a00*/  IMAD R4, R33, 0x2, R2 ;  /* 0x0000000221047824 */ /* 0x000fcc00078e0202 */
[----:B------:R-:W1:Y:S01]  /*2a10*/  LDS.128 R4, [R4+0x22400] ;  /* 0x0224000004047984 */ /* 0x000e620000000c00 */
[----:B------:R-:W-:Y:S05]  /*2a20*/  @P5 BRA `(.L_x_3649) ;  /* 0x0000000000a45947 */ /* 0x000fea0003800000 */
[--C-:B------:R-:W-:Y:S01]  /*2a30*/  SHF.R.U64 R15, R8, 0x10, R9.reuse ;  /* 0x00000010080f7819 */ /* 0x100fe20000001209 */
[----:B-1----:R-:W-:Y:S01]  /*2a40*/  IMAD.MOV.U32 R8, RZ, RZ, R6 ;  /* 0x000000ffff087224 */ /* 0x002fe200078e0006 */
        /* <DEDUP_REMOVED lines=39> */
.L_x_3649:
[----:B------:R-:W-:Y:S05]  /*2cc0*/  BSYNC B1 ;  /* 0x0000000000017941 */ /* 0x000fea0003800000 */
.L_x_3648:
[----:B-1----:R1:W-:Y:S01]  /*2cd0*/  STG.E.128 desc[UR54][R12.64+0x40], R4 ;  /* 0x000040040c007986 */ /* 0x0023e2000c101d36 */
[----:B------:R-:W-:Y:S05]  /*2ce0*/  BRA `(.L_x_3643) ;  /* 0x0000000c00187947 */ /* 0x000fea0003800000 */
.L_x_3637:
        /* <DEDUP_REMOVED lines=27> */
[----:B--2---:R-:W-:Y:S02]  /*2ea0*/  IMAD.MOV.U32 R32, RZ, RZ, R4 ;  /* 0x000000ffff207224 */ /* 0x004fe400078e0004 */
[----:B------:R-:W-:Y:S02]  /*2eb0*/  IMAD.MOV.U32 R59, RZ, RZ, R6 ;  /* 0x000000ffff3b7224 */ /* 0x000fe400078e0006 */
[----:B------:R-:W-:Y:S02]  /*2ec0*/  IMAD.MOV.U32 R58, RZ, RZ, R5 ;  /* 0x000000ffff3a7224 */ /* 0x000fe400078e0005 */
[----:B------:R-:W-:Y:S01]  /*2ed0*/  IMAD.MOV.U32 R72, RZ, RZ, R7 ;  /* 0x000000ffff487224 */ /* 0x000fe200078e0007 */
[----:B------:R-:W-:Y:S01]  /*2ee0*/  PRMT R95, R32, 0x5410, R59 ;  /* 0x00005410205f7816 */ /* 0x000fe2000000003b */
[----:B---3--:R-:W-:Y:S01]  /*2ef0*/  IMAD.MOV.U32 R13, RZ, RZ, R9 ;  /* 0x000000ffff0d7224 */ /* 0x008fe200078e0009 */
        /* <DEDUP_REMOVED lines=10> */
.L_x_3650:
[----:B------:R-:W-:Y:S01]  /*2fa0*/  IMAD R72, R19, 0x8, R2 ;  /* 0x0000000813487824 */ /* 0x000fe200078e0202 */
[----:B------:R-:W-:Y:S01]  /*2fb0*/  SHF.L.U32 R59, R184, 0x1f, RZ ;  /* 0x0000001fb83b7819 */ /* 0x000fe200000006ff */
[----:B------:R-:W-:Y:S03]  /*2fc0*/  BSSY B1, `(.L_x_3651) ;  /* 0x0000003000017945 */ /* 0x000fe60003800000 */
[----:B------:R-:W0:Y:S02]  /*2fd0*/  SYNCS.PHASECHK.TRANS64.TRYWAIT P5, [R72+URZ+0x38890], R59 ;  /* 0x0388903b480075a7 */ /* 0x000e2400080a017f */
[----:B0-----:R-:W-:Y:S05]  /*2fe0*/  @!P5 BRA `(.L_x_3652) ;  /* 0x000001500078d947 */ /* 0x001fea0003800000 */
.L_x_3844:
[----:B------:R-:W-:Y:S05]  /*2ff0*/  BSYNC B1 ;  /* 0x0000000000017941 */ /* 0x000fea0003800000 */
.L_x_3651:
[----:B------:R-:W-:Y:S01]  /*3000*/  ISETP.GE.OR P5, PT, R16, R65, P1 ;  /* 0x000000411000720c */ /* 0x000fe20000fa6670 */
[----:B------:R-:W-:Y:S01]  /*3010*/  ULDC.64 UR4, c[0x0][0x2f0] ;  /* 0x0000bc0000047ab9 */ /* 0x000fe20000000a00 */
[----:B------:R-:W-:Y:S01]  /*3020*/  MOV R78, R14 ;  /* 0x0000000e004e7202 */ /* 0x000fe20000000f00 */
[----:B------:R-:W-:-:S04]  /*3030*/  IMAD R13, R218, UR4, RZ ;  /* 0x00000004da0d7c24 */ /* 0x000fc8000f8e02ff */
[----:B------:R-:W-:-:S04]  /*3040*/  IMAD.WIDE.U32 R78, R22, UR4, R78 ;  /* 0x00000004164e7c25 */ /* 0x000fc8000f8e004e */
[----:B------:R-:W-:Y:S02]  /*3050*/  IMAD R13, R22, UR5, R13 ;  /* 0x00000005160d7c24 */ /* 0x000fe4000f8e020d */
[----:B------:R-:W-:Y:S05]  /*3060*/  @P5 BRA `(.L_x_3643) ;  /* 0x0000000800385947 */ /* 0x000fea0003800000 */
[----:B------:R-:W-:Y:S01]  /*3070*/  IMAD.IADD R93, R13, 0x1, R79 ;  /* 0x000000010d5d7824 */ /* 0x000fe200078e024f */
[----:B------:R-:W-:Y:S01]  /*3080*/  IADD3 R12, P5, P6, R44, R78, R71 ;  /* 0x0000004e2c0c7210 */ /* 0x000fe20007ebe047 */
[----:B------:R-:W-:Y:S03]  /*3090*/  BSSY B1, `(.L_x_3653) ;  /* 0x0000069000017945 */ /* 0x000fe60003800000 */
[----:B------:R-:W-:Y:S02]  /*30a0*/  IADD3.X R13, R0, R93, R75, P5, P6 ;  /* 0x0000005d000d7210 */ /* 0x000fe40002fec44b */
[C---:B------:R-:W-:Y:S02]  /*30b0*/  LEA R80, P5, R12.reuse, R46, 0x1 ;  /* 0x0000002e0c507211 */ /* 0x040fe400078a08ff */
[----:B------:R-:W-:Y:S02]  /*30c0*/  ISETP.NE.AND P6, PT, R35, RZ, PT ;  /* 0x000000ff2300720c */ /* 0x000fe40003fc5270 */
[----:B------:R-:W-:Y:S01]  /*30d0*/  LEA.HI.X R81, R12, R47, R13, 0x1, P5 ;  /* 0x0000002f0c517211 */ /* 0x000fe200028f0c0d */
[----:B------:R-:W-:Y:S01]  /*30e0*/  IMAD.IADD R13, R65, 0x1, -R64 ;  /* 0x00000001410d7824 */ /* 0x000fe200078e0a40 */
[----:B------:R-:W-:-:S04]  /*30f0*/  ISETP.NE.AND P5, PT, R74, RZ, PT ;  /* 0x000000ff4a00720c */ /* 0x000fc80003fa5270 */
[----:B------:R-:W-:-:S04]  /*3100*/  SEL R13, R64, R13, !P5 ;  /* 0x0000000d400d7207 */ /* 0x000fc80006800000 */
[----:B------:R-:W-:-:S04]  /*3110*/  SHF.R.S32.HI R12, RZ, 0x1f, R13 ;  /* 0x0000001fff0c7819 */ /* 0x000fc8000001140d */
[----:B------:R-:W-:-:S04]  /*3120*/  LEA.HI R12, R12, R13, RZ, 0x4 ;  /* 0x0000000d0c0c7211 */ /* 0x000fc800078f20ff */
[----:B------:R-:W-:-:S04]  /*3130*/  SHF.R.S32.HI R13, RZ, 0x4, R12 ;  /* 0x00000004ff0d7819 */ /* 0x000fc8000001140c */
[----:B------:R-:W-:-:S05]  /*3140*/  LEA.HI.SX32 R13, R50, R13, 0x1d ;  /* 0x0000000d320d7211 */ /* 0x000fca00078feaff */
[----:B------:R-:W-:-:S05]  /*3150*/  IMAD.SHL.U32 R58, R13, 0x8, RZ ;  /* 0x000000080d3a7824 */ /* 0x000fca00078e00ff */
[----:B------:R-:W-:-:S04]  /*3160*/  LOP3.LUT R13, R61, 0x38, R58, 0xf8, !PT ;  /* 0x000000383d0d7812 */ /* 0x000fc800078ef83a */
[----:B------:R-:W-:Y:S02]  /*3170*/  LOP3.LUT R12, R13, R62, RZ, 0x3c, !PT ;  /* 0x0000003e0d0c7212 */ /* 0x000fe400078e3cff */
[----:B------:R-:W-:-:S03]  /*3180*/  IADD3 R13, R70, R33, RZ ;  /* 0x00000021460d7210 */ /* 0x000fc60007ffe0ff */
[----:B------:R-:W-:Y:S02]  /*3190*/  IMAD R12, R189, 0x200, R12 ;  /* 0x00000200bd0c7824 */ /* 0x000fe400078e020c */
[----:B------:R-:W-:Y:S02]  /*31a0*/  IMAD R13, R13, 0x2, R2 ;  /* 0x000000020d0d7824 */ /* 0x000fe400078e0202 */
[----:B------:R-:W-:-:S04]  /*31b0*/  IMAD.IADD R33, R33, 0x1, R12 ;  /* 0x0000000121217824 */ /* 0x000fc800078e020c */
[----:B------:R-:W-:Y:S01]  /*31c0*/  IMAD R33, R33, 0x2, R2 ;  /* 0x0000000221217824 */ /* 0x000fe200078e0202 */
[----:B------:R-:W1:Y:S05]  /*31d0*/  LDS.128 R12, [R13+0x22400] ;  /* 0x022400000d0c7984 */ /* 0x000e6a0000000c00 */
        /* <DEDUP_REMOVED lines=84> */
.L_x_3654:
[----:B------:R-:W-:Y:S05]  /*3720*/  BSYNC B1 ;  /* 0x0000000000017941 */ /* 0x000fea0003800000 */
.L_x_3653:
        /* <DEDUP_REMOVED lines=10> */
.L_x_3636:
[----:B------:R-:W-:-:S13]  /*37d0*/  ISETP.NE.AND P0, PT, R185, 0x3, PT ;  /* 0x00000003b900780c */ /* 0x000fda0003f05270 */
[----:B------:R-:W-:Y:S05]  /*37e0*/  @!P0 BRA `(.L_x_3655) ;  /* 0x0000000000048947 */ /* 0x000fea0003800000 */
[----:B------:R-:W-:Y:S01]  /*37f0*/  BPT.TRAP 0x1 ;  /* 0x000000040000795c */ /* 0x000fe20000300000 */
.L_x_3655:
        /* <DEDUP_REMOVED lines=8> */
.L_x_3845:
[----:B------:R-:W-:Y:S05]  /*3880*/  BSYNC B1 ;  /* 0x0000000000017941 */ /* 0x000fea0003800000 */
.L_x_3656:
[----:B------:R-:W-:Y:S05]  /*3890*/  @P1 BRA `(.L_x_3643) ;  /* 0x00000000002c1947 */ /* 0x000fea0003800000 */
[----:B------:R-:W-:Y:S01]  /*38a0*/  @!P3 LOP3.LUT P5, RZ, R186, 0x4, RZ, 0xc0, !PT ;  /* 0x00000004baffb812 */ /* 0x000fe200078ac0ff */
[----:B------:R-:W-:Y:S01]  /*38b0*/  @!P3 VIADD R4, R66, 0x20 ;  /* 0x000000204204b836 */ /* 0x000fe20000000000 */
[----:B------:R-:W-:Y:S02]  /*38c0*/  PLOP3.LUT P6, PT, PT, PT, PT, 0x8, 0x0 ;  /* 0x000000000000781c */ /* 0x000fe40003fce170 */
[----:B------:R-:W-:-:S13]  /*38d0*/  @!P3 PLOP3.LUT P6, PT, P5, PT, PT, 0x80, 0x0 ;  /* 0x000000000000b81c */ /* 0x000fda0002fcf070 */
[----:B------:R-:W-:-:S04]  /*38e0*/  @P6 VIADD R4, R66, 0xffffffe0 ;  /* 0xffffffe042046836 */ /* 0x000fc80000000000 */
[----:B------:R-:W-:Y:S02]  /*38f0*/  @!P3 IMAD.IADD R33, R33, 0x1, R4 ;  /* 0x000000012121b824 */ /* 0x000fe400078e0204 */
[----:B------:R-:W1:Y:S03]  /*3900*/  @!P4 LDS.128 R4, [R32+0x22400] ;  /* 0x022400002004c984 */ /* 0x000e660000000c00 */
[----:B------:R-:W-:-:S06]  /*3910*/  @!P3 LEA R8, R33, R2, 0x1 ;  /* 0x000000022108b211 */ /* 0x000fcc00078e08ff */
[----:B------:R-:W2:Y:S04]  /*3920*/  @!P3 LDS.128 R8, [R8+0x22400] ;  /* 0x022400000808b984 */ /* 0x000ea80000000c00 */
[----:B-1----:R1:W-:Y:S04]  /*3930*/  @!P4 STG.E.128 desc[UR54][R12.64], R4 ;  /* 0x000000040c00c986 */ /* 0x0023e8000c101d36 */
[----:B--2---:R1:W-:Y:S02]  /*3940*/  @!P3 STG.E.128 desc[UR54][R12.64+0x40], R8 ;  /* 0x000040080c00b986 */ /* 0x0043e4000c101d36 */
.L_x_3643:
[----:B------:R-:W-:Y:S05]  /*3950*/  BSYNC B0 ;  /* 0x0000000000007941 */ /* 0x000fea0003800000 */
.L_x_3635:
        /* <DEDUP_REMOVED lines=17> */
.L_x_3659:
[----:B------:R-:W-:Y:S05]  /*3a70*/  BSYNC B0 ;  /* 0x0000000000007941 */ /* 0x000fea0003800000 */
.L_x_3658:
[----:B------:R-:W4:Y:S01]  /*3a80*/  SYNCS.PHASECHK.TRANS64.TRYWAIT P0, [R72+URZ+0x388b0], R59 ;  /* 0x0388b03b480075a7 */ /* 0x000f22000800017f */
[----:B------:R-:W-:Y:S04]  /*3a90*/  BSSY B0, `(.L_x_3660) ;  /* 0x0000002000007945 */ /* 0x000fe80003800000 */
[----:B----4-:R-:W-:Y:S05]  /*3aa0*/  @!P0 BRA `(.L_x_3661) ;  /* 0x0000014400f08947 */ /* 0x010fea0003800000 */
.L_x_3846:
[----:B------:R-:W-:Y:S05]  /*3ab0*/  BSYNC B0 ;  /* 0x0000000000007941 */ /* 0x000fea0003800000 */
.L_x_3660:
[----:B------:R-:W-:Y:S04]  /*3ac0*/  BSSY B0, `(.L_x_3662) ;  /* 0x0000051000007945 */ /* 0x000fe80003800000 */
[----:B------:R-:W-:Y:S05]  /*3ad0*/  @P1 BRA `(.L_x_3663) ;  /* 0x00000004003c1947 */ /* 0x000fea0003800000 */
[----:B-1----:R-:W-:Y:S01]  /*3ae0*/  IMAD.WIDE R4, R51, 0x40, R48 ;  /* 0x0000004033047825 */ /* 0x002fe200078e0230 */
[----:B------:R-:W-:Y:S01]  /*3af0*/  ULDC.64 UR4, c[0x0][0x318] ;  /* 0x0000c60000047ab9 */ /* 0x000fe20000000a00 */
[----:B------:R-:W-:Y:S02]  /*3b00*/  LOP3.LUT P0, RZ, R186, 0x4, RZ, 0xc0, !PT ;  /* 0x00000004baff7812 */ /* 0x000fe4000780c0ff */
[----:B------:R-:W-:Y:S01]  /*3b10*/  IMAD R5, R5, UR4, RZ ;  /* 0x0000000405057c24 */ /* 0x000fe2000f8e02ff */
[----:B---3--:R-:W-:Y:S01]  /*3b20*/  IADD3 R13, R16, 0xc0, RZ ;  /* 0x000000c0100d7810 */ /* 0x008fe20007ffe0ff */
[----:B------:R-:W-:Y:S02]  /*3b30*/  IMAD.MOV.U32 R76, RZ, RZ, R40 ;  /* 0x000000ffff4c7224 */ /* 0x000fe400078e0028 */
[C---:B------:R-:W-:Y:S02]  /*3b40*/  IMAD R5, R4.reuse, UR5, R5 ;  /* 0x0000000504057c24 */ /* 0x040fe4000f8e0205 */
[----:B------:R-:W-:Y:S01]  /*3b50*/  IMAD.WIDE.U32 R6, R4, UR4, R76 ;  /* 0x0000000404067c25 */ /* 0x000fe2000f8e004c */
[----:B------:R-:W-:-:S03]  /*3b60*/  ULDC.64 UR4, c[0x0][0x308] ;  /* 0x0000c20000047ab9 */ /* 0x000fc60000000a00 */
[----:B------:R-:W-:Y:S01]  /*3b70*/  IMAD R9, R19, 0x8000, R66 ;  /* 0x0000800013097824 */ /* 0x000fe200078e0242 */
[----:B------:R-:W-:Y:S01]  /*3b80*/  LEA R58, P1, R6, UR4, 0x1 ;  /* 0x00000004063a7c11 */ /* 0x000fe2000f8208ff */
[----:B------:R-:W-:Y:S01]  /*3b90*/  IMAD.IADD R5, R7, 0x1, R5 ;  /* 0x0000000107057824 */ /* 0x000fe200078e0205 */
[----:B------:R-:W-:Y:S01]  /*3ba0*/  ULDC UR4, c[0x0][0x310] ;  /* 0x0000c40000047ab9 */ /* 0x000fe20000000800 */
[----:B------:R-:W-:Y:S01]  /*3bb0*/  VIADD R4, R16, 0x40 ;  /* 0x0000004010047836 */ /* 0x000fe20000000000 */
[C---:B------:R-:W-:Y:S01]  /*3bc0*/  IADD3 R79, R9.reuse, 0x20, RZ ;  /* 0x00000020094f7810 */ /* 0x040fe20007ffe0ff */
[C---:B------:R-:W-:Y:S01]  /*3bd0*/  @P0 VIADD R79, R9.reuse, 0xffffffe0 ;  /* 0xffffffe0094f0836 */ /* 0x040fe20000000000 */
[----:B0---4-:R-:W-:Y:S01]  /*3be0*/  LEA.HI.X R59, R6, UR5, R5, 0x1, P1 ;  /* 0x00000005063b7c11 */ /* 0x011fe200088f0c05 */
[----:B------:R-:W-:Y:S01]  /*3bf0*/  IMAD R80, R9, 0x2, R2 ;  /* 0x0000000209507824 */ /* 0x000fe200078e0202 */
[C---:B------:R-:W-:Y:S01]  /*3c00*/  ISETP.GE.AND P1, PT, R16.reuse, UR4, PT ;  /* 0x0000000410007c0c */ /* 0x040fe2000bf26270 */
[----:B------:R-:W-:Y:S01]  /*3c10*/  VIADD R12, R16, 0x80 ;  /* 0x00000080100c7836 */ /* 0x000fe20000000000 */
[----:B------:R-:W-:Y:S01]  /*3c20*/  ISETP.GE.AND P0, PT, R4, UR4, PT ;  /* 0x0000000404007c0c */ /* 0x000fe2000bf06270 */
[----:B------:R-:W-:-:S02]  /*3c30*/  VIADD R76, R16, 0x100 ;  /* 0x00000100104c7836 */ /* 0x000fc40000000000 */
[----:B------:R-:W-:Y:S02]  /*3c40*/  VIADD R78, R16, 0x140 ;  /* 0x00000140104e7836 */ /* 0x000fe40000000000 */
[----:B------:R-:W-:-:S06]  /*3c50*/  IMAD R79, R79, 0x2, R2 ;  /* 0x000000024f4f7824 */ /* 0x000fcc00078e0202 */
        /* <DEDUP_REMOVED lines=35> */
[----:B------:R-:W-:Y:S02]  /*3e90*/  ISETP.GE.AND P0, PT, R78, UR4, PT ;  /* 0x000000044e007c0c */ /* 0x000fe4000bf06270 */
[----:B------:R-:W-:-:S07]  /*3ea0*/  IADD3 R78, R16, 0x160, RZ ;  /* 0x00000160104e7810 */ /* 0x000fce0007ffe0ff */
        /* <DEDUP_REMOVED lines=18> */
.L_x_3663:
[----:B------:R-:W-:Y:S05]  /*3fd0*/  BSYNC B0 ;  /* 0x0000000000007941 */ /* 0x000fea0003800000 */
.L_x_3662:
[----:B------:R-:W-:Y:S01]  /*3fe0*/  @!PT LDS RZ, [RZ] ;  /* 0x00000000fffff984 */ /* 0x000fe20000000800 */
[----:B------:R-:W-:Y:S01]  /*3ff0*/  @!PT LDS RZ, [RZ] ;  /* 0x00000000fffff984 */ /* 0x000fe20000000800 */
[----:B------:R-:W-:Y:S01]  /*4000*/  @!PT LDS RZ, [RZ] ;  /* 0x00000000fffff984 */ /* 0x000fe20000000800 */
[----:B------:R-:W-:Y:S01]  /*4010*/  @!PT LDS RZ, [RZ] ;  /* 0x00000000fffff984 */ /* 0x000fe20000000800 */
[----:B------:R5:W-:Y:S06]  /*4020*/  MEMBAR.ALL.CTA ;  /* 0x0000000000007992 */ /* 0x000bec0000008000 */
[----:B-----5:R-:W5:Y:S01]  /*4030*/  FENCE.VIEW.ASYNC.S ;  /* 0x00000000000073c6 */ /* 0x020f620000000000 */
[----:B------:R-:W-:Y:S01]  /*4040*/  VIADD R19, R19, 0x1 ;  /* 0x0000000113137836 */ /* 0x000fe20000000000 */
[----:B-----5:R1:W-:Y:S01]  /*4050*/  BAR.SYNC.DEFER_BLOCKING R60, 0x80 ;  /* 0x0002003c0000751d */ /* 0x0203e20000010000 */
[----:B0---4-:R-:W-:-:S03]  /*4060*/  @!P5 VIADD R72, R72, 0x388c0 ;  /* 0x000388c04848d836 */ /* 0x011fc60000000000 */
[C---:B------:R-:W-:Y:S02]  /*4070*/  ISETP.NE.AND P1, PT, R19.reuse, 0x2, PT ;  /* 0x000000021300780c */ /* 0x040fe40003f25270 */
[----:B------:R-:W-:Y:S02]  /*4080*/  PLOP3.LUT P0, PT, PT, PT, PT, 0x8, 0x0 ;  /* 0x000000000000781c */ /* 0x000fe40003f0e170 */
[----:B------:R-:W-:Y:S02]  /*4090*/  @!P5 PRMT R72, RZ, 0x654, R72 ;  /* 0x00000654ff48d816 */ /* 0x000fe40000000048 */
[----:B------:R-:W-:Y:S02]  /*40a0*/  SEL R5, RZ, 0x1, P1 ;  /* 0x00000001ff057807 */ /* 0x000fe40000800000 */
[----:B------:R-:W-:Y:S02]  /*40b0*/  SEL R19, R19, RZ, P1 ;  /* 0x000000ff13137207 */ /* 0x000fe40000800000 */
[----:B------:R-:W-:Y:S01]  /*40c0*/  LOP3.LUT R184, R184, R5, RZ, 0x3c, !PT ;  /* 0x00000005b8b87212 */ /* 0x000fe200078e3cff */
[----:B------:R1:W-:Y:S01]  /*40d0*/  @!P5 SYNCS.ARRIVE.TRANS64.RED.A1T0 RZ, [R72+URZ], RZ ;  /* 0x000000ff48ffd9a7 */ /* 0x0003e2000810043f */
[----:B------:R-:W-:Y:S05]  /*40e0*/  @P2 BRA `(.L_x_3664) ;  /* 0xffffffe000202947 */ /* 0x000fea000383ffff */
.L_x_3630:
[----:B-1----:R-:W4:Y:S01]  /*40f0*/  LDL R4, [R1+0x4] ;  /* 0x0000040001047983 */ /* 0x002f220000100800 */
        /* <DEDUP_REMOVED lines=33> */
[----:B------:R-:W-:Y:S02]  /*4310*/  MOV R3, RZ ;  /* 0x000000ff00037202 */ /* 0x000fe40000000f00 */
        /* <DEDUP_REMOVED lines=8> */
[----:B---3--:R-:W-:Y:S02]  /*43a0*/  CS2R R80, SRZ ;  /* 0x0000000000507805 */ /* 0x008fe4000001ff00 */
        /* <DEDUP_REMOVED lines=14> */
[----:B--2---:R-:W-:Y:S02]  /*4490*/  CS2R R32, SRZ ;  /* 0x0000000000207805 */ /* 0x004fe4000001ff00 */
[----:B------:R-:W-:Y:S02]  /*44a0*/  CS2R R176, SRZ ;  /* 0x0000000000b07805 */ /* 0x000fe4000001ff00 */
[----:B------:R-:W-:-:S02]  /*44b0*/  CS2R R38, SRZ ;  /* 0x0000000000267805 */ /* 0x000fc4000001ff00 */
[----:B------:R-:W-:Y:S01]  /*44c0*/  CS2R R178, SRZ ;  /* 0x0000000000b27805 */ /* 0x000fe2000001ff00 */
[----:B------:R-:W-:Y:S01]  /*44d0*/  IMAD.MOV.U32 R35, RZ, RZ, RZ ;  /* 0x000000ffff237224 */ /* 0x000fe200078e00ff */
[----:B------:R-:W-:Y:S01]  /*44e0*/  CS2R R28, SRZ ;  /* 0x00000000001c7805 */ /* 0x000fe2000001ff00 */
[----:B------:R-:W-:Y:S01]  /*44f0*/  IMAD.MOV.U32 R180, RZ, RZ, RZ ;  /* 0x000000ffffb47224 */ /* 0x000fe200078e00ff */
[----:B------:R-:W-:Y:S01]  /*4500*/  MOV R182, RZ ;  /* 0x000000ff00b67202 */ /* 0x000fe20000000f00 */
[----:B------:R-:W-:Y:S02]  /*4510*/  IMAD.MOV.U32 R31, RZ, RZ, RZ ;  /* 0x000000ffff1f7224 */ /* 0x000fe400078e00ff */
[----:B------:R-:W-:Y:S02]  /*4520*/  IMAD.MOV.U32 R7, RZ, RZ, RZ ;  /* 0x000000ffff077224 */ /* 0x000fe400078e00ff */
[----:B------:R-:W-:Y:S02]  /*4530*/  IMAD.MOV.U32 R0, RZ, RZ, RZ ;  /* 0x000000ffff007224 */ /* 0x000fe400078e00ff */
[----:B------:R-:W-:Y:S01]  /*4540*/  IMAD.MOV.U32 R5, RZ, RZ, RZ ;  /* 0x000000ffff057224 */ /* 0x000fe200078e00ff */
[----:B----4-:R-:W-:Y:S01]  /*4550*/  ISETP.NE.AND P1, PT, R4, 0x1, PT ;  /* 0x000000010400780c */ /* 0x010fe20003f25270 */
[----:B------:R-:W-:-:S12]  /*4560*/  @P0 BRA `(.L_x_3666) ;  /* 0x0000000000080947 */ /* 0x000fd80003800000 */
[----:B------:R-:W0:Y:S02]  /*4570*/  FENCE.VIEW.ASYNC.G ;  /* 0x00000000000073c6 */ /* 0x000e240000000100 */
[----:B0-----:R-:W-:Y:S06]  /*4580*/  BAR.ARV 0xc, 0x120 ;  /* 0x0304800000007b1d */ /* 0x001fec0000002000 */
.L_x_3666:
[----:B------:R-:W-:Y:S05]  /*4590*/  BSYNC B0 ;  /* 0x0000000000007941 */ /* 0x000fea0003800000 */
.L_x_3665:
        /* <DEDUP_REMOVED lines=8> */
[----:B------:R-:W-:Y:S01]  /*4620*/  IMAD.MOV.U32 R7, RZ, RZ, 0x40000040 ;  /* 0x40000040ff077424 */ /* 0x000fe200078e00ff */
[----:B------:R-:W-:Y:S01]  /*4630*/  MOV R5, 0x40000040 ;  /* 0x4000004000057802 */ /* 0x000fe20000000f00 */
[----:B------:R-:W-:Y:S01]  /*4640*/  IMAD.MOV.U32 R11, RZ, RZ, 0x40000040 ;  /* 0x40000040ff0b7424 */ /* 0x000fe200078e00ff */
[----:B------:R-:W-:Y:S01]  /*4650*/  BAR.SYNC.DEFER_BLOCKING 0xe, 0x100 ;  /* 0x0384000000007b1d */ /* 0x000fe20000010000 */
[----:B------:R-:W-:Y:S01]  /*4660*/  MOV R9, 0x40000040 ;  /* 0x4000004000097802 */ /* 0x000fe20000000f00 */
[----:B------:R-:W-:Y:S01]  /*4670*/  IMAD.MOV.U32 R13, RZ, RZ, 0x40000040 ;  /* 0x40000040ff0d7424 */ /* 0x000fe200078e00ff */
[----:B------:R-:W-:Y:S02]  /*4680*/  R2UR UR5, R5 ;  /* 0x00000000050572ca */ /* 0x000fe400000e0000 */
[----:B------:R-:W-:Y:S01]  /*4690*/  R2UR UR7, R7 ;  /* 0x00000000070772ca */ /* 0x000fe200000e0000 */
[----:B------:R-:W-:Y:S01]  /*46a0*/  IMAD.MOV.U32 R7, RZ, RZ, 0x40000040 ;  /* 0x40000040ff077424 */ /* 0x000fe200078e00ff */
[----:B------:R-:W-:Y:S01]  /*46b0*/  ISETP.GE.AND P0, PT, R168, 0x41, PT ;  /* 0x00000041a800780c */ /* 0x000fe20003f06270 */
[----:B------:R-:W1:Y:S01]  /*46c0*/  S2R R20, SR_TID.X ;  /* 0x0000000000147919 */ /* 0x000e620000002100 */
[----:B------:R-:W-:Y:S01]  /*46d0*/  BSSY B0, `(.L_x_3670) ;  /* 0x00000f5000007945 */ /* 0x000fe20003800000 */
[----:B0-----:R-:W-:-:S04]  /*46e0*/  LEA.HI R3, R0, R0, RZ, 0x1 ;  /* 0x0000000000037211 */ /* 0x001fc800078f08ff */
[----:B------:R-:W-:Y:S01]  /*46f0*/  LOP3.LUT R3, R3, 0x1fffe, RZ, 0xc0, !PT ;  /* 0x0001fffe03037812 */ /* 0x000fe200078ec0ff */
[----:B-----5:R-:W-:-:S03]  /*4700*/  WARPGROUP.ARRIVE ;  /* 0x00000000000079c5 */ /* 0x020fc60000000000 */
[----:B------:R-:W-:Y:S01]  /*4710*/  IADD3 R3, R0, -R3, RZ ;  /* 0x8000000300037210 */ /* 0x000fe20007ffe0ff */
[----:B------:R-:W-:-:S04]  /*4720*/  VIADD R0, R2, 0x36400 ;  /* 0x0003640002007836 */ /* 0x000fc80000000000 */
[----:B------:R-:W-:Y:S01]  /*4730*/  IMAD R3, R3, 0x8000, R2 ;  /* 0x0000800003037824 */ /* 0x000fe200078e0202 */
[----:B------:R-:W-:-:S03]  /*4740*/  SHF.R.U32.HI R0, RZ, 0x4, R0 ;  /* 0x00000004ff007819 */ /* 0x000fc60000011600 */
[----:B------:R-:W-:Y:S01]  /*4750*/  VIADD R3, R3, 0x400 ;  /* 0x0000040003037836 */ /* 0x000fe20000000000 */
[----:B------:R-:W-:Y:S02]  /*4760*/  LOP3.LUT R0, R0, 0x3fff, RZ, 0xc0, !PT ;  /* 0x00003fff00007812 */ /* 0x000fe400078ec0ff */
[----:B-1----:R-:W-:Y:S02]  /*4770*/  LOP3.LUT R20, R20, 0x7f, RZ, 0xc0, !PT ;  /* 0x0000007f14147812 */ /* 0x002fe400078ec0ff */
[----:B------:R-:W-:Y:S02]  /*4780*/  SHF.R.U32.HI R3, RZ, 0x4, R3 ;  /* 0x00000004ff037819 */ /* 0x000fe40000011603 */
[----:B------:R-:W-:Y:S02]  /*4790*/  LOP3.LUT R4, R0, 0x10000, RZ, 0xfc, !PT ;  /* 0x0001000000047812 */ /* 0x000fe400078efcff */
[----:B------:R-:W-:Y:S02]  /*47a0*/  LOP3.LUT R3, R3, 0x3fff, RZ, 0xc0, !PT ;  /* 0x00003fff03037812 */ /* 0x000fe400078ec0ff */
[C---:B------:R-:W-:Y:S01]  /*47b0*/  R2UR UR4, R4.reuse ;  /* 0x00000000040472ca */ /* 0x040fe200000e0000 */
[----:B------:R-:W-:Y:S01]  /*47c0*/  VIADD R10, R4, 0x2 ;  /* 0x00000002040a7836 */ /* 0x000fe20000000000 */
[----:B------:R-:W-:-:S02]  /*47d0*/  LOP3.LUT R15, R3, 0x2000000, RZ, 0xfc, !PT ;  /* 0x02000000030f7812 */ /* 0x000fc400078efcff */
[----:B------:R-:W-:-:S03]  /*47e0*/  ISETP.NE.AND P2, PT, R20, RZ, PT ;  /* 0x000000ff1400720c */ /* 0x000fc60003f45270 */
[----:B------:R-:W-:-:S04]  /*47f0*/  IMAD R6, R18, 0x1000, R15 ;  /* 0x0000100012067824 */ /* 0x000fc800078e020f */
[C---:B------:R-:W-:Y:S01]  /*4800*/  VIADD R8, R6.reuse, 0x80 ;  /* 0x0000008006087836 */ /* 0x040fe20000000000 */
[C---:B------:R-:W-:Y:S01]  /*4810*/  R2UR UR6, R6.reuse ;  /* 0x00000000060672ca */ /* 0x040fe200000e0000 */
[C---:B------:R-:W-:Y:S01]  /*4820*/  VIADD R12, R6.reuse, 0x100 ;  /* 0x00000100060c7836 */ /* 0x040fe20000000000 */
[----:B------:R-:W-:-:S03]  /*4830*/  IADD3 R6, R6, 0x180, RZ ;  /* 0x0000018006067810 */ /* 0x000fc60007ffe0ff */
[----:B------:R-:W-:-:S05]  /*4840*/  @!P2 IMAD R0, R18, 0x8, R2 ;  /* 0x000000081200a824 */ /* 0x000fca00078e0202 */
[----:B------:R-:W-:-:S03]  /*4850*/  @!P2 IADD3 R0, R0, 0x38860, RZ ;  /* 0x000388600000a810 */ /* 0x000fc60007ffe0ff */
[----:B------:R-:W-:Y:S01]  /*4860*/  HGMMA.64x256x16.F32 R24, gdesc[UR4].tnspB, RZ, !UPT, gsb0 ;  /* 0x43e00000041879f0 */ /* 0x000fe2000c0008ff */
[----:B------:R-:W-:Y:S02]  /*4870*/  R2UR UR4, R10 ;  /* 0x000000000a0472ca */ /* 0x000fe400000e0000 */
[----:B------:R-:W-:Y:S02]  /*4880*/  R2UR UR5, R11 ;  /* 0x000000000b0572ca */ /* 0x000fe400000e0000 */
[----:B------:R-:W-:Y:S01]  /*4890*/  R2UR UR6, R8 ;  /* 0x00000000080672ca */ /* 0x000fe200000e0000 */
[----:B------:R-:W-:Y:S01]  /*48a0*/  VIADD R8, R4, 0x4 ;  /* 0x0000000404087836 */ /* 0x000fe20000000000 */
[----:B------:R-:W-:Y:S01]  /*48b0*/  R2UR UR7, R9 ;  /* 0x00000000090772ca */ /* 0x000fe200000e0000 */
[----:B------:R-:W-:Y:S01]  /*48c0*/  IMAD.MOV.U32 R9, RZ, RZ, 0x40000040 ;  /* 0x40000040ff097424 */ /* 0x000fe200078e00ff */
[----:B------:R-:W-:Y:S01]  /*48d0*/  @!P2 PRMT R0, RZ, 0x654, R0 ;  /* 0x00000654ff00a816 */ /* 0x000fe20000000000 */
[----:B------:R-:W-:-:S02]  /*48e0*/  WARPGROUP.DEPBAR.LE gsb0, 0x0 ;  /* 0x00008000000079c5 */ /* 0x000fc40000010000 */
[----:B------:R-:W-:-:S15]  /*48f0*/  WARPGROUP.ARRIVE ;  /* 0x00000000000079c5 */ /* 0x000fde0000000000 */
[----:B------:R-:W-:-:S01]  /*4900*/  NOP ;  /* 0x0000000000007918 */ /* 0x000fc20000000000 */
[----:B------:R-:W-:Y:S01]  /*4910*/  HGMMA.64x256x16.F32 R24, gdesc[UR4].tnspB, R24, gsb0 ;  /* 0x43e00000041879f0 */ /* 0x000fe20008000818 */
[----:B------:R-:W-:Y:S02]  /*4920*/  R2UR UR4, R8 ;  /* 0x00000000080472ca */ /* 0x000fe400000e0000 */
[----:B------:R-:W-:Y:S02]  /*4930*/  R2UR UR5, R9 ;  /* 0x00000000090572ca */ /* 0x000fe400000e0000 */
[----:B------:R-:W-:Y:S01]  /*4940*/  R2UR UR6, R12 ;  /* 0x000000000c0672ca */ /* 0x000fe200000e0000 */
[----:B------:R-:W-:Y:S01]  /*4950*/  VIADD R12, R4, 0x6 ;  /* 0x00000006040c7836 */ /* 0x000fe20000000000 */
[----:B------:R-:W-:Y:S01]  /*4960*/  R2UR UR7, R13 ;  /* 0x000000000d0772ca */ /* 0x000fe200000e0000 */
[----:B------:R-:W-:Y:S01]  /*4970*/  IMAD.MOV.U32 R13, RZ, RZ, 0x40000040 ;  /* 0x40000040ff0d7424 */ /* 0x000fe200078e00ff */
[----:B------:R-:W-:Y:S02]  /*4980*/  WARPGROUP.DEPBAR.LE gsb0, 0x0 ;  /* 0x00008000000079c5 */ /* 0x000fe40000010000 */
[----:B------:R-:W-:-:S15]  /*4990*/  WARPGROUP.ARRIVE ;  /* 0x00000000000079c5 */ /* 0x000fde0000000000 */
[----:B------:R-:W-:-:S02]  /*49a0*/  NOP ;  /* 0x0000000000007918 */ /* 0x000fc40000000000 */
        /* <DEDUP_REMOVED lines=12> */
[----:B------:R-:W-:Y:S05]  /*4a70*/  @!P0 BRA `(.L_x_3671) ;  /* 0x0000000800e88947 */ /* 0x000fea0003800000 */
[----:B------:R-:W-:-:S07]  /*4a80*/  VIADD R197, R197, 0xfffffffe ;  /* 0xfffffffec5c57836 */ /* 0x000fce0000000000 */
.L_x_3672:
[----:B------:R-:W-:Y:S01]  /*4a90*/  BAR.SYNC.DEFER_BLOCKING 0xe, 0x100 ;  /* 0x0384000000007b1d */ /* 0x000fe20000010000 */
[----:B------:R-:W-:Y:S01]  /*4aa0*/  IMAD R3, R18, 0x40, R188 ;  /* 0x0000004012037824 */ /* 0x000fe200078e02bc */
[----:B------:R-:W-:Y:S01]  /*4ab0*/  R2UR UR4, R4 ;  /* 0x00000000040472ca */ /* 0x000fe200000e0000 */
[----:B------:R-:W-:Y:S01]  /*4ac0*/  VIADD R18, R18, 0x1 ;  /* 0x0000000112127836 */ /* 0x000fe20000000000 */
[----:B------:R-:W-:Y:S01]  /*4ad0*/  R2UR UR5, R5 ;  /* 0x00000000050572ca */ /* 0x000fe200000e0000 */
[----:B------:R-:W-:Y:S01]  /*4ae0*/  IMAD R3, R3, 0x4, R2 ;  /* 0x0000000403037824 */ /* 0x000fe200078e0202 */
[C---:B------:R-:W-:Y:S01]  /*4af0*/  ISETP.GT.AND P1, PT, R197.reuse, RZ, PT ;  /* 0x000000ffc500720c */ /* 0x040fe20003f24270 */
[----:B------:R-:W-:Y:S01]  /*4b00*/  IMAD.MOV.U32 R7, RZ, RZ, 0x40000040 ;  /* 0x40000040ff077424 */ /* 0x000fe200078e00ff */
[----:B------:R-:W-:Y:S01]  /*4b10*/  ISETP.NE.AND P0, PT, R18, 0x2, PT ;  /* 0x000000021200780c */ /* 0x000fe20003f05270 */
[----:B------:R-:W-:Y:S01]  /*4b20*/  IMAD.MOV.U32 R21, RZ, RZ, 0x40000040 ;  /* 0x40000040ff157424 */ /* 0x000fe200078e00ff */
[----:B------:R-:W-:-:S02]  /*4b30*/  IADD3 R197, R197, -0x1, RZ ;  /* 0xffffffffc5c57810 */ /* 0x000fc40007ffe0ff */
[----:B------:R-:W-:Y:S02]  /*4b40*/  SEL R18, R18, RZ, P0 ;  /* 0x000000ff12127207 */ /* 0x000fe40000000000 */
[----:B------:R-:W-:Y:S01]  /*4b50*/  R2UR UR7, R7 ;  /* 0x00000000070772ca */ /* 0x000fe200000e0000 */
[----:B------:R-:W-:Y:S01]  /*4b60*/  IMAD.MOV.U32 R7, RZ, RZ, 0x40000040 ;  /* 0x40000040ff077424 */ /* 0x000fe200078e00ff */
[----:B------:R-:W-:-:S04]  /*4b70*/  LEA R6, R18, R15, 0xc ;  /* 0x0000000f12067211 */ /* 0x000fc800078e60ff */
[C---:B------:R-:W-:Y:S01]  /*4b80*/  R2UR UR6, R6.reuse ;  /* 0x00000000060672ca */ /* 0x040fe200000e0000 */
[----:B------:R-:W-:Y:S01]  /*4b90*/  VIADD R20, R6, 0x80 ;  /* 0x0000008006147836 */ /* 0x000fe20000000000 */
[----:B0-----:R-:W0:Y:S04]  /*4ba0*/  LDS R0, [R3+0x38400] ;  /* 0x0384000003007984 */ /* 0x001e280000000800 */
        /* <DEDUP_REMOVED lines=129> */
[----:B------:R-:W-:-:S04]  /*53c0*/  @!P2 IMAD R0, R18, 0x8, R2 ;  /* 0x000000081200a824 */ /* 0x000fc800078e0202 */
[----:B------:R-:W-:Y:S01]  /*53d0*/  @!P2 VIADD R0, R0, 0x38860 ;  /* 0x000388600000a836 */ /* 0x000fe20000000000 */
[----:B------:R-:W-:-:S04]  /*53e0*/  WARPGROUP.ARRIVE ;  /* 0x00000000000079c5 */ /* 0x000fc80000000000 */
[----:B------:R-:W-:Y:S02]  /*53f0*/  @!P2 PRMT R0, RZ, 0x654, R0 ;  /* 0x00000654ff00a816 */ /* 0x000fe40000000000 */
[----:B------:R-:W-:Y:S01]  /*5400*/  HGMMA.64x256x16.F32 R24, gdesc[UR4].tnspB, R24, gsb0 ;  /* 0x43e00000041879f0 */ /* 0x000fe20008000818 */
[----:B------:R-:W-:Y:S02]  /*5410*/  R2UR UR4, R10 ;  /* 0x000000000a0472ca */ /* 0x000fe400000e0000 */
[----:B------:R-:W-:Y:S02]  /*5420*/  R2UR UR5, R11 ;  /* 0x000000000b0572ca */ /* 0x000fe400000e0000 */
[----:B------:R-:W-:Y:S01]  /*5430*/  R2UR UR6, R20 ;  /* 0x00000000140672ca */ /* 0x000fe200000e0000 */
[C---:B------:R-:W-:Y:S01]  /*5440*/  VIADD R20, R6.reuse, 0x100 ;  /* 0x0000010006147836 */ /* 0x040fe20000000000 */
[----:B------:R-:W-:Y:S01]  /*5450*/  R2UR UR7, R21 ;  /* 0x00000000150772ca */ /* 0x000fe200000e0000 */
[----:B------:R-:W-:Y:S01]  /*5460*/  VIADD R6, R6, 0x180 ;  /* 0x0000018006067836 */ /* 0x000fe20000000000 */
[----:B------:R-:W-:Y:S01]  /*5470*/  MOV R21, 0x40000040 ;  /* 0x4000004000157802 */ /* 0x000fe20000000f00 */
[----:B------:R-:W-:-:S02]  /*5480*/  WARPGROUP.DEPBAR.LE gsb0, 0x0 ;  /* 0x00008000000079c5 */ /* 0x000fc40000010000 */
[----:B------:R-:W-:-:S15]  /*5490*/  WARPGROUP.ARRIVE ;  /* 0x00000000000079c5 */ /* 0x000fde0000000000 */
[----:B------:R-:W-:-:S01]  /*54a0*/  NOP ;  /* 0x0000000000007918 */ /* 0x000fc20000000000 */
        /* <DEDUP_REMOVED lines=19> */
[----:B------:R0:W-:Y:S02]  /*55e0*/  @!P2 SYNCS.ARRIVE.TRANS64.RED.A1T0 RZ, [R0+URZ], RZ ;  /* 0x000000ff00ffa9a7 */ /* 0x0001e4000810043f */
[----:B0-----:R-:W-:-:S04]  /*55f0*/  SEL R0, RZ, 0x1, P0 ;  /* 0x00000001ff007807 */ /* 0x001fc80000000000 */
[----:B------:R-:W-:Y:S01]  /*5600*/  LOP3.LUT R23, R23, R0, RZ, 0x3c, !PT ;  /* 0x0000000017177212 */ /* 0x000fe200078e3cff */
[----:B------:R-:W-:Y:S06]  /*5610*/  @P1 BRA `(.L_x_3672) ;  /* 0xfffffff4001c1947 */ /* 0x000fec000383ffff */
.L_x_3671:
[----:B------:R-:W-:Y:S05]  /*5620*/  BSYNC B0 ;  /* 0x0000000000007941 */ /* 0x000fea0003800000 */
.L_x_3670:
[----:B------:R-:W-:Y:S01]  /*5630*/  BAR.SYNC.DEFER_BLOCKING 0xe, 0x100 ;  /* 0x0384000000007b1d */ /* 0x000fe20000010000 */
[C---:B------:R-:W-:Y:S01]  /*5640*/  IMAD R3, R18.reuse, 0x40, R188 ;  /* 0x0000004012037824 */ /* 0x040fe200078e02bc */
[----:B------:R-:W-:Y:S01]  /*5650*/  PLOP3.LUT P0, PT, PT, PT, PT, 0x8, 0x0 ;  /* 0x000000000000781c */ /* 0x000fe20003f0e170 */
[----:B------:R-:W-:Y:S02]  /*5660*/  VIADD R18, R18, 0x1 ;  /* 0x0000000112127836 */ /* 0x000fe40000000000 */
[----:B------:R-:W-:-:S03]  /*5670*/  IMAD R3, R3, 0x4, R2 ;  /* 0x0000000403037824 */ /* 0x000fc600078e0202 */
[----:B------:R-:W-:-:S04]  /*5680*/  ISETP.NE.AND P1, PT, R18, 0x2, PT ;  /* 0x000000021200780c */ /* 0x000fc80003f25270 */
[----:B------:R-:W-:Y:S02]  /*5690*/  SEL R4, RZ, 0x1, P1 ;  /* 0x00000001ff047807 */ /* 0x000fe40000800000 */
[----:B------:R-:W-:Y:S02]  /*56a0*/  SEL R18, R18, RZ, P1 ;  /* 0x000000ff12127207 */ /* 0x000fe40000800000 */
[----:B------:R-:W-:Y:S01]  /*56b0*/  LOP3.LUT R23, R23, R4, RZ, 0x3c, !PT ;  /* 0x0000000417177212 */ /* 0x000fe200078e3cff */
        /* <DEDUP_REMOVED lines=132> */
.L_x_3668:
        /* <DEDUP_REMOVED lines=24> */
[----:B------:R-:W-:Y:S01]  /*6080*/  MOV R12, 0x1 ;  /* 0x00000001000c7802 */ /* 0x000fe20000000f00 */
[----:B------:R-:W-:-:S02]  /*6090*/  IMAD.U32 R10, RZ, RZ, UR4 ;  /* 0x00000004ff0a7e24 */ /* 0x000fc4000f8e00ff */
[----:B------:R-:W-:Y:S02]  /*60a0*/  IMAD.U32 R11, RZ, RZ, UR5 ;  /* 0x00000005ff0b7e24 */ /* 0x000fe4000f8e00ff */
[----:B------:R-:W-:Y:S02]  /*60b0*/  IMAD.MOV.U32 R8, RZ, RZ, 0x70 ;  /* 0x00000070ff087424 */ /* 0x000fe400078e00ff */
[----:B0-----:R-:W-:-:S07]  /*60c0*/  IMAD.MOV.U32 R13, RZ, RZ, RZ ;  /* 0x000000ffff0d7224 */ /* 0x001fce00078e00ff */
[----:B------:R-:W-:-:S07]  /*60d0*/  LEPC R20, `(.L_x_3674) ;  /* 0x000000001014794e */ /* 0x000fce0000000000 */
[----:B-1---5:R-:W-:Y:S05]  /*60e0*/  CALL.ABS.NOINC R14 ;  /* 0x000000000e007343 */ /* 0x022fea0003c00000 */
.L_x_3674:
[----:B------:R-:W-:Y:S05]  /*60f0*/  BSYNC B6 ;  /* 0x0000000000067941 */ /* 0x000fea0003800000 */
.L_x_3673:
        /* <DEDUP_REMOVED lines=12> */
.L_x_3678:
[----:B-1----:R1:W2:Y:S02]  /*61c0*/  SYNCS.PHASECHK.TRANS64.TRYWAIT P0, [R2+URZ+0x38800], R5 ;  /* 0x03880005020075a7 */ /* 0x0022a4000800017f */
[----:B--2---:R-:W-:Y:S05]  /*61d0*/  @!P0 NANOSLEEP.SYNCS 0x989680 ;  /* 0x009896800000895d */ /* 0x004fea0003900000 */
[----:B------:R-:W2:Y:S02]  /*61e0*/  @!P0 SYNCS.PHASECHK.TRANS64 P0, [R2+URZ+0x38800], R5 ;  /* 0x03880005020085a7 */ /* 0x000ea4000800007f */
[----:B--2---:R-:W-:Y:S05]  /*61f0*/  @!P0 BRA `(.L_x_3678) ;  /* 0xfffffffc00f08947 */ /* 0x004fea000383ffff */
.L_x_3677:
[----:B------:R-:W-:Y:S05]  /*6200*/  BSYNC B0 ;  /* 0x0000000000007941 */ /* 0x000fea0003800000 */
.L_x_3676:
[----:B------:R-:W-:Y:S05]  /*6210*/  BRA `(.L_x_3679) ;  /* 0x00000020006c7947 */ /* 0x000fea0003800000 */
.L_x_3675:
        /* <DEDUP_REMOVED lines=10> */
[C---:B------:R-:W-:Y:S01]  /*62c0*/  IMAD R11, R27.reuse, UR5, R6 ;  /* 0x000000051b0b7c24 */ /* 0x040fe2000f8e0206 */
[----:B------:R-:W-:Y:S01]  /*62d0*/  ULDC.64 UR4, c[0x0][0x3c8] ;  /* 0x0000f20000047ab9 */ /* 0x000fe20000000a00 */
[----:B------:R-:W-:Y:S01]  /*62e0*/  IMAD R0, R0, UR6, RZ ;  /* 0x0000000600007c24 */ /* 0x000fe2000f8e02ff */
[C---:B------:R-:W-:Y:S01]  /*62f0*/  LEA R24, P2, R4.reuse, UR4, 0x1 ;  /* 0x0000000404187c11 */ /* 0x040fe2000f8408ff */
[----:B------:R-:W-:Y:S01]  /*6300*/  IMAD.WIDE.U32 R6, R27, UR6, RZ ;  /* 0x000000061b067c25 */ /* 0x000fe2000f8e00ff */
[----:B------:R-:W-:Y:S02]  /*6310*/  IADD3 R11, R11, R5, RZ ;  /* 0x000000050b0b7210 */ /* 0x000fe40007ffe0ff */
[-C--:B------:R-:W-:Y:S01]  /*6320*/  IADD3 R3, P6, R29, R4.reuse, RZ ;  /* 0x000000041d037210 */ /* 0x080fe20007fde0ff */
[----:B------:R-:W-:Y:S01]  /*6330*/  IMAD R9, R27, UR7, R0 ;  /* 0x000000071b097c24 */ /* 0x000fe2000f8e0200 */
[----:B------:R-:W-:Y:S01]  /*6340*/  SHF.R.S32.HI R12, RZ, 0x1f, R29 ;  /* 0x0000001fff0c7819 */ /* 0x000fe2000001141d */
[----:B------:R-:W-:Y:S01]  /*6350*/  ULDC.64 UR6, c[0x0][0x3e0] ;  /* 0x0000f80000067ab9 */ /* 0x000fe20000000a00 */
[----:B------:R-:W-:Y:S01]  /*6360*/  LEA.HI.X R26, R4, UR5, R11, 0x1, P2 ;  /* 0x00000005041a7c11 */ /* 0x000fe200090f0c0b */
[----:B------:R-:W-:Y:S01]  /*6370*/  IMAD.IADD R9, R9, 0x1, R7 ;  /* 0x0000000109097824 */ /* 0x000fe200078e0207 */
[----:B------:R-:W-:Y:S01]  /*6380*/  IADD3 R5, P1, R16, R4, RZ ;  /* 0x0000000410057210 */ /* 0x000fe20007f3e0ff */
[----:B------:R-:W-:Y:S01]  /*6390*/  IMAD.X R10, R12, 0x1, R11, P6 ;  /* 0x000000010c0a7824 */ /* 0x000fe200030e060b */
[----:B------:R-:W-:-:S02]  /*63a0*/  IADD3 R8, P2, R29, R6, RZ ;  /* 0x000000061d087210 */ /* 0x000fc40007f5e0ff */
[C---:B------:R-:W-:Y:S01]  /*63b0*/  LEA R32, P5, R3.reuse, UR4, 0x1 ;  /* 0x0000000403207c11 */ /* 0x040fe2000f8a08ff */
[----:B------:R-:W-:Y:S01]  /*63c0*/  IMAD.X R4, R14, 0x1, R11, P1 ;  /* 0x000000010e047824 */ /* 0x000fe200008e060b */
[----:B------:R-:W-:Y:S01]  /*63d0*/  IADD3 R0, P4, R16, R6, RZ ;  /* 0x0000000610007210 */ /* 0x000fe20007f9e0ff */
[----:B------:R-:W-:Y:S01]  /*63e0*/  IMAD.X R7, R12, 0x1, R9, P2 ;  /* 0x000000010c077824 */ /* 0x000fe200010e0609 */
[----:B------:R-:W-:Y:S02]  /*63f0*/  LEA.HI.X R33, R3, UR5, R10, 0x1, P5 ;  /* 0x0000000503217c11 */ /* 0x000fe4000a8f0c0a */
[----:B------:R-:W-:Y:S02]  /*6400*/  LEA R27, P3, R6, UR6, 0x1 ;  /* 0x00000006061b7c11 */ /* 0x000fe4000f8608ff */
[----:B------:R-:W-:Y:S02]  /*6410*/  LEA R34, P6, R8, UR6, 0x1 ;  /* 0x0000000608227c11 */ /* 0x000fe4000f8c08ff */
[----:B------:R-:W-:-:S02]  /*6420*/  LEA R36, P1, R5, UR4, 0x1 ;  /* 0x0000000405247c11 */ /* 0x000fc4000f8208ff */
[----:B------:R-:W-:Y:S02]  /*6430*/  LEA R38, P2, R0, UR6, 0x1 ;  /* 0x0000000600267c11 */ /* 0x000fe4000f8408ff */
[----:B------:R-:W-:Y:S02]  /*6440*/  IADD3.X R3, R14, R9, RZ, P4, !PT ;  /* 0x000000090e037210 */ /* 0x000fe400027fe4ff */
[----:B------:R-:W-:Y:S02]  /*6450*/  LEA.HI.X R35, R8, UR7, R7, 0x1, P6 ;  /* 0x0000000708237c11 */ /* 0x000fe4000b0f0c07 */
[----:B------:R-:W-:Y:S02]  /*6460*/  LEA.HI.X R28, R6, UR7, R9, 0x1, P3 ;  /* 0x00000007061c7c11 */ /* 0x000fe400098f0c09 */
[----:B------:R-:W-:Y:S02]  /*6470*/  LEA.HI.X R37, R5, UR5, R4, 0x1, P1 ;  /* 0x0000000505257c11 */ /* 0x000fe400088f0c04 */
        /* <DEDUP_REMOVED lines=18> */
.L_x_3681:
[----:B------:R-:W-:Y:S05]  /*65a0*/  BSYNC B6 ;  /* 0x0000000000067941 */ /* 0x000fea0003800000 */
.L_x_3680:
[----:B------:R-:W-:Y:S01]  /*65b0*/  ULDC.U8 UR4, c[0x0][0x3f0] ;  /* 0x0000fc0000047ab9 */ /* 0x000fe20000000000 */
[----:B------:R-:W-:Y:S01]  /*65c0*/  BSSY B0, `(.L_x_3682) ;  /* 0x00001d8000007945 */ /* 0x000fe20003800000 */
[----:B------:R-:W-:-:S13]  /*65d0*/  ISETP.NE.AND P0, PT, RZ, UR4, PT ;  /* 0x00000004ff007c0c */ /* 0x000fda000bf05270 */
[----:B------:R-:W-:Y:S05]  /*65e0*/  @!P0 BRA `(.L_x_3683) ;  /* 0x0000000c00d48947 */ /* 0x000fea0003800000 */
[----:B------:R-:W-:Y:S01]  /*65f0*/  IMAD R30, R25, -0x40, R30 ;  /* 0xffffffc0191e7824 */ /* 0x000fe200078e021e */
[----:B------:R-:W-:Y:S01]  /*6600*/  SHF.L.U32 R3, R186, 0x6, RZ ;  /* 0x00000006ba037819 */ /* 0x000fe200000006ff */
[----:B------:R-:W-:Y:S01]  /*6610*/  BSSY B1, `(.L_x_3684) ;  /* 0x000001a000017945 */ /* 0x000fe20003800000 */
[----:B------:R-:W-:Y:S02]  /*6620*/  LEA.HI R0, R212, R212, RZ, 0x1 ;  /* 0x000000d4d4007211 */ /* 0x000fe400078f08ff */
        /* <DEDUP_REMOVED lines=14> */
[C---:B------:R-:W-:Y:S01]  /*6710*/  VIADD R4, R29.reuse, 0x10 ;  /* 0x000000101d047836 */ /* 0x040fe20000000000 */
[----:B------:R-:W-:Y:S01]  /*6720*/  ULDC UR4, c[0x0][0x3d4] ;  /* 0x0000f50000047ab9 */ /* 0x000fe20000000800 */
[----:B------:R-:W-:Y:S02]  /*6730*/  CS2R R8, SRZ ;  /* 0x0000000000087805 */ /* 0x000fe4000001ff00 */
[----:B------:R-:W-:Y:S02]  /*6740*/  ISETP.GE.AND P0, PT, R29, UR4, PT ;  /* 0x000000041d007c0c */ /* 0x000fe4000bf06270 */
[----:B------:R-:W-:Y:S02]  /*6750*/  ISETP.GE.AND P2, PT, R4, UR4, PT ;  /* 0x0000000404007c0c */ /* 0x000fe4000bf46270 */
[----:B------:R-:W-:-:S09]  /*6760*/  CS2R R4, SRZ ;  /* 0x0000000000047805 */ /* 0x000fd2000001ff00 */
[----:B------:R0:W5:Y:S04]  /*6770*/  @!P0 LDG.E.64 R6, desc[UR54][R32.64] ;  /* 0x0000003620068981 */ /* 0x000168000c1e1b00 */
[----:B------:R0:W5:Y:S04]  /*6780*/  @!P2 LDG.E.64 R4, desc[UR54][R32.64+0x20] ;  /* 0x000020362004a981 */ /* 0x000168000c1e1b00 */
[----:B------:R0:W5:Y:S04]  /*6790*/  @!P0 LDG.E.64 R20, desc[UR54][R34.64] ;  /* 0x0000003622148981 */ /* 0x000168000c1e1b00 */
[----:B------:R0:W5:Y:S02]  /*67a0*/  @!P2 LDG.E.64 R8, desc[UR54][R34.64+0x20] ;  /* 0x000020362208a981 */ /* 0x000164000c1e1b00 */
.L_x_3685:
[----:B------:R-:W-:Y:S05]  /*67b0*/  BSYNC B1 ;  /* 0x0000000000017941 */ /* 0x000fea0003800000 */
.L_x_3684:
[----:B------:R-:W-:-:S03]  /*67c0*/  UMOV UR4, 0xffffffff ;  /* 0xffffffff00047882 */ /* 0x000fc60000000000 */
[----:B------:R-:W-:Y:S05]  /*67d0*/  BRA.DIV UR4, `(.L_x_3686) ;  /* 0x0000011a04b87947 */ /* 0x000fea000b800000 */
.L_x_3849:
[----:B------:R-:W-:-:S03]  /*67e0*/  UMOV UR4, 0xffffffff ;  /* 0xffffffff00047882 */ /* 0x000fc60000000000 */
[----:B------:R-:W-:Y:S05]  /*67f0*/  BRA.DIV UR4, `(.L_x_3687) ;  /* 0x0000011a04d87947 */ /* 0x000fea000b800000 */
.L_x_3852:
[----:B------:R-:W-:-:S03]  /*6800*/  UMOV UR4, 0xffffffff ;  /* 0xffffffff00047882 */ /* 0x000fc60000000000 */
[----:B------:R-:W-:Y:S05]  /*6810*/  BRA.DIV UR4, `(.L_x_3688) ;  /* 0x0000011a04f87947 */ /* 0x000fea000b800000 */
.L_x_3855:
[----:B------:R-:W-:-:S03]  /*6820*/  UMOV UR4, 0xffffffff ;  /* 0xffffffff00047882 */ /* 0x000fc60000000000 */
[----:B------:R-:W-:Y:S05]  /*6830*/  BRA.DIV UR4, `(.L_x_3689) ;  /* 0x0000011e04187947 */ /* 0x000fea000b800000 */
.L_x_3858:
[----:B------:R-:W1:Y:S01]  /*6840*/  SYNCS.PHASECHK.TRANS64.TRYWAIT P0, [R2+URZ+0x38800], R25 ;  /* 0x03880019020075a7 */ /* 0x000e62000800017f */
[--C-:B0----5:R-:W-:Y:S01]  /*6850*/  IMAD.MOV.U32 R32, RZ, RZ, R7.reuse ;  /* 0x000000ffff207224 */ /* 0x121fe200078e0007 */
[--C-:B------:R-:W-:Y:S01]  /*6860*/  SHF.R.U64 R34, R6, 0x10, R7.reuse ;  /* 0x0000001006227819 */ /* 0x100fe20000001207 */
[----:B------:R-:W-:Y:S01]  /*6870*/  IMAD.MOV.U32 R27, RZ, RZ, R6 ;  /* 0x000000ffff1b7224 */ /* 0x000fe200078e0006 */
[----:B------:R-:W-:Y:S01]  /*6880*/  SHF.R.U32.HI R12, RZ, 0x10, R7 ;  /* 0x00000010ff0c7819 */ /* 0x000fe20000011607 */
[----:B------:R-:W-:Y:S01]  /*6890*/  IMAD.MOV.U32 R30, RZ, RZ, R4 ;  /* 0x000000ffff1e7224 */ /* 0x000fe200078e0004 */
[----:B------:R-:W-:Y:S01]  /*68a0*/  LEA R7, R189, R0, 0x9 ;  /* 0x00000000bd077211 */ /* 0x000fe200078e48ff */
[----:B------:R-:W-:Y:S01]  /*68b0*/  IMAD.MOV.U32 R6, RZ, RZ, R5 ;  /* 0x000000ffff067224 */ /* 0x000fe200078e0005 */
[----:B------:R-:W-:Y:S01]  /*68c0*/  LOP3.LUT P2, RZ, R186, 0x4, RZ, 0xc0, !PT ;  /* 0x00000004baff7812 */ /* 0x000fe2000784c0ff */
[----:B------:R-:W-:Y:S01]  /*68d0*/  IMAD.MOV.U32 R33, RZ, RZ, R9 ;  /* 0x000000ffff217224 */ /* 0x000fe200078e0009 */
[--C-:B------:R-:W-:Y:S01]  /*68e0*/  SHF.R.U64 R35, R4, 0x10, R5.reuse ;  /* 0x0000001004237819 */ /* 0x100fe20000001205 */
[----:B------:R-:W-:Y:S01]  /*68f0*/  IMAD R10, R7, 0x2, R2 ;  /* 0x00000002070a7824 */ /* 0x000fe200078e0202 */
        /* <DEDUP_REMOVED lines=8> */
[----:B------:R-:W-:Y:S01]  /*6980*/  VIADD R0, R10, 0x20440 ;  /* 0x000204400a007836 */ /* 0x000fe20000000000 */
[----:B------:R-:W-:-:S02]  /*6990*/  SHF.R.U64 R37, R8, 0x10, R9 ;  /* 0x0000001008257819 */ /* 0x000fc40000001209 */
[----:B------:R-:W-:Y:S02]  /*69a0*/  SHF.R.U32.HI R8, RZ, 0x10, R9 ;  /* 0x00000010ff087819 */ /* 0x000fe40000011609 */
[----:B------:R-:W-:Y:S02]  /*69b0*/  @P2 IADD3 R0, R4, -0x40, RZ ;  /* 0xffffffc004002810 */ /* 0x000fe40007ffe0ff */
[----:B------:R-:W-:Y:S02]  /*69c0*/  PRMT R34, R34, 0x5410, R12 ;  /* 0x0000541022227816 */ /* 0x000fe4000000000c */
[----:B------:R-:W-:Y:S02]  /*69d0*/  PRMT R30, R30, 0x5410, R6 ;  /* 0x000054101e1e7816 */ /* 0x000fe40000000006 */
[----:B------:R-:W-:Y:S02]  /*69e0*/  PRMT R35, R35, 0x5410, R13 ;  /* 0x0000541023237816 */ /* 0x000fe4000000000d */
[----:B------:R-:W-:-:S02]  /*69f0*/  PRMT R27, R27, 0x5410, R7 ;  /* 0x000054101b1b7816 */ /* 0x000fc40000000007 */
[----:B------:R-:W-:Y:S02]  /*6a00*/  PRMT R33, R33, 0x5410, R11 ;  /* 0x0000541021217816 */ /* 0x000fe4000000000b */
[----:B------:R-:W-:Y:S02]  /*6a10*/  PRMT R36, R36, 0x5410, R14 ;  /* 0x0000541024247816 */ /* 0x000fe4000000000e */
[----:B------:R-:W-:Y:S01]  /*6a20*/  PRMT R32, R32, 0x5410, R5 ;  /* 0x0000541020207816 */ /* 0x000fe20000000005 */
[----:B-1----:R-:W-:Y:S06]  /*6a30*/  @!P0 BRA `(.L_x_3691) ;  /* 0x0000011800c08947 */ /* 0x002fec0003800000 */
.L_x_3859:
[----:B------:R-:W-:Y:S05]  /*6a40*/  BSYNC B1 ;  /* 0x0000000000017941 */ /* 0x000fea0003800000 */
.L_x_3690:
        /* <DEDUP_REMOVED lines=10> */
[--C-:B------:R-:W-:Y:S02]  /*6af0*/  HADD2.F32 R15, -RZ, R27.reuse.H1_H1 ;  /* 0x3000001bff0f7230 */ /* 0x100fe40000004100 */
        /* <DEDUP_REMOVED lines=20> */
[----:B------:R-:W-:Y:S02]  /*6c40*/  HADD2.F32 R4, -RZ, R32.H0_H0 ;  /* 0x20000020ff047230 */ /* 0x000fe40000004100 */
[----:B------:R-:W-:Y:S02]  /*6c50*/  HADD2.F32 R13, -RZ, R36.H1_H1 ;  /* 0x30000024ff0d7230 */ /* 0x000fe40000004100 */
[----:B------:R-:W-:Y:S01]  /*6c60*/  FMUL.FTZ R14, R6, R8 ;  /* 0x00000008060e7220 */ /* 0x000fe20000410000 */
[----:B------:R-:W-:-:S02]  /*6c70*/  HADD2.F32 R5, -RZ, R34.H1_H1 ;  /* 0x30000022ff057230 */ /* 0x000fc40000004100 */
[-C--:B------:R-:W-:Y:S01]  /*6c80*/  FMUL.FTZ R15, R6, R4.reuse ;  /* 0x00000004060f7220 */ /* 0x080fe20000410000 */
[----:B0-----:R-:W-:Y:S01]  /*6c90*/  FMUL.FTZ R25, R7, R13 ;  /* 0x0000000d07197220 */ /* 0x001fe20000410000 */
[----:B------:R-:W-:Y:S01]  /*6ca0*/  FFMA.FTZ R6, R11, R4, -R14 ;  /* 0x000000040b067223 */ /* 0x000fe2000001080e */
        /* <DEDUP_REMOVED lines=9> */
.L_x_3695:
[----:B------:R-:W-:Y:S05]  /*6d40*/  BSYNC B2 ;  /* 0x0000000000027941 */ /* 0x000fea0003800000 */
.L_x_3694:
[----:B------:R-:W-:Y:S05]  /*6d50*/  @P1 BRA `(.L_x_3693) ;  /* 0x0000000000981947 */ /* 0x000fea0003800000 */
[----:B-1----:R-:W1:Y:S01]  /*6d60*/  LDS.128 R4, [R0] ;  /* 0x0000000000047984 */ /* 0x002e620000000c00 */
[----:B------:R-:W-:Y:S02]  /*6d70*/  HADD2.F32 R15, -RZ, R32.H1_H1 ;  /* 0x30000020ff0f7230 */ /* 0x000fe40000004100 */
        /* <DEDUP_REMOVED lines=19> */
[----:B------:R-:W-:Y:S02]  /*6eb0*/  HADD2.F32 R8, -RZ, R33.H0_H0 ;  /* 0x20000021ff087230 */ /* 0x000fe40000004100 */
[----:B------:R-:W-:Y:S02]  /*6ec0*/  HADD2.F32 R4, -RZ, R30.H1_H1 ;  /* 0x3000001eff047230 */ /* 0x000fe40000004100 */
        /* <DEDUP_REMOVED lines=15> */
.L_x_3693:
[----:B------:R-:W-:Y:S05]  /*6fc0*/  BSYNC B1 ;  /* 0x0000000000017941 */ /* 0x000fea0003800000 */
.L_x_3692:
        /* <DEDUP_REMOVED lines=9> */
[--C-:B------:R-:W-:Y:S02]  /*7060*/  HADD2.F32 R20, -RZ, R27.reuse.H0_H0 ;  /* 0x2000001bff147230 */ /* 0x100fe40000004100 */
[----:B------:R-:W-:Y:S02]  /*7070*/  HADD2.F32 R24, -RZ, R27.H1_H1 ;  /* 0x3000001bff187230 */ /* 0x000fe40000004100 */
[----:B0-----:R-:W-:Y:S02]  /*7080*/  HADD2.F32 R25, -RZ, R36.H0_H0 ;  /* 0x20000024ff197230 */ /* 0x001fe40000004100 */
[----:B------:R-:W-:Y:S02]  /*7090*/  HADD2.F32 R21, -RZ, R34.H0_H0 ;  /* 0x20000022ff157230 */ /* 0x000fe40000004100 */
[----:B------:R-:W-:Y:S02]  /*70a0*/  HADD2.F32 R27, -RZ, R33.H1_H1 ;  /* 0x30000021ff1b7230 */ /* 0x000fe40000004100 */
[----:B------:R-:W-:-:S02]  /*70b0*/  HADD2.F32 R26, -RZ, R36.H1_H1 ;  /* 0x30000024ff1a7230 */ /* 0x000fc40000004100 */
[--C-:B-1----:R-:W-:Y:S02]  /*70c0*/  HADD2.F32 R8, -RZ, R4.reuse.H0_H0 ;  /* 0x20000004ff087230 */ /* 0x102fe40000004100 */
[----:B------:R-:W-:Y:S02]  /*70d0*/  HADD2.F32 R4, -RZ, R4.H1_H1 ;  /* 0x30000004ff047230 */ /* 0x000fe40000004100 */
[--C-:B------:R-:W-:Y:S02]  /*70e0*/  HADD2.F32 R9, -RZ, R5.reuse.H0_H0 ;  /* 0x20000005ff097230 */ /* 0x100fe40000004100 */
[----:B------:R-:W-:Y:S02]  /*70f0*/  HADD2.F32 R5, -RZ, R5.H1_H1 ;  /* 0x30000005ff057230 */ /* 0x000fe40000004100 */
[-C--:B------:R-:W-:Y:S01]  /*7100*/  FMUL.FTZ R13, R24, R4.reuse ;  /* 0x00000004180d7220 */ /* 0x080fe20000410000 */
[----:B------:R-:W-:Y:S01]  /*7110*/  FMUL.FTZ R15, R20, R4 ;  /* 0x00000004140f7220 */ /* 0x000fe20000410000 */
[----:B------:R-:W-:-:S02]  /*7120*/  HADD2.F32 R11, -RZ, R6.H0_H0 ;  /* 0x20000006ff0b7230 */ /* 0x000fc40000004100 */
[-C--:B------:R-:W-:Y:S01]  /*7130*/  FMUL.FTZ R14, R25, R5.reuse ;  /* 0x00000005190e7220 */ /* 0x080fe20000410000 */
[-C--:B------:R-:W-:Y:S01]  /*7140*/  FFMA.FTZ R4, R20, R8.reuse, -R13 ;  /* 0x0000000814047223 */ /* 0x080fe2000001080d */
[----:B------:R-:W-:Y:S01]  /*7150*/  FFMA.FTZ R15, R24, R8, R15 ;  /* 0x00000008180f7223 */ /* 0x000fe2000001000f */
[--C-:B------:R-:W-:Y:S02]  /*7160*/  HADD2.F32 R12, -RZ, R7.reuse.H0_H0 ;  /* 0x20000007ff0c7230 */ /* 0x100fe40000004100 */
[C---:B------:R-:W-:Y:S01]  /*7170*/  FMUL.FTZ R8, R21.reuse, R5 ;  /* 0x0000000515087220 */ /* 0x040fe20000410000 */
[----:B------:R-:W-:Y:S02]  /*7180*/  HADD2.F32 R6, -RZ, R6.H1_H1 ;  /* 0x30000006ff067230 */ /* 0x000fe40000004100 */
[-C--:B------:R-:W-:Y:S01]  /*7190*/  FFMA.FTZ R5, R21, R9.reuse, -R14 ;  /* 0x0000000915057223 */ /* 0x080fe2000001080e */
[----:B------:R-:W-:Y:S02]  /*71a0*/  HADD2.F32 R7, -RZ, R7.H1_H1 ;  /* 0x30000007ff077230 */ /* 0x000fe40000004100 */
[----:B------:R-:W-:Y:S01]  /*71b0*/  FFMA.FTZ R8, R25, R9, R8 ;  /* 0x0000000919087223 */ /* 0x000fe20000010008 */
[----:B------:R-:W-:-:S02]  /*71c0*/  HADD2.F32 R21, -RZ, R32.H0_H0 ;  /* 0x20000020ff157230 */ /* 0x000fc40000004100 */
[----:B------:R-:W-:Y:S01]  /*71d0*/  FMUL.FTZ R14, R27, R6 ;  /* 0x000000061b0e7220 */ /* 0x000fe20000410000 */
[----:B------:R-:W-:Y:S02]  /*71e0*/  HADD2.F32 R24, -RZ, R34.H1_H1 ;  /* 0x30000022ff187230 */ /* 0x000fe40000004100 */
[----:B------:R-:W-:Y:S01]  /*71f0*/  FMUL.FTZ R9, R26, R7 ;  /* 0x000000071a097220 */ /* 0x000fe20000410000 */
[----:B------:R-:W-:Y:S01]  /*7200*/  F2FP.F16.F32.PACK_AB R4, R15, R4 ;  /* 0x000000040f04723e */ /* 0x000fe200000000ff */
[C---:B------:R-:W-:Y:S01]  /*7210*/  FMUL.FTZ R20, R21.reuse, R6 ;  /* 0x0000000615147220 */ /* 0x040fe20000410000 */
[----:B------:R-:W-:Y:S01]  /*7220*/  FFMA.FTZ R6, R21, R11, -R14 ;  /* 0x0000000b15067223 */ /* 0x000fe2000001080e */
[C---:B------:R-:W-:Y:S01]  /*7230*/  FMUL.FTZ R13, R24.reuse, R7 ;  /* 0x00000007180d7220 */ /* 0x040fe20000410000 */
[-C--:B------:R-:W-:Y:S01]  /*7240*/  FFMA.FTZ R7, R24, R12.reuse, -R9 ;  /* 0x0000000c18077223 */ /* 0x080fe20000010809 */
[----:B------:R-:W-:Y:S01]  /*7250*/  FFMA.FTZ R11, R27, R11, R20 ;  /* 0x0000000b1b0b7223 */ /* 0x000fe20000010014 */
[----:B------:R-:W-:Y:S01]  /*7260*/  F2FP.F16.F32.PACK_AB R5, R8, R5 ;  /* 0x000000050805723e */ /* 0x000fe200000000ff */
[----:B------:R-:W-:-:S03]  /*7270*/  FFMA.FTZ R12, R26, R12, R13 ;  /* 0x0000000c1a0c7223 */ /* 0x000fc6000001000d */
[----:B------:R-:W-:Y:S02]  /*7280*/  F2FP.F16.F32.PACK_AB R6, R11, R6 ;  /* 0x000000060b06723e */ /* 0x000fe400000000ff */
[----:B------:R-:W-:-:S05]  /*7290*/  F2FP.F16.F32.PACK_AB R7, R12, R7 ;  /* 0x000000070c07723e */ /* 0x000fca00000000ff */
[----:B------:R1:W-:Y:S02]  /*72a0*/  STS.128 [R10+0x21400], R4 ;  /* 0x021400040a007388 */ /* 0x0003e40000000c00 */
.L_x_3698:
[----:B------:R-:W-:Y:S05]  /*72b0*/  BSYNC B1 ;  /* 0x0000000000017941 */ /* 0x000fea0003800000 */
.L_x_3697:
[----:B------:R-:W-:Y:S05]  /*72c0*/  @P1 BRA `(.L_x_3696) ;  /* 0x00000010001c1947 */ /* 0x000fea0003800000 */
[----:B-1----:R-:W1:Y:S01]  /*72d0*/  LDS.128 R4, [R0+0x1000] ;  /* 0x0010000000047984 */ /* 0x002e620000000c00 */
[----:B------:R-:W-:Y:S02]  /*72e0*/  HADD2.F32 R14, -RZ, R32.H1_H1 ;  /* 0x30000020ff0e7230 */ /* 0x000fe40000004100 */
[----:B------:R-:W-:Y:S02]  /*72f0*/  HADD2.F32 R12, -RZ, R30.H0_H0 ;  /* 0x2000001eff0c7230 */ /* 0x000fe40000004100 */
[----:B0-----:R-:W-:Y:S02]  /*7300*/  HADD2.F32 R25, -RZ, R37.H0_H0 ;  /* 0x20000025ff197230 */ /* 0x001fe40000004100 */
[----:B------:R-:W-:Y:S02]  /*7310*/  HADD2.F32 R21, -RZ, R35.H0_H0 ;  /* 0x20000023ff157230 */ /* 0x000fe40000004100 */
[----:B------:R-:W-:Y:S02]  /*7320*/  HADD2.F32 R20, -RZ, R33.H0_H0 ;  /* 0x20000021ff147230 */ /* 0x000fe40000004100 */
        /* <DEDUP_REMOVED lines=11> */
[----:B------:R-:W-:Y:S02]  /*73e0*/  HADD2.F32 R6, -RZ, R6.H1_H1 ;  /* 0x30000006ff067230 */ /* 0x000fe40000004100 */
[C---:B------:R-:W-:Y:S01]  /*73f0*/  FMUL.FTZ R12, R21.reuse, R5 ;  /* 0x00000005150c7220 */ /* 0x040fe20000410000 */
[--C-:B------:R-:W-:Y:S02]  /*7400*/  HADD2.F32 R11, -RZ, R7.reuse.H0_H0 ;  /* 0x20000007ff0b7230 */ /* 0x100fe40000004100 */
[----:B------:R-:W-:Y:S01]  /*7410*/  FFMA.FTZ R4, R21, R9, -R4 ;  /* 0x0000000915047223 */ /* 0x000fe20000010804 */
[----:B------:R-:W-:Y:S02]  /*7420*/  HADD2.F32 R14, -RZ, R30.H1_H1 ;  /* 0x3000001eff0e7230 */ /* 0x000fe40000004100 */
[----:B------:R-:W-:Y:S01]  /*7430*/  FMUL.FTZ R5, R20, R6 ;  /* 0x0000000614057220 */ /* 0x000fe20000410000 */
[----:B------:R-:W-:-:S02]  /*7440*/  HADD2.F32 R7, -RZ, R7.H1_H1 ;  /* 0x30000007ff077230 */ /* 0x000fc40000004100 */
[----:B------:R-:W-:Y:S01]  /*7450*/  FFMA.FTZ R9, R25, R9, R12 ;  /* 0x0000000919097223 */ /* 0x000fe2000001000c */
[----:B------:R-:W-:Y:S02]  /*7460*/  HADD2.F32 R21, -RZ, R35.H1_H1 ;  /* 0x30000023ff157230 */ /* 0x000fe40000004100 */
[C---:B------:R-:W-:Y:S01]  /*7470*/  FMUL.FTZ R15, R14.reuse, R6 ;  /* 0x000000060e0f7220 */ /* 0x040fe20000410000 */
[-C--:B------:R-:W-:Y:S01]  /*7480*/  FFMA.FTZ R5, R14, R10.reuse, -R5 ;  /* 0x0000000a0e057223 */ /* 0x080fe20000010805 */
[----:B------:R-:W-:Y:S01]  /*7490*/  FMUL.FTZ R6, R27, R7 ;  /* 0x000000071b067220 */ /* 0x000fe20000410000 */
[----:B------:R-:W-:Y:S01]  /*74a0*/  F2FP.F16.F32.PACK_AB R8, R8, R13 ;  /* 0x0000000d0808723e */ /* 0x000fe200000000ff */
[C---:B------:R-:W-:Y:S01]  /*74b0*/  FMUL.FTZ R12, R21.reuse, R7 ;  /* 0x00000007150c7220 */ /* 0x040fe20000410000 */
[----:B------:R-:W-:Y:S01]  /*74c0*/  FFMA.FTZ R10, R20, R10, R15 ;  /* 0x0000000a140a7223 */ /* 0x000fe2000001000f */
[-C--:B------:R-:W-:Y:S01]  /*74d0*/  FFMA.FTZ R6, R21, R11.reuse, -R6 ;  /* 0x0000000b15067223 */ /* 0x080fe20000010806 */
[----:B------:R-:W-:Y:S01]  /*74e0*/  F2FP.F16.F32.PACK_AB R9, R9, R4 ;  /* 0x000000040909723e */ /* 0x000fe200000000ff */
[----:B------:R-:W-:-:S02]  /*74f0*/  FFMA.FTZ R11, R27, R11, R12 ;  /* 0x0000000b1b0b7223 */ /* 0x000fc4000001000c */
[----:B------:R-:W-:-:S03]  /*7500*/  F2FP.F16.F32.PACK_AB R10, R10, R5 ;  /* 0x000000050a0a723e */ /* 0x000fc600000000ff */
[----:B------:R-:W-:-:S05]  /*7510*/  F2FP.F16.F32.PACK_AB R11, R11, R6 ;  /* 0x000000060b0b723e */ /* 0x000fca00000000ff */
[----:B------:R3:W-:Y:S01]  /*7520*/  STS.128 [R0+0x1000], R8 ;  /* 0x0010000800007388 */ /* 0x0007e20000000c00 */
[----:B------:R-:W-:Y:S05]  /*7530*/  BRA `(.L_x_3696) ;  /* 0x0000000c00807947 */ /* 0x000fea0003800000 */
.L_x_3683:
        /* <DEDUP_REMOVED lines=14> */
.L_x_3862:
[----:B------:R-:W-:Y:S01]  /*7620*/  UMOV UR4, 0xffffffff ;  /* 0xffffffff00047882 */ /* 0x000fe20000000000 */
[----:B------:R-:W-:Y:S02]  /*7630*/  LOP3.LUT R3, R0, 0xfffffffe, RZ, 0xc0, !PT ;  /* 0xfffffffe00037812 */ /* 0x000fe400078ec0ff */
[----:B------:R-:W-:Y:S05]  /*7640*/  BRA.DIV UR4, `(.L_x_3700) ;  /* 0x0000010e04f87947 */ /* 0x000fea000b800000 */
.L_x_3865:
[----:B------:R-:W-:Y:S01]  /*7650*/  UMOV UR4, 0xffffffff ;  /* 0xffffffff00047882 */ /* 0x000fe20000000000 */
[----:B------:R-:W-:Y:S02]  /*7660*/  IMAD.IADD R3, R212, 0x1, -R3 ;  /* 0x00000001d4037824 */ /* 0x000fe400078e0a03 */
[----:B------:R-:W-:Y:S05]  /*7670*/  BRA.DIV UR4, `(.L_x_3701) ;  /* 0x0000011204147947 */ /* 0x000fea000b800000 */
.L_x_3868:
[----:B------:R-:W-:Y:S01]  /*7680*/  UMOV UR4, 0xffffffff ;  /* 0xffffffff00047882 */ /* 0x000fe20000000000 */
[----:B------:R-:W-:Y:S02]  /*7690*/  SHF.L.U32 R9, R3, 0x1f, RZ ;  /* 0x0000001f03097819 */ /* 0x000fe400000006ff */
[----:B------:R-:W-:Y:S05]  /*76a0*/  BRA.DIV UR4, `(.L_x_3702) ;  /* 0x0000011204307947 */ /* 0x000fea000b800000 */
.L_x_3871:
[----:B------:R-:W1:Y:S01]  /*76b0*/  SYNCS.PHASECHK.TRANS64.TRYWAIT P1, [R2+URZ+0x38800], R9 ;  /* 0x03880009020075a7 */ /* 0x000e62000802017f */
[----:B0----5:R-:W-:Y:S01]  /*76c0*/  IMAD.MOV.U32 R38, RZ, RZ, R32 ;  /* 0x000000ffff267224 */ /* 0x021fe200078e0020 */
[----:B------:R-:W-:Y:S01]  /*76d0*/  MOV R0, R33 ;  /* 0x0000002100007202 */ /* 0x000fe20000000f00 */
[----:B------:R-:W-:Y:S01]  /*76e0*/  IMAD.MOV.U32 R40, RZ, RZ, R4 ;  /* 0x000000ffff287224 */ /* 0x000fe200078e0004 */
[--C-:B------:R-:W-:Y:S01]  /*76f0*/  SHF.R.U64 R44, R4, 0x10, R5.reuse ;  /* 0x00000010042c7819 */ /* 0x100fe20000001205 */
[----:B------:R-:W-:Y:S01]  /*7700*/  IMAD.MOV.U32 R39, RZ, RZ, R34 ;  /* 0x000000ffff277224 */ /* 0x000fe200078e0022 */
[----:B------:R-:W-:Y:S01]  /*7710*/  PRMT R38, R38, 0x5410, R0 ;  /* 0x0000541026267816 */ /* 0x000fe20000000000 */
[----:B------:R-:W-:Y:S01]  /*7720*/  IMAD.MOV.U32 R0, RZ, RZ, R5 ;  /* 0x000000ffff007224 */ /* 0x000fe200078e0005 */
[----:B------:R-:W-:Y:S01]  /*7730*/  MOV R41, R6 ;  /* 0x0000000600297202 */ /* 0x000fe20000000f00 */
[----:B------:R-:W-:Y:S01]  /*7740*/  IMAD.MOV.U32 R8, RZ, RZ, R35 ;  /* 0x000000ffff087224 */ /* 0x000fe200078e0023 */
[--C-:B------:R-:W-:Y:S01]  /*7750*/  SHF.R.U64 R45, R6, 0x10, R7.reuse ;  /* 0x00000010062d7819 */ /* 0x100fe20000001207 */
[----:B------:R-:W-:Y:S01]  /*7760*/  IMAD.MOV.U32 R4, RZ, RZ, R7 ;  /* 0x000000ffff047224 */ /* 0x000fe200078e0007 */
[--C-:B------:R-:W-:Y:S01]  /*7770*/  SHF.R.U64 R42, R32, 0x10, R33.reuse ;  /* 0x00000010202a7819 */ /* 0x100fe20000001221 */
[----:B------:R-:W-:Y:S01]  /*7780*/  BSSY B1, `(.L_x_3703) ;  /* 0x0000011000017945 */ /* 0x000fe20003800000 */
[----:B------:R-:W-:-:S02]  /*7790*/  SHF.R.U32.HI R10, RZ, 0x10, R33 ;  /* 0x00000010ff0a7819 */ /* 0x000fc40000011621 */
[--C-:B------:R-:W-:Y:S02]  /*77a0*/  SHF.R.U64 R43, R34, 0x10, R35.reuse ;  /* 0x00000010222b7819 */ /* 0x100fe40000001223 */
[----:B------:R-:W-:Y:S02]  /*77b0*/  SHF.R.U32.HI R11, RZ, 0x10, R35 ;  /* 0x00000010ff0b7819 */ /* 0x000fe40000011623 */
[----:B------:R-:W-:Y:S02]  /*77c0*/  SHF.R.U32.HI R5, RZ, 0x10, R5 ;  /* 0x00000010ff057819 */ /* 0x000fe40000011605 */
[----:B------:R-:W-:Y:S02]  /*77d0*/  SHF.R.U32.HI R6, RZ, 0x10, R7 ;  /* 0x00000010ff067819 */ /* 0x000fe40000011607 */
[-C--:B------:R-:W-:Y:S02]  /*77e0*/  ISETP.GE.OR P2, PT, R22, R21.reuse, P0 ;  /* 0x000000151600720c */ /* 0x080fe40000746670 */
[----:B------:R-:W-:Y:S01]  /*77f0*/  PRMT R40, R40, 0x5410, R0 ;  /* 0x0000541028287816 */ /* 0x000fe20000000000 */
[----:B------:R-:W-:Y:S01]  /*7800*/  IMAD.IADD R0, R16, 0x1, R29 ;  /* 0x0000000110007824 */ /* 0x000fe200078e021d */
[----:B------:R-:W-:-:S02]  /*7810*/  ISETP.GE.OR P0, PT, R234, R21, P0 ;  /* 0x00000015ea00720c */ /* 0x000fc40000706670 */
[----:B------:R-:W-:Y:S02]  /*7820*/  PRMT R42, R42, 0x5410, R10 ;  /* 0x000054102a2a7816 */ /* 0x000fe4000000000a */
[----:B------:R-:W-:Y:S02]  /*7830*/  PRMT R39, R39, 0x5410, R8 ;  /* 0x0000541027277816 */ /* 0x000fe40000000008 */
[----:B------:R-:W-:Y:S02]  /*7840*/  PRMT R43, R43, 0x5410, R11 ;  /* 0x000054102b2b7816 */ /* 0x000fe4000000000b */
[----:B------:R-:W-:Y:S02]  /*7850*/  PRMT R44, R44, 0x5410, R5 ;  /* 0x000054102c2c7816 */ /* 0x000fe40000000005 */
[----:B------:R-:W-:Y:S02]  /*7860*/  PRMT R41, R41, 0x5410, R4 ;  /* 0x0000541029297816 */ /* 0x000fe40000000004 */
[----:B------:R-:W-:Y:S01]  /*7870*/  PRMT R45, R45, 0x5410, R6 ;  /* 0x000054102d2d7816 */ /* 0x000fe20000000006 */
[----:B-1----:R-:W-:Y:S06]  /*7880*/  @!P1 BRA `(.L_x_3704) ;  /* 0x0000010c00e09947 */ /* 0x002fec0003800000 */
.L_x_3872:
[----:B------:R-:W-:Y:S05]  /*7890*/  BSYNC B1 ;  /* 0x0000000000017941 */ /* 0x000fea0003800000 */
.L_x_3703:
[----:B------:R-:W-:Y:S01]  /*78a0*/  BSSY B1, `(.L_x_3705) ;  /* 0x0000059000017945 */ /* 0x000fe20003800000 */
[----:B------:R-:W-:-:S03]  /*78b0*/  LOP3.LUT R0, R0, 0x38, RZ, 0xc0, !PT ;  /* 0x0000003800007812 */ /* 0x000fc600078ec0ff */
[----:B------:R-:W-:Y:S05]  /*78c0*/  @P2 BRA `(.L_x_3706) ;  /* 0x0000000400582947 */ /* 0x000fea0003800000 */
[----:B------:R-:W-:Y:S02]  /*78d0*/  IMAD.SHL.U32 R4, R186, 0x40, RZ ;  /* 0x00000040ba047824 */ /* 0x000fe400078e00ff */
[----:B------:R-:W-:Y:S02]  /*78e0*/  HADD2.F32 R29, -RZ, R40.H0_H0 ;  /* 0x20000028ff1d7230 */ /* 0x000fe40000004100 */
[----:B------:R-:W-:Y:S01]  /*78f0*/  HADD2.F32 R27, -RZ, R38.H0_H0 ;  /* 0x20000026ff1b7230 */ /* 0x000fe20000004100 */
[----:B------:R-:W-:Y:S01]  /*7900*/  LOP3.LUT R7, R4, 0x1c0, RZ, 0xc0, !PT ;  /* 0x000001c004077812 */ /* 0x000fe200078ec0ff */
[--C-:B------:R-:W-:Y:S02]  /*7910*/  HADD2.F32 R31, -RZ, R44.reuse.H0_H0 ;  /* 0x2000002cff1f7230 */ /* 0x100fe40000004100 */
[----:B------:R-:W-:Y:S01]  /*7920*/  HADD2.F32 R26, -RZ, R44.H1_H1 ;  /* 0x3000002cff1a7230 */ /* 0x000fe20000004100 */
[----:B------:R-:W-:Y:S02]  /*7930*/  LOP3.LUT R4, R7, 0x38, R16, 0xf8, !PT ;  /* 0x0000003807047812 */ /* 0x000fe400078ef810 */
[----:B0-----:R-:W-:-:S04]  /*7940*/  SHF.R.U32.HI R9, RZ, 0x3, R7 ;  /* 0x00000003ff097819 */ /* 0x001fc80000011607 */
        /* <DEDUP_REMOVED lines=14> */
[----:B------:R-:W-:Y:S01]  /*7a30*/  FMUL.FTZ R35, R20, R27 ;  /* 0x0000001b14237220 */ /* 0x000fe20000410000 */
[----:B------:R-:W-:Y:S02]  /*7a40*/  HADD2.F32 R20, -RZ, R40.H1_H1 ;  /* 0x30000028ff147230 */ /* 0x000fe40000004100 */
[----:B------:R-:W-:Y:S01]  /*7a50*/  FMUL.FTZ R37, R4, R31 ;  /* 0x0000001f04257220 */ /* 0x000fe20000410000 */
[----:B------:R-:W-:Y:S01]  /*7a60*/  FFMA.FTZ R33, R12, R27, -R33 ;  /* 0x0000001b0c217223 */ /* 0x000fe20000010821 */
[----:B------:R-:W-:-:S02]  /*7a70*/  HADD2.F32 R27, -RZ, R42.H0_H0 ;  /* 0x2000002aff1b7230 */ /* 0x000fc40000004100 */
[----:B------:R-:W-:Y:S01]  /*7a80*/  FFMA.FTZ R35, R12, R29, R35 ;  /* 0x0000001d0c237223 */ /* 0x000fe20000010023 */
[----:B------:R-:W-:Y:S02]  /*7a90*/  HADD2.F32 R12, -RZ, R38.H1_H1 ;  /* 0x30000026ff0c7230 */ /* 0x000fe40000004100 */
[----:B------:R-:W-:Y:S02]  /*7aa0*/  HADD2.F32 R13, -RZ, R9.H0_H0 ;  /* 0x20000009ff0d7230 */ /* 0x000fe40000004100 */
[----:B------:R-:W-:Y:S01]  /*7ab0*/  FMUL.FTZ R29, R4, R27 ;  /* 0x0000001b041d7220 */ /* 0x000fe20000410000 */
[C---:B------:R-:W-:Y:S01]  /*7ac0*/  FMUL.FTZ R4, R21.reuse, R20 ;  /* 0x0000001415047220 */ /* 0x040fe20000410000 */
[-C--:B------:R-:W-:Y:S01]  /*7ad0*/  FMUL.FTZ R21, R21, R12.reuse ;  /* 0x0000000c15157220 */ /* 0x080fe20000410000 */
[----:B------:R-:W-:Y:S02]  /*7ae0*/  HADD2.F32 R5, -RZ, R5.H1_H1 ;  /* 0x30000005ff057230 */ /* 0x000fe40000004100 */
[----:B------:R-:W-:Y:S01]  /*7af0*/  FFMA.FTZ R30, R8, R31, R29 ;  /* 0x0000001f081e7223 */ /* 0x000fe2000001001d */
[----:B------:R-:W-:Y:S01]  /*7b00*/  FFMA.FTZ R29, R13, R12, -R4 ;  /* 0x0000000c0d1d7223 */ /* 0x000fe20000010804 */
[----:B------:R-:W-:-:S02]  /*7b10*/  HADD2.F32 R4, -RZ, R42.H1_H1 ;  /* 0x3000002aff047230 */ /* 0x000fc40000004100 */
[----:B------:R-:W-:Y:S01]  /*7b20*/  FFMA.FTZ R20, R13, R20, R21 ;  /* 0x000000140d147223 */ /* 0x000fe20000010015 */
[----:B------:R-:W-:Y:S02]  /*7b30*/  HADD2.F32 R24, -RZ, R6.H0_H0 ;  /* 0x20000006ff187230 */ /* 0x000fe40000004100 */
[----:B------:R-:W-:Y:S01]  /*7b40*/  FFMA.FTZ R28, R8, R27, -R37 ;  /* 0x0000001b081c7223 */ /* 0x000fe20000010825 */
[----:B------:R-:W-:Y:S02]  /*7b50*/  HADD2.F32 R21, -RZ, R41.H0_H0 ;  /* 0x20000029ff157230 */ /* 0x000fe40000004100 */
[C---:B------:R-:W-:Y:S01]  /*7b60*/  FMUL.FTZ R8, R5.reuse, R26 ;  /* 0x0000001a05087220 */ /* 0x040fe20000410000 */
[----:B------:R-:W-:Y:S02]  /*7b70*/  HADD2.F32 R9, -RZ, R9.H1_H1 ;  /* 0x30000009ff097230 */ /* 0x000fe40000004100 */
[----:B------:R-:W-:Y:S01]  /*7b80*/  FMUL.FTZ R12, R5, R4 ;  /* 0x00000004050c7220 */ /* 0x000fe20000410000 */
[----:B------:R-:W-:-:S02]  /*7b90*/  HADD2.F32 R14, -RZ, R10.H0_H0 ;  /* 0x2000000aff0e7230 */ /* 0x000fc40000004100 */
[C---:B------:R-:W-:Y:S01]  /*7ba0*/  FMUL.FTZ R31, R24.reuse, R21 ;  /* 0x00000015181f7220 */ /* 0x040fe20000410000 */
[----:B------:R-:W-:Y:S02]  /*7bb0*/  HADD2.F32 R13, -RZ, R39.H0_H0 ;  /* 0x20000027ff0d7230 */ /* 0x000fe40000004100 */
[C---:B------:R-:W-:Y:S01]  /*7bc0*/  FFMA.FTZ R32, R9.reuse, R4, -R8 ;  /* 0x0000000409207223 */ /* 0x040fe20000010808 */
[----:B------:R-:W-:Y:S02]  /*7bd0*/  HADD2.F32 R6, -RZ, R6.H1_H1 ;  /* 0x30000006ff067230 */ /* 0x000fe40000004100 */
[----:B------:R-:W-:Y:S01]  /*7be0*/  FFMA.FTZ R9, R9, R26, R12 ;  /* 0x0000001a09097223 */ /* 0x000fe2000001000c */
[----:B------:R-:W-:Y:S02]  /*7bf0*/  HADD2.F32 R27, -RZ, R45.H0_H0 ;  /* 0x2000002dff1b7230 */ /* 0x000fe40000004100 */
[----:B------:R-:W-:Y:S01]  /*7c00*/  FMUL.FTZ R24, R24, R13 ;  /* 0x0000000d18187220 */ /* 0x000fe20000410000 */
[----:B------:R-:W-:-:S02]  /*7c10*/  HADD2.F32 R5, -RZ, R43.H0_H0 ;  /* 0x2000002bff057230 */ /* 0x000fc40000004100 */
[----:B------:R-:W-:Y:S01]  /*7c20*/  FFMA.FTZ R31, R14, R13, -R31 ;  /* 0x0000000d0e1f7223 */ /* 0x000fe2000001081f */
[----:B------:R-:W-:Y:S02]  /*7c30*/  HADD2.F32 R10, -RZ, R10.H1_H1 ;  /* 0x3000000aff0a7230 */ /* 0x000fe40000004100 */
[C---:B------:R-:W-:Y:S01]  /*7c40*/  FMUL.FTZ R37, R6.reuse, R27 ;  /* 0x0000001b06257220 */ /* 0x040fe20000410000 */
[--C-:B------:R-:W-:Y:S02]  /*7c50*/  HADD2.F32 R25, -RZ, R7.reuse.H0_H0 ;  /* 0x20000007ff197230 */ /* 0x100fe40000004100 */
[----:B------:R-:W-:Y:S01]  /*7c60*/  FMUL.FTZ R13, R6, R5 ;  /* 0x00000005060d7220 */ /* 0x000fe20000410000 */
[----:B------:R-:W-:Y:S02]  /*7c70*/  HADD2.F32 R7, -RZ, R7.H1_H1 ;  /* 0x30000007ff077230 */ /* 0x000fe40000004100 */
[----:B------:R-:W-:Y:S01]  /*7c80*/  FFMA.FTZ R24, R14, R21, R24 ;  /* 0x000000150e187223 */ /* 0x000fe20000010018 */
[----:B------:R-:W-:-:S02]  /*7c90*/  HADD2.F32 R8, -RZ, R41.H1_H1 ;  /* 0x30000029ff087230 */ /* 0x000fc40000004100 */
[C---:B------:R-:W-:Y:S01]  /*7ca0*/  FFMA.FTZ R14, R10.reuse, R5, -R37 ;  /* 0x000000050a0e7223 */ /* 0x040fe20000010825 */
[----:B------:R-:W-:Y:S02]  /*7cb0*/  HADD2.F32 R12, -RZ, R45.H1_H1 ;  /* 0x3000002dff0c7230 */ /* 0x000fe40000004100 */
[----:B------:R-:W-:Y:S01]  /*7cc0*/  FFMA.FTZ R13, R10, R27, R13 ;  /* 0x0000001b0a0d7223 */ /* 0x000fe2000001000d */
[----:B------:R-:W-:Y:S02]  /*7cd0*/  HADD2.F32 R4, -RZ, R39.H1_H1 ;  /* 0x30000027ff047230 */ /* 0x000fe40000004100 */
[----:B------:R-:W-:Y:S01]  /*7ce0*/  FMUL.FTZ R10, R25, R8 ;  /* 0x00000008190a7220 */ /* 0x000fe20000410000 */
[----:B------:R-:W-:Y:S02]  /*7cf0*/  HADD2.F32 R6, -RZ, R43.H1_H1 ;  /* 0x3000002bff067230 */ /* 0x000fe40000004100 */
[----:B------:R-:W-:Y:S01]  /*7d00*/  FMUL.FTZ R26, R7, R12 ;  /* 0x0000000c071a7220 */ /* 0x000fe20000410000 */
[----:B------:R-:W-:-:S02]  /*7d10*/  HADD2.F32 R15, -RZ, R11.H0_H0 ;  /* 0x2000000bff0f7230 */ /* 0x000fc40000004100 */
[----:B------:R-:W-:Y:S01]  /*7d20*/  FMUL.FTZ R25, R25, R4 ;  /* 0x0000000419197220 */ /* 0x000fe20000410000 */
[----:B------:R-:W-:Y:S02]  /*7d30*/  HADD2.F32 R11, -RZ, R11.H1_H1 ;  /* 0x3000000bff0b7230 */ /* 0x000fe40000004100 */
[----:B------:R-:W-:Y:S01]  /*7d40*/  FMUL.FTZ R5, R7, R6 ;  /* 0x0000000607057220 */ /* 0x000fe20000410000 */
[----:B------:R-:W-:Y:S01]  /*7d50*/  F2FP.F16.F32.PACK_AB R9, R9, R20 ;  /* 0x000000140909723e */ /* 0x000fe200000000ff */
        /* <DEDUP_REMOVED lines=11> */
[----:B------:R-:W-:-:S05]  /*7e10*/  F2FP.F16.F32.PACK_AB R11, R12, R25 ;  /* 0x000000190c0b723e */ /* 0x000fca00000000ff */
[----:B------:R1:W-:Y:S02]  /*7e20*/  STS.128 [R36+0x20400], R8 ;  /* 0x0204000824007388 */ /* 0x0003e40000000c00 */
.L_x_3706:
[----:B------:R-:W-:Y:S05]  /*7e30*/  BSYNC B1 ;  /* 0x0000000000017941 */ /* 0x000fea0003800000 */
.L_x_3705:
[----:B------:R-:W-:Y:S05]  /*7e40*/  @P0 BRA `(.L_x_3696) ;  /* 0x00000004003c0947 */ /* 0x000fea0003800000 */
[----:B-1----:R-:W-:Y:S01]  /*7e50*/  LOP3.LUT R5, R233, R0, R219, 0x1e, !PT ;  /* 0x00000000e9057212 */ /* 0x002fe200078e1edb */
[----:B0-----:R-:W0:Y:S01]  /*7e60*/  LDS.128 R8, [R217+0x20400] ;  /* 0x02040000d9087984 */ /* 0x001e220000000c00 */
[----:B------:R-:W-:Y:S02]  /*7e70*/  HADD2.F32 R26, -RZ, R38.H0_H0 ;  /* 0x20000026ff1a7230 */ /* 0x000fe40000004100 */
[----:B------:R-:W-:Y:S02]  /*7e80*/  HADD2.F32 R28, -RZ, R40.H0_H0 ;  /* 0x20000028ff1c7230 */ /* 0x000fe40000004100 */
[----:B------:R-:W-:Y:S02]  /*7e90*/  IMAD.IADD R5, R220, 0x1, R5 ;  /* 0x00000001dc057824 */ /* 0x000fe400078e0205 */
[----:B------:R-:W-:Y:S02]  /*7ea0*/  HADD2.F32 R30, -RZ, R44.H0_H0 ;  /* 0x2000002cff1e7230 */ /* 0x000fe40000004100 */
[----:B------:R-:W-:-:S02]  /*7eb0*/  IMAD R0, R5, 0x2, R2 ;  /* 0x0000000205007824 */ /* 0x000fc400078e0202 */
[----:B------:R-:W-:Y:S02]  /*7ec0*/  HADD2.F32 R37, -RZ, R40.H1_H1 ;  /* 0x30000028ff257230 */ /* 0x000fe40000004100 */
[----:B------:R-:W-:Y:S01]  /*7ed0*/  HADD2.F32 R35, -RZ, R38.H1_H1 ;  /* 0x30000026ff237230 */ /* 0x000fe20000004100 */
[----:B------:R-:W1:Y:S01]  /*7ee0*/  LDS.128 R4, [R0+0x20400] ;  /* 0x0204000000047984 */ /* 0x000e620000000c00 */
[----:B------:R-:W-:Y:S02]  /*7ef0*/  HADD2.F32 R34, -RZ, R45.H0_H0 ;  /* 0x2000002dff227230 */ /* 0x000fe40000004100 */
[----:B------:R-:W-:Y:S02]  /*7f00*/  HADD2.F32 R32, -RZ, R41.H0_H0 ;  /* 0x20000029ff207230 */ /* 0x000fe40000004100 */
[--C-:B0-----:R-:W-:Y:S02]  /*7f10*/  HADD2.F32 R12, -RZ, R8.reuse.H0_H0 ;  /* 0x20000008ff0c7230 */ /* 0x101fe40000004100 */
[----:B------:R-:W-:-:S02]  /*7f20*/  HADD2.F32 R8, -RZ, R8.H1_H1 ;  /* 0x30000008ff087230 */ /* 0x000fc40000004100 */
[--C-:B------:R-:W-:Y:S02]  /*7f30*/  HADD2.F32 R13, -RZ, R9.reuse.H0_H0 ;  /* 0x20000009ff0d7230 */ /* 0x100fe40000004100 */
[----:B------:R-:W-:Y:S02]  /*7f40*/  HADD2.F32 R9, -RZ, R9.H1_H1 ;  /* 0x30000009ff097230 */ /* 0x000fe40000004100 */
[--C-:B------:R-:W-:Y:S02]  /*7f50*/  HADD2.F32 R14, -RZ, R10.reuse.H0_H0 ;  /* 0x2000000aff0e7230 */ /* 0x100fe40000004100 */
[----:B------:R-:W-:Y:S02]  /*7f60*/  HADD2.F32 R10, -RZ, R10.H1_H1 ;  /* 0x3000000aff0a7230 */ /* 0x000fe40000004100 */
[----:B------:R-:W-:Y:S02]  /*7f70*/  HADD2.F32 R15, -RZ, R11.H0_H0 ;  /* 0x2000000bff0f7230 */ /* 0x000fe40000004100 */
[----:B-1----:R-:W-:-:S02]  /*7f80*/  HADD2.F32 R20, -RZ, R4.H0_H0 ;  /* 0x20000004ff147230 */ /* 0x002fc40000004100 */
[----:B------:R-:W-:Y:S02]  /*7f90*/  HADD2.F32 R4, -RZ, R4.H1_H1 ;  /* 0x30000004ff047230 */ /* 0x000fe40000004100 */
[--C-:B------:R-:W-:Y:S02]  /*7fa0*/  HADD2.F32 R21, -RZ, R5.reuse.H0_H0 ;  /* 0x20000005ff157230 */ /* 0x100fe40000004100 */
[-C--:B------:R-:W-:Y:S01]  /*7fb0*/  FMUL.FTZ R27, R28, R20.reuse ;  /* 0x000000141c1b7220 */ /* 0x080fe20000410000 */
[----:B------:R-:W-:Y:S01]  /*7fc0*/  FMUL.FTZ R29, R26, R20 ;  /* 0x000000141a1d7220 */ /* 0x000fe20000410000 */
[----:B------:R-:W-:Y:S02]  /*7fd0*/  HADD2.F32 R20, -RZ, R42.H0_H0 ;  /* 0x2000002aff147230 */ /* 0x000fe40000004100 */
[----:B------:R-:W-:Y:S01]  /*7fe0*/  FMUL.FTZ R31, R30, R4 ;  /* 0x000000041e1f7220 */ /* 0x000fe20000410000 */
[----:B------:R-:W-:Y:S02]  /*7ff0*/  HADD2.F32 R5, -RZ, R5.H1_H1 ;  /* 0x30000005ff057230 */ /* 0x000fe40000004100 */
[-C--:B------:R-:W-:Y:S01]  /*8000*/  FFMA.FTZ R27, R26, R12.reuse, -R27 ;  /* 0x0000000c1a1b7223 */ /* 0x080fe2000001081b */
[----:B------:R-:W-:Y:S01]  /*8010*/  FFMA.FTZ R29, R28, R12, R29 ;  /* 0x0000000c1c1d7223 */ /* 0x000fe2000001001d */
[C---:B------:R-:W-:Y:S01]  /*8020*/  FMUL.FTZ R33, R20.reuse, R4 ;  /* 0x0000000414217220 */ /* 0x040fe20000410000 */
[----:B------:R-:W-:Y:S01]  /*8030*/  FFMA.FTZ R4, R20, R8, -R31 ;  /* 0x0000000814047223 */ /* 0x000fe2000001081f */
[----:B------:R-:W-:-:S02]  /*8040*/  HADD2.F32 R31, -RZ, R44.H1_H1 ;  /* 0x3000002cff1f7230 */ /* 0x000fc40000004100 */
[-C--:B------:R-:W-:Y:S01]  /*8050*/  FMUL.FTZ R12, R37, R21.reuse ;  /* 0x00000015250c7220 */ /* 0x080fe20000410000 */
[----:B------:R-:W-:Y:S01]  /*8060*/  FMUL.FTZ R20, R35, R21 ;  /* 0x0000001523147220 */ /* 0x000fe20000410000 */
[----:B------:R-:W-:Y:S02]  /*8070*/  HADD2.F32 R21, -RZ, R42.H1_H1 ;  /* 0x3000002aff157230 */ /* 0x000fe40000004100 */
[----:B------:R-:W-:Y:S01]  /*8080*/  FFMA.FTZ R8, R30, R8, R33 ;  /* 0x000000081e087223 */ /* 0x000fe20000010021 */
[----:B------:R-:W-:Y:S01]  /*8090*/  FMUL.FTZ R26, R31, R5 ;  /* 0x000000051f1a7220 */ /* 0x000fe20000410000 */
[--C-:B------:R-:W-:Y:S02]  /*80a0*/  HADD2.F32 R24, -RZ, R6.reuse.H0_H0 ;  /* 0x20000006ff187230 */ /* 0x100fe40000004100 */
[----:B------:R-:W-:Y:S01]  /*80b0*/  FFMA.FTZ R12, R35, R13, -R12 ;  /* 0x0000000d230c7223 */ /* 0x000fe2000001080c */
[----:B------:R-:W-:Y:S02]  /*80c0*/  HADD2.F32 R6, -RZ, R6.H1_H1 ;  /* 0x30000006ff067230 */ /* 0x000fe40000004100 */
[C---:B------:R-:W-:Y:S01]  /*80d0*/  FMUL.FTZ R28, R21.reuse, R5 ;  /* 0x00000005151c7220 */ /* 0x040fe20000410000 */
[----:B------:R-:W-:Y:S01]  /*80e0*/  FFMA.FTZ R5, R21, R9, -R26 ;  /* 0x0000000915057223 */ /* 0x000fe2000001081a */
[----:B------:R-:W-:-:S02]  /*80f0*/  HADD2.F32 R26, -RZ, R43.H0_H0 ;  /* 0x2000002bff1a7230 */ /* 0x000fc40000004100 */
[----:B------:R-:W-:Y:S01]  /*8100*/  FFMA.FTZ R20, R37, R13, R20 ;  /* 0x0000000d25147223 */ /* 0x000fe20000010014 */
[----:B------:R-:W-:Y:S01]  /*8110*/  FFMA.FTZ R9, R31, R9, R28 ;  /* 0x000000091f097223 */ /* 0x000fe2000001001c */
[-C--:B------:R-:W-:Y:S01]  /*8120*/  FMUL.FTZ R31, R34, R6.reuse ;  /* 0x00000006221f7220 */ /* 0x080fe20000410000 */
[----:B------:R-:W-:Y:S02]  /*8130*/  HADD2.F32 R30, -RZ, R39.H0_H0 ;  /* 0x20000027ff1e7230 */ /* 0x000fe40000004100 */
[C---:B------:R-:W-:Y:S01]  /*8140*/  FMUL.FTZ R33, R26.reuse, R6 ;  /* 0x000000061a217220 */ /* 0x040fe20000410000 */
[----:B------:R-:W-:Y:S02]  /*8150*/  HADD2.F32 R25, -RZ, R7.H0_H0 ;  /* 0x20000007ff197230 */ /* 0x000fe40000004100 */
[----:B------:R-:W-:Y:S01]  /*8160*/  FFMA.FTZ R6, R26, R10, -R31 ;  /* 0x0000000a1a067223 */ /* 0x000fe2000001081f */
[----:B------:R-:W-:Y:S02]  /*8170*/  HADD2.F32 R31, -RZ, R39.H1_H1 ;  /* 0x30000027ff1f7230 */ /* 0x000fe40000004100 */
[----:B------:R-:W-:Y:S01]  /*8180*/  FMUL.FTZ R13, R32, R24 ;  /* 0x00000018200d7220 */ /* 0x000fe20000410000 */
[----:B------:R-:W-:-:S02]  /*8190*/  HADD2.F32 R7, -RZ, R7.H1_H1 ;  /* 0x30000007ff077230 */ /* 0x000fc40000004100 */
[C---:B------:R-:W-:Y:S01]  /*81a0*/  FMUL.FTZ R21, R30.reuse, R24 ;  /* 0x000000181e157220 */ /* 0x040fe20000410000 */
[----:B------:R-:W-:Y:S02]  /*81b0*/  HADD2.F32 R37, -RZ, R41.H1_H1 ;  /* 0x30000029ff257230 */ /* 0x000fe40000004100 */
[-C--:B------:R-:W-:Y:S01]  /*81c0*/  FFMA.FTZ R13, R30, R14.reuse, -R13 ;  /* 0x0000000e1e0d7223 */ /* 0x080fe2000001080d */
[----:B------:R-:W-:Y:S02]  /*81d0*/  HADD2.F32 R39, -RZ, R45.H1_H1 ;  /* 0x3000002dff277230 */ /* 0x000fe40000004100 */
[----:B------:R-:W-:Y:S01]  /*81e0*/  FFMA.FTZ R21, R32, R14, R21 ;  /* 0x0000000e20157223 */ /* 0x000fe20000010015 */
[----:B------:R-:W-:Y:S02]  /*81f0*/  HADD2.F32 R35, -RZ, R43.H1_H1 ;  /* 0x3000002bff237230 */ /* 0x000fe40000004100 */
[----:B------:R-:W-:Y:S01]  /*8200*/  FMUL.FTZ R14, R37, R25 ;  /* 0x00000019250e7220 */ /* 0x000fe20000410000 */
[----:B------:R-:W-:-:S02]  /*8210*/  HADD2.F32 R11, -RZ, R11.H1_H1 ;  /* 0x3000000bff0b7230 */ /* 0x000fc40000004100 */
[----:B------:R-:W-:Y:S01]  /*8220*/  FMUL.FTZ R26, R39, R7 ;  /* 0x00000007271a7220 */ /* 0x000fe20000410000 */
[----:B------:R-:W-:Y:S01]  /*8230*/  FMUL.FTZ R24, R31, R25 ;  /* 0x000000191f187220 */ /* 0x000fe20000410000 */
[----:B------:R-:W-:Y:S01]  /*8240*/  FMUL.FTZ R28, R35, R7 ;  /* 0x00000007231c7220 */ /* 0x000fe20000410000 */
[----:B------:R-:W-:Y:S01]  /*8250*/  FFMA.FTZ R7, R31, R15, -R14 ;  /* 0x0000000f1f077223 */ /* 0x000fe2000001080e */
[----:B------:R-:W-:Y:S01]  /*8260*/  FFMA.FTZ R26, R35, R11, -R26 ;  /* 0x0000000b231a7223 */ /* 0x000fe2000001081a */
[----:B------:R-:W-:Y:S01]  /*8270*/  FFMA.FTZ R10, R34, R10, R33 ;  /* 0x0000000a220a7223 */ /* 0x000fe20000010021 */
        /* <DEDUP_REMOVED lines=12> */
.L_x_3696:
[----:B------:R-:W-:Y:S05]  /*8340*/  BSYNC B0 ;  /* 0x0000000000007941 */ /* 0x000fea0003800000 */
.L_x_3682:
        /* <DEDUP_REMOVED lines=8> */
.L_x_3679:
[----:B------:R-:W-:-:S13]  /*83d0*/  ISETP.NE.AND P0, PT, R185, 0x3, PT ;  /* 0x00000003b900780c */ /* 0x000fda0003f05270 */
[----:B------:R-:W-:Y:S05]  /*83e0*/  @!P0 BRA `(.L_x_3707) ;  /* 0x0000000000048947 */ /* 0x000fea0003800000 */
[----:B------:R-:W-:Y:S01]  /*83f0*/  BPT.TRAP 0x1 ;  /* 0x000000040000795c */ /* 0x000fe20000300000 */
.L_x_3707:
[----:B------:R-:W-:Y:S02]  /*8400*/  LEA R20, R18, R2, 0x3 ;  /* 0x0000000212147211 */ /* 0x000fe400078e18ff */
[----:B------:R-:W-:-:S04]  /*8410*/  SHF.L.U32 R13, R23, 0x1f, RZ ;  /* 0x0000001f170d7819 */ /* 0x000fc800000006ff */
[----:B------:R0:W0:Y:S01]  /*8420*/  SYNCS.PHASECHK.TRANS64.TRYWAIT P1, [R20+URZ+0x38830], R13 ;  /* 0x0388300d140075a7 */ /* 0x000022000802017f */
[----:B------:R-:W-:Y:S05]  /*8430*/  @!P0 BRA `(.L_x_3708) ;  /* 0x0000000000048947 */ /* 0x000fea0003800000 */
[----:B------:R-:W-:Y:S01]  /*8440*/  BPT.TRAP 0x1 ;  /* 0x000000040000795c */ /* 0x000fe20000300000 */
.L_x_3708:
[C---:B--234-:R-:W-:Y:S02]  /*8450*/  VIADD R0, R2.reuse, 0x22400 ;  /* 0x0002240002007836 */ /* 0x05cfe40000000000 */
[----:B-1----:R-:W-:-:S03]  /*8460*/  VIADD R4, R2, 0x20400 ;  /* 0x0002040002047836 */ /* 0x002fc60000000000 */
[----:B------:R-:W-:Y:S02]  /*8470*/  SHF.R.U32.HI R0, RZ, 0x4, R0 ;  /* 0x00000004ff007819 */ /* 0x000fe40000011600 */
[----:B------:R-:W-:Y:S02]  /*8480*/  SHF.R.U32.HI R4, RZ, 0x4, R4 ;  /* 0x00000004ff047819 */ /* 0x000fe40000011604 */
[----:B------:R-:W-:Y:S02]  /*8490*/  LOP3.LUT R0, R0, 0x3fff, RZ, 0xc0, !PT ;  /* 0x00003fff00007812 */ /* 0x000fe400078ec0ff */
[----:B------:R-:W-:Y:S02]  /*84a0*/  LOP3.LUT R4, R4, 0x3fff, RZ, 0xc0, !PT ;  /* 0x00003fff04047812 */ /* 0x000fe400078ec0ff */
[----:B------:R-:W-:Y:S01]  /*84b0*/  LOP3.LUT R0, R0, 0x10000, RZ, 0xfc, !PT ;  /* 0x0001000000007812 */ /* 0x000fe200078efcff */
[----:B0-----:R-:W-:Y:S06]  /*84c0*/  @P1 BRA `(.L_x_3709) ;  /* 0x0000000000081947 */ /* 0x001fec0003800000 */
[----:B------:R-:W0:Y:S02]  /*84d0*/  SYNCS.PHASECHK.TRANS64.TRYWAIT P1, [R20+URZ+0x38830], R13 ;  /* 0x0388300d140075a7 */ /* 0x000e24000802017f */
[----:B0-----:R-:W-:Y:S05]  /*84e0*/  @!P1 BRA `(.L_x_3710) ;  /* 0x0000010000dc9947 */ /* 0x001fea0003800000 */
.L_x_3709:
[----:B------:R-:W-:Y:S01]  /*84f0*/  IMAD R10, R18, 0x200, R0 ;  /* 0x00000200120a7824 */ /* 0x000fe200078e0200 */
[----:B------:R-:W-:Y:S01]  /*8500*/  LOP3.LUT R8, R4, 0x10000, RZ, 0xfc, !PT ;  /* 0x0001000004087812 */ /* 0x000fe200078efcff */
[----:B------:R-:W-:Y:S01]  /*8510*/  IMAD.MOV.U32 R9, RZ, RZ, 0x40000040 ;  /* 0x40000040ff097424 */ /* 0x000fe200078e00ff */
[----:B------:R-:W-:Y:S01]  /*8520*/  MOV R11, 0x40000040 ;  /* 0x40000040000b7802 */ /* 0x000fe20000000f00 */
[----:B------:R-:W-:Y:S05]  /*8530*/  WARPSYNC.ALL ;  /* 0x0000000000007948 */ /* 0x000fea0003800000 */
[C---:B------:R-:W-:Y:S01]  /*8540*/  R2UR UR4, R8.reuse ;  /* 0x00000000080472ca */ /* 0x040fe200000e0000 */
[----:B-----5:R-:W-:Y:S01]  /*8550*/  WARPGROUP.ARRIVE ;  /* 0x00000000000079c5 */ /* 0x020fe20000000000 */
[----:B------:R-:W-:Y:S01]  /*8560*/  R2UR UR5, R9 ;  /* 0x00000000090572ca */ /* 0x000fe200000e0000 */
[----:B------:R-:W-:Y:S01]  /*8570*/  VIADD R4, R8, 0x2 ;  /* 0x0000000208047836 */ /* 0x000fe20000000000 */
[C---:B------:R-:W-:Y:S01]  /*8580*/  R2UR UR6, R10.reuse ;  /* 0x000000000a0672ca */ /* 0x040fe200000e0000 */
[C---:B------:R-:W-:Y:S01]  /*8590*/  VIADD R6, R10.reuse, 0x2 ;  /* 0x000000020a067836 */ /* 0x040fe20000000000 */
[----:B------:R-:W-:Y:S01]  /*85a0*/  R2UR UR7, R11 ;  /* 0x000000000b0772ca */ /* 0x000fe200000e0000 */
[----:B------:R-:W-:Y:S01]  /*85b0*/  IMAD.MOV.U32 R5, RZ, RZ, 0x40000040 ;  /* 0x40000040ff057424 */ /* 0x000fe200078e00ff */
[----:B------:R-:W-:Y:S01]  /*85c0*/  SHF.L.U32 R3, R3, 0x1f, RZ ;  /* 0x0000001f03037819 */ /* 0x000fe200000006ff */
[----:B------:R-:W-:Y:S01]  /*85d0*/  IMAD.MOV.U32 R7, RZ, RZ, 0x40000040 ;  /* 0x40000040ff077424 */ /* 0x000fe200078e00ff */
[----:B------:R-:W-:Y:S01]  /*85e0*/  BSSY B0, `(.L_x_3711) ;  /* 0x0000022000007945 */ /* 0x000fe20003800000 */
[C---:B------:R-:W-:Y:S01]  /*85f0*/  VIADD R14, R10.reuse, 0x4 ;  /* 0x000000040a0e7836 */ /* 0x040fe20000000000 */
[----:B------:R-:W-:Y:S01]  /*8600*/  IADD3 R10, R10, 0x6, RZ ;  /* 0x000000060a0a7810 */ /* 0x000fe20007ffe0ff */
[----:B------:R-:W-:-:S02]  /*8610*/  IMAD.MOV.U32 R15, RZ, RZ, 0x40000040 ;  /* 0x40000040ff0f7424 */ /* 0x000fc400078e00ff */
[----:B------:R-:W-:Y:S02]  /*8620*/  IMAD.MOV.U32 R9, RZ, RZ, 0x40000040 ;  /* 0x40000040ff097424 */ /* 0x000fe400078e00ff */
[----:B------:R-:W-:Y:S02]  /*8630*/  IMAD.MOV.U32 R11, RZ, RZ, 0x40000040 ;  /* 0x40000040ff0b7424 */ /* 0x000fe400078e00ff */
[----:B------:R-:W-:Y:S01]  /*8640*/  HGMMA.64x64x16.F32 R24, gdesc[UR4], RZ, !UPT, gsb0 ;  /* 0x00e00000041879f0 */ /* 0x000fe2000c0008ff */
[----:B------:R-:W-:Y:S02]  /*8650*/  R2UR UR4, R4 ;  /* 0x00000000040472ca */ /* 0x000fe400000e0000 */
[----:B------:R-:W-:Y:S02]  /*8660*/  R2UR UR5, R5 ;  /* 0x00000000050572ca */ /* 0x000fe400000e0000 */
[----:B------:R-:W-:Y:S02]  /*8670*/  R2UR UR6, R6 ;  /* 0x00000000060672ca */ /* 0x000fe400000e0000 */
[----:B------:R-:W-:Y:S01]  /*8680*/  R2UR UR7, R7 ;  /* 0x00000000070772ca */ /* 0x000fe200000e0000 */
[----:B------:R-:W-:Y:S01]  /*8690*/  IMAD.MOV.U32 R7, RZ, RZ, 0x40000040 ;  /* 0x40000040ff077424 */ /* 0x000fe200078e00ff */
[C---:B------:R-:W-:Y:S01]  /*86a0*/  IADD3 R6, R8.reuse, 0x4, RZ ;  /* 0x0000000408067810 */ /* 0x040fe20007ffe0ff */
[----:B------:R-:W-:Y:S01]  /*86b0*/  VIADD R8, R8, 0x6 ;  /* 0x0000000608087836 */ /* 0x000fe20000000000 */
[----:B------:R-:W-:-:S02]  /*86c0*/  WARPGROUP.DEPBAR.LE gsb0, 0x0 ;  /* 0x00008000000079c5 */ /* 0x000fc40000010000 */
[----:B------:R-:W-:-:S07]  /*86d0*/  WARPGROUP.ARRIVE ;  /* 0x00000000000079c5 */ /* 0x000fce0000000000 */
        /* <DEDUP_REMOVED lines=16> */
[----:B------:R-:W1:Y:S02]  /*87e0*/  SYNCS.PHASECHK.TRANS64.TRYWAIT P1, [R2+URZ+0x38810], R3 ;  /* 0x03881003020075a7 */ /* 0x000e64000802017f */
[----:B-1----:R-:W-:Y:S05]  /*87f0*/  @!P1 BRA `(.L_x_3712) ;  /* 0x00000100002c9947 */ /* 0x002fea0003800000 */
.L_x_3873:
[----:B------:R-:W-:Y:S05]  /*8800*/  BSYNC B0 ;  /* 0x0000000000007941 */ /* 0x000fea0003800000 */
.L_x_3711:
[----:B------:R-:W-:Y:S05]  /*8810*/  @!P0 BRA `(.L_x_3713) ;  /* 0x0000000000048947 */ /* 0x000fea0003800000 */
[----:B------:R-:W-:Y:S01]  /*8820*/  BPT.TRAP 0x1 ;  /* 0x000000040000795c */ /* 0x000fe20000300000 */
.L_x_3713:
[----:B------:R2:W3:Y:S01]  /*8830*/  SYNCS.PHASECHK.TRANS64.TRYWAIT P1, [R20+URZ+0x38850], R13 ;  /* 0x0388500d140075a7 */ /* 0x0004e2000802017f */
[----:B------:R-:W-:Y:S05]  /*8840*/  @!P0 BRA `(.L_x_3714) ;  /* 0x0000000000048947 */ /* 0x000fea0003800000 */
[----:B------:R-:W-:Y:S01]  /*8850*/  BPT.TRAP 0x1 ;  /* 0x000000040000795c */ /* 0x000fe20000300000 */
.L_x_3714:
[C---:B-1----:R-:W-:Y:S01]  /*8860*/  VIADD R3, R2.reuse, 0x400 ;  /* 0x0000040002037836 */ /* 0x042fe20000000000 */
[----:B------:R-:W-:Y:S01]  /*8870*/  BSSY B0, `(.L_x_3715) ;  /* 0x000000a000007945 */ /* 0x000fe20003800000 */
[----:B------:R-:W-:-:S03]  /*8880*/  VIADD R10, R2, 0x26400 ;  /* 0x00026400020a7836 */ /* 0x000fc60000000000 */
[----:B------:R-:W-:Y:S02]  /*8890*/  SHF.R.U32.HI R3, RZ, 0x4, R3 ;  /* 0x00000004ff037819 */ /* 0x000fe40000011603 */
[----:B------:R-:W-:Y:S02]  /*88a0*/  SHF.R.U32.HI R10, RZ, 0x4, R10 ;  /* 0x00000004ff0a7819 */ /* 0x000fe4000001160a */
[----:B------:R-:W-:Y:S02]  /*88b0*/  LOP3.LUT R3, R3, 0x3fff, RZ, 0xc0, !PT ;  /* 0x00003fff03037812 */ /* 0x000fe400078ec0ff */
[----:B------:R-:W-:Y:S02]  /*88c0*/  LOP3.LUT R11, R10, 0x3fff, RZ, 0xc0, !PT ;  /* 0x00003fff0a0b7812 */ /* 0x000fe400078ec0ff */
[----:B------:R-:W-:Y:S01]  /*88d0*/  LOP3.LUT R10, R3, 0x10000, RZ, 0xfc, !PT ;  /* 0x00010000030a7812 */ /* 0x000fe200078efcff */
[----:B---3--:R-:W-:Y:S06]  /*88e0*/  @P1 BRA `(.L_x_3716) ;  /* 0x0000000000081947 */ /* 0x008fec0003800000 */
[----:B------:R-:W1:Y:S02]  /*88f0*/  SYNCS.PHASECHK.TRANS64.TRYWAIT P1, [R20+URZ+0x38850], R13 ;  /* 0x0388500d140075a7 */ /* 0x000e64000802017f */
[----:B-1----:R-:W-:Y:S05]  /*8900*/  @!P1 BRA `(.L_x_3717) ;  /* 0x000000fc00fc9947 */ /* 0x002fea0003800000 */
.L_x_3716:
[----:B------:R-:W-:Y:S05]  /*8910*/  BSYNC B0 ;  /* 0x0000000000007941 */ /* 0x000fea0003800000 */
.L_x_3715:
[----:B------:R-:W-:Y:S01]  /*8920*/  LOP3.LUT R3, R11, 0x10000, RZ, 0xfc, !PT ;  /* 0x000100000b037812 */ /* 0x000fe200078efcff */
[----:B------:R-:W-:Y:S01]  /*8930*/  IMAD.MOV.U32 R15, RZ, RZ, 0x40000040 ;  /* 0x40000040ff0f7424 */ /* 0x000fe200078e00ff */
[----:B------:R-:W-:Y:S01]  /*8940*/  LEA R12, R18, R10, 0xc ;  /* 0x0000000a120c7211 */ /* 0x000fe200078e60ff */
[----:B012---:R-:W-:Y:S01]  /*8950*/  IMAD.MOV.U32 R13, RZ, RZ, 0x40000040 ;  /* 0x40000040ff0d7424 */ /* 0x007fe200078e00ff */
[----:B------:R-:W-:Y:S05]  /*8960*/  WARPSYNC.ALL ;  /* 0x0000000000007948 */ /* 0x000fea0003800000 */
[----:B------:R-:W-:Y:S01]  /*8970*/  IMAD.MOV.U32 R14, RZ, RZ, R3 ;  /* 0x000000ffff0e7224 */ /* 0x000fe200078e0003 */
[----:B------:R-:W-:Y:S01]  /*8980*/  R2UR UR5, R15 ;  /* 0x000000000f0572ca */ /* 0x000fe200000e0000 */
[----:B------:R-:W-:Y:S01]  /*8990*/  WARPGROUP.ARRIVE ;  /* 0x00000000000079c5 */ /* 0x000fe20000000000 */
[----:B------:R-:W-:Y:S01]  /*89a0*/  R2UR UR6, R12 ;  /* 0x000000000c0672ca */ /* 0x000fe200000e0000 */
[----:B------:R-:W-:Y:S01]  /*89b0*/  VIADD R58, R3, 0x2 ;  /* 0x00000002033a7836 */ /* 0x000fe20000000000 */
[----:B------:R-:W-:Y:S01]  /*89c0*/  R2UR UR4, R14 ;  /* 0x000000000e0472ca */ /* 0x000fe200000e0000 */
[----:B------:R-:W-:Y:S01]  /*89d0*/  IMAD.MOV.U32 R59, RZ, RZ, 0x40000040 ;  /* 0x40000040ff3b7424 */ /* 0x000fe200078e00ff */
[----:B------:R-:W-:Y:S01]  /*89e0*/  R2UR UR7, R13 ;  /* 0x000000000d0772ca */ /* 0x000fe200000e0000 */
[----:B------:R-:W-:Y:S01]  /*89f0*/  IMAD.MOV.U32 R15, RZ, RZ, 0x40000040 ;  /* 0x40000040ff0f7424 */ /* 0x000fe200078e00ff */
[C---:B------:R-:W-:Y:S01]  /*8a00*/  IADD3 R14, R12.reuse, 0x2, RZ ;  /* 0x000000020c0e7810 */ /* 0x040fe20007ffe0ff */
[----:B------:R-:W0:Y:S01]  /*8a10*/  S2R R21, SR_TID.X ;  /* 0x0000000000157919 */ /* 0x000e220000002100 */
[----:B------:R-:W-:Y:S01]  /*8a20*/  IADD3 R60, R3, 0x800, RZ ;  /* 0x00000800033c7810 */ /* 0x000fe20007ffe0ff */
[----:B------:R-:W-:Y:S01]  /*8a30*/  VIADD R62, R12, 0x800 ;  /* 0x000008000c3e7836 */ /* 0x000fe20000000000 */
[----:B------:R-:W-:Y:S01]  /*8a40*/  BSSY B0, `(.L_x_3718) ;  /* 0x0000634000007945 */ /* 0x000fe20003800000 */
[----:B------:R-:W-:Y:S01]  /*8a50*/  IMAD.MOV.U32 R61, RZ, RZ, 0x40000040 ;  /* 0x40000040ff3d7424 */ /* 0x000fe200078e00ff */
[----:B------:R-:W1:Y:S01]  /*8a60*/  S2R R64, SR_TID.X ;  /* 0x0000000000407919 */ /* 0x000e620000002100 */
[----:B------:R-:W-:-:S04]  /*8a70*/  IMAD.MOV.U32 R63, RZ, RZ, 0x40000040 ;  /* 0x40000040ff3f7424 */ /* 0x000fc800078e00ff */
[----:B------:R-:W-:Y:S01]  /*8a80*/  HGMMA.64x64x16.F32 R24, gdesc[UR4], R24, gsb0 ;  /* 0x00e00000041879f0 */ /* 0x000fe20008000818 */
[----:B------:R-:W-:Y:S01]  /*8a90*/  R2UR UR4, R58 ;  /* 0x000000003a0472ca */ /* 0x000fe200000e0000 */
[----:B------:R-:W-:Y:S01]  /*8aa0*/  VIADD R58, R3, 0x4 ;  /* 0x00000004033a7836 */ /* 0x000fe20000000000 */
[----:B------:R-:W-:Y:S02]  /*8ab0*/  R2UR UR5, R59 ;  /* 0x000000003b0572ca */ /* 0x000fe400000e0000 */
[----:B------:R-:W-:Y:S01]  /*8ac0*/  R2UR UR6, R14 ;  /* 0x000000000e0672ca */ /* 0x000fe200000e0000 */
[----:B------:R-:W-:Y:S01]  /*8ad0*/  VIADD R14, R12, 0x4 ;  /* 0x000000040c0e7836 */ /* 0x000fe20000000000 */
[----:B------:R-:W-:Y:S01]  /*8ae0*/  R2UR UR7, R15 ;  /* 0x000000000f0772ca */ /* 0x000fe200000e0000 */
[----:B------:R-:W-:Y:S01]  /*8af0*/  IMAD.MOV.U32 R15, RZ, RZ, 0x40000040 ;  /* 0x40000040ff0f7424 */ /* 0x000fe200078e00ff */
[----:B------:R-:W-:Y:S02]  /*8b00*/  MOV R59, 0x40000040 ;  /* 0x40000040003b7802 */ /* 0x000fe40000000f00 */
[----:B0-----:R-:W-:-:S05]  /*8b10*/  SHF.R.U32.HI R21, RZ, 0x7, R21 ;  /* 0x00000007ff157819 */ /* 0x001fca0000011615 */
[----:B------:R0:W2:Y:S01]  /*8b20*/  SHFL.IDX PT, R11, R21, RZ, 0x1f ;  /* 0x00001fff150b7589 */ /* 0x0000a200000e0000 */
[----:B-1----:R-:W-:Y:S02]  /*8b30*/  LOP3.LUT R64, R64, 0x7f, RZ, 0xc0, !PT ;  /* 0x0000007f40407812 */ /* 0x002fe400078ec0ff */
[----:B0-----:R-:W-:Y:S02]  /*8b40*/  MOV R21, 0x4 ;  /* 0x0000000400157802 */ /* 0x001fe40000000f00 */
[----:B--2---:R-:W-:-:S04]  /*8b50*/  ISETP.GT.AND P1, PT, R11, 0x7f, PT ;  /* 0x0000007f0b00780c */ /* 0x004fc80003f24270 */
[----:B------:R-:W-:Y:S02]  /*8b60*/  SEL R11, RZ, 0x2, !P1 ;  /* 0x00000002ff0b7807 */ /* 0x000fe40004800000 */
[C---:B------:R-:W-:Y:S02]  /*8b70*/  SEL R13, R21.reuse, 0x2, P1 ;  /* 0x00000002150d7807 */ /* 0x040fe40000800000 */
[----:B------:R-:W-:Y:S01]  /*8b80*/  SEL R21, R21, 0x6, !P1 ;  /* 0x0000000615157807 */ /* 0x000fe20004800000 */
[----:B------:R-:W-:Y:S02]  /*8b90*/  WARPGROUP.DEPBAR.LE gsb0, 0x0 ;  /* 0x00008000000079c5 */ /* 0x000fe40000010000 */
[----:B------:R-:W-:-:S06]  /*8ba0*/  WARPGROUP.ARRIVE ;  /* 0x00000000000079c5 */ /* 0x000fcc0000000000 */
[----:B------:R-:W-:Y:S01]  /*8bb0*/  HGMMA.64x64x16.F32 R24, gdesc[UR4], R24, gsb0 ;  /* 0x00e00000041879f0 */ /* 0x000fe20008000818 */
[----:B------:R-:W-:Y:S01]  /*8bc0*/  R2UR UR4, R58 ;  /* 0x000000003a0472ca */ /* 0x000fe200000e0000 */
[----:B------:R-:W-:Y:S01]  /*8bd0*/  VIADD R58, R3, 0x6 ;  /* 0x00000006033a7836 */ /* 0x000fe20000000000 */
[----:B------:R-:W-:Y:S01]  /*8be0*/  R2UR UR5, R59 ;  /* 0x000000003b0572ca */ /* 0x000fe200000e0000 */
[----:B------:R-:W-:Y:S01]  /*8bf0*/  IMAD.MOV.U32 R59, RZ, RZ, 0x40000040 ;  /* 0x40000040ff3b7424 */ /* 0x000fe200078e00ff */
[----:B------:R-:W-:Y:S01]  /*8c00*/  R2UR UR6, R14 ;  /* 0x000000000e0672ca */ /* 0x000fe200000e0000 */
[----:B------:R-:W-:Y:S01]  /*8c10*/  VIADD R14, R12, 0x6 ;  /* 0x000000060c0e7836 */ /* 0x000fe20000000000 */
[----:B------:R-:W-:Y:S02]  /*8c20*/  R2UR UR7, R15 ;  /* 0x000000000f0772ca */ /* 0x000fe400000e0000 */
[----:B------:R-:W-:Y:S01]  /*8c30*/  MOV R15, 0x40000040 ;  /* 0x40000040000f7802 */ /* 0x000fe20000000f00 */
[----:B------:R-:W-:-:S02]  /*8c40*/  WARPGROUP.DEPBAR.LE gsb0, 0x0 ;  /* 0x00008000000079c5 */ /* 0x000fc40000010000 */
[----:B------:R-:W-:-:S08]  /*8c50*/  WARPGROUP.ARRIVE ;  /* 0x00000000000079c5 */ /* 0x000fd00000000000 */
[----:B------:R-:W-:Y:S01]  /*8c60*/  HGMMA.64x64x16.F32 R24, gdesc[UR4], R24, gsb0 ;  /* 0x00e00000041879f0 */ /* 0x000fe20008000818 */
[----:B------:R-:W-:Y:S01]  /*8c70*/  R2UR UR4, R58 ;  /* 0x000000003a0472ca */ /* 0x000fe200000e0000 */
[----:B------:R-:W-:Y:S01]  /*8c80*/  VIADD R58, R3, 0x200 ;  /* 0x00000200033a7836 */ /* 0x000fe20000000000 */
[----:B------:R-:W-:Y:S01]  /*8c90*/  R2UR UR5, R59 ;  /* 0x000000003b0572ca */ /* 0x000fe200000e0000 */
[----:B------:R-:W-:Y:S01]  /*8ca0*/  IMAD.MOV.U32 R59, RZ, RZ, 0x40000040 ;  /* 0x40000040ff3b7424 */ /* 0x000fe200078e00ff */
[----:B------:R-:W-:Y:S01]  /*8cb0*/  R2UR UR6, R14 ;  /* 0x000000000e0672ca */ /* 0x000fe200000e0000 */
[----:B------:R-:W-:Y:S01]  /*8cc0*/  VIADD R14, R12, 0x200 ;  /* 0x000002000c0e7836 */ /* 0x000fe20000000000 */
[----:B------:R-:W-:Y:S01]  /*8cd0*/  R2UR UR7, R15 ;  /* 0x000000000f0772ca */ /* 0x000fe200000e0000 */
[----:B------:R-:W-:Y:S01]  /*8ce0*/  IMAD.MOV.U32 R15, RZ, RZ, 0x40000040 ;  /* 0x40000040ff0f7424 */ /* 0x000fe200078e00ff */
[----:B------:R-:W-:Y:S02]  /*8cf0*/  WARPGROUP.DEPBAR.LE gsb0, 0x0 ;  /* 0x00008000000079c5 */ /* 0x000fe40000010000 */
[----:B------:R-:W-:-:S09]  /*8d00*/  WARPGROUP.ARRIVE ;  /* 0x00000000000079c5 */ /* 0x000fd20000000000 */
[----:B------:R-:W-:Y:S01]  /*8d10*/  HGMMA.64x64x16.F32 R24, gdesc[UR4], R24, gsb0 ;  /* 0x00e00000041879f0 */ /* 0x000fe20008000818 */
[----:B------:R-:W-:Y:S02]  /*8d20*/  R2UR UR4, R58 ;  /* 0x000000003a0472ca */ /* 0x000fe400000e0000 */
[----:B------:R-:W-:Y:S01]  /*8d30*/  R2UR UR5, R59 ;  /* 0x000000003b0572ca */ /* 0x000fe200000e0000 */
[----:B------:R-:W-:Y:S01]  /*8d40*/  IMAD.MOV.U32 R59, RZ, RZ, 0x40000040 ;  /* 0x40000040ff3b7424 */ /* 0x000fe200078e00ff */
[----:B------:R-:W-:Y:S01]  /*8d50*/  R2UR UR6, R14 ;  /* 0x000000000e0672ca */ /* 0x000fe200000e0000 */
[----:B------:R-:W-:Y:S01]  /*8d60*/  VIADD R14, R12, 0x202 ;  /* 0x000002020c0e7836 */ /* 0x000fe20000000000 */
[----:B------:R-:W-:Y:S01]  /*8d70*/  R2UR UR7, R15 ;  /* 0x000000000f0772ca */ /* 0x000fe200000e0000 */
[----:B------:R-:W-:Y:S01]  /*8d80*/  IMAD.MOV.U32 R15, RZ, RZ, 0x40000040 ;  /* 0x40000040ff0f7424 */ /* 0x000fe200078e00ff */
[----:B------:R-:W-:Y:S01]  /*8d90*/  IADD3 R58, R3, 0x202, RZ ;  /* 0x00000202033a7810 */ /* 0x000fe20007ffe0ff */
[----:B------:R-:W-:-:S02]  /*8da0*/  WARPGROUP.DEPBAR.LE gsb0, 0x0 ;  /* 0x00008000000079c5 */ /* 0x000fc40000010000 */
[----:B------:R-:W-:-:S08]  /*8db0*/  WARPGROUP.ARRIVE ;  /* 0x00000000000079c5 */ /* 0x000fd00000000000 */
[----:B------:R-:W-:Y:S01]  /*8dc0*/  HGMMA.64x64x16.F32 R24, gdesc[UR4], R24, gsb0 ;  /* 0x00e00000041879f0 */ /* 0x000fe20008000818 */
[----:B------:R-:W-:Y:S01]  /*8dd0*/  R2UR UR4, R58 ;  /* 0x000000003a0472ca */ /* 0x000fe200000e0000 */
[----:B------:R-:W-:Y:S01]  /*8de0*/  VIADD R58, R3, 0x204 ;  /* 0x00000204033a7836 */ /* 0x000fe20000000000 */
[----:B------:R-:W-:Y:S01]  /*8df0*/  R2UR UR5, R59 ;  /* 0x000000003b0572ca */ /* 0x000fe200000e0000 */
[----:B------:R-:W-:Y:S01]  /*8e00*/  IMAD.MOV.U32 R59, RZ, RZ, 0x40000040 ;  /* 0x40000040ff3b7424 */ /* 0x000fe200078e00ff */
[----:B------:R-:W-:Y:S02]  /*8e10*/  R2UR UR6, R14 ;  /* 0x000000000e0672ca */ /* 0x000fe400000e0000 */
        /* <DEDUP_REMOVED lines=106> */
[----:B------:R-:W-:Y:S01]  /*94c0*/  IMAD.IADD R58, R11, 0x1, R62 ;  /* 0x000000010b3a7824 */ /* 0x000fe200078e023e */
[----:B------:R-:W-:Y:S01]  /*94d0*/  R2UR UR5, R59 ;  /* 0x000000003b0572ca */ /* 0x000fe200000e0000 */
[----:B------:R-:W-:Y:S01]  /*94e0*/  IMAD.MOV.U32 R59, RZ, RZ, 0x40000040 ;  /* 0x40000040ff3b7424 */ /* 0x000fe200078e00ff */
[----:B------:R-:W-:Y:S01]  /*94f0*/  R2UR UR6, R14 ;  /* 0x000000000e0672ca */ /* 0x000fe200000e0000 */
[----:B------:R-:W-:Y:S01]  /*9500*/  IMAD.IADD R14, R11, 0x1, R60 ;  /* 0x000000010b0e7824 */ /* 0x000fe200078e023c */
[----:B------:R-:W-:Y:S01]  /*9510*/  R2UR UR7, R15 ;  /* 0x000000000f0772ca */ /* 0x000fe200000e0000 */
[----:B------:R-:W-:Y:S01]  /*9520*/  IMAD.MOV.U32 R15, RZ, RZ, 0x40000040 ;  /* 0x40000040ff0f7424 */ /* 0x000fe200078e00ff */
[----:B------:R-:W-:Y:S02]  /*9530*/  WARPGROUP.DEPBAR.LE gsb0, 0x0 ;  /* 0x00008000000079c5 */ /* 0x000fe40000010000 */
[----:B------:R-:W-:-:S09]  /*9540*/  WARPGROUP.ARRIVE ;  /* 0x00000000000079c5 */ /* 0x000fd20000000000 */
[----:B------:R-:W-:Y:S01]  /*9550*/  HGMMA.64x64x16.F32 R24, gdesc[UR4], R24, gsb0 ;  /* 0x00e00000041879f0 */ /* 0x000fe20008000818 */
[----:B------:R-:W-:Y:S01]  /*9560*/  R2UR UR6, R58 ;  /* 0x000000003a0672ca */ /* 0x000fe200000e0000 */
[--C-:B------:R-:W-:Y:S01]  /*9570*/  IMAD.IADD R58, R62, 0x1, R13.reuse ;  /* 0x000000013e3a7824 */ /* 0x100fe200078e020d */
        /* <DEDUP_REMOVED lines=10> */
[----:B------:R-:W-:Y:S01]  /*9620*/  IMAD.IADD R58, R62, 0x1, R21 ;  /* 0x000000013e3a7824 */ /* 0x000fe200078e0215 */
[----:B------:R-:W-:Y:S01]  /*9630*/  R2UR UR7, R59 ;  /* 0x000000003b0772ca */ /* 0x000fe200000e0000 */
[----:B------:R-:W-:Y:S01]  /*9640*/  IMAD.MOV.U32 R59, RZ, RZ, 0x40000040 ;  /* 0x40000040ff3b7424 */ /* 0x000fe200078e00ff */
[----:B------:R-:W-:Y:S02]  /*9650*/  R2UR UR4, R14 ;  /* 0x000000000e0472ca */ /* 0x000fe400000e0000 */
[----:B------:R-:W-:Y:S01]  /*9660*/  R2UR UR5, R15 ;  /* 0x000000000f0572ca */ /* 0x000fe200000e0000 */
[----:B------:R-:W-:Y:S01]  /*9670*/  IMAD.MOV.U32 R15, RZ, RZ, 0x40000040 ;  /* 0x40000040ff0f7424 */ /* 0x000fe200078e00ff */
[----:B------:R-:W-:Y:S01]  /*9680*/  IADD3 R14, R60, R21, RZ ;  /* 0x000000153c0e7210 */ /* 0x000fe20007ffe0ff */
[----:B------:R-:W-:-:S02]  /*9690*/  WARPGROUP.DEPBAR.LE gsb0, 0x0 ;  /* 0x00008000000079c5 */ /* 0x000fc40000010000 */
[----:B------:R-:W-:-:S08]  /*96a0*/  WARPGROUP.ARRIVE ;  /* 0x00000000000079c5 */ /* 0x000fd00000000000 */
[----:B------:R-:W-:Y:S01]  /*96b0*/  HGMMA.64x64x16.F32 R24, gdesc[UR4], R24, gsb0 ;  /* 0x00e00000041879f0 */ /* 0x000fe20008000818 */
[----:B------:R-:W-:Y:S01]  /*96c0*/  R2UR UR4, R14 ;  /* 0x000000000e0472ca */ /* 0x000fe200000e0000 */
[----:B------:R-:W-:Y:S01]  /*96d0*/  IMAD.MOV.U32 R14, RZ, RZ, 0x28 ;  /* 0x00000028ff0e7424 */ /* 0x000fe200078e00ff */
[----:B------:R-:W-:Y:S02]  /*96e0*/  R2UR UR5, R15 ;  /* 0x000000000f0572ca */ /* 0x000fe400000e0000 */
[----:B------:R-:W-:Y:S02]  /*96f0*/  R2UR UR6, R58 ;  /* 0x000000003a0672ca */ /* 0x000fe400000e0000 */
[----:B------:R-:W-:Y:S01]  /*9700*/  R2UR UR7, R59 ;  /* 0x000000003b0772ca */ /* 0x000fe200000e0000 */
[----:B------:R-:W-:Y:S01]  /*9710*/  IMAD.MOV.U32 R59, RZ, RZ, 0x40000040 ;  /* 0x40000040ff3b7424 */ /* 0x000fe200078e00ff */
[----:B------:R-:W-:Y:S02]  /*9720*/  MOV R15, 0xa00 ;  /* 0x00000a00000f7802 */ /* 0x000fe40000000f00 */
[----:B------:R-:W-:-:S02]  /*9730*/  SEL R14, R14, 0x26, P1 ;  /* 0x000000260e0e7807 */ /* 0x000fc40000800000 */
[----:B------:R-:W-:Y:S02]  /*9740*/  SEL R15, R15, 0x980, P1 ;  /* 0x000009800f0f7807 */ /* 0x000fe40000800000 */
[----:B------:R-:W-:Y:S02]  /*9750*/  LOP3.LUT R14, R14, 0x6, RZ, 0xc0, !PT ;  /* 0x000000060e0e7812 */ /* 0x000fe400078ec0ff */
[----:B------:R-:W-:-:S04]  /*9760*/  LOP3.LUT R15, R15, 0xa00, RZ, 0xc0, !PT ;  /* 0x00000a000f0f7812 */ /* 0x000fc800078ec0ff */
[CC--:B------:R-:W-:Y:S02]  /*9770*/  IADD3 R58, R14.reuse, R15.reuse, R3 ;  /* 0x0000000f0e3a7210 */ /* 0x0c0fe40007ffe003 */
[----:B------:R-:W-:Y:S01]  /*9780*/  IADD3 R14, R14, R15, R12 ;  /* 0x0000000f0e0e7210 */ /* 0x000fe20007ffe00c */
[----:B------:R-:W-:Y:S01]  /*9790*/  IMAD.MOV.U32 R15, RZ, RZ, 0x40000040 ;  /* 0x40000040ff0f7424 */ /* 0x000fe200078e00ff */
        /* <DEDUP_REMOVED lines=10> */
[C---:B------:R-:W-:Y:S01]  /*9840*/  IMAD.IADD R62, R11.reuse, 0x1, R58 ;  /* 0x000000010b3e7824 */ /* 0x040fe200078e023a */
[----:B------:R-:W-:Y:S02]  /*9850*/  MOV R15, 0x40000040 ;  /* 0x40000040000f7802 */ /* 0x000fe40000000f00 */
[----:B------:R-:W-:Y:S01]  /*9860*/  IADD3 R60, R11, R14, RZ ;  /* 0x0000000e0b3c7210 */ /* 0x000fe20007ffe0ff */
[----:B------:R-:W-:-:S02]  /*9870*/  WARPGROUP.DEPBAR.LE gsb0, 0x0 ;  /* 0x00008000000079c5 */ /* 0x000fc40000010000 */
[----:B------:R-:W-:-:S06]  /*9880*/  WARPGROUP.ARRIVE ;  /* 0x00000000000079c5 */ /* 0x000fcc0000000000 */
        /* <DEDUP_REMOVED lines=9> */
[----:B------:R-:W-:Y:S01]  /*9920*/  IADD3 R62, R13, R58, RZ ;  /* 0x0000003a0d3e7210 */ /* 0x000fe20007ffe0ff */
[----:B------:R-:W-:Y:S01]  /*9930*/  IMAD.IADD R58, R21, 0x1, R58 ;  /* 0x00000001153a7824 */ /* 0x000fe200078e023a */
[----:B------:R-:W-:-:S02]  /*9940*/  WARPGROUP.DEPBAR.LE gsb0, 0x0 ;  /* 0x00008000000079c5 */ /* 0x000fc40000010000 */
[----:B------:R-:W-:-:S07]  /*9950*/  WARPGROUP.ARRIVE ;  /* 0x00000000000079c5 */ /* 0x000fce0000000000 */
[----:B------:R-:W-:Y:S01]  /*9960*/  HGMMA.64x64x16.F32 R24, gdesc[UR4], R24, gsb0 ;  /* 0x00e00000041879f0 */ /* 0x000fe20008000818 */
[----:B------:R-:W-:Y:S02]  /*9970*/  R2UR UR4, R60 ;  /* 0x000000003c0472ca */ /* 0x000fe400000e0000 */
[----:B------:R-:W-:Y:S02]  /*9980*/  R2UR UR5, R61 ;  /* 0x000000003d0572ca */ /* 0x000fe400000e0000 */
[----:B------:R-:W-:Y:S02]  /*9990*/  R2UR UR6, R62 ;  /* 0x000000003e0672ca */ /* 0x000fe400000e0000 */
[----:B------:R-:W-:Y:S01]  /*99a0*/  R2UR UR7, R63 ;  /* 0x000000003f0772ca */ /* 0x000fe200000e0000 */
[----:B------:R-:W-:Y:S01]  /*99b0*/  IMAD.MOV.U32 R63, RZ, RZ, 0x40000040 ;  /* 0x40000040ff3f7424 */ /* 0x000fe200078e00ff */
[----:B------:R-:W-:Y:S01]  /*99c0*/  MOV R61, 0x40000040 ;  /* 0x40000040003d7802 */ /* 0x000fe20000000f00 */
[----:B------:R-:W-:-:S02]  /*99d0*/  WARPGROUP.DEPBAR.LE gsb0, 0x0 ;  /* 0x00008000000079c5 */ /* 0x000fc40000010000 */
[----:B------:R-:W-:-:S08]  /*99e0*/  WARPGROUP.ARRIVE ;  /* 0x00000000000079c5 */ /* 0x000fd00000000000 */
[----:B------:R-:W-:Y:S01]  /*99f0*/  HGMMA.64x64x16.F32 R24, gdesc[UR4], R24, gsb0 ;  /* 0x00e00000041879f0 */ /* 0x000fe20008000818 */
[----:B------:R-:W-:Y:S01]  /*9a00*/  R2UR UR4, R14 ;  /* 0x000000000e0472ca */ /* 0x000fe200000e0000 */
[----:B------:R-:W-:Y:S01]  /*9a10*/  IMAD.MOV.U32 R14, RZ, RZ, 0x30 ;  /* 0x00000030ff0e7424 */ /* 0x000fe200078e00ff */
[----:B------:R-:W-:Y:S01]  /*9a20*/  R2UR UR5, R15 ;  /* 0x000000000f0572ca */ /* 0x000fe200000e0000 */
[----:B------:R-:W-:Y:S01]  /*9a30*/  IMAD.MOV.U32 R15, RZ, RZ, 0xc00 ;  /* 0x00000c00ff0f7424 */ /* 0x000fe200078e00ff */
[----:B------:R-:W-:Y:S02]  /*9a40*/  R2UR UR6, R58 ;  /* 0x000000003a0672ca */ /* 0x000fe400000e0000 */
[----:B------:R-:W-:Y:S01]  /*9a50*/  R2UR UR7, R59 ;  /* 0x000000003b0772ca */ /* 0x000fe200000e0000 */
[----:B------:R-:W-:Y:S01]  /*9a60*/  IMAD.MOV.U32 R59, RZ, RZ, 0x40000040 ;  /* 0x40000040ff3b7424 */ /* 0x000fe200078e00ff */
[----:B------:R-:W-:Y:S02]  /*9a70*/  SEL R14, R14, 0x2e, P1 ;  /* 0x0000002e0e0e7807 */ /* 0x000fe40000800000 */
[----:B------:R-:W-:-:S02]  /*9a80*/  SEL R15, R15, 0xb80, P1 ;  /* 0x00000b800f0f7807 */ /* 0x000fc40000800000 */
[----:B------:R-:W-:Y:S02]  /*9a90*/  LOP3.LUT R14, R14, 0x6, RZ, 0xc0, !PT ;  /* 0x000000060e0e7812 */ /* 0x000fe400078ec0ff */
[----:B------:R-:W-:-:S04]  /*9aa0*/  LOP3.LUT R15, R15, 0xe00, RZ, 0xc0, !PT ;  /* 0x00000e000f0f7812 */ /* 0x000fc800078ec0ff */
[CC--:B------:R-:W-:Y:S02]  /*9ab0*/  IADD3 R58, R14.reuse, R15.reuse, R3 ;  /* 0x0000000f0e3a7210 */ /* 0x0c0fe40007ffe003 */
[----:B------:R-:W-:Y:S02]  /*9ac0*/  IADD3 R14, R14, R15, R12 ;  /* 0x0000000f0e0e7210 */ /* 0x000fe40007ffe00c */
[----:B------:R-:W-:Y:S01]  /*9ad0*/  MOV R15, 0x40000040 ;  /* 0x40000040000f7802 */ /* 0x000fe20000000f00 */
        /* <DEDUP_REMOVED lines=10> */
[C---:B------:R-:W-:Y:S02]  /*9b80*/  IMAD.IADD R62, R11.reuse, 0x1, R58 ;  /* 0x000000010b3e7824 */ /* 0x040fe400078e023a */
[----:B------:R-:W-:-:S02]  /*9b90*/  IMAD.IADD R60, R11, 0x1, R14 ;  /* 0x000000010b3c7824 */ /* 0x000fc400078e020e */
[----:B------:R-:W-:Y:S01]  /*9ba0*/  IMAD.MOV.U32 R15, RZ, RZ, 0x40000040 ;  /* 0x40000040ff0f7424 */ /* 0x000fe200078e00ff */
[----:B------:R-:W-:Y:S02]  /*9bb0*/  WARPGROUP.DEPBAR.LE gsb0, 0x0 ;  /* 0x00008000000079c5 */ /* 0x000fe40000010000 */
[----:B------:R-:W-:-:S06]  /*9bc0*/  WARPGROUP.ARRIVE ;  /* 0x00000000000079c5 */ /* 0x000fcc0000000000 */
        /* <DEDUP_REMOVED lines=8> */
[C---:B------:R-:W-:Y:S01]  /*9c50*/  IMAD.IADD R14, R21.reuse, 0x1, R14 ;  /* 0x00000001150e7824 */ /* 0x040fe200078e020e */
[----:B------:R-:W-:Y:S01]  /*9c60*/  MOV R63, 0x40000040 ;  /* 0x40000040003f7802 */ /* 0x000fe20000000f00 */
[----:B------:R-:W-:Y:S01]  /*9c70*/  IMAD.IADD R58, R21, 0x1, R58 ;  /* 0x00000001153a7824 */ /* 0x000fe200078e023a */
[----:B------:R-:W-:-:S02]  /*9c80*/  WARPGROUP.DEPBAR.LE gsb0, 0x0 ;  /* 0x00008000000079c5 */ /* 0x000fc40000010000 */
[----:B------:R-:W-:-:S07]  /*9c90*/  WARPGROUP.ARRIVE ;  /* 0x00000000000079c5 */ /* 0x000fce0000000000 */
[----:B------:R-:W-:Y:S01]  /*9ca0*/  HGMMA.64x64x16.F32 R24, gdesc[UR4], R24, gsb0 ;  /* 0x00e00000041879f0 */ /* 0x000fe20008000818 */
[----:B------:R-:W-:Y:S01]  /*9cb0*/  R2UR UR4, R60 ;  /* 0x000000003c0472ca */ /* 0x000fe200000e0000 */
[----:B------:R-:W-:Y:S01]  /*9cc0*/  VIADD R60, R12, 0xe00 ;  /* 0x00000e000c3c7836 */ /* 0x000fe20000000000 */
[----:B------:R-:W-:Y:S02]  /*9cd0*/  R2UR UR5, R61 ;  /* 0x000000003d0572ca */ /* 0x000fe400000e0000 */
[----:B------:R-:W-:Y:S01]  /*9ce0*/  R2UR UR6, R62 ;  /* 0x000000003e0672ca */ /* 0x000fe200000e0000 */
[----:B------:R-:W-:Y:S01]  /*9cf0*/  IMAD.IADD R62, R11, 0x1, R60 ;  /* 0x000000010b3e7824 */ /* 0x000fe200078e023c */
        /* <DEDUP_REMOVED lines=22> */
[----:B------:R-:W-:Y:S02]  /*9e60*/  R2UR UR4, R58 ;  /* 0x000000003a0472ca */ /* 0x000fe400000e0000 */
[----:B------:R-:W-:Y:S01]  /*9e70*/  R2UR UR5, R59 ;  /* 0x000000003b0572ca */ /* 0x000fe200000e0000 */
[----:B------:R-:W-:Y:S01]  /*9e80*/  IMAD.MOV.U32 R59, RZ, RZ, 0x40000040 ;  /* 0x40000040ff3b7424 */ /* 0x000fe200078e00ff */
[----:B------:R-:W-:Y:S02]  /*9e90*/  R2UR UR6, R14 ;  /* 0x000000000e0672ca */ /* 0x000fe400000e0000 */
[----:B------:R-:W-:Y:S01]  /*9ea0*/  R2UR UR7, R15 ;  /* 0x000000000f0772ca */ /* 0x000fe200000e0000 */
[----:B------:R-:W-:Y:S01]  /*9eb0*/  IMAD.MOV.U32 R15, RZ, RZ, 0x40000040 ;  /* 0x40000040ff0f7424 */ /* 0x000fe200078e00ff */
[----:B------:R-:W-:-:S05]  /*9ec0*/  IADD3 R58, R3, 0xe00, RZ ;  /* 0x00000e00033a7810 */ /* 0x000fca0007ffe0ff */
[----:B------:R-:W-:Y:S02]  /*9ed0*/  IMAD.IADD R14, R11, 0x1, R58 ;  /* 0x000000010b0e7824 */ /* 0x000fe400078e023a */
[----:B------:R-:W-:-:S05]  /*9ee0*/  IMAD.MOV.U32 R11, RZ, RZ, 0x40 ;  /* 0x00000040ff0b7424 */ /* 0x000fca00078e00ff */
[----:B------:R-:W-:-:S04]  /*9ef0*/  SEL R11, R11, 0x3e, P1 ;  /* 0x0000003e0b0b7807 */ /* 0x000fc80000800000 */
[----:B------:R-:W-:Y:S01]  /*9f00*/  LOP3.LUT R11, R11, 0x6, RZ, 0xc0, !PT ;  /* 0x000000060b0b7812 */ /* 0x000fe200078ec0ff */
[----:B------:R-:W-:Y:S02]  /*9f10*/  WARPGROUP.DEPBAR.LE gsb0, 0x0 ;  /* 0x00008000000079c5 */ /* 0x000fe40000010000 */
[----:B------:R-:W-:-:S06]  /*9f20*/  WARPGROUP.ARRIVE ;  /* 0x00000000000079c5 */ /* 0x000fcc0000000000 */
[----:B------:R-:W-:Y:S01]  /*9f30*/  HGMMA.64x64x16.F32 R24, gdesc[UR4], R24, gsb0 ;  /* 0x00e00000041879f0 */ /* 0x000fe20008000818 */
[----:B------:R-:W-:Y:S02]  /*9f40*/  R2UR UR6, R62 ;  /* 0x000000003e0672ca */ /* 0x000fe400000e0000 */
[----:B------:R-:W-:Y:S01]  /*9f50*/  R2UR UR7, R63 ;  /* 0x000000003f0772ca */ /* 0x000fe200000e0000 */
[----:B------:R-:W-:Y:S01]  /*9f60*/  IMAD.MOV.U32 R63, RZ, RZ, 0x40000040 ;  /* 0x40000040ff3f7424 */ /* 0x000fe200078e00ff */
[----:B------:R-:W-:Y:S01]  /*9f70*/  R2UR UR4, R14 ;  /* 0x000000000e0472ca */ /* 0x000fe200000e0000 */
[----:B------:R-:W-:Y:S01]  /*9f80*/  IMAD.IADD R14, R13, 0x1, R60 ;  /* 0x000000010d0e7824 */ /* 0x000fe200078e023c */
[----:B------:R-:W-:Y:S01]  /*9f90*/  R2UR UR5, R15 ;  /* 0x000000000f0572ca */ /* 0x000fe200000e0000 */
[----:B------:R-:W-:Y:S01]  /*9fa0*/  IMAD.MOV.U32 R15, RZ, RZ, 0x40000040 ;  /* 0x40000040ff0f7424 */ /* 0x000fe200078e00ff */
[----:B------:R-:W-:Y:S01]  /*9fb0*/  IADD3 R62, R13, R58, RZ ;  /* 0x0000003a0d3e7210 */ /* 0x000fe20007ffe0ff */
[----:B------:R-:W-:-:S05]  /*9fc0*/  IMAD.MOV.U32 R13, RZ, RZ, 0x1000 ;  /* 0x00001000ff0d7424 */ /* 0x000fca00078e00ff */
[----:B------:R-:W-:Y:S01]  /*9fd0*/  SEL R13, R13, 0xf80, P1 ;  /* 0x00000f800d0d7807 */ /* 0x000fe20000800000 */
[----:B------:R-:W-:Y:S02]  /*9fe0*/  WARPGROUP.DEPBAR.LE gsb0, 0x0 ;  /* 0x00008000000079c5 */ /* 0x000fe40000010000 */
[----:B------:R-:W-:-:S06]  /*9ff0*/  WARPGROUP.ARRIVE ;  /* 0x00000000000079c5 */ /* 0x000fcc0000000000 */
[----:B------:R-:W-:Y:S01]  /*a000*/  HGMMA.64x64x16.F32 R24, gdesc[UR4], R24, gsb0 ;  /* 0x00e00000041879f0 */ /* 0x000fe20008000818 */
[----:B------:R-:W-:Y:S02]  /*a010*/  R2UR UR4, R62 ;  /* 0x000000003e0472ca */ /* 0x000fe400000e0000 */
[----:B------:R-:W-:Y:S02]  /*a020*/  R2UR UR5, R63 ;  /* 0x000000003f0572ca */ /* 0x000fe400000e0000 */
[----:B------:R-:W-:Y:S01]  /*a030*/  R2UR UR6, R14 ;  /* 0x000000000e0672ca */ /* 0x000fe200000e0000 */
[----:B------:R-:W-:Y:S01]  /*a040*/  IMAD.IADD R14, R21, 0x1, R58 ;  /* 0x00000001150e7824 */ /* 0x000fe200078e023a */
[----:B------:R-:W-:Y:S01]  /*a050*/  R2UR UR7, R15 ;  /* 0x000000000f0772ca */ /* 0x000fe200000e0000 */
[----:B------:R-:W-:Y:S01]  /*a060*/  IMAD.MOV.U32 R15, RZ, RZ, 0x40000040 ;  /* 0x40000040ff0f7424 */ /* 0x000fe200078e00ff */
[----:B------:R-:W-:Y:S01]  /*a070*/  IADD3 R58, R21, R60, RZ ;  /* 0x0000003c153a7210 */ /* 0x000fe20007ffe0ff */
[----:B------:R-:W-:-:S02]  /*a080*/  WARPGROUP.DEPBAR.LE gsb0, 0x0 ;  /* 0x00008000000079c5 */ /* 0x000fc40000010000 */
[----:B------:R-:W-:-:S08]  /*a090*/  WARPGROUP.ARRIVE ;  /* 0x00000000000079c5 */ /* 0x000fd00000000000 */
[----:B------:R-:W-:Y:S01]  /*a0a0*/  HGMMA.64x64x16.F32 R24, gdesc[UR4], R24, gsb0 ;  /* 0x00e00000041879f0 */ /* 0x000fe20008000818 */
[----:B------:R-:W-:Y:S02]  /*a0b0*/  R2UR UR4, R14 ;  /* 0x000000000e0472ca */ /* 0x000fe400000e0000 */
[----:B------:R-:W-:Y:S02]  /*a0c0*/  R2UR UR5, R15 ;  /* 0x000000000f0572ca */ /* 0x000fe400000e0000 */
[----:B------:R-:W-:Y:S02]  /*a0d0*/  R2UR UR6, R58 ;  /* 0x000000003a0672ca */ /* 0x000fe400000e0000 */
[----:B------:R-:W-:Y:S02]  /*a0e0*/  R2UR UR7, R59 ;  /* 0x000000003b0772ca */ /* 0x000fe400000e0000 */
[----:B------:R-:W-:Y:S01]  /*a0f0*/  LOP3.LUT R14, R13, 0x1e00, RZ, 0xc0, !PT ;  /* 0x00001e000d0e7812 */ /* 0x000fe200078ec0ff */
[----:B------:R-:W-:Y:S01]  /*a100*/  IMAD.MOV.U32 R13, RZ, RZ, 0x40000040 ;  /* 0x40000040ff0d7424 */ /* 0x000fe200078e00ff */
[----:B------:R-:W-:-:S02]  /*a110*/  MOV R59, 0x40000040 ;  /* 0x40000040003b7802 */ /* 0x000fc40000000f00 */
[CC--:B------:R-:W-:Y:S02]  /*a120*/  IADD3 R58, R11.reuse, R14.reuse, R3 ;  /* 0x0000000e0b3a7210 */ /* 0x0c0fe40007ffe003 */
[----:B------:R-:W-:Y:S01]  /*a130*/  IADD3 R12, R11, R14, R12 ;  /* 0x0000000e0b0c7210 */ /* 0x000fe20007ffe00c */
[----:B------:R-:W-:-:S05]  /*a140*/  IMAD R11, R197, -0x40, R168 ;  /* 0xffffffc0c50b7824 */ /* 0x000fca00078e02a8 */
        /* <DEDUP_REMOVED lines=18> */
[----:B------:R-:W-:Y:S02]  /*a270*/  ULDC UR5, c[0x0][0xa80] ;  /* 0x0002a00000057ab9 */ /* 0x000fe40000000800 */
[----:B------:R-:W-:Y:S01]  /*a280*/  IMAD.U32 R170, RZ, RZ, UR5 ;  /* 0x00000005ffaa7e24 */ /* 0x000fe2000f8e00ff */
        /* <DEDUP_REMOVED lines=41> */
[----:B------:R-:W-:-:S03]  /*a520*/  FMUL.FTZ R55, R55, UR4 ;  /* 0x0000000437377c20 */ /* 0x000fc60008410000 */
[----:B------:R-:W-:-:S03]  /*a530*/  FMNMX.FTZ R12, R57, R12, !PT ;  /* 0x0000000c390c7209 */ /* 0x000fc60007810000 */
[----:B------:R-:W2:Y:S01]  /*a540*/  MUFU.TANH R26, R26 ;  /* 0x0000001a001a7308 */ /* 0x000ea20000002400 */
[----:B0-----:R-:W-:-:S04]  /*a550*/  FSEL R29, R29, -INF , P4 ;  /* 0xff8000001d1d7808 */ /* 0x001fc80002000000 */
[----:B------:R-:W-:-:S03]  /*a560*/  FMNMX.FTZ R12, R29, R12, !PT ;  /* 0x0000000c1d0c7209 */ /* 0x000fc60007810000 */
[----:B------:R-:W0:Y:S01]  /*a570*/  MUFU.TANH R33, R33 ;  /* 0x0000002100217308 */ /* 0x000e220000002400 */
[----:B-1----:R-:W-:-:S04]  /*a580*/  FSEL R59, R32, -INF , P5 ;  /* 0xff800000203b7808 */ /* 0x002fc80002800000 */
[----:B------:R-:W-:-:S03]  /*a590*/  FMNMX.FTZ R12, R59, R12, !PT ;  /* 0x0000000c3b0c7209 */ /* 0x000fc60007810000 */
[----:B------:R-:W1:Y:S01]  /*a5a0*/  MUFU.TANH R27, R27 ;  /* 0x0000001b001b7308 */ /* 0x000e620000002400 */
[----:B--2---:R-:W-:Y:S02]  /*a5b0*/  FSEL R13, R26, -INF , P1 ;  /* 0xff8000001a0d7808 */ /* 0x004fe40000800000 */
[----:B------:R-:W-:-:S05]  /*a5c0*/  ISETP.GT.AND P1, PT, R11, 0x18, PT ;  /* 0x000000180b00780c */ /* 0x000fca0003f24270 */
[----:B------:R-:W2:Y:S01]  /*a5d0*/  MUFU.TANH R36, R36 ;  /* 0x0000002400247308 */ /* 0x000ea20000002400 */
[----:B0-----:R-:W-:-:S04]  /*a5e0*/  FSEL R61, R33, -INF , P6 ;  /* 0xff800000213d7808 */ /* 0x001fc80003000000 */
[----:B------:R-:W-:-:S03]  /*a5f0*/  FMNMX.FTZ R12, R61, R12, !PT ;  /* 0x0000000c3d0c7209 */ /* 0x000fc60007810000 */
[----:B------:R-:W0:Y:S01]  /*a600*/  MUFU.TANH R30, R30 ;  /* 0x0000001e001e7308 */ /* 0x000e220000002400 */
[----:B-1----:R-:W-:Y:S02]  /*a610*/  FSEL R27, R27, -INF , P2 ;  /* 0xff8000001b1b7808 */ /* 0x002fe40001000000 */
[----:B------:R-:W-:-:S05]  /*a620*/  ISETP.GT.AND P2, PT, R11, 0x19, PT ;  /* 0x000000190b00780c */ /* 0x000fca0003f44270 */
[----:B------:R-:W1:Y:S01]  /*a630*/  MUFU.TANH R37, R37 ;  /* 0x0000002500257308 */ /* 0x000e620000002400 */
[----:B--2---:R-:W-:-:S04]  /*a640*/  FSEL R63, R36, -INF , P1 ;  /* 0xff800000243f7808 */ /* 0x004fc80000800000 */
[----:B------:R-:W-:-:S03]  /*a650*/  FMNMX.FTZ R12, R63, R12, !PT ;  /* 0x0000000c3f0c7209 */ /* 0x000fc60007810000 */
[----:B------:R-:W2:Y:S01]  /*a660*/  MUFU.TANH R31, R31 ;  /* 0x0000001f001f7308 */ /* 0x000ea20000002400 */
[----:B0-----:R-:W-:Y:S02]  /*a670*/  FSEL R21, R30, -INF , P3 ;  /* 0xff8000001e157808 */ /* 0x001fe40001800000 */
[----:B------:R-:W-:-:S05]  /*a680*/  ISETP.GT.AND P3, PT, R11, 0x20, PT ;  /* 0x000000200b00780c */ /* 0x000fca0003f64270 */
        /* <DEDUP_REMOVED lines=42> */
[----:B------:R-:W-:Y:S01]  /*a930*/  MUFU.TANH R46, R46 ;  /* 0x0000002e002e7308 */ /* 0x000fe20000002400 */
[----:B0-----:R-:W-:-:S04]  /*a940*/  FSEL R77, R52, -INF , P3 ;  /* 0xff800000344d7808 */ /* 0x001fc80001800000 */
[----:B------:R-:W-:-:S03]  /*a950*/  FMNMX.FTZ R12, R77, R12, !PT ;  /* 0x0000000c4d0c7209 */ /* 0x000fc60007810000 */
[----:B------:R-:W0:Y:S01]  /*a960*/  MUFU.TANH R47, R47 ;  /* 0x0000002f002f7308 */ /* 0x000e220000002400 */
[----:B-1----:R-:W-:-:S04]  /*a970*/  FSEL R53, R53, -INF , P4 ;  /* 0xff80000035357808 */ /* 0x002fc80002000000 */
[----:B------:R-:W-:-:S03]  /*a980*/  FMNMX.FTZ R11, R53, R12, !PT ;  /* 0x0000000c350b7209 */ /* 0x000fc60007810000 */
[----:B------:R-:W1:Y:S02]  /*a990*/  MUFU.TANH R50, R50 ;  /* 0x0000003200327308 */ /* 0x000e640000002400 */
[----:B------:R-:W2:Y:S06]  /*a9a0*/  SHFL.BFLY PT, R12, R11, 0x2, 0x1f ;  /* 0x0c401f000b0c7f89 */ /* 0x000eac00000e0000 */
[----:B------:R-:W3:Y:S01]  /*a9b0*/  MUFU.TANH R51, R51 ;  /* 0x0000003300337308 */ /* 0x000ee20000002400 */
[----:B0-----:R-:W-:-:S07]  /*a9c0*/  FSEL R47, R47, -INF , P6 ;  /* 0xff8000002f2f7808 */ /* 0x001fce0003000000 */
[----:B------:R-:W-:Y:S01]  /*a9d0*/  MUFU.TANH R54, R54 ;  /* 0x0000003600367308 */ /* 0x000fe20000002400 */
[----:B-1----:R-:W-:-:S07]  /*a9e0*/  FSEL R49, R50, -INF , P1 ;  /* 0xff80000032317808 */ /* 0x002fce0000800000 */
[----:B------:R-:W0:Y:S01]  /*a9f0*/  MUFU.TANH R55, R55 ;  /* 0x0000003700377308 */ /* 0x000e220000002400 */
[----:B---3--:R-:W-:Y:S02]  /*aa00*/  FSEL R51, R51, -INF , P2 ;  /* 0xff80000033337808 */ /* 0x008fe40001000000 */
[----:B--2---:R-:W-:Y:S02]  /*aa10*/  FMNMX.FTZ R169, R11, R12, !PT ;  /* 0x0000000c0ba97209 */ /* 0x004fe40007810000 */
[----:B------:R-:W-:Y:S02]  /*aa20*/  FMNMX.FTZ R12, R13, R27, !PT ;  /* 0x0000001b0d0c7209 */ /* 0x000fe40007810000 */
[----:B------:R-:W-:Y:S01]  /*aa30*/  FSEL R11, R46, -INF , P5 ;  /* 0xff8000002e0b7808 */ /* 0x000fe20002800000 */
[----:B------:R-:W1:Y:S01]  /*aa40*/  SHFL.BFLY PT, R14, R169, 0x1, 0x1f ;  /* 0x0c201f00a90e7f89 */ /* 0x000e6200000e0000 */
[----:B------:R-:W-:Y:S02]  /*aa50*/  FMNMX.FTZ R12, R21, R12, !PT ;  /* 0x0000000c150c7209 */ /* 0x000fe40007810000 */
[----:B------:R-:W-:-:S02]  /*aa60*/  ISETP.GE.AND P2, PT, R168, 0x41, PT ;  /* 0x00000041a800780c */ /* 0x000fc40003f46270 */
[----:B------:R-:W-:-:S04]  /*aa70*/  FMNMX.FTZ R12, R31, R12, !PT ;  /* 0x0000000c1f0c7209 */ /* 0x000fc80007810000 */
[----:B------:R-:W-:Y:S02]  /*aa80*/  FMNMX.FTZ R12, R33, R12, !PT ;  /* 0x0000000c210c7209 */ /* 0x000fe40007810000 */
[----:B0-----:R-:W-:Y:S02]  /*aa90*/  FSEL R55, R55, -INF , P4 ;  /* 0xff80000037377808 */ /* 0x001fe40002000000 */
        /* <DEDUP_REMOVED lines=10> */
[----:B------:R-:W-:-:S03]  /*ab40*/  FMNMX.FTZ R12, R47, R12, !PT ;  /* 0x0000000c2f0c7209 */ /* 0x000fc60007810000 */
[--C-:B------:R-:W-:Y:S01]  /*ab50*/  FFMA.FTZ R172, R15, R170, -R14.reuse ;  /* 0x000000aa0fac7223 */ /* 0x100fe2000001080e */
[----:B------:R-:W-:Y:S01]  /*ab60*/  FMNMX.FTZ R12, R49, R12, !PT ;  /* 0x0000000c310c7209 */ /* 0x000fe20007810000 */
[-CC-:B------:R-:W-:Y:S01]  /*ab70*/  FFMA.FTZ R173, R25, R170.reuse, -R14.reuse ;  /* 0x000000aa19ad7223 */ /* 0x180fe2000001080e */
[----:B------:R-:W-:Y:S01]  /*ab80*/  FSEL R15, R54, -INF , P3 ;  /* 0xff800000360f7808 */ /* 0x000fe20001800000 */
        /* <DEDUP_REMOVED lines=12> */
[-CC-:B------:R-:W-:Y:S01]  /*ac50*/  FFMA.FTZ R183, R45, R170.reuse, -R14.reuse ;  /* 0x000000aa2db77223 */ /* 0x180fe2000001080e */
[-CC-:B------:R-:W-:Y:S01]  /*ac60*/  FFMA.FTZ R198, R73, R170.reuse, -R14.reuse ;  /* 0x000000aa49c67223 */ /* 0x180fe2000001080e */
[----:B------:R-:W0:Y:S01]  /*ac70*/  SHFL.BFLY PT, R25, R12, 0x2, 0x1f ;  /* 0x0c401f000c197f89 */ /* 0x000e2200000e0000 */
[-CC-:B------:R-:W-:Y:S01]  /*ac80*/  FFMA.FTZ R199, R75, R170.reuse, -R14.reuse ;  /* 0x000000aa4bc77223 */ /* 0x180fe2000001080e */
[-CC-:B------:R-:W-:Y:S01]  /*ac90*/  FFMA.FTZ R200, R77, R170.reuse, -R14.reuse ;  /* 0x000000aa4dc87223 */ /* 0x180fe2000001080e */
[----:B------:R-:W-:Y:S01]  /*aca0*/  FFMA.FTZ R202, R53, R170, -R14 ;  /* 0x000000aa35ca7223 */ /* 0x000fe2000001080e */
[----:B------:R-:W-:Y:S08]  /*acb0*/  MUFU.EX2 R172, R172 ;  /* 0x000000ac00ac7308 */ /* 0x000ff00000000800 */
[----:B------:R-:W1:Y:S08]  /*acc0*/  MUFU.EX2 R173, R173 ;  /* 0x000000ad00ad7308 */ /* 0x000e700000000800 */
[----:B------:R-:W-:Y:S01]  /*acd0*/  MUFU.EX2 R174, R174 ;  /* 0x000000ae00ae7308 */ /* 0x000fe20000000800 */
[----:B0-----:R-:W-:-:S07]  /*ace0*/  FMNMX.FTZ R25, R12, R25, !PT ;  /* 0x000000190c197209 */ /* 0x001fce0007810000 */
[----:B------:R-:W0:Y:S01]  /*acf0*/  MUFU.EX2 R175, R175 ;  /* 0x000000af00af7308 */ /* 0x000e220000000800 */
[----:B------:R-:W2:Y:S01]  /*ad00*/  SHFL.BFLY PT, R12, R25, 0x1, 0x1f ;  /* 0x0c201f00190c7f89 */ /* 0x000ea200000e0000 */
[----:B-1----:R-:W-:Y:S01]  /*ad10*/  F2FP.F16.F32.PACK_AB R152, R173, R172 ;  /* 0x000000acad98723e */ /* 0x002fe200000000ff */
[----:B------:R-:W-:-:S05]  /*ad20*/  FADD.FTZ R173, R172, R173 ;  /* 0x000000adacad7221 */ /* 0x000fca0000010000 */
[----:B------:R-:W-:Y:S08]  /*ad30*/  MUFU.EX2 R176, R176 ;  /* 0x000000b000b07308 */ /* 0x000ff00000000800 */
[----:B------:R-:W1:Y:S01]  /*ad40*/  MUFU.EX2 R177, R177 ;  /* 0x000000b100b17308 */ /* 0x000e620000000800 */
[----:B0-----:R-:W-:Y:S01]  /*ad50*/  F2FP.F16.F32.PACK_AB R154, R175, R174 ;  /* 0x000000aeaf9a723e */ /* 0x001fe200000000ff */
[----:B------:R-:W-:-:S04]  /*ad60*/  FADD.FTZ R174, R174, R173 ;  /* 0x000000adaeae7221 */ /* 0x000fc80000010000 */
[----:B------:R-:W-:Y:S02]  /*ad70*/  FADD.FTZ R175, R175, R174 ;  /* 0x000000aeafaf7221 */ /* 0x000fe40000010000 */
[----:B------:R-:W-:Y:S01]  /*ad80*/  MUFU.EX2 R178, R178 ;  /* 0x000000b200b27308 */ /* 0x000fe20000000800 */
[----:B--2---:R-:W-:-:S04]  /*ad90*/  FMNMX.FTZ R171, R25, R12, !PT ;  /* 0x0000000c19ab7209 */ /* 0x004fc80007810000 */
[C---:B------:R-:W-:Y:S01]  /*ada0*/  FSETP.NEU.FTZ.AND P1, PT, R171.reuse, -INF , PT ;  /* 0xff800000ab00780b */ /* 0x040fe20003f3d000 */
[----:B------:R-:W-:Y:S02]  /*adb0*/  FMUL.FTZ R12, R171, R170 ;  /* 0x000000aaab0c7220 */ /* 0x000fe40000410000 */
[----:B------:R-:W0:Y:S01]  /*adc0*/  MUFU.EX2 R179, R179 ;  /* 0x000000b300b37308 */ /* 0x000e220000000800 */
[C---:B-1----:R-:W-:Y:S01]  /*add0*/  F2FP.F16.F32.PACK_AB R156, R177.reuse, R176 ;  /* 0x000000b0b19c723e */ /* 0x042fe200000000ff */
[----:B------:R-:W-:Y:S01]  /*ade0*/  FADD.FTZ R176, R176, R175 ;  /* 0x000000afb0b07221 */ /* 0x000fe20000010000 */
[----:B------:R-:W-:Y:S02]  /*adf0*/  FSEL R14, R12, RZ, P1 ;  /* 0x000000ff0c0e7208 */ /* 0x000fe40000800000 */
[----:B------:R-:W-:Y:S01]  /*ae00*/  ISETP.NE.AND P1, PT, R64, RZ, PT ;  /* 0x000000ff4000720c */ /* 0x000fe20003f25270 */
[----:B------:R-:W-:Y:S02]  /*ae10*/  FADD.FTZ R177, R177, R176 ;  /* 0x000000b0b1b17221 */ /* 0x000fe40000010000 */
        /* <DEDUP_REMOVED lines=9> */
[----:B------:R-:W-:Y:S01]  /*aeb0*/  FFMA.FTZ R225, R43, R170, -R14 ;  /* 0x000000aa2be17223 */ /* 0x000fe2000001080e */
[----:B------:R-:W-:-:S02]  /*aec0*/  @!P1 VIADD R13, R20, 0x38840 ;  /* 0x00038840140d9836 */ /* 0x000fc40000000000 */
[-CC-:B------:R-:W-:Y:S01]  /*aed0*/  FFMA.FTZ R226, R11, R170.reuse, -R14.reuse ;  /* 0x000000aa0be27223 */ /* 0x180fe2000001080e */
[-CC-:B------:R-:W-:Y:S01]  /*aee0*/  FFMA.FTZ R227, R47, R170.reuse, -R14.reuse ;  /* 0x000000aa2fe37223 */ /* 0x180fe2000001080e */
[-CC-:B------:R-:W-:Y:S01]  /*aef0*/  FFMA.FTZ R228, R49, R170.reuse, -R14.reuse ;  /* 0x000000aa31e47223 */ /* 0x180fe2000001080e */
[-CC-:B------:R-:W-:Y:S01]  /*af00*/  FFMA.FTZ R229, R51, R170.reuse, -R14.reuse ;  /* 0x000000aa33e57223 */ /* 0x180fe2000001080e */
[----:B------:R-:W-:Y:S01]  /*af10*/  @!P1 PRMT R13, RZ, 0x654, R13 ;  /* 0x00000654ff0d9816 */ /* 0x000fe2000000000d */
[-CC-:B------:R-:W-:Y:S01]  /*af20*/  FFMA.FTZ R230, R15, R170.reuse, -R14.reuse ;  /* 0x000000aa0fe67223 */ /* 0x180fe2000001080e */
[----:B------:R-:W-:Y:S01]  /*af30*/  FFMA.FTZ R21, R55, R170, -R14 ;  /* 0x000000aa37157223 */ /* 0x000fe2000001080e */
[----:B------:R-:W-:Y:S01]  /*af40*/  MUFU.EX2 R203, R203 ;  /* 0x000000cb00cb7308 */ /* 0x000fe20000000800 */
[----:B------:R1:W-:Y:S01]  /*af50*/  @!P1 SYNCS.ARRIVE.TRANS64.RED.A1T0 RZ, [R13+URZ], RZ ;  /* 0x000000ff0dff99a7 */ /* 0x0003e2000810043f */
[----:B------:R-:W-:Y:S01]  /*af60*/  LOP3.LUT R11, R56, 0x2000000, RZ, 0xfc, !PT ;  /* 0x02000000380b7812 */ /* 0x000fe200078efcff */
[----:B------:R-:W-:Y:S01]  /*af70*/  IMAD.MOV.U32 R15, RZ, RZ, 0x40000040 ;  /* 0x40000040ff0f7424 */ /* 0x000fe200078e00ff */
[----:B0-----:R-:W-:Y:S01]  /*af80*/  F2FP.F16.F32.PACK_AB R158, R179, R178 ;  /* 0x000000b2b39e723e */ /* 0x001fe200000000ff */
[----:B------:R-:W-:Y:S01]  /*af90*/  FADD.FTZ R178, R178, R177 ;  /* 0x000000b1b2b27221 */ /* 0x000fe20000010000 */
[----:B------:R-:W-:-:S02]  /*afa0*/  @!P1 VIADD R20, R20, 0x38860 ;  /* 0x0003886014149836 */ /* 0x000fc40000000000 */
[----:B------:R-:W0:Y:S01]  /*afb0*/  MUFU.EX2 R204, R204 ;  /* 0x000000cc00cc7308 */ /* 0x000e220000000800 */
[----:B------:R-:W-:Y:S01]  /*afc0*/  IMAD R12, R18, 0x1000, R11 ;  /* 0x00001000120c7824 */ /* 0x000fe200078e020b */
[----:B-1----:R-:W-:Y:S01]  /*afd0*/  MOV R13, 0x40000040 ;  /* 0x40000040000d7802 */ /* 0x002fe20000000f00 */
[----:B------:R-:W-:Y:S01]  /*afe0*/  FADD.FTZ R179, R179, R178 ;  /* 0x000000b2b3b37221 */ /* 0x000fe20000010000 */
[----:B------:R-:W-:Y:S01]  /*aff0*/  @!P1 PRMT R20, RZ, 0x654, R20 ;  /* 0x00000654ff149816 */ /* 0x000fe20000000014 */
[C---:B------:R-:W-:Y:S01]  /*b000*/  VIADD R14, R12.reuse, 0x80 ;  /* 0x000000800c0e7836 */ /* 0x040fe20000000000 */
[----:B------:R-:W-:Y:S02]  /*b010*/  R2UR UR6, R12 ;  /* 0x000000000c0672ca */ /* 0x000fe400000e0000 */
[----:B------:R-:W-:Y:S01]  /*b020*/  MUFU.EX2 R205, R205 ;  /* 0x000000cd00cd7308 */ /* 0x000fe20000000800 */
[----:B------:R-:W-:Y:S01]  /*b030*/  R2UR UR7, R13 ;  /* 0x000000000d0772ca */ /* 0x000fe200000e0000 */
[----:B------:R-:W-:-:S06]  /*b040*/  IMAD.MOV.U32 R13, RZ, RZ, 0x40000040 ;  /* 0x40000040ff0d7424 */ /* 0x000fcc00078e00ff */
[----:B------:R-:W1:Y:S01]  /*b050*/  MUFU.EX2 R206, R206 ;  /* 0x000000ce00ce7308 */ /* 0x000e620000000800 */
[----:B0-----:R-:W-:Y:S01]  /*b060*/  F2FP.F16.F32.PACK_AB R153, R204, R203 ;  /* 0x000000cbcc99723e */ /* 0x001fe200000000ff */
[----:B------:R-:W-:-:S06]  /*b070*/  FADD.FTZ R204, R203, R204 ;  /* 0x000000cccbcc7221 */ /* 0x000fcc0000010000 */
[----:B------:R-:W0:Y:S08]  /*b080*/  MUFU.EX2 R207, R207 ;  /* 0x000000cf00cf7308 */ /* 0x000e300000000800 */
[----:B------:R-:W2:Y:S01]  /*b090*/  MUFU.EX2 R221, R221 ;  /* 0x000000dd00dd7308 */ /* 0x000ea20000000800 */
[----:B-1----:R-:W-:Y:S01]  /*b0a0*/  F2FP.F16.F32.PACK_AB R155, R206, R205 ;  /* 0x000000cdce9b723e */ /* 0x002fe200000000ff */
[----:B------:R-:W-:Y:S01]  /*b0b0*/  BAR.SYNC.DEFER_BLOCKING 0xf, 0x100 ;  /* 0x03c4000000007b1d */ /* 0x000fe20000010000 */
[----:B------:R-:W-:-:S04]  /*b0c0*/  FADD.FTZ R205, R205, R204 ;  /* 0x000000cccdcd7221 */ /* 0x000fc80000010000 */
[----:B------:R-:W-:Y:S01]  /*b0d0*/  FADD.FTZ R206, R206, R205 ;  /* 0x000000cdcece7221 */ /* 0x000fe20000010000 */
[----:B------:R-:W-:Y:S03]  /*b0e0*/  MUFU.EX2 R222, R222 ;  /* 0x000000de00de7308 */ /* 0x000fe60000000800 */
[----:B0-----:R-:W-:-:S05]  /*b0f0*/  FADD.FTZ R206, R207, R206 ;  /* 0x000000cecfce7221 */ /* 0x001fca0000010000 */
[----:B------:R-:W0:Y:S01]  /*b100*/  MUFU.EX2 R223, R223 ;  /* 0x000000df00df7308 */ /* 0x000e220000000800 */
[C---:B--2---:R-:W-:Y:S01]  /*b110*/  F2FP.F16.F32.PACK_AB R157, R221.reuse, R207 ;  /* 0x000000cfdd9d723e */ /* 0x044fe200000000ff */
[----:B------:R-:W-:-:S06]  /*b120*/  FADD.FTZ R221, R221, R206 ;  /* 0x000000cedddd7221 */ /* 0x000fcc0000010000 */
[----:B------:R-:W-:Y:S01]  /*b130*/  MUFU.EX2 R180, R180 ;  /* 0x000000b400b47308 */ /* 0x000fe20000000800 */
[----:B------:R1:W-:Y:S07]  /*b140*/  STSM.16.M88.4 [R194+0x36400], R152 ;  /* 0x03640098c2007844 */ /* 0x0003ee0000000200 */
[----:B------:R-:W2:Y:S01]  /*b150*/  MUFU.EX2 R181, R181 ;  /* 0x000000b500b57308 */ /* 0x000ea20000000800 */
[----:B0-----:R-:W-:Y:S01]  /*b160*/  F2FP.F16.F32.PACK_AB R159, R223, R222 ;  /* 0x000000dedf9f723e */ /* 0x001fe200000000ff */
[----:B------:R-:W-:-:S04]  /*b170*/  FADD.FTZ R222, R222, R221 ;  /* 0x000000dddede7221 */ /* 0x000fc80000010000 */
[----:B------:R1:W-:Y:S01]  /*b180*/  STSM.16.M88.4 [R201], R156 ;  /* 0x0000009cc9007844 */ /* 0x0003e20000000200 */
[----:B------:R-:W-:Y:S01]  /*b190*/  FADD.FTZ R223, R223, R222 ;  /* 0x000000dedfdf7221 */ /* 0x000fe20000010000 */
[----:B------:R-:W-:Y:S08]  /*b1a0*/  MUFU.EX2 R182, R182 ;  /* 0x000000b600b67308 */ /* 0x000ff00000000800 */
[----:B------:R-:W0:Y:S01]  /*b1b0*/  MUFU.EX2 R183, R183 ;  /* 0x000000b700b77308 */ /* 0x000e220000000800 */
[----:B--2---:R-:W-:Y:S01]  /*b1c0*/  F2FP.F16.F32.PACK_AB R160, R181, R180 ;  /* 0x000000b4b5a0723e */ /* 0x004fe200000000ff */
[----:B------:R-:W-:-:S04]  /*b1d0*/  FADD.FTZ R180, R180, R179 ;  /* 0x000000b3b4b47221 */ /* 0x000fc80000010000 */
[----:B------:R-:W-:Y:S02]  /*b1e0*/  FADD.FTZ R181, R181, R180 ;  /* 0x000000b4b5b57221 */ /* 0x000fe40000010000 */
[----:B------:R-:W-:Y:S08]  /*b1f0*/  MUFU.EX2 R224, R224 ;  /* 0x000000e000e07308 */ /* 0x000ff00000000800 */
[----:B------:R-:W2:Y:S01]  /*b200*/  MUFU.EX2 R225, R225 ;  /* 0x000000e100e17308 */ /* 0x000ea20000000800 */
[----:B0-----:R-:W-:Y:S01]  /*b210*/  F2FP.F16.F32.PACK_AB R162, R183, R182 ;  /* 0x000000b6b7a2723e */ /* 0x001fe200000000ff */
[----:B------:R-:W-:-:S04]  /*b220*/  FADD.FTZ R182, R182, R181 ;  /* 0x000000b5b6b67221 */ /* 0x000fc80000010000 */
[----:B------:R-:W-:Y:S02]  /*b230*/  FADD.FTZ R183, R183, R182 ;  /* 0x000000b6b7b77221 */ /* 0x000fe40000010000 */
        /* <DEDUP_REMOVED lines=9> */
[----:B------:R1:W-:Y:S01]  /*b2d0*/  STSM.16.M88.4 [R195], R160 ;  /* 0x000000a0c3007844 */ /* 0x0003e20000000200 */
[----:B------:R-:W-:Y:S01]  /*b2e0*/  FADD.FTZ R227, R227, R226 ;  /* 0x000000e2e3e37221 */ /* 0x000fe20000010000 */
[----:B------:R-:W0:Y:S08]  /*b2f0*/  MUFU.EX2 R200, R200 ;  /* 0x000000c800c87308 */ /* 0x000e300000000800 */
[----:B------:R-:W3:Y:S01]  /*b300*/  MUFU.EX2 R202, R202 ;  /* 0x000000ca00ca7308 */ /* 0x000ee20000000800 */
[----:B--2---:R-:W-:Y:S01]  /*b310*/  F2FP.F16.F32.PACK_AB R164, R199, R198 ;  /* 0x000000c6c7a4723e */ /* 0x004fe200000000ff */
[----:B------:R-:W-:-:S04]  /*b320*/  FADD.FTZ R198, R198, R183 ;  /* 0x000000b7c6c67221 */ /* 0x000fc80000010000 */
[----:B------:R-:W-:Y:S02]  /*b330*/  FADD.FTZ R199, R199, R198 ;  /* 0x000000c6c7c77221 */ /* 0x000fe40000010000 */
[----:B------:R-:W-:Y:S02]  /*b340*/  MUFU.EX2 R228, R228 ;  /* 0x000000e400e47308 */ /* 0x000fe40000000800 */
[----:B0-----:R-:W-:-:S06]  /*b350*/  FADD.FTZ R199, R200, R199 ;  /* 0x000000c7c8c77221 */ /* 0x001fcc0000010000 */
[----:B------:R-:W0:Y:S01]  /*b360*/  MUFU.EX2 R229, R229 ;  /* 0x000000e500e57308 */ /* 0x000e220000000800 */
[----:B---3--:R-:W-:-:S07]  /*b370*/  F2FP.F16.F32.PACK_AB R166, R202, R200 ;  /* 0x000000c8caa6723e */ /* 0x008fce00000000ff */
[----:B------:R-:W-:Y:S08]  /*b380*/  MUFU.EX2 R230, R230 ;  /* 0x000000e600e67308 */ /* 0x000ff00000000800 */
[----:B------:R-:W2:Y:S01]  /*b390*/  MUFU.EX2 R21, R21 ;  /* 0x0000001500157308 */ /* 0x000ea20000000800 */
[----:B0-----:R-:W-:Y:S01]  /*b3a0*/  F2FP.F16.F32.PACK_AB R165, R229, R228 ;  /* 0x000000e4e5a5723e */ /* 0x001fe200000000ff */
[----:B------:R-:W-:-:S04]  /*b3b0*/  FADD.FTZ R228, R228, R227 ;  /* 0x000000e3e4e47221 */ /* 0x000fc80000010000 */
[----:B------:R-:W-:Y:S01]  /*b3c0*/  FADD.FTZ R229, R229, R228 ;  /* 0x000000e4e5e57221 */ /* 0x000fe20000010000 */
[----:B--2---:R-:W-:-:S03]  /*b3d0*/  F2FP.F16.F32.PACK_AB R167, R21, R230 ;  /* 0x000000e615a7723e */ /* 0x004fc600000000ff */
[----:B------:R-:W-:Y:S02]  /*b3e0*/  FADD.FTZ R230, R230, R229 ;  /* 0x000000e5e6e67221 */ /* 0x000fe40000010000 */
[----:B------:R1:W-:Y:S01]  /*b3f0*/  STSM.16.M88.4 [R196], R164 ;  /* 0x000000a4c4007844 */ /* 0x0003e20000000200 */
[----:B------:R-:W-:Y:S01]  /*b400*/  WARPGROUP.ARRIVE ;  /* 0x00000000000079c5 */ /* 0x000fe20000000000 */
[----:B------:R-:W-:-:S05]  /*b410*/  FADD.FTZ R21, R21, R230 ;  /* 0x000000e615157221 */ /* 0x000fca0000010000 */
[----:B------:R-:W-:Y:S01]  /*b420*/  HGMMA.64x256x16.F32 R24, R152, gdesc[UR4].tnspB, RZ, !UPT, gsb0 ;  /* 0x43e0000498187df0 */ /* 0x000fe2000c0008ff */
[----:B------:R-:W-:Y:S01]  /*b430*/  R2UR UR6, R14 ;  /* 0x000000000e0672ca */ /* 0x000fe200000e0000 */
[C---:B------:R-:W-:Y:S01]  /*b440*/  VIADD R14, R12.reuse, 0x100 ;  /* 0x000001000c0e7836 */ /* 0x040fe20000000000 */
[----:B------:R-:W-:Y:S01]  /*b450*/  R2UR UR7, R15 ;  /* 0x000000000f0772ca */ /* 0x000fe200000e0000 */
[----:B------:R-:W-:Y:S01]  /*b460*/  IMAD.MOV.U32 R15, RZ, RZ, 0x40000040 ;  /* 0x40000040ff0f7424 */ /* 0x000fe200078e00ff */
[----:B------:R-:W-:Y:S01]  /*b470*/  IADD3 R12, R12, 0x180, RZ ;  /* 0x000001800c0c7810 */ /* 0x000fe20007ffe0ff */
[----:B------:R-:W-:Y:S02]  /*b480*/  WARPGROUP.DEPBAR.LE gsb0, 0x0 ;  /* 0x00008000000079c5 */ /* 0x000fe40000010000 */
[----:B------:R-:W-:-:S15]  /*b490*/  WARPGROUP.ARRIVE ;  /* 0x00000000000079c5 */ /* 0x000fde0000000000 */
[----:B------:R-:W-:-:S05]  /*b4a0*/  NOP ;  /* 0x0000000000007918 */ /* 0x000fca0000000000 */
        /* <DEDUP_REMOVED lines=22> */
[----:B------:R0:W-:Y:S02]  /*b610*/  @!P1 SYNCS.ARRIVE.TRANS64.RED.A1T0 RZ, [R20+URZ], RZ ;  /* 0x000000ff14ff99a7 */ /* 0x0001e4000810043f */
[----:B0-----:R-:W-:Y:S01]  /*b620*/  FADD.FTZ R20, R202, R199 ;  /* 0x000000c7ca147221 */ /* 0x001fe20000010000 */
[----:B-1----:R-:W-:Y:S06]  /*b630*/  @!P2 BRA `(.L_x_3719) ;  /* 0x0000003400d0a947 */ /* 0x002fec0003800000 */
[----:B------:R-:W-:Y:S01]  /*b640*/  VIADD R13, R197, 0xfffffffe ;  /* 0xfffffffec50d7836 */ /* 0x000fe20000000000 */
[----:B------:R-:W-:Y:S01]  /*b650*/  MOV R14, R169 ;  /* 0x000000a9000e7202 */ /* 0x000fe20000000f00 */
[----:B------:R-:W-:Y:S02]  /*b660*/  IMAD.MOV.U32 R197, RZ, RZ, R171 ;  /* 0x000000ffffc57224 */ /* 0x000fe400078e00ab */
[----:B------:R-:W-:-:S07]  /*b670*/  IMAD.MOV.U32 R15, RZ, RZ, R18 ;  /* 0x000000ffff0f7224 */ /* 0x000fce00078e0012 */
.L_x_3730:
[----:B------:R-:W-:Y:S01]  /*b680*/  VIADD R18, R15, 0x1 ;  /* 0x000000010f127836 */ /* 0x000fe20000000000 */
[C---:B------:R-:W-:Y:S01]  /*b690*/  ISETP.GT.AND P2, PT, R13.reuse, RZ, PT ;  /* 0x000000ff0d00720c */ /* 0x040fe20003f44270 */
[----:B------:R-:W-:-:S03]  /*b6a0*/  VIADD R13, R13, 0xffffffff ;  /* 0xffffffff0d0d7836 */ /* 0x000fc60000000000 */
[----:B------:R-:W-:-:S04]  /*b6b0*/  ISETP.NE.AND P3, PT, R18, 0x2, PT ;  /* 0x000000021200780c */ /* 0x000fc80003f65270 */
[----:B--2---:R-:W-:Y:S02]  /*b6c0*/  SEL R12, RZ, 0x1, P3 ;  /* 0x00000001ff0c7807 */ /* 0x004fe40001800000 */
[----:B------:R-:W-:Y:S02]  /*b6d0*/  SEL R18, R18, RZ, P3 ;  /* 0x000000ff12127207 */ /* 0x000fe40001800000 */
[----:B------:R-:W-:Y:S01]  /*b6e0*/  LOP3.LUT R23, R23, R12, RZ, 0x3c, !PT ;  /* 0x0000000c17177212 */ /* 0x000fe200078e3cff */
[----:B------:R-:W-:Y:S06]  /*b6f0*/  @!P0 BRA `(.L_x_3720) ;  /* 0x0000000000048947 */ /* 0x000fec0003800000 */
[----:B------:R-:W-:Y:S01]  /*b700*/  BPT.TRAP 0x1 ;  /* 0x000000040000795c */ /* 0x000fe20000300000 */
.L_x_3720:
[----:B------:R-:W-:Y:S01]  /*b710*/  IMAD R12, R18, 0x8, R2 ;  /* 0x00000008120c7824 */ /* 0x000fe200078e0202 */
[----:B------:R-:W-:-:S04]  /*b720*/  SHF.L.U32 R205, R23, 0x1f, RZ ;  /* 0x0000001f17cd7819 */ /* 0x000fc800000006ff */
[----:B------:R0:W1:Y:S01]  /*b730*/  SYNCS.PHASECHK.TRANS64.TRYWAIT P3, [R12+URZ+0x38830], R205 ;  /* 0x038830cd0c0075a7 */ /* 0x000062000806017f */
[----:B------:R-:W-:Y:S05]  /*b740*/  @!P0 BRA `(.L_x_3721) ;  /* 0x0000000000048947 */ /* 0x000fea0003800000 */
[----:B------:R-:W-:Y:S01]  /*b750*/  BPT.TRAP 0x1 ;  /* 0x000000040000795c */ /* 0x000fe20000300000 */
.L_x_3721:
[----:B------:R-:W-:Y:S01]  /*b760*/  IADD3 R152, R2, 0x20400, RZ ;  /* 0x0002040002987810 */ /* 0x000fe20007ffe0ff */
[----:B------:R-:W-:Y:S01]  /*b770*/  BSSY B1, `(.L_x_3722) ;  /* 0x0000009000017945 */ /* 0x000fe20003800000 */
[----:B------:R-:W-:Y:S02]  /*b780*/  IMAD R198, R18, 0x200, R0 ;  /* 0x0000020012c67824 */ /* 0x000fe400078e0200 */
[----:B------:R-:W-:Y:S01]  /*b790*/  SHF.R.U32.HI R152, RZ, 0x4, R152 ;  /* 0x00000004ff987819 */ /* 0x000fe20000011698 */
[----:B------:R-:W-:-:S03]  /*b7a0*/  IMAD.MOV.U32 R199, RZ, RZ, 0x40000040 ;  /* 0x40000040ffc77424 */ /* 0x000fc600078e00ff */
[----:B------:R-:W-:-:S04]  /*b7b0*/  LOP3.LUT R152, R152, 0x3fff, RZ, 0xc0, !PT ;  /* 0x00003fff98987812 */ /* 0x000fc800078ec0ff */
[----:B------:R-:W-:Y:S01]  /*b7c0*/  LOP3.LUT R152, R152, 0x10000, RZ, 0xfc, !PT ;  /* 0x0001000098987812 */ /* 0x000fe200078efcff */
[----:B-1----:R-:W-:Y:S06]  /*b7d0*/  @P3 BRA `(.L_x_3723) ;  /* 0x0000000000083947 */ /* 0x002fec0003800000 */
[----:B------:R-:W1:Y:S02]  /*b7e0*/  SYNCS.PHASECHK.TRANS64.TRYWAIT P3, [R12+URZ+0x38830], R205 ;  /* 0x038830cd0c0075a7 */ /* 0x000e64000806017f */
[----:B-1----:R-:W-:Y:S05]  /*b7f0*/  @!P3 BRA `(.L_x_3724) ;  /* 0x000000d00054b947 */ /* 0x002fea0003800000 */
.L_x_3723:
[----:B------:R-:W-:Y:S05]  /*b800*/  BSYNC B1 ;  /* 0x0000000000017941 */ /* 0x000fea0003800000 */
.L_x_3722:
[----:B------:R-:W-:Y:S01]  /*b810*/  IMAD.MOV.U32 R153, RZ, RZ, 0x40000040 ;  /* 0x40000040ff997424 */ /* 0x000fe200078e00ff */
[C---:B------:R-:W-:Y:S01]  /*b820*/  R2UR UR6, R198.reuse ;  /* 0x00000000c60672ca */ /* 0x040fe200000e0000 */
[----:B------:R-:W-:Y:S01]  /*b830*/  VIADD R202, R198, 0x2 ;  /* 0x00000002c6ca7836 */ /* 0x000fe20000000000 */
[----:B------:R-:W-:Y:S01]  /*b840*/  R2UR UR7, R199 ;  /* 0x00000000c70772ca */ /* 0x000fe200000e0000 */
[----:B------:R-:W-:Y:S01]  /*b850*/  IMAD.MOV.U32 R199, RZ, RZ, 0x40000040 ;  /* 0x40000040ffc77424 */ /* 0x000fe200078e00ff */
[----:B------:R-:W-:Y:S02]  /*b860*/  R2UR UR4, R152 ;  /* 0x00000000980472ca */ /* 0x000fe400000e0000 */
[----:B------:R-:W-:Y:S02]  /*b870*/  R2UR UR5, R153 ;  /* 0x00000000990572ca */ /* 0x000fe400000e0000 */
[----:B------:R-:W-:Y:S01]  /*b880*/  WARPGROUP.ARRIVE ;  /* 0x00000000000079c5 */ /* 0x000fe20000000000 */
[----:B------:R-:W-:-:S10]  /*b890*/  MOV R203, 0x40000040 ;  /* 0x4000004000cb7802 */ /* 0x000fd40000000f00 */
[----:B------:R-:W-:Y:S01]  /*b8a0*/  HGMMA.64x64x16.F32 R152, gdesc[UR4], RZ, !UPT, gsb0 ;  /* 0x00e00000049879f0 */ /* 0x000fe2000c0008ff */
[----:B------:R-:W-:Y:S01]  /*b8b0*/  R2UR UR6, R202 ;  /* 0x00000000ca0672ca */ /* 0x000fe200000e0000 */
[----:B------:R-:W-:Y:S01]  /*b8c0*/  VIADD R202, R198, 0x4 ;  /* 0x00000004c6ca7836 */ /* 0x000fe20000000000 */
[----:B------:R-:W-:Y:S01]  /*b8d0*/  R2UR UR7, R203 ;  /* 0x00000000cb0772ca */ /* 0x000fe200000e0000 */
[----:B------:R-:W-:Y:S01]  /*b8e0*/  IMAD.MOV.U32 R203, RZ, RZ, 0x40000040 ;  /* 0x40000040ffcb7424 */ /* 0x000fe200078e00ff */
[----:B------:R-:W-:Y:S01]  /*b8f0*/  R2UR UR4, R4 ;  /* 0x00000000040472ca */ /* 0x000fe200000e0000 */
[----:B------:R-:W-:Y:S01]  /*b900*/  VIADD R198, R198, 0x6 ;  /* 0x00000006c6c67836 */ /* 0x000fe20000000000 */
        /* <DEDUP_REMOVED lines=19> */
[----:B------:R-:W-:Y:S05]  /*ba40*/  @!P0 BRA `(.L_x_3725) ;  /* 0x0000000000048947 */ /* 0x000fea0003800000 */
[----:B------:R-:W-:Y:S01]  /*ba50*/  BPT.TRAP 0x1 ;  /* 0x000000040000795c */ /* 0x000fe20000300000 */
.L_x_3725:
[----:B------:R2:W3:Y:S01]  /*ba60*/  SYNCS.PHASECHK.TRANS64.TRYWAIT P3, [R12+URZ+0x38850], R205 ;  /* 0x038850cd0c0075a7 */ /* 0x0004e2000806017f */
[----:B------:R-:W-:Y:S05]  /*ba70*/  @!P0 BRA `(.L_x_3726) ;  /* 0x0000000000048947 */ /* 0x000fea0003800000 */
[----:B------:R-:W-:Y:S01]  /*ba80*/  BPT.TRAP 0x1 ;  /* 0x000000040000795c */ /* 0x000fe20000300000 */
.L_x_3726:
[----:B------:R-:W-:Y:S04]  /*ba90*/  BSSY B1, `(.L_x_3727) ;  /* 0x0000004000017945 */ /* 0x000fe80003800000 */
[----:B---3--:R-:W-:Y:S05]  /*baa0*/  @P3 BRA `(.L_x_3728) ;  /* 0x0000000000083947 */ /* 0x008fea0003800000 */
[----:B------:R-:W3:Y:S02]  /*bab0*/  SYNCS.PHASECHK.TRANS64.TRYWAIT P3, [R12+URZ+0x38850], R205 ;  /* 0x038850cd0c0075a7 */ /* 0x000ee4000806017f */
[----:B---3--:R-:W-:Y:S05]  /*bac0*/  @!P3 BRA `(.L_x_3729) ;  /* 0x000000cc00b4b947 */ /* 0x008fea0003800000 */
.L_x_3728:
[----:B------:R-:W-:Y:S05]  /*bad0*/  BSYNC B1 ;  /* 0x0000000000017941 */ /* 0x000fea0003800000 */
.L_x_3727:
[----:B------:R-:W-:Y:S01]  /*bae0*/  IADD3 R198, R2, 0x26400, RZ ;  /* 0x0002640002c67810 */ /* 0x000fe20007ffe0ff */
[----:B------:R-:W-:Y:S01]  /*baf0*/  VIADD R204, R3, 0x4 ;  /* 0x0000000403cc7836 */ /* 0x000fe20000000000 */
[----:B------:R-:W-:Y:S01]  /*bb00*/  WARPGROUP.ARRIVE ;  /* 0x00000000000079c5 */ /* 0x000fe20000000000 */
[----:B------:R-:W-:Y:S01]  /*bb10*/  IMAD R202, R18, 0x1000, R10 ;  /* 0x0000100012ca7824 */ /* 0x000fe200078e020a */
[----:B------:R-:W-:Y:S01]  /*bb20*/  SHF.R.U32.HI R198, RZ, 0x4, R198 ;  /* 0x00000004ffc67819 */ /* 0x000fe200000116c6 */
[----:B------:R-:W-:-:S03]  /*bb30*/  IMAD.MOV.U32 R203, RZ, RZ, 0x40000040 ;  /* 0x40000040ffcb7424 */ /* 0x000fc600078e00ff */
[----:B------:R-:W4:Y:S01]  /*bb40*/  S2R R200, SR_TID.X ;  /* 0x0000000000c87919 */ /* 0x000f220000002100 */
[----:B------:R-:W-:Y:S01]  /*bb50*/  IMAD.MOV.U32 R207, RZ, RZ, 0x40000040 ;  /* 0x40000040ffcf7424 */ /* 0x000fe200078e00ff */
[----:B------:R-:W-:Y:S01]  /*bb60*/  LOP3.LUT R199, R198, 0x3fff, RZ, 0xc0, !PT ;  /* 0x00003fffc6c77812 */ /* 0x000fe200078ec0ff */
[----:B------:R-:W-:Y:S01]  /*bb70*/  VIADD R198, R3, 0x6 ;  /* 0x0000000603c67836 */ /* 0x000fe20000000000 */
[----:B------:R-:W-:Y:S01]  /*bb80*/  R2UR UR6, R202 ;  /* 0x00000000ca0672ca */ /* 0x000fe200000e0000 */
[----:B0123--:R-:W-:Y:S01]  /*bb90*/  IMAD.MOV.U32 R205, RZ, RZ, 0x40000040 ;  /* 0x40000040ffcd7424 */ /* 0x00ffe200078e00ff */
[----:B------:R-:W-:Y:S01]  /*bba0*/  LOP3.LUT R3, R199, 0x10000, RZ, 0xfc, !PT ;  /* 0x00010000c7037812 */ /* 0x000fe200078efcff */
[----:B------:R-:W-:Y:S01]  /*bbb0*/  IMAD.MOV.U32 R199, RZ, RZ, 0x40000040 ;  /* 0x40000040ffc77424 */ /* 0x000fe200078e00ff */
[----:B------:R-:W-:Y:S02]  /*bbc0*/  R2UR UR7, R203 ;  /* 0x00000000cb0772ca */ /* 0x000fe400000e0000 */
[----:B------:R-:W-:-:S02]  /*bbd0*/  MOV R206, R3 ;  /* 0x0000000300ce7202 */ /* 0x000fc40000000f00 */
[----:B------:R-:W-:Y:S01]  /*bbe0*/  R2UR UR5, R207 ;  /* 0x00000000cf0572ca */ /* 0x000fe200000e0000 */
[----:B------:R-:W-:Y:S01]  /*bbf0*/  IMAD.MOV.U32 R207, RZ, RZ, 0x40000040 ;  /* 0x40000040ffcf7424 */ /* 0x000fe200078e00ff */
[----:B------:R-:W-:Y:S01]  /*bc00*/  R2UR UR4, R206 ;  /* 0x00000000ce0472ca */ /* 0x000fe200000e0000 */
[C---:B------:R-:W-:Y:S01]  /*bc10*/  VIADD R206, R202.reuse, 0x2 ;  /* 0x00000002cace7836 */ /* 0x040fe20000000000 */
[----:B------:R-:W-:-:S11]  /*bc20*/  IADD3 R203, R202, 0x800, RZ ;  /* 0x00000800cacb7810 */ /* 0x000fd60007ffe0ff */
[----:B------:R-:W-:Y:S01]  /*bc30*/  HGMMA.64x64x16.F32 R152, gdesc[UR4], R152, gsb0 ;  /* 0x00e00000049879f0 */ /* 0x000fe20008000898 */
[----:B------:R-:W-:Y:S01]  /*bc40*/  R2UR UR6, R206 ;  /* 0x00000000ce0672ca */ /* 0x000fe200000e0000 */
[----:B------:R-:W-:Y:S01]  /*bc50*/  VIADD R206, R3, 0x2 ;  /* 0x0000000203ce7836 */ /* 0x000fe20000000000 */
[----:B------:R-:W-:Y:S02]  /*bc60*/  R2UR UR7, R207 ;  /* 0x00000000cf0772ca */ /* 0x000fe400000e0000 */
[----:B------:R-:W-:Y:S02]  /*bc70*/  MOV R207, 0x40000040 ;  /* 0x4000004000cf7802 */ /* 0x000fe40000000f00 */
[----:B------:R-:W-:Y:S02]  /*bc80*/  R2UR UR4, R206 ;  /* 0x00000000ce0472ca */ /* 0x000fe400000e0000 */
[----:B------:R-:W-:Y:S01]  /*bc90*/  R2UR UR5, R207 ;  /* 0x00000000cf0572ca */ /* 0x000fe200000e0000 */
[----:B------:R-:W-:Y:S01]  /*bca0*/  VIADD R207, R3, 0x800 ;  /* 0x0000080003cf7836 */ /* 0x000fe20000000000 */
[----:B----4-:R-:W-:Y:S01]  /*bcb0*/  SHF.R.U32.HI R200, RZ, 0x7, R200 ;  /* 0x00000007ffc87819 */ /* 0x010fe200000116c8 */
[----:B------:R-:W-:-:S02]  /*bcc0*/  WARPGROUP.DEPBAR.LE gsb0, 0x0 ;  /* 0x00008000000079c5 */ /* 0x000fc40000010000 */
[----:B------:R-:W-:-:S08]  /*bcd0*/  WARPGROUP.ARRIVE ;  /* 0x00000000000079c5 */ /* 0x000fd00000000000 */
[----:B------:R-:W-:Y:S01]  /*bce0*/  HGMMA.64x64x16.F32 R152, gdesc[UR4], R152, gsb0 ;  /* 0x00e00000049879f0 */ /* 0x000fe20008000898 */
[----:B------:R-:W-:Y:S01]  /*bcf0*/  R2UR UR4, R204 ;  /* 0x00000000cc0472ca */ /* 0x000fe200000e0000 */
[----:B------:R-:W-:Y:S01]  /*bd00*/  VIADD R204, R202, 0x4 ;  /* 0x00000004cacc7836 */ /* 0x000fe20000000000 */
[----:B------:R-:W-:Y:S01]  /*bd10*/  R2UR UR5, R205 ;  /* 0x00000000cd0572ca */ /* 0x000fe200000e0000 */
[----:B------:R-:W-:-:S03]  /*bd20*/  IMAD.MOV.U32 R205, RZ, RZ, 0x40000040 ;  /* 0x40000040ffcd7424 */ /* 0x000fc600078e00ff */
[----:B------:R-:W-:Y:S02]  /*bd30*/  R2UR UR6, R204 ;  /* 0x00000000cc0672ca */ /* 0x000fe400000e0000 */
[----:B------:R-:W-:Y:S01]  /*bd40*/  R2UR UR7, R205 ;  /* 0x00000000cd0772ca */ /* 0x000fe200000e0000 */
[----:B------:R-:W-:Y:S01]  /*bd50*/  IMAD.MOV.U32 R205, RZ, RZ, 0x40000040 ;  /* 0x40000040ffcd7424 */ /* 0x000fe200078e00ff */
[----:B------:R-:W-:Y:S02]  /*bd60*/  WARPGROUP.DEPBAR.LE gsb0, 0x0 ;  /* 0x00008000000079c5 */ /* 0x000fe40000010000 */
[----:B------:R-:W-:-:S09]  /*bd70*/  WARPGROUP.ARRIVE ;  /* 0x00000000000079c5 */ /* 0x000fd20000000000 */
[----:B------:R-:W-:Y:S01]  /*bd80*/  HGMMA.64x64x16.F32 R152, gdesc[UR4], R152, gsb0 ;  /* 0x00e00000049879f0 */ /* 0x000fe20008000898 */
[----:B------:R-:W-:Y:S01]  /*bd90*/  R2UR UR5, R199 ;  /* 0x00000000c70572ca */ /* 0x000fe200000e0000 */
[----:B------:R-:W-:Y:S01]  /*bda0*/  IMAD.MOV.U32 R199, RZ, RZ, 0x40000040 ;  /* 0x40000040ffc77424 */ /* 0x000fe200078e00ff */
[----:B------:R-:W-:Y:S02]  /*bdb0*/  R2UR UR4, R198 ;  /* 0x00000000c60472ca */ /* 0x000fe400000e0000 */
[----:B------:R-:W-:Y:S02]  /*bdc0*/  IADD3 R198, R202, 0x6, RZ ;  /* 0x00000006cac67810 */ /* 0x000fe40007ffe0ff */
[----:B------:R-:W-:Y:S01]  /*bdd0*/  R2UR UR7, R199 ;  /* 0x00000000c70772ca */ /* 0x000fe200000e0000 */
[----:B------:R-:W-:Y:S01]  /*bde0*/  IMAD.MOV.U32 R199, RZ, RZ, 0x40000040 ;  /* 0x40000040ffc77424 */ /* 0x000fe200078e00ff */
[----:B------:R-:W-:Y:S01]  /*bdf0*/  R2UR UR6, R198 ;  /* 0x00000000c60672ca */ /* 0x000fe200000e0000 */
[----:B------:R-:W-:Y:S01]  /*be00*/  VIADD R198, R202, 0x200 ;  /* 0x00000200cac67836 */ /* 0x000fe20000000000 */
[----:B------:R-:W-:-:S02]  /*be10*/  WARPGROUP.DEPBAR.LE gsb0, 0x0 ;  /* 0x00008000000079c5 */ /* 0x000fc40000010000 */
[----:B------:R-:W-:-:S09]  /*be20*/  WARPGROUP.ARRIVE ;  /* 0x00000000000079c5 */ /* 0x000fd20000000000 */
[----:B------:R-:W-:Y:S01]  /*be30*/  HGMMA.64x64x16.F32 R152, gdesc[UR4], R152, gsb0 ;  /* 0x00e00000049879f0 */ /* 0x000fe20008000898 */
[----:B------:R-:W-:Y:S01]  /*be40*/  R2UR UR6, R198 ;  /* 0x00000000c60672ca */ /* 0x000fe200000e0000 */
[----:B------:R-:W-:Y:S01]  /*be50*/  VIADD R198, R3, 0x200 ;  /* 0x0000020003c67836 */ /* 0x000fe20000000000 */
[----:B------:R-:W-:Y:S02]  /*be60*/  R2UR UR7, R199 ;  /* 0x00000000c70772ca */ /* 0x000fe400000e0000 */
[----:B------:R-:W-:Y:S02]  /*be70*/  MOV R199, 0x40000040 ;  /* 0x4000004000c77802 */ /* 0x000fe40000000f00 */
[----:B------:R-:W-:Y:S01]  /*be80*/  R2UR UR4, R198 ;  /* 0x00000000c60472ca */ /* 0x000fe200000e0000 */
[----:B------:R-:W-:Y:S01]  /*be90*/  VIADD R198, R202, 0x202 ;  /* 0x00000202cac67836 */ /* 0x000fe20000000000 */
[----:B------:R-:W-:Y:S01]  /*bea0*/  R2UR UR5, R199 ;  /* 0x00000000c70572ca */ /* 0x000fe200000e0000 */
[----:B------:R-:W-:Y:S01]  /*beb0*/  IMAD.MOV.U32 R199, RZ, RZ, 0x40000040 ;  /* 0x40000040ffc77424 */ /* 0x000fe200078e00ff */
[----:B------:R-:W-:-:S02]  /*bec0*/  WARPGROUP.DEPBAR.LE gsb0, 0x0 ;  /* 0x00008000000079c5 */ /* 0x000fc40000010000 */
[----:B------:R-:W-:-:S09]  /*bed0*/  WARPGROUP.ARRIVE ;  /* 0x00000000000079c5 */ /* 0x000fd20000000000 */
        /* <DEDUP_REMOVED lines=8> */
[----:B------:R-:W-:Y:S01]  /*bf60*/  IADD3 R198, R202, 0x204, RZ ;  /* 0x00000204cac67810 */ /* 0x000fe20007ffe0ff */
[----:B------:R-:W-:Y:S02]  /*bf70*/  WARPGROUP.DEPBAR.LE gsb0, 0x0 ;  /* 0x00008000000079c5 */ /* 0x000fe40000010000 */
[----:B------:R-:W-:-:S08]  /*bf80*/  WARPGROUP.ARRIVE ;  /* 0x00000000000079c5 */ /* 0x000fd00000000000 */
[----:B------:R-:W-:Y:S01]  /*bf90*/  HGMMA.64x64x16.F32 R152, gdesc[UR4], R152, gsb0 ;  /* 0x00e00000049879f0 */ /* 0x000fe20008000898 */
[----:B------:R-:W-:Y:S01]  /*bfa0*/  R2UR UR6, R198 ;  /* 0x00000000c60672ca */ /* 0x000fe200000e0000 */
[----:B------:R-:W-:Y:S01]  /*bfb0*/  VIADD R198, R3, 0x204 ;  /* 0x0000020403c67836 */ /* 0x000fe20000000000 */
[----:B------:R-:W-:Y:S01]  /*bfc0*/  R2UR UR7, R199 ;  /* 0x00000000c70772ca */ /* 0x000fe200000e0000 */
[----:B------:R-:W-:-:S03]  /*bfd0*/  IMAD.MOV.U32 R199, RZ, RZ, 0x40000040 ;  /* 0x40000040ffc77424 */ /* 0x000fc600078e00ff */
[----:B------:R-:W-:Y:S01]  /*bfe0*/  R2UR UR4, R198 ;  /* 0x00000000c60472ca */ /* 0x000fe200000e0000 */
[----:B------:R-:W-:Y:S01]  /*bff0*/  VIADD R198, R202, 0x206 ;  /* 0x00000206cac67836 */ /* 0x000fe20000000000 */
[----:B------:R-:W-:Y:S02]  /*c000*/  R2UR UR5, R199 ;  /* 0x00000000c70572ca */ /* 0x000fe400000e0000 */
[----:B------:R-:W-:Y:S01]  /*c010*/  MOV R199, 0x40000040 ;  /* 0x4000004000c77802 */ /* 0x000fe20000000f00 */
        /* <DEDUP_REMOVED lines=97> */
[----:B------:R0:W1:Y:S02]  /*c630*/  SHFL.IDX PT, R198, R200, RZ, 0x1f ;  /* 0x00001fffc8c67589 */ /* 0x00006400000e0000 */
[----:B0-----:R-:W-:Y:S01]  /*c640*/  IMAD.MOV.U32 R200, RZ, RZ, 0x4 ;  /* 0x00000004ffc87424 */ /* 0x001fe200078e00ff */
[----:B-1----:R-:W-:-:S04]  /*c650*/  ISETP.GT.AND P3, PT, R198, 0x7f, PT ;  /* 0x0000007fc600780c */ /* 0x002fc80003f64270 */
[----:B------:R-:W-:Y:S02]  /*c660*/  SEL R199, RZ, 0x2, !P3 ;  /* 0x00000002ffc77807 */ /* 0x000fe40005800000 */
[C---:B------:R-:W-:Y:S02]  /*c670*/  SEL R198, R200.reuse, 0x2, P3 ;  /* 0x00000002c8c67807 */ /* 0x040fe40001800000 */
[----:B------:R-:W-:Y:S01]  /*c680*/  SEL R200, R200, 0x6, !P3 ;  /* 0x00000006c8c87807 */ /* 0x000fe20005800000 */
[----:B------:R-:W-:Y:S01]  /*c690*/  IMAD.IADD R204, R199, 0x1, R203 ;  /* 0x00000001c7cc7824 */ /* 0x000fe200078e02cb */
[----:B------:R-:W-:Y:S02]  /*c6a0*/  WARPGROUP.DEPBAR.LE gsb0, 0x0 ;  /* 0x00008000000079c5 */ /* 0x000fe40000010000 */
[----:B------:R-:W-:-:S06]  /*c6b0*/  WARPGROUP.ARRIVE ;  /* 0x00000000000079c5 */ /* 0x000fcc0000000000 */
[----:B------:R-:W-:Y:S01]  /*c6c0*/  HGMMA.64x64x16.F32 R152, gdesc[UR4], R152, gsb0 ;  /* 0x00e00000049879f0 */ /* 0x000fe20008000898 */
[----:B------:R-:W-:Y:S01]  /*c6d0*/  R2UR UR6, R204 ;  /* 0x00000000cc0672ca */ /* 0x000fe200000e0000 */
[----:B------:R-:W-:Y:S01]  /*c6e0*/  IMAD.IADD R204, R207, 0x1, R199 ;  /* 0x00000001cfcc7824 */ /* 0x000fe200078e02c7 */
[----:B------:R-:W-:Y:S02]  /*c6f0*/  R2UR UR7, R205 ;  /* 0x00000000cd0772ca */ /* 0x000fe400000e0000 */
[----:B------:R-:W-:Y:S02]  /*c700*/  MOV R205, 0x40000040 ;  /* 0x4000004000cd7802 */ /* 0x000fe40000000f00 */
[----:B------:R-:W-:Y:S01]  /*c710*/  R2UR UR4, R204 ;  /* 0x00000000cc0472ca */ /* 0x000fe200000e0000 */
[----:B------:R-:W-:Y:S01]  /*c720*/  IMAD.IADD R204, R203, 0x1, R198 ;  /* 0x00000001cbcc7824 */ /* 0x000fe200078e02c6 */
[----:B------:R-:W-:Y:S01]  /*c730*/  R2UR UR5, R205 ;  /* 0x00000000cd0572ca */ /* 0x000fe200000e0000 */
[----:B------:R-:W-:Y:S01]  /*c740*/  IMAD.MOV.U32 R205, RZ, RZ, 0x40000040 ;  /* 0x40000040ffcd7424 */ /* 0x000fe200078e00ff */
[----:B------:R-:W-:-:S02]  /*c750*/  WARPGROUP.DEPBAR.LE gsb0, 0x0 ;  /* 0x00008000000079c5 */ /* 0x000fc40000010000 */
[----:B------:R-:W-:-:S09]  /*c760*/  WARPGROUP.ARRIVE ;  /* 0x00000000000079c5 */ /* 0x000fd20000000000 */
        /* <DEDUP_REMOVED lines=9> */
[----:B------:R-:W-:-:S04]  /*c800*/  MOV R203, 0x28 ;  /* 0x0000002800cb7802 */ /* 0x000fc80000000f00 */
[----:B------:R-:W-:-:S04]  /*c810*/  SEL R203, R203, 0x26, P3 ;  /* 0x00000026cbcb7807 */ /* 0x000fc80001800000 */
[----:B------:R-:W-:Y:S01]  /*c820*/  LOP3.LUT R203, R203, 0x6, RZ, 0xc0, !PT ;  /* 0x00000006cbcb7812 */ /* 0x000fe200078ec0ff */
[----:B------:R-:W-:Y:S02]  /*c830*/  WARPGROUP.DEPBAR.LE gsb0, 0x0 ;  /* 0x00008000000079c5 */ /* 0x000fe40000010000 */
[----:B------:R-:W-:-:S06]  /*c840*/  WARPGROUP.ARRIVE ;  /* 0x00000000000079c5 */ /* 0x000fcc0000000000 */
[----:B------:R-:W-:Y:S01]  /*c850*/  HGMMA.64x64x16.F32 R152, gdesc[UR4], R152, gsb0 ;  /* 0x00e00000049879f0 */ /* 0x000fe20008000898 */
[----:B------:R-:W-:Y:S01]  /*c860*/  R2UR UR6, R204 ;  /* 0x00000000cc0672ca */ /* 0x000fe200000e0000 */
[----:B------:R-:W-:Y:S01]  /*c870*/  IMAD.IADD R204, R207, 0x1, R200 ;  /* 0x00000001cfcc7824 */ /* 0x000fe200078e02c8 */
[----:B------:R-:W-:Y:S01]  /*c880*/  R2UR UR7, R205 ;  /* 0x00000000cd0772ca */ /* 0x000fe200000e0000 */
[----:B------:R-:W-:Y:S02]  /*c890*/  IMAD.MOV.U32 R205, RZ, RZ, 0x40000040 ;  /* 0x40000040ffcd7424 */ /* 0x000fe400078e00ff */
[----:B------:R-:W-:Y:S01]  /*c8a0*/  IMAD.MOV.U32 R207, RZ, RZ, 0x40000040 ;  /* 0x40000040ffcf7424 */ /* 0x000fe200078e00ff */
[----:B------:R-:W-:Y:S01]  /*c8b0*/  R2UR UR4, R204 ;  /* 0x00000000cc0472ca */ /* 0x000fe200000e0000 */
[----:B------:R-:W-:Y:S01]  /*c8c0*/  IMAD.MOV.U32 R204, RZ, RZ, 0xa00 ;  /* 0x00000a00ffcc7424 */ /* 0x000fe200078e00ff */
[----:B------:R-:W-:Y:S01]  /*c8d0*/  R2UR UR5, R205 ;  /* 0x00000000cd0572ca */ /* 0x000fe200000e0000 */
[----:B------:R-:W-:-:S03]  /*c8e0*/  IMAD.MOV.U32 R205, RZ, RZ, 0x40000040 ;  /* 0x40000040ffcd7424 */ /* 0x000fc600078e00ff */
        /* <DEDUP_REMOVED lines=13> */
[----:B------:R-:W-:Y:S01]  /*c9c0*/  VIADD R207, R3, 0xa00 ;  /* 0x00000a0003cf7836 */ /* 0x000fe20000000000 */
[----:B------:R-:W-:Y:S01]  /*c9d0*/  IADD3 R204, R199, R203, RZ ;  /* 0x000000cbc7cc7210 */ /* 0x000fe20007ffe0ff */
[----:B------:R-:W-:-:S02]  /*c9e0*/  WARPGROUP.DEPBAR.LE gsb0, 0x0 ;  /* 0x00008000000079c5 */ /* 0x000fc40000010000 */
[----:B------:R-:W-:-:S08]  /*c9f0*/  WARPGROUP.ARRIVE ;  /* 0x00000000000079c5 */ /* 0x000fd00000000000 */
[----:B------:R-:W-:Y:S01]  /*ca00*/  HGMMA.64x64x16.F32 R152, gdesc[UR4], R152, gsb0 ;  /* 0x00e00000049879f0 */ /* 0x000fe20008000898 */
[----:B------:R-:W-:Y:S01]  /*ca10*/  R2UR UR6, R204 ;  /* 0x00000000cc0672ca */ /* 0x000fe200000e0000 */
[----:B------:R-:W-:Y:S01]  /*ca20*/  IMAD.IADD R204, R207, 0x1, R199 ;  /* 0x00000001cfcc7824 */ /* 0x000fe200078e02c7 */
[----:B------:R-:W-:Y:S01]  /*ca30*/  R2UR UR7, R205 ;  /* 0x00000000cd0772ca */ /* 0x000fe200000e0000 */
[----:B------:R-:W-:-:S03]  /*ca40*/  IMAD.MOV.U32 R205, RZ, RZ, 0x40000040 ;  /* 0x40000040ffcd7424 */ /* 0x000fc600078e00ff */
[----:B------:R-:W-:Y:S02]  /*ca50*/  R2UR UR4, R204 ;  /* 0x00000000cc0472ca */ /* 0x000fe400000e0000 */
[----:B------:R-:W-:Y:S01]  /*ca60*/  R2UR UR5, R205 ;  /* 0x00000000cd0572ca */ /* 0x000fe200000e0000 */
[----:B------:R-:W-:Y:S01]  /*ca70*/  IMAD.MOV.U32 R205, RZ, RZ, 0x40000040 ;  /* 0x40000040ffcd7424 */ /* 0x000fe200078e00ff */
[----:B------:R-:W-:Y:S01]  /*ca80*/  IADD3 R204, R198, R203, RZ ;  /* 0x000000cbc6cc7210 */ /* 0x000fe20007ffe0ff */
[----:B------:R-:W-:Y:S02]  /*ca90*/  WARPGROUP.DEPBAR.LE gsb0, 0x0 ;  /* 0x00008000000079c5 */ /* 0x000fe40000010000 */
[----:B------:R-:W-:-:S08]  /*caa0*/  WARPGROUP.ARRIVE ;  /* 0x00000000000079c5 */ /* 0x000fd00000000000 */
[----:B------:R-:W-:Y:S01]  /*cab0*/  HGMMA.64x64x16.F32 R152, gdesc[UR4], R152, gsb0 ;  /* 0x00e00000049879f0 */ /* 0x000fe20008000898 */
[----:B------:R-:W-:Y:S01]  /*cac0*/  R2UR UR6, R204 ;  /* 0x00000000cc0672ca */ /* 0x000fe200000e0000 */
[----:B------:R-:W-:Y:S01]  /*cad0*/  IMAD.IADD R204, R207, 0x1, R198 ;  /* 0x00000001cfcc7824 */ /* 0x000fe200078e02c6 */
[----:B------:R-:W-:Y:S01]  /*cae0*/  R2UR UR7, R205 ;  /* 0x00000000cd0772ca */ /* 0x000fe200000e0000 */
[----:B------:R-:W-:-:S03]  /*caf0*/  IMAD.MOV.U32 R205, RZ, RZ, 0x40000040 ;  /* 0x40000040ffcd7424 */ /* 0x000fc600078e00ff */
        /* <DEDUP_REMOVED lines=17> */
[----:B------:R-:W-:Y:S02]  /*cc10*/  R2UR UR5, R205 ;  /* 0x00000000cd0572ca */ /* 0x000fe400000e0000 */
[----:B------:R-:W-:-:S02]  /*cc20*/  MOV R205, 0x40000040 ;  /* 0x4000004000cd7802 */ /* 0x000fc40000000f00 */
        /* <DEDUP_REMOVED lines=9> */
[----:B------:R-:W-:Y:S01]  /*ccc0*/  IMAD.IADD R204, R199, 0x1, R203 ;  /* 0x00000001c7cc7824 */ /* 0x000fe200078e02cb */
[----:B------:R-:W-:Y:S01]  /*ccd0*/  R2UR UR5, R205 ;  /* 0x00000000cd0572ca */ /* 0x000fe200000e0000 */
[----:B------:R-:W-:Y:S01]  /*cce0*/  IMAD.MOV.U32 R205, RZ, RZ, 0x40000040 ;  /* 0x40000040ffcd7424 */ /* 0x000fe200078e00ff */
[----:B------:R-:W-:Y:S02]  /*ccf0*/  R2UR UR6, R206 ;  /* 0x00000000ce0672ca */ /* 0x000fe400000e0000 */
[----:B------:R-:W-:Y:S02]  /*cd00*/  R2UR UR7, R207 ;  /* 0x00000000cf0772ca */ /* 0x000fe400000e0000 */
[----:B------:R-:W-:Y:S01]  /*cd10*/  IADD3 R207, R3, 0xc00, RZ ;  /* 0x00000c0003cf7810 */ /* 0x000fe20007ffe0ff */
[----:B------:R-:W-:-:S02]  /*cd20*/  WARPGROUP.DEPBAR.LE gsb0, 0x0 ;  /* 0x00008000000079c5 */ /* 0x000fc40000010000 */
        /* <DEDUP_REMOVED lines=16> */
[----:B------:R-:W-:Y:S02]  /*ce30*/  IADD3 R204, R207, R198, RZ ;  /* 0x000000c6cfcc7210 */ /* 0x000fe40007ffe0ff */
[----:B------:R-:W-:Y:S01]  /*ce40*/  R2UR UR5, R205 ;  /* 0x00000000cd0572ca */ /* 0x000fe200000e0000 */
[----:B------:R-:W-:Y:S01]  /*ce50*/  IMAD.MOV.U32 R205, RZ, RZ, 0x40000040 ;  /* 0x40000040ffcd7424 */ /* 0x000fe200078e00ff */
[----:B------:R-:W-:Y:S01]  /*ce60*/  R2UR UR4, R204 ;  /* 0x00000000cc0472ca */ /* 0x000fe200000e0000 */
[----:B------:R-:W-:-:S02]  /*ce70*/  IMAD.IADD R204, R200, 0x1, R203 ;  /* 0x00000001c8cc7824 */ /* 0x000fc400078e02cb */
[----:B------:R-:W-:-:S05]  /*ce80*/  IMAD.MOV.U32 R203, RZ, RZ, 0x38 ;  /* 0x00000038ffcb7424 */ /* 0x000fca00078e00ff */
        /* <DEDUP_REMOVED lines=8> */
[----:B------:R-:W-:Y:S01]  /*cf10*/  IMAD.MOV.U32 R207, RZ, RZ, 0x40000040 ;  /* 0x40000040ffcf7424 */ /* 0x000fe200078e00ff */
[----:B------:R-:W-:Y:S02]  /*cf20*/  MOV R205, 0x40000040 ;  /* 0x4000004000cd7802 */ /* 0x000fe40000000f00 */
[----:B------:R-:W-:Y:S01]  /*cf30*/  R2UR UR4, R204 ;  /* 0x00000000cc0472ca */ /* 0x000fe200000e0000 */
[----:B------:R-:W-:Y:S01]  /*cf40*/  IMAD.MOV.U32 R204, RZ, RZ, 0xe00 ;  /* 0x00000e00ffcc7424 */ /* 0x000fe200078e00ff */
[----:B------:R-:W-:Y:S01]  /*cf50*/  R2UR UR5, R205 ;  /* 0x00000000cd0572ca */ /* 0x000fe200000e0000 */
[----:B------:R-:W-:-:S03]  /*cf60*/  IMAD.MOV.U32 R205, RZ, RZ, 0x40000040 ;  /* 0x40000040ffcd7424 */ /* 0x000fc600078e00ff */
        /* <DEDUP_REMOVED lines=13> */
[----:B------:R-:W-:Y:S01]  /*d040*/  R2UR UR7, R207 ;  /* 0x00000000cf0772ca */ /* 0x000fe200000e0000 */
[----:B------:R-:W-:Y:S01]  /*d050*/  VIADD R207, R3, 0xe00 ;  /* 0x00000e0003cf7836 */ /* 0x000fe20000000000 */
[----:B------:R-:W-:Y:S02]  /*d060*/  WARPGROUP.DEPBAR.LE gsb0, 0x0 ;  /* 0x00008000000079c5 */ /* 0x000fe40000010000 */
[----:B------:R-:W-:-:S09]  /*d070*/  WARPGROUP.ARRIVE ;  /* 0x00000000000079c5 */ /* 0x000fd20000000000 */
[----:B------:R-:W-:Y:S01]  /*d080*/  HGMMA.64x64x16.F32 R152, gdesc[UR4], R152, gsb0 ;  /* 0x00e00000049879f0 */ /* 0x000fe20008000898 */
[----:B------:R-:W-:Y:S01]  /*d090*/  R2UR UR6, R204 ;  /* 0x00000000cc0672ca */ /* 0x000fe200000e0000 */
[----:B------:R-:W-:Y:S01]  /*d0a0*/  IMAD.IADD R204, R207, 0x1, R199 ;  /* 0x00000001cfcc7824 */ /* 0x000fe200078e02c7 */
[----:B------:R-:W-:Y:S01]  /*d0b0*/  R2UR UR7, R205 ;  /* 0x00000000cd0772ca */ /* 0x000fe200000e0000 */
[----:B------:R-:W-:Y:S01]  /*d0c0*/  IMAD.MOV.U32 R199, RZ, RZ, 0x40000040 ;  /* 0x40000040ffc77424 */ /* 0x000fe200078e00ff */
[----:B------:R-:W-:Y:S02]  /*d0d0*/  MOV R205, 0x40000040 ;  /* 0x4000004000cd7802 */ /* 0x000fe40000000f00 */
[----:B------:R-:W-:Y:S01]  /*d0e0*/  R2UR UR4, R204 ;  /* 0x00000000cc0472ca */ /* 0x000fe200000e0000 */
[----:B------:R-:W-:Y:S01]  /*d0f0*/  IMAD.IADD R204, R198, 0x1, R203 ;  /* 0x00000001c6cc7824 */ /* 0x000fe200078e02cb */
[----:B------:R-:W-:Y:S01]  /*d100*/  R2UR UR5, R205 ;  /* 0x00000000cd0572ca */ /* 0x000fe200000e0000 */
[----:B------:R-:W-:-:S02]  /*d110*/  IMAD.MOV.U32 R205, RZ, RZ, 0x40000040 ;  /* 0x40000040ffcd7424 */ /* 0x000fc400078e00ff */
[----:B------:R-:W-:Y:S01]  /*d120*/  IMAD.IADD R198, R207, 0x1, R198 ;  /* 0x00000001cfc67824 */ /* 0x000fe200078e02c6 */
[----:B------:R-:W-:Y:S02]  /*d130*/  WARPGROUP.DEPBAR.LE gsb0, 0x0 ;  /* 0x00008000000079c5 */ /* 0x000fe40000010000 */
[----:B------:R-:W-:-:S07]  /*d140*/  WARPGROUP.ARRIVE ;  /* 0x00000000000079c5 */ /* 0x000fce0000000000 */
        /* <DEDUP_REMOVED lines=16> */
[----:B------:R-:W-:Y:S02]  /*d250*/  R2UR UR5, R205 ;  /* 0x00000000cd0572ca */ /* 0x000fe400000e0000 */
[----:B------:R-:W-:Y:S02]  /*d260*/  MOV R199, 0x1000 ;  /* 0x0000100000c77802 */ /* 0x000fe40000000f00 */
[----:B------:R-:W-:-:S02]  /*d270*/  SEL R198, R198, 0x3e, P3 ;  /* 0x0000003ec6c67807 */ /* 0x000fc40001800000 */
[----:B------:R-:W-:Y:S02]  /*d280*/  SEL R199, R199, 0xf80, P3 ;  /* 0x00000f80c7c77807 */ /* 0x000fe40001800000 */
[----:B------:R-:W-:Y:S02]  /*d290*/  LOP3.LUT R203, R198, 0x6, RZ, 0xc0, !PT ;  /* 0x00000006c6cb7812 */ /* 0x000fe400078ec0ff */
[----:B------:R-:W-:Y:S01]  /*d2a0*/  LOP3.LUT R200, R199, 0x1e00, RZ, 0xc0, !PT ;  /* 0x00001e00c7c87812 */ /* 0x000fe200078ec0ff */
[----:B------:R-:W-:-:S03]  /*d2b0*/  IMAD.MOV.U32 R199, RZ, RZ, 0x40000040 ;  /* 0x40000040ffc77424 */ /* 0x000fc600078e00ff */
[CC--:B------:R-:W-:Y:S02]  /*d2c0*/  IADD3 R198, R203.reuse, R200.reuse, R3 ;  /* 0x000000c8cbc67210 */ /* 0x0c0fe40007ffe003 */
[----:B------:R-:W-:Y:S01]  /*d2d0*/  IADD3 R202, R203, R200, R202 ;  /* 0x000000c8cbca7210 */ /* 0x000fe20007ffe0ca */
[----:B------:R-:W-:Y:S01]  /*d2e0*/  IMAD.MOV.U32 R203, RZ, RZ, 0x40000040 ;  /* 0x40000040ffcb7424 */ /* 0x000fe200078e00ff */
        /* <DEDUP_REMOVED lines=10> */
[----:B------:R-:W-:Y:S02]  /*d390*/  ULDC UR4, c[0x0][0xad0] ;  /* 0x0002b40000047ab9 */ /* 0x000fe40000000800 */
        /* <DEDUP_REMOVED lines=32> */
[----:B-1----:R-:W-:Y:S01]  /*d5a0*/  FMNMX.FTZ R168, R198, R169, !PT ;  /* 0x000000a9c6a87209 */ /* 0x002fe20007810000 */
[----:B------:R-:W-:Y:S01]  /*d5b0*/  FMUL.FTZ R203, R171, UR4 ;  /* 0x00000004abcb7c20 */ /* 0x000fe20008410000 */
[----:B------:R-:W-:Y:S01]  /*d5c0*/  FMUL.FTZ R204, R174, UR4 ;  /* 0x00000004aecc7c20 */ /* 0x000fe20008410000 */
[----:B------:R-:W-:Y:S01]  /*d5d0*/  FMUL.FTZ R207, R179, UR4 ;  /* 0x00000004b3cf7c20 */ /* 0x000fe20008410000 */
[----:B------:R-:W-:Y:S01]  /*d5e0*/  FMUL.FTZ R221, R182, UR4 ;  /* 0x00000004b6dd7c20 */ /* 0x000fe20008410000 */
[----:B------:R-:W-:-:S02]  /*d5f0*/  FMUL.FTZ R223, R183, UR4 ;  /* 0x00000004b7df7c20 */ /* 0x000fc40008410000 */
        /* <DEDUP_REMOVED lines=26> */
[----:B------:R-:W-:-:S05]  /*d7a0*/  IMAD.MOV.U32 R169, RZ, RZ, 0x40000040 ;  /* 0x40000040ffa97424 */ /* 0x000fca00078e00ff */
[----:B------:R-:W-:Y:S01]  /*d7b0*/  R2UR UR7, R169 ;  /* 0x00000000a90772ca */ /* 0x000fe200000e0000 */
[----:B------:R-:W2:Y:S01]  /*d7c0*/  MUFU.TANH R154, R154 ;  /* 0x0000009a009a7308 */ /* 0x000ea20000002400 */
[----:B0-----:R-:W-:Y:S01]  /*d7d0*/  FMNMX.FTZ R177, R181, R168, !PT ;  /* 0x000000a8b5b17209 */ /* 0x001fe20007810000 */
[----:B------:R-:W-:-:S04]  /*d7e0*/  IMAD R168, R18, 0x1000, R11 ;  /* 0x0000100012a87824 */ /* 0x000fc800078e020b */
[----:B------:R-:W0:Y:S01]  /*d7f0*/  SHFL.BFLY PT, R206, R177, 0x2, 0x1f ;  /* 0x0c401f00b1ce7f89 */ /* 0x000e2200000e0000 */
[----:B------:R-:W-:Y:S01]  /*d800*/  R2UR UR6, R168 ;  /* 0x00000000a80672ca */ /* 0x000fe200000e0000 */
[----:B------:R-:W3:Y:S01]  /*d810*/  MUFU.TANH R156, R156 ;  /* 0x0000009c009c7308 */ /* 0x000ee20000002400 */
[----:B-1----:R-:W-:-:S07]  /*d820*/  FMNMX.FTZ R169, R153, R197, !PT ;  /* 0x000000c599a97209 */ /* 0x002fce0007810000 */
[----:B------:R-:W1:Y:S01]  /*d830*/  MUFU.TANH R158, R158 ;  /* 0x0000009e009e7308 */ /* 0x000e620000002400 */
[----:B--2---:R-:W-:-:S07]  /*d840*/  FMNMX.FTZ R169, R154, R169, !PT ;  /* 0x000000a99aa97209 */ /* 0x004fce0007810000 */
[----:B------:R-:W2:Y:S01]  /*d850*/  MUFU.TANH R162, R162 ;  /* 0x000000a200a27308 */ /* 0x000ea20000002400 */
[----:B---3--:R-:W-:Y:S02]  /*d860*/  FMNMX.FTZ R169, R156, R169, !PT ;  /* 0x000000a99ca97209 */ /* 0x008fe40007810000 */
[----:B0-----:R-:W-:Y:S01]  /*d870*/  FMNMX.FTZ R170, R177, R206, !PT ;  /* 0x000000ceb1aa7209 */ /* 0x001fe20007810000 */
[----:B------:R-:W-:-:S04]  /*d880*/  FMUL.FTZ R206, R178, UR4 ;  /* 0x00000004b2ce7c20 */ /* 0x000fc80008410000 */
[----:B------:R-:W0:Y:S01]  /*d890*/  MUFU.TANH R163, R163 ;  /* 0x000000a300a37308 */ /* 0x000e220000002400 */
[----:B-1----:R-:W-:Y:S01]  /*d8a0*/  FMNMX.FTZ R171, R158, R169, !PT ;  /* 0x000000a99eab7209 */ /* 0x002fe20007810000 */
[----:B------:R-:W-:Y:S01]  /*d8b0*/  ULDC UR4, c[0x0][0xa80] ;  /* 0x0002a00000047ab9 */ /* 0x000fe20000000800 */
[----:B------:R-:W1:Y:S05]  /*d8c0*/  SHFL.BFLY PT, R175, R170, 0x1, 0x1f ;  /* 0x0c201f00aaaf7f89 */ /* 0x000e6a00000e0000 */
[----:B------:R-:W3:Y:S08]  /*d8d0*/  MUFU.TANH R166, R166 ;  /* 0x000000a600a67308 */ /* 0x000ef00000002400 */
[----:B------:R-:W4:Y:S08]  /*d8e0*/  MUFU.TANH R167, R167 ;  /* 0x000000a700a77308 */ /* 0x000f300000002400 */
[----:B------:R-:W5:Y:S01]  /*d8f0*/  MUFU.TANH R202, R202 ;  /* 0x000000ca00ca7308 */ /* 0x000f620000002400 */
[----:B-1----:R-:W-:-:S02]  /*d900*/  FMNMX.FTZ R169, R170, R175, !PT ;  /* 0x000000afaaa97209 */ /* 0x002fc40007810000 */
[----:B--2---:R-:W-:-:S05]  /*d910*/  FMNMX.FTZ R170, R162, R171, !PT ;  /* 0x000000aba2aa7209 */ /* 0x004fca0007810000 */
[----:B------:R-:W1:Y:S01]  /*d920*/  MUFU.TANH R203, R203 ;  /* 0x000000cb00cb7308 */ /* 0x000e620000002400 */
[----:B0-----:R-:W-:Y:S01]  /*d930*/  FMNMX.FTZ R171, R163, R170, !PT ;  /* 0x000000aaa3ab7209 */ /* 0x001fe20007810000 */
[----:B------:R-:W-:Y:S01]  /*d940*/  FADD.FTZ R175, -R169, R14 ;  /* 0x0000000ea9af7221 */ /* 0x000fe20000010100 */
[----:B------:R-:W-:Y:S02]  /*d950*/  MOV R170, UR4 ;  /* 0x0000000400aa7c02 */ /* 0x000fe40008000f00 */
[----:B---3--:R-:W-:-:S03]  /*d960*/  FMNMX.FTZ R14, R166, R171, !PT ;  /* 0x000000aba60e7209 */ /* 0x008fc60007810000 */
[----:B------:R-:W0:Y:S01]  /*d970*/  MUFU.TANH R204, R204 ;  /* 0x000000cc00cc7308 */ /* 0x000e220000002400 */
[----:B----4-:R-:W-:Y:S01]  /*d980*/  FMNMX.FTZ R171, R167, R14, !PT ;  /* 0x0000000ea7ab7209 */ /* 0x010fe20007810000 */
[-C--:B------:R-:W-:Y:S01]  /*d990*/  FMUL.FTZ R222, R169, R170.reuse ;  /* 0x000000aaa9de7220 */ /* 0x080fe20000410000 */
[-C--:B------:R-:W-:Y:S02]  /*d9a0*/  FMUL.FTZ R175, R175, R170.reuse ;  /* 0x000000aaafaf7220 */ /* 0x080fe40000410000 */
[----:B-----5:R-:W-:Y:S01]  /*d9b0*/  FMNMX.FTZ R14, R202, R171, !PT ;  /* 0x000000abca0e7209 */ /* 0x020fe20007810000 */
[--C-:B------:R-:W-:Y:S01]  /*d9c0*/  FFMA.FTZ R177, R159, R170, -R222.reuse ;  /* 0x000000aa9fb17223 */ /* 0x100fe200000108de */
[----:B------:R-:W-:Y:S01]  /*d9d0*/  IMAD.MOV R159, RZ, RZ, -R191 ;  /* 0x000000ffff9f7224 */ /* 0x000fe200078e0abf */
[----:B------:R-:W2:Y:S01]  /*d9e0*/  MUFU.TANH R205, R205 ;  /* 0x000000cd00cd7308 */ /* 0x000ea20000002400 */
[----:B-1----:R-:W-:Y:S01]  /*d9f0*/  FMNMX.FTZ R171, R203, R14, !PT ;  /* 0x0000000ecbab7209 */ /* 0x002fe20007810000 */
[-CC-:B------:R-:W-:Y:S01]  /*da00*/  FFMA.FTZ R14, R198, R170.reuse, -R222.reuse ;  /* 0x000000aac60e7223 */ /* 0x180fe200000108de */
[-CC-:B------:R-:W-:Y:S01]  /*da10*/  FFMA.FTZ R152, R152, R170.reuse, -R222.reuse ;  /* 0x000000aa98987223 */ /* 0x180fe200000108de */
[----:B------:R-:W-:Y:S01]  /*da20*/  ISETP.NE.AND P3, PT, R190, R159, PT ;  /* 0x0000009fbe00720c */ /* 0x000fe20003f65270 */
[-CC-:B------:R-:W-:Y:S01]  /*da30*/  FFMA.FTZ R179, R161, R170.reuse, -R222.reuse ;  /* 0x000000aaa1b37223 */ /* 0x180fe200000108de */
[-CC-:B------:R-:W-:Y:S01]  /*da40*/  FFMA.FTZ R182, R164, R170.reuse, -R222.reuse ;  /* 0x000000aaa4b67223 */ /* 0x180fe200000108de */
[-CC-:B------:R-:W-:Y:S01]  /*da50*/  FFMA.FTZ R183, R165, R170.reuse, -R222.reuse ;  /* 0x000000aaa5b77223 */ /* 0x180fe200000108de */
[----:B------:R-:W1:Y:S01]  /*da60*/  MUFU.TANH R206, R206 ;  /* 0x000000ce00ce7308 */ /* 0x000e620000002400 */
[----:B0-----:R-:W-:Y:S01]  /*da70*/  FMNMX.FTZ R174, R204, R171, !PT ;  /* 0x000000abccae7209 */ /* 0x001fe20007810000 */
[-CC-:B------:R-:W-:Y:S01]  /*da80*/  FFMA.FTZ R172, R172, R170.reuse, -R222.reuse ;  /* 0x000000aaacac7223 */ /* 0x180fe200000108de */
[-CC-:B------:R-:W-:Y:S01]  /*da90*/  FFMA.FTZ R173, R173, R170.reuse, -R222.reuse ;  /* 0x000000aaadad7223 */ /* 0x180fe200000108de */
[-CC-:B------:R-:W-:Y:S01]  /*daa0*/  FFMA.FTZ R176, R176, R170.reuse, -R222.reuse ;  /* 0x000000aab0b07223 */ /* 0x180fe200000108de */
[-CC-:B------:R-:W-:Y:S01]  /*dab0*/  FFMA.FTZ R180, R180, R170.reuse, -R222.reuse ;  /* 0x000000aab4b47223 */ /* 0x180fe200000108de */
[----:B------:R-:W-:-:S02]  /*dac0*/  FFMA.FTZ R181, R181, R170, -R222 ;  /* 0x000000aab5b57223 */ /* 0x000fc400000108de */
[----:B------:R-:W0:Y:S01]  /*dad0*/  MUFU.TANH R207, R207 ;  /* 0x000000cf00cf7308 */ /* 0x000e220000002400 */
[----:B--2---:R-:W-:Y:S01]  /*dae0*/  FMNMX.FTZ R171, R205, R174, !PT ;  /* 0x000000aecdab7209 */ /* 0x004fe20007810000 */
[----:B------:R-:W-:Y:S01]  /*daf0*/  FFMA.FTZ R174, R155, R170, -R222 ;  /* 0x000000aa9bae7223 */ /* 0x000fe200000108de */
[----:B------:R-:W-:-:S04]  /*db00*/  @!P3 IMAD R159, R15, 0x40, R188 ;  /* 0x000000400f9fb824 */ /* 0x000fc800078e02bc */
[----:B------:R-:W-:Y:S01]  /*db10*/  @!P3 IMAD R159, R159, 0x4, R2 ;  /* 0x000000049f9fb824 */ /* 0x000fe200078e0202 */
[----:B------:R-:W2:Y:S01]  /*db20*/  MUFU.TANH R221, R221 ;  /* 0x000000dd00dd7308 */ /* 0x000ea20000002400 */
[----:B-1----:R-:W-:-:S07]  /*db30*/  FMNMX.FTZ R178, R206, R171, !PT ;  /* 0x000000abceb27209 */ /* 0x002fce0007810000 */
[----:B------:R-:W1:Y:S01]  /*db40*/  MUFU.TANH R223, R223 ;  /* 0x000000df00df7308 */ /* 0x000e620000002400 */
[----:B0-----:R-:W-:-:S07]  /*db50*/  FMNMX.FTZ R178, R207, R178, !PT ;  /* 0x000000b2cfb27209 */ /* 0x001fce0007810000 */
[----:B------:R0:W3:Y:S01]  /*db60*/  MUFU.EX2 R224, R175 ;  /* 0x000000af00e07308 */ /* 0x0000e20000000800 */
[----:B--2---:R-:W-:-:S07]  /*db70*/  FMNMX.FTZ R178, R221, R178, !PT ;  /* 0x000000b2ddb27209 */ /* 0x004fce0007810000 */
[----:B------:R-:W-:Y:S01]  /*db80*/  MUFU.EX2 R152, R152 ;  /* 0x0000009800987308 */ /* 0x000fe20000000800 */
[----:B-1----:R-:W-:Y:S01]  /*db90*/  FMNMX.FTZ R155, R223, R178, !PT ;  /* 0x000000b2df9b7209 */ /* 0x002fe20007810000 */
[-CC-:B0-----:R-:W-:Y:S01]  /*dba0*/  FFMA.FTZ R175, R157, R170.reuse, -R222.reuse ;  /* 0x000000aa9daf7223 */ /* 0x181fe200000108de */
[----:B------:R-:W-:-:S03]  /*dbb0*/  FFMA.FTZ R178, R160, R170, -R222 ;  /* 0x000000aaa0b27223 */ /* 0x000fc600000108de */
[----:B------:R-:W0:Y:S02]  /*dbc0*/  SHFL.BFLY PT, R198, R155, 0x2, 0x1f ;  /* 0x0c401f009bc67f89 */ /* 0x000e2400000e0000 */
        /* <DEDUP_REMOVED lines=23> */
[-CC-:B------:R-:W-:Y:S01]  /*dd40*/  FFMA.FTZ R198, R199, R170.reuse, -R222.reuse ;  /* 0x000000aac7c67223 */ /* 0x180fe200000108de */
[----:B------:R-:W-:Y:S01]  /*dd50*/  FFMA.FTZ R199, R200, R170, -R222 ;  /* 0x000000aac8c77223 */ /* 0x000fe200000108de */
        /* <DEDUP_REMOVED lines=27> */
[-C--:B------:R-:W-:Y:S01]  /*df10*/  FMUL.FTZ R104, R104, R224.reuse ;  /* 0x000000e068687220 */ /* 0x080fe20000410000 */
[-C--:B------:R-:W-:Y:S01]  /*df20*/  FMUL.FTZ R105, R105, R224.reuse ;  /* 0x000000e069697220 */ /* 0x080fe20000410000 */
[-C--:B------:R-:W-:Y:S01]  /*df30*/  FMUL.FTZ R108, R108, R224.reuse ;  /* 0x000000e06c6c7220 */ /* 0x080fe20000410000 */
[----:B------:R-:W-:Y:S01]  /*df40*/  FMUL.FTZ R109, R109, R224 ;  /* 0x000000e06d6d7220 */ /* 0x000fe20000410000 */
[C---:B------:R-:W-:Y:S01]  /*df50*/  FADD.FTZ R155, -R171.reuse, R197 ;  /* 0x000000c5ab9b7221 */ /* 0x040fe20000010100 */
[----:B------:R-:W-:Y:S01]  /*df60*/  FMUL.FTZ R157, R171, R170 ;  /* 0x000000aaab9d7220 */ /* 0x000fe20000410000 */
[----:B------:R-:W-:Y:S01]  /*df70*/  MUFU.EX2 R183, R183 ;  /* 0x000000b700b77308 */ /* 0x000fe20000000800 */
[----:B------:R-:W-:Y:S01]  /*df80*/  FMUL.FTZ R112, R112, R224 ;  /* 0x000000e070707220 */ /* 0x000fe20000410000 */
[-C--:B------:R-:W-:Y:S01]  /*df90*/  FMUL.FTZ R155, R155, R170.reuse ;  /* 0x000000aa9b9b7220 */ /* 0x080fe20000410000 */
[----:B------:R-:W-:Y:S01]  /*dfa0*/  FFMA.FTZ R197, R154, R170, -R157 ;  /* 0x000000aa9ac57223 */ /* 0x000fe2000001089d */
[----:B------:R-:W-:-:S02]  /*dfb0*/  @!P1 VIADD R154, R12, 0x38840 ;  /* 0x000388400c9a9836 */ /* 0x000fc40000000000 */
[-CC-:B------:R-:W-:Y:S01]  /*dfc0*/  FFMA.FTZ R153, R153, R170.reuse, -R157.reuse ;  /* 0x000000aa99997223 */ /* 0x180fe2000001089d */
[-CC-:B------:R-:W-:Y:S01]  /*dfd0*/  FFMA.FTZ R200, R156, R170.reuse, -R157.reuse ;  /* 0x000000aa9cc87223 */ /* 0x180fe2000001089d */
[-CC-:B------:R-:W-:Y:S01]  /*dfe0*/  FFMA.FTZ R222, R158, R170.reuse, -R157.reuse ;  /* 0x000000aa9ede7223 */ /* 0x180fe2000001089d */
[----:B------:R-:W0:Y:S01]  /*dff0*/  MUFU.EX2 R155, R155 ;  /* 0x0000009b009b7308 */ /* 0x000e220000000800 */
[----:B------:R-:W-:Y:S01]  /*e000*/  @!P1 PRMT R154, RZ, 0x654, R154 ;  /* 0x00000654ff9a9816 */ /* 0x000fe2000000009a */
[-CC-:B------:R-:W-:Y:S01]  /*e010*/  FFMA.FTZ R225, R162, R170.reuse, -R157.reuse ;  /* 0x000000aaa2e17223 */ /* 0x180fe2000001089d */
[-CC-:B------:R-:W-:Y:S01]  /*e020*/  FFMA.FTZ R226, R163, R170.reuse, -R157.reuse ;  /* 0x000000aaa3e27223 */ /* 0x180fe2000001089d */
[-CC-:B------:R-:W-:Y:S01]  /*e030*/  FFMA.FTZ R227, R166, R170.reuse, -R157.reuse ;  /* 0x000000aaa6e37223 */ /* 0x180fe2000001089d */
[-CC-:B------:R-:W-:Y:S01]  /*e040*/  FFMA.FTZ R228, R167, R170.reuse, -R157.reuse ;  /* 0x000000aaa7e47223 */ /* 0x180fe2000001089d */
[----:B------:R1:W-:Y:S01]  /*e050*/  @!P1 SYNCS.ARRIVE.TRANS64.RED.A1T0 RZ, [R154+URZ], RZ ;  /* 0x000000ff9aff99a7 */ /* 0x0003e2000810043f */
[-CC-:B------:R-:W-:Y:S01]  /*e060*/  FFMA.FTZ R202, R202, R170.reuse, -R157.reuse ;  /* 0x000000aacaca7223 */ /* 0x180fe2000001089d */
[-CC-:B------:R-:W-:Y:S01]  /*e070*/  FFMA.FTZ R203, R203, R170.reuse, -R157.reuse ;  /* 0x000000aacbcb7223 */ /* 0x180fe2000001089d */
[-CC-:B------:R-:W-:Y:S01]  /*e080*/  FFMA.FTZ R204, R204, R170.reuse, -R157.reuse ;  /* 0x000000aacccc7223 */ /* 0x180fe2000001089d */
[-CC-:B------:R-:W-:Y:S01]  /*e090*/  FFMA.FTZ R205, R205, R170.reuse, -R157.reuse ;  /* 0x000000aacdcd7223 */ /* 0x180fe2000001089d */
[-CC-:B------:R-:W-:Y:S01]  /*e0a0*/  FFMA.FTZ R221, R221, R170.reuse, -R157.reuse ;  /* 0x000000aadddd7223 */ /* 0x180fe2000001089d */
[-CC-:B------:R-:W-:Y:S01]  /*e0b0*/  FFMA.FTZ R223, R223, R170.reuse, -R157.reuse ;  /* 0x000000aadfdf7223 */ /* 0x180fe2000001089d */
[----:B------:R2:W-:Y:S01]  /*e0c0*/  @!P3 STS [R159+0x38400], R224 ;  /* 0x038400e09f00b388 */ /* 0x0005e20000000800 */
[-CC-:B-1----:R-:W-:Y:S01]  /*e0d0*/  FFMA.FTZ R154, R206, R170.reuse, -R157.reuse ;  /* 0x000000aace9a7223 */ /* 0x182fe2000001089d */
[----:B------:R-:W-:Y:S01]  /*e0e0*/  FFMA.FTZ R206, R207, R170, -R157 ;  /* 0x000000aacfce7223 */ /* 0x000fe2000001089d */
[----:B------:R-:W2:Y:S01]  /*e0f0*/  MUFU.EX2 R153, R153 ;  /* 0x0000009900997308 */ /* 0x000ea20000000800 */
[----:B0-----:R0:W-:Y:S01]  /*e100*/  @!P3 STS [R159+0x38420], R155 ;  /* 0x0384209b9f00b388 */ /* 0x0011e20000000800 */
[----:B------:R-:W-:Y:S01]  /*e110*/  FFMA.FTZ R207, R224, R20, R152 ;  /* 0x00000014e0cf7223 */ /* 0x000fe20000010098 */
[-C--:B------:R-:W-:Y:S01]  /*e120*/  FMUL.FTZ R113, R113, R224.reuse ;  /* 0x000000e071717220 */ /* 0x080fe20000410000 */
[-C--:B------:R-:W-:Y:S01]  /*e130*/  FMUL.FTZ R116, R116, R224.reuse ;  /* 0x000000e074747220 */ /* 0x080fe20000410000 */
[-C--:B------:R-:W-:Y:S01]  /*e140*/  FMUL.FTZ R117, R117, R224.reuse ;  /* 0x000000e075757220 */ /* 0x080fe20000410000 */
[-C--:B------:R-:W-:Y:S01]  /*e150*/  FMUL.FTZ R120, R120, R224.reuse ;  /* 0x000000e078787220 */ /* 0x080fe20000410000 */
[-C--:B------:R-:W-:Y:S01]  /*e160*/  FMUL.FTZ R121, R121, R224.reuse ;  /* 0x000000e079797220 */ /* 0x080fe20000410000 */
[----:B------:R-:W1:Y:S01]  /*e170*/  MUFU.EX2 R197, R197 ;  /* 0x000000c500c57308 */ /* 0x000e620000000800 */
        /* <DEDUP_REMOVED lines=15> */
[----:B------:R-:W0:Y:S01]  /*e270*/  MUFU.EX2 R222, R222 ;  /* 0x000000de00de7308 */ /* 0x000e220000000800 */
[----:B--2---:R-:W-:Y:S01]  /*e280*/  FFMA.FTZ R224, R155, R21, R153 ;  /* 0x000000159be07223 */ /* 0x004fe20000010099 */
        /* <DEDUP_REMOVED lines=30> */
[----:B------:R-:W3:Y:S01]  /*e470*/  MUFU.EX2 R228, R228 ;  /* 0x000000e400e47308 */ /* 0x000ee20000000800 */
[-C--:B------:R-:W-:Y:S01]  /*e480*/  FMUL.FTZ R79, R79, R155.reuse ;  /* 0x0000009b4f4f7220 */ /* 0x080fe20000410000 */
[-C--:B------:R-:W-:Y:S01]  /*e490*/  FMUL.FTZ R82, R82, R155.reuse ;  /* 0x0000009b52527220 */ /* 0x080fe20000410000 */
[-C--:B------:R-:W-:Y:S01]  /*e4a0*/  FMUL.FTZ R83, R83, R155.reuse ;  /* 0x0000009b53537220 */ /* 0x080fe20000410000 */
[-C--:B------:R-:W-:Y:S01]  /*e4b0*/  FMUL.FTZ R86, R86, R155.reuse ;  /* 0x0000009b56567220 */ /* 0x080fe20000410000 */
[-C--:B------:R-:W-:Y:S01]  /*e4c0*/  FMUL.FTZ R87, R87, R155.reuse ;  /* 0x0000009b57577220 */ /* 0x080fe20000410000 */
[-C--:B------:R-:W-:Y:S01]  /*e4d0*/  FMUL.FTZ R90, R90, R155.reuse ;  /* 0x0000009b5a5a7220 */ /* 0x080fe20000410000 */
[-C--:B------:R-:W-:Y:S01]  /*e4e0*/  FMUL.FTZ R91, R91, R155.reuse ;  /* 0x0000009b5b5b7220 */ /* 0x080fe20000410000 */
[----:B------:R-:W4:Y:S01]  /*e4f0*/  MUFU.EX2 R198, R198 ;  /* 0x000000c600c67308 */ /* 0x000f220000000800 */
        /* <DEDUP_REMOVED lines=31> */
[----:B------:R-:W5:Y:S01]  /*e6f0*/  MUFU.EX2 R203, R203 ;  /* 0x000000cb00cb7308 */ /* 0x000f620000000800 */
[-C--:B------:R-:W-:Y:S01]  /*e700*/  FMUL.FTZ R150, R150, R155.reuse ;  /* 0x0000009b96967220 */ /* 0x080fe20000410000 */
[----:B------:R-:W-:Y:S01]  /*e710*/  FMUL.FTZ R151, R151, R155 ;  /* 0x0000009b97977220 */ /* 0x000fe20000410000 */
[C---:B------:R-:W-:Y:S01]  /*e720*/  F2FP.F16.F32.PACK_AB R152, R14.reuse, R152 ;  /* 0x000000980e98723e */ /* 0x040fe200000000ff */
[----:B------:R-:W-:Y:S01]  /*e730*/  IMAD.MOV.U32 R21, RZ, RZ, 0x40000040 ;  /* 0x40000040ff157424 */ /* 0x000fe200078e00ff */
[C---:B-1----:R-:W-:Y:S01]  /*e740*/  F2FP.F16.F32.PACK_AB R153, R197.reuse, R153 ;  /* 0x00000099c599723e */ /* 0x042fe200000000ff */
[----:B------:R-:W-:Y:S01]  /*e750*/  FADD.FTZ R207, R14, R207 ;  /* 0x000000cf0ecf7221 */ /* 0x000fe20000010000 */
[----:B0-----:R-:W-:Y:S01]  /*e760*/  F2FP.F16.F32.PACK_AB R155, R222, R200 ;  /* 0x000000c8de9b723e */ /* 0x001fe200000000ff */
[----:B------:R-:W-:Y:S01]  /*e770*/  MUFU.EX2 R204, R204 ;  /* 0x000000cc00cc7308 */ /* 0x000fe20000000800 */
[----:B------:R-:W-:Y:S01]  /*e780*/  F2FP.F16.F32.PACK_AB R156, R178, R177 ;  /* 0x000000b1b29c723e */ /* 0x000fe200000000ff */
[----:B------:R-:W-:Y:S01]  /*e790*/  FADD.FTZ R197, R197, R224 ;  /* 0x000000e0c5c57221 */ /* 0x000fe20000010000 */
[----:B--2---:R-:W-:Y:S01]  /*e7a0*/  F2FP.F16.F32.PACK_AB R157, R226, R225 ;  /* 0x000000e1e29d723e */ /* 0x004fe200000000ff */
[----:B------:R-:W-:Y:S01]  /*e7b0*/  @!P1 VIADD R12, R12, 0x38860 ;  /* 0x000388600c0c9836 */ /* 0x000fe20000000000 */
[----:B------:R-:W-:Y:S01]  /*e7c0*/  F2FP.F16.F32.PACK_AB R158, R182, R179 ;  /* 0x000000b3b69e723e */ /* 0x000fe200000000ff */
[----:B------:R-:W-:Y:S01]  /*e7d0*/  FADD.FTZ R197, R200, R197 ;  /* 0x000000c5c8c57221 */ /* 0x000fe20000010000 */
[----:B---3--:R-:W-:Y:S01]  /*e7e0*/  F2FP.F16.F32.PACK_AB R159, R228, R227 ;  /* 0x000000e3e49f723e */ /* 0x008fe200000000ff */
[----:B------:R-:W0:Y:S01]  /*e7f0*/  MUFU.EX2 R205, R205 ;  /* 0x000000cd00cd7308 */ /* 0x000e220000000800 */
[----:B----4-:R-:W-:Y:S01]  /*e800*/  F2FP.F16.F32.PACK_AB R160, R198, R183 ;  /* 0x000000b7c6a0723e */ /* 0x010fe200000000ff */
[----:B------:R-:W-:Y:S01]  /*e810*/  FADD.FTZ R222, R222, R197 ;  /* 0x000000c5dede7221 */ /* 0x000fe20000010000 */
[----:B-----5:R-:W-:Y:S01]  /*e820*/  F2FP.F16.F32.PACK_AB R161, R203, R202 ;  /* 0x000000cacba1723e */ /* 0x020fe200000000ff */
[----:B------:R-:W-:Y:S01]  /*e830*/  IMAD.MOV.U32 R197, RZ, RZ, R171 ;  /* 0x000000ffffc57224 */ /* 0x000fe200078e00ab */
[----:B------:R-:W-:Y:S01]  /*e840*/  F2FP.F16.F32.PACK_AB R162, R173, R172 ;  /* 0x000000acada2723e */ /* 0x000fe200000000ff */
[----:B------:R-:W-:Y:S01]  /*e850*/  FADD.FTZ R225, R225, R222 ;  /* 0x000000dee1e17221 */ /* 0x000fe20000010000 */
[----:B------:R-:W-:Y:S01]  /*e860*/  IADD3 R20, R168, 0x80, RZ ;  /* 0x00000080a8147810 */ /* 0x000fe20007ffe0ff */
[----:B------:R-:W-:Y:S01]  /*e870*/  MUFU.EX2 R176, R176 ;  /* 0x000000b000b07308 */ /* 0x000fe20000000800 */
[----:B------:R-:W-:Y:S01]  /*e880*/  @!P1 PRMT R12, RZ, 0x654, R12 ;  /* 0x00000654ff0c9816 */ /* 0x000fe2000000000c */
[----:B------:R-:W-:Y:S01]  /*e890*/  FADD.FTZ R226, R226, R225 ;  /* 0x000000e1e2e27221 */ /* 0x000fe20000010000 */
[----:B------:R-:W-:-:S03]  /*e8a0*/  IMAD.MOV.U32 R14, RZ, RZ, R169 ;  /* 0x000000ffff0e7224 */ /* 0x000fc600078e00a9 */
[----:B------:R-:W-:Y:S02]  /*e8b0*/  FADD.FTZ R227, R227, R226 ;  /* 0x000000e2e3e37221 */ /* 0x000fe40000010000 */
[----:B------:R-:W1:Y:S01]  /*e8c0*/  MUFU.EX2 R199, R199 ;  /* 0x000000c700c77308 */ /* 0x000e620000000800 */
[----:B0-----:R-:W-:Y:S01]  /*e8d0*/  F2FP.F16.F32.PACK_AB R163, R205, R204 ;  /* 0x000000cccda3723e */ /* 0x001fe200000000ff */
[----:B------:R-:W-:-:S04]  /*e8e0*/  FADD.FTZ R227, R228, R227 ;  /* 0x000000e3e4e37221 */ /* 0x000fc80000010000 */
[----:B------:R-:W-:Y:S02]  /*e8f0*/  FADD.FTZ R202, R202, R227 ;  /* 0x000000e3caca7221 */ /* 0x000fe40000010000 */
[----:B------:R-:W-:Y:S02]  /*e900*/  MUFU.EX2 R180, R180 ;  /* 0x000000b400b47308 */ /* 0x000fe40000000800 */
[----:B------:R-:W-:-:S04]  /*e910*/  FADD.FTZ R203, R203, R202 ;  /* 0x000000cacbcb7221 */ /* 0x000fc80000010000 */
[----:B------:R-:W-:Y:S02]  /*e920*/  FADD.FTZ R204, R204, R203 ;  /* 0x000000cbcccc7221 */ /* 0x000fe40000010000 */
[----:B------:R-:W0:Y:S01]  /*e930*/  MUFU.EX2 R181, R181 ;  /* 0x000000b500b57308 */ /* 0x000e220000000800 */
[----:B-1----:R-:W-:Y:S01]  /*e940*/  F2FP.F16.F32.PACK_AB R164, R199, R176 ;  /* 0x000000b0c7a4723e */ /* 0x002fe200000000ff */
[----:B------:R-:W-:-:S06]  /*e950*/  FADD.FTZ R204, R205, R204 ;  /* 0x000000cccdcc7221 */ /* 0x000fcc0000010000 */
[----:B------:R1:W-:Y:S08]  /*e960*/  MUFU.EX2 R15, R154 ;  /* 0x0000009a000f7308 */ /* 0x0003f00000000800 */
[----:B------:R-:W2:Y:S01]  /*e970*/  MUFU.EX2 R206, R206 ;  /* 0x000000ce00ce7308 */ /* 0x000ea20000000800 */
[----:B-1----:R-:W-:Y:S01]  /*e980*/  F2FP.F16.F32.PACK_AB R154, R175, R174 ;  /* 0x000000aeaf9a723e */ /* 0x002fe200000000ff */
[----:B------:R-:W-:Y:S01]  /*e990*/  BAR.SYNC.DEFER_BLOCKING 0xf, 0x100 ;  /* 0x03c4000000007b1d */ /* 0x000fe20000010000 */
[----:B0-----:R-:W-:Y:S01]  /*e9a0*/  F2FP.F16.F32.PACK_AB R166, R181, R180 ;  /* 0x000000b4b5a6723e */ /* 0x001fe200000000ff */
[----:B------:R-:W-:-:S04]  /*e9b0*/  FADD.FTZ R174, R174, R207 ;  /* 0x000000cfaeae7221 */ /* 0x000fc80000010000 */
[----:B------:R-:W0:Y:S01]  /*e9c0*/  MUFU.EX2 R221, R221 ;  /* 0x000000dd00dd7308 */ /* 0x000e220000000800 */
[----:B------:R-:W-:-:S04]  /*e9d0*/  FADD.FTZ R174, R175, R174 ;  /* 0x000000aeafae7221 */ /* 0x000fc80000010000 */
[----:B------:R-:W-:-:S03]  /*e9e0*/  FADD.FTZ R177, R177, R174 ;  /* 0x000000aeb1b17221 */ /* 0x000fc60000010000 */
[----:B------:R-:W1:Y:S01]  /*e9f0*/  MUFU.EX2 R223, R223 ;  /* 0x000000df00df7308 */ /* 0x000e620000000800 */
[----:B--2---:R-:W-:Y:S01]  /*ea00*/  F2FP.F16.F32.PACK_AB R165, R206, R15 ;  /* 0x0000000fcea5723e */ /* 0x004fe200000000ff */
[----:B------:R-:W-:Y:S01]  /*ea10*/  FADD.FTZ R178, R178, R177 ;  /* 0x000000b1b2b27221 */ /* 0x000fe20000010000 */
[----:B------:R-:W-:-:S03]  /*ea20*/  FADD.FTZ R15, R15, R204 ;  /* 0x000000cc0f0f7221 */ /* 0x000fc60000010000 */
[----:B------:R-:W-:Y:S01]  /*ea30*/  FADD.FTZ R179, R179, R178 ;  /* 0x000000b2b3b37221 */ /* 0x000fe20000010000 */
[----:B------:R-:W-:Y:S01]  /*ea40*/  FADD.FTZ R206, R206, R15 ;  /* 0x0000000fcece7221 */ /* 0x000fe20000010000 */
[----:B------:R-:W-:Y:S01]  /*ea50*/  IMAD.MOV.U32 R15, RZ, RZ, R18 ;  /* 0x000000ffff0f7224 */ /* 0x000fe200078e0012 */
[----:B------:R2:W-:Y:S01]  /*ea60*/  STSM.16.M88.4 [R194+0x36400], R152 ;  /* 0x03640098c2007844 */ /* 0x0005e20000000200 */
[----:B------:R-:W-:Y:S01]  /*ea70*/  FADD.FTZ R182, R182, R179 ;  /* 0x000000b3b6b67221 */ /* 0x000fe20000010000 */
[----:B0-----:R-:W-:Y:S02]  /*ea80*/  FADD.FTZ R206, R221, R206 ;  /* 0x000000ceddce7221 */ /* 0x001fe40000010000 */
[----:B------:R2:W-:Y:S01]  /*ea90*/  STSM.16.M88.4 [R201], R156 ;  /* 0x0000009cc9007844 */ /* 0x0005e20000000200 */
[----:B------:R-:W-:Y:S01]  /*eaa0*/  FADD.FTZ R183, R183, R182 ;  /* 0x000000b6b7b77221 */ /* 0x000fe20000010000 */
[----:B-1----:R-:W-:Y:S02]  /*eab0*/  F2FP.F16.F32.PACK_AB R167, R223, R221 ;  /* 0x000000dddfa7723e */ /* 0x002fe400000000ff */
[----:B------:R2:W-:Y:S01]  /*eac0*/  STSM.16.M88.4 [R195], R160 ;  /* 0x000000a0c3007844 */ /* 0x0005e20000000200 */
[----:B------:R-:W-:-:S03]  /*ead0*/  FADD.FTZ R183, R198, R183 ;  /* 0x000000b7c6b77221 */ /* 0x000fc60000010000 */
[----:B------:R2:W-:Y:S01]  /*eae0*/  STSM.16.M88.4 [R196], R164 ;  /* 0x000000a4c4007844 */ /* 0x0005e20000000200 */
[----:B------:R-:W-:Y:S01]  /*eaf0*/  WARPGROUP.ARRIVE ;  /* 0x00000000000079c5 */ /* 0x000fe20000000000 */
[----:B------:R-:W-:-:S04]  /*eb00*/  FADD.FTZ R172, R172, R183 ;  /* 0x000000b7acac7221 */ /* 0x000fc80000010000 */
[----:B------:R-:W-:Y:S01]  /*eb10*/  FADD.FTZ R173, R173, R172 ;  /* 0x000000acadad7221 */ /* 0x000fe20000010000 */
[----:B------:R-:W-:Y:S01]  /*eb20*/  HGMMA.64x256x16.F32 R24, R152, gdesc[UR4].tnspB, R24, gsb0 ;  /* 0x43e0000498187df0 */ /* 0x000fe20008000818 */
[----:B------:R-:W-:Y:S01]  /*eb30*/  R2UR UR6, R20 ;  /* 0x00000000140672ca */ /* 0x000fe200000e0000 */
[----:B------:R-:W-:Y:S01]  /*eb40*/  VIADD R20, R168, 0x100 ;  /* 0x00000100a8147836 */ /* 0x000fe20000000000 */
[----:B------:R-:W-:Y:S01]  /*eb50*/  R2UR UR7, R21 ;  /* 0x00000000150772ca */ /* 0x000fe200000e0000 */
[----:B------:R-:W-:Y:S02]  /*eb60*/  IMAD.MOV.U32 R21, RZ, RZ, 0x40000040 ;  /* 0x40000040ff157424 */ /* 0x000fe400078e00ff */
[----:B------:R-:W-:-:S04]  /*eb70*/  FADD.FTZ R176, R176, R173 ;  /* 0x000000adb0b07221 */ /* 0x000fc80000010000 */
[----:B------:R-:W-:Y:S01]  /*eb80*/  FADD.FTZ R199, R199, R176 ;  /* 0x000000b0c7c77221 */ /* 0x000fe20000010000 */
[----:B------:R-:W-:Y:S02]  /*eb90*/  WARPGROUP.DEPBAR.LE gsb0, 0x0 ;  /* 0x00008000000079c5 */ /* 0x000fe40000010000 */
[----:B------:R-:W-:-:S15]  /*eba0*/  WARPGROUP.ARRIVE ;  /* 0x00000000000079c5 */ /* 0x000fde0000000000 */
[----:B------:R-:W-:Y:S01]  /*ebb0*/  HGMMA.64x256x16.F32 R24, R156, gdesc[UR4].tnspB, R24, gsb0 ;  /* 0x43e000049c187df0 */ /* 0x000fe20008000818 */
[----:B------:R-:W-:Y:S01]  /*ebc0*/  R2UR UR6, R20 ;  /* 0x00000000140672ca */ /* 0x000fe200000e0000 */
[----:B------:R-:W-:Y:S01]  /*ebd0*/  VIADD R20, R168, 0x180 ;  /* 0x00000180a8147836 */ /* 0x000fe20000000000 */
[----:B------:R-:W-:Y:S02]  /*ebe0*/  R2UR UR7, R21 ;  /* 0x00000000150772ca */ /* 0x000fe400000e0000 */
[----:B------:R-:W-:Y:S01]  /*ebf0*/  MOV R21, 0x40000040 ;  /* 0x4000004000157802 */ /* 0x000fe20000000f00 */
[----:B------:R-:W-:Y:S02]  /*ec00*/  WARPGROUP.DEPBAR.LE gsb0, 0x0 ;  /* 0x00008000000079c5 */ /* 0x000fe40000010000 */
[----:B------:R-:W-:-:S15]  /*ec10*/  WARPGROUP.ARRIVE ;  /* 0x00000000000079c5 */ /* 0x000fde0000000000 */
[----:B------:R-:W-:-:S05]  /*ec20*/  NOP ;  /* 0x0000000000007918 */ /* 0x000fca0000000000 */
[----:B------:R-:W-:Y:S01]  /*ec30*/  HGMMA.64x256x16.F32 R24, R160, gdesc[UR4].tnspB, R24, gsb0 ;  /* 0x43e00004a0187df0 */ /* 0x000fe20008000818 */
[----:B------:R-:W-:Y:S01]  /*ec40*/  R2UR UR6, R20 ;  /* 0x00000000140672ca */ /* 0x000fe200000e0000 */
[----:B------:R-:W-:Y:S01]  /*ec50*/  FADD.FTZ R20, R180, R199 ;  /* 0x000000c7b4147221 */ /* 0x000fe20000010000 */
[----:B------:R-:W-:Y:S01]  /*ec60*/  R2UR UR7, R21 ;  /* 0x00000000150772ca */ /* 0x000fe200000e0000 */
[----:B------:R-:W-:Y:S02]  /*ec70*/  FADD.FTZ R21, R223, R206 ;  /* 0x000000cedf157221 */ /* 0x000fe40000010000 */
[----:B------:R-:W-:Y:S01]  /*ec80*/  FADD.FTZ R20, R181, R20 ;  /* 0x00000014b5147221 */ /* 0x000fe20000010000 */
[----:B------:R-:W-:Y:S02]  /*ec90*/  WARPGROUP.DEPBAR.LE gsb0, 0x0 ;  /* 0x00008000000079c5 */ /* 0x000fe40000010000 */
[----:B------:R-:W-:-:S15]  /*eca0*/  WARPGROUP.ARRIVE ;  /* 0x00000000000079c5 */ /* 0x000fde0000000000 */
[----:B------:R-:W-:-:S04]  /*ecb0*/  NOP ;  /* 0x0000000000007918 */ /* 0x000fc80000000000 */
        /* <DEDUP_REMOVED lines=12> */
.L_x_3719:
[----:B------:R-:W-:Y:S05]  /*ed80*/  BSYNC B0 ;  /* 0x0000000000007941 */ /* 0x000fea0003800000 */
.L_x_3718:
[----:B------:R-:W0:Y:S01]  /*ed90*/  SHFL.BFLY PT, R3, R20, 0x2, 0x1f ;  /* 0x0c401f0014037f89 */ /* 0x000e2200000e0000 */
[----:B------:R-:W-:Y:S02]  /*eda0*/  IMAD.MOV.U32 R6, RZ, RZ, RZ ;  /* 0x000000ffff067224 */ /* 0x000fe400078e00ff */
[----:B------:R-:W-:Y:S01]  /*edb0*/  IMAD.MOV.U32 R174, RZ, RZ, -0x800000 ;  /* 0xff800000ffae7424 */ /* 0x000fe200078e00ff */
[----:B------:R-:W1:Y:S01]  /*edc0*/  SHFL.BFLY PT, R0, R21, 0x2, 0x1f ;  /* 0x0c401f0015007f89 */ /* 0x000e6200000e0000 */
[----:B------:R-:W-:Y:S02]  /*edd0*/  IMAD.MOV.U32 R175, RZ, RZ, -0x800000 ;  /* 0xff800000ffaf7424 */ /* 0x000fe400078e00ff */
[----:B------:R-:W-:Y:S01]  /*ede0*/  VIADD R212, R212, 0x1 ;  /* 0x00000001d4d47836 */ /* 0x000fe20000000000 */
[----:B------:R-:W-:Y:S08]  /*edf0*/  BAR.ARV 0x8, 0xa0 ;  /* 0x0202800000007b1d */ /* 0x000ff00000002000 */
[----:B------:R-:W-:Y:S01]  /*ee00*/  BAR.SYNC.DEFER_BLOCKING 0xf, 0x100 ;  /* 0x03c4000000007b1d */ /* 0x000fe20000010000 */
[----:B0-----:R-:W-:Y:S01]  /*ee10*/  FADD.FTZ R4, R3, R20 ;  /* 0x0000001403047221 */ /* 0x001fe20000010000 */
[----:B-1----:R-:W-:-:S04]  /*ee20*/  FADD.FTZ R5, R0, R21 ;  /* 0x0000001500057221 */ /* 0x002fc80000010000 */
[----:B------:R-:W0:Y:S04]  /*ee30*/  SHFL.BFLY PT, R3, R4, 0x1, 0x1f ;  /* 0x0c201f0004037f89 */ /* 0x000e2800000e0000 */
[----:B------:R-:W1:Y:S01]  /*ee40*/  SHFL.BFLY PT, R0, R5, 0x1, 0x1f ;  /* 0x0c201f0005007f89 */ /* 0x000e6200000e0000 */
[----:B0-----:R-:W-:Y:S01]  /*ee50*/  FADD.FTZ R7, R4, R3 ;  /* 0x0000000304077221 */ /* 0x001fe20000010000 */
[----:B------:R-:W-:Y:S01]  /*ee60*/  IADD3 R3, -R191, RZ, RZ ;  /* 0x000000ffbf037210 */ /* 0x000fe20007ffe1ff */
[----:B------:R-:W-:Y:S02]  /*ee70*/  VIADD R4, R18, 0x1 ;  /* 0x0000000112047836 */ /* 0x000fe40000000000 */
[----:B-1----:R-:W-:Y:S01]  /*ee80*/  FADD.FTZ R0, R5, R0 ;  /* 0x0000000005007221 */ /* 0x002fe20000010000 */
[----:B------:R-:W-:-:S02]  /*ee90*/  FSETP.NE.FTZ.AND P2, PT, R7, RZ, PT ;  /* 0x000000ff0700720b */ /* 0x000fc40003f55000 */
[----:B------:R-:W-:Y:S01]  /*eea0*/  ISETP.NE.AND P0, PT, R190, R3, PT ;  /* 0x00000003be00720c */ /* 0x000fe20003f05270 */
[----:B------:R-:W-:Y:S01]  /*eeb0*/  IMAD.MOV.U32 R3, RZ, RZ, RZ ;  /* 0x000000ffff037224 */ /* 0x000fe200078e00ff */
[----:B------:R-:W-:Y:S02]  /*eec0*/  FSETP.NE.FTZ.AND P3, PT, R0, RZ, PT ;  /* 0x000000ff0000720b */ /* 0x000fe40003f75000 */
[----:B------:R-:W-:-:S04]  /*eed0*/  ISETP.NE.AND P1, PT, R4, 0x2, PT ;  /* 0x000000020400780c */ /* 0x000fc80003f25270 */
[----:B------:R-:W-:-:S03]  /*eee0*/  SEL R8, RZ, 0x1, P1 ;  /* 0x00000001ff087807 */ /* 0x000fc60000800000 */
[----:B------:R-:W0:Y:S01]  /*eef0*/  @P2 MUFU.RCP R3, R7 ;  /* 0x0000000700032308 */ /* 0x000e220000001000 */
[----:B------:R-:W-:Y:S01]  /*ef00*/  LOP3.LUT R23, R23, R8, RZ, 0x3c, !PT ;  /* 0x0000000817177212 */ /* 0x000fe200078e3cff */
[----:B------:R-:W-:Y:S02]  /*ef10*/  @!P0 IMAD R5, R18, 0x40, R188 ;  /* 0x0000004012058824 */ /* 0x000fe400078e02bc */
[C---:B------:R-:W-:Y:S01]  /*ef20*/  @P2 FMUL.FTZ R18, R170.reuse, 0.69314718246459960938 ;  /* 0x3f317218aa122820 */ /* 0x040fe20000410000 */
[----:B------:R-:W-:Y:S02]  /*ef30*/  @P3 FMUL.FTZ R170, R170, 0.69314718246459960938 ;  /* 0x3f317218aaaa3820 */ /* 0x000fe40000410000 */
[----:B------:R-:W-:Y:S01]  /*ef40*/  @!P0 LEA R5, R5, R2, 0x2 ;  /* 0x0000000205058211 */ /* 0x000fe200078e10ff */
[----:B------:R-:W1:Y:S08]  /*ef50*/  @P3 MUFU.RCP R6, R0 ;  /* 0x0000000000063308 */ /* 0x000e700000001000 */
[----:B------:R-:W3:Y:S01]  /*ef60*/  @P2 MUFU.LG2 R2, R7 ;  /* 0x0000000700022308 */ /* 0x000ee20000000c00 */
[----:B0-----:R-:W-:Y:S01]  /*ef70*/  @!P0 STS [R5+0x38400], R3 ;  /* 0x0384000305008388 */ /* 0x001fe20000000800 */
[-C--:B------:R-:W-:Y:S01]  /*ef80*/  FMUL.FTZ R181, R25, R3.reuse ;  /* 0x0000000319b57220 */ /* 0x080fe20000410000 */
        /* <DEDUP_REMOVED lines=12> */
[-C--:B--2---:R-:W-:Y:S01]  /*f050*/  FMUL.FTZ R167, R45, R3.reuse ;  /* 0x000000032da77220 */ /* 0x084fe20000410000 */
[-C--:B------:R-:W-:Y:S01]  /*f060*/  FMUL.FTZ R172, R48, R3.reuse ;  /* 0x0000000330ac7220 */ /* 0x080fe20000410000 */
[----:B---3--:R-:W-:Y:S01]  /*f070*/  @P2 FMUL.FTZ R21, R2, 0.69314718246459960938 ;  /* 0x3f31721802152820 */ /* 0x008fe20000410000 */
[-C--:B------:R-:W-:Y:S01]  /*f080*/  FMUL.FTZ R12, R49, R3.reuse ;  /* 0x00000003310c7220 */ /* 0x080fe20000410000 */
[-C--:B------:R-:W-:Y:S01]  /*f090*/  FMUL.FTZ R166, R52, R3.reuse ;  /* 0x0000000334a67220 */ /* 0x080fe20000410000 */
        /* <DEDUP_REMOVED lines=55> */
[----:B------:R-:W-:Y:S01]  /*f410*/  @P2 FFMA.FTZ R174, R18, R169, R21 ;  /* 0x000000a912ae2223 */ /* 0x000fe20000010015 */
[----:B------:R-:W-:Y:S01]  /*f420*/  PLOP3.LUT P0, PT, PT, PT, PT, 0x8, 0x0 ;  /* 0x000000000000781c */ /* 0x000fe20003f0e170 */
        /* <DEDUP_REMOVED lines=62> */
.L_x_3669:
[----:B------:R-:W-:Y:S05]  /*f810*/  BSYNC B7 ;  /* 0x0000000000077941 */ /* 0x000fea0003800000 */
.L_x_3667:
        /* <DEDUP_REMOVED lines=36> */
[----:B------:R-:W-:Y:S02]  /*fa60*/  LOP3.LUT R44, R169, 0x380, RZ, 0xc0, !PT ;  /* 0x00000380a92c7812 */ /* 0x000fe400078ec0ff */
[----:B------:R-:W-:Y:S01]  /*fa70*/  LOP3.LUT R48, R171, 0x380, RZ, 0xc0, !PT ;  /* 0x00000380ab307812 */ /* 0x000fe200078ec0ff */
[--C-:B------:R-:W-:Y:S01]  /*fa80*/  IMAD.X R49, RZ, RZ, R123.reuse, P0 ;  /* 0x000000ffff317224 */ /* 0x100fe200000e067b */
[----:B------:R-:W-:Y:S02]  /*fa90*/  IADD3 R199, P3, R122, 0x2000, RZ ;  /* 0x000020007ac77810 */ /* 0x000fe40007f7e0ff */
[----:B------:R-:W-:Y:S02]  /*faa0*/  SHF.R.U64 R44, R44, 0x3, RZ ;  /* 0x000000032c2c7819 */ /* 0x000fe400000012ff */
[C---:B------:R-:W-:Y:S01]  /*fab0*/  IADD3 R60, P6, R122.reuse, 0x2020, RZ ;  /* 0x000020207a3c7810 */ /* 0x040fe20007fde0ff */
[----:B------:R-:W-:Y:S01]  /*fac0*/  IMAD.X R57, RZ, RZ, R123, P3 ;  /* 0x000000ffff397224 */ /* 0x000fe200018e067b */
[----:B------:R-:W-:-:S02]  /*fad0*/  IADD3 R197, P4, R122, 0x60, RZ ;  /* 0x000000607ac57810 */ /* 0x000fc40007f9e0ff */
[----:B------:R-:W-:Y:S01]  /*fae0*/  SHF.R.U64 R48, R48, 0x3, RZ ;  /* 0x0000000330307819 */ /* 0x000fe200000012ff */
[--C-:B------:R-:W-:Y:S01]  /*faf0*/  IMAD.X R61, RZ, RZ, R123.reuse, P6 ;  /* 0x000000ffff3d7224 */ /* 0x100fe200030e067b */
[----:B------:R-:W-:Y:S01]  /*fb00*/  IADD3 R64, P5, R122, 0x2040, RZ ;  /* 0x000020407a407810 */ /* 0x000fe20007fbe0ff */
[----:B------:R-:W-:Y:S01]  /*fb10*/  IMAD.X R53, RZ, RZ, R123, P4 ;  /* 0x000000ffff357224 */ /* 0x000fe200020e067b */
[----:B------:R-:W-:Y:S02]  /*fb20*/  LOP3.LUT R56, R199, 0x380, RZ, 0xc0, !PT ;  /* 0x00000380c7387812 */ /* 0x000fe400078ec0ff */
[----:B------:R-:W-:Y:S02]  /*fb30*/  LOP3.LUT R44, R44, R169, RZ, 0x3c, !PT ;  /* 0x000000a92c2c7212 */ /* 0x000fe400078e3cff */
[----:B------:R-:W-:Y:S02]  /*fb40*/  LOP3.LUT R169, R60, 0x380, RZ, 0xc0, !PT ;  /* 0x000003803ca97812 */ /* 0x000fe400078ec0ff */
[----:B------:R-:W-:-:S02]  /*fb50*/  LOP3.LUT R52, R197, 0x380, RZ, 0xc0, !PT ;  /* 0x00000380c5347812 */ /* 0x000fc400078ec0ff */
[----:B------:R-:W-:Y:S02]  /*fb60*/  LOP3.LUT R48, R48, R171, RZ, 0x3c, !PT ;  /* 0x000000ab30307212 */ /* 0x000fe400078e3cff */
[----:B------:R-:W-:Y:S02]  /*fb70*/  LOP3.LUT R171, R64, 0x380, RZ, 0xc0, !PT ;  /* 0x0000038040ab7812 */ /* 0x000fe400078ec0ff */
[----:B------:R-:W-:Y:S02]  /*fb80*/  IADD3.X R45, RZ, R123, RZ, P1, !PT ;  /* 0x0000007bff2d7210 */ /* 0x000fe40000ffe4ff */
[----:B------:R-:W-:Y:S02]  /*fb90*/  SHF.R.U64 R56, R56, 0x3, RZ ;  /* 0x0000000338387819 */ /* 0x000fe400000012ff */
[----:B------:R-:W-:Y:S02]  /*fba0*/  IADD3 R98, P1, R122, 0x4000, RZ ;  /* 0x000040007a627810 */ /* 0x000fe40007f3e0ff */
[----:B------:R-:W-:-:S02]  /*fbb0*/  SHF.R.U64 R169, R169, 0x3, RZ ;  /* 0x00000003a9a97819 */ /* 0x000fc400000012ff */
[----:B------:R-:W-:Y:S01]  /*fbc0*/  IADD3 R4, P0, R122, 0x4020, RZ ;  /* 0x000040207a047810 */ /* 0x000fe20007f1e0ff */
[--C-:B------:R-:W-:Y:S01]  /*fbd0*/  IMAD.X R99, RZ, RZ, R123.reuse, P1 ;  /* 0x000000ffff637224 */ /* 0x100fe200008e067b */
[----:B------:R-:W-:Y:S02]  /*fbe0*/  SHF.R.U64 R52, R52, 0x3, RZ ;  /* 0x0000000334347819 */ /* 0x000fe400000012ff */
[C---:B------:R-:W-:Y:S01]  /*fbf0*/  IADD3 R68, P2, R122.reuse, 0x2060, RZ ;  /* 0x000020607a447810 */ /* 0x040fe20007f5e0ff */
[--C-:B------:R-:W-:Y:S01]  /*fc00*/  IMAD.X R103, RZ, RZ, R123.reuse, P0 ;  /* 0x000000ffff677224 */ /* 0x100fe200000e067b */
[----:B------:R-:W-:Y:S02]  /*fc10*/  SHF.R.U64 R171, R171, 0x3, RZ ;  /* 0x00000003abab7819 */ /* 0x000fe400000012ff */
[----:B------:R-:W-:Y:S01]  /*fc20*/  IADD3 R36, P4, R122, 0x4040, RZ ;  /* 0x000040407a247810 */ /* 0x000fe20007f9e0ff */
[----:B------:R-:W-:Y:S01]  /*fc30*/  IMAD.X R69, RZ, RZ, R123, P2 ;  /* 0x000000ffff457224 */ /* 0x000fe200010e067b */
[----:B------:R-:W-:-:S02]  /*fc40*/  LOP3.LUT R56, R56, R199, RZ, 0x3c, !PT ;  /* 0x000000c738387212 */ /* 0x000fc400078e3cff */
[----:B------:R-:W-:Y:S01]  /*fc50*/  LOP3.LUT R199, R98, 0x380, RZ, 0xc0, !PT ;  /* 0x0000038062c77812 */ /* 0x000fe200078ec0ff */
[----:B------:R-:W-:Y:S01]  /*fc60*/  IMAD.X R107, RZ, RZ, R123, P4 ;  /* 0x000000ffff6b7224 */ /* 0x000fe200020e067b */
[----:B------:R-:W-:Y:S02]  /*fc70*/  LOP3.LUT R60, R169, R60, RZ, 0x3c, !PT ;  /* 0x0000003ca93c7212 */ /* 0x000fe400078e3cff */
[----:B------:R-:W-:Y:S02]  /*fc80*/  LOP3.LUT R52, R52, R197, RZ, 0x3c, !PT ;  /* 0x000000c534347212 */ /* 0x000fe400078e3cff */
[----:B------:R-:W-:Y:S02]  /*fc90*/  LOP3.LUT R169, R4, 0x380, RZ, 0xc0, !PT ;  /* 0x0000038004a97812 */ /* 0x000fe400078ec0ff */
[----:B------:R-:W-:Y:S02]  /*fca0*/  LOP3.LUT R197, R68, 0x380, RZ, 0xc0, !PT ;  /* 0x0000038044c57812 */ /* 0x000fe400078ec0ff */
[----:B------:R-:W-:-:S02]  /*fcb0*/  LOP3.LUT R64, R171, R64, RZ, 0x3c, !PT ;  /* 0x00000040ab407212 */ /* 0x000fc400078e3cff */
[----:B------:R-:W-:Y:S02]  /*fcc0*/  LOP3.LUT R171, R36, 0x380, RZ, 0xc0, !PT ;  /* 0x0000038024ab7812 */ /* 0x000fe400078ec0ff */
[----:B------:R-:W-:Y:S02]  /*fcd0*/  SHF.R.U64 R199, R199, 0x3, RZ ;  /* 0x00000003c7c77819 */ /* 0x000fe400000012ff */
[C---:B------:R-:W-:Y:S02]  /*fce0*/  IADD3 R6, P6, R122.reuse, 0x6000, RZ ;  /* 0x000060007a067810 */ /* 0x040fe40007fde0ff */
[----:B------:R-:W-:Y:S02]  /*fcf0*/  SHF.R.U64 R169, R169, 0x3, RZ ;  /* 0x00000003a9a97819 */ /* 0x000fe400000012ff */
[C---:B------:R-:W-:Y:S01]  /*fd00*/  LOP3.LUT R37, R122.reuse, 0x380, RZ, 0xc0, !PT ;  /* 0x000003807a257812 */ /* 0x040fe200078ec0ff */
[----:B------:R-:W-:Y:S01]  /*fd10*/  IMAD.X R115, RZ, RZ, R123, P6 ;  /* 0x000000ffff737224 */ /* 0x000fe200030e067b */
[----:B------:R-:W-:-:S02]  /*fd20*/  IADD3 R30, P2, R122, 0x6040, RZ ;  /* 0x000060407a1e7810 */ /* 0x000fc40007f5e0ff */
[----:B------:R-:W-:Y:S02]  /*fd30*/  SHF.R.U64 R197, R197, 0x3, RZ ;  /* 0x00000003c5c57819 */ /* 0x000fe400000012ff */
[C---:B------:R-:W-:Y:S02]  /*fd40*/  IADD3 R40, P3, R122.reuse, 0x4060, RZ ;  /* 0x000040607a287810 */ /* 0x040fe40007f7e0ff */
[----:B------:R-:W-:Y:S02]  /*fd50*/  SHF.R.U64 R171, R171, 0x3, RZ ;  /* 0x00000003abab7819 */ /* 0x000fe400000012ff */
[----:B------:R-:W-:Y:S02]  /*fd60*/  IADD3 R34, P1, R122, 0x6060, RZ ;  /* 0x000060607a227810 */ /* 0x000fe40007f3e0ff */
[----:B------:R-:W-:Y:S02]  /*fd70*/  LOP3.LUT R98, R199, R98, RZ, 0x3c, !PT ;  /* 0x00000062c7627212 */ /* 0x000fe400078e3cff */
[----:B------:R-:W-:Y:S01]  /*fd80*/  LOP3.LUT R199, R6, 0x380, RZ, 0xc0, !PT ;  /* 0x0000038006c77812 */ /* 0x000fe200078ec0ff */
[----:B------:R-:W-:Y:S01]  /*fd90*/  IMAD.X R41, RZ, RZ, R123, P1 ;  /* 0x000000ffff297224 */ /* 0x000fe200008e067b */
[----:B------:R-:W-:-:S02]  /*fda0*/  LOP3.LUT R102, R169, R4, RZ, 0x3c, !PT ;  /* 0x00000004a9667212 */ /* 0x000fc400078e3cff */
[----:B------:R-:W-:Y:S02]  /*fdb0*/  SHF.R.U64 R37, R37, 0x3, RZ ;  /* 0x0000000325257819 */ /* 0x000fe400000012ff */
[----:B------:R-:W-:Y:S02]  /*fdc0*/  LOP3.LUT R68, R197, R68, RZ, 0x3c, !PT ;  /* 0x00000044c5447212 */ /* 0x000fe400078e3cff */
[----:B------:R-:W-:Y:S02]  /*fdd0*/  LOP3.LUT R169, R30, 0x380, RZ, 0xc0, !PT ;  /* 0x000003801ea97812 */ /* 0x000fe400078ec0ff */
[----:B------:R-:W-:Y:S02]  /*fde0*/  LOP3.LUT R197, R40, 0x380, RZ, 0xc0, !PT ;  /* 0x0000038028c57812 */ /* 0x000fe400078ec0ff */
[----:B------:R-:W-:Y:S02]  /*fdf0*/  LOP3.LUT R106, R171, R36, RZ, 0x3c, !PT ;  /* 0x00000024ab6a7212 */ /* 0x000fe400078e3cff */
[----:B------:R-:W-:-:S02]  /*fe00*/  IADD3.X R65, RZ, R123, RZ, P5, !PT ;  /* 0x0000007bff417210 */ /* 0x000fc40002ffe4ff */
[----:B------:R-:W-:Y:S02]  /*fe10*/  LOP3.LUT R171, R34, 0x380, RZ, 0xc0, !PT ;  /* 0x0000038022ab7812 */ /* 0x000fe400078ec0ff */
[----:B-1----:R-:W-:Y:S02]  /*fe20*/  IADD3 R24, P5, R122, 0x6020, RZ ;  /* 0x000060207a187810 */ /* 0x002fe40007fbe0ff */
[----:B------:R-:W-:Y:S02]  /*fe30*/  SHF.R.U64 R199, R199, 0x3, RZ ;  /* 0x00000003c7c77819 */ /* 0x000fe400000012ff */
[----:B------:R-:W-:Y:S01]  /*fe40*/  LOP3.LUT R122, R37, R122, RZ, 0x3c, !PT ;  /* 0x0000007a257a7212 */ /* 0x000fe200078e3cff */
[--C-:B------:R-:W-:Y:S01]  /*fe50*/  IMAD.X R119, RZ, RZ, R123.reuse, P5 ;  /* 0x000000ffff777224 */ /* 0x100fe200028e067b */
[----:B------:R-:W-:Y:S01]  /*fe60*/  SHF.R.U64 R169, R169, 0x3, RZ ;  /* 0x00000003a9a97819 */ /* 0x000fe200000012ff */
[----:B------:R-:W-:Y:S01]  /*fe70*/  IMAD.X R37, RZ, RZ, R123, P2 ;  /* 0x000000ffff257224 */ /* 0x000fe200010e067b */
[----:B------:R-:W-:-:S02]  /*fe80*/  SHF.R.U64 R197, R197, 0x3, RZ ;  /* 0x00000003c5c57819 */ /* 0x000fc400000012ff */
[----:B------:R-:W-:Y:S02]  /*fe90*/  SHF.R.U64 R171, R171, 0x3, RZ ;  /* 0x00000003abab7819 */ /* 0x000fe400000012ff */
[----:B------:R-:W-:Y:S02]  /*fea0*/  LOP3.LUT R114, R199, R6, RZ, 0x3c, !PT ;  /* 0x00000006c7727212 */ /* 0x000fe400078e3cff */
[-C--:B------:R-:W-:Y:S02]  /*feb0*/  IADD3.X R111, RZ, R123.reuse, RZ, P3, !PT ;  /* 0x0000007bff6f7210 */ /* 0x080fe40001ffe4ff */
[----:B------:R-:W-:Y:S02]  /*fec0*/  MOV R122, R122 ;  /* 0x0000007a007a7202 */ /* 0x000fe40000000f00 */
[----:B------:R-:W-:Y:S02]  /*fed0*/  F2FP.F16.F32.PACK_AB R4, R181, R183 ;  /* 0x000000b7b504723e */ /* 0x000fe400000000ff */
[----:B------:R-:W-:Y:S01]  /*fee0*/  F2FP.F16.F32.PACK_AB R6, R179, R182 ;  /* 0x000000b6b306723e */ /* 0x000fe200000000ff */
[----:B------:R-:W-:Y:S01]  /*fef0*/  BAR.SYNC.DEFER_BLOCKING 0x1, 0x100 ;  /* 0x0044000000007b1d */ /* 0x000fe20000010000 */
[----:B------:R-:W-:-:S02]  /*ff00*/  LOP3.LUT R36, R169, R30, RZ, 0x3c, !PT ;  /* 0x0000001ea9247212 */ /* 0x000fc400078e3cff */
[----:B------:R-:W-:Y:S02]  /*ff10*/  LOP3.LUT R110, R197, R40, RZ, 0x3c, !PT ;  /* 0x00000028c56e7212 */ /* 0x000fe400078e3cff */
[----:B------:R-:W-:Y:S02]  /*ff20*/  LOP3.LUT R123, R24, 0x380, RZ, 0xc0, !PT ;  /* 0x00000380187b7812 */ /* 0x000fe400078ec0ff */
[----:B------:R-:W-:Y:S02]  /*ff30*/  MOV R45, R44 ;  /* 0x0000002c002d7202 */ /* 0x000fe40000000f00 */
[----:B------:R-:W-:Y:S02]  /*ff40*/  F2FP.F16.F32.PACK_AB R30, R176, R178 ;  /* 0x000000b2b01e723e */ /* 0x000fe400000000ff */
[----:B------:R-:W-:Y:S02]  /*ff50*/  LOP3.LUT R40, R171, R34, RZ, 0x3c, !PT ;  /* 0x00000022ab287212 */ /* 0x000fe400078e3cff */
[----:B------:R-:W-:-:S02]  /*ff60*/  MOV R48, R48 ;  /* 0x0000003000307202 */ /* 0x000fc40000000f00 */
[----:B------:R-:W-:Y:S02]  /*ff70*/  F2FP.F16.F32.PACK_AB R34, R167, R173 ;  /* 0x000000ada722723e */ /* 0x000fe400000000ff */
[----:B------:R-:W-:Y:S02]  /*ff80*/  MOV R52, R52 ;  /* 0x0000003400347202 */ /* 0x000fe40000000f00 */
[----:B------:R-:W-:Y:S02]  /*ff90*/  SHF.R.U64 R123, R123, 0x3, RZ ;  /* 0x000000037b7b7819 */ /* 0x000fe400000012ff */
[----:B------:R-:W-:Y:S02]  /*ffa0*/  MOV R56, R56 ;  /* 0x0000003800387202 */ /* 0x000fe40000000f00 */
[----:B------:R-:W-:Y:S01]  /*ffb0*/  MOV R60, R60 ;  /* 0x0000003c003c7202 */ /* 0x000fe20000000f00 */
[----:B------:R1:W-:Y:S01]  /*ffc0*/  STSM.16.M88.4 [R122], R4 ;  /* 0x000000047a007844 */ /* 0x0003e20000000200 */
[----:B------:R-:W-:-:S02]  /*ffd0*/  MOV R64, R64 ;  /* 0x0000004000407202 */ /* 0x000fc40000000f00 */
[----:B------:R-:W-:Y:S01]  /*ffe0*/  MOV R68, R68 ;  /* 0x0000004400447202 */ /* 0x000fe20000000f00 */
[----:B------:R2:W-:Y:S01]  /*fff0*/  STSM.16.M88.4 [R45], R28 ;  /* 0x0000001c2d007844 */ /* 0x0005e20000000200 */
[----:B------:R-:W-:Y:S02]  /*10000*/  F2FP.F16.F32.PACK_AB R83, R87, R86 ;  /* 0x000000565753723e */ /* 0x000fe400000000ff */
[----:B------:R-:W-:Y:S01]  /*10010*/  F2FP.F16.F32.PACK_AB R89, R91, R90 ;  /* 0x0000005a5b59723e */ /* 0x000fe200000000ff */
[----:B------:R-:W-:Y:S01]  /*10020*/  STSM.16.M88.4 [R48], R32 ;  /* 0x0000002030007844 */ /* 0x000fe20000000200 */
[----:B------:R-:W-:Y:S02]  /*10030*/  LOP3.LUT R118, R123, R24, RZ, 0x3c, !PT ;  /* 0x000000187b767212 */ /* 0x000fe400078e3cff */
[----:B------:R-:W-:Y:S01]  /*10040*/  MOV R0, R98 ;  /* 0x0000006200007202 */ /* 0x000fe20000000f00 */
[----:B------:R-:W-:Y:S01]  /*10050*/  STSM.16.M88.4 [R52], R12 ;  /* 0x0000000c34007844 */ /* 0x000fe20000000200 */
[----:B------:R-:W-:-:S02]  /*10060*/  F2FP.F16.F32.PACK_AB R90, R93, R92 ;  /* 0x0000005c5d5a723e */ /* 0x000fc400000000ff */
[----:B------:R-:W-:Y:S01]  /*10070*/  F2FP.F16.F32.PACK_AB R91, R95, R94 ;  /* 0x0000005e5f5b723e */ /* 0x000fe200000000ff */
[----:B------:R-:W-:Y:S01]  /*10080*/  STSM.16.M88.4 [R56], R8 ;  /* 0x0000000838007844 */ /* 0x000fe20000000200 */
[----:B-1----:R-:W-:Y:S02]  /*10090*/  F2FP.F16.F32.PACK_AB R4, R160, R163 ;  /* 0x000000a3a004723e */ /* 0x002fe400000000ff */
[----:B------:R-:W-:Y:S02]  /*100a0*/  F2FP.F16.F32.PACK_AB R5, R67, R66 ;  /* 0x000000424305723e */ /* 0x000fe400000000ff */
[----:B------:R-:W-:Y:S02]  /*100b0*/  F2FP.F16.F32.PACK_AB R6, R152, R162 ;  /* 0x000000a29806723e */ /* 0x000fe400000000ff */
[----:B------:R-:W-:Y:S02]  /*100c0*/  F2FP.F16.F32.PACK_AB R7, R71, R70 ;  /* 0x000000464707723e */ /* 0x000fe400000000ff */
[----:B--2---:R-:W-:-:S02]  /*100d0*/  F2FP.F16.F32.PACK_AB R28, R73, R158 ;  /* 0x0000009e491c723e */ /* 0x004fc400000000ff */
[----:B------:R-:W-:Y:S01]  /*100e0*/  F2FP.F16.F32.PACK_AB R29, R75, R74 ;  /* 0x0000004a4b1d723e */ /* 0x000fe200000000ff */
[----:B------:R1:W-:Y:S01]  /*100f0*/  STSM.16.M88.4 [R60], R4 ;  /* 0x000000043c007844 */ /* 0x0003e20000000200 */
[----:B------:R-:W-:Y:S02]  /*10100*/  F2FP.F16.F32.PACK_AB R30, R77, R76 ;  /* 0x0000004c4d1e723e */ /* 0x000fe400000000ff */
[----:B------:R-:W-:Y:S02]  /*10110*/  F2FP.F16.F32.PACK_AB R31, R79, R78 ;  /* 0x0000004e4f1f723e */ /* 0x000fe400000000ff */
[----:B------:R-:W-:Y:S02]  /*10120*/  F2FP.F16.F32.PACK_AB R96, R97, R96 ;  /* 0x000000606160723e */ /* 0x000fe400000000ff */
[----:B------:R-:W-:Y:S01]  /*10130*/  MOV R102, R102 ;  /* 0x0000006600667202 */ /* 0x000fe20000000f00 */
[----:B------:R-:W-:Y:S01]  /*10140*/  STSM.16.M88.4 [R64], R28 ;  /* 0x0000001c40007844 */ /* 0x000fe20000000200 */
[----:B------:R-:W-:-:S02]  /*10150*/  MOV R24, R106 ;  /* 0x0000006a00187202 */ /* 0x000fc40000000f00 */
[----:B------:R-:W-:Y:S01]  /*10160*/  F2FP.F16.F32.PACK_AB R97, R42, R3 ;  /* 0x000000032a61723e */ /* 0x000fe200000000ff */
[----:B------:R-:W-:Y:S01]  /*10170*/  STSM.16.M88.4 [R68], R80 ;  /* 0x0000005044007844 */ /* 0x000fe20000000200 */
[----:B------:R-:W-:Y:S02]  /*10180*/  F2FP.F16.F32.PACK_AB R98, R101, R100 ;  /* 0x000000646562723e */ /* 0x000fe400000000ff */
[----:B------:R-:W-:Y:S01]  /*10190*/  F2FP.F16.F32.PACK_AB R99, R54, R50 ;  /* 0x000000323663723e */ /* 0x000fe200000000ff */
[----:B------:R2:W-:Y:S01]  /*101a0*/  STSM.16.M88.4 [R0], R88 ;  /* 0x0000005800007844 */ /* 0x0005e20000000200 */
[----:B------:R-:W-:Y:S02]  /*101b0*/  F2FP.F16.F32.PACK_AB R104, R105, R104 ;  /* 0x000000686968723e */ /* 0x000fe400000000ff */
[----:B------:R-:W-:Y:S01]  /*101c0*/  MOV R44, R114 ;  /* 0x00000072002c7202 */ /* 0x000fe20000000f00 */
[----:B------:R-:W-:Y:S01]  /*101d0*/  STSM.16.M88.4 [R102], R96 ;  /* 0x0000006066007844 */ /* 0x000fe20000000200 */
[----:B------:R-:W-:-:S02]  /*101e0*/  F2FP.F16.F32.PACK_AB R105, R62, R58 ;  /* 0x0000003a3e69723e */ /* 0x000fc400000000ff */
[----:B------:R-:W-:Y:S02]  /*101f0*/  F2FP.F16.F32.PACK_AB R106, R109, R108 ;  /* 0x0000006c6d6a723e */ /* 0x000fe400000000ff */
[----:B------:R-:W-:Y:S02]  /*10200*/  F2FP.F16.F32.PACK_AB R107, R153, R72 ;  /* 0x00000048996b723e */ /* 0x000fe400000000ff */
[----:B------:R-:W-:Y:S02]  /*10210*/  F2FP.F16.F32.PACK_AB R112, R113, R112 ;  /* 0x000000707170723e */ /* 0x000fe400000000ff */
[----:B------:R-:W-:Y:S01]  /*10220*/  MOV R110, R110 ;  /* 0x0000006e006e7202 */ /* 0x000fe20000000f00 */
[----:B------:R3:W-:Y:S01]  /*10230*/  STSM.16.M88.4 [R24], R104 ;  /* 0x0000006818007844 */ /* 0x0007e20000000200 */
        /* <DEDUP_REMOVED lines=12> */
[----:B------:R-:W-:Y:S02]  /*10300*/  ISETP.NE.U32.AND P0, PT, RZ, UR4, PT ;  /* 0x00000004ff007c0c */ /* 0x000fe4000bf05070 */
[----:B-1----:R-:W-:Y:S02]  /*10310*/  IADD3 R6, P1, R209, UR4, RZ ;  /* 0x00000004d1067c10 */ /* 0x002fe4000ff3e0ff */
[----:B------:R-:W-:Y:S02]  /*10320*/  MOV R118, R118 ;  /* 0x0000007600767202 */ /* 0x000fe40000000f00 */
[----:B------:R-:W-:-:S02]  /*10330*/  F2FP.F16.F32.PACK_AB R130, R133, R132 ;  /* 0x000000848582723e */ /* 0x000fc400000000ff */
[----:B------:R-:W-:Y:S02]  /*10340*/  F2FP.F16.F32.PACK_AB R131, R135, R134 ;  /* 0x000000868783723e */ /* 0x000fe400000000ff */
[----:B------:R-:W-:Y:S02]  /*10350*/  F2FP.F16.F32.PACK_AB R137, R139, R138 ;  /* 0x0000008a8b89723e */ /* 0x000fe400000000ff */
[----:B------:R-:W-:Y:S01]  /*10360*/  F2FP.F16.F32.PACK_AB R144, R145, R144 ;  /* 0x000000909190723e */ /* 0x000fe200000000ff */
[----:B------:R-:W-:Y:S01]  /*10370*/  STSM.16.M88.4 [R118], R128 ;  /* 0x0000008076007844 */ /* 0x000fe20000000200 */
[----:B------:R-:W-:Y:S02]  /*10380*/  MOV R36, R36 ;  /* 0x0000002400247202 */ /* 0x000fe40000000f00 */
[----:B------:R-:W-:Y:S02]  /*10390*/  F2FP.F16.F32.PACK_AB R138, R141, R140 ;  /* 0x0000008c8d8a723e */ /* 0x000fe400000000ff */
[----:B------:R-:W-:-:S02]  /*103a0*/  F2FP.F16.F32.PACK_AB R139, R143, R142 ;  /* 0x0000008e8f8b723e */ /* 0x000fc400000000ff */
[----:B------:R-:W-:Y:S02]  /*103b0*/  F2FP.F16.F32.PACK_AB R145, R147, R146 ;  /* 0x000000929391723e */ /* 0x000fe400000000ff */
[----:B------:R-:W-:Y:S01]  /*103c0*/  MOV R40, R40 ;  /* 0x0000002800287202 */ /* 0x000fe20000000f00 */
[----:B------:R1:W-:Y:S01]  /*103d0*/  STSM.16.M88.4 [R36], R136 ;  /* 0x0000008824007844 */ /* 0x0003e20000000200 */
        /* <DEDUP_REMOVED lines=8> */
[----:B--2---:R-:W-:Y:S02]  /*10460*/  MOV R0, RZ ;  /* 0x000000ff00007202 */ /* 0x004fe40000000f00 */
[----:B------:R-:W-:-:S13]  /*10470*/  ISETP.NE.AND.EX P6, PT, RZ, UR5, PT, P6 ;  /* 0x00000005ff007c0c */ /* 0x000fda000bfc5360 */
[----:B------:R-:W-:Y:S01]  /*10480*/  @P6 IADD3 R4, P4, R209, UR4, RZ ;  /* 0x00000004d1046c10 */ /* 0x000fe2000ff9e0ff */
[----:B------:R-:W-:Y:S02]  /*10490*/  ULDC UR4, c[0x0][0xb88] ;  /* 0x0002e20000047ab9 */ /* 0x000fe40000000800 */
[----:B---3--:R-:W-:Y:S01]  /*104a0*/  IMAD.U32 R24, RZ, RZ, UR4 ;  /* 0x00000004ff187e24 */ /* 0x008fe2000f8e00ff */
        /* <DEDUP_REMOVED lines=20> */
[----:B------:R-:W-:Y:S01]  /*105f0*/  LOP3.LUT R12, R12, R13, RZ, 0x3c, !PT ;  /* 0x0000000d0c0c7212 */ /* 0x000fe200078e3cff */
[--C-:B------:R-:W-:Y:S01]  /*10600*/  IMAD.X R13, RZ, RZ, R21.reuse, P2 ;  /* 0x000000ffff0d7224 */ /* 0x100fe200010e0615 */
[----:B------:R-:W-:Y:S01]  /*10610*/  LOP3.LUT R28, R28, R29, RZ, 0x3c, !PT ;  /* 0x0000001d1c1c7212 */ /* 0x000fe200078e3cff */
[----:B------:R-:W-:Y:S01]  /*10620*/  IMAD.X R29, RZ, RZ, R21, P3 ;  /* 0x000000ffff1d7224 */ /* 0x000fe200018e0615 */
[----:B------:R-:W-:Y:S02]  /*10630*/  LOP3.LUT R32, R32, R33, RZ, 0x3c, !PT ;  /* 0x0000002120207212 */ /* 0x000fe400078e3cff */
[----:B------:R-:W-:-:S02]  /*10640*/  P2R R10, PR, RZ, 0x20 ;  /* 0x00000020ff0a7803 */ /* 0x000fc40000000000 */
[----:B------:R-:W-:Y:S02]  /*10650*/  IADD3.X R33, RZ, R21, RZ, P4, !PT ;  /* 0x00000015ff217210 */ /* 0x000fe400027fe4ff */
[C---:B------:R-:W-:Y:S02]  /*10660*/  IADD3 R41, P1, R20.reuse, 0x6000, RZ ;  /* 0x0000600014297810 */ /* 0x040fe40007f3e0ff */
[C---:B------:R-:W-:Y:S02]  /*10670*/  IADD3 R45, P2, R20.reuse, 0x7000, RZ ;  /* 0x00007000142d7810 */ /* 0x040fe40007f5e0ff */
[C---:B------:R-:W-:Y:S02]  /*10680*/  IADD3 R49, P3, R20.reuse, 0x8000, RZ ;  /* 0x0000800014317810 */ /* 0x040fe40007f7e0ff */
[C---:B------:R-:W-:Y:S02]  /*10690*/  IADD3 R53, P4, R20.reuse, 0x9000, RZ ;  /* 0x0000900014357810 */ /* 0x040fe40007f9e0ff */
[----:B------:R-:W-:-:S02]  /*106a0*/  IADD3 R57, P5, R20, 0xa000, RZ ;  /* 0x0000a00014397810 */ /* 0x000fc40007fbe0ff */
[----:B-1----:R-:W-:Y:S02]  /*106b0*/  LOP3.LUT R36, R37, 0x380, RZ, 0xc0, !PT ;  /* 0x0000038025247812 */ /* 0x002fe400078ec0ff */
[----:B----4-:R-:W-:Y:S02]  /*106c0*/  LOP3.LUT R40, R41, 0x380, RZ, 0xc0, !PT ;  /* 0x0000038029287812 */ /* 0x010fe400078ec0ff */
[----:B------:R-:W-:Y:S02]  /*106d0*/  LOP3.LUT R44, R45, 0x380, RZ, 0xc0, !PT ;  /* 0x000003802d2c7812 */ /* 0x000fe400078ec0ff */
        /* <DEDUP_REMOVED lines=15> */
[----:B--2---:R-:W-:Y:S06]  /*107d0*/  @P6 BRA `(.L_x_3733) ;  /* 0x0000000000106947 */ /* 0x004fec0003800000 */
[----:B------:R-:W-:Y:S05]  /*107e0*/  @!P0 BRA `(.L_x_3733) ;  /* 0x00000000000c8947 */ /* 0x000fea0003800000 */
[----:B------:R-:W2:Y:S04]  /*107f0*/  LDG.E R3, desc[UR54][R6.64] ;  /* 0x0000003606037981 */ /* 0x000ea8000c1e1900 */
[----:B-----5:R-:W2:Y:S02]  /*10800*/  LDG.E R24, desc[UR54][R6.64+0x4] ;  /* 0x0000043606187981 */ /* 0x020ea4000c1e1900 */
[----:B--2---:R-:W-:-:S07]  /*10810*/  IMAD.IADD R24, R24, 0x1, -R3 ;  /* 0x0000000118187824 */ /* 0x004fce00078e0a03 */
.L_x_3733:
        /* <DEDUP_REMOVED lines=8> */
[--C-:B------:R-:W-:Y:S01]  /*108a0*/  IMAD.X R49, RZ, RZ, R21.reuse, P3 ;  /* 0x000000ffff317224 */ /* 0x100fe200018e0615 */
[C---:B------:R-:W-:Y:S01]  /*108b0*/  IADD3 R69, P2, R20.reuse, 0xd000, RZ ;  /* 0x0000d00014457810 */ /* 0x040fe20007f5e0ff */
[----:B------:R-:W-:Y:S01]  /*108c0*/  IMAD.X R53, RZ, RZ, R21, P4 ;  /* 0x000000ffff357224 */ /* 0x000fe200020e0615 */
[----:B------:R-:W-:-:S02]  /*108d0*/  IADD3 R73, P3, R20, 0xe000, RZ ;  /* 0x0000e00014497810 */ /* 0x000fc40007f7e0ff */
[C---:B------:R-:W-:Y:S02]  /*108e0*/  IADD3 R4, P4, R20.reuse, 0xf000, RZ ;  /* 0x0000f00014047810 */ /* 0x040fe40007f9e0ff */
[----:B------:R-:W-:Y:S02]  /*108f0*/  LOP3.LUT R60, R61, 0x380, RZ, 0xc0, !PT ;  /* 0x000003803d3c7812 */ /* 0x000fe400078ec0ff */
[----:B------:R-:W-:Y:S01]  /*10900*/  LOP3.LUT R64, R65, 0x380, RZ, 0xc0, !PT ;  /* 0x0000038041407812 */ /* 0x000fe200078ec0ff */
[----:B------:R-:W-:Y:S01]  /*10910*/  IMAD.X R77, RZ, RZ, R21, P4 ;  /* 0x000000ffff4d7224 */ /* 0x000fe200020e0615 */
[----:B------:R-:W-:Y:S02]  /*10920*/  LOP3.LUT R68, R69, 0x380, RZ, 0xc0, !PT ;  /* 0x0000038045447812 */ /* 0x000fe400078ec0ff */
[----:B------:R-:W-:Y:S02]  /*10930*/  LOP3.LUT R72, R73, 0x380, RZ, 0xc0, !PT ;  /* 0x0000038049487812 */ /* 0x000fe400078ec0ff */
[----:B------:R-:W-:-:S02]  /*10940*/  LOP3.LUT R5, R20, 0x380, RZ, 0xc0, !PT ;  /* 0x0000038014057812 */ /* 0x000fc400078ec0ff */
[----:B-1----:R-:W-:Y:S02]  /*10950*/  ISETP.NE.AND P5, PT, R3, RZ, PT ;  /* 0x000000ff0300720c */ /* 0x002fe40003fa5270 */
[----:B------:R-:W-:Y:S02]  /*10960*/  LOP3.LUT R3, R4, 0x380, RZ, 0xc0, !PT ;  /* 0x0000038004037812 */ /* 0x000fe400078ec0ff */
        /* <DEDUP_REMOVED lines=12> */
[----:B------:R-:W-:Y:S01]  /*10a30*/  IMAD.X R73, RZ, RZ, R21, P3 ;  /* 0x000000ffff497224 */ /* 0x000fe200018e0615 */
[----:B------:R-:W-:-:S02]  /*10a40*/  IADD3.X R65, RZ, R21, RZ, P1, !PT ;  /* 0x00000015ff417210 */ /* 0x000fc40000ffe4ff */
[----:B------:R-:W-:Y:S02]  /*10a50*/  LOP3.LUT R20, R5, R20, RZ, 0x3c, !PT ;  /* 0x0000001405147212 */ /* 0x000fe400078e3cff */
        /* <DEDUP_REMOVED lines=8> */
[----:B------:R-:W-:Y:S02]  /*10ae0*/  IMAD R3, R80, UR4, RZ ;  /* 0x0000000450037c24 */ /* 0x000fe4000f8e02ff */
[----:B------:R-:W-:Y:S02]  /*10af0*/  IMAD.MOV.U32 R4, RZ, RZ, R0 ;  /* 0x000000ffff047224 */ /* 0x000fe400078e0000 */
[C---:B------:R-:W-:Y:S02]  /*10b00*/  IMAD R3, R208.reuse, UR5, R3 ;  /* 0x00000005d0037c24 */ /* 0x040fe4000f8e0203 */
[----:B------:R-:W-:Y:S01]  /*10b10*/  IMAD.WIDE.U32 R4, R208, UR4, R4 ;  /* 0x00000004d0047c25 */ /* 0x000fe2000f8e0004 */
[----:B------:R-:W-:-:S03]  /*10b20*/  ULDC.64 UR4, c[0x0][0xc78] ;  /* 0x00031e0000047ab9 */ /* 0x000fc60000000a00 */
[----:B------:R-:W-:Y:S02]  /*10b30*/  IMAD.IADD R5, R5, 0x1, R3 ;  /* 0x0000000105057824 */ /* 0x000fe400078e0203 */
[----:B------:R-:W-:Y:S02]  /*10b40*/  IMAD.MOV R7, RZ, RZ, -R191 ;  /* 0x000000ffff077224 */ /* 0x000fe400078e0abf */
[----:B------:R-:W-:Y:S02]  /*10b50*/  IMAD R3, R215, UR4, RZ ;  /* 0x00000004d7037c24 */ /* 0x000fe4000f8e02ff */
[----:B------:R-:W-:Y:S01]  /*10b60*/  IMAD R11, R213, 0x40, R188 ;  /* 0x00000040d50b7824 */ /* 0x000fe200078e02bc */
[----:B------:R-:W-:Y:S01]  /*10b70*/  ISETP.NE.AND P0, PT, R190, R7, PT ;  /* 0x00000007be00720c */ /* 0x000fe20003f05270 */
[----:B------:R-:W-:-:S03]  /*10b80*/  IMAD.WIDE.U32 R4, R83, UR4, R4 ;  /* 0x0000000453047c25 */ /* 0x000fc6000f8e0004 */
[----:B------:R-:W-:Y:S01]  /*10b90*/  SHF.R.S32.HI R7, RZ, 0x1f, R11 ;  /* 0x0000001fff077819 */ /* 0x000fe2000001140b */
[----:B------:R-:W-:Y:S01]  /*10ba0*/  IMAD R10, R83, UR5, R3 ;  /* 0x00000005530a7c24 */ /* 0x000fe2000f8e0203 */
[C---:B------:R-:W-:Y:S01]  /*10bb0*/  IADD3 R6, P2, R11.reuse, R4, RZ ;  /* 0x000000040b067210 */ /* 0x040fe20007f5e0ff */
[C---:B------:R-:W-:Y:S01]  /*10bc0*/  VIADD R3, R11.reuse, 0x8 ;  /* 0x000000080b037836 */ /* 0x040fe20000000000 */
[-C--:B------:R-:W-:Y:S01]  /*10bd0*/  ISETP.GE.OR P1, PT, R11, R24.reuse, P0 ;  /* 0x000000180b00720c */ /* 0x080fe20000726670 */
[----:B------:R-:W-:Y:S01]  /*10be0*/  ULDC.64 UR4, c[0x0][0xc40] ;  /* 0x0003100000047ab9 */ /* 0x000fe20000000a00 */
[----:B------:R-:W-:Y:S02]  /*10bf0*/  IADD3.X R7, R7, R5, R10, P2, !PT ;  /* 0x0000000507077210 */ /* 0x000fe400017fe40a */
[----:B------:R-:W-:Y:S02]  /*10c00*/  ISETP.GE.OR P0, PT, R3, R24, P0 ;  /* 0x000000180300720c */ /* 0x000fe40000706670 */
[----:B------:R-:W-:-:S04]  /*10c10*/  LEA R4, P2, R6, UR4, 0x2 ;  /* 0x0000000406047c11 */ /* 0x000fc8000f8410ff */
[----:B------:R-:W-:-:S05]  /*10c20*/  LEA.HI.X R5, R6, UR5, R7, 0x2, P2 ;  /* 0x0000000506057c11 */ /* 0x000fca00090f1407 */
[----:B------:R1:W-:Y:S04]  /*10c30*/  @!P1 STG.E desc[UR54][R4.64], R174 ;  /* 0x000000ae04009986 */ /* 0x0003e8000c101936 */
[----:B------:R1:W-:Y:S02]  /*10c40*/  @!P0 STG.E desc[UR54][R4.64+0x20], R175 ;  /* 0x000020af04008986 */ /* 0x0003e4000c101936 */
.L_x_3734:
[----:B------:R-:W2:Y:S01]  /*10c50*/  LDC R90, c[0x0][0xb8c] ;  /* 0x0002e300ff5a7b82 */ /* 0x000ea20000000800 */
[----:B-1----:R1:W5:Y:S01]  /*10c60*/  LD.E.128 R4, desc[UR54][R20.64] ;  /* 0x0000003614047980 */ /* 0x002362000c101d00 */
[----:B------:R-:W-:Y:S02]  /*10c70*/  ULDC.64 UR4, c[0x0][0xba0] ;  /* 0x0002e80000047ab9 */ /* 0x000fe40000000a00 */
[----:B------:R-:W-:Y:S01]  /*10c80*/  IMAD R3, R81, UR4, RZ ;  /* 0x0000000451037c24 */ /* 0x000fe2000f8e02ff */
[----:B------:R-:W5:Y:S04]  /*10c90*/  LD.E.128 R8, desc[UR54][R8.64] ;  /* 0x0000003608087980 */ /* 0x000f68000c101d00 */
[----:B------:R-:W5:Y:S01]  /*10ca0*/  LD.E.128 R12, desc[UR54][R12.64] ;  /* 0x000000360c0c7980 */ /* 0x000f62000c101d00 */
[----:B-1----:R-:W-:-:S02]  /*10cb0*/  SHF.R.S32.HI R21, RZ, 0x1f, R187 ;  /* 0x0000001fff157819 */ /* 0x002fc400000114bb */
[----:B------:R-:W-:Y:S01]  /*10cc0*/  MOV R20, R187 ;  /* 0x000000bb00147202 */ /* 0x000fe20000000f00 */
[C---:B------:R-:W-:Y:S01]  /*10cd0*/  IMAD R3, R0.reuse, UR5, R3 ;  /* 0x0000000500037c24 */ /* 0x040fe2000f8e0203 */
[----:B------:R-:W5:Y:S03]  /*10ce0*/  LD.E.128 R28, desc[UR54][R28.64] ;  /* 0x000000361c1c7980 */ /* 0x000f66000c101d00 */
[----:B------:R-:W-:Y:S01]  /*10cf0*/  IMAD.WIDE.U32 R20, R0, UR4, R20 ;  /* 0x0000000400147c25 */ /* 0x000fe2000f8e0014 */
[----:B------:R-:W-:Y:S01]  /*10d00*/  ULDC.64 UR4, c[0x0][0xbe0] ;  /* 0x0002f80000047ab9 */ /* 0x000fe20000000a00 */
[----:B------:R-:W5:Y:S02]  /*10d10*/  LD.E.128 R32, desc[UR54][R32.64] ;  /* 0x0000003620207980 */ /* 0x000f64000c101d00 */
[----:B------:R-:W-:Y:S02]  /*10d20*/  IMAD.IADD R21, R21, 0x1, R3 ;  /* 0x0000000115157824 */ /* 0x000fe400078e0203 */
[----:B------:R-:W-:Y:S01]  /*10d30*/  VIADD R3, R187, 0x40 ;  /* 0x00000040bb037836 */ /* 0x000fe20000000000 */
[----:B------:R-:W5:Y:S01]  /*10d40*/  LD.E.128 R36, desc[UR54][R36.64] ;  /* 0x0000003624247980 */ /* 0x000f62000c101d00 */
[----:B------:R-:W-:-:S03]  /*10d50*/  IMAD R81, R80, UR4, RZ ;  /* 0x0000000450517c24 */ /* 0x000fc6000f8e02ff */
[-C--:B--2---:R-:W-:Y:S01]  /*10d60*/  ISETP.GE.AND P3, PT, R3, R90.reuse, PT ;  /* 0x0000005a0300720c */ /* 0x084fe20003f66270 */
[----:B------:R-:W-:Y:S01]  /*10d70*/  IMAD R85, R213, -0x40, R24 ;  /* 0xffffffc0d5557824 */ /* 0x000fe200078e0218 */
[----:B------:R-:W5:Y:S01]  /*10d80*/  LD.E.128 R40, desc[UR54][R40.64] ;  /* 0x0000003628287980 */ /* 0x000f62000c101d00 */
[----:B------:R-:W-:Y:S01]  /*10d90*/  VIADD R0, R192, 0x20 ;  /* 0x00000020c0007836 */ /* 0x000fe20000000000 */
[----:B------:R-:W-:Y:S01]  /*10da0*/  SEL R24, RZ, 0xffffffff, P3 ;  /* 0xffffffffff187807 */ /* 0x000fe20001800000 */
[C---:B------:R-:W-:Y:S01]  /*10db0*/  IMAD R81, R208.reuse, UR5, R81 ;  /* 0x00000005d0517c24 */ /* 0x040fe2000f8e0251 */
[----:B------:R-:W5:Y:S01]  /*10dc0*/  LD.E.128 R44, desc[UR54][R44.64] ;  /* 0x000000362c2c7980 */ /* 0x000f62000c101d00 */
[----:B------:R-:W-:Y:S01]  /*10dd0*/  IMAD.WIDE.U32 R20, R208, UR4, R20 ;  /* 0x00000004d0147c25 */ /* 0x000fe2000f8e0014 */
[C---:B------:R-:W-:Y:S01]  /*10de0*/  ISETP.GE.AND P2, PT, R187.reuse, R90, PT ;  /* 0x0000005abb00720c */ /* 0x040fe20003f46270 */
[----:B------:R-:W-:Y:S01]  /*10df0*/  ULDC.64 UR4, c[0x0][0xbe8] ;  /* 0x0002fa0000047ab9 */ /* 0x000fe20000000a00 */
[----:B------:R-:W5:Y:S01]  /*10e00*/  LD.E.128 R48, desc[UR54][R48.64] ;  /* 0x0000003630307980 */ /* 0x000f62000c101d00 */
[----:B------:R-:W-:-:S03]  /*10e10*/  VIADD R87, R187, 0xc0 ;  /* 0x000000c0bb577836 */ /* 0x000fc60000000000 */
[----:B------:R-:W5:Y:S01]  /*10e20*/  LD.E.128 R52, desc[UR54][R52.64] ;  /* 0x0000003634347980 */ /* 0x000f62000c101d00 */
[----:B------:R-:W-:-:S03]  /*10e30*/  IADD3 R86, R187, 0x80, RZ ;  /* 0x00000080bb567810 */ /* 0x000fc60007ffe0ff */
[----:B------:R-:W5:Y:S04]  /*10e40*/  LD.E.128 R56, desc[UR54][R56.64] ;  /* 0x0000003638387980 */ /* 0x000f68000c101d00 */
[----:B------:R-:W5:Y:S04]  /*10e50*/  LD.E.128 R60, desc[UR54][R60.64] ;  /* 0x000000363c3c7980 */ /* 0x000f68000c101d00 */
[----:B------:R-:W5:Y:S04]  /*10e60*/  LD.E.128 R64, desc[UR54][R64.64] ;  /* 0x0000003640407980 */ /* 0x000f68000c101d00 */
[----:B------:R-:W5:Y:S04]  /*10e70*/  LD.E.128 R68, desc[UR54][R68.64] ;  /* 0x0000003644447980 */ /* 0x000f68000c101d00 */
[----:B------:R-:W5:Y:S04]  /*10e80*/  LD.E.128 R72, desc[UR54][R72.64] ;  /* 0x0000003648487980 */ /* 0x000f68000c101d00 */
[----:B------:R-:W5:Y:S01]  /*10e90*/  LD.E.128 R76, desc[UR54][R76.64] ;  /* 0x000000364c4c7980 */ /* 0x000f62000c101d00 */
[----:B------:R-:W-:Y:S01]  /*10ea0*/  IMAD.IADD R21, R21, 0x1, R81 ;  /* 0x0000000115157824 */ /* 0x000fe200078e0251 */
[----:B------:R-:W-:Y:S01]  /*10eb0*/  ISETP.GE.AND P0, PT, R0, R85, PT ;  /* 0x000000550000720c */ /* 0x000fe20003f06270 */
[----:B------:R-:W-:Y:S01]  /*10ec0*/  IMAD.SHL.U32 R81, R24, 0x2, RZ ;  /* 0x0000000218517824 */ /* 0x000fe200078e00ff */
        /* <DEDUP_REMOVED lines=8> */
[-C--:B------:R-:W-:Y:S01]  /*10f50*/  ISETP.GE.AND P2, PT, R86, R90.reuse, PT ;  /* 0x0000005a5600720c */ /* 0x080fe20003f46270 */
[----:B------:R-:W-:Y:S01]  /*10f60*/  VIADD R80, R187, 0x180 ;  /* 0x00000180bb507836 */ /* 0x000fe20000000000 */
[----:B------:R-:W-:Y:S01]  /*10f70*/  ISETP.GE.AND P3, PT, R87, R90, PT ;  /* 0x0000005a5700720c */ /* 0x000fe20003f66270 */
[----:B------:R-:W-:Y:S01]  /*10f80*/  VIADD R82, R187, 0x1c0 ;  /* 0x000001c0bb527836 */ /* 0x000fe20000000000 */
[----:B------:R-:W-:Y:S01]  /*10f90*/  LOP3.LUT R0, R81, 0x2, R0, 0xe2, !PT ;  /* 0x0000000251007812 */ /* 0x000fe200078ee200 */
[----:B------:R-:W-:Y:S01]  /*10fa0*/  BSSY B1, `(.L_x_3735) ;  /* 0x0000035000017945 */ /* 0x000fe20003800000 */
[----:B------:R-:W-:-:S02]  /*10fb0*/  SEL R81, RZ, 0x4, P2 ;  /* 0x00000004ff517807 */ /* 0x000fc40001000000 */
[----:B------:R-:W-:Y:S02]  /*10fc0*/  SEL R24, RZ, 0x8, P3 ;  /* 0x00000008ff187807 */ /* 0x000fe40001800000 */
[----:B------:R-:W-:Y:S02]  /*10fd0*/  IADD3 R89, R187, 0x140, RZ ;  /* 0x00000140bb597810 */ /* 0x000fe40007ffe0ff */
[----:B------:R-:W-:Y:S01]  /*10fe0*/  LOP3.LUT R24, R24, R0, R81, 0xfe, !PT ;  /* 0x0000000018187212 */ /* 0x000fe200078efe51 */
[----:B------:R-:W-:Y:S01]  /*10ff0*/  VIADD R0, R2, 0x38820 ;  /* 0x0003882002007836 */ /* 0x000fe20000000000 */
[-C--:B------:R-:W-:Y:S02]  /*11000*/  ISETP.GE.AND P2, PT, R88, R90.reuse, PT ;  /* 0x0000005a5800720c */ /* 0x080fe40003f46270 */
[-C--:B------:R-:W-:Y:S02]  /*11010*/  ISETP.GE.AND P3, PT, R89, R90.reuse, PT ;  /* 0x0000005a5900720c */ /* 0x080fe40003f66270 */
[----:B------:R-:W-:-:S02]  /*11020*/  ISETP.GE.AND P4, PT, R80, R90, PT ;  /* 0x0000005a5000720c */ /* 0x000fc40003f86270 */
[----:B------:R-:W-:Y:S02]  /*11030*/  ISETP.GE.AND P1, PT, R192, R85, PT ;  /* 0x00000055c000720c */ /* 0x000fe40003f26270 */
[----:B------:R-:W-:Y:S02]  /*11040*/  SEL R81, RZ, 0x10, P2 ;  /* 0x00000010ff517807 */ /* 0x000fe40001000000 */
[----:B------:R-:W-:Y:S02]  /*11050*/  SEL R80, RZ, 0x20, P3 ;  /* 0x00000020ff507807 */ /* 0x000fe40001800000 */
[----:B------:R-:W-:Y:S02]  /*11060*/  PRMT R0, RZ, 0x654, R0 ;  /* 0x00000654ff007816 */ /* 0x000fe40000000000 */
[----:B------:R-:W-:Y:S01]  /*11070*/  LOP3.LUT R81, R80, R24, R81, 0xfe, !PT ;  /* 0x0000001850517212 */ /* 0x000fe200078efe51 */
[----:B------:R-:W-:Y:S01]  /*11080*/  IMAD R24, R215, UR4, RZ ;  /* 0x00000004d7187c24 */ /* 0x000fe2000f8e02ff */
[----:B-1----:R1:W-:Y:S01]  /*11090*/  SYNCS.ARRIVE.TRANS64.RED.A1T0 RZ, [R0+URZ], RZ ;  /* 0x000000ff00ff79a7 */ /* 0x0023e2000810043f */
[----:B------:R-:W-:-:S02]  /*110a0*/  ISETP.GE.AND P2, PT, R82, R90, PT ;  /* 0x0000005a5200720c */ /* 0x000fc40003f46270 */
[C---:B------:R-:W-:Y:S01]  /*110b0*/  IMAD R85, R83.reuse, UR5, R24 ;  /* 0x0000000553557c24 */ /* 0x040fe2000f8e0218 */
[----:B------:R-:W-:Y:S01]  /*110c0*/  SHF.R.S32.HI R193, RZ, 0x1f, R192 ;  /* 0x0000001fffc17819 */ /* 0x000fe200000114c0 */
[----:B------:R-:W-:Y:S01]  /*110d0*/  IMAD.WIDE.U32 R82, R83, UR4, R20 ;  /* 0x0000000453527c25 */ /* 0x000fe2000f8e0014 */
[----:B------:R-:W-:Y:S02]  /*110e0*/  SEL R21, RZ, 0x80, P2 ;  /* 0x00000080ff157807 */ /* 0x000fe40001000000 */
[----:B-1----:R-:W-:Y:S01]  /*110f0*/  SEL R0, RZ, 0x40, P4 ;  /* 0x00000040ff007807 */ /* 0x002fe20002000000 */
[----:B------:R-:W-:-:S03]  /*11100*/  IMAD.IADD R91, R83, 0x1, R85 ;  /* 0x00000001535b7824 */ /* 0x000fc600078e0255 */
[----:B------:R-:W-:Y:S01]  /*11110*/  LOP3.LUT R0, R81, R0, RZ, 0xfc, !PT ;  /* 0x0000000051007212 */ /* 0x000fe200078efcff */
[----:B------:R-:W-:-:S03]  /*11120*/  IMAD.WIDE R80, R213, 0x40, R192 ;  /* 0x00000040d5507825 */ /* 0x000fc600078e02c0 */
[----:B------:R-:W-:Y:S01]  /*11130*/  LOP3.LUT R24, R0, R21, RZ, 0xfc, !PT ;  /* 0x0000001500187212 */ /* 0x000fe200078efcff */
[----:B------:R-:W-:Y:S06]  /*11140*/  @P1 BRA `(.L_x_3736) ;  /* 0x0000000000681947 */ /* 0x000fec0003800000 */
[----:B------:R-:W-:Y:S01]  /*11150*/  ULDC.64 UR4, c[0x0][0xbd8] ;  /* 0x0002f60000047ab9 */ /* 0x000fe20000000a00 */
[----:B------:R-:W-:Y:S01]  /*11160*/  MOV R21, R91 ;  /* 0x0000005b00157202 */ /* 0x000fe20000000f00 */
[----:B------:R-:W-:Y:S01]  /*11170*/  IMAD R85, R81, UR4, RZ ;  /* 0x0000000451557c24 */ /* 0x000fe2000f8e02ff */
[-C--:B------:R-:W-:Y:S01]  /*11180*/  ISETP.GE.AND P2, PT, R187, R90.reuse, PT ;  /* 0x0000005abb00720c */ /* 0x080fe20003f46270 */
[----:B------:R-:W-:Y:S01]  /*11190*/  IMAD.MOV.U32 R20, RZ, RZ, R82 ;  /* 0x000000ffff147224 */ /* 0x000fe200078e0052 */
[-C--:B------:R-:W-:Y:S01]  /*111a0*/  ISETP.GE.AND P3, PT, R3, R90.reuse, PT ;  /* 0x0000005a0300720c */ /* 0x080fe20003f66270 */
[C---:B------:R-:W-:Y:S01]  /*111b0*/  IMAD R85, R80.reuse, UR5, R85 ;  /* 0x0000000550557c24 */ /* 0x040fe2000f8e0255 */
[----:B------:R-:W-:Y:S01]  /*111c0*/  ISETP.GE.AND P4, PT, R89, R90, PT ;  /* 0x0000005a5900720c */ /* 0x000fe20003f86270 */
[----:B------:R-:W-:Y:S01]  /*111d0*/  IMAD.WIDE.U32 R20, R80, UR4, R20 ;  /* 0x0000000450147c25 */ /* 0x000fe2000f8e0014 */
[----:B------:R-:W-:Y:S01]  /*111e0*/  ULDC.64 UR4, c[0x0][0xb80] ;  /* 0x0002e00000047ab9 */ /* 0x000fe20000000a00 */
[----:B------:R-:W-:-:S02]  /*111f0*/  LOP3.LUT P5, RZ, R0, 0x40, RZ, 0xc0, !PT ;  /* 0x0000004000ff7812 */ /* 0x000fc400078ac0ff */
[----:B------:R-:W-:Y:S01]  /*11200*/  IMAD.IADD R21, R21, 0x1, R85 ;  /* 0x0000000115157824 */ /* 0x000fe200078e0255 */
[----:B------:R-:W-:Y:S02]  /*11210*/  LEA R84, P1, R20, UR4, 0x1 ;  /* 0x0000000414547c11 */ /* 0x000fe4000f8208ff */
[----:B------:R-:W-:Y:S02]  /*11220*/  LOP3.LUT P6, RZ, R24, 0x80, RZ, 0xc0, !PT ;  /* 0x0000008018ff7812 */ /* 0x000fe400078cc0ff */
        /* <DEDUP_REMOVED lines=12> */
.L_x_3736:
[----:B------:R-:W-:Y:S05]  /*112f0*/  BSYNC B1 ;  /* 0x0000000000017941 */ /* 0x000fea0003800000 */
.L_x_3735:
[----:B------:R-:W-:Y:S05]  /*11300*/  @P0 BRA `(.L_x_3737) ;  /* 0x0000000c00040947 */ /* 0x000fea0003800000 */
[----:B-1---5:R-:W-:Y:S01]  /*11310*/  IADD3 R7, P0, R80, 0x20, RZ ;  /* 0x0000002050077810 */ /* 0x022fe20007f1e0ff */
[----:B------:R-:W-:Y:S01]  /*11320*/  ULDC.64 UR4, c[0x0][0xbd8] ;  /* 0x0002f60000047ab9 */ /* 0x000fe20000000a00 */
[----:B------:R-:W-:Y:S01]  /*11330*/  IMAD.MOV.U32 R4, RZ, RZ, R82 ;  /* 0x000000ffff047224 */ /* 0x000fe200078e0052 */
[-C--:B------:R-:W-:Y:S01]  /*11340*/  ISETP.GE.AND P4, PT, R3, R90.reuse, PT ;  /* 0x0000005a0300720c */ /* 0x080fe20003f86270 */
        /* <DEDUP_REMOVED lines=8> */
[----:B------:R-:W-:-:S03]  /*113d0*/  ISETP.GE.AND P0, PT, R89, R90, PT ;  /* 0x0000005a5900720c */ /* 0x000fc60003f06270 */
[----:B------:R-:W-:Y:S01]  /*113e0*/  IMAD R3, R7, UR5, R80 ;  /* 0x0000000507037c24 */ /* 0x000fe2000f8e0250 */
[----:B------:R-:W-:Y:S02]  /*113f0*/  ULDC.64 UR4, c[0x0][0xb80] ;  /* 0x0002e00000047ab9 */ /* 0x000fe40000000a00 */
[----:B------:R-:W-:Y:S02]  /*11400*/  LEA R6, P6, R4, UR4, 0x1 ;  /* 0x0000000404067c11 */ /* 0x000fe4000f8c08ff */
[----:B------:R-:W-:-:S04]  /*11410*/  IADD3 R3, R5, R3, RZ ;  /* 0x0000000305037210 */ /* 0x000fc80007ffe0ff */
        /* <DEDUP_REMOVED lines=13> */
.L_x_3732:
        /* <DEDUP_REMOVED lines=22> */
.L_x_3738:
        /* <DEDUP_REMOVED lines=29> */
.L_x_3740:
[----:B------:R-:W-:Y:S05]  /*11820*/  BSYNC B1 ;  /* 0x0000000000017941 */ /* 0x000fea0003800000 */
.L_x_3739:
[----:B------:R-:W-:Y:S01]  /*11830*/  ULDC.64 UR4, c[0x0][0xba0] ;  /* 0x0002e80000047ab9 */ /* 0x000fe20000000a00 */
[----:B---34-:R-:W-:Y:S01]  /*11840*/  MOV R5, R10 ;  /* 0x0000000a00057202 */ /* 0x018fe20000000f00 */
[----:B------:R-:W-:Y:S01]  /*11850*/  IMAD.MOV.U32 R4, RZ, RZ, R187 ;  /* 0x000000ffff047224 */ /* 0x000fe200078e00bb */
[C---:B--2---:R-:W-:Y:S01]  /*11860*/  ISETP.GE.AND P2, PT, R187.reuse, R12, PT ;  /* 0x0000000cbb00720c */ /* 0x044fe20003f46270 */
[----:B------:R-:W-:Y:S01]  /*11870*/  IMAD R6, R8, UR4, RZ ;  /* 0x0000000408067c24 */ /* 0x000fe2000f8e02ff */
[----:B------:R-:W-:Y:S01]  /*11880*/  IADD3 R31, R187, 0x140, RZ ;  /* 0x00000140bb1f7810 */ /* 0x000fe20007ffe0ff */
[----:B------:R-:W-:Y:S01]  /*11890*/  IMAD.WIDE.U32 R4, R3, UR4, R4 ;  /* 0x0000000403047c25 */ /* 0x000fe2000f8e0004 */
[----:B------:R-:W-:Y:S03]  /*118a0*/  BSSY B1, `(.L_x_3741) ;  /* 0x000004a000017945 */ /* 0x000fe60003800000 */
[----:B------:R-:W-:-:S02]  /*118b0*/  VIADD R13, R187, 0x40 ;  /* 0x00000040bb0d7836 */ /* 0x000fc40000000000 */
[----:B------:R-:W-:Y:S01]  /*118c0*/  IMAD R3, R3, UR5, R6 ;  /* 0x0000000503037c24 */ /* 0x000fe2000f8e0206 */
[----:B------:R-:W-:Y:S01]  /*118d0*/  ULDC.64 UR4, c[0x0][0xbe0] ;  /* 0x0002f80000047ab9 */ /* 0x000fe20000000a00 */
[----:B------:R-:W-:Y:S01]  /*118e0*/  VIADD R15, R187, 0x80 ;  /* 0x00000080bb0f7836 */ /* 0x000fe20000000000 */
[-C--:B------:R-:W-:Y:S01]  /*118f0*/  ISETP.GE.AND P0, PT, R13, R12.reuse, PT ;  /* 0x0000000c0d00720c */ /* 0x080fe20003f06270 */
[----:B------:R-:W-:Y:S02]  /*11900*/  IMAD.IADD R5, R5, 0x1, R3 ;  /* 0x0000000105057824 */ /* 0x000fe400078e0203 */
[----:B------:R-:W-:Y:S01]  /*11910*/  IMAD R3, R213, -0x40, R0 ;  /* 0xffffffc0d5037824 */ /* 0x000fe200078e0200 */
[----:B------:R-:W-:Y:S01]  /*11920*/  SEL R6, RZ, 0xffffffff, P0 ;  /* 0xffffffffff067807 */ /* 0x000fe20000000000 */
[C---:B------:R-:W-:Y:S02]  /*11930*/  VIADD R0, R192.reuse, 0x20 ;  /* 0x00000020c0007836 */ /* 0x040fe40000000000 */
[----:B------:R-:W-:Y:S01]  /*11940*/  IMAD R7, R9, UR4, RZ ;  /* 0x0000000409077c24 */ /* 0x000fe2000f8e02ff */
[-C--:B------:R-:W-:Y:S01]  /*11950*/  ISETP.GE.AND P1, PT, R192, R3.reuse, PT ;  /* 0x00000003c000720c */ /* 0x080fe20003f26270 */
[----:B------:R-:W-:Y:S01]  /*11960*/  VIADD R21, R187, 0xc0 ;  /* 0x000000c0bb157836 */ /* 0x000fe20000000000 */
[----:B------:R-:W-:Y:S01]  /*11970*/  ISETP.GE.AND P0, PT, R0, R3, PT ;  /* 0x000000030000720c */ /* 0x000fe20003f06270 */
[C---:B------:R-:W-:Y:S01]  /*11980*/  IMAD R7, R208.reuse, UR5, R7 ;  /* 0x00000005d0077c24 */ /* 0x040fe2000f8e0207 */
[----:B------:R-:W-:Y:S01]  /*11990*/  SEL R0, RZ, 0x1, P2 ;  /* 0x00000001ff007807 */ /* 0x000fe20001000000 */
[----:B------:R-:W-:Y:S01]  /*119a0*/  IMAD.WIDE.U32 R4, R208, UR4, R4 ;  /* 0x00000004d0047c25 */ /* 0x000fe2000f8e0004 */
[----:B------:R-:W-:Y:S01]  /*119b0*/  SHF.L.U32 R3, R6, 0x1, RZ ;  /* 0x0000000106037819 */ /* 0x000fe200000006ff */
[----:B------:R-:W-:Y:S01]  /*119c0*/  ULDC.64 UR4, c[0x0][0xbe8] ;  /* 0x0002fa0000047ab9 */ /* 0x000fe20000000a00 */
[-C--:B------:R-:W-:Y:S01]  /*119d0*/  ISETP.GE.AND P2, PT, R15, R12.reuse, PT ;  /* 0x0000000c0f00720c */ /* 0x080fe20003f46270 */
[----:B------:R-:W-:Y:S01]  /*119e0*/  VIADD R29, R187, 0x100 ;  /* 0x00000100bb1d7836 */ /* 0x000fe20000000000 */
[----:B------:R-:W-:Y:S01]  /*119f0*/  ISETP.GE.AND P3, PT, R21, R12, PT ;  /* 0x0000000c1500720c */ /* 0x000fe20003f66270 */
[----:B------:R-:W-:Y:S01]  /*11a00*/  IMAD.IADD R5, R5, 0x1, R7 ;  /* 0x0000000105057824 */ /* 0x000fe200078e0207 */
[----:B------:R-:W-:Y:S01]  /*11a10*/  LOP3.LUT R0, R3, 0x2, R0, 0xe2, !PT ;  /* 0x0000000203007812 */ /* 0x000fe200078ee200 */
[C---:B------:R-:W-:Y:S01]  /*11a20*/  VIADD R7, R187.reuse, 0x180 ;  /* 0x00000180bb077836 */ /* 0x040fe20000000000 */
[----:B------:R-:W-:Y:S01]  /*11a30*/  SEL R3, RZ, 0x4, P2 ;  /* 0x00000004ff037807 */ /* 0x000fe20001000000 */
        /* <DEDUP_REMOVED lines=17> */
[----:B------:R-:W-:Y:S01]  /*11b50*/  SEL R0, RZ, 0x80, P2 ;  /* 0x00000080ff007807 */ /* 0x000fe20001000000 */
[----:B------:R-:W-:-:S02]  /*11b60*/  IMAD.IADD R11, R7, 0x1, R3 ;  /* 0x00000001070b7824 */ /* 0x000fc400078e0203 */
[----:B------:R-:W-:Y:S01]  /*11b70*/  IMAD.WIDE R8, R213, 0x40, R8 ;  /* 0x00000040d5087825 */ /* 0x000fe200078e0208 */
        /* <DEDUP_REMOVED lines=13> */
[----:B------:R-:W-:Y:S01]  /*11c50*/  IMAD.IADD R3, R5, 0x1, R3 ;  /* 0x0000000105037824 */ /* 0x000fe200078e0203 */
[C---:B------:R-:W-:Y:S02]  /*11c60*/  LEA R34, P1, R4.reuse, UR4, 0x1 ;  /* 0x0000000404227c11 */ /* 0x040fe4000f8208ff */
[-C--:B------:R-:W-:Y:S02]  /*11c70*/  ISETP.GE.AND P2, PT, R31, R12.reuse, PT ;  /* 0x0000000c1f00720c */ /* 0x080fe40003f46270 */
        /* <DEDUP_REMOVED lines=12> */
.L_x_3742:
[----:B------:R-:W-:Y:S05]  /*11d40*/  BSYNC B1 ;  /* 0x0000000000017941 */ /* 0x000fea0003800000 */
.L_x_3741:
[----:B------:R-:W-:Y:S05]  /*11d50*/  @P0 BRA `(.L_x_3737) ;  /* 0x0000000000700947 */ /* 0x000fea0003800000 */
[----:B------:R-:W-:Y:S01]  /*11d60*/  IADD3 R3, P0, R8, 0x20, RZ ;  /* 0x0000002008037810 */ /* 0x000fe20007f1e0ff */
        /* <DEDUP_REMOVED lines=27> */
.L_x_3737:
[----:B------:R-:W-:Y:S05]  /*11f20*/  BSYNC B0 ;  /* 0x0000000000007941 */ /* 0x000fea0003800000 */
.L_x_3731:
[----:B------:R-:W-:Y:S02]  /*11f30*/  ULDC UR4, c[0x0][0xd14] ;  /* 0x0003450000047ab9 */ /* 0x000fe40000000800 */
[----:B-1----:R-:W-:-:S13]  /*11f40*/  ISETP.GE.AND P0, PT, R27, UR4, PT ;  /* 0x000000041b007c0c */ /* 0x002fda000bf06270 */
[----:B------:R-:W-:Y:S05]  /*11f50*/  @!P0 BRA `(.L_x_3743) ;  /* 0xfffffef0007c8947 */ /* 0x000fea000383ffff */
[----:B------:R-:W-:Y:S05]  /*11f60*/  BRA `(.L_x_3626) ;  /* 0x00000060007c7947 */ /* 0x000fea0003800000 */
.L_x_3624:
        /* <DEDUP_REMOVED lines=56> */
[----:B------:R-:W-:Y:S01]  /*122f0*/  MOV R5, R6 ;  /* 0x0000000600057202 */ /* 0x000fe20000000f00 */
[----:B------:R-:W-:Y:S01]  /*12300*/  IMAD.MOV.U32 R19, RZ, RZ, RZ ;  /* 0x000000ffff137224 */ /* 0x000fe200078e00ff */
[----:B------:R-:W-:Y:S01]  /*12310*/  ULDC UR5, c[0x0][0xd14] ;  /* 0x0003450000057ab9 */ /* 0x000fe20000000800 */
[----:B------:R-:W-:Y:S01]  /*12320*/  ULDC UR7, c[0x0][0xd14] ;  /* 0x0003450000077ab9 */ /* 0x000fe20000000800 */
[----:B------:R-:W-:-:S05]  /*12330*/  ULDC UR4, c[0x0][0xd10] ;  /* 0x0003440000047ab9 */ /* 0x000fca0000000800 */
.L_x_3748:
        /* <DEDUP_REMOVED lines=16> */
.L_x_3747:
[----:B------:R-:W-:Y:S05]  /*12440*/  BSYNC B0 ;  /* 0x0000000000007941 */ /* 0x000fea0003800000 */
.L_x_3746:
        /* <DEDUP_REMOVED lines=26> */
.L_x_3744:
        /* <DEDUP_REMOVED lines=16> */
.L_x_3749:
[----:B-1----:R-:W-:Y:S01]  /*126f0*/  IMAD R16, R16, UR4, R7 ;  /* 0x0000000410107c24 */ /* 0x002fe2000f8e0207 */
[----:B------:R-:W-:Y:S01]  /*12700*/  IADD3 R19, R5, R19, RZ ;  /* 0x0000001305137210 */ /* 0x000fe20007ffe0ff */
[----:B------:R-:W-:Y:S02]  /*12710*/  IMAD R7, R11, R6, RZ ;  /* 0x000000060b077224 */ /* 0x000fe400078e02ff */
[----:B0-----:R-:W-:Y:S01]  /*12720*/  IMAD.MOV.U32 R2, RZ, RZ, RZ ;  /* 0x000000ffff027224 */ /* 0x001fe200078e00ff */
[----:B------:R-:W-:-:S03]  /*12730*/  IADD3 R17, -R16, UR6, RZ ;  /* 0x0000000610117c10 */ /* 0x000fc6000fffe1ff */
        /* <DEDUP_REMOVED lines=20> */
.L_x_3745:
[----:B------:R-:W-:Y:S02]  /*12880*/  IMAD.MOV.U32 R17, RZ, RZ, RZ ;  /* 0x000000ffff117224 */ /* 0x000fe400078e00ff */
[----:B------:R-:W-:Y:S02]  /*12890*/  IMAD.U32 R16, RZ, RZ, UR6 ;  /* 0x00000006ff107e24 */ /* 0x000fe4000f8e00ff */
[----:B------:R-:W-:-:S07]  /*128a0*/  IMAD.MOV.U32 R18, RZ, RZ, RZ ;  /* 0x000000ffff127224 */ /* 0x000fce00078e00ff */
.L_x_3750:
[----:B------:R-:W0:Y:S01]  /*128b0*/  S2R R0, SR_TID.X ;  /* 0x0000000000007919 */ /* 0x000e220000002100 */
        /* <DEDUP_REMOVED lines=10> */
[----:B------:R0:W-:Y:S04]  /*12960*/  STL [R1+0x8], R0 ;  /* 0x0000080001007387 */ /* 0x0001e80000100800 */
[----:B------:R0:W-:Y:S02]  /*12970*/  STL [R1+0x28], RZ ;  /* 0x000028ff01007387 */ /* 0x0001e40000100800 */
[----:B------:R-:W-:Y:S05]  /*12980*/  @P0 BRA `(.L_x_3751) ;  /* 0x0000005400140947 */ /* 0x000fea0003800000 */
[----:B0-----:R-:W-:Y:S01]  /*12990*/  IMAD.MOV.U32 R0, RZ, RZ, 0x1 ;  /* 0x00000001ff007424 */ /* 0x001fe200078e00ff */
[----:B------:R-:W-:Y:S01]  /*129a0*/  STL [R1+0x28], RZ ;  /* 0x000028ff01007387 */ /* 0x000fe20000100800 */
[----:B------:R-:W-:Y:S01]  /*129b0*/  ULDC UR4, c[0x0][0xc] ;  /* 0x0000030000047ab9 */ /* 0x000fe20000000800 */
[----:B------:R-:W-:Y:S02]  /*129c0*/  IMAD.MOV.U32 R2, RZ, RZ, 0x1 ;  /* 0x00000001ff027424 */ /* 0x000fe400078e00ff */
[----:B------:R0:W-:Y:S04]  /*129d0*/  STL [R1+0xc], R0 ;  /* 0x00000c0001007387 */ /* 0x0001e80000100800 */
[----:B------:R1:W-:Y:S04]  /*129e0*/  STL [R1+0x4], RZ ;  /* 0x000004ff01007387 */ /* 0x0003e80000100800 */
[----:B------:R1:W-:Y:S01]  /*129f0*/  STL [R1], RZ ;  /* 0x000000ff01007387 */ /* 0x0003e20000100800 */
[----:B0-----:R-:W-:-:S03]  /*12a00*/  IMAD.U32 R0, RZ, RZ, UR4 ;  /* 0x00000004ff007e24 */ /* 0x001fc6000f8e00ff */
[----:B------:R1:W-:Y:S04]  /*12a10*/  STL [R1+0x8], R2 ;  /* 0x0000080201007387 */ /* 0x0003e80000100800 */
[----:B------:R1:W-:Y:S02]  /*12a20*/  STL [R1+0x38], R0 ;  /* 0x0000380001007387 */ /* 0x0003e40000100800 */
.L_x_3833:
[----:B-1-3--:R-:W0:Y:S02]  /*12a30*/  LDC.64 R2, c[0x0][0xd60] ;  /* 0x00035800ff027b82 */ /* 0x00ae240000000a00 */
[----:B0-----:R-:W-:-:S05]  /*12a40*/  IMAD.WIDE R2, R19, 0x4, R2 ;  /* 0x0000000413027825 */ /* 0x001fca00078e0202 */
[----:B--2---:R-:W2:Y:S01]  /*12a50*/  LDG.E R11, desc[UR54][R2.64] ;  /* 0x00000036020b7981 */ /* 0x004ea2000c1e1900 */
[----:B------:R-:W-:Y:S05]  /*12a60*/  YIELD ;  /* 0x0000000000007946 */ /* 0x000fea0003800000 */
[----:B------:R-:W-:Y:S01]  /*12a70*/  ULDC.64 UR4, c[0x0][0xb20] ;  /* 0x0002c80000047ab9 */ /* 0x000fe20000000a00 */
[----:B------:R-:W-:Y:S01]  /*12a80*/  IMAD.MOV.U32 R6, RZ, RZ, RZ ;  /* 0x000000ffff067224 */ /* 0x000fe200078e00ff */
[----:B------:R-:W-:Y:S01]  /*12a90*/  ISETP.NE.U32.AND P0, PT, RZ, UR4, PT ;  /* 0x00000004ff007c0c */ /* 0x000fe2000bf05070 */
[----:B------:R-:W-:-:S03]  /*12aa0*/  ULDC.64 UR6, c[0x0][0xb08] ;  /* 0x0002c20000067ab9 */ /* 0x000fc60000000a00 */
[----:B------:R-:W-:Y:S02]  /*12ab0*/  ISETP.NE.AND.EX P0, PT, RZ, UR5, PT, P0 ;  /* 0x00000005ff007c0c */ /* 0x000fe4000bf05300 */
[----:B------:R-:W-:Y:S02]  /*12ac0*/  MOV R4, RZ ;  /* 0x000000ff00047202 */ /* 0x000fe40000000f00 */
[----:B--2---:R-:W-:Y:S01]  /*12ad0*/  SHF.R.S32.HI R0, RZ, 0x1f, R11 ;  /* 0x0000001fff007819 */ /* 0x004fe2000001140b */
[----:B------:R-:W-:-:S08]  /*12ae0*/  IMAD.SHL.U32 R7, R11, 0x4, RZ ;  /* 0x000000040b077824 */ /* 0x000fd000078e00ff */
        /* <DEDUP_REMOVED lines=13> */
[----:B------:R-:W-:Y:S01]  /*12bc0*/  SHF.L.U64.HI R0, R11, 0x2, R0 ;  /* 0x000000020b007819 */ /* 0x000fe20000010200 */
[----:B------:R-:W-:Y:S01]  /*12bd0*/  STL [R1+0x20], R7 ;  /* 0x0000200701007387 */ /* 0x000fe20000100800 */
[----:B------:R-:W-:-:S03]  /*12be0*/  ISETP.NE.AND.EX P1, PT, RZ, UR5, PT, P1 ;  /* 0x00000005ff007c0c */ /* 0x000fc6000bf25310 */
[----:B------:R-:W-:Y:S10]  /*12bf0*/  STL [R1+0x24], R0 ;  /* 0x0000240001007387 */ /* 0x000ff40000100800 */
        /* <DEDUP_REMOVED lines=22> */
[----:B------:R-:W-:Y:S01]  /*12d60*/  IMAD.U32 R7, RZ, RZ, UR4 ;  /* 0x00000004ff077e24 */ /* 0x000fe2000f8e00ff */
[----:B------:R-:W-:Y:S01]  /*12d70*/  ISETP.NE.AND.EX P0, PT, RZ, UR7, PT, P0 ;  /* 0x00000007ff007c0c */ /* 0x000fe2000bf05300 */
[----:B------:R-:W-:-:S12]  /*12d80*/  @P1 BRA `(.L_x_3752) ;  /* 0x0000000000101947 */ /* 0x000fd80003800000 */
[----:B------:R-:W-:Y:S05]  /*12d90*/  @!P2 BRA `(.L_x_3752) ;  /* 0x00000000000ca947 */ /* 0x000fea0003800000 */
[----:B0-----:R-:W2:Y:S04]  /*12da0*/  LDG.E R8, desc[UR54][R4.64] ;  /* 0x0000003604087981 */ /* 0x001ea8000c1e1900 */
[----:B-----5:R-:W2:Y:S02]  /*12db0*/  LDG.E R0, desc[UR54][R4.64+0x4] ;  /* 0x0000043604007981 */ /* 0x020ea4000c1e1900 */
[----:B--2---:R-:W-:-:S07]  /*12dc0*/  IADD3 R0, -R8, R0, RZ ;  /* 0x0000000008007210 */ /* 0x004fce0007ffe1ff */
.L_x_3752:
[----:B0-----:R-:W2:Y:S04]  /*12dd0*/  @P0 LDG.E R4, desc[UR54][R2.64] ;  /* 0x0000003602040981 */ /* 0x001ea8000c1e1900 */
[----:B------:R-:W2:Y:S01]  /*12de0*/  @P0 LDG.E R5, desc[UR54][R2.64+0x4] ;  /* 0x0000043602050981 */ /* 0x000ea2000c1e1900 */
[----:B-----5:R-:W-:Y:S01]  /*12df0*/  IMAD.IADD R0, R0, 0x1, -R6 ;  /* 0x0000000100007824 */ /* 0x020fe200078e0a06 */
        /* <DEDUP_REMOVED lines=18> */
[----:B------:R-:W-:Y:S01]  /*12f20*/  @P1 SHF.R.S32.HI R0, RZ, 0x6, R7 ;  /* 0x00000006ff001819 */ /* 0x000fe20000011407 */
[----:B------:R-:W-:-:S06]  /*12f30*/  IMAD.MOV.U32 R7, RZ, RZ, RZ ;  /* 0x000000ffff077224 */ /* 0x000fcc00078e00ff */
        /* <DEDUP_REMOVED lines=17> */
.L_x_3876:
[----:B------:R-:W-:-:S03]  /*13050*/  UMOV UR4, 0xffffffff ;  /* 0xffffffff00047882 */ /* 0x000fc60000000000 */
[----:B------:R-:W-:Y:S05]  /*13060*/  BRA.DIV UR4, `(.L_x_3756) ;  /* 0x0000005a04947947 */ /* 0x000fea000b800000 */
[----:B------:R-:W-:-:S13]  /*13070*/  ELECT P6, URZ, PT ;  /* 0x00000000003f782f */ /* 0x000fda00038c0000 */
.L_x_3879:
[----:B------:R-:W2:Y:S01]  /*13080*/  LDL R5, [R1+0x28] ;  /* 0x0000280001057983 */ /* 0x000ea20000100800 */
[----:B------:R-:W-:Y:S01]  /*13090*/  MOV R8, 0x400 ;  /* 0x0000040000087802 */ /* 0x000fe20000000f00 */
[----:B--2---:R-:W-:-:S05]  /*130a0*/  VIADD R5, R5, 0x1 ;  /* 0x0000000105057836 */ /* 0x004fca0000000000 */
        /* <DEDUP_REMOVED lines=8> */
.L_x_3880:
        /* <DEDUP_REMOVED lines=8> */
.L_x_3881:
        /* <DEDUP_REMOVED lines=11> */
.L_x_3761:
[----:B-1----:R-:W2:Y:S01]  /*13260*/  LDL R8, [R1+0x4] ;  /* 0x0000040001087983 */ /* 0x002ea20000100800 */
[----:B------:R-:W-:Y:S01]  /*13270*/  R2UR UR9, R6 ;  /* 0x00000000060972ca */ /* 0x000fe200000e0000 */
[----:B------:R-:W-:Y:S01]  /*13280*/  ULDC.64 UR6, c[0x0][0x198] ;  /* 0x0000660000067ab9 */ /* 0x000fe20000000a00 */
[----:B------:R-:W-:Y:S01]  /*13290*/  R2UR UR12, R3 ;  /* 0x00000000030c72ca */ /* 0x000fe200000e0000 */
[----:B------:R-:W-:Y:S01]  /*132a0*/  UIADD3 UR4, UP0, UR6, 0x570, URZ ;  /* 0x0000057006047890 */ /* 0x000fe2000ff1e03f */
[----:B------:R-:W-:Y:S01]  /*132b0*/  R2UR UR13, R2 ;  /* 0x00000000020d72ca */ /* 0x000fe200000e0000 */
[----:B------:R-:W-:Y:S01]  /*132c0*/  UMOV UR10, URZ ;  /* 0x0000003f000a7c82 */ /* 0x000fe20008000000 */
[----:B------:R-:W-:Y:S01]  /*132d0*/  UMOV UR6, 0x0 ;  /* 0x0000000000067882 */ /* 0x000fe20000000000 */
[----:B------:R-:W-:-:S03]  /*132e0*/  UIADD3.X UR5, URZ, UR7, URZ, UP0, !UPT ;  /* 0x000000073f057290 */ /* 0x000fc600087fe43f */
[----:B------:R-:W-:-:S03]  /*132f0*/  UMOV UR7, 0x12f00000 ;  /* 0x12f0000000077882 */ /* 0x000fc60000000000 */
[----:B------:R-:W-:Y:S01]  /*13300*/  UIADD3 UR9, UR9, 0x38890, URZ ;  /* 0x0003889009097890 */ /* 0x000fe2000fffe03f */
[----:B--2---:R-:W-:-:S04]  /*13310*/  LEA R8, R8, R5, 0xd ;  /* 0x0000000508087211 */ /* 0x004fc800078e68ff */
[----:B------:R-:W-:Y:S01]  /*13320*/  R2UR UR8, R8 ;  /* 0x00000000080872ca */ /* 0x000fe200000e0000 */
[----:B-----5:R-:W-:-:S04]  /*13330*/  IMAD R8, R0, 0x40, R7 ;  /* 0x0000004000087824 */ /* 0x020fc800078e0207 */
[----:B------:R-:W-:-:S05]  /*13340*/  VIADD R8, R8, 0xffffffc0 ;  /* 0xffffffc008087836 */ /* 0x000fca0000000000 */
[----:B------:R-:W-:-:S03]  /*13350*/  R2UR UR11, R8 ;  /* 0x00000000080b72ca */ /* 0x000fc600000e0000 */
[----:B------:R-:W-:-:S10]  /*13360*/  UIADD3 UR8, UR8, 0x22400, URZ ;  /* 0x0002240008087890 */ /* 0x000fd4000fffe03f */
[----:B------:R1:W-:Y:S01]  /*13370*/  UTMALDG.4D [UR8], [UR4], desc[UR6] ;  /* 0x00000608040075b4 */ /* 0x0003e20008019000 */
[----:B------:R-:W2:Y:S02]  /*13380*/  SYNCS.PHASECHK.TRANS64.TRYWAIT P0, [R6+URZ+0x388c0], R9 ;  /* 0x0388c009060075a7 */ /* 0x000ea4000800017f */
[----:B-12---:R-:W-:Y:S05]  /*13390*/  @!P0 BRA `(.L_x_3762) ;  /* 0x0000005800108947 */ /* 0x006fea0003800000 */
.L_x_3882:
        /* <DEDUP_REMOVED lines=8> */
.L_x_3763:
[----:B01----:R-:W2:Y:S01]  /*13420*/  LDL R9, [R1+0x4] ;  /* 0x0000040001097983 */ /* 0x003ea20000100800 */
[----:B------:R-:W-:Y:S01]  /*13430*/  R2UR UR9, R6 ;  /* 0x00000000060972ca */ /* 0x000fe200000e0000 */
[----:B------:R-:W-:Y:S01]  /*13440*/  ULDC.64 UR24, c[0x0][0x198] ;  /* 0x0000660000187ab9 */ /* 0x000fe20000000a00 */
        /* <DEDUP_REMOVED lines=8> */
[----:B------:R-:W-:Y:S01]  /*134d0*/  UMOV UR16, 0x40 ;  /* 0x0000004000107882 */ /* 0x000fe20000000000 */
[----:B------:R-:W-:-:S02]  /*134e0*/  UMOV UR18, 0x80 ;  /* 0x0000008000127882 */ /* 0x000fc40000000000 */
[----:B------:R-:W-:Y:S01]  /*134f0*/  UIADD3 UR9, UR9, 0x388b0, URZ ;  /* 0x000388b009097890 */ /* 0x000fe2000fffe03f */
        /* <DEDUP_REMOVED lines=38> */
.L_x_3759:
[----:B------:R-:W-:Y:S05]  /*13760*/  BSYNC B1 ;  /* 0x0000000000017941 */ /* 0x000fea0003800000 */
.L_x_3758:
[----:B0-----:R-:W2:Y:S04]  /*13770*/  LDL.LU R6, [R1+0x4] ;  /* 0x0000040001067983 */ /* 0x001ea80000300800 */
[----:B------:R-:W3:Y:S01]  /*13780*/  LDL.LU R9, [R1+0xc] ;  /* 0x00000c0001097983 */ /* 0x000ee20000300800 */
[----:B------:R-:W-:Y:S02]  /*13790*/  PLOP3.LUT P2, PT, PT, PT, PT, 0x8, 0x0 ;  /* 0x000000000000781c */ /* 0x000fe40003f4e170 */
[----:B--2---:R-:W-:-:S04]  /*137a0*/  IADD3 R6, R6, 0x1, RZ ;  /* 0x0000000106067810 */ /* 0x004fc80007ffe0ff */
[----:B------:R-:W-:-:S04]  /*137b0*/  ISETP.NE.AND P0, PT, R6, 0x2, PT ;  /* 0x000000020600780c */ /* 0x000fc80003f05270 */
[----:B------:R-:W-:-:S04]  /*137c0*/  SEL R8, RZ, 0x1, P0 ;  /* 0x00000001ff087807 */ /* 0x000fc80000000000 */
[----:B---3--:R-:W-:Y:S02]  /*137d0*/  LOP3.LUT R9, R9, R8, RZ, 0x3c, !PT ;  /* 0x0000000809097212 */ /* 0x008fe400078e3cff */
[----:B------:R-:W-:Y:S01]  /*137e0*/  SEL R8, R6, RZ, P0 ;  /* 0x000000ff06087207 */ /* 0x000fe20000000000 */
[----:B------:R-:W-:Y:S02]  /*137f0*/  VIADD R6, R0, 0xfffffffe ;  /* 0xfffffffe00067836 */ /* 0x000fe40000000000 */
[----:B------:R1:W-:Y:S03]  /*13800*/  STL [R1+0xc], R9 ;  /* 0x00000c0901007387 */ /* 0x0003e60000100800 */
[----:B------:R-:W-:Y:S01]  /*13810*/  ISETP.GE.AND P0, PT, R6, R4, PT ;  /* 0x000000040600720c */ /* 0x000fe20003f06270 */
[----:B------:R1:W-:-:S12]  /*13820*/  STL [R1+0x4], R8 ;  /* 0x0000040801007387 */ /* 0x0003d80000100800 */
[----:B-1----:R-:W-:Y:S05]  /*13830*/  @!P0 BRA `(.L_x_3754) ;  /* 0x0000000400cc8947 */ /* 0x002fea0003800000 */
[C---:B-----5:R-:W-:Y:S02]  /*13840*/  IMAD R6, R0.reuse, 0x40, R7 ;  /* 0x0000004000067824 */ /* 0x060fe400078e0207 */
[----:B------:R-:W-:Y:S02]  /*13850*/  VIADD R0, R0, 0xffffffff ;  /* 0xffffffff00007836 */ /* 0x000fe40000000000 */
[----:B------:R-:W-:-:S07]  /*13860*/  VIADD R6, R6, 0xffffff80 ;  /* 0xffffff8006067836 */ /* 0x000fce0000000000 */
.L_x_3770:
[----:B------:R-:W-:Y:S05]  /*13870*/  YIELD ;  /* 0x0000000000007946 */ /* 0x000fea0003800000 */
[----:B------:R-:W-:Y:S04]  /*13880*/  BSSY B1, `(.L_x_3764) ;  /* 0x0000061000017945 */ /* 0x000fe80003800000 */
[----:B-1----:R-:W-:Y:S05]  /*13890*/  @!P6 BRA `(.L_x_3765) ;  /* 0x00000004007ce947 */ /* 0x002fea0003800000 */
[----:B------:R-:W2:Y:S04]  /*138a0*/  LDL R7, [R1+0x4] ;  /* 0x0000040001077983 */ /* 0x000ea80000100800 */
[----:B------:R-:W3:Y:S01]  /*138b0*/  LDL R8, [R1+0xc] ;  /* 0x00000c0001087983 */ /* 0x000ee20000100800 */
[----:B--2---:R-:W-:Y:S02]  /*138c0*/  LEA R7, R7, R5, 0x3 ;  /* 0x0000000507077211 */ /* 0x004fe400078e18ff */
[----:B---3--:R-:W-:-:S04]  /*138d0*/  SHF.L.U32 R8, R8, 0x1f, RZ ;  /* 0x0000001f08087819 */ /* 0x008fc800000006ff */
[----:B------:R-:W0:Y:S02]  /*138e0*/  SYNCS.PHASECHK.TRANS64.TRYWAIT P0, [R7+URZ+0x388a0], R8 ;  /* 0x0388a008070075a7 */ /* 0x000e24000800017f */
[----:B0-----:R-:W-:Y:S05]  /*138f0*/  @!P0 BRA `(.L_x_3766) ;  /* 0x0000005000cc8947 */ /* 0x001fea0003800000 */
.L_x_3883:
        /* <DEDUP_REMOVED lines=11> */
.L_x_3767:
[----:B-1----:R-:W2:Y:S01]  /*139b0*/  LDL R9, [R1+0x4] ;  /* 0x0000040001097983 */ /* 0x002ea20000100800 */
        /* <DEDUP_REMOVED lines=8> */
[----:B------:R-:W-:Y:S02]  /*13a40*/  UMOV UR6, 0x0 ;  /* 0x0000000000067882 */ /* 0x000fe40000000000 */
[----:B------:R-:W-:-:S03]  /*13a50*/  UMOV UR7, 0x12f00000 ;  /* 0x12f0000000077882 */ /* 0x000fc60000000000 */
[----:B------:R-:W-:Y:S01]  /*13a60*/  UIADD3 UR9, UR9, 0x38890, URZ ;  /* 0x0003889009097890 */ /* 0x000fe2000fffe03f */
[----:B--2---:R-:W-:-:S05]  /*13a70*/  IMAD R9, R9, 0x2000, R5 ;  /* 0x0000200009097824 */ /* 0x004fca00078e0205 */
[----:B------:R-:W-:-:S13]  /*13a80*/  R2UR UR8, R9 ;  /* 0x00000000090872ca */ /* 0x000fda00000e0000 */
[----:B------:R-:W-:-:S09]  /*13a90*/  UIADD3 UR8, UR8, 0x22400, URZ ;  /* 0x0002240008087890 */ /* 0x000fd2000fffe03f */
[----:B------:R1:W-:Y:S01]  /*13aa0*/  UTMALDG.4D [UR8], [UR4], desc[UR6] ;  /* 0x00000608040075b4 */ /* 0x0003e20008019000 */
[----:B------:R-:W2:Y:S02]  /*13ab0*/  SYNCS.PHASECHK.TRANS64.TRYWAIT P1, [R7+URZ+0x388c0], R8 ;  /* 0x0388c008070075a7 */ /* 0x000ea4000802017f */
[----:B-12---:R-:W-:Y:S05]  /*13ac0*/  @!P1 BRA `(.L_x_3768) ;  /* 0x00000050006c9947 */ /* 0x006fea0003800000 */
.L_x_3884:
        /* <DEDUP_REMOVED lines=8> */
.L_x_3769:
        /* <DEDUP_REMOVED lines=52> */
.L_x_3765:
[----:B------:R-:W-:Y:S05]  /*13e90*/  BSYNC B1 ;  /* 0x0000000000017941 */ /* 0x000fea0003800000 */
.L_x_3764:
[----:B------:R-:W2:Y:S04]  /*13ea0*/  LDL.LU R7, [R1+0x4] ;  /* 0x0000040001077983 */ /* 0x000ea80000300800 */
[----:B------:R-:W3:Y:S01]  /*13eb0*/  LDL.LU R9, [R1+0xc] ;  /* 0x00000c0001097983 */ /* 0x000ee20000300800 */
[----:B------:R-:W-:Y:S02]  /*13ec0*/  VIADD R0, R0, 0xffffffff ;  /* 0xffffffff00007836 */ /* 0x000fe40000000000 */
[----:B------:R-:W-:Y:S01]  /*13ed0*/  VIADD R6, R6, 0xffffffc0 ;  /* 0xffffffc006067836 */ /* 0x000fe20000000000 */
[----:B--2---:R-:W-:-:S04]  /*13ee0*/  IADD3 R7, R7, 0x1, RZ ;  /* 0x0000000107077810 */ /* 0x004fc80007ffe0ff */
[----:B------:R-:W-:-:S04]  /*13ef0*/  ISETP.NE.AND P0, PT, R7, 0x2, PT ;  /* 0x000000020700780c */ /* 0x000fc80003f05270 */
[----:B------:R-:W-:Y:S02]  /*13f00*/  SEL R8, RZ, 0x1, P0 ;  /* 0x00000001ff087807 */ /* 0x000fe40000000000 */
[----:B------:R-:W-:Y:S02]  /*13f10*/  SEL R7, R7, RZ, P0 ;  /* 0x000000ff07077207 */ /* 0x000fe40000000000 */
[----:B---3--:R-:W-:Y:S02]  /*13f20*/  LOP3.LUT R9, R9, R8, RZ, 0x3c, !PT ;  /* 0x0000000809097212 */ /* 0x008fe400078e3cff */
[----:B------:R-:W-:-:S03]  /*13f30*/  ISETP.GT.AND P0, PT, R0, R4, PT ;  /* 0x000000040000720c */ /* 0x000fc60003f04270 */
[----:B------:R1:W-:Y:S04]  /*13f40*/  STL [R1+0xc], R9 ;  /* 0x00000c0901007387 */ /* 0x0003e80000100800 */
[----:B------:R1:W-:Y:S06]  /*13f50*/  STL [R1+0x4], R7 ;  /* 0x0000040701007387 */ /* 0x0003ec0000100800 */
[----:B------:R-:W-:Y:S05]  /*13f60*/  @P0 BRA `(.L_x_3770) ;  /* 0xfffffff800400947 */ /* 0x000fea000383ffff */
.L_x_3754:
[----:B------:R-:W-:Y:S05]  /*13f70*/  BSYNC B0 ;  /* 0x0000000000007941 */ /* 0x000fea0003800000 */
.L_x_3753:
[----:B-1---5:R-:W2:Y:S01]  /*13f80*/  LDL R7, [R1+0x2c] ;  /* 0x00002c0001077983 */ /* 0x022ea20000100800 */
        /* <DEDUP_REMOVED lines=9> */
[----:B------:R-:W2:Y:S01]  /*14020*/  LDL R7, [R1+0x38] ;  /* 0x0000380001077983 */ /* 0x000ea20000100800 */
[----:B------:R-:W-:Y:S01]  /*14030*/  VOTEU.ANY UR4, UPT, PT ;  /* 0x0000000000047886 */ /* 0x000fe200038e0100 */
[----:B0-----:R-:W0:Y:S01]  /*14040*/  LDC.64 R2, c[0x0][0xd38] ;  /* 0x00034e00ff027b82 */ /* 0x001e220000000a00 */
[----:B------:R-:W1:Y:S08]  /*14050*/  FLO.U32 R0, UR4 ;  /* 0x0000000400007d00 */ /* 0x000e7000080e0000 */
[----:B------:R-:W0:Y:S01]  /*14060*/  POPC R5, UR4 ;  /* 0x0000000400057d09 */ /* 0x000e220008000000 */
[----:B--2---:R-:W-:-:S02]  /*14070*/  R2UR UR5, R7 ;  /* 0x00000000070572ca */ /* 0x004fc400000e0000 */
[----:B------:R-:W1:Y:S02]  /*14080*/  S2R R7, SR_LANEID ;  /* 0x0000000000077919 */ /* 0x000e640000000000 */
[----:B-1----:R-:W-:-:S13]  /*14090*/  ISETP.EQ.U32.AND P0, PT, R0, R7, PT ;  /* 0x000000070000720c */ /* 0x002fda0003f02070 */
[----:B0-----:R-:W2:Y:S01]  /*140a0*/  @P0 ATOMG.E.ADD.STRONG.GPU PT, R3, desc[UR54][R2.64], R5 ;  /* 0x00000005020309a8 */ /* 0x001ea200081ee1f6 */
[----:B------:R-:W0:Y:S02]  /*140b0*/  S2R R4, SR_LTMASK ;  /* 0x0000000000047919 */ /* 0x000e240000003900 */
[----:B0-----:R-:W-:-:S04]  /*140c0*/  LOP3.LUT R4, R4, UR4, RZ, 0xc0, !PT ;  /* 0x0000000404047c12 */ /* 0x001fc8000f8ec0ff */
[----:B------:R-:W0:Y:S01]  /*140d0*/  POPC R7, R4 ;  /* 0x0000000400077309 */ /* 0x000e220000000000 */
[----:B--2---:R-:W0:Y:S02]  /*140e0*/  SHFL.IDX PT, R0, R3, R0, 0x1f ;  /* 0x00001f0003007589 */ /* 0x004e2400000e0000 */
[----:B0-----:R-:W-:Y:S01]  /*140f0*/  IADD3 R16, R0, UR5, R7 ;  /* 0x0000000500107c10 */ /* 0x001fe2000fffe007 */
[----:B------:R-:W-:Y:S06]  /*14100*/  BRA `(.L_x_3773) ;  /* 0x0000003000bc7947 */ /* 0x000fec0003800000 */
.L_x_3772:
        /* <DEDUP_REMOVED lines=23> */
.L_x_3774:
        /* <DEDUP_REMOVED lines=20> */
.L_x_3776:
        /* <DEDUP_REMOVED lines=16> */
.L_x_3775:
[----:B------:R-:W2:Y:S01]  /*144c0*/  LDL.LU R2, [R1+0x20] ;  /* 0x0000200001027983 */ /* 0x000ea20000300800 */
[----:B------:R-:W-:-:S03]  /*144d0*/  ULDC.64 UR4, c[0x0][0xaf0] ;  /* 0x0002bc0000047ab9 */ /* 0x000fc60000000a00 */
[----:B------:R-:W3:Y:S04]  /*144e0*/  LDL.LU R0, [R1+0x24] ;  /* 0x0000240001007983 */ /* 0x000ee80000300800 */
[----:B------:R-:W4:Y:S04]  /*144f0*/  LDL.LU R4, [R1+0x34] ;  /* 0x0000340001047983 */ /* 0x000f280000300800 */
[----:B------:R-:W4:Y:S01]  /*14500*/  LDL.LU R5, [R1+0x18] ;  /* 0x0000180001057983 */ /* 0x000f220000300800 */
[----:B------:R-:W-:-:S04]  /*14510*/  ISETP.NE.U32.AND P0, PT, RZ, UR4, PT ;  /* 0x00000004ff007c0c */ /* 0x000fc8000bf05070 */
[----:B------:R-:W-:Y:S01]  /*14520*/  ISETP.NE.AND.EX P0, PT, RZ, UR5, PT, P0 ;  /* 0x00000005ff007c0c */ /* 0x000fe2000bf05300 */
[----:B------:R-:W0:Y:S01]  /*14530*/  S2R R6, SR_TID.X ;  /* 0x0000000000067919 */ /* 0x000e220000002100 */
[----:B------:R-:W-:Y:S01]  /*14540*/  ULDC.64 UR6, c[0x0][0x198] ;  /* 0x0000660000067ab9 */ /* 0x000fe20000000a00 */
        /* <DEDUP_REMOVED lines=11> */
[----:B------:R-:W-:Y:S01]  /*14600*/  IMAD R17, R17, 0x40, R4 ;  /* 0x0000004011117824 */ /* 0x000fe200078e0204 */
[----:B------:R-:W-:Y:S01]  /*14610*/  PLOP3.LUT P1, PT, P6, PT, PT, 0x8, 0x0 ;  /* 0x000000000000781c */ /* 0x000fe2000372e170 */
[----:B------:R-:W-:Y:S01]  /*14620*/  IMAD.MOV.U32 R4, RZ, RZ, R18 ;  /* 0x000000ffff047224 */ /* 0x000fe200078e0012 */
[----:B0-----:R-:W0:Y:S02]  /*14630*/  LDC R2, c[0x0][0x428] ;  /* 0x00010a00ff027b82 */ /* 0x001e240000000800 */
[----:B0-----:R-:W-:-:S13]  /*14640*/  ISETP.NE.AND P0, PT, R2, 0x1, PT ;  /* 0x000000010200780c */ /* 0x001fda0003f05270 */
[----:B------:R-:W0:Y:S08]  /*14650*/  @P0 LDC R3, c[0x0][0x42c] ;  /* 0x00010b00ff030b82 */ /* 0x000e300000000800 */
[----:B------:R-:W1:Y:S01]  /*14660*/  @P0 LDC R2, c[0x0][0x430] ;  /* 0x00010c00ff020b82 */ /* 0x000e620000000800 */
[----:B0-----:R-:W-:-:S05]  /*14670*/  @P0 IMAD.HI.U32 R3, R18, R3, RZ ;  /* 0x0000000312030227 */ /* 0x001fca00078e00ff */
[----:B-1----:R-:W-:Y:S02]  /*14680*/  @P0 SHF.R.U32.HI R4, RZ, R2, R3 ;  /* 0x00000002ff040219 */ /* 0x002fe40000011603 */
[----:B------:R-:W-:-:S04]  /*14690*/  ISETP.NE.U32.AND P0, PT, RZ, UR4, PT ;  /* 0x00000004ff007c0c */ /* 0x000fc8000bf05070 */
[----:B------:R-:W-:-:S04]  /*146a0*/  ISETP.NE.AND.EX P0, PT, RZ, UR5, PT, P0 ;  /* 0x00000005ff007c0c */ /* 0x000fc8000bf05300 */
[----:B------:R-:W-:-:S09]  /*146b0*/  SEL R5, R5, RZ, !P0 ;  /* 0x000000ff05057207 */ /* 0x000fd20004000000 */
.L_x_3777:
        /* <DEDUP_REMOVED lines=17> */
.L_x_3887:
[----:B------:R-:W2:Y:S01]  /*147d0*/  LDL R7, [R1+0x1c] ;  /* 0x00001c0001077983 */ /* 0x000ea20000100800 */
[----:B------:R-:W-:Y:S01]  /*147e0*/  UMOV UR4, 0xffffffff ;  /* 0xffffffff00047882 */ /* 0x000fe20000000000 */
[----:B------:R-:W-:Y:S02]  /*147f0*/  SHF.R.S32.HI R8, RZ, 0x1f, R0 ;  /* 0x0000001fff087819 */ /* 0x000fe40000011400 */
[----:B--2---:R-:W-:Y:S01]  /*14800*/  IADD3 R7, R7, -0x1, RZ ;  /* 0xffffffff07077810 */ /* 0x004fe20007ffe0ff */
[----:B------:R-:W-:Y:S06]  /*14810*/  BRA.DIV UR4, `(.L_x_3779) ;  /* 0x0000004604607947 */ /* 0x000fec000b800000 */
[----:B------:R-:W-:-:S13]  /*14820*/  ELECT P6, URZ, PT ;  /* 0x00000000003f782f */ /* 0x000fda00038c0000 */
.L_x_3890:
        /* <DEDUP_REMOVED lines=12> */
[--C-:B------:R-:W-:Y:S02]  /*148f0*/  IMAD.MOV R9, RZ, RZ, -R6.reuse ;  /* 0x000000ffff097224 */ /* 0x100fe400078e0a06 */
[----:B------:R-:W-:Y:S02]  /*14900*/  IMAD.MOV.U32 R10, RZ, RZ, R6 ;  /* 0x000000ffff0a7224 */ /* 0x000fe400078e0006 */
        /* <DEDUP_REMOVED lines=10> */
.L_x_3781:
[----:B------:R-:W2:Y:S01]  /*149b0*/  LDL R9, [R1] ;  /* 0x0000000001097983 */ /* 0x000ea20000100800 */
[----:B------:R-:W-:-:S03]  /*149c0*/  MOV R11, 0x400 ;  /* 0x00000400000b7802 */ /* 0x000fc60000000f00 */
[----:B------:R-:W3:Y:S01]  /*149d0*/  LDL R10, [R1+0x8] ;  /* 0x00000800010a7983 */ /* 0x000ee20000100800 */
[----:B0-----:R-:W0:Y:S02]  /*149e0*/  S2R R12, SR_CgaCtaId ;  /* 0x00000000000c7919 */ /* 0x001e240000008800 */
[----:B0-----:R-:W-:-:S04]  /*149f0*/  LEA R11, R12, R11, 0x18 ;  /* 0x0000000b0c0b7211 */ /* 0x001fc800078ec0ff */
[----:B--2---:R-:W-:Y:S02]  /*14a00*/  LEA R9, R9, R11, 0x3 ;  /* 0x0000000b09097211 */ /* 0x004fe400078e18ff */
[----:B---3--:R-:W-:-:S04]  /*14a10*/  SHF.L.U32 R10, R10, 0x1f, RZ ;  /* 0x0000001f0a0a7819 */ /* 0x008fc800000006ff */
[----:B------:R-:W0:Y:S02]  /*14a20*/  SYNCS.PHASECHK.TRANS64.TRYWAIT P0, [R9+URZ+0x38840], R10 ;  /* 0x0388400a090075a7 */ /* 0x000e24000800017f */
[----:B0-----:R-:W-:Y:S05]  /*14a30*/  @!P0 BRA `(.L_x_3782) ;  /* 0x0000004000f88947 */ /* 0x001fea0003800000 */
.L_x_3891:
        /* <DEDUP_REMOVED lines=11> */
.L_x_3783:
[----:B------:R-:W2:Y:S04]  /*14af0*/  LDL R11, [R1] ;  /* 0x00000000010b7983 */ /* 0x000ea80000100800 */
[----:B------:R-:W3:Y:S04]  /*14b00*/  LDL R14, [R1+0x30] ;  /* 0x00003000010e7983 */ /* 0x000ee80000100800 */
[----:B0-----:R-:W4:Y:S01]  /*14b10*/  LDL R10, [R1+0x10] ;  /* 0x00001000010a7983 */ /* 0x001f220000100800 */
[----:B------:R-:W0:Y:S01]  /*14b20*/  S2R R13, SR_CgaCtaId ;  /* 0x00000000000d7919 */ /* 0x000e220000008800 */
[----:B------:R-:W-:-:S02]  /*14b30*/  MOV R12, 0x400 ;  /* 0x00000400000c7802 */ /* 0x000fc40000000f00 */
[----:B------:R-:W-:Y:S01]  /*14b40*/  R2UR UR9, R9 ;  /* 0x00000000090972ca */ /* 0x000fe200000e0000 */
[----:B------:R-:W-:Y:S01]  /*14b50*/  ULDC.64 UR14, c[0x0][0x198] ;  /* 0x00006600000e7ab9 */ /* 0x000fe20000000a00 */
[----:B------:R-:W-:Y:S01]  /*14b60*/  R2UR UR12, R4 ;  /* 0x00000000040c72ca */ /* 0x000fe200000e0000 */
[----:B------:R-:W-:Y:S01]  /*14b70*/  UIADD3 UR6, UP0, UR14, 0x370, URZ ;  /* 0x000003700e067890 */ /* 0x000fe2000ff1e03f */
[----:B-----5:R-:W-:Y:S02]  /*14b80*/  R2UR UR13, R6 ;  /* 0x00000000060d72ca */ /* 0x020fe400000e0000 */
[----:B0-----:R-:W-:-:S07]  /*14b90*/  LEA R12, R13, R12, 0x18 ;  /* 0x0000000c0d0c7211 */ /* 0x001fce00078ec0ff */
[----:B------:R-:W-:Y:S02]  /*14ba0*/  UIADD3 UR9, UR9, 0x38830, URZ ;  /* 0x0003883009097890 */ /* 0x000fe4000fffe03f */
[----:B------:R-:W-:Y:S01]  /*14bb0*/  UIADD3.X UR7, URZ, UR15, URZ, UP0, !UPT ;  /* 0x0000000f3f077290 */ /* 0x000fe200087fe43f */
        /* <DEDUP_REMOVED lines=11> */
.L_x_3780:
        /* <DEDUP_REMOVED lines=9> */
[----:B------:R-:W-:Y:S01]  /*14d00*/  ULDC.64 UR20, c[0x0][0x198] ;  /* 0x0000660000147ab9 */ /* 0x000fe20000000a00 */
[----:B------:R-:W-:Y:S01]  /*14d10*/  R2UR UR11, R17 ;  /* 0x00000000110b72ca */ /* 0x000fe200000e0000 */
[----:B------:R-:W-:Y:S01]  /*14d20*/  UIADD3 UR14, UP0, UR20, 0x270, URZ ;  /* 0x00000270140e7890 */ /* 0x000fe2000ff1e03f */
[----:B------:R-:W-:Y:S01]  /*14d30*/  R2UR UR12, R18 ;  /* 0x00000000120c72ca */ /* 0x000fe200000e0000 */
[----:B------:R-:W-:Y:S01]  /*14d40*/  UMOV UR6, 0x0 ;  /* 0x0000000000067882 */ /* 0x000fe20000000000 */
[----:B------:R-:W-:Y:S01]  /*14d50*/  R2UR UR13, R5 ;  /* 0x00000000050d72ca */ /* 0x000fe200000e0000 */
[----:B------:R-:W-:Y:S01]  /*14d60*/  UIADD3.X UR15, URZ, UR21, URZ, UP0, !UPT ;  /* 0x000000153f0f7290 */ /* 0x000fe200087fe43f */
[----:B------:R-:W-:Y:S01]  /*14d70*/  IMAD.MOV.U32 R5, RZ, RZ, 0x2000 ;  /* 0x00002000ff057424 */ /* 0x000fe200078e00ff */
[----:B------:R-:W-:Y:S01]  /*14d80*/  UIADD3 UR4, UP0, UR20, 0x770, URZ ;  /* 0x0000077014047890 */ /* 0x000fe2000ff1e03f */
[----:B------:R-:W-:Y:S01]  /*14d90*/  MOV R10, UR55 ;  /* 0x00000037000a7c02 */ /* 0x000fe20008000f00 */
[----:B------:R-:W-:Y:S01]  /*14da0*/  UMOV UR7, 0x12f00000 ;  /* 0x12f0000000077882 */ /* 0x000fe20000000000 */
[----:B------:R-:W-:Y:S01]  /*14db0*/  UMOV UR10, URZ ;  /* 0x0000003f000a7c82 */ /* 0x000fe20008000000 */
[----:B------:R-:W-:Y:S01]  /*14dc0*/  UIADD3 UR8, UR16, 0x20400, URZ ;  /* 0x0002040010087890 */ /* 0x000fe2000fffe03f */
[----:B------:R0:W-:Y:S01]  /*14dd0*/  SYNCS.ARRIVE.TRANS64 RZ, [R11+URZ+0x38800], R5 ;  /* 0x038800050bff79a7 */ /* 0x0001e2000800003f */
[----:B------:R-:W-:Y:S01]  /*14de0*/  UIADD3 UR9, UR16, 0x38800, URZ ;  /* 0x0003880010097890 */ /* 0x000fe2000fffe03f */
[----:B------:R-:W-:Y:S01]  /*14df0*/  MOV R9, UR54 ;  /* 0x0000003600097c02 */ /* 0x000fe20008000f00 */
[----:B------:R-:W-:Y:S01]  /*14e00*/  UIADD3.X UR5, URZ, UR21, URZ, UP0, !UPT ;  /* 0x000000153f057290 */ /* 0x000fe200087fe43f */
[----:B------:R-:W-:Y:S01]  /*14e10*/  R2UR UR55, R10 ;  /* 0x000000000a3772ca */ /* 0x000fe200000e0000 */
[----:B------:R-:W-:Y:S01]  /*14e20*/  UIADD3 UR48, UR16, 0x28400, URZ ;  /* 0x0002840010307890 */ /* 0x000fe2000fffe03f */
[----:B------:R-:W-:Y:S01]  /*14e30*/  R2UR UR54, R9 ;  /* 0x00000000093672ca */ /* 0x000fe200000e0000 */
[----:B------:R-:W-:Y:S01]  /*14e40*/  UMOV UR50, 0xc0 ;  /* 0x000000c000327882 */ /* 0x000fe20000000000 */
[----:B------:R-:W-:Y:S01]  /*14e50*/  UMOV UR51, UR11 ;  /* 0x0000000b00337c82 */ /* 0x000fe20008000000 */
[----:B------:R-:W-:Y:S01]  /*14e60*/  UMOV UR52, UR12 ;  /* 0x0000000c00347c82 */ /* 0x000fe20008000000 */
[----:B------:R1:W-:Y:S01]  /*14e70*/  UTMALDG.4D [UR8], [UR14], desc[UR6] ;  /* 0x000006080e0075b4 */ /* 0x0003e20008019000 */
[----:B0-----:R-:W-:Y:S01]  /*14e80*/  IMAD.MOV.U32 R5, RZ, RZ, 0x10000 ;  /* 0x00010000ff057424 */ /* 0x001fe200078e00ff */
[----:B------:R-:W-:Y:S01]  /*14e90*/  UMOV UR53, UR13 ;  /* 0x0000000d00357c82 */ /* 0x000fe20008000000 */
[----:B------:R-:W-:-:S02]  /*14ea0*/  UIADD3 UR56, UR16, 0x2a400, URZ ;  /* 0x0002a40010387890 */ /* 0x000fc4000fffe03f */
[----:B------:R-:W-:Y:S01]  /*14eb0*/  UIADD3 UR40, UR16, 0x2e400, URZ ;  /* 0x0002e40010287890 */ /* 0x000fe2000fffe03f */
[----:B------:R0:W-:Y:S01]  /*14ec0*/  SYNCS.ARRIVE.TRANS64 RZ, [R11+URZ+0x38810], R5 ;  /* 0x038810050bff79a7 */ /* 0x0001e2000800003f */
[----:B------:R-:W-:Y:S02]  /*14ed0*/  UIADD3 UR32, UR16, 0x30400, URZ ;  /* 0x0003040010207890 */ /* 0x000fe4000fffe03f */
[----:B------:R-:W-:Y:S01]  /*14ee0*/  UIADD3 UR24, UR16, 0x32400, URZ ;  /* 0x0003240010187890 */ /* 0x000fe2000fffe03f */
[----:B------:R-:W-:Y:S01]  /*14ef0*/  UMOV UR58, 0x80 ;  /* 0x00000080003a7882 */ /* 0x000fe20000000000 */
[----:B------:R-:W-:Y:S01]  /*14f00*/  UMOV UR59, UR11 ;  /* 0x0000000b003b7c82 */ /* 0x000fe20008000000 */
[----:B------:R-:W-:Y:S01]  /*14f10*/  UMOV UR60, UR12 ;  /* 0x0000000c003c7c82 */ /* 0x000fe20008000000 */
[----:B------:R-:W-:Y:S01]  /*14f20*/  UMOV UR61, UR13 ;  /* 0x0000000d003d7c82 */ /* 0x000fe20008000000 */
[----:B------:R-:W-:Y:S01]  /*14f30*/  UMOV UR42, 0x100 ;  /* 0x00000100002a7882 */ /* 0x000fe20000000000 */
[----:B0-----:R-:W-:Y:S01]  /*14f40*/  MOV R5, UR50 ;  /* 0x0000003200057c02 */ /* 0x001fe20008000f00 */
        /* <DEDUP_REMOVED lines=9> */
[----:B-1----:R-:W-:-:S02]  /*14fe0*/  UIADD3 UR8, UR16, 0x26400, URZ ;  /* 0x0002640010087890 */ /* 0x002fc4000fffe03f */
[----:B------:R-:W-:Y:S01]  /*14ff0*/  UIADD3 UR9, UR16, 0x38810, URZ ;  /* 0x0003881010097890 */ /* 0x000fe2000fffe03f */
[----:B------:R-:W-:Y:S01]  /*15000*/  UMOV UR27, UR11 ;  /* 0x0000000b001b7c82 */ /* 0x000fe20008000000 */
[----:B------:R-:W-:Y:S01]  /*15010*/  UMOV UR28, UR12 ;  /* 0x0000000c001c7c82 */ /* 0x000fe20008000000 */
[----:B------:R-:W-:Y:S01]  /*15020*/  UMOV UR29, UR13 ;  /* 0x0000000d001d7c82 */ /* 0x000fe20008000000 */
[----:B------:R-:W-:Y:S01]  /*15030*/  UMOV UR18, 0x1c0 ;  /* 0x000001c000127882 */ /* 0x000fe20000000000 */
[----:B------:R-:W-:Y:S02]  /*15040*/  UMOV UR19, UR11 ;  /* 0x0000000b00137c82 */ /* 0x000fe40008000000 */
        /* <DEDUP_REMOVED lines=17> */
[----:B------:R1:W-:Y:S01]  /*15160*/  UTMALDG.4D [UR24], [UR4], desc[UR6] ;  /* 0x00000618040075b4 */ /* 0x0003e20008019000 */
[----:B------:R1:W-:Y:S02]  /*15170*/  UTMALDG.4D [UR16], [UR4], desc[UR6] ;  /* 0x00000610040075b4 */ /* 0x0003e40008019000 */
[----:B-1----:R-:W-:Y:S01]  /*15180*/  NOP ;  /* 0x0000000000007918 */ /* 0x002fe20000000000 */
.L_x_3785:
[----:B------:R-:W-:Y:S05]  /*15190*/  BSYNC B0 ;  /* 0x0000000000007941 */ /* 0x000fea0003800000 */
.L_x_3784:
[----:B------:R-:W2:Y:S02]  /*151a0*/  LDL.LU R9, [R1+0x28] ;  /* 0x0000280001097983 */ /* 0x000ea40000300800 */
        /* <DEDUP_REMOVED lines=8> */
.L_x_3892:
        /* <DEDUP_REMOVED lines=13> */
.L_x_3893:
        /* <DEDUP_REMOVED lines=11> */
.L_x_3790:
        /* <DEDUP_REMOVED lines=59> */
.L_x_3788:
[----:B------:R-:W-:Y:S05]  /*15760*/  BSYNC B0 ;  /* 0x0000000000007941 */ /* 0x000fea0003800000 */
.L_x_3787:
        /* <DEDUP_REMOVED lines=29> */
[----:B------:R-:W-:Y:S01]  /*15940*/  MOV R6, R5 ;  /* 0x0000000500067202 */ /* 0x000fe20000000f00 */
        /* <DEDUP_REMOVED lines=11> */
[----:B------:R-:W-:Y:S01]  /*15a00*/  IMAD.IADD R12, R12, 0x1, R11 ;  /* 0x000000010c0c7824 */ /* 0x000fe200078e020b */
[----:B------:R-:W-:Y:S01]  /*15a10*/  LEA R2, P0, R10, R2, 0x2 ;  /* 0x000000020a027211 */ /* 0x000fe200078010ff */
[----:B------:R-:W-:-:S03]  /*15a20*/  IMAD R5, R13, R6, R5 ;  /* 0x000000060d057224 */ /* 0x000fc600078e0205 */
[----:B------:R-:W-:-:S05]  /*15a30*/  LEA.HI.X R3, R10, R3, R12, 0x2, P0 ;  /* 0x000000030a037211 */ /* 0x000fca00000f140c */
[----:B------:R1:W5:Y:S04]  /*15a40*/  LDG.E R6, desc[UR54][R2.64] ;  /* 0x0000003602067981 */ /* 0x000368000c1e1900 */
.L_x_3797:
[----:B-1----:R-:W1:Y:S01]  /*15a50*/  S2R R3, SR_CgaCtaId ;  /* 0x0000000000037919 */ /* 0x002e620000008800 */
[----:B------:R-:W-:-:S04]  /*15a60*/  MOV R2, 0x400 ;  /* 0x0000040000027802 */ /* 0x000fc80000000f00 */
[----:B-1----:R-:W-:Y:S02]  /*15a70*/  LEA R2, R3, R2, 0x18 ;  /* 0x0000000203027211 */ /* 0x002fe400078ec0ff */
[----:B------:R-:W-:-:S03]  /*15a80*/  SHF.L.U32 R3, R14, 0x1f, RZ ;  /* 0x0000001f0e037819 */ /* 0x000fc600000006ff */
[----:B------:R-:W-:-:S04]  /*15a90*/  IMAD R2, R15, 0x8, R2 ;  /* 0x000000080f027824 */ /* 0x000fc800078e0202 */
[----:B------:R-:W1:Y:S02]  /*15aa0*/  SYNCS.PHASECHK.TRANS64.TRYWAIT P0, [R2+URZ+0x38840], R3 ;  /* 0x03884003020075a7 */ /* 0x000e64000800017f */
[----:B-1----:R-:W-:Y:S05]  /*15ab0*/  @!P0 BRA `(.L_x_3798) ;  /* 0x0000003400208947 */ /* 0x002fea0003800000 */
.L_x_3894:
[----:B------:R-:W2:Y:S02]  /*15ac0*/  S2R R10, SR_TID.X ;  /* 0x00000000000a7919 */ /* 0x000ea40000002100 */
[----:B--2---:R-:W-:-:S04]  /*15ad0*/  LOP3.LUT R10, R10, 0x7f, RZ, 0xc0, !PT ;  /* 0x0000007f0a0a7812 */ /* 0x004fc800078ec0ff */
[----:B------:R-:W-:-:S13]  /*15ae0*/  ISETP.NE.AND P1, PT, R10, RZ, PT ;  /* 0x000000ff0a00720c */ /* 0x000fda0003f25270 */
[----:B------:R-:W-:Y:S05]  /*15af0*/  @P1 BRA `(.L_x_3799) ;  /* 0x00000000001c1947 */ /* 0x000fea0003800000 */
[----:B------:R-:W2:Y:S02]  /*15b00*/  S2R R10, SR_TID.X ;  /* 0x00000000000a7919 */ /* 0x000ea40000002100 */
[----:B--2---:R-:W-:-:S04]  /*15b10*/  LOP3.LUT R10, R10, 0x1f, RZ, 0xc0, !PT ;  /* 0x0000001f0a0a7812 */ /* 0x004fc800078ec0ff */
[----:B------:R-:W-:Y:S02]  /*15b20*/  ISETP.NE.AND P0, PT, R10, RZ, PT ;  /* 0x000000ff0a00720c */ /* 0x000fe40003f05270 */
[----:B------:R-:W-:-:S04]  /*15b30*/  MOV R10, 0x2000 ;  /* 0x00002000000a7802 */ /* 0x000fc80000000f00 */
[----:B------:R2:W-:Y:S07]  /*15b40*/  SYNCS.ARRIVE.TRANS64 RZ, [R2+URZ+0x38830], R10 ;  /* 0x0388300a02ff79a7 */ /* 0x0005ee000800003f */
[----:B------:R-:W-:Y:S05]  /*15b50*/  @!P0 BRA `(.L_x_3799) ;  /* 0x0000000000048947 */ /* 0x000fea0003800000 */
[----:B------:R-:W-:Y:S01]  /*15b60*/  BPT.TRAP 0x1 ;  /* 0x000000040000795c */ /* 0x000fe20000300000 */
.L_x_3799:
[----:B--2---:R-:W2:Y:S01]  /*15b70*/  LDL R10, [R1] ;  /* 0x00000000010a7983 */ /* 0x004ea20000100800 */
[----:B------:R-:W-:-:S03]  /*15b80*/  MOV R12, 0x400 ;  /* 0x00000400000c7802 */ /* 0x000fc60000000f00 */
[----:B------:R-:W3:Y:S01]  /*15b90*/  LDL R11, [R1+0x10] ;  /* 0x00001000010b7983 */ /* 0x000ee20000100800 */
[----:B------:R-:W4:Y:S01]  /*15ba0*/  S2R R13, SR_CgaCtaId ;  /* 0x00000000000d7919 */ /* 0x000f220000008800 */
[----:B------:R-:W-:Y:S01]  /*15bb0*/  R2UR UR9, R2 ;  /* 0x00000000020972ca */ /* 0x000fe200000e0000 */
[----:B------:R-:W-:Y:S01]  /*15bc0*/  ULDC.64 UR6, c[0x0][0x198] ;  /* 0x0000660000067ab9 */ /* 0x000fe20000000a00 */
[----:B------:R-:W-:Y:S01]  /*15bd0*/  R2UR UR12, R4 ;  /* 0x00000000040c72ca */ /* 0x000fe200000e0000 */
[----:B------:R-:W-:Y:S01]  /*15be0*/  UIADD3 UR4, UP0, UR6, 0x370, URZ ;  /* 0x0000037006047890 */ /* 0x000fe2000ff1e03f */
[----:B-----5:R-:W-:-:S03]  /*15bf0*/  R2UR UR13, R6 ;  /* 0x00000000060d72ca */ /* 0x020fc600000e0000 */
[----:B------:R-:W-:Y:S01]  /*15c00*/  UIADD3.X UR5, URZ, UR7, URZ, UP0, !UPT ;  /* 0x000000073f057290 */ /* 0x000fe200087fe43f */
[----:B----4-:R-:W-:-:S05]  /*15c10*/  LEA R12, R13, R12, 0x18 ;  /* 0x0000000c0d0c7211 */ /* 0x010fca00078ec0ff */
[----:B------:R-:W-:Y:S01]  /*15c20*/  UIADD3 UR9, UR9, 0x38830, URZ ;  /* 0x0003883009097890 */ /* 0x000fe2000fffe03f */
[----:B------:R-:W-:Y:S01]  /*15c30*/  UMOV UR6, 0x0 ;  /* 0x0000000000067882 */ /* 0x000fe20000000000 */
[----:B------:R-:W-:Y:S01]  /*15c40*/  UMOV UR7, 0x14f00000 ;  /* 0x14f0000000077882 */ /* 0x000fe20000000000 */
[----:B------:R-:W-:Y:S01]  /*15c50*/  UMOV UR10, URZ ;  /* 0x0000003f000a7c82 */ /* 0x000fe20008000000 */
[----:B--2---:R-:W-:-:S05]  /*15c60*/  IMAD R10, R10, 0x2000, R12 ;  /* 0x000020000a0a7824 */ /* 0x004fca00078e020c */
[----:B------:R-:W-:Y:S01]  /*15c70*/  R2UR UR8, R10 ;  /* 0x000000000a0872ca */ /* 0x000fe200000e0000 */
[----:B---3--:R-:W-:-:S05]  /*15c80*/  IMAD R5, R5, 0x40, R11 ;  /* 0x0000004005057824 */ /* 0x008fca00078e020b */
[----:B------:R-:W-:-:S07]  /*15c90*/  R2UR UR11, R5 ;  /* 0x00000000050b72ca */ /* 0x000fce00000e0000 */
[----:B------:R-:W-:-:S09]  /*15ca0*/  UIADD3 UR8, UR8, 0x22400, URZ ;  /* 0x0002240008087890 */ /* 0x000fd2000fffe03f */
[----:B------:R2:W-:Y:S01]  /*15cb0*/  UTMALDG.4D [UR8], [UR4], desc[UR6] ;  /* 0x00000608040075b4 */ /* 0x0005e20008019000 */
[----:B------:R-:W3:Y:S02]  /*15cc0*/  SYNCS.PHASECHK.TRANS64.TRYWAIT P0, [R2+URZ+0x38860], R3 ;  /* 0x03886003020075a7 */ /* 0x000ee4000800017f */
[----:B--23--:R-:W-:Y:S05]  /*15cd0*/  @!P0 BRA `(.L_x_3800) ;  /* 0x0000003000ac8947 */ /* 0x00cfea0003800000 */
.L_x_3895:
        /* <DEDUP_REMOVED lines=8> */
.L_x_3801:
[----:B-12---:R-:W2:Y:S01]  /*15d60*/  LDL R3, [R1] ;  /* 0x0000000001037983 */ /* 0x006ea20000100800 */
[----:B------:R-:W-:Y:S01]  /*15d70*/  MOV R10, 0x400 ;  /* 0x00000400000a7802 */ /* 0x000fe20000000f00 */
[----:B------:R-:W-:Y:S01]  /*15d80*/  ULDC.64 UR24, c[0x0][0x198] ;  /* 0x0000660000187ab9 */ /* 0x000fe20000000a00 */
[----:B------:R-:W-:Y:S01]  /*15d90*/  R2UR UR9, R2 ;  /* 0x00000000020972ca */ /* 0x000fe200000e0000 */
[----:B------:R-:W1:Y:S01]  /*15da0*/  S2R R11, SR_CgaCtaId ;  /* 0x00000000000b7919 */ /* 0x000e620000008800 */
        /* <DEDUP_REMOVED lines=14> */
[----:B-1----:R-:W-:-:S05]  /*15e90*/  LEA R10, R11, R10, 0x18 ;  /* 0x0000000a0b0a7211 */ /* 0x002fca00078ec0ff */
        /* <DEDUP_REMOVED lines=14> */
[----:B------:R-:W-:Y:S01]  /*15f80*/  UIADD3 UR17, UR14, 0xc400, URZ ;  /* 0x0000c4000e117890 */ /* 0x000fe2000fffe03f */
[----:B------:R1:W-:Y:S02]  /*15f90*/  UTMALDG.4D [UR8], [UR4], desc[UR6] ;  /* 0x00000608040075b4 */ /* 0x0003e40008019000 */
        /* <DEDUP_REMOVED lines=19> */
.L_x_3796:
[----:B------:R-:W-:Y:S05]  /*160d0*/  BSYNC B2 ;  /* 0x0000000000027941 */ /* 0x000fea0003800000 */
.L_x_3795:
[----:B------:R-:W2:Y:S02]  /*160e0*/  LDL.LU R2, [R1+0x1c] ;  /* 0x00001c0001027983 */ /* 0x000ea40000300800 */
[----:B--2---:R-:W-:-:S07]  /*160f0*/  IADD3 R5, R2, -0x3, RZ ;  /* 0xfffffffd02057810 */ /* 0x004fce0007ffe0ff */
.L_x_3794:
[----:B------:R-:W-:Y:S05]  /*16100*/  BSYNC B1 ;  /* 0x0000000000017941 */ /* 0x000fea0003800000 */
.L_x_3793:
[----:B------:R-:W-:-:S05]  /*16110*/  IMAD.MOV R9, RZ, RZ, -R9 ;  /* 0x000000ffff097224 */ /* 0x000fca00078e0a09 */
[----:B------:R-:W-:-:S13]  /*16120*/  ISETP.NE.AND P0, PT, R7, R9, PT ;  /* 0x000000090700720c */ /* 0x000fda0003f05270 */
[----:B------:R-:W-:Y:S05]  /*16130*/  @!P0 BRA `(.L_x_3792) ;  /* 0x0000001000388947 */ /* 0x000fea0003800000 */
.L_x_3816:
        /* <DEDUP_REMOVED lines=14> */
[----:B------:R-:W1:Y:S02]  /*16220*/  LDC R11, c[0x0][0x41c] ;  /* 0x00010700ff0b7b82 */ /* 0x000e640000000800 */
        /* <DEDUP_REMOVED lines=15> */
.L_x_3804:
[----:B------:R-:W2:Y:S01]  /*16320*/  S2R R3, SR_CgaCtaId ;  /* 0x0000000000037919 */ /* 0x000ea20000008800 */
[----:B------:R-:W-:-:S04]  /*16330*/  MOV R2, 0x400 ;  /* 0x0000040000027802 */ /* 0x000fc80000000f00 */
[----:B--2---:R-:W-:Y:S02]  /*16340*/  LEA R2, R3, R2, 0x18 ;  /* 0x0000000203027211 */ /* 0x004fe400078ec0ff */
[----:B------:R-:W-:-:S03]  /*16350*/  SHF.L.U32 R3, R9, 0x1f, RZ ;  /* 0x0000001f09037819 */ /* 0x000fc600000006ff */
[----:B------:R-:W-:-:S04]  /*16360*/  IMAD R2, R10, 0x8, R2 ;  /* 0x000000080a027824 */ /* 0x000fc800078e0202 */
[----:B------:R-:W2:Y:S02]  /*16370*/  SYNCS.PHASECHK.TRANS64.TRYWAIT P0, [R2+URZ+0x38840], R3 ;  /* 0x03884003020075a7 */ /* 0x000ea4000800017f */
[----:B--2---:R-:W-:Y:S05]  /*16380*/  @!P0 BRA `(.L_x_3805) ;  /* 0x0000002c00148947 */ /* 0x004fea0003800000 */
.L_x_3896:
[----:B-1----:R-:W1:Y:S02]  /*16390*/  S2R R7, SR_TID.X ;  /* 0x0000000000077919 */ /* 0x002e640000002100 */
        /* <DEDUP_REMOVED lines=10> */
.L_x_3806:
[----:B------:R-:W3:Y:S01]  /*16440*/  LDL R12, [R1+0x10] ;  /* 0x00001000010c7983 */ /* 0x000ee20000100800 */
[----:B-1----:R-:W-:Y:S01]  /*16450*/  MOV R7, 0x400 ;  /* 0x0000040000077802 */ /* 0x002fe20000000f00 */
[----:B------:R-:W1:Y:S01]  /*16460*/  S2R R13, SR_CgaCtaId ;  /* 0x00000000000d7919 */ /* 0x000e620000008800 */
[----:B------:R-:W-:Y:S01]  /*16470*/  R2UR UR9, R2 ;  /* 0x00000000020972ca */ /* 0x000fe200000e0000 */
[----:B------:R-:W-:Y:S01]  /*16480*/  ULDC.64 UR6, c[0x0][0x198] ;  /* 0x0000660000067ab9 */ /* 0x000fe20000000a00 */
[----:B------:R-:W-:Y:S01]  /*16490*/  R2UR UR12, R4 ;  /* 0x00000000040c72ca */ /* 0x000fe200000e0000 */
[----:B------:R-:W-:Y:S01]  /*164a0*/  UIADD3 UR4, UP0, UR6, 0x370, URZ ;  /* 0x0000037006047890 */ /* 0x000fe2000ff1e03f */
[----:B-----5:R-:W-:-:S03]  /*164b0*/  R2UR UR13, R6 ;  /* 0x00000000060d72ca */ /* 0x020fc600000e0000 */
        /* <DEDUP_REMOVED lines=9> */
[----:B---3--:R-:W-:-:S04]  /*16550*/  LEA R7, R11, R12, 0x6 ;  /* 0x0000000c0b077211 */ /* 0x008fc800078e30ff */
[----:B------:R-:W-:-:S13]  /*16560*/  R2UR UR11, R7 ;  /* 0x00000000070b72ca */ /* 0x000fda00000e0000 */
[----:B------:R1:W-:Y:S01]  /*16570*/  UTMALDG.4D [UR8], [UR4], desc[UR6] ;  /* 0x00000608040075b4 */ /* 0x0003e20008019000 */
[----:B------:R-:W3:Y:S02]  /*16580*/  SYNCS.PHASECHK.TRANS64.TRYWAIT P1, [R2+URZ+0x38860], R3 ;  /* 0x03886003020075a7 */ /* 0x000ee4000802017f */
[----:B-1-3--:R-:W-:Y:S05]  /*16590*/  @!P1 BRA `(.L_x_3807) ;  /* 0x0000002800a49947 */ /* 0x00afea0003800000 */
.L_x_3897:
        /* <DEDUP_REMOVED lines=8> */
.L_x_3808:
[----:B------:R-:W3:Y:S01]  /*16620*/  S2R R11, SR_CgaCtaId ;  /* 0x00000000000b7919 */ /* 0x000ee20000008800 */
[----:B-12---:R-:W-:Y:S01]  /*16630*/  MOV R3, 0x400 ;  /* 0x0000040000037802 */ /* 0x006fe20000000f00 */
[----:B------:R-:W-:Y:S01]  /*16640*/  ULDC.64 UR16, c[0x0][0x198] ;  /* 0x0000660000107ab9 */ /* 0x000fe20000000a00 */
        /* <DEDUP_REMOVED lines=51> */
.L_x_3803:
[----:B------:R-:W-:Y:S05]  /*16980*/  BSYNC B1 ;  /* 0x0000000000017941 */ /* 0x000fea0003800000 */
.L_x_3802:
        /* <DEDUP_REMOVED lines=13> */
[----:B------:R-:W2:Y:S02]  /*16a60*/  LDC R6, c[0x0][0x41c] ;  /* 0x00010700ff067b82 */ /* 0x000ea40000000800 */
[----:B--2---:R-:W-:-:S13]  /*16a70*/  ISETP.NE.AND P0, PT, R6, 0x1, PT ;  /* 0x000000010600780c */ /* 0x004fda0003f05270 */
[----:B------:R-:W2:Y:S02]  /*16a80*/  @P0 LDC.64 R2, c[0x0][0x420] ;  /* 0x00010800ff020b82 */ /* 0x000ea40000000a00 */
[----:B--2---:R-:W-:Y:S01]  /*16a90*/  @P0 IMAD.HI.U32 R7, R9, R2, RZ ;  /* 0x0000000209070227 */ /* 0x004fe200078e00ff */
[----:B------:R-:W-:-:S04]  /*16aa0*/  MOV R2, R9 ;  /* 0x0000000900027202 */ /* 0x000fc80000000f00 */
[----:B------:R-:W-:-:S05]  /*16ab0*/  @P0 SHF.R.U32.HI R2, RZ, R3, R7 ;  /* 0x00000003ff020219 */ /* 0x000fca0000011607 */
[----:B------:R-:W-:-:S04]  /*16ac0*/  IMAD.MOV R3, RZ, RZ, -R2 ;  /* 0x000000ffff037224 */ /* 0x000fc800078e0a02 */
        /* <DEDUP_REMOVED lines=9> */
.L_x_3811:
[----:B------:R-:W3:Y:S01]  /*16b60*/  S2R R3, SR_CgaCtaId ;  /* 0x0000000000037919 */ /* 0x000ee20000008800 */
[----:B------:R-:W-:-:S04]  /*16b70*/  MOV R2, 0x400 ;  /* 0x0000040000027802 */ /* 0x000fc80000000f00 */
[----:B---3--:R-:W-:Y:S02]  /*16b80*/  LEA R2, R3, R2, 0x18 ;  /* 0x0000000203027211 */ /* 0x008fe400078ec0ff */
[----:B------:R-:W-:-:S03]  /*16b90*/  SHF.L.U32 R3, R11, 0x1f, RZ ;  /* 0x0000001f0b037819 */ /* 0x000fc600000006ff */
[----:B------:R-:W-:-:S04]  /*16ba0*/  IMAD R2, R12, 0x8, R2 ;  /* 0x000000080c027824 */ /* 0x000fc800078e0202 */
[----:B------:R-:W3:Y:S02]  /*16bb0*/  SYNCS.PHASECHK.TRANS64.TRYWAIT P0, [R2+URZ+0x38840], R3 ;  /* 0x03884003020075a7 */ /* 0x000ee4000800017f */
[----:B---3--:R-:W-:Y:S05]  /*16bc0*/  @!P0 BRA `(.L_x_3812) ;  /* 0x00000024002c8947 */ /* 0x008fea0003800000 */
.L_x_3898:
        /* <DEDUP_REMOVED lines=11> */
.L_x_3813:
[----:B--2---:R-:W2:Y:S01]  /*16c80*/  LDL R7, [R1] ;  /* 0x0000000001077983 */ /* 0x004ea20000100800 */
[----:B-1----:R-:W-:-:S03]  /*16c90*/  MOV R11, 0x400 ;  /* 0x00000400000b7802 */ /* 0x002fc60000000f00 */
[----:B------:R-:W4:Y:S01]  /*16ca0*/  LDL R10, [R1+0x10] ;  /* 0x00001000010a7983 */ /* 0x000f220000100800 */
        /* <DEDUP_REMOVED lines=8> */
[----:B------:R-:W-:Y:S01]  /*16d30*/  UIADD3 UR9, UR9, 0x38830, URZ ;  /* 0x0003883009097890 */ /* 0x000fe2000fffe03f */
[----:B------:R-:W-:Y:S01]  /*16d40*/  UMOV UR6, 0x0 ;  /* 0x0000000000067882 */ /* 0x000fe20000000000 */
[----:B------:R-:W-:Y:S01]  /*16d50*/  UMOV UR7, 0x14f00000 ;  /* 0x14f0000000077882 */ /* 0x000fe20000000000 */
[----:B------:R-:W-:Y:S01]  /*16d60*/  UMOV UR10, URZ ;  /* 0x0000003f000a7c82 */ /* 0x000fe20008000000 */
[----:B--2---:R-:W-:-:S04]  /*16d70*/  LEA R7, R7, R11, 0xd ;  /* 0x0000000b07077211 */ /* 0x004fc800078e68ff */
[----:B------:R-:W-:Y:S01]  /*16d80*/  R2UR UR8, R7 ;  /* 0x00000000070872ca */ /* 0x000fe200000e0000 */
[----:B----4-:R-:W-:-:S05]  /*16d90*/  IMAD R9, R9, 0x40, R10 ;  /* 0x0000004009097824 */ /* 0x010fca00078e020a */
[----:B------:R-:W-:-:S07]  /*16da0*/  R2UR UR11, R9 ;  /* 0x00000000090b72ca */ /* 0x000fce00000e0000 */
[----:B------:R-:W-:-:S09]  /*16db0*/  UIADD3 UR8, UR8, 0x22400, URZ ;  /* 0x0002240008087890 */ /* 0x000fd2000fffe03f */
[----:B------:R1:W-:Y:S01]  /*16dc0*/  UTMALDG.4D [UR8], [UR4], desc[UR6] ;  /* 0x00000608040075b4 */ /* 0x0003e20008019000 */
[----:B------:R-:W2:Y:S02]  /*16dd0*/  SYNCS.PHASECHK.TRANS64.TRYWAIT P1, [R2+URZ+0x38860], R3 ;  /* 0x03886003020075a7 */ /* 0x000ea4000802017f */
[----:B-12---:R-:W-:Y:S05]  /*16de0*/  @!P1 BRA `(.L_x_3814) ;  /* 0x0000002000b89947 */ /* 0x006fea0003800000 */
.L_x_3899:
        /* <DEDUP_REMOVED lines=8> */
.L_x_3815:
[----:B-1-3--:R-:W2:Y:S01]  /*16e70*/  LDL R3, [R1] ;  /* 0x0000000001037983 */ /* 0x00aea20000100800 */
        /* <DEDUP_REMOVED lines=54> */
.L_x_3810:
[----:B------:R-:W-:Y:S05]  /*171e0*/  BSYNC B1 ;  /* 0x0000000000017941 */ /* 0x000fea0003800000 */
.L_x_3809:
[C---:B------:R-:W-:Y:S01]  /*171f0*/  ISETP.GT.AND P0, PT, R5.reuse, 0x1, PT ;  /* 0x000000010500780c */ /* 0x040fe20003f04270 */
[----:B------:R-:W-:-:S12]  /*17200*/  VIADD R5, R5, 0xfffffffe ;  /* 0xfffffffe05057836 */ /* 0x000fd80000000000 */
[----:B------:R-:W-:Y:S05]  /*17210*/  @P0 BRA `(.L_x_3816) ;  /* 0xffffffec00c80947 */ /* 0x000fea000383ffff */
.L_x_3792:
[----:B------:R-:W-:Y:S05]  /*17220*/  BSYNC B0 ;  /* 0x0000000000007941 */ /* 0x000fea0003800000 */
.L_x_3791:
[----:B------:R-:W2:Y:S01]  /*17230*/  LDL.LU R3, [R1] ;  /* 0x0000000001037983 */ /* 0x000ea20000300800 */
[----:B------:R-:W-:Y:S01]  /*17240*/  BSSY B0, `(.L_x_3817) ;  /* 0x0000018000007945 */ /* 0x000fe20003800000 */
[----:B------:R-:W3:Y:S02]  /*17250*/  S2R R2, SR_TID.X ;  /* 0x0000000000027919 */ /* 0x000ee40000002100 */
[----:B---3--:R-:W-:-:S04]  /*17260*/  LOP3.LUT R2, R2, 0x1f, RZ, 0xc0, !PT ;  /* 0x0000001f02027812 */ /* 0x008fc800078ec0ff */
[----:B------:R-:W-:Y:S02]  /*17270*/  ISETP.NE.AND P1, PT, R2, RZ, PT ;  /* 0x000000ff0200720c */ /* 0x000fe40003f25270 */
[----:B--2---:R-:W-:-:S04]  /*17280*/  IADD3 R0, R3, 0x1, RZ ;  /* 0x0000000103007810 */ /* 0x004fc80007ffe0ff */
[----:B------:R-:W-:-:S04]  /*17290*/  ISETP.NE.AND P0, PT, R0, 0x2, PT ;  /* 0x000000020000780c */ /* 0x000fc80003f05270 */
[----:B------:R-:W-:Y:S02]  /*172a0*/  SEL R2, R0, RZ, P0 ;  /* 0x000000ff00027207 */ /* 0x000fe40000000000 */
[----:B------:R-:W-:-:S03]  /*172b0*/  SEL R0, RZ, 0x1, P0 ;  /* 0x00000001ff007807 */ /* 0x000fc60000000000 */
[----:B------:R2:W-:Y:S01]  /*172c0*/  STL [R1], R2 ;  /* 0x0000000201007387 */ /* 0x0005e20000100800 */
[----:B------:R-:W-:Y:S05]  /*172d0*/  @P1 BRA `(.L_x_3818) ;  /* 0x0000000000381947 */ /* 0x000fea0003800000 */
[----:B--2---:R-:W2:Y:S01]  /*172e0*/  LDL R2, [R1+0x38] ;  /* 0x0000380001027983 */ /* 0x004ea20000100800 */
[----:B------:R-:W-:Y:S02]  /*172f0*/  VOTEU.ANY UR4, UPT, PT ;  /* 0x0000000000047886 */ /* 0x000fe400038e0100 */
        /* <DEDUP_REMOVED lines=12> */
.L_x_3818:
[----:B------:R-:W-:Y:S05]  /*173c0*/  BSYNC B0 ;  /* 0x0000000000007941 */ /* 0x000fea0003800000 */
.L_x_3817:
[----:B--2---:R-:W2:Y:S02]  /*173d0*/  LDL.LU R2, [R1+0x8] ;  /* 0x0000080001027983 */ /* 0x004ea40000300800 */
[----:B--2---:R-:W-:-:S05]  /*173e0*/  LOP3.LUT R2, R2, R0, RZ, 0x3c, !PT ;  /* 0x0000000002027212 */ /* 0x004fca00078e3cff */
[----:B------:R2:W-:Y:S02]  /*173f0*/  STL [R1+0x8], R2 ;  /* 0x0000080201007387 */ /* 0x0005e40000100800 */
.L_x_3773:
[----:B------:R-:W-:Y:S05]  /*17400*/  BSYNC B6 ;  /* 0x0000000000067941 */ /* 0x000fea0003800000 */
.L_x_3771:
[----:B------:R-:W-:-:S03]  /*17410*/  UMOV UR4, 0xffffffff ;  /* 0xffffffff00047882 */ /* 0x000fc60000000000 */
[----:B------:R-:W-:Y:S05]  /*17420*/  BRA.DIV UR4, `(.L_x_3819) ;  /* 0x0000001e043c7947 */ /* 0x000fea000b800000 */
[----:B------:R3:W4:Y:S04]  /*17430*/  SHFL.IDX PT, R4, R16, RZ, 0x1f ;  /* 0x00001fff10047589 */ /* 0x00072800000e0000 */
[----:B------:R3:W0:Y:S02]  /*17440*/  SHFL.IDX PT, R6, R16, 0x1, 0x1f ;  /* 0x00201f0010067f89 */ /* 0x00062400000e0000 */
.L_x_3903:
[----:B------:R-:W0:Y:S01]  /*17450*/  S2R R0, SR_TID.X ;  /* 0x0000000000007919 */ /* 0x000e220000002100 */
        /* <DEDUP_REMOVED lines=9> */
[----:B--2---:R-:W0:Y:S02]  /*174f0*/  LDC.64 R2, c[0x0][0xd58] ;  /* 0x00035600ff027b82 */ /* 0x004e240000000a00 */
[----:B0-----:R-:W-:-:S05]  /*17500*/  IMAD.WIDE R2, R5, 0x4, R2 ;  /* 0x0000000405027825 */ /* 0x001fca00078e0202 */
[----:B------:R0:W5:Y:S02]  /*17510*/  LDG.E R17, desc[UR54][R2.64] ;  /* 0x0000003602117981 */ /* 0x000164000c1e1900 */
.L_x_3821:
[----:B------:R-:W-:Y:S05]  /*17520*/  BSYNC B0 ;  /* 0x0000000000007941 */ /* 0x000fea0003800000 */
.L_x_3820:
        /* <DEDUP_REMOVED lines=19> */
[----:B------:R-:W2:Y:S02]  /*17660*/  SHFL.UP PT, R14, R7, 0x10, RZ ;  /* 0x06000000070e7989 */ /* 0x000ea400000e00ff */
[----:B--2---:R-:W-:-:S05]  /*17670*/  SEL R2, R14, RZ, P0 ;  /* 0x000000ff0e027207 */ /* 0x004fca0000000000 */
[----:B------:R-:W-:-:S05]  /*17680*/  IMAD.IADD R2, R7, 0x1, R2 ;  /* 0x0000000107027824 */ /* 0x000fca00078e0202 */
[----:B------:R0:W2:Y:S02]  /*17690*/  SHFL.IDX PT, R14, R2, 0x1f, 0x1f ;  /* 0x03e01f00020e7f89 */ /* 0x0000a400000e0000 */
.L_x_3911:
[----:B------:R-:W-:Y:S02]  /*176a0*/  ULDC UR4, c[0x0][0xd10] ;  /* 0x0003440000047ab9 */ /* 0x000fe40000000800 */
[----:B---3--:R-:W-:-:S04]  /*176b0*/  IMAD.U32 R16, RZ, RZ, UR4 ;  /* 0x00000004ff107e24 */ /* 0x008fc8000f8e00ff */
[----:B--2---:R-:W-:-:S05]  /*176c0*/  IMAD R3, R14, R16, RZ ;  /* 0x000000100e037224 */ /* 0x004fca00078e02ff */
[----:B------:R-:W-:-:S04]  /*176d0*/  IADD3 R6, R6, R3, RZ ;  /* 0x0000000306067210 */ /* 0x000fc80007ffe0ff */
[----:B----4-:R-:W-:-:S13]  /*176e0*/  ISETP.GT.AND P0, PT, R6, R4, PT ;  /* 0x000000040600720c */ /* 0x010fda0003f04270 */
[----:B------:R-:W-:Y:S05]  /*176f0*/  @P0 BRA `(.L_x_3823) ;  /* 0x0000000000b40947 */ /* 0x000fea0003800000 */
[----:B------:R-:W2:Y:S02]  /*17700*/  LDC R0, c[0x0][0xd14] ;  /* 0x00034500ff007b82 */ /* 0x000ea40000000800 */
.L_x_3828:
[----:B------:R-:W-:-:S05]  /*17710*/  VIADD R19, R19, 0x1f ;  /* 0x0000001f13137836 */ /* 0x000fca0000000000 */
        /* <DEDUP_REMOVED lines=11> */
[----:B0-----:R-:W-:-:S05]  /*177d0*/  IMAD.WIDE R2, R5, 0x4, R2 ;  /* 0x0000000405027825 */ /* 0x001fca00078e0202 */
[----:B------:R0:W5:Y:S02]  /*177e0*/  LDG.E R17, desc[UR54][R2.64] ;  /* 0x0000003602117981 */ /* 0x000164000c1e1900 */
.L_x_3826:
[----:B------:R-:W-:Y:S05]  /*177f0*/  BSYNC B0 ;  /* 0x0000000000007941 */ /* 0x000fea0003800000 */
.L_x_3825:
[----:B------:R-:W-:-:S03]  /*17800*/  UMOV UR4, 0xffffffff ;  /* 0xffffffff00047882 */ /* 0x000fc60000000000 */
[----:B------:R-:W-:Y:S05]  /*17810*/  BRA.DIV UR4, `(.L_x_3827) ;  /* 0x0000001e045c7947 */ /* 0x000fea000b800000 */
[----:B-----5:R-:W0:Y:S01]  /*17820*/  SHFL.UP PT, R14, R17, 0x1, RZ ;  /* 0x04200000110e7989 */ /* 0x020e2200000e00ff */
        /* <DEDUP_REMOVED lines=20> */
.L_x_3919:
[----:B------:R-:W-:Y:S02]  /*17970*/  ULDC UR4, c[0x0][0xd10] ;  /* 0x0003440000047ab9 */ /* 0x000fe40000000800 */
[----:B------:R-:W-:-:S04]  /*17980*/  IMAD.U32 R16, RZ, RZ, UR4 ;  /* 0x00000004ff107e24 */ /* 0x000fc8000f8e00ff */
[----:B--2---:R-:W-:-:S05]  /*17990*/  IMAD R3, R14, R16, RZ ;  /* 0x000000100e037224 */ /* 0x004fca00078e02ff */
[----:B------:R-:W-:-:S04]  /*179a0*/  IADD3 R6, R3, R6, RZ ;  /* 0x0000000603067210 */ /* 0x000fc80007ffe0ff */
[----:B------:R-:W-:-:S13]  /*179b0*/  ISETP.GT.AND P0, PT, R6, R4, PT ;  /* 0x000000040600720c */ /* 0x000fda0003f04270 */
[----:B------:R-:W-:Y:S05]  /*179c0*/  @!P0 BRA `(.L_x_3828) ;  /* 0xfffffffc00508947 */ /* 0x000fea000383ffff */
.L_x_3823:
        /* <DEDUP_REMOVED lines=8> */
.L_x_3923:
[----:B------:R-:W-:Y:S01]  /*17a50*/  ISETP.NE.AND P0, PT, R3, RZ, PT ;  /* 0x000000ff0300720c */ /* 0x000fe20003f05270 */
[----:B------:R-:W-:-:S12]  /*17a60*/  IMAD.MOV.U32 R14, RZ, RZ, RZ ;  /* 0x000000ffff0e7224 */ /* 0x000fd800078e00ff */
[----:B------:R-:W-:Y:S05]  /*17a70*/  @!P0 BRA `(.L_x_3830) ;  /* 0x0000000000108947 */ /* 0x000fea0003800000 */
[----:B------:R-:W-:Y:S01]  /*17a80*/  UMOV UR4, 0xffffffff ;  /* 0xffffffff00047882 */ /* 0x000fe20000000000 */
[----:B-1----:R-:W-:Y:S02]  /*17a90*/  VIADD R12, R5, 0xffffffff ;  /* 0xffffffff050c7836 */ /* 0x002fe40000000000 */
[----:B------:R-:W-:Y:S05]  /*17aa0*/  BRA.DIV UR4, `(.L_x_3831) ;  /* 0x0000001e04d47947 */ /* 0x000fea000b800000 */
[----:B------:R4:W1:Y:S02]  /*17ab0*/  SHFL.IDX PT, R14, R2, R12, 0x1f ;  /* 0x00001f0c020e7589 */ /* 0x00086400000e0000 */
.L_x_3830:
[----:B-1----:R-:W-:Y:S01]  /*17ac0*/  IMAD R16, R14, R16, R6 ;  /* 0x000000100e107224 */ /* 0x002fe200078e0206 */
[-C--:B---3--:R-:W-:Y:S01]  /*17ad0*/  IABS R6, R17.reuse ;  /* 0x0000001100067213 */ /* 0x088fe20000000000 */
[----:B0---4-:R-:W-:Y:S01]  /*17ae0*/  IMAD.MOV.U32 R2, RZ, RZ, RZ ;  /* 0x000000ffff027224 */ /* 0x011fe200078e00ff */
[----:B------:R-:W-:Y:S01]  /*17af0*/  IABS R8, R17 ;  /* 0x0000001100087213 */ /* 0x000fe20000000000 */
[----:B------:R-:W-:Y:S01]  /*17b00*/  IMAD.IADD R4, R4, 0x1, -R16 ;  /* 0x0000000104047824 */ /* 0x000fe200078e0a10 */
[----:B------:R-:W0:Y:S01]  /*17b10*/  I2F.RP R7, R6 ;  /* 0x0000000600077306 */ /* 0x000e220000209400 */
[----:B------:R-:W-:Y:S02]  /*17b20*/  IMAD.IADD R19, R5, 0x1, R19 ;  /* 0x0000000105137824 */ /* 0x000fe400078e0213 */
[----:B------:R-:W-:-:S05]  /*17b30*/  IMAD.MOV R8, RZ, RZ, -R8 ;  /* 0x000000ffff087224 */ /* 0x000fca00078e0a08 */
[----:B0-----:R-:W0:Y:S02]  /*17b40*/  MUFU.RCP R7, R7 ;  /* 0x0000000700077308 */ /* 0x001e240000001000 */
[----:B0-----:R-:W-:-:S06]  /*17b50*/  VIADD R9, R7, 0xffffffe ;  /* 0x0ffffffe07097836 */ /* 0x001fcc0000000000 */
[----:B------:R-:W0:Y:S02]  /*17b60*/  F2I.FTZ.U32.TRUNC.NTZ R3, R9 ;  /* 0x0000000900037305 */ /* 0x000e24000021f000 */
[----:B0-----:R-:W-:-:S05]  /*17b70*/  IADD3 R11, RZ, -R3, RZ ;  /* 0x80000003ff0b7210 */ /* 0x001fca0007ffe0ff */
[----:B------:R-:W-:-:S04]  /*17b80*/  IMAD R11, R11, R6, RZ ;  /* 0x000000060b0b7224 */ /* 0x000fc800078e02ff */
[----:B------:R-:W-:Y:S01]  /*17b90*/  IMAD.HI.U32 R2, R3, R11, R2 ;  /* 0x0000000b03027227 */ /* 0x000fe200078e0002 */
[----:B------:R-:W-:-:S05]  /*17ba0*/  IABS R3, R4 ;  /* 0x0000000400037213 */ /* 0x000fca0000000000 */
        /* <DEDUP_REMOVED lines=16> */
.L_x_3824:
[----:B------:R-:W-:Y:S01]  /*17cb0*/  UMOV UR4, URZ ;  /* 0x0000003f00047c82 */ /* 0x000fe20008000000 */
[----:B------:R-:W-:Y:S01]  /*17cc0*/  UMOV UR5, URZ ;  /* 0x0000003f00057c82 */ /* 0x000fe20008000000 */
[----:B------:R-:W-:Y:S01]  /*17cd0*/  ULDC UR6, c[0x0][0xd14] ;  /* 0x0003450000067ab9 */ /* 0x000fe20000000800 */
[----:B------:R-:W-:Y:S02]  /*17ce0*/  IMAD.MOV.U32 R16, RZ, RZ, R4 ;  /* 0x000000ffff107224 */ /* 0x000fe400078e0004 */
[----:B------:R-:W-:Y:S02]  /*17cf0*/  IMAD.U32 R17, RZ, RZ, UR4 ;  /* 0x00000004ff117e24 */ /* 0x000fe4000f8e00ff */
[----:B------:R-:W-:Y:S02]  /*17d00*/  IMAD.U32 R18, RZ, RZ, UR5 ;  /* 0x00000005ff127e24 */ /* 0x000fe4000f8e00ff */
[----:B------:R-:W-:-:S07]  /*17d10*/  IMAD.U32 R19, RZ, RZ, UR6 ;  /* 0x00000006ff137e24 */ /* 0x000fce000f8e00ff */
.L_x_3832:
        /* <DEDUP_REMOVED lines=12> */
.L_x_3751:
[----:B0-----:R-:W4:Y:S01]  /*17de0*/  LDL.LU R0, [R1+0x28] ;  /* 0x0000280001007983 */ /* 0x001f220000300800 */
[----:B--2---:R-:W0:Y:S01]  /*17df0*/  S2R R5, SR_CgaCtaId ;  /* 0x0000000000057919 */ /* 0x004e220000008800 */
[----:B----4-:R-:W-:-:S04]  /*17e00*/  IADD3 R0, R0, 0x1, RZ ;  /* 0x0000000100007810 */ /* 0x010fc80007ffe0ff */
        /* <DEDUP_REMOVED lines=8> */
.L_x_3926:
[----:B------:R-:W-:-:S03]  /*17e90*/  UMOV UR4, 0xffffffff ;  /* 0xffffffff00047882 */ /* 0x000fc60000000000 */
[----:B------:R-:W-:Y:S05]  /*17ea0*/  BRA.DIV UR4, `(.L_x_3835) ;  /* 0x0000001e040c7947 */ /* 0x000fea000b800000 */
[----:B------:R-:W2:Y:S02]  /*17eb0*/  S2R R2, SR_TID.X ;  /* 0x0000000000027919 */ /* 0x000ea40000002100 */
[----:B--2---:R-:W-:-:S04]  /*17ec0*/  SHF.R.U32.HI R2, RZ, 0x5, R2 ;  /* 0x00000005ff027819 */ /* 0x004fc80000011602 */
[----:B------:R-:W-:-:S05]  /*17ed0*/  LOP3.LUT R2, R2, 0x3, RZ, 0xc0, !PT ;  /* 0x0000000302027812 */ /* 0x000fca00078ec0ff */
[----:B------:R2:W3:Y:S02]  /*17ee0*/  SHFL.IDX PT, R14, R2, RZ, 0x1f ;  /* 0x00001fff020e7589 */ /* 0x0004e400000e0000 */
.L_x_3929:
[----:B---3--:R-:W-:-:S13]  /*17ef0*/  ISETP.NE.AND P0, PT, R14, RZ, PT ;  /* 0x000000ff0e00720c */ /* 0x008fda0003f05270 */
[----:B------:R-:W-:Y:S05]  /*17f00*/  @P0 BRA `(.L_x_3626) ;  /* 0x0000000000940947 */ /* 0x000fea0003800000 */
[----:B------:R-:W-:-:S03]  /*17f10*/  UMOV UR4, 0xffffffff ;  /* 0xffffffff00047882 */ /* 0x000fc60000000000 */
[----:B------:R-:W-:Y:S05]  /*17f20*/  BRA.DIV UR4, `(.L_x_3836) ;  /* 0x0000001e04207947 */ /* 0x000fea000b800000 */
[----:B------:R-:W-:-:S13]  /*17f30*/  ELECT P6, URZ, PT ;  /* 0x00000000003f782f */ /* 0x000fda00038c0000 */
.L_x_3932:
[----:B------:R-:W-:Y:S05]  /*17f40*/  @!P6 BRA `(.L_x_3626) ;  /* 0x000000000084e947 */ /* 0x000fea0003800000 */
[----:B--2---:R-:W2:Y:S02]  /*17f50*/  LDL.LU R2, [R1+0x3c] ;  /* 0x00003c0001027983 */ /* 0x004ea40000300800 */
[----:B--2---:R-:W-:-:S04]  /*17f60*/  LOP3.LUT R2, R2, 0x2, RZ, 0xfc, !PT ;  /* 0x0000000202027812 */ /* 0x004fc800078efcff */
[----:B------:R-:W-:-:S13]  /*17f70*/  ISETP.NE.AND P2, PT, R2, 0x3, PT ;  /* 0x000000030200780c */ /* 0x000fda0003f45270 */
[----:B------:R-:W-:Y:S05]  /*17f80*/  @!P2 BRA `(.L_x_3837) ;  /* 0x000000000004a947 */ /* 0x000fea0003800000 */
[----:B------:R-:W-:Y:S01]  /*17f90*/  BPT.TRAP 0x1 ;  /* 0x000000040000795c */ /* 0x000fe20000300000 */
.L_x_3837:
        /* <DEDUP_REMOVED lines=14> */
.L_x_3933:
[----:B------:R-:W2:Y:S02]  /*18080*/  SYNCS.PHASECHK.TRANS64.TRYWAIT P0, [R7+URZ], R2 ;  /* 0x00000002070075a7 */ /* 0x000ea4000800017f */
[----:B--2---:R-:W-:Y:S05]  /*18090*/  @!P0 BRA `(.L_x_3839) ;  /* 0x0000001800f88947 */ /* 0x004fea0003800000 */
.L_x_3934:
[----:B------:R-:W-:Y:S05]  /*180a0*/  @!P2 BRA `(.L_x_3840) ;  /* 0x000000000004a947 */ /* 0x000fea0003800000 */
[----:B------:R-:W-:Y:S01]  /*180b0*/  BPT.TRAP 0x1 ;  /* 0x000000040000795c */ /* 0x000fe20000300000 */
.L_x_3840:
[----:B------:R-:W3:Y:S01]  /*180c0*/  LDL.LU R4, [R1] ;  /* 0x0000000001047983 */ /* 0x000ee20000300800 */
[----:B------:R-:W-:-:S04]  /*180d0*/  VIADD R0, R0, 0x38860 ;  /* 0x0003886000007836 */ /* 0x000fc80000000000 */
[----:B---3--:R-:W-:-:S04]  /*180e0*/  IMAD R4, R4, 0x8, R0 ;  /* 0x0000000804047824 */ /* 0x008fc800078e0200 */
[----:B------:R-:W3:Y:S02]  /*180f0*/  SYNCS.PHASECHK.TRANS64.TRYWAIT P0, [R4+URZ], R5 ;  /* 0x00000005040075a7 */ /* 0x000ee4000800017f */
[----:B---3--:R-:W-:Y:S05]  /*18100*/  @!P0 BRA `(.L_x_3841) ;  /* 0x0000001800f08947 */ /* 0x008fea0003800000 */
.L_x_3935:
[----:B------:R-:W-:-:S07]  /*18110*/  IMAD R3, R3, 0x8, R0 ;  /* 0x0000000803037824 */ /* 0x000fce00078e0200 */
.L_x_3842:
[----:B----4-:R4:W0:Y:S02]  /*18120*/  SYNCS.PHASECHK.TRANS64.TRYWAIT P0, [R3+URZ], R2 ;  /* 0x00000002030075a7 */ /* 0x010824000800017f */
[----:B0-----:R-:W-:Y:S05]  /*18130*/  @!P0 NANOSLEEP.SYNCS 0x989680 ;  /* 0x009896800000895d */ /* 0x001fea0003900000 */
[----:B------:R-:W0:Y:S02]  /*18140*/  @!P0 SYNCS.PHASECHK.TRANS64 P0, [R3+URZ], R2 ;  /* 0x00000002030085a7 */ /* 0x000e24000800007f */
[----:B0-----:R-:W-:Y:S05]  /*18150*/  @!P0 BRA `(.L_x_3842) ;  /* 0xfffffffc00f08947 */ /* 0x001fea000383ffff */
.L_x_3626:
[----:B------:R-:W-:Y:S05]  /*18160*/  BSYNC B8 ;  /* 0x0000000000087941 */ /* 0x000fea0003800000 */
.L_x_3623:
[----:B------:R-:W-:Y:S05]  /*18170*/  EXIT ;  /* 0x000000000000794d */ /* 0x000fea0003800000 */
.L_x_3642:
[----:B0-----:R0:W1:Y:S02]  /*18180*/  SYNCS.PHASECHK.TRANS64.TRYWAIT P5, [R72+URZ+0x38890], R59 ;  /* 0x0388903b480075a7 */ /* 0x00106400080a017f */
[----:B-1----:R-:W-:Y:S05]  /*18190*/  @!P5 NANOSLEEP.SYNCS 0x989680 ;  /* 0x009896800000d95d */ /* 0x002fea0003900000 */
[----:B------:R-:W1:Y:S02]  /*181a0*/  @!P5 SYNCS.PHASECHK.TRANS64 P5, [R72+URZ+0x38890], R59 ;  /* 0x0388903b4800d5a7 */ /* 0x000e6400080a007f */
[----:B-1----:R-:W-:Y:S05]  /*181b0*/  @!P5 BRA `(.L_x_3642) ;  /* 0xfffffffc00f0d947 */ /* 0x002fea000383ffff */
[----:B------:R-:W-:Y:S05]  /*181c0*/  BRA `(.L_x_3843) ;  /* 0xfffffea4001c7947 */ /* 0x000fea000383ffff */
.L_x_3652:
[----:B0-----:R0:W1:Y:S02]  /*181d0*/  SYNCS.PHASECHK.TRANS64.TRYWAIT P5, [R72+URZ+0x38890], R59 ;  /* 0x0388903b480075a7 */ /* 0x00106400080a017f */
[----:B-1----:R-:W-:Y:S05]  /*181e0*/  @!P5 NANOSLEEP.SYNCS 0x989680 ;  /* 0x009896800000d95d */ /* 0x002fea0003900000 */
[----:B------:R-:W1:Y:S02]  /*181f0*/  @!P5 SYNCS.PHASECHK.TRANS64 P5, [R72+URZ+0x38890], R59 ;  /* 0x0388903b4800d5a7 */ /* 0x000e6400080a007f */
[----:B-1----:R-:W-:Y:S05]  /*18200*/  @!P5 BRA `(.L_x_3652) ;  /* 0xfffffffc00f0d947 */ /* 0x002fea000383ffff */
[----:B------:R-:W-:Y:S05]  /*18210*/  BRA `(.L_x_3844) ;  /* 0xfffffeac00747947 */ /* 0x000fea000383ffff */
.L_x_3657:
[----:B0-----:R0:W1:Y:S02]  /*18220*/  SYNCS.PHASECHK.TRANS64.TRYWAIT P5, [R72+URZ+0x38890], R59 ;  /* 0x0388903b480075a7 */ /* 0x00106400080a017f */
[----:B-1----:R-:W-:Y:S05]  /*18230*/  @!P5 NANOSLEEP.SYNCS 0x989680 ;  /* 0x009896800000d95d */ /* 0x002fea0003900000 */
[----:B------:R-:W1:Y:S02]  /*18240*/  @!P5 SYNCS.PHASECHK.TRANS64 P5, [R72+URZ+0x38890], R59 ;  /* 0x0388903b4800d5a7 */ /* 0x000e6400080a007f */
[----:B-1----:R-:W-:Y:S05]  /*18250*/  @!P5 BRA `(.L_x_3657) ;  /* 0xfffffffc00f0d947 */ /* 0x002fea000383ffff */
[----:B------:R-:W-:Y:S05]  /*18260*/  BRA `(.L_x_3845) ;  /* 0xfffffeb400847947 */ /* 0x000fea000383ffff */
.L_x_3661:
[----:B----4-:R4:W0:Y:S02]  /*18270*/  SYNCS.PHASECHK.TRANS64.TRYWAIT P0, [R72+URZ+0x388b0], R59 ;  /* 0x0388b03b480075a7 */ /* 0x010824000800017f */
[----:B0-----:R-:W-:Y:S05]  /*18280*/  @!P0 NANOSLEEP.SYNCS 0x989680 ;  /* 0x009896800000895d */ /* 0x001fea0003900000 */
[----:B------:R-:W0:Y:S02]  /*18290*/  @!P0 SYNCS.PHASECHK.TRANS64 P0, [R72+URZ+0x388b0], R59 ;  /* 0x0388b03b480085a7 */ /* 0x000e24000800007f */
[----:B0-----:R-:W-:Y:S05]  /*182a0*/  @!P0 BRA `(.L_x_3661) ;  /* 0xfffffffc00f08947 */ /* 0x001fea000383ffff */
[----:B------:R-:W-:Y:S05]  /*182b0*/  BRA `(.L_x_3846) ;  /* 0xfffffeb400fc7947 */ /* 0x000fea000383ffff */
.L_x_3686:
        /* <DEDUP_REMOVED lines=8> */
.L_x_3848:
[----:B------:R-:W-:Y:S05]  /*18340*/  BSYNC B1 ;  /* 0x0000000000017941 */ /* 0x000fea0003800000 */
.L_x_3847:
[----:B------:R-:W-:Y:S05]  /*18350*/  BRA `(.L_x_3849) ;  /* 0xfffffee400207947 */ /* 0x000fea000383ffff */
.L_x_3687:
        /* <DEDUP_REMOVED lines=8> */
.L_x_3851:
[----:B------:R-:W-:Y:S05]  /*183e0*/  BSYNC B1 ;  /* 0x0000000000017941 */ /* 0x000fea0003800000 */
.L_x_3850:
[----:B------:R-:W-:Y:S05]  /*183f0*/  BRA `(.L_x_3852) ;  /* 0xfffffee400007947 */ /* 0x000fea000383ffff */
.L_x_3688:
[----:B------:R-:W-:Y:S01]  /*18400*/  BSSY B1, `(.L_x_3853) ;  /* 0x0000008000017945 */ /* 0x000fe20003800000 */
[----:B------:R-:W-:Y:S01]  /*18410*/  IMAD.MOV.U32 R13, RZ, RZ, R28 ;  /* 0x000000ffff0d7224 */ /* 0x000fe200078e001c */
[----:B------:R-:W-:Y:S01]  /*18420*/  MOV R15, 0xffffffff ;  /* 0xffffffff000f7802 */ /* 0x000fe20000000f00 */
[----:B------:R-:W-:Y:S02]  /*18430*/  IMAD.MOV.U32 R12, RZ, RZ, RZ ;  /* 0x000000ffff0c7224 */ /* 0x000fe400078e00ff */
[----:B------:R-:W-:-:S07]  /*18440*/  IMAD.MOV.U32 R11, RZ, RZ, 0x1c1f ;  /* 0x00001c1fff0b7424 */ /* 0x000fce00078e00ff */
[----:B0----5:R-:W-:Y:S05]  /*18450*/  WARPSYNC.COLLECTIVE R15, `(.L_x_3854) ;  /* 0x000000000f087348 */ /* 0x021fea0003c00000 */
[----:B------:R1:W2:Y:S02]  /*18460*/  SHFL.IDX P6, R14, R13, R12, R11 ;  /* 0x0000000c0d0e7389 */ /* 0x0002a400000c000b */
[----:B012--5:R-:W-:Y:S01]  /*18470*/  ENDCOLLECTIVE ;  /* 0x000000000000791b */ /* 0x027fe20003800000 */
.L_x_3854:
[----:B------:R-:W-:Y:S05]  /*18480*/  BSYNC B1 ;  /* 0x0000000000017941 */ /* 0x000fea0003800000 */
.L_x_3853:
[----:B------:R-:W-:Y:S05]  /*18490*/  BRA `(.L_x_3855) ;  /* 0xfffffee000e07947 */ /* 0x000fea000383ffff */
.L_x_3689:
[----:B------:R-:W-:Y:S01]  /*184a0*/  BSSY B1, `(.L_x_3856) ;  /* 0x0000008000017945 */ /* 0x000fe20003800000 */
[----:B------:R-:W-:Y:S02]  /*184b0*/  IMAD.MOV.U32 R13, RZ, RZ, R27 ;  /* 0x000000ffff0d7224 */ /* 0x000fe400078e001b */
[----:B------:R-:W-:Y:S02]  /*184c0*/  IMAD.MOV.U32 R12, RZ, RZ, RZ ;  /* 0x000000ffff0c7224 */ /* 0x000fe400078e00ff */
[----:B------:R-:W-:Y:S02]  /*184d0*/  IMAD.MOV.U32 R11, RZ, RZ, 0x1c1f ;  /* 0x00001c1fff0b7424 */ /* 0x000fe400078e00ff */
[----:B------:R-:W-:-:S07]  /*184e0*/  IMAD.MOV.U32 R15, RZ, RZ, -0x1 ;  /* 0xffffffffff0f7424 */ /* 0x000fce00078e00ff */
[----:B0----5:R-:W-:Y:S05]  /*184f0*/  WARPSYNC.COLLECTIVE R15, `(.L_x_3857) ;  /* 0x000000000f087348 */ /* 0x021fea0003c00000 */
[----:B------:R1:W2:Y:S02]  /*18500*/  SHFL.IDX P6, R14, R13, R12, R11 ;  /* 0x0000000c0d0e7389 */ /* 0x0002a400000c000b */
[----:B012--5:R-:W-:Y:S01]  /*18510*/  ENDCOLLECTIVE ;  /* 0x000000000000791b */ /* 0x027fe20003800000 */
.L_x_3857:
[----:B------:R-:W-:Y:S05]  /*18520*/  BSYNC B1 ;  /* 0x0000000000017941 */ /* 0x000fea0003800000 */
.L_x_3856:
[----:B------:R-:W-:Y:S05]  /*18530*/  BRA `(.L_x_3858) ;  /* 0xfffffee000c07947 */ /* 0x000fea000383ffff */
.L_x_3691:
[----:B0-----:R0:W1:Y:S02]  /*18540*/  SYNCS.PHASECHK.TRANS64.TRYWAIT P0, [R2+URZ+0x38800], R25 ;  /* 0x03880019020075a7 */ /* 0x001064000800017f */
[----:B-1----:R-:W-:Y:S05]  /*18550*/  @!P0 NANOSLEEP.SYNCS 0x989680 ;  /* 0x009896800000895d */ /* 0x002fea0003900000 */
[----:B------:R-:W1:Y:S02]  /*18560*/  @!P0 SYNCS.PHASECHK.TRANS64 P0, [R2+URZ+0x38800], R25 ;  /* 0x03880019020085a7 */ /* 0x000e64000800007f */
[----:B-1----:R-:W-:Y:S05]  /*18570*/  @!P0 BRA `(.L_x_3691) ;  /* 0xfffffffc00f08947 */ /* 0x002fea000383ffff */
[----:B------:R-:W-:Y:S05]  /*18580*/  BRA `(.L_x_3859) ;  /* 0xfffffee4002c7947 */ /* 0x000fea000383ffff */
.L_x_3699:
[----:B------:R-:W-:Y:S01]  /*18590*/  BSSY B1, `(.L_x_3860) ;  /* 0x0000008000017945 */ /* 0x000fe20003800000 */
[----:B------:R-:W-:Y:S01]  /*185a0*/  MOV R13, R26 ;  /* 0x0000001a000d7202 */ /* 0x000fe20000000f00 */
[----:B------:R-:W-:Y:S02]  /*185b0*/  IMAD.MOV.U32 R12, RZ, RZ, RZ ;  /* 0x000000ffff0c7224 */ /* 0x000fe400078e00ff */
[----:B------:R-:W-:Y:S02]  /*185c0*/  IMAD.MOV.U32 R11, RZ, RZ, 0x1c1f ;  /* 0x00001c1fff0b7424 */ /* 0x000fe400078e00ff */
[----:B------:R-:W-:-:S07]  /*185d0*/  IMAD.MOV.U32 R15, RZ, RZ, -0x1 ;  /* 0xffffffffff0f7424 */ /* 0x000fce00078e00ff */
[----:B0----5:R-:W-:Y:S05]  /*185e0*/  WARPSYNC.COLLECTIVE R15, `(.L_x_3861) ;  /* 0x000000000f087348 */ /* 0x021fea0003c00000 */
[----:B------:R1:W2:Y:S02]  /*185f0*/  SHFL.IDX P6, R14, R13, R12, R11 ;  /* 0x0000000c0d0e7389 */ /* 0x0002a400000c000b */
[----:B012--5:R-:W-:Y:S01]  /*18600*/  ENDCOLLECTIVE ;  /* 0x000000000000791b */ /* 0x027fe20003800000 */
.L_x_3861:
[----:B------:R-:W-:Y:S05]  /*18610*/  BSYNC B1 ;  /* 0x0000000000017941 */ /* 0x000fea0003800000 */
.L_x_3860:
[----:B------:R-:W-:Y:S05]  /*18620*/  BRA `(.L_x_3862) ;  /* 0xfffffeec00fc7947 */ /* 0x000fea000383ffff */
.L_x_3700:
        /* <DEDUP_REMOVED lines=8> */
.L_x_3864:
[----:B------:R-:W-:Y:S05]  /*186b0*/  BSYNC B1 ;  /* 0x0000000000017941 */ /* 0x000fea0003800000 */
.L_x_3863:
[----:B------:R-:W-:Y:S05]  /*186c0*/  BRA `(.L_x_3865) ;  /* 0xfffffeec00e07947 */ /* 0x000fea000383ffff */
.L_x_3701:
        /* <DEDUP_REMOVED lines=8> */
.L_x_3867:
[----:B------:R-:W-:Y:S05]  /*18750*/  BSYNC B1 ;  /* 0x0000000000017941 */ /* 0x000fea0003800000 */
.L_x_3866:
[----:B------:R-:W-:Y:S05]  /*18760*/  BRA `(.L_x_3868) ;  /* 0xfffffeec00c47947 */ /* 0x000fea000383ffff */
.L_x_3702:
        /* <DEDUP_REMOVED lines=8> */
.L_x_3870:
[----:B------:R-:W-:Y:S05]  /*187f0*/  BSYNC B1 ;  /* 0x0000000000017941 */ /* 0x000fea0003800000 */
.L_x_3869:
[----:B------:R-:W-:Y:S05]  /*18800*/  BRA `(.L_x_3871) ;  /* 0xfffffeec00a87947 */ /* 0x000fea000383ffff */
.L_x_3704:
[----:B0-----:R0:W1:Y:S02]  /*18810*/  SYNCS.PHASECHK.TRANS64.TRYWAIT P1, [R2+URZ+0x38800], R9 ;  /* 0x03880009020075a7 */ /* 0x001064000802017f */
[----:B-1----:R-:W-:Y:S05]  /*18820*/  @!P1 NANOSLEEP.SYNCS 0x989680 ;  /* 0x009896800000995d */ /* 0x002fea0003900000 */
[----:B------:R-:W1:Y:S02]  /*18830*/  @!P1 SYNCS.PHASECHK.TRANS64 P1, [R2+URZ+0x38800], R9 ;  /* 0x03880009020095a7 */ /* 0x000e64000802007f */
[----:B-1----:R-:W-:Y:S05]  /*18840*/  @!P1 BRA `(.L_x_3704) ;  /* 0xfffffffc00f09947 */ /* 0x002fea000383ffff */
[----:B------:R-:W-:Y:S05]  /*18850*/  BRA `(.L_x_3872) ;  /* 0xfffffef0000c7947 */ /* 0x000fea000383ffff */
.L_x_3710:
[----:B0-----:R0:W1:Y:S02]  /*18860*/  SYNCS.PHASECHK.TRANS64.TRYWAIT P1, [R20+URZ+0x38830], R13 ;  /* 0x0388300d140075a7 */ /* 0x001064000802017f */
[----:B-1----:R-:W-:Y:S05]  /*18870*/  @!P1 NANOSLEEP.SYNCS 0x989680 ;  /* 0x009896800000995d */ /* 0x002fea0003900000 */
[----:B------:R-:W1:Y:S02]  /*18880*/  @!P1 SYNCS.PHASECHK.TRANS64 P1, [R20+URZ+0x38830], R13 ;  /* 0x0388300d140095a7 */ /* 0x000e64000802007f */
[----:B-1----:R-:W-:Y:S05]  /*18890*/  @!P1 BRA `(.L_x_3710) ;  /* 0xfffffffc00f09947 */ /* 0x002fea000383ffff */
[----:B------:R-:W-:Y:S05]  /*188a0*/  BRA `(.L_x_3709) ;  /* 0xfffffefc00107947 */ /* 0x000fea000383ffff */
.L_x_3712:
[----:B-1----:R1:W2:Y:S02]  /*188b0*/  SYNCS.PHASECHK.TRANS64.TRYWAIT P1, [R2+URZ+0x38810], R3 ;  /* 0x03881003020075a7 */ /* 0x0022a4000802017f */
[----:B--2---:R-:W-:Y:S05]  /*188c0*/  @!P1 NANOSLEEP.SYNCS 0x989680 ;  /* 0x009896800000995d */ /* 0x004fea0003900000 */
[----:B------:R-:W2:Y:S02]  /*188d0*/  @!P1 SYNCS.PHASECHK.TRANS64 P1, [R2+URZ+0x38810], R3 ;  /* 0x03881003020095a7 */ /* 0x000ea4000802007f */
[----:B--2---:R-:W-:Y:S05]  /*188e0*/  @!P1 BRA `(.L_x_3712) ;  /* 0xfffffffc00f09947 */ /* 0x004fea000383ffff */
[----:B------:R-:W-:Y:S05]  /*188f0*/  BRA `(.L_x_3873) ;  /* 0xfffffefc00c07947 */ /* 0x000fea000383ffff */
.L_x_3717:
[----:B-1----:R1:W3:Y:S02]  /*18900*/  SYNCS.PHASECHK.TRANS64.TRYWAIT P1, [R20+URZ+0x38850], R13 ;  /* 0x0388500d140075a7 */ /* 0x0022e4000802017f */
[----:B---3--:R-:W-:Y:S05]  /*18910*/  @!P1 NANOSLEEP.SYNCS 0x989680 ;  /* 0x009896800000995d */ /* 0x008fea0003900000 */
[----:B------:R-:W3:Y:S02]  /*18920*/  @!P1 SYNCS.PHASECHK.TRANS64 P1, [R20+URZ+0x38850], R13 ;  /* 0x0388500d140095a7 */ /* 0x000ee4000802007f */
[----:B---3--:R-:W-:Y:S05]  /*18930*/  @!P1 BRA `(.L_x_3717) ;  /* 0xfffffffc00f09947 */ /* 0x008fea000383ffff */
[----:B------:R-:W-:Y:S05]  /*18940*/  BRA `(.L_x_3716) ;  /* 0xfffffefc00f07947 */ /* 0x000fea000383ffff */
.L_x_3724:
[----:B-1----:R1:W2:Y:S02]  /*18950*/  SYNCS.PHASECHK.TRANS64.TRYWAIT P3, [R12+URZ+0x38830], R205 ;  /* 0x038830cd0c0075a7 */ /* 0x0022a4000806017f */
[----:B--2---:R-:W-:Y:S05]  /*18960*/  @!P3 NANOSLEEP.SYNCS 0x989680 ;  /* 0x009896800000b95d */ /* 0x004fea0003900000 */
[----:B------:R-:W2:Y:S02]  /*18970*/  @!P3 SYNCS.PHASECHK.TRANS64 P3, [R12+URZ+0x38830], R205 ;  /* 0x038830cd0c00b5a7 */ /* 0x000ea4000806007f */
[----:B--2---:R-:W-:Y:S05]  /*18980*/  @!P3 BRA `(.L_x_3724) ;  /* 0xfffffffc00f0b947 */ /* 0x004fea000383ffff */
[----:B------:R-:W-:Y:S05]  /*18990*/  BRA `(.L_x_3723) ;  /* 0xffffff2c00987947 */ /* 0x000fea000383ffff */
.L_x_3729:
[----:B---3--:R3:W4:Y:S02]  /*189a0*/  SYNCS.PHASECHK.TRANS64.TRYWAIT P3, [R12+URZ+0x38850], R205 ;  /* 0x038850cd0c0075a7 */ /* 0x008724000806017f */
[----:B----4-:R-:W-:Y:S05]  /*189b0*/  @!P3 NANOSLEEP.SYNCS 0x989680 ;  /* 0x009896800000b95d */ /* 0x010fea0003900000 */
[----:B------:R-:W4:Y:S02]  /*189c0*/  @!P3 SYNCS.PHASECHK.TRANS64 P3, [R12+URZ+0x38850], R205 ;  /* 0x038850cd0c00b5a7 */ /* 0x000f24000806007f */
[----:B----4-:R-:W-:Y:S05]  /*189d0*/  @!P3 BRA `(.L_x_3729) ;  /* 0xfffffffc00f0b947 */ /* 0x010fea000383ffff */
[----:B------:R-:W-:Y:S05]  /*189e0*/  BRA `(.L_x_3728) ;  /* 0xffffff3000387947 */ /* 0x000fea000383ffff */
.L_x_3755:
[----:B------:R-:W0:Y:S01]  /*189f0*/  S2R R8, SR_TID.X ;  /* 0x0000000000087919 */ /* 0x000e220000002100 */
[----:B------:R-:W-:Y:S01]  /*18a00*/  BSSY B1, `(.L_x_3874) ;  /* 0x000000a000017945 */ /* 0x000fe20003800000 */
[----:B------:R-:W-:Y:S02]  /*18a10*/  IMAD.MOV.U32 R12, RZ, RZ, RZ ;  /* 0x000000ffff0c7224 */ /* 0x000fe400078e00ff */
[----:B------:R-:W-:Y:S02]  /*18a20*/  IMAD.MOV.U32 R11, RZ, RZ, 0x1f ;  /* 0x0000001fff0b7424 */ /* 0x000fe400078e00ff */
[----:B------:R-:W-:Y:S01]  /*18a30*/  IMAD.MOV.U32 R15, RZ, RZ, -0x1 ;  /* 0xffffffffff0f7424 */ /* 0x000fe200078e00ff */
[----:B0-----:R-:W-:-:S04]  /*18a40*/  SHF.R.U32.HI R8, RZ, 0x5, R8 ;  /* 0x00000005ff087819 */ /* 0x001fc80000011608 */
[----:B------:R-:W-:-:S05]  /*18a50*/  LOP3.LUT R8, R8, 0x3, RZ, 0xc0, !PT ;  /* 0x0000000308087812 */ /* 0x000fca00078ec0ff */
[----:B------:R-:W-:-:S07]  /*18a60*/  IMAD.MOV.U32 R13, RZ, RZ, R8 ;  /* 0x000000ffff0d7224 */ /* 0x000fce00078e0008 */
[----:B-----5:R-:W-:Y:S05]  /*18a70*/  WARPSYNC.COLLECTIVE R15, `(.L_x_3875) ;  /* 0x000000000f087348 */ /* 0x020fea0003c00000 */
[----:B------:R0:W1:Y:S02]  /*18a80*/  SHFL.IDX P6, R14, R13, R12, R11 ;  /* 0x0000000c0d0e7389 */ /* 0x00006400000c000b */
[----:B01---5:R-:W-:Y:S01]  /*18a90*/  ENDCOLLECTIVE ;  /* 0x000000000000791b */ /* 0x023fe20003800000 */
.L_x_3875:
[----:B------:R-:W-:Y:S05]  /*18aa0*/  BSYNC B1 ;  /* 0x0000000000017941 */ /* 0x000fea0003800000 */
.L_x_3874:
[----:B------:R-:W-:Y:S05]  /*18ab0*/  BRA `(.L_x_3876) ;  /* 0xffffffa400647947 */ /* 0x000fea000383ffff */
.L_x_3756:
[----:B------:R-:W-:Y:S01]  /*18ac0*/  BSSY B1, `(.L_x_3877) ;  /* 0x0000006000017945 */ /* 0x000fe20003800000 */
[----:B------:R-:W-:-:S07]  /*18ad0*/  MOV R15, 0xffffffff ;  /* 0xffffffff000f7802 */ /* 0x000fce0000000f00 */
[----:B-----5:R-:W-:Y:S05]  /*18ae0*/  WARPSYNC.COLLECTIVE R15, `(.L_x_3878) ;  /* 0x000000000f0c7348 */ /* 0x020fea0003c00000 */
[----:B------:R-:W-:Y:S02]  /*18af0*/  ELECT P6, UR62, PT ;  /* 0x00000000003e782f */ /* 0x000fe400038c0000 */
[----:B------:R-:W-:Y:S01]  /*18b00*/  MOV R14, UR62 ;  /* 0x0000003e000e7c02 */ /* 0x000fe20008000f00 */
[----:B-----5:R-:W-:Y:S10]  /*18b10*/  ENDCOLLECTIVE ;  /* 0x000000000000791b */ /* 0x020ff40003800000 */
.L_x_3878:
[----:B------:R-:W-:Y:S05]  /*18b20*/  BSYNC B1 ;  /* 0x0000000000017941 */ /* 0x000fea0003800000 */
.L_x_3877:
[----:B------:R-:W-:Y:S05]  /*18b30*/  BRA `(.L_x_3879) ;  /* 0xffffffa400507947 */ /* 0x000fea000383ffff */
.L_x_3757:
[----:B0-----:R0:W1:Y:S02]  /*18b40*/  SYNCS.PHASECHK.TRANS64.TRYWAIT P0, [R5+URZ+0x38820], R6 ;  /* 0x03882006050075a7 */ /* 0x001064000800017f */
[----:B-1----:R-:W-:Y:S05]  /*18b50*/  @!P0 NANOSLEEP.SYNCS 0x989680 ;  /* 0x009896800000895d */ /* 0x002fea0003900000 */
[----:B------:R-:W1:Y:S02]  /*18b60*/  @!P0 SYNCS.PHASECHK.TRANS64 P0, [R5+URZ+0x38820], R6 ;  /* 0x03882006050085a7 */ /* 0x000e64000800007f */
[----:B-1----:R-:W-:Y:S05]  /*18b70*/  @!P0 BRA `(.L_x_3757) ;  /* 0xfffffffc00f08947 */ /* 0x002fea000383ffff */
[----:B------:R-:W-:Y:S05]  /*18b80*/  BRA `(.L_x_3880) ;  /* 0xffffffa400687947 */ /* 0x000fea000383ffff */
.L_x_3760:
[----:B0-----:R0:W1:Y:S02]  /*18b90*/  SYNCS.PHASECHK.TRANS64.TRYWAIT P0, [R6+URZ+0x388a0], R9 ;  /* 0x0388a009060075a7 */ /* 0x001064000800017f */
[----:B-1----:R-:W-:Y:S05]  /*18ba0*/  @!P0 NANOSLEEP.SYNCS 0x989680 ;  /* 0x009896800000895d */ /* 0x002fea0003900000 */
[----:B------:R-:W1:Y:S02]  /*18bb0*/  @!P0 SYNCS.PHASECHK.TRANS64 P0, [R6+URZ+0x388a0], R9 ;  /* 0x0388a009060085a7 */ /* 0x000e64000800007f */
[----:B-1----:R-:W-:Y:S05]  /*18bc0*/  @!P0 BRA `(.L_x_3760) ;  /* 0xfffffffc00f08947 */ /* 0x002fea000383ffff */
[----:B------:R-:W-:Y:S05]  /*18bd0*/  BRA `(.L_x_3881) ;  /* 0xffffffa400747947 */ /* 0x000fea000383ffff */
.L_x_3762:
[----:B-1----:R1:W2:Y:S02]  /*18be0*/  SYNCS.PHASECHK.TRANS64.TRYWAIT P0, [R6+URZ+0x388c0], R9 ;  /* 0x0388c009060075a7 */ /* 0x0022a4000800017f */
[----:B--2---:R-:W-:Y:S05]  /*18bf0*/  @!P0 NANOSLEEP.SYNCS 0x989680 ;  /* 0x009896800000895d */ /* 0x004fea0003900000 */
[----:B------:R-:W2:Y:S02]  /*18c00*/  @!P0 SYNCS.PHASECHK.TRANS64 P0, [R6+URZ+0x388c0], R9 ;  /* 0x0388c009060085a7 */ /* 0x000ea4000800007f */
[----:B--2---:R-:W-:Y:S05]  /*18c10*/  @!P0 BRA `(.L_x_3762) ;  /* 0xfffffffc00f08947 */ /* 0x004fea000383ffff */
[----:B------:R-:W-:Y:S05]  /*18c20*/  BRA `(.L_x_3882) ;  /* 0xffffffa400dc7947 */ /* 0x000fea000383ffff */
.L_x_3766:
[----:B0-----:R0:W1:Y:S02]  /*18c30*/  SYNCS.PHASECHK.TRANS64.TRYWAIT P0, [R7+URZ+0x388a0], R8 ;  /* 0x0388a008070075a7 */ /* 0x001064000800017f */
[----:B-1----:R-:W-:Y:S05]  /*18c40*/  @!P0 NANOSLEEP.SYNCS 0x989680 ;  /* 0x009896800000895d */ /* 0x002fea0003900000 */
[----:B------:R-:W1:Y:S02]  /*18c50*/  @!P0 SYNCS.PHASECHK.TRANS64 P0, [R7+URZ+0x388a0], R8 ;  /* 0x0388a008070085a7 */ /* 0x000e64000800007f */
[----:B-1----:R-:W-:Y:S05]  /*18c60*/  @!P0 BRA `(.L_x_3766) ;  /* 0xfffffffc00f08947 */ /* 0x002fea000383ffff */
[----:B------:R-:W-:Y:S05]  /*18c70*/  BRA `(.L_x_3883) ;  /* 0xffffffac00207947 */ /* 0x000fea000383ffff */
.L_x_3768:
[----:B-1----:R1:W2:Y:S02]  /*18c80*/  SYNCS.PHASECHK.TRANS64.TRYWAIT P1, [R7+URZ+0x388c0], R8 ;  /* 0x0388c008070075a7 */ /* 0x0022a4000802017f */
[----:B--2---:R-:W-:Y:S05]  /*18c90*/  @!P1 NANOSLEEP.SYNCS 0x989680 ;  /* 0x009896800000995d */ /* 0x004fea0003900000 */
[----:B------:R-:W2:Y:S02]  /*18ca0*/  @!P1 SYNCS.PHASECHK.TRANS64 P1, [R7+URZ+0x388c0], R8 ;  /* 0x0388c008070095a7 */ /* 0x000ea4000802007f */
[----:B--2---:R-:W-:Y:S05]  /*18cb0*/  @!P1 BRA `(.L_x_3768) ;  /* 0xfffffffc00f09947 */ /* 0x004fea000383ffff */
[----:B------:R-:W-:Y:S05]  /*18cc0*/  BRA `(.L_x_3884) ;  /* 0xffffffac00807947 */ /* 0x000fea000383ffff */
.L_x_3778:
        /* <DEDUP_REMOVED lines=11> */
.L_x_3886:
[----:B------:R-:W-:Y:S05]  /*18d80*/  BSYNC B0 ;  /* 0x0000000000007941 */ /* 0x000fea0003800000 */
.L_x_3885:
[----:B------:R-:W-:Y:S05]  /*18d90*/  BRA `(.L_x_3887) ;  /* 0xffffffb8008c7947 */ /* 0x000fea000383ffff */
.L_x_3779:
[----:B------:R-:W-:Y:S01]  /*18da0*/  BSSY B0, `(.L_x_3888) ;  /* 0x0000006000007945 */ /* 0x000fe20003800000 */
[----:B------:R-:W-:-:S07]  /*18db0*/  MOV R15, 0xffffffff ;  /* 0xffffffff000f7802 */ /* 0x000fce0000000f00 */
[----:B------:R-:W-:Y:S05]  /*18dc0*/  WARPSYNC.COLLECTIVE R15, `(.L_x_3889) ;  /* 0x000000000f0c7348 */ /* 0x000fea0003c00000 */
[----:B------:R-:W-:Y:S02]  /*18dd0*/  ELECT P6, UR62, PT ;  /* 0x00000000003e782f */ /* 0x000fe400038c0000 */
[----:B------:R-:W-:Y:S01]  /*18de0*/  MOV R14, UR62 ;  /* 0x0000003e000e7c02 */ /* 0x000fe20008000f00 */
[----:B------:R-:W-:Y:S10]  /*18df0*/  ENDCOLLECTIVE ;  /* 0x000000000000791b */ /* 0x000ff40003800000 */
.L_x_3889:
[----:B------:R-:W-:Y:S05]  /*18e00*/  BSYNC B0 ;  /* 0x0000000000007941 */ /* 0x000fea0003800000 */
.L_x_3888:
[----:B------:R-:W-:Y:S05]  /*18e10*/  BRA `(.L_x_3890) ;  /* 0xffffffb800847947 */ /* 0x000fea000383ffff */
.L_x_3782:
[----:B0-----:R0:W1:Y:S02]  /*18e20*/  SYNCS.PHASECHK.TRANS64.TRYWAIT P0, [R9+URZ+0x38840], R10 ;  /* 0x0388400a090075a7 */ /* 0x001064000800017f */
[----:B-1----:R-:W-:Y:S05]  /*18e30*/  @!P0 NANOSLEEP.SYNCS 0x989680 ;  /* 0x009896800000895d */ /* 0x002fea0003900000 */
[----:B------:R-:W1:Y:S02]  /*18e40*/  @!P0 SYNCS.PHASECHK.TRANS64 P0, [R9+URZ+0x38840], R10 ;  /* 0x0388400a090085a7 */ /* 0x000e64000800007f */
[----:B-1----:R-:W-:Y:S05]  /*18e50*/  @!P0 BRA `(.L_x_3782) ;  /* 0xfffffffc00f08947 */ /* 0x002fea000383ffff */
[----:B------:R-:W-:Y:S05]  /*18e60*/  BRA `(.L_x_3891) ;  /* 0xffffffb800f47947 */ /* 0x000fea000383ffff */
.L_x_3786:
        /* <DEDUP_REMOVED lines=8> */
.L_x_3789:
[----:B0-----:R0:W1:Y:S02]  /*18ef0*/  SYNCS.PHASECHK.TRANS64.TRYWAIT P0, [R5+URZ+0x38860], R9 ;  /* 0x03886009050075a7 */ /* 0x001064000800017f */
[----:B-1----:R-:W-:Y:S05]  /*18f00*/  @!P0 NANOSLEEP.SYNCS 0x989680 ;  /* 0x009896800000895d */ /* 0x002fea0003900000 */
[----:B------:R-:W1:Y:S02]  /*18f10*/  @!P0 SYNCS.PHASECHK.TRANS64 P0, [R5+URZ+0x38860], R9 ;  /* 0x03886009050085a7 */ /* 0x000e64000800007f */
[----:B-1----:R-:W-:Y:S05]  /*18f20*/  @!P0 BRA `(.L_x_3789) ;  /* 0xfffffffc00f08947 */ /* 0x002fea000383ffff */
[----:B------:R-:W-:Y:S05]  /*18f30*/  BRA `(.L_x_3893) ;  /* 0xffffffc000f07947 */ /* 0x000fea000383ffff */
.L_x_3798:
[----:B-1----:R1:W2:Y:S02]  /*18f40*/  SYNCS.PHASECHK.TRANS64.TRYWAIT P0, [R2+URZ+0x38840], R3 ;  /* 0x03884003020075a7 */ /* 0x0022a4000800017f */
[----:B--2---:R-:W-:Y:S05]  /*18f50*/  @!P0 NANOSLEEP.SYNCS 0x989680 ;  /* 0x009896800000895d */ /* 0x004fea0003900000 */
[----:B------:R-:W2:Y:S02]  /*18f60*/  @!P0 SYNCS.PHASECHK.TRANS64 P0, [R2+URZ+0x38840], R3 ;  /* 0x03884003020085a7 */ /* 0x000ea4000800007f */
[----:B--2---:R-:W-:Y:S05]  /*18f70*/  @!P0 BRA `(.L_x_3798) ;  /* 0xfffffffc00f08947 */ /* 0x004fea000383ffff */
[----:B------:R-:W-:Y:S05]  /*18f80*/  BRA `(.L_x_3894) ;  /* 0xffffffc800cc7947 */ /* 0x000fea000383ffff */
.L_x_3800:
[----:B--2---:R2:W3:Y:S02]  /*18f90*/  SYNCS.PHASECHK.TRANS64.TRYWAIT P0, [R2+URZ+0x38860], R3 ;  /* 0x03886003020075a7 */ /* 0x0044e4000800017f */
[----:B---3--:R-:W-:Y:S05]  /*18fa0*/  @!P0 NANOSLEEP.SYNCS 0x989680 ;  /* 0x009896800000895d */ /* 0x008fea0003900000 */
[----:B------:R-:W3:Y:S02]  /*18fb0*/  @!P0 SYNCS.PHASECHK.TRANS64 P0, [R2+URZ+0x38860], R3 ;  /* 0x03886003020085a7 */ /* 0x000ee4000800007f */
[----:B---3--:R-:W-:Y:S05]  /*18fc0*/  @!P0 BRA `(.L_x_3800) ;  /* 0xfffffffc00f08947 */ /* 0x008fea000383ffff */
[----:B------:R-:W-:Y:S05]  /*18fd0*/  BRA `(.L_x_3895) ;  /* 0xffffffcc00407947 */ /* 0x000fea000383ffff */
.L_x_3805:
[----:B--2---:R2:W3:Y:S02]  /*18fe0*/  SYNCS.PHASECHK.TRANS64.TRYWAIT P0, [R2+URZ+0x38840], R3 ;  /* 0x03884003020075a7 */ /* 0x0044e4000800017f */
[----:B---3--:R-:W-:Y:S05]  /*18ff0*/  @!P0 NANOSLEEP.SYNCS 0x989680 ;  /* 0x009896800000895d */ /* 0x008fea0003900000 */
[----:B------:R-:W3:Y:S02]  /*19000*/  @!P0 SYNCS.PHASECHK.TRANS64 P0, [R2+URZ+0x38840], R3 ;  /* 0x03884003020085a7 */ /* 0x000ee4000800007f */
[----:B---3--:R-:W-:Y:S05]  /*19010*/  @!P0 BRA `(.L_x_3805) ;  /* 0xfffffffc00f08947 */ /* 0x008fea000383ffff */
[----:B------:R-:W-:Y:S05]  /*19020*/  BRA `(.L_x_3896) ;  /* 0xffffffd000d87947 */ /* 0x000fea000383ffff */
.L_x_3807:
[----:B-1----:R1:W3:Y:S02]  /*19030*/  SYNCS.PHASECHK.TRANS64.TRYWAIT P1, [R2+URZ+0x38860], R3 ;  /* 0x03886003020075a7 */ /* 0x0022e4000802017f */
[----:B---3--:R-:W-:Y:S05]  /*19040*/  @!P1 NANOSLEEP.SYNCS 0x989680 ;  /* 0x009896800000995d */ /* 0x008fea0003900000 */
[----:B------:R-:W3:Y:S02]  /*19050*/  @!P1 SYNCS.PHASECHK.TRANS64 P1, [R2+URZ+0x38860], R3 ;  /* 0x03886003020095a7 */ /* 0x000ee4000802007f */
[----:B---3--:R-:W-:Y:S05]  /*19060*/  @!P1 BRA `(.L_x_3807) ;  /* 0xfffffffc00f09947 */ /* 0x008fea000383ffff */
[----:B------:R-:W-:Y:S05]  /*19070*/  BRA `(.L_x_3897) ;  /* 0xffffffd400487947 */ /* 0x000fea000383ffff */
.L_x_3812:
[----:B---3--:R3:W4:Y:S02]  /*19080*/  SYNCS.PHASECHK.TRANS64.TRYWAIT P0, [R2+URZ+0x38840], R3 ;  /* 0x03884003020075a7 */ /* 0x008724000800017f */
[----:B----4-:R-:W-:Y:S05]  /*19090*/  @!P0 NANOSLEEP.SYNCS 0x989680 ;  /* 0x009896800000895d */ /* 0x010fea0003900000 */
[----:B------:R-:W4:Y:S02]  /*190a0*/  @!P0 SYNCS.PHASECHK.TRANS64 P0, [R2+URZ+0x38840], R3 ;  /* 0x03884003020085a7 */ /* 0x000f24000800007f */
[----:B----4-:R-:W-:Y:S05]  /*190b0*/  @!P0 BRA `(.L_x_3812) ;  /* 0xfffffffc00f08947 */ /* 0x010fea000383ffff */
[----:B------:R-:W-:Y:S05]  /*190c0*/  BRA `(.L_x_3898) ;  /* 0xffffffd800c07947 */ /* 0x000fea000383ffff */
.L_x_3814:
[----:B-1----:R1:W2:Y:S02]  /*190d0*/  SYNCS.PHASECHK.TRANS64.TRYWAIT P1, [R2+URZ+0x38860], R3 ;  /* 0x03886003020075a7 */ /* 0x0022a4000802017f */
[----:B--2---:R-:W-:Y:S05]  /*190e0*/  @!P1 NANOSLEEP.SYNCS 0x989680 ;  /* 0x009896800000995d */ /* 0x004fea0003900000 */
[----:B------:R-:W2:Y:S02]  /*190f0*/  @!P1 SYNCS.PHASECHK.TRANS64 P1, [R2+URZ+0x38860], R3 ;  /* 0x03886003020095a7 */ /* 0x000ea4000802007f */
[----:B--2---:R-:W-:Y:S05]  /*19100*/  @!P1 BRA `(.L_x_3814) ;  /* 0xfffffffc00f09947 */ /* 0x004fea000383ffff */
[----:B------:R-:W-:Y:S05]  /*19110*/  BRA `(.L_x_3899) ;  /* 0xffffffdc00347947 */ /* 0x000fea000383ffff */
.L_x_3819:
[----:B------:R-:W-:Y:S01]  /*19120*/  BSSY B0, `(.L_x_3900) ;  /* 0x0000008000007945 */ /* 0x000fe20003800000 */
[----:B------:R-:W-:Y:S02]  /*19130*/  IMAD.MOV.U32 R13, RZ, RZ, R16 ;  /* 0x000000ffff0d7224 */ /* 0x000fe400078e0010 */
[----:B-1----:R-:W-:Y:S02]  /*19140*/  IMAD.MOV.U32 R12, RZ, RZ, RZ ;  /* 0x000000ffff0c7224 */ /* 0x002fe400078e00ff */
[----:B------:R-:W-:Y:S02]  /*19150*/  IMAD.MOV.U32 R11, RZ, RZ, 0x1f ;  /* 0x0000001fff0b7424 */ /* 0x000fe400078e00ff */
[----:B0-----:R-:W-:-:S07]  /*19160*/  IMAD.MOV.U32 R15, RZ, RZ, -0x1 ;  /* 0xffffffffff0f7424 */ /* 0x001fce00078e00ff */
[----:B--2---:R-:W-:Y:S05]  /*19170*/  WARPSYNC.COLLECTIVE R15, `(.L_x_3901) ;  /* 0x000000000f087348 */ /* 0x004fea0003c00000 */
[----:B------:R0:W1:Y:S02]  /*19180*/  SHFL.IDX P6, R14, R13, R12, R11 ;  /* 0x0000000c0d0e7389 */ /* 0x00006400000c000b */
[----:B012---:R-:W-:Y:S01]  /*19190*/  ENDCOLLECTIVE ;  /* 0x000000000000791b */ /* 0x007fe20003800000 */
.L_x_3901:
[----:B------:R-:W-:Y:S05]  /*191a0*/  BSYNC B0 ;  /* 0x0000000000007941 */ /* 0x000fea0003800000 */
.L_x_3900:
[----:B------:R-:W-:Y:S01]  /*191b0*/  IMAD.MOV.U32 R13, RZ, RZ, R16 ;  /* 0x000000ffff0d7224 */ /* 0x000fe200078e0010 */
[----:B------:R-:W-:Y:S01]  /*191c0*/  MOV R4, R14 ;  /* 0x0000000e00047202 */ /* 0x000fe20000000f00 */
[----:B------:R-:W-:Y:S02]  /*191d0*/  IMAD.MOV.U32 R12, RZ, RZ, 0x1 ;  /* 0x00000001ff0c7424 */ /* 0x000fe400078e00ff */
[----:B------:R-:W-:Y:S02]  /*191e0*/  IMAD.MOV.U32 R11, RZ, RZ, 0x1f ;  /* 0x0000001fff0b7424 */ /* 0x000fe400078e00ff */
[----:B------:R-:W-:-:S07]  /*191f0*/  IMAD.MOV.U32 R15, RZ, RZ, -0x1 ;  /* 0xffffffffff0f7424 */ /* 0x000fce00078e00ff */
[----:B------:R-:W-:Y:S05]  /*19200*/  WARPSYNC.COLLECTIVE R15, `(.L_x_3902) ;  /* 0x000000000f087348 */ /* 0x000fea0003c00000 */
[----:B------:R0:W1:Y:S02]  /*19210*/  SHFL.IDX P6, R14, R13, R12, R11 ;  /* 0x0000000c0d0e7389 */ /* 0x00006400000c000b */
[----:B01----:R-:W-:Y:S01]  /*19220*/  ENDCOLLECTIVE ;  /* 0x000000000000791b */ /* 0x003fe20003800000 */
.L_x_3902:
[----:B------:R-:W-:Y:S01]  /*19230*/  MOV R6, R14 ;  /* 0x0000000e00067202 */ /* 0x000fe20000000f00 */
[----:B------:R-:W-:Y:S06]  /*19240*/  BRA `(.L_x_3903) ;  /* 0xffffffe000807947 */ /* 0x000fec000383ffff */
.L_x_3822:
[----:B------:R-:W-:Y:S01]  /*19250*/  BSSY B0, `(.L_x_3904) ;  /* 0x0000008000007945 */ /* 0x000fe20003800000 */
[----:B-----5:R-:W-:Y:S02]  /*19260*/  IMAD.MOV.U32 R13, RZ, RZ, R17 ;  /* 0x000000ffff0d7224 */ /* 0x020fe400078e0011 */
[----:B-1----:R-:W-:Y:S02]  /*19270*/  IMAD.MOV.U32 R12, RZ, RZ, 0x1 ;  /* 0x00000001ff0c7424 */ /* 0x002fe400078e00ff */
[----:B------:R-:W-:Y:S02]  /*19280*/  IMAD.MOV.U32 R11, RZ, RZ, RZ ;  /* 0x000000ffff0b7224 */ /* 0x000fe400078e00ff */
[----:B------:R-:W-:-:S07]  /*19290*/  IMAD.MOV.U32 R15, RZ, RZ, -0x1 ;  /* 0xffffffffff0f7424 */ /* 0x000fce00078e00ff */
[----:B0-234-:R-:W-:Y:S05]  /*192a0*/  WARPSYNC.COLLECTIVE R15, `(.L_x_3905) ;  /* 0x000000000f087348 */ /* 0x01dfea0003c00000 */
[----:B------:R1:W0:Y:S02]  /*192b0*/  SHFL.UP P6, R14, R13, R12, R11 ;  /* 0x0400000c0d0e7389 */ /* 0x00022400000c000b */
[----:B01234-:R-:W-:Y:S01]  /*192c0*/  ENDCOLLECTIVE ;  /* 0x000000000000791b */ /* 0x01ffe20003800000 */
.L_x_3905:
[----:B------:R-:W-:Y:S05]  /*192d0*/  BSYNC B0 ;  /* 0x0000000000007941 */ /* 0x000fea0003800000 */
.L_x_3904:
[----:B------:R-:W-:Y:S01]  /*192e0*/  ISETP.NE.AND P0, PT, R8, RZ, PT ;  /* 0x000000ff0800720c */ /* 0x000fe20003f05270 */
[----:B------:R-:W-:Y:S02]  /*192f0*/  IMAD.MOV.U32 R12, RZ, RZ, 0x2 ;  /* 0x00000002ff0c7424 */ /* 0x000fe400078e00ff */
[----:B------:R-:W-:Y:S01]  /*19300*/  IMAD.MOV.U32 R11, RZ, RZ, RZ ;  /* 0x000000ffff0b7224 */ /* 0x000fe200078e00ff */
[----:B------:R-:W-:Y:S01]  /*19310*/  SEL R14, R14, RZ, P0 ;  /* 0x000000ff0e0e7207 */ /* 0x000fe20000000000 */
[----:B------:R-:W-:Y:S01]  /*19320*/  IMAD.MOV.U32 R15, RZ, RZ, -0x1 ;  /* 0xffffffffff0f7424 */ /* 0x000fe200078e00ff */
[----:B------:R-:W-:Y:S02]  /*19330*/  ISETP.GE.U32.AND P0, PT, R8, 0x2, PT ;  /* 0x000000020800780c */ /* 0x000fe40003f06070 */
[----:B------:R-:W-:-:S11]  /*19340*/  IADD3 R13, R17, R14, RZ ;  /* 0x0000000e110d7210 */ /* 0x000fd60007ffe0ff */
[----:B------:R-:W-:Y:S05]  /*19350*/  WARPSYNC.COLLECTIVE R15, `(.L_x_3906) ;  /* 0x000000000f087348 */ /* 0x000fea0003c00000 */
[----:B------:R0:W1:Y:S02]  /*19360*/  SHFL.UP P6, R14, R13, R12, R11 ;  /* 0x0400000c0d0e7389 */ /* 0x00006400000c000b */
[----:B01----:R-:W-:Y:S01]  /*19370*/  ENDCOLLECTIVE ;  /* 0x000000000000791b */ /* 0x003fe20003800000 */
.L_x_3906:
        /* <DEDUP_REMOVED lines=8> */
.L_x_3907:
        /* <DEDUP_REMOVED lines=8> */
.L_x_3908:
        /* <DEDUP_REMOVED lines=8> */
.L_x_3909:
        /* <DEDUP_REMOVED lines=8> */
.L_x_3910:
[----:B------:R-:W-:Y:S05]  /*19580*/  BRA `(.L_x_3911) ;  /* 0xffffffe000447947 */ /* 0x000fea000383ffff */
.L_x_3827:
[----:B------:R-:W-:Y:S01]  /*19590*/  BSSY B0, `(.L_x_3912) ;  /* 0x0000008000007945 */ /* 0x000fe20003800000 */
[----:B-----5:R-:W-:Y:S01]  /*195a0*/  IMAD.MOV.U32 R13, RZ, RZ, R17 ;  /* 0x000000ffff0d7224 */ /* 0x020fe200078e0011 */
[----:B------:R-:W-:Y:S01]  /*195b0*/  MOV R15, 0xffffffff ;  /* 0xffffffff000f7802 */ /* 0x000fe20000000f00 */
[----:B-1----:R-:W-:Y:S02]  /*195c0*/  IMAD.MOV.U32 R12, RZ, RZ, 0x1 ;  /* 0x00000001ff0c7424 */ /* 0x002fe400078e00ff */
[----:B------:R-:W-:-:S07]  /*195d0*/  IMAD.MOV.U32 R11, RZ, RZ, RZ ;  /* 0x000000ffff0b7224 */ /* 0x000fce00078e00ff */
[----:B0-----:R-:W-:Y:S05]  /*195e0*/  WARPSYNC.COLLECTIVE R15, `(.L_x_3913) ;  /* 0x000000000f087348 */ /* 0x001fea0003c00000 */
[----:B------:R1:W2:Y:S02]  /*195f0*/  SHFL.UP P6, R14, R13, R12, R11 ;  /* 0x0400000c0d0e7389 */ /* 0x0002a400000c000b */
[----:B012---:R-:W-:Y:S01]  /*19600*/  ENDCOLLECTIVE ;  /* 0x000000000000791b */ /* 0x007fe20003800000 */
.L_x_3913:
[----:B------:R-:W-:Y:S05]  /*19610*/  BSYNC B0 ;  /* 0x0000000000007941 */ /* 0x000fea0003800000 */
.L_x_3912:
[C---:B------:R-:W-:Y:S01]  /*19620*/  ISETP.NE.AND P0, PT, R7.reuse, RZ, PT ;  /* 0x000000ff0700720c */ /* 0x040fe20003f05270 */
[----:B------:R-:W-:Y:S01]  /*19630*/  IMAD.MOV.U32 R12, RZ, RZ, 0x2 ;  /* 0x00000002ff0c7424 */ /* 0x000fe200078e00ff */
[----:B------:R-:W-:Y:S01]  /*19640*/  MOV R15, 0xffffffff ;  /* 0xffffffff000f7802 */ /* 0x000fe20000000f00 */
[----:B------:R-:W-:Y:S01]  /*19650*/  IMAD.MOV.U32 R11, RZ, RZ, RZ ;  /* 0x000000ffff0b7224 */ /* 0x000fe200078e00ff */
[----:B------:R-:W-:Y:S02]  /*19660*/  SEL R2, R14, RZ, P0 ;  /* 0x000000ff0e027207 */ /* 0x000fe40000000000 */
[----:B------:R-:W-:-:S03]  /*19670*/  ISETP.GE.U32.AND P0, PT, R7, 0x2, PT ;  /* 0x000000020700780c */ /* 0x000fc60003f06070 */
[----:B------:R-:W-:-:S04]  /*19680*/  IMAD.IADD R2, R17, 0x1, R2 ;  /* 0x0000000111027824 */ /* 0x000fc800078e0202 */
[----:B------:R-:W-:-:S07]  /*19690*/  IMAD.MOV.U32 R13, RZ, RZ, R2 ;  /* 0x000000ffff0d7224 */ /* 0x000fce00078e0002 */
[----:B------:R-:W-:Y:S05]  /*196a0*/  WARPSYNC.COLLECTIVE R15, `(.L_x_3914) ;  /* 0x000000000f087348 */ /* 0x000fea0003c00000 */
[----:B------:R0:W1:Y:S02]  /*196b0*/  SHFL.UP P6, R14, R13, R12, R11 ;  /* 0x0400000c0d0e7389 */ /* 0x00006400000c000b */
[----:B01----:R-:W-:Y:S01]  /*196c0*/  ENDCOLLECTIVE ;  /* 0x000000000000791b */ /* 0x003fe20003800000 */
.L_x_3914:
        /* <DEDUP_REMOVED lines=8> */
.L_x_3915:
        /* <DEDUP_REMOVED lines=8> */
.L_x_3916:
        /* <DEDUP_REMOVED lines=8> */
.L_x_3917:
        /* <DEDUP_REMOVED lines=8> */
.L_x_3918:
[----:B------:R-:W-:Y:S05]  /*198d0*/  BRA `(.L_x_3919) ;  /* 0xffffffe000247947 */ /* 0x000fea000383ffff */
.L_x_3829:
[----:B------:R-:W-:Y:S01]  /*198e0*/  BSSY B0, `(.L_x_3920) ;  /* 0x0000006000007945 */ /* 0x000fe20003800000 */
[----:B------:R-:W-:Y:S01]  /*198f0*/  PLOP3.LUT P6, PT, P6, PT, PT, 0x8, 0x0 ;  /* 0x000000000000781c */ /* 0x000fe200037ce170 */
[----:B------:R-:W-:-:S12]  /*19900*/  IMAD.MOV.U32 R15, RZ, RZ, -0x1 ;  /* 0xffffffffff0f7424 */ /* 0x000fd800078e00ff */
[----:B01----:R-:W-:Y:S05]  /*19910*/  WARPSYNC.COLLECTIVE R15, `(.L_x_3921) ;  /* 0x000000000f087348 */ /* 0x003fea0003c00000 */
[----:B------:R-:W-:Y:S01]  /*19920*/  VOTE.ANY R14, PT, P6 ;  /* 0x00000000000e7806 */ /* 0x000fe200030e0100 */
[----:B01----:R-:W-:Y:S06]  /*19930*/  ENDCOLLECTIVE ;  /* 0x000000000000791b */ /* 0x003fec0003800000 */
.L_x_3921:
[----:B------:R-:W-:Y:S05]  /*19940*/  BSYNC B0 ;  /* 0x0000000000007941 */ /* 0x000fea0003800000 */
.L_x_3920:
[----:B------:R-:W-:Y:S01]  /*19950*/  MOV R3, R14 ;  /* 0x0000000e00037202 */ /* 0x000fe20000000f00 */
[----:B------:R-:W-:Y:S02]  /*19960*/  IMAD.MOV.U32 R13, RZ, RZ, R17 ;  /* 0x000000ffff0d7224 */ /* 0x000fe400078e0011 */
[----:B------:R-:W-:Y:S01]  /*19970*/  IMAD.MOV.U32 R11, RZ, RZ, 0x1f ;  /* 0x0000001fff0b7424 */ /* 0x000fe200078e00ff */
[----:B------:R-:W0:Y:S01]  /*19980*/  POPC R5, R3 ;  /* 0x0000000300057309 */ /* 0x000e220000000000 */
[----:B------:R-:W-:Y:S02]  /*19990*/  IMAD.MOV.U32 R15, RZ, RZ, -0x1 ;  /* 0xffffffffff0f7424 */ /* 0x000fe400078e00ff */
[----:B0-----:R-:W-:-:S07]  /*199a0*/  IMAD.MOV.U32 R12, RZ, RZ, R5 ;  /* 0x000000ffff0c7224 */ /* 0x001fce00078e0005 */
[----:B------:R-:W-:Y:S05]  /*199b0*/  WARPSYNC.COLLECTIVE R15, `(.L_x_3922) ;  /* 0x000000000f087348 */ /* 0x000fea0003c00000 */
[----:B------:R0:W1:Y:S02]  /*199c0*/  SHFL.IDX P6, R14, R13, R12, R11 ;  /* 0x0000000c0d0e7389 */ /* 0x00006400000c000b */
[----:B01----:R-:W-:Y:S01]  /*199d0*/  ENDCOLLECTIVE ;  /* 0x000000000000791b */ /* 0x003fe20003800000 */
.L_x_3922:
[----:B------:R-:W-:Y:S01]  /*199e0*/  MOV R17, R14 ;  /* 0x0000000e00117202 */ /* 0x000fe20000000f00 */
[----:B------:R-:W-:Y:S06]  /*199f0*/  BRA `(.L_x_3923) ;  /* 0xffffffe000147947 */ /* 0x000fec000383ffff */
.L_x_3831:
[----:B------:R-:W-:Y:S01]  /*19a00*/  BSSY B0, `(.L_x_3924) ;  /* 0x0000007000007945 */ /* 0x000fe20003800000 */
[----:B------:R-:W-:Y:S02]  /*19a10*/  IMAD.MOV.U32 R13, RZ, RZ, R2 ;  /* 0x000000ffff0d7224 */ /* 0x000fe400078e0002 */
[----:B------:R-:W-:Y:S02]  /*19a20*/  IMAD.MOV.U32 R11, RZ, RZ, 0x1f ;  /* 0x0000001fff0b7424 */ /* 0x000fe400078e00ff */
[----:B------:R-:W-:-:S07]  /*19a30*/  IMAD.MOV.U32 R15, RZ, RZ, -0x1 ;  /* 0xffffffffff0f7424 */ /* 0x000fce00078e00ff */
[----:B0-23--:R-:W-:Y:S05]  /*19a40*/  WARPSYNC.COLLECTIVE R15, `(.L_x_3925) ;  /* 0x000000000f087348 */ /* 0x00dfea0003c00000 */
[----:B------:R1:W4:Y:S02]  /*19a50*/  SHFL.IDX P6, R14, R13, R12, R11 ;  /* 0x0000000c0d0e7389 */ /* 0x00032400000c000b */
[----:B01234-:R-:W-:Y:S01]  /*19a60*/  ENDCOLLECTIVE ;  /* 0x000000000000791b */ /* 0x01ffe20003800000 */
.L_x_3925:
[----:B------:R-:W-:Y:S05]  /*19a70*/  BSYNC B0 ;  /* 0x0000000000007941 */ /* 0x000fea0003800000 */
.L_x_3924:
[----:B------:R-:W-:Y:S05]  /*19a80*/  BRA `(.L_x_3830) ;  /* 0xffffffe0000c7947 */ /* 0x000fea000383ffff */
.L_x_3834:
[----:B0-----:R0:W2:Y:S02]  /*19a90*/  SYNCS.PHASECHK.TRANS64.TRYWAIT P0, [R0+URZ+0x38820], R3 ;  /* 0x03882003000075a7 */ /* 0x0010a4000800017f */
[----:B--2---:R-:W-:Y:S05]  /*19aa0*/  @!P0 NANOSLEEP.SYNCS 0x989680 ;  /* 0x009896800000895d */ /* 0x004fea0003900000 */
[----:B------:R-:W2:Y:S02]  /*19ab0*/  @!P0 SYNCS.PHASECHK.TRANS64 P0, [R0+URZ+0x38820], R3 ;  /* 0x03882003000085a7 */ /* 0x000ea4000800007f */
[----:B--2---:R-:W-:Y:S05]  /*19ac0*/  @!P0 BRA `(.L_x_3834) ;  /* 0xfffffffc00f08947 */ /* 0x004fea000383ffff */
[----:B------:R-:W-:Y:S05]  /*19ad0*/  BRA `(.L_x_3926) ;  /* 0xffffffe000ec7947 */ /* 0x000fea000383ffff */
.L_x_3835:
[----:B------:R-:W2:Y:S01]  /*19ae0*/  S2R R2, SR_TID.X ;  /* 0x0000000000027919 */ /* 0x000ea20000002100 */
[----:B------:R-:W-:Y:S01]  /*19af0*/  BSSY B0, `(.L_x_3927) ;  /* 0x000000a000007945 */ /* 0x000fe20003800000 */
[----:B-1----:R-:W-:Y:S01]  /*19b00*/  MOV R12, RZ ;  /* 0x000000ff000c7202 */ /* 0x002fe20000000f00 */
[----:B------:R-:W-:Y:S02]  /*19b10*/  IMAD.MOV.U32 R11, RZ, RZ, 0x1f ;  /* 0x0000001fff0b7424 */ /* 0x000fe400078e00ff */
[----:B------:R-:W-:Y:S01]  /*19b20*/  IMAD.MOV.U32 R15, RZ, RZ, -0x1 ;  /* 0xffffffffff0f7424 */ /* 0x000fe200078e00ff */
[----:B--2---:R-:W-:-:S04]  /*19b30*/  SHF.R.U32.HI R2, RZ, 0x5, R2 ;  /* 0x00000005ff027819 */ /* 0x004fc80000011602 */
[----:B------:R-:W-:-:S05]  /*19b40*/  LOP3.LUT R2, R2, 0x3, RZ, 0xc0, !PT ;  /* 0x0000000302027812 */ /* 0x000fca00078ec0ff */
[----:B------:R-:W-:-:S07]  /*19b50*/  IMAD.MOV.U32 R13, RZ, RZ, R2 ;  /* 0x000000ffff0d7224 */ /* 0x000fce00078e0002 */
[----:B0-----:R-:W-:Y:S05]  /*19b60*/  WARPSYNC.COLLECTIVE R15, `(.L_x_3928) ;  /* 0x000000000f087348 */ /* 0x001fea0003c00000 */
[----:B------:R1:W2:Y:S02]  /*19b70*/  SHFL.IDX P6, R14, R13, R12, R11 ;  /* 0x0000000c0d0e7389 */ /* 0x0002a400000c000b */
[----:B012---:R-:W-:Y:S01]  /*19b80*/  ENDCOLLECTIVE ;  /* 0x000000000000791b */ /* 0x007fe20003800000 */
.L_x_3928:
[----:B------:R-:W-:Y:S05]  /*19b90*/  BSYNC B0 ;  /* 0x0000000000007941 */ /* 0x000fea0003800000 */
.L_x_3927:
[----:B------:R-:W-:Y:S05]  /*19ba0*/  BRA `(.L_x_3929) ;  /* 0xffffffe000d07947 */ /* 0x000fea000383ffff */
.L_x_3836:
[----:B------:R-:W-:Y:S01]  /*19bb0*/  BSSY B0, `(.L_x_3930) ;  /* 0x0000006000007945 */ /* 0x000fe20003800000 */
[----:B------:R-:W-:-:S07]  /*19bc0*/  IMAD.MOV.U32 R15, RZ, RZ, -0x1 ;  /* 0xffffffffff0f7424 */ /* 0x000fce00078e00ff */
[----:B012---:R-:W-:Y:S05]  /*19bd0*/  WARPSYNC.COLLECTIVE R15, `(.L_x_3931) ;  /* 0x000000000f0c7348 */ /* 0x007fea0003c00000 */
[----:B------:R-:W-:Y:S02]  /*19be0*/  ELECT P6, UR62, PT ;  /* 0x00000000003e782f */ /* 0x000fe400038c0000 */
[----:B------:R-:W-:Y:S01]  /*19bf0*/  MOV R14, UR62 ;  /* 0x0000003e000e7c02 */ /* 0x000fe20008000f00 */
[----:B012---:R-:W-:Y:S10]  /*19c00*/  ENDCOLLECTIVE ;  /* 0x000000000000791b */ /* 0x007ff40003800000 */
.L_x_3931:
[----:B------:R-:W-:Y:S05]  /*19c10*/  BSYNC B0 ;  /* 0x0000000000007941 */ /* 0x000fea0003800000 */
.L_x_3930:
[----:B------:R-:W-:Y:S05]  /*19c20*/  BRA `(.L_x_3932) ;  /* 0xffffffe000c47947 */ /* 0x000fea000383ffff */
.L_x_3838:
[----:B0-----:R0:W2:Y:S02]  /*19c30*/  SYNCS.PHASECHK.TRANS64.TRYWAIT P0, [R6+URZ], R5 ;  /* 0x00000005060075a7 */ /* 0x0010a4000800017f */
[----:B--2---:R-:W-:Y:S05]  /*19c40*/  @!P0 NANOSLEEP.SYNCS 0x989680 ;  /* 0x009896800000895d */ /* 0x004fea0003900000 */
[----:B------:R-:W2:Y:S02]  /*19c50*/  @!P0 SYNCS.PHASECHK.TRANS64 P0, [R6+URZ], R5 ;  /* 0x00000005060085a7 */ /* 0x000ea4000800007f */
[----:B--2---:R-:W-:Y:S05]  /*19c60*/  @!P0 BRA `(.L_x_3838) ;  /* 0xfffffffc00f08947 */ /* 0x004fea000383ffff */
[----:B------:R-:W-:Y:S05]  /*19c70*/  BRA `(.L_x_3933) ;  /* 0xffffffe400007947 */ /* 0x000fea000383ffff */
.L_x_3839:
[----:B--2---:R2:W3:Y:S02]  /*19c80*/  SYNCS.PHASECHK.TRANS64.TRYWAIT P0, [R7+URZ], R2 ;  /* 0x00000002070075a7 */ /* 0x0044e4000800017f */
[----:B---3--:R-:W-:Y:S05]  /*19c90*/  @!P0 NANOSLEEP.SYNCS 0x989680 ;  /* 0x009896800000895d */ /* 0x008fea0003900000 */
[----:B------:R-:W3:Y:S02]  /*19ca0*/  @!P0 SYNCS.PHASECHK.TRANS64 P0, [R7+URZ], R2 ;  /* 0x00000002070085a7 */ /* 0x000ee4000800007f */
[----:B---3--:R-:W-:Y:S05]  /*19cb0*/  @!P0 BRA `(.L_x_3839) ;  /* 0xfffffffc00f08947 */ /* 0x008fea000383ffff */
[----:B------:R-:W-:Y:S05]  /*19cc0*/  BRA `(.L_x_3934) ;  /* 0xffffffe000f47947 */ /* 0x000fea000383ffff */
.L_x_3841:
[----:B---3--:R3:W4:Y:S02]  /*19cd0*/  SYNCS.PHASECHK.TRANS64.TRYWAIT P0, [R4+URZ], R5 ;  /* 0x00000005040075a7 */ /* 0x008724000800017f */
[----:B----4-:R-:W-:Y:S05]  /*19ce0*/  @!P0 NANOSLEEP.SYNCS 0x989680 ;  /* 0x009896800000895d */ /* 0x010fea0003900000 */
[----:B------:R-:W4:Y:S02]  /*19cf0*/  @!P0 SYNCS.PHASECHK.TRANS64 P0, [R4+URZ], R5 ;  /* 0x00000005040085a7 */ /* 0x000f24000800007f */
[----:B----4-:R-:W-:Y:S05]  /*19d00*/  @!P0 BRA `(.L_x_3841) ;  /* 0xfffffffc00f08947 */ /* 0x010fea000383ffff */
[----:B------:R-:W-:Y:S05]  /*19d10*/  BRA `(.L_x_3935) ;  /* 0xffffffe000fc7947 */ /* 0x000fea000383ffff */
.L_x_3936:
        /* <DEDUP_REMOVED lines=14> */
.L_x_11946:


//--------------------- .text._ZN7cutlass13device_kernelIN5flash11enable_sm90INS1_16FlashAttnFwdSm90INS1_25CollectiveMainloopFwdSm90ILi2EN4cute5tupleIJNS5_1CILi1EEES8_S8_EEENS6_IJNS7_ILi64EEESA_SA_EEELi512ENS_6half_tEfNS_4arch4Sm90ELb0ELb1ELb1ELb0ELb0ELb0ELb0ELb0ELb0ELb0ELb0ELb0EEENS1_21CollectiveEpilogueFwdINS6_IJSA_NS7_ILi512EEESA_EEES9_SC_SE_Li256ELb0ELb0ELb0ELb0EEENS1_30DynamicPersistentTileSchedulerILi256ELi32ELb0ELb0ELb1EEEEEEEEEvNT_6ParamsE --------------------------
	.section	.text._ZN7cutlass13device_kernelIN5flash11enable_sm90INS1_16FlashAttnFwdSm90INS1_25CollectiveMainloopFwdSm90ILi2EN4cute5tupleIJNS5_1CILi1EEES8_S8_EEENS6_IJNS7_ILi64EEESA_SA_EEELi512ENS_6half_tEfNS_4arch4Sm90ELb0ELb1ELb1ELb0ELb0ELb0ELb0ELb0ELb0ELb0ELb0ELb0EEENS1_21CollectiveEpilogueFwdINS6_IJSA_NS7_ILi512EEESA_EEES9_SC_SE_Li256ELb0ELb0ELb0ELb0EEENS1_30DynamicPersistentTileSchedulerILi256ELi32ELb0ELb0ELb1EEEEEEEEEvNT_6ParamsE,"ax",@progbits
	.align	128
.text._ZN7cutlass13device_kernelIN5flash11enable_sm90INS1_16FlashAttnFwdSm90INS1_25CollectiveMainloopFwdSm90ILi2EN4cute5tupleIJNS5_1CILi1EEES8_S8_EEENS6_IJNS7_ILi64EEESA_SA_EEELi512ENS_6half_tEfNS_4arch4Sm90ELb0ELb1ELb1ELb0ELb0ELb0ELb0ELb0ELb0ELb0ELb0ELb0EEENS1_21CollectiveEpilogueFwdINS6_IJSA_NS7_ILi512EEESA_EEES9_SC_SE_Li256ELb0ELb0ELb0ELb0EEENS1_30DynamicPersistentTileSchedulerILi256ELi32ELb0ELb0ELb1EEEEEEEEEvNT_6ParamsE:
        .type           _ZN7cutlass13device_kernelIN5flash11enable_sm90INS1_16FlashAttnFwdSm90INS1_25CollectiveMainloopFwdSm90ILi2EN4cute5tupleIJNS5_1CILi1EEES8_S8_EEENS6_IJNS7_ILi64EEESA_SA_EEELi512ENS_6half_tEfNS_4arch4Sm90ELb0ELb1ELb1ELb0ELb0ELb0ELb0ELb0ELb0ELb0ELb0ELb0EEENS1_21CollectiveEpilogueFwdINS6_IJSA_NS7_ILi512EEESA_EEES9_SC_SE_Li256ELb0ELb0ELb0ELb0EEENS1_30DynamicPersistentTileSchedulerILi256ELi32ELb0ELb0ELb1EEEEEEEEEvNT_6ParamsE,@function
        .size           _ZN7cutlass13device_kernelIN5flash11enable_sm90INS1_16FlashAttnFwdSm90INS1_25CollectiveMainloopFwdSm90ILi2EN4cute5tupleIJNS5_1CILi1EEES8_S8_EEENS6_IJNS7_ILi64EEESA_SA_EEELi512ENS_6half_tEfNS_4arch4Sm90ELb0ELb1ELb1ELb0ELb0ELb0ELb0ELb0ELb0ELb0ELb0ELb0EEENS1_21CollectiveEpilogueFwdINS6_IJSA_NS7_ILi512EEESA_EEES9_SC_SE_Li256ELb0ELb0ELb0ELb0EEENS1_30DynamicPersistentTileSchedulerILi256ELi32ELb0ELb0ELb1EEEEEEEEEvNT_6ParamsE,(.L_x_11947 - _ZN7cutlass13device_kernelIN5flash11enable_sm90INS1_16FlashAttnFwdSm90INS1_25CollectiveMainloopFwdSm90ILi2EN4cute5tupleIJNS5_1CILi1EEES8_S8_EEENS6_IJNS7_ILi64EEESA_SA_EEELi512ENS_6half_tEfNS_4arch4Sm90ELb0ELb1ELb1ELb0ELb0ELb0ELb0ELb0ELb0ELb0ELb0ELb0EEENS1_21CollectiveEpilogueFwdINS6_IJSA_NS7_ILi512EEESA_EEES9_SC_SE_Li256ELb0ELb0ELb0ELb0EEENS1_30DynamicPersistentTileSchedulerILi256ELi32ELb0ELb0ELb1EEEEEEEEEvNT_6ParamsE)
        .other          _ZN7cutlass13device_kernelIN5flash11enable_sm90INS1_16FlashAttnFwdSm90INS1_25CollectiveMainloopFwdSm90ILi2EN4cute5tupleIJNS5_1CILi1EEES8_S8_EEENS6_IJNS7_ILi64EEESA_SA_EEELi512ENS_6half_tEfNS_4arch4Sm90ELb0ELb1ELb1ELb0ELb0ELb0ELb0ELb0ELb0ELb0ELb0ELb0EEENS1_21CollectiveEpilogueFwdINS6_IJSA_NS7_ILi512EEESA_EEES9_SC_SE_Li256ELb0ELb0ELb0ELb0EEENS1_30DynamicPersistentTileSchedulerILi256ELi32ELb0ELb0ELb1EEEEEEEEEvNT_6ParamsE,@"STO_CUDA_ENTRY STV_DEFAULT"
_ZN7cutlass13device_kernelIN5flash11enable_sm90INS1_16FlashAttnFwdSm90INS1_25CollectiveMainloopFwdSm90ILi2EN4cute5tupleIJNS5_1CILi1EEES8_S8_EEENS6_IJNS7_ILi64EEESA_SA_EEELi512ENS_6half_tEfNS_4arch4Sm90ELb0ELb1ELb1ELb0ELb0ELb0ELb0ELb0ELb0ELb0ELb0ELb0EEENS1_21CollectiveEpilogueFwdINS6_IJSA_NS7_ILi512EEESA_EEES9_SC_SE_Li256ELb0ELb0ELb0ELb0EEENS1_30DynamicPersistentTileSchedulerILi256ELi32ELb0ELb0ELb1EEEEEEEEEvNT_6ParamsE:
[----:B------:R-:W1:Y:S01]  /*0000*/  LDC R1, c[0x0][0x28] ;  /* 0x00000a00ff017b82 */ /* 0x000e620000000800 */
[----:B------:R-:W2:Y:S01]  /*0010*/  S2R R19, SR_TID.X ;  /* 0x0000000000137919 */ /* 0x000ea20000002100 */
[----:B------:R-:W-:Y:S01]  /*0020*/  ELECT P0, URZ, PT ;  /* 0x00000000003f782f */ /* 0x000fe20003800000 */
[----:B------:R-:W-:Y:S01]  /*0030*/  BSSY B0, `(.L_x_3937) ;  /* 0x0000014000007945 */ /* 0x000fe20003800000 */
[----:B--2---:R-:W-:-:S05]  /*0040*/  SHF.R.U32.HI R0, RZ, 0x5, R19 ;  /* 0x00000005ff007819 */ /* 0x004fca0000011613 */
[----:B------:R-:W2:Y:S02]  /*0050*/  SHFL.IDX PT, R2, R0, RZ, 0x1f ;  /* 0x00001fff00027589 */ /* 0x000ea400000e0000 */
[----:B--2---:R-:W-:Y:S02]  /*0060*/  ISETP.EQ.AND P0, PT, R2, RZ, P0 ;  /* 0x000000ff0200720c */ /* 0x004fe40000702270 */
[----:B------:R-:W-:-:S11]  /*0070*/  SHF.R.U32.HI R2, RZ, 0x7, R19 ;  /* 0x00000007ff027819 */ /* 0x000fd60000011613 */
[----:B-1----:R-:W-:Y:S05]  /*0080*/  @!P0 BRA `(.L_x_3938) ;  /* 0x0000000000388947 */ /* 0x002fea0003800000 */
        /* <DEDUP_REMOVED lines=14> */
.L_x_3938:
[----:B------:R-:W-:Y:S05]  /*0170*/  BSYNC B0 ;  /* 0x0000000000007941 */ /* 0x000fea0003800000 */
.L_x_3937:
        /* <DEDUP_REMOVED lines=33> */
.L_x_3939:
        /* <DEDUP_REMOVED lines=22> */
.L_x_3940:
        /* <DEDUP_REMOVED lines=18> */
.L_x_3941:
        /* <DEDUP_REMOVED lines=22> */
.L_x_3942:
        /* <DEDUP_REMOVED lines=22> */
.L_x_3943:
[----:B------:R-:W-:Y:S01]  /*08d0*/  PLOP3.LUT P0, PT, PT, PT, UP0, 0x80, 0x0 ;  /* 0x000000000000781c */ /* 0x000fe20003f0f008 */
[----:B------:R-:W-:Y:S01]  /*08e0*/  UMOV UR36, 0x1 ;  /* 0x0000000100247882 */ /* 0x000fe20000000000 */
[----:B------:R-:W-:Y:S01]  /*08f0*/  NOP ;  /* 0x0000000000007918 */ /* 0x000fe20000000000 */
[----:B------:R-:W-:Y:S01]  /*0900*/  USEL UR36, UR36, 0x2, !UP0 ;  /* 0x0000000224247887 */ /* 0x000fe2000c000000 */
[----:B------:R-:W-:Y:S01]  /*0910*/  ULDC.64 UR50, c[0x0][0x208] ;  /* 0x0000820000327ab9 */ /* 0x000fe20000000a00 */
[----:B-123--:R-:W-:Y:S08]  /*0920*/  BAR.SYNC.DEFER_BLOCKING 0x0 ;  /* 0x0000000000007b1d */ /* 0x00eff00000010000 */
[----:B------:R-:W-:Y:S05]  /*0930*/  @!P0 BRA `(.L_x_3944) ;  /* 0x000000e8000c8947 */ /* 0x000fea0003800000 */
.L_x_3945:
[----:B------:R-:W-:-:S08]  /*0940*/  NOP ;  /* 0x0000000000007918 */ /* 0x000fd00000000000 */
[----:B------:R-:W1:Y:S02]  /*0950*/  USETMAXREG.TRY_ALLOC.CTAPOOL UP0, 0xf0 ;  /* 0x000000f0000079c8 */ /* 0x000e640008000600 */
[----:B-1----:R-:W-:-:S13]  /*0960*/  PLOP3.LUT P0, PT, PT, PT, UP0, 0x80, 0x0 ;  /* 0x000000000000781c */ /* 0x002fda0003f0f008 */
[----:B------:R-:W-:Y:S05]  /*0970*/  @!P0 BRA `(.L_x_3945) ;  /* 0xfffffffc00f08947 */ /* 0x000fea000383ffff */
[----:B------:R-:W-:Y:S01]  /*0980*/  LOP3.LUT R0, R19, 0xffffff80, RZ, 0xc0, !PT ;  /* 0xffffff8013007812 */ /* 0x000fe200078ec0ff */
[----:B------:R-:W1:Y:S08]  /*0990*/  S2UR UR4, SR_CTAID.X ;  /* 0x00000000000479c3 */ /* 0x000e700000002500 */
[----:B------:R-:W-:Y:S06]  /*09a0*/  BAR.ARV 0x4, 0x120 ;  /* 0x0104800000007b1d */ /* 0x000fec0000002000 */
[----:B------:R-:W-:-:S02]  /*09b0*/  ISETP.NE.AND P0, PT, R0, 0x80, PT ;  /* 0x000000800000780c */ /* 0x000fc40003f05270 */
[----:B------:R-:W1:Y:S11]  /*09c0*/  LDC R0, c[0x0][0xda8] ;  /* 0x00036a00ff007b82 */ /* 0x000e760000000800 */
        /* <DEDUP_REMOVED lines=17> */
[--C-:B------:R-:W-:Y:S02]  /*0ae0*/  SHF.R.S32.HI R189, RZ, 0x5, R4.reuse ;  /* 0x00000005ffbd7819 */ /* 0x100fe40000011404 */
[----:B------:R-:W-:Y:S02]  /*0af0*/  SHF.R.S32.HI R6, RZ, 0x1f, R4 ;  /* 0x0000001fff067819 */ /* 0x000fe40000011404 */
[----:B------:R-:W-:Y:S02]  /*0b00*/  LOP3.LUT R4, R2, 0xfffffff0, RZ, 0xc0, !PT ;  /* 0xfffffff002047812 */ /* 0x000fe400078ec0ff */
[----:B------:R-:W-:Y:S02]  /*0b10*/  LEA.HI R3, R0, R191, RZ, 0x7 ;  /* 0x000000bf00037211 */ /* 0x000fe400078f38ff */
[----:B------:R-:W-:Y:S02]  /*0b20*/  IADD3 R5, R191, -R4, RZ ;  /* 0x80000004bf057210 */ /* 0x000fe40007ffe0ff */
[----:B------:R-:W-:-:S02]  /*0b30*/  LOP3.LUT R8, R3, 0xffffff80, RZ, 0xc0, !PT ;  /* 0xffffff8003087812 */ /* 0x000fc400078ec0ff */
[----:B------:R-:W-:Y:S01]  /*0b40*/  SHF.R.S32.HI R10, RZ, 0x1f, R5 ;  /* 0x0000001fff0a7819 */ /* 0x000fe20000011405 */
[----:B-1----:R-:W-:Y:S01]  /*0b50*/  ULEA UR48, UR5, UR48, 0x18 ;  /* 0x0000003005307291 */ /* 0x002fe2000f8ec03f */
[----:B------:R-:W-:Y:S01]  /*0b60*/  SHF.R.S32.HI R7, RZ, 0x4, R2 ;  /* 0x00000004ff077819 */ /* 0x000fe20000011402 */
[----:B------:R-:W-:Y:S01]  /*0b70*/  IMAD.IADD R8, R191, 0x1, -R8 ;  /* 0x00000001bf087824 */ /* 0x000fe200078e0a08 */
[----:B------:R-:W-:Y:S02]  /*0b80*/  LEA.HI R12, R10, R5, RZ, 0x3 ;  /* 0x000000050a0c7211 */ /* 0x000fe400078f18ff */
[----:B------:R-:W-:Y:S02]  /*0b90*/  LEA.HI R2, R2, R7, RZ, 0x1 ;  /* 0x0000000702027211 */ /* 0x000fe400078f08ff */
[----:B------:R-:W-:Y:S02]  /*0ba0*/  LEA.HI R6, R6, R189, RZ, 0x2 ;  /* 0x000000bd06067211 */ /* 0x000fe400078f10ff */
[----:B------:R-:W-:-:S02]  /*0bb0*/  SHF.R.S32.HI R9, RZ, 0x1f, R8 ;  /* 0x0000001fff097819 */ /* 0x000fc40000011408 */
[C---:B------:R-:W-:Y:S01]  /*0bc0*/  LOP3.LUT R14, R12.reuse, 0xfffffff8, RZ, 0xc0, !PT ;  /* 0xfffffff80c0e7812 */ /* 0x040fe200078ec0ff */
[----:B------:R-:W-:Y:S01]  /*0bd0*/  IMAD.SHL.U32 R12, R12, 0x40, RZ ;  /* 0x000000400c0c7824 */ /* 0x000fe200078e00ff */
[----:B------:R-:W-:Y:S02]  /*0be0*/  SHF.R.S32.HI R188, RZ, 0x7, R3 ;  /* 0x00000007ffbc7819 */ /* 0x000fe40000011403 */
[----:B------:R-:W-:Y:S01]  /*0bf0*/  LOP3.LUT R2, R2, 0x1ffffffe, RZ, 0xc0, !PT ;  /* 0x1ffffffe02027812 */ /* 0x000fe200078ec0ff */
[----:B------:R-:W-:Y:S01]  /*0c00*/  IMAD.IADD R14, R5, 0x1, -R14 ;  /* 0x00000001050e7824 */ /* 0x000fe200078e0a0e */
[----:B------:R-:W-:Y:S01]  /*0c10*/  LOP3.LUT R6, R6, 0x3ffffc, RZ, 0xc0, !PT ;  /* 0x003ffffc06067812 */ /* 0x000fe200078ec0ff */
[----:B------:R-:W-:Y:S01]  /*0c20*/  IMAD R13, R188, 0x100, R5 ;  /* 0x00000100bc0d7824 */ /* 0x000fe200078e0205 */
[----:B------:R-:W-:Y:S02]  /*0c30*/  LEA.HI R4, R9, R8, RZ, 0x2 ;  /* 0x0000000809047211 */ /* 0x000fe400078f10ff */
[----:B------:R-:W-:Y:S01]  /*0c40*/  IADD3 R2, R7, -R2, RZ ;  /* 0x8000000207027210 */ /* 0x000fe20007ffe0ff */
[----:B------:R-:W-:Y:S01]  /*0c50*/  IMAD.IADD R6, R189, 0x1, -R6 ;  /* 0x00000001bd067824 */ /* 0x000fe200078e0a06 */
[----:B------:R-:W-:-:S02]  /*0c60*/  LOP3.LUT R5, R4, 0x7ffffffc, RZ, 0xc0, !PT ;  /* 0x7ffffffc04057812 */ /* 0x000fc400078ec0ff */
[--C-:B------:R-:W-:Y:S01]  /*0c70*/  SHF.R.S32.HI R10, RZ, 0x2, R4.reuse ;  /* 0x00000002ff0a7819 */ /* 0x100fe20000011404 */
[----:B------:R-:W-:Y:S01]  /*0c80*/  IMAD R13, R6, 0x10, R13 ;  /* 0x00000010060d7824 */ /* 0x000fe200078e020d */
[----:B------:R-:W-:Y:S02]  /*0c90*/  SHF.R.S32.HI R11, RZ, 0x1f, R4 ;  /* 0x0000001fff0b7819 */ /* 0x000fe40000011404 */
[----:B------:R-:W-:Y:S02]  /*0ca0*/  SHF.L.U32 R4, R14, 0x6, RZ ;  /* 0x000000060e047819 */ /* 0x000fe400000006ff */
[----:B------:R-:W-:Y:S01]  /*0cb0*/  LEA.HI R9, R9, R8, RZ, 0x5 ;  /* 0x0000000809097211 */ /* 0x000fe200078f28ff */
[----:B------:R-:W-:Y:S01]  /*0cc0*/  IMAD.IADD R8, R8, 0x1, -R5 ;  /* 0x0000000108087824 */ /* 0x000fe200078e0a05 */
[----:B------:R-:W-:Y:S02]  /*0cd0*/  SHF.L.U32 R2, R2, 0x3, RZ ;  /* 0x0000000302027819 */ /* 0x000fe400000006ff */
[----:B------:R-:W-:-:S02]  /*0ce0*/  LOP3.LUT R5, R4, 0x1c0, RZ, 0xc0, !PT ;  /* 0x000001c004057812 */ /* 0x000fc400078ec0ff */
[----:B------:R-:W-:Y:S01]  /*0cf0*/  LOP3.LUT R12, R12, 0x7ffffe00, RZ, 0xc0, !PT ;  /* 0x7ffffe000c0c7812 */ /* 0x000fe200078ec0ff */
[--C-:B------:R-:W-:Y:S01]  /*0d00*/  IMAD.U32 R190, R13, 0x40, R2.reuse ;  /* 0x000000400dbe7824 */ /* 0x100fe200078e0002 */
[----:B------:R-:W-:Y:S02]  /*0d10*/  LOP3.LUT R2, R5, 0x8, R2, 0xf8, !PT ;  /* 0x0000000805027812 */ /* 0x000fe400078ef802 */
[----:B------:R-:W-:Y:S01]  /*0d20*/  SHF.R.U32.HI R5, RZ, 0x3, R5 ;  /* 0x00000003ff057819 */ /* 0x000fe20000011605 */
[----:B------:R-:W-:Y:S01]  /*0d30*/  IMAD R12, R189, 0x400, R12 ;  /* 0x00000400bd0c7824 */ /* 0x000fe200078e020c */
[----:B------:R-:W-:Y:S02]  /*0d40*/  R2P PR, R14, 0x6 ;  /* 0x000000060e007804 */ /* 0x000fe40000000000 */
[----:B------:R-:W-:Y:S02]  /*0d50*/  LOP3.LUT R5, R2, R5, RZ, 0x3c, !PT ;  /* 0x0000000502057212 */ /* 0x000fe400078e3cff */
[----:B------:R-:W-:-:S02]  /*0d60*/  LEA.HI R11, R11, R10, RZ, 0x3 ;  /* 0x0000000a0b0b7211 */ /* 0x000fc400078f18ff */
[----:B------:R-:W-:Y:S01]  /*0d70*/  LEA.HI R0, R0, R191, RZ, 0x3 ;  /* 0x000000bf00007211 */ /* 0x000fe200078f18ff */
[----:B------:R-:W-:Y:S01]  /*0d80*/  IMAD.IADD R5, R12, 0x1, R5 ;  /* 0x000000010c057824 */ /* 0x000fe200078e0205 */
[----:B------:R-:W-:Y:S02]  /*0d90*/  LEA.HI R3, R3, R188, RZ, 0x1 ;  /* 0x000000bc03037211 */ /* 0x000fe400078f08ff */
[----:B------:R-:W-:Y:S02]  /*0da0*/  LOP3.LUT R11, R11, 0xfffffff8, RZ, 0xc0, !PT ;  /* 0xfffffff80b0b7812 */ /* 0x000fe400078ec0ff */
[----:B------:R-:W-:Y:S02]  /*0db0*/  LEA R18, R5, UR48, 0x1 ;  /* 0x0000003005127c11 */ /* 0x000fe4000f8e08ff */
[----:B------:R-:W-:Y:S01]  /*0dc0*/  LOP3.LUT R2, R0, 0x1ffffff8, RZ, 0xc0, !PT ;  /* 0x1ffffff800027812 */ /* 0x000fe200078ec0ff */
[----:B------:R-:W-:Y:S01]  /*0dd0*/  IMAD.IADD R16, R10, 0x1, -R11 ;  /* 0x000000010a107824 */ /* 0x000fe200078e0a0b */
[----:B------:R-:W-:Y:S01]  /*0de0*/  LOP3.LUT R3, R3, 0xfffffe, RZ, 0xc0, !PT ;  /* 0x00fffffe03037812 */ /* 0x000fe200078ec0ff */
[C---:B------:R-:W-:Y:S01]  /*0df0*/  VIADD R23, R18.reuse, 0x26800 ;  /* 0x0002680012177836 */ /* 0x040fe20000000000 */
[----:B------:R-:W-:Y:S01]  /*0e00*/  IADD3 R19, R18, 0x26840, RZ ;  /* 0x0002684012137810 */ /* 0x000fe20007ffe0ff */
[----:B------:R-:W-:Y:S01]  /*0e10*/  IMAD.IADD R2, R191, 0x1, -R2 ;  /* 0x00000001bf027824 */ /* 0x000fe200078e0a02 */
[----:B------:R-:W-:Y:S01]  /*0e20*/  SEL R22, R22, 0xffffffe0, !P1 ;  /* 0xffffffe016167807 */ /* 0x000fe20004800000 */
[----:B------:R-:W-:Y:S01]  /*0e30*/  IMAD.IADD R3, R188, 0x1, -R3 ;  /* 0x00000001bc037824 */ /* 0x000fe200078e0a03 */
[----:B------:R-:W-:Y:S01]  /*0e40*/  @P2 IADD3 R19, R23, -0x40, RZ ;  /* 0xffffffc017132810 */ /* 0x000fe20007ffe0ff */
[----:B------:R-:W-:Y:S01]  /*0e50*/  IMAD.SHL.U32 R184, R2, 0x8, RZ ;  /* 0x0000000802b87824 */ /* 0x000fe200078e00ff */
[----:B------:R-:W-:Y:S01]  /*0e60*/  SHF.R.S32.HI R9, RZ, 0x5, R9 ;  /* 0x00000005ff097819 */ /* 0x000fe20000011409 */
[----:B------:R-:W-:Y:S01]  /*0e70*/  IMAD.SHL.U32 R17, R3, 0x100, RZ ;  /* 0x0000010003117824 */ /* 0x000fe200078e00ff */
[----:B------:R-:W-:Y:S01]  /*0e80*/  IADD3 R23, R23, R22, RZ ;  /* 0x0000001617177210 */ /* 0x000fe20007ffe0ff */
[----:B------:R-:W-:Y:S01]  /*0e90*/  IMAD.SHL.U32 R2, R8, 0x2, RZ ;  /* 0x0000000208027824 */ /* 0x000fe200078e00ff */
[----:B------:R-:W-:Y:S01]  /*0ea0*/  LEA R16, R9, R16, 0x4 ;  /* 0x0000001009107211 */ /* 0x000fe200078e20ff */
[----:B------:R-:W-:Y:S01]  /*0eb0*/  IMAD.IADD R22, R22, 0x1, R19 ;  /* 0x0000000116167824 */ /* 0x000fe200078e0213 */
[----:B------:R-:W-:-:S07]  /*0ec0*/  SHF.R.S32.HI R186, RZ, 0x3, R0 ;  /* 0x00000003ffba7819 */ /* 0x000fce0000011400 */
.L_x_4050:
        /* <DEDUP_REMOVED lines=11> */
[----:B--2---:R-:W-:Y:S05]  /*0f80*/  @!P0 BRA `(.L_x_3946) ;  /* 0x0000000000208947 */ /* 0x004fea0003800000 */
        /* <DEDUP_REMOVED lines=8> */
.L_x_3946:
[----:B------:R-:W-:Y:S01]  /*1010*/  ULDC UR6, c[0x0][0xdc4] ;  /* 0x0003710000067ab9 */ /* 0x000fe20000000800 */
[----:B------:R-:W-:Y:S01]  /*1020*/  UMOV UR40, UR7 ;  /* 0x0000000700287c82 */ /* 0x000fe20008000000 */
[----:B------:R-:W-:-:S11]  /*1030*/  UISETP.NE.AND UP0, UPT, UR6, 0x1, UPT ;  /* 0x000000010600788c */ /* 0x000fd6000bf05270 */
[----:B------:R-:W-:Y:S02]  /*1040*/  @UP0 ULDC.64 UR10, c[0x0][0xdc8] ;  /* 0x00037200000a0ab9 */ /* 0x000fe40000000a00 */
[----:B------:R-:W-:-:S04]  /*1050*/  UIMAD.WIDE.U32 UR4, UR7, UR10, URZ ;  /* 0x0000000a070472a5 */ /* 0x000fc8000f8e003f */
[----:B------:R-:W-:-:S04]  /*1060*/  @UP0 USHF.R.U32.HI UR40, URZ, UR11, UR5 ;  /* 0x0000000b3f280299 */ /* 0x000fc80008011605 */
[----:B------:R-:W-:-:S12]  /*1070*/  UIMAD UR4, UR40, UR6, URZ ;  /* 0x00000006280472a4 */ /* 0x000fd8000f8e023f */
.L_x_3947:
[----:B------:R-:W-:Y:S01]  /*1080*/  ULDC UR43, c[0x0][0xdb8] ;  /* 0x00036e00002b7ab9 */ /* 0x000fe20000000800 */
[----:B------:R-:W-:Y:S01]  /*1090*/  ULDC.64 UR10, c[0x0][0x3f8] ;  /* 0x0000fe00000a7ab9 */ /* 0x000fe20000000a00 */
[----:B------:R-:W-:Y:S02]  /*10a0*/  ULOP3.LUT UR5, URZ, UR40, URZ, 0x33, !UPT ;  /* 0x000000283f057292 */ /* 0x000fe4000f8e333f */
[----:B------:R-:W-:Y:S02]  /*10b0*/  UISETP.NE.AND UP1, UPT, UR43, 0x1, UPT ;  /* 0x000000012b00788c */ /* 0x000fe4000bf25270 */
[----:B------:R-:W-:Y:S01]  /*10c0*/  UISETP.NE.U32.AND UP0, UPT, UR10, URZ, UPT ;  /* 0x0000003f0a00728c */ /* 0x000fe2000bf05070 */
[----:B------:R-:W-:Y:S01]  /*10d0*/  ULDC UR6, c[0x0][0xdac] ;  /* 0x00036b0000067ab9 */ /* 0x000fe20000000800 */
[----:B------:R-:W-:Y:S02]  /*10e0*/  UIADD3 UR4, UR7, -UR4, URZ ;  /* 0x8000000407047290 */ /* 0x000fe4000fffe03f */
[----:B------:R-:W-:-:S02]  /*10f0*/  UIADD3 UR5, UR5, UR6, URZ ;  /* 0x0000000605057290 */ /* 0x000fc4000fffe03f */
[----:B------:R-:W-:Y:S01]  /*1100*/  UISETP.NE.AND.EX UP0, UPT, UR11, URZ, UPT, UP0 ;  /* 0x0000003f0b00728c */ /* 0x000fe2000bf05300 */
[----:B------:R-:W-:Y:S01]  /*1110*/  ULDC UR12, c[0x0][0xdc4] ;  /* 0x00037100000c7ab9 */ /* 0x000fe20000000800 */
[----:B------:R-:W-:Y:S01]  /*1120*/  ULDC UR49, c[0x0][0x404] ;  /* 0x0001010000317ab9 */ /* 0x000fe20000000800 */
[----:B------:R-:W-:Y:S02]  /*1130*/  UISETP.NE.AND UP2, UPT, UR46, 0x1, UPT ;  /* 0x000000012e00788c */ /* 0x000fe4000bf45270 */
[----:B------:R-:W-:Y:S01]  /*1140*/  USHF.L.U32 UR42, UR5, 0x6, URZ ;  /* 0x00000006052a7899 */ /* 0x000fe2000800063f */
[----:B------:R-:W-:Y:S01]  /*1150*/  ULDC UR10, c[0x0][0x288] ;  /* 0x0000a200000a7ab9 */ /* 0x000fe20000000800 */
[----:B------:R-:W-:Y:S02]  /*1160*/  UIMAD UR12, UR8, UR12, UR4 ;  /* 0x0000000c080c72a4 */ /* 0x000fe4000f8e0204 */
[----:B------:R-:W-:Y:S01]  /*1170*/  PLOP3.LUT P0, PT, PT, PT, UP2, 0x80, 0x0 ;  /* 0x000000000000781c */ /* 0x000fe20003f0f028 */
[----:B------:R-:W-:Y:S01]  /*1180*/  USEL UR49, UR49, 0x1, UP0 ;  /* 0x0000000131317887 */ /* 0x000fe20008000000 */
[----:B------:R-:W-:Y:S01]  /*1190*/  ULDC UR9, c[0x0][0x2e0] ;  /* 0x0000b80000097ab9 */ /* 0x000fe20000000800 */
[----:B------:R-:W-:Y:S01]  /*11a0*/  @UP1 ULDC UR4, c[0x0][0xdbc] ;  /* 0x00036f0000041ab9 */ /* 0x000fe20000000800 */
[----:B------:R-:W-:-:S02]  /*11b0*/  UIADD3 UR54, UR42, 0x40, -UR10 ;  /* 0x000000402a367890 */ /* 0x000fc4000fffe80a */
[----:B------:R-:W-:Y:S02]  /*11c0*/  UIMAD.WIDE.U32 UR4, UR12, UR4, URZ ;  /* 0x000000040c0472a5 */ /* 0x000fe4000f8e003f */
[----:B------:R-:W-:Y:S02]  /*11d0*/  UIMAD UR6, UR49, UR9, 0x3f ;  /* 0x0000003f310674a4 */ /* 0x000fe4000f8e0209 */
[----:B------:R-:W-:Y:S01]  /*11e0*/  UIMAD UR54, UR49, UR9, UR54 ;  /* 0x00000009313672a4 */ /* 0x000fe2000f8e0236 */
[----:B------:R-:W-:Y:S01]  /*11f0*/  @UP1 ULDC UR13, c[0x0][0xdc0] ;  /* 0x00037000000d1ab9 */ /* 0x000fe20000000800 */
[----:B------:R-:W-:Y:S01]  /*1200*/  UMOV UR44, UR12 ;  /* 0x0000000c002c7c82 */ /* 0x000fe20008000000 */
[----:B------:R-:W-:Y:S01]  /*1210*/  ULDC UR11, c[0x0][0x9e0] ;  /* 0x00027800000b7ab9 */ /* 0x000fe20000000800 */
[----:B------:R-:W-:Y:S02]  /*1220*/  USHF.R.S32.HI UR7, URZ, 0x1f, UR6 ;  /* 0x0000001f3f077899 */ /* 0x000fe40008011406 */
[----:B------:R-:W-:-:S02]  /*1230*/  @UP1 USHF.R.U32.HI UR44, URZ, UR13, UR5 ;  /* 0x0000000d3f2c1299 */ /* 0x000fc40008011605 */
[----:B------:R-:W-:Y:S02]  /*1240*/  UIADD3 UR8, UR54, UR11, URZ ;  /* 0x0000000b36087290 */ /* 0x000fe4000fffe03f */
[----:B------:R-:W-:Y:S02]  /*1250*/  ULEA.HI UR7, UR7, UR6, URZ, 0x6 ;  /* 0x0000000607077291 */ /* 0x000fe4000f8f303f */
[----:B------:R-:W-:Y:S02]  /*1260*/  UIADD3 UR4, -UR44, URZ, URZ ;  /* 0x0000003f2c047290 */ /* 0x000fe4000fffe13f */
[----:B------:R-:W-:Y:S01]  /*1270*/  USHF.R.S32.HI UR7, URZ, 0x6, UR7 ;  /* 0x000000063f077899 */ /* 0x000fe20008011407 */
[----:B------:R-:W-:Y:S01]  /*1280*/  IMAD.U32 R0, RZ, RZ, UR8 ;  /* 0x00000008ff007e24 */ /* 0x000fe2000f8e00ff */
[----:B------:R-:W-:Y:S01]  /*1290*/  UIMAD UR43, UR43, UR4, UR12 ;  /* 0x000000042b2b72a4 */ /* 0x000fe2000f8e020c */
[----:B------:R-:W-:Y:S11]  /*12a0*/  @!P0 BRA `(.L_x_3948) ;  /* 0x0000001c00f88947 */ /* 0x000ff60003800000 */
[----:B------:R-:W1:Y:S02]  /*12b0*/  LDC R8, c[0x0][0x9e4] ;  /* 0x00027900ff087b82 */ /* 0x000e640000000800 */
[----:B-1----:R-:W-:-:S13]  /*12c0*/  ISETP.GE.AND P1, PT, R8, 0x1, PT ;  /* 0x000000010800780c */ /* 0x002fda0003f26270 */
[----:B------:R-:W-:Y:S05]  /*12d0*/  @!P1 BRA `(.L_x_3949) ;  /* 0x0000000000449947 */ /* 0x000fea0003800000 */
[----:B------:R-:W-:Y:S01]  /*12e0*/  ISETP.LT.AND P0, PT, RZ, UR54, PT ;  /* 0x00000036ff007c0c */ /* 0x000fe2000bf01270 */
[----:B------:R-:W-:-:S06]  /*12f0*/  UIADD3 UR4, UR54, -0x1, URZ ;  /* 0xffffffff36047890 */ /* 0x000fcc000fffe03f */
[----:B------:R-:W-:-:S06]  /*1300*/  MOV R3, UR4 ;  /* 0x0000000400037c02 */ /* 0x000fcc0008000f00 */
[----:B------:R-:W-:Y:S05]  /*1310*/  @P0 BRA `(.L_x_3950) ;  /* 0x00000000001c0947 */ /* 0x000fea0003800000 */
[----:B------:R-:W-:Y:S01]  /*1320*/  ISETP.NE.AND P0, PT, R8, 0x1, PT ;  /* 0x000000010800780c */ /* 0x000fe20003f05270 */
[----:B------:R-:W-:-:S12]  /*1330*/  IMAD R3, RZ, RZ, -UR54 ;  /* 0x80000036ff037e24 */ /* 0x000fd8000f8e02ff */
[----:B------:R-:W1:Y:S02]  /*1340*/  @P0 LDC.64 R4, c[0x0][0x9e8] ;  /* 0x00027a00ff040b82 */ /* 0x000e640000000a00 */
[----:B-1----:R-:W-:-:S05]  /*1350*/  @P0 IMAD.HI.U32 R4, R3, R4, RZ ;  /* 0x0000000403040227 */ /* 0x002fca00078e00ff */
[----:B------:R-:W-:-:S04]  /*1360*/  @P0 SHF.R.U32.HI R3, RZ, R5, R4 ;  /* 0x00000005ff030219 */ /* 0x000fc80000011604 */
[----:B------:R-:W-:Y:S01]  /*1370*/  LOP3.LUT R3, RZ, R3, RZ, 0x33, !PT ;  /* 0x00000003ff037212 */ /* 0x000fe200078e33ff */
[----:B------:R-:W-:Y:S06]  /*1380*/  BRA `(.L_x_3951) ;  /* 0x0000000000107947 */ /* 0x000fec0003800000 */
.L_x_3950:
[----:B------:R-:W-:-:S13]  /*1390*/  ISETP.NE.AND P0, PT, R8, 0x1, PT ;  /* 0x000000010800780c */ /* 0x000fda0003f05270 */
[----:B------:R-:W1:Y:S02]  /*13a0*/  @P0 LDC.64 R4, c[0x0][0x9e8] ;  /* 0x00027a00ff040b82 */ /* 0x000e640000000a00 */
[----:B-1----:R-:W-:-:S05]  /*13b0*/  @P0 IMAD.HI.U32 R4, R3, R4, RZ ;  /* 0x0000000403040227 */ /* 0x002fca00078e00ff */
[----:B------:R-:W-:-:S07]  /*13c0*/  @P0 SHF.R.U32.HI R3, RZ, R5, R4 ;  /* 0x00000005ff030219 */ /* 0x000fce0000011604 */
.L_x_3951:
[----:B------:R-:W-:-:S05]  /*13d0*/  IMAD R3, R3, R8, R8 ;  /* 0x0000000803037224 */ /* 0x000fca00078e0208 */
[----:B------:R-:W-:-:S07]  /*13e0*/  VIMNMX R0, R0, R3, PT ;  /* 0x0000000300007248 */ /* 0x000fce0003fe0100 */
.L_x_3949:
[----:B------:R-:W-:Y:S01]  /*13f0*/  VIADD R0, R0, 0x3f ;  /* 0x0000003f00007836 */ /* 0x000fe20000000000 */
[----:B------:R-:W-:Y:S01]  /*1400*/  UIADD3 UR4, UR42, -UR10, URZ ;  /* 0x8000000a2a047290 */ /* 0x000fe2000fffe03f */
[----:B------:R-:W-:-:S03]  /*1410*/  ULDC UR5, c[0x0][0x9dc] ;  /* 0x0002770000057ab9 */ /* 0x000fc60000000800 */
[----:B------:R-:W-:Y:S01]  /*1420*/  SHF.R.S32.HI R3, RZ, 0x1f, R0 ;  /* 0x0000001fff037819 */ /* 0x000fe20000011400 */
[----:B------:R-:W-:-:S03]  /*1430*/  UIMAD UR4, UR49, UR9, UR4 ;  /* 0x00000009310472a4 */ /* 0x000fc6000f8e0204 */
[----:B------:R-:W-:Y:S01]  /*1440*/  LEA.HI R3, R3, R0, RZ, 0x6 ;  /* 0x0000000003037211 */ /* 0x000fe200078f30ff */
[----:B------:R-:W-:-:S03]  /*1450*/  UIADD3 UR5, UR4, -UR5, URZ ;  /* 0x8000000504057290 */ /* 0x000fc6000fffe03f */
[----:B------:R-:W-:-:S03]  /*1460*/  SHF.R.S32.HI R3, RZ, 0x6, R3 ;  /* 0x00000006ff037819 */ /* 0x000fc60000011403 */
[----:B------:R-:W-:Y:S02]  /*1470*/  MOV R0, UR5 ;  /* 0x0000000500007c02 */ /* 0x000fe40008000f00 */
[----:B------:R-:W-:Y:S01]  /*1480*/  VIMNMX R4, R3, UR7, PT ;  /* 0x0000000703047c48 */ /* 0x000fe2000bfe0100 */
[----:B------:R-:W-:Y:S06]  /*1490*/  @!P1 BRA `(.L_x_3952) ;  /* 0x0000000000409947 */ /* 0x000fec0003800000 */
[----:B------:R-:W-:-:S05]  /*14a0*/  IMAD.U32 R3, RZ, RZ, UR4 ;  /* 0x00000004ff037e24 */ /* 0x000fca000f8e00ff */
        /* <DEDUP_REMOVED lines=9> */
.L_x_3953:
[----:B------:R-:W-:-:S13]  /*1540*/  ISETP.NE.AND P0, PT, R8, 0x1, PT ;  /* 0x000000010800780c */ /* 0x000fda0003f05270 */
[----:B------:R-:W1:Y:S02]  /*1550*/  @P0 LDC.64 R6, c[0x0][0x9e8] ;  /* 0x00027a00ff060b82 */ /* 0x000e640000000a00 */
[----:B-1----:R-:W-:-:S05]  /*1560*/  @P0 IMAD.HI.U32 R6, R3, R6, RZ ;  /* 0x0000000603060227 */ /* 0x002fca00078e00ff */
[----:B------:R-:W-:-:S07]  /*1570*/  @P0 SHF.R.U32.HI R3, RZ, R7, R6 ;  /* 0x00000007ff030219 */ /* 0x000fce0000011606 */
.L_x_3954:
[----:B------:R-:W-:-:S05]  /*1580*/  IMAD R3, R3, R8, RZ ;  /* 0x0000000803037224 */ /* 0x000fca00078e02ff */
[----:B------:R-:W-:-:S07]  /*1590*/  VIMNMX R0, R0, R3, !PT ;  /* 0x0000000300007248 */ /* 0x000fce0007fe0100 */
.L_x_3952:
[----:B------:R-:W-:Y:S02]  /*15a0*/  SHF.R.S32.HI R3, RZ, 0x1f, R0 ;  /* 0x0000001fff037819 */ /* 0x000fe40000011400 */
[----:B------:R-:W-:Y:S02]  /*15b0*/  CS2R R28, SRZ ;  /* 0x00000000001c7805 */ /* 0x000fe4000001ff00 */
[----:B------:R-:W-:Y:S02]  /*15c0*/  PLOP3.LUT P0, PT, PT, PT, PT, 0x80, 0x0 ;  /* 0x000000000000781c */ /* 0x000fe40003f0f070 */
[----:B------:R-:W-:Y:S02]  /*15d0*/  CS2R R150, SRZ ;  /* 0x0000000000967805 */ /* 0x000fe4000001ff00 */
[----:B------:R-:W-:Y:S01]  /*15e0*/  LEA.HI R0, R3, R0, RZ, 0x6 ;  /* 0x0000000003007211 */ /* 0x000fe200078f30ff */
[----:B------:R-:W-:Y:S01]  /*15f0*/  IMAD.MOV.U32 R3, RZ, RZ, RZ ;  /* 0x000000ffff037224 */ /* 0x000fe200078e00ff */
[----:B------:R-:W-:-:S02]  /*1600*/  CS2R R148, SRZ ;  /* 0x0000000000947805 */ /* 0x000fc4000001ff00 */
[----:B------:R-:W-:Y:S02]  /*1610*/  CS2R R146, SRZ ;  /* 0x0000000000927805 */ /* 0x000fe4000001ff00 */
[----:B------:R-:W-:Y:S02]  /*1620*/  SHF.R.S32.HI R0, RZ, 0x6, R0 ;  /* 0x00000006ff007819 */ /* 0x000fe40000011400 */
        /* <DEDUP_REMOVED lines=63> */
[----:B------:R-:W-:Y:S01]  /*1a20*/  IMAD.MOV.U32 R153, RZ, RZ, RZ ;  /* 0x000000ffff997224 */ /* 0x000fe200078e00ff */
[----:B------:R-:W-:Y:S06]  /*1a30*/  @!P1 BRA `(.L_x_3955) ;  /* 0x000000bc00289947 */ /* 0x000fec0003800000 */
        /* <DEDUP_REMOVED lines=14> */
.L_x_3956:
[----:B------:R-:W-:Y:S01]  /*1b20*/  ULEA UR21, UR39, UR48, 0x3 ;  /* 0x0000003027157291 */ /* 0x000fe2000f8e183f */
[----:B------:R-:W-:-:S04]  /*1b30*/  MOV R3, UR38 ;  /* 0x0000002600037c02 */ /* 0x000fc80008000f00 */
[----:B------:R-:W-:-:S04]  /*1b40*/  SHF.L.U32 R3, R3, 0x1f, RZ ;  /* 0x0000001f03037819 */ /* 0x000fc800000006ff */
[----:B------:R-:W1:Y:S02]  /*1b50*/  SYNCS.PHASECHK.TRANS64.TRYWAIT P1, [UR21+0x28c50], R3 ;  /* 0x028c5003ff0075a7 */ /* 0x000e640008020155 */
[----:B-1----:R-:W-:Y:S05]  /*1b60*/  @!P1 BRA `(.L_x_3957) ;  /* 0x0000010800a09947 */ /* 0x002fea0003800000 */
.L_x_4115:
[----:B------:R-:W-:Y:S01]  /*1b70*/  BAR.SYNC.DEFER_BLOCKING 0xe, 0x100 ;  /* 0x0384000000007b1d */ /* 0x000fe20000010000 */
[----:B------:R-:W-:Y:S01]  /*1b80*/  UIADD3 UR4, UR48, 0x26800, URZ ;  /* 0x0002680030047890 */ /* 0x000fe2000fffe03f */
[----:B-1----:R-:W-:Y:S01]  /*1b90*/  IMAD.U32 R3, RZ, RZ, UR21 ;  /* 0x00000015ff037e24 */ /* 0x002fe2000f8e00ff */
[----:B------:R-:W-:Y:S02]  /*1ba0*/  ULEA UR18, UR39, UR20, 0xc ;  /* 0x0000001427127291 */ /* 0x000fe4000f8e603f */
[----:B------:R-:W-:Y:S01]  /*1bb0*/  USHF.R.U32.HI UR4, URZ, 0x4, UR4 ;  /* 0x000000043f047899 */ /* 0x000fe20008011604 */
[----:B------:R-:W-:Y:S01]  /*1bc0*/  UMOV UR19, 0x40000040 ;  /* 0x4000004000137882 */ /* 0x000fe20000000000 */
[----:B------:R-:W-:Y:S02]  /*1bd0*/  UMOV UR17, 0x40000040 ;  /* 0x4000004000117882 */ /* 0x000fe40000000000 */
[----:B------:R-:W-:Y:S01]  /*1be0*/  ULOP3.LUT UR4, UR4, 0x3fff, URZ, 0xc0, !UPT ;  /* 0x00003fff04047892 */ /* 0x000fe2000f8ec03f */
[----:B------:R-:W1:Y:S01]  /*1bf0*/  S2R R5, SR_TID.X ;  /* 0x0000000000057919 */ /* 0x000e620000002100 */
[----:B------:R-:W-:-:S02]  /*1c00*/  UIADD3 UR6, UR18, 0x80, URZ ;  /* 0x0000008012067890 */ /* 0x000fc4000fffe03f */
[----:B------:R-:W-:Y:S01]  /*1c10*/  ULOP3.LUT UR16, UR4, 0x10000, URZ, 0xfc, !UPT ;  /* 0x0001000004107892 */ /* 0x000fe2000f8efc3f */
[----:B------:R-:W-:Y:S01]  /*1c20*/  UMOV UR7, 0x40000040 ;  /* 0x4000004000077882 */ /* 0x000fe20000000000 */
[----:B------:R-:W-:Y:S02]  /*1c30*/  UMOV UR5, 0x40000040 ;  /* 0x4000004000057882 */ /* 0x000fe40000000000 */
[----:B------:R-:W-:Y:S02]  /*1c40*/  UIADD3 UR4, UR16, 0x2, URZ ;  /* 0x0000000210047890 */ /* 0x000fe4000fffe03f */
[----:B------:R-:W-:Y:S02]  /*1c50*/  UIADD3 UR10, UR18, 0x100, URZ ;  /* 0x00000100120a7890 */ /* 0x000fe4000fffe03f */
[----:B------:R-:W-:Y:S01]  /*1c60*/  UIADD3 UR8, UR16, 0x4, URZ ;  /* 0x0000000410087890 */ /* 0x000fe2000fffe03f */
[----:B------:R-:W-:Y:S01]  /*1c70*/  UMOV UR11, 0x40000040 ;  /* 0x40000040000b7882 */ /* 0x000fe20000000000 */
[----:B------:R-:W-:Y:S01]  /*1c80*/  WARPGROUP.ARRIVE ;  /* 0x00000000000079c5 */ /* 0x000fe20000000000 */
[----:B------:R-:W-:Y:S01]  /*1c90*/  UMOV UR9, 0x40000040 ;  /* 0x4000004000097882 */ /* 0x000fe20000000000 */
[----:B------:R-:W-:-:S02]  /*1ca0*/  UIADD3 UR14, UR18, 0x180, URZ ;  /* 0x00000180120e7890 */ /* 0x000fc4000fffe03f */
[----:B------:R-:W-:Y:S02]  /*1cb0*/  UIADD3 UR12, UR16, 0x6, URZ ;  /* 0x00000006100c7890 */ /* 0x000fe4000fffe03f */
[----:B------:R-:W-:Y:S01]  /*1cc0*/  HGMMA.64x256x16.F32 R24, gdesc[UR16].tnspB, RZ, !UPT, gsb0 ;  /* 0x43e00000101879f0 */ /* 0x000fe2000c0008ff */
[----:B------:R-:W-:Y:S01]  /*1cd0*/  UMOV UR15, 0x40000040 ;  /* 0x40000040000f7882 */ /* 0x000fe20000000000 */
[----:B------:R-:W-:Y:S01]  /*1ce0*/  UMOV UR13, 0x40000040 ;  /* 0x40000040000d7882 */ /* 0x000fe20000000000 */
[----:B-1----:R-:W-:-:S04]  /*1cf0*/  LOP3.LUT R5, R5, 0x7f, RZ, 0xc0, !PT ;  /* 0x0000007f05057812 */ /* 0x002fc800078ec0ff */
        /* <DEDUP_REMOVED lines=17> */
[----:B-1----:R-:W-:-:S04]  /*1e10*/  IADD3 R3, R4, -0x2, RZ ;  /* 0xfffffffe04037810 */ /* 0x002fc80007ffe0ff */
[----:B------:R-:W-:-:S13]  /*1e20*/  ISETP.GE.AND P1, PT, R3, R0, PT ;  /* 0x000000000300720c */ /* 0x000fda0003f26270 */
[----:B------:R-:W-:Y:S05]  /*1e30*/  @!P1 BRA `(.L_x_3958) ;  /* 0x0000000800d49947 */ /* 0x000fea0003800000 */
.L_x_3963:
[----:B------:R-:W-:Y:S01]  /*1e40*/  BAR.SYNC.DEFER_BLOCKING 0xe, 0x100 ;  /* 0x0384000000007b1d */ /* 0x000fe20000010000 */
[----:B------:R-:W-:Y:S01]  /*1e50*/  IMAD.U32 R5, RZ, RZ, UR39 ;  /* 0x00000027ff057e24 */ /* 0x000fe2000f8e00ff */
[----:B------:R-:W-:Y:S01]  /*1e60*/  UIADD3 UR39, UR39, 0x1, URZ ;  /* 0x0000000127277890 */ /* 0x000fe2000fffe03f */
[----:B------:R-:W-:Y:S02]  /*1e70*/  ISETP.GT.AND P3, PT, R3, R0, PT ;  /* 0x000000000300720c */ /* 0x000fe40003f64270 */
[----:B-1----:R-:W-:Y:S01]  /*1e80*/  IMAD R4, R5, 0x40, R16 ;  /* 0x0000004005047824 */ /* 0x002fe200078e0210 */
[----:B------:R-:W-:Y:S01]  /*1e90*/  UISETP.NE.AND UP0, UPT, UR39, 0x2, UPT ;  /* 0x000000022700788c */ /* 0x000fe2000bf05270 */
[----:B------:R-:W-:-:S03]  /*1ea0*/  IADD3 R3, R3, -0x1, RZ ;  /* 0xffffffff03037810 */ /* 0x000fc60007ffe0ff */
[----:B------:R-:W-:Y:S01]  /*1eb0*/  LEA R4, R4, UR48, 0x2 ;  /* 0x0000003004047c11 */ /* 0x000fe2000f8e10ff */
[----:B------:R-:W-:Y:S02]  /*1ec0*/  USEL UR6, URZ, 0x1, UP0 ;  /* 0x000000013f067887 */ /* 0x000fe40008000000 */
        /* <DEDUP_REMOVED lines=134> */
.L_x_3959:
[----:B------:R-:W-:Y:S01]  /*2730*/  ULEA UR21, UR39, UR48, 0x3 ;  /* 0x0000003027157291 */ /* 0x000fe2000f8e183f */
[----:B------:R-:W-:-:S05]  /*2740*/  IMAD.U32 R4, RZ, RZ, UR38 ;  /* 0x00000026ff047e24 */ /* 0x000fca000f8e00ff */
[----:B------:R-:W-:-:S04]  /*2750*/  SHF.L.U32 R4, R4, 0x1f, RZ ;  /* 0x0000001f04047819 */ /* 0x000fc800000006ff */
[----:B------:R1:W2:Y:S01]  /*2760*/  SYNCS.PHASECHK.TRANS64.TRYWAIT P1, [UR21+0x28c50], R4 ;  /* 0x028c5004ff0075a7 */ /* 0x0002a20008020155 */
[----:B------:R-:W-:Y:S05]  /*2770*/  @!P0 BRA `(.L_x_3960) ;  /* 0x0000000000048947 */ /* 0x000fea0003800000 */
[----:B------:R-:W-:Y:S01]  /*2780*/  BPT.TRAP 0x1 ;  /* 0x000000040000795c */ /* 0x000fe20000300000 */
.L_x_3960:
[----:B--2---:R-:W-:Y:S05]  /*2790*/  @P1 BRA `(.L_x_3961) ;  /* 0x0000000000081947 */ /* 0x004fea0003800000 */
[----:B------:R-:W2:Y:S02]  /*27a0*/  SYNCS.PHASECHK.TRANS64.TRYWAIT P1, [UR21+0x28c50], R4 ;  /* 0x028c5004ff0075a7 */ /* 0x000ea40008020155 */
[----:B--2---:R-:W-:Y:S05]  /*27b0*/  @!P1 BRA `(.L_x_3962) ;  /* 0x000000fc00a49947 */ /* 0x004fea0003800000 */
.L_x_3961:
[----:B------:R-:W-:Y:S01]  /*27c0*/  ULEA UR18, UR39, UR20, 0xc ;  /* 0x0000001427127291 */ /* 0x000fe2000f8e603f */
[----:B------:R-:W-:Y:S01]  /*27d0*/  WARPGROUP.ARRIVE ;  /* 0x00000000000079c5 */ /* 0x000fe20000000000 */
[----:B------:R-:W-:Y:S01]  /*27e0*/  UMOV UR19, 0x40000040 ;  /* 0x4000004000137882 */ /* 0x000fe20000000000 */
[----:B------:R-:W-:Y:S01]  /*27f0*/  UMOV UR7, 0x40000040 ;  /* 0x4000004000077882 */ /* 0x000fe20000000000 */
[----:B------:R-:W-:Y:S01]  /*2800*/  UIADD3 UR6, UR18, 0x80, URZ ;  /* 0x0000008012067890 */ /* 0x000fe2000fffe03f */
[----:B-12---:R-:W-:Y:S01]  /*2810*/  IMAD.U32 R4, RZ, RZ, UR21 ;  /* 0x00000015ff047e24 */ /* 0x006fe2000f8e00ff */
[----:B------:R-:W-:Y:S01]  /*2820*/  UIADD3 UR10, UR18, 0x100, URZ ;  /* 0x00000100120a7890 */ /* 0x000fe2000fffe03f */
[----:B------:R-:W-:Y:S02]  /*2830*/  UMOV UR11, 0x40000040 ;  /* 0x40000040000b7882 */ /* 0x000fe40000000000 */
[----:B------:R-:W-:Y:S01]  /*2840*/  HGMMA.64x256x16.F32 R24, gdesc[UR16].tnspB, R24, gsb0 ;  /* 0x43e00000101879f0 */ /* 0x000fe20008000818 */
[----:B------:R-:W-:Y:S01]  /*2850*/  UIADD3 UR14, UR18, 0x180, URZ ;  /* 0x00000180120e7890 */ /* 0x000fe2000fffe03f */
[----:B------:R-:W-:Y:S01]  /*2860*/  @!P2 IADD3 R4, R4, 0x28c60, RZ ;  /* 0x00028c600404a810 */ /* 0x000fe20007ffe0ff */
[----:B------:R-:W-:-:S03]  /*2870*/  UMOV UR15, 0x40000040 ;  /* 0x40000040000f7882 */ /* 0x000fc60000000000 */
[----:B------:R-:W-:Y:S01]  /*2880*/  @!P2 PRMT R4, RZ, 0x654, R4 ;  /* 0x00000654ff04a816 */ /* 0x000fe20000000004 */
[----:B------:R-:W-:Y:S02]  /*2890*/  WARPGROUP.DEPBAR.LE gsb0, 0x0 ;  /* 0x00008000000079c5 */ /* 0x000fe40000010000 */
[----:B------:R-:W-:-:S15]  /*28a0*/  WARPGROUP.ARRIVE ;  /* 0x00000000000079c5 */ /* 0x000fde0000000000 */
[----:B------:R-:W-:-:S04]  /*28b0*/  NOP ;  /* 0x0000000000007918 */ /* 0x000fc80000000000 */
        /* <DEDUP_REMOVED lines=13> */
.L_x_3958:
[----:B------:R-:W-:Y:S01]  /*2990*/  BAR.SYNC.DEFER_BLOCKING 0xe, 0x100 ;  /* 0x0384000000007b1d */ /* 0x000fe20000010000 */
[----:B------:R-:W-:Y:S01]  /*29a0*/  IMAD.U32 R3, RZ, RZ, UR39 ;  /* 0x00000027ff037e24 */ /* 0x000fe2000f8e00ff */
[----:B------:R-:W-:Y:S01]  /*29b0*/  UIADD3 UR39, UR39, 0x1, URZ ;  /* 0x0000000127277890 */ /* 0x000fe2000fffe03f */
[----:B------:R-:W-:Y:S02]  /*29c0*/  PLOP3.LUT P0, PT, PT, PT, PT, 0x8, 0x0 ;  /* 0x000000000000781c */ /* 0x000fe40003f0e170 */
[----:B------:R-:W-:Y:S01]  /*29d0*/  IMAD R0, R3, 0x40, R16 ;  /* 0x0000004003007824 */ /* 0x000fe200078e0210 */
[----:B------:R-:W-:-:S04]  /*29e0*/  UISETP.NE.AND UP0, UPT, UR39, 0x2, UPT ;  /* 0x000000022700788c */ /* 0x000fc8000bf05270 */
[----:B-1----:R-:W-:Y:S01]  /*29f0*/  LEA R4, R0, UR48, 0x2 ;  /* 0x0000003000047c11 */ /* 0x002fe2000f8e10ff */
        /* <DEDUP_REMOVED lines=133> */
[----:B------:R-:W-:Y:S01]  /*3250*/  MOV R28, RZ ;  /* 0x000000ff001c7202 */ /* 0x000fe20000000f00 */
[----:B------:R-:W-:Y:S01]  /*3260*/  IMAD.MOV.U32 R3, RZ, RZ, RZ ;  /* 0x000000ffff037224 */ /* 0x000fe200078e00ff */
[----:B------:R-:W-:Y:S06]  /*3270*/  BAR.ARV 0xf, 0x100 ;  /* 0x03c4000000007b1d */ /* 0x000fec0000002000 */
[----:B------:R-:W-:Y:S05]  /*3280*/  BRA `(.L_x_3955) ;  /* 0x000000a400147947 */ /* 0x000fea0003800000 */
.L_x_3948:
[----:B------:R-:W-:Y:S02]  /*3290*/  ULDC UR11, c[0x0][0x9e4] ;  /* 0x00027900000b7ab9 */ /* 0x000fe40000000800 */
[----:B------:R-:W-:-:S06]  /*32a0*/  UISETP.GE.AND UP0, UPT, UR11, 0x1, UPT ;  /* 0x000000010b00788c */ /* 0x000fcc000bf06270 */
[----:B------:R-:W-:-:S13]  /*32b0*/  PLOP3.LUT P1, PT, PT, PT, UP0, 0x80, 0x0 ;  /* 0x000000000000781c */ /* 0x000fda0003f2f008 */
[----:B------:R-:W-:Y:S05]  /*32c0*/  @!P1 BRA `(.L_x_3964) ;  /* 0x0000000000409947 */ /* 0x000fea0003800000 */
        /* <DEDUP_REMOVED lines=10> */
.L_x_3965:
[----:B------:R-:W-:-:S11]  /*3370*/  UISETP.NE.AND UP0, UPT, UR11, 0x1, UPT ;  /* 0x000000010b00788c */ /* 0x000fd6000bf05270 */
[----:B------:R-:W-:Y:S02]  /*3380*/  @UP0 ULDC.64 UR12, c[0x0][0x9e8] ;  /* 0x00027a00000c0ab9 */ /* 0x000fe40000000a00 */
[----:B------:R-:W-:-:S04]  /*3390*/  UIMAD.WIDE.U32 UR4, UR6, UR12, URZ ;  /* 0x0000000c060472a5 */ /* 0x000fc8000f8e003f */
[----:B------:R-:W-:-:S12]  /*33a0*/  @UP0 USHF.R.U32.HI UR6, URZ, UR13, UR5 ;  /* 0x0000000d3f060299 */ /* 0x000fd80008011605 */
.L_x_3966:
[----:B------:R-:W-:-:S06]  /*33b0*/  UIMAD UR6, UR6, UR11, UR11 ;  /* 0x0000000b060672a4 */ /* 0x000fcc000f8e020b */
[----:B------:R-:W-:-:S07]  /*33c0*/  VIMNMX R0, R0, UR6, PT ;  /* 0x0000000600007c48 */ /* 0x000fce000bfe0100 */
.L_x_3964:
[----:B------:R-:W-:Y:S01]  /*33d0*/  VIADD R0, R0, 0x3f ;  /* 0x0000003f00007836 */ /* 0x000fe20000000000 */
[----:B------:R-:W-:Y:S01]  /*33e0*/  UIADD3 UR10, UR42, -UR10, URZ ;  /* 0x8000000a2a0a7290 */ /* 0x000fe2000fffe03f */
[----:B------:R-:W-:-:S03]  /*33f0*/  ULDC UR8, c[0x0][0x9dc] ;  /* 0x0002770000087ab9 */ /* 0x000fc60000000800 */
[----:B------:R-:W-:Y:S01]  /*3400*/  SHF.R.S32.HI R3, RZ, 0x1f, R0 ;  /* 0x0000001fff037819 */ /* 0x000fe20000011400 */
[----:B------:R-:W-:-:S03]  /*3410*/  UIMAD UR6, UR49, UR9, UR10 ;  /* 0x00000009310672a4 */ /* 0x000fc6000f8e020a */
[----:B------:R-:W-:Y:S01]  /*3420*/  LEA.HI R3, R3, R0, RZ, 0x6 ;  /* 0x0000000003037211 */ /* 0x000fe200078f30ff */
[----:B------:R-:W-:-:S03]  /*3430*/  UIADD3 UR8, UR6, -UR8, URZ ;  /* 0x8000000806087290 */ /* 0x000fc6000fffe03f */
[----:B------:R-:W-:-:S04]  /*3440*/  SHF.R.S32.HI R3, RZ, 0x6, R3 ;  /* 0x00000006ff037819 */ /* 0x000fc80000011403 */
[----:B------:R-:W-:Y:S01]  /*3450*/  VIMNMX R152, R3, UR7, PT ;  /* 0x0000000703987c48 */ /* 0x000fe2000bfe0100 */
[----:B------:R-:W-:Y:S06]  /*3460*/  @!P1 BRA `(.L_x_3967) ;  /* 0x0000000000449947 */ /* 0x000fec0003800000 */
        /* <DEDUP_REMOVED lines=10> */
.L_x_3968:
[----:B------:R-:W-:-:S11]  /*3510*/  UISETP.NE.AND UP0, UPT, UR11, 0x1, UPT ;  /* 0x000000010b00788c */ /* 0x000fd6000bf05270 */
[----:B------:R-:W-:Y:S02]  /*3520*/  @UP0 ULDC.64 UR12, c[0x0][0x9e8] ;  /* 0x00027a00000c0ab9 */ /* 0x000fe40000000a00 */
[----:B------:R-:W-:-:S04]  /*3530*/  UIMAD.WIDE.U32 UR4, UR6, UR12, URZ ;  /* 0x0000000c060472a5 */ /* 0x000fc8000f8e003f */
[----:B------:R-:W-:-:S12]  /*3540*/  @UP0 USHF.R.U32.HI UR6, URZ, UR13, UR5 ;  /* 0x0000000d3f060299 */ /* 0x000fd80008011605 */
.L_x_3969:
[----:B------:R-:W-:-:S04]  /*3550*/  UIMAD UR6, UR6, UR11, URZ ;  /* 0x0000000b060672a4 */ /* 0x000fc8000f8e023f */
[----:B------:R-:W-:-:S04]  /*3560*/  UISETP.LT.AND UP0, UPT, UR8, UR6, UPT ;  /* 0x000000060800728c */ /* 0x000fc8000bf01270 */
[----:B------:R-:W-:-:S12]  /*3570*/  USEL UR8, UR8, UR6, !UP0 ;  /* 0x0000000608087287 */ /* 0x000fd8000c000000 */
.L_x_3967:
[----:B------:R-:W-:Y:S01]  /*3580*/  USHF.R.S32.HI UR4, URZ, 0x1f, UR8 ;  /* 0x0000001f3f047899 */ /* 0x000fe20008011408 */
[----:B------:R-:W-:Y:S02]  /*3590*/  PLOP3.LUT P0, PT, PT, PT, PT, 0x80, 0x0 ;  /* 0x000000000000781c */ /* 0x000fe40003f0f070 */
[----:B------:R-:W-:Y:S02]  /*35a0*/  CS2R R28, SRZ ;  /* 0x00000000001c7805 */ /* 0x000fe4000001ff00 */
[----:B------:R-:W-:Y:S01]  /*35b0*/  MOV R3, RZ ;  /* 0x000000ff00037202 */ /* 0x000fe20000000f00 */
[----:B------:R-:W-:Y:S01]  /*35c0*/  ULEA.HI UR4, UR4, UR8, URZ, 0x6 ;  /* 0x0000000804047291 */ /* 0x000fe2000f8f303f */
[----:B------:R-:W-:Y:S02]  /*35d0*/  CS2R R150, SRZ ;  /* 0x0000000000967805 */ /* 0x000fe4000001ff00 */
[----:B------:R-:W-:Y:S02]  /*35e0*/  CS2R R148, SRZ ;  /* 0x0000000000947805 */ /* 0x000fe4000001ff00 */
[----:B------:R-:W-:Y:S01]  /*35f0*/  CS2R R146, SRZ ;  /* 0x0000000000927805 */ /* 0x000fe2000001ff00 */
[----:B------:R-:W-:Y:S01]  /*3600*/  USHF.R.S32.HI UR4, URZ, 0x6, UR4 ;  /* 0x000000063f047899 */ /* 0x000fe20008011404 */
[----:B------:R-:W-:-:S02]  /*3610*/  CS2R R144, SRZ ;  /* 0x0000000000907805 */ /* 0x000fc4000001ff00 */
[----:B------:R-:W-:Y:S02]  /*3620*/  CS2R R142, SRZ ;  /* 0x00000000008e7805 */ /* 0x000fe4000001ff00 */
[----:B------:R-:W-:Y:S01]  /*3630*/  CS2R R140, SRZ ;  /* 0x00000000008c7805 */ /* 0x000fe2000001ff00 */
[----:B------:R-:W-:Y:S01]  /*3640*/  UISETP.LT.AND UP0, UPT, URZ, UR4, UPT ;  /* 0x000000043f00728c */ /* 0x000fe2000bf01270 */
[----:B------:R-:W-:Y:S02]  /*3650*/  CS2R R138, SRZ ;  /* 0x00000000008a7805 */ /* 0x000fe4000001ff00 */
[----:B------:R-:W-:Y:S02]  /*3660*/  CS2R R136, SRZ ;  /* 0x0000000000887805 */ /* 0x000fe4000001ff00 */
[----:B------:R-:W-:Y:S01]  /*3670*/  CS2R R134, SRZ ;  /* 0x0000000000867805 */ /* 0x000fe2000001ff00 */
[----:B------:R-:W-:Y:S01]  /*3680*/  USEL UR41, URZ, UR4, !UP0 ;  /* 0x000000043f297287 */ /* 0x000fe2000c000000 */
[----:B------:R-:W-:-:S02]  /*3690*/  CS2R R132, SRZ ;  /* 0x0000000000847805 */ /* 0x000fc4000001ff00 */
[----:B------:R-:W-:Y:S02]  /*36a0*/  CS2R R130, SRZ ;  /* 0x0000000000827805 */ /* 0x000fe4000001ff00 */
[----:B------:R-:W-:Y:S02]  /*36b0*/  CS2R R128, SRZ ;  /* 0x0000000000807805 */ /* 0x000fe4000001ff00 */
[----:B------:R-:W-:Y:S02]  /*36c0*/  CS2R R126, SRZ ;  /* 0x00000000007e7805 */ /* 0x000fe4000001ff00 */
[----:B------:R-:W-:Y:S02]  /*36d0*/  CS2R R124, SRZ ;  /* 0x00000000007c7805 */ /* 0x000fe4000001ff00 */
[----:B------:R-:W-:Y:S01]  /*36e0*/  ISETP.GT.AND P1, PT, R152, UR41, PT ;  /* 0x0000002998007c0c */ /* 0x000fe2000bf24270 */
        /* <DEDUP_REMOVED lines=51> */
[----:B------:R-:W-:Y:S06]  /*3a20*/  @!P1 BRA `(.L_x_3955) ;  /* 0x0000009c002c9947 */ /* 0x000fec0003800000 */
        /* <DEDUP_REMOVED lines=11> */
[----:B------:R-:W-:-:S04]  /*3ae0*/  ULOP3.LUT UR5, UR5, 0x3fff, URZ, 0xc0, !UPT ;  /* 0x00003fff05057892 */ /* 0x000fc8000f8ec03f */
[----:B------:R-:W-:-:S04]  /*3af0*/  ULOP3.LUT UR45, UR5, 0x2000000, URZ, 0xfc, !UPT ;  /* 0x02000000052d7892 */ /* 0x000fc8000f8efc3f */
[----:B------:R-:W-:Y:S08]  /*3b00*/  @!P0 BRA `(.L_x_3970) ;  /* 0x0000000000408947 */ /* 0x000ff00003800000 */
        /* <DEDUP_REMOVED lines=16> */
.L_x_3970:
[----:B------:R-:W-:Y:S01]  /*3c10*/  ULEA.HI UR4, UR37, UR37, URZ, 0x1 ;  /* 0x0000002525047291 */ /* 0x000fe2000f8f083f */
[----:B------:R-:W-:-:S03]  /*3c20*/  IMAD.U32 R3, RZ, RZ, UR47 ;  /* 0x0000002fff037e24 */ /* 0x000fc6000f8e00ff */
[----:B------:R-:W-:Y:S02]  /*3c30*/  ULOP3.LUT UR4, UR4, 0xfffffffe, URZ, 0xc0, !UPT ;  /* 0xfffffffe04047892 */ /* 0x000fe4000f8ec03f */
[----:B------:R-:W-:Y:S02]  /*3c40*/  ISETP.NE.AND P0, PT, R3, 0x3, PT ;  /* 0x000000030300780c */ /* 0x000fe40003f05270 */
[----:B------:R-:W-:-:S06]  /*3c50*/  UIADD3 UR4, UR37, -UR4, URZ ;  /* 0x8000000425047290 */ /* 0x000fcc000fffe03f */
[----:B------:R-:W-:-:S05]  /*3c60*/  IMAD.U32 R0, RZ, RZ, UR4 ;  /* 0x00000004ff007e24 */ /* 0x000fca000f8e00ff */
[----:B------:R-:W-:-:S04]  /*3c70*/  SHF.L.U32 R0, R0, 0x1f, RZ ;  /* 0x0000001f00007819 */ /* 0x000fc800000006ff */
[----:B------:R-:W1:Y:S02]  /*3c80*/  SYNCS.PHASECHK.TRANS64.TRYWAIT P1, [UR48+0x28c00], R0 ;  /* 0x028c0000ff0075a7 */ /* 0x000e640008020170 */
[----:B-1----:R-:W-:Y:S05]  /*3c90*/  @!P1 BRA `(.L_x_3971) ;  /* 0x000000e800849947 */ /* 0x002fea0003800000 */
.L_x_4116:
[----:B------:R-:W-:Y:S05]  /*3ca0*/  @!P0 BRA `(.L_x_3972) ;  /* 0x0000000000048947 */ /* 0x000fea0003800000 */
[----:B------:R-:W-:Y:S01]  /*3cb0*/  BPT.TRAP 0x1 ;  /* 0x000000040000795c */ /* 0x000fe20000300000 */
.L_x_3972:
[----:B------:R-:W-:Y:S01]  /*3cc0*/  IMAD.U32 R13, RZ, RZ, UR38 ;  /* 0x00000026ff0d7e24 */ /* 0x000fe2000f8e00ff */
[----:B------:R-:W-:-:S04]  /*3cd0*/  MOV R6, UR39 ;  /* 0x0000002700067c02 */ /* 0x000fc80008000f00 */
[----:B------:R-:W-:Y:S02]  /*3ce0*/  LEA R6, R6, UR48, 0x3 ;  /* 0x0000003006067c11 */ /* 0x000fe4000f8e18ff */
[----:B------:R-:W-:-:S04]  /*3cf0*/  SHF.L.U32 R13, R13, 0x1f, RZ ;  /* 0x0000001f0d0d7819 */ /* 0x000fc800000006ff */
[----:B------:R2:W3:Y:S01]  /*3d00*/  SYNCS.PHASECHK.TRANS64.TRYWAIT P1, [R6+URZ+0x28c30], R13 ;  /* 0x028c300d060075a7 */ /* 0x0004e2000802017f */
[----:B------:R-:W-:Y:S05]  /*3d10*/  @!P0 BRA `(.L_x_3973) ;  /* 0x0000000000048947 */ /* 0x000fea0003800000 */
[----:B------:R-:W-:Y:S01]  /*3d20*/  BPT.TRAP 0x1 ;  /* 0x000000040000795c */ /* 0x000fe20000300000 */
.L_x_3973:
[----:B---3--:R-:W-:Y:S05]  /*3d30*/  @P1 BRA `(.L_x_3974) ;  /* 0x0000000000081947 */ /* 0x008fea0003800000 */
[----:B------:R-:W3:Y:S02]  /*3d40*/  SYNCS.PHASECHK.TRANS64.TRYWAIT P1, [R6+URZ+0x28c30], R13 ;  /* 0x028c300d060075a7 */ /* 0x000ee4000802017f */
[----:B---3--:R-:W-:Y:S05]  /*3d50*/  @!P1 BRA `(.L_x_3975) ;  /* 0x000000e8006c9947 */ /* 0x008fea0003800000 */
.L_x_3974:
[----:B-1----:R-:W1:Y:S01]  /*3d60*/  S2R R3, SR_TID.X ;  /* 0x0000000000037919 */ /* 0x002e620000002100 */
[----:B------:R-:W-:-:S04]  /*3d70*/  UIADD3 UR4, UR48, 0x22400, URZ ;  /* 0x0002240030047890 */ /* 0x000fc8000fffe03f */
[----:B------:R-:W-:-:S04]  /*3d80*/  USHF.R.U32.HI UR4, URZ, 0x4, UR4 ;  /* 0x000000043f047899 */ /* 0x000fc80008011604 */
[----:B------:R-:W-:-:S06]  /*3d90*/  ULOP3.LUT UR4, UR4, 0x3fff, URZ, 0xc0, !UPT ;  /* 0x00003fff04047892 */ /* 0x000fcc000f8ec03f */
[----:B------:R-:W-:Y:S01]  /*3da0*/  IMAD.U32 R0, RZ, RZ, UR4 ;  /* 0x00000004ff007e24 */ /* 0x000fe2000f8e00ff */
        /* <DEDUP_REMOVED lines=10> */
[----:B------:R-:W1:Y:S01]  /*3e50*/  LDC R9, c[0x0][0x2e0] ;  /* 0x0000b800ff097b82 */ /* 0x000e620000000800 */
[----:B------:R-:W-:Y:S01]  /*3e60*/  UMOV UR7, 0x40000040 ;  /* 0x4000004000077882 */ /* 0x000fe20000000000 */
[----:B------:R-:W-:Y:S01]  /*3e70*/  UMOV UR5, 0x40000040 ;  /* 0x4000004000057882 */ /* 0x000fe20000000000 */
[----:B------:R-:W-:Y:S01]  /*3e80*/  ULOP3.LUT UR4, UR4, 0x3fff, URZ, 0xc0, !UPT ;  /* 0x00003fff04047892 */ /* 0x000fe2000f8ec03f */
[----:B------:R-:W-:Y:S01]  /*3e90*/  IMAD.MOV.U32 R5, RZ, RZ, -0x40 ;  /* 0xffffffc0ff057424 */ /* 0x000fe200078e00ff */
[----:B------:R-:W-:Y:S01]  /*3ea0*/  UMOV UR11, 0x40000040 ;  /* 0x40000040000b7882 */ /* 0x000fe20000000000 */
[----:B------:R-:W-:Y:S01]  /*3eb0*/  UMOV UR9, 0x40000040 ;  /* 0x4000004000097882 */ /* 0x000fe20000000000 */
[----:B------:R-:W-:Y:S01]  /*3ec0*/  ULEA UR18, UR39, UR18, 0x9 ;  /* 0x0000001227127291 */ /* 0x000fe2000f8e483f */
[----:B------:R-:W4:Y:S01]  /*3ed0*/  LDC.64 R10, c[0x0][0x9e0] ;  /* 0x00027800ff0a7b82 */ /* 0x000f220000000a00 */
[----:B------:R-:W-:Y:S01]  /*3ee0*/  ULOP3.LUT UR16, UR4, 0x10000, URZ, 0xfc, !UPT ;  /* 0x0001000004107892 */ /* 0x000fe2000f8efc3f */
[----:B------:R-:W-:Y:S01]  /*3ef0*/  IMAD R4, R152, R5, 0x41 ;  /* 0x0000004198047424 */ /* 0x000fe200078e0205 */
[----:B------:R-:W-:Y:S01]  /*3f00*/  UIADD3 UR6, UR18, 0x2, URZ ;  /* 0x0000000212067890 */ /* 0x000fe2000fffe03f */
[----:B------:R-:W-:Y:S01]  /*3f10*/  @!P1 IADD3 R3, R6, 0x28c40, RZ ;  /* 0x00028c4006039810 */ /* 0x000fe20007ffe0ff */
[----:B------:R-:W-:-:S02]  /*3f20*/  UIADD3 UR4, UR16, 0x2, URZ ;  /* 0x0000000210047890 */ /* 0x000fc4000fffe03f */
[----:B------:R-:W-:Y:S01]  /*3f30*/  UIADD3 UR10, UR18, 0x4, URZ ;  /* 0x00000004120a7890 */ /* 0x000fe2000fffe03f */
[----:B------:R-:W5:Y:S01]  /*3f40*/  LDC R12, c[0x0][0x288] ;  /* 0x0000a200ff0c7b82 */ /* 0x000f620000000800 */
[----:B------:R-:W-:Y:S02]  /*3f50*/  UIADD3 UR8, UR16, 0x4, URZ ;  /* 0x0000000410087890 */ /* 0x000fe4000fffe03f */
[----:B------:R-:W-:Y:S01]  /*3f60*/  HGMMA.64x64x16.F32 R24, gdesc[UR16], RZ, !UPT, gsb0 ;  /* 0x00e00000101879f0 */ /* 0x000fe2000c0008ff */
[----:B------:R-:W-:Y:S01]  /*3f70*/  UIADD3 UR14, UR18, 0x6, URZ ;  /* 0x00000006120e7890 */ /* 0x000fe2000fffe03f */
[----:B------:R-:W-:Y:S01]  /*3f80*/  @!P1 PRMT R3, RZ, 0x654, R3 ;  /* 0x00000654ff039816 */ /* 0x000fe20000000003 */
[----:B------:R-:W-:Y:S01]  /*3f90*/  UIADD3 UR12, UR16, 0x6, URZ ;  /* 0x00000006100c7890 */ /* 0x000fe2000fffe03f */
[----:B------:R-:W-:Y:S01]  /*3fa0*/  UMOV UR15, 0x40000040 ;  /* 0x40000040000f7882 */ /* 0x000fe20000000000 */
[----:B------:R-:W-:Y:S01]  /*3fb0*/  UMOV UR13, 0x40000040 ;  /* 0x40000040000d7882 */ /* 0x000fe20000000000 */
[----:B-1----:R-:W-:Y:S01]  /*3fc0*/  IMAD R5, R9, UR49, R4 ;  /* 0x0000003109057c24 */ /* 0x002fe2000f8e0204 */
[----:B----4-:R-:W-:-:S04]  /*3fd0*/  ISETP.GE.AND P2, PT, R11, 0x1, PT ;  /* 0x000000010b00780c */ /* 0x010fc80003f46270 */
[----:B-----5:R-:W-:Y:S01]  /*3fe0*/  IADD3 R7, R5, -R12, -R2 ;  /* 0x8000000c05077210 */ /* 0x020fe20007ffe802 */
[----:B------:R-:W-:Y:S01]  /*3ff0*/  VIADD R5, R16, UR42 ;  /* 0x0000002a10057c36 */ /* 0x000fe20008000000 */
[----:B------:R-:W-:Y:S02]  /*4000*/  WARPGROUP.DEPBAR.LE gsb0, 0x0 ;  /* 0x00008000000079c5 */ /* 0x000fe40000010000 */
[----:B------:R-:W-:-:S06]  /*4010*/  WARPGROUP.ARRIVE ;  /* 0x00000000000079c5 */ /* 0x000fcc0000000000 */
[----:B------:R-:W-:Y:S01]  /*4020*/  HGMMA.64x64x16.F32 R24, gdesc[UR4], R24, gsb0 ;  /* 0x00e00000041879f0 */ /* 0x000fe20008000818 */
[----:B------:R-:W-:Y:S02]  /*4030*/  ULDC.64 UR6, c[0x0][0x9d8] ;  /* 0x0002760000067ab9 */ /* 0x000fe40000000a00 */
[----:B------:R-:W-:-:S06]  /*4040*/  ULOP3.LUT UR20, URZ, UR7, URZ, 0x33, !UPT ;  /* 0x000000073f147292 */ /* 0x000fcc000f8e333f */
[----:B------:R-:W-:Y:S01]  /*4050*/  VIADD R58, R7, UR20 ;  /* 0x00000014073a7c36 */ /* 0x000fe20008000000 */
        /* <DEDUP_REMOVED lines=37> */
[----:B------:R4:W-:Y:S01]  /*42b0*/  @!P1 SYNCS.ARRIVE.TRANS64.RED.A1T0 RZ, [R3+URZ], RZ ;  /* 0x000000ff03ff99a7 */ /* 0x0009e2000810043f */
[----:B------:R-:W-:Y:S01]  /*42c0*/  FMUL.FTZ R46, R46, UR6 ;  /* 0x000000062e2e7c20 */ /* 0x000fe20008410000 */
[----:B------:R-:W-:Y:S01]  /*42d0*/  FMUL.FTZ R31, R31, UR6 ;  /* 0x000000061f1f7c20 */ /* 0x000fe20008410000 */
[----:B------:R-:W-:Y:S01]  /*42e0*/  FMUL.FTZ R47, R47, UR6 ;  /* 0x000000062f2f7c20 */ /* 0x000fe20008410000 */
[----:B------:R5:W1:Y:S08]  /*42f0*/  MUFU.TANH R26, R38 ;  /* 0x00000026001a7308 */ /* 0x000a700000002400 */
[----:B------:R-:W1:Y:S01]  /*4300*/  MUFU.TANH R24, R24 ;  /* 0x0000001800187308 */ /* 0x000e620000002400 */
[----:B-----5:R-:W-:-:S05]  /*4310*/  LEA R38, R152, 0xffffffc0, 0x6 ;  /* 0xffffffc098267811 */ /* 0x020fca00078e30ff */
[----:B----4-:R-:W-:Y:S02]  /*4320*/  IMAD R3, R9, UR49, -R38 ;  /* 0x0000003109037c24 */ /* 0x010fe4000f8e0a26 */
        /* <DEDUP_REMOVED lines=27> */
[----:B-----5:R-:W-:-:S07]  /*44e0*/  IMAD.IADD R39, R7, 0x1, R10 ;  /* 0x0000000107277824 */ /* 0x020fce00078e020a */
[----:B------:R-:W1:Y:S01]  /*44f0*/  MUFU.TANH R21, R31 ;  /* 0x0000001f00157308 */ /* 0x000e620000002400 */
[----:B--2---:R-:W-:Y:S01]  /*4500*/  IADD3 R46, -R2, R3, RZ ;  /* 0x00000003022e7210 */ /* 0x004fe20007ffe1ff */
[----:B------:R-:W-:-:S06]  /*4510*/  IMAD.IADD R3, R58, 0x1, R5 ;  /* 0x000000013a037824 */ /* 0x000fcc00078e0205 */
[----:B------:R2:W1:Y:S02]  /*4520*/  MUFU.TANH R31, R47 ;  /* 0x0000002f001f7308 */ /* 0x0004640000002400 */
[----:B--2---:R-:W-:Y:S02]  /*4530*/  IADD3 R47, R4, -0x1, RZ ;  /* 0xffffffff042f7810 */ /* 0x004fe40007ffe0ff */
[----:B------:R-:W-:Y:S01]  /*4540*/  VIADDMNMX R4, R5, R39, R46, PT ;  /* 0x0000002705047246 */ /* 0x000fe2000380012e */
[----:B----4-:R-:W-:Y:S06]  /*4550*/  @!P2 BRA `(.L_x_3976) ;  /* 0x000000000054a947 */ /* 0x010fec0003800000 */
[----:B------:R-:W-:Y:S01]  /*4560*/  IMAD R8, R9, UR49, -R12 ;  /* 0x0000003109087c24 */ /* 0x000fe2000f8e0a0c */
[----:B------:R-:W-:Y:S03]  /*4570*/  BSSY B0, `(.L_x_3977) ;  /* 0x000000f000007945 */ /* 0x000fe60003800000 */
[----:B------:R-:W-:-:S05]  /*4580*/  IMAD.IADD R8, R5, 0x1, R8 ;  /* 0x0000000105087824 */ /* 0x000fca00078e0208 */
        /* <DEDUP_REMOVED lines=9> */
.L_x_3978:
[----:B------:R-:W-:-:S13]  /*4620*/  ISETP.NE.AND P3, PT, R11, 0x1, PT ;  /* 0x000000010b00780c */ /* 0x000fda0003f65270 */
[----:B------:R-:W2:Y:S02]  /*4630*/  @P3 LDC.64 R60, c[0x0][0x9e8] ;  /* 0x00027a00ff3c3b82 */ /* 0x000ea40000000a00 */
[----:B--2---:R-:W-:-:S05]  /*4640*/  @P3 IMAD.HI.U32 R14, R8, R60, RZ ;  /* 0x0000003c080e3227 */ /* 0x004fca00078e00ff */
[----:B------:R-:W-:-:S07]  /*4650*/  @P3 SHF.R.U32.HI R8, RZ, R61, R14 ;  /* 0x0000003dff083219 */ /* 0x000fce000001160e */
.L_x_3979:
[----:B------:R-:W-:Y:S05]  /*4660*/  BSYNC B0 ;  /* 0x0000000000007941 */ /* 0x000fea0003800000 */
.L_x_3977:
[----:B------:R-:W-:-:S05]  /*4670*/  IMAD R7, R8, R11, -R38 ;  /* 0x0000000b08077224 */ /* 0x000fca00078e0a26 */
[----:B------:R-:W-:-:S04]  /*4680*/  IADD3 R8, -R2, R7, RZ ;  /* 0x0000000702087210 */ /* 0x000fc80007ffe1ff */
[----:B------:R-:W-:Y:S02]  /*4690*/  VIMNMX R3, R3, R8, !PT ;  /* 0x0000000803037248 */ /* 0x000fe40007fe0100 */
[----:B------:R-:W-:-:S07]  /*46a0*/  VIADDMNMX R4, R8, R11, R4, PT ;  /* 0x0000000b08047246 */ /* 0x000fce0003800104 */
.L_x_3976:
[C---:B------:R-:W-:Y:S02]  /*46b0*/  ISETP.GE.AND P3, PT, R47.reuse, 0x2, PT ;  /* 0x000000022f00780c */ /* 0x040fe40003f66270 */
[----:B------:R-:W-:Y:S02]  /*46c0*/  ISETP.GE.AND P4, PT, R47, 0x9, PT ;  /* 0x000000092f00780c */ /* 0x000fe40003f86270 */
[C---:B------:R-:W-:Y:S02]  /*46d0*/  ISETP.GT.AND P6, PT, R3.reuse, 0x1, !P3 ;  /* 0x000000010300780c */ /* 0x040fe40005fc4270 */
[----:B------:R-:W-:Y:S02]  /*46e0*/  ISETP.GT.AND P5, PT, R3, 0x8, !P4 ;  /* 0x000000080300780c */ /* 0x000fe400067a4270 */
[C---:B------:R-:W-:Y:S02]  /*46f0*/  ISETP.LT.OR P6, PT, R4.reuse, 0x2, P6 ;  /* 0x000000020400780c */ /* 0x040fe400037c1670 */
[----:B------:R-:W-:-:S02]  /*4700*/  ISETP.LT.OR P5, PT, R4, 0x9, P5 ;  /* 0x000000090400780c */ /* 0x000fc40002fa1670 */
[----:B------:R-:W-:Y:S02]  /*4710*/  FSEL R57, R25, -INF , !P6 ;  /* 0xff80000019397808 */ /* 0x000fe40007000000 */
[----:B------:R-:W-:Y:S02]  /*4720*/  ISETP.GE.AND P6, PT, R47, 0xa, PT ;  /* 0x0000000a2f00780c */ /* 0x000fe40003fc6270 */
[----:B-1----:R-:W-:Y:S02]  /*4730*/  FSEL R59, R28, -INF , !P5 ;  /* 0xff8000001c3b7808 */ /* 0x002fe40006800000 */
        /* <DEDUP_REMOVED lines=65> */
[----:B------:R-:W-:Y:S01]  /*4b50*/  ISETP.GT.AND P6, PT, R3, 0x39, !P6 ;  /* 0x000000390300780c */ /* 0x000fe200077c4270 */
[----:B------:R-:W-:-:S03]  /*4b60*/  VIADD R3, R5, 0x8 ;  /* 0x0000000805037836 */ /* 0x000fc60000000000 */
[----:B------:R-:W-:Y:S02]  /*4b70*/  ISETP.LT.OR P6, PT, R4, 0x3a, P6 ;  /* 0x0000003a0400780c */ /* 0x000fe400037c1670 */
[----:B------:R-:W-:Y:S02]  /*4b80*/  VIADDMNMX R4, R3, R39, R46, PT ;  /* 0x0000002703047246 */ /* 0x000fe4000380012e */
[----:B------:R-:W-:Y:S02]  /*4b90*/  FSEL R53, R53, -INF , !P6 ;  /* 0xff80000035357808 */ /* 0x000fe40007000000 */
[----:B------:R-:W-:Y:S01]  /*4ba0*/  IADD3 R3, R58, 0x8, R5 ;  /* 0x000000083a037810 */ /* 0x000fe20007ffe005 */
[----:B------:R-:W-:Y:S06]  /*4bb0*/  @!P2 BRA `(.L_x_3980) ;  /* 0x000000000054a947 */ /* 0x000fec0003800000 */
[----:B------:R-:W-:Y:S01]  /*4bc0*/  IMAD R8, R9, UR49, -R12 ;  /* 0x0000003109087c24 */ /* 0x000fe2000f8e0a0c */
[----:B------:R-:W-:Y:S04]  /*4bd0*/  BSSY B0, `(.L_x_3981) ;  /* 0x000000f000007945 */ /* 0x000fe80003800000 */
[----:B------:R-:W-:-:S04]  /*4be0*/  IADD3 R7, R8, 0x8, R5 ;  /* 0x0000000808077810 */ /* 0x000fc80007ffe005 */
        /* <DEDUP_REMOVED lines=9> */
.L_x_3982:
[----:B------:R-:W-:-:S13]  /*4c80*/  ISETP.NE.AND P6, PT, R11, 0x1, PT ;  /* 0x000000010b00780c */ /* 0x000fda0003fc5270 */
[----:B------:R-:W1:Y:S02]  /*4c90*/  @P6 LDC.64 R24, c[0x0][0x9e8] ;  /* 0x00027a00ff186b82 */ /* 0x000e640000000a00 */
[----:B-1----:R-:W-:-:S05]  /*4ca0*/  @P6 IMAD.HI.U32 R8, R7, R24, RZ ;  /* 0x0000001807086227 */ /* 0x002fca00078e00ff */
[----:B------:R-:W-:-:S07]  /*4cb0*/  @P6 SHF.R.U32.HI R7, RZ, R25, R8 ;  /* 0x00000019ff076219 */ /* 0x000fce0000011608 */
.L_x_3983:
[----:B------:R-:W-:Y:S05]  /*4cc0*/  BSYNC B0 ;  /* 0x0000000000007941 */ /* 0x000fea0003800000 */
.L_x_3981:
[----:B------:R-:W-:-:S04]  /*4cd0*/  IMAD R7, R7, R11, -R38 ;  /* 0x0000000b07077224 */ /* 0x000fc800078e0a26 */
[----:B------:R-:W-:-:S05]  /*4ce0*/  IMAD.IADD R8, R7, 0x1, -R2 ;  /* 0x0000000107087824 */ /* 0x000fca00078e0a02 */
[----:B------:R-:W-:Y:S02]  /*4cf0*/  VIMNMX R3, R3, R8, !PT ;  /* 0x0000000803037248 */ /* 0x000fe40007fe0100 */
[----:B------:R-:W-:-:S07]  /*4d00*/  VIADDMNMX R4, R8, R11, R4, PT ;  /* 0x0000000b08047246 */ /* 0x000fce0003800104 */
.L_x_3980:
[----:B------:R-:W-:Y:S01]  /*4d10*/  BAR.SYNC.DEFER_BLOCKING 0xf, 0x100 ;  /* 0x03c4000000007b1d */ /* 0x000fe20000010000 */
[----:B------:R-:W-:Y:S02]  /*4d20*/  ISETP.GT.AND P3, PT, R3, 0x1, !P3 ;  /* 0x000000010300780c */ /* 0x000fe40005f64270 */
[----:B------:R-:W-:Y:S02]  /*4d30*/  FMNMX.FTZ R7, R37, R57, !PT ;  /* 0x0000003925077209 */ /* 0x000fe40007810000 */
[----:B------:R-:W-:Y:S01]  /*4d40*/  ISETP.LT.OR P3, PT, R4, 0x2, P3 ;  /* 0x000000020400780c */ /* 0x000fe20001f61670 */
[----:B------:R-:W-:Y:S01]  /*4d50*/  ULDC UR10, c[0x0][0x988] ;  /* 0x00026200000a7ab9 */ /* 0x000fe20000000800 */
        /* <DEDUP_REMOVED lines=33> */
[----:B------:R-:W-:Y:S01]  /*4f70*/  ISETP.GT.AND P4, PT, R3, 0x8, !P4 ;  /* 0x000000080300780c */ /* 0x000fe20006784270 */
[----:B------:R-:W1:Y:S01]  /*4f80*/  SHFL.BFLY PT, R7, R32, 0x2, 0x1f ;  /* 0x0c401f0020077f89 */ /* 0x000e6200000e0000 */
[C---:B------:R-:W-:Y:S02]  /*4f90*/  ISETP.LT.OR P3, PT, R4.reuse, 0x1a, P3 ;  /* 0x0000001a0400780c */ /* 0x040fe40001f61670 */
[----:B------:R-:W-:Y:S02]  /*4fa0*/  ISETP.LT.OR P4, PT, R4, 0x9, P4 ;  /* 0x000000090400780c */ /* 0x000fe40002781670 */
[----:B------:R-:W-:Y:S02]  /*4fb0*/  FSEL R27, R27, -INF , !P3 ;  /* 0xff8000001b1b7808 */ /* 0x000fe40005800000 */
[----:B------:R-:W-:Y:S02]  /*4fc0*/  ISETP.NE.AND P3, PT, R60, RZ, PT ;  /* 0x000000ff3c00720c */ /* 0x000fe40003f65270 */
[----:B------:R-:W-:-:S02]  /*4fd0*/  FSEL R20, R20, -INF , !P4 ;  /* 0xff80000014147808 */ /* 0x000fc40006000000 */
[----:B------:R-:W-:Y:S02]  /*4fe0*/  ISETP.GT.AND P3, PT, R3, 0x20, !P3 ;  /* 0x000000200300780c */ /* 0x000fe40005f64270 */
[----:B------:R-:W-:Y:S02]  /*4ff0*/  ISETP.NE.AND P4, PT, R44, RZ, PT ;  /* 0x000000ff2c00720c */ /* 0x000fe40003f85270 */
[----:B------:R-:W-:Y:S02]  /*5000*/  ISETP.LT.OR P3, PT, R4, 0x21, P3 ;  /* 0x000000210400780c */ /* 0x000fe40001f61670 */
[----:B------:R-:W-:Y:S02]  /*5010*/  ISETP.NE.AND P6, PT, R14, RZ, PT ;  /* 0x000000ff0e00720c */ /* 0x000fe40003fc5270 */
[----:B------:R-:W-:Y:S02]  /*5020*/  FSEL R28, R42, -INF , !P3 ;  /* 0xff8000002a1c7808 */ /* 0x000fe40005800000 */
[----:B------:R-:W-:-:S02]  /*5030*/  ISETP.NE.AND P3, PT, R40, RZ, PT ;  /* 0x000000ff2800720c */ /* 0x000fc40003f65270 */
[C---:B------:R-:W-:Y:S02]  /*5040*/  ISETP.GT.AND P5, PT, R3.reuse, 0x38, !P5 ;  /* 0x000000380300780c */ /* 0x040fe40006fa4270 */
[----:B------:R-:W-:Y:S02]  /*5050*/  ISETP.GT.AND P3, PT, R3, 0x21, !P3 ;  /* 0x000000210300780c */ /* 0x000fe40005f64270 */
[----:B-1----:R-:W-:Y:S02]  /*5060*/  FMNMX.FTZ R34, R32, R7, !PT ;  /* 0x0000000720227209 */ /* 0x002fe40007810000 */
[C---:B------:R-:W-:Y:S02]  /*5070*/  ISETP.LT.OR P3, PT, R4.reuse, 0x22, P3 ;  /* 0x000000220400780c */ /* 0x040fe40001f61670 */
[----:B------:R-:W-:Y:S01]  /*5080*/  ISETP.LT.OR P5, PT, R4, 0x39, P5 ;  /* 0x000000390400780c */ /* 0x000fe20002fa1670 */
[----:B------:R-:W1:Y:S01]  /*5090*/  SHFL.BFLY PT, R7, R34, 0x1, 0x1f ;  /* 0x0c201f0022077f89 */ /* 0x000e6200000e0000 */
[----:B------:R-:W-:-:S02]  /*50a0*/  FSEL R29, R43, -INF , !P3 ;  /* 0xff8000002b1d7808 */ /* 0x000fc40005800000 */
[----:B------:R-:W-:-:S04]  /*50b0*/  ISETP.NE.AND P3, PT, R41, RZ, PT ;  /* 0x000000ff2900720c */ /* 0x000fc80003f65270 */
[----:B------:R-:W-:-:S04]  /*50c0*/  ISETP.GT.AND P3, PT, R3, 0x28, !P3 ;  /* 0x000000280300780c */ /* 0x000fc80005f64270 */
[----:B------:R-:W-:-:S04]  /*50d0*/  ISETP.LT.OR P3, PT, R4, 0x29, P3 ;  /* 0x000000290400780c */ /* 0x000fc80001f61670 */
[----:B------:R-:W-:Y:S02]  /*50e0*/  FSEL R30, R30, -INF , !P3 ;  /* 0xff8000001e1e7808 */ /* 0x000fe40005800000 */
[C---:B------:R-:W-:Y:S02]  /*50f0*/  ISETP.GT.AND P3, PT, R3.reuse, 0x29, !P4 ;  /* 0x000000290300780c */ /* 0x040fe40006764270 */
[----:B------:R-:W-:Y:S02]  /*5100*/  ISETP.NE.AND P4, PT, R48, RZ, PT ;  /* 0x000000ff3000720c */ /* 0x000fe40003f85270 */
[----:B------:R-:W-:Y:S02]  /*5110*/  ISETP.LT.OR P3, PT, R4, 0x2a, P3 ;  /* 0x0000002a0400780c */ /* 0x000fe40001f61670 */
[----:B------:R-:W-:Y:S02]  /*5120*/  ISETP.GT.AND P4, PT, R3, 0x31, !P4 ;  /* 0x000000310300780c */ /* 0x000fe40006784270 */
[----:B------:R-:W-:-:S02]  /*5130*/  FSEL R31, R31, -INF , !P3 ;  /* 0xff8000001f1f7808 */ /* 0x000fc40005800000 */
[----:B------:R-:W-:Y:S02]  /*5140*/  ISETP.GT.AND P3, PT, R3, RZ, !P6 ;  /* 0x000000ff0300720c */ /* 0x000fe40007764270 */
[----:B-1----:R-:W-:Y:S02]  /*5150*/  FMNMX.FTZ R7, R34, R7, !PT ;  /* 0x0000000722077209 */ /* 0x002fe40007810000 */
[----:B------:R-:W-:Y:S02]  /*5160*/  ISETP.LT.OR P3, PT, R4, 0x1, P3 ;  /* 0x000000010400780c */ /* 0x000fe40001f61670 */
[----:B------:R-:W-:Y:S01]  /*5170*/  ISETP.NE.AND P6, PT, R47, RZ, PT ;  /* 0x000000ff2f00720c */ /* 0x000fe20003fc5270 */
[C---:B------:R-:W-:Y:S01]  /*5180*/  FMUL.FTZ R8, R7.reuse, UR10 ;  /* 0x0000000a07087c20 */ /* 0x040fe20008410000 */
[----:B------:R-:W-:Y:S02]  /*5190*/  FSEL R14, R56, -INF , !P3 ;  /* 0xff800000380e7808 */ /* 0x000fe40005800000 */
[----:B------:R-:W-:-:S02]  /*51a0*/  FSETP.NEU.FTZ.AND P3, PT, R7, -INF , PT ;  /* 0xff8000000700780b */ /* 0x000fc40003f7d000 */
[----:B------:R-:W-:Y:S02]  /*51b0*/  FMNMX.FTZ R33, R14, R15, !PT ;  /* 0x0000000f0e217209 */ /* 0x000fe40007810000 */
[----:B------:R-:W-:Y:S02]  /*51c0*/  FSEL R36, R8, RZ, P3 ;  /* 0x000000ff08247208 */ /* 0x000fe40001800000 */
[----:B------:R-:W-:Y:S02]  /*51d0*/  FMNMX.FTZ R8, R20, R33, !PT ;  /* 0x0000002114087209 */ /* 0x000fe40007810000 */
[----:B------:R-:W-:Y:S01]  /*51e0*/  ISETP.NE.AND P3, PT, R45, RZ, PT ;  /* 0x000000ff2d00720c */ /* 0x000fe20003f65270 */
[--C-:B------:R-:W-:Y:S01]  /*51f0*/  FFMA.FTZ R34, R37, UR10, -R36.reuse ;  /* 0x0000000a25227c23 */ /* 0x100fe20008010824 */
[----:B------:R-:W-:Y:S01]  /*5200*/  FMNMX.FTZ R33, R21, R8, !PT ;  /* 0x0000000815217209 */ /* 0x000fe20007810000 */
[--C-:B------:R-:W-:Y:S01]  /*5210*/  FFMA.FTZ R37, R57, UR10, -R36.reuse ;  /* 0x0000000a39257c23 */ /* 0x100fe20008010824 */
[----:B------:R-:W-:Y:S01]  /*5220*/  ISETP.GT.AND P3, PT, R3, 0x30, !P3 ;  /* 0x000000300300780c */ /* 0x000fe20005f64270 */
[--C-:B------:R-:W-:Y:S01]  /*5230*/  FFMA.FTZ R38, R59, UR10, -R36.reuse ;  /* 0x0000000a3b267c23 */ /* 0x100fe20008010824 */
[----:B------:R-:W-:Y:S01]  /*5240*/  FMNMX.FTZ R8, R24, R33, !PT ;  /* 0x0000002118087209 */ /* 0x000fe20007810000 */
[----:B------:R-:W-:Y:S01]  /*5250*/  MUFU.EX2 R34, R34 ;  /* 0x0000002200227308 */ /* 0x000fe20000000800 */
[----:B------:R-:W-:Y:S01]  /*5260*/  ISETP.LT.OR P3, PT, R4, 0x31, P3 ;  /* 0x000000310400780c */ /* 0x000fe20001f61670 */
[--C-:B------:R-:W-:Y:S01]  /*5270*/  FFMA.FTZ R39, R61, UR10, -R36.reuse ;  /* 0x0000000a3d277c23 */ /* 0x100fe20008010824 */
[----:B------:R-:W-:Y:S01]  /*5280*/  FMNMX.FTZ R33, R25, R8, !PT ;  /* 0x0000000819217209 */ /* 0x000fe20007810000 */
[--C-:B------:R-:W-:Y:S01]  /*5290*/  FFMA.FTZ R40, R63, UR10, -R36.reuse ;  /* 0x0000000a3f287c23 */ /* 0x100fe20008010824 */
[----:B------:R-:W-:Y:S01]  /*52a0*/  ISETP.GT.AND P6, PT, R3, 0x39, !P6 ;  /* 0x000000390300780c */ /* 0x000fe200077c4270 */
[--C-:B------:R-:W-:Y:S01]  /*52b0*/  FFMA.FTZ R41, R65, UR10, -R36.reuse ;  /* 0x0000000a41297c23 */ /* 0x100fe20008010824 */
[----:B------:R-:W-:Y:S01]  /*52c0*/  FMNMX.FTZ R8, R26, R33, !PT ;  /* 0x000000211a087209 */ /* 0x000fe20007810000 */
[----:B------:R-:W1:Y:S01]  /*52d0*/  MUFU.EX2 R37, R37 ;  /* 0x0000002500257308 */ /* 0x000e620000000800 */
[----:B------:R-:W-:Y:S01]  /*52e0*/  ISETP.LT.OR P4, PT, R4, 0x32, P4 ;  /* 0x000000320400780c */ /* 0x000fe20002781670 */
[--C-:B------:R-:W-:Y:S01]  /*52f0*/  FFMA.FTZ R42, R67, UR10, -R36.reuse ;  /* 0x0000000a432a7c23 */ /* 0x100fe20008010824 */
[----:B------:R-:W-:Y:S01]  /*5300*/  FMNMX.FTZ R33, R27, R8, !PT ;  /* 0x000000081b217209 */ /* 0x000fe20007810000 */
[--C-:B------:R-:W-:Y:S01]  /*5310*/  FFMA.FTZ R43, R69, UR10, -R36.reuse ;  /* 0x0000000a452b7c23 */ /* 0x100fe20008010824 */
[----:B------:R-:W-:Y:S01]  /*5320*/  FSEL R3, R50, -INF , !P3 ;  /* 0xff80000032037808 */ /* 0x000fe20005800000 */
[--C-:B------:R-:W-:Y:S01]  /*5330*/  FFMA.FTZ R44, R71, UR10, -R36.reuse ;  /* 0x0000000a472c7c23 */ /* 0x100fe20008010824 */
[----:B------:R-:W-:Y:S01]  /*5340*/  FMNMX.FTZ R8, R28, R33, !PT ;  /* 0x000000211c087209 */ /* 0x000fe20007810000 */
[----:B------:R-:W2:Y:S01]  /*5350*/  MUFU.EX2 R38, R38 ;  /* 0x0000002600267308 */ /* 0x000ea20000000800 */
[----:B------:R-:W-:Y:S01]  /*5360*/  FSEL R32, R51, -INF , !P4 ;  /* 0xff80000033207808 */ /* 0x000fe20006000000 */
[--C-:B------:R-:W-:Y:S01]  /*5370*/  FFMA.FTZ R45, R73, UR10, -R36.reuse ;  /* 0x0000000a492d7c23 */ /* 0x100fe20008010824 */
[----:B------:R-:W-:Y:S01]  /*5380*/  FMNMX.FTZ R33, R29, R8, !PT ;  /* 0x000000081d217209 */ /* 0x000fe20007810000 */
[--C-:B------:R-:W-:Y:S01]  /*5390*/  FFMA.FTZ R46, R75, UR10, -R36.reuse ;  /* 0x0000000a4b2e7c23 */ /* 0x100fe20008010824 */
[----:B------:R-:W-:Y:S01]  /*53a0*/  ISETP.LT.OR P6, PT, R4, 0x3a, P6 ;  /* 0x0000003a0400780c */ /* 0x000fe200037c1670 */
[--C-:B------:R-:W-:Y:S01]  /*53b0*/  FFMA.FTZ R47, R77, UR10, -R36.reuse ;  /* 0x0000000a4d2f7c23 */ /* 0x100fe20008010824 */
[----:B------:R-:W-:Y:S01]  /*53c0*/  FMNMX.FTZ R8, R30, R33, !PT ;  /* 0x000000211e087209 */ /* 0x000fe20007810000 */
[----:B------:R-:W4:Y:S01]  /*53d0*/  MUFU.EX2 R39, R39 ;  /* 0x0000002700277308 */ /* 0x000f220000000800 */
[----:B------:R-:W-:Y:S01]  /*53e0*/  FSEL R4, R54, -INF , !P5 ;  /* 0xff80000036047808 */ /* 0x000fe20006800000 */
[----:B-1----:R-:W-:Y:S01]  /*53f0*/  FADD.FTZ R51, R34, R37 ;  /* 0x0000002522337221 */ /* 0x002fe20000010000 */
[----:B------:R-:W-:Y:S01]  /*5400*/  FMNMX.FTZ R8, R31, R8, !PT ;  /* 0x000000081f087209 */ /* 0x000fe20007810000 */
[--C-:B------:R-:W-:Y:S01]  /*5410*/  FFMA.FTZ R48, R79, UR10, -R36.reuse ;  /* 0x0000000a4f307c23 */ /* 0x100fe20008010824 */
[----:B------:R-:W-:Y:S01]  /*5420*/  FFMA.FTZ R49, R49, UR10, -R36 ;  /* 0x0000000a31317c23 */ /* 0x000fe20008010824 */
[----:B------:R-:W-:-:S02]  /*5430*/  F2FP.F16.F32.PACK_AB R156, R37, R34 ;  /* 0x00000022259c723e */ /* 0x000fc400000000ff */
[----:B------:R-:W-:Y:S01]  /*5440*/  FMNMX.FTZ R33, R3, R8, !PT ;  /* 0x0000000803217209 */ /* 0x000fe20007810000 */
[----:B------:R-:W-:Y:S01]  /*5450*/  MUFU.EX2 R40, R40 ;  /* 0x0000002800287308 */ /* 0x000fe20000000800 */
[----:B--2---:R-:W-:Y:S02]  /*5460*/  FADD.FTZ R52, R38, R51 ;  /* 0x0000003326347221 */ /* 0x004fe40000010000 */
[----:B------:R-:W-:Y:S02]  /*5470*/  FMNMX.FTZ R35, R32, R33, !PT ;  /* 0x0000002120237209 */ /* 0x000fe40007810000 */
[----:B------:R-:W-:Y:S02]  /*5480*/  FSEL R33, R55, -INF , !P6 ;  /* 0xff80000037217808 */ /* 0x000fe40007000000 */
[----:B------:R-:W-:Y:S01]  /*5490*/  FMNMX.FTZ R8, R4, R35, !PT ;  /* 0x0000002304087209 */ /* 0x000fe20007810000 */
[----:B------:R-:W1:Y:S01]  /*54a0*/  MUFU.EX2 R41, R41 ;  /* 0x0000002900297308 */ /* 0x000e620000000800 */
[----:B----4-:R-:W-:-:S02]  /*54b0*/  F2FP.F16.F32.PACK_AB R158, R39, R38 ;  /* 0x00000026279e723e */ /* 0x010fc400000000ff */
[----:B------:R-:W-:-:S05]  /*54c0*/  FMNMX.FTZ R8, R33, R8, !PT ;  /* 0x0000000821087209 */ /* 0x000fca0007810000 */
[----:B------:R-:W2:Y:S01]  /*54d0*/  SHFL.BFLY PT, R35, R8, 0x2, 0x1f ;  /* 0x0c401f0008237f89 */ /* 0x000ea200000e0000 */
[----:B------:R-:W-:Y:S08]  /*54e0*/  MUFU.EX2 R42, R42 ;  /* 0x0000002a002a7308 */ /* 0x000ff00000000800 */
[----:B------:R-:W4:Y:S01]  /*54f0*/  MUFU.EX2 R43, R43 ;  /* 0x0000002b002b7308 */ /* 0x000f220000000800 */
[----:B-1----:R-:W-:-:S07]  /*5500*/  F2FP.F16.F32.PACK_AB R160, R41, R40 ;  /* 0x0000002829a0723e */ /* 0x002fce00000000ff */
[----:B------:R-:W-:Y:S01]  /*5510*/  MUFU.EX2 R44, R44 ;  /* 0x0000002c002c7308 */ /* 0x000fe20000000800 */
[----:B--2---:R-:W-:-:S07]  /*5520*/  FMNMX.FTZ R35, R8, R35, !PT ;  /* 0x0000002308237209 */ /* 0x004fce0007810000 */
[----:B------:R-:W1:Y:S01]  /*5530*/  MUFU.EX2 R45, R45 ;  /* 0x0000002d002d7308 */ /* 0x000e620000000800 */
[----:B----4-:R-:W-:Y:S01]  /*5540*/  F2FP.F16.F32.PACK_AB R162, R43, R42 ;  /* 0x0000002a2ba2723e */ /* 0x010fe200000000ff */
[----:B------:R-:W2:Y:S06]  /*5550*/  SHFL.BFLY PT, R8, R35, 0x1, 0x1f ;  /* 0x0c201f0023087f89 */ /* 0x000eac00000e0000 */
[----:B------:R-:W-:Y:S08]  /*5560*/  MUFU.EX2 R46, R46 ;  /* 0x0000002e002e7308 */ /* 0x000ff00000000800 */
[----:B------:R-:W4:Y:S01]  /*5570*/  MUFU.EX2 R47, R47 ;  /* 0x0000002f002f7308 */ /* 0x000f220000000800 */
[----:B-1----:R-:W-:-:S07]  /*5580*/  F2FP.F16.F32.PACK_AB R164, R45, R44 ;  /* 0x0000002c2da4723e */ /* 0x002fce00000000ff */
[----:B------:R-:W-:Y:S01]  /*5590*/  MUFU.EX2 R48, R48 ;  /* 0x0000003000307308 */ /* 0x000fe20000000800 */
[----:B--2---:R-:W-:Y:S01]  /*55a0*/  FMNMX.FTZ R8, R35, R8, !PT ;  /* 0x0000000823087209 */ /* 0x004fe20007810000 */
[--C-:B------:R-:W-:Y:S01]  /*55b0*/  FFMA.FTZ R35, R81, UR10, -R36.reuse ;  /* 0x0000000a51237c23 */ /* 0x100fe20008010824 */
[----:B------:R-:W-:Y:S01]  /*55c0*/  FFMA.FTZ R36, R53, UR10, -R36 ;  /* 0x0000000a35247c23 */ /* 0x000fe20008010824 */
[----:B------:R-:W-:Y:S01]  /*55d0*/  FADD.FTZ R53, R39, R52 ;  /* 0x0000003427357221 */ /* 0x000fe20000010000 */
[C---:B------:R-:W-:Y:S01]  /*55e0*/  FSETP.NEU.FTZ.AND P3, PT, R8.reuse, -INF , PT ;  /* 0xff8000000800780b */ /* 0x040fe20003f7d000 */
[----:B------:R-:W-:Y:S02]  /*55f0*/  FMUL.FTZ R50, R8, UR10 ;  /* 0x0000000a08327c20 */ /* 0x000fe40008410000 */
[----:B------:R-:W1:Y:S01]  /*5600*/  MUFU.EX2 R49, R49 ;  /* 0x0000003100317308 */ /* 0x000e620000000800 */
[----:B------:R-:W-:Y:S01]  /*5610*/  FADD.FTZ R54, R40, R53 ;  /* 0x0000003528367221 */ /* 0x000fe20000010000 */
[----:B----4-:R-:W-:-:S02]  /*5620*/  F2FP.F16.F32.PACK_AB R166, R47, R46 ;  /* 0x0000002e2fa6723e */ /* 0x010fc400000000ff */
        /* <DEDUP_REMOVED lines=18> */
[----:B------:R-:W2:Y:S01]  /*5750*/  MUFU.EX2 R15, R15 ;  /* 0x0000000f000f7308 */ /* 0x000ea20000000800 */
[--C-:B------:R-:W-:Y:S01]  /*5760*/  FFMA.FTZ R4, R4, UR10, -R50.reuse ;  /* 0x0000000a04047c23 */ /* 0x100fe20008010832 */
[----:B------:R-:W-:Y:S01]  /*5770*/  FFMA.FTZ R33, R33, UR10, -R50 ;  /* 0x0000000a21217c23 */ /* 0x000fe20008010832 */
[----:B-1----:R-:W-:-:S05]  /*5780*/  F2FP.F16.F32.PACK_AB R168, R49, R48 ;  /* 0x0000003031a8723e */ /* 0x002fca00000000ff */
[----:B------:R-:W1:Y:S08]  /*5790*/  MUFU.EX2 R20, R20 ;  /* 0x0000001400147308 */ /* 0x000e700000000800 */
[----:B------:R-:W4:Y:S01]  /*57a0*/  MUFU.EX2 R21, R21 ;  /* 0x0000001500157308 */ /* 0x000f220000000800 */
[----:B--2---:R-:W-:Y:S01]  /*57b0*/  FADD.FTZ R51, R14, R15 ;  /* 0x0000000f0e337221 */ /* 0x004fe20000010000 */
[----:B------:R-:W-:-:S06]  /*57c0*/  F2FP.F16.F32.PACK_AB R157, R15, R14 ;  /* 0x0000000e0f9d723e */ /* 0x000fcc00000000ff */
[----:B------:R-:W2:Y:S01]  /*57d0*/  MUFU.EX2 R24, R24 ;  /* 0x0000001800187308 */ /* 0x000ea20000000800 */
[----:B-1----:R-:W-:-:S07]  /*57e0*/  FADD.FTZ R52, R20, R51 ;  /* 0x0000003314347221 */ /* 0x002fce0000010000 */
[----:B------:R-:W1:Y:S01]  /*57f0*/  MUFU.EX2 R25, R25 ;  /* 0x0000001900197308 */ /* 0x000e620000000800 */
[C---:B----4-:R-:W-:Y:S01]  /*5800*/  FADD.FTZ R51, R21.reuse, R52 ;  /* 0x0000003415337221 */ /* 0x050fe20000010000 */
[----:B------:R-:W-:Y:S01]  /*5810*/  FADD.FTZ R52, R42, R53 ;  /* 0x000000352a347221 */ /* 0x000fe20000010000 */
[----:B------:R-:W-:-:S05]  /*5820*/  F2FP.F16.F32.PACK_AB R159, R21, R20 ;  /* 0x00000014159f723e */ /* 0x000fca00000000ff */
[----:B------:R-:W4:Y:S01]  /*5830*/  MUFU.EX2 R26, R26 ;  /* 0x0000001a001a7308 */ /* 0x000f220000000800 */
[----:B--2---:R-:W-:Y:S01]  /*5840*/  FADD.FTZ R50, R24, R51 ;  /* 0x0000003318327221 */ /* 0x004fe20000010000 */
[----:B------:R-:W-:Y:S01]  /*5850*/  FADD.FTZ R51, R43, R52 ;  /* 0x000000342b337221 */ /* 0x000fe20000010000 */
[----:B------:R2:W-:Y:S03]  /*5860*/  STSM.16.M88.4 [R18+0x26800], R156 ;  /* 0x0268009c12007844 */ /* 0x0005e60000000200 */
[----:B------:R-:W-:Y:S02]  /*5870*/  FADD.FTZ R38, R44, R51 ;  /* 0x000000332c267221 */ /* 0x000fe40000010000 */
[----:B------:R-:W5:Y:S01]  /*5880*/  MUFU.EX2 R27, R27 ;  /* 0x0000001b001b7308 */ /* 0x000f620000000800 */
[----:B-1----:R-:W-:Y:S01]  /*5890*/  FADD.FTZ R37, R25, R50 ;  /* 0x0000003219257221 */ /* 0x002fe20000010000 */
[----:B------:R-:W-:Y:S01]  /*58a0*/  FADD.FTZ R39, R45, R38 ;  /* 0x000000262d277221 */ /* 0x000fe20000010000 */
[----:B------:R-:W-:-:S05]  /*58b0*/  F2FP.F16.F32.PACK_AB R161, R25, R24 ;  /* 0x0000001819a1723e */ /* 0x000fca00000000ff */
[----:B------:R-:W1:Y:S01]  /*58c0*/  MUFU.EX2 R28, R28 ;  /* 0x0000001c001c7308 */ /* 0x000e620000000800 */
[----:B----4-:R-:W-:-:S07]  /*58d0*/  FADD.FTZ R34, R26, R37 ;  /* 0x000000251a227221 */ /* 0x010fce0000010000 */
[----:B------:R-:W4:Y:S01]  /*58e0*/  MUFU.EX2 R29, R29 ;  /* 0x0000001d001d7308 */ /* 0x000f220000000800 */
[C---:B-----5:R-:W-:Y:S01]  /*58f0*/  FADD.FTZ R37, R27.reuse, R34 ;  /* 0x000000221b257221 */ /* 0x060fe20000010000 */
[----:B------:R-:W-:-:S05]  /*5900*/  F2FP.F16.F32.PACK_AB R163, R27, R26 ;  /* 0x0000001a1ba3723e */ /* 0x000fca00000000ff */
[----:B------:R2:W-:Y:S01]  /*5910*/  STSM.16.M88.4 [R23], R160 ;  /* 0x000000a017007844 */ /* 0x0005e20000000200 */
[----:B------:R-:W5:Y:S01]  /*5920*/  MUFU.EX2 R30, R30 ;  /* 0x0000001e001e7308 */ /* 0x000f620000000800 */
[----:B-1----:R-:W-:-:S07]  /*5930*/  FADD.FTZ R14, R28, R37 ;  /* 0x000000251c0e7221 */ /* 0x002fce0000010000 */
[----:B------:R-:W1:Y:S01]  /*5940*/  MUFU.EX2 R31, R31 ;  /* 0x0000001f001f7308 */ /* 0x000e620000000800 */
[C---:B----4-:R-:W-:Y:S01]  /*5950*/  FADD.FTZ R15, R29.reuse, R14 ;  /* 0x0000000e1d0f7221 */ /* 0x050fe20000010000 */
[----:B------:R-:W-:Y:S01]  /*5960*/  FADD.FTZ R14, R46, R39 ;  /* 0x000000272e0e7221 */ /* 0x000fe20000010000 */
[----:B------:R-:W-:-:S03]  /*5970*/  F2FP.F16.F32.PACK_AB R165, R29, R28 ;  /* 0x0000001c1da5723e */ /* 0x000fc600000000ff */
[----:B------:R-:W-:Y:S02]  /*5980*/  FADD.FTZ R47, R47, R14 ;  /* 0x0000000e2f2f7221 */ /* 0x000fe40000010000 */
[----:B------:R-:W-:Y:S01]  /*5990*/  MUFU.EX2 R3, R3 ;  /* 0x0000000300037308 */ /* 0x000fe20000000800 */
[----:B-----5:R-:W-:Y:S01]  /*59a0*/  FADD.FTZ R20, R30, R15 ;  /* 0x0000000f1e147221 */ /* 0x020fe20000010000 */
[----:B------:R-:W-:-:S04]  /*59b0*/  FADD.FTZ R48, R48, R47 ;  /* 0x0000002f30307221 */ /* 0x000fc80000010000 */
[----:B------:R-:W-:Y:S02]  /*59c0*/  FADD.FTZ R48, R49, R48 ;  /* 0x0000003031307221 */ /* 0x000fe40000010000 */
[----:B------:R-:W4:Y:S01]  /*59d0*/  MUFU.EX2 R32, R32 ;  /* 0x0000002000207308 */ /* 0x000f220000000800 */
[C---:B-1----:R-:W-:Y:S01]  /*59e0*/  FADD.FTZ R20, R31.reuse, R20 ;  /* 0x000000141f147221 */ /* 0x042fe20000010000 */
[----:B------:R-:W-:-:S05]  /*59f0*/  F2FP.F16.F32.PACK_AB R167, R31, R30 ;  /* 0x0000001e1fa7723e */ /* 0x000fca00000000ff */
[----:B------:R2:W-:Y:S01]  /*5a00*/  STSM.16.M88.4 [R19], R164 ;  /* 0x000000a413007844 */ /* 0x0005e20000000200 */
[----:B------:R-:W1:Y:S08]  /*5a10*/  MUFU.EX2 R36, R36 ;  /* 0x0000002400247308 */ /* 0x000e700000000800 */
[----:B------:R-:W5:Y:S01]  /*5a20*/  MUFU.EX2 R4, R4 ;  /* 0x0000000400047308 */ /* 0x000f620000000800 */
[----:B----4-:R-:W-:Y:S01]  /*5a30*/  F2FP.F16.F32.PACK_AB R169, R32, R3 ;  /* 0x0000000320a9723e */ /* 0x010fe200000000ff */
[----:B------:R-:W-:-:S04]  /*5a40*/  FADD.FTZ R3, R3, R20 ;  /* 0x0000001403037221 */ /* 0x000fc80000010000 */
[----:B------:R-:W-:Y:S02]  /*5a50*/  FADD.FTZ R3, R32, R3 ;  /* 0x0000000320037221 */ /* 0x000fe40000010000 */
[----:B------:R-:W4:Y:S01]  /*5a60*/  MUFU.EX2 R33, R33 ;  /* 0x0000002100217308 */ /* 0x000f220000000800 */
[----:B-1----:R-:W-:Y:S01]  /*5a70*/  F2FP.F16.F32.PACK_AB R170, R36, R35 ;  /* 0x0000002324aa723e */ /* 0x002fe200000000ff */
[----:B------:R-:W-:Y:S01]  /*5a80*/  FADD.FTZ R35, R35, R48 ;  /* 0x0000003023237221 */ /* 0x000fe20000010000 */
[----:B-----5:R-:W-:Y:S01]  /*5a90*/  FADD.FTZ R14, R4, R3 ;  /* 0x00000003040e7221 */ /* 0x020fe20000010000 */
[C---:B----4-:R-:W-:Y:S02]  /*5aa0*/  F2FP.F16.F32.PACK_AB R171, R33.reuse, R4 ;  /* 0x0000000421ab723e */ /* 0x050fe400000000ff */
[----:B------:R-:W-:Y:S01]  /*5ab0*/  FADD.FTZ R4, R36, R35 ;  /* 0x0000002324047221 */ /* 0x000fe20000010000 */
[----:B------:R-:W-:Y:S02]  /*5ac0*/  FADD.FTZ R3, R33, R14 ;  /* 0x0000000e21037221 */ /* 0x000fe40000010000 */
[----:B------:R2:W-:Y:S01]  /*5ad0*/  STSM.16.M88.4 [R22], R168 ;  /* 0x000000a816007844 */ /* 0x0005e20000000200 */
[----:B------:R-:W-:Y:S05]  /*5ae0*/  @!P0 BRA `(.L_x_3984) ;  /* 0x0000000000048947 */ /* 0x000fea0003800000 */
[----:B------:R-:W-:Y:S01]  /*5af0*/  BPT.TRAP 0x1 ;  /* 0x000000040000795c */ /* 0x000fe20000300000 */
.L_x_3984:
[----:B------:R1:W4:Y:S01]  /*5b00*/  SYNCS.PHASECHK.TRANS64.TRYWAIT P3, [R6+URZ+0x28c50], R13 ;  /* 0x028c500d060075a7 */ /* 0x000322000806017f */
[----:B------:R-:W-:Y:S05]  /*5b10*/  @!P0 BRA `(.L_x_3985) ;  /* 0x0000000000048947 */ /* 0x000fea0003800000 */
[----:B------:R-:W-:Y:S01]  /*5b20*/  BPT.TRAP 0x1 ;  /* 0x000000040000795c */ /* 0x000fe20000300000 */
.L_x_3985:
[----:B----4-:R-:W-:Y:S05]  /*5b30*/  @P3 BRA `(.L_x_3986) ;  /* 0x0000000000083947 */ /* 0x010fea0003800000 */
[----:B------:R-:W4:Y:S02]  /*5b40*/  SYNCS.PHASECHK.TRANS64.TRYWAIT P3, [R6+URZ+0x28c50], R13 ;  /* 0x028c500d060075a7 */ /* 0x000f24000806017f */
[----:B----4-:R-:W-:Y:S05]  /*5b50*/  @!P3 BRA `(.L_x_3987) ;  /* 0x000000cc0000b947 */ /* 0x010fea0003800000 */
.L_x_3986:
[----:B------:R-:W-:Y:S01]  /*5b60*/  ULEA UR11, UR39, UR45, 0xc ;  /* 0x0000002d270b7291 */ /* 0x000fe2000f8e603f */
[----:B------:R-:W-:Y:S01]  /*5b70*/  WARPGROUP.ARRIVE ;  /* 0x00000000000079c5 */ /* 0x000fe20000000000 */
[----:B------:R-:W-:Y:S01]  /*5b80*/  UMOV UR7, 0x40000040 ;  /* 0x4000004000077882 */ /* 0x000fe20000000000 */
[----:B-1-34-:R-:W-:-:S04]  /*5b90*/  @!P1 IADD3 R6, R6, 0x28c60, RZ ;  /* 0x00028c6006069810 */ /* 0x01afc80007ffe0ff */
[----:B------:R-:W-:Y:S01]  /*5ba0*/  UMOV UR6, UR11 ;  /* 0x0000000b00067c82 */ /* 0x000fe20008000000 */
[----:B------:R-:W-:Y:S01]  /*5bb0*/  @!P1 PRMT R6, RZ, 0x654, R6 ;  /* 0x00000654ff069816 */ /* 0x000fe20000000006 */
[----:B------:R-:W-:Y:S01]  /*5bc0*/  HGMMA.64x256x16.F32 R24, R156, gdesc[UR4].tnspB, RZ, !UPT, gsb0 ;  /* 0x43e000049c187df0 */ /* 0x000fe2000c0008ff */
        /* <DEDUP_REMOVED lines=28> */
[----:B-1----:R-:W-:-:S02]  /*5d90*/  IMAD R6, R9, UR49, -R12 ;  /* 0x0000003109067c24 */ /* 0x002fc4000f8e0a0c */
[----:B------:R-:W-:Y:S02]  /*5da0*/  VIADD R9, R152, 0xfffffffe ;  /* 0xfffffffe98097836 */ /* 0x000fe40000000000 */
[----:B------:R-:W-:-:S05]  /*5db0*/  VIADD R13, R6, UR42 ;  /* 0x0000002a060d7c36 */ /* 0x000fca0008000000 */
[----:B------:R-:W-:Y:S01]  /*5dc0*/  IADD3 R10, R13, R10, RZ ;  /* 0x0000000a0d0a7210 */ /* 0x000fe20007ffe0ff */
        /* <DEDUP_REMOVED lines=11> */
.L_x_3989:
[----:B------:R-:W-:-:S13]  /*5e80*/  ISETP.NE.AND P3, PT, R11, 0x1, PT ;  /* 0x000000010b00780c */ /* 0x000fda0003f65270 */
[----:B------:R-:W1:Y:S02]  /*5e90*/  @P3 LDC.64 R14, c[0x0][0x9e8] ;  /* 0x00027a00ff0e3b82 */ /* 0x000e640000000a00 */
[----:B-1----:R-:W-:-:S05]  /*5ea0*/  @P3 IMAD.HI.U32 R14, R12, R14, RZ ;  /* 0x0000000e0c0e3227 */ /* 0x002fca00078e00ff */
[----:B------:R-:W-:-:S07]  /*5eb0*/  @P3 SHF.R.U32.HI R12, RZ, R15, R14 ;  /* 0x0000000fff0c3219 */ /* 0x000fce000001160e */
.L_x_3990:
[----:B------:R-:W-:-:S05]  /*5ec0*/  IMAD R11, R12, R11, R11 ;  /* 0x0000000b0c0b7224 */ /* 0x000fca00078e020b */
[----:B------:R-:W-:-:S07]  /*5ed0*/  VIMNMX R10, R10, R11, PT ;  /* 0x0000000b0a0a7248 */ /* 0x000fce0003fe0100 */
.L_x_3988:
[----:B------:R-:W-:Y:S01]  /*5ee0*/  SHF.R.S32.HI R11, RZ, 0x1f, R10 ;  /* 0x0000001fff0b7819 */ /* 0x000fe2000001140a */
[----:B------:R-:W-:Y:S01]  /*5ef0*/  ULDC UR25, c[0x0][0x9e4] ;  /* 0x0002790000197ab9 */ /* 0x000fe20000000800 */
[----:B------:R-:W-:Y:S01]  /*5f00*/  ULDC UR24, c[0x0][0x288] ;  /* 0x0000a20000187ab9 */ /* 0x000fe20000000800 */
[----:B------:R-:W-:Y:S01]  /*5f10*/  ULDC UR21, c[0x0][0x988] ;  /* 0x0002620000157ab9 */ /* 0x000fe20000000800 */
[----:B------:R-:W-:Y:S01]  /*5f20*/  LEA.HI R11, R11, R10, RZ, 0x6 ;  /* 0x0000000a0b0b7211 */ /* 0x000fe200078f30ff */
[----:B------:R-:W-:Y:S01]  /*5f30*/  ULDC UR23, c[0x0][0x9d8] ;  /* 0x0002760000177ab9 */ /* 0x000fe20000000800 */
[----:B------:R-:W-:Y:S02]  /*5f40*/  ULDC UR22, c[0x0][0x9e0] ;  /* 0x0002780000167ab9 */ /* 0x000fe40000000800 */
[----:B------:R-:W-:-:S04]  /*5f50*/  SHF.R.S32.HI R11, RZ, 0x6, R11 ;  /* 0x00000006ff0b7819 */ /* 0x000fc8000001140b */
[----:B------:R-:W-:-:S04]  /*5f60*/  VIMNMX R12, R11, UR41, !PT ;  /* 0x000000290b0c7c48 */ /* 0x000fc8000ffe0100 */
[----:B------:R-:W-:-:S13]  /*5f70*/  ISETP.GE.AND P3, PT, R9, R12, PT ;  /* 0x0000000c0900720c */ /* 0x000fda0003f66270 */
[----:B------:R-:W-:Y:S05]  /*5f80*/  @!P3 BRA `(.L_x_3991) ;  /* 0x0000002400acb947 */ /* 0x000fea0003800000 */
.L_x_4008:
[----:B------:R-:W-:-:S04]  /*5f90*/  UIADD3 UR26, UR39, 0x1, URZ ;  /* 0x00000001271a7890 */ /* 0x000fc8000fffe03f */
[----:B------:R-:W-:-:S04]  /*5fa0*/  UISETP.NE.AND UP0, UPT, UR26, 0x2, UPT ;  /* 0x000000021a00788c */ /* 0x000fc8000bf05270 */
[----:B------:R-:W-:Y:S02]  /*5fb0*/  USEL UR6, URZ, 0x1, UP0 ;  /* 0x000000013f067887 */ /* 0x000fe40008000000 */
[----:B------:R-:W-:Y:S02]  /*5fc0*/  USEL UR26, UR26, URZ, UP0 ;  /* 0x0000003f1a1a7287 */ /* 0x000fe40008000000 */
[----:B------:R-:W-:Y:S01]  /*5fd0*/  ULOP3.LUT UR38, UR38, UR6, URZ, 0x3c, !UPT ;  /* 0x0000000626267292 */ /* 0x000fe2000f8e3c3f */
[----:B-123--:R-:W-:Y:S11]  /*5fe0*/  @!P0 BRA `(.L_x_3992) ;  /* 0x0000000000048947 */ /* 0x00eff60003800000 */
[----:B------:R-:W-:Y:S01]  /*5ff0*/  BPT.TRAP 0x1 ;  /* 0x000000040000795c */ /* 0x000fe20000300000 */
.L_x_3992:
[----:B------:R-:W-:Y:S01]  /*6000*/  ULEA UR27, UR26, UR48, 0x3 ;  /* 0x000000301a1b7291 */ /* 0x000fe2000f8e183f */
[----:B------:R-:W-:-:S04]  /*6010*/  MOV R10, UR38 ;  /* 0x00000026000a7c02 */ /* 0x000fc80008000f00 */
[----:B------:R-:W-:-:S04]  /*6020*/  SHF.L.U32 R10, R10, 0x1f, RZ ;  /* 0x0000001f0a0a7819 */ /* 0x000fc800000006ff */
[----:B------:R1:W3:Y:S01]  /*6030*/  SYNCS.PHASECHK.TRANS64.TRYWAIT P3, [UR27+0x28c30], R10 ;  /* 0x028c300aff0075a7 */ /* 0x0002e2000806015b */
[----:B------:R-:W-:Y:S05]  /*6040*/  @!P0 BRA `(.L_x_3993) ;  /* 0x0000000000048947 */ /* 0x000fea0003800000 */
[----:B------:R-:W-:Y:S01]  /*6050*/  BPT.TRAP 0x1 ;  /* 0x000000040000795c */ /* 0x000fe20000300000 */
.L_x_3993:
[----:B---3--:R-:W-:Y:S05]  /*6060*/  @P3 BRA `(.L_x_3994) ;  /* 0x0000000000083947 */ /* 0x008fea0003800000 */
[----:B------:R-:W3:Y:S02]  /*6070*/  SYNCS.PHASECHK.TRANS64.TRYWAIT P3, [UR27+0x28c30], R10 ;  /* 0x028c300aff0075a7 */ /* 0x000ee4000806015b */
[----:B---3--:R-:W-:Y:S05]  /*6080*/  @!P3 BRA `(.L_x_3995) ;  /* 0x000000c400c8b947 */ /* 0x008fea0003800000 */
.L_x_3994:
[----:B------:R-:W-:Y:S01]  /*6090*/  R2UR UR18, R0 ;  /* 0x00000000001272ca */ /* 0x000fe200000e0000 */
[----:B--2---:R-:W-:Y:S01]  /*60a0*/  WARPGROUP.ARRIVE ;  /* 0x00000000000079c5 */ /* 0x004fe20000000000 */
[----:B------:R-:W-:Y:S01]  /*60b0*/  UMOV UR19, 0x40000040 ;  /* 0x4000004000137882 */ /* 0x000fe20000000000 */
[----:B------:R-:W-:Y:S01]  /*60c0*/  UMOV UR7, 0x40000040 ;  /* 0x4000004000077882 */ /* 0x000fe20000000000 */
[----:B------:R-:W-:Y:S01]  /*60d0*/  UMOV UR11, 0x40000040 ;  /* 0x40000040000b7882 */ /* 0x000fe20000000000 */
[----:B------:R-:W-:Y:S01]  /*60e0*/  UMOV UR15, 0x40000040 ;  /* 0x40000040000f7882 */ /* 0x000fe20000000000 */
[----:B------:R-:W2:Y:S01]  /*60f0*/  LDC R15, c[0x0][0x2e0] ;  /* 0x0000b800ff0f7b82 */ /* 0x000ea20000000800 */
[----:B------:R-:W-:-:S04]  /*6100*/  IMAD.U32 R13, RZ, RZ, UR27 ;  /* 0x0000001bff0d7e24 */ /* 0x000fc8000f8e00ff */
[----:B------:R-:W-:Y:S02]  /*6110*/  @!P1 VIADD R14, R13, 0x28c40 ;  /* 0x00028c400d0e9836 */ /* 0x000fe40000000000 */
[----:B------:R-:W-:-:S03]  /*6120*/  ULEA UR18, UR26, UR18, 0x9 ;  /* 0x000000121a127291 */ /* 0x000fc6000f8e483f */
[----:B------:R-:W-:Y:S01]  /*6130*/  @!P1 PRMT R14, RZ, 0x654, R14 ;  /* 0x00000654ff0e9816 */ /* 0x000fe2000000000e */
[----:B------:R-:W-:Y:S02]  /*6140*/  UIADD3 UR6, UR18, 0x2, URZ ;  /* 0x0000000212067890 */ /* 0x000fe4000fffe03f */
[----:B------:R-:W-:Y:S02]  /*6150*/  UIADD3 UR10, UR18, 0x4, URZ ;  /* 0x00000004120a7890 */ /* 0x000fe4000fffe03f */
[----:B------:R-:W-:Y:S02]  /*6160*/  UIADD3 UR14, UR18, 0x6, URZ ;  /* 0x00000006120e7890 */ /* 0x000fe4000fffe03f */
[----:B------:R-:W-:Y:S03]  /*6170*/  HGMMA.64x64x16.F32 R152, gdesc[UR16], RZ, !UPT, gsb0 ;  /* 0x00e00000109879f0 */ /* 0x000fe6000c0008ff */
        /* <DEDUP_REMOVED lines=12> */
[----:B---3--:R-:W-:Y:S01]  /*6240*/  FMUL.FTZ R11, R154, UR23 ;  /* 0x000000179a0b7c20 */ /* 0x008fe20008410000 */
        /* <DEDUP_REMOVED lines=27> */
[----:B------:R-:W-:Y:S01]  /*6400*/  SHF.L.U32 R178, R9, 0x6, RZ ;  /* 0x0000000609b27819 */ /* 0x000fe200000006ff */
[----:B------:R-:W-:Y:S01]  /*6410*/  FMUL.FTZ R167, R183, UR23 ;  /* 0x00000017b7a77c20 */ /* 0x000fe20008410000 */
[----:B------:R3:W-:Y:S01]  /*6420*/  @!P1 SYNCS.ARRIVE.TRANS64.RED.A1T0 RZ, [R14+URZ], RZ ;  /* 0x000000ff0eff99a7 */ /* 0x0007e2000810043f */
[----:B------:R-:W4:Y:S01]  /*6430*/  MUFU.TANH R192, R192 ;  /* 0x000000c000c07308 */ /* 0x000f220000002400 */
[----:B------:R-:W-:Y:S01]  /*6440*/  FMUL.FTZ R176, R176, UR23 ;  /* 0x00000017b0b07c20 */ /* 0x000fe20008410000 */
[----:B---3--:R-:W-:-:S06]  /*6450*/  IADD3 R14, -R178, 0x1, RZ ;  /* 0x00000001b20e7810 */ /* 0x008fcc0007ffe1ff */
[----:B------:R-:W3:Y:S01]  /*6460*/  MUFU.TANH R193, R193 ;  /* 0x000000c100c17308 */ /* 0x000ee20000002400 */
[----:B--2---:R-:W-:-:S07]  /*6470*/  IMAD R15, R15, UR49, R14 ;  /* 0x000000310f0f7c24 */ /* 0x004fce000f8e020e */
[----:B------:R-:W2:Y:S01]  /*6480*/  MUFU.TANH R11, R11 ;  /* 0x0000000b000b7308 */ /* 0x000ea20000002400 */
[----:B------:R-:W-:-:S04]  /*6490*/  IADD3 R174, R15, -UR24, -R2 ;  /* 0x800000180fae7c10 */ /* 0x000fc8000fffe802 */
[----:B------:R-:W-:-:S03]  /*64a0*/  IADD3 R177, R5, UR20, R174 ;  /* 0x0000001405b17c10 */ /* 0x000fc6000fffe0ae */
        /* <DEDUP_REMOVED lines=28> */
[----:B------:R5:W1:Y:S02]  /*6670*/  MUFU.TANH R199, R176 ;  /* 0x000000b000c77308 */ /* 0x000a640000002400 */
[----:B-----5:R-:W-:Y:S01]  /*6680*/  IADD3 R176, R5, UR22, R174 ;  /* 0x0000001605b07c10 */ /* 0x020fe2000fffe0ae */
[----:B--234-:R-:W-:Y:S06]  /*6690*/  @!P2 BRA `(.L_x_3996) ;  /* 0x000000000058a947 */ /* 0x01cfec0003800000 */
[----:B------:R-:W-:Y:S01]  /*66a0*/  IMAD.IADD R171, R5, 0x1, R6 ;  /* 0x0000000105ab7824 */ /* 0x000fe200078e0206 */
[----:B------:R-:W-:Y:S04]  /*66b0*/  BSSY B0, `(.L_x_3997) ;  /* 0x0000010000007945 */ /* 0x000fe80003800000 */
[----:B------:R-:W-:-:S13]  /*66c0*/  ISETP.GT.AND P3, PT, R171, -0x1, PT ;  /* 0xffffffffab00780c */ /* 0x000fda0003f64270 */
        /* <DEDUP_REMOVED lines=9> */
.L_x_3998:
[----:B------:R-:W-:-:S04]  /*6760*/  MOV R170, UR25 ;  /* 0x0000001900aa7c02 */ /* 0x000fc80008000f00 */
[----:B------:R-:W-:-:S13]  /*6770*/  ISETP.NE.AND P3, PT, R170, 0x1, PT ;  /* 0x00000001aa00780c */ /* 0x000fda0003f65270 */
[----:B------:R-:W2:Y:S02]  /*6780*/  @P3 LDC.64 R14, c[0x0][0x9e8] ;  /* 0x00027a00ff0e3b82 */ /* 0x000ea40000000a00 */
[----:B--2---:R-:W-:-:S05]  /*6790*/  @P3 IMAD.HI.U32 R14, R171, R14, RZ ;  /* 0x0000000eab0e3227 */ /* 0x004fca00078e00ff */
[----:B------:R-:W-:-:S07]  /*67a0*/  @P3 SHF.R.U32.HI R171, RZ, R15, R14 ;  /* 0x0000000fffab3219 */ /* 0x000fce000001160e */
.L_x_3999:
[----:B------:R-:W-:Y:S05]  /*67b0*/  BSYNC B0 ;  /* 0x0000000000007941 */ /* 0x000fea0003800000 */
.L_x_3997:
[----:B------:R-:W-:-:S04]  /*67c0*/  IMAD R171, R171, R170, -R178 ;  /* 0x000000aaabab7224 */ /* 0x000fc800078e0ab2 */
[----:B------:R-:W-:-:S05]  /*67d0*/  IMAD.IADD R171, R171, 0x1, -R2 ;  /* 0x00000001abab7824 */ /* 0x000fca00078e0a02 */
[----:B------:R-:W-:Y:S02]  /*67e0*/  VIADDMNMX R176, R171, R170, R176, PT ;  /* 0x000000aaabb07246 */ /* 0x000fe400038001b0 */
[----:B------:R-:W-:-:S07]  /*67f0*/  VIMNMX R177, R177, R171, !PT ;  /* 0x000000abb1b17248 */ /* 0x000fce0007fe0100 */
.L_x_3996:
[----:B------:R-:W-:Y:S01]  /*6800*/  ISETP.GT.AND P3, PT, R9, -0x1, PT ;  /* 0xffffffff0900780c */ /* 0x000fe20003f64270 */
[C---:B------:R-:W-:Y:S01]  /*6810*/  VIADD R14, R174.reuse, UR22 ;  /* 0x00000016ae0e7c36 */ /* 0x040fe20008000000 */
[----:B------:R-:W-:Y:S02]  /*6820*/  IADD3 R174, R174, UR20, RZ ;  /* 0x00000014aeae7c10 */ /* 0x000fe4000fffe0ff */
[C---:B------:R-:W-:Y:S02]  /*6830*/  ISETP.GT.AND P4, PT, R177.reuse, RZ, P3 ;  /* 0x000000ffb100720c */ /* 0x040fe40001f84270 */
[C---:B------:R-:W-:Y:S02]  /*6840*/  ISETP.GT.AND P6, PT, R177.reuse, 0x1, P3 ;  /* 0x00000001b100780c */ /* 0x040fe40001fc4270 */
[----:B------:R-:W-:Y:S02]  /*6850*/  ISETP.LT.OR P5, PT, R176, 0x1, P4 ;  /* 0x00000001b000780c */ /* 0x000fe400027a1670 */
[----:B------:R-:W-:-:S02]  /*6860*/  ISETP.GT.AND P4, PT, R177, 0x8, P3 ;  /* 0x00000008b100780c */ /* 0x000fc40001f84270 */
[----:B------:R-:W-:Y:S02]  /*6870*/  FSEL R192, R192, -INF , !P5 ;  /* 0xff800000c0c07808 */ /* 0x000fe40006800000 */
[----:B------:R-:W-:Y:S02]  /*6880*/  ISETP.GT.AND P5, PT, R177, 0x9, P3 ;  /* 0x00000009b100780c */ /* 0x000fe40001fa4270 */
[C---:B------:R-:W-:Y:S02]  /*6890*/  ISETP.LT.OR P6, PT, R176.reuse, 0x2, P6 ;  /* 0x00000002b000780c */ /* 0x040fe400037c1670 */
[C---:B------:R-:W-:Y:S02]  /*68a0*/  ISETP.LT.OR P4, PT, R176.reuse, 0x9, P4 ;  /* 0x00000009b000780c */ /* 0x040fe40002781670 */
[----:B------:R-:W-:Y:S02]  /*68b0*/  ISETP.LT.OR P5, PT, R176, 0xa, P5 ;  /* 0x0000000ab000780c */ /* 0x000fe40002fa1670 */
[----:B------:R-:W-:-:S02]  /*68c0*/  FSEL R193, R193, -INF , !P6 ;  /* 0xff800000c1c17808 */ /* 0x000fc40007000000 */
[----:B-1----:R-:W-:Y:S02]  /*68d0*/  FSEL R194, R194, -INF , !P4 ;  /* 0xff800000c2c27808 */ /* 0x002fe40006000000 */
[----:B------:R-:W-:Y:S02]  /*68e0*/  FSEL R195, R195, -INF , !P5 ;  /* 0xff800000c3c37808 */ /* 0x000fe40006800000 */
[C---:B------:R-:W-:Y:S02]  /*68f0*/  ISETP.GT.AND P6, PT, R177.reuse, 0x10, P3 ;  /* 0x00000010b100780c */ /* 0x040fe40001fc4270 */
[C---:B------:R-:W-:Y:S02]  /*6900*/  ISETP.GT.AND P4, PT, R177.reuse, 0x11, P3 ;  /* 0x00000011b100780c */ /* 0x040fe40001f84270 */
[----:B------:R-:W-:Y:S02]  /*6910*/  ISETP.GT.AND P5, PT, R177, 0x18, P3 ;  /* 0x00000018b100780c */ /* 0x000fe40001fa4270 */
[----:B------:R-:W-:-:S02]  /*6920*/  ISETP.LT.OR P6, PT, R176, 0x11, P6 ;  /* 0x00000011b000780c */ /* 0x000fc400037c1670 */
[C---:B------:R-:W-:Y:S02]  /*6930*/  ISETP.LT.OR P4, PT, R176.reuse, 0x12, P4 ;  /* 0x00000012b000780c */ /* 0x040fe40002781670 */
[----:B------:R-:W-:Y:S02]  /*6940*/  ISETP.LT.OR P5, PT, R176, 0x19, P5 ;  /* 0x00000019b000780c */ /* 0x000fe40002fa1670 */
[----:B------:R-:W-:Y:S02]  /*6950*/  FSEL R196, R196, -INF , !P6 ;  /* 0xff800000c4c47808 */ /* 0x000fe40007000000 */
[----:B------:R-:W-:Y:S02]  /*6960*/  FSEL R173, R161, -INF , !P4 ;  /* 0xff800000a1ad7808 */ /* 0x000fe40006000000 */
[----:B------:R-:W-:Y:S02]  /*6970*/  FSEL R164, R164, -INF , !P5 ;  /* 0xff800000a4a47808 */ /* 0x000fe40006800000 */
[----:B------:R-:W-:-:S02]  /*6980*/  ISETP.GT.AND P6, PT, R177, 0x19, P3 ;  /* 0x00000019b100780c */ /* 0x000fc40001fc4270 */
[C---:B------:R-:W-:Y:S02]  /*6990*/  ISETP.GT.AND P4, PT, R177.reuse, 0x20, P3 ;  /* 0x00000020b100780c */ /* 0x040fe40001f84270 */
[----:B------:R-:W-:Y:S02]  /*69a0*/  ISETP.GT.AND P5, PT, R177, 0x21, P3 ;  /* 0x00000021b100780c */ /* 0x000fe40001fa4270 */
[C---:B------:R-:W-:Y:S02]  /*69b0*/  ISETP.LT.OR P6, PT, R176.reuse, 0x1a, P6 ;  /* 0x0000001ab000780c */ /* 0x040fe400037c1670 */
[C---:B------:R-:W-:Y:S02]  /*69c0*/  ISETP.LT.OR P4, PT, R176.reuse, 0x21, P4 ;  /* 0x00000021b000780c */ /* 0x040fe40002781670 */
[----:B------:R-:W-:Y:S02]  /*69d0*/  ISETP.LT.OR P5, PT, R176, 0x22, P5 ;  /* 0x00000022b000780c */ /* 0x000fe40002fa1670 */
[----:B------:R-:W-:-:S02]  /*69e0*/  FSEL R172, R165, -INF , !P6 ;  /* 0xff800000a5ac7808 */ /* 0x000fc40007000000 */
[----:B------:R-:W-:Y:S02]  /*69f0*/  FSEL R170, R168, -INF , !P4 ;  /* 0xff800000a8aa7808 */ /* 0x000fe40006000000 */
        /* <DEDUP_REMOVED lines=16> */
[----:B------:R-:W-:-:S02]  /*6b00*/  IADD3 R177, R174, 0x8, R5 ;  /* 0x00000008aeb17810 */ /* 0x000fc40007ffe005 */
[----:B------:R-:W-:Y:S02]  /*6b10*/  IADD3 R176, R14, 0x8, R5 ;  /* 0x000000080eb07810 */ /* 0x000fe40007ffe005 */
[----:B------:R-:W-:Y:S02]  /*6b20*/  FSEL R175, R175, -INF , !P6 ;  /* 0xff800000afaf7808 */ /* 0x000fe40007000000 */
[----:B------:R-:W-:Y:S02]  /*6b30*/  FSEL R174, R180, -INF , !P4 ;  /* 0xff800000b4ae7808 */ /* 0x000fe40006000000 */
[----:B------:R-:W-:Y:S01]  /*6b40*/  FSEL R168, R181, -INF , !P5 ;  /* 0xff800000b5a87808 */ /* 0x000fe20006800000 */
[----:B------:R-:W-:Y:S06]  /*6b50*/  @!P2 BRA `(.L_x_4000) ;  /* 0x00000000005ca947 */ /* 0x000fec0003800000 */
[----:B------:R-:W-:Y:S01]  /*6b60*/  IMAD.IADD R179, R5, 0x1, R6 ;  /* 0x0000000105b37824 */ /* 0x000fe200078e0206 */
[----:B------:R-:W-:Y:S03]  /*6b70*/  BSSY B0, `(.L_x_4001) ;  /* 0x0000011000007945 */ /* 0x000fe60003800000 */
[----:B------:R-:W-:-:S05]  /*6b80*/  VIADD R179, R179, 0x8 ;  /* 0x00000008b3b37836 */ /* 0x000fca0000000000 */
[----:B------:R-:W-:-:S13]  /*6b90*/  ISETP.GT.AND P4, PT, R179, -0x1, PT ;  /* 0xffffffffb300780c */ /* 0x000fda0003f84270 */
[----:B------:R-:W-:Y:S05]  /*6ba0*/  @P4 BRA `(.L_x_4002) ;  /* 0x0000000000204947 */ /* 0x000fea0003800000 */
[----:B------:R-:W-:Y:S02]  /*6bb0*/  MOV R180, UR25 ;  /* 0x0000001900b47c02 */ /* 0x000fe40008000f00 */
[----:B------:R-:W-:Y:S02]  /*6bc0*/  LOP3.LUT R179, RZ, R179, RZ, 0x33, !PT ;  /* 0x000000b3ffb37212 */ /* 0x000fe400078e33ff */
[----:B------:R-:W-:-:S13]  /*6bd0*/  ISETP.NE.AND P4, PT, R180, 0x1, PT ;  /* 0x00000001b400780c */ /* 0x000fda0003f85270 */
[----:B------:R-:W1:Y:S02]  /*6be0*/  @P4 LDC.64 R14, c[0x0][0x9e8] ;  /* 0x00027a00ff0e4b82 */ /* 0x000e640000000a00 */
[----:B-1----:R-:W-:-:S05]  /*6bf0*/  @P4 IMAD.HI.U32 R14, R179, R14, RZ ;  /* 0x0000000eb30e4227 */ /* 0x002fca00078e00ff */
[----:B------:R-:W-:-:S04]  /*6c00*/  @P4 SHF.R.U32.HI R179, RZ, R15, R14 ;  /* 0x0000000fffb34219 */ /* 0x000fc8000001160e */
[----:B------:R-:W-:Y:S01]  /*6c10*/  LOP3.LUT R179, RZ, R179, RZ, 0x33, !PT ;  /* 0x000000b3ffb37212 */ /* 0x000fe200078e33ff */
[----:B------:R-:W-:Y:S06]  /*6c20*/  BRA `(.L_x_4003) ;  /* 0x0000000000147947 */ /* 0x000fec0003800000 */
.L_x_4002:
[----:B------:R-:W-:-:S05]  /*6c30*/  IMAD.U32 R180, RZ, RZ, UR25 ;  /* 0x00000019ffb47e24 */ /* 0x000fca000f8e00ff */
[----:B------:R-:W-:-:S13]  /*6c40*/  ISETP.NE.AND P4, PT, R180, 0x1, PT ;  /* 0x00000001b400780c */ /* 0x000fda0003f85270 */
[----:B------:R-:W1:Y:S02]  /*6c50*/  @P4 LDC.64 R14, c[0x0][0x9e8] ;  /* 0x00027a00ff0e4b82 */ /* 0x000e640000000a00 */
[----:B-1----:R-:W-:-:S05]  /*6c60*/  @P4 IMAD.HI.U32 R14, R179, R14, RZ ;  /* 0x0000000eb30e4227 */ /* 0x002fca00078e00ff */
[----:B------:R-:W-:-:S07]  /*6c70*/  @P4 SHF.R.U32.HI R179, RZ, R15, R14 ;  /* 0x0000000fffb34219 */ /* 0x000fce000001160e */
.L_x_4003:
[----:B------:R-:W-:Y:S05]  /*6c80*/  BSYNC B0 ;  /* 0x0000000000007941 */ /* 0x000fea0003800000 */
.L_x_4001:
[----:B------:R-:W-:-:S04]  /*6c90*/  IMAD R179, R179, R180, -R178 ;  /* 0x000000b4b3b37224 */ /* 0x000fc800078e0ab2 */
[----:B------:R-:W-:-:S05]  /*6ca0*/  IMAD.IADD R179, R179, 0x1, -R2 ;  /* 0x00000001b3b37824 */ /* 0x000fca00078e0a02 */
[----:B------:R-:W-:Y:S02]  /*6cb0*/  VIADDMNMX R176, R179, R180, R176, PT ;  /* 0x000000b4b3b07246 */ /* 0x000fe400038001b0 */
[----:B------:R-:W-:-:S07]  /*6cc0*/  VIMNMX R177, R177, R179, !PT ;  /* 0x000000b3b1b17248 */ /* 0x000fce0007fe0100 */
.L_x_4000:
[----:B------:R-:W-:Y:S01]  /*6cd0*/  FMNMX.FTZ R14, R192, R7, !PT ;  /* 0x00000007c00e7209 */ /* 0x000fe20007810000 */
[----:B------:R-:W-:Y:S01]  /*6ce0*/  UMOV UR10, UR21 ;  /* 0x00000015000a7c82 */ /* 0x000fe20008000000 */
[----:B------:R-:W-:Y:S02]  /*6cf0*/  ISETP.GT.AND P4, PT, R177, 0x1, P3 ;  /* 0x00000001b100780c */ /* 0x000fe40001f84270 */
[----:B------:R-:W-:Y:S02]  /*6d00*/  FMNMX.FTZ R15, R193, R14, !PT ;  /* 0x0000000ec10f7209 */ /* 0x000fe40007810000 */
[----:B------:R-:W-:Y:S02]  /*6d10*/  ISETP.LT.OR P4, PT, R176, 0x2, P4 ;  /* 0x00000002b000780c */ /* 0x000fe40002781670 */
[----:B------:R-:W-:Y:S02]  /*6d20*/  FMNMX.FTZ R14, R194, R15, !PT ;  /* 0x0000000fc20e7209 */ /* 0x000fe40007810000 */
[----:B------:R-:W-:-:S02]  /*6d30*/  FSEL R20, R20, -INF , !P4 ;  /* 0xff80000014147808 */ /* 0x000fc40006000000 */
[----:B------:R-:W-:Y:S02]  /*6d40*/  FMNMX.FTZ R15, R195, R14, !PT ;  /* 0x0000000ec30f7209 */ /* 0x000fe40007810000 */
[----:B------:R-:W-:Y:S02]  /*6d50*/  ISETP.GT.AND P4, PT, R177, RZ, P3 ;  /* 0x000000ffb100720c */ /* 0x000fe40001f84270 */
[----:B------:R-:W-:Y:S02]  /*6d60*/  FMNMX.FTZ R14, R196, R15, !PT ;  /* 0x0000000fc40e7209 */ /* 0x000fe40007810000 */
[----:B------:R-:W-:Y:S02]  /*6d70*/  ISETP.LT.OR P4, PT, R176, 0x1, P4 ;  /* 0x00000001b000780c */ /* 0x000fe40002781670 */
[----:B------:R-:W-:Y:S02]  /*6d80*/  FMNMX.FTZ R15, R173, R14, !PT ;  /* 0x0000000ead0f7209 */ /* 0x000fe40007810000 */
[----:B------:R-:W-:-:S02]  /*6d90*/  ISETP.GT.AND P5, PT, R177, 0x8, P3 ;  /* 0x00000008b100780c */ /* 0x000fc40001fa4270 */
[----:B------:R-:W-:Y:S02]  /*6da0*/  FMNMX.FTZ R15, R164, R15, !PT ;  /* 0x0000000fa40f7209 */ /* 0x000fe40007810000 */
[----:B------:R-:W-:Y:S02]  /*6db0*/  FSEL R11, R11, -INF , !P4 ;  /* 0xff8000000b0b7808 */ /* 0x000fe40006000000 */
        /* <DEDUP_REMOVED lines=18> */
[C---:B------:R-:W-:Y:S01]  /*6ee0*/  ISETP.GT.AND P4, PT, R177.reuse, 0x18, P3 ;  /* 0x00000018b100780c */ /* 0x040fe20001f84270 */
[----:B------:R-:W1:Y:S01]  /*6ef0*/  SHFL.BFLY PT, R14, R15, 0x2, 0x1f ;  /* 0x0c401f000f0e7f89 */ /* 0x000e6200000e0000 */
[C---:B------:R-:W-:Y:S02]  /*6f00*/  ISETP.LT.OR P6, PT, R176.reuse, 0x12, P6 ;  /* 0x00000012b000780c */ /* 0x040fe400037c1670 */
[----:B------:R-:W-:Y:S02]  /*6f10*/  ISETP.GT.AND P5, PT, R177, 0x19, P3 ;  /* 0x00000019b100780c */ /* 0x000fe40001fa4270 */
[----:B------:R-:W-:-:S02]  /*6f20*/  ISETP.LT.OR P4, PT, R176, 0x19, P4 ;  /* 0x00000019b000780c */ /* 0x000fc40002781670 */
[----:B------:R-:W-:Y:S02]  /*6f30*/  FSEL R154, R154, -INF , !P6 ;  /* 0xff8000009a9a7808 */ /* 0x000fe40007000000 */
[----:B------:R-:W-:Y:S02]  /*6f40*/  ISETP.GT.AND P6, PT, R177, 0x20, P3 ;  /* 0x00000020b100780c */ /* 0x000fe40001fc4270 */
[C---:B------:R-:W-:Y:S02]  /*6f50*/  ISETP.LT.OR P5, PT, R176.reuse, 0x1a, P5 ;  /* 0x0000001ab000780c */ /* 0x040fe40002fa1670 */
[----:B------:R-:W-:Y:S02]  /*6f60*/  FSEL R155, R155, -INF , !P4 ;  /* 0xff8000009b9b7808 */ /* 0x000fe40006000000 */
[----:B------:R-:W-:Y:S02]  /*6f70*/  ISETP.GT.AND P4, PT, R177, 0x21, P3 ;  /* 0x00000021b100780c */ /* 0x000fe40001f84270 */
[----:B------:R-:W-:-:S02]  /*6f80*/  ISETP.LT.OR P6, PT, R176, 0x21, P6 ;  /* 0x00000021b000780c */ /* 0x000fc400037c1670 */
[----:B------:R-:W-:Y:S02]  /*6f90*/  FSEL R156, R156, -INF , !P5 ;  /* 0xff8000009c9c7808 */ /* 0x000fe40006800000 */
[----:B------:R-:W-:Y:S02]  /*6fa0*/  ISETP.GT.AND P5, PT, R177, 0x28, P3 ;  /* 0x00000028b100780c */ /* 0x000fe40001fa4270 */
[----:B------:R-:W-:Y:S02]  /*6fb0*/  ISETP.LT.OR P4, PT, R176, 0x22, P4 ;  /* 0x00000022b000780c */ /* 0x000fe40002781670 */
[----:B-1----:R-:W-:Y:S02]  /*6fc0*/  FMNMX.FTZ R178, R15, R14, !PT ;  /* 0x0000000e0fb27209 */ /* 0x002fe40007810000 */
[----:B------:R-:W-:Y:S02]  /*6fd0*/  FMNMX.FTZ R15, R11, R8, !PT ;  /* 0x000000080b0f7209 */ /* 0x000fe40007810000 */
[----:B------:R-:W-:Y:S01]  /*6fe0*/  FSEL R157, R157, -INF , !P6 ;  /* 0xff8000009d9d7808 */ /* 0x000fe20007000000 */
[----:B------:R-:W1:Y:S01]  /*6ff0*/  SHFL.BFLY PT, R179, R178, 0x1, 0x1f ;  /* 0x0c201f00b2b37f89 */ /* 0x000e6200000e0000 */
[----:B------:R-:W-:-:S02]  /*7000*/  FMNMX.FTZ R15, R20, R15, !PT ;  /* 0x0000000f140f7209 */ /* 0x000fc40007810000 */
[----:B------:R-:W-:Y:S02]  /*7010*/  ISETP.LT.OR P5, PT, R176, 0x29, P5 ;  /* 0x00000029b000780c */ /* 0x000fe40002fa1670 */
[----:B------:R-:W-:Y:S02]  /*7020*/  FSEL R158, R158, -INF , !P4 ;  /* 0xff8000009e9e7808 */ /* 0x000fe40006000000 */
[----:B------:R-:W-:Y:S02]  /*7030*/  ISETP.GT.AND P4, PT, R177, 0x29, P3 ;  /* 0x00000029b100780c */ /* 0x000fe40001f84270 */
[----:B------:R-:W-:Y:S02]  /*7040*/  FSEL R159, R159, -INF , !P5 ;  /* 0xff8000009f9f7808 */ /* 0x000fe40006800000 */
[----:B------:R-:W-:Y:S02]  /*7050*/  ISETP.GT.AND P5, PT, R177, 0x30, P3 ;  /* 0x00000030b100780c */ /* 0x000fe40001fa4270 */
[----:B------:R-:W-:-:S02]  /*7060*/  ISETP.LT.OR P4, PT, R176, 0x2a, P4 ;  /* 0x0000002ab000780c */ /* 0x000fc40002781670 */
[----:B------:R-:W-:Y:S02]  /*7070*/  ISETP.LT.OR P5, PT, R176, 0x31, P5 ;  /* 0x00000031b000780c */ /* 0x000fe40002fa1670 */
[----:B------:R-:W-:Y:S02]  /*7080*/  FSEL R160, R160, -INF , !P4 ;  /* 0xff800000a0a07808 */ /* 0x000fe40006000000 */
[C---:B------:R-:W-:Y:S02]  /*7090*/  ISETP.GT.AND P4, PT, R177.reuse, 0x31, P3 ;  /* 0x00000031b100780c */ /* 0x040fe40001f84270 */
[----:B------:R-:W-:Y:S02]  /*70a0*/  FSEL R162, R162, -INF , !P5 ;  /* 0xff800000a2a27808 */ /* 0x000fe40006800000 */
[----:B------:R-:W-:Y:S02]  /*70b0*/  ISETP.GT.AND P5, PT, R177, 0x38, P3 ;  /* 0x00000038b100780c */ /* 0x000fe40001fa4270 */
[----:B-1----:R-:W-:-:S02]  /*70c0*/  FMNMX.FTZ R14, R178, R179, !PT ;  /* 0x000000b3b20e7209 */ /* 0x002fc40007810000 */
[----:B------:R-:W-:Y:S02]  /*70d0*/  FMNMX.FTZ R178, R152, R15, !PT ;  /* 0x0000000f98b27209 */ /* 0x000fe40007810000 */
[----:B------:R-:W-:Y:S02]  /*70e0*/  ISETP.LT.OR P4, PT, R176, 0x32, P4 ;  /* 0x00000032b000780c */ /* 0x000fe40002781670 */
[----:B------:R-:W-:Y:S02]  /*70f0*/  FMNMX.FTZ R178, R21, R178, !PT ;  /* 0x000000b215b27209 */ /* 0x000fe40007810000 */
[----:B------:R-:W-:Y:S02]  /*7100*/  ISETP.GT.AND P3, PT, R177, 0x39, P3 ;  /* 0x00000039b100780c */ /* 0x000fe40001f64270 */
[----:B------:R-:W-:Y:S01]  /*7110*/  FMNMX.FTZ R15, R153, R178, !PT ;  /* 0x000000b2990f7209 */ /* 0x000fe20007810000 */
[----:B------:R-:W-:Y:S01]  /*7120*/  FMUL.FTZ R178, R14, UR10 ;  /* 0x0000000a0eb27c20 */ /* 0x000fe20008410000 */
[----:B------:R-:W-:-:S02]  /*7130*/  ISETP.LT.OR P5, PT, R176, 0x39, P5 ;  /* 0x00000039b000780c */ /* 0x000fc40002fa1670 */
[----:B------:R-:W-:Y:S02]  /*7140*/  FMNMX.FTZ R180, R154, R15, !PT ;  /* 0x0000000f9ab47209 */ /* 0x000fe40007810000 */
[----:B------:R-:W-:Y:S02]  /*7150*/  FSEL R163, R163, -INF , !P4 ;  /* 0xff800000a3a37808 */ /* 0x000fe40006000000 */
[----:B------:R-:W-:Y:S02]  /*7160*/  FMNMX.FTZ R15, R155, R180, !PT ;  /* 0x000000b49b0f7209 */ /* 0x000fe40007810000 */
[----:B------:R-:W-:Y:S02]  /*7170*/  FSETP.NEU.FTZ.AND P6, PT, R14, -INF , PT ;  /* 0xff8000000e00780b */ /* 0x000fe40003fdd000 */
[----:B------:R-:W-:Y:S02]  /*7180*/  FMNMX.FTZ R180, R156, R15, !PT ;  /* 0x0000000f9cb47209 */ /* 0x000fe40007810000 */
[----:B------:R-:W-:-:S02]  /*7190*/  ISETP.LT.OR P3, PT, R176, 0x3a, P3 ;  /* 0x0000003ab000780c */ /* 0x000fc40001f61670 */
[----:B------:R-:W-:Y:S02]  /*71a0*/  FMNMX.FTZ R179, R157, R180, !PT ;  /* 0x000000b49db37209 */ /* 0x000fe40007810000 */
[----:B------:R-:W-:Y:S02]  /*71b0*/  FSEL R166, R166, -INF , !P5 ;  /* 0xff800000a6a67808 */ /* 0x000fe40006800000 */
[----:B------:R-:W-:Y:S02]  /*71c0*/  FMNMX.FTZ R182, R158, R179, !PT ;  /* 0x000000b39eb67209 */ /* 0x000fe40007810000 */
[----:B------:R-:W-:Y:S02]  /*71d0*/  FSEL R178, R178, RZ, P6 ;  /* 0x000000ffb2b27208 */ /* 0x000fe40003000000 */
[----:B------:R-:W-:Y:S02]  /*71e0*/  FMNMX.FTZ R179, R159, R182, !PT ;  /* 0x000000b69fb37209 */ /* 0x000fe40007810000 */
[----:B------:R-:W-:Y:S01]  /*71f0*/  FSEL R167, R167, -INF , !P3 ;  /* 0xff800000a7a77808 */ /* 0x000fe20005800000 */
        /* <DEDUP_REMOVED lines=8> */
[----:B------:R-:W-:Y:S01]  /*7280*/  IADD3 R175, -R17, RZ, RZ ;  /* 0x000000ff11af7210 */ /* 0x000fe20007ffe1ff */
[--C-:B------:R-:W-:Y:S01]  /*7290*/  FFMA.FTZ R164, R164, UR10, -R178.reuse ;  /* 0x0000000aa4a47c23 */ /* 0x100fe200080108b2 */
[----:B------:R-:W-:Y:S01]  /*72a0*/  FMNMX.FTZ R179, R163, R182, !PT ;  /* 0x000000b6a3b37209 */ /* 0x000fe20007810000 */
[--C-:B------:R-:W-:Y:S01]  /*72b0*/  FFMA.FTZ R170, R170, UR10, -R178.reuse ;  /* 0x0000000aaaaa7c23 */ /* 0x100fe200080108b2 */
[----:B------:R-:W-:Y:S01]  /*72c0*/  MUFU.EX2 R180, R180 ;  /* 0x000000b400b47308 */ /* 0x000fe20000000800 */
[----:B------:R-:W-:Y:S01]  /*72d0*/  ISETP.NE.AND P3, PT, R2, R175, PT ;  /* 0x000000af0200720c */ /* 0x000fe20003f65270 */
[--C-:B------:R-:W-:Y:S01]  /*72e0*/  FFMA.FTZ R171, R171, UR10, -R178.reuse ;  /* 0x0000000aabab7c23 */ /* 0x100fe200080108b2 */
[----:B------:R-:W-:Y:S01]  /*72f0*/  FMNMX.FTZ R182, R166, R179, !PT ;  /* 0x000000b3a6b67209 */ /* 0x000fe20007810000 */
[--C-:B------:R-:W-:Y:S01]  /*7300*/  FFMA.FTZ R179, R196, UR10, -R178.reuse ;  /* 0x0000000ac4b37c23 */ /* 0x100fe200080108b2 */
[----:B------:R-:W-:-:S02]  /*7310*/  FFMA.FTZ R165, R165, UR10, -R178 ;  /* 0x0000000aa5a57c23 */ /* 0x000fc400080108b2 */
[----:B------:R-:W-:Y:S01]  /*7320*/  FMNMX.FTZ R181, R167, R182, !PT ;  /* 0x000000b6a7b57209 */ /* 0x000fe20007810000 */
[--C-:B------:R-:W-:Y:S01]  /*7330*/  FFMA.FTZ R182, R173, UR10, -R178.reuse ;  /* 0x0000000aadb67c23 */ /* 0x100fe200080108b2 */
[--C-:B------:R-:W-:Y:S01]  /*7340*/  FFMA.FTZ R173, R172, UR10, -R178.reuse ;  /* 0x0000000aacad7c23 */ /* 0x100fe200080108b2 */
[----:B------:R-:W-:Y:S01]  /*7350*/  FSEL R172, R14, RZ, P6 ;  /* 0x000000ff0eac7208 */ /* 0x000fe20003000000 */
[----:B------:R-:W-:Y:S01]  /*7360*/  MUFU.EX2 R177, R177 ;  /* 0x000000b100b17308 */ /* 0x000fe20000000800 */
[----:B-1----:R-:W1:Y:S03]  /*7370*/  SHFL.BFLY PT, R192, R181, 0x2, 0x1f ;  /* 0x0c401f00b5c07f89 */ /* 0x002e6600000e0000 */
[----:B------:R-:W-:Y:S01]  /*7380*/  FADD.FTZ R172, -R172, R7 ;  /* 0x00000007acac7221 */ /* 0x000fe20000010100 */
[--C-:B------:R-:W-:Y:S01]  /*7390*/  FFMA.FTZ R7, R161, UR10, -R178.reuse ;  /* 0x0000000aa1077c23 */ /* 0x100fe200080108b2 */
[--C-:B------:R-:W-:Y:S01]  /*73a0*/  FFMA.FTZ R161, R174, UR10, -R178.reuse ;  /* 0x0000000aaea17c23 */ /* 0x100fe200080108b2 */
[----:B------:R-:W-:Y:S01]  /*73b0*/  FFMA.FTZ R174, R168, UR10, -R178 ;  /* 0x0000000aa8ae7c23 */ /* 0x000fe200080108b2 */
[----:B------:R-:W-:Y:S01]  /*73c0*/  FMUL.FTZ R172, R172, UR10 ;  /* 0x0000000aacac7c20 */ /* 0x000fe20008410000 */
[----:B------:R-:W-:Y:S08]  /*73d0*/  MUFU.EX2 R176, R176 ;  /* 0x000000b000b07308 */ /* 0x000ff00000000800 */
[----:B------:R-:W2:Y:S01]  /*73e0*/  MUFU.EX2 R172, R172 ;  /* 0x000000ac00ac7308 */ /* 0x000ea20000000800 */
[----:B-1----:R-:W-:-:S07]  /*73f0*/  FMNMX.FTZ R183, R181, R192, !PT ;  /* 0x000000c0b5b77209 */ /* 0x002fce0007810000 */
[----:B------:R-:W1:Y:S01]  /*7400*/  MUFU.EX2 R179, R179 ;  /* 0x000000b300b37308 */ /* 0x000e620000000800 */
[----:B------:R-:W-:Y:S01]  /*7410*/  FFMA.FTZ R192, R169, UR10, -R178 ;  /* 0x0000000aa9c07c23 */ /* 0x000fe200080108b2 */
[----:B------:R-:W3:Y:S01]  /*7420*/  SHFL.BFLY PT, R196, R183, 0x1, 0x1f ;  /* 0x0c201f00b7c47f89 */ /* 0x000ee200000e0000 */
[----:B--2---:R-:W-:-:S05]  /*7430*/  FFMA.FTZ R175, R172, R4, R15 ;  /* 0x00000004acaf7223 */ /* 0x004fca000001000f */
[----:B------:R-:W2:Y:S01]  /*7440*/  MUFU.EX2 R182, R182 ;  /* 0x000000b600b67308 */ /* 0x000ea20000000800 */
[-C--:B------:R-:W-:Y:S01]  /*7450*/  FMUL.FTZ R24, R24, R172.reuse ;  /* 0x000000ac18187220 */ /* 0x080fe20000410000 */
[-C--:B------:R-:W-:Y:S01]  /*7460*/  FMUL.FTZ R25, R25, R172.reuse ;  /* 0x000000ac19197220 */ /* 0x080fe20000410000 */
[----:B------:R-:W-:Y:S01]  /*7470*/  FADD.FTZ R168, R180, R175 ;  /* 0x000000afb4a87221 */ /* 0x000fe20000010000 */
[-C--:B------:R-:W-:Y:S01]  /*7480*/  FMUL.FTZ R28, R28, R172.reuse ;  /* 0x000000ac1c1c7220 */ /* 0x080fe20000410000 */
[-C--:B------:R-:W-:Y:S01]  /*7490*/  FMUL.FTZ R29, R29, R172.reuse ;  /* 0x000000ac1d1d7220 */ /* 0x080fe20000410000 */
[-C--:B------:R-:W-:Y:S01]  /*74a0*/  FMUL.FTZ R32, R32, R172.reuse ;  /* 0x000000ac20207220 */ /* 0x080fe20000410000 */
[----:B------:R-:W-:Y:S01]  /*74b0*/  FADD.FTZ R175, R177, R168 ;  /* 0x000000a8b1af7221 */ /* 0x000fe20000010000 */
        /* <DEDUP_REMOVED lines=11> */
[----:B---3--:R-:W-:Y:S01]  /*7570*/  FMNMX.FTZ R169, R183, R196, !PT ;  /* 0x000000c4b7a97209 */ /* 0x008fe20007810000 */
[-C--:B------:R-:W-:Y:S01]  /*7580*/  FMUL.FTZ R52, R52, R172.reuse ;  /* 0x000000ac34347220 */ /* 0x080fe20000410000 */
[-C--:B------:R-:W-:Y:S01]  /*7590*/  FMUL.FTZ R53, R53, R172.reuse ;  /* 0x000000ac35357220 */ /* 0x080fe20000410000 */
[-C--:B------:R-:W-:Y:S01]  /*75a0*/  FMUL.FTZ R56, R56, R172.reuse ;  /* 0x000000ac38387220 */ /* 0x080fe20000410000 */
[C---:B------:R-:W-:Y:S01]  /*75b0*/  FSETP.NEU.FTZ.AND P4, PT, R169.reuse, -INF , PT ;  /* 0xff800000a900780b */ /* 0x040fe20003f9d000 */
[----:B------:R-:W-:Y:S01]  /*75c0*/  FMUL.FTZ R4, R169, UR10 ;  /* 0x0000000aa9047c20 */ /* 0x000fe20008410000 */
[----:B------:R-:W3:Y:S01]  /*75d0*/  MUFU.EX2 R170, R170 ;  /* 0x000000aa00aa7308 */ /* 0x000ee20000000800 */
[-C--:B------:R-:W-:Y:S01]  /*75e0*/  FMUL.FTZ R57, R57, R172.reuse ;  /* 0x000000ac39397220 */ /* 0x080fe20000410000 */
[-C--:B------:R-:W-:Y:S01]  /*75f0*/  FMUL.FTZ R60, R60, R172.reuse ;  /* 0x000000ac3c3c7220 */ /* 0x080fe20000410000 */
[----:B------:R-:W-:Y:S01]  /*7600*/  FMUL.FTZ R61, R61, R172 ;  /* 0x000000ac3d3d7220 */ /* 0x000fe20000410000 */
[----:B------:R-:W-:Y:S01]  /*7610*/  FSEL R178, R4, RZ, P4 ;  /* 0x000000ff04b27208 */ /* 0x000fe20002000000 */
[----:B------:R-:W-:Y:S01]  /*7620*/  FADD.FTZ R4, R176, R175 ;  /* 0x000000afb0047221 */ /* 0x000fe20000010000 */
[----:B------:R-:W-:-:S02]  /*7630*/  IMAD.U32 R175, RZ, RZ, UR39 ;  /* 0x00000027ffaf7e24 */ /* 0x000fc4000f8e00ff */
[----:B------:R-:W-:Y:S01]  /*7640*/  FMUL.FTZ R64, R64, R172 ;  /* 0x000000ac40407220 */ /* 0x000fe20000410000 */
[----:B------:R-:W3:Y:S01]  /*7650*/  MUFU.EX2 R171, R171 ;  /* 0x000000ab00ab7308 */ /* 0x000ee20000000800 */
[----:B-1----:R-:W-:Y:S01]  /*7660*/  FADD.FTZ R181, R179, R4 ;  /* 0x00000004b3b57221 */ /* 0x002fe20000010000 */
[--C-:B------:R-:W-:Y:S01]  /*7670*/  FFMA.FTZ R168, R11, UR10, -R178.reuse ;  /* 0x0000000a0ba87c23 */ /* 0x100fe200080108b2 */
[----:B------:R-:W-:Y:S01]  /*7680*/  FSEL R11, R169, RZ, P4 ;  /* 0x000000ffa90b7208 */ /* 0x000fe20002000000 */
[--C-:B------:R-:W-:Y:S01]  /*7690*/  FFMA.FTZ R195, R157, UR10, -R178.reuse ;  /* 0x0000000a9dc37c23 */ /* 0x100fe200080108b2 */
[----:B--2---:R-:W-:Y:S01]  /*76a0*/  FADD.FTZ R181, R182, R181 ;  /* 0x000000b5b6b57221 */ /* 0x004fe20000010000 */
[--C-:B------:R-:W-:Y:S01]  /*76b0*/  FFMA.FTZ R20, R20, UR10, -R178.reuse ;  /* 0x0000000a14147c23 */ /* 0x100fe200080108b2 */
[--C-:B------:R-:W-:Y:S01]  /*76c0*/  FFMA.FTZ R152, R152, UR10, -R178.reuse ;  /* 0x0000000a98987c23 */ /* 0x100fe200080108b2 */
[----:B------:R-:W1:Y:S01]  /*76d0*/  MUFU.EX2 R165, R165 ;  /* 0x000000a500a57308 */ /* 0x000e620000000800 */
[----:B----4-:R-:W-:Y:S01]  /*76e0*/  FADD.FTZ R196, R164, R181 ;  /* 0x000000b5a4c47221 */ /* 0x010fe20000010000 */
[----:B------:R-:W-:Y:S01]  /*76f0*/  FFMA.FTZ R181, R154, UR10, -R178 ;  /* 0x0000000a9ab57c23 */ /* 0x000fe200080108b2 */
[----:B------:R-:W-:Y:S01]  /*7700*/  FADD.FTZ R4, -R11, R8 ;  /* 0x000000080b047221 */ /* 0x000fe20000010100 */
[----:B------:R-:W-:Y:S01]  /*7710*/  FFMA.FTZ R8, R21, UR10, -R178 ;  /* 0x0000000a15087c23 */ /* 0x000fe200080108b2 */
[----:B-----5:R-:W-:Y:S01]  /*7720*/  FADD.FTZ R193, R173, R196 ;  /* 0x000000c4adc17221 */ /* 0x020fe20000010000 */
[--C-:B------:R-:W-:Y:S01]  /*7730*/  FFMA.FTZ R183, R155, UR10, -R178.reuse ;  /* 0x0000000a9bb77c23 */ /* 0x100fe200080108b2 */
[----:B------:R-:W-:Y:S01]  /*7740*/  FMUL.FTZ R4, R4, UR10 ;  /* 0x0000000a04047c20 */ /* 0x000fe20008410000 */
[----:B------:R-:W2:Y:S01]  /*7750*/  MUFU.EX2 R192, R192 ;  /* 0x000000c000c07308 */ /* 0x000ea20000000800 */
[----:B---3--:R-:W-:Y:S01]  /*7760*/  FADD.FTZ R154, R170, R193 ;  /* 0x000000c1aa9a7221 */ /* 0x008fe20000010000 */
[--C-:B------:R-:W-:Y:S01]  /*7770*/  FFMA.FTZ R153, R153, UR10, -R178.reuse ;  /* 0x0000000a99997c23 */ /* 0x100fe200080108b2 */
[--C-:B------:R-:W-:Y:S01]  /*7780*/  FFMA.FTZ R201, R166, UR10, -R178.reuse ;  /* 0x0000000aa6c97c23 */ /* 0x100fe200080108b2 */
[----:B------:R-:W-:Y:S01]  /*7790*/  FFMA.FTZ R197, R159, UR10, -R178 ;  /* 0x0000000a9fc57c23 */ /* 0x000fe200080108b2 */
[----:B------:R-:W-:Y:S01]  /*77a0*/  FADD.FTZ R154, R171, R154 ;  /* 0x0000009aab9a7221 */ /* 0x000fe20000010000 */
[--C-:B------:R-:W-:Y:S01]  /*77b0*/  FFMA.FTZ R193, R156, UR10, -R178.reuse ;  /* 0x0000000a9cc17c23 */ /* 0x100fe200080108b2 */
[----:B------:R-:W-:Y:S01]  /*77c0*/  FFMA.FTZ R198, R160, UR10, -R178 ;  /* 0x0000000aa0c67c23 */ /* 0x000fe200080108b2 */
[----:B------:R-:W-:Y:S01]  /*77d0*/  MUFU.EX2 R7, R7 ;  /* 0x0000000700077308 */ /* 0x000fe20000000800 */
[----:B-1----:R-:W-:Y:S01]  /*77e0*/  FADD.FTZ R157, R165, R154 ;  /* 0x0000009aa59d7221 */ /* 0x002fe20000010000 */
[----:B------:R-:W-:Y:S01]  /*77f0*/  F2FP.F16.F32.PACK_AB R160, R171, R170 ;  /* 0x000000aaaba0723e */ /* 0x000fe200000000ff */
[--C-:B------:R-:W-:Y:S01]  /*7800*/  FFMA.FTZ R196, R158, UR10, -R178.reuse ;  /* 0x0000000a9ec47c23 */ /* 0x100fe200080108b2 */
[----:B------:R-:W-:Y:S01]  /*7810*/  FFMA.FTZ R200, R163, UR10, -R178 ;  /* 0x0000000aa3c87c23 */ /* 0x000fe200080108b2 */
[----:B------:R-:W-:-:S02]  /*7820*/  @!P3 IMAD R175, R175, 0x40, R16 ;  /* 0x00000040afafb824 */ /* 0x000fc400078e0210 */
[--C-:B------:R-:W-:Y:S01]  /*7830*/  FFMA.FTZ R199, R162, UR10, -R178.reuse ;  /* 0x0000000aa2c77c23 */ /* 0x100fe200080108b2 */
[----:B------:R-:W-:Y:S01]  /*7840*/  FFMA.FTZ R178, R167, UR10, -R178 ;  /* 0x0000000aa7b27c23 */ /* 0x000fe200080108b2 */
[----:B------:R-:W1:Y:S01]  /*7850*/  MUFU.EX2 R194, R194 ;  /* 0x000000c200c27308 */ /* 0x000e620000000800 */
[----:B--2---:R-:W-:Y:S01]  /*7860*/  F2FP.F16.F32.PACK_AB R162, R192, R165 ;  /* 0x000000a5c0a2723e */ /* 0x004fe200000000ff */
[-C--:B------:R-:W-:Y:S01]  /*7870*/  FMUL.FTZ R65, R65, R172.reuse ;  /* 0x000000ac41417220 */ /* 0x080fe20000410000 */
[----:B------:R-:W-:Y:S01]  /*7880*/  @!P3 LEA R175, R175, UR48, 0x2 ;  /* 0x00000030afafbc11 */ /* 0x000fe2000f8e10ff */
[-C--:B------:R-:W-:Y:S01]  /*7890*/  FMUL.FTZ R68, R68, R172.reuse ;  /* 0x000000ac44447220 */ /* 0x080fe20000410000 */
[----:B------:R-:W-:Y:S01]  /*78a0*/  F2FP.F16.F32.PACK_AB R154, R176, R177 ;  /* 0x000000b1b09a723e */ /* 0x000fe200000000ff */
[----:B------:R-:W-:Y:S01]  /*78b0*/  FMUL.FTZ R69, R69, R172 ;  /* 0x000000ac45457220 */ /* 0x000fe20000410000 */
[----:B------:R-:W-:Y:S01]  /*78c0*/  F2FP.F16.F32.PACK_AB R156, R182, R179 ;  /* 0x000000b3b69c723e */ /* 0x000fe200000000ff */
[----:B------:R-:W-:Y:S01]  /*78d0*/  MUFU.EX2 R161, R161 ;  /* 0x000000a100a17308 */ /* 0x000fe20000000800 */
[----:B------:R2:W-:Y:S01]  /*78e0*/  @!P3 STS [R175+0x28800], R172 ;  /* 0x028800acaf00b388 */ /* 0x0005e20000000800 */
[----:B------:R-:W-:Y:S01]  /*78f0*/  F2FP.F16.F32.PACK_AB R158, R173, R164 ;  /* 0x000000a4ad9e723e */ /* 0x000fe200000000ff */
[-C--:B------:R-:W-:Y:S01]  /*7900*/  FMUL.FTZ R72, R72, R172.reuse ;  /* 0x000000ac48487220 */ /* 0x080fe20000410000 */
[-C--:B------:R-:W-:Y:S01]  /*7910*/  FMUL.FTZ R73, R73, R172.reuse ;  /* 0x000000ac49497220 */ /* 0x080fe20000410000 */
[-C--:B------:R-:W-:Y:S01]  /*7920*/  FMUL.FTZ R76, R76, R172.reuse ;  /* 0x000000ac4c4c7220 */ /* 0x080fe20000410000 */
[-C--:B------:R-:W-:Y:S01]  /*7930*/  FMUL.FTZ R77, R77, R172.reuse ;  /* 0x000000ac4d4d7220 */ /* 0x080fe20000410000 */
[-C--:B------:R-:W-:Y:S01]  /*7940*/  FMUL.FTZ R80, R80, R172.reuse ;  /* 0x000000ac50507220 */ /* 0x080fe20000410000 */
[----:B------:R-:W3:Y:S01]  /*7950*/  MUFU.EX2 R174, R174 ;  /* 0x000000ae00ae7308 */ /* 0x000ee20000000800 */
[----:B-1----:R-:W-:Y:S01]  /*7960*/  F2FP.F16.F32.PACK_AB R164, R194, R7 ;  /* 0x00000007c2a4723e */ /* 0x002fe200000000ff */
[-C--:B------:R-:W-:Y:S01]  /*7970*/  FMUL.FTZ R81, R81, R172.reuse ;  /* 0x000000ac51517220 */ /* 0x080fe20000410000 */
[-C--:B------:R-:W-:Y:S01]  /*7980*/  FMUL.FTZ R84, R84, R172.reuse ;  /* 0x000000ac54547220 */ /* 0x080fe20000410000 */
[-C--:B------:R-:W-:Y:S01]  /*7990*/  FMUL.FTZ R85, R85, R172.reuse ;  /* 0x000000ac55557220 */ /* 0x080fe20000410000 */
[-C--:B------:R-:W-:Y:S01]  /*79a0*/  FMUL.FTZ R88, R88, R172.reuse ;  /* 0x000000ac58587220 */ /* 0x080fe20000410000 */
[-C--:B------:R-:W-:Y:S01]  /*79b0*/  FMUL.FTZ R89, R89, R172.reuse ;  /* 0x000000ac59597220 */ /* 0x080fe20000410000 */
[-C--:B------:R-:W-:Y:S01]  /*79c0*/  FMUL.FTZ R92, R92, R172.reuse ;  /* 0x000000ac5c5c7220 */ /* 0x080fe20000410000 */
[----:B------:R1:W4:Y:S01]  /*79d0*/  MUFU.EX2 R21, R4 ;  /* 0x0000000400157308 */ /* 0x0003220000000800 */
        /* <DEDUP_REMOVED lines=8> */
[----:B-1----:R-:W-:Y:S01]  /*7a60*/  FADD.FTZ R4, R192, R157 ;  /* 0x0000009dc0047221 */ /* 0x002fe20000010000 */
[----:B---3--:R-:W-:Y:S01]  /*7a70*/  F2FP.F16.F32.PACK_AB R166, R174, R161 ;  /* 0x000000a1aea6723e */ /* 0x008fe200000000ff */
[-C--:B------:R-:W-:Y:S01]  /*7a80*/  FMUL.FTZ R108, R108, R172.reuse ;  /* 0x000000ac6c6c7220 */ /* 0x080fe20000410000 */
[-C--:B------:R-:W-:Y:S01]  /*7a90*/  FMUL.FTZ R109, R109, R172.reuse ;  /* 0x000000ac6d6d7220 */ /* 0x080fe20000410000 */
[----:B------:R-:W-:Y:S01]  /*7aa0*/  FADD.FTZ R157, R7, R4 ;  /* 0x00000004079d7221 */ /* 0x000fe20000010000 */
[-C--:B------:R-:W-:Y:S01]  /*7ab0*/  FMUL.FTZ R112, R112, R172.reuse ;  /* 0x000000ac70707220 */ /* 0x080fe20000410000 */
[-C--:B------:R-:W-:Y:S01]  /*7ac0*/  FMUL.FTZ R113, R113, R172.reuse ;  /* 0x000000ac71717220 */ /* 0x080fe20000410000 */
[----:B------:R-:W1:Y:S01]  /*7ad0*/  MUFU.EX2 R11, R20 ;  /* 0x00000014000b7308 */ /* 0x000e620000000800 */
[----:B------:R-:W-:Y:S01]  /*7ae0*/  FADD.FTZ R4, R194, R157 ;  /* 0x0000009dc2047221 */ /* 0x000fe20000010000 */
[----:B----4-:R2:W-:Y:S01]  /*7af0*/  @!P3 STS [R175+0x28820], R21 ;  /* 0x02882015af00b388 */ /* 0x0105e20000000800 */
        /* <DEDUP_REMOVED lines=14> */
[----:B---3--:R-:W-:Y:S01]  /*7be0*/  F2FP.F16.F32.PACK_AB R152, R180, R15 ;  /* 0x0000000fb498723e */ /* 0x008fe200000000ff */
[----:B------:R-:W-:Y:S01]  /*7bf0*/  FADD.FTZ R15, R161, R4 ;  /* 0x00000004a10f7221 */ /* 0x000fe20000010000 */
[-C--:B------:R-:W-:Y:S01]  /*7c00*/  FMUL.FTZ R140, R140, R172.reuse ;  /* 0x000000ac8c8c7220 */ /* 0x080fe20000410000 */
[-C--:B------:R-:W-:Y:S01]  /*7c10*/  FMUL.FTZ R141, R141, R172.reuse ;  /* 0x000000ac8d8d7220 */ /* 0x080fe20000410000 */
[-C--:B------:R-:W-:Y:S01]  /*7c20*/  FMUL.FTZ R144, R144, R172.reuse ;  /* 0x000000ac90907220 */ /* 0x080fe20000410000 */
[----:B------:R-:W-:Y:S01]  /*7c30*/  FADD.FTZ R4, R174, R15 ;  /* 0x0000000fae047221 */ /* 0x000fe20000010000 */
[----:B-----5:R-:W-:Y:S01]  /*7c40*/  FFMA.FTZ R174, R21, R3, R168 ;  /* 0x0000000315ae7223 */ /* 0x020fe200000100a8 */
[----:B------:R3:W5:Y:S01]  /*7c50*/  MUFU.EX2 R157, R153 ;  /* 0x00000099009d7308 */ /* 0x0007620000000800 */
[-C--:B------:R-:W-:Y:S01]  /*7c60*/  FMUL.FTZ R145, R145, R172.reuse ;  /* 0x000000ac91917220 */ /* 0x080fe20000410000 */
[-C--:B------:R-:W-:Y:S01]  /*7c70*/  FMUL.FTZ R148, R148, R172.reuse ;  /* 0x000000ac94947220 */ /* 0x080fe20000410000 */
[----:B-1----:R-:W-:Y:S01]  /*7c80*/  FADD.FTZ R174, R11, R174 ;  /* 0x000000ae0bae7221 */ /* 0x002fe20000010000 */
[----:B------:R-:W-:Y:S01]  /*7c90*/  FMUL.FTZ R149, R149, R172 ;  /* 0x000000ac95957220 */ /* 0x000fe20000410000 */
[-C--:B------:R-:W-:Y:S01]  /*7ca0*/  FMUL.FTZ R26, R26, R21.reuse ;  /* 0x000000151a1a7220 */ /* 0x080fe20000410000 */
[-C--:B------:R-:W-:Y:S01]  /*7cb0*/  FMUL.FTZ R27, R27, R21.reuse ;  /* 0x000000151b1b7220 */ /* 0x080fe20000410000 */
[----:B----4-:R-:W-:Y:S01]  /*7cc0*/  FADD.FTZ R3, R155, R174 ;  /* 0x000000ae9b037221 */ /* 0x010fe20000010000 */
[----:B------:R-:W1:Y:S01]  /*7cd0*/  MUFU.EX2 R20, R181 ;  /* 0x000000b500147308 */ /* 0x000e620000000800 */
[----:B---3--:R-:W-:Y:S01]  /*7ce0*/  F2FP.F16.F32.PACK_AB R153, R11, R168 ;  /* 0x000000a80b99723e */ /* 0x008fe200000000ff */
[----:B------:R-:W-:Y:S01]  /*7cf0*/  FMUL.FTZ R30, R30, R21 ;  /* 0x000000151e1e7220 */ /* 0x000fe20000410000 */
[C---:B--2---:R-:W-:Y:S01]  /*7d00*/  FADD.FTZ R174, R8.reuse, R3 ;  /* 0x0000000308ae7221 */ /* 0x044fe20000010000 */
[----:B------:R-:W-:Y:S01]  /*7d10*/  F2FP.F16.F32.PACK_AB R155, R8, R155 ;  /* 0x0000009b089b723e */ /* 0x000fe200000000ff */
[----:B------:R-:W-:Y:S01]  /*7d20*/  BAR.SYNC.DEFER_BLOCKING 0xf, 0x100 ;  /* 0x03c4000000007b1d */ /* 0x000fe20000010000 */
[-C--:B------:R-:W-:Y:S01]  /*7d30*/  FMUL.FTZ R31, R31, R21.reuse ;  /* 0x000000151f1f7220 */ /* 0x080fe20000410000 */
[-C--:B------:R-:W-:Y:S01]  /*7d40*/  FMUL.FTZ R34, R34, R21.reuse ;  /* 0x0000001522227220 */ /* 0x080fe20000410000 */
[-C--:B------:R-:W-:Y:S01]  /*7d50*/  FMUL.FTZ R35, R35, R21.reuse ;  /* 0x0000001523237220 */ /* 0x080fe20000410000 */
[----:B-----5:R-:W-:Y:S01]  /*7d60*/  FADD.FTZ R3, R157, R174 ;  /* 0x000000ae9d037221 */ /* 0x020fe20000010000 */
[-C--:B------:R-:W-:Y:S01]  /*7d70*/  FMUL.FTZ R38, R38, R21.reuse ;  /* 0x0000001526267220 */ /* 0x080fe20000410000 */
[----:B------:R-:W2:Y:S01]  /*7d80*/  MUFU.EX2 R159, R183 ;  /* 0x000000b7009f7308 */ /* 0x000ea20000000800 */
[-C--:B------:R-:W-:Y:S01]  /*7d90*/  FMUL.FTZ R39, R39, R21.reuse ;  /* 0x0000001527277220 */ /* 0x080fe20000410000 */
[-C--:B------:R-:W-:Y:S01]  /*7da0*/  FMUL.FTZ R42, R42, R21.reuse ;  /* 0x000000152a2a7220 */ /* 0x080fe20000410000 */
[-C--:B------:R-:W-:Y:S01]  /*7db0*/  FMUL.FTZ R43, R43, R21.reuse ;  /* 0x000000152b2b7220 */ /* 0x080fe20000410000 */
[-C--:B------:R-:W-:Y:S01]  /*7dc0*/  FMUL.FTZ R46, R46, R21.reuse ;  /* 0x000000152e2e7220 */ /* 0x080fe20000410000 */
[----:B------:R-:W-:Y:S01]  /*7dd0*/  FMUL.FTZ R47, R47, R21 ;  /* 0x000000152f2f7220 */ /* 0x000fe20000410000 */
[C---:B-1----:R-:W-:Y:S01]  /*7de0*/  FADD.FTZ R174, R20.reuse, R3 ;  /* 0x0000000314ae7221 */ /* 0x042fe20000010000 */
[----:B------:R-:W-:Y:S01]  /*7df0*/  F2FP.F16.F32.PACK_AB R157, R20, R157 ;  /* 0x0000009d149d723e */ /* 0x000fe200000000ff */
        /* <DEDUP_REMOVED lines=9> */
[----:B--2---:R-:W-:Y:S01]  /*7e90*/  FADD.FTZ R3, R159, R174 ;  /* 0x000000ae9f037221 */ /* 0x004fe20000010000 */
[----:B------:R2:W-:Y:S01]  /*7ea0*/  STSM.16.M88.4 [R18+0x26800], R152 ;  /* 0x0268009812007844 */ /* 0x0005e20000000200 */
[-C--:B------:R-:W-:Y:S01]  /*7eb0*/  FMUL.FTZ R63, R63, R21.reuse ;  /* 0x000000153f3f7220 */ /* 0x080fe20000410000 */
[-C--:B------:R-:W-:Y:S01]  /*7ec0*/  FMUL.FTZ R66, R66, R21.reuse ;  /* 0x0000001542427220 */ /* 0x080fe20000410000 */
[-C--:B------:R-:W-:Y:S01]  /*7ed0*/  FMUL.FTZ R67, R67, R21.reuse ;  /* 0x0000001543437220 */ /* 0x080fe20000410000 */
[-C--:B------:R-:W-:Y:S01]  /*7ee0*/  FMUL.FTZ R70, R70, R21.reuse ;  /* 0x0000001546467220 */ /* 0x080fe20000410000 */
[----:B------:R-:W-:Y:S01]  /*7ef0*/  FMUL.FTZ R71, R71, R21 ;  /* 0x0000001547477220 */ /* 0x000fe20000410000 */
[----:B------:R-:W4:Y:S01]  /*7f00*/  MUFU.EX2 R196, R196 ;  /* 0x000000c400c47308 */ /* 0x000f220000000800 */
[C---:B-1----:R-:W-:Y:S01]  /*7f10*/  FADD.FTZ R174, R170.reuse, R3 ;  /* 0x00000003aaae7221 */ /* 0x042fe20000010000 */
[----:B------:R-:W-:Y:S01]  /*7f20*/  F2FP.F16.F32.PACK_AB R159, R170, R159 ;  /* 0x0000009faa9f723e */ /* 0x000fe200000000ff */
[-C--:B------:R-:W-:Y:S01]  /*7f30*/  FMUL.FTZ R74, R74, R21.reuse ;  /* 0x000000154a4a7220 */ /* 0x080fe20000410000 */
[-C--:B------:R-:W-:Y:S01]  /*7f40*/  FMUL.FTZ R75, R75, R21.reuse ;  /* 0x000000154b4b7220 */ /* 0x080fe20000410000 */
[-C--:B------:R-:W-:Y:S01]  /*7f50*/  FMUL.FTZ R78, R78, R21.reuse ;  /* 0x000000154e4e7220 */ /* 0x080fe20000410000 */
[-C--:B------:R-:W-:Y:S01]  /*7f60*/  FMUL.FTZ R79, R79, R21.reuse ;  /* 0x000000154f4f7220 */ /* 0x080fe20000410000 */
[----:B------:R2:W-:Y:S01]  /*7f70*/  STSM.16.M88.4 [R23], R156 ;  /* 0x0000009c17007844 */ /* 0x0005e20000000200 */
[----:B------:R-:W1:Y:S01]  /*7f80*/  MUFU.EX2 R163, R197 ;  /* 0x000000c500a37308 */ /* 0x000e620000000800 */
        /* <DEDUP_REMOVED lines=8> */
[C---:B----4-:R-:W-:Y:S01]  /*8010*/  FADD.FTZ R174, R196.reuse, R3 ;  /* 0x00000003c4ae7221 */ /* 0x050fe20000010000 */
[----:B------:R-:W-:Y:S01]  /*8020*/  F2FP.F16.F32.PACK_AB R161, R196, R161 ;  /* 0x000000a1c4a1723e */ /* 0x000fe200000000ff */
[-C--:B------:R-:W-:Y:S01]  /*8030*/  FMUL.FTZ R94, R94, R21.reuse ;  /* 0x000000155e5e7220 */ /* 0x080fe20000410000 */
[-C--:B------:R-:W-:Y:S01]  /*8040*/  FMUL.FTZ R95, R95, R21.reuse ;  /* 0x000000155f5f7220 */ /* 0x080fe20000410000 */
[-C--:B------:R-:W-:Y:S01]  /*8050*/  FMUL.FTZ R98, R98, R21.reuse ;  /* 0x0000001562627220 */ /* 0x080fe20000410000 */
[-C--:B------:R-:W-:Y:S01]  /*8060*/  FMUL.FTZ R99, R99, R21.reuse ;  /* 0x0000001563637220 */ /* 0x080fe20000410000 */
[-C--:B------:R-:W-:Y:S01]  /*8070*/  FMUL.FTZ R102, R102, R21.reuse ;  /* 0x0000001566667220 */ /* 0x080fe20000410000 */
[----:B------:R-:W4:Y:S01]  /*8080*/  MUFU.EX2 R165, R199 ;  /* 0x000000c700a57308 */ /* 0x000f220000000800 */
        /* <DEDUP_REMOVED lines=8> */
[C---:B---3--:R-:W-:Y:S01]  /*8110*/  FADD.FTZ R174, R198.reuse, R3 ;  /* 0x00000003c6ae7221 */ /* 0x048fe20000010000 */
[----:B------:R-:W-:Y:S01]  /*8120*/  F2FP.F16.F32.PACK_AB R163, R198, R163 ;  /* 0x000000a3c6a3723e */ /* 0x000fe200000000ff */
[-C--:B------:R-:W-:Y:S01]  /*8130*/  FMUL.FTZ R115, R115, R21.reuse ;  /* 0x0000001573737220 */ /* 0x080fe20000410000 */
[-C--:B------:R-:W-:Y:S01]  /*8140*/  FMUL.FTZ R118, R118, R21.reuse ;  /* 0x0000001576767220 */ /* 0x080fe20000410000 */
[-C--:B------:R-:W-:Y:S01]  /*8150*/  FMUL.FTZ R119, R119, R21.reuse ;  /* 0x0000001577777220 */ /* 0x080fe20000410000 */
[-C--:B------:R-:W-:Y:S01]  /*8160*/  FMUL.FTZ R122, R122, R21.reuse ;  /* 0x000000157a7a7220 */ /* 0x080fe20000410000 */
[----:B------:R2:W-:Y:S01]  /*8170*/  STSM.16.M88.4 [R19], R160 ;  /* 0x000000a013007844 */ /* 0x0005e20000000200 */
[----:B------:R-:W3:Y:S01]  /*8180*/  MUFU.EX2 R167, R201 ;  /* 0x000000c900a77308 */ /* 0x000ee20000000800 */
[----:B----4-:R-:W-:Y:S01]  /*8190*/  FADD.FTZ R3, R165, R174 ;  /* 0x000000aea5037221 */ /* 0x010fe20000010000 */
[-C--:B------:R-:W-:Y:S01]  /*81a0*/  FMUL.FTZ R123, R123, R21.reuse ;  /* 0x000000157b7b7220 */ /* 0x080fe20000410000 */
        /* <DEDUP_REMOVED lines=12> */
[-C--:B------:R-:W-:Y:S01]  /*8270*/  FMUL.FTZ R143, R143, R21.reuse ;  /* 0x000000158f8f7220 */ /* 0x080fe20000410000 */
[-C--:B------:R-:W-:Y:S01]  /*8280*/  FMUL.FTZ R146, R146, R21.reuse ;  /* 0x0000001592927220 */ /* 0x080fe20000410000 */
[----:B---3--:R-:W-:Y:S01]  /*8290*/  FADD.FTZ R3, R167, R168 ;  /* 0x000000a8a7037221 */ /* 0x008fe20000010000 */
[-C--:B------:R-:W-:Y:S01]  /*82a0*/  FMUL.FTZ R147, R147, R21.reuse ;  /* 0x0000001593937220 */ /* 0x080fe20000410000 */
[-C--:B------:R-:W-:Y:S01]  /*82b0*/  FMUL.FTZ R150, R150, R21.reuse ;  /* 0x0000001596967220 */ /* 0x080fe20000410000 */
[----:B------:R-:W-:Y:S01]  /*82c0*/  FMUL.FTZ R151, R151, R21 ;  /* 0x0000001597977220 */ /* 0x000fe20000410000 */
[C---:B----4-:R-:W-:Y:S01]  /*82d0*/  F2FP.F16.F32.PACK_AB R167, R178.reuse, R167 ;  /* 0x000000a7b2a7723e */ /* 0x050fe200000000ff */
[----:B------:R-:W-:-:S04]  /*82e0*/  FADD.FTZ R3, R178, R3 ;  /* 0x00000003b2037221 */ /* 0x000fc80000010000 */
[----:B------:R2:W-:Y:S01]  /*82f0*/  STSM.16.M88.4 [R22], R164 ;  /* 0x000000a416007844 */ /* 0x0005e20000000200 */
[----:B------:R-:W-:Y:S05]  /*8300*/  @!P0 BRA `(.L_x_4004) ;  /* 0x0000000000048947 */ /* 0x000fea0003800000 */
[----:B------:R-:W-:Y:S01]  /*8310*/  BPT.TRAP 0x1 ;  /* 0x000000040000795c */ /* 0x000fe20000300000 */
.L_x_4004:
[----:B------:R1:W3:Y:S01]  /*8320*/  SYNCS.PHASECHK.TRANS64.TRYWAIT P3, [UR27+0x28c50], R10 ;  /* 0x028c500aff0075a7 */ /* 0x0002e2000806015b */
[----:B------:R-:W-:Y:S05]  /*8330*/  @!P0 BRA `(.L_x_4005) ;  /* 0x0000000000048947 */ /* 0x000fea0003800000 */
[----:B------:R-:W-:Y:S01]  /*8340*/  BPT.TRAP 0x1 ;  /* 0x000000040000795c */ /* 0x000fe20000300000 */
.L_x_4005:
[----:B---3--:R-:W-:Y:S05]  /*8350*/  @P3 BRA `(.L_x_4006) ;  /* 0x0000000000083947 */ /* 0x008fea0003800000 */
[----:B------:R-:W3:Y:S02]  /*8360*/  SYNCS.PHASECHK.TRANS64.TRYWAIT P3, [UR27+0x28c50], R10 ;  /* 0x028c500aff0075a7 */ /* 0x000ee4000806015b */
[----:B---3--:R-:W-:Y:S05]  /*8370*/  @!P3 BRA `(.L_x_4007) ;  /* 0x000000a40024b947 */ /* 0x008fea0003800000 */
.L_x_4006:
[----:B------:R-:W-:Y:S01]  /*8380*/  ULEA UR11, UR26, UR45, 0xc ;  /* 0x0000002d1a0b7291 */ /* 0x000fe2000f8e603f */
[----:B------:R-:W-:Y:S01]  /*8390*/  WARPGROUP.ARRIVE ;  /* 0x00000000000079c5 */ /* 0x000fe20000000000 */
[----:B------:R-:W-:Y:S01]  /*83a0*/  UMOV UR7, 0x40000040 ;  /* 0x4000004000077882 */ /* 0x000fe20000000000 */
[----:B------:R-:W-:Y:S01]  /*83b0*/  ISETP.GT.AND P3, PT, R9, R12, PT ;  /* 0x0000000c0900720c */ /* 0x000fe20003f64270 */
[----:B------:R-:W-:Y:S01]  /*83c0*/  UMOV UR39, UR26 ;  /* 0x0000001a00277c82 */ /* 0x000fe20008000000 */
[----:B---3--:R-:W-:Y:S01]  /*83d0*/  @!P1 IADD3 R13, R13, 0x28c60, RZ ;  /* 0x00028c600d0d9810 */ /* 0x008fe20007ffe0ff */
[----:B------:R-:W-:Y:S01]  /*83e0*/  VIADD R9, R9, 0xffffffff ;  /* 0xffffffff09097836 */ /* 0x000fe20000000000 */
[----:B------:R-:W-:Y:S01]  /*83f0*/  UMOV UR6, UR11 ;  /* 0x0000000b00067c82 */ /* 0x000fe20008000000 */
[----:B------:R-:W-:Y:S01]  /*8400*/  MOV R8, R169 ;  /* 0x000000a900087202 */ /* 0x000fe20000000f00 */
[----:B------:R-:W-:Y:S01]  /*8410*/  HGMMA.64x256x16.F32 R24, R152, gdesc[UR4].tnspB, R24, gsb0 ;  /* 0x43e0000498187df0 */ /* 0x000fe20008000818 */
[----:B------:R-:W-:Y:S01]  /*8420*/  UIADD3 UR6, UR11, 0x80, URZ ;  /* 0x000000800b067890 */ /* 0x000fe2000fffe03f */
[----:B------:R-:W-:Y:S01]  /*8430*/  @!P1 PRMT R13, RZ, 0x654, R13 ;  /* 0x00000654ff0d9816 */ /* 0x000fe2000000000d */
[----:B------:R-:W-:Y:S01]  /*8440*/  UMOV UR7, 0x40000040 ;  /* 0x4000004000077882 */ /* 0x000fe20000000000 */
[----:B------:R-:W-:Y:S01]  /*8450*/  IMAD.MOV.U32 R7, RZ, RZ, R14 ;  /* 0x000000ffff077224 */ /* 0x000fe200078e000e */
[----:B------:R-:W-:-:S02]  /*8460*/  WARPGROUP.DEPBAR.LE gsb0, 0x0 ;  /* 0x00008000000079c5 */ /* 0x000fc40000010000 */
[----:B------:R-:W-:-:S15]  /*8470*/  WARPGROUP.ARRIVE ;  /* 0x00000000000079c5 */ /* 0x000fde0000000000 */
[----:B------:R-:W-:-:S06]  /*8480*/  NOP ;  /* 0x0000000000007918 */ /* 0x000fcc0000000000 */
        /* <DEDUP_REMOVED lines=24> */
[----:B------:R-:W-:Y:S01]  /*8610*/  MOV R8, R169 ;  /* 0x000000a900087202 */ /* 0x000fe20000000f00 */
[----:B------:R-:W-:Y:S01]  /*8620*/  IMAD.MOV.U32 R7, RZ, RZ, R14 ;  /* 0x000000ffff077224 */ /* 0x000fe200078e000e */
[----:B------:R-:W-:-:S06]  /*8630*/  UMOV UR39, UR26 ;  /* 0x0000001a00277c82 */ /* 0x000fcc0008000000 */
.L_x_3991:
[----:B------:R-:W-:Y:S01]  /*8640*/  ULDC UR14, c[0x0][0x9e4] ;  /* 0x00027900000e7ab9 */ /* 0x000fe20000000800 */
[----:B------:R-:W-:Y:S01]  /*8650*/  ULDC UR11, c[0x0][0x9dc] ;  /* 0x00027700000b7ab9 */ /* 0x000fe20000000800 */
[----:B------:R-:W-:Y:S02]  /*8660*/  UISETP.GE.AND UP0, UPT, UR14, 0x1, UPT ;  /* 0x000000010e00788c */ /* 0x000fe4000bf06270 */
[----:B------:R-:W-:-:S04]  /*8670*/  UIADD3 UR11, UR54, -UR11, URZ ;  /* 0x8000000b360b7290 */ /* 0x000fc8000fffe03f */
[----:B------:R-:W-:-:S13]  /*8680*/  PLOP3.LUT P6, PT, PT, PT, UP0, 0x80, 0x0 ;  /* 0x000000000000781c */ /* 0x000fda0003fcf008 */
[----:B------:R-:W-:Y:S05]  /*8690*/  @!P6 BRA `(.L_x_4009) ;  /* 0x000000000044e947 */ /* 0x000fea0003800000 */
        /* <DEDUP_REMOVED lines=10> */
.L_x_4010:
[----:B------:R-:W-:-:S11]  /*8740*/  UISETP.NE.AND UP0, UPT, UR14, 0x1, UPT ;  /* 0x000000010e00788c */ /* 0x000fd6000bf05270 */
[----:B------:R-:W-:Y:S02]  /*8750*/  @UP0 ULDC.64 UR18, c[0x0][0x9e8] ;  /* 0x00027a0000120ab9 */ /* 0x000fe40000000a00 */
[----:B------:R-:W-:-:S04]  /*8760*/  UIMAD.WIDE.U32 UR6, UR54, UR18, URZ ;  /* 0x00000012360672a5 */ /* 0x000fc8000f8e003f */
[----:B------:R-:W-:-:S12]  /*8770*/  @UP0 USHF.R.U32.HI UR54, URZ, UR19, UR7 ;  /* 0x000000133f360299 */ /* 0x000fd80008011607 */
.L_x_4011:
[----:B------:R-:W-:-:S04]  /*8780*/  UIMAD UR54, UR54, UR14, URZ ;  /* 0x0000000e363672a4 */ /* 0x000fc8000f8e023f */
[----:B------:R-:W-:-:S04]  /*8790*/  UISETP.LT.AND UP0, UPT, UR11, UR54, UPT ;  /* 0x000000360b00728c */ /* 0x000fc8000bf01270 */
[----:B------:R-:W-:-:S12]  /*87a0*/  USEL UR11, UR11, UR54, !UP0 ;  /* 0x000000360b0b7287 */ /* 0x000fd8000c000000 */
.L_x_4009:
[----:B------:R-:W-:-:S04]  /*87b0*/  UIADD3 UR11, UR11, 0x3f, URZ ;  /* 0x0000003f0b0b7890 */ /* 0x000fc8000fffe03f */
[----:B------:R-:W-:-:S04]  /*87c0*/  USHF.R.S32.HI UR6, URZ, 0x1f, UR11 ;  /* 0x0000001f3f067899 */ /* 0x000fc8000801140b */
[----:B------:R-:W-:-:S04]  /*87d0*/  ULEA.HI UR6, UR6, UR11, URZ, 0x6 ;  /* 0x0000000b06067291 */ /* 0x000fc8000f8f303f */
[----:B------:R-:W-:-:S04]  /*87e0*/  USHF.R.S32.HI UR6, URZ, 0x6, UR6 ;  /* 0x000000063f067899 */ /* 0x000fc80008011406 */
[----:B------:R-:W-:-:S04]  /*87f0*/  UISETP.LT.AND UP0, UPT, UR41, UR6, UPT ;  /* 0x000000062900728c */ /* 0x000fc8000bf01270 */
[----:B------:R-:W-:-:S06]  /*8800*/  USEL UR21, UR41, UR6, !UP0 ;  /* 0x0000000629157287 */ /* 0x000fcc000c000000 */
[----:B------:R-:W-:-:S13]  /*8810*/  ISETP.GE.AND P2, PT, R9, UR21, PT ;  /* 0x0000001509007c0c */ /* 0x000fda000bf46270 */
[----:B------:R-:W-:Y:S05]  /*8820*/  @!P2 BRA `(.L_x_4012) ;  /* 0x0000001c0038a947 */ /* 0x000fea0003800000 */
[----:B------:R-:W-:Y:S01]  /*8830*/  MOV R11, R8 ;  /* 0x00000008000b7202 */ /* 0x000fe20000000f00 */
[----:B------:R-:W-:Y:S01]  /*8840*/  IMAD.MOV.U32 R20, RZ, RZ, R7 ;  /* 0x000000ffff147224 */ /* 0x000fe200078e0007 */
[----:B-1----:R-:W-:Y:S01]  /*8850*/  MOV R10, R9 ;  /* 0x00000009000a7202 */ /* 0x002fe20000000f00 */
[----:B------:R-:W-:Y:S01]  /*8860*/  UMOV UR23, UR39 ;  /* 0x0000002700177c82 */ /* 0x000fe20008000000 */
[----:B------:R-:W-:Y:S01]  /*8870*/  ULDC UR22, c[0x0][0x988] ;  /* 0x0002620000167ab9 */ /* 0x000fe20000000800 */
[----:B------:R-:W-:-:S05]  /*8880*/  ULDC UR24, c[0x0][0x9d8] ;  /* 0x0002760000187ab9 */ /* 0x000fca0000000800 */
.L_x_4021:
[----:B------:R-:W-:Y:S01]  /*8890*/  UIADD3 UR39, UR23, 0x1, URZ ;  /* 0x0000000117277890 */ /* 0x000fe2000fffe03f */
[C---:B------:R-:W-:Y:S01]  /*88a0*/  ISETP.GT.AND P2, PT, R10.reuse, UR21, PT ;  /* 0x000000150a007c0c */ /* 0x040fe2000bf44270 */
[----:B------:R-:W-:Y:S02]  /*88b0*/  VIADD R10, R10, 0xffffffff ;  /* 0xffffffff0a0a7836 */ /* 0x000fe40000000000 */
[----:B------:R-:W-:-:S04]  /*88c0*/  UISETP.NE.AND UP0, UPT, UR39, 0x2, UPT ;  /* 0x000000022700788c */ /* 0x000fc8000bf05270 */
[----:B------:R-:W-:Y:S02]  /*88d0*/  USEL UR6, URZ, 0x1, UP0 ;  /* 0x000000013f067887 */ /* 0x000fe40008000000 */
[----:B------:R-:W-:Y:S02]  /*88e0*/  USEL UR39, UR39, URZ, UP0 ;  /* 0x0000003f27277287 */ /* 0x000fe40008000000 */
[----:B------:R-:W-:Y:S01]  /*88f0*/  ULOP3.LUT UR38, UR38, UR6, URZ, 0x3c, !UPT ;  /* 0x0000000626267292 */ /* 0x000fe2000f8e3c3f */
[----:B-1--4-:R-:W-:Y:S11]  /*8900*/  @!P0 BRA `(.L_x_4013) ;  /* 0x0000000000048947 */ /* 0x012ff60003800000 */
[----:B------:R-:W-:Y:S01]  /*8910*/  BPT.TRAP 0x1 ;  /* 0x000000040000795c */ /* 0x000fe20000300000 */
.L_x_4013:
[----:B------:R-:W-:Y:S01]  /*8920*/  ULEA UR25, UR39, UR48, 0x3 ;  /* 0x0000003027197291 */ /* 0x000fe2000f8e183f */
[----:B------:R-:W-:-:S04]  /*8930*/  MOV R9, UR38 ;  /* 0x0000002600097c02 */ /* 0x000fc80008000f00 */
[----:B------:R-:W-:-:S04]  /*8940*/  SHF.L.U32 R9, R9, 0x1f, RZ ;  /* 0x0000001f09097819 */ /* 0x000fc800000006ff */
[----:B------:R1:W4:Y:S01]  /*8950*/  SYNCS.PHASECHK.TRANS64.TRYWAIT P3, [UR25+0x28c30], R9 ;  /* 0x028c3009ff0075a7 */ /* 0x0003220008060159 */
[----:B------:R-:W-:Y:S05]  /*8960*/  @!P0 BRA `(.L_x_4014) ;  /* 0x0000000000048947 */ /* 0x000fea0003800000 */
[----:B------:R-:W-:Y:S01]  /*8970*/  BPT.TRAP 0x1 ;  /* 0x000000040000795c */ /* 0x000fe20000300000 */
.L_x_4014:
[----:B----4-:R-:W-:Y:S05]  /*8980*/  @P3 BRA `(.L_x_4015) ;  /* 0x0000000000083947 */ /* 0x010fea0003800000 */
[----:B------:R-:W4:Y:S02]  /*8990*/  SYNCS.PHASECHK.TRANS64.TRYWAIT P3, [UR25+0x28c30], R9 ;  /* 0x028c3009ff0075a7 */ /* 0x000f240008060159 */
[----:B----4-:R-:W-:Y:S05]  /*89a0*/  @!P3 BRA `(.L_x_4016) ;  /* 0x0000009c00acb947 */ /* 0x010fea0003800000 */
.L_x_4015:
[----:B------:R-:W-:Y:S01]  /*89b0*/  R2UR UR18, R0 ;  /* 0x00000000001272ca */ /* 0x000fe200000e0000 */
[----:B--2---:R-:W-:Y:S01]  /*89c0*/  WARPGROUP.ARRIVE ;  /* 0x00000000000079c5 */ /* 0x004fe20000000000 */
[----:B------:R-:W-:Y:S01]  /*89d0*/  UMOV UR19, 0x40000040 ;  /* 0x4000004000137882 */ /* 0x000fe20000000000 */
[----:B------:R-:W-:Y:S01]  /*89e0*/  UMOV UR7, 0x40000040 ;  /* 0x4000004000077882 */ /* 0x000fe20000000000 */
[----:B------:R-:W-:Y:S01]  /*89f0*/  UMOV UR11, 0x40000040 ;  /* 0x40000040000b7882 */ /* 0x000fe20000000000 */
[----:B------:R-:W-:-:S08]  /*8a00*/  UMOV UR15, 0x40000040 ;  /* 0x40000040000f7882 */ /* 0x000fd00000000000 */
[----:B------:R-:W-:-:S04]  /*8a10*/  ULEA UR18, UR39, UR18, 0x9 ;  /* 0x0000001227127291 */ /* 0x000fc8000f8e483f */
[----:B------:R-:W-:Y:S02]  /*8a20*/  UIADD3 UR6, UR18, 0x2, URZ ;  /* 0x0000000212067890 */ /* 0x000fe4000fffe03f */
[----:B------:R-:W-:Y:S02]  /*8a30*/  UIADD3 UR10, UR18, 0x4, URZ ;  /* 0x00000004120a7890 */ /* 0x000fe4000fffe03f */
[----:B------:R-:W-:Y:S02]  /*8a40*/  UIADD3 UR14, UR18, 0x6, URZ ;  /* 0x00000006120e7890 */ /* 0x000fe4000fffe03f */
[----:B------:R-:W-:Y:S03]  /*8a50*/  HGMMA.64x64x16.F32 R152, gdesc[UR16], RZ, !UPT, gsb0 ;  /* 0x00e00000109879f0 */ /* 0x000fe6000c0008ff */
[----:B------:R-:W-:Y:S02]  /*8a60*/  WARPGROUP.DEPBAR.LE gsb0, 0x0 ;  /* 0x00008000000079c5 */ /* 0x000fe40000010000 */
[----:B------:R-:W-:-:S06]  /*8a70*/  WARPGROUP.ARRIVE ;  /* 0x00000000000079c5 */ /* 0x000fcc0000000000 */
[----:B------:R-:W-:Y:S03]  /*8a80*/  HGMMA.64x64x16.F32 R152, gdesc[UR4], R152, gsb0 ;  /* 0x00e00000049879f0 */ /* 0x000fe60008000898 */
[----:B------:R-:W-:Y:S02]  /*8a90*/  WARPGROUP.DEPBAR.LE gsb0, 0x0 ;  /* 0x00008000000079c5 */ /* 0x000fe40000010000 */
[----:B------:R-:W-:-:S06]  /*8aa0*/  WARPGROUP.ARRIVE ;  /* 0x00000000000079c5 */ /* 0x000fcc0000000000 */
[----:B------:R-:W-:Y:S01]  /*8ab0*/  HGMMA.64x64x16.F32 R152, gdesc[UR8], R152, gsb0 ;  /* 0x00e00000089879f0 */ /* 0x000fe20008000898 */
[----:B------:R-:W-:Y:S02]  /*8ac0*/  UMOV UR10, UR22 ;  /* 0x00000016000a7c82 */ /* 0x000fe40008000000 */
[----:B------:R-:W-:Y:S02]  /*8ad0*/  WARPGROUP.DEPBAR.LE gsb0, 0x0 ;  /* 0x00008000000079c5 */ /* 0x000fe40000010000 */
[----:B------:R-:W-:-:S06]  /*8ae0*/  WARPGROUP.ARRIVE ;  /* 0x00000000000079c5 */ /* 0x000fcc0000000000 */
[----:B------:R-:W-:Y:S03]  /*8af0*/  HGMMA.64x64x16.F32 R152, gdesc[UR12], R152, gsb0 ;  /* 0x00e000000c9879f0 */ /* 0x000fe60008000898 */
[----:B------:R-:W-:Y:S02]  /*8b00*/  WARPGROUP.DEPBAR.LE gsb0, 0x0 ;  /* 0x00008000000079c5 */ /* 0x000fe40000010000 */
[----:B------:R-:W-:Y:S01]  /*8b10*/  FMUL.FTZ R21, R152, UR24 ;  /* 0x0000001898157c20 */ /* 0x000fe20008410000 */
[----:B----4-:R-:W-:Y:S01]  /*8b20*/  FMUL.FTZ R8, R153, UR24 ;  /* 0x0000001899087c20 */ /* 0x010fe20008410000 */
[----:B------:R-:W-:Y:S01]  /*8b30*/  FMUL.FTZ R152, R156, UR24 ;  /* 0x000000189c987c20 */ /* 0x000fe20008410000 */
[----:B------:R-:W-:Y:S01]  /*8b40*/  FMUL.FTZ R153, R157, UR24 ;  /* 0x000000189d997c20 */ /* 0x000fe20008410000 */
[----:B------:R-:W-:Y:S01]  /*8b50*/  FMUL.FTZ R12, R154, UR24 ;  /* 0x000000189a0c7c20 */ /* 0x000fe20008410000 */
[----:B------:R-:W-:Y:S01]  /*8b60*/  FMUL.FTZ R154, R160, UR24 ;  /* 0x00000018a09a7c20 */ /* 0x000fe20008410000 */
[----:B------:R-:W2:Y:S01]  /*8b70*/  MUFU.TANH R21, R21 ;  /* 0x0000001500157308 */ /* 0x000ea20000002400 */
[----:B---3--:R-:W-:Y:S01]  /*8b80*/  FMUL.FTZ R13, R155, UR24 ;  /* 0x000000189b0d7c20 */ /* 0x008fe20008410000 */
        /* <DEDUP_REMOVED lines=25> */
[----:B------:R-:W-:-:S05]  /*8d20*/  FMUL.FTZ R177, R183, UR24 ;  /* 0x00000018b7b17c20 */ /* 0x000fca0008410000 */
[----:B------:R-:W3:Y:S01]  /*8d30*/  MUFU.TANH R154, R154 ;  /* 0x0000009a009a7308 */ /* 0x000ee20000002400 */
[----:B----4-:R-:W-:-:S07]  /*8d40*/  FMNMX.FTZ R168, R152, R7, !PT ;  /* 0x0000000798a87209 */ /* 0x010fce0007810000 */
[----:B------:R-:W4:Y:S01]  /*8d50*/  MUFU.TANH R155, R155 ;  /* 0x0000009b009b7308 */ /* 0x000f220000002400 */
[----:B--2---:R-:W-:-:S07]  /*8d60*/  FMNMX.FTZ R7, R153, R168, !PT ;  /* 0x000000a899077209 */ /* 0x004fce0007810000 */
[----:B------:R-:W2:Y:S01]  /*8d70*/  MUFU.TANH R156, R156 ;  /* 0x0000009c009c7308 */ /* 0x000ea20000002400 */
[----:B---3--:R-:W-:-:S07]  /*8d80*/  FMNMX.FTZ R168, R154, R7, !PT ;  /* 0x000000079aa87209 */ /* 0x008fce0007810000 */
[----:B------:R-:W3:Y:S01]  /*8d90*/  MUFU.TANH R157, R157 ;  /* 0x0000009d009d7308 */ /* 0x000ee20000002400 */
[----:B----4-:R-:W-:Y:S01]  /*8da0*/  FMNMX.FTZ R7, R155, R168, !PT ;  /* 0x000000a89b077209 */ /* 0x010fe20007810000 */
[----:B------:R-:W-:-:S06]  /*8db0*/  FMUL.FTZ R168, R180, UR24 ;  /* 0x00000018b4a87c20 */ /* 0x000fcc0008410000 */
        /* <DEDUP_REMOVED lines=19> */
[----:B--2---:R-:W-:Y:S01]  /*8ef0*/  FMNMX.FTZ R7, R169, R172, !PT ;  /* 0x000000aca9077209 */ /* 0x004fe20007810000 */
[----:B------:R-:W-:Y:S01]  /*8f00*/  FMUL.FTZ R172, R174, UR24 ;  /* 0x00000018aeac7c20 */ /* 0x000fe20008410000 */
[----:B------:R-:W-:-:S03]  /*8f10*/  FMUL.FTZ R174, R179, UR24 ;  /* 0x00000018b3ae7c20 */ /* 0x000fc60008410000 */
[----:B------:R-:W2:Y:S02]  /*8f20*/  SHFL.BFLY PT, R176, R7, 0x2, 0x1f ;  /* 0x0c401f0007b07f89 */ /* 0x000ea400000e0000 */
[----:B------:R-:W5:Y:S08]  /*8f30*/  MUFU.TANH R14, R14 ;  /* 0x0000000e000e7308 */ /* 0x000f700000002400 */
[----:B------:R-:W1:Y:S08]  /*8f40*/  MUFU.TANH R15, R15 ;  /* 0x0000000f000f7308 */ /* 0x000e700000002400 */
[----:B------:R-:W1:Y:S01]  /*8f50*/  MUFU.TANH R162, R162 ;  /* 0x000000a200a27308 */ /* 0x000e620000002400 */
[----:B--2---:R-:W-:-:S02]  /*8f60*/  FMNMX.FTZ R180, R7, R176, !PT ;  /* 0x000000b007b47209 */ /* 0x004fc40007810000 */
[----:B---3--:R-:W-:-:S05]  /*8f70*/  FMNMX.FTZ R176, R12, R11, !PT ;  /* 0x0000000b0cb07209 */ /* 0x008fca0007810000 */
[----:B------:R-:W2:Y:S01]  /*8f80*/  MUFU.TANH R163, R163 ;  /* 0x000000a300a37308 */ /* 0x000ea20000002400 */
[----:B------:R-:W3:Y:S01]  /*8f90*/  SHFL.BFLY PT, R181, R180, 0x1, 0x1f ;  /* 0x0c201f00b4b57f89 */ /* 0x000ee200000e0000 */
[----:B----4-:R-:W-:Y:S01]  /*8fa0*/  FMNMX.FTZ R7, R13, R176, !PT ;  /* 0x000000b00d077209 */ /* 0x010fe20007810000 */
[----:B------:R-:W-:-:S03]  /*8fb0*/  FMUL.FTZ R176, R182, UR24 ;  /* 0x00000018b6b07c20 */ /* 0x000fc60008410000 */
[----:B-----5:R-:W-:Y:S02]  /*8fc0*/  FMNMX.FTZ R178, R14, R7, !PT ;  /* 0x000000070eb27209 */ /* 0x020fe40007810000 */
[----:B------:R-:W4:Y:S02]  /*8fd0*/  MUFU.TANH R166, R166 ;  /* 0x000000a600a67308 */ /* 0x000f240000002400 */
[----:B-1----:R-:W-:-:S04]  /*8fe0*/  FMNMX.FTZ R7, R15, R178, !PT ;  /* 0x000000b20f077209 */ /* 0x002fc80007810000 */
[----:B------:R-:W-:Y:S02]  /*8ff0*/  FMNMX.FTZ R178, R162, R7, !PT ;  /* 0x00000007a2b27209 */ /* 0x000fe40007810000 */
[----:B------:R-:W1:Y:S02]  /*9000*/  MUFU.TANH R167, R167 ;  /* 0x000000a700a77308 */ /* 0x000e640000002400 */
[----:B--2---:R-:W-:-:S06]  /*9010*/  FMNMX.FTZ R179, R163, R178, !PT ;  /* 0x000000b2a3b37209 */ /* 0x004fcc0007810000 */
[----:B------:R-:W2:Y:S01]  /*9020*/  MUFU.TANH R170, R170 ;  /* 0x000000aa00aa7308 */ /* 0x000ea20000002400 */
[----:B---3--:R-:W-:-:S05]  /*9030*/  FMNMX.FTZ R7, R180, R181, !PT ;  /* 0x000000b5b4077209 */ /* 0x008fca0007810000 */
[C---:B------:R-:W-:Y:S02]  /*9040*/  FADD.FTZ R178, -R7.reuse, R20 ;  /* 0x0000001407b27221 */ /* 0x040fe40000010100 */
[----:B------:R-:W3:Y:S01]  /*9050*/  MUFU.TANH R171, R171 ;  /* 0x000000ab00ab7308 */ /* 0x000ee20000002400 */
[----:B----4-:R-:W-:Y:S01]  /*9060*/  FMNMX.FTZ R20, R166, R179, !PT ;  /* 0x000000b3a6147209 */ /* 0x010fe20007810000 */
[----:B------:R-:W-:Y:S01]  /*9070*/  FMUL.FTZ R193, R7, UR10 ;  /* 0x0000000a07c17c20 */ /* 0x000fe20008410000 */
[----:B------:R-:W-:Y:S02]  /*9080*/  FMUL.FTZ R179, R178, UR10 ;  /* 0x0000000ab2b37c20 */ /* 0x000fe40008410000 */
[----:B-1----:R-:W-:Y:S01]  /*9090*/  FMNMX.FTZ R181, R167, R20, !PT ;  /* 0x00000014a7b57209 */ /* 0x002fe20007810000 */
        /* <DEDUP_REMOVED lines=13> */
[--C-:B------:R-:W-:Y:S01]  /*9170*/  FFMA.FTZ R159, R160, UR10, -R193.reuse ;  /* 0x0000000aa09f7c23 */ /* 0x100fe200080108c1 */
[--C-:B------:R-:W-:Y:S01]  /*9180*/  FFMA.FTZ R196, R169, UR10, -R193.reuse ;  /* 0x0000000aa9c47c23 */ /* 0x100fe200080108c1 */
[----:B------:R-:W-:-:S03]  /*9190*/  FFMA.FTZ R164, R164, UR10, -R193 ;  /* 0x0000000aa4a47c23 */ /* 0x000fc600080108c1 */
[----:B------:R-:W3:Y:S01]  /*91a0*/  MUFU.TANH R173, R173 ;  /* 0x000000ad00ad7308 */ /* 0x000ee20000002400 */
[----:B-1----:R-:W-:Y:S01]  /*91b0*/  FMNMX.FTZ R178, R172, R21, !PT ;  /* 0x00000015acb27209 */ /* 0x002fe20007810000 */
[----:B------:R-:W-:-:S06]  /*91c0*/  FFMA.FTZ R21, R8, UR10, -R193 ;  /* 0x0000000a08157c23 */ /* 0x000fcc00080108c1 */
[----:B------:R-:W1:Y:S01]  /*91d0*/  MUFU.TANH R174, R174 ;  /* 0x000000ae00ae7308 */ /* 0x000e620000002400 */
[----:B--2---:R-:W-:-:S07]  /*91e0*/  FMNMX.FTZ R178, R175, R178, !PT ;  /* 0x000000b2afb27209 */ /* 0x004fce0007810000 */
[----:B------:R-:W2:Y:S01]  /*91f0*/  MUFU.TANH R176, R176 ;  /* 0x000000b000b07308 */ /* 0x000ea20000002400 */
[----:B---3--:R-:W-:Y:S01]  /*9200*/  FMNMX.FTZ R181, R173, R178, !PT ;  /* 0x000000b2adb57209 */ /* 0x008fe20007810000 */
[----:B------:R-:W-:-:S06]  /*9210*/  FFMA.FTZ R178, R152, UR10, -R193 ;  /* 0x0000000a98b27c23 */ /* 0x000fcc00080108c1 */
[----:B------:R-:W3:Y:S01]  /*9220*/  MUFU.TANH R177, R177 ;  /* 0x000000b100b17308 */ /* 0x000ee20000002400 */
[----:B-1----:R-:W-:-:S07]  /*9230*/  FMNMX.FTZ R181, R174, R181, !PT ;  /* 0x000000b5aeb57209 */ /* 0x002fce0007810000 */
[----:B------:R-:W1:Y:S01]  /*9240*/  MUFU.EX2 R179, R179 ;  /* 0x000000b300b37308 */ /* 0x000e620000000800 */
[----:B--2---:R-:W-:Y:S01]  /*9250*/  FMNMX.FTZ R8, R176, R181, !PT ;  /* 0x000000b5b0087209 */ /* 0x004fe20007810000 */
[----:B------:R-:W-:-:S06]  /*9260*/  FFMA.FTZ R181, R156, UR10, -R193 ;  /* 0x0000000a9cb57c23 */ /* 0x000fcc00080108c1 */
[----:B------:R2:W4:Y:S01]  /*9270*/  MUFU.EX2 R20, R180 ;  /* 0x000000b400147308 */ /* 0x0005220000000800 */
[----:B---3--:R-:W-:-:S05]  /*9280*/  FMNMX.FTZ R8, R177, R8, !PT ;  /* 0x00000008b1087209 */ /* 0x008fca0007810000 */
[----:B------:R-:W3:Y:S02]  /*9290*/  SHFL.BFLY PT, R183, R8, 0x2, 0x1f ;  /* 0x0c401f0008b77f89 */ /* 0x000ee400000e0000 */
[----:B------:R-:W5:Y:S01]  /*92a0*/  MUFU.EX2 R21, R21 ;  /* 0x0000001500157308 */ /* 0x000f620000000800 */
[----:B--2---:R-:W-:Y:S01]  /*92b0*/  FFMA.FTZ R180, R154, UR10, -R193 ;  /* 0x0000000a9ab47c23 */ /* 0x004fe200080108c1 */
[-C--:B-1----:R-:W-:Y:S01]  /*92c0*/  FMUL.FTZ R24, R24, R179.reuse ;  /* 0x000000b318187220 */ /* 0x082fe20000410000 */
[-C--:B------:R-:W-:Y:S01]  /*92d0*/  FMUL.FTZ R25, R25, R179.reuse ;  /* 0x000000b319197220 */ /* 0x080fe20000410000 */
[-C--:B------:R-:W-:Y:S01]  /*92e0*/  FMUL.FTZ R28, R28, R179.reuse ;  /* 0x000000b31c1c7220 */ /* 0x080fe20000410000 */
[-C--:B------:R-:W-:Y:S01]  /*92f0*/  FMUL.FTZ R29, R29, R179.reuse ;  /* 0x000000b31d1d7220 */ /* 0x080fe20000410000 */
[-C--:B------:R-:W-:Y:S01]  /*9300*/  FMUL.FTZ R32, R32, R179.reuse ;  /* 0x000000b320207220 */ /* 0x080fe20000410000 */
[-C--:B------:R-:W-:Y:S01]  /*9310*/  FMUL.FTZ R33, R33, R179.reuse ;  /* 0x000000b321217220 */ /* 0x080fe20000410000 */
[----:B------:R-:W1:Y:S01]  /*9320*/  MUFU.EX2 R178, R178 ;  /* 0x000000b200b27308 */ /* 0x000e620000000800 */
[----:B----4-:R-:W-:Y:S01]  /*9330*/  FFMA.FTZ R4, R179, R4, R20 ;  /* 0x00000004b3047223 */ /* 0x010fe20000010014 */
        /* <DEDUP_REMOVED lines=11> */
[----:B------:R-:W-:Y:S01]  /*93f0*/  FMUL.FTZ R56, R56, R179 ;  /* 0x000000b338387220 */ /* 0x000fe20000410000 */
[----:B---3--:R-:W-:Y:S01]  /*9400*/  FMNMX.FTZ R183, R8, R183, !PT ;  /* 0x000000b708b77209 */ /* 0x008fe20007810000 */
[-C--:B------:R-:W-:Y:S01]  /*9410*/  FMUL.FTZ R57, R57, R179.reuse ;  /* 0x000000b339397220 */ /* 0x080fe20000410000 */
[----:B------:R-:W-:Y:S01]  /*9420*/  MUFU.EX2 R180, R180 ;  /* 0x000000b400b47308 */ /* 0x000fe20000000800 */
[-C--:B------:R-:W-:Y:S01]  /*9430*/  FMUL.FTZ R60, R60, R179.reuse ;  /* 0x000000b33c3c7220 */ /* 0x080fe20000410000 */
[-C--:B------:R-:W-:Y:S01]  /*9440*/  FMUL.FTZ R61, R61, R179.reuse ;  /* 0x000000b33d3d7220 */ /* 0x080fe20000410000 */
[----:B------:R-:W3:Y:S01]  /*9450*/  SHFL.BFLY PT, R8, R183, 0x1, 0x1f ;  /* 0x0c201f00b7087f89 */ /* 0x000ee200000e0000 */
        /* <DEDUP_REMOVED lines=23> */
[----:B---3--:R-:W-:Y:S01]  /*95d0*/  FMNMX.FTZ R8, R183, R8, !PT ;  /* 0x00000008b7087209 */ /* 0x008fe20007810000 */
[-C--:B------:R-:W-:Y:S01]  /*95e0*/  FMUL.FTZ R104, R104, R179.reuse ;  /* 0x000000b368687220 */ /* 0x080fe20000410000 */
[-C--:B------:R-:W-:Y:S01]  /*95f0*/  FMUL.FTZ R105, R105, R179.reuse ;  /* 0x000000b369697220 */ /* 0x080fe20000410000 */
[-C--:B------:R-:W-:Y:S01]  /*9600*/  FMUL.FTZ R108, R108, R179.reuse ;  /* 0x000000b36c6c7220 */ /* 0x080fe20000410000 */
[-C--:B------:R-:W-:Y:S01]  /*9610*/  FMUL.FTZ R109, R109, R179.reuse ;  /* 0x000000b36d6d7220 */ /* 0x080fe20000410000 */
[C---:B------:R-:W-:Y:S01]  /*9620*/  FADD.FTZ R11, -R8.reuse, R11 ;  /* 0x0000000b080b7221 */ /* 0x040fe20000010100 */
[----:B------:R-:W-:Y:S01]  /*9630*/  FMUL.FTZ R156, R8, UR10 ;  /* 0x0000000a089c7c20 */ /* 0x000fe20008410000 */
[----:B------:R-:W-:Y:S01]  /*9640*/  MUFU.EX2 R157, R157 ;  /* 0x0000009d009d7308 */ /* 0x000fe20000000800 */
[----:B------:R-:W-:Y:S01]  /*9650*/  FMUL.FTZ R112, R112, R179 ;  /* 0x000000b370707220 */ /* 0x000fe20000410000 */
[----:B------:R-:W-:Y:S01]  /*9660*/  FMUL.FTZ R168, R11, UR10 ;  /* 0x0000000a0ba87c20 */ /* 0x000fe20008410000 */
[--C-:B------:R-:W-:Y:S01]  /*9670*/  FFMA.FTZ R11, R12, UR10, -R156.reuse ;  /* 0x0000000a0c0b7c23 */ /* 0x100fe2000801089c */
[--C-:B------:R-:W-:Y:S01]  /*9680*/  FFMA.FTZ R12, R13, UR10, -R156.reuse ;  /* 0x0000000a0d0c7c23 */ /* 0x100fe2000801089c */
[--C-:B------:R-:W-:Y:S01]  /*9690*/  FFMA.FTZ R13, R14, UR10, -R156.reuse ;  /* 0x0000000a0e0d7c23 */ /* 0x100fe2000801089c */
[--C-:B------:R-:W-:Y:S01]  /*96a0*/  FFMA.FTZ R202, R171, UR10, -R156.reuse ;  /* 0x0000000aabca7c23 */ /* 0x100fe2000801089c */
[----:B------:R-:W-:Y:S01]  /*96b0*/  IMAD.MOV R171, RZ, RZ, -R17 ;  /* 0x000000ffffab7224 */ /* 0x000fe200078e0a11 */
[----:B------:R-:W-:Y:S01]  /*96c0*/  MUFU.EX2 R168, R168 ;  /* 0x000000a800a87308 */ /* 0x000fe20000000800 */
[--C-:B------:R-:W-:Y:S01]  /*96d0*/  FFMA.FTZ R14, R15, UR10, -R156.reuse ;  /* 0x0000000a0f0e7c23 */ /* 0x100fe2000801089c */
[--C-:B------:R-:W-:Y:S01]  /*96e0*/  FFMA.FTZ R15, R162, UR10, -R156.reuse ;  /* 0x0000000aa20f7c23 */ /* 0x100fe2000801089c */
[--C-:B------:R-:W-:Y:S01]  /*96f0*/  FFMA.FTZ R200, R167, UR10, -R156.reuse ;  /* 0x0000000aa7c87c23 */ /* 0x100fe2000801089c */
[----:B------:R-:W-:Y:S01]  /*9700*/  ISETP.NE.AND P3, PT, R2, R171, PT ;  /* 0x000000ab0200720c */ /* 0x000fe20003f65270 */
[----:B------:R-:W-:Y:S01]  /*9710*/  FFMA.FTZ R171, R173, UR10, -R156 ;  /* 0x0000000aadab7c23 */ /* 0x000fe2000801089c */
[----:B-----5:R-:W-:Y:S01]  /*9720*/  FADD.FTZ R173, R21, R4 ;  /* 0x0000000415ad7221 */ /* 0x020fe20000010000 */
[--C-:B------:R-:W-:Y:S01]  /*9730*/  FFMA.FTZ R198, R163, UR10, -R156.reuse ;  /* 0x0000000aa3c67c23 */ /* 0x100fe2000801089c */
[----:B------:R-:W3:Y:S01]  /*9740*/  MUFU.EX2 R11, R11 ;  /* 0x0000000b000b7308 */ /* 0x000ee20000000800 */
[--C-:B------:R-:W-:Y:S01]  /*9750*/  FFMA.FTZ R167, R170, UR10, -R156.reuse ;  /* 0x0000000aaaa77c23 */ /* 0x100fe2000801089c */
[----:B------:R-:W-:Y:S01]  /*9760*/  MOV R170, UR25 ;  /* 0x0000001900aa7c02 */ /* 0x000fe20008000f00 */
[----:B-1----:R-:W-:Y:S01]  /*9770*/  FADD.FTZ R4, R178, R173 ;  /* 0x000000adb2047221 */ /* 0x002fe20000010000 */
[--C-:B------:R-:W-:Y:S01]  /*9780*/  FFMA.FTZ R163, R166, UR10, -R156.reuse ;  /* 0x0000000aa6a37c23 */ /* 0x100fe2000801089c */
[----:B------:R-:W-:Y:S01]  /*9790*/  FFMA.FTZ R169, R172, UR10, -R156 ;  /* 0x0000000aaca97c23 */ /* 0x000fe2000801089c */
[----:B------:R-:W-:Y:S01]  /*97a0*/  @!P1 IADD3 R152, R170, 0x28c40, RZ ;  /* 0x00028c40aa989810 */ /* 0x000fe20007ffe0ff */
[----:B--2---:R-:W-:Y:S01]  /*97b0*/  FADD.FTZ R173, R153, R4 ;  /* 0x0000000499ad7221 */ /* 0x004fe20000010000 */
[----:B------:R-:W1:Y:S01]  /*97c0*/  MUFU.EX2 R12, R12 ;  /* 0x0000000c000c7308 */ /* 0x000e620000000800 */
[----:B------:R-:W-:Y:S01]  /*97d0*/  FFMA.FTZ R172, R175, UR10, -R156 ;  /* 0x0000000aafac7c23 */ /* 0x000fe2000801089c */
[----:B------:R-:W-:Y:S01]  /*97e0*/  @!P1 PRMT R152, RZ, 0x654, R152 ;  /* 0x00000654ff989816 */ /* 0x000fe20000000098 */
[----:B------:R-:W-:-:S02]  /*97f0*/  IMAD.U32 R175, RZ, RZ, UR23 ;  /* 0x00000017ffaf7e24 */ /* 0x000fc4000f8e00ff */
[--C-:B------:R-:W-:Y:S01]  /*9800*/  FFMA.FTZ R174, R174, UR10, -R156.reuse ;  /* 0x0000000aaeae7c23 */ /* 0x100fe2000801089c */
[----:B------:R-:W-:Y:S01]  /*9810*/  FFMA.FTZ R176, R176, UR10, -R156 ;  /* 0x0000000ab0b07c23 */ /* 0x000fe2000801089c */
[----:B------:R2:W-:Y:S01]  /*9820*/  @!P1 SYNCS.ARRIVE.TRANS64.RED.A1T0 RZ, [R152+URZ], RZ ;  /* 0x000000ff98ff99a7 */ /* 0x0005e2000810043f */
[----:B------:R-:W-:Y:S01]  /*9830*/  @!P3 IMAD R154, R175, 0x40, R16 ;  /* 0x00000040af9ab824 */ /* 0x000fe200078e0210 */
[----:B------:R-:W4:Y:S01]  /*9840*/  MUFU.EX2 R13, R13 ;  /* 0x0000000d000d7308 */ /* 0x000f220000000800 */
[----:B---3--:R-:W-:Y:S01]  /*9850*/  FFMA.FTZ R3, R168, R3, R11 ;  /* 0x00000003a8037223 */ /* 0x008fe2000001000b */
[----:B------:R-:W-:Y:S01]  /*9860*/  FFMA.FTZ R177, R177, UR10, -R156 ;  /* 0x0000000ab1b17c23 */ /* 0x000fe2000801089c */
[----:B------:R-:W-:Y:S01]  /*9870*/  F2FP.F16.F32.PACK_AB R156, R155, R180 ;  /* 0x000000b49b9c723e */ /* 0x000fe200000000ff */
[----:B------:R-:W-:Y:S01]  /*9880*/  FMUL.FTZ R113, R113, R179 ;  /* 0x000000b371717220 */ /* 0x000fe20000410000 */
[----:B------:R-:W-:Y:S01]  /*9890*/  @!P3 LEA R154, R154, UR48, 0x2 ;  /* 0x000000309a9abc11 */ /* 0x000fe2000f8e10ff */
[----:B--2---:R-:W-:Y:S01]  /*98a0*/  FADD.FTZ R152, R180, R173 ;  /* 0x000000adb4987221 */ /* 0x004fe20000010000 */
[----:B------:R-:W-:Y:S01]  /*98b0*/  F2FP.F16.F32.PACK_AB R158, R182, R181 ;  /* 0x000000b5b69e723e */ /* 0x000fe200000000ff */
[----:B------:R-:W2:Y:S01]  /*98c0*/  MUFU.EX2 R14, R14 ;  /* 0x0000000e000e7308 */ /* 0x000ea20000000800 */
[----:B-1----:R-:W-:Y:S01]  /*98d0*/  FADD.FTZ R4, R12, R3 ;  /* 0x000000030c047221 */ /* 0x002fe20000010000 */
[----:B------:R-:W-:Y:S01]  /*98e0*/  FADD.FTZ R152, R155, R152 ;  /* 0x000000989b987221 */ /* 0x000fe20000010000 */
[----:B------:R-:W-:Y:S01]  /*98f0*/  @!P3 STS [R154+0x28800], R179 ;  /* 0x028800b39a00b388 */ /* 0x000fe20000000800 */
[-C--:B------:R-:W-:Y:S01]  /*9900*/  FMUL.FTZ R116, R116, R179.reuse ;  /* 0x000000b374747220 */ /* 0x080fe20000410000 */
[-C--:B------:R-:W-:Y:S01]  /*9910*/  FMUL.FTZ R117, R117, R179.reuse ;  /* 0x000000b375757220 */ /* 0x080fe20000410000 */
[----:B------:R-:W-:Y:S01]  /*9920*/  FADD.FTZ R173, R181, R152 ;  /* 0x00000098b5ad7221 */ /* 0x000fe20000010000 */
[----:B------:R1:W-:Y:S01]  /*9930*/  @!P3 STS [R154+0x28820], R168 ;  /* 0x028820a89a00b388 */ /* 0x0003e20000000800 */
[----:B------:R-:W3:Y:S01]  /*9940*/  MUFU.EX2 R15, R15 ;  /* 0x0000000f000f7308 */ /* 0x000ee20000000800 */
[----:B----4-:R-:W-:Y:S01]  /*9950*/  FADD.FTZ R3, R13, R4 ;  /* 0x000000040d037221 */ /* 0x010fe20000010000 */
[----:B------:R-:W-:Y:S01]  /*9960*/  FADD.FTZ R152, R182, R173 ;  /* 0x000000adb6987221 */ /* 0x000fe20000010000 */
[-C--:B------:R-:W-:Y:S01]  /*9970*/  FMUL.FTZ R120, R120, R179.reuse ;  /* 0x000000b378787220 */ /* 0x080fe20000410000 */
[-C--:B------:R-:W-:Y:S01]  /*9980*/  FMUL.FTZ R121, R121, R179.reuse ;  /* 0x000000b379797220 */ /* 0x080fe20000410000 */
[-C--:B------:R-:W-:Y:S01]  /*9990*/  FMUL.FTZ R124, R124, R179.reuse ;  /* 0x000000b37c7c7220 */ /* 0x080fe20000410000 */
[----:B------:R-:W-:Y:S01]  /*99a0*/  FADD.FTZ R173, R157, R152 ;  /* 0x000000989dad7221 */ /* 0x000fe20000010000 */
[-C--:B------:R-:W-:Y:S01]  /*99b0*/  FMUL.FTZ R125, R125, R179.reuse ;  /* 0x000000b37d7d7220 */ /* 0x080fe20000410000 */
[----:B------:R-:W4:Y:S01]  /*99c0*/  MUFU.EX2 R198, R198 ;  /* 0x000000c600c67308 */ /* 0x000f220000000800 */
[----:B--2---:R-:W-:Y:S01]  /*99d0*/  FADD.FTZ R4, R14, R3 ;  /* 0x000000030e047221 */ /* 0x004fe20000010000 */
[----:B-1----:R-:W-:Y:S01]  /*99e0*/  F2FP.F16.F32.PACK_AB R154, R153, R178 ;  /* 0x000000b2999a723e */ /* 0x002fe200000000ff */
[----:B------:R-:W-:Y:S01]  /*99f0*/  FMUL.FTZ R128, R128, R179 ;  /* 0x000000b380807220 */ /* 0x000fe20000410000 */
[----:B------:R-:W-:Y:S01]  /*9a00*/  F2FP.F16.F32.PACK_AB R153, R12, R11 ;  /* 0x0000000b0c99723e */ /* 0x000fe200000000ff */
[----:B------:R-:W-:Y:S01]  /*9a10*/  FMUL.FTZ R129, R129, R179 ;  /* 0x000000b381817220 */ /* 0x000fe20000410000 */
[----:B------:R-:W-:Y:S01]  /*9a20*/  F2FP.F16.F32.PACK_AB R155, R14, R13 ;  /* 0x0000000d0e9b723e */ /* 0x000fe200000000ff */
[-C--:B------:R-:W-:Y:S01]  /*9a30*/  FMUL.FTZ R132, R132, R179.reuse ;  /* 0x000000b384847220 */ /* 0x080fe20000410000 */
[----:B------:R-:W1:Y:S01]  /*9a40*/  MUFU.EX2 R163, R163 ;  /* 0x000000a300a37308 */ /* 0x000e620000000800 */
[----:B---3--:R-:W-:Y:S01]  /*9a50*/  FADD.FTZ R3, R15, R4 ;  /* 0x000000040f037221 */ /* 0x008fe20000010000 */
[-C--:B------:R-:W-:Y:S01]  /*9a60*/  FMUL.FTZ R133, R133, R179.reuse ;  /* 0x000000b385857220 */ /* 0x080fe20000410000 */
[-C--:B------:R-:W-:Y:S01]  /*9a70*/  FMUL.FTZ R136, R136, R179.reuse ;  /* 0x000000b388887220 */ /* 0x080fe20000410000 */
[-C--:B------:R-:W-:Y:S01]  /*9a80*/  FMUL.FTZ R137, R137, R179.reuse ;  /* 0x000000b389897220 */ /* 0x080fe20000410000 */
[-C--:B------:R-:W-:Y:S01]  /*9a90*/  FMUL.FTZ R140, R140, R179.reuse ;  /* 0x000000b38c8c7220 */ /* 0x080fe20000410000 */
[-C--:B------:R-:W-:Y:S01]  /*9aa0*/  FMUL.FTZ R141, R141, R179.reuse ;  /* 0x000000b38d8d7220 */ /* 0x080fe20000410000 */
[-C--:B------:R-:W-:Y:S01]  /*9ab0*/  FMUL.FTZ R144, R144, R179.reuse ;  /* 0x000000b390907220 */ /* 0x080fe20000410000 */
[----:B------:R-:W2:Y:S01]  /*9ac0*/  MUFU.EX2 R200, R200 ;  /* 0x000000c800c87308 */ /* 0x000ea20000000800 */
[----:B----4-:R-:W-:Y:S01]  /*9ad0*/  FADD.FTZ R4, R198, R3 ;  /* 0x00000003c6047221 */ /* 0x010fe20000010000 */
[-C--:B------:R-:W-:Y:S01]  /*9ae0*/  FMUL.FTZ R145, R145, R179.reuse ;  /* 0x000000b391917220 */ /* 0x080fe20000410000 */
[-C--:B------:R-:W-:Y:S01]  /*9af0*/  FMUL.FTZ R148, R148, R179.reuse ;  /* 0x000000b394947220 */ /* 0x080fe20000410000 */
[----:B------:R-:W-:Y:S01]  /*9b00*/  FMUL.FTZ R149, R149, R179 ;  /* 0x000000b395957220 */ /* 0x000fe20000410000 */
        /* <DEDUP_REMOVED lines=23> */
[----:B------:R-:W-:Y:S01]  /*9c80*/  F2FP.F16.F32.PACK_AB R157, R198, R15 ;  /* 0x0000000fc69d723e */ /* 0x000fe200000000ff */
        /* <DEDUP_REMOVED lines=29> */
[C---:B-1----:R-:W-:Y:S01]  /*9e60*/  FADD.FTZ R173, R194.reuse, R173 ;  /* 0x000000adc2ad7221 */ /* 0x042fe20000010000 */
[----:B------:R-:W-:Y:S01]  /*9e70*/  F2FP.F16.F32.PACK_AB R162, R194, R159 ;  /* 0x0000009fc2a2723e */ /* 0x000fe200000000ff */
[-C--:B------:R-:W-:Y:S01]  /*9e80*/  FMUL.FTZ R98, R98, R168.reuse ;  /* 0x000000a862627220 */ /* 0x080fe20000410000 */
[----:B------:R-:W-:Y:S01]  /*9e90*/  F2FP.F16.F32.PACK_AB R159, R200, R163 ;  /* 0x000000a3c89f723e */ /* 0x000fe200000000ff */
[-C--:B------:R-:W-:Y:S01]  /*9ea0*/  FMUL.FTZ R99, R99, R168.reuse ;  /* 0x000000a863637220 */ /* 0x080fe20000410000 */
[-C--:B------:R-:W-:Y:S01]  /*9eb0*/  FMUL.FTZ R102, R102, R168.reuse ;  /* 0x000000a866667220 */ /* 0x080fe20000410000 */
[-C--:B------:R-:W-:Y:S01]  /*9ec0*/  FMUL.FTZ R103, R103, R168.reuse ;  /* 0x000000a867677220 */ /* 0x080fe20000410000 */
[----:B------:R-:W1:Y:S01]  /*9ed0*/  MUFU.EX2 R172, R172 ;  /* 0x000000ac00ac7308 */ /* 0x000e620000000800 */
[----:B--2---:R-:W-:Y:S01]  /*9ee0*/  FADD.FTZ R3, R169, R4 ;  /* 0x00000004a9037221 */ /* 0x004fe20000010000 */
[----:B------:R2:W-:Y:S01]  /*9ef0*/  STSM.16.M88.4 [R18+0x26800], R152 ;  /* 0x0268009812007844 */ /* 0x0005e20000000200 */
[-C--:B------:R-:W-:Y:S01]  /*9f00*/  FMUL.FTZ R106, R106, R168.reuse ;  /* 0x000000a86a6a7220 */ /* 0x080fe20000410000 */
[-C--:B------:R-:W-:Y:S01]  /*9f10*/  FMUL.FTZ R107, R107, R168.reuse ;  /* 0x000000a86b6b7220 */ /* 0x080fe20000410000 */
[-C--:B------:R-:W-:Y:S01]  /*9f20*/  FMUL.FTZ R110, R110, R168.reuse ;  /* 0x000000a86e6e7220 */ /* 0x080fe20000410000 */
[----:B------:R2:W-:Y:S01]  /*9f30*/  STSM.16.M88.4 [R23], R156 ;  /* 0x0000009c17007844 */ /* 0x0005e20000000200 */
[-C--:B------:R-:W-:Y:S01]  /*9f40*/  FMUL.FTZ R111, R111, R168.reuse ;  /* 0x000000a86f6f7220 */ /* 0x080fe20000410000 */
[----:B------:R-:W4:Y:S01]  /*9f50*/  MUFU.EX2 R161, R161 ;  /* 0x000000a100a17308 */ /* 0x000f220000000800 */
        /* <DEDUP_REMOVED lines=11> */
[-C--:B------:R-:W-:Y:S01]  /*a010*/  FMUL.FTZ R127, R127, R168.reuse ;  /* 0x000000a87f7f7220 */ /* 0x080fe20000410000 */
[-C--:B------:R-:W-:Y:S01]  /*a020*/  FMUL.FTZ R130, R130, R168.reuse ;  /* 0x000000a882827220 */ /* 0x080fe20000410000 */
[-C--:B------:R-:W-:Y:S01]  /*a030*/  FMUL.FTZ R131, R131, R168.reuse ;  /* 0x000000a883837220 */ /* 0x080fe20000410000 */
[----:B------:R-:W-:Y:S01]  /*a040*/  FMUL.FTZ R134, R134, R168 ;  /* 0x000000a886867220 */ /* 0x000fe20000410000 */
[----:B------:R-:W1:Y:S01]  /*a050*/  MUFU.EX2 R165, R165 ;  /* 0x000000a500a57308 */ /* 0x000e620000000800 */
[C---:B----4-:R-:W-:Y:S01]  /*a060*/  FADD.FTZ R20, R161.reuse, R20 ;  /* 0x00000014a1147221 */ /* 0x050fe20000010000 */
[----:B------:R-:W-:Y:S01]  /*a070*/  F2FP.F16.F32.PACK_AB R164, R161, R164 ;  /* 0x000000a4a1a4723e */ /* 0x000fe200000000ff */
[-C--:B------:R-:W-:Y:S01]  /*a080*/  FMUL.FTZ R135, R135, R168.reuse ;  /* 0x000000a887877220 */ /* 0x080fe20000410000 */
[----:B------:R-:W-:Y:S01]  /*a090*/  F2FP.F16.F32.PACK_AB R161, R202, R167 ;  /* 0x000000a7caa1723e */ /* 0x000fe200000000ff */
[-C--:B------:R-:W-:Y:S01]  /*a0a0*/  FMUL.FTZ R138, R138, R168.reuse ;  /* 0x000000a88a8a7220 */ /* 0x080fe20000410000 */
[-C--:B------:R-:W-:Y:S01]  /*a0b0*/  FMUL.FTZ R139, R139, R168.reuse ;  /* 0x000000a88b8b7220 */ /* 0x080fe20000410000 */
[-C--:B------:R-:W-:Y:S01]  /*a0c0*/  FMUL.FTZ R142, R142, R168.reuse ;  /* 0x000000a88e8e7220 */ /* 0x080fe20000410000 */
[----:B------:R-:W4:Y:S01]  /*a0d0*/  MUFU.EX2 R196, R196 ;  /* 0x000000c400c47308 */ /* 0x000f220000000800 */
[----:B---3--:R-:W-:Y:S01]  /*a0e0*/  FADD.FTZ R3, R171, R4 ;  /* 0x00000004ab037221 */ /* 0x008fe20000010000 */
[----:B------:R2:W-:Y:S01]  /*a0f0*/  STSM.16.M88.4 [R19], R160 ;  /* 0x000000a013007844 */ /* 0x0005e20000000200 */
[-C--:B------:R-:W-:Y:S01]  /*a100*/  FMUL.FTZ R143, R143, R168.reuse ;  /* 0x000000a88f8f7220 */ /* 0x080fe20000410000 */
[-C--:B------:R-:W-:Y:S01]  /*a110*/  FMUL.FTZ R146, R146, R168.reuse ;  /* 0x000000a892927220 */ /* 0x080fe20000410000 */
[-C--:B------:R-:W-:Y:S01]  /*a120*/  FMUL.FTZ R147, R147, R168.reuse ;  /* 0x000000a893937220 */ /* 0x080fe20000410000 */
[-C--:B------:R-:W-:Y:S01]  /*a130*/  FMUL.FTZ R150, R150, R168.reuse ;  /* 0x000000a896967220 */ /* 0x080fe20000410000 */
[----:B------:R-:W-:Y:S01]  /*a140*/  FMUL.FTZ R151, R151, R168 ;  /* 0x000000a897977220 */ /* 0x000fe20000410000 */
[----:B------:R-:W3:Y:S01]  /*a150*/  MUFU.EX2 R174, R174 ;  /* 0x000000ae00ae7308 */ /* 0x000ee20000000800 */
[----:B-1----:R-:W-:-:S07]  /*a160*/  FADD.FTZ R21, R165, R20 ;  /* 0x00000014a5157221 */ /* 0x002fce0000010000 */
[----:B------:R-:W1:Y:S01]  /*a170*/  MUFU.EX2 R176, R176 ;  /* 0x000000b000b07308 */ /* 0x000e620000000800 */
[C---:B----4-:R-:W-:Y:S01]  /*a180*/  F2FP.F16.F32.PACK_AB R166, R196.reuse, R165 ;  /* 0x000000a5c4a6723e */ /* 0x050fe200000000ff */
[----:B------:R-:W-:-:S06]  /*a190*/  FADD.FTZ R4, R196, R21 ;  /* 0x00000015c4047221 */ /* 0x000fcc0000010000 */
[----:B------:R-:W4:Y:S01]  /*a1a0*/  MUFU.EX2 R177, R177 ;  /* 0x000000b100b17308 */ /* 0x000f220000000800 */
[C---:B---3--:R-:W-:Y:S01]  /*a1b0*/  FADD.FTZ R3, R174.reuse, R3 ;  /* 0x00000003ae037221 */ /* 0x048fe20000010000 */
[----:B------:R-:W-:-:S03]  /*a1c0*/  F2FP.F16.F32.PACK_AB R165, R174, R171 ;  /* 0x000000abaea5723e */ /* 0x000fc600000000ff */
[----:B-1----:R-:W-:Y:S01]  /*a1d0*/  FADD.FTZ R12, R176, R3 ;  /* 0x00000003b00c7221 */ /* 0x002fe20000010000 */
[----:B----4-:R-:W-:-:S03]  /*a1e0*/  F2FP.F16.F32.PACK_AB R167, R177, R176 ;  /* 0x000000b0b1a7723e */ /* 0x010fc600000000ff */
[----:B------:R-:W-:Y:S02]  /*a1f0*/  FADD.FTZ R3, R177, R12 ;  /* 0x0000000cb1037221 */ /* 0x000fe40000010000 */
[----:B------:R2:W-:Y:S01]  /*a200*/  STSM.16.M88.4 [R22], R164 ;  /* 0x000000a416007844 */ /* 0x0005e20000000200 */
[----:B------:R-:W-:Y:S05]  /*a210*/  @!P0 BRA `(.L_x_4017) ;  /* 0x0000000000048947 */ /* 0x000fea0003800000 */
[----:B------:R-:W-:Y:S01]  /*a220*/  BPT.TRAP 0x1 ;  /* 0x000000040000795c */ /* 0x000fe20000300000 */
.L_x_4017:
[----:B------:R1:W3:Y:S01]  /*a230*/  SYNCS.PHASECHK.TRANS64.TRYWAIT P3, [UR25+0x28c50], R9 ;  /* 0x028c5009ff0075a7 */ /* 0x0002e20008060159 */
[----:B------:R-:W-:Y:S05]  /*a240*/  @!P0 BRA `(.L_x_4018) ;  /* 0x0000000000048947 */ /* 0x000fea0003800000 */
[----:B------:R-:W-:Y:S01]  /*a250*/  BPT.TRAP 0x1 ;  /* 0x000000040000795c */ /* 0x000fe20000300000 */
.L_x_4018:
[----:B---3--:R-:W-:Y:S05]  /*a260*/  @P3 BRA `(.L_x_4019) ;  /* 0x0000000000083947 */ /* 0x008fea0003800000 */
[----:B------:R-:W3:Y:S02]  /*a270*/  SYNCS.PHASECHK.TRANS64.TRYWAIT P3, [UR25+0x28c50], R9 ;  /* 0x028c5009ff0075a7 */ /* 0x000ee40008060159 */
[----:B---3--:R-:W-:Y:S05]  /*a280*/  @!P3 BRA `(.L_x_4020) ;  /* 0x00000084008cb947 */ /* 0x008fea0003800000 */
.L_x_4019:
[----:B------:R-:W-:Y:S01]  /*a290*/  ULEA UR11, UR39, UR45, 0xc ;  /* 0x0000002d270b7291 */ /* 0x000fe2000f8e603f */
[----:B------:R-:W-:Y:S01]  /*a2a0*/  WARPGROUP.ARRIVE ;  /* 0x00000000000079c5 */ /* 0x000fe20000000000 */
[----:B------:R-:W-:Y:S01]  /*a2b0*/  UMOV UR7, 0x40000040 ;  /* 0x4000004000077882 */ /* 0x000fe20000000000 */
[----:B---3--:R-:W-:Y:S01]  /*a2c0*/  @!P1 IADD3 R170, R170, 0x28c60, RZ ;  /* 0x00028c60aaaa9810 */ /* 0x008fe20007ffe0ff */
[----:B------:R-:W-:Y:S01]  /*a2d0*/  UMOV UR23, UR39 ;  /* 0x0000002700177c82 */ /* 0x000fe20008000000 */
[----:B------:R-:W-:Y:S01]  /*a2e0*/  IMAD.MOV.U32 R11, RZ, RZ, R8 ;  /* 0x000000ffff0b7224 */ /* 0x000fe200078e0008 */
[----:B------:R-:W-:Y:S01]  /*a2f0*/  MOV R20, R7 ;  /* 0x0000000700147202 */ /* 0x000fe20000000f00 */
[----:B------:R-:W-:Y:S01]  /*a300*/  UMOV UR6, UR11 ;  /* 0x0000000b00067c82 */ /* 0x000fe20008000000 */
[----:B------:R-:W-:Y:S01]  /*a310*/  @!P1 PRMT R170, RZ, 0x654, R170 ;  /* 0x00000654ffaa9816 */ /* 0x000fe200000000aa */
[----:B------:R-:W-:Y:S01]  /*a320*/  HGMMA.64x256x16.F32 R24, R152, gdesc[UR4].tnspB, R24, gsb0 ;  /* 0x43e0000498187df0 */ /* 0x000fe20008000818 */
[----:B------:R-:W-:Y:S01]  /*a330*/  UIADD3 UR6, UR11, 0x80, URZ ;  /* 0x000000800b067890 */ /* 0x000fe2000fffe03f */
[----:B------:R-:W-:Y:S01]  /*a340*/  UMOV UR7, 0x40000040 ;  /* 0x4000004000077882 */ /* 0x000fe20000000000 */
[----:B------:R-:W-:-:S02]  /*a350*/  WARPGROUP.DEPBAR.LE gsb0, 0x0 ;  /* 0x00008000000079c5 */ /* 0x000fc40000010000 */
        /* <DEDUP_REMOVED lines=26> */
[----:B-1----:R-:W-:-:S07]  /*a500*/  IMAD.MOV.U32 R9, RZ, RZ, R10 ;  /* 0x000000ffff097224 */ /* 0x002fce00078e000a */
.L_x_4012:
[----:B------:R-:W-:-:S13]  /*a510*/  ISETP.GE.AND P2, PT, R9, UR41, PT ;  /* 0x0000002909007c0c */ /* 0x000fda000bf46270 */
[----:B------:R-:W-:Y:S05]  /*a520*/  @!P2 BRA `(.L_x_4022) ;  /* 0x0000002400c0a947 */ /* 0x000fea0003800000 */
[----:B------:R-:W-:Y:S01]  /*a530*/  MOV R14, R8 ;  /* 0x00000008000e7202 */ /* 0x000fe20000000f00 */
[----:B------:R-:W-:Y:S01]  /*a540*/  IMAD.MOV.U32 R11, RZ, RZ, R7 ;  /* 0x000000ffff0b7224 */ /* 0x000fe200078e0007 */
[----:B------:R-:W-:Y:S01]  /*a550*/  UMOV UR22, UR39 ;  /* 0x0000002700167c82 */ /* 0x000fe20008000000 */
[----:B------:R-:W-:Y:S01]  /*a560*/  ULDC UR24, c[0x0][0x9e4] ;  /* 0x0002790000187ab9 */ /* 0x000fe20000000800 */
[----:B------:R-:W-:Y:S01]  /*a570*/  ULDC UR25, c[0x0][0x288] ;  /* 0x0000a20000197ab9 */ /* 0x000fe20000000800 */
[----:B------:R-:W-:Y:S01]  /*a580*/  ULDC UR21, c[0x0][0x988] ;  /* 0x0002620000157ab9 */ /* 0x000fe20000000800 */
[----:B------:R-:W-:Y:S01]  /*a590*/  ULDC UR26, c[0x0][0x9d8] ;  /* 0x00027600001a7ab9 */ /* 0x000fe20000000800 */
[----:B------:R-:W-:-:S05]  /*a5a0*/  ULDC UR23, c[0x0][0x9e0] ;  /* 0x0002780000177ab9 */ /* 0x000fca0000000800 */
.L_x_4039:
[----:B------:R-:W-:-:S04]  /*a5b0*/  UIADD3 UR39, UR22, 0x1, URZ ;  /* 0x0000000116277890 */ /* 0x000fc8000fffe03f */
[----:B------:R-:W-:-:S04]  /*a5c0*/  UISETP.NE.AND UP0, UPT, UR39, 0x2, UPT ;  /* 0x000000022700788c */ /* 0x000fc8000bf05270 */
[----:B------:R-:W-:Y:S02]  /*a5d0*/  USEL UR6, URZ, 0x1, UP0 ;  /* 0x000000013f067887 */ /* 0x000fe40008000000 */
[----:B------:R-:W-:Y:S02]  /*a5e0*/  USEL UR39, UR39, URZ, UP0 ;  /* 0x0000003f27277287 */ /* 0x000fe40008000000 */
[----:B------:R-:W-:Y:S01]  /*a5f0*/  ULOP3.LUT UR38, UR38, UR6, URZ, 0x3c, !UPT ;  /* 0x0000000626267292 */ /* 0x000fe2000f8e3c3f */
[----:B---3--:R-:W-:Y:S11]  /*a600*/  @!P0 BRA `(.L_x_4023) ;  /* 0x0000000000048947 */ /* 0x008ff60003800000 */
[----:B------:R-:W-:Y:S01]  /*a610*/  BPT.TRAP 0x1 ;  /* 0x000000040000795c */ /* 0x000fe20000300000 */
.L_x_4023:
[----:B------:R-:W-:Y:S01]  /*a620*/  ULEA UR27, UR39, UR48, 0x3 ;  /* 0x00000030271b7291 */ /* 0x000fe2000f8e183f */
[----:B-1----:R-:W-:-:S04]  /*a630*/  MOV R10, UR38 ;  /* 0x00000026000a7c02 */ /* 0x002fc80008000f00 */
[----:B------:R-:W-:-:S04]  /*a640*/  SHF.L.U32 R10, R10, 0x1f, RZ ;  /* 0x0000001f0a0a7819 */ /* 0x000fc800000006ff */
[----:B------:R1:W1:Y:S01]  /*a650*/  SYNCS.PHASECHK.TRANS64.TRYWAIT P2, [UR27+0x28c30], R10 ;  /* 0x028c300aff0075a7 */ /* 0x000262000804015b */
[----:B------:R-:W-:Y:S05]  /*a660*/  @!P0 BRA `(.L_x_4024) ;  /* 0x0000000000048947 */ /* 0x000fea0003800000 */
[----:B------:R-:W-:Y:S01]  /*a670*/  BPT.TRAP 0x1 ;  /* 0x000000040000795c */ /* 0x000fe20000300000 */
.L_x_4024:
[----:B-1----:R-:W-:Y:S05]  /*a680*/  @P2 BRA `(.L_x_4025) ;  /* 0x0000000000082947 */ /* 0x002fea0003800000 */
[----:B------:R-:W1:Y:S02]  /*a690*/  SYNCS.PHASECHK.TRANS64.TRYWAIT P2, [UR27+0x28c30], R10 ;  /* 0x028c300aff0075a7 */ /* 0x000e64000804015b */
[----:B-1----:R-:W-:Y:S05]  /*a6a0*/  @!P2 BRA `(.L_x_4026) ;  /* 0x000000800098a947 */ /* 0x002fea0003800000 */
.L_x_4025:
[----:B------:R-:W-:Y:S01]  /*a6b0*/  R2UR UR18, R0 ;  /* 0x00000000001272ca */ /* 0x000fe200000e0000 */
[----:B--2-4-:R-:W-:Y:S01]  /*a6c0*/  WARPGROUP.ARRIVE ;  /* 0x00000000000079c5 */ /* 0x014fe20000000000 */
[----:B------:R-:W-:Y:S01]  /*a6d0*/  UMOV UR19, 0x40000040 ;  /* 0x4000004000137882 */ /* 0x000fe20000000000 */
[----:B------:R-:W-:Y:S01]  /*a6e0*/  UMOV UR7, 0x40000040 ;  /* 0x4000004000077882 */ /* 0x000fe20000000000 */
[----:B------:R-:W-:Y:S01]  /*a6f0*/  UMOV UR11, 0x40000040 ;  /* 0x40000040000b7882 */ /* 0x000fe20000000000 */
[----:B------:R-:W-:Y:S01]  /*a700*/  UMOV UR15, 0x40000040 ;  /* 0x40000040000f7882 */ /* 0x000fe20000000000 */
[----:B------:R-:W-:-:S07]  /*a710*/  IMAD.U32 R15, RZ, RZ, UR27 ;  /* 0x0000001bff0f7e24 */ /* 0x000fce000f8e00ff */
        /* <DEDUP_REMOVED lines=17> */
[----:B------:R-:W1:Y:S01]  /*a830*/  LDC R165, c[0x0][0x2e0] ;  /* 0x0000b800ffa57b82 */ /* 0x000e620000000800 */
[----:B------:R-:W-:Y:S01]  /*a840*/  @!P1 IADD3 R164, R15, 0x28c40, RZ ;  /* 0x00028c400fa49810 */ /* 0x000fe20007ffe0ff */
[----:B------:R-:W-:Y:S01]  /*a850*/  FMUL.FTZ R8, R154, UR26 ;  /* 0x0000001a9a087c20 */ /* 0x000fe20008410000 */
[----:B------:R-:W-:Y:S01]  /*a860*/  FMUL.FTZ R154, R163, UR26 ;  /* 0x0000001aa39a7c20 */ /* 0x000fe20008410000 */
[----:B------:R-:W-:Y:S01]  /*a870*/  FMUL.FTZ R7, R152, UR26 ;  /* 0x0000001a98077c20 */ /* 0x000fe20008410000 */
        /* <DEDUP_REMOVED lines=11> */
[----:B------:R-:W-:Y:S01]  /*a930*/  @!P1 PRMT R164, RZ, 0x654, R164 ;  /* 0x00000654ffa49816 */ /* 0x000fe200000000a4 */
[----:B------:R-:W-:-:S02]  /*a940*/  IMAD.SHL.U32 R179, R9, 0x40, RZ ;  /* 0x0000004009b37824 */ /* 0x000fc400078e00ff */
        /* <DEDUP_REMOVED lines=15> */
[----:B------:R-:W3:Y:S01]  /*aa40*/  MUFU.TANH R7, R7 ;  /* 0x0000000700077308 */ /* 0x000ee20000002400 */
[----:B------:R-:W-:Y:S01]  /*aa50*/  FMUL.FTZ R177, R177, UR26 ;  /* 0x0000001ab1b17c20 */ /* 0x000fe20008410000 */
[----:B------:R-:W-:Y:S01]  /*aa60*/  FMUL.FTZ R180, R180, UR26 ;  /* 0x0000001ab4b47c20 */ /* 0x000fe20008410000 */
[----:B--2---:R-:W-:-:S05]  /*aa70*/  IADD3 R164, -R179, 0x1, RZ ;  /* 0x00000001b3a47810 */ /* 0x004fca0007ffe1ff */
[----:B------:R-:W2:Y:S01]  /*aa80*/  MUFU.TANH R12, R12 ;  /* 0x0000000c000c7308 */ /* 0x000ea20000002400 */
[----:B-1----:R-:W-:-:S07]  /*aa90*/  IMAD R165, R165, UR49, R164 ;  /* 0x00000031a5a57c24 */ /* 0x002fce000f8e02a4 */
[----:B------:R-:W1:Y:S01]  /*aaa0*/  MUFU.TANH R8, R8 ;  /* 0x0000000800087308 */ /* 0x000e620000002400 */
[----:B------:R-:W-:-:S07]  /*aab0*/  IADD3 R178, R165, -UR25, -R2 ;  /* 0x80000019a5b27c10 */ /* 0x000fce000fffe802 */
        /* <DEDUP_REMOVED lines=29> */
[----:B-----5:R-:W-:-:S02]  /*ac90*/  IADD3 R177, R5, UR23, R178 ;  /* 0x0000001705b17c10 */ /* 0x020fc4000fffe0b2 */
[----:B---3--:R-:W-:Y:S01]  /*aca0*/  IADD3 R180, R5, UR20, R178 ;  /* 0x0000001405b47c10 */ /* 0x008fe2000fffe0b2 */
[----:B--2-4-:R-:W-:Y:S06]  /*acb0*/  @!P6 BRA `(.L_x_4027) ;  /* 0x000000000058e947 */ /* 0x014fec0003800000 */
[----:B------:R-:W-:Y:S01]  /*acc0*/  IADD3 R170, R5, R6, RZ ;  /* 0x0000000605aa7210 */ /* 0x000fe20007ffe0ff */
[----:B------:R-:W-:Y:S03]  /*acd0*/  BSSY B0, `(.L_x_4028) ;  /* 0x0000010000007945 */ /* 0x000fe60003800000 */
        /* <DEDUP_REMOVED lines=10> */
.L_x_4029:
[----:B------:R-:W-:-:S04]  /*ad80*/  MOV R174, UR24 ;  /* 0x0000001800ae7c02 */ /* 0x000fc80008000f00 */
[----:B------:R-:W-:-:S13]  /*ad90*/  ISETP.NE.AND P2, PT, R174, 0x1, PT ;  /* 0x00000001ae00780c */ /* 0x000fda0003f45270 */
[----:B------:R-:W2:Y:S02]  /*ada0*/  @P2 LDC.64 R164, c[0x0][0x9e8] ;  /* 0x00027a00ffa42b82 */ /* 0x000ea40000000a00 */
[----:B--2---:R-:W-:-:S05]  /*adb0*/  @P2 IMAD.HI.U32 R164, R170, R164, RZ ;  /* 0x000000a4aaa42227 */ /* 0x004fca00078e00ff */
[----:B------:R-:W-:-:S07]  /*adc0*/  @P2 SHF.R.U32.HI R170, RZ, R165, R164 ;  /* 0x000000a5ffaa2219 */ /* 0x000fce00000116a4 */
.L_x_4030:
[----:B------:R-:W-:Y:S05]  /*add0*/  BSYNC B0 ;  /* 0x0000000000007941 */ /* 0x000fea0003800000 */
.L_x_4028:
[----:B------:R-:W-:-:S04]  /*ade0*/  IMAD R165, R170, R174, -R179 ;  /* 0x000000aeaaa57224 */ /* 0x000fc800078e0ab3 */
[----:B------:R-:W-:-:S05]  /*adf0*/  IMAD.IADD R165, R165, 0x1, -R2 ;  /* 0x00000001a5a57824 */ /* 0x000fca00078e0a02 */
[----:B------:R-:W-:Y:S02]  /*ae00*/  VIADDMNMX R177, R165, R174, R177, PT ;  /* 0x000000aea5b17246 */ /* 0x000fe400038001b1 */
[----:B------:R-:W-:-:S07]  /*ae10*/  VIMNMX R180, R180, R165, !PT ;  /* 0x000000a5b4b47248 */ /* 0x000fce0007fe0100 */
.L_x_4027:
[----:B------:R-:W-:-:S04]  /*ae20*/  ISETP.GT.AND P2, PT, R9, -0x1, PT ;  /* 0xffffffff0900780c */ /* 0x000fc80003f44270 */
[C---:B------:R-:W-:Y:S02]  /*ae30*/  ISETP.GT.AND P3, PT, R180.reuse, RZ, P2 ;  /* 0x000000ffb400720c */ /* 0x040fe40001764270 */
[C---:B------:R-:W-:Y:S02]  /*ae40*/  ISETP.GT.AND P5, PT, R180.reuse, 0x1, P2 ;  /* 0x00000001b400780c */ /* 0x040fe400017a4270 */
[----:B------:R-:W-:Y:S02]  /*ae50*/  ISETP.LT.OR P4, PT, R177, 0x1, P3 ;  /* 0x00000001b100780c */ /* 0x000fe40001f81670 */
[C---:B------:R-:W-:Y:S02]  /*ae60*/  ISETP.GT.AND P3, PT, R180.reuse, 0x8, P2 ;  /* 0x00000008b400780c */ /* 0x040fe40001764270 */
[----:B------:R-:W-:Y:S02]  /*ae70*/  FSEL R176, R7, -INF , !P4 ;  /* 0xff80000007b07808 */ /* 0x000fe40006000000 */
[----:B------:R-:W-:-:S02]  /*ae80*/  ISETP.GT.AND P4, PT, R180, 0x9, P2 ;  /* 0x00000009b400780c */ /* 0x000fc40001784270 */
[C---:B------:R-:W-:Y:S02]  /*ae90*/  ISETP.LT.OR P5, PT, R177.reuse, 0x2, P5 ;  /* 0x00000002b100780c */ /* 0x040fe40002fa1670 */
[C---:B------:R-:W-:Y:S02]  /*aea0*/  ISETP.LT.OR P3, PT, R177.reuse, 0x9, P3 ;  /* 0x00000009b100780c */ /* 0x040fe40001f61670 */
[----:B------:R-:W-:Y:S02]  /*aeb0*/  ISETP.LT.OR P4, PT, R177, 0xa, P4 ;  /* 0x0000000ab100780c */ /* 0x000fe40002781670 */
[----:B------:R-:W-:Y:S02]  /*aec0*/  FSEL R175, R12, -INF , !P5 ;  /* 0xff8000000caf7808 */ /* 0x000fe40006800000 */
[----:B-1----:R-:W-:Y:S02]  /*aed0*/  FSEL R174, R13, -INF , !P3 ;  /* 0xff8000000dae7808 */ /* 0x002fe40005800000 */
[----:B------:R-:W-:-:S02]  /*aee0*/  FSEL R192, R192, -INF , !P4 ;  /* 0xff800000c0c07808 */ /* 0x000fc40006000000 */
[C---:B------:R-:W-:Y:S02]  /*aef0*/  ISETP.GT.AND P5, PT, R180.reuse, 0x10, P2 ;  /* 0x00000010b400780c */ /* 0x040fe400017a4270 */
[C---:B------:R-:W-:Y:S02]  /*af00*/  ISETP.GT.AND P3, PT, R180.reuse, 0x11, P2 ;  /* 0x00000011b400780c */ /* 0x040fe40001764270 */
[----:B------:R-:W-:Y:S02]  /*af10*/  ISETP.GT.AND P4, PT, R180, 0x18, P2 ;  /* 0x00000018b400780c */ /* 0x000fe40001784270 */
[C---:B------:R-:W-:Y:S02]  /*af20*/  ISETP.LT.OR P5, PT, R177.reuse, 0x11, P5 ;  /* 0x00000011b100780c */ /* 0x040fe40002fa1670 */
[C---:B------:R-:W-:Y:S02]  /*af30*/  ISETP.LT.OR P3, PT, R177.reuse, 0x12, P3 ;  /* 0x00000012b100780c */ /* 0x040fe40001f61670 */
[----:B------:R-:W-:-:S02]  /*af40*/  ISETP.LT.OR P4, PT, R177, 0x19, P4 ;  /* 0x00000019b100780c */ /* 0x000fc40002781670 */
[----:B------:R-:W-:Y:S02]  /*af50*/  FSEL R193, R193, -INF , !P5 ;  /* 0xff800000c1c17808 */ /* 0x000fe40006800000 */
[----:B------:R-:W-:Y:S02]  /*af60*/  FSEL R171, R161, -INF , !P3 ;  /* 0xff800000a1ab7808 */ /* 0x000fe40005800000 */
[----:B------:R-:W-:Y:S02]  /*af70*/  FSEL R194, R194, -INF , !P4 ;  /* 0xff800000c2c27808 */ /* 0x000fe40006000000 */
[C---:B------:R-:W-:Y:S02]  /*af80*/  ISETP.GT.AND P5, PT, R180.reuse, 0x19, P2 ;  /* 0x00000019b400780c */ /* 0x040fe400017a4270 */
[C---:B------:R-:W-:Y:S02]  /*af90*/  ISETP.GT.AND P3, PT, R180.reuse, 0x20, P2 ;  /* 0x00000020b400780c */ /* 0x040fe40001764270 */
[----:B------:R-:W-:-:S02]  /*afa0*/  ISETP.GT.AND P4, PT, R180, 0x21, P2 ;  /* 0x00000021b400780c */ /* 0x000fc40001784270 */
[C---:B------:R-:W-:Y:S02]  /*afb0*/  ISETP.LT.OR P5, PT, R177.reuse, 0x1a, P5 ;  /* 0x0000001ab100780c */ /* 0x040fe40002fa1670 */
[C---:B------:R-:W-:Y:S02]  /*afc0*/  ISETP.LT.OR P3, PT, R177.reuse, 0x21, P3 ;  /* 0x00000021b100780c */ /* 0x040fe40001f61670 */
[----:B------:R-:W-:Y:S02]  /*afd0*/  ISETP.LT.OR P4, PT, R177, 0x22, P4 ;  /* 0x00000022b100780c */ /* 0x000fe40002781670 */
[----:B------:R-:W-:Y:S02]  /*afe0*/  FSEL R195, R195, -INF , !P5 ;  /* 0xff800000c3c37808 */ /* 0x000fe40006800000 */
[----:B------:R-:W-:Y:S02]  /*aff0*/  FSEL R168, R168, -INF , !P3 ;  /* 0xff800000a8a87808 */ /* 0x000fe40005800000 */
        /* <DEDUP_REMOVED lines=13> */
[C---:B------:R-:W-:Y:S01]  /*b0d0*/  IADD3 R12, R178.reuse, UR23, RZ ;  /* 0x00000017b20c7c10 */ /* 0x040fe2000fffe0ff */
[----:B------:R-:W-:Y:S01]  /*b0e0*/  VIADD R178, R178, UR20 ;  /* 0x00000014b2b27c36 */ /* 0x000fe20008000000 */
[C---:B------:R-:W-:Y:S02]  /*b0f0*/  ISETP.LT.OR P5, PT, R177.reuse, 0x32, P5 ;  /* 0x00000032b100780c */ /* 0x040fe40002fa1670 */
[C---:B------:R-:W-:Y:S02]  /*b100*/  ISETP.LT.OR P3, PT, R177.reuse, 0x39, P3 ;  /* 0x00000039b100780c */ /* 0x040fe40001f61670 */
[----:B------:R-:W-:Y:S02]  /*b110*/  ISETP.LT.OR P4, PT, R177, 0x3a, P4 ;  /* 0x0000003ab100780c */ /* 0x000fe40002781670 */
[--C-:B------:R-:W-:Y:S02]  /*b120*/  IADD3 R177, R12, 0x8, R5.reuse ;  /* 0x000000080cb17810 */ /* 0x100fe40007ffe005 */
[----:B------:R-:W-:-:S02]  /*b130*/  IADD3 R178, R178, 0x8, R5 ;  /* 0x00000008b2b27810 */ /* 0x000fc40007ffe005 */
[----:B------:R-:W-:Y:S02]  /*b140*/  FSEL R173, R197, -INF , !P5 ;  /* 0xff800000c5ad7808 */ /* 0x000fe40006800000 */
[----:B------:R-:W-:Y:S02]  /*b150*/  FSEL R172, R198, -INF , !P3 ;  /* 0xff800000c6ac7808 */ /* 0x000fe40005800000 */
[----:B------:R-:W-:Y:S01]  /*b160*/  FSEL R164, R181, -INF , !P4 ;  /* 0xff800000b5a47808 */ /* 0x000fe20006000000 */
[----:B------:R-:W-:Y:S06]  /*b170*/  @!P6 BRA `(.L_x_4031) ;  /* 0x00000000005ce947 */ /* 0x000fec0003800000 */
[----:B------:R-:W-:Y:S01]  /*b180*/  IADD3 R7, R5, R6, RZ ;  /* 0x0000000605077210 */ /* 0x000fe20007ffe0ff */
[----:B------:R-:W-:Y:S04]  /*b190*/  BSSY B0, `(.L_x_4032) ;  /* 0x0000011000007945 */ /* 0x000fe80003800000 */
        /* <DEDUP_REMOVED lines=11> */
.L_x_4033:
[----:B------:R-:W-:-:S05]  /*b250*/  IMAD.U32 R180, RZ, RZ, UR24 ;  /* 0x00000018ffb47e24 */ /* 0x000fca000f8e00ff */
[----:B------:R-:W-:-:S13]  /*b260*/  ISETP.NE.AND P3, PT, R180, 0x1, PT ;  /* 0x00000001b400780c */ /* 0x000fda0003f65270 */
[----:B------:R-:W1:Y:S02]  /*b270*/  @P3 LDC.64 R12, c[0x0][0x9e8] ;  /* 0x00027a00ff0c3b82 */ /* 0x000e640000000a00 */
[----:B-1----:R-:W-:-:S05]  /*b280*/  @P3 IMAD.HI.U32 R12, R7, R12, RZ ;  /* 0x0000000c070c3227 */ /* 0x002fca00078e00ff */
[----:B------:R-:W-:-:S07]  /*b290*/  @P3 SHF.R.U32.HI R7, RZ, R13, R12 ;  /* 0x0000000dff073219 */ /* 0x000fce000001160c */
.L_x_4034:
[----:B------:R-:W-:Y:S05]  /*b2a0*/  BSYNC B0 ;  /* 0x0000000000007941 */ /* 0x000fea0003800000 */
.L_x_4032:
[----:B------:R-:W-:-:S05]  /*b2b0*/  IMAD R7, R7, R180, -R179 ;  /* 0x000000b407077224 */ /* 0x000fca00078e0ab3 */
[----:B------:R-:W-:-:S04]  /*b2c0*/  IADD3 R7, -R2, R7, RZ ;  /* 0x0000000702077210 */ /* 0x000fc80007ffe1ff */
[----:B------:R-:W-:Y:S02]  /*b2d0*/  VIADDMNMX R177, R7, R180, R177, PT ;  /* 0x000000b407b17246 */ /* 0x000fe400038001b1 */
[----:B------:R-:W-:-:S07]  /*b2e0*/  VIMNMX R178, R178, R7, !PT ;  /* 0x00000007b2b27248 */ /* 0x000fce0007fe0100 */
.L_x_4031:
        /* <DEDUP_REMOVED lines=8> */
[C---:B------:R-:W-:Y:S02]  /*b370*/  ISETP.GT.AND P3, PT, R178.reuse, RZ, P2 ;  /* 0x000000ffb200720c */ /* 0x040fe40001764270 */
[----:B------:R-:W-:Y:S02]  /*b380*/  FMNMX.FTZ R12, R193, R12, !PT ;  /* 0x0000000cc10c7209 */ /* 0x000fe40007810000 */
[----:B------:R-:W-:Y:S02]  /*b390*/  ISETP.LT.OR P3, PT, R177, 0x1, P3 ;  /* 0x00000001b100780c */ /* 0x000fe40001f61670 */
[----:B------:R-:W-:Y:S02]  /*b3a0*/  FMNMX.FTZ R7, R171, R12, !PT ;  /* 0x0000000cab077209 */ /* 0x000fe40007810000 */
[----:B------:R-:W-:-:S02]  /*b3b0*/  ISETP.GT.AND P4, PT, R178, 0x8, P2 ;  /* 0x00000008b200780c */ /* 0x000fc40001784270 */
[----:B------:R-:W-:Y:S02]  /*b3c0*/  FMNMX.FTZ R12, R194, R7, !PT ;  /* 0x00000007c20c7209 */ /* 0x000fe40007810000 */
[----:B------:R-:W-:Y:S02]  /*b3d0*/  ISETP.LT.OR P4, PT, R177, 0x9, P4 ;  /* 0x00000009b100780c */ /* 0x000fe40002781670 */
[----:B------:R-:W-:Y:S02]  /*b3e0*/  FMNMX.FTZ R7, R195, R12, !PT ;  /* 0x0000000cc3077209 */ /* 0x000fe40007810000 */
[----:B------:R-:W-:Y:S02]  /*b3f0*/  ISETP.GT.AND P5, PT, R178, 0x9, P2 ;  /* 0x00000009b200780c */ /* 0x000fe400017a4270 */
[----:B------:R-:W-:Y:S02]  /*b400*/  FMNMX.FTZ R7, R168, R7, !PT ;  /* 0x00000007a8077209 */ /* 0x000fe40007810000 */
[----:B------:R-:W-:-:S02]  /*b410*/  FSEL R21, R21, -INF , !P4 ;  /* 0xff80000015157808 */ /* 0x000fc40006000000 */
        /* <DEDUP_REMOVED lines=13> */
[C---:B------:R-:W-:Y:S02]  /*b4f0*/  ISETP.LT.OR P5, PT, R177.reuse, 0x12, P5 ;  /* 0x00000012b100780c */ /* 0x040fe40002fa1670 */
[----:B------:R-:W-:Y:S01]  /*b500*/  ISETP.GT.AND P4, PT, R178, 0x19, P2 ;  /* 0x00000019b200780c */ /* 0x000fe20001784270 */
[----:B------:R-:W1:Y:S01]  /*b510*/  SHFL.BFLY PT, R7, R12, 0x2, 0x1f ;  /* 0x0c401f000c077f89 */ /* 0x000e6200000e0000 */
[----:B------:R-:W-:Y:S02]  /*b520*/  FSEL R154, R154, -INF , !P5 ;  /* 0xff8000009a9a7808 */ /* 0x000fe40006800000 */
[----:B------:R-:W-:Y:S02]  /*b530*/  ISETP.GT.AND P5, PT, R178, 0x20, P2 ;  /* 0x00000020b200780c */ /* 0x000fe400017a4270 */
[----:B------:R-:W-:-:S02]  /*b540*/  ISETP.LT.OR P4, PT, R177, 0x1a, P4 ;  /* 0x0000001ab100780c */ /* 0x000fc40002781670 */
[----:B------:R-:W-:Y:S02]  /*b550*/  ISETP.LT.OR P5, PT, R177, 0x21, P5 ;  /* 0x00000021b100780c */ /* 0x000fe40002fa1670 */
[----:B------:R-:W-:Y:S02]  /*b560*/  FSEL R156, R156, -INF , !P4 ;  /* 0xff8000009c9c7808 */ /* 0x000fe40006000000 */
[----:B------:R-:W-:Y:S02]  /*b570*/  ISETP.GT.AND P4, PT, R178, 0x28, P2 ;  /* 0x00000028b200780c */ /* 0x000fe40001784270 */
[----:B------:R-:W-:Y:S02]  /*b580*/  FSEL R157, R157, -INF , !P5 ;  /* 0xff8000009d9d7808 */ /* 0x000fe40006800000 */
[----:B------:R-:W-:-:S04]  /*b590*/  ISETP.LT.OR P4, PT, R177, 0x29, P4 ;  /* 0x00000029b100780c */ /* 0x000fc80002781670 */
[----:B------:R-:W-:Y:S02]  /*b5a0*/  FSEL R159, R159, -INF , !P4 ;  /* 0xff8000009f9f7808 */ /* 0x000fe40006000000 */
[----:B------:R-:W-:Y:S02]  /*b5b0*/  ISETP.GT.AND P4, PT, R178, 0x30, P2 ;  /* 0x00000030b200780c */ /* 0x000fe40001784270 */
[----:B-1----:R-:W-:Y:S02]  /*b5c0*/  FMNMX.FTZ R13, R12, R7, !PT ;  /* 0x000000070c0d7209 */ /* 0x002fe40007810000 */
[----:B------:R-:W-:-:S03]  /*b5d0*/  ISETP.LT.OR P4, PT, R177, 0x31, P4 ;  /* 0x00000031b100780c */ /* 0x000fc60002781670 */
[----:B------:R-:W1:Y:S01]  /*b5e0*/  SHFL.BFLY PT, R180, R13, 0x1, 0x1f ;  /* 0x0c201f000db47f89 */ /* 0x000e6200000e0000 */
[----:B------:R-:W-:Y:S02]  /*b5f0*/  FSEL R162, R162, -INF , !P4 ;  /* 0xff800000a2a27808 */ /* 0x000fe40006000000 */
[----:B------:R-:W-:-:S04]  /*b600*/  ISETP.GT.AND P4, PT, R178, 0x38, P2 ;  /* 0x00000038b200780c */ /* 0x000fc80001784270 */
[----:B------:R-:W-:-:S04]  /*b610*/  ISETP.LT.OR P4, PT, R177, 0x39, P4 ;  /* 0x00000039b100780c */ /* 0x000fc80002781670 */
[----:B------:R-:W-:Y:S02]  /*b620*/  FSEL R166, R166, -INF , !P4 ;  /* 0xff800000a6a67808 */ /* 0x000fe40006000000 */
[----:B-1----:R-:W-:Y:S02]  /*b630*/  FMNMX.FTZ R7, R13, R180, !PT ;  /* 0x000000b40d077209 */ /* 0x002fe40007810000 */
[----:B------:R-:W-:Y:S02]  /*b640*/  FSEL R13, R8, -INF , !P3 ;  /* 0xff800000080d7808 */ /* 0x000fe40005800000 */
[----:B------:R-:W-:Y:S01]  /*b650*/  ISETP.GT.AND P3, PT, R178, 0x18, P2 ;  /* 0x00000018b200780c */ /* 0x000fe20001764270 */
[----:B------:R-:W-:Y:S01]  /*b660*/  FMUL.FTZ R12, R7, UR10 ;  /* 0x0000000a070c7c20 */ /* 0x000fe20008410000 */
[----:B------:R-:W-:Y:S02]  /*b670*/  FMNMX.FTZ R179, R13, R14, !PT ;  /* 0x0000000e0db37209 */ /* 0x000fe40007810000 */
[----:B------:R-:W-:-:S02]  /*b680*/  ISETP.LT.OR P3, PT, R177, 0x19, P3 ;  /* 0x00000019b100780c */ /* 0x000fc40001f61670 */
[----:B------:R-:W-:Y:S02]  /*b690*/  FMNMX.FTZ R8, R20, R179, !PT ;  /* 0x000000b314087209 */ /* 0x000fe40007810000 */
[----:B------:R-:W-:Y:S02]  /*b6a0*/  FSEL R155, R155, -INF , !P3 ;  /* 0xff8000009b9b7808 */ /* 0x000fe40005800000 */
[----:B------:R-:W-:Y:S02]  /*b6b0*/  FMNMX.FTZ R179, R21, R8, !PT ;  /* 0x0000000815b37209 */ /* 0x000fe40007810000 */
[----:B------:R-:W-:Y:S02]  /*b6c0*/  ISETP.GT.AND P3, PT, R178, 0x21, P2 ;  /* 0x00000021b200780c */ /* 0x000fe40001764270 */
[----:B------:R-:W-:Y:S02]  /*b6d0*/  FMNMX.FTZ R8, R152, R179, !PT ;  /* 0x000000b398087209 */ /* 0x000fe40007810000 */
[----:B------:R-:W-:-:S02]  /*b6e0*/  ISETP.LT.OR P3, PT, R177, 0x22, P3 ;  /* 0x00000022b100780c */ /* 0x000fc40001f61670 */
[----:B------:R-:W-:Y:S02]  /*b6f0*/  FMNMX.FTZ R179, R153, R8, !PT ;  /* 0x0000000899b37209 */ /* 0x000fe40007810000 */
[----:B------:R-:W-:Y:S02]  /*b700*/  FSETP.NEU.FTZ.AND P5, PT, R7, -INF , PT ;  /* 0xff8000000700780b */ /* 0x000fe40003fbd000 */
[----:B------:R-:W-:Y:S02]  /*b710*/  FMNMX.FTZ R8, R154, R179, !PT ;  /* 0x000000b39a087209 */ /* 0x000fe40007810000 */
[----:B------:R-:W-:Y:S02]  /*b720*/  FSEL R158, R158, -INF , !P3 ;  /* 0xff8000009e9e7808 */ /* 0x000fe40005800000 */
[----:B------:R-:W-:Y:S02]  /*b730*/  FMNMX.FTZ R179, R155, R8, !PT ;  /* 0x000000089bb37209 */ /* 0x000fe40007810000 */
[----:B------:R-:W-:-:S02]  /*b740*/  ISETP.GT.AND P3, PT, R178, 0x29, P2 ;  /* 0x00000029b200780c */ /* 0x000fc40001764270 */
[----:B------:R-:W-:Y:S02]  /*b750*/  FMNMX.FTZ R8, R156, R179, !PT ;  /* 0x000000b39c087209 */ /* 0x000fe40007810000 */
[----:B------:R-:W-:Y:S02]  /*b760*/  FSEL R12, R12, RZ, P5 ;  /* 0x000000ff0c0c7208 */ /* 0x000fe40002800000 */
[----:B------:R-:W-:Y:S02]  /*b770*/  FMNMX.FTZ R181, R157, R8, !PT ;  /* 0x000000089db57209 */ /* 0x000fe40007810000 */
[----:B------:R-:W-:Y:S01]  /*b780*/  ISETP.LT.OR P3, PT, R177, 0x2a, P3 ;  /* 0x0000002ab100780c */ /* 0x000fe20001f61670 */
[--C-:B------:R-:W-:Y:S01]  /*b790*/  FFMA.FTZ R180, R176, UR10, -R12.reuse ;  /* 0x0000000ab0b47c23 */ /* 0x100fe2000801080c */
[----:B------:R-:W-:Y:S01]  /*b7a0*/  FMNMX.FTZ R8, R158, R181, !PT ;  /* 0x000000b59e087209 */ /* 0x000fe20007810000 */
[--C-:B------:R-:W-:Y:S01]  /*b7b0*/  FFMA.FTZ R176, R175, UR10, -R12.reuse ;  /* 0x0000000aafb07c23 */ /* 0x100fe2000801080c */
[----:B------:R-:W-:Y:S01]  /*b7c0*/  FSEL R160, R160, -INF , !P3 ;  /* 0xff800000a0a07808 */ /* 0x000fe20005800000 */
[--C-:B------:R-:W-:Y:S01]  /*b7d0*/  FFMA.FTZ R181, R170, UR10, -R12.reuse ;  /* 0x0000000aaab57c23 */ /* 0x100fe2000801080c */
[----:B------:R-:W-:Y:S01]  /*b7e0*/  ISETP.GT.AND P3, PT, R178, 0x31, P2 ;  /* 0x00000031b200780c */ /* 0x000fe20001764270 */
[----:B------:R1:W-:Y:S01]  /*b7f0*/  MUFU.EX2 R179, R180 ;  /* 0x000000b400b37308 */ /* 0x0003e20000000800 */
[----:B------:R-:W-:Y:S01]  /*b800*/  FMNMX.FTZ R175, R159, R8, !PT ;  /* 0x000000089faf7209 */ /* 0x000fe20007810000 */
[--C-:B------:R-:W-:Y:S01]  /*b810*/  FFMA.FTZ R174, R174, UR10, -R12.reuse ;  /* 0x0000000aaeae7c23 */ /* 0x100fe2000801080c */
[----:B------:R-:W-:Y:S01]  /*b820*/  ISETP.LT.OR P3, PT, R177, 0x32, P3 ;  /* 0x00000032b100780c */ /* 0x000fe20001f61670 */
[--C-:B------:R-:W-:Y:S01]  /*b830*/  FFMA.FTZ R192, R192, UR10, -R12.reuse ;  /* 0x0000000ac0c07c23 */ /* 0x100fe2000801080c */
[----:B------:R-:W-:Y:S01]  /*b840*/  FMNMX.FTZ R175, R160, R175, !PT ;  /* 0x000000afa0af7209 */ /* 0x000fe20007810000 */
[--C-:B------:R-:W-:Y:S01]  /*b850*/  FFMA.FTZ R182, R169, UR10, -R12.reuse ;  /* 0x0000000aa9b67c23 */ /* 0x100fe2000801080c */
[----:B------:R-:W-:Y:S01]  /*b860*/  ISETP.GT.AND P2, PT, R178, 0x39, P2 ;  /* 0x00000039b200780c */ /* 0x000fe20001744270 */
[----:B------:R-:W-:Y:S01]  /*b870*/  MUFU.EX2 R176, R176 ;  /* 0x000000b000b07308 */ /* 0x000fe20000000800 */
[----:B------:R-:W-:Y:S01]  /*b880*/  FSEL R163, R163, -INF , !P3 ;  /* 0xff800000a3a37808 */ /* 0x000fe20005800000 */
[----:B------:R-:W-:Y:S01]  /*b890*/  IMAD.MOV R169, RZ, RZ, -R17 ;  /* 0x000000ffffa97224 */ /* 0x000fe200078e0a11 */
[----:B------:R-:W-:Y:S01]  /*b8a0*/  FMNMX.FTZ R8, R162, R175, !PT ;  /* 0x000000afa2087209 */ /* 0x000fe20007810000 */
[--C-:B------:R-:W-:Y:S01]  /*b8b0*/  FFMA.FTZ R178, R171, UR10, -R12.reuse ;  /* 0x0000000aabb27c23 */ /* 0x100fe2000801080c */
[----:B------:R-:W-:Y:S01]  /*b8c0*/  ISETP.LT.OR P2, PT, R177, 0x3a, P2 ;  /* 0x0000003ab100780c */ /* 0x000fe20001741670 */
[--C-:B------:R-:W-:Y:S01]  /*b8d0*/  FFMA.FTZ R171, R194, UR10, -R12.reuse ;  /* 0x0000000ac2ab7c23 */ /* 0x100fe2000801080c */
[----:B------:R-:W-:Y:S01]  /*b8e0*/  FMNMX.FTZ R177, R163, R8, !PT ;  /* 0x00000008a3b17209 */ /* 0x000fe20007810000 */
[----:B------:R-:W-:Y:S01]  /*b8f0*/  MUFU.EX2 R174, R174 ;  /* 0x000000ae00ae7308 */ /* 0x000fe20000000800 */
[----:B------:R-:W-:Y:S01]  /*b900*/  FSEL R175, R167, -INF , !P2 ;  /* 0xff800000a7af7808 */ /* 0x000fe20005000000 */
[--C-:B-1----:R-:W-:Y:S01]  /*b910*/  FFMA.FTZ R180, R195, UR10, -R12.reuse ;  /* 0x0000000ac3b47c23 */ /* 0x102fe2000801080c */
[----:B------:R-:W-:Y:S01]  /*b920*/  FMNMX.FTZ R8, R166, R177, !PT ;  /* 0x000000b1a6087209 */ /* 0x000fe20007810000 */
[--C-:B------:R-:W-:Y:S01]  /*b930*/  FFMA.FTZ R177, R193, UR10, -R12.reuse ;  /* 0x0000000ac1b17c23 */ /* 0x100fe2000801080c */
[----:B------:R-:W-:Y:S01]  /*b940*/  FSEL R170, R7, RZ, P5 ;  /* 0x000000ff07aa7208 */ /* 0x000fe20002800000 */
[--C-:B------:R-:W-:Y:S01]  /*b950*/  FFMA.FTZ R168, R168, UR10, -R12.reuse ;  /* 0x0000000aa8a87c23 */ /* 0x100fe2000801080c */
[----:B------:R-:W-:Y:S01]  /*b960*/  FMNMX.FTZ R8, R175, R8, !PT ;  /* 0x00000008af087209 */ /* 0x000fe20007810000 */
[----:B------:R1:W-:Y:S01]  /*b970*/  MUFU.EX2 R167, R192 ;  /* 0x000000c000a77308 */ /* 0x0003e20000000800 */
[----:B------:R-:W-:Y:S01]  /*b980*/  ISETP.NE.AND P3, PT, R2, R169, PT ;  /* 0x000000a90200720c */ /* 0x000fe20003f65270 */
[----:B------:R-:W-:Y:S01]  /*b990*/  FADD.FTZ R170, -R170, R11 ;  /* 0x0000000baaaa7221 */ /* 0x000fe20000010100 */
[--C-:B------:R-:W-:Y:S01]  /*b9a0*/  FFMA.FTZ R11, R161, UR10, -R12.reuse ;  /* 0x0000000aa10b7c23 */ /* 0x100fe2000801080c */
[----:B------:R-:W2:Y:S01]  /*b9b0*/  SHFL.BFLY PT, R183, R8, 0x2, 0x1f ;  /* 0x0c401f0008b77f89 */ /* 0x000ea200000e0000 */
[--C-:B------:R-:W-:Y:S01]  /*b9c0*/  FFMA.FTZ R161, R172, UR10, -R12.reuse ;  /* 0x0000000aaca17c23 */ /* 0x100fe2000801080c */
[----:B------:R-:W-:Y:S01]  /*b9d0*/  FMUL.FTZ R170, R170, UR10 ;  /* 0x0000000aaaaa7c20 */ /* 0x000fe20008410000 */
[--C-:B------:R-:W-:Y:S01]  /*b9e0*/  FFMA.FTZ R165, R165, UR10, -R12.reuse ;  /* 0x0000000aa5a57c23 */ /* 0x100fe2000801080c */
[----:B------:R-:W-:Y:S01]  /*b9f0*/  MUFU.EX2 R177, R177 ;  /* 0x000000b100b17308 */ /* 0x000fe20000000800 */
[--C-:B-1----:R-:W-:Y:S01]  /*ba00*/  FFMA.FTZ R192, R173, UR10, -R12.reuse ;  /* 0x0000000aadc07c23 */ /* 0x102fe2000801080c */
[----:B------:R-:W-:-:S06]  /*ba10*/  FFMA.FTZ R172, R164, UR10, -R12 ;  /* 0x0000000aa4ac7c23 */ /* 0x000fcc000801080c */
[----:B------:R-:W1:Y:S08]  /*ba20*/  MUFU.EX2 R170, R170 ;  /* 0x000000aa00aa7308 */ /* 0x000e700000000800 */
[----:B------:R-:W3:Y:S01]  /*ba30*/  MUFU.EX2 R178, R178 ;  /* 0x000000b200b27308 */ /* 0x000ee20000000800 */
[----:B--2---:R-:W-:-:S07]  /*ba40*/  FMNMX.FTZ R183, R8, R183, !PT ;  /* 0x000000b708b77209 */ /* 0x004fce0007810000 */
[----:B------:R-:W2:Y:S01]  /*ba50*/  MUFU.EX2 R171, R171 ;  /* 0x000000ab00ab7308 */ /* 0x000ea20000000800 */
[----:B------:R-:W4:Y:S01]  /*ba60*/  SHFL.BFLY PT, R8, R183, 0x1, 0x1f ;  /* 0x0c201f00b7087f89 */ /* 0x000f2200000e0000 */
[----:B-1----:R-:W-:Y:S01]  /*ba70*/  FFMA.FTZ R169, R170, R4, R179 ;  /* 0x00000004aaa97223 */ /* 0x002fe200000100b3 */
[-C--:B------:R-:W-:Y:S01]  /*ba80*/  FMUL.FTZ R24, R24, R170.reuse ;  /* 0x000000aa18187220 */ /* 0x080fe20000410000 */
[-C--:B------:R-:W-:Y:S01]  /*ba90*/  FMUL.FTZ R25, R25, R170.reuse ;  /* 0x000000aa19197220 */ /* 0x080fe20000410000 */
[-C--:B------:R-:W-:Y:S01]  /*baa0*/  FMUL.FTZ R28, R28, R170.reuse ;  /* 0x000000aa1c1c7220 */ /* 0x080fe20000410000 */
[----:B------:R-:W-:Y:S01]  /*bab0*/  FADD.FTZ R173, R176, R169 ;  /* 0x000000a9b0ad7221 */ /* 0x000fe20000010000 */
        /* <DEDUP_REMOVED lines=11> */
[-C--:B------:R-:W-:Y:S01]  /*bb70*/  FMUL.FTZ R48, R48, R170.reuse ;  /* 0x000000aa30307220 */ /* 0x080fe20000410000 */
[-C--:B------:R-:W-:Y:S01]  /*bb80*/  FMUL.FTZ R49, R49, R170.reuse ;  /* 0x000000aa31317220 */ /* 0x080fe20000410000 */
[-C--:B------:R-:W-:Y:S01]  /*bb90*/  FMUL.FTZ R52, R52, R170.reuse ;  /* 0x000000aa34347220 */ /* 0x080fe20000410000 */
[-C--:B------:R-:W-:Y:S01]  /*bba0*/  FMUL.FTZ R53, R53, R170.reuse ;  /* 0x000000aa35357220 */ /* 0x080fe20000410000 */
[-C--:B------:R-:W-:Y:S01]  /*bbb0*/  FMUL.FTZ R56, R56, R170.reuse ;  /* 0x000000aa38387220 */ /* 0x080fe20000410000 */
[----:B------:R-:W-:Y:S01]  /*bbc0*/  FMUL.FTZ R57, R57, R170 ;  /* 0x000000aa39397220 */ /* 0x000fe20000410000 */
[----:B------:R-:W5:Y:S01]  /*bbd0*/  MUFU.EX2 R181, R181 ;  /* 0x000000b500b57308 */ /* 0x000f620000000800 */
[----:B----4-:R-:W-:Y:S01]  /*bbe0*/  FMNMX.FTZ R8, R183, R8, !PT ;  /* 0x00000008b7087209 */ /* 0x010fe20007810000 */
[-C--:B------:R-:W-:Y:S01]  /*bbf0*/  FMUL.FTZ R60, R60, R170.reuse ;  /* 0x000000aa3c3c7220 */ /* 0x080fe20000410000 */
[----:B------:R-:W-:Y:S01]  /*bc00*/  MOV R183, UR22 ;  /* 0x0000001600b77c02 */ /* 0x000fe20008000f00 */
[-C--:B------:R-:W-:Y:S01]  /*bc10*/  FMUL.FTZ R61, R61, R170.reuse ;  /* 0x000000aa3d3d7220 */ /* 0x080fe20000410000 */
[C---:B------:R-:W-:Y:S01]  /*bc20*/  FSETP.NEU.FTZ.AND P2, PT, R8.reuse, -INF , PT ;  /* 0xff8000000800780b */ /* 0x040fe20003f5d000 */
[----:B------:R-:W-:Y:S01]  /*bc30*/  FMUL.FTZ R4, R8, UR10 ;  /* 0x0000000a08047c20 */ /* 0x000fe20008410000 */
[-C--:B------:R-:W-:Y:S01]  /*bc40*/  FMUL.FTZ R64, R64, R170.reuse ;  /* 0x000000aa40407220 */ /* 0x080fe20000410000 */
[----:B------:R-:W-:Y:S01]  /*bc50*/  @!P3 IMAD R164, R183, 0x40, R16 ;  /* 0x00000040b7a4b824 */ /* 0x000fe200078e0210 */
[----:B------:R-:W4:Y:S01]  /*bc60*/  MUFU.EX2 R165, R165 ;  /* 0x000000a500a57308 */ /* 0x000f220000000800 */
[-C--:B------:R-:W-:Y:S01]  /*bc70*/  FMUL.FTZ R65, R65, R170.reuse ;  /* 0x000000aa41417220 */ /* 0x080fe20000410000 */
[----:B------:R-:W-:Y:S01]  /*bc80*/  FSEL R169, R4, RZ, P2 ;  /* 0x000000ff04a97208 */ /* 0x000fe20001000000 */
[----:B------:R-:W-:Y:S01]  /*bc90*/  FADD.FTZ R4, R174, R173 ;  /* 0x000000adae047221 */ /* 0x000fe20000010000 */
[-C--:B------:R-:W-:Y:S01]  /*bca0*/  FMUL.FTZ R68, R68, R170.reuse ;  /* 0x000000aa44447220 */ /* 0x080fe20000410000 */
[-C--:B------:R-:W-:Y:S01]  /*bcb0*/  FMUL.FTZ R69, R69, R170.reuse ;  /* 0x000000aa45457220 */ /* 0x080fe20000410000 */
[----:B------:R-:W-:Y:S01]  /*bcc0*/  FMUL.FTZ R72, R72, R170 ;  /* 0x000000aa48487220 */ /* 0x000fe20000410000 */
[----:B------:R-:W-:Y:S01]  /*bcd0*/  FADD.FTZ R4, R167, R4 ;  /* 0x00000004a7047221 */ /* 0x000fe20000010000 */
[--C-:B------:R-:W-:Y:S01]  /*bce0*/  FFMA.FTZ R12, R13, UR10, -R169.reuse ;  /* 0x0000000a0d0c7c23 */ /* 0x100fe200080108a9 */
[----:B------:R-:W-:Y:S01]  /*bcf0*/  FSEL R13, R8, RZ, P2 ;  /* 0x000000ff080d7208 */ /* 0x000fe20001000000 */
[----:B------:R-:W4:Y:S01]  /*bd00*/  MUFU.EX2 R182, R182 ;  /* 0x000000b600b67308 */ /* 0x000f220000000800 */
[----:B------:R-:W-:Y:S01]  /*bd10*/  FADD.FTZ R173, R177, R4 ;  /* 0x00000004b1ad7221 */ /* 0x000fe20000010000 */
[--C-:B------:R-:W-:Y:S01]  /*bd20*/  FFMA.FTZ R20, R20, UR10, -R169.reuse ;  /* 0x0000000a14147c23 */ /* 0x100fe200080108a9 */
[----:B------:R-:W-:Y:S01]  /*bd30*/  FFMA.FTZ R193, R155, UR10, -R169 ;  /* 0x0000000a9bc17c23 */ /* 0x000fe200080108a9 */
[----:B------:R-:W-:Y:S01]  /*bd40*/  FADD.FTZ R4, -R13, R14 ;  /* 0x0000000e0d047221 */ /* 0x000fe20000010100 */
[----:B---3--:R-:W-:Y:S01]  /*bd50*/  FADD.FTZ R194, R178, R173 ;  /* 0x000000adb2c27221 */ /* 0x008fe20000010000 */
[----:B------:R-:W-:Y:S01]  /*bd60*/  @!P3 LEA R14, R164, UR48, 0x2 ;  /* 0x00000030a40ebc11 */ /* 0x000fe2000f8e10ff */
[--C-:B------:R-:W-:Y:S01]  /*bd70*/  FFMA.FTZ R164, R21, UR10, -R169.reuse ;  /* 0x0000000a15a47c23 */ /* 0x100fe200080108a9 */
[----:B------:R-:W3:Y:S01]  /*bd80*/  MUFU.EX2 R11, R11 ;  /* 0x0000000b000b7308 */ /* 0x000ee20000000800 */
[----:B--2---:R-:W-:Y:S01]  /*bd90*/  FADD.FTZ R21, R171, R194 ;  /* 0x000000c2ab157221 */ /* 0x004fe20000010000 */
[--C-:B------:R-:W-:Y:S01]  /*bda0*/  FFMA.FTZ R173, R152, UR10, -R169.reuse ;  /* 0x0000000a98ad7c23 */ /* 0x100fe200080108a9 */
[----:B------:R-:W-:Y:S01]  /*bdb0*/  FMUL.FTZ R4, R4, UR10 ;  /* 0x0000000a04047c20 */ /* 0x000fe20008410000 */
[----:B------:R-:W-:Y:S01]  /*bdc0*/  FFMA.FTZ R153, R153, UR10, -R169 ;  /* 0x0000000a99997c23 */ /* 0x000fe200080108a9 */
[----:B-1----:R-:W-:Y:S01]  /*bdd0*/  FADD.FTZ R195, R180, R21 ;  /* 0x00000015b4c37221 */ /* 0x002fe20000010000 */
[--C-:B------:R-:W-:Y:S01]  /*bde0*/  FFMA.FTZ R198, R160, UR10, -R169.reuse ;  /* 0x0000000aa0c67c23 */ /* 0x100fe200080108a9 */
[----:B------:R-:W-:Y:S01]  /*bdf0*/  FFMA.FTZ R183, R154, UR10, -R169 ;  /* 0x0000000a9ab77c23 */ /* 0x000fe200080108a9 */
[----:B------:R-:W1:Y:S01]  /*be00*/  MUFU.EX2 R192, R192 ;  /* 0x000000c000c07308 */ /* 0x000e620000000800 */
[----:B-----5:R-:W-:Y:S01]  /*be10*/  FADD.FTZ R152, R168, R195 ;  /* 0x000000c3a8987221 */ /* 0x020fe20000010000 */
[--C-:B------:R-:W-:Y:S01]  /*be20*/  FFMA.FTZ R195, R157, UR10, -R169.reuse ;  /* 0x0000000a9dc37c23 */ /* 0x100fe200080108a9 */
[----:B------:R-:W-:Y:S01]  /*be30*/  F2FP.F16.F32.PACK_AB R160, R181, R168 ;  /* 0x000000a8b5a0723e */ /* 0x000fe200000000ff */
[--C-:B------:R-:W-:Y:S01]  /*be40*/  FFMA.FTZ R197, R159, UR10, -R169.reuse ;  /* 0x0000000a9fc57c23 */ /* 0x100fe200080108a9 */
[----:B------:R-:W-:Y:S01]  /*be50*/  FADD.FTZ R152, R181, R152 ;  /* 0x00000098b5987221 */ /* 0x000fe20000010000 */
[----:B------:R-:W-:Y:S01]  /*be60*/  @!P3 STS [R14+0x28800], R170 ;  /* 0x028800aa0e00b388 */ /* 0x000fe20000000800 */
[--C-:B------:R-:W-:Y:S01]  /*be70*/  FFMA.FTZ R194, R156, UR10, -R169.reuse ;  /* 0x0000000a9cc27c23 */ /* 0x100fe200080108a9 */
[----:B------:R-:W-:Y:S01]  /*be80*/  MUFU.EX2 R12, R12 ;  /* 0x0000000c000c7308 */ /* 0x000fe20000000800 */
[----:B----4-:R-:W-:Y:S01]  /*be90*/  FADD.FTZ R157, R165, R152 ;  /* 0x00000098a59d7221 */ /* 0x010fe20000010000 */
[--C-:B------:R-:W-:Y:S01]  /*bea0*/  FFMA.FTZ R196, R158, UR10, -R169.reuse ;  /* 0x0000000a9ec47c23 */ /* 0x100fe200080108a9 */
[--C-:B------:R-:W-:Y:S01]  /*beb0*/  FFMA.FTZ R201, R166, UR10, -R169.reuse ;  /* 0x0000000aa6c97c23 */ /* 0x100fe200080108a9 */
[--C-:B------:R-:W-:Y:S01]  /*bec0*/  FFMA.FTZ R200, R163, UR10, -R169.reuse ;  /* 0x0000000aa3c87c23 */ /* 0x100fe200080108a9 */
[--C-:B------:R-:W-:Y:S01]  /*bed0*/  FFMA.FTZ R199, R162, UR10, -R169.reuse ;  /* 0x0000000aa2c77c23 */ /* 0x100fe200080108a9 */
[----:B------:R-:W-:Y:S01]  /*bee0*/  F2FP.F16.F32.PACK_AB R162, R182, R165 ;  /* 0x000000a5b6a2723e */ /* 0x000fe200000000ff */
[----:B------:R-:W-:Y:S01]  /*bef0*/  FFMA.FTZ R169, R175, UR10, -R169 ;  /* 0x0000000aafa97c23 */ /* 0x000fe200080108a9 */
[----:B------:R2:W4:Y:S01]  /*bf00*/  MUFU.EX2 R21, R4 ;  /* 0x0000000400157308 */ /* 0x0005220000000800 */
[----:B------:R-:W-:Y:S01]  /*bf10*/  F2FP.F16.F32.PACK_AB R154, R167, R174 ;  /* 0x000000aea79a723e */ /* 0x000fe200000000ff */
[-C--:B------:R-:W-:Y:S01]  /*bf20*/  FMUL.FTZ R73, R73, R170.reuse ;  /* 0x000000aa49497220 */ /* 0x080fe20000410000 */
[----:B------:R-:W-:Y:S01]  /*bf30*/  F2FP.F16.F32.PACK_AB R152, R176, R179 ;  /* 0x000000b3b098723e */ /* 0x000fe200000000ff */
[-C--:B------:R-:W-:Y:S01]  /*bf40*/  FMUL.FTZ R76, R76, R170.reuse ;  /* 0x000000aa4c4c7220 */ /* 0x080fe20000410000 */
[----:B------:R-:W-:Y:S01]  /*bf50*/  F2FP.F16.F32.PACK_AB R156, R178, R177 ;  /* 0x000000b1b29c723e */ /* 0x000fe200000000ff */
[-C--:B------:R-:W-:Y:S01]  /*bf60*/  FMUL.FTZ R77, R77, R170.reuse ;  /* 0x000000aa4d4d7220 */ /* 0x080fe20000410000 */
[----:B------:R-:W-:Y:S01]  /*bf70*/  F2FP.F16.F32.PACK_AB R158, R180, R171 ;  /* 0x000000abb49e723e */ /* 0x000fe200000000ff */
[----:B------:R-:W5:Y:S01]  /*bf80*/  MUFU.EX2 R161, R161 ;  /* 0x000000a100a17308 */ /* 0x000f620000000800 */
[----:B--2---:R-:W-:Y:S01]  /*bf90*/  FADD.FTZ R4, R182, R157 ;  /* 0x0000009db6047221 */ /* 0x004fe20000010000 */
[-C--:B------:R-:W-:Y:S01]  /*bfa0*/  FMUL.FTZ R80, R80, R170.reuse ;  /* 0x000000aa50507220 */ /* 0x080fe20000410000 */
[-C--:B------:R-:W-:Y:S01]  /*bfb0*/  FMUL.FTZ R81, R81, R170.reuse ;  /* 0x000000aa51517220 */ /* 0x080fe20000410000 */
[-C--:B------:R-:W-:Y:S01]  /*bfc0*/  FMUL.FTZ R84, R84, R170.reuse ;  /* 0x000000aa54547220 */ /* 0x080fe20000410000 */
[----:B---3--:R-:W-:Y:S01]  /*bfd0*/  FADD.FTZ R157, R11, R4 ;  /* 0x000000040b9d7221 */ /* 0x008fe20000010000 */
[-C--:B------:R-:W-:Y:S01]  /*bfe0*/  FMUL.FTZ R85, R85, R170.reuse ;  /* 0x000000aa55557220 */ /* 0x080fe20000410000 */
[-C--:B------:R-:W-:Y:S01]  /*bff0*/  FMUL.FTZ R88, R88, R170.reuse ;  /* 0x000000aa58587220 */ /* 0x080fe20000410000 */
[----:B------:R-:W2:Y:S01]  /*c000*/  MUFU.EX2 R13, R20 ;  /* 0x00000014000d7308 */ /* 0x000ea20000000800 */
[----:B-1----:R-:W-:Y:S01]  /*c010*/  FADD.FTZ R4, R192, R157 ;  /* 0x0000009dc0047221 */ /* 0x002fe20000010000 */
[----:B----4-:R-:W-:Y:S01]  /*c020*/  FFMA.FTZ R168, R21, R3, R12 ;  /* 0x0000000315a87223 */ /* 0x010fe2000001000c */
[----:B------:R1:W-:Y:S01]  /*c030*/  @!P3 STS [R14+0x28820], R21 ;  /* 0x028820150e00b388 */ /* 0x0003e20000000800 */
[-C--:B------:R-:W-:Y:S01]  /*c040*/  FMUL.FTZ R89, R89, R170.reuse ;  /* 0x000000aa59597220 */ /* 0x080fe20000410000 */
[-C--:B------:R-:W-:Y:S01]  /*c050*/  FMUL.FTZ R92, R92, R170.reuse ;  /* 0x000000aa5c5c7220 */ /* 0x080fe20000410000 */
[-C--:B------:R-:W-:Y:S01]  /*c060*/  FMUL.FTZ R93, R93, R170.reuse ;  /* 0x000000aa5d5d7220 */ /* 0x080fe20000410000 */
[-C--:B------:R-:W-:Y:S01]  /*c070*/  FMUL.FTZ R96, R96, R170.reuse ;  /* 0x000000aa60607220 */ /* 0x080fe20000410000 */
[----:B------:R-:W3:Y:S01]  /*c080*/  MUFU.EX2 R172, R172 ;  /* 0x000000ac00ac7308 */ /* 0x000ee20000000800 */
[----:B-----5:R-:W-:Y:S01]  /*c090*/  FADD.FTZ R159, R161, R4 ;  /* 0x00000004a19f7221 */ /* 0x020fe20000010000 */
[-C--:B------:R-:W-:Y:S01]  /*c0a0*/  FMUL.FTZ R97, R97, R170.reuse ;  /* 0x000000aa61617220 */ /* 0x080fe20000410000 */
[-C--:B------:R-:W-:Y:S01]  /*c0b0*/  FMUL.FTZ R100, R100, R170.reuse ;  /* 0x000000aa64647220 */ /* 0x080fe20000410000 */
[-C--:B------:R-:W-:Y:S01]  /*c0c0*/  FMUL.FTZ R101, R101, R170.reuse ;  /* 0x000000aa65657220 */ /* 0x080fe20000410000 */
[-C--:B------:R-:W-:Y:S01]  /*c0d0*/  FMUL.FTZ R104, R104, R170.reuse ;  /* 0x000000aa68687220 */ /* 0x080fe20000410000 */
[-C--:B------:R-:W-:Y:S01]  /*c0e0*/  FMUL.FTZ R105, R105, R170.reuse ;  /* 0x000000aa69697220 */ /* 0x080fe20000410000 */
[-C--:B------:R-:W-:Y:S01]  /*c0f0*/  FMUL.FTZ R108, R108, R170.reuse ;  /* 0x000000aa6c6c7220 */ /* 0x080fe20000410000 */
[----:B------:R4:W5:Y:S01]  /*c100*/  MUFU.EX2 R155, R164 ;  /* 0x000000a4009b7308 */ /* 0x0009620000000800 */
        /* <DEDUP_REMOVED lines=11> */
[----:B----4-:R-:W-:Y:S01]  /*c1c0*/  F2FP.F16.F32.PACK_AB R164, R192, R11 ;  /* 0x0000000bc0a4723e */ /* 0x010fe200000000ff */
[-C--:B------:R-:W-:Y:S01]  /*c1d0*/  FMUL.FTZ R124, R124, R170.reuse ;  /* 0x000000aa7c7c7220 */ /* 0x080fe20000410000 */
[-C--:B------:R-:W-:Y:S01]  /*c1e0*/  FMUL.FTZ R125, R125, R170.reuse ;  /* 0x000000aa7d7d7220 */ /* 0x080fe20000410000 */
[-C--:B------:R-:W-:Y:S01]  /*c1f0*/  FMUL.FTZ R128, R128, R170.reuse ;  /* 0x000000aa80807220 */ /* 0x080fe20000410000 */
[----:B------:R3:W4:Y:S01]  /*c200*/  MUFU.EX2 R157, R153 ;  /* 0x00000099009d7308 */ /* 0x0007220000000800 */
[----:B-----5:R-:W-:Y:S01]  /*c210*/  FADD.FTZ R3, R155, R168 ;  /* 0x000000a89b037221 */ /* 0x020fe20000010000 */
[-C--:B------:R-:W-:Y:S01]  /*c220*/  FMUL.FTZ R129, R129, R170.reuse ;  /* 0x000000aa81817220 */ /* 0x080fe20000410000 */
[-C--:B------:R-:W-:Y:S01]  /*c230*/  FMUL.FTZ R132, R132, R170.reuse ;  /* 0x000000aa84847220 */ /* 0x080fe20000410000 */
[-C--:B------:R-:W-:Y:S01]  /*c240*/  FMUL.FTZ R133, R133, R170.reuse ;  /* 0x000000aa85857220 */ /* 0x080fe20000410000 */
[-C--:B------:R-:W-:Y:S01]  /*c250*/  FMUL.FTZ R136, R136, R170.reuse ;  /* 0x000000aa88887220 */ /* 0x080fe20000410000 */
[-C--:B------:R-:W-:Y:S01]  /*c260*/  FMUL.FTZ R137, R137, R170.reuse ;  /* 0x000000aa89897220 */ /* 0x080fe20000410000 */
[----:B------:R-:W-:Y:S01]  /*c270*/  FMUL.FTZ R140, R140, R170 ;  /* 0x000000aa8c8c7220 */ /* 0x000fe20000410000 */
[----:B-1----:R-:W1:Y:S01]  /*c280*/  MUFU.EX2 R14, R183 ;  /* 0x000000b7000e7308 */ /* 0x002e620000000800 */
[C---:B--2---:R-:W-:Y:S01]  /*c290*/  FADD.FTZ R168, R20.reuse, R3 ;  /* 0x0000000314a87221 */ /* 0x044fe20000010000 */
[----:B---3--:R-:W-:Y:S01]  /*c2a0*/  F2FP.F16.F32.PACK_AB R153, R13, R12 ;  /* 0x0000000c0d99723e */ /* 0x008fe200000000ff */
[-C--:B------:R-:W-:Y:S01]  /*c2b0*/  FMUL.FTZ R141, R141, R170.reuse ;  /* 0x000000aa8d8d7220 */ /* 0x080fe20000410000 */
[----:B------:R-:W-:Y:S01]  /*c2c0*/  F2FP.F16.F32.PACK_AB R155, R20, R155 ;  /* 0x0000009b149b723e */ /* 0x000fe200000000ff */
[----:B------:R-:W-:Y:S01]  /*c2d0*/  BAR.SYNC.DEFER_BLOCKING 0xf, 0x100 ;  /* 0x03c4000000007b1d */ /* 0x000fe20000010000 */
[-C--:B------:R-:W-:Y:S01]  /*c2e0*/  FMUL.FTZ R144, R144, R170.reuse ;  /* 0x000000aa90907220 */ /* 0x080fe20000410000 */
[-C--:B------:R-:W-:Y:S01]  /*c2f0*/  FMUL.FTZ R145, R145, R170.reuse ;  /* 0x000000aa91917220 */ /* 0x080fe20000410000 */
[-C--:B------:R-:W-:Y:S01]  /*c300*/  FMUL.FTZ R148, R148, R170.reuse ;  /* 0x000000aa94947220 */ /* 0x080fe20000410000 */
[----:B----4-:R-:W-:Y:S01]  /*c310*/  FADD.FTZ R3, R157, R168 ;  /* 0x000000a89d037221 */ /* 0x010fe20000010000 */
[----:B------:R-:W-:Y:S01]  /*c320*/  FMUL.FTZ R149, R149, R170 ;  /* 0x000000aa95957220 */ /* 0x000fe20000410000 */
        /* <DEDUP_REMOVED lines=84> */
[-C--:B------:R-:W-:Y:S01]  /*c870*/  FMUL.FTZ R138, R138, R21.reuse ;  /* 0x000000158a8a7220 */ /* 0x080fe20000410000 */
[-C--:B------:R-:W-:Y:S01]  /*c880*/  FMUL.FTZ R139, R139, R21.reuse ;  /* 0x000000158b8b7220 */ /* 0x080fe20000410000 */
[-C--:B------:R-:W-:Y:S01]  /*c890*/  FMUL.FTZ R142, R142, R21.reuse ;  /* 0x000000158e8e7220 */ /* 0x080fe20000410000 */
[-C--:B------:R-:W-:Y:S01]  /*c8a0*/  FMUL.FTZ R143, R143, R21.reuse ;  /* 0x000000158f8f7220 */ /* 0x080fe20000410000 */
[----:B------:R-:W-:Y:S01]  /*c8b0*/  FMUL.FTZ R146, R146, R21 ;  /* 0x0000001592927220 */ /* 0x000fe20000410000 */
[C---:B----4-:R-:W-:Y:S01]  /*c8c0*/  F2FP.F16.F32.PACK_AB R167, R168.reuse, R167 ;  /* 0x000000a7a8a7723e */ /* 0x050fe200000000ff */
[----:B------:R-:W-:Y:S01]  /*c8d0*/  FADD.FTZ R3, R168, R3 ;  /* 0x00000003a8037221 */ /* 0x000fe20000010000 */
[-C--:B------:R-:W-:Y:S01]  /*c8e0*/  FMUL.FTZ R147, R147, R21.reuse ;  /* 0x0000001593937220 */ /* 0x080fe20000410000 */
[-C--:B------:R-:W-:Y:S01]  /*c8f0*/  FMUL.FTZ R150, R150, R21.reuse ;  /* 0x0000001596967220 */ /* 0x080fe20000410000 */
[----:B------:R-:W-:Y:S01]  /*c900*/  FMUL.FTZ R151, R151, R21 ;  /* 0x0000001597977220 */ /* 0x000fe20000410000 */
[----:B------:R2:W-:Y:S01]  /*c910*/  STSM.16.M88.4 [R22], R164 ;  /* 0x000000a416007844 */ /* 0x0005e20000000200 */
[----:B------:R-:W-:Y:S05]  /*c920*/  @!P0 BRA `(.L_x_4035) ;  /* 0x0000000000048947 */ /* 0x000fea0003800000 */
[----:B------:R-:W-:Y:S01]  /*c930*/  BPT.TRAP 0x1 ;  /* 0x000000040000795c */ /* 0x000fe20000300000 */
.L_x_4035:
[----:B------:R1:W3:Y:S01]  /*c940*/  SYNCS.PHASECHK.TRANS64.TRYWAIT P2, [UR27+0x28c50], R10 ;  /* 0x028c500aff0075a7 */ /* 0x0002e2000804015b */
[----:B------:R-:W-:Y:S05]  /*c950*/  @!P0 BRA `(.L_x_4036) ;  /* 0x0000000000048947 */ /* 0x000fea0003800000 */
[----:B------:R-:W-:Y:S01]  /*c960*/  BPT.TRAP 0x1 ;  /* 0x000000040000795c */ /* 0x000fe20000300000 */
.L_x_4036:
[----:B---3--:R-:W-:Y:S05]  /*c970*/  @P2 BRA `(.L_x_4037) ;  /* 0x0000000000082947 */ /* 0x008fea0003800000 */
[----:B------:R-:W3:Y:S02]  /*c980*/  SYNCS.PHASECHK.TRANS64.TRYWAIT P2, [UR27+0x28c50], R10 ;  /* 0x028c500aff0075a7 */ /* 0x000ee4000804015b */
[----:B---3--:R-:W-:Y:S05]  /*c990*/  @!P2 BRA `(.L_x_4038) ;  /* 0x0000005c00f4a947 */ /* 0x008fea0003800000 */
.L_x_4037:
[----:B------:R-:W-:Y:S01]  /*c9a0*/  ULEA UR11, UR39, UR45, 0xc ;  /* 0x0000002d270b7291 */ /* 0x000fe2000f8e603f */
[----:B------:R-:W-:Y:S01]  /*c9b0*/  WARPGROUP.ARRIVE ;  /* 0x00000000000079c5 */ /* 0x000fe20000000000 */
[----:B------:R-:W-:Y:S01]  /*c9c0*/  UMOV UR7, 0x40000040 ;  /* 0x4000004000077882 */ /* 0x000fe20000000000 */
[----:B------:R-:W-:Y:S01]  /*c9d0*/  ISETP.GT.AND P2, PT, R9, UR41, PT ;  /* 0x0000002909007c0c */ /* 0x000fe2000bf44270 */
        /* <DEDUP_REMOVED lines=37> */
.L_x_4022:
[----:B------:R-:W5:Y:S01]  /*cc30*/  SHFL.BFLY PT, R5, R4, 0x2, 0x1f ;  /* 0x0c401f0004057f89 */ /* 0x000f6200000e0000 */
[----:B---3--:R-:W-:Y:S01]  /*cc40*/  IADD3 R13, -R17, RZ, RZ ;  /* 0x000000ff110d7210 */ /* 0x008fe20007ffe1ff */
[----:B-1----:R-:W-:Y:S01]  /*cc50*/  IMAD.MOV.U32 R10, RZ, RZ, RZ ;  /* 0x000000ffff0a7224 */ /* 0x002fe200078e00ff */
[----:B------:R-:W-:Y:S01]  /*cc60*/  UIADD3 UR37, UR37, 0x1, URZ ;  /* 0x0000000125257890 */ /* 0x000fe2000fffe03f */
[----:B------:R-:W1:Y:S01]  /*cc70*/  SHFL.BFLY PT, R6, R3, 0x2, 0x1f ;  /* 0x0c401f0003067f89 */ /* 0x000e6200000e0000 */
[----:B------:R-:W-:Y:S08]  /*cc80*/  BAR.ARV 0x8, 0xa0 ;  /* 0x0202800000007b1d */ /* 0x000ff00000002000 */
[----:B------:R-:W-:Y:S01]  /*cc90*/  BAR.SYNC.DEFER_BLOCKING 0xf, 0x100 ;  /* 0x03c4000000007b1d */ /* 0x000fe20000010000 */
[----:B------:R-:W-:Y:S01]  /*cca0*/  ISETP.NE.AND P0, PT, R2, R13, PT ;  /* 0x0000000d0200720c */ /* 0x000fe20003f05270 */
[----:B------:R-:W-:-:S02]  /*ccb0*/  IMAD.U32 R12, RZ, RZ, UR10 ;  /* 0x0000000aff0c7e24 */ /* 0x000fc4000f8e00ff */
[----:B-----5:R-:W-:Y:S01]  /*ccc0*/  FADD.FTZ R5, R5, R4 ;  /* 0x0000000405057221 */ /* 0x020fe20000010000 */
[----:B------:R-:W-:Y:S02]  /*ccd0*/  IMAD.U32 R4, RZ, RZ, UR10 ;  /* 0x0000000aff047e24 */ /* 0x000fe4000f8e00ff */
[----:B-1----:R-:W-:Y:S02]  /*cce0*/  FADD.FTZ R6, R6, R3 ;  /* 0x0000000306067221 */ /* 0x002fe40000010000 */
[----:B------:R-:W1:Y:S01]  /*ccf0*/  SHFL.BFLY PT, R0, R5, 0x1, 0x1f ;  /* 0x0c201f0005007f89 */ /* 0x000e6200000e0000 */
[----:B------:R-:W-:Y:S01]  /*cd00*/  MOV R3, UR39 ;  /* 0x0000002700037c02 */ /* 0x000fe20008000f00 */
[----:B------:R-:W-:Y:S02]  /*cd10*/  UIADD3 UR39, UR39, 0x1, URZ ;  /* 0x0000000127277890 */ /* 0x000fe4000fffe03f */
[----:B------:R-:W3:Y:S01]  /*cd20*/  SHFL.BFLY PT, R9, R6, 0x1, 0x1f ;  /* 0x0c201f0006097f89 */ /* 0x000ee200000e0000 */
[----:B------:R-:W-:Y:S01]  /*cd30*/  @!P0 LEA R3, R3, R16, 0x6 ;  /* 0x0000001003038211 */ /* 0x000fe200078e30ff */
[----:B------:R-:W-:-:S04]  /*cd40*/  UISETP.NE.AND UP0, UPT, UR39, 0x2, UPT ;  /* 0x000000022700788c */ /* 0x000fc8000bf05270 */
[----:B------:R-:W-:Y:S02]  /*cd50*/  USEL UR4, URZ, 0x1, UP0 ;  /* 0x000000013f047887 */ /* 0x000fe40008000000 */
[----:B------:R-:W-:Y:S02]  /*cd60*/  USEL UR39, UR39, URZ, UP0 ;  /* 0x0000003f27277287 */ /* 0x000fe40008000000 */
[----:B------:R-:W-:Y:S01]  /*cd70*/  ULOP3.LUT UR38, UR38, UR4, URZ, 0x3c, !UPT ;  /* 0x0000000426267292 */ /* 0x000fe2000f8e3c3f */
[----:B-1----:R-:W-:Y:S01]  /*cd80*/  FADD.FTZ R11, R5, R0 ;  /* 0x00000000050b7221 */ /* 0x002fe20000010000 */
[----:B------:R-:W-:Y:S01]  /*cd90*/  IMAD.MOV.U32 R0, RZ, RZ, RZ ;  /* 0x000000ffff007224 */ /* 0x000fe200078e00ff */
[----:B------:R-:W-:Y:S01]  /*cda0*/  @!P0 LEA R5, R3, UR48, 0x2 ;  /* 0x0000003003058c11 */ /* 0x000fe2000f8e10ff */
[----:B---3--:R-:W-:Y:S02]  /*cdb0*/  FADD.FTZ R9, R6, R9 ;  /* 0x0000000906097221 */ /* 0x008fe40000010000 */
[----:B------:R-:W-:-:S02]  /*cdc0*/  FSETP.NE.FTZ.AND P1, PT, R11, RZ, PT ;  /* 0x000000ff0b00720b */ /* 0x000fc40003f35000 */
[----:B------:R-:W-:Y:S02]  /*cdd0*/  MOV R3, 0xff800000 ;  /* 0xff80000000037802 */ /* 0x000fe40000000f00 */
[----:B------:R-:W-:-:S09]  /*cde0*/  FSETP.NE.FTZ.AND P2, PT, R9, RZ, PT ;  /* 0x000000ff0900720b */ /* 0x000fd20003f55000 */
[----:B------:R-:W2:Y:S01]  /*cdf0*/  @P1 MUFU.RCP R10, R11 ;  /* 0x0000000b000a1308 */ /* 0x000ea20000001000 */
[----:B------:R-:W-:-:S03]  /*ce00*/  @P1 FMUL.FTZ R4, R4, 0.69314718246459960938 ;  /* 0x3f31721804041820 */ /* 0x000fc60000410000 */
[----:B------:R-:W-:-:S04]  /*ce10*/  @P2 FMUL.FTZ R12, R12, 0.69314718246459960938 ;  /* 0x3f3172180c0c2820 */ /* 0x000fc80000410000 */
[----:B------:R-:W1:Y:S08]  /*ce20*/  @P2 MUFU.RCP R0, R9 ;  /* 0x0000000900002308 */ /* 0x000e700000001000 */
[----:B------:R-:W3:Y:S01]  /*ce30*/  @P1 MUFU.LG2 R6, R11 ;  /* 0x0000000b00061308 */ /* 0x000ee20000000c00 */
        /* <DEDUP_REMOVED lines=64> */
[----:B------:R2:W-:Y:S01]  /*d240*/  @!P0 STS [R5+0x28800], R10 ;  /* 0x0288000a05008388 */ /* 0x0005e20000000800 */
[----:B------:R-:W-:Y:S01]  /*d250*/  MOV R28, 0xff800000 ;  /* 0xff800000001c7802 */ /* 0x000fe20000000f00 */
[-C--:B-1----:R-:W-:Y:S01]  /*d260*/  FMUL.FTZ R27, R27, R0.reuse ;  /* 0x000000001b1b7220 */ /* 0x082fe20000410000 */
[-C--:B------:R-:W-:Y:S01]  /*d270*/  FMUL.FTZ R30, R30, R0.reuse ;  /* 0x000000001e1e7220 */ /* 0x080fe20000410000 */
[----:B------:R1:W-:Y:S01]  /*d280*/  @!P0 STS [R5+0x28820], R0 ;  /* 0x0288200005008388 */ /* 0x0003e20000000800 */
[----:B------:R-:W-:Y:S01]  /*d290*/  PLOP3.LUT P0, PT, PT, PT, PT, 0x8, 0x0 ;  /* 0x000000000000781c */ /* 0x000fe20003f0e170 */
[-C--:B------:R-:W-:Y:S01]  /*d2a0*/  FMUL.FTZ R31, R31, R0.reuse ;  /* 0x000000001f1f7220 */ /* 0x080fe20000410000 */
[-C--:B------:R-:W-:Y:S01]  /*d2b0*/  FMUL.FTZ R34, R34, R0.reuse ;  /* 0x0000000022227220 */ /* 0x080fe20000410000 */
[-C--:B------:R-:W-:Y:S01]  /*d2c0*/  FMUL.FTZ R35, R35, R0.reuse ;  /* 0x0000000023237220 */ /* 0x080fe20000410000 */
[-C--:B------:R-:W-:Y:S01]  /*d2d0*/  FMUL.FTZ R38, R38, R0.reuse ;  /* 0x0000000026267220 */ /* 0x080fe20000410000 */
[----:B--2---:R3:W2:Y:S01]  /*d2e0*/  @P2 MUFU.LG2 R10, R9 ;  /* 0x00000009000a2308 */ /* 0x0046a20000000c00 */
        /* <DEDUP_REMOVED lines=16> */
[----:B--2---:R-:W-:Y:S01]  /*d3f0*/  @P2 FMUL.FTZ R11, R10, 0.69314718246459960938 ;  /* 0x3f3172180a0b2820 */ /* 0x004fe20000410000 */
        /* <DEDUP_REMOVED lines=26> */
[-C--:B----4-:R-:W-:Y:S01]  /*d5a0*/  FMUL.FTZ R170, R119, R0.reuse ;  /* 0x0000000077aa7220 */ /* 0x090fe20000410000 */
        /* <DEDUP_REMOVED lines=19> */
.L_x_3955:
        /* <DEDUP_REMOVED lines=34> */
[----:B------:R-:W-:Y:S01]  /*d900*/  LOP3.LUT R0, R173, 0x380, RZ, 0xc0, !PT ;  /* 0x00000380ad007812 */ /* 0x000fe200078ec0ff */
[----:B------:R-:W-:Y:S01]  /*d910*/  IMAD.X R9, RZ, RZ, R7, P2 ;  /* 0x000000ffff097224 */ /* 0x000fe200010e0607 */
[----:B------:R-:W-:-:S02]  /*d920*/  IADD3 R181, P6, R6, 0x2020, RZ ;  /* 0x0000202006b57810 */ /* 0x000fc40007fde0ff */
[----:B------:R-:W-:Y:S02]  /*d930*/  SHF.R.U64 R0, R0, 0x3, RZ ;  /* 0x0000000300007819 */ /* 0x000fe400000012ff */
[----:B------:R-:W-:Y:S01]  /*d940*/  LOP3.LUT R4, R175, 0x380, RZ, 0xc0, !PT ;  /* 0x00000380af047812 */ /* 0x000fe200078ec0ff */
[--C-:B------:R-:W-:Y:S01]  /*d950*/  IMAD.X R21, RZ, RZ, R7.reuse, P6 ;  /* 0x000000ffff157224 */ /* 0x100fe200030e0607 */
[----:B------:R-:W-:Y:S02]  /*d960*/  IADD3 R177, P4, R6, 0x60, RZ ;  /* 0x0000006006b17810 */ /* 0x000fe40007f9e0ff */
[----:B------:R-:W-:Y:S02]  /*d970*/  LOP3.LUT R8, R0, R173, RZ, 0x3c, !PT ;  /* 0x000000ad00087212 */ /* 0x000fe400078e3cff */
[----:B------:R-:W-:Y:S01]  /*d980*/  LOP3.LUT R0, R181, 0x380, RZ, 0xc0, !PT ;  /* 0x00000380b5007812 */ /* 0x000fe200078ec0ff */
[----:B------:R-:W-:Y:S01]  /*d990*/  IMAD.X R13, RZ, RZ, R7, P4 ;  /* 0x000000ffff0d7224 */ /* 0x000fe200020e0607 */
[----:B------:R-:W-:-:S02]  /*d9a0*/  SHF.R.U64 R4, R4, 0x3, RZ ;  /* 0x0000000304047819 */ /* 0x000fc400000012ff */
[----:B------:R-:W-:Y:S02]  /*d9b0*/  IADD3 R183, P1, R6, 0x2040, RZ ;  /* 0x0000204006b77810 */ /* 0x000fe40007f3e0ff */
[----:B------:R-:W-:Y:S02]  /*d9c0*/  SHF.R.U64 R0, R0, 0x3, RZ ;  /* 0x0000000300007819 */ /* 0x000fe400000012ff */
[----:B------:R-:W-:Y:S02]  /*d9d0*/  IADD3 R197, P4, R6, 0x4020, RZ ;  /* 0x0000402006c57810 */ /* 0x000fe40007f9e0ff */
[----:B------:R-:W-:Y:S02]  /*d9e0*/  LOP3.LUT R10, R4, R175, RZ, 0x3c, !PT ;  /* 0x000000af040a7212 */ /* 0x000fe400078e3cff */
[C---:B------:R-:W-:Y:S01]  /*d9f0*/  LOP3.LUT R111, R6.reuse, 0x380, RZ, 0xc0, !PT ;  /* 0x00000380066f7812 */ /* 0x040fe200078ec0ff */
[----:B------:R-:W-:Y:S01]  /*da00*/  IMAD.X R99, RZ, RZ, R7, P4 ;  /* 0x000000ffff637224 */ /* 0x000fe200020e0607 */
[----:B------:R-:W-:-:S02]  /*da10*/  IADD3 R179, P5, R6, 0x2000, RZ ;  /* 0x0000200006b37810 */ /* 0x000fc40007fbe0ff */
[C---:B------:R-:W-:Y:S02]  /*da20*/  IADD3 R193, P2, R6.reuse, 0x2060, RZ ;  /* 0x0000206006c17810 */ /* 0x040fe40007f5e0ff */
[----:B------:R-:W-:Y:S02]  /*da30*/  LOP3.LUT R4, R183, 0x380, RZ, 0xc0, !PT ;  /* 0x00000380b7047812 */ /* 0x000fe400078ec0ff */
[----:B------:R-:W-:Y:S01]  /*da40*/  IADD3.X R11, RZ, R7, RZ, P3, !PT ;  /* 0x00000007ff0b7210 */ /* 0x000fe20001ffe4ff */
[----:B------:R-:W-:Y:S01]  /*da50*/  IMAD.X R91, RZ, RZ, R7, P2 ;  /* 0x000000ffff5b7224 */ /* 0x000fe200010e0607 */
[----:B------:R-:W-:Y:S02]  /*da60*/  IADD3 R195, P3, R6, 0x4000, RZ ;  /* 0x0000400006c37810 */ /* 0x000fe40007f7e0ff */
[----:B------:R-:W-:Y:S02]  /*da70*/  LOP3.LUT R20, R0, R181, RZ, 0x3c, !PT ;  /* 0x000000b500147212 */ /* 0x000fe400078e3cff */
[----:B------:R-:W-:-:S02]  /*da80*/  LOP3.LUT R0, R197, 0x380, RZ, 0xc0, !PT ;  /* 0x00000380c5007812 */ /* 0x000fc400078ec0ff */
[-C--:B------:R-:W-:Y:S02]  /*da90*/  IADD3.X R15, RZ, R7.reuse, RZ, P5, !PT ;  /* 0x00000007ff0f7210 */ /* 0x080fe40002ffe4ff */
[----:B------:R-:W-:Y:S02]  /*daa0*/  SHF.R.U64 R111, R111, 0x3, RZ ;  /* 0x000000036f6f7819 */ /* 0x000fe400000012ff */
[----:B------:R-:W-:Y:S02]  /*dab0*/  SHF.R.U64 R4, R4, 0x3, RZ ;  /* 0x0000000304047819 */ /* 0x000fe400000012ff */
[C---:B------:R-:W-:Y:S02]  /*dac0*/  IADD3 R199, P5, R6.reuse, 0x4040, RZ ;  /* 0x0000404006c77810 */ /* 0x040fe40007fbe0ff */
[----:B------:R-:W-:Y:S02]  /*dad0*/  IADD3.X R25, RZ, R7, RZ, P1, !PT ;  /* 0x00000007ff197210 */ /* 0x000fe40000ffe4ff */
[----:B------:R-:W-:-:S02]  /*dae0*/  IADD3 R114, P2, R6, 0x6020, RZ ;  /* 0x0000602006727810 */ /* 0x000fc40007f5e0ff */
[----:B------:R-:W-:Y:S02]  /*daf0*/  IADD3.X R95, RZ, R7, RZ, P3, !PT ;  /* 0x00000007ff5f7210 */ /* 0x000fe40001ffe4ff */
[C---:B------:R-:W-:Y:S01]  /*db00*/  IADD3 R201, P6, R6.reuse, 0x4060, RZ ;  /* 0x0000406006c97810 */ /* 0x040fe20007fde0ff */
[--C-:B------:R-:W-:Y:S01]  /*db10*/  IMAD.X R115, RZ, RZ, R7.reuse, P2 ;  /* 0x000000ffff737224 */ /* 0x100fe200010e0607 */
[C---:B------:R-:W-:Y:S02]  /*db20*/  IADD3 R203, P1, R6.reuse, 0x6000, RZ ;  /* 0x0000600006cb7810 */ /* 0x040fe40007f3e0ff */
[C---:B------:R-:W-:Y:S01]  /*db30*/  IADD3 R118, P3, R6.reuse, 0x6040, RZ ;  /* 0x0000604006767810 */ /* 0x040fe20007f7e0ff */
[----:B------:R-:W-:Y:S01]  /*db40*/  IMAD.X R107, RZ, RZ, R7, P6 ;  /* 0x000000ffff6b7224 */ /* 0x000fe200030e0607 */
[----:B------:R-:W-:Y:S02]  /*db50*/  IADD3 R205, P4, R6, 0x6060, RZ ;  /* 0x0000606006cd7810 */ /* 0x000fe40007f9e0ff */
[----:B------:R-:W-:-:S02]  /*db60*/  SHF.R.U64 R0, R0, 0x3, RZ ;  /* 0x0000000300007819 */ /* 0x000fc400000012ff */
[----:B------:R-:W-:Y:S01]  /*db70*/  LOP3.LUT R6, R111, R6, RZ, 0x3c, !PT ;  /* 0x000000066f067212 */ /* 0x000fe200078e3cff */
[----:B------:R-:W-:Y:S01]  /*db80*/  IMAD.X R123, RZ, RZ, R7, P4 ;  /* 0x000000ffff7b7224 */ /* 0x000fe200020e0607 */
[----:B------:R-:W-:Y:S02]  /*db90*/  LOP3.LUT R24, R4, R183, RZ, 0x3c, !PT ;  /* 0x000000b704187212 */ /* 0x000fe400078e3cff */
[----:B------:R-:W-:Y:S02]  /*dba0*/  LOP3.LUT R12, R177, 0x380, RZ, 0xc0, !PT ;  /* 0x00000380b10c7812 */ /* 0x000fe400078ec0ff */
[----:B------:R-:W-:Y:S02]  /*dbb0*/  LOP3.LUT R4, R199, 0x380, RZ, 0xc0, !PT ;  /* 0x00000380c7047812 */ /* 0x000fe400078ec0ff */
[----:B------:R-:W-:Y:S02]  /*dbc0*/  LOP3.LUT R14, R179, 0x380, RZ, 0xc0, !PT ;  /* 0x00000380b30e7812 */ /* 0x000fe400078ec0ff */
[----:B------:R-:W-:-:S02]  /*dbd0*/  LOP3.LUT R27, R114, 0x380, RZ, 0xc0, !PT ;  /* 0x00000380721b7812 */ /* 0x000fc400078ec0ff */
[----:B------:R-:W-:Y:S02]  /*dbe0*/  LOP3.LUT R98, R0, R197, RZ, 0x3c, !PT ;  /* 0x000000c500627212 */ /* 0x000fe400078e3cff */
[-C--:B------:R-:W-:Y:S02]  /*dbf0*/  IADD3.X R103, RZ, R7.reuse, RZ, P5, !PT ;  /* 0x00000007ff677210 */ /* 0x080fe40002ffe4ff */
[-C--:B------:R-:W-:Y:S02]  /*dc00*/  IADD3.X R111, RZ, R7.reuse, RZ, P1, !PT ;  /* 0x00000007ff6f7210 */ /* 0x080fe40000ffe4ff */
[-C--:B------:R-:W-:Y:S02]  /*dc10*/  IADD3.X R119, RZ, R7.reuse, RZ, P3, !PT ;  /* 0x00000007ff777210 */ /* 0x080fe40001ffe4ff */
[----:B------:R-:W-:Y:S02]  /*dc20*/  MOV R0, R6 ;  /* 0x0000000600007202 */ /* 0x000fe40000000f00 */
[----:B------:R-:W-:-:S02]  /*dc30*/  SHF.R.U64 R12, R12, 0x3, RZ ;  /* 0x000000030c0c7819 */ /* 0x000fc400000012ff */
[----:B------:R-:W-:Y:S02]  /*dc40*/  LOP3.LUT R90, R193, 0x380, RZ, 0xc0, !PT ;  /* 0x00000380c15a7812 */ /* 0x000fe400078ec0ff */
[----:B------:R-:W-:Y:S02]  /*dc50*/  SHF.R.U64 R4, R4, 0x3, RZ ;  /* 0x0000000304047819 */ /* 0x000fe400000012ff */
[----:B------:R-:W-:Y:S02]  /*dc60*/  LOP3.LUT R7, R118, 0x380, RZ, 0xc0, !PT ;  /* 0x0000038076077812 */ /* 0x000fe400078ec0ff */
[----:B------:R-:W-:Y:S02]  /*dc70*/  SHF.R.U64 R14, R14, 0x3, RZ ;  /* 0x000000030e0e7819 */ /* 0x000fe400000012ff */
[----:B------:R-:W-:Y:S02]  /*dc80*/  LOP3.LUT R94, R195, 0x380, RZ, 0xc0, !PT ;  /* 0x00000380c35e7812 */ /* 0x000fe400078ec0ff */
[----:B------:R-:W-:-:S02]  /*dc90*/  SHF.R.U64 R27, R27, 0x3, RZ ;  /* 0x000000031b1b7819 */ /* 0x000fc400000012ff */
[----:B------:R-:W-:Y:S02]  /*dca0*/  LOP3.LUT R106, R201, 0x380, RZ, 0xc0, !PT ;  /* 0x00000380c96a7812 */ /* 0x000fe400078ec0ff */
[----:B------:R-:W-:Y:S02]  /*dcb0*/  F2FP.F16.F32.PACK_AB R6, R29, R156 ;  /* 0x0000009c1d06723e */ /* 0x000fe400000000ff */
[----:B------:R-:W-:Y:S02]  /*dcc0*/  LOP3.LUT R12, R12, R177, RZ, 0x3c, !PT ;  /* 0x000000b10c0c7212 */ /* 0x000fe400078e3cff */
[----:B------:R-:W-:Y:S02]  /*dcd0*/  SHF.R.U64 R90, R90, 0x3, RZ ;  /* 0x000000035a5a7819 */ /* 0x000fe400000012ff */
[----:B------:R-:W-:Y:S02]  /*dce0*/  LOP3.LUT R102, R4, R199, RZ, 0x3c, !PT ;  /* 0x000000c704667212 */ /* 0x000fe400078e3cff */
[----:B------:R-:W-:-:S02]  /*dcf0*/  LOP3.LUT R122, R205, 0x380, RZ, 0xc0, !PT ;  /* 0x00000380cd7a7812 */ /* 0x000fc400078ec0ff */
[----:B------:R-:W-:Y:S02]  /*dd00*/  SHF.R.U64 R29, R7, 0x3, RZ ;  /* 0x00000003071d7819 */ /* 0x000fe400000012ff */
[----:B------:R-:W-:Y:S02]  /*dd10*/  LOP3.LUT R14, R14, R179, RZ, 0x3c, !PT ;  /* 0x000000b30e0e7212 */ /* 0x000fe400078e3cff */
[----:B------:R-:W-:Y:S02]  /*dd20*/  SHF.R.U64 R94, R94, 0x3, RZ ;  /* 0x000000035e5e7819 */ /* 0x000fe400000012ff */
[----:B------:R-:W-:Y:S02]  /*dd30*/  LOP3.LUT R110, R203, 0x380, RZ, 0xc0, !PT ;  /* 0x00000380cb6e7812 */ /* 0x000fe400078ec0ff */
[----:B------:R-:W-:Y:S02]  /*dd40*/  F2FP.F16.F32.PACK_AB R4, R153, R162 ;  /* 0x000000a29904723e */ /* 0x000fe400000000ff */
[----:B------:R-:W-:-:S02]  /*dd50*/  F2FP.F16.F32.PACK_AB R7, R31, R30 ;  /* 0x0000001e1f07723e */ /* 0x000fc400000000ff */
[----:B------:R-:W-:Y:S02]  /*dd60*/  LOP3.LUT R114, R27, R114, RZ, 0x3c, !PT ;  /* 0x000000721b727212 */ /* 0x000fe400078e3cff */
[----:B------:R-:W-:Y:S01]  /*dd70*/  SHF.R.U64 R106, R106, 0x3, RZ ;  /* 0x000000036a6a7819 */ /* 0x000fe200000012ff */
[----:B------:R1:W-:Y:S01]  /*dd80*/  STSM.16.M88.4 [R0], R4 ;  /* 0x0000000400007844 */ /* 0x0003e20000000200 */
[----:B------:R-:W-:Y:S02]  /*dd90*/  MOV R27, R8 ;  /* 0x00000008001b7202 */ /* 0x000fe40000000f00 */
[----:B------:R-:W-:Y:S02]  /*dda0*/  MOV R10, R10 ;  /* 0x0000000a000a7202 */ /* 0x000fe40000000f00 */
[----:B------:R-:W-:Y:S01]  /*ddb0*/  LOP3.LUT R90, R90, R193, RZ, 0x3c, !PT ;  /* 0x000000c15a5a7212 */ /* 0x000fe200078e3cff */
[----:B------:R2:W-:Y:S01]  /*ddc0*/  STSM.16.M88.4 [R27], R32 ;  /* 0x000000201b007844 */ /* 0x0005e20000000200 */
[----:B------:R-:W-:-:S02]  /*ddd0*/  SHF.R.U64 R122, R122, 0x3, RZ ;  /* 0x000000037a7a7819 */ /* 0x000fc400000012ff */
[----:B------:R-:W-:Y:S01]  /*dde0*/  MOV R12, R12 ;  /* 0x0000000c000c7202 */ /* 0x000fe20000000f00 */
[----:B------:R2:W-:Y:S01]  /*ddf0*/  STSM.16.M88.4 [R10], R40 ;  /* 0x000000280a007844 */ /* 0x0005e20000000200 */
[----:B------:R-:W-:Y:S02]  /*de00*/  F2FP.F16.F32.PACK_AB R64, R65, R64 ;  /* 0x000000404140723e */ /* 0x000fe400000000ff */
[----:B------:R-:W-:Y:S01]  /*de10*/  LOP3.LUT R94, R94, R195, RZ, 0x3c, !PT ;  /* 0x000000c35e5e7212 */ /* 0x000fe200078e3cff */
        /* <DEDUP_REMOVED lines=8> */
[----:B------:R-:W-:Y:S02]  /*dea0*/  LOP3.LUT R106, R106, R201, RZ, 0x3c, !PT ;  /* 0x000000c96a6a7212 */ /* 0x000fe400078e3cff */
        /* <DEDUP_REMOVED lines=13> */
[----:B------:R-:W-:Y:S02]  /*df80*/  F2FP.F16.F32.PACK_AB R82, R85, R84 ;  /* 0x000000545552723e */ /* 0x000fe400000000ff */
[----:B------:R-:W-:Y:S02]  /*df90*/  F2FP.F16.F32.PACK_AB R83, R87, R86 ;  /* 0x000000565753723e */ /* 0x000fe400000000ff */
[----:B------:R-:W-:-:S02]  /*dfa0*/  F2FP.F16.F32.PACK_AB R88, R89, R88 ;  /* 0x000000585958723e */ /* 0x000fc400000000ff */
[----:B------:R-:W-:Y:S01]  /*dfb0*/  LOP3.LUT R110, R110, R203, RZ, 0x3c, !PT ;  /* 0x000000cb6e6e7212 */ /* 0x000fe200078e3cff */
[----:B------:R2:W-:Y:S01]  /*dfc0*/  STSM.16.M88.4 [R9], R80 ;  /* 0x0000005009007844 */ /* 0x0005e20000000200 */
[----:B------:R-:W-:Y:S02]  /*dfd0*/  MOV R94, R94 ;  /* 0x0000005e005e7202 */ /* 0x000fe40000000f00 */
[----:B------:R-:W-:Y:S02]  /*dfe0*/  MOV R8, R98 ;  /* 0x0000006200087202 */ /* 0x000fe40000000f00 */
[----:B------:R-:W-:Y:S02]  /*dff0*/  F2FP.F16.F32.PACK_AB R89, R154, R26 ;  /* 0x0000001a9a59723e */ /* 0x000fe400000000ff */
[----:B------:R-:W-:Y:S02]  /*e000*/  F2FP.F16.F32.PACK_AB R90, R93, R92 ;  /* 0x0000005c5d5a723e */ /* 0x000fe400000000ff */
[----:B------:R-:W-:-:S02]  /*e010*/  F2FP.F16.F32.PACK_AB R91, R157, R155 ;  /* 0x0000009b9d5b723e */ /* 0x000fc400000000ff */
[----:B------:R-:W-:Y:S02]  /*e020*/  F2FP.F16.F32.PACK_AB R96, R97, R96 ;  /* 0x000000606160723e */ /* 0x000fe400000000ff */
[----:B-1----:R-:W-:Y:S01]  /*e030*/  MOV R5, R106 ;  /* 0x0000006a00057202 */ /* 0x002fe20000000f00 */
[----:B------:R2:W-:Y:S01]  /*e040*/  STSM.16.M88.4 [R94], R88 ;  /* 0x000000585e007844 */ /* 0x0005e20000000200 */
[----:B------:R-:W-:Y:S02]  /*e050*/  F2FP.F16.F32.PACK_AB R97, R159, R158 ;  /* 0x0000009e9f61723e */ /* 0x000fe400000000ff */
        /* <DEDUP_REMOVED lines=47> */
[----:B------:R-:W1:Y:S01]  /*e350*/  LDC.64 R6, c[0x0][0xb78] ;  /* 0x0002de00ff067b82 */ /* 0x000e620000000a00 */
[----:B------:R-:W-:Y:S01]  /*e360*/  USHF.R.S32.HI UR5, URZ, 0x1f, UR43 ;  /* 0x0000001f3f057899 */ /* 0x000fe2000801142b */
[----:B--2---:R-:W-:Y:S01]  /*e370*/  IADD3 R9, -R17, RZ, RZ ;  /* 0x000000ff11097210 */ /* 0x004fe20007ffe1ff */
[----:B------:R-:W-:Y:S02]  /*e380*/  ULDC.64 UR8, c[0x0][0xb70] ;  /* 0x0002dc0000087ab9 */ /* 0x000fe40000000a00 */
[----:B------:R-:W-:Y:S01]  /*e390*/  UIMAD UR5, UR5, UR8, URZ ;  /* 0x00000008050572a4 */ /* 0x000fe2000f8e023f */
[----:B------:R-:W-:Y:S01]  /*e3a0*/  ISETP.NE.AND P0, PT, R2, R9, PT ;  /* 0x000000090200720c */ /* 0x000fe20003f05270 */
[----:B------:R-:W-:Y:S01]  /*e3b0*/  UIMAD.WIDE.U32 UR6, UR43, UR8, URZ ;  /* 0x000000082b0672a5 */ /* 0x000fe2000f8e003f */
[----:B------:R-:W-:Y:S01]  /*e3c0*/  IADD3 R9, R16, UR42, RZ ;  /* 0x0000002a10097c10 */ /* 0x000fe2000fffe0ff */
[----:B------:R-:W-:Y:S02]  /*e3d0*/  UIMAD UR5, UR43, UR9, UR5 ;  /* 0x000000092b0572a4 */ /* 0x000fe4000f8e0205 */
[----:B------:R-:W-:-:S02]  /*e3e0*/  USHF.R.S32.HI UR8, URZ, 0x1f, UR44 ;  /* 0x0000001f3f087899 */ /* 0x000fc4000801142c */
[----:B------:R-:W-:Y:S02]  /*e3f0*/  UIADD3 UR5, UR7, UR5, URZ ;  /* 0x0000000507057290 */ /* 0x000fe4000fffe03f */
[----:B------:R-:W-:Y:S01]  /*e400*/  MOV R5, UR7 ;  /* 0x0000000700057c02 */ /* 0x000fe20008000f00 */
[----:B------:R-:W-:Y:S01]  /*e410*/  IMAD.U32 R4, RZ, RZ, UR6 ;  /* 0x00000006ff047e24 */ /* 0x000fe2000f8e00ff */
[----:B------:R-:W-:Y:S01]  /*e420*/  ULDC.64 UR6, c[0x0][0xb40] ;  /* 0x0002d00000067ab9 */ /* 0x000fe20000000a00 */
[C---:B------:R-:W-:Y:S02]  /*e430*/  VIADD R8, R9.reuse, 0x8 ;  /* 0x0000000809087836 */ /* 0x040fe40000000000 */
[----:B------:R-:W-:Y:S01]  /*e440*/  IMAD.U32 R5, RZ, RZ, UR5 ;  /* 0x00000005ff057e24 */ /* 0x000fe2000f8e00ff */
[----:B------:R-:W-:Y:S02]  /*e450*/  ULDC UR5, c[0x0][0xa88] ;  /* 0x0002a20000057ab9 */ /* 0x000fe40000000800 */
[----:B------:R-:W-:Y:S01]  /*e460*/  ISETP.GE.OR P1, PT, R9, UR5, P0 ;  /* 0x0000000509007c0c */ /* 0x000fe20008726670 */
[----:B-1----:R-:W-:Y:S01]  /*e470*/  IMAD R0, R6, UR8, RZ ;  /* 0x0000000806007c24 */ /* 0x002fe2000f8e02ff */
[----:B------:R-:W-:Y:S01]  /*e480*/  ISETP.GE.OR P0, PT, R8, UR5, P0 ;  /* 0x0000000508007c0c */ /* 0x000fe20008706670 */
[----:B------:R-:W-:-:S04]  /*e490*/  IMAD.WIDE.U32 R4, R6, UR44, R4 ;  /* 0x0000002c06047c25 */ /* 0x000fc8000f8e0004 */
[----:B------:R-:W-:Y:S01]  /*e4a0*/  IMAD R6, R7, UR44, R0 ;  /* 0x0000002c07067c24 */ /* 0x000fe2000f8e0200 */
[----:B------:R-:W-:Y:S02]  /*e4b0*/  SHF.R.S32.HI R7, RZ, 0x1f, R9 ;  /* 0x0000001fff077819 */ /* 0x000fe40000011409 */
[----:B------:R-:W-:-:S04]  /*e4c0*/  IADD3 R0, P2, R9, R4, RZ ;  /* 0x0000000409007210 */ /* 0x000fc80007f5e0ff */
[----:B------:R-:W-:Y:S02]  /*e4d0*/  IADD3.X R7, R7, R5, R6, P2, !PT ;  /* 0x0000000507077210 */ /* 0x000fe400017fe406 */
[----:B------:R-:W-:-:S04]  /*e4e0*/  LEA R4, P2, R0, UR6, 0x2 ;  /* 0x0000000600047c11 */ /* 0x000fc8000f8410ff */
[----:B------:R-:W-:-:S05]  /*e4f0*/  LEA.HI.X R5, R0, UR7, R7, 0x2, P2 ;  /* 0x0000000700057c11 */ /* 0x000fca00090f1407 */
[----:B------:R1:W-:Y:S04]  /*e500*/  @!P1 STG.E desc[UR50][R4.64], R3 ;  /* 0x0000000304009986 */ /* 0x0003e8000c101932 */
[----:B------:R1:W-:Y:S02]  /*e510*/  @!P0 STG.E desc[UR50][R4.64+0x20], R28 ;  /* 0x0000201c04008986 */ /* 0x0003e4000c101932 */
.L_x_4041:
[----:B--2---:R-:W2:Y:S02]  /*e520*/  SHFL.IDX PT, R0, R189, RZ, 0x1f ;  /* 0x00001fffbd007589 */ /* 0x004ea400000e0000 */
[----:B--2---:R-:W-:-:S13]  /*e530*/  ISETP.NE.AND P0, PT, R0, 0x7, PT ;  /* 0x000000070000780c */ /* 0x004fda0003f05270 */
[----:B------:R-:W-:Y:S05]  /*e540*/  @P0 BRA `(.L_x_4042) ;  /* 0x0000000800f80947 */ /* 0x000fea0003800000 */
[----:B------:R-:W-:Y:S01]  /*e550*/  BAR.SYNC.DEFER_BLOCKING 0x1, 0x120 ;  /* 0x0044800000007b1d */ /* 0x000fe20000010000 */
[----:B------:R-:W-:-:S05]  /*e560*/  ELECT P0, URZ, PT ;  /* 0x00000000003f782f */ /* 0x000fca0003800000 */
[----:B------:R-:W-:Y:S08]  /*e570*/  BSSY B0, `(.L_x_4043) ;  /* 0x0000030000007945 */ /* 0x000ff00003800000 */
[----:B------:R-:W-:Y:S05]  /*e580*/  @!P0 BRA `(.L_x_4044) ;  /* 0x0000000000b88947 */ /* 0x000fea0003800000 */
[----:B------:R-:W-:Y:S02]  /*e590*/  UIADD3 UR6, UP0, UR52, 0x9f0, URZ ;  /* 0x000009f034067890 */ /* 0x000fe4000ff1e03f */
[----:B------:R-:W-:Y:S02]  /*e5a0*/  UIADD3 UR5, UR48, 0x2000, URZ ;  /* 0x0000200030057890 */ /* 0x000fe4000fffe03f */
[----:B------:R-:W-:Y:S02]  /*e5b0*/  UIADD3.X UR7, URZ, UR53, URZ, UP0, !UPT ;  /* 0x000000353f077290 */ /* 0x000fe400087fe43f */
[----:B------:R-:W-:Y:S01]  /*e5c0*/  UIADD3 UR9, UR48, 0x4000, URZ ;  /* 0x0000400030097890 */ /* 0x000fe2000fffe03f */
[----:B------:R-:W-:Y:S01]  /*e5d0*/  UMOV UR41, URZ ;  /* 0x0000003f00297c82 */ /* 0x000fe20008000000 */
[----:B------:R-:W-:Y:S01]  /*e5e0*/  UMOV UR45, URZ ;  /* 0x0000003f002d7c82 */ /* 0x000fe20008000000 */
[----:B------:R-:W-:Y:S01]  /*e5f0*/  UMOV UR40, UR48 ;  /* 0x0000003000287c82 */ /* 0x000fe20008000000 */
[----:B------:R-:W-:Y:S01]  /*e600*/  UMOV UR8, 0x40 ;  /* 0x0000004000087882 */ /* 0x000fe20000000000 */
[----:B------:R-:W-:-:S02]  /*e610*/  UIADD3 UR11, UR48, 0x6000, URZ ;  /* 0x00006000300b7890 */ /* 0x000fc4000fffe03f */
        /* <DEDUP_REMOVED lines=37> */
.L_x_4044:
[----:B------:R-:W-:Y:S05]  /*e870*/  BSYNC B0 ;  /* 0x0000000000007941 */ /* 0x000fea0003800000 */
.L_x_4043:
[----:B------:R-:W-:Y:S05]  /*e880*/  BRA `(.L_x_4042) ;  /* 0x0000000800287947 */ /* 0x000fea0003800000 */
.L_x_4040:
[----:B------:R-:W1:Y:S01]  /*e890*/  LDC.64 R8, c[0x0][0xae0] ;  /* 0x0002b800ff087b82 */ /* 0x000e620000000a00 */
[----:B------:R-:W-:Y:S01]  /*e8a0*/  ISETP.GT.AND P0, PT, R191, 0x3f, PT ;  /* 0x0000003fbf00780c */ /* 0x000fe20003f04270 */
[----:B------:R-:W-:Y:S01]  /*e8b0*/  USHF.R.S32.HI UR5, URZ, 0x1f, UR43 ;  /* 0x0000001f3f057899 */ /* 0x000fe2000801142b */
[----:B------:R-:W-:Y:S01]  /*e8c0*/  BSSY B0, `(.L_x_4045) ;  /* 0x000001a000007945 */ /* 0x000fe20003800000 */
[----:B------:R-:W-:Y:S01]  /*e8d0*/  USHF.R.S32.HI UR8, URZ, 0x1f, UR44 ;  /* 0x0000001f3f087899 */ /* 0x000fe2000801142c */
[----:B------:R-:W-:-:S09]  /*e8e0*/  IADD3 R12, R184, 0x40, RZ ;  /* 0x00000040b80c7810 */ /* 0x000fd20007ffe0ff */
[----:B------:R-:W-:Y:S05]  /*e8f0*/  @P0 BRA `(.L_x_4046) ;  /* 0x0000000000580947 */ /* 0x000fea0003800000 */
[----:B------:R-:W2:Y:S01]  /*e900*/  S2R R4, SR_TID.X ;  /* 0x0000000000047919 */ /* 0x000ea20000002100 */
[----:B------:R-:W-:Y:S01]  /*e910*/  IMAD.U32 R5, RZ, RZ, UR42 ;  /* 0x0000002aff057e24 */ /* 0x000fe2000f8e00ff */
[----:B------:R-:W-:-:S04]  /*e920*/  ULDC UR6, c[0x0][0xa88] ;  /* 0x0002a20000067ab9 */ /* 0x000fc80000000800 */
[----:B--2---:R-:W-:-:S04]  /*e930*/  IADD3 R4, R5, -0x80, R4 ;  /* 0xffffff8005047810 */ /* 0x004fc80007ffe004 */
[----:B------:R-:W-:-:S13]  /*e940*/  ISETP.GE.AND P0, PT, R4, UR6, PT ;  /* 0x0000000604007c0c */ /* 0x000fda000bf06270 */
[----:B------:R-:W-:Y:S05]  /*e950*/  @P0 BRA `(.L_x_4046) ;  /* 0x0000000000400947 */ /* 0x000fea0003800000 */
[----:B------:R-:W2:Y:S01]  /*e960*/  LDC.64 R6, c[0x0][0xb70] ;  /* 0x0002dc00ff067b82 */ /* 0x000ea20000000a00 */
[----:B------:R-:W-:Y:S01]  /*e970*/  SHF.R.S32.HI R5, RZ, 0x1f, R4 ;  /* 0x0000001fff057819 */ /* 0x000fe20000011404 */
[----:B------:R-:W-:-:S06]  /*e980*/  ULDC.64 UR6, c[0x0][0xb40] ;  /* 0x0002d00000067ab9 */ /* 0x000fcc0000000a00 */
[----:B------:R-:W3:Y:S01]  /*e990*/  LDC.64 R10, c[0x0][0xb78] ;  /* 0x0002de00ff0a7b82 */ /* 0x000ee20000000a00 */
[C---:B--2---:R-:W-:Y:S02]  /*e9a0*/  IMAD R0, R6.reuse, UR5, RZ ;  /* 0x0000000506007c24 */ /* 0x044fe4000f8e02ff */
[----:B------:R-:W-:-:S04]  /*e9b0*/  IMAD.WIDE.U32 R4, R6, UR43, R4 ;  /* 0x0000002b06047c25 */ /* 0x000fc8000f8e0004 */
[----:B------:R-:W-:Y:S02]  /*e9c0*/  IMAD R3, R7, UR43, R0 ;  /* 0x0000002b07037c24 */ /* 0x000fe4000f8e0200 */
[----:B---3--:R-:W-:-:S03]  /*e9d0*/  IMAD R0, R10, UR8, RZ ;  /* 0x000000080a007c24 */ /* 0x008fc6000f8e02ff */
[----:B------:R-:W-:Y:S01]  /*e9e0*/  IADD3 R5, R5, R3, RZ ;  /* 0x0000000305057210 */ /* 0x000fe20007ffe0ff */
[----:B------:R-:W-:Y:S02]  /*e9f0*/  IMAD R3, R11, UR44, R0 ;  /* 0x0000002c0b037c24 */ /* 0x000fe4000f8e0200 */
[----:B------:R-:W-:-:S04]  /*ea00*/  IMAD.WIDE.U32 R4, R10, UR44, R4 ;  /* 0x0000002c0a047c25 */ /* 0x000fc8000f8e0004 */
[----:B------:R-:W-:Y:S01]  /*ea10*/  IMAD.IADD R3, R5, 0x1, R3 ;  /* 0x0000000105037824 */ /* 0x000fe200078e0203 */
[----:B------:R-:W-:-:S04]  /*ea20*/  LEA R6, P0, R4, UR6, 0x2 ;  /* 0x0000000604067c11 */ /* 0x000fc8000f8010ff */
[----:B------:R-:W-:Y:S02]  /*ea30*/  LEA.HI.X R7, R4, UR7, R3, 0x2, P0 ;  /* 0x0000000704077c11 */ /* 0x000fe400080f1403 */
[----:B------:R-:W-:-:S05]  /*ea40*/  MOV R3, 0xff800000 ;  /* 0xff80000000037802 */ /* 0x000fca0000000f00 */
[----:B------:R2:W-:Y:S02]  /*ea50*/  STG.E desc[UR50][R6.64], R3 ;  /* 0x0000000306007986 */ /* 0x0005e4000c101932 */
.L_x_4046:
[----:B------:R-:W-:Y:S05]  /*ea60*/  BSYNC B0 ;  /* 0x0000000000007941 */ /* 0x000fea0003800000 */
.L_x_4045:
[----:B------:R-:W-:Y:S01]  /*ea70*/  ULDC.64 UR6, c[0x0][0xa88] ;  /* 0x0002a20000067ab9 */ /* 0x000fe20000000a00 */
[----:B-12---:R-:W-:Y:S01]  /*ea80*/  IMAD R6, R8, UR5, RZ ;  /* 0x0000000508067c24 */ /* 0x006fe2000f8e02ff */
[----:B------:R-:W-:Y:S01]  /*ea90*/  ISETP.GE.AND P1, PT, R12, UR7, PT ;  /* 0x000000070c007c0c */ /* 0x000fe2000bf26270 */
[----:B------:R-:W1:Y:S01]  /*eaa0*/  LDC.64 R10, c[0x0][0xae8] ;  /* 0x0002ba00ff0a7b82 */ /* 0x000e620000000a00 */
[C---:B------:R-:W-:Y:S01]  /*eab0*/  ISETP.GE.AND P0, PT, R184.reuse, UR7, PT ;  /* 0x00000007b8007c0c */ /* 0x040fe2000bf06270 */
[C---:B------:R-:W-:Y:S01]  /*eac0*/  VIADD R15, R184.reuse, 0xc0 ;  /* 0x000000c0b80f7836 */ /* 0x040fe20000000000 */
[----:B------:R-:W-:Y:S01]  /*ead0*/  SEL R3, RZ, 0xffffffff, P1 ;  /* 0xffffffffff037807 */ /* 0x000fe20000800000 */
[----:B------:R-:W-:Y:S01]  /*eae0*/  IMAD R7, R9, UR43, R6 ;  /* 0x0000002b09077c24 */ /* 0x000fe2000f8e0206 */
[C---:B------:R-:W-:Y:S01]  /*eaf0*/  IADD3 R14, R184.reuse, 0x80, RZ ;  /* 0x00000080b80e7810 */ /* 0x040fe20007ffe0ff */
[----:B------:R-:W-:Y:S01]  /*eb00*/  VIADD R21, R184, 0x140 ;  /* 0x00000140b8157836 */ /* 0x000fe20000000000 */
[----:B------:R-:W-:Y:S01]  /*eb10*/  SEL R0, RZ, 0x1, P0 ;  /* 0x00000001ff007807 */ /* 0x000fe20000000000 */
[----:B------:R-:W2:Y:S01]  /*eb20*/  LDC R9, c[0x0][0xdac] ;  /* 0x00036b00ff097b82 */ /* 0x000ea20000000800 */
[----:B------:R-:W-:Y:S01]  /*eb30*/  IMAD.SHL.U32 R3, R3, 0x2, RZ ;  /* 0x0000000203037824 */ /* 0x000fe200078e00ff */
[----:B------:R-:W-:Y:S01]  /*eb40*/  ISETP.GE.AND P0, PT, R14, UR7, PT ;  /* 0x000000070e007c0c */ /* 0x000fe2000bf06270 */
[C---:B------:R-:W-:Y:S01]  /*eb50*/  VIADD R4, R184.reuse, 0x180 ;  /* 0x00000180b8047836 */ /* 0x040fe20000000000 */
[----:B------:R-:W-:Y:S01]  /*eb60*/  ISETP.GE.AND P2, PT, R15, UR7, PT ;  /* 0x000000070f007c0c */ /* 0x000fe2000bf46270 */
[----:B------:R-:W-:Y:S01]  /*eb70*/  UIADD3 UR42, -UR42, UR6, URZ ;  /* 0x000000062a2a7290 */ /* 0x000fe2000fffe13f */
[----:B------:R-:W-:Y:S01]  /*eb80*/  LOP3.LUT R0, R3, 0x2, R0, 0xe2, !PT ;  /* 0x0000000203007812 */ /* 0x000fe200078ee200 */
[----:B------:R-:W-:Y:S01]  /*eb90*/  ULOP3.LUT UR40, URZ, UR40, URZ, 0x33, !UPT ;  /* 0x000000283f287292 */ /* 0x000fe2000f8e333f */
[----:B------:R-:W-:Y:S01]  /*eba0*/  IADD3 R20, R184, 0x100, RZ ;  /* 0x00000100b8147810 */ /* 0x000fe20007ffe0ff */
[----:B------:R-:W-:Y:S01]  /*ebb0*/  BSSY B0, `(.L_x_4047) ;  /* 0x0000038000007945 */ /* 0x000fe20003800000 */
[----:B------:R-:W-:-:S02]  /*ebc0*/  SEL R3, RZ, 0x4, P0 ;  /* 0x00000004ff037807 */ /* 0x000fc40000000000 */
[----:B------:R-:W-:Y:S02]  /*ebd0*/  SEL R6, RZ, 0x8, P2 ;  /* 0x00000008ff067807 */ /* 0x000fe40001000000 */
[----:B------:R-:W-:Y:S02]  /*ebe0*/  SHF.R.S32.HI R185, RZ, 0x1f, R184 ;  /* 0x0000001fffb97819 */ /* 0x000fe400000114b8 */
[----:B------:R-:W-:Y:S02]  /*ebf0*/  IADD3 R5, R184, 0x1c0, RZ ;  /* 0x000001c0b8057810 */ /* 0x000fe40007ffe0ff */
[----:B------:R-:W-:Y:S02]  /*ec00*/  ISETP.GE.AND P2, PT, R21, UR7, PT ;  /* 0x0000000715007c0c */ /* 0x000fe4000bf46270 */
[----:B------:R-:W-:Y:S02]  /*ec10*/  ISETP.GE.AND P0, PT, R20, UR7, PT ;  /* 0x0000000714007c0c */ /* 0x000fe4000bf06270 */
[----:B------:R-:W-:-:S02]  /*ec20*/  LOP3.LUT R0, R6, R0, R3, 0xfe, !PT ;  /* 0x0000000006007212 */ /* 0x000fc400078efe03 */
[----:B------:R-:W-:Y:S02]  /*ec30*/  ISETP.GE.AND P3, PT, R4, UR7, PT ;  /* 0x0000000704007c0c */ /* 0x000fe4000bf66270 */
[----:B------:R-:W-:Y:S01]  /*ec40*/  ISETP.GE.AND P1, PT, R5, UR7, PT ;  /* 0x0000000705007c0c */ /* 0x000fe2000bf26270 */
[----:B------:R-:W-:Y:S01]  /*ec50*/  IMAD.WIDE.U32 R4, R8, UR43, R184 ;  /* 0x0000002b08047c25 */ /* 0x000fe2000f8e00b8 */
[----:B------:R-:W-:Y:S02]  /*ec60*/  SEL R6, RZ, 0x20, P2 ;  /* 0x00000020ff067807 */ /* 0x000fe40001000000 */
[C---:B------:R-:W-:Y:S01]  /*ec70*/  ISETP.GE.AND P2, PT, R186.reuse, UR42, PT ;  /* 0x0000002aba007c0c */ /* 0x040fe2000bf46270 */
[----:B------:R-:W-:Y:S01]  /*ec80*/  IMAD.IADD R5, R5, 0x1, R7 ;  /* 0x0000000105057824 */ /* 0x000fe200078e0207 */
[----:B------:R-:W-:Y:S02]  /*ec90*/  IADD3 R8, R186, 0x20, RZ ;  /* 0x00000020ba087810 */ /* 0x000fe40007ffe0ff */
[----:B------:R-:W-:-:S02]  /*eca0*/  SEL R3, RZ, 0x10, P0 ;  /* 0x00000010ff037807 */ /* 0x000fc40000000000 */
[----:B------:R-:W-:Y:S01]  /*ecb0*/  ISETP.GE.AND P0, PT, R8, UR42, PT ;  /* 0x0000002a08007c0c */ /* 0x000fe2000bf06270 */
[----:B-1----:R-:W-:Y:S01]  /*ecc0*/  IMAD R8, R10, UR8, RZ ;  /* 0x000000080a087c24 */ /* 0x002fe2000f8e02ff */
[----:B------:R-:W-:Y:S02]  /*ecd0*/  LOP3.LUT R3, R6, R0, R3, 0xfe, !PT ;  /* 0x0000000006037212 */ /* 0x000fe400078efe03 */
[----:B------:R-:W-:Y:S01]  /*ece0*/  SEL R0, RZ, 0x40, P3 ;  /* 0x00000040ff007807 */ /* 0x000fe20001800000 */
[----:B------:R-:W-:Y:S01]  /*ecf0*/  IMAD R11, R11, UR44, R8 ;  /* 0x0000002c0b0b7c24 */ /* 0x000fe2000f8e0208 */
[----:B------:R-:W-:Y:S02]  /*ed00*/  SHF.R.S32.HI R187, RZ, 0x1f, R186 ;  /* 0x0000001fffbb7819 */ /* 0x000fe400000114ba */
[----:B--2---:R-:W-:Y:S01]  /*ed10*/  IADD3 R7, R9, UR40, RZ ;  /* 0x0000002809077c10 */ /* 0x004fe2000fffe0ff */
[----:B------:R-:W-:Y:S01]  /*ed20*/  IMAD.WIDE.U32 R8, R10, UR44, R4 ;  /* 0x0000002c0a087c25 */ /* 0x000fe2000f8e0004 */
[----:B------:R-:W-:-:S02]  /*ed30*/  LOP3.LUT R3, R3, R0, RZ, 0xfc, !PT ;  /* 0x0000000003037212 */ /* 0x000fc400078efcff */
[----:B------:R-:W-:Y:S01]  /*ed40*/  SEL R0, RZ, 0x80, P1 ;  /* 0x00000080ff007807 */ /* 0x000fe20000800000 */
[----:B------:R-:W-:-:S03]  /*ed50*/  IMAD.WIDE R6, R7, 0x40, R186 ;  /* 0x0000004007067825 */ /* 0x000fc600078e02ba */
[----:B------:R-:W-:Y:S01]  /*ed60*/  LOP3.LUT R0, R3, R0, RZ, 0xfc, !PT ;  /* 0x0000000003007212 */ /* 0x000fe200078efcff */
[----:B------:R-:W-:Y:S01]  /*ed70*/  IMAD.IADD R13, R9, 0x1, R11 ;  /* 0x00000001090d7824 */ /* 0x000fe200078e020b */
[----:B------:R-:W-:Y:S06]  /*ed80*/  @P2 BRA `(.L_x_4048) ;  /* 0x0000000000682947 */ /* 0x000fec0003800000 */
[----:B------:R-:W-:Y:S01]  /*ed90*/  ULDC.64 UR8, c[0x0][0xad8] ;  /* 0x0002b60000087ab9 */ /* 0x000fe20000000a00 */
[----:B------:R-:W-:Y:S01]  /*eda0*/  MOV R4, R8 ;  /* 0x0000000800047202 */ /* 0x000fe20000000f00 */
[----:B------:R-:W-:Y:S01]  /*edb0*/  IMAD R11, R7, UR8, RZ ;  /* 0x00000008070b7c24 */ /* 0x000fe2000f8e02ff */
[----:B------:R-:W-:Y:S01]  /*edc0*/  ISETP.GE.AND P6, PT, R184, UR7, PT ;  /* 0x00000007b8007c0c */ /* 0x000fe2000bfc6270 */
[----:B------:R-:W-:Y:S01]  /*edd0*/  IMAD.MOV.U32 R5, RZ, RZ, R13 ;  /* 0x000000ffff057224 */ /* 0x000fe200078e000d */
[----:B------:R-:W-:Y:S01]  /*ede0*/  ISETP.GE.AND P1, PT, R12, UR7, PT ;  /* 0x000000070c007c0c */ /* 0x000fe2000bf26270 */
[C---:B------:R-:W-:Y:S01]  /*edf0*/  IMAD R11, R6.reuse, UR9, R11 ;  /* 0x00000009060b7c24 */ /* 0x040fe2000f8e020b */
        /* <DEDUP_REMOVED lines=19> */
.L_x_4048:
[----:B------:R-:W-:Y:S05]  /*ef30*/  BSYNC B0 ;  /* 0x0000000000007941 */ /* 0x000fea0003800000 */
.L_x_4047:
[----:B------:R-:W-:Y:S04]  /*ef40*/  BSSY B0, `(.L_x_4042) ;  /* 0x000001e000007945 */ /* 0x000fe80003800000 */
[----:B------:R-:W-:Y:S05]  /*ef50*/  @P0 BRA `(.L_x_4049) ;  /* 0x0000000000700947 */ /* 0x000fea0003800000 */
[----:B------:R-:W-:Y:S01]  /*ef60*/  IADD3 R9, P0, R6, 0x20, RZ ;  /* 0x0000002006097810 */ /* 0x000fe20007f1e0ff */
[----:B------:R-:W-:Y:S01]  /*ef70*/  ULDC.64 UR8, c[0x0][0xad8] ;  /* 0x0002b60000087ab9 */ /* 0x000fe20000000a00 */
[----:B------:R-:W-:Y:S01]  /*ef80*/  MOV R4, R8 ;  /* 0x0000000800047202 */ /* 0x000fe20000000f00 */
        /* <DEDUP_REMOVED lines=25> */
.L_x_4049:
[----:B------:R-:W-:Y:S05]  /*f120*/  BSYNC B0 ;  /* 0x0000000000007941 */ /* 0x000fea0003800000 */
.L_x_4042:
[----:B------:R-:W3:Y:S02]  /*f130*/  LDC R0, c[0x0][0xda8] ;  /* 0x00036a00ff007b82 */ /* 0x000ee40000000800 */
[----:B---3--:R-:W-:-:S13]  /*f140*/  ISETP.LE.AND P0, PT, R0, UR4, PT ;  /* 0x0000000400007c0c */ /* 0x008fda000bf03270 */
[----:B------:R-:W-:Y:S05]  /*f150*/  @!P0 BRA `(.L_x_4050) ;  /* 0xffffff1c005c8947 */ /* 0x000fea000383ffff */
[----:B------:R-:W-:Y:S05]  /*f160*/  EXIT ;  /* 0x000000000000794d */ /* 0x000fea0003800000 */
.L_x_3944:
[----:B------:R-:W-:-:S08]  /*f170*/  NOP ;  /* 0x0000000000007918 */ /* 0x000fd00000000000 */
[----:B------:R-:W1:-:S00]  /*f180*/  USETMAXREG.DEALLOC.CTAPOOL 0x18 ;  /* 0x00000018000079c8 */ /* 0x000e4000080e0500 */
[----:B-1----:R-:W-:-:S06]  /*f190*/  LOP3.LUT R0, R0, 0x3, RZ, 0xc0, !PT ;  /* 0x0000000300007812 */ /* 0x002fcc00078ec0ff */
[----:B------:R-:W1:Y:S02]  /*f1a0*/  SHFL.IDX PT, R0, R0, RZ, 0x1f ;  /* 0x00001fff00007589 */ /* 0x000e6400000e0000 */
[----:B-1----:R-:W-:-:S13]  /*f1b0*/  ISETP.NE.AND P0, PT, R0, RZ, PT ;  /* 0x000000ff0000720c */ /* 0x002fda0003f05270 */
[----:B------:R-:W-:Y:S05]  /*f1c0*/  @P0 EXIT ;  /* 0x000000000000094d */ /* 0x000fea0003800000 */
[----:B------:R-:W1:Y:S01]  /*f1d0*/  S2UR UR4, SR_CTAID.X ;  /* 0x00000000000479c3 */ /* 0x000e620000002500 */
[----:B------:R-:W-:Y:S01]  /*f1e0*/  UMOV UR45, URZ ;  /* 0x0000003f002d7c82 */ /* 0x000fe20008000000 */
[----:B------:R-:W-:Y:S01]  /*f1f0*/  IMAD.MOV.U32 R16, RZ, RZ, RZ ;  /* 0x000000ffff107224 */ /* 0x000fe200078e00ff */
[----:B------:R-:W-:-:S05]  /*f200*/  MOV R17, 0x1 ;  /* 0x0000000100117802 */ /* 0x000fca0000000f00 */
[----:B------:R-:W1:Y:S02]  /*f210*/  LDC R0, c[0x0][0xda8] ;  /* 0x00036a00ff007b82 */ /* 0x000e640000000800 */
[----:B-1----:R-:W-:-:S13]  /*f220*/  ISETP.LE.AND P0, PT, R0, UR4, PT ;  /* 0x0000000400007c0c */ /* 0x002fda000bf03270 */
[----:B------:R-:W-:Y:S05]  /*f230*/  @P0 BRA `(.L_x_4051) ;  /* 0x00000030001c0947 */ /* 0x000fea0003800000 */
[----:B------:R-:W-:Y:S01]  /*f240*/  LOP3.LUT R19, R19, 0x1f, RZ, 0xc0, !PT ;  /* 0x0000001f13137812 */ /* 0x000fe200078ec0ff */
[----:B------:R-:W-:Y:S01]  /*f250*/  IMAD.U32 R18, RZ, RZ, UR4 ;  /* 0x00000004ff127e24 */ /* 0x000fe2000f8e00ff */
[----:B------:R-:W-:Y:S01]  /*f260*/  MOV R17, 0x1 ;  /* 0x0000000100117802 */ /* 0x000fe20000000f00 */
[----:B------:R-:W-:Y:S01]  /*f270*/  IMAD.MOV.U32 R16, RZ, RZ, RZ ;  /* 0x000000ffff107224 */ /* 0x000fe200078e00ff */
[----:B------:R-:W-:Y:S01]  /*f280*/  ULDC UR44, c[0x0][0xc] ;  /* 0x00000300002c7ab9 */ /* 0x000fe20000000800 */
[----:B------:R-:W-:Y:S01]  /*f290*/  ULDC.64 UR46, c[0x0][0x198] ;  /* 0x00006600002e7ab9 */ /* 0x000fe20000000a00 */
[----:B------:R-:W-:-:S05]  /*f2a0*/  UMOV UR45, URZ ;  /* 0x0000003f002d7c82 */ /* 0x000fca0008000000 */
.L_x_4105:
[----:B------:R-:W-:Y:S01]  /*f2b0*/  ULDC UR10, c[0x0][0xdd0] ;  /* 0x00037400000a7ab9 */ /* 0x000fe20000000800 */
[----:B------:R-:W1:Y:S01]  /*f2c0*/  LDC R0, c[0x0][0xde8] ;  /* 0x00037a00ff007b82 */ /* 0x000e620000000800 */
        /* <DEDUP_REMOVED lines=19> */
.L_x_4052:
[----:B------:R-:W-:Y:S01]  /*f400*/  ULDC UR11, c[0x0][0xdc4] ;  /* 0x00037100000b7ab9 */ /* 0x000fe20000000800 */
[----:B------:R-:W-:Y:S01]  /*f410*/  UMOV UR9, UR10 ;  /* 0x0000000a00097c82 */ /* 0x000fe20008000000 */
[----:B------:R-:W-:-:S11]  /*f420*/  UISETP.NE.AND UP0, UPT, UR11, 0x1, UPT ;  /* 0x000000010b00788c */ /* 0x000fd6000bf05270 */
[----:B------:R-:W-:Y:S02]  /*f430*/  @UP0 ULDC.64 UR12, c[0x0][0xdc8] ;  /* 0x00037200000c0ab9 */ /* 0x000fe40000000a00 */
[----:B------:R-:W-:-:S04]  /*f440*/  UIMAD.WIDE.U32 UR6, UR10, UR12, URZ ;  /* 0x0000000c0a0672a5 */ /* 0x000fc8000f8e003f */
[----:B------:R-:W-:-:S04]  /*f450*/  @UP0 USHF.R.U32.HI UR9, URZ, UR13, UR7 ;  /* 0x0000000d3f090299 */ /* 0x000fc80008011607 */
[----:B------:R-:W-:-:S12]  /*f460*/  UIMAD UR6, UR9, UR11, URZ ;  /* 0x0000000b090672a4 */ /* 0x000fd8000f8e023f */
.L_x_4053:
[----:B------:R-:W-:Y:S01]  /*f470*/  ULDC.64 UR12, c[0x0][0x3f8] ;  /* 0x0000fe00000c7ab9 */ /* 0x000fe20000000a00 */
[----:B------:R-:W-:Y:S02]  /*f480*/  UIADD3 UR10, UR10, -UR6, URZ ;  /* 0x800000060a0a7290 */ /* 0x000fe4000fffe03f */
[----:B------:R-:W-:Y:S02]  /*f490*/  UISETP.NE.U32.AND UP0, UPT, UR12, URZ, UPT ;  /* 0x0000003f0c00728c */ /* 0x000fe4000bf05070 */
[----:B------:R-:W-:Y:S01]  /*f4a0*/  ULOP3.LUT UR9, URZ, UR9, URZ, 0x33, !UPT ;  /* 0x000000093f097292 */ /* 0x000fe2000f8e333f */
[----:B------:R-:W-:Y:S01]  /*f4b0*/  ULDC UR12, c[0x0][0xdb8] ;  /* 0x00036e00000c7ab9 */ /* 0x000fe20000000800 */
[----:B------:R-:W-:Y:S01]  /*f4c0*/  ULDC.64 UR6, c[0x0][0x9e0] ;  /* 0x0002780000067ab9 */ /* 0x000fe20000000a00 */
[----:B------:R-:W-:Y:S01]  /*f4d0*/  UISETP.NE.AND UP1, UPT, UR12, 0x1, UPT ;  /* 0x000000010c00788c */ /* 0x000fe2000bf25270 */
[----:B------:R-:W-:Y:S01]  /*f4e0*/  ULDC UR11, c[0x0][0xdc4] ;  /* 0x00037100000b7ab9 */ /* 0x000fe20000000800 */
[----:B------:R-:W-:Y:S01]  /*f4f0*/  ULDC UR41, c[0x0][0xdac] ;  /* 0x00036b0000297ab9 */ /* 0x000fe20000000800 */
[----:B------:R-:W-:-:S02]  /*f500*/  UISETP.GE.AND UP2, UPT, UR7, 0x1, UPT ;  /* 0x000000010700788c */ /* 0x000fc4000bf46270 */
[----:B------:R-:W-:Y:S02]  /*f510*/  UIMAD UR11, UR8, UR11, UR10 ;  /* 0x0000000b080b72a4 */ /* 0x000fe4000f8e020a */
[----:B------:R-:W-:Y:S02]  /*f520*/  UIADD3 UR41, UR9, UR41, URZ ;  /* 0x0000002909297290 */ /* 0x000fe4000fffe03f */
[----:B------:R-:W-:Y:S01]  /*f530*/  UISETP.NE.AND.EX UP0, UPT, UR13, URZ, UPT, UP0 ;  /* 0x0000003f0d00728c */ /* 0x000fe2000bf05300 */
[----:B------:R-:W-:Y:S01]  /*f540*/  PLOP3.LUT P1, PT, PT, PT, UP2, 0x80, 0x0 ;  /* 0x000000000000781c */ /* 0x000fe20003f2f028 */
[----:B------:R-:W-:Y:S01]  /*f550*/  @UP1 ULDC UR8, c[0x0][0xdbc] ;  /* 0x00036f0000081ab9 */ /* 0x000fe20000000800 */
[----:B------:R-:W-:Y:S02]  /*f560*/  USHF.L.U32 UR41, UR41, 0x6, URZ ;  /* 0x0000000629297899 */ /* 0x000fe4000800063f */
[----:B------:R-:W-:Y:S01]  /*f570*/  UIMAD.WIDE.U32 UR8, UR11, UR8, URZ ;  /* 0x000000080b0872a5 */ /* 0x000fe2000f8e003f */
        /* <DEDUP_REMOVED lines=23> */
.L_x_4055:
[----:B------:R-:W-:-:S11]  /*f6f0*/  UISETP.NE.AND UP0, UPT, UR7, 0x1, UPT ;  /* 0x000000010700788c */ /* 0x000fd6000bf05270 */
[----:B------:R-:W-:Y:S02]  /*f700*/  @UP0 ULDC.64 UR16, c[0x0][0x9e8] ;  /* 0x00027a0000100ab9 */ /* 0x000fe40000000a00 */
[----:B------:R-:W-:-:S04]  /*f710*/  UIMAD.WIDE.U32 UR8, UR10, UR16, URZ ;  /* 0x000000100a0872a5 */ /* 0x000fc8000f8e003f */
[----:B------:R-:W-:-:S12]  /*f720*/  @UP0 USHF.R.U32.HI UR10, URZ, UR17, UR9 ;  /* 0x000000113f0a0299 */ /* 0x000fd80008011609 */
.L_x_4056:
[----:B------:R-:W-:-:S04]  /*f730*/  UIMAD UR10, UR10, UR7, UR7 ;  /* 0x000000070a0a72a4 */ /* 0x000fc8000f8e0207 */
[----:B------:R-:W-:-:S04]  /*f740*/  UISETP.LT.AND UP0, UPT, UR6, UR10, UPT ;  /* 0x0000000a0600728c */ /* 0x000fc8000bf01270 */
[----:B------:R-:W-:-:S12]  /*f750*/  USEL UR6, UR6, UR10, UP0 ;  /* 0x0000000a06067287 */ /* 0x000fd80008000000 */
.L_x_4054:
[----:B------:R-:W-:Y:S02]  /*f760*/  UIMAD UR9, UR13, UR15, 0x3f ;  /* 0x0000003f0d0974a4 */ /* 0x000fe4000f8e020f */
[----:B------:R-:W-:Y:S02]  /*f770*/  UIADD3 UR6, UR6, 0x3f, URZ ;  /* 0x0000003f06067890 */ /* 0x000fe4000fffe03f */
[----:B------:R-:W-:Y:S02]  /*f780*/  USHF.R.S32.HI UR10, URZ, 0x1f, UR9 ;  /* 0x0000001f3f0a7899 */ /* 0x000fe40008011409 */
[----:B------:R-:W-:Y:S02]  /*f790*/  USHF.R.S32.HI UR8, URZ, 0x1f, UR6 ;  /* 0x0000001f3f087899 */ /* 0x000fe40008011406 */
[----:B------:R-:W-:Y:S02]  /*f7a0*/  ULEA.HI UR10, UR10, UR9, URZ, 0x6 ;  /* 0x000000090a0a7291 */ /* 0x000fe4000f8f303f */
[----:B------:R-:W-:-:S02]  /*f7b0*/  ULEA.HI UR8, UR8, UR6, URZ, 0x6 ;  /* 0x0000000608087291 */ /* 0x000fc4000f8f303f */
[----:B------:R-:W-:Y:S02]  /*f7c0*/  UIADD3 UR6, UR41, -UR14, URZ ;  /* 0x8000000e29067290 */ /* 0x000fe4000fffe03f */
[----:B------:R-:W-:Y:S02]  /*f7d0*/  USHF.R.S32.HI UR39, URZ, 0x6, UR10 ;  /* 0x000000063f277899 */ /* 0x000fe4000801140a */
[----:B------:R-:W-:Y:S02]  /*f7e0*/  USHF.R.S32.HI UR8, URZ, 0x6, UR8 ;  /* 0x000000063f087899 */ /* 0x000fe40008011408 */
[----:B------:R-:W-:Y:S02]  /*f7f0*/  UIMAD UR6, UR13, UR15, UR6 ;  /* 0x0000000f0d0672a4 */ /* 0x000fe4000f8e0206 */
[----:B------:R-:W-:Y:S01]  /*f800*/  UISETP.LT.AND UP0, UPT, UR39, UR8, UPT ;  /* 0x000000082700728c */ /* 0x000fe2000bf01270 */
[----:B------:R-:W-:Y:S02]  /*f810*/  ULDC UR10, c[0x0][0x9dc] ;  /* 0x00027700000a7ab9 */ /* 0x000fe40000000800 */
[----:B------:R-:W-:-:S02]  /*f820*/  UIADD3 UR10, UR6, -UR10, URZ ;  /* 0x8000000a060a7290 */ /* 0x000fc4000fffe03f */
[----:B------:R-:W-:Y:S01]  /*f830*/  USEL UR39, UR39, UR8, UP0 ;  /* 0x0000000827277287 */ /* 0x000fe20008000000 */
[----:B------:R-:W-:Y:S11]  /*f840*/  @!P1 BRA `(.L_x_4057) ;  /* 0x0000000000449947 */ /* 0x000ff60003800000 */
        /* <DEDUP_REMOVED lines=10> */
.L_x_4058:
[----:B------:R-:W-:-:S11]  /*f8f0*/  UISETP.NE.AND UP0, UPT, UR7, 0x1, UPT ;  /* 0x000000010700788c */ /* 0x000fd6000bf05270 */
[----:B------:R-:W-:Y:S02]  /*f900*/  @UP0 ULDC.64 UR12, c[0x0][0x9e8] ;  /* 0x00027a00000c0ab9 */ /* 0x000fe40000000a00 */
[----:B------:R-:W-:-:S04]  /*f910*/  UIMAD.WIDE.U32 UR8, UR6, UR12, URZ ;  /* 0x0000000c060872a5 */ /* 0x000fc8000f8e003f */
[----:B------:R-:W-:-:S12]  /*f920*/  @UP0 USHF.R.U32.HI UR6, URZ, UR13, UR9 ;  /* 0x0000000d3f060299 */ /* 0x000fd80008011609 */
.L_x_4059:
[----:B------:R-:W-:-:S04]  /*f930*/  UIMAD UR6, UR6, UR7, URZ ;  /* 0x00000007060672a4 */ /* 0x000fc8000f8e023f */
[----:B------:R-:W-:-:S04]  /*f940*/  UISETP.LT.AND UP0, UPT, UR10, UR6, UPT ;  /* 0x000000060a00728c */ /* 0x000fc8000bf01270 */
[----:B------:R-:W-:-:S12]  /*f950*/  USEL UR10, UR10, UR6, !UP0 ;  /* 0x000000060a0a7287 */ /* 0x000fd8000c000000 */
.L_x_4057:
[----:B------:R-:W-:Y:S01]  /*f960*/  USHF.R.S32.HI UR6, URZ, 0x1f, UR10 ;  /* 0x0000001f3f067899 */ /* 0x000fe2000801140a */
[----:B------:R-:W-:Y:S03]  /*f970*/  BSSY B6, `(.L_x_4060) ;  /* 0x0000284000067945 */ /* 0x000fe60003800000 */
[----:B------:R-:W-:-:S04]  /*f980*/  ULEA.HI UR6, UR6, UR10, URZ, 0x6 ;  /* 0x0000000a06067291 */ /* 0x000fc8000f8f303f */
[----:B------:R-:W-:-:S04]  /*f990*/  USHF.R.S32.HI UR6, URZ, 0x6, UR6 ;  /* 0x000000063f067899 */ /* 0x000fc80008011406 */
[----:B------:R-:W-:-:S04]  /*f9a0*/  UISETP.LT.AND UP0, UPT, URZ, UR6, UPT ;  /* 0x000000063f00728c */ /* 0x000fc8000bf01270 */
[----:B------:R-:W-:-:S04]  /*f9b0*/  USEL UR38, URZ, UR6, !UP0 ;  /* 0x000000063f267287 */ /* 0x000fc8000c000000 */
[----:B------:R-:W-:-:S06]  /*f9c0*/  UISETP.GT.AND UP0, UPT, UR39, UR38, UPT ;  /* 0x000000262700728c */ /* 0x000fcc000bf04270 */
[----:B------:R-:W-:-:S13]  /*f9d0*/  PLOP3.LUT P0, PT, PT, PT, UP0, 0x80, 0x0 ;  /* 0x000000000000781c */ /* 0x000fda0003f0f008 */
[----:B------:R-:W-:Y:S05]  /*f9e0*/  @P0 BRA `(.L_x_4061) ;  /* 0x0000000000400947 */ /* 0x000fea0003800000 */
[----:B------:R-:W-:Y:S02]  /*f9f0*/  ISETP.NE.AND P0, PT, R19, RZ, PT ;  /* 0x000000ff1300720c */ /* 0x000fe40003f05270 */
[----:B------:R-:W-:-:S11]  /*fa00*/  MOV R13, R18 ;  /* 0x00000012000d7202 */ /* 0x000fd60000000f00 */
        /* <DEDUP_REMOVED lines=14> */
.L_x_4061:
        /* <DEDUP_REMOVED lines=18> */
[----:B------:R-:W-:Y:S01]  /*fc10*/  IMAD.MOV.U32 R8, RZ, RZ, 0x70 ;  /* 0x00000070ff087424 */ /* 0x000fe200078e00ff */
[----:B------:R-:W-:Y:S01]  /*fc20*/  MOV R12, 0x1 ;  /* 0x00000001000c7802 */ /* 0x000fe20000000f00 */
[----:B------:R-:W-:-:S07]  /*fc30*/  IMAD.MOV.U32 R13, RZ, RZ, RZ ;  /* 0x000000ffff0d7224 */ /* 0x000fce00078e00ff */
[----:B------:R-:W-:-:S07]  /*fc40*/  LEPC R20, `(.L_x_4063) ;  /* 0x000000001014794e */ /* 0x000fce0000000000 */
[----:B-1----:R-:W-:Y:S05]  /*fc50*/  CALL.ABS.NOINC R2 ;  /* 0x0000000002007343 */ /* 0x002fea0003c00000 */
.L_x_4063:
        /* <DEDUP_REMOVED lines=13> */
[----:B------:R-:W-:Y:S01]  /*fd30*/  MOV R10, UR4 ;  /* 0x00000004000a7c02 */ /* 0x000fe20008000f00 */
[----:B------:R-:W-:Y:S01]  /*fd40*/  IMAD.U32 R11, RZ, RZ, UR5 ;  /* 0x00000005ff0b7e24 */ /* 0x000fe2000f8e00ff */
[----:B------:R-:W-:Y:S01]  /*fd50*/  MOV R8, 0x70 ;  /* 0x0000007000087802 */ /* 0x000fe20000000f00 */
[----:B------:R-:W-:Y:S01]  /*fd60*/  IMAD.MOV.U32 R12, RZ, RZ, 0x1 ;  /* 0x00000001ff0c7424 */ /* 0x000fe200078e00ff */
[----:B-1----:R-:W-:-:S07]  /*fd70*/  MOV R13, RZ ;  /* 0x000000ff000d7202 */ /* 0x002fce0000000f00 */
[----:B------:R-:W-:-:S07]  /*fd80*/  LEPC R20, `(.L_x_4065) ;  /* 0x000000001014794e */ /* 0x000fce0000000000 */
[----:B--2---:R-:W-:Y:S05]  /*fd90*/  CALL.ABS.NOINC R2 ;  /* 0x0000000002007343 */ /* 0x004fea0003c00000 */
.L_x_4065:
        /* <DEDUP_REMOVED lines=16> */
.L_x_4064:
[----:B------:R-:W-:Y:S01]  /*fea0*/  ULDC.64 UR4, c[0x0][0x9f8] ;  /* 0x00027e0000047ab9 */ /* 0x000fe20000000a00 */
[----:B------:R-:W-:Y:S01]  /*feb0*/  MOV R5, UR43 ;  /* 0x0000002b00057c02 */ /* 0x000fe20008000f00 */
[----:B------:R-:W-:Y:S01]  /*fec0*/  IMAD.U32 R6, RZ, RZ, UR43 ;  /* 0x0000002bff067e24 */ /* 0x000fe2000f8e00ff */
[----:B------:R-:W-:Y:S01]  /*fed0*/  ISETP.NE.U32.AND P0, PT, RZ, UR4, PT ;  /* 0x00000004ff007c0c */ /* 0x000fe2000bf05070 */
[----:B------:R-:W1:Y:S03]  /*fee0*/  LDC R0, c[0x0][0x428] ;  /* 0x00010a00ff007b82 */ /* 0x000e660000000800 */
[----:B------:R-:W-:-:S13]  /*fef0*/  ISETP.NE.AND.EX P0, PT, RZ, UR5, PT, P0 ;  /* 0x00000005ff007c0c */ /* 0x000fda000bf05300 */
[----:B------:R-:W2:Y:S02]  /*ff00*/  @P0 LDC.64 R2, c[0x0][0x9f8] ;  /* 0x00027e00ff020b82 */ /* 0x000ea40000000a00 */
[----:B--2---:R-:W-:-:S05]  /*ff10*/  @P0 IMAD.WIDE R2, R5, 0x4, R2 ;  /* 0x0000000405020825 */ /* 0x004fca00078e0202 */
[----:B------:R2:W3:Y:S01]  /*ff20*/  @P0 LDG.E R6, desc[UR50][R2.64] ;  /* 0x0000003202060981 */ /* 0x0004e2000c1e1900 */
[----:B-1----:R-:W-:Y:S01]  /*ff30*/  ISETP.NE.AND P0, PT, R0, 0x1, PT ;  /* 0x000000010000780c */ /* 0x002fe20003f05270 */
[----:B------:R-:W-:Y:S01]  /*ff40*/  UMOV UR40, URZ ;  /* 0x0000003f00287c82 */ /* 0x000fe20008000000 */
[----:B------:R-:W-:Y:S01]  /*ff50*/  ISETP.NE.AND P1, PT, R19, RZ, PT ;  /* 0x000000ff1300720c */ /* 0x000fe20003f25270 */
[----:B------:R-:W-:Y:S01]  /*ff60*/  IMAD.U32 R10, RZ, RZ, UR39 ;  /* 0x00000027ff0a7e24 */ /* 0x000fe2000f8e00ff */
[----:B------:R-:W-:Y:S01]  /*ff70*/  MOV R0, UR42 ;  /* 0x0000002a00007c02 */ /* 0x000fe20008000f00 */
[----:B------:R-:W-:-:S03]  /*ff80*/  UMOV UR6, 0xffffffff ;  /* 0xffffffff00067882 */ /* 0x000fc60000000000 */
[----:B------:R-:W-:Y:S01]  /*ff90*/  IADD3 R10, R10, -0x1, RZ ;  /* 0xffffffff0a0a7810 */ /* 0x000fe20007ffe0ff */
[----:B--2---:R-:W1:Y:S06]  /*ffa0*/  LDC.64 R2, c[0x0][0x3f8] ;  /* 0x0000fe00ff027b82 */ /* 0x004e6c0000000a00 */
[----:B------:R-:W-:Y:S02]  /*ffb0*/  VOTEU.ALL UP1, P1 ;  /* 0x00000000003f7886 */ /* 0x000fe40000820000 */
[----:B------:R-:W2:Y:S03]  /*ffc0*/  @P0 LDC R4, c[0x0][0x42c] ;  /* 0x00010b00ff040b82 */ /* 0x000ea60000000800 */
[----:B------:R-:W-:-:S04]  /*ffd0*/  @!UP1 UIADD3 UR4, UP0, UR46, 0x270, URZ ;  /* 0x000002702e049890 */ /* 0x000fc8000ff1e03f */
[----:B------:R-:W-:Y:S01]  /*ffe0*/  @!UP1 UIADD3.X UR5, URZ, UR47, URZ, UP0, !UPT ;  /* 0x0000002f3f059290 */ /* 0x000fe200087fe43f */
[----:B------:R-:W4:Y:S08]  /*fff0*/  @P0 LDC R5, c[0x0][0x430] ;  /* 0x00010c00ff050b82 */ /* 0x000f300000000800 */
[----:B------:R1:W-:Y:S01]  /*10000*/  @!UP1 UTMAPF.L2.4D [UR40], [UR4] ;  /* 0x00000028040095b8 */ /* 0x0003e20008018000 */
[----:B--2---:R-:W-:-:S05]  /*10010*/  @P0 IMAD.HI.U32 R4, R4, UR42, RZ ;  /* 0x0000002a04040c27 */ /* 0x004fca000f8e00ff */
[----:B----4-:R-:W-:Y:S02]  /*10020*/  @P0 SHF.R.U32.HI R0, RZ, R5, R4 ;  /* 0x00000005ff000219 */ /* 0x010fe40000011604 */
[----:B-1----:R-:W-:-:S04]  /*10030*/  ISETP.NE.U32.AND P0, PT, R2, RZ, PT ;  /* 0x000000ff0200720c */ /* 0x002fc80003f05070 */
[----:B------:R-:W-:-:S04]  /*10040*/  ISETP.NE.AND.EX P0, PT, R3, RZ, PT, P0 ;  /* 0x000000ff0300720c */ /* 0x000fc80003f05300 */
[----:B---3--:R-:W-:Y:S01]  /*10050*/  SEL R4, R6, RZ, !P0 ;  /* 0x000000ff06047207 */ /* 0x008fe20004000000 */
[----:B------:R-:W-:Y:S08]  /*10060*/  BRA.DIV UR6, `(.L_x_4066) ;  /* 0x0000002a06547947 */ /* 0x000ff0000b800000 */
.L_x_4118:
[----:B------:R-:W-:Y:S01]  /*10070*/  UMOV UR4, 0xffffffff ;  /* 0xffffffff00047882 */ /* 0x000fe20000000000 */
[----:B------:R-:W-:Y:S02]  /*10080*/  SHF.R.S32.HI R7, RZ, 0x1f, R6 ;  /* 0x0000001fff077819 */ /* 0x000fe40000011406 */
[----:B------:R-:W-:Y:S05]  /*10090*/  BRA.DIV UR4, `(.L_x_4067) ;  /* 0x0000002a04747947 */ /* 0x000fea000b800000 */
[----:B------:R-:W-:-:S13]  /*100a0*/  ELECT P6, URZ, PT ;  /* 0x00000000003f782f */ /* 0x000fda00038c0000 */
.L_x_4121:
[----:B------:R-:W-:Y:S05]  /*100b0*/  @!P6 BRA `(.L_x_4068) ;  /* 0x0000000000c4e947 */ /* 0x000fea0003800000 */
[----:B------:R-:W-:Y:S01]  /*100c0*/  IMAD.MOV.U32 R4, RZ, RZ, R6 ;  /* 0x000000ffff047224 */ /* 0x000fe200078e0006 */
[----:B------:R-:W-:Y:S06]  /*100d0*/  @!P0 BRA `(.L_x_4069) ;  /* 0x0000000000488947 */ /* 0x000fec0003800000 */
[----:B------:R-:W1:Y:S01]  /*100e0*/  LDC R11, c[0x0][0x41c] ;  /* 0x00010700ff0b7b82 */ /* 0x000e620000000800 */
[----:B------:R-:W-:Y:S01]  /*100f0*/  MOV R12, R10 ;  /* 0x0000000a000c7202 */ /* 0x000fe20000000f00 */
        /* <DEDUP_REMOVED lines=12> */
[----:B------:R-:W-:-:S05]  /*101c0*/  LEA.HI.X R9, R4, R3, R5, 0x2, P2 ;  /* 0x0000000304097211 */ /* 0x000fca00010f1405 */
[----:B------:R1:W5:Y:S01]  /*101d0*/  LDG.E R4, desc[UR50][R8.64] ;  /* 0x0000003208047981 */ /* 0x000362000c1e1900 */
[----:B------:R-:W-:-:S04]  /*101e0*/  IMAD.MOV R5, RZ, RZ, -R12 ;  /* 0x000000ffff057224 */ /* 0x000fc800078e0a0c */
[----:B------:R-:W-:-:S07]  /*101f0*/  IMAD R10, R11, R5, R10 ;  /* 0x000000050b0a7224 */ /* 0x000fce00078e020a */
.L_x_4069:
[----:B-1----:R-:W-:Y:S01]  /*10200*/  LEA R8, R16, UR37, 0x3 ;  /* 0x0000002510087c11 */ /* 0x002fe2000f8e18ff */
[----:B------:R-:W1:Y:S01]  /*10210*/  S2R R9, SR_TID.X ;  /* 0x0000000000097919 */ /* 0x000e620000002100 */
[----:B------:R-:W-:-:S04]  /*10220*/  SHF.L.U32 R5, R17, 0x1f, RZ ;  /* 0x0000001f11057819 */ /* 0x000fc800000006ff */
[----:B------:R-:W2:Y:S01]  /*10230*/  SYNCS.PHASECHK.TRANS64.TRYWAIT P2, [R8+URZ+0x28c40], R5 ;  /* 0x028c4005080075a7 */ /* 0x000ea2000804017f */
[----:B-1----:R-:W-:-:S04]  /*10240*/  LOP3.LUT R9, R9, 0x7f, RZ, 0xc0, !PT ;  /* 0x0000007f09097812 */ /* 0x002fc800078ec0ff */
[----:B------:R-:W-:Y:S01]  /*10250*/  ISETP.NE.AND P3, PT, R9, RZ, PT ;  /* 0x000000ff0900720c */ /* 0x000fe20003f65270 */
[----:B--2---:R-:W-:-:S12]  /*10260*/  @!P2 BRA `(.L_x_4070) ;  /* 0x000000280020a947 */ /* 0x004fd80003800000 */
.L_x_4122:
[----:B------:R-:W-:Y:S05]  /*10270*/  @P3 BRA `(.L_x_4071) ;  /* 0x0000000000143947 */ /* 0x000fea0003800000 */
[----:B------:R-:W-:Y:S02]  /*10280*/  ISETP.NE.AND P2, PT, R19, RZ, PT ;  /* 0x000000ff1300720c */ /* 0x000fe40003f45270 */
[----:B-1----:R-:W-:-:S04]  /*10290*/  MOV R5, 0x2000 ;  /* 0x0000200000057802 */ /* 0x002fc80000000f00 */
[----:B------:R2:W-:Y:S07]  /*102a0*/  SYNCS.ARRIVE.TRANS64 RZ, [R8+URZ+0x28c30], R5 ;  /* 0x028c300508ff79a7 */ /* 0x0005ee000800003f */
[----:B------:R-:W-:Y:S05]  /*102b0*/  @!P2 BRA `(.L_x_4071) ;  /* 0x000000000004a947 */ /* 0x000fea0003800000 */
[----:B------:R-:W-:Y:S01]  /*102c0*/  BPT.TRAP 0x1 ;  /* 0x000000040000795c */ /* 0x000fe20000300000 */
.L_x_4071:
        /* <DEDUP_REMOVED lines=8> */
[----:B-----5:R-:W-:Y:S01]  /*10350*/  R2UR UR13, R4 ;  /* 0x00000000040d72ca */ /* 0x020fe200000e0000 */
[----:B------:R-:W-:-:S04]  /*10360*/  UMOV UR10, URZ ;  /* 0x0000003f000a7c82 */ /* 0x000fc80008000000 */
[----:B------:R-:W-:Y:S02]  /*10370*/  ULEA UR8, UR8, UR37, 0xd ;  /* 0x0000002508087291 */ /* 0x000fe4000f8e683f */
[----:B------:R-:W-:Y:S02]  /*10380*/  UIADD3 UR9, UR9, 0x28c30, URZ ;  /* 0x00028c3009097890 */ /* 0x000fe4000fffe03f */
[----:B------:R-:W-:Y:S02]  /*10390*/  USHF.L.U32 UR11, UR11, 0x6, URZ ;  /* 0x000000060b0b7899 */ /* 0x000fe4000800063f */
[----:B------:R-:W-:-:S09]  /*103a0*/  UIADD3 UR8, UR8, 0x22400, URZ ;  /* 0x0002240008087890 */ /* 0x000fd2000fffe03f */
[----:B------:R3:W-:Y:S02]  /*103b0*/  UTMALDG.4D [UR8], [UR4], desc[UR6] ;  /* 0x00000608040075b4 */ /* 0x0007e40008019000 */
[----:B---3--:R-:W-:Y:S01]  /*103c0*/  NOP ;  /* 0x0000000000007918 */ /* 0x008fe20000000000 */
.L_x_4068:
        /* <DEDUP_REMOVED lines=11> */
[----:B------:R-:W-:Y:S01]  /*10480*/  UIADD3.X UR7, URZ, UR47, URZ, UP0, !UPT ;  /* 0x0000002f3f077290 */ /* 0x000fe200087fe43f */
[----:B------:R-:W-:Y:S01]  /*10490*/  UMOV UR11, UR41 ;  /* 0x00000029000b7c82 */ /* 0x000fe20008000000 */
[----:B------:R-:W-:Y:S01]  /*104a0*/  UMOV UR12, UR42 ;  /* 0x0000002a000c7c82 */ /* 0x000fe20008000000 */
[----:B------:R-:W-:Y:S01]  /*104b0*/  UMOV UR13, UR43 ;  /* 0x0000002b000d7c82 */ /* 0x000fe20008000000 */
[----:B------:R-:W-:Y:S01]  /*104c0*/  UMOV UR5, 0x12f00000 ;  /* 0x12f0000000057882 */ /* 0x000fe20000000000 */
[----:B------:R-:W-:Y:S01]  /*104d0*/  UMOV UR10, URZ ;  /* 0x0000003f000a7c82 */ /* 0x000fe20008000000 */
[----:B------:R1:W-:Y:S02]  /*104e0*/  @P2 SYNCS.ARRIVE.TRANS64 RZ, [UR37+0x28c00], R5 ;  /* 0x028c0005ffff29a7 */ /* 0x0003e40008000025 */
[----:B-1----:R-:W-:Y:S01]  /*104f0*/  MOV R5, UR4 ;  /* 0x0000000400057c02 */ /* 0x002fe20008000f00 */
[----:B------:R-:W-:-:S02]  /*10500*/  UMOV UR4, 0x0 ;  /* 0x0000000000047882 */ /* 0x000fc40000000000 */
[----:B------:R1:W-:Y:S01]  /*10510*/  UTMALDG.4D [UR8], [UR6], desc[UR4] ;  /* 0x00000408060075b4 */ /* 0x0003e20008019000 */
[----:B------:R-:W-:-:S04]  /*10520*/  SHF.L.U32 R5, R5, 0x1f, RZ ;  /* 0x0000001f05057819 */ /* 0x000fc800000006ff */
[----:B------:R-:W2:Y:S02]  /*10530*/  SYNCS.PHASECHK.TRANS64.TRYWAIT P2, [UR37+0x28c20], R5 ;  /* 0x028c2005ff0075a7 */ /* 0x000ea40008040165 */
[----:B-12---:R-:W-:Y:S05]  /*10540*/  @!P2 BRA `(.L_x_4072) ;  /* 0x00000024007ca947 */ /* 0x006fea0003800000 */
.L_x_4123:
[----:B------:R-:W-:Y:S01]  /*10550*/  ULDC.64 UR4, c[0x0][0x408] ;  /* 0x0001020000047ab9 */ /* 0x000fe20000000a00 */
[----:B------:R-:W-:Y:S04]  /*10560*/  BSSY B0, `(.L_x_4073) ;  /* 0x0000042000007945 */ /* 0x000fe80003800000 */
[----:B------:R-:W-:Y:S05]  /*10570*/  @!P6 BRA `(.L_x_4074) ;  /* 0x000000040000e947 */ /* 0x000fea0003800000 */
[----:B-1----:R-:W-:Y:S01]  /*10580*/  LEA R8, R16, UR37, 0x3 ;  /* 0x0000002510087c11 */ /* 0x002fe2000f8e18ff */
[----:B------:R-:W1:Y:S01]  /*10590*/  S2R R9, SR_TID.X ;  /* 0x0000000000097919 */ /* 0x000e620000002100 */
[----:B------:R-:W-:-:S04]  /*105a0*/  SHF.L.U32 R5, R17, 0x1f, RZ ;  /* 0x0000001f11057819 */ /* 0x000fc800000006ff */
[----:B------:R-:W2:Y:S01]  /*105b0*/  SYNCS.PHASECHK.TRANS64.TRYWAIT P2, [R8+URZ+0x28c60], R5 ;  /* 0x028c6005080075a7 */ /* 0x000ea2000804017f */
[----:B-1----:R-:W-:-:S04]  /*105c0*/  LOP3.LUT R9, R9, 0x7f, RZ, 0xc0, !PT ;  /* 0x0000007f09097812 */ /* 0x002fc800078ec0ff */
[----:B------:R-:W-:Y:S01]  /*105d0*/  ISETP.NE.AND P3, PT, R9, RZ, PT ;  /* 0x000000ff0900720c */ /* 0x000fe20003f65270 */
[----:B--2---:R-:W-:-:S12]  /*105e0*/  @!P2 BRA `(.L_x_4075) ;  /* 0x00000024006ca947 */ /* 0x004fd80003800000 */
.L_x_4124:
[----:B------:R-:W-:Y:S05]  /*105f0*/  @P3 BRA `(.L_x_4076) ;  /* 0x0000000000143947 */ /* 0x000fea0003800000 */
[----:B------:R-:W-:Y:S01]  /*10600*/  ISETP.NE.AND P2, PT, R19, RZ, PT ;  /* 0x000000ff1300720c */ /* 0x000fe20003f45270 */
[----:B-1----:R-:W-:-:S04]  /*10610*/  IMAD.MOV.U32 R5, RZ, RZ, 0x10000 ;  /* 0x00010000ff057424 */ /* 0x002fc800078e00ff */
[----:B------:R2:W-:Y:S08]  /*10620*/  SYNCS.ARRIVE.TRANS64 RZ, [R8+URZ+0x28c50], R5 ;  /* 0x028c500508ff79a7 */ /* 0x0005f0000800003f */
[----:B------:R-:W-:Y:S05]  /*10630*/  @!P2 BRA `(.L_x_4076) ;  /* 0x000000000004a947 */ /* 0x000fea0003800000 */
[----:B------:R-:W-:Y:S01]  /*10640*/  BPT.TRAP 0x1 ;  /* 0x000000040000795c */ /* 0x000fe20000300000 */
.L_x_4076:
        /* <DEDUP_REMOVED lines=13> */
[----:B------:R-:W-:-:S02]  /*10720*/  ULEA UR16, UR16, UR37, 0x10 ;  /* 0x0000002510107291 */ /* 0x000fc4000f8e803f */
[----:B------:R-:W-:Y:S02]  /*10730*/  USHF.L.U32 UR11, UR11, 0x6, URZ ;  /* 0x000000060b0b7899 */ /* 0x000fe4000800063f */
[----:B------:R-:W-:Y:S02]  /*10740*/  UIADD3 UR9, UR9, 0x28c50, URZ ;  /* 0x00028c5009097890 */ /* 0x000fe4000fffe03f */
[----:B------:R-:W-:Y:S02]  /*10750*/  UIADD3 UR8, UR16, 0x400, URZ ;  /* 0x0000040010087890 */ /* 0x000fe4000fffe03f */
[----:B------:R-:W-:Y:S02]  /*10760*/  UIADD3 UR17, UR16, 0x2400, URZ ;  /* 0x0000240010117890 */ /* 0x000fe4000fffe03f */
[----:B------:R-:W-:Y:S02]  /*10770*/  UIADD3 UR19, UR16, 0x4400, URZ ;  /* 0x0000440010137890 */ /* 0x000fe4000fffe03f */
[----:B------:R-:W-:Y:S01]  /*10780*/  UIADD3 UR21, UR16, 0x6400, URZ ;  /* 0x0000640010157890 */ /* 0x000fe2000fffe03f */
[----:B------:R-:W-:-:S02]  /*10790*/  UMOV UR23, 0x100 ;  /* 0x0000010000177882 */ /* 0x000fc40000000000 */
[----:B------:R3:W-:Y:S01]  /*107a0*/  UTMALDG.4D [UR8], [UR14], desc[UR6] ;  /* 0x000006080e0075b4 */ /* 0x0007e20008019000 */
[----:B------:R-:W-:Y:S01]  /*107b0*/  UMOV UR24, 0x140 ;  /* 0x0000014000187882 */ /* 0x000fe20000000000 */
[----:B---3--:R-:W-:Y:S01]  /*107c0*/  UMOV UR8, UR17 ;  /* 0x0000001100087c82 */ /* 0x008fe20008000000 */
[----:B------:R-:W-:Y:S01]  /*107d0*/  UMOV UR10, UR18 ;  /* 0x00000012000a7c82 */ /* 0x000fe20008000000 */
[----:B------:R-:W-:Y:S01]  /*107e0*/  UIADD3 UR17, UR16, 0x8400, URZ ;  /* 0x0000840010117890 */ /* 0x000fe2000fffe03f */
[----:B------:R3:W-:Y:S01]  /*107f0*/  UTMALDG.4D [UR8], [UR14], desc[UR6] ;  /* 0x000006080e0075b4 */ /* 0x0007e20008019000 */
[----:B------:R-:W-:Y:S01]  /*10800*/  UIADD3 UR18, UR16, 0xa400, URZ ;  /* 0x0000a40010127890 */ /* 0x000fe2000fffe03f */
[----:B---3--:R-:W-:Y:S01]  /*10810*/  UMOV UR8, UR19 ;  /* 0x0000001300087c82 */ /* 0x008fe20008000000 */
[----:B------:R-:W-:Y:S01]  /*10820*/  UMOV UR10, UR20 ;  /* 0x00000014000a7c82 */ /* 0x000fe20008000000 */
[----:B------:R-:W-:Y:S01]  /*10830*/  UIADD3 UR19, UR16, 0xc400, URZ ;  /* 0x0000c40010137890 */ /* 0x000fe2000fffe03f */
[----:B------:R3:W-:Y:S02]  /*10840*/  UTMALDG.4D [UR8], [UR14], desc[UR6] ;  /* 0x000006080e0075b4 */ /* 0x0007e40008019000 */
[----:B---3--:R-:W-:Y:S01]  /*10850*/  UMOV UR8, UR21 ;  /* 0x0000001500087c82 */ /* 0x008fe20008000000 */
[----:B------:R-:W-:-:S02]  /*10860*/  UMOV UR10, UR22 ;  /* 0x00000016000a7c82 */ /* 0x000fc40008000000 */
[----:B------:R3:W-:Y:S02]  /*10870*/  UTMALDG.4D [UR8], [UR14], desc[UR6] ;  /* 0x000006080e0075b4 */ /* 0x0007e40008019000 */
[----:B---3--:R-:W-:Y:S01]  /*10880*/  UMOV UR8, UR17 ;  /* 0x0000001100087c82 */ /* 0x008fe20008000000 */
[----:B------:R-:W-:Y:S01]  /*10890*/  UMOV UR10, UR23 ;  /* 0x00000017000a7c82 */ /* 0x000fe20008000000 */
[----:B------:R-:W-:Y:S01]  /*108a0*/  UIADD3 UR17, UR16, 0xe400, URZ ;  /* 0x0000e40010117890 */ /* 0x000fe2000fffe03f */
[----:B------:R3:W-:Y:S02]  /*108b0*/  UTMALDG.4D [UR8], [UR14], desc[UR6] ;  /* 0x000006080e0075b4 */ /* 0x0007e40008019000 */
[----:B------:R-:W-:Y:S01]  /*108c0*/  UMOV UR16, 0x180 ;  /* 0x0000018000107882 */ /* 0x000fe20000000000 */
[----:B---3--:R-:W-:Y:S01]  /*108d0*/  UMOV UR8, UR18 ;  /* 0x0000001200087c82 */ /* 0x008fe20008000000 */
[----:B------:R-:W-:Y:S02]  /*108e0*/  UMOV UR10, UR24 ;  /* 0x00000018000a7c82 */ /* 0x000fe40008000000 */
[----:B------:R3:W-:Y:S02]  /*108f0*/  UTMALDG.4D [UR8], [UR14], desc[UR6] ;  /* 0x000006080e0075b4 */ /* 0x0007e40008019000 */
[----:B---3--:R-:W-:Y:S01]  /*10900*/  UMOV UR8, UR19 ;  /* 0x0000001300087c82 */ /* 0x008fe20008000000 */
[----:B------:R-:W-:Y:S01]  /*10910*/  UMOV UR10, UR16 ;  /* 0x00000010000a7c82 */ /* 0x000fe20008000000 */
[----:B------:R-:W-:Y:S01]  /*10920*/  UMOV UR16, 0x1c0 ;  /* 0x000001c000107882 */ /* 0x000fe20000000000 */
[----:B------:R3:W-:Y:S02]  /*10930*/  UTMALDG.4D [UR8], [UR14], desc[UR6] ;  /* 0x000006080e0075b4 */ /* 0x0007e40008019000 */
[----:B---3--:R-:W-:Y:S01]  /*10940*/  UMOV UR8, UR17 ;  /* 0x0000001100087c82 */ /* 0x008fe20008000000 */
[----:B------:R-:W-:-:S02]  /*10950*/  UMOV UR10, UR16 ;  /* 0x00000010000a7c82 */ /* 0x000fc40008000000 */
[----:B------:R3:W-:Y:S02]  /*10960*/  UTMALDG.4D [UR8], [UR14], desc[UR6] ;  /* 0x000006080e0075b4 */ /* 0x0007e40008019000 */
[----:B---3--:R-:W-:Y:S01]  /*10970*/  NOP ;  /* 0x0000000000007918 */ /* 0x008fe20000000000 */
.L_x_4074:
[----:B------:R-:W-:Y:S05]  /*10980*/  BSYNC B0 ;  /* 0x0000000000007941 */ /* 0x000fea0003800000 */
.L_x_4073:
[----:B------:R-:W-:-:S04]  /*10990*/  UIADD3 UR6, UR39, -0x2, URZ ;  /* 0xfffffffe27067890 */ /* 0x000fc8000fffe03f */
[----:B------:R-:W-:-:S06]  /*109a0*/  UISETP.GE.AND UP0, UPT, UR6, UR38, UPT ;  /* 0x000000260600728c */ /* 0x000fcc000bf06270 */
[----:B------:R-:W-:-:S13]  /*109b0*/  PLOP3.LUT P2, PT, PT, PT, UP0, 0x80, 0x0 ;  /* 0x000000000000781c */ /* 0x000fda0003f4f008 */
[----:B------:R-:W-:Y:S05]  /*109c0*/  @!P2 BRA `(.L_x_4077) ;  /* 0x0000001400a4a947 */ /* 0x000fea0003800000 */
[----:B------:R-:W-:Y:S02]  /*109d0*/  LOP3.LUT R9, RZ, UR38, RZ, 0x33, !PT ;  /* 0x00000026ff097c12 */ /* 0x000fe4000f8e33ff */
[----:B-12---:R-:W-:-:S04]  /*109e0*/  IADD3 R8, RZ, -UR39, RZ ;  /* 0x80000027ff087c10 */ /* 0x006fc8000fffe0ff */
[----:B------:R-:W-:Y:S02]  /*109f0*/  VIADDMNMX R9, R8, 0x1, R9, !PT ;  /* 0x0000000108097846 */ /* 0x000fe40007800109 */
[----:B------:R-:W-:-:S03]  /*10a00*/  MOV R8, UR6 ;  /* 0x0000000600087c02 */ /* 0x000fc60008000f00 */
[----:B------:R-:W-:-:S05]  /*10a10*/  VIADD R5, R9, UR39 ;  /* 0x0000002709057c36 */ /* 0x000fca0008000000 */
[----:B------:R-:W-:-:S04]  /*10a20*/  LOP3.LUT R5, R5, 0x1, RZ, 0xc0, !PT ;  /* 0x0000000105057812 */ /* 0x000fc800078ec0ff */
[----:B------:R-:W-:-:S13]  /*10a30*/  ISETP.NE.U32.AND P2, PT, R5, 0x1, PT ;  /* 0x000000010500780c */ /* 0x000fda0003f45070 */
        /* <DEDUP_REMOVED lines=8> */
[----:B------:R-:W-:Y:S05]  /*10ac0*/  @!P0 BRA `(.L_x_4081) ;  /* 0x0000000000488947 */ /* 0x000fea0003800000 */
        /* <DEDUP_REMOVED lines=11> */
[----:B------:R-:W-:-:S03]  /*10b80*/  IMAD.WIDE.U32 R4, R6, UR6, R4 ;  /* 0x0000000606047c25 */ /* 0x000fc6000f8e0004 */
[----:B------:R-:W-:Y:S02]  /*10b90*/  LEA R2, P2, R4, R2, 0x2 ;  /* 0x0000000204027211 */ /* 0x000fe400078410ff */
[----:B------:R-:W-:-:S04]  /*10ba0*/  IADD3 R5, R13, R5, RZ ;  /* 0x000000050d057210 */ /* 0x000fc80007ffe0ff */
[----:B------:R-:W-:-:S05]  /*10bb0*/  LEA.HI.X R3, R4, R3, R5, 0x2, P2 ;  /* 0x0000000304037211 */ /* 0x000fca00010f1405 */
[----:B------:R1:W5:Y:S01]  /*10bc0*/  LDG.E R4, desc[UR50][R2.64] ;  /* 0x0000003202047981 */ /* 0x000362000c1e1900 */
[----:B------:R-:W-:-:S04]  /*10bd0*/  IMAD.MOV R5, RZ, RZ, -R11 ;  /* 0x000000ffff057224 */ /* 0x000fc800078e0a0b */
[----:B------:R-:W-:-:S07]  /*10be0*/  IMAD R8, R10, R5, R8 ;  /* 0x000000050a087224 */ /* 0x000fce00078e0208 */
.L_x_4081:
[----:B-1----:R-:W-:Y:S01]  /*10bf0*/  LEA R2, R16, UR37, 0x3 ;  /* 0x0000002510027c11 */ /* 0x002fe2000f8e18ff */
[----:B------:R-:W1:Y:S01]  /*10c00*/  S2R R5, SR_TID.X ;  /* 0x0000000000057919 */ /* 0x000e620000002100 */
[----:B------:R-:W-:-:S04]  /*10c10*/  SHF.L.U32 R3, R17, 0x1f, RZ ;  /* 0x0000001f11037819 */ /* 0x000fc800000006ff */
[----:B------:R-:W2:Y:S01]  /*10c20*/  SYNCS.PHASECHK.TRANS64.TRYWAIT P3, [R2+URZ+0x28c40], R3 ;  /* 0x028c4003020075a7 */ /* 0x000ea2000806017f */
[----:B-1----:R-:W-:-:S04]  /*10c30*/  LOP3.LUT R5, R5, 0x7f, RZ, 0xc0, !PT ;  /* 0x0000007f05057812 */ /* 0x002fc800078ec0ff */
[----:B------:R-:W-:Y:S01]  /*10c40*/  ISETP.NE.AND P2, PT, R5, RZ, PT ;  /* 0x000000ff0500720c */ /* 0x000fe20003f45270 */
[----:B--2---:R-:W-:-:S12]  /*10c50*/  @!P3 BRA `(.L_x_4082) ;  /* 0x0000001c00e4b947 */ /* 0x004fd80003800000 */
.L_x_4125:
[----:B------:R-:W-:Y:S05]  /*10c60*/  @P2 BRA `(.L_x_4083) ;  /* 0x0000000000142947 */ /* 0x000fea0003800000 */
[----:B------:R-:W-:Y:S02]  /*10c70*/  ISETP.NE.AND P3, PT, R19, RZ, PT ;  /* 0x000000ff1300720c */ /* 0x000fe40003f65270 */
[----:B------:R-:W-:-:S04]  /*10c80*/  MOV R5, 0x2000 ;  /* 0x0000200000057802 */ /* 0x000fc80000000f00 */
[----:B------:R2:W-:Y:S07]  /*10c90*/  SYNCS.ARRIVE.TRANS64 RZ, [R2+URZ+0x28c30], R5 ;  /* 0x028c300502ff79a7 */ /* 0x0005ee000800003f */
[----:B------:R-:W-:Y:S05]  /*10ca0*/  @!P3 BRA `(.L_x_4083) ;  /* 0x000000000004b947 */ /* 0x000fea0003800000 */
[----:B------:R-:W-:Y:S01]  /*10cb0*/  BPT.TRAP 0x1 ;  /* 0x000000040000795c */ /* 0x000fe20000300000 */
.L_x_4083:
[----:B------:R-:W-:Y:S01]  /*10cc0*/  R2UR UR8, R16 ;  /* 0x00000000100872ca */ /* 0x000fe200000e0000 */
        /* <DEDUP_REMOVED lines=9> */
[----:B------:R-:W-:-:S03]  /*10d60*/  UMOV UR10, URZ ;  /* 0x0000003f000a7c82 */ /* 0x000fc60008000000 */
[----:B------:R-:W-:Y:S02]  /*10d70*/  ULEA UR8, UR8, UR37, 0xd ;  /* 0x0000002508087291 */ /* 0x000fe4000f8e683f */
[----:B------:R-:W-:Y:S02]  /*10d80*/  UIADD3 UR9, UR9, 0x28c30, URZ ;  /* 0x00028c3009097890 */ /* 0x000fe4000fffe03f */
[----:B------:R-:W-:-:S09]  /*10d90*/  UIADD3 UR8, UR8, 0x22400, URZ ;  /* 0x0002240008087890 */ /* 0x000fd2000fffe03f */
[----:B------:R3:W-:Y:S01]  /*10da0*/  UTMALDG.4D [UR8], [UR6], desc[UR14] ;  /* 0x00000e08060075b4 */ /* 0x0007e20008019000 */
[----:B------:R-:W4:Y:S02]  /*10db0*/  SYNCS.PHASECHK.TRANS64.TRYWAIT P3, [R2+URZ+0x28c60], R3 ;  /* 0x028c6003020075a7 */ /* 0x000f24000806017f */
[----:B---34-:R-:W-:Y:S05]  /*10dc0*/  @!P3 BRA `(.L_x_4084) ;  /* 0x0000001c009cb947 */ /* 0x018fea0003800000 */
.L_x_4126:
[----:B------:R-:W-:Y:S05]  /*10dd0*/  @P2 BRA `(.L_x_4085) ;  /* 0x0000000000142947 */ /* 0x000fea0003800000 */
[----:B------:R-:W-:Y:S02]  /*10de0*/  ISETP.NE.AND P2, PT, R19, RZ, PT ;  /* 0x000000ff1300720c */ /* 0x000fe40003f45270 */
[----:B-1-3--:R-:W-:-:S04]  /*10df0*/  MOV R3, 0x10000 ;  /* 0x0001000000037802 */ /* 0x00afc80000000f00 */
[----:B------:R4:W-:Y:S07]  /*10e00*/  SYNCS.ARRIVE.TRANS64 RZ, [R2+URZ+0x28c50], R3 ;  /* 0x028c500302ff79a7 */ /* 0x0009ee000800003f */
[----:B------:R-:W-:Y:S05]  /*10e10*/  @!P2 BRA `(.L_x_4085) ;  /* 0x000000000004a947 */ /* 0x000fea0003800000 */
[----:B------:R-:W-:Y:S01]  /*10e20*/  BPT.TRAP 0x1 ;  /* 0x000000040000795c */ /* 0x000fe20000300000 */
.L_x_4085:
        /* <DEDUP_REMOVED lines=14> */
[----:B------:R-:W-:Y:S02]  /*10f10*/  UIADD3 UR9, UR9, 0x28c50, URZ ;  /* 0x00028c5009097890 */ /* 0x000fe4000fffe03f */
[----:B------:R-:W-:Y:S02]  /*10f20*/  UIADD3 UR8, UR16, 0x400, URZ ;  /* 0x0000040010087890 */ /* 0x000fe4000fffe03f */
[----:B------:R-:W-:Y:S02]  /*10f30*/  UIADD3 UR17, UR16, 0x2400, URZ ;  /* 0x0000240010117890 */ /* 0x000fe4000fffe03f */
[----:B------:R-:W-:Y:S02]  /*10f40*/  UIADD3 UR19, UR16, 0x4400, URZ ;  /* 0x0000440010137890 */ /* 0x000fe4000fffe03f */
[----:B------:R-:W-:Y:S01]  /*10f50*/  UIADD3 UR21, UR16, 0x6400, URZ ;  /* 0x0000640010157890 */ /* 0x000fe2000fffe03f */
[----:B------:R-:W-:Y:S02]  /*10f60*/  UMOV UR23, 0x100 ;  /* 0x0000010000177882 */ /* 0x000fe40000000000 */
[----:B------:R5:W-:Y:S01]  /*10f70*/  UTMALDG.4D [UR8], [UR14], desc[UR6] ;  /* 0x000006080e0075b4 */ /* 0x000be20008019000 */
[----:B------:R-:W-:Y:S01]  /*10f80*/  UMOV UR24, 0x140 ;  /* 0x0000014000187882 */ /* 0x000fe20000000000 */
[----:B-----5:R-:W-:Y:S01]  /*10f90*/  UMOV UR8, UR17 ;  /* 0x0000001100087c82 */ /* 0x020fe20008000000 */
[----:B------:R-:W-:Y:S01]  /*10fa0*/  UMOV UR10, UR18 ;  /* 0x00000012000a7c82 */ /* 0x000fe20008000000 */
[----:B------:R-:W-:Y:S01]  /*10fb0*/  UIADD3 UR17, UR16, 0x8400, URZ ;  /* 0x0000840010117890 */ /* 0x000fe2000fffe03f */
[----:B------:R5:W-:Y:S01]  /*10fc0*/  UTMALDG.4D [UR8], [UR14], desc[UR6] ;  /* 0x000006080e0075b4 */ /* 0x000be20008019000 */
[----:B------:R-:W-:Y:S01]  /*10fd0*/  UIADD3 UR18, UR16, 0xa400, URZ ;  /* 0x0000a40010127890 */ /* 0x000fe2000fffe03f */
[----:B-----5:R-:W-:Y:S01]  /*10fe0*/  UMOV UR8, UR19 ;  /* 0x0000001300087c82 */ /* 0x020fe20008000000 */
[----:B------:R-:W-:Y:S01]  /*10ff0*/  UMOV UR10, UR20 ;  /* 0x00000014000a7c82 */ /* 0x000fe20008000000 */
[----:B------:R-:W-:Y:S01]  /*11000*/  UIADD3 UR19, UR16, 0xc400, URZ ;  /* 0x0000c40010137890 */ /* 0x000fe2000fffe03f */
[----:B------:R5:W-:Y:S02]  /*11010*/  UTMALDG.4D [UR8], [UR14], desc[UR6] ;  /* 0x000006080e0075b4 */ /* 0x000be40008019000 */
[----:B-----5:R-:W-:Y:S01]  /*11020*/  UMOV UR8, UR21 ;  /* 0x0000001500087c82 */ /* 0x020fe20008000000 */
[----:B------:R-:W-:-:S02]  /*11030*/  UMOV UR10, UR22 ;  /* 0x00000016000a7c82 */ /* 0x000fc40008000000 */
[----:B------:R5:W-:Y:S02]  /*11040*/  UTMALDG.4D [UR8], [UR14], desc[UR6] ;  /* 0x000006080e0075b4 */ /* 0x000be40008019000 */
[----:B-----5:R-:W-:Y:S01]  /*11050*/  UMOV UR8, UR17 ;  /* 0x0000001100087c82 */ /* 0x020fe20008000000 */
[----:B------:R-:W-:Y:S01]  /*11060*/  UMOV UR10, UR23 ;  /* 0x00000017000a7c82 */ /* 0x000fe20008000000 */
[----:B------:R-:W-:Y:S01]  /*11070*/  UIADD3 UR17, UR16, 0xe400, URZ ;  /* 0x0000e40010117890 */ /* 0x000fe2000fffe03f */
[----:B------:R5:W-:Y:S02]  /*11080*/  UTMALDG.4D [UR8], [UR14], desc[UR6] ;  /* 0x000006080e0075b4 */ /* 0x000be40008019000 */
[----:B------:R-:W-:Y:S01]  /*11090*/  UMOV UR16, 0x180 ;  /* 0x0000018000107882 */ /* 0x000fe20000000000 */
[----:B-----5:R-:W-:Y:S01]  /*110a0*/  UMOV UR8, UR18 ;  /* 0x0000001200087c82 */ /* 0x020fe20008000000 */
[----:B------:R-:W-:Y:S02]  /*110b0*/  UMOV UR10, UR24 ;  /* 0x00000018000a7c82 */ /* 0x000fe40008000000 */
[----:B------:R5:W-:Y:S02]  /*110c0*/  UTMALDG.4D [UR8], [UR14], desc[UR6] ;  /* 0x000006080e0075b4 */ /* 0x000be40008019000 */
[----:B-----5:R-:W-:Y:S01]  /*110d0*/  UMOV UR8, UR19 ;  /* 0x0000001300087c82 */ /* 0x020fe20008000000 */
[----:B------:R-:W-:Y:S01]  /*110e0*/  UMOV UR10, UR16 ;  /* 0x00000010000a7c82 */ /* 0x000fe20008000000 */
[----:B------:R-:W-:Y:S01]  /*110f0*/  UMOV UR16, 0x1c0 ;  /* 0x000001c000107882 */ /* 0x000fe20000000000 */
[----:B------:R5:W-:Y:S02]  /*11100*/  UTMALDG.4D [UR8], [UR14], desc[UR6] ;  /* 0x000006080e0075b4 */ /* 0x000be40008019000 */
[----:B-----5:R-:W-:Y:S01]  /*11110*/  UMOV UR8, UR17 ;  /* 0x0000001100087c82 */ /* 0x020fe20008000000 */
[----:B------:R-:W-:-:S02]  /*11120*/  UMOV UR10, UR16 ;  /* 0x00000010000a7c82 */ /* 0x000fc40008000000 */
[----:B------:R1:W-:Y:S02]  /*11130*/  UTMALDG.4D [UR8], [UR14], desc[UR6] ;  /* 0x000006080e0075b4 */ /* 0x0003e40008019000 */
[----:B-1----:R-:W-:Y:S01]  /*11140*/  NOP ;  /* 0x0000000000007918 */ /* 0x002fe20000000000 */
.L_x_4080:
[----:B------:R-:W-:Y:S05]  /*11150*/  BSYNC B0 ;  /* 0x0000000000007941 */ /* 0x000fea0003800000 */
.L_x_4079:
[----:B------:R-:W-:-:S06]  /*11160*/  UIADD3 UR6, UR39, -0x3, URZ ;  /* 0xfffffffd27067890 */ /* 0x000fcc000fffe03f */
[----:B------:R-:W-:-:S07]  /*11170*/  IMAD.U32 R8, RZ, RZ, UR6 ;  /* 0x00000006ff087e24 */ /* 0x000fce000f8e00ff */
.L_x_4078:
[----:B------:R-:W-:Y:S01]  /*11180*/  ULOP3.LUT UR6, URZ, UR39, URZ, 0x33, !UPT ;  /* 0x000000273f067292 */ /* 0x000fe2000f8e333f */
[----:B------:R-:W-:Y:S01]  /*11190*/  IADD3 R9, R9, -0x2, RZ ;  /* 0xfffffffe09097810 */ /* 0x000fe20007ffe0ff */
[----:B------:R-:W-:Y:S04]  /*111a0*/  BSSY B0, `(.L_x_4077) ;  /* 0x00000eb000007945 */ /* 0x000fe80003800000 */
[----:B------:R-:W-:-:S13]  /*111b0*/  ISETP.NE.AND P2, PT, R9, UR6, PT ;  /* 0x0000000609007c0c */ /* 0x000fda000bf45270 */
[----:B------:R-:W-:Y:S05]  /*111c0*/  @!P2 BRA `(.L_x_4086) ;  /* 0x0000000c00a0a947 */ /* 0x000fea0003800000 */
.L_x_4101:
[----:B------:R-:W-:Y:S01]  /*111d0*/  VIADD R9, R16, 0x1 ;  /* 0x0000000110097836 */ /* 0x000fe20000000000 */
[----:B------:R-:W-:Y:S05]  /*111e0*/  YIELD ;  /* 0x0000000000007946 */ /* 0x000fea0003800000 */
[----:B------:R-:W-:Y:S01]  /*111f0*/  ISETP.NE.AND P2, PT, R9, 0x2, PT ;  /* 0x000000020900780c */ /* 0x000fe20003f45270 */
[----:B------:R-:W-:Y:S03]  /*11200*/  BSSY B1, `(.L_x_4087) ;  /* 0x000006f000017945 */ /* 0x000fe60003800000 */
[----:B-1234-:R-:W-:-:S02]  /*11210*/  SEL R2, RZ, 0x1, P2 ;  /* 0x00000001ff027807 */ /* 0x01efc40001000000 */
[----:B------:R-:W-:Y:S02]  /*11220*/  SEL R9, R9, RZ, P2 ;  /* 0x000000ff09097207 */ /* 0x000fe40001000000 */
[----:B------:R-:W-:Y:S01]  /*11230*/  LOP3.LUT R17, R17, R2, RZ, 0x3c, !PT ;  /* 0x0000000211117212 */ /* 0x000fe200078e3cff */
[----:B------:R-:W-:Y:S06]  /*11240*/  @!P6 BRA `(.L_x_4088) ;  /* 0x0000000400a8e947 */ /* 0x000fec0003800000 */
[----:B------:R-:W-:Y:S01]  /*11250*/  MOV R10, R8 ;  /* 0x00000008000a7202 */ /* 0x000fe20000000f00 */
[----:B------:R-:W-:Y:S06]  /*11260*/  @!P0 BRA `(.L_x_4089) ;  /* 0x0000000000488947 */ /* 0x000fec0003800000 */
[----:B------:R-:W1:Y:S01]  /*11270*/  LDC R10, c[0x0][0x41c] ;  /* 0x00010700ff0a7b82 */ /* 0x000e620000000800 */
[----:B------:R-:W-:Y:S02]  /*11280*/  IMAD.MOV.U32 R11, RZ, RZ, R8 ;  /* 0x000000ffff0b7224 */ /* 0x000fe400078e0008 */
[----:B------:R-:W-:-:S04]  /*11290*/  IMAD R13, R7, UR4, RZ ;  /* 0x00000004070d7c24 */ /* 0x000fc8000f8e02ff */
[----:B------:R-:W-:Y:S01]  /*112a0*/  IMAD R13, R6, UR5, R13 ;  /* 0x00000005060d7c24 */ /* 0x000fe2000f8e020d */
[----:B------:R-:W2:Y:S01]  /*112b0*/  LDC.64 R4, c[0x0][0x3f8] ;  /* 0x0000fe00ff047b82 */ /* 0x000ea20000000a00 */
[----:B-1----:R-:W-:-:S13]  /*112c0*/  ISETP.NE.AND P2, PT, R10, 0x1, PT ;  /* 0x000000010a00780c */ /* 0x002fda0003f45270 */
[----:B------:R-:W1:Y:S02]  /*112d0*/  @P2 LDC.64 R2, c[0x0][0x420] ;  /* 0x00010800ff022b82 */ /* 0x000e640000000a00 */
[----:B-1----:R-:W-:-:S05]  /*112e0*/  @P2 IMAD.HI.U32 R2, R8, R2, RZ ;  /* 0x0000000208022227 */ /* 0x002fca00078e00ff */
[----:B------:R-:W-:-:S04]  /*112f0*/  @P2 SHF.R.U32.HI R11, RZ, R3, R2 ;  /* 0x00000003ff0b2219 */ /* 0x000fc80000011602 */
[----:B------:R-:W-:Y:S02]  /*11300*/  SHF.R.S32.HI R3, RZ, 0x1f, R11 ;  /* 0x0000001fff037819 */ /* 0x000fe4000001140b */
[----:B------:R-:W-:-:S05]  /*11310*/  MOV R2, R11 ;  /* 0x0000000b00027202 */ /* 0x000fca0000000f00 */
[----:B------:R-:W-:-:S04]  /*11320*/  IMAD.WIDE.U32 R2, R6, UR4, R2 ;  /* 0x0000000406027c25 */ /* 0x000fc8000f8e0002 */
[----:B------:R-:W-:Y:S01]  /*11330*/  IMAD.IADD R3, R13, 0x1, R3 ;  /* 0x000000010d037824 */ /* 0x000fe200078e0203 */
[----:B--2---:R-:W-:-:S04]  /*11340*/  LEA R4, P2, R2, R4, 0x2 ;  /* 0x0000000402047211 */ /* 0x004fc800078410ff */
[----:B------:R-:W-:-:S05]  /*11350*/  LEA.HI.X R5, R2, R5, R3, 0x2, P2 ;  /* 0x0000000502057211 */ /* 0x000fca00010f1403 */
[----:B------:R1:W5:Y:S01]  /*11360*/  LDG.E R4, desc[UR50][R4.64] ;  /* 0x0000003204047981 */ /* 0x000362000c1e1900 */
[----:B------:R-:W-:-:S05]  /*11370*/  IADD3 R3, -R11, RZ, RZ ;  /* 0x000000ff0b037210 */ /* 0x000fca0007ffe1ff */
[----:B------:R-:W-:-:S07]  /*11380*/  IMAD R10, R10, R3, R8 ;  /* 0x000000030a0a7224 */ /* 0x000fce00078e0208 */
.L_x_4089:
[----:B------:R-:W-:Y:S01]  /*11390*/  LEA R3, R9, UR37, 0x3 ;  /* 0x0000002509037c11 */ /* 0x000fe2000f8e18ff */
[----:B-1----:R-:W1:Y:S01]  /*113a0*/  S2R R5, SR_TID.X ;  /* 0x0000000000057919 */ /* 0x002e620000002100 */
[----:B------:R-:W-:-:S04]  /*113b0*/  SHF.L.U32 R2, R17, 0x1f, RZ ;  /* 0x0000001f11027819 */ /* 0x000fc800000006ff */
[----:B------:R-:W2:Y:S01]  /*113c0*/  SYNCS.PHASECHK.TRANS64.TRYWAIT P3, [R3+URZ+0x28c40], R2 ;  /* 0x028c4002030075a7 */ /* 0x000ea2000806017f */
[----:B-1----:R-:W-:-:S04]  /*113d0*/  LOP3.LUT R5, R5, 0x7f, RZ, 0xc0, !PT ;  /* 0x0000007f05057812 */ /* 0x002fc800078ec0ff */
[----:B------:R-:W-:Y:S01]  /*113e0*/  ISETP.NE.AND P2, PT, R5, RZ, PT ;  /* 0x000000ff0500720c */ /* 0x000fe20003f45270 */
[----:B--2---:R-:W-:-:S12]  /*113f0*/  @!P3 BRA `(.L_x_4090) ;  /* 0x000000180024b947 */ /* 0x004fd80003800000 */
.L_x_4127:
[----:B------:R-:W-:Y:S05]  /*11400*/  @P2 BRA `(.L_x_4091) ;  /* 0x0000000000142947 */ /* 0x000fea0003800000 */
[----:B------:R-:W-:Y:S01]  /*11410*/  ISETP.NE.AND P3, PT, R19, RZ, PT ;  /* 0x000000ff1300720c */ /* 0x000fe20003f65270 */
[----:B------:R-:W-:-:S04]  /*11420*/  IMAD.MOV.U32 R12, RZ, RZ, 0x2000 ;  /* 0x00002000ff0c7424 */ /* 0x000fc800078e00ff */
[----:B------:R2:W-:Y:S08]  /*11430*/  SYNCS.ARRIVE.TRANS64 RZ, [R3+URZ+0x28c30], R12 ;  /* 0x028c300c03ff79a7 */ /* 0x0005f0000800003f */
[----:B------:R-:W-:Y:S05]  /*11440*/  @!P3 BRA `(.L_x_4091) ;  /* 0x000000000004b947 */ /* 0x000fea0003800000 */
[----:B------:R-:W-:Y:S01]  /*11450*/  BPT.TRAP 0x1 ;  /* 0x000000040000795c */ /* 0x000fe20000300000 */
.L_x_4091:
[----:B------:R-:W-:Y:S01]  /*11460*/  R2UR UR8, R9 ;  /* 0x00000000090872ca */ /* 0x000fe200000e0000 */
        /* <DEDUP_REMOVED lines=9> */
[----:B------:R-:W-:-:S03]  /*11500*/  R2UR UR11, R5 ;  /* 0x00000000050b72ca */ /* 0x000fc600000e0000 */
[----:B------:R-:W-:Y:S02]  /*11510*/  ULEA UR8, UR8, UR37, 0xd ;  /* 0x0000002508087291 */ /* 0x000fe4000f8e683f */
[----:B------:R-:W-:Y:S02]  /*11520*/  UIADD3 UR9, UR9, 0x28c30, URZ ;  /* 0x00028c3009097890 */ /* 0x000fe4000fffe03f */
[----:B------:R-:W-:-:S09]  /*11530*/  UIADD3 UR8, UR8, 0x22400, URZ ;  /* 0x0002240008087890 */ /* 0x000fd2000fffe03f */
[----:B------:R3:W-:Y:S01]  /*11540*/  UTMALDG.4D [UR8], [UR6], desc[UR14] ;  /* 0x00000e08060075b4 */ /* 0x0007e20008019000 */
[----:B------:R-:W4:Y:S02]  /*11550*/  SYNCS.PHASECHK.TRANS64.TRYWAIT P3, [R3+URZ+0x28c60], R2 ;  /* 0x028c6002030075a7 */ /* 0x000f24000806017f */
[----:B---34-:R-:W-:Y:S05]  /*11560*/  @!P3 BRA `(.L_x_4092) ;  /* 0x0000001400dcb947 */ /* 0x018fea0003800000 */
.L_x_4128:
[----:B------:R-:W-:Y:S05]  /*11570*/  @P2 BRA `(.L_x_4093) ;  /* 0x0000000000142947 */ /* 0x000fea0003800000 */
[----:B------:R-:W-:Y:S01]  /*11580*/  ISETP.NE.AND P2, PT, R19, RZ, PT ;  /* 0x000000ff1300720c */ /* 0x000fe20003f45270 */
[----:B-1-3--:R-:W-:-:S04]  /*11590*/  IMAD.MOV.U32 R2, RZ, RZ, 0x10000 ;  /* 0x00010000ff027424 */ /* 0x00afc800078e00ff */
[----:B------:R4:W-:Y:S08]  /*115a0*/  SYNCS.ARRIVE.TRANS64 RZ, [R3+URZ+0x28c50], R2 ;  /* 0x028c500203ff79a7 */ /* 0x0009f0000800003f */
[----:B------:R-:W-:Y:S05]  /*115b0*/  @!P2 BRA `(.L_x_4093) ;  /* 0x000000000004a947 */ /* 0x000fea0003800000 */
[----:B------:R-:W-:Y:S01]  /*115c0*/  BPT.TRAP 0x1 ;  /* 0x000000040000795c */ /* 0x000fe20000300000 */
.L_x_4093:
        /* <DEDUP_REMOVED lines=25> */
[----:B------:R5:W-:Y:S02]  /*11760*/  UTMALDG.4D [UR8], [UR14], desc[UR6] ;  /* 0x000006080e0075b4 */ /* 0x000be40008019000 */
[----:B-----5:R-:W-:Y:S01]  /*11770*/  UMOV UR8, UR18 ;  /* 0x0000001200087c82 */ /* 0x020fe20008000000 */
[----:B------:R-:W-:Y:S01]  /*11780*/  UMOV UR10, UR21 ;  /* 0x00000015000a7c82 */ /* 0x000fe20008000000 */
[----:B------:R-:W-:Y:S01]  /*11790*/  UIADD3 UR18, UR16, 0xa400, URZ ;  /* 0x0000a40010127890 */ /* 0x000fe2000fffe03f */
[----:B------:R5:W-:Y:S02]  /*117a0*/  UTMALDG.4D [UR8], [UR14], desc[UR6] ;  /* 0x000006080e0075b4 */ /* 0x000be40008019000 */
[----:B-----5:R-:W-:Y:S01]  /*117b0*/  UMOV UR8, UR19 ;  /* 0x0000001300087c82 */ /* 0x020fe20008000000 */
[----:B------:R-:W-:Y:S01]  /*117c0*/  UMOV UR10, UR22 ;  /* 0x00000016000a7c82 */ /* 0x000fe20008000000 */
[----:B------:R-:W-:Y:S01]  /*117d0*/  UIADD3 UR19, UR16, 0xc400, URZ ;  /* 0x0000c40010137890 */ /* 0x000fe2000fffe03f */
[----:B------:R5:W-:Y:S01]  /*117e0*/  UTMALDG.4D [UR8], [UR14], desc[UR6] ;  /* 0x000006080e0075b4 */ /* 0x000be20008019000 */
[----:B------:R-:W-:Y:S01]  /*117f0*/  UIADD3 UR16, UR16, 0xe400, URZ ;  /* 0x0000e40010107890 */ /* 0x000fe2000fffe03f */
[----:B-----5:R-:W-:Y:S01]  /*11800*/  UMOV UR8, UR17 ;  /* 0x0000001100087c82 */ /* 0x020fe20008000000 */
[----:B------:R-:W-:Y:S01]  /*11810*/  UMOV UR10, UR23 ;  /* 0x00000017000a7c82 */ /* 0x000fe20008000000 */
[----:B------:R-:W-:Y:S01]  /*11820*/  UMOV UR17, 0x180 ;  /* 0x0000018000117882 */ /* 0x000fe20000000000 */
[----:B------:R5:W-:Y:S02]  /*11830*/  UTMALDG.4D [UR8], [UR14], desc[UR6] ;  /* 0x000006080e0075b4 */ /* 0x000be40008019000 */
[----:B-----5:R-:W-:Y:S01]  /*11840*/  UMOV UR8, UR18 ;  /* 0x0000001200087c82 */ /* 0x020fe20008000000 */
[----:B------:R-:W-:-:S02]  /*11850*/  UMOV UR10, UR24 ;  /* 0x00000018000a7c82 */ /* 0x000fc40008000000 */
[----:B------:R5:W-:Y:S02]  /*11860*/  UTMALDG.4D [UR8], [UR14], desc[UR6] ;  /* 0x000006080e0075b4 */ /* 0x000be40008019000 */
[----:B-----5:R-:W-:Y:S01]  /*11870*/  UMOV UR8, UR19 ;  /* 0x0000001300087c82 */ /* 0x020fe20008000000 */
[----:B------:R-:W-:Y:S01]  /*11880*/  UMOV UR10, UR17 ;  /* 0x00000011000a7c82 */ /* 0x000fe20008000000 */
[----:B------:R-:W-:Y:S01]  /*11890*/  UMOV UR17, 0x1c0 ;  /* 0x000001c000117882 */ /* 0x000fe20000000000 */
[----:B------:R5:W-:Y:S02]  /*118a0*/  UTMALDG.4D [UR8], [UR14], desc[UR6] ;  /* 0x000006080e0075b4 */ /* 0x000be40008019000 */
[----:B-----5:R-:W-:Y:S01]  /*118b0*/  UMOV UR8, UR16 ;  /* 0x0000001000087c82 */ /* 0x020fe20008000000 */
[----:B------:R-:W-:Y:S02]  /*118c0*/  UMOV UR10, UR17 ;  /* 0x00000011000a7c82 */ /* 0x000fe40008000000 */
[----:B------:R1:W-:Y:S02]  /*118d0*/  UTMALDG.4D [UR8], [UR14], desc[UR6] ;  /* 0x000006080e0075b4 */ /* 0x0003e40008019000 */
[----:B-1----:R-:W-:Y:S01]  /*118e0*/  NOP ;  /* 0x0000000000007918 */ /* 0x002fe20000000000 */
.L_x_4088:
[----:B------:R-:W-:Y:S05]  /*118f0*/  BSYNC B1 ;  /* 0x0000000000017941 */ /* 0x000fea0003800000 */
.L_x_4087:
[----:B------:R-:W-:Y:S01]  /*11900*/  IADD3 R9, R9, 0x1, RZ ;  /* 0x0000000109097810 */ /* 0x000fe20007ffe0ff */
[----:B------:R-:W-:Y:S03]  /*11910*/  BSSY B1, `(.L_x_4094) ;  /* 0x0000070000017945 */ /* 0x000fe60003800000 */
[----:B------:R-:W-:-:S04]  /*11920*/  ISETP.NE.AND P2, PT, R9, 0x2, PT ;  /* 0x000000020900780c */ /* 0x000fc80003f45270 */
[----:B---34-:R-:W-:Y:S02]  /*11930*/  SEL R2, RZ, 0x1, P2 ;  /* 0x00000001ff027807 */ /* 0x018fe40001000000 */
[----:B------:R-:W-:Y:S01]  /*11940*/  SEL R16, R9, RZ, P2 ;  /* 0x000000ff09107207 */ /* 0x000fe20001000000 */
[----:B------:R-:W-:Y:S01]  /*11950*/  VIADD R9, R8, 0xffffffff ;  /* 0xffffffff08097836 */ /* 0x000fe20000000000 */
[----:B------:R-:W-:Y:S01]  /*11960*/  LOP3.LUT R17, R17, R2, RZ, 0x3c, !PT ;  /* 0x0000000211117212 */ /* 0x000fe200078e3cff */
[----:B------:R-:W-:Y:S06]  /*11970*/  @!P6 BRA `(.L_x_4095) ;  /* 0x0000000400a4e947 */ /* 0x000fec0003800000 */
[----:B------:R-:W-:Y:S01]  /*11980*/  MOV R10, R9 ;  /* 0x00000009000a7202 */ /* 0x000fe20000000f00 */
[----:B------:R-:W-:Y:S06]  /*11990*/  @!P0 BRA `(.L_x_4096) ;  /* 0x0000000000448947 */ /* 0x000fec0003800000 */
[----:B------:R-:W1:Y:S02]  /*119a0*/  LDC R11, c[0x0][0x41c] ;  /* 0x00010700ff0b7b82 */ /* 0x000e640000000800 */
[----:B-1----:R-:W-:-:S13]  /*119b0*/  ISETP.NE.AND P2, PT, R11, 0x1, PT ;  /* 0x000000010b00780c */ /* 0x002fda0003f45270 */
[----:B--2---:R-:W1:Y:S02]  /*119c0*/  @P2 LDC.64 R2, c[0x0][0x420] ;  /* 0x00010800ff022b82 */ /* 0x004e640000000a00 */
[----:B-1----:R-:W-:-:S04]  /*119d0*/  @P2 IMAD.HI.U32 R4, R10, R2, RZ ;  /* 0x000000020a042227 */ /* 0x002fc800078e00ff */
[----:B------:R-:W-:Y:S01]  /*119e0*/  IMAD.MOV.U32 R2, RZ, RZ, R10 ;  /* 0x000000ffff027224 */ /* 0x000fe200078e000a */
[----:B------:R-:W-:Y:S02]  /*119f0*/  @P2 SHF.R.U32.HI R2, RZ, R3, R4 ;  /* 0x00000003ff022219 */ /* 0x000fe40000011604 */
[----:B------:R-:W1:Y:S02]  /*11a00*/  LDC.64 R4, c[0x0][0x3f8] ;  /* 0x0000fe00ff047b82 */ /* 0x000e640000000a00 */
[----:B------:R-:W-:-:S05]  /*11a10*/  IADD3 R3, -R2, RZ, RZ ;  /* 0x000000ff02037210 */ /* 0x000fca0007ffe1ff */
[----:B------:R-:W-:Y:S01]  /*11a20*/  IMAD R10, R11, R3, R10 ;  /* 0x000000030b0a7224 */ /* 0x000fe200078e020a */
[----:B------:R-:W-:Y:S01]  /*11a30*/  SHF.R.S32.HI R3, RZ, 0x1f, R2 ;  /* 0x0000001fff037819 */ /* 0x000fe20000011402 */
[----:B------:R-:W-:-:S04]  /*11a40*/  IMAD R11, R7, UR4, RZ ;  /* 0x00000004070b7c24 */ /* 0x000fc8000f8e02ff */
[C---:B------:R-:W-:Y:S02]  /*11a50*/  IMAD R11, R6.reuse, UR5, R11 ;  /* 0x00000005060b7c24 */ /* 0x040fe4000f8e020b */
[----:B------:R-:W-:-:S04]  /*11a60*/  IMAD.WIDE.U32 R2, R6, UR4, R2 ;  /* 0x0000000406027c25 */ /* 0x000fc8000f8e0002 */
[----:B------:R-:W-:Y:S01]  /*11a70*/  IMAD.IADD R3, R11, 0x1, R3 ;  /* 0x000000010b037824 */ /* 0x000fe200078e0203 */
[----:B-1----:R-:W-:-:S04]  /*11a80*/  LEA R4, P2, R2, R4, 0x2 ;  /* 0x0000000402047211 */ /* 0x002fc800078410ff */
[----:B------:R-:W-:-:S05]  /*11a90*/  LEA.HI.X R5, R2, R5, R3, 0x2, P2 ;  /* 0x0000000502057211 */ /* 0x000fca00010f1403 */
[----:B------:R1:W5:Y:S04]  /*11aa0*/  LDG.E R4, desc[UR50][R4.64] ;  /* 0x0000003204047981 */ /* 0x000368000c1e1900 */
.L_x_4096:
[----:B------:R-:W-:Y:S01]  /*11ab0*/  LEA R2, R16, UR37, 0x3 ;  /* 0x0000002510027c11 */ /* 0x000fe2000f8e18ff */
[----:B-1----:R-:W1:Y:S01]  /*11ac0*/  S2R R5, SR_TID.X ;  /* 0x0000000000057919 */ /* 0x002e620000002100 */
[----:B--2---:R-:W-:-:S04]  /*11ad0*/  SHF.L.U32 R3, R17, 0x1f, RZ ;  /* 0x0000001f11037819 */ /* 0x004fc800000006ff */
[----:B------:R-:W2:Y:S01]  /*11ae0*/  SYNCS.PHASECHK.TRANS64.TRYWAIT P3, [R2+URZ+0x28c40], R3 ;  /* 0x028c4003020075a7 */ /* 0x000ea2000806017f */
[----:B-1----:R-:W-:-:S04]  /*11af0*/  LOP3.LUT R5, R5, 0x7f, RZ, 0xc0, !PT ;  /* 0x0000007f05057812 */ /* 0x002fc800078ec0ff */
[----:B------:R-:W-:Y:S01]  /*11b00*/  ISETP.NE.AND P2, PT, R5, RZ, PT ;  /* 0x000000ff0500720c */ /* 0x000fe20003f45270 */
[----:B--2---:R-:W-:-:S12]  /*11b10*/  @!P3 BRA `(.L_x_4097) ;  /* 0x000000100084b947 */ /* 0x004fd80003800000 */
.L_x_4129:
[----:B------:R-:W-:Y:S05]  /*11b20*/  @P2 BRA `(.L_x_4098) ;  /* 0x0000000000142947 */ /* 0x000fea0003800000 */
[----:B------:R-:W-:Y:S02]  /*11b30*/  ISETP.NE.AND P3, PT, R19, RZ, PT ;  /* 0x000000ff1300720c */ /* 0x000fe40003f65270 */
[----:B------:R-:W-:-:S04]  /*11b40*/  MOV R5, 0x2000 ;  /* 0x0000200000057802 */ /* 0x000fc80000000f00 */
[----:B------:R2:W-:Y:S07]  /*11b50*/  SYNCS.ARRIVE.TRANS64 RZ, [R2+URZ+0x28c30], R5 ;  /* 0x028c300502ff79a7 */ /* 0x0005ee000800003f */
[----:B------:R-:W-:Y:S05]  /*11b60*/  @!P3 BRA `(.L_x_4098) ;  /* 0x000000000004b947 */ /* 0x000fea0003800000 */
[----:B------:R-:W-:Y:S01]  /*11b70*/  BPT.TRAP 0x1 ;  /* 0x000000040000795c */ /* 0x000fe20000300000 */
.L_x_4098:
[----:B------:R-:W-:Y:S01]  /*11b80*/  R2UR UR8, R16 ;  /* 0x00000000100872ca */ /* 0x000fe200000e0000 */
[----:B--2---:R-:W-:Y:S01]  /*11b90*/  IMAD.SHL.U32 R5, R10, 0x40, RZ ;  /* 0x000000400a057824 */ /* 0x004fe200078e00ff */
        /* <DEDUP_REMOVED lines=13> */
[----:B------:R-:W3:Y:S02]  /*11c70*/  SYNCS.PHASECHK.TRANS64.TRYWAIT P3, [R2+URZ+0x28c60], R3 ;  /* 0x028c6003020075a7 */ /* 0x000ee4000806017f */
[----:B--23--:R-:W-:Y:S05]  /*11c80*/  @!P3 BRA `(.L_x_4099) ;  /* 0x00000010003cb947 */ /* 0x00cfea0003800000 */
.L_x_4130:
[----:B------:R-:W-:Y:S05]  /*11c90*/  @P2 BRA `(.L_x_4100) ;  /* 0x0000000000142947 */ /* 0x000fea0003800000 */
[----:B------:R-:W-:Y:S02]  /*11ca0*/  ISETP.NE.AND P2, PT, R19, RZ, PT ;  /* 0x000000ff1300720c */ /* 0x000fe40003f45270 */
[----:B-12---:R-:W-:-:S04]  /*11cb0*/  MOV R3, 0x10000 ;  /* 0x0001000000037802 */ /* 0x006fc80000000f00 */
[----:B------:R3:W-:Y:S07]  /*11cc0*/  SYNCS.ARRIVE.TRANS64 RZ, [R2+URZ+0x28c50], R3 ;  /* 0x028c500302ff79a7 */ /* 0x0007ee000800003f */
[----:B------:R-:W-:Y:S05]  /*11cd0*/  @!P2 BRA `(.L_x_4100) ;  /* 0x000000000004a947 */ /* 0x000fea0003800000 */
[----:B------:R-:W-:Y:S01]  /*11ce0*/  BPT.TRAP 0x1 ;  /* 0x000000040000795c */ /* 0x000fe20000300000 */
.L_x_4100:
        /* <DEDUP_REMOVED lines=22> */
[----:B----4-:R-:W-:Y:S01]  /*11e50*/  UMOV UR8, UR17 ;  /* 0x0000001100087c82 */ /* 0x010fe20008000000 */
[----:B------:R-:W-:Y:S01]  /*11e60*/  UMOV UR10, UR18 ;  /* 0x00000012000a7c82 */ /* 0x000fe20008000000 */
[----:B------:R-:W-:Y:S01]  /*11e70*/  UIADD3 UR17, UR16, 0x8400, URZ ;  /* 0x0000840010117890 */ /* 0x000fe2000fffe03f */
[----:B------:R4:W-:Y:S01]  /*11e80*/  UTMALDG.4D [UR8], [UR14], desc[UR6] ;  /* 0x000006080e0075b4 */ /* 0x0009e20008019000 */
[----:B------:R-:W-:Y:S01]  /*11e90*/  UIADD3 UR18, UR16, 0xa400, URZ ;  /* 0x0000a40010127890 */ /* 0x000fe2000fffe03f */
[----:B----4-:R-:W-:Y:S01]  /*11ea0*/  UMOV UR8, UR19 ;  /* 0x0000001300087c82 */ /* 0x010fe20008000000 */
[----:B------:R-:W-:Y:S01]  /*11eb0*/  UMOV UR10, UR20 ;  /* 0x00000014000a7c82 */ /* 0x000fe20008000000 */
[----:B------:R-:W-:Y:S01]  /*11ec0*/  UIADD3 UR19, UR16, 0xc400, URZ ;  /* 0x0000c40010137890 */ /* 0x000fe2000fffe03f */
[----:B------:R4:W-:Y:S02]  /*11ed0*/  UTMALDG.4D [UR8], [UR14], desc[UR6] ;  /* 0x000006080e0075b4 */ /* 0x0009e40008019000 */
[----:B----4-:R-:W-:Y:S01]  /*11ee0*/  UMOV UR8, UR21 ;  /* 0x0000001500087c82 */ /* 0x010fe20008000000 */
[----:B------:R-:W-:-:S02]  /*11ef0*/  UMOV UR10, UR22 ;  /* 0x00000016000a7c82 */ /* 0x000fc40008000000 */
[----:B------:R4:W-:Y:S02]  /*11f00*/  UTMALDG.4D [UR8], [UR14], desc[UR6] ;  /* 0x000006080e0075b4 */ /* 0x0009e40008019000 */
[----:B----4-:R-:W-:Y:S01]  /*11f10*/  UMOV UR8, UR17 ;  /* 0x0000001100087c82 */ /* 0x010fe20008000000 */
[----:B------:R-:W-:Y:S01]  /*11f20*/  UMOV UR10, UR23 ;  /* 0x00000017000a7c82 */ /* 0x000fe20008000000 */
[----:B------:R-:W-:Y:S01]  /*11f30*/  UIADD3 UR17, UR16, 0xe400, URZ ;  /* 0x0000e40010117890 */ /* 0x000fe2000fffe03f */
[----:B------:R4:W-:Y:S02]  /*11f40*/  UTMALDG.4D [UR8], [UR14], desc[UR6] ;  /* 0x000006080e0075b4 */ /* 0x0009e40008019000 */
[----:B------:R-:W-:Y:S01]  /*11f50*/  UMOV UR16, 0x180 ;  /* 0x0000018000107882 */ /* 0x000fe20000000000 */
[----:B----4-:R-:W-:Y:S01]  /*11f60*/  UMOV UR8, UR18 ;  /* 0x0000001200087c82 */ /* 0x010fe20008000000 */
[----:B------:R-:W-:Y:S02]  /*11f70*/  UMOV UR10, UR24 ;  /* 0x00000018000a7c82 */ /* 0x000fe40008000000 */
[----:B------:R4:W-:Y:S02]  /*11f80*/  UTMALDG.4D [UR8], [UR14], desc[UR6] ;  /* 0x000006080e0075b4 */ /* 0x0009e40008019000 */
[----:B----4-:R-:W-:Y:S01]  /*11f90*/  UMOV UR8, UR19 ;  /* 0x0000001300087c82 */ /* 0x010fe20008000000 */
[----:B------:R-:W-:Y:S01]  /*11fa0*/  UMOV UR10, UR16 ;  /* 0x00000010000a7c82 */ /* 0x000fe20008000000 */
[----:B------:R-:W-:Y:S01]  /*11fb0*/  UMOV UR16, 0x1c0 ;  /* 0x000001c000107882 */ /* 0x000fe20000000000 */
[----:B------:R4:W-:Y:S02]  /*11fc0*/  UTMALDG.4D [UR8], [UR14], desc[UR6] ;  /* 0x000006080e0075b4 */ /* 0x0009e40008019000 */
[----:B----4-:R-:W-:Y:S01]  /*11fd0*/  UMOV UR8, UR17 ;  /* 0x0000001100087c82 */ /* 0x010fe20008000000 */
[----:B------:R-:W-:-:S02]  /*11fe0*/  UMOV UR10, UR16 ;  /* 0x00000010000a7c82 */ /* 0x000fc40008000000 */
[----:B------:R4:W-:Y:S02]  /*11ff0*/  UTMALDG.4D [UR8], [UR14], desc[UR6] ;  /* 0x000006080e0075b4 */ /* 0x0009e40008019000 */
[----:B----4-:R-:W-:Y:S01]  /*12000*/  NOP ;  /* 0x0000000000007918 */ /* 0x010fe20000000000 */
.L_x_4095:
[----:B------:R-:W-:Y:S05]  /*12010*/  BSYNC B1 ;  /* 0x0000000000017941 */ /* 0x000fea0003800000 */
.L_x_4094:
[----:B------:R-:W-:Y:S01]  /*12020*/  ISETP.GT.AND P2, PT, R9, UR38, PT ;  /* 0x0000002609007c0c */ /* 0x000fe2000bf44270 */
[----:B------:R-:W-:-:S12]  /*12030*/  VIADD R8, R8, 0xfffffffe ;  /* 0xfffffffe08087836 */ /* 0x000fd80000000000 */
[----:B------:R-:W-:Y:S05]  /*12040*/  @P2 BRA `(.L_x_4101) ;  /* 0xfffffff000602947 */ /* 0x000fea000383ffff */
.L_x_4086:
[----:B------:R-:W-:Y:S05]  /*12050*/  BSYNC B0 ;  /* 0x0000000000007941 */ /* 0x000fea0003800000 */
.L_x_4077:
[----:B------:R-:W-:Y:S01]  /*12060*/  IADD3 R16, R16, 0x1, RZ ;  /* 0x0000000110107810 */ /* 0x000fe20007ffe0ff */
[----:B------:R-:W-:Y:S03]  /*12070*/  BSSY B0, `(.L_x_4102) ;  /* 0x0000011000007945 */ /* 0x000fe60003800000 */
[----:B------:R-:W-:-:S04]  /*12080*/  ISETP.NE.AND P0, PT, R16, 0x2, PT ;  /* 0x000000021000780c */ /* 0x000fc80003f05270 */
[----:B------:R-:W-:-:S04]  /*12090*/  SEL R0, RZ, 0x1, P0 ;  /* 0x00000001ff007807 */ /* 0x000fc80000000000 */
[----:B------:R-:W-:Y:S01]  /*120a0*/  LOP3.LUT R17, R17, R0, RZ, 0x3c, !PT ;  /* 0x0000000011117212 */ /* 0x000fe200078e3cff */
[----:B------:R-:W-:Y:S06]  /*120b0*/  @P1 BRA `(.L_x_4103) ;  /* 0x0000000000301947 */ /* 0x000fec0003800000 */
[----:B-12---:R-:W1:Y:S01]  /*120c0*/  S2R R5, SR_LANEID ;  /* 0x0000000000057919 */ /* 0x006e620000000000 */
[----:B------:R-:W-:Y:S01]  /*120d0*/  VOTEU.ANY UR6, UPT, PT ;  /* 0x0000000000067886 */ /* 0x000fe200038e0100 */
[----:B---34-:R-:W2:Y:S01]  /*120e0*/  LDC.64 R2, c[0x0][0xdf0] ;  /* 0x00037c00ff027b82 */ /* 0x018ea20000000a00 */
        /* <DEDUP_REMOVED lines=9> */
.L_x_4103:
[----:B------:R-:W-:Y:S05]  /*12180*/  BSYNC B0 ;  /* 0x0000000000007941 */ /* 0x000fea0003800000 */
.L_x_4102:
[----:B------:R-:W-:Y:S01]  /*12190*/  SEL R16, R16, RZ, P0 ;  /* 0x000000ff10107207 */ /* 0x000fe20000000000 */
[----:B------:R-:W-:-:S07]  /*121a0*/  IMAD.MOV.U32 R13, RZ, RZ, R18 ;  /* 0x000000ffff0d7224 */ /* 0x000fce00078e0012 */
.L_x_4062:
[----:B------:R-:W-:Y:S05]  /*121b0*/  BSYNC B6 ;  /* 0x0000000000067941 */ /* 0x000fea0003800000 */
.L_x_4060:
[----:B------:R-:W-:-:S03]  /*121c0*/  UMOV UR6, 0xffffffff ;  /* 0xffffffff00067882 */ /* 0x000fc60000000000 */
[----:B------:R-:W-:Y:S05]  /*121d0*/  BRA.DIV UR6, `(.L_x_4104) ;  /* 0x0000000a06fc7947 */ /* 0x000fea000b800000 */
[----:B------:R1:W1:Y:S02]  /*121e0*/  SHFL.IDX PT, R14, R13, RZ, 0x1f ;  /* 0x00001fff0d0e7589 */ /* 0x00026400000e0000 */
.L_x_4133:
[----:B------:R-:W-:Y:S01]  /*121f0*/  ISETP.NE.AND P0, PT, R19, RZ, PT ;  /* 0x000000ff1300720c */ /* 0x000fe20003f05270 */
[----:B------:R-:W-:Y:S05]  /*12200*/  WARPSYNC.ALL ;  /* 0x0000000000007948 */ /* 0x000fea0003800000 */
[----:B------:R-:W-:Y:S01]  /*12210*/  BAR.SYNC.DEFER_BLOCKING 0x4, 0x120 ;  /* 0x0104800000007b1d */ /* 0x000fe20000010000 */
[----:B-1----:R-:W-:-:S05]  /*12220*/  MOV R18, R14 ;  /* 0x0000000e00127202 */ /* 0x002fca0000000f00 */
[----:B------:R-:W-:Y:S01]  /*12230*/  ULDC UR6, c[0x0][0xda8] ;  /* 0x00036a0000067ab9 */ /* 0x000fe20000000800 */
[----:B------:R-:W-:Y:S01]  /*12240*/  @!P0 MOV R0, 0x400 ;  /* 0x0000040000008802 */ /* 0x000fe20000000f00 */
[----:B--234-:R-:W1:Y:S03]  /*12250*/  @!P0 S2R R3, SR_CgaCtaId ;  /* 0x0000000000038919 */ /* 0x01ce660000008800 */
[----:B-1----:R-:W-:-:S05]  /*12260*/  @!P0 LEA R0, R3, R0, 0x18 ;  /* 0x0000000003008211 */ /* 0x002fca00078ec0ff */
[----:B------:R1:W-:Y:S01]  /*12270*/  @!P0 STS [R0+0x28cd0], R13 ;  /* 0x028cd00d00008388 */ /* 0x0003e20000000800 */
[----:B------:R-:W-:Y:S06]  /*12280*/  BAR.ARV 0x5, 0x120 ;  /* 0x0144800000007b1d */ /* 0x000fec0000002000 */
[----:B------:R-:W-:-:S13]  /*12290*/  ISETP.GE.AND P0, PT, R18, UR6, PT ;  /* 0x0000000612007c0c */ /* 0x000fda000bf06270 */
[----:B-1----:R-:W-:Y:S05]  /*122a0*/  @!P0 BRA `(.L_x_4105) ;  /* 0xffffffd000008947 */ /* 0x002fea000383ffff */
.L_x_4051:
[----:B------:R-:W1:Y:S01]  /*122b0*/  S2R R3, SR_CgaCtaId ;  /* 0x0000000000037919 */ /* 0x000e620000008800 */
[----:B------:R-:W-:Y:S01]  /*122c0*/  UIADD3 UR45, UR45, 0x1, URZ ;  /* 0x000000012d2d7890 */ /* 0x000fe2000fffe03f */
[----:B------:R-:W-:-:S03]  /*122d0*/  MOV R0, 0x400 ;  /* 0x0000040000007802 */ /* 0x000fc60000000f00 */
[----:B------:R-:W-:-:S04]  /*122e0*/  ULEA.HI UR4, UR45, UR45, URZ, 0x1 ;  /* 0x0000002d2d047291 */ /* 0x000fc8000f8f083f */
[----:B------:R-:W-:-:S04]  /*122f0*/  ULOP3.LUT UR4, UR4, 0xfffffffe, URZ, 0xc0, !UPT ;  /* 0xfffffffe04047892 */ /* 0x000fc8000f8ec03f */
[----:B------:R-:W-:Y:S01]  /*12300*/  UIADD3 UR4, UR45, -UR4, URZ ;  /* 0x800000042d047290 */ /* 0x000fe2000fffe03f */
[----:B-1----:R-:W-:-:S05]  /*12310*/  LEA R7, R3, R0, 0x18 ;  /* 0x0000000003077211 */ /* 0x002fca00078ec0ff */
[----:B------:R-:W-:-:S05]  /*12320*/  IMAD.U32 R0, RZ, RZ, UR4 ;  /* 0x00000004ff007e24 */ /* 0x000fca000f8e00ff */
[----:B------:R-:W-:-:S04]  /*12330*/  SHF.L.U32 R0, R0, 0x1f, RZ ;  /* 0x0000001f00007819 */ /* 0x000fc800000006ff */
[----:B------:R-:W1:Y:S02]  /*12340*/  SYNCS.PHASECHK.TRANS64.TRYWAIT P0, [R7+URZ+0x28c20], R0 ;  /* 0x028c2000070075a7 */ /* 0x000e64000800017f */
[----:B-1----:R-:W-:Y:S05]  /*12350*/  @!P0 BRA `(.L_x_4106) ;  /* 0x0000000800c08947 */ /* 0x002fea0003800000 */
.L_x_4134:
[----:B------:R-:W2:Y:S02]  /*12360*/  S2R R2, SR_TID.X ;  /* 0x0000000000027919 */ /* 0x000ea40000002100 */
[----:B--2---:R-:W-:-:S04]  /*12370*/  SHF.R.U32.HI R2, RZ, 0x5, R2 ;  /* 0x00000005ff027819 */ /* 0x004fc80000011602 */
[----:B------:R-:W-:-:S05]  /*12380*/  LOP3.LUT R2, R2, 0x3, RZ, 0xc0, !PT ;  /* 0x0000000302027812 */ /* 0x000fca00078ec0ff */
[----:B-1----:R-:W1:Y:S02]  /*12390*/  SHFL.IDX PT, R0, R2, RZ, 0x1f ;  /* 0x00001fff02007589 */ /* 0x002e6400000e0000 */
[----:B-1----:R-:W-:-:S13]  /*123a0*/  ISETP.NE.AND P0, PT, R0, RZ, PT ;  /* 0x000000ff0000720c */ /* 0x002fda0003f05270 */
[----:B------:R-:W-:Y:S05]  /*123b0*/  @P0 EXIT ;  /* 0x000000000000094d */ /* 0x000fea0003800000 */
[----:B------:R-:W-:Y:S01]  /*123c0*/  ELECT P0, URZ, PT ;  /* 0x00000000003f782f */ /* 0x000fe20003800000 */
[----:B------:R-:W-:-:S12]  /*123d0*/  BSSY B0, `(.L_x_4107) ;  /* 0x0000020000007945 */ /* 0x000fd80003800000 */
[----:B------:R-:W-:Y:S05]  /*123e0*/  @!P0 BRA `(.L_x_4108) ;  /* 0x0000000000788947 */ /* 0x000fea0003800000 */
[----:B------:R-:W-:-:S06]  /*123f0*/  ULOP3.LUT UR4, UR36, 0x2, URZ, 0xfc, !UPT ;  /* 0x0000000224047892 */ /* 0x000fcc000f8efc3f */
[----:B------:R-:W-:-:S04]  /*12400*/  MOV R0, UR4 ;  /* 0x0000000400007c02 */ /* 0x000fc80008000f00 */
[----:B------:R-:W-:-:S13]  /*12410*/  ISETP.NE.AND P2, PT, R0, 0x3, PT ;  /* 0x000000030000780c */ /* 0x000fda0003f45270 */
[----:B------:R-:W-:Y:S05]  /*12420*/  @!P2 BRA `(.L_x_4109) ;  /* 0x000000000004a947 */ /* 0x000fea0003800000 */
[----:B------:R-:W-:Y:S01]  /*12430*/  BPT.TRAP 0x1 ;  /* 0x000000040000795c */ /* 0x000fe20000300000 */
.L_x_4109:
[----:B------:R-:W-:Y:S01]  /*12440*/  VIADD R3, R7, 0x28c40 ;  /* 0x00028c4007037836 */ /* 0x000fe20000000000 */
[----:B------:R-:W-:Y:S01]  /*12450*/  SHF.L.U32 R4, R17, 0x1f, RZ ;  /* 0x0000001f11047819 */ /* 0x000fe200000006ff */
[----:B------:R-:W-:-:S03]  /*12460*/  VIADD R0, R16, 0x1 ;  /* 0x0000000110007836 */ /* 0x000fc60000000000 */
[----:B------:R-:W-:Y:S02]  /*12470*/  LEA R5, R16, R3, 0x3 ;  /* 0x0000000310057211 */ /* 0x000fe400078e18ff */
[----:B------:R-:W-:Y:S02]  /*12480*/  ISETP.NE.AND P1, PT, R0, 0x2, PT ;  /* 0x000000020000780c */ /* 0x000fe40003f25270 */
[----:B------:R-:W1:Y:S02]  /*12490*/  SYNCS.PHASECHK.TRANS64.TRYWAIT P0, [R5+URZ], R4 ;  /* 0x00000004050075a7 */ /* 0x000e64000800017f */
[----:B------:R-:W-:-:S04]  /*124a0*/  SEL R2, RZ, 0x1, P1 ;  /* 0x00000001ff027807 */ /* 0x000fc80000800000 */
[----:B------:R-:W-:Y:S02]  /*124b0*/  LOP3.LUT R17, R17, R2, RZ, 0x3c, !PT ;  /* 0x0000000211117212 */ /* 0x000fe400078e3cff */
[----:B------:R-:W-:Y:S02]  /*124c0*/  SEL R2, R0, RZ, P1 ;  /* 0x000000ff00027207 */ /* 0x000fe40000800000 */
[----:B------:R-:W-:Y:S02]  /*124d0*/  SHF.L.U32 R0, R17, 0x1f, RZ ;  /* 0x0000001f11007819 */ /* 0x000fe400000006ff */
[----:B------:R-:W-:Y:S01]  /*124e0*/  LEA R3, R2, R3, 0x3 ;  /* 0x0000000302037211 */ /* 0x000fe200078e18ff */
[----:B-1----:R-:W-:Y:S06]  /*124f0*/  @!P0 BRA `(.L_x_4110) ;  /* 0x00000008006c8947 */ /* 0x002fec0003800000 */
.L_x_4135:
[----:B------:R-:W2:Y:S02]  /*12500*/  SYNCS.PHASECHK.TRANS64.TRYWAIT P0, [R3+URZ], R0 ;  /* 0x00000000030075a7 */ /* 0x000ea4000800017f */
[----:B--2---:R-:W-:Y:S05]  /*12510*/  @!P0 BRA `(.L_x_4111) ;  /* 0x0000000800788947 */ /* 0x004fea0003800000 */
.L_x_4136:
[----:B------:R-:W-:Y:S05]  /*12520*/  @!P2 BRA `(.L_x_4112) ;  /* 0x000000000004a947 */ /* 0x000fea0003800000 */
[----:B------:R-:W-:Y:S01]  /*12530*/  BPT.TRAP 0x1 ;  /* 0x000000040000795c */ /* 0x000fe20000300000 */
.L_x_4112:
[----:B--2---:R-:W-:-:S05]  /*12540*/  VIADD R3, R7, 0x28c60 ;  /* 0x00028c6007037836 */ /* 0x004fca0000000000 */
[----:B-1----:R-:W-:-:S04]  /*12550*/  LEA R5, R16, R3, 0x3 ;  /* 0x0000000310057211 */ /* 0x002fc800078e18ff */
[----:B------:R-:W1:Y:S02]  /*12560*/  SYNCS.PHASECHK.TRANS64.TRYWAIT P0, [R5+URZ], R4 ;  /* 0x00000004050075a7 */ /* 0x000e64000800017f */
[----:B-1----:R-:W-:Y:S05]  /*12570*/  @!P0 BRA `(.L_x_4113) ;  /* 0x0000000800748947 */ /* 0x002fea0003800000 */
.L_x_4137:
[----:B------:R-:W-:-:S07]  /*12580*/  IMAD R3, R2, 0x8, R3 ;  /* 0x0000000802037824 */ /* 0x000fce00078e0203 */
.L_x_4114:
[----:B--2---:R2:W3:Y:S02]  /*12590*/  SYNCS.PHASECHK.TRANS64.TRYWAIT P0, [R3+URZ], R0 ;  /* 0x00000000030075a7 */ /* 0x0044e4000800017f */
[----:B---3--:R-:W-:Y:S05]  /*125a0*/  @!P0 NANOSLEEP.SYNCS 0x989680 ;  /* 0x009896800000895d */ /* 0x008fea0003900000 */
[----:B------:R-:W3:Y:S02]  /*125b0*/  @!P0 SYNCS.PHASECHK.TRANS64 P0, [R3+URZ], R0 ;  /* 0x00000000030085a7 */ /* 0x000ee4000800007f */
[----:B---3--:R-:W-:Y:S05]  /*125c0*/  @!P0 BRA `(.L_x_4114) ;  /* 0xfffffffc00f08947 */ /* 0x008fea000383ffff */
.L_x_4108:
[----:B------:R-:W-:Y:S05]  /*125d0*/  BSYNC B0 ;  /* 0x0000000000007941 */ /* 0x000fea0003800000 */
.L_x_4107:
[----:B------:R-:W-:Y:S05]  /*125e0*/  EXIT ;  /* 0x000000000000794d */ /* 0x000fea0003800000 */
.L_x_3957:
[----:B-1----:R-:W-:-:S04]  /*125f0*/  MOV R6, UR21 ;  /* 0x0000001500067c02 */ /* 0x002fc80008000f00 */
[----:B------:R1:W2:Y:S03]  /*12600*/  SYNCS.PHASECHK.TRANS64.TRYWAIT P1, [R6+URZ+0x28c50], R3 ;  /* 0x028c5003060075a7 */ /* 0x0002a6000802017f */
[----:B--2---:R-:W-:Y:S05]  /*12610*/  @!P1 NANOSLEEP.SYNCS 0x989680 ;  /* 0x009896800000995d */ /* 0x004fea0003900000 */
[----:B------:R-:W2:Y:S02]  /*12620*/  @!P1 SYNCS.PHASECHK.TRANS64 P1, [R6+URZ+0x28c50], R3 ;  /* 0x028c5003060095a7 */ /* 0x000ea4000802007f */
[----:B--2---:R-:W-:Y:S05]  /*12630*/  @!P1 BRA `(.L_x_3957) ;  /* 0xfffffffc00ec9947 */ /* 0x004fea000383ffff */
[----:B------:R-:W-:Y:S05]  /*12640*/  BRA `(.L_x_4115) ;  /* 0xfffffef400487947 */ /* 0x000fea000383ffff */
.L_x_3962:
[----:B--2---:R-:W-:-:S04]  /*12650*/  IMAD.U32 R5, RZ, RZ, UR21 ;  /* 0x00000015ff057e24 */ /* 0x004fc8000f8e00ff */
[----:B------:R2:W3:Y:S03]  /*12660*/  SYNCS.PHASECHK.TRANS64.TRYWAIT P1, [R5+URZ+0x28c50], R4 ;  /* 0x028c5004050075a7 */ /* 0x0004e6000802017f */
[----:B---3--:R-:W-:Y:S05]  /*12670*/  @!P1 NANOSLEEP.SYNCS 0x989680 ;  /* 0x009896800000995d */ /* 0x008fea0003900000 */
[----:B------:R-:W3:Y:S02]  /*12680*/  @!P1 SYNCS.PHASECHK.TRANS64 P1, [R5+URZ+0x28c50], R4 ;  /* 0x028c5004050095a7 */ /* 0x000ee4000802007f */
[----:B---3--:R-:W-:Y:S05]  /*12690*/  @!P1 BRA `(.L_x_3962) ;  /* 0xfffffffc00ec9947 */ /* 0x008fea000383ffff */
[----:B------:R-:W-:Y:S05]  /*126a0*/  BRA `(.L_x_3961) ;  /* 0xffffff0000447947 */ /* 0x000fea000383ffff */
.L_x_3971:
[----:B-1----:R-:W-:-:S04]  /*126b0*/  MOV R3, UR48 ;  /* 0x0000003000037c02 */ /* 0x002fc80008000f00 */
[----:B------:R1:W2:Y:S03]  /*126c0*/  SYNCS.PHASECHK.TRANS64.TRYWAIT P1, [R3+URZ+0x28c00], R0 ;  /* 0x028c0000030075a7 */ /* 0x0002a6000802017f */
[----:B--2---:R-:W-:Y:S05]  /*126d0*/  @!P1 NANOSLEEP.SYNCS 0x989680 ;  /* 0x009896800000995d */ /* 0x004fea0003900000 */
[----:B------:R-:W2:Y:S02]  /*126e0*/  @!P1 SYNCS.PHASECHK.TRANS64 P1, [R3+URZ+0x28c00], R0 ;  /* 0x028c0000030095a7 */ /* 0x000ea4000802007f */
[----:B--2---:R-:W-:Y:S05]  /*126f0*/  @!P1 BRA `(.L_x_3971) ;  /* 0xfffffffc00ec9947 */ /* 0x004fea000383ffff */
[----:B------:R-:W-:Y:S05]  /*12700*/  BRA `(.L_x_4116) ;  /* 0xffffff1400647947 */ /* 0x000fea000383ffff */
.L_x_3975:
[----:B---3--:R3:W4:Y:S02]  /*12710*/  SYNCS.PHASECHK.TRANS64.TRYWAIT P1, [R6+URZ+0x28c30], R13 ;  /* 0x028c300d060075a7 */ /* 0x008724000802017f */
[----:B----4-:R-:W-:Y:S05]  /*12720*/  @!P1 NANOSLEEP.SYNCS 0x989680 ;  /* 0x009896800000995d */ /* 0x010fea0003900000 */
[----:B------:R-:W4:Y:S02]  /*12730*/  @!P1 SYNCS.PHASECHK.TRANS64 P1, [R6+URZ+0x28c30], R13 ;  /* 0x028c300d060095a7 */ /* 0x000f24000802007f */
[----:B----4-:R-:W-:Y:S05]  /*12740*/  @!P1 BRA `(.L_x_3975) ;  /* 0xfffffffc00f09947 */ /* 0x010fea000383ffff */
[----:B------:R-:W-:Y:S05]  /*12750*/  BRA `(.L_x_3974) ;  /* 0xffffff1400807947 */ /* 0x000fea000383ffff */
.L_x_3987:
[----:B----4-:R4:W1:Y:S02]  /*12760*/  SYNCS.PHASECHK.TRANS64.TRYWAIT P3, [R6+URZ+0x28c50], R13 ;  /* 0x028c500d060075a7 */ /* 0x010864000806017f */
[----:B-1----:R-:W-:Y:S05]  /*12770*/  @!P3 NANOSLEEP.SYNCS 0x989680 ;  /* 0x009896800000b95d */ /* 0x002fea0003900000 */
[----:B------:R-:W1:Y:S02]  /*12780*/  @!P3 SYNCS.PHASECHK.TRANS64 P3, [R6+URZ+0x28c50], R13 ;  /* 0x028c500d0600b5a7 */ /* 0x000e64000806007f */
[----:B-1----:R-:W-:Y:S05]  /*12790*/  @!P3 BRA `(.L_x_3987) ;  /* 0xfffffffc00f0b947 */ /* 0x002fea000383ffff */
[----:B------:R-:W-:Y:S05]  /*127a0*/  BRA `(.L_x_3986) ;  /* 0xffffff3000ec7947 */ /* 0x000fea000383ffff */
.L_x_3995:
[----:B---3--:R-:W-:-:S04]  /*127b0*/  IMAD.U32 R11, RZ, RZ, UR27 ;  /* 0x0000001bff0b7e24 */ /* 0x008fc8000f8e00ff */
[----:B------:R3:W4:Y:S03]  /*127c0*/  SYNCS.PHASECHK.TRANS64.TRYWAIT P3, [R11+URZ+0x28c30], R10 ;  /* 0x028c300a0b0075a7 */ /* 0x000726000806017f */
[----:B----4-:R-:W-:Y:S05]  /*127d0*/  @!P3 NANOSLEEP.SYNCS 0x989680 ;  /* 0x009896800000b95d */ /* 0x010fea0003900000 */
[----:B------:R-:W4:Y:S02]  /*127e0*/  @!P3 SYNCS.PHASECHK.TRANS64 P3, [R11+URZ+0x28c30], R10 ;  /* 0x028c300a0b00b5a7 */ /* 0x000f24000806007f */
[----:B----4-:R-:W-:Y:S05]  /*127f0*/  @!P3 BRA `(.L_x_3995) ;  /* 0xfffffffc00ecb947 */ /* 0x010fea000383ffff */
[----:B------:R-:W-:Y:S05]  /*12800*/  BRA `(.L_x_3994) ;  /* 0xffffff3800207947 */ /* 0x000fea000383ffff */
.L_x_4007:
[----:B---3--:R3:W4:Y:S02]  /*12810*/  SYNCS.PHASECHK.TRANS64.TRYWAIT P3, [R13+URZ+0x28c50], R10 ;  /* 0x028c500a0d0075a7 */ /* 0x008724000806017f */
[----:B----4-:R-:W-:Y:S05]  /*12820*/  @!P3 NANOSLEEP.SYNCS 0x989680 ;  /* 0x009896800000b95d */ /* 0x010fea0003900000 */
[----:B------:R-:W4:Y:S02]  /*12830*/  @!P3 SYNCS.PHASECHK.TRANS64 P3, [R13+URZ+0x28c50], R10 ;  /* 0x028c500a0d00b5a7 */ /* 0x000f24000806007f */
[----:B----4-:R-:W-:Y:S05]  /*12840*/  @!P3 BRA `(.L_x_4007) ;  /* 0xfffffffc00f0b947 */ /* 0x010fea000383ffff */
[----:B------:R-:W-:Y:S05]  /*12850*/  BRA `(.L_x_4006) ;  /* 0xffffff5800c87947 */ /* 0x000fea000383ffff */
.L_x_4016:
[----:B----4-:R-:W-:-:S04]  /*12860*/  MOV R8, UR25 ;  /* 0x0000001900087c02 */ /* 0x010fc80008000f00 */
[----:B------:R4:W1:Y:S03]  /*12870*/  SYNCS.PHASECHK.TRANS64.TRYWAIT P3, [R8+URZ+0x28c30], R9 ;  /* 0x028c3009080075a7 */ /* 0x000866000806017f */
[----:B-1----:R-:W-:Y:S05]  /*12880*/  @!P3 NANOSLEEP.SYNCS 0x989680 ;  /* 0x009896800000b95d */ /* 0x002fea0003900000 */
[----:B------:R-:W1:Y:S02]  /*12890*/  @!P3 SYNCS.PHASECHK.TRANS64 P3, [R8+URZ+0x28c30], R9 ;  /* 0x028c30090800b5a7 */ /* 0x000e64000806007f */
[----:B-1----:R-:W-:Y:S05]  /*128a0*/  @!P3 BRA `(.L_x_4016) ;  /* 0xfffffffc00ecb947 */ /* 0x002fea000383ffff */
[----:B------:R-:W-:Y:S05]  /*128b0*/  BRA `(.L_x_4015) ;  /* 0xffffff60003c7947 */ /* 0x000fea000383ffff */
.L_x_4020:
[----:B---3--:R3:W4:Y:S02]  /*128c0*/  SYNCS.PHASECHK.TRANS64.TRYWAIT P3, [R170+URZ+0x28c50], R9 ;  /* 0x028c5009aa0075a7 */ /* 0x008724000806017f */
[----:B----4-:R-:W-:Y:S05]  /*128d0*/  @!P3 NANOSLEEP.SYNCS 0x989680 ;  /* 0x009896800000b95d */ /* 0x010fea0003900000 */
[----:B------:R-:W4:Y:S02]  /*128e0*/  @!P3 SYNCS.PHASECHK.TRANS64 P3, [R170+URZ+0x28c50], R9 ;  /* 0x028c5009aa00b5a7 */ /* 0x000f24000806007f */
[----:B----4-:R-:W-:Y:S05]  /*128f0*/  @!P3 BRA `(.L_x_4020) ;  /* 0xfffffffc00f0b947 */ /* 0x010fea000383ffff */
[----:B------:R-:W-:Y:S05]  /*12900*/  BRA `(.L_x_4019) ;  /* 0xffffff7800607947 */ /* 0x000fea000383ffff */
.L_x_4026:
[----:B------:R-:W-:-:S04]  /*12910*/  IMAD.U32 R7, RZ, RZ, UR27 ;  /* 0x0000001bff077e24 */ /* 0x000fc8000f8e00ff */
[----:B------:R1:W1:Y:S03]  /*12920*/  SYNCS.PHASECHK.TRANS64.TRYWAIT P2, [R7+URZ+0x28c30], R10 ;  /* 0x028c300a070075a7 */ /* 0x000266000804017f */
[----:B-1----:R-:W-:Y:S05]  /*12930*/  @!P2 NANOSLEEP.SYNCS 0x989680 ;  /* 0x009896800000a95d */ /* 0x002fea0003900000 */
[----:B------:R-:W1:Y:S02]  /*12940*/  @!P2 SYNCS.PHASECHK.TRANS64 P2, [R7+URZ+0x28c30], R10 ;  /* 0x028c300a0700a5a7 */ /* 0x000e64000804007f */
[----:B-1----:R-:W-:Y:S05]  /*12950*/  @!P2 BRA `(.L_x_4026) ;  /* 0xfffffffc00eca947 */ /* 0x002fea000383ffff */
[----:B------:R-:W-:Y:S05]  /*12960*/  BRA `(.L_x_4025) ;  /* 0xffffff7c00507947 */ /* 0x000fea000383ffff */
.L_x_4038:
[----:B---3--:R3:W4:Y:S02]  /*12970*/  SYNCS.PHASECHK.TRANS64.TRYWAIT P2, [R15+URZ+0x28c50], R10 ;  /* 0x028c500a0f0075a7 */ /* 0x008724000804017f */
[----:B----4-:R-:W-:Y:S05]  /*12980*/  @!P2 NANOSLEEP.SYNCS 0x989680 ;  /* 0x009896800000a95d */ /* 0x010fea0003900000 */
[----:B------:R-:W4:Y:S02]  /*12990*/  @!P2 SYNCS.PHASECHK.TRANS64 P2, [R15+URZ+0x28c50], R10 ;  /* 0x028c500a0f00a5a7 */ /* 0x000f24000804007f */
[----:B----4-:R-:W-:Y:S05]  /*129a0*/  @!P2 BRA `(.L_x_4038) ;  /* 0xfffffffc00f0a947 */ /* 0x010fea000383ffff */
[----:B------:R-:W-:Y:S05]  /*129b0*/  BRA `(.L_x_4037) ;  /* 0xffffff9c00f87947 */ /* 0x000fea000383ffff */
.L_x_4066:
        /* <DEDUP_REMOVED lines=10> */
.L_x_4117:
[----:B------:R-:W-:Y:S05]  /*12a60*/  BRA `(.L_x_4118) ;  /* 0xffffffd400807947 */ /* 0x000fea000383ffff */
.L_x_4067:
[----:B------:R-:W-:Y:S01]  /*12a70*/  BSSY B0, `(.L_x_4119) ;  /* 0x0000006000007945 */ /* 0x000fe20003800000 */
[----:B------:R-:W-:-:S07]  /*12a80*/  MOV R15, 0xffffffff ;  /* 0xffffffff000f7802 */ /* 0x000fce0000000f00 */
[----:B------:R-:W-:Y:S05]  /*12a90*/  WARPSYNC.COLLECTIVE R15, `(.L_x_4120) ;  /* 0x000000000f0c7348 */ /* 0x000fea0003c00000 */
[----:B------:R-:W-:Y:S02]  /*12aa0*/  ELECT P6, UR62, PT ;  /* 0x00000000003e782f */ /* 0x000fe400038c0000 */
[----:B------:R-:W-:Y:S01]  /*12ab0*/  MOV R14, UR62 ;  /* 0x0000003e000e7c02 */ /* 0x000fe20008000f00 */
[----:B------:R-:W-:Y:S10]  /*12ac0*/  ENDCOLLECTIVE ;  /* 0x000000000000791b */ /* 0x000ff40003800000 */
.L_x_4120:
[----:B------:R-:W-:Y:S05]  /*12ad0*/  BSYNC B0 ;  /* 0x0000000000007941 */ /* 0x000fea0003800000 */
.L_x_4119:
[----:B------:R-:W-:Y:S05]  /*12ae0*/  BRA `(.L_x_4121) ;  /* 0xffffffd400707947 */ /* 0x000fea000383ffff */
.L_x_4070:
[----:B-1----:R1:W2:Y:S02]  /*12af0*/  SYNCS.PHASECHK.TRANS64.TRYWAIT P2, [R8+URZ+0x28c40], R5 ;  /* 0x028c4005080075a7 */ /* 0x0022a4000804017f */
[----:B--2---:R-:W-:Y:S05]  /*12b00*/  @!P2 NANOSLEEP.SYNCS 0x989680 ;  /* 0x009896800000a95d */ /* 0x004fea0003900000 */
[----:B------:R-:W2:Y:S02]  /*12b10*/  @!P2 SYNCS.PHASECHK.TRANS64 P2, [R8+URZ+0x28c40], R5 ;  /* 0x028c40050800a5a7 */ /* 0x000ea4000804007f */
[----:B--2---:R-:W-:Y:S05]  /*12b20*/  @!P2 BRA `(.L_x_4070) ;  /* 0xfffffffc00f0a947 */ /* 0x004fea000383ffff */
[----:B------:R-:W-:Y:S05]  /*12b30*/  BRA `(.L_x_4122) ;  /* 0xffffffd400cc7947 */ /* 0x000fea000383ffff */
.L_x_4072:
[----:B-1----:R-:W-:-:S04]  /*12b40*/  IMAD.U32 R8, RZ, RZ, UR37 ;  /* 0x00000025ff087e24 */ /* 0x002fc8000f8e00ff */
[----:B------:R1:W2:Y:S03]  /*12b50*/  SYNCS.PHASECHK.TRANS64.TRYWAIT P2, [R8+URZ+0x28c20], R5 ;  /* 0x028c2005080075a7 */ /* 0x0002a6000804017f */
[----:B--2---:R-:W-:Y:S05]  /*12b60*/  @!P2 NANOSLEEP.SYNCS 0x989680 ;  /* 0x009896800000a95d */ /* 0x004fea0003900000 */
[----:B------:R-:W2:Y:S02]  /*12b70*/  @!P2 SYNCS.PHASECHK.TRANS64 P2, [R8+URZ+0x28c20], R5 ;  /* 0x028c20050800a5a7 */ /* 0x000ea4000804007f */
[----:B--2---:R-:W-:Y:S05]  /*12b80*/  @!P2 BRA `(.L_x_4072) ;  /* 0xfffffffc00eca947 */ /* 0x004fea000383ffff */
[----:B------:R-:W-:Y:S05]  /*12b90*/  BRA `(.L_x_4123) ;  /* 0xffffffd8006c7947 */ /* 0x000fea000383ffff */
.L_x_4075:
[----:B-1----:R1:W2:Y:S02]  /*12ba0*/  SYNCS.PHASECHK.TRANS64.TRYWAIT P2, [R8+URZ+0x28c60], R5 ;  /* 0x028c6005080075a7 */ /* 0x0022a4000804017f */
[----:B--2---:R-:W-:Y:S05]  /*12bb0*/  @!P2 NANOSLEEP.SYNCS 0x989680 ;  /* 0x009896800000a95d */ /* 0x004fea0003900000 */
[----:B------:R-:W2:Y:S02]  /*12bc0*/  @!P2 SYNCS.PHASECHK.TRANS64 P2, [R8+URZ+0x28c60], R5 ;  /* 0x028c60050800a5a7 */ /* 0x000ea4000804007f */
[----:B--2---:R-:W-:Y:S05]  /*12bd0*/  @!P2 BRA `(.L_x_4075) ;  /* 0xfffffffc00f0a947 */ /* 0x004fea000383ffff */
[----:B------:R-:W-:Y:S05]  /*12be0*/  BRA `(.L_x_4124) ;  /* 0xffffffd800807947 */ /* 0x000fea000383ffff */
.L_x_4082:
[----:B-1----:R1:W2:Y:S02]  /*12bf0*/  SYNCS.PHASECHK.TRANS64.TRYWAIT P3, [R2+URZ+0x28c40], R3 ;  /* 0x028c4003020075a7 */ /* 0x0022a4000806017f */
[----:B--2---:R-:W-:Y:S05]  /*12c00*/  @!P3 NANOSLEEP.SYNCS 0x989680 ;  /* 0x009896800000b95d */ /* 0x004fea0003900000 */
[----:B------:R-:W2:Y:S02]  /*12c10*/  @!P3 SYNCS.PHASECHK.TRANS64 P3, [R2+URZ+0x28c40], R3 ;  /* 0x028c40030200b5a7 */ /* 0x000ea4000806007f */
[----:B--2---:R-:W-:Y:S05]  /*12c20*/  @!P3 BRA `(.L_x_4082) ;  /* 0xfffffffc00f0b947 */ /* 0x004fea000383ffff */
[----:B------:R-:W-:Y:S05]  /*12c30*/  BRA `(.L_x_4125) ;  /* 0xffffffe000087947 */ /* 0x000fea000383ffff */
.L_x_4084:
[----:B---3--:R3:W4:Y:S02]  /*12c40*/  SYNCS.PHASECHK.TRANS64.TRYWAIT P3, [R2+URZ+0x28c60], R3 ;  /* 0x028c6003020075a7 */ /* 0x008724000806017f */
[----:B----4-:R-:W-:Y:S05]  /*12c50*/  @!P3 NANOSLEEP.SYNCS 0x989680 ;  /* 0x009896800000b95d */ /* 0x010fea0003900000 */
[----:B------:R-:W4:Y:S02]  /*12c60*/  @!P3 SYNCS.PHASECHK.TRANS64 P3, [R2+URZ+0x28c60], R3 ;  /* 0x028c60030200b5a7 */ /* 0x000f24000806007f */
[----:B----4-:R-:W-:Y:S05]  /*12c70*/  @!P3 BRA `(.L_x_4084) ;  /* 0xfffffffc00f0b947 */ /* 0x010fea000383ffff */
[----:B------:R-:W-:Y:S05]  /*12c80*/  BRA `(.L_x_4126) ;  /* 0xffffffe000507947 */ /* 0x000fea000383ffff */
.L_x_4090:
[----:B-1----:R1:W2:Y:S02]  /*12c90*/  SYNCS.PHASECHK.TRANS64.TRYWAIT P3, [R3+URZ+0x28c40], R2 ;  /* 0x028c4002030075a7 */ /* 0x0022a4000806017f */
[----:B--2---:R-:W-:Y:S05]  /*12ca0*/  @!P3 NANOSLEEP.SYNCS 0x989680 ;  /* 0x009896800000b95d */ /* 0x004fea0003900000 */
[----:B------:R-:W2:Y:S02]  /*12cb0*/  @!P3 SYNCS.PHASECHK.TRANS64 P3, [R3+URZ+0x28c40], R2 ;  /* 0x028c40020300b5a7 */ /* 0x000ea4000806007f */
[----:B--2---:R-:W-:Y:S05]  /*12cc0*/  @!P3 BRA `(.L_x_4090) ;  /* 0xfffffffc00f0b947 */ /* 0x004fea000383ffff */
[----:B------:R-:W-:Y:S05]  /*12cd0*/  BRA `(.L_x_4127) ;  /* 0xffffffe400c87947 */ /* 0x000fea000383ffff */
.L_x_4092:
[----:B---3--:R3:W4:Y:S02]  /*12ce0*/  SYNCS.PHASECHK.TRANS64.TRYWAIT P3, [R3+URZ+0x28c60], R2 ;  /* 0x028c6002030075a7 */ /* 0x008724000806017f */
[----:B----4-:R-:W-:Y:S05]  /*12cf0*/  @!P3 NANOSLEEP.SYNCS 0x989680 ;  /* 0x009896800000b95d */ /* 0x010fea0003900000 */
[----:B------:R-:W4:Y:S02]  /*12d00*/  @!P3 SYNCS.PHASECHK.TRANS64 P3, [R3+URZ+0x28c60], R2 ;  /* 0x028c60020300b5a7 */ /* 0x000f24000806007f */
[----:B----4-:R-:W-:Y:S05]  /*12d10*/  @!P3 BRA `(.L_x_4092) ;  /* 0xfffffffc00f0b947 */ /* 0x010fea000383ffff */
[----:B------:R-:W-:Y:S05]  /*12d20*/  BRA `(.L_x_4128) ;  /* 0xffffffe800107947 */ /* 0x000fea000383ffff */
.L_x_4097:
[----:B-1----:R1:W2:Y:S02]  /*12d30*/  SYNCS.PHASECHK.TRANS64.TRYWAIT P3, [R2+URZ+0x28c40], R3 ;  /* 0x028c4003020075a7 */ /* 0x0022a4000806017f */
[----:B--2---:R-:W-:Y:S05]  /*12d40*/  @!P3 NANOSLEEP.SYNCS 0x989680 ;  /* 0x009896800000b95d */ /* 0x004fea0003900000 */
[----:B------:R-:W2:Y:S02]  /*12d50*/  @!P3 SYNCS.PHASECHK.TRANS64 P3, [R2+URZ+0x28c40], R3 ;  /* 0x028c40030200b5a7 */ /* 0x000ea4000806007f */
[----:B--2---:R-:W-:Y:S05]  /*12d60*/  @!P3 BRA `(.L_x_4097) ;  /* 0xfffffffc00f0b947 */ /* 0x004fea000383ffff */
[----:B------:R-:W-:Y:S05]  /*12d70*/  BRA `(.L_x_4129) ;  /* 0xffffffec00687947 */ /* 0x000fea000383ffff */
.L_x_4099:
[----:B--2---:R2:W3:Y:S02]  /*12d80*/  SYNCS.PHASECHK.TRANS64.TRYWAIT P3, [R2+URZ+0x28c60], R3 ;  /* 0x028c6003020075a7 */ /* 0x0044e4000806017f */
[----:B---3--:R-:W-:Y:S05]  /*12d90*/  @!P3 NANOSLEEP.SYNCS 0x989680 ;  /* 0x009896800000b95d */ /* 0x008fea0003900000 */
[----:B------:R-:W3:Y:S02]  /*12da0*/  @!P3 SYNCS.PHASECHK.TRANS64 P3, [R2+URZ+0x28c60], R3 ;  /* 0x028c60030200b5a7 */ /* 0x000ee4000806007f */
[----:B---3--:R-:W-:Y:S05]  /*12db0*/  @!P3 BRA `(.L_x_4099) ;  /* 0xfffffffc00f0b947 */ /* 0x008fea000383ffff */
[----:B------:R-:W-:Y:S05]  /*12dc0*/  BRA `(.L_x_4130) ;  /* 0xffffffec00b07947 */ /* 0x000fea000383ffff */
.L_x_4104:
[----:B------:R-:W-:Y:S01]  /*12dd0*/  BSSY B0, `(.L_x_4131) ;  /* 0x0000007000007945 */ /* 0x000fe20003800000 */
[----:B--2---:R-:W-:Y:S01]  /*12de0*/  MOV R12, RZ ;  /* 0x000000ff000c7202 */ /* 0x004fe20000000f00 */
[----:B------:R-:W-:Y:S01]  /*12df0*/  IMAD.MOV.U32 R11, RZ, RZ, 0x1f ;  /* 0x0000001fff0b7424 */ /* 0x000fe200078e00ff */
[----:B------:R-:W-:-:S07]  /*12e00*/  MOV R15, 0xffffffff ;  /* 0xffffffff000f7802 */ /* 0x000fce0000000f00 */
[----:B-1-34-:R-:W-:Y:S05]  /*12e10*/  WARPSYNC.COLLECTIVE R15, `(.L_x_4132) ;  /* 0x000000000f087348 */ /* 0x01afea0003c00000 */
[----:B------:R2:W1:Y:S02]  /*12e20*/  SHFL.IDX P6, R14, R13, R12, R11 ;  /* 0x0000000c0d0e7389 */ /* 0x00046400000c000b */
[----:B-1234-:R-:W-:Y:S01]  /*12e30*/  ENDCOLLECTIVE ;  /* 0x000000000000791b */ /* 0x01efe20003800000 */
.L_x_4132:
[----:B------:R-:W-:Y:S05]  /*12e40*/  BSYNC B0 ;  /* 0x0000000000007941 */ /* 0x000fea0003800000 */
.L_x_4131:
[----:B------:R-:W-:Y:S05]  /*12e50*/  BRA `(.L_x_4133) ;  /* 0xfffffff000e47947 */ /* 0x000fea000383ffff */
.L_x_4106:
[----:B-1----:R1:W2:Y:S02]  /*12e60*/  SYNCS.PHASECHK.TRANS64.TRYWAIT P0, [R7+URZ+0x28c20], R0 ;  /* 0x028c2000070075a7 */ /* 0x0022a4000800017f */
[----:B--2---:R-:W-:Y:S05]  /*12e70*/  @!P0 NANOSLEEP.SYNCS 0x989680 ;  /* 0x009896800000895d */ /* 0x004fea0003900000 */
[----:B------:R-:W2:Y:S02]  /*12e80*/  @!P0 SYNCS.PHASECHK.TRANS64 P0, [R7+URZ+0x28c20], R0 ;  /* 0x028c2000070085a7 */ /* 0x000ea4000800007f */
[----:B--2---:R-:W-:Y:S05]  /*12e90*/  @!P0 BRA `(.L_x_4106) ;  /* 0xfffffffc00f08947 */ /* 0x004fea000383ffff */
[----:B------:R-:W-:Y:S05]  /*12ea0*/  BRA `(.L_x_4134) ;  /* 0xfffffff4002c7947 */ /* 0x000fea000383ffff */
.L_x_4110:
[----:B-1----:R1:W2:Y:S02]  /*12eb0*/  SYNCS.PHASECHK.TRANS64.TRYWAIT P0, [R5+URZ], R4 ;  /* 0x00000004050075a7 */ /* 0x0022a4000800017f */
[----:B--2---:R-:W-:Y:S05]  /*12ec0*/  @!P0 NANOSLEEP.SYNCS 0x989680 ;  /* 0x009896800000895d */ /* 0x004fea0003900000 */
[----:B------:R-:W2:Y:S02]  /*12ed0*/  @!P0 SYNCS.PHASECHK.TRANS64 P0, [R5+URZ], R4 ;  /* 0x00000004050085a7 */ /* 0x000ea4000800007f */
[----:B--2---:R-:W-:Y:S05]  /*12ee0*/  @!P0 BRA `(.L_x_4110) ;  /* 0xfffffffc00f08947 */ /* 0x004fea000383ffff */
[----:B------:R-:W-:Y:S05]  /*12ef0*/  BRA `(.L_x_4135) ;  /* 0xfffffff400807947 */ /* 0x000fea000383ffff */
.L_x_4111:
[----:B--2---:R2:W3:Y:S02]  /*12f00*/  SYNCS.PHASECHK.TRANS64.TRYWAIT P0, [R3+URZ], R0 ;  /* 0x00000000030075a7 */ /* 0x0044e4000800017f */
[----:B---3--:R-:W-:Y:S05]  /*12f10*/  @!P0 NANOSLEEP.SYNCS 0x989680 ;  /* 0x009896800000895d */ /* 0x008fea0003900000 */
[----:B------:R-:W3:Y:S02]  /*12f20*/  @!P0 SYNCS.PHASECHK.TRANS64 P0, [R3+URZ], R0 ;  /* 0x00000000030085a7 */ /* 0x000ee4000800007f */
[----:B---3--:R-:W-:Y:S05]  /*12f30*/  @!P0 BRA `(.L_x_4111) ;  /* 0xfffffffc00f08947 */ /* 0x008fea000383ffff */
[----:B------:R-:W-:Y:S05]  /*12f40*/  BRA `(.L_x_4136) ;  /* 0xfffffff400747947 */ /* 0x000fea000383ffff */
.L_x_4113:
[----:B-1----:R1:W2:Y:S02]  /*12f50*/  SYNCS.PHASECHK.TRANS64.TRYWAIT P0, [R5+URZ], R4 ;  /* 0x00000004050075a7 */ /* 0x0022a4000800017f */
[----:B--2---:R-:W-:Y:S05]  /*12f60*/  @!P0 NANOSLEEP.SYNCS 0x989680 ;  /* 0x009896800000895d */ /* 0x004fea0003900000 */
[----:B------:R-:W2:Y:S02]  /*12f70*/  @!P0 SYNCS.PHASECHK.TRANS64 P0, [R5+URZ], R4 ;  /* 0x00000004050085a7 */ /* 0x000ea4000800007f */
[----:B--2---:R-:W-:Y:S05]  /*12f80*/  @!P0 BRA `(.L_x_4113) ;  /* 0xfffffffc00f08947 */ /* 0x004fea000383ffff */
[----:B------:R-:W-:Y:S05]  /*12f90*/  BRA `(.L_x_4137) ;  /* 0xfffffff400787947 */ /* 0x000fea000383ffff */
.L_x_4138:
        /* <DEDUP_REMOVED lines=14> */
.L_x_11947:


//--------------------- .text._ZN7cutlass13device_kernelIN5flash11enable_sm90INS1_16FlashAttnFwdSm90INS1_25CollectiveMainloopFwdSm90ILi2EN4cute5tupleIJNS5_1CILi1EEES8_S8_EEENS6_IJNS7_ILi64EEESA_SA_EEELi512ENS_6half_tEfNS_4arch4Sm90ELb0ELb1ELb1ELb0ELb0ELb0ELb1ELb0ELb0ELb0ELb0ELb0EEENS1_21CollectiveEpilogueFwdINS6_IJSA_NS7_ILi512EEESA_EEES9_SC_SE_Li256ELb0ELb0ELb0ELb0EEENS1_30DynamicPersistentTileSchedulerILi256ELi32ELb0ELb0ELb1EEEEEEEEEvNT_6ParamsE --------------------------
	.section	.text._ZN7cutlass13device_kernelIN5flash11enable_sm90INS1_16FlashAttnFwdSm90INS1_25CollectiveMainloopFwdSm90ILi2EN4cute5tupleIJNS5_1CILi1EEES8_S8_EEENS6_IJNS7_ILi64EEESA_SA_EEELi512ENS_6half_tEfNS_4arch4Sm90ELb0ELb1ELb1ELb0ELb0ELb0ELb1ELb0ELb0ELb0ELb0ELb0EEENS1_21CollectiveEpilogueFwdINS6_IJSA_NS7_ILi512EEESA_EEES9_SC_SE_Li256ELb0ELb0ELb0ELb0EEENS1_30DynamicPersistentTileSchedulerILi256ELi32ELb0ELb0ELb1EEEEEEEEEvNT_6ParamsE,"ax",@progbits
	.align	128
.text._ZN7cutlass13device_kernelIN5flash11enable_sm90INS1_16FlashAttnFwdSm90INS1_25CollectiveMainloopFwdSm90ILi2EN4cute5tupleIJNS5_1CILi1EEES8_S8_EEENS6_IJNS7_ILi64EEESA_SA_EEELi512ENS_6half_tEfNS_4arch4Sm90ELb0ELb1ELb1ELb0ELb0ELb0ELb1ELb0ELb0ELb0ELb0ELb0EEENS1_21CollectiveEpilogueFwdINS6_IJSA_NS7_ILi512EEESA_EEES9_SC_SE_Li256ELb0ELb0ELb0ELb0EEENS1_30DynamicPersistentTileSchedulerILi256ELi32ELb0ELb0ELb1EEEEEEEEEvNT_6ParamsE:
        .type           _ZN7cutlass13device_kernelIN5flash11enable_sm90INS1_16FlashAttnFwdSm90INS1_25CollectiveMainloopFwdSm90ILi2EN4cute5tupleIJNS5_1CILi1EEES8_S8_EEENS6_IJNS7_ILi64EEESA_SA_EEELi512ENS_6half_tEfNS_4arch4Sm90ELb0ELb1ELb1ELb0ELb0ELb0ELb1ELb0ELb0ELb0ELb0ELb0EEENS1_21CollectiveEpilogueFwdINS6_IJSA_NS7_ILi512EEESA_EEES9_SC_SE_Li256ELb0ELb0ELb0ELb0EEENS1_30DynamicPersistentTileSchedulerILi256ELi32ELb0ELb0ELb1EEEEEEEEEvNT_6ParamsE,@function
        .size           _ZN7cutlass13device_kernelIN5flash11enable_sm90INS1_16FlashAttnFwdSm90INS1_25CollectiveMainloopFwdSm90ILi2EN4cute5tupleIJNS5_1CILi1EEES8_S8_EEENS6_IJNS7_ILi64EEESA_SA_EEELi512ENS_6half_tEfNS_4arch4Sm90ELb0ELb1ELb1ELb0ELb0ELb0ELb1ELb0ELb0ELb0ELb0ELb0EEENS1_21CollectiveEpilogueFwdINS6_IJSA_NS7_ILi512EEESA_EEES9_SC_SE_Li256ELb0ELb0ELb0ELb0EEENS1_30DynamicPersistentTileSchedulerILi256ELi32ELb0ELb0ELb1EEEEEEEEEvNT_6ParamsE,(.L_x_11948 - _ZN7cutlass13device_kernelIN5flash11enable_sm90INS1_16FlashAttnFwdSm90INS1_25CollectiveMainloopFwdSm90ILi2EN4cute5tupleIJNS5_1CILi1EEES8_S8_EEENS6_IJNS7_ILi64EEESA_SA_EEELi512ENS_6half_tEfNS_4arch4Sm90ELb0ELb1ELb1ELb0ELb0ELb0ELb1ELb0ELb0ELb0ELb0ELb0EEENS1_21CollectiveEpilogueFwdINS6_IJSA_NS7_ILi512EEESA_EEES9_SC_SE_Li256ELb0ELb0ELb0ELb0EEENS1_30DynamicPersistentTileSchedulerILi256ELi32ELb0ELb0ELb1EEEEEEEEEvNT_6ParamsE)
        .other          _ZN7cutlass13device_kernelIN5flash11enable_sm90INS1_16FlashAttnFwdSm90INS1_25CollectiveMainloopFwdSm90ILi2EN4cute5tupleIJNS5_1CILi1EEES8_S8_EEENS6_IJNS7_ILi64EEESA_SA_EEELi512ENS_6half_tEfNS_4arch4Sm90ELb0ELb1ELb1ELb0ELb0ELb0ELb1ELb0ELb0ELb0ELb0ELb0EEENS1_21CollectiveEpilogueFwdINS6_IJSA_NS7_ILi512EEESA_EEES9_SC_SE_Li256ELb0ELb0ELb0ELb0EEENS1_30DynamicPersistentTileSchedulerILi256ELi32ELb0ELb0ELb1EEEEEEEEEvNT_6ParamsE,@"STO_CUDA_ENTRY STV_DEFAULT"
_ZN7cutlass13device_kernelIN5flash11enable_sm90INS1_16FlashAttnFwdSm90INS1_25CollectiveMainloopFwdSm90ILi2EN4cute5tupleIJNS5_1CILi1EEES8_S8_EEENS6_IJNS7_ILi64EEESA_SA_EEELi512ENS_6half_tEfNS_4arch4Sm90ELb0ELb1ELb1ELb0ELb0ELb0ELb1ELb0ELb0ELb0ELb0ELb0EEENS1_21CollectiveEpilogueFwdINS6_IJSA_NS7_ILi512EEESA_EEES9_SC_SE_Li256ELb0ELb0ELb0ELb0EEENS1_30DynamicPersistentTileSchedulerILi256ELi32ELb0ELb0ELb1EEEEEEEEEvNT_6ParamsE:
[----:B------:R-:W1:Y:S02]  /*0000*/  LDC R1, c[0x0][0x28] ;  /* 0x00000a00ff017b82 */ /* 0x000e640000000800 */
[----:B-1----:R-:W-:Y:S01]  /*0010*/  VIADD R1, R1, 0xfffffff8 ;  /* 0xfffffff801017836 */ /* 0x002fe20000000000 */
[----:B------:R-:W1:Y:S01]  /*0020*/  S2R R19, SR_TID.X ;  /* 0x0000000000137919 */ /* 0x000e620000002100 */
[----:B------:R-:W-:Y:S01]  /*0030*/  ELECT P0, URZ, PT ;  /* 0x00000000003f782f */ /* 0x000fe20003800000 */
[----:B------:R-:W-:Y:S01]  /*0040*/  BSSY B0, `(.L_x_4139) ;  /* 0x0000017000007945 */ /* 0x000fe20003800000 */
[--C-:B-1----:R-:W-:Y:S02]  /*0050*/  SHF.R.U32.HI R0, RZ, 0x5, R19.reuse ;  /* 0x00000005ff007819 */ /* 0x102fe40000011613 */
[----:B------:R-:W-:-:S03]  /*0060*/  SHF.R.U32.HI R3, RZ, 0x7, R19 ;  /* 0x00000007ff037819 */ /* 0x000fc60000011613 */
        /* <DEDUP_REMOVED lines=20> */
.L_x_4140:
[----:B------:R-:W-:Y:S05]  /*01b0*/  BSYNC B0 ;  /* 0x0000000000007941 */ /* 0x000fea0003800000 */
.L_x_4139:
        /* <DEDUP_REMOVED lines=14> */
[----:B---3--:R-:W-:-:S11]  /*02a0*/  ISETP.NE.AND P1, PT, R2, RZ, PT ;  /* 0x000000ff0200720c */ /* 0x008fd60003f25270 */
[----:B------:R-:W-:Y:S01]  /*02b0*/  UISETP.NE.AND UP0, UPT, UR47, URZ, UPT ;  /* 0x0000003f2f00728c */ /* 0x000fe2000bf05270 */
[----:B------:R-:W1:Y:S02]  /*02c0*/  FENCE.VIEW.ASYNC.S ;  /* 0x00000000000073c6 */ /* 0x000e640000000000 */
[----:B-1----:R1:W2:Y:S01]  /*02d0*/  @UP1 SYNCS.EXCH.64 URZ, [UR6+0x38800], UR4 ;  /* 0x03880004063f15b2 */ /* 0x0022a20008000100 */
[----:B------:R1:W3:Y:S01]  /*02e0*/  @UP2 SYNCS.EXCH.64 URZ, [UR6+0x38810], UR4 ;  /* 0x03881004063f25b2 */ /* 0x0002e20008000100 */
[----:B------:R1:W4:Y:S01]  /*02f0*/  @UP3 SYNCS.EXCH.64 URZ, [UR6+0x38820], UR4 ;  /* 0x03882004063f35b2 */ /* 0x0003220008000100 */
        /* <DEDUP_REMOVED lines=15> */
.L_x_4141:
        /* <DEDUP_REMOVED lines=22> */
.L_x_4142:
        /* <DEDUP_REMOVED lines=18> */
.L_x_4143:
        /* <DEDUP_REMOVED lines=22> */
.L_x_4144:
        /* <DEDUP_REMOVED lines=22> */
.L_x_4145:
[----:B-1----:R-:W-:Y:S01]  /*0930*/  UMOV UR4, 0x1 ;  /* 0x0000000100047882 */ /* 0x002fe20000000000 */
[----:B------:R-:W-:Y:S01]  /*0940*/  PLOP3.LUT P0, PT, PT, PT, UP0, 0x80, 0x0 ;  /* 0x000000000000781c */ /* 0x000fe20003f0f008 */
[----:B------:R-:W-:Y:S01]  /*0950*/  USEL UR4, UR4, 0x2, !UP0 ;  /* 0x0000000204047887 */ /* 0x000fe2000c000000 */
[----:B------:R-:W-:Y:S01]  /*0960*/  NOP ;  /* 0x0000000000007918 */ /* 0x000fe20000000000 */
[----:B------:R-:W-:-:S04]  /*0970*/  ULDC.64 UR54, c[0x0][0x208] ;  /* 0x0000820000367ab9 */ /* 0x000fc80000000a00 */
[----:B------:R-:W-:-:S05]  /*0980*/  IMAD.U32 R2, RZ, RZ, UR4 ;  /* 0x00000004ff027e24 */ /* 0x000fca000f8e00ff */
[----:B------:R1:W-:Y:S01]  /*0990*/  STL [R1+0x4], R2 ;  /* 0x0000040201007387 */ /* 0x0003e20000100800 */
[----:B--234-:R-:W-:Y:S06]  /*09a0*/  BAR.SYNC.DEFER_BLOCKING 0x0 ;  /* 0x0000000000007b1d */ /* 0x01cfec0000010000 */
[----:B------:R-:W-:Y:S05]  /*09b0*/  @!P0 BRA `(.L_x_4146) ;  /* 0x0000013800408947 */ /* 0x000fea0003800000 */
.L_x_4147:
[----:B------:R-:W-:-:S08]  /*09c0*/  NOP ;  /* 0x0000000000007918 */ /* 0x000fd00000000000 */
[----:B------:R-:W2:Y:S02]  /*09d0*/  USETMAXREG.TRY_ALLOC.CTAPOOL UP0, 0xf0 ;  /* 0x000000f0000079c8 */ /* 0x000ea40008000600 */
[----:B--2---:R-:W-:-:S13]  /*09e0*/  PLOP3.LUT P0, PT, PT, PT, UP0, 0x80, 0x0 ;  /* 0x000000000000781c */ /* 0x004fda0003f0f008 */
[----:B------:R-:W-:Y:S05]  /*09f0*/  @!P0 BRA `(.L_x_4147) ;  /* 0xfffffffc00f08947 */ /* 0x000fea000383ffff */
[----:B------:R-:W-:Y:S01]  /*0a00*/  LOP3.LUT R0, R19, 0xffffff80, RZ, 0xc0, !PT ;  /* 0xffffff8013007812 */ /* 0x000fe200078ec0ff */
[----:B------:R-:W2:Y:S08]  /*0a10*/  S2UR UR4, SR_CTAID.X ;  /* 0x00000000000479c3 */ /* 0x000eb00000002500 */
[----:B------:R-:W-:Y:S06]  /*0a20*/  BAR.ARV 0x4, 0x120 ;  /* 0x0104800000007b1d */ /* 0x000fec0000002000 */
[----:B------:R-:W-:-:S02]  /*0a30*/  ISETP.NE.AND P0, PT, R0, 0x80, PT ;  /* 0x000000800000780c */ /* 0x000fc40003f05270 */
[----:B------:R-:W2:Y:S11]  /*0a40*/  LDC R0, c[0x0][0xea8] ;  /* 0x0003aa00ff007b82 */ /* 0x000eb60000000800 */
[----:B------:R-:W-:Y:S06]  /*0a50*/  @!P0 BAR.ARV 0x8, 0xa0 ;  /* 0x0202800000008b1d */ /* 0x000fec0000002000 */
[----:B------:R-:W-:-:S13]  /*0a60*/  ISETP.GE.U32.AND P0, PT, R19, 0x100, PT ;  /* 0x000001001300780c */ /* 0x000fda0003f06070 */
[----:B------:R-:W-:Y:S06]  /*0a70*/  @P0 BAR.ARV 0xf, 0x100 ;  /* 0x03c4000000000b1d */ /* 0x000fec0000002000 */
[----:B--2---:R-:W-:-:S13]  /*0a80*/  ISETP.LE.AND P0, PT, R0, UR4, PT ;  /* 0x0000000400007c0c */ /* 0x004fda000bf03270 */
[----:B------:R-:W-:Y:S05]  /*0a90*/  @P0 EXIT ;  /* 0x000000000000094d */ /* 0x000fea0003800000 */
[----:B-1----:R-:W2:Y:S01]  /*0aa0*/  LDL R2, [R1+0x4] ;  /* 0x0000040001027983 */ /* 0x002ea20000100800 */
        /* <DEDUP_REMOVED lines=8> */
[----:B------:R-:W-:-:S02]  /*0b30*/  LEA.HI R4, R3, R194, RZ, 0x5 ;  /* 0x000000c203047211 */ /* 0x000fc400078f28ff */
[----:B------:R-:W-:Y:S02]  /*0b40*/  LEA.HI R0, R3, R194, RZ, 0x7 ;  /* 0x000000c203007211 */ /* 0x000fe400078f38ff */
[--C-:B------:R-:W-:Y:S02]  /*0b50*/  SHF.R.S32.HI R192, RZ, 0x5, R4.reuse ;  /* 0x00000005ffc07819 */ /* 0x100fe40000011404 */
[----:B------:R-:W-:Y:S02]  /*0b60*/  SHF.R.S32.HI R9, RZ, 0x1f, R4 ;  /* 0x0000001fff097819 */ /* 0x000fe40000011404 */
[----:B------:R-:W-:Y:S02]  /*0b70*/  SHF.R.S32.HI R187, RZ, 0x7, R0 ;  /* 0x00000007ffbb7819 */ /* 0x000fe40000011400 */
[----:B------:R-:W-:-:S04]  /*0b80*/  LEA.HI R9, R9, R192, RZ, 0x2 ;  /* 0x000000c009097211 */ /* 0x000fc800078f10ff */
[----:B------:R-:W-:Y:S01]  /*0b90*/  LOP3.LUT R9, R9, 0x3ffffc, RZ, 0xc0, !PT ;  /* 0x003ffffc09097812 */ /* 0x000fe200078ec0ff */
[----:B-1----:R-:W-:-:S04]  /*0ba0*/  ULEA UR36, UR5, UR36, 0x18 ;  /* 0x0000002405247291 */ /* 0x002fc8000f8ec03f */
[----:B------:R-:W-:Y:S01]  /*0bb0*/  IMAD.IADD R9, R192, 0x1, -R9 ;  /* 0x00000001c0097824 */ /* 0x000fe200078e0a09 */
[----:B--2---:R-:W-:Y:S02]  /*0bc0*/  R2UR UR6, R2 ;  /* 0x00000000020672ca */ /* 0x004fe400000e0000 */
[CC--:B------:R-:W-:Y:S02]  /*0bd0*/  LEA.HI R2, R3.reuse, R194.reuse, RZ, 0x4 ;  /* 0x000000c203027211 */ /* 0x0c0fe400078f20ff */
[----:B------:R-:W-:Y:S02]  /*0be0*/  LEA.HI R3, R3, R194, RZ, 0x3 ;  /* 0x000000c203037211 */ /* 0x000fe400078f18ff */
[----:B------:R-:W-:Y:S02]  /*0bf0*/  LOP3.LUT R5, R2, 0xfffffff0, RZ, 0xc0, !PT ;  /* 0xfffffff002057812 */ /* 0x000fe400078ec0ff */
[----:B------:R-:W-:Y:S02]  /*0c00*/  SHF.R.S32.HI R7, RZ, 0x4, R2 ;  /* 0x00000004ff077819 */ /* 0x000fe40000011402 */
[----:B------:R-:W-:Y:S01]  /*0c10*/  SHF.R.S32.HI R190, RZ, 0x3, R3 ;  /* 0x00000003ffbe7819 */ /* 0x000fe20000011403 */
[----:B------:R-:W-:Y:S01]  /*0c20*/  IMAD.IADD R4, R194, 0x1, -R5 ;  /* 0x00000001c2047824 */ /* 0x000fe200078e0a05 */
[----:B------:R-:W-:Y:S01]  /*0c30*/  LOP3.LUT R5, R0, 0xffffff80, RZ, 0xc0, !PT ;  /* 0xffffff8000057812 */ /* 0x000fe200078ec0ff */
[----:B------:R-:W-:Y:S01]  /*0c40*/  ULOP3.LUT UR48, UR6, 0x1, URZ, 0xfc, !UPT ;  /* 0x0000000106307892 */ /* 0x000fe2000f8efc3f */
[----:B------:R-:W-:Y:S01]  /*0c50*/  LEA.HI R2, R2, R7, RZ, 0x1 ;  /* 0x0000000702027211 */ /* 0x000fe200078f08ff */
[--C-:B------:R-:W-:Y:S01]  /*0c60*/  IMAD R8, R187, 0x100, R4.reuse ;  /* 0x00000100bb087824 */ /* 0x100fe200078e0204 */
[----:B------:R-:W-:Y:S01]  /*0c70*/  SHF.R.S32.HI R11, RZ, 0x1f, R4 ;  /* 0x0000001fff0b7819 */ /* 0x000fe20000011404 */
[----:B------:R-:W-:Y:S01]  /*0c80*/  IMAD.IADD R5, R194, 0x1, -R5 ;  /* 0x00000001c2057824 */ /* 0x000fe200078e0a05 */
[----:B------:R-:W-:Y:S01]  /*0c90*/  LOP3.LUT R2, R2, 0x1ffffffe, RZ, 0xc0, !PT ;  /* 0x1ffffffe02027812 */ /* 0x000fe200078ec0ff */
[----:B------:R-:W-:Y:S01]  /*0ca0*/  IMAD R9, R9, 0x10, R8 ;  /* 0x0000001009097824 */ /* 0x000fe200078e0208 */
[----:B------:R-:W-:-:S02]  /*0cb0*/  LEA.HI R11, R11, R4, RZ, 0x3 ;  /* 0x000000040b0b7211 */ /* 0x000fc400078f18ff */
[----:B------:R-:W-:Y:S02]  /*0cc0*/  SHF.R.S32.HI R6, RZ, 0x1f, R5 ;  /* 0x0000001fff067819 */ /* 0x000fe40000011405 */
[C---:B------:R-:W-:Y:S01]  /*0cd0*/  LOP3.LUT R13, R11.reuse, 0xfffffff8, RZ, 0xc0, !PT ;  /* 0xfffffff80b0d7812 */ /* 0x040fe200078ec0ff */
[----:B------:R-:W-:Y:S01]  /*0ce0*/  IMAD.SHL.U32 R11, R11, 0x40, RZ ;  /* 0x000000400b0b7824 */ /* 0x000fe200078e00ff */
[----:B------:R-:W-:Y:S02]  /*0cf0*/  IADD3 R2, R7, -R2, RZ ;  /* 0x8000000207027210 */ /* 0x000fe40007ffe0ff */
[-C--:B------:R-:W-:Y:S01]  /*0d00*/  LEA.HI R7, R6, R5.reuse, RZ, 0x2 ;  /* 0x0000000506077211 */ /* 0x080fe200078f10ff */
[----:B------:R-:W-:Y:S01]  /*0d10*/  IMAD.IADD R13, R4, 0x1, -R13 ;  /* 0x00000001040d7824 */ /* 0x000fe200078e0a0d */
[----:B------:R-:W-:Y:S01]  /*0d20*/  LEA.HI R6, R6, R5, RZ, 0x5 ;  /* 0x0000000506067211 */ /* 0x000fe200078f28ff */
[----:B------:R-:W-:Y:S01]  /*0d30*/  IMAD.SHL.U32 R2, R2, 0x8, RZ ;  /* 0x0000000802027824 */ /* 0x000fe200078e00ff */
[----:B------:R-:W-:Y:S01]  /*0d40*/  LOP3.LUT R10, R7, 0x7ffffffc, RZ, 0xc0, !PT ;  /* 0x7ffffffc070a7812 */ /* 0x000fe200078ec0ff */
[----:B------:R-:W-:Y:S01]  /*0d50*/  IMAD.SHL.U32 R8, R13, 0x40, RZ ;  /* 0x000000400d087824 */ /* 0x000fe200078e00ff */
[----:B------:R-:W-:Y:S01]  /*0d60*/  LOP3.LUT R11, R11, 0x7ffffe00, RZ, 0xc0, !PT ;  /* 0x7ffffe000b0b7812 */ /* 0x000fe200078ec0ff */
[----:B------:R-:W-:Y:S01]  /*0d70*/  IMAD.U32 R193, R9, 0x40, R2 ;  /* 0x0000004009c17824 */ /* 0x000fe200078e0002 */
[----:B------:R-:W-:Y:S01]  /*0d80*/  SHF.R.S32.HI R4, RZ, 0x2, R7 ;  /* 0x00000002ff047819 */ /* 0x000fe20000011407 */
[----:B------:R-:W-:Y:S01]  /*0d90*/  IMAD.IADD R10, R5, 0x1, -R10 ;  /* 0x00000001050a7824 */ /* 0x000fe200078e0a0a */
[----:B------:R-:W-:Y:S01]  /*0da0*/  LOP3.LUT R5, R8, 0x1c0, RZ, 0xc0, !PT ;  /* 0x000001c008057812 */ /* 0x000fe200078ec0ff */
[----:B------:R-:W-:Y:S01]  /*0db0*/  IMAD R11, R192, 0x400, R11 ;  /* 0x00000400c00b7824 */ /* 0x000fe200078e020b */
[----:B------:R-:W-:Y:S01]  /*0dc0*/  R2P PR, R13, 0x6 ;  /* 0x000000060d007804 */ /* 0x000fe20000000000 */
[----:B------:R-:W-:Y:S01]  /*0dd0*/  IMAD.SHL.U32 R17, R10, 0x2, RZ ;  /* 0x000000020a117824 */ /* 0x000fe200078e00ff */
[----:B------:R-:W-:-:S02]  /*0de0*/  LOP3.LUT R2, R5, 0x8, R2, 0xf8, !PT ;  /* 0x0000000805027812 */ /* 0x000fc400078ef802 */
[----:B------:R-:W-:Y:S02]  /*0df0*/  SHF.R.U32.HI R5, RZ, 0x3, R5 ;  /* 0x00000003ff057819 */ /* 0x000fe40000011605 */
[----:B------:R-:W-:Y:S02]  /*0e00*/  SHF.R.S32.HI R7, RZ, 0x1f, R7 ;  /* 0x0000001fff077819 */ /* 0x000fe40000011407 */
[----:B------:R-:W-:Y:S02]  /*0e10*/  LOP3.LUT R2, R2, R5, RZ, 0x3c, !PT ;  /* 0x0000000502027212 */ /* 0x000fe400078e3cff */
[----:B------:R-:W-:Y:S02]  /*0e20*/  LEA.HI R7, R7, R4, RZ, 0x3 ;  /* 0x0000000407077211 */ /* 0x000fe400078f18ff */
[----:B------:R-:W-:Y:S01]  /*0e30*/  LEA.HI R0, R0, R187, RZ, 0x1 ;  /* 0x000000bb00007211 */ /* 0x000fe200078f08ff */
[----:B------:R-:W-:Y:S01]  /*0e40*/  IMAD.IADD R11, R11, 0x1, R2 ;  /* 0x000000010b0b7824 */ /* 0x000fe200078e0202 */
[----:B------:R-:W-:Y:S01]  /*0e50*/  LOP3.LUT R7, R7, 0xfffffff8, RZ, 0xc0, !PT ;  /* 0xfffffff807077812 */ /* 0x000fe200078ec0ff */
[----:B------:R-:W-:Y:S01]  /*0e60*/  IMAD.MOV.U32 R2, RZ, RZ, RZ ;  /* 0x000000ffff027224 */ /* 0x000fe200078e00ff */
[----:B------:R-:W-:-:S02]  /*0e70*/  LOP3.LUT R5, R3, 0x1ffffff8, RZ, 0xc0, !PT ;  /* 0x1ffffff803057812 */ /* 0x000fc400078ec0ff */
[----:B------:R-:W-:Y:S02]  /*0e80*/  LEA R23, R11, UR36, 0x1 ;  /* 0x000000240b177c11 */ /* 0x000fe4000f8e08ff */
[----:B------:R-:W-:Y:S01]  /*0e90*/  LOP3.LUT R0, R0, 0xfffffe, RZ, 0xc0, !PT ;  /* 0x00fffffe00007812 */ /* 0x000fe200078ec0ff */
[----:B------:R-:W-:Y:S01]  /*0ea0*/  IMAD.IADD R5, R194, 0x1, -R5 ;  /* 0x00000001c2057824 */ /* 0x000fe200078e0a05 */
[C---:B------:R-:W-:Y:S01]  /*0eb0*/  IADD3 R186, R23.reuse, 0x36400, RZ ;  /* 0x0003640017ba7810 */ /* 0x040fe20007ffe0ff */
[----:B------:R-:W-:Y:S01]  /*0ec0*/  VIADD R184, R23, 0x36440 ;  /* 0x0003644017b87836 */ /* 0x000fe20000000000 */
[----:B------:R-:W-:Y:S01]  /*0ed0*/  SEL R185, R185, 0xffffffe0, !P1 ;  /* 0xffffffe0b9b97807 */ /* 0x000fe20004800000 */
[----:B------:R-:W-:Y:S01]  /*0ee0*/  IMAD.IADD R0, R187, 0x1, -R0 ;  /* 0x00000001bb007824 */ /* 0x000fe200078e0a00 */
[----:B------:R-:W-:Y:S01]  /*0ef0*/  IADD3 R7, R4, -R7, RZ ;  /* 0x8000000704077210 */ /* 0x000fe20007ffe0ff */
[C---:B------:R-:W-:Y:S01]  /*0f00*/  @P2 VIADD R184, R186.reuse, 0xffffffc0 ;  /* 0xffffffc0bab82836 */ /* 0x040fe20000000000 */
[----:B------:R-:W-:Y:S01]  /*0f10*/  SHF.R.S32.HI R6, RZ, 0x5, R6 ;  /* 0x00000005ff067819 */ /* 0x000fe20000011406 */
[----:B------:R-:W-:-:S02]  /*0f20*/  IMAD.IADD R186, R186, 0x1, R185 ;  /* 0x00000001baba7824 */ /* 0x000fc400078e02b9 */
[----:B------:R-:W-:Y:S01]  /*0f30*/  IMAD.SHL.U32 R188, R5, 0x8, RZ ;  /* 0x0000000805bc7824 */ /* 0x000fe200078e00ff */
[----:B------:R-:W-:Y:S01]  /*0f40*/  IADD3 R185, R185, R184, RZ ;  /* 0x000000b8b9b97210 */ /* 0x000fe20007ffe0ff */
[----:B------:R-:W-:Y:S02]  /*0f50*/  IMAD R19, R6, 0x10, R7 ;  /* 0x0000001006137824 */ /* 0x000fe400078e0207 */
[----:B------:R-:W-:-:S07]  /*0f60*/  IMAD.SHL.U32 R22, R0, 0x100, RZ ;  /* 0x0000010000167824 */ /* 0x000fce00078e00ff */
.L_x_4247:
        /* <DEDUP_REMOVED lines=20> */
.L_x_4148:
[----:B------:R-:W-:Y:S01]  /*10b0*/  ULDC UR6, c[0x0][0xec4] ;  /* 0x0003b10000067ab9 */ /* 0x000fe20000000800 */
[----:B------:R-:W-:Y:S01]  /*10c0*/  UMOV UR40, UR7 ;  /* 0x0000000700287c82 */ /* 0x000fe20008000000 */
[----:B------:R-:W-:-:S11]  /*10d0*/  UISETP.NE.AND UP0, UPT, UR6, 0x1, UPT ;  /* 0x000000010600788c */ /* 0x000fd6000bf05270 */
[----:B------:R-:W-:Y:S02]  /*10e0*/  @UP0 ULDC.64 UR10, c[0x0][0xec8] ;  /* 0x0003b200000a0ab9 */ /* 0x000fe40000000a00 */
[----:B------:R-:W-:-:S04]  /*10f0*/  UIMAD.WIDE.U32 UR4, UR7, UR10, URZ ;  /* 0x0000000a070472a5 */ /* 0x000fc8000f8e003f */
[----:B------:R-:W-:-:S04]  /*1100*/  @UP0 USHF.R.U32.HI UR40, URZ, UR11, UR5 ;  /* 0x0000000b3f280299 */ /* 0x000fc80008011605 */
[----:B------:R-:W-:-:S12]  /*1110*/  UIMAD UR4, UR40, UR6, URZ ;  /* 0x00000006280472a4 */ /* 0x000fd8000f8e023f */
.L_x_4149:
        /* <DEDUP_REMOVED lines=40> */
[----:B------:R-:W-:-:S06]  /*13a0*/  IMAD.U32 R3, RZ, RZ, UR4 ;  /* 0x00000004ff037e24 */ /* 0x000fcc000f8e00ff */
        /* <DEDUP_REMOVED lines=8> */
.L_x_4152:
[----:B------:R-:W-:-:S13]  /*1430*/  ISETP.NE.AND P0, PT, R8, 0x1, PT ;  /* 0x000000010800780c */ /* 0x000fda0003f05270 */
[----:B------:R-:W1:Y:S02]  /*1440*/  @P0 LDC.64 R4, c[0x0][0xae0] ;  /* 0x0002b800ff040b82 */ /* 0x000e640000000a00 */
[----:B-1----:R-:W-:-:S05]  /*1450*/  @P0 IMAD.HI.U32 R4, R3, R4, RZ ;  /* 0x0000000403040227 */ /* 0x002fca00078e00ff */
[----:B------:R-:W-:-:S07]  /*1460*/  @P0 SHF.R.U32.HI R3, RZ, R5, R4 ;  /* 0x00000005ff030219 */ /* 0x000fce0000011604 */
.L_x_4153:
[----:B------:R-:W-:-:S05]  /*1470*/  IMAD R3, R3, R8, R8 ;  /* 0x0000000803037224 */ /* 0x000fca00078e0208 */
[----:B------:R-:W-:-:S07]  /*1480*/  VIMNMX R0, R0, R3, PT ;  /* 0x0000000300007248 */ /* 0x000fce0003fe0100 */
.L_x_4151:
        /* <DEDUP_REMOVED lines=8> */
[----:B------:R-:W-:Y:S01]  /*1510*/  IMAD.U32 R4, RZ, RZ, UR5 ;  /* 0x00000005ff047e24 */ /* 0x000fe2000f8e00ff */
        /* <DEDUP_REMOVED lines=12> */
.L_x_4155:
[----:B------:R-:W-:-:S13]  /*15e0*/  ISETP.NE.AND P0, PT, R8, 0x1, PT ;  /* 0x000000010800780c */ /* 0x000fda0003f05270 */
[----:B------:R-:W1:Y:S02]  /*15f0*/  @P0 LDC.64 R6, c[0x0][0xae0] ;  /* 0x0002b800ff060b82 */ /* 0x000e640000000a00 */
[----:B-1----:R-:W-:-:S05]  /*1600*/  @P0 IMAD.HI.U32 R6, R3, R6, RZ ;  /* 0x0000000603060227 */ /* 0x002fca00078e00ff */
[----:B------:R-:W-:-:S07]  /*1610*/  @P0 SHF.R.U32.HI R3, RZ, R7, R6 ;  /* 0x00000007ff030219 */ /* 0x000fce0000011606 */
.L_x_4156:
[----:B------:R-:W-:-:S05]  /*1620*/  IMAD R3, R3, R8, RZ ;  /* 0x0000000803037224 */ /* 0x000fca00078e02ff */
[----:B------:R-:W-:-:S07]  /*1630*/  VIMNMX R4, R4, R3, !PT ;  /* 0x0000000304047248 */ /* 0x000fce0007fe0100 */
.L_x_4154:
[----:B------:R-:W-:Y:S01]  /*1640*/  SHF.R.S32.HI R3, RZ, 0x1f, R4 ;  /* 0x0000001fff037819 */ /* 0x000fe20000011404 */
[----:B------:R-:W-:Y:S01]  /*1650*/  IMAD.MOV.U32 R18, RZ, RZ, RZ ;  /* 0x000000ffff127224 */ /* 0x000fe200078e00ff */
[----:B------:R-:W-:Y:S02]  /*1660*/  PLOP3.LUT P0, PT, PT, PT, PT, 0x80, 0x0 ;  /* 0x000000000000781c */ /* 0x000fe40003f0f070 */
[----:B------:R-:W-:Y:S02]  /*1670*/  CS2R R150, SRZ ;  /* 0x0000000000967805 */ /* 0x000fe4000001ff00 */
[----:B------:R-:W-:Y:S02]  /*1680*/  LEA.HI R4, R3, R4, RZ, 0x6 ;  /* 0x0000000403047211 */ /* 0x000fe400078f30ff */
[----:B------:R-:W-:Y:S02]  /*1690*/  CS2R R148, SRZ ;  /* 0x0000000000947805 */ /* 0x000fe4000001ff00 */
[----:B------:R-:W-:-:S02]  /*16a0*/  MOV R3, RZ ;  /* 0x000000ff00037202 */ /* 0x000fc40000000f00 */
        /* <DEDUP_REMOVED lines=66> */
[----:B------:R-:W-:Y:S06]  /*1ad0*/  @!P1 BRA `(.L_x_4157) ;  /* 0x0000010c00549947 */ /* 0x000fec0003800000 */
[----:B------:R-:W1:Y:S01]  /*1ae0*/  SHFL.IDX PT, R3, R187, RZ, 0x1f ;  /* 0x00001fffbb037589 */ /* 0x000e6200000e0000 */
[----:B------:R-:W-:Y:S01]  /*1af0*/  UIADD3 UR4, UR36, 0x36400, URZ ;  /* 0x0003640024047890 */ /* 0x000fe2000fffe03f */
[----:B------:R-:W-:Y:S01]  /*1b00*/  UMOV UR17, 0x40000040 ;  /* 0x4000004000117882 */ /* 0x000fe20000000000 */
[----:B------:R-:W-:Y:S02]  /*1b10*/  BAR.SYNC.DEFER_BLOCKING 0xe, 0x100 ;  /* 0x0384000000007b1d */ /* 0x000fe40000010000 */
[----:B------:R-:W-:-:S04]  /*1b20*/  USHF.R.U32.HI UR4, URZ, 0x4, UR4 ;  /* 0x000000043f047899 */ /* 0x000fc80008011604 */
[----:B------:R-:W-:Y:S01]  /*1b30*/  ULOP3.LUT UR4, UR4, 0x3fff, URZ, 0xc0, !UPT ;  /* 0x00003fff04047892 */ /* 0x000fe2000f8ec03f */
[----:B------:R-:W-:Y:S01]  /*1b40*/  UMOV UR19, 0x40000040 ;  /* 0x4000004000137882 */ /* 0x000fe20000000000 */
[----:B------:R-:W-:Y:S02]  /*1b50*/  UMOV UR5, 0x40000040 ;  /* 0x4000004000057882 */ /* 0x000fe40000000000 */
[----:B------:R-:W-:Y:S01]  /*1b60*/  ULOP3.LUT UR16, UR4, 0x10000, URZ, 0xfc, !UPT ;  /* 0x0001000004107892 */ /* 0x000fe2000f8efc3f */
[----:B------:R-:W2:Y:S01]  /*1b70*/  S2R R8, SR_TID.X ;  /* 0x0000000000087919 */ /* 0x000ea20000002100 */
[----:B------:R-:W-:Y:S01]  /*1b80*/  UMOV UR7, 0x40000040 ;  /* 0x4000004000077882 */ /* 0x000fe20000000000 */
[----:B------:R-:W-:Y:S01]  /*1b90*/  UMOV UR9, 0x40000040 ;  /* 0x4000004000097882 */ /* 0x000fe20000000000 */
[----:B------:R-:W-:Y:S02]  /*1ba0*/  UIADD3 UR4, UR16, 0x2, URZ ;  /* 0x0000000210047890 */ /* 0x000fe4000fffe03f */
[----:B------:R-:W-:Y:S01]  /*1bb0*/  UIADD3 UR8, UR16, 0x4, URZ ;  /* 0x0000000410087890 */ /* 0x000fe2000fffe03f */
[----:B------:R-:W-:Y:S01]  /*1bc0*/  UMOV UR11, 0x40000040 ;  /* 0x40000040000b7882 */ /* 0x000fe20000000000 */
[----:B------:R-:W-:Y:S01]  /*1bd0*/  UIADD3 UR12, UR16, 0x6, URZ ;  /* 0x00000006100c7890 */ /* 0x000fe2000fffe03f */
[----:B-1----:R-:W-:Y:S01]  /*1be0*/  LEA.HI R5, R3, R3, RZ, 0x1 ;  /* 0x0000000303057211 */ /* 0x002fe200078f08ff */
[----:B------:R-:W-:Y:S01]  /*1bf0*/  UMOV UR13, 0x40000040 ;  /* 0x40000040000d7882 */ /* 0x000fe20000000000 */
[----:B------:R-:W-:-:S02]  /*1c00*/  UMOV UR15, 0x40000040 ;  /* 0x40000040000f7882 */ /* 0x000fc40000000000 */
[----:B------:R-:W-:Y:S01]  /*1c10*/  LOP3.LUT R6, R5, 0x1fffe, RZ, 0xc0, !PT ;  /* 0x0001fffe05067812 */ /* 0x000fe200078ec0ff */
[----:B------:R-:W-:-:S04]  /*1c20*/  WARPGROUP.ARRIVE ;  /* 0x00000000000079c5 */ /* 0x000fc80000000000 */
[----:B------:R-:W-:-:S05]  /*1c30*/  IMAD.IADD R6, R3, 0x1, -R6 ;  /* 0x0000000103067824 */ /* 0x000fca00078e0a06 */
[----:B------:R-:W-:-:S05]  /*1c40*/  LEA R6, R6, UR36, 0xf ;  /* 0x0000002406067c11 */ /* 0x000fca000f8e78ff */
[----:B------:R-:W-:Y:S01]  /*1c50*/  VIADD R6, R6, 0x400 ;  /* 0x0000040006067836 */ /* 0x000fe20000000000 */
[----:B--2---:R-:W-:-:S04]  /*1c60*/  LOP3.LUT R8, R8, 0x7f, RZ, 0xc0, !PT ;  /* 0x0000007f08087812 */ /* 0x004fc800078ec0ff */
[----:B------:R-:W-:Y:S02]  /*1c70*/  SHF.R.U32.HI R6, RZ, 0x4, R6 ;  /* 0x00000004ff067819 */ /* 0x000fe40000011606 */
[----:B------:R-:W-:Y:S02]  /*1c80*/  ISETP.NE.AND P1, PT, R8, RZ, PT ;  /* 0x000000ff0800720c */ /* 0x000fe40003f25270 */
[----:B------:R-:W-:-:S04]  /*1c90*/  LOP3.LUT R6, R6, 0x3fff, RZ, 0xc0, !PT ;  /* 0x00003fff06067812 */ /* 0x000fc800078ec0ff */
[----:B------:R-:W-:-:S05]  /*1ca0*/  LOP3.LUT R7, R6, 0x2000000, RZ, 0xfc, !PT ;  /* 0x0200000006077812 */ /* 0x000fca00078efcff */
[----:B------:R-:W-:-:S04]  /*1cb0*/  IMAD R3, R2, 0x1000, R7 ;  /* 0x0000100002037824 */ /* 0x000fc800078e0207 */
[C---:B------:R-:W-:Y:S01]  /*1cc0*/  VIADD R5, R3.reuse, 0x80 ;  /* 0x0000008003057836 */ /* 0x040fe20000000000 */
[----:B------:R-:W-:-:S04]  /*1cd0*/  R2UR UR18, R3 ;  /* 0x00000000031272ca */ /* 0x000fc800000e0000 */
[----:B------:R-:W-:Y:S01]  /*1ce0*/  R2UR UR6, R5 ;  /* 0x00000000050672ca */ /* 0x000fe200000e0000 */
[C---:B------:R-:W-:Y:S01]  /*1cf0*/  VIADD R5, R3.reuse, 0x100 ;  /* 0x0000010003057836 */ /* 0x040fe20000000000 */
[----:B------:R-:W-:-:S04]  /*1d00*/  IADD3 R3, R3, 0x180, RZ ;  /* 0x0000018003037810 */ /* 0x000fc80007ffe0ff */
[----:B------:R-:W-:Y:S01]  /*1d10*/  R2UR UR10, R5 ;  /* 0x00000000050a72ca */ /* 0x000fe200000e0000 */
[----:B------:R-:W-:Y:S01]  /*1d20*/  VIADD R5, R0, 0xfffffffe ;  /* 0xfffffffe00057836 */ /* 0x000fe20000000000 */
[----:B------:R-:W-:Y:S01]  /*1d30*/  R2UR UR14, R3 ;  /* 0x00000000030e72ca */ /* 0x000fe200000e0000 */
[----:B------:R-:W-:Y:S01]  /*1d40*/  HGMMA.64x256x16.F32 R24, gdesc[UR16].tnspB, RZ, !UPT, gsb0 ;  /* 0x43e00000101879f0 */ /* 0x000fe2000c0008ff */
[----:B------:R-:W-:Y:S02]  /*1d50*/  @!P1 LEA R3, R2, UR36, 0x3 ;  /* 0x0000002402039c11 */ /* 0x000fe4000f8e18ff */
[----:B------:R-:W-:-:S03]  /*1d60*/  ISETP.GE.AND P0, PT, R5, R4, PT ;  /* 0x000000040500720c */ /* 0x000fc60003f06270 */
[----:B------:R-:W-:-:S05]  /*1d70*/  @!P1 VIADD R3, R3, 0x38860 ;  /* 0x0003886003039836 */ /* 0x000fca0000000000 */
        /* <DEDUP_REMOVED lines=16> */
.L_x_4159:
[----:B------:R-:W-:Y:S01]  /*1e80*/  BAR.SYNC.DEFER_BLOCKING 0xe, 0x100 ;  /* 0x0384000000007b1d */ /* 0x000fe20000010000 */
[C---:B--2---:R-:W-:Y:S01]  /*1e90*/  IMAD R0, R2.reuse, 0x40, R19 ;  /* 0x0000004002007824 */ /* 0x044fe200078e0213 */
[C---:B------:R-:W-:Y:S01]  /*1ea0*/  ISETP.GT.AND P2, PT, R5.reuse, R4, PT ;  /* 0x000000040500720c */ /* 0x040fe20003f44270 */
[----:B------:R-:W-:Y:S02]  /*1eb0*/  VIADD R2, R2, 0x1 ;  /* 0x0000000102027836 */ /* 0x000fe40000000000 */
[----:B------:R-:W-:Y:S01]  /*1ec0*/  VIADD R5, R5, 0xffffffff ;  /* 0xffffffff05057836 */ /* 0x000fe20000000000 */
[----:B------:R-:W-:Y:S01]  /*1ed0*/  LEA R0, R0, UR36, 0x2 ;  /* 0x0000002400007c11 */ /* 0x000fe2000f8e10ff */
[----:B------:R-:W-:Y:S01]  /*1ee0*/  UMOV UR19, 0x40000040 ;  /* 0x4000004000137882 */ /* 0x000fe20000000000 */
[C---:B------:R-:W-:Y:S01]  /*1ef0*/  ISETP.NE.AND P0, PT, R2.reuse, 0x2, PT ;  /* 0x000000020200780c */ /* 0x040fe20003f05270 */
[----:B------:R-:W-:Y:S01]  /*1f00*/  UMOV UR7, 0x40000040 ;  /* 0x4000004000077882 */ /* 0x000fe20000000000 */
[----:B------:R-:W-:Y:S01]  /*1f10*/  UMOV UR11, 0x40000040 ;  /* 0x40000040000b7882 */ /* 0x000fe20000000000 */
[----:B------:R-:W-:Y:S01]  /*1f20*/  UMOV UR15, 0x40000040 ;  /* 0x40000040000f7882 */ /* 0x000fe20000000000 */
[----:B------:R-:W-:Y:S01]  /*1f30*/  SEL R2, R2, RZ, P0 ;  /* 0x000000ff02027207 */ /* 0x000fe20000000000 */
[----:B-1----:R-:W1:Y:S04]  /*1f40*/  LDS R3, [R0+0x38400] ;  /* 0x0384000000037984 */ /* 0x002e680000000800 */
        /* <DEDUP_REMOVED lines=133> */
[----:B------:R-:W-:Y:S01]  /*27a0*/  R2UR UR6, R3 ;  /* 0x00000000030672ca */ /* 0x000fe200000e0000 */
[C---:B------:R-:W-:Y:S01]  /*27b0*/  VIADD R3, R0.reuse, 0x100 ;  /* 0x0000010000037836 */ /* 0x040fe20000000000 */
[----:B------:R-:W-:-:S03]  /*27c0*/  IADD3 R0, R0, 0x180, RZ ;  /* 0x0000018000007810 */ /* 0x000fc60007ffe0ff */
[----:B------:R-:W-:Y:S01]  /*27d0*/  HGMMA.64x256x16.F32 R24, gdesc[UR16].tnspB, R24, gsb0 ;  /* 0x43e00000101879f0 */ /* 0x000fe20008000818 */
[----:B------:R-:W-:Y:S02]  /*27e0*/  R2UR UR10, R3 ;  /* 0x00000000030a72ca */ /* 0x000fe400000e0000 */
[----:B------:R-:W-:Y:S02]  /*27f0*/  R2UR UR14, R0 ;  /* 0x00000000000e72ca */ /* 0x000fe400000e0000 */
[----:B------:R-:W-:Y:S02]  /*2800*/  @!P1 LEA R0, R2, UR36, 0x3 ;  /* 0x0000002402009c11 */ /* 0x000fe4000f8e18ff */
[----:B------:R-:W-:-:S03]  /*2810*/  SEL R3, RZ, 0x1, P0 ;  /* 0x00000001ff037807 */ /* 0x000fc60000000000 */
[----:B------:R-:W-:Y:S01]  /*2820*/  @!P1 VIADD R0, R0, 0x38860 ;  /* 0x0003886000009836 */ /* 0x000fe20000000000 */
[----:B------:R-:W-:-:S04]  /*2830*/  LOP3.LUT R16, R16, R3, RZ, 0x3c, !PT ;  /* 0x0000000310107212 */ /* 0x000fc800078e3cff */
        /* <DEDUP_REMOVED lines=16> */
.L_x_4158:
[----:B------:R-:W-:Y:S01]  /*2940*/  BAR.SYNC.DEFER_BLOCKING 0xe, 0x100 ;  /* 0x0384000000007b1d */ /* 0x000fe20000010000 */
[C---:B--2---:R-:W-:Y:S01]  /*2950*/  IMAD R0, R2.reuse, 0x40, R19 ;  /* 0x0000004002007824 */ /* 0x044fe200078e0213 */
[----:B------:R-:W-:Y:S01]  /*2960*/  PLOP3.LUT P0, PT, PT, PT, PT, 0x8, 0x0 ;  /* 0x000000000000781c */ /* 0x000fe20003f0e170 */
[----:B------:R-:W-:Y:S02]  /*2970*/  VIADD R2, R2, 0x1 ;  /* 0x0000000102027836 */ /* 0x000fe40000000000 */
[----:B------:R-:W-:Y:S01]  /*2980*/  IMAD.MOV.U32 R18, RZ, RZ, RZ ;  /* 0x000000ffff127224 */ /* 0x000fe200078e00ff */
[----:B------:R-:W-:Y:S02]  /*2990*/  LEA R4, R0, UR36, 0x2 ;  /* 0x0000002400047c11 */ /* 0x000fe4000f8e10ff */
[----:B------:R-:W-:-:S04]  /*29a0*/  ISETP.NE.AND P1, PT, R2, 0x2, PT ;  /* 0x000000020200780c */ /* 0x000fc80003f25270 */
[----:B------:R-:W-:Y:S02]  /*29b0*/  SEL R5, RZ, 0x1, P1 ;  /* 0x00000001ff057807 */ /* 0x000fe40000800000 */
[----:B------:R-:W-:Y:S02]  /*29c0*/  SEL R2, R2, RZ, P1 ;  /* 0x000000ff02027207 */ /* 0x000fe40000800000 */
[----:B------:R-:W-:Y:S01]  /*29d0*/  LOP3.LUT R16, R16, R5, RZ, 0x3c, !PT ;  /* 0x0000000510107212 */ /* 0x000fe200078e3cff */
[----:B-1----:R-:W1:Y:S04]  /*29e0*/  LDS R3, [R4+0x38400] ;  /* 0x0384000004037984 */ /* 0x002e680000000800 */
        /* <DEDUP_REMOVED lines=132> */
.L_x_4150:
        /* <DEDUP_REMOVED lines=14> */
.L_x_4161:
[----:B------:R-:W-:-:S11]  /*3310*/  UISETP.NE.AND UP0, UPT, UR11, 0x1, UPT ;  /* 0x000000010b00788c */ /* 0x000fd6000bf05270 */
[----:B------:R-:W-:Y:S02]  /*3320*/  @UP0 ULDC.64 UR12, c[0x0][0xae0] ;  /* 0x0002b800000c0ab9 */ /* 0x000fe40000000a00 */
[----:B------:R-:W-:-:S04]  /*3330*/  UIMAD.WIDE.U32 UR4, UR6, UR12, URZ ;  /* 0x0000000c060472a5 */ /* 0x000fc8000f8e003f */
[----:B------:R-:W-:-:S12]  /*3340*/  @UP0 USHF.R.U32.HI UR6, URZ, UR13, UR5 ;  /* 0x0000000d3f060299 */ /* 0x000fd80008011605 */
.L_x_4162:
[----:B------:R-:W-:-:S06]  /*3350*/  UIMAD UR6, UR6, UR11, UR11 ;  /* 0x0000000b060672a4 */ /* 0x000fcc000f8e020b */
[----:B------:R-:W-:-:S07]  /*3360*/  VIMNMX R0, R0, UR6, PT ;  /* 0x0000000600007c48 */ /* 0x000fce000bfe0100 */
.L_x_4160:
        /* <DEDUP_REMOVED lines=20> */
.L_x_4164:
[----:B------:R-:W-:-:S11]  /*34b0*/  UISETP.NE.AND UP0, UPT, UR11, 0x1, UPT ;  /* 0x000000010b00788c */ /* 0x000fd6000bf05270 */
[----:B------:R-:W-:Y:S02]  /*34c0*/  @UP0 ULDC.64 UR12, c[0x0][0xae0] ;  /* 0x0002b800000c0ab9 */ /* 0x000fe40000000a00 */
[----:B------:R-:W-:-:S04]  /*34d0*/  UIMAD.WIDE.U32 UR4, UR6, UR12, URZ ;  /* 0x0000000c060472a5 */ /* 0x000fc8000f8e003f */
[----:B------:R-:W-:-:S12]  /*34e0*/  @UP0 USHF.R.U32.HI UR6, URZ, UR13, UR5 ;  /* 0x0000000d3f060299 */ /* 0x000fd80008011605 */
.L_x_4165:
[----:B------:R-:W-:-:S04]  /*34f0*/  UIMAD UR6, UR6, UR11, URZ ;  /* 0x0000000b060672a4 */ /* 0x000fc8000f8e023f */
[----:B------:R-:W-:-:S04]  /*3500*/  UISETP.LT.AND UP0, UPT, UR8, UR6, UPT ;  /* 0x000000060800728c */ /* 0x000fc8000bf01270 */
[----:B------:R-:W-:-:S12]  /*3510*/  USEL UR8, UR8, UR6, !UP0 ;  /* 0x0000000608087287 */ /* 0x000fd8000c000000 */
.L_x_4163:
[----:B------:R-:W-:Y:S01]  /*3520*/  USHF.R.S32.HI UR4, URZ, 0x1f, UR8 ;  /* 0x0000001f3f047899 */ /* 0x000fe20008011408 */
[----:B------:R-:W-:Y:S01]  /*3530*/  PLOP3.LUT P0, PT, PT, PT, PT, 0x80, 0x0 ;  /* 0x000000000000781c */ /* 0x000fe20003f0f070 */
[----:B------:R-:W-:Y:S01]  /*3540*/  IMAD.MOV.U32 R3, RZ, RZ, RZ ;  /* 0x000000ffff037224 */ /* 0x000fe200078e00ff */
        /* <DEDUP_REMOVED lines=19> */
[----:B------:R-:W-:Y:S02]  /*3680*/  ISETP.GT.AND P1, PT, R168, UR37, PT ;  /* 0x00000025a8007c0c */ /* 0x000fe4000bf24270 */
        /* <DEDUP_REMOVED lines=51> */
[----:B------:R-:W-:Y:S06]  /*39c0*/  @!P1 BRA `(.L_x_4157) ;  /* 0x000000ec00989947 */ /* 0x000fec0003800000 */
[----:B------:R-:W1:Y:S01]  /*39d0*/  SHFL.IDX PT, R0, R187, RZ, 0x1f ;  /* 0x00001fffbb007589 */ /* 0x000e6200000e0000 */
[----:B------:R-:W-:-:S04]  /*39e0*/  UIADD3 UR4, UR36, 0x36400, URZ ;  /* 0x0003640024047890 */ /* 0x000fc8000fffe03f */
[----:B------:R-:W-:-:S06]  /*39f0*/  ULOP3.LUT UP0, URZ, UR4, 0x3ff, URZ, 0xc0, !UPT ;  /* 0x000003ff043f7892 */ /* 0x000fcc000f80c03f */
[----:B------:R-:W-:Y:S02]  /*3a00*/  PLOP3.LUT P0, PT, PT, PT, UP0, 0x80, 0x0 ;  /* 0x000000000000781c */ /* 0x000fe40003f0f008 */
[----:B-1----:R-:W-:-:S04]  /*3a10*/  LEA.HI R3, R0, R0, RZ, 0x1 ;  /* 0x0000000000037211 */ /* 0x002fc800078f08ff */
[----:B------:R-:W-:-:S05]  /*3a20*/  LOP3.LUT R3, R3, 0x1fffe, RZ, 0xc0, !PT ;  /* 0x0001fffe03037812 */ /* 0x000fca00078ec0ff */
[----:B------:R-:W-:-:S05]  /*3a30*/  IMAD.IADD R3, R0, 0x1, -R3 ;  /* 0x0000000100037824 */ /* 0x000fca00078e0a03 */
[----:B------:R-:W-:-:S05]  /*3a40*/  LEA R3, R3, UR36, 0xf ;  /* 0x0000002403037c11 */ /* 0x000fca000f8e78ff */
[----:B------:R-:W-:-:S05]  /*3a50*/  VIADD R3, R3, 0x400 ;  /* 0x0000040003037836 */ /* 0x000fca0000000000 */
[----:B------:R-:W-:-:S04]  /*3a60*/  SHF.R.U32.HI R3, RZ, 0x4, R3 ;  /* 0x00000004ff037819 */ /* 0x000fc80000011603 */
[----:B------:R-:W-:-:S04]  /*3a70*/  LOP3.LUT R3, R3, 0x3fff, RZ, 0xc0, !PT ;  /* 0x00003fff03037812 */ /* 0x000fc800078ec0ff */
[----:B------:R-:W-:Y:S01]  /*3a80*/  LOP3.LUT R18, R3, 0x2000000, RZ, 0xfc, !PT ;  /* 0x0200000003127812 */ /* 0x000fe200078efcff */
[----:B------:R-:W-:Y:S06]  /*3a90*/  @!P0 BRA `(.L_x_4166) ;  /* 0x0000000000408947 */ /* 0x000fec0003800000 */
        /* <DEDUP_REMOVED lines=13> */
[----:B-1----:R-:W-:-:S07]  /*3b70*/  IMAD.MOV.U32 R13, RZ, RZ, RZ ;  /* 0x000000ffff0d7224 */ /* 0x002fce00078e00ff */
[----:B------:R-:W-:-:S07]  /*3b80*/  LEPC R20, `(.L_x_4166) ;  /* 0x000000001014794e */ /* 0x000fce0000000000 */
[----:B--2---:R-:W-:Y:S05]  /*3b90*/  CALL.ABS.NOINC R14 ;  /* 0x000000000e007343 */ /* 0x004fea0003c00000 */
.L_x_4166:
[----:B------:R-:W-:Y:S01]  /*3ba0*/  ULEA.HI UR4, UR46, UR46, URZ, 0x1 ;  /* 0x0000002e2e047291 */ /* 0x000fe2000f8f083f */
[----:B------:R-:W-:-:S03]  /*3bb0*/  MOV R3, UR48 ;  /* 0x0000003000037c02 */ /* 0x000fc60008000f00 */
[----:B------:R-:W-:Y:S01]  /*3bc0*/  ULOP3.LUT UR4, UR4, 0xfffffffe, URZ, 0xc0, !UPT ;  /* 0xfffffffe04047892 */ /* 0x000fe2000f8ec03f */
[----:B------:R-:W-:-:S03]  /*3bd0*/  ISETP.NE.AND P0, PT, R3, 0x3, PT ;  /* 0x000000030300780c */ /* 0x000fc60003f05270 */
[----:B------:R-:W-:-:S06]  /*3be0*/  UIADD3 UR4, UR46, -UR4, URZ ;  /* 0x800000042e047290 */ /* 0x000fcc000fffe03f */
[----:B------:R-:W-:-:S05]  /*3bf0*/  IMAD.U32 R0, RZ, RZ, UR4 ;  /* 0x00000004ff007e24 */ /* 0x000fca000f8e00ff */
[----:B------:R-:W-:-:S04]  /*3c00*/  SHF.L.U32 R0, R0, 0x1f, RZ ;  /* 0x0000001f00007819 */ /* 0x000fc800000006ff */
[----:B------:R-:W1:Y:S02]  /*3c10*/  SYNCS.PHASECHK.TRANS64.TRYWAIT P1, [UR36+0x38800], R0 ;  /* 0x03880000ff0075a7 */ /* 0x000e640008020164 */
[----:B-1----:R-:W-:Y:S05]  /*3c20*/  @!P1 BRA `(.L_x_4167) ;  /* 0x0000013c00b89947 */ /* 0x002fea0003800000 */
.L_x_4314:
[----:B------:R-:W-:Y:S05]  /*3c30*/  @!P0 BRA `(.L_x_4168) ;  /* 0x0000000000048947 */ /* 0x000fea0003800000 */
[----:B------:R-:W-:Y:S01]  /*3c40*/  BPT.TRAP 0x1 ;  /* 0x000000040000795c */ /* 0x000fe20000300000 */
.L_x_4168:
[----:B------:R-:W-:Y:S02]  /*3c50*/  LEA R6, R2, UR36, 0x3 ;  /* 0x0000002402067c11 */ /* 0x000fe4000f8e18ff */
[----:B------:R-:W-:-:S04]  /*3c60*/  SHF.L.U32 R7, R16, 0x1f, RZ ;  /* 0x0000001f10077819 */ /* 0x000fc800000006ff */
[----:B------:R2:W3:Y:S01]  /*3c70*/  SYNCS.PHASECHK.TRANS64.TRYWAIT P1, [R6+URZ+0x38830], R7 ;  /* 0x03883007060075a7 */ /* 0x0004e2000802017f */
[----:B------:R-:W-:Y:S05]  /*3c80*/  @!P0 BRA `(.L_x_4169) ;  /* 0x0000000000048947 */ /* 0x000fea0003800000 */
[----:B------:R-:W-:Y:S01]  /*3c90*/  BPT.TRAP 0x1 ;  /* 0x000000040000795c */ /* 0x000fe20000300000 */
.L_x_4169:
[----:B---3--:R-:W-:Y:S05]  /*3ca0*/  @P1 BRA `(.L_x_4170) ;  /* 0x0000000000081947 */ /* 0x008fea0003800000 */
[----:B------:R-:W3:Y:S02]  /*3cb0*/  SYNCS.PHASECHK.TRANS64.TRYWAIT P1, [R6+URZ+0x38830], R7 ;  /* 0x03883007060075a7 */ /* 0x000ee4000802017f */
[----:B---3--:R-:W-:Y:S05]  /*3cc0*/  @!P1 BRA `(.L_x_4171) ;  /* 0x0000013c00a89947 */ /* 0x008fea0003800000 */
.L_x_4170:
[----:B------:R-:W-:-:S04]  /*3cd0*/  UIADD3 UR4, UR36, 0x22400, URZ ;  /* 0x0002240024047890 */ /* 0x000fc8000fffe03f */
[----:B------:R-:W-:-:S04]  /*3ce0*/  USHF.R.U32.HI UR4, URZ, 0x4, UR4 ;  /* 0x000000043f047899 */ /* 0x000fc80008011604 */
[----:B------:R-:W-:-:S06]  /*3cf0*/  ULOP3.LUT UR4, UR4, 0x3fff, URZ, 0xc0, !UPT ;  /* 0x00003fff04047892 */ /* 0x000fcc000f8ec03f */
[----:B------:R-:W-:Y:S01]  /*3d00*/  IMAD.U32 R4, RZ, RZ, UR4 ;  /* 0x00000004ff047e24 */ /* 0x000fe2000f8e00ff */
        /* <DEDUP_REMOVED lines=36> */
.L_x_4315:
[----:B------:R-:W-:Y:S05]  /*3f50*/  @!P0 BRA `(.L_x_4173) ;  /* 0x0000000000048947 */ /* 0x000fea0003800000 */
[----:B------:R-:W-:Y:S01]  /*3f60*/  BPT.TRAP 0x1 ;  /* 0x000000040000795c */ /* 0x000fe20000300000 */
.L_x_4173:
[----:B------:R4:W1:Y:S01]  /*3f70*/  SYNCS.PHASECHK.TRANS64.TRYWAIT P1, [R6+URZ+0x38850], R7 ;  /* 0x03885007060075a7 */ /* 0x000862000802017f */
[----:B------:R-:W-:Y:S05]  /*3f80*/  @!P0 BRA `(.L_x_4174) ;  /* 0x0000000000048947 */ /* 0x000fea0003800000 */
[----:B------:R-:W-:Y:S01]  /*3f90*/  BPT.TRAP 0x1 ;  /* 0x000000040000795c */ /* 0x000fe20000300000 */
.L_x_4174:
[----:B-1----:R-:W-:-:S04]  /*3fa0*/  IMAD.U32 R3, RZ, RZ, UR36 ;  /* 0x00000024ff037e24 */ /* 0x002fc8000f8e00ff */
[C---:B------:R-:W-:Y:S02]  /*3fb0*/  VIADD R0, R3.reuse, 0x400 ;  /* 0x0000040003007836 */ /* 0x040fe40000000000 */
[----:B------:R-:W-:-:S03]  /*3fc0*/  VIADD R3, R3, 0x26400 ;  /* 0x0002640003037836 */ /* 0x000fc60000000000 */
        /* <DEDUP_REMOVED lines=10> */
.L_x_4175:
[C---:B------:R-:W-:Y:S01]  /*4070*/  R2UR UR24, R0.reuse ;  /* 0x00000000001872ca */ /* 0x040fe200000e0000 */
[----:B------:R-:W-:Y:S01]  /*4080*/  WARPGROUP.ARRIVE ;  /* 0x00000000000079c5 */ /* 0x000fe20000000000 */
[C---:B------:R-:W-:Y:S01]  /*4090*/  R2UR UR26, R5.reuse ;  /* 0x00000000051a72ca */ /* 0x040fe200000e0000 */
[----:B------:R-:W-:Y:S01]  /*40a0*/  UMOV UR25, 0x40000040 ;  /* 0x4000004000197882 */ /* 0x000fe20000000000 */
[----:B------:R-:W-:Y:S01]  /*40b0*/  UMOV UR27, 0x40000040 ;  /* 0x40000040001b7882 */ /* 0x000fe20000000000 */
[----:B------:R-:W-:Y:S01]  /*40c0*/  VIADD R8, R0, 0x2 ;  /* 0x0000000200087836 */ /* 0x000fe20000000000 */
[----:B--234-:R-:W-:Y:S01]  /*40d0*/  IADD3 R7, R5, 0x2, RZ ;  /* 0x0000000205077810 */ /* 0x01cfe20007ffe0ff */
[----:B------:R-:W-:Y:S01]  /*40e0*/  UMOV UR5, 0x40000040 ;  /* 0x4000004000057882 */ /* 0x000fe20000000000 */
[----:B------:R-:W-:Y:S01]  /*40f0*/  UMOV UR7, 0x40000040 ;  /* 0x4000004000077882 */ /* 0x000fe20000000000 */
[----:B------:R-:W1:Y:S01]  /*4100*/  S2R R9, SR_TID.X ;  /* 0x0000000000097919 */ /* 0x000e620000002100 */
[----:B------:R-:W-:Y:S01]  /*4110*/  R2UR UR4, R8 ;  /* 0x00000000080472ca */ /* 0x000fe200000e0000 */
[----:B------:R-:W-:Y:S01]  /*4120*/  VIADD R8, R0, 0x4 ;  /* 0x0000000400087836 */ /* 0x000fe20000000000 */
[----:B------:R-:W-:Y:S01]  /*4130*/  R2UR UR6, R7 ;  /* 0x00000000070672ca */ /* 0x000fe200000e0000 */
[C---:B------:R-:W-:Y:S01]  /*4140*/  VIADD R7, R5.reuse, 0x4 ;  /* 0x0000000405077836 */ /* 0x040fe20000000000 */
[----:B------:R-:W2:Y:S01]  /*4150*/  S2R R14, SR_TID.X ;  /* 0x00000000000e7919 */ /* 0x000ea20000002100 */
[----:B------:R-:W-:Y:S01]  /*4160*/  HGMMA.64x64x16.F32 R24, gdesc[UR24], R24, gsb0 ;  /* 0x00e00000181879f0 */ /* 0x000fe20008000818 */
[----:B------:R-:W-:Y:S01]  /*4170*/  VIADD R10, R5, 0x800 ;  /* 0x00000800050a7836 */ /* 0x000fe20000000000 */
[----:B-1----:R-:W-:-:S02]  /*4180*/  SHF.R.U32.HI R9, RZ, 0x7, R9 ;  /* 0x00000007ff097819 */ /* 0x002fc40000011609 */
        /* <DEDUP_REMOVED lines=125> */
[----:B------:R-:W1:Y:S01]  /*4960*/  SHFL.IDX PT, R7, R9, RZ, 0x1f ;  /* 0x00001fff09077589 */ /* 0x000e6200000e0000 */
[----:B------:R-:W-:Y:S01]  /*4970*/  VIADD R8, R0, 0x800 ;  /* 0x0000080000087836 */ /* 0x000fe20000000000 */
[----:B-1----:R-:W-:-:S04]  /*4980*/  ISETP.GT.AND P1, PT, R7, 0x7f, PT ;  /* 0x0000007f0700780c */ /* 0x002fc80003f24270 */
        /* <DEDUP_REMOVED lines=12> */
[----:B------:R-:W-:-:S03]  /*4a50*/  SEL R11, R11, 0x6, !P1 ;  /* 0x000000060b0b7807 */ /* 0x000fc60004800000 */
[--C-:B------:R-:W-:Y:S02]  /*4a60*/  IMAD.IADD R12, R8, 0x1, R9.reuse ;  /* 0x00000001080c7824 */ /* 0x100fe400078e0209 */
[----:B------:R-:W-:Y:S02]  /*4a70*/  IMAD.IADD R13, R10, 0x1, R9 ;  /* 0x000000010a0d7824 */ /* 0x000fe400078e0209 */
[--C-:B------:R-:W-:Y:S02]  /*4a80*/  IMAD.IADD R8, R8, 0x1, R11.reuse ;  /* 0x0000000108087824 */ /* 0x100fe400078e020b */
        /* <DEDUP_REMOVED lines=41> */
[C---:B------:R-:W-:Y:S02]  /*4d20*/  IMAD.IADD R12, R9.reuse, 0x1, R8 ;  /* 0x00000001090c7824 */ /* 0x040fe400078e0208 */
[----:B------:R-:W-:Y:S02]  /*4d30*/  IMAD.IADD R13, R9, 0x1, R10 ;  /* 0x00000001090d7824 */ /* 0x000fe400078e020a */
        /* <DEDUP_REMOVED lines=32> */
[----:B------:R-:W-:Y:S02]  /*4f40*/  VIADD R10, R5, 0xc00 ;  /* 0x00000c00050a7836 */ /* 0x000fe40000000000 */
        /* <DEDUP_REMOVED lines=53> */
[C---:B------:R-:W-:Y:S01]  /*52a0*/  IADD3 R7, R9.reuse, R8, RZ ;  /* 0x0000000809077210 */ /* 0x040fe20007ffe0ff */
[----:B------:R-:W-:Y:S01]  /*52b0*/  IMAD.IADD R9, R9, 0x1, R10 ;  /* 0x0000000109097824 */ /* 0x000fe200078e020a */
[----:B------:R-:W1:Y:S01]  /*52c0*/  LDC.64 R12, c[0x0][0xad8] ;  /* 0x0002b600ff0c7b82 */ /* 0x000e620000000a00 */
[C---:B------:R-:W-:Y:S02]  /*52d0*/  IMAD.IADD R8, R11.reuse, 0x1, R8 ;  /* 0x000000010b087824 */ /* 0x040fe400078e0208 */
[----:B------:R-:W-:Y:S01]  /*52e0*/  IMAD.IADD R10, R11, 0x1, R10 ;  /* 0x000000010b0a7824 */ /* 0x000fe200078e020a */
[----:B-1----:R-:W-:Y:S01]  /*52f0*/  ISETP.GE.AND P2, PT, R13, 0x1, PT ;  /* 0x000000010d00780c */ /* 0x002fe20003f46270 */
[----:B------:R-:W-:-:S02]  /*5300*/  WARPGROUP.DEPBAR.LE gsb0, 0x0 ;  /* 0x00008000000079c5 */ /* 0x000fc40000010000 */
[----:B------:R-:W-:-:S06]  /*5310*/  WARPGROUP.ARRIVE ;  /* 0x00000000000079c5 */ /* 0x000fcc0000000000 */
[----:B------:R-:W-:Y:S01]  /*5320*/  HGMMA.64x64x16.F32 R24, gdesc[UR4], R24, gsb0 ;  /* 0x00e00000041879f0 */ /* 0x000fe20008000818 */
[----:B------:R-:W-:Y:S01]  /*5330*/  R2UR UR4, R7 ;  /* 0x00000000070472ca */ /* 0x000fe200000e0000 */
[----:B------:R-:W-:Y:S01]  /*5340*/  UMOV UR5, 0x40000040 ;  /* 0x4000004000057882 */ /* 0x000fe20000000000 */
[----:B------:R-:W-:Y:S01]  /*5350*/  R2UR UR6, R9 ;  /* 0x00000000090672ca */ /* 0x000fe200000e0000 */
[----:B------:R-:W-:Y:S01]  /*5360*/  UMOV UR7, 0x40000040 ;  /* 0x4000004000077882 */ /* 0x000fe20000000000 */
[----:B------:R-:W-:-:S05]  /*5370*/  IMAD.MOV.U32 R7, RZ, RZ, 0x40 ;  /* 0x00000040ff077424 */ /* 0x000fca00078e00ff */
[----:B------:R-:W-:-:S04]  /*5380*/  SEL R7, R7, 0x3e, P1 ;  /* 0x0000003e07077807 */ /* 0x000fc80000800000 */
        /* <DEDUP_REMOVED lines=9> */
[----:B------:R-:W-:Y:S02]  /*5420*/  SEL R8, R8, 0xf80, P1 ;  /* 0x00000f8008087807 */ /* 0x000fe40000800000 */
[----:B------:R-:W-:Y:S02]  /*5430*/  ISETP.NE.AND P1, PT, R14, RZ, PT ;  /* 0x000000ff0e00720c */ /* 0x000fe40003f25270 */
[----:B------:R-:W-:-:S04]  /*5440*/  LOP3.LUT R8, R8, 0x1e00, RZ, 0xc0, !PT ;  /* 0x00001e0008087812 */ /* 0x000fc800078ec0ff */
[CC--:B------:R-:W-:Y:S02]  /*5450*/  IADD3 R9, R7.reuse, R8.reuse, R0 ;  /* 0x0000000807097210 */ /* 0x0c0fe40007ffe000 */
[----:B------:R-:W-:Y:S01]  /*5460*/  IADD3 R5, R7, R8, R5 ;  /* 0x0000000807057210 */ /* 0x000fe20007ffe005 */
[----:B------:R-:W-:Y:S01]  /*5470*/  IMAD.MOV.U32 R7, RZ, RZ, -0x40 ;  /* 0xffffffc0ff077424 */ /* 0x000fe200078e00ff */
[----:B------:R-:W1:Y:S03]  /*5480*/  LDC R8, c[0x0][0x288] ;  /* 0x0000a200ff087b82 */ /* 0x000e660000000800 */
[----:B------:R-:W-:-:S04]  /*5490*/  IMAD R14, R168, R7, 0x41 ;  /* 0x00000041a80e7424 */ /* 0x000fc800078e0207 */
        /* <DEDUP_REMOVED lines=8> */
[----:B------:R-:W2:Y:S01]  /*5520*/  LDC R9, c[0x0][0x2e0] ;  /* 0x0000b800ff097b82 */ /* 0x000ea20000000800 */
[----:B------:R-:W-:-:S05]  /*5530*/  @!P1 VIADD R5, R6, 0x38840 ;  /* 0x0003884006059836 */ /* 0x000fca0000000000 */
[----:B------:R-:W-:Y:S01]  /*5540*/  @!P1 PRMT R5, RZ, 0x654, R5 ;  /* 0x00000654ff059816 */ /* 0x000fe20000000005 */
[----:B------:R-:W-:Y:S02]  /*5550*/  WARPGROUP.DEPBAR.LE gsb0, 0x0 ;  /* 0x00008000000079c5 */ /* 0x000fe40000010000 */
[----:B------:R-:W-:-:S06]  /*5560*/  WARPGROUP.ARRIVE ;  /* 0x00000000000079c5 */ /* 0x000fcc0000000000 */
[----:B------:R-:W-:Y:S01]  /*5570*/  HGMMA.64x64x16.F32 R24, gdesc[UR4], R24, gsb0 ;  /* 0x00e00000041879f0 */ /* 0x000fe20008000818 */
[----:B------:R-:W-:Y:S02]  /*5580*/  ULDC.64 UR4, c[0x0][0xad0] ;  /* 0x0002b40000047ab9 */ /* 0x000fe40000000a00 */
        /* <DEDUP_REMOVED lines=34> */
[----:B------:R3:W4:Y:S01]  /*57b0*/  MUFU.TANH R15, R26 ;  /* 0x0000001a000f7308 */ /* 0x0007220000002400 */
[----:B------:R-:W-:Y:S01]  /*57c0*/  ULOP3.LUT UR4, URZ, UR5, URZ, 0x33, !UPT ;  /* 0x000000053f047292 */ /* 0x000fe2000f8e333f */
[----:B--2---:R-:W-:-:S06]  /*57d0*/  IMAD R5, R9, UR38, R14 ;  /* 0x0000002609057c24 */ /* 0x004fcc000f8e020e */
[----:B------:R-:W2:Y:S01]  /*57e0*/  MUFU.TANH R24, R24 ;  /* 0x0000001800187308 */ /* 0x000ea20000002400 */
[----:B---3--:R-:W-:Y:S02]  /*57f0*/  LEA R26, R168, 0xffffffc0, 0x6 ;  /* 0xffffffc0a81a7811 */ /* 0x008fe400078e30ff */
[----:B-1----:R-:W-:-:S03]  /*5800*/  IADD3 R7, R5, -R8, -R17 ;  /* 0x8000000805077210 */ /* 0x002fc60007ffe811 */
[----:B------:R-:W-:Y:S01]  /*5810*/  IMAD R10, R9, UR38, -R26 ;  /* 0x00000026090a7c24 */ /* 0x000fe2000f8e0a1a */
[----:B------:R-:W-:Y:S01]  /*5820*/  IADD3 R5, R19, UR42, RZ ;  /* 0x0000002a13057c10 */ /* 0x000fe2000fffe0ff */
[----:B------:R-:W1:Y:S01]  /*5830*/  MUFU.TANH R25, R25 ;  /* 0x0000001900197308 */ /* 0x000e620000002400 */
[C---:B------:R-:W-:Y:S02]  /*5840*/  IMAD.IADD R21, R7.reuse, 0x1, R12 ;  /* 0x0000000107157824 */ /* 0x040fe400078e020c */
[----:B------:R-:W-:Y:S02]  /*5850*/  IMAD.IADD R56, R10, 0x1, -R17 ;  /* 0x000000010a387824 */ /* 0x000fe400078e0a11 */
[----:B------:R-:W-:-:S03]  /*5860*/  VIADD R58, R7, UR4 ;  /* 0x00000004073a7c36 */ /* 0x000fc60008000000 */
[----:B------:R-:W3:Y:S01]  /*5870*/  MUFU.TANH R27, R27 ;  /* 0x0000001b001b7308 */ /* 0x000ee20000002400 */
[----:B------:R-:W-:Y:S01]  /*5880*/  VIADDMNMX R10, R5, R21, R56, PT ;  /* 0x00000015050a7246 */ /* 0x000fe20003800138 */
[----:B------:R-:W-:-:S06]  /*5890*/  IMAD.IADD R7, R58, 0x1, R5 ;  /* 0x000000013a077824 */ /* 0x000fcc00078e0205 */
        /* <DEDUP_REMOVED lines=28> */
[----:B--234-:R-:W-:Y:S05]  /*5a60*/  @!P2 BRA `(.L_x_4177) ;  /* 0x000000000054a947 */ /* 0x01cfea0003800000 */
        /* <DEDUP_REMOVED lines=12> */
.L_x_4179:
[----:B------:R-:W-:-:S13]  /*5b30*/  ISETP.NE.AND P3, PT, R13, 0x1, PT ;  /* 0x000000010d00780c */ /* 0x000fda0003f65270 */
[----:B------:R-:W2:Y:S02]  /*5b40*/  @P3 LDC.64 R60, c[0x0][0xae0] ;  /* 0x0002b800ff3c3b82 */ /* 0x000ea40000000a00 */
[----:B--2---:R-:W-:-:S05]  /*5b50*/  @P3 IMAD.HI.U32 R20, R14, R60, RZ ;  /* 0x0000003c0e143227 */ /* 0x004fca00078e00ff */
[----:B------:R-:W-:-:S07]  /*5b60*/  @P3 SHF.R.U32.HI R14, RZ, R61, R20 ;  /* 0x0000003dff0e3219 */ /* 0x000fce0000011614 */
.L_x_4180:
[----:B------:R-:W-:Y:S05]  /*5b70*/  BSYNC B0 ;  /* 0x0000000000007941 */ /* 0x000fea0003800000 */
.L_x_4178:
[----:B------:R-:W-:-:S04]  /*5b80*/  IMAD R14, R14, R13, -R26 ;  /* 0x0000000d0e0e7224 */ /* 0x000fc800078e0a1a */
[----:B------:R-:W-:-:S05]  /*5b90*/  IMAD.IADD R14, R14, 0x1, -R17 ;  /* 0x000000010e0e7824 */ /* 0x000fca00078e0a11 */
[----:B------:R-:W-:Y:S02]  /*5ba0*/  VIMNMX R7, R7, R14, !PT ;  /* 0x0000000e07077248 */ /* 0x000fe40007fe0100 */
[----:B------:R-:W-:-:S07]  /*5bb0*/  VIADDMNMX R10, R14, R13, R10, PT ;  /* 0x0000000d0e0a7246 */ /* 0x000fce000380010a */
.L_x_4177:
[C---:B------:R-:W-:Y:S02]  /*5bc0*/  ISETP.GE.AND P3, PT, R57.reuse, 0x2, PT ;  /* 0x000000023900780c */ /* 0x040fe40003f66270 */
[----:B------:R-:W-:Y:S02]  /*5bd0*/  ISETP.GE.AND P4, PT, R57, 0x9, PT ;  /* 0x000000093900780c */ /* 0x000fe40003f86270 */
[C---:B------:R-:W-:Y:S02]  /*5be0*/  ISETP.GT.AND P6, PT, R7.reuse, 0x1, !P3 ;  /* 0x000000010700780c */ /* 0x040fe40005fc4270 */
[----:B------:R-:W-:Y:S02]  /*5bf0*/  ISETP.GT.AND P5, PT, R7, 0x8, !P4 ;  /* 0x000000080700780c */ /* 0x000fe400067a4270 */
[C---:B------:R-:W-:Y:S02]  /*5c00*/  ISETP.LT.OR P6, PT, R10.reuse, 0x2, P6 ;  /* 0x000000020a00780c */ /* 0x040fe400037c1670 */
[----:B------:R-:W-:-:S02]  /*5c10*/  ISETP.LT.OR P5, PT, R10, 0x9, P5 ;  /* 0x000000090a00780c */ /* 0x000fc40002fa1670 */
[----:B-1----:R-:W-:Y:S02]  /*5c20*/  FSEL R60, R25, -INF , !P6 ;  /* 0xff800000193c7808 */ /* 0x002fe40007000000 */
        /* <DEDUP_REMOVED lines=67> */
[----:B------:R-:W-:Y:S02]  /*6060*/  ISETP.GT.AND P6, PT, R7, 0x39, !P6 ;  /* 0x000000390700780c */ /* 0x000fe400077c4270 */
[----:B------:R-:W-:Y:S02]  /*6070*/  IADD3 R7, R5, 0x8, RZ ;  /* 0x0000000805077810 */ /* 0x000fe40007ffe0ff */
[----:B------:R-:W-:Y:S02]  /*6080*/  ISETP.LT.OR P6, PT, R10, 0x3a, P6 ;  /* 0x0000003a0a00780c */ /* 0x000fe400037c1670 */
[----:B------:R-:W-:Y:S02]  /*6090*/  VIADDMNMX R14, R7, R21, R56, PT ;  /* 0x00000015070e7246 */ /* 0x000fe40003800138 */
[----:B------:R-:W-:-:S02]  /*60a0*/  FSEL R180, R53, -INF , !P6 ;  /* 0xff80000035b47808 */ /* 0x000fc40007000000 */
        /* <DEDUP_REMOVED lines=14> */
.L_x_4183:
[----:B------:R-:W-:-:S13]  /*6190*/  ISETP.NE.AND P6, PT, R13, 0x1, PT ;  /* 0x000000010d00780c */ /* 0x000fda0003fc5270 */
[----:B------:R-:W1:Y:S02]  /*61a0*/  @P6 LDC.64 R20, c[0x0][0xae0] ;  /* 0x0002b800ff146b82 */ /* 0x000e640000000a00 */
[----:B-1----:R-:W-:-:S05]  /*61b0*/  @P6 IMAD.HI.U32 R20, R10, R20, RZ ;  /* 0x000000140a146227 */ /* 0x002fca00078e00ff */
[----:B------:R-:W-:-:S07]  /*61c0*/  @P6 SHF.R.U32.HI R10, RZ, R21, R20 ;  /* 0x00000015ff0a6219 */ /* 0x000fce0000011614 */
.L_x_4184:
[----:B------:R-:W-:Y:S05]  /*61d0*/  BSYNC B0 ;  /* 0x0000000000007941 */ /* 0x000fea0003800000 */
.L_x_4182:
[----:B------:R-:W-:-:S04]  /*61e0*/  IMAD R10, R10, R13, -R26 ;  /* 0x0000000d0a0a7224 */ /* 0x000fc800078e0a1a */
[----:B------:R-:W-:-:S05]  /*61f0*/  IMAD.IADD R10, R10, 0x1, -R17 ;  /* 0x000000010a0a7824 */ /* 0x000fca00078e0a11 */
[----:B------:R-:W-:Y:S02]  /*6200*/  VIMNMX R7, R7, R10, !PT ;  /* 0x0000000a07077248 */ /* 0x000fe40007fe0100 */
[----:B------:R-:W-:-:S07]  /*6210*/  VIADDMNMX R14, R10, R13, R14, PT ;  /* 0x0000000d0a0e7246 */ /* 0x000fce000380010e */
.L_x_4181:
[----:B------:R-:W-:Y:S01]  /*6220*/  ISETP.GT.AND P3, PT, R7, 0x1, !P3 ;  /* 0x000000010700780c */ /* 0x000fe20005f64270 */
[----:B------:R-:W-:Y:S01]  /*6230*/  ULDC UR10, c[0x0][0xa80] ;  /* 0x0002a000000a7ab9 */ /* 0x000fe20000000800 */
[----:B------:R-:W-:Y:S01]  /*6240*/  ISETP.NE.AND P6, PT, R25, RZ, PT ;  /* 0x000000ff1900720c */ /* 0x000fe20003fc5270 */
[----:B------:R-:W-:Y:S01]  /*6250*/  IMAD R205, R2, 0x1000, R18 ;  /* 0x0000100002cd7824 */ /* 0x000fe200078e0212 */
[----:B------:R-:W-:Y:S01]  /*6260*/  ISETP.LT.OR P3, PT, R14, 0x2, P3 ;  /* 0x000000020e00780c */ /* 0x000fe20001f61670 */
[----:B------:R-:W-:Y:S01]  /*6270*/  UMOV UR7, 0x40000040 ;  /* 0x4000004000077882 */ /* 0x000fe20000000000 */
[----:B------:R-:W-:Y:S01]  /*6280*/  ISETP.GT.AND P4, PT, R7, 0x8, !P4 ;  /* 0x000000080700780c */ /* 0x000fe20006784270 */
[----:B------:R-:W-:Y:S01]  /*6290*/  VIADD R207, R205, 0x80 ;  /* 0x00000080cdcf7836 */ /* 0x000fe20000000000 */
[----:B------:R-:W-:Y:S01]  /*62a0*/  FSEL R25, R27, -INF , !P3 ;  /* 0xff8000001b197808 */ /* 0x000fe20005800000 */
[----:B------:R-:W-:Y:S01]  /*62b0*/  @!P1 VIADD R6, R6, 0x38860 ;  /* 0x0003886006069836 */ /* 0x000fe20000000000 */
[----:B------:R-:W-:Y:S01]  /*62c0*/  BAR.SYNC.DEFER_BLOCKING 0xf, 0x100 ;  /* 0x03c4000000007b1d */ /* 0x000fe20000010000 */
[----:B------:R-:W-:Y:S01]  /*62d0*/  ISETP.NE.AND P3, PT, R28, RZ, PT ;  /* 0x000000ff1c00720c */ /* 0x000fe20003f65270 */
[----:B------:R-:W-:Y:S01]  /*62e0*/  IMAD R9, R9, UR38, -R8 ;  /* 0x0000002609097c24 */ /* 0x000fe2000f8e0a08 */
[----:B------:R-:W-:-:S02]  /*62f0*/  ISETP.LT.OR P4, PT, R14, 0x9, P4 ;  /* 0x000000090e00780c */ /* 0x000fc40002781670 */
[----:B------:R-:W-:Y:S02]  /*6300*/  ISETP.GT.AND P3, PT, R7, 0x9, !P3 ;  /* 0x000000090700780c */ /* 0x000fe40005f64270 */
[----:B------:R-:W-:Y:S02]  /*6310*/  FSEL R26, R30, -INF , !P4 ;  /* 0xff8000001e1a7808 */ /* 0x000fe40006000000 */
        /* <DEDUP_REMOVED lines=22> */
[----:B------:R-:W-:Y:S02]  /*6480*/  ISETP.NE.AND P4, PT, R61, RZ, PT ;  /* 0x000000ff3d00720c */ /* 0x000fe40003f85270 */
        /* <DEDUP_REMOVED lines=13> */
[----:B------:R-:W-:Y:S02]  /*6560*/  ISETP.GT.AND P5, PT, R7, 0x38, !P5 ;  /* 0x000000380700780c */ /* 0x000fe40006fa4270 */
[----:B------:R-:W-:Y:S02]  /*6570*/  FSEL R32, R42, -INF , !P3 ;  /* 0xff8000002a207808 */ /* 0x000fe40005800000 */
[----:B------:R-:W-:Y:S02]  /*6580*/  ISETP.NE.AND P3, PT, R40, RZ, PT ;  /* 0x000000ff2800720c */ /* 0x000fe40003f65270 */
[----:B------:R-:W-:-:S02]  /*6590*/  ISETP.LT.OR P5, PT, R14, 0x39, P5 ;  /* 0x000000390e00780c */ /* 0x000fc40002fa1670 */
[----:B------:R-:W-:Y:S02]  /*65a0*/  ISETP.GT.AND P3, PT, R7, 0x21, !P3 ;  /* 0x000000210700780c */ /* 0x000fe40005f64270 */
[----:B------:R-:W-:Y:S02]  /*65b0*/  FSEL R38, R54, -INF , !P5 ;  /* 0xff80000036267808 */ /* 0x000fe40006800000 */
[----:B------:R-:W-:Y:S02]  /*65c0*/  ISETP.LT.OR P3, PT, R14, 0x22, P3 ;  /* 0x000000220e00780c */ /* 0x000fe40001f61670 */
[----:B------:R-:W-:Y:S02]  /*65d0*/  R2UR UR6, R205 ;  /* 0x00000000cd0672ca */ /* 0x000fe400000e0000 */
[----:B------:R-:W-:Y:S02]  /*65e0*/  FSEL R33, R43, -INF , !P3 ;  /* 0xff8000002b217808 */ /* 0x000fe40005800000 */
[----:B------:R-:W-:-:S02]  /*65f0*/  ISETP.NE.AND P3, PT, R41, RZ, PT ;  /* 0x000000ff2900720c */ /* 0x000fc40003f65270 */
[----:B------:R-:W-:Y:S02]  /*6600*/  @!P1 PRMT R6, RZ, 0x654, R6 ;  /* 0x00000654ff069816 */ /* 0x000fe40000000006 */
[----:B------:R-:W-:Y:S02]  /*6610*/  ISETP.GT.AND P3, PT, R7, 0x28, !P3 ;  /* 0x000000280700780c */ /* 0x000fe40005f64270 */
[----:B------:R-:W-:Y:S02]  /*6620*/  IADD3 R8, R168, -0x2, RZ ;  /* 0xfffffffea8087810 */ /* 0x000fe40007ffe0ff */
[----:B------:R-:W-:-:S04]  /*6630*/  ISETP.LT.OR P3, PT, R14, 0x29, P3 ;  /* 0x000000290e00780c */ /* 0x000fc80001f61670 */
[----:B------:R-:W-:Y:S02]  /*6640*/  FSEL R34, R46, -INF , !P3 ;  /* 0xff8000002e227808 */ /* 0x000fe40005800000 */
[----:B------:R-:W-:Y:S02]  /*6650*/  ISETP.GT.AND P3, PT, R7, 0x29, !P4 ;  /* 0x000000290700780c */ /* 0x000fe40006764270 */
[----:B------:R-:W-:Y:S02]  /*6660*/  ISETP.NE.AND P4, PT, R63, RZ, PT ;  /* 0x000000ff3f00720c */ /* 0x000fe40003f85270 */
[----:B------:R-:W-:Y:S02]  /*6670*/  ISETP.LT.OR P3, PT, R14, 0x2a, P3 ;  /* 0x0000002a0e00780c */ /* 0x000fe40001f61670 */
[----:B------:R-:W-:Y:S02]  /*6680*/  ISETP.GT.AND P4, PT, R7, 0x31, !P4 ;  /* 0x000000310700780c */ /* 0x000fe40006784270 */
[----:B------:R-:W-:-:S02]  /*6690*/  FSEL R35, R47, -INF , !P3 ;  /* 0xff8000002f237808 */ /* 0x000fc40005800000 */
[C---:B------:R-:W-:Y:S02]  /*66a0*/  ISETP.GT.AND P3, PT, R7.reuse, RZ, !P6 ;  /* 0x000000ff0700720c */ /* 0x040fe40007764270 */
[----:B------:R-:W-:Y:S02]  /*66b0*/  ISETP.NE.AND P6, PT, R24, RZ, PT ;  /* 0x000000ff1800720c */ /* 0x000fe40003fc5270 */
[----:B------:R-:W-:Y:S02]  /*66c0*/  ISETP.LT.OR P3, PT, R14, 0x1, P3 ;  /* 0x000000010e00780c */ /* 0x000fe40001f61670 */
[----:B------:R-:W-:Y:S02]  /*66d0*/  ISETP.GT.AND P6, PT, R7, 0x39, !P6 ;  /* 0x000000390700780c */ /* 0x000fe400077c4270 */
[----:B------:R-:W-:Y:S02]  /*66e0*/  FSEL R24, R15, -INF , !P3 ;  /* 0xff8000000f187808 */ /* 0x000fe40005800000 */
[----:B------:R-:W-:-:S02]  /*66f0*/  FMNMX.FTZ R15, R180, R10, !PT ;  /* 0x0000000ab40f7209 */ /* 0x000fc40007810000 */
[C---:B------:R-:W-:Y:S02]  /*6700*/  ISETP.LT.OR P4, PT, R14.reuse, 0x32, P4 ;  /* 0x000000320e00780c */ /* 0x040fe40002781670 */
[----:B------:R-:W-:Y:S01]  /*6710*/  ISETP.LT.OR P6, PT, R14, 0x3a, P6 ;  /* 0x0000003a0e00780c */ /* 0x000fe200037c1670 */
[----:B------:R-:W1:Y:S01]  /*6720*/  SHFL.BFLY PT, R10, R15, 0x2, 0x1f ;  /* 0x0c401f000f0a7f89 */ /* 0x000e6200000e0000 */
[----:B------:R-:W-:Y:S02]  /*6730*/  FSEL R37, R51, -INF , !P4 ;  /* 0xff80000033257808 */ /* 0x000fe40006000000 */
[----:B------:R-:W-:Y:S02]  /*6740*/  FSEL R39, R55, -INF , !P6 ;  /* 0xff80000037277808 */ /* 0x000fe40007000000 */
[----:B-1----:R-:W-:-:S05]  /*6750*/  FMNMX.FTZ R21, R15, R10, !PT ;  /* 0x0000000a0f157209 */ /* 0x002fca0007810000 */
[----:B------:R-:W1:Y:S02]  /*6760*/  SHFL.BFLY PT, R10, R21, 0x1, 0x1f ;  /* 0x0c201f00150a7f89 */ /* 0x000e6400000e0000 */
[----:B-1----:R-:W-:-:S04]  /*6770*/  FMNMX.FTZ R10, R21, R10, !PT ;  /* 0x0000000a150a7209 */ /* 0x002fc80007810000 */
[C---:B------:R-:W-:Y:S01]  /*6780*/  FSETP.NEU.FTZ.AND P3, PT, R10.reuse, -INF , PT ;  /* 0xff8000000a00780b */ /* 0x040fe20003f7d000 */
[----:B------:R-:W-:-:S05]  /*6790*/  FMUL.FTZ R11, R10, UR10 ;  /* 0x0000000a0a0b7c20 */ /* 0x000fca0008410000 */
        /* <DEDUP_REMOVED lines=9> */
[--C-:B------:R-:W-:Y:S01]  /*6830*/  FFMA.FTZ R170, R170, UR10, -R41.reuse ;  /* 0x0000000aaaaa7c23 */ /* 0x100fe20008010829 */
[----:B------:R-:W-:Y:S01]  /*6840*/  ISETP.LT.OR P3, PT, R14, 0x31, P3 ;  /* 0x000000310e00780c */ /* 0x000fe20001f61670 */
[--C-:B------:R-:W-:Y:S01]  /*6850*/  FFMA.FTZ R169, R68, UR10, -R41.reuse ;  /* 0x0000000a44a97c23 */ /* 0x100fe20008010829 */
[----:B------:R-:W-:Y:S01]  /*6860*/  FMNMX.FTZ R20, R28, R11, !PT ;  /* 0x0000000b1c147209 */ /* 0x000fe20007810000 */
[--C-:B------:R-:W-:Y:S01]  /*6870*/  FFMA.FTZ R172, R172, UR10, -R41.reuse ;  /* 0x0000000aacac7c23 */ /* 0x100fe20008010829 */
[----:B------:R-:W-:Y:S01]  /*6880*/  FSEL R36, R50, -INF , !P3 ;  /* 0xff80000032247808 */ /* 0x000fe20005800000 */
        /* <DEDUP_REMOVED lines=11> */
[----:B------:R-:W-:Y:S01]  /*6940*/  FFMA.FTZ R180, R180, UR10, -R41 ;  /* 0x0000000ab4b47c23 */ /* 0x000fe20008010829 */
[----:B------:R-:W-:Y:S01]  /*6950*/  MUFU.EX2 R7, R7 ;  /* 0x0000000700077308 */ /* 0x000fe20000000800 */
[----:B------:R-:W-:-:S04]  /*6960*/  FMNMX.FTZ R20, R32, R11, !PT ;  /* 0x0000000b20147209 */ /* 0x000fc80007810000 */
[----:B------:R-:W-:-:S03]  /*6970*/  FMNMX.FTZ R11, R33, R20, !PT ;  /* 0x00000014210b7209 */ /* 0x000fc60007810000 */
[----:B------:R-:W1:Y:S01]  /*6980*/  MUFU.EX2 R14, R21 ;  /* 0x00000015000e7308 */ /* 0x000e620000000800 */
[----:B------:R-:W-:-:S04]  /*6990*/  FMNMX.FTZ R20, R34, R11, !PT ;  /* 0x0000000b22147209 */ /* 0x000fc80007810000 */
[----:B------:R-:W-:-:S03]  /*69a0*/  FMNMX.FTZ R11, R35, R20, !PT ;  /* 0x00000014230b7209 */ /* 0x000fc60007810000 */
[----:B------:R-:W-:Y:S01]  /*69b0*/  MUFU.EX2 R15, R15 ;  /* 0x0000000f000f7308 */ /* 0x000fe20000000800 */
[----:B------:R-:W-:-:S04]  /*69c0*/  FMNMX.FTZ R20, R36, R11, !PT ;  /* 0x0000000b24147209 */ /* 0x000fc80007810000 */
[----:B------:R-:W-:-:S03]  /*69d0*/  FMNMX.FTZ R11, R37, R20, !PT ;  /* 0x00000014250b7209 */ /* 0x000fc60007810000 */
[----:B------:R-:W-:Y:S01]  /*69e0*/  MUFU.EX2 R21, R42 ;  /* 0x0000002a00157308 */ /* 0x000fe20000000800 */
[----:B------:R-:W-:Y:S02]  /*69f0*/  FMNMX.FTZ R20, R38, R11, !PT ;  /* 0x0000000b26147209 */ /* 0x000fe40007810000 */
[----:B-1----:R-:W-:Y:S01]  /*6a00*/  F2FP.F16.F32.PACK_AB R152, R14, R7 ;  /* 0x000000070e98723e */ /* 0x002fe200000000ff */
[----:B------:R-:W-:Y:S01]  /*6a10*/  FADD.FTZ R14, R7, R14 ;  /* 0x0000000e070e7221 */ /* 0x000fe20000010000 */
[----:B------:R-:W-:Y:S01]  /*6a20*/  FMNMX.FTZ R11, R39, R20, !PT ;  /* 0x00000014270b7209 */ /* 0x000fe20007810000 */
[----:B------:R-:W-:Y:S02]  /*6a30*/  FFMA.FTZ R20, R64, UR10, -R41 ;  /* 0x0000000a40147c23 */ /* 0x000fe40008010829 */
[----:B------:R-:W1:Y:S02]  /*6a40*/  MUFU.EX2 R170, R170 ;  /* 0x000000aa00aa7308 */ /* 0x000e640000000800 */
[----:B------:R-:W2:Y:S06]  /*6a50*/  SHFL.BFLY PT, R40, R11, 0x2, 0x1f ;  /* 0x0c401f000b287f89 */ /* 0x000eac00000e0000 */
[----:B------:R-:W3:Y:S08]  /*6a60*/  MUFU.EX2 R20, R20 ;  /* 0x0000001400147308 */ /* 0x000ef00000000800 */
[----:B------:R-:W-:Y:S01]  /*6a70*/  MUFU.EX2 R169, R169 ;  /* 0x000000a900a97308 */ /* 0x000fe20000000800 */
[----:B-1----:R-:W-:-:S07]  /*6a80*/  F2FP.F16.F32.PACK_AB R156, R170, R21 ;  /* 0x00000015aa9c723e */ /* 0x002fce00000000ff */
[----:B------:R-:W1:Y:S01]  /*6a90*/  MUFU.EX2 R172, R172 ;  /* 0x000000ac00ac7308 */ /* 0x000e620000000800 */
[----:B---3--:R-:W-:Y:S01]  /*6aa0*/  F2FP.F16.F32.PACK_AB R154, R20, R15 ;  /* 0x0000000f149a723e */ /* 0x008fe200000000ff */
[----:B------:R-:W-:Y:S01]  /*6ab0*/  FADD.FTZ R15, R15, R14 ;  /* 0x0000000e0f0f7221 */ /* 0x000fe20000010000 */
[----:B--2---:R-:W-:-:S03]  /*6ac0*/  FMNMX.FTZ R40, R11, R40, !PT ;  /* 0x000000280b287209 */ /* 0x004fc60007810000 */
[----:B------:R-:W-:Y:S01]  /*6ad0*/  FADD.FTZ R20, R20, R15 ;  /* 0x0000000f14147221 */ /* 0x000fe20000010000 */
[----:B------:R-:W-:Y:S01]  /*6ae0*/  VIADD R15, R9, UR42 ;  /* 0x0000002a090f7c36 */ /* 0x000fe20008000000 */
[----:B------:R-:W2:Y:S01]  /*6af0*/  SHFL.BFLY PT, R11, R40, 0x1, 0x1f ;  /* 0x0c201f00280b7f89 */ /* 0x000ea200000e0000 */
[----:B------:R-:W-:Y:S01]  /*6b00*/  MUFU.EX2 R171, R171 ;  /* 0x000000ab00ab7308 */ /* 0x000fe20000000800 */
[----:B------:R-:W-:Y:S01]  /*6b10*/  FADD.FTZ R21, R21, R20 ;  /* 0x0000001415157221 */ /* 0x000fe20000010000 */
[----:B------:R-:W-:-:S03]  /*6b20*/  IMAD.IADD R12, R15, 0x1, R12 ;  /* 0x000000010f0c7824 */ /* 0x000fc600078e020c */
[----:B------:R-:W-:-:S03]  /*6b30*/  FADD.FTZ R170, R170, R21 ;  /* 0x00000015aaaa7221 */ /* 0x000fc60000010000 */
[----:B------:R-:W3:Y:S01]  /*6b40*/  MUFU.EX2 R174, R174 ;  /* 0x000000ae00ae7308 */ /* 0x000ee20000000800 */
[----:B-1----:R-:W-:Y:S01]  /*6b50*/  F2FP.F16.F32.PACK_AB R158, R172, R169 ;  /* 0x000000a9ac9e723e */ /* 0x002fe200000000ff */
[----:B------:R-:W-:-:S04]  /*6b60*/  FADD.FTZ R169, R169, R170 ;  /* 0x000000aaa9a97221 */ /* 0x000fc80000010000 */
[----:B------:R-:W-:Y:S02]  /*6b70*/  FADD.FTZ R172, R172, R169 ;  /* 0x000000a9acac7221 */ /* 0x000fe40000010000 */
[----:B------:R-:W-:Y:S01]  /*6b80*/  MUFU.EX2 R173, R173 ;  /* 0x000000ad00ad7308 */ /* 0x000fe20000000800 */
[----:B--2---:R-:W-:-:S07]  /*6b90*/  FMNMX.FTZ R11, R40, R11, !PT ;  /* 0x0000000b280b7209 */ /* 0x004fce0007810000 */
[----:B------:R-:W1:Y:S01]  /*6ba0*/  MUFU.EX2 R176, R176 ;  /* 0x000000b000b07308 */ /* 0x000e620000000800 */
[C---:B---3--:R-:W-:Y:S01]  /*6bb0*/  F2FP.F16.F32.PACK_AB R160, R174.reuse, R171 ;  /* 0x000000abaea0723e */ /* 0x048fe200000000ff */
[----:B------:R-:W-:Y:S01]  /*6bc0*/  FADD.FTZ R171, R171, R172 ;  /* 0x000000acabab7221 */ /* 0x000fe20000010000 */
[C---:B------:R-:W-:Y:S01]  /*6bd0*/  FSETP.NEU.FTZ.AND P3, PT, R11.reuse, -INF , PT ;  /* 0xff8000000b00780b */ /* 0x040fe20003f7d000 */
[----:B------:R-:W-:Y:S02]  /*6be0*/  FMUL.FTZ R40, R11, UR10 ;  /* 0x0000000a0b287c20 */ /* 0x000fe40008410000 */
[----:B------:R-:W-:Y:S02]  /*6bf0*/  FADD.FTZ R174, R174, R171 ;  /* 0x000000abaeae7221 */ /* 0x000fe40000010000 */
[----:B------:R-:W-:Y:S01]  /*6c00*/  MUFU.EX2 R175, R175 ;  /* 0x000000af00af7308 */ /* 0x000fe20000000800 */
[----:B------:R-:W-:-:S05]  /*6c10*/  FSEL R40, R40, RZ, P3 ;  /* 0x000000ff28287208 */ /* 0x000fca0001800000 */
        /* <DEDUP_REMOVED lines=17> */
[----:B-1----:R-:W-:Y:S01]  /*6d30*/  F2FP.F16.F32.PACK_AB R162, R176, R173 ;  /* 0x000000adb0a2723e */ /* 0x002fe200000000ff */
[----:B------:R-:W-:-:S04]  /*6d40*/  FADD.FTZ R173, R173, R174 ;  /* 0x000000aeadad7221 */ /* 0x000fc80000010000 */
[----:B------:R-:W-:Y:S02]  /*6d50*/  FADD.FTZ R176, R176, R173 ;  /* 0x000000adb0b07221 */ /* 0x000fe40000010000 */
[----:B------:R-:W1:Y:S08]  /*6d60*/  MUFU.EX2 R182, R182 ;  /* 0x000000b600b67308 */ /* 0x000e700000000800 */
[----:B------:R-:W-:Y:S08]  /*6d70*/  MUFU.EX2 R181, R181 ;  /* 0x000000b500b57308 */ /* 0x000ff00000000800 */
[----:B------:R-:W2:Y:S01]  /*6d80*/  MUFU.EX2 R196, R196 ;  /* 0x000000c400c47308 */ /* 0x000ea20000000800 */
[----:B-1----:R-:W-:Y:S01]  /*6d90*/  F2FP.F16.F32.PACK_AB R153, R182, R179 ;  /* 0x000000b3b699723e */ /* 0x002fe200000000ff */
[----:B------:R-:W-:-:S06]  /*6da0*/  FADD.FTZ R182, R179, R182 ;  /* 0x000000b6b3b67221 */ /* 0x000fcc0000010000 */
[----:B------:R-:W-:Y:S08]  /*6db0*/  MUFU.EX2 R183, R183 ;  /* 0x000000b700b77308 */ /* 0x000ff00000000800 */
[----:B------:R-:W1:Y:S01]  /*6dc0*/  MUFU.EX2 R198, R198 ;  /* 0x000000c600c67308 */ /* 0x000e620000000800 */
[----:B--2---:R-:W-:Y:S01]  /*6dd0*/  F2FP.F16.F32.PACK_AB R155, R196, R181 ;  /* 0x000000b5c49b723e */ /* 0x004fe200000000ff */
[----:B------:R-:W-:-:S04]  /*6de0*/  FADD.FTZ R181, R181, R182 ;  /* 0x000000b6b5b57221 */ /* 0x000fc80000010000 */
[----:B------:R2:W-:Y:S01]  /*6df0*/  STSM.16.M88.4 [R23+0x36400], R152 ;  /* 0x0364009817007844 */ /* 0x0005e20000000200 */
        /* <DEDUP_REMOVED lines=17> */
[----:B------:R-:W1:Y:S08]  /*6f10*/  MUFU.EX2 R178, R178 ;  /* 0x000000b200b27308 */ /* 0x000e700000000800 */
        /* <DEDUP_REMOVED lines=12> */
[----:B------:R-:W-:-:S06]  /*6fe0*/  FADD.FTZ R177, R177, R178 ;  /* 0x000000b2b1b17221 */ /* 0x000fcc0000010000 */
[----:B------:R-:W3:Y:S08]  /*6ff0*/  MUFU.EX2 R203, R203 ;  /* 0x000000cb00cb7308 */ /* 0x000ef00000000800 */
[----:B------:R-:W4:Y:S01]  /*7000*/  MUFU.EX2 R208, R208 ;  /* 0x000000d000d07308 */ /* 0x000f220000000800 */
[----:B-1----:R-:W-:Y:S01]  /*7010*/  F2FP.F16.F32.PACK_AB R165, R206, R201 ;  /* 0x000000c9cea5723e */ /* 0x002fe200000000ff */
[----:B------:R-:W-:-:S04]  /*7020*/  FADD.FTZ R201, R201, R204 ;  /* 0x000000ccc9c97221 */ /* 0x000fc80000010000 */
[----:B------:R-:W-:-:S04]  /*7030*/  FADD.FTZ R206, R206, R201 ;  /* 0x000000c9cece7221 */ /* 0x000fc80000010000 */
[----:B---3--:R-:W-:Y:S01]  /*7040*/  FADD.FTZ R7, R203, R206 ;  /* 0x000000cecb077221 */ /* 0x008fe20000010000 */
[----:B----4-:R-:W-:-:S03]  /*7050*/  F2FP.F16.F32.PACK_AB R167, R208, R203 ;  /* 0x000000cbd0a7723e */ /* 0x010fc600000000ff */
[----:B------:R-:W-:Y:S02]  /*7060*/  FADD.FTZ R7, R208, R7 ;  /* 0x00000007d0077221 */ /* 0x000fe40000010000 */
[----:B------:R2:W-:Y:S01]  /*7070*/  STSM.16.M88.4 [R185], R164 ;  /* 0x000000a4b9007844 */ /* 0x0005e20000000200 */
[----:B------:R-:W-:-:S06]  /*7080*/  WARPGROUP.ARRIVE ;  /* 0x00000000000079c5 */ /* 0x000fcc0000000000 */
[----:B------:R-:W-:Y:S01]  /*7090*/  HGMMA.64x256x16.F32 R24, R152, gdesc[UR4].tnspB, RZ, !UPT, gsb0 ;  /* 0x43e0000498187df0 */ /* 0x000fe2000c0008ff */
[----:B------:R-:W-:Y:S01]  /*70a0*/  R2UR UR6, R207 ;  /* 0x00000000cf0672ca */ /* 0x000fe200000e0000 */
[----:B------:R-:W-:Y:S01]  /*70b0*/  UMOV UR7, 0x40000040 ;  /* 0x4000004000077882 */ /* 0x000fe20000000000 */
[C---:B------:R-:W-:Y:S02]  /*70c0*/  VIADD R207, R205.reuse, 0x100 ;  /* 0x00000100cdcf7836 */ /* 0x040fe40000000000 */
[----:B------:R-:W-:Y:S01]  /*70d0*/  VIADD R205, R205, 0x180 ;  /* 0x00000180cdcd7836 */ /* 0x000fe20000000000 */
[----:B------:R-:W-:Y:S02]  /*70e0*/  WARPGROUP.DEPBAR.LE gsb0, 0x0 ;  /* 0x00008000000079c5 */ /* 0x000fe40000010000 */
[----:B------:R-:W-:-:S15]  /*70f0*/  WARPGROUP.ARRIVE ;  /* 0x00000000000079c5 */ /* 0x000fde0000000000 */
[----:B------:R-:W-:-:S05]  /*7100*/  NOP ;  /* 0x0000000000007918 */ /* 0x000fca0000000000 */
        /* <DEDUP_REMOVED lines=14> */
[----:B------:R1:W-:Y:S06]  /*71f0*/  MEMBAR.ALL.CTA ;  /* 0x0000000000007992 */ /* 0x0003ec0000008000 */
[----:B-1----:R-:W1:Y:S02]  /*7200*/  FENCE.VIEW.ASYNC.S ;  /* 0x00000000000073c6 */ /* 0x002e640000000000 */
[----:B-1----:R-:W-:Y:S01]  /*7210*/  NOP ;  /* 0x0000000000007918 */ /* 0x002fe20000000000 */
[----:B------:R-:W-:Y:S06]  /*7220*/  BAR.ARV 0xe, 0x100 ;  /* 0x0384000000007b1d */ /* 0x000fec0000002000 */
[----:B------:R1:W-:Y:S02]  /*7230*/  @!P1 SYNCS.ARRIVE.TRANS64.RED.A1T0 RZ, [R6+URZ], RZ ;  /* 0x000000ff06ff99a7 */ /* 0x0003e4000810043f */
[----:B-1----:R-:W-:Y:S01]  /*7240*/  FADD.FTZ R6, R180, R177 ;  /* 0x000000b1b4067221 */ /* 0x002fe20000010000 */
[----:B--2---:R-:W-:Y:S06]  /*7250*/  @!P2 BRA `(.L_x_4185) ;  /* 0x000000000040a947 */ /* 0x004fec0003800000 */
        /* <DEDUP_REMOVED lines=10> */
.L_x_4186:
[----:B------:R-:W-:-:S13]  /*7300*/  ISETP.NE.AND P3, PT, R13, 0x1, PT ;  /* 0x000000010d00780c */ /* 0x000fda0003f65270 */
[----:B------:R-:W1:Y:S02]  /*7310*/  @P3 LDC.64 R20, c[0x0][0xae0] ;  /* 0x0002b800ff143b82 */ /* 0x000e640000000a00 */
[----:B-1----:R-:W-:-:S05]  /*7320*/  @P3 IMAD.HI.U32 R20, R14, R20, RZ ;  /* 0x000000140e143227 */ /* 0x002fca00078e00ff */
[----:B------:R-:W-:-:S07]  /*7330*/  @P3 SHF.R.U32.HI R14, RZ, R21, R20 ;  /* 0x00000015ff0e3219 */ /* 0x000fce0000011614 */
.L_x_4187:
[----:B------:R-:W-:-:S05]  /*7340*/  IMAD R13, R14, R13, R13 ;  /* 0x0000000d0e0d7224 */ /* 0x000fca00078e020d */
[----:B------:R-:W-:-:S07]  /*7350*/  VIMNMX R12, R12, R13, PT ;  /* 0x0000000d0c0c7248 */ /* 0x000fce0003fe0100 */
.L_x_4185:
[----:B------:R-:W-:-:S04]  /*7360*/  SHF.R.S32.HI R13, RZ, 0x1f, R12 ;  /* 0x0000001fff0d7819 */ /* 0x000fc8000001140c */
[----:B------:R-:W-:-:S04]  /*7370*/  LEA.HI R13, R13, R12, RZ, 0x6 ;  /* 0x0000000c0d0d7211 */ /* 0x000fc800078f30ff */
[----:B------:R-:W-:-:S04]  /*7380*/  SHF.R.S32.HI R13, RZ, 0x6, R13 ;  /* 0x00000006ff0d7819 */ /* 0x000fc8000001140d */
[----:B------:R-:W-:-:S04]  /*7390*/  VIMNMX R15, R13, UR37, !PT ;  /* 0x000000250d0f7c48 */ /* 0x000fc8000ffe0100 */
[----:B------:R-:W-:-:S13]  /*73a0*/  ISETP.GE.AND P3, PT, R8, R15, PT ;  /* 0x0000000f0800720c */ /* 0x000fda0003f66270 */
[----:B------:R-:W-:Y:S05]  /*73b0*/  @!P3 BRA `(.L_x_4188) ;  /* 0x0000003800d8b947 */ /* 0x000fea0003800000 */
.L_x_4205:
[----:B------:R-:W-:-:S05]  /*73c0*/  VIADD R13, R2, 0x1 ;  /* 0x00000001020d7836 */ /* 0x000fca0000000000 */
[----:B------:R-:W-:-:S04]  /*73d0*/  ISETP.NE.AND P3, PT, R13, 0x2, PT ;  /* 0x000000020d00780c */ /* 0x000fc80003f65270 */
[----:B------:R-:W-:Y:S02]  /*73e0*/  SEL R21, RZ, 0x1, P3 ;  /* 0x00000001ff157807 */ /* 0x000fe40001800000 */
[----:B------:R-:W-:Y:S02]  /*73f0*/  SEL R13, R13, RZ, P3 ;  /* 0x000000ff0d0d7207 */ /* 0x000fe40001800000 */
[----:B------:R-:W-:Y:S01]  /*7400*/  LOP3.LUT R16, R16, R21, RZ, 0x3c, !PT ;  /* 0x0000001510107212 */ /* 0x000fe200078e3cff */
[----:B------:R-:W-:Y:S06]  /*7410*/  @!P0 BRA `(.L_x_4189) ;  /* 0x0000000000048947 */ /* 0x000fec0003800000 */
[----:B------:R-:W-:Y:S01]  /*7420*/  BPT.TRAP 0x1 ;  /* 0x000000040000795c */ /* 0x000fe20000300000 */
.L_x_4189:
[----:B------:R-:W-:Y:S02]  /*7430*/  LEA R12, R13, UR36, 0x3 ;  /* 0x000000240d0c7c11 */ /* 0x000fe4000f8e18ff */
[----:B------:R-:W-:-:S04]  /*7440*/  SHF.L.U32 R21, R16, 0x1f, RZ ;  /* 0x0000001f10157819 */ /* 0x000fc800000006ff */
[----:B------:R1:W2:Y:S01]  /*7450*/  SYNCS.PHASECHK.TRANS64.TRYWAIT P3, [R12+URZ+0x38830], R21 ;  /* 0x038830150c0075a7 */ /* 0x0002a2000806017f */
[----:B------:R-:W-:Y:S05]  /*7460*/  @!P0 BRA `(.L_x_4190) ;  /* 0x0000000000048947 */ /* 0x000fea0003800000 */
[----:B------:R-:W-:Y:S01]  /*7470*/  BPT.TRAP 0x1 ;  /* 0x000000040000795c */ /* 0x000fe20000300000 */
.L_x_4190:
[----:B------:R-:W-:Y:S01]  /*7480*/  IMAD R14, R13, 0x200, R4 ;  /* 0x000002000d0e7824 */ /* 0x000fe200078e0204 */
[----:B--2---:R-:W-:Y:S06]  /*7490*/  @P3 BRA `(.L_x_4191) ;  /* 0x0000000000083947 */ /* 0x004fec0003800000 */
[----:B------:R-:W2:Y:S02]  /*74a0*/  SYNCS.PHASECHK.TRANS64.TRYWAIT P3, [R12+URZ+0x38830], R21 ;  /* 0x038830150c0075a7 */ /* 0x000ea4000806017f */
[----:B--2---:R-:W-:Y:S05]  /*74b0*/  @!P3 BRA `(.L_x_4192) ;  /* 0x0000010400ecb947 */ /* 0x004fea0003800000 */
.L_x_4191:
[----:B------:R-:W-:Y:S01]  /*74c0*/  R2UR UR10, R14 ;  /* 0x000000000e0a72ca */ /* 0x000fe200000e0000 */
[----:B------:R-:W-:Y:S01]  /*74d0*/  WARPGROUP.ARRIVE ;  /* 0x00000000000079c5 */ /* 0x000fe20000000000 */
[----:B------:R-:W-:Y:S01]  /*74e0*/  UMOV UR11, 0x40000040 ;  /* 0x40000040000b7882 */ /* 0x000fe20000000000 */
[----:B------:R-:W-:Y:S01]  /*74f0*/  UMOV UR15, 0x40000040 ;  /* 0x40000040000f7882 */ /* 0x000fe20000000000 */
[----:B------:R-:W-:Y:S01]  /*7500*/  UMOV UR19, 0x40000040 ;  /* 0x4000004000137882 */ /* 0x000fe20000000000 */
[----:B------:R-:W-:-:S08]  /*7510*/  UMOV UR23, 0x40000040 ;  /* 0x4000004000177882 */ /* 0x000fd00000000000 */
[----:B------:R-:W-:Y:S01]  /*7520*/  HGMMA.64x64x16.F32 R152, gdesc[UR8], RZ, !UPT, gsb0 ;  /* 0x00e00000089879f0 */ /* 0x000fe2000c0008ff */
[----:B------:R-:W-:Y:S02]  /*7530*/  UIADD3 UR14, UR10, 0x2, URZ ;  /* 0x000000020a0e7890 */ /* 0x000fe4000fffe03f */
[----:B------:R-:W-:Y:S02]  /*7540*/  UIADD3 UR18, UR10, 0x4, URZ ;  /* 0x000000040a127890 */ /* 0x000fe4000fffe03f */
[----:B------:R-:W-:Y:S01]  /*7550*/  UIADD3 UR22, UR10, 0x6, URZ ;  /* 0x000000060a167890 */ /* 0x000fe2000fffe03f */
        /* <DEDUP_REMOVED lines=10> */
[----:B------:R-:W-:Y:S05]  /*7600*/  @!P0 BRA `(.L_x_4193) ;  /* 0x0000000000048947 */ /* 0x000fea0003800000 */
[----:B------:R-:W-:Y:S01]  /*7610*/  BPT.TRAP 0x1 ;  /* 0x000000040000795c */ /* 0x000fe20000300000 */
.L_x_4193:
[----:B------:R3:W4:Y:S01]  /*7620*/  SYNCS.PHASECHK.TRANS64.TRYWAIT P3, [R12+URZ+0x38850], R21 ;  /* 0x038850150c0075a7 */ /* 0x000722000806017f */
[----:B------:R-:W-:Y:S05]  /*7630*/  @!P0 BRA `(.L_x_4194) ;  /* 0x0000000000048947 */ /* 0x000fea0003800000 */
[----:B------:R-:W-:Y:S01]  /*7640*/  BPT.TRAP 0x1 ;  /* 0x000000040000795c */ /* 0x000fe20000300000 */
.L_x_4194:
[----:B------:R-:W-:Y:S01]  /*7650*/  IMAD R14, R13, 0x1000, R3 ;  /* 0x000010000d0e7824 */ /* 0x000fe200078e0203 */
[----:B----4-:R-:W-:Y:S06]  /*7660*/  @P3 BRA `(.L_x_4195) ;  /* 0x0000000000083947 */ /* 0x010fec0003800000 */
[----:B------:R-:W4:Y:S02]  /*7670*/  SYNCS.PHASECHK.TRANS64.TRYWAIT P3, [R12+URZ+0x38850], R21 ;  /* 0x038850150c0075a7 */ /* 0x000f24000806017f */
[----:B----4-:R-:W-:Y:S05]  /*7680*/  @!P3 BRA `(.L_x_4196) ;  /* 0x00000104008cb947 */ /* 0x010fea0003800000 */
.L_x_4195:
[----:B------:R-:W-:Y:S01]  /*7690*/  R2UR UR26, R14 ;  /* 0x000000000e1a72ca */ /* 0x000fe200000e0000 */
[----:B------:R-:W-:Y:S01]  /*76a0*/  WARPGROUP.ARRIVE ;  /* 0x00000000000079c5 */ /* 0x000fe20000000000 */
[----:B------:R-:W-:Y:S01]  /*76b0*/  UMOV UR27, 0x40000040 ;  /* 0x40000040001b7882 */ /* 0x000fe20000000000 */
[----:B-1234-:R-:W-:Y:S01]  /*76c0*/  VIADD R21, R0, 0x2 ;  /* 0x0000000200157836 */ /* 0x01efe20000000000 */
[----:B------:R-:W-:Y:S01]  /*76d0*/  IADD3 R20, R14, 0x2, RZ ;  /* 0x000000020e147810 */ /* 0x000fe20007ffe0ff */
[----:B------:R-:W-:Y:S01]  /*76e0*/  UMOV UR29, 0x40000040 ;  /* 0x40000040001d7882 */ /* 0x000fe20000000000 */
[----:B------:R-:W-:Y:S01]  /*76f0*/  UMOV UR31, 0x40000040 ;  /* 0x40000040001f7882 */ /* 0x000fe20000000000 */
[----:B------:R-:W1:Y:S01]  /*7700*/  S2R R195, SR_TID.X ;  /* 0x0000000000c37919 */ /* 0x000e620000002100 */
[----:B------:R-:W-:Y:S01]  /*7710*/  R2UR UR28, R21 ;  /* 0x00000000151c72ca */ /* 0x000fe200000e0000 */
[----:B------:R-:W-:Y:S01]  /*7720*/  VIADD R21, R0, 0x4 ;  /* 0x0000000400157836 */ /* 0x000fe20000000000 */
[----:B------:R-:W-:Y:S01]  /*7730*/  R2UR UR30, R20 ;  /* 0x00000000141e72ca */ /* 0x000fe200000e0000 */
[----:B------:R-:W-:Y:S01]  /*7740*/  VIADD R20, R14, 0x4 ;  /* 0x000000040e147836 */ /* 0x000fe20000000000 */
[----:B------:R-:W-:Y:S01]  /*7750*/  ULDC UR5, c[0x0][0xad0] ;  /* 0x0002b40000057ab9 */ /* 0x000fe20000000800 */
[----:B------:R-:W-:Y:S01]  /*7760*/  HGMMA.64x64x16.F32 R152, gdesc[UR24], R152, gsb0 ;  /* 0x00e00000189879f0 */ /* 0x000fe20008000898 */
[----:B------:R-:W-:Y:S01]  /*7770*/  VIADD R198, R0, 0x800 ;  /* 0x0000080000c67836 */ /* 0x000fe20000000000 */
[----:B------:R-:W-:Y:S01]  /*7780*/  ULDC UR6, c[0x0][0xadc] ;  /* 0x0002b70000067ab9 */ /* 0x000fe20000000800 */
[----:B------:R-:W-:Y:S01]  /*7790*/  VIADD R196, R14, 0x800 ;  /* 0x000008000ec47836 */ /* 0x000fe20000000000 */
[----:B-1----:R-:W-:Y:S01]  /*77a0*/  SHF.R.U32.HI R195, RZ, 0x7, R195 ;  /* 0x00000007ffc37819 */ /* 0x002fe200000116c3 */
[----:B------:R-:W-:-:S02]  /*77b0*/  WARPGROUP.DEPBAR.LE gsb0, 0x0 ;  /* 0x00008000000079c5 */ /* 0x000fc40000010000 */
        /* <DEDUP_REMOVED lines=123> */
[----:B------:R-:W1:Y:S02]  /*7f70*/  SHFL.IDX PT, R20, R195, RZ, 0x1f ;  /* 0x00001fffc3147589 */ /* 0x000e6400000e0000 */
[----:B-1----:R-:W-:-:S04]  /*7f80*/  ISETP.GT.AND P3, PT, R20, 0x7f, PT ;  /* 0x0000007f1400780c */ /* 0x002fc80003f64270 */
[----:B------:R-:W-:-:S04]  /*7f90*/  SEL R20, RZ, 0x2, !P3 ;  /* 0x00000002ff147807 */ /* 0x000fc80005800000 */
        /* <DEDUP_REMOVED lines=47> */
[----:B------:R-:W-:Y:S02]  /*8290*/  IMAD.IADD R197, R198, 0x1, R20 ;  /* 0x00000001c6c57824 */ /* 0x000fe400078e0214 */
        /* <DEDUP_REMOVED lines=8> */
[----:B------:R-:W-:Y:S02]  /*8320*/  IMAD.IADD R197, R198, 0x1, R21 ;  /* 0x00000001c6c57824 */ /* 0x000fe400078e0215 */
        /* <DEDUP_REMOVED lines=53> */
[----:B------:R-:W-:Y:S01]  /*8680*/  IADD3 R197, R198, R195, RZ ;  /* 0x000000c3c6c57210 */ /* 0x000fe20007ffe0ff */
        /* <DEDUP_REMOVED lines=34> */
[----:B------:R-:W-:Y:S01]  /*88b0*/  IMAD.IADD R21, R21, 0x1, R196 ;  /* 0x0000000115157824 */ /* 0x000fe200078e02c4 */
[----:B------:R-:W-:Y:S02]  /*88c0*/  WARPGROUP.DEPBAR.LE gsb0, 0x0 ;  /* 0x00008000000079c5 */ /* 0x000fe40000010000 */
[----:B------:R-:W-:-:S07]  /*88d0*/  WARPGROUP.ARRIVE ;  /* 0x00000000000079c5 */ /* 0x000fce0000000000 */
        /* <DEDUP_REMOVED lines=21> */
[----:B------:R-:W-:Y:S02]  /*8a30*/  IADD3 R14, R21, R195, R14 ;  /* 0x000000c3150e7210 */ /* 0x000fe40007ffe00e */
[----:B------:R-:W1:Y:S01]  /*8a40*/  LDC R21, c[0x0][0x2e0] ;  /* 0x0000b800ff157b82 */ /* 0x000e620000000800 */
[----:B------:R-:W-:Y:S02]  /*8a50*/  WARPGROUP.DEPBAR.LE gsb0, 0x0 ;  /* 0x00008000000079c5 */ /* 0x000fe40000010000 */
[----:B------:R-:W-:-:S06]  /*8a60*/  WARPGROUP.ARRIVE ;  /* 0x00000000000079c5 */ /* 0x000fcc0000000000 */
[----:B------:R-:W-:Y:S01]  /*8a70*/  HGMMA.64x64x16.F32 R152, gdesc[UR28], R152, gsb0 ;  /* 0x00e000001c9879f0 */ /* 0x000fe20008000898 */
[----:B------:R-:W-:Y:S01]  /*8a80*/  R2UR UR28, R20 ;  /* 0x00000000141c72ca */ /* 0x000fe200000e0000 */
[----:B------:R-:W-:Y:S01]  /*8a90*/  UMOV UR29, 0x40000040 ;  /* 0x40000040001d7882 */ /* 0x000fe20000000000 */
[----:B------:R-:W-:Y:S01]  /*8aa0*/  R2UR UR30, R14 ;  /* 0x000000000e1e72ca */ /* 0x000fe200000e0000 */
[----:B------:R-:W-:Y:S01]  /*8ab0*/  UMOV UR31, 0x40000040 ;  /* 0x40000040001f7882 */ /* 0x000fe20000000000 */
[----:B------:R-:W-:-:S05]  /*8ac0*/  @!P1 VIADD R20, R12, 0x38840 ;  /* 0x000388400c149836 */ /* 0x000fca0000000000 */
[----:B------:R-:W-:Y:S01]  /*8ad0*/  @!P1 PRMT R20, RZ, 0x654, R20 ;  /* 0x00000654ff149816 */ /* 0x000fe20000000014 */
        /* <DEDUP_REMOVED lines=39> */
[----:B------:R-:W-:Y:S01]  /*8d50*/  ULDC UR5, c[0x0][0x288] ;  /* 0x0000a20000057ab9 */ /* 0x000fe20000000800 */
[----:B--2---:R-:W-:-:S06]  /*8d60*/  IADD3 R20, -R173, 0x1, RZ ;  /* 0x00000001ad147810 */ /* 0x004fcc0007ffe1ff */
[----:B------:R-:W2:Y:S01]  /*8d70*/  MUFU.TANH R196, R196 ;  /* 0x000000c400c47308 */ /* 0x000ea20000002400 */
[----:B-1----:R-:W-:-:S07]  /*8d80*/  IMAD R20, R21, UR38, R20 ;  /* 0x0000002615147c24 */ /* 0x002fce000f8e0214 */
[----:B------:R-:W1:Y:S01]  /*8d90*/  MUFU.TANH R14, R14 ;  /* 0x0000000e000e7308 */ /* 0x000e620000002400 */
[----:B------:R-:W-:Y:S01]  /*8da0*/  IADD3 R174, R20, -UR5, -R17 ;  /* 0x8000000514ae7c10 */ /* 0x000fe2000fffe811 */
[----:B------:R-:W-:-:S03]  /*8db0*/  ULDC UR5, c[0x0][0xad8] ;  /* 0x0002b60000057ab9 */ /* 0x000fc60000000800 */
[C-C-:B------:R-:W-:Y:S02]  /*8dc0*/  IADD3 R179, R5.reuse, UR5, R174.reuse ;  /* 0x0000000505b37c10 */ /* 0x140fe4000fffe0ae */
[----:B------:R-:W-:Y:S01]  /*8dd0*/  IADD3 R182, R5, UR4, R174 ;  /* 0x0000000405b67c10 */ /* 0x000fe2000fffe0ae */
        /* <DEDUP_REMOVED lines=42> */
.L_x_4199:
[----:B------:R-:W-:-:S05]  /*9080*/  IMAD.U32 R177, RZ, RZ, UR6 ;  /* 0x00000006ffb17e24 */ /* 0x000fca000f8e00ff */
[----:B------:R-:W-:-:S13]  /*9090*/  ISETP.NE.AND P3, PT, R177, 0x1, PT ;  /* 0x00000001b100780c */ /* 0x000fda0003f65270 */
[----:B------:R-:W2:Y:S02]  /*90a0*/  @P3 LDC.64 R20, c[0x0][0xae0] ;  /* 0x0002b800ff143b82 */ /* 0x000ea40000000a00 */
[----:B--2---:R-:W-:-:S05]  /*90b0*/  @P3 IMAD.HI.U32 R20, R176, R20, RZ ;  /* 0x00000014b0143227 */ /* 0x004fca00078e00ff */
[----:B------:R-:W-:-:S07]  /*90c0*/  @P3 SHF.R.U32.HI R176, RZ, R21, R20 ;  /* 0x00000015ffb03219 */ /* 0x000fce0000011614 */
.L_x_4200:
[----:B------:R-:W-:Y:S05]  /*90d0*/  BSYNC B0 ;  /* 0x0000000000007941 */ /* 0x000fea0003800000 */
.L_x_4198:
[----:B------:R-:W-:-:S04]  /*90e0*/  IMAD R176, R176, R177, -R173 ;  /* 0x000000b1b0b07224 */ /* 0x000fc800078e0aad */
[----:B------:R-:W-:-:S05]  /*90f0*/  IMAD.IADD R176, R176, 0x1, -R17 ;  /* 0x00000001b0b07824 */ /* 0x000fca00078e0a11 */
[----:B------:R-:W-:Y:S02]  /*9100*/  VIADDMNMX R179, R176, R177, R179, PT ;  /* 0x000000b1b0b37246 */ /* 0x000fe400038001b3 */
[----:B------:R-:W-:-:S07]  /*9110*/  VIMNMX R182, R182, R176, !PT ;  /* 0x000000b0b6b67248 */ /* 0x000fce0007fe0100 */
.L_x_4197:
[----:B------:R-:W-:Y:S01]  /*9120*/  ISETP.GT.AND P3, PT, R8, -0x1, PT ;  /* 0xffffffff0800780c */ /* 0x000fe20003f64270 */
[----:B------:R-:W-:-:S03]  /*9130*/  VIADD R20, R174, UR5 ;  /* 0x00000005ae147c36 */ /* 0x000fc60008000000 */
        /* <DEDUP_REMOVED lines=29> */
[----:B------:R-:W-:Y:S01]  /*9310*/  FSEL R175, R168, -INF , !P5 ;  /* 0xff800000a8af7808 */ /* 0x000fe20006800000 */
[----:B------:R-:W-:Y:S01]  /*9320*/  VIADD R168, R174, UR4 ;  /* 0x00000004aea87c36 */ /* 0x000fe20008000000 */
        /* <DEDUP_REMOVED lines=15> */
[--C-:B------:R-:W-:Y:S02]  /*9420*/  IADD3 R169, R20, 0x8, R5.reuse ;  /* 0x0000000814a97810 */ /* 0x100fe40007ffe005 */
[----:B------:R-:W-:Y:S02]  /*9430*/  IADD3 R168, R168, 0x8, R5 ;  /* 0x00000008a8a87810 */ /* 0x000fe40007ffe005 */
[----:B------:R-:W-:Y:S02]  /*9440*/  FSEL R179, R171, -INF , !P6 ;  /* 0xff800000abb37808 */ /* 0x000fe40007000000 */
[----:B------:R-:W-:-:S02]  /*9450*/  FSEL R180, R180, -INF , !P4 ;  /* 0xff800000b4b47808 */ /* 0x000fc40006000000 */
        /* <DEDUP_REMOVED lines=15> */
.L_x_4203:
[----:B------:R-:W-:-:S05]  /*9550*/  IMAD.U32 R170, RZ, RZ, UR6 ;  /* 0x00000006ffaa7e24 */ /* 0x000fca000f8e00ff */
[----:B------:R-:W-:-:S13]  /*9560*/  ISETP.NE.AND P4, PT, R170, 0x1, PT ;  /* 0x00000001aa00780c */ /* 0x000fda0003f85270 */
[----:B------:R-:W1:Y:S02]  /*9570*/  @P4 LDC.64 R20, c[0x0][0xae0] ;  /* 0x0002b800ff144b82 */ /* 0x000e640000000a00 */
[----:B-1----:R-:W-:-:S05]  /*9580*/  @P4 IMAD.HI.U32 R20, R171, R20, RZ ;  /* 0x00000014ab144227 */ /* 0x002fca00078e00ff */
[----:B------:R-:W-:-:S07]  /*9590*/  @P4 SHF.R.U32.HI R171, RZ, R21, R20 ;  /* 0x00000015ffab4219 */ /* 0x000fce0000011614 */
.L_x_4204:
[----:B------:R-:W-:Y:S05]  /*95a0*/  BSYNC B0 ;  /* 0x0000000000007941 */ /* 0x000fea0003800000 */
.L_x_4202:
[----:B------:R-:W-:-:S04]  /*95b0*/  IMAD R20, R171, R170, -R173 ;  /* 0x000000aaab147224 */ /* 0x000fc800078e0aad */
[----:B------:R-:W-:-:S05]  /*95c0*/  IMAD.IADD R20, R20, 0x1, -R17 ;  /* 0x0000000114147824 */ /* 0x000fca00078e0a11 */
[----:B------:R-:W-:Y:S02]  /*95d0*/  VIADDMNMX R169, R20, R170, R169, PT ;  /* 0x000000aa14a97246 */ /* 0x000fe400038001a9 */
[----:B------:R-:W-:-:S07]  /*95e0*/  VIMNMX R168, R168, R20, !PT ;  /* 0x00000014a8a87248 */ /* 0x000fce0007fe0100 */
.L_x_4201:
[----:B------:R-:W-:Y:S01]  /*95f0*/  FMNMX.FTZ R21, R195, R10, !PT ;  /* 0x0000000ac3157209 */ /* 0x000fe20007810000 */
[----:B------:R-:W-:Y:S01]  /*9600*/  ULDC UR10, c[0x0][0xa80] ;  /* 0x0002a000000a7ab9 */ /* 0x000fe20000000800 */
[----:B------:R-:W-:Y:S01]  /*9610*/  ISETP.GT.AND P4, PT, R168, 0x1, P3 ;  /* 0x00000001a800780c */ /* 0x000fe20001f84270 */
[----:B------:R-:W-:Y:S01]  /*9620*/  UMOV UR7, 0x40000040 ;  /* 0x4000004000077882 */ /* 0x000fe20000000000 */
[----:B------:R-:W-:Y:S01]  /*9630*/  FMNMX.FTZ R20, R196, R21, !PT ;  /* 0x00000015c4147209 */ /* 0x000fe20007810000 */
[----:B------:R-:W-:Y:S01]  /*9640*/  @!P1 VIADD R12, R12, 0x38860 ;  /* 0x000388600c0c9836 */ /* 0x000fe20000000000 */
        /* <DEDUP_REMOVED lines=35> */
[C---:B------:R-:W-:Y:S02]  /*9880*/  ISETP.GT.AND P6, PT, R168.reuse, 0x20, P3 ;  /* 0x00000020a800780c */ /* 0x040fe40001fc4270 */
[----:B------:R-:W-:Y:S02]  /*9890*/  ISETP.LT.OR P5, PT, R169, 0x1a, P5 ;  /* 0x0000001aa900780c */ /* 0x000fe40002fa1670 */
        /* <DEDUP_REMOVED lines=12> */
[----:B------:R-:W-:Y:S02]  /*9960*/  FMNMX.FTZ R21, R153, R14, !PT ;  /* 0x0000000e99157209 */ /* 0x000fe40007810000 */
[----:B------:R-:W-:Y:S02]  /*9970*/  FSEL R160, R160, -INF , !P4 ;  /* 0xff800000a0a07808 */ /* 0x000fe40006000000 */
[----:B------:R-:W-:Y:S02]  /*9980*/  FMNMX.FTZ R14, R154, R21, !PT ;  /* 0x000000159a0e7209 */ /* 0x000fe40007810000 */
[----:B------:R-:W-:Y:S02]  /*9990*/  ISETP.GT.AND P4, PT, R168, 0x29, P3 ;  /* 0x00000029a800780c */ /* 0x000fe40001f84270 */
[----:B------:R-:W-:-:S02]  /*99a0*/  FMNMX.FTZ R21, R155, R14, !PT ;  /* 0x0000000e9b157209 */ /* 0x000fc40007810000 */
[----:B------:R-:W-:Y:S02]  /*99b0*/  FSEL R161, R161, -INF , !P5 ;  /* 0xff800000a1a17808 */ /* 0x000fe40006800000 */
[----:B------:R-:W-:Y:S02]  /*99c0*/  FMNMX.FTZ R14, R156, R21, !PT ;  /* 0x000000159c0e7209 */ /* 0x000fe40007810000 */
[----:B------:R-:W-:Y:S02]  /*99d0*/  ISETP.GT.AND P5, PT, R168, 0x30, P3 ;  /* 0x00000030a800780c */ /* 0x000fe40001fa4270 */
[----:B------:R-:W-:Y:S02]  /*99e0*/  FMNMX.FTZ R21, R157, R14, !PT ;  /* 0x0000000e9d157209 */ /* 0x000fe40007810000 */
[----:B------:R-:W-:Y:S02]  /*99f0*/  ISETP.LT.OR P4, PT, R169, 0x2a, P4 ;  /* 0x0000002aa900780c */ /* 0x000fe40002781670 */
[----:B------:R-:W-:-:S02]  /*9a00*/  FMNMX.FTZ R14, R158, R21, !PT ;  /* 0x000000159e0e7209 */ /* 0x000fc40007810000 */
[----:B-1----:R-:W-:Y:S02]  /*9a10*/  FMNMX.FTZ R20, R170, R171, !PT ;  /* 0x000000abaa147209 */ /* 0x002fe40007810000 */
[----:B------:R-:W-:Y:S02]  /*9a20*/  FMNMX.FTZ R171, R159, R14, !PT ;  /* 0x0000000e9fab7209 */ /* 0x000fe40007810000 */
[----:B------:R-:W-:Y:S01]  /*9a30*/  ISETP.LT.OR P5, PT, R169, 0x31, P5 ;  /* 0x00000031a900780c */ /* 0x000fe20002fa1670 */
[----:B------:R-:W-:Y:S01]  /*9a40*/  FMUL.FTZ R204, R20, UR10 ;  /* 0x0000000a14cc7c20 */ /* 0x000fe20008410000 */
[----:B------:R-:W-:Y:S02]  /*9a50*/  FMNMX.FTZ R170, R160, R171, !PT ;  /* 0x000000aba0aa7209 */ /* 0x000fe40007810000 */
[----:B------:R-:W-:Y:S02]  /*9a60*/  FSEL R162, R162, -INF , !P4 ;  /* 0xff800000a2a27808 */ /* 0x000fe40006000000 */
[----:B------:R-:W-:-:S02]  /*9a70*/  ISETP.GT.AND P4, PT, R168, 0x31, P3 ;  /* 0x00000031a800780c */ /* 0x000fc40001f84270 */
[----:B------:R-:W-:Y:S02]  /*9a80*/  FMNMX.FTZ R171, R161, R170, !PT ;  /* 0x000000aaa1ab7209 */ /* 0x000fe40007810000 */
[----:B------:R-:W-:Y:S02]  /*9a90*/  FSEL R163, R163, -INF , !P5 ;  /* 0xff800000a3a37808 */ /* 0x000fe40006800000 */
[----:B------:R-:W-:Y:S02]  /*9aa0*/  ISETP.GT.AND P5, PT, R168, 0x38, P3 ;  /* 0x00000038a800780c */ /* 0x000fe40001fa4270 */
[----:B------:R-:W-:Y:S02]  /*9ab0*/  ISETP.LT.OR P4, PT, R169, 0x32, P4 ;  /* 0x00000032a900780c */ /* 0x000fe40002781670 */
[----:B------:R-:W-:Y:S02]  /*9ac0*/  FMNMX.FTZ R170, R162, R171, !PT ;  /* 0x000000aba2aa7209 */ /* 0x000fe40007810000 */
[----:B------:R-:W-:-:S02]  /*9ad0*/  ISETP.GT.AND P3, PT, R168, 0x39, P3 ;  /* 0x00000039a800780c */ /* 0x000fc40001f64270 */
[----:B------:R-:W-:Y:S02]  /*9ae0*/  ISETP.LT.OR P5, PT, R169, 0x39, P5 ;  /* 0x00000039a900780c */ /* 0x000fe40002fa1670 */
[----:B------:R-:W-:Y:S02]  /*9af0*/  FSEL R164, R164, -INF , !P4 ;  /* 0xff800000a4a47808 */ /* 0x000fe40006000000 */
[----:B------:R-:W-:Y:S02]  /*9b00*/  FMNMX.FTZ R171, R163, R170, !PT ;  /* 0x000000aaa3ab7209 */ /* 0x000fe40007810000 */
[----:B------:R-:W-:Y:S02]  /*9b10*/  ISETP.LT.OR P3, PT, R169, 0x3a, P3 ;  /* 0x0000003aa900780c */ /* 0x000fe40001f61670 */
[----:B------:R-:W-:Y:S02]  /*9b20*/  FSEL R165, R165, -INF , !P5 ;  /* 0xff800000a5a57808 */ /* 0x000fe40006800000 */
[----:B------:R-:W-:-:S02]  /*9b30*/  FMNMX.FTZ R170, R164, R171, !PT ;  /* 0x000000aba4aa7209 */ /* 0x000fc40007810000 */
[----:B------:R-:W-:Y:S02]  /*9b40*/  FSETP.NEU.FTZ.AND P6, PT, R20, -INF , PT ;  /* 0xff8000001400780b */ /* 0x000fe40003fdd000 */
[----:B------:R-:W-:Y:S02]  /*9b50*/  FSEL R166, R166, -INF , !P3 ;  /* 0xff800000a6a67808 */ /* 0x000fe40005800000 */
[----:B------:R-:W-:Y:S02]  /*9b60*/  FMNMX.FTZ R171, R165, R170, !PT ;  /* 0x000000aaa5ab7209 */ /* 0x000fe40007810000 */
[----:B------:R-:W-:Y:S02]  /*9b70*/  FSEL R204, R204, RZ, P6 ;  /* 0x000000ffcccc7208 */ /* 0x000fe40003000000 */
[----:B------:R-:W-:Y:S02]  /*9b80*/  FMNMX.FTZ R183, R166, R171, !PT ;  /* 0x000000aba6b77209 */ /* 0x000fe40007810000 */
[----:B------:R-:W-:Y:S01]  /*9b90*/  @!P1 PRMT R12, RZ, 0x654, R12 ;  /* 0x00000654ff0c9816 */ /* 0x000fe2000000000c */
[--C-:B------:R-:W-:Y:S01]  /*9ba0*/  FFMA.FTZ R14, R196, UR10, -R204.reuse ;  /* 0x0000000ac40e7c23 */ /* 0x100fe200080108cc */
[--C-:B------:R-:W-:Y:S01]  /*9bb0*/  FFMA.FTZ R174, R167, UR10, -R204.reuse ;  /* 0x0000000aa7ae7c23 */ /* 0x100fe200080108cc */
[----:B------:R-:W1:Y:S01]  /*9bc0*/  SHFL.BFLY PT, R196, R183, 0x2, 0x1f ;  /* 0x0c401f00b7c47f89 */ /* 0x000e6200000e0000 */
        /* <DEDUP_REMOVED lines=15> */
[----:B------:R-:W-:-:S07]  /*9cc0*/  IMAD.MOV R198, RZ, RZ, -R22 ;  /* 0x000000ffffc67224 */ /* 0x000fce00078e0a16 */
[----:B------:R-:W-:Y:S01]  /*9cd0*/  MUFU.EX2 R14, R14 ;  /* 0x0000000e000e7308 */ /* 0x000fe20000000800 */
[----:B-1----:R-:W-:Y:S02]  /*9ce0*/  FMNMX.FTZ R196, R183, R196, !PT ;  /* 0x000000c4b7c47209 */ /* 0x002fe40007810000 */
[----:B------:R-:W-:-:S03]  /*9cf0*/  FSEL R183, R20, RZ, P6 ;  /* 0x000000ff14b77208 */ /* 0x000fc60003000000 */
[----:B------:R-:W1:Y:S02]  /*9d00*/  SHFL.BFLY PT, R167, R196, 0x1, 0x1f ;  /* 0x0c201f00c4a77f89 */ /* 0x000e6400000e0000 */
[----:B------:R-:W-:Y:S01]  /*9d10*/  FADD.FTZ R10, -R183, R10 ;  /* 0x0000000ab70a7221 */ /* 0x000fe20000010100 */
[----:B------:R-:W-:Y:S03]  /*9d20*/  MUFU.EX2 R168, R168 ;  /* 0x000000a800a87308 */ /* 0x000fe60000000800 */
[----:B------:R-:W-:-:S05]  /*9d30*/  FMUL.FTZ R10, R10, UR10 ;  /* 0x0000000a0a0a7c20 */ /* 0x000fca0008410000 */
[----:B------:R-:W-:Y:S08]  /*9d40*/  MUFU.EX2 R183, R204 ;  /* 0x000000cc00b77308 */ /* 0x000ff00000000800 */
[----:B------:R-:W2:Y:S01]  /*9d50*/  MUFU.EX2 R10, R10 ;  /* 0x0000000a000a7308 */ /* 0x000ea20000000800 */
[----:B-1----:R-:W-:-:S07]  /*9d60*/  FMNMX.FTZ R181, R196, R167, !PT ;  /* 0x000000a7c4b57209 */ /* 0x002fce0007810000 */
[----:B------:R-:W-:Y:S01]  /*9d70*/  MUFU.EX2 R169, R169 ;  /* 0x000000a900a97308 */ /* 0x000fe20000000800 */
[C---:B------:R-:W-:Y:S01]  /*9d80*/  FSETP.NEU.FTZ.AND P3, PT, R181.reuse, -INF , PT ;  /* 0xff800000b500780b */ /* 0x040fe20003f7d000 */
[----:B------:R-:W-:-:S05]  /*9d90*/  FMUL.FTZ R167, R181, UR10 ;  /* 0x0000000ab5a77c20 */ /* 0x000fca0008410000 */
[----:B------:R-:W-:Y:S01]  /*9da0*/  FSEL R167, R167, RZ, P3 ;  /* 0x000000ffa7a77208 */ /* 0x000fe20001800000 */
[----:B------:R-:W-:Y:S01]  /*9db0*/  MUFU.EX2 R170, R170 ;  /* 0x000000aa00aa7308 */ /* 0x000fe20000000800 */
[-C--:B--2---:R-:W-:Y:S01]  /*9dc0*/  FMUL.FTZ R24, R24, R10.reuse ;  /* 0x0000000a18187220 */ /* 0x084fe20000410000 */
[-C--:B------:R-:W-:Y:S01]  /*9dd0*/  FMUL.FTZ R25, R25, R10.reuse ;  /* 0x0000000a19197220 */ /* 0x080fe20000410000 */
[----:B------:R-:W-:Y:S01]  /*9de0*/  FMUL.FTZ R28, R28, R10 ;  /* 0x0000000a1c1c7220 */ /* 0x000fe20000410000 */
[--C-:B------:R-:W-:Y:S01]  /*9df0*/  FFMA.FTZ R195, R152, UR10, -R167.reuse ;  /* 0x0000000a98c37c23 */ /* 0x100fe200080108a7 */
[----:B------:R-:W-:Y:S01]  /*9e00*/  FSEL R152, R181, RZ, P3 ;  /* 0x000000ffb5987208 */ /* 0x000fe20001800000 */
[--C-:B------:R-:W-:Y:S01]  /*9e10*/  FFMA.FTZ R196, R153, UR10, -R167.reuse ;  /* 0x0000000a99c47c23 */ /* 0x100fe200080108a7 */
[----:B------:R-:W-:Y:S01]  /*9e20*/  ISETP.NE.AND P3, PT, R17, R198, PT ;  /* 0x000000c61100720c */ /* 0x000fe20003f65270 */
[--C-:B------:R-:W-:Y:S01]  /*9e30*/  FFMA.FTZ R182, R182, UR10, -R167.reuse ;  /* 0x0000000ab6b67c23 */ /* 0x100fe200080108a7 */
[----:B------:R-:W-:Y:S01]  /*9e40*/  FFMA.FTZ R199, R156, UR10, -R167 ;  /* 0x0000000a9cc77c23 */ /* 0x000fe200080108a7 */
[----:B------:R-:W-:Y:S01]  /*9e50*/  FADD.FTZ R152, -R152, R11 ;  /* 0x0000000b98987221 */ /* 0x000fe20000010100 */
[--C-:B------:R-:W-:Y:S01]  /*9e60*/  FFMA.FTZ R209, R157, UR10, -R167.reuse ;  /* 0x0000000a9dd17c23 */ /* 0x100fe200080108a7 */
[--C-:B------:R-:W-:Y:S01]  /*9e70*/  FFMA.FTZ R208, R158, UR10, -R167.reuse ;  /* 0x0000000a9ed07c23 */ /* 0x100fe200080108a7 */
[--C-:B------:R-:W-:Y:S01]  /*9e80*/  FFMA.FTZ R154, R154, UR10, -R167.reuse ;  /* 0x0000000a9a9a7c23 */ /* 0x100fe200080108a7 */
[----:B------:R-:W-:Y:S01]  /*9e90*/  FMUL.FTZ R152, R152, UR10 ;  /* 0x0000000a98987c20 */ /* 0x000fe20008410000 */
[--C-:B------:R-:W-:Y:S01]  /*9ea0*/  FFMA.FTZ R206, R159, UR10, -R167.reuse ;  /* 0x0000000a9fce7c23 */ /* 0x100fe200080108a7 */
[--C-:B------:R-:W-:Y:S01]  /*9eb0*/  FFMA.FTZ R201, R160, UR10, -R167.reuse ;  /* 0x0000000aa0c97c23 */ /* 0x100fe200080108a7 */
[--C-:B------:R-:W-:Y:S01]  /*9ec0*/  FFMA.FTZ R200, R161, UR10, -R167.reuse ;  /* 0x0000000aa1c87c23 */ /* 0x100fe200080108a7 */
[----:B------:R1:W2:Y:S01]  /*9ed0*/  MUFU.EX2 R197, R152 ;  /* 0x0000009800c57308 */ /* 0x0002a20000000800 */
[----:B------:R-:W-:Y:S01]  /*9ee0*/  FFMA.FTZ R203, R162, UR10, -R167 ;  /* 0x0000000aa2cb7c23 */ /* 0x000fe200080108a7 */
[----:B------:R-:W-:-:S02]  /*9ef0*/  @!P3 IMAD R2, R2, 0x40, R19 ;  /* 0x000000400202b824 */ /* 0x000fc400078e0213 */
[--C-:B------:R-:W-:Y:S01]  /*9f00*/  FFMA.FTZ R155, R155, UR10, -R167.reuse ;  /* 0x0000000a9b9b7c23 */ /* 0x100fe200080108a7 */
[--C-:B------:R-:W-:Y:S01]  /*9f10*/  FFMA.FTZ R202, R163, UR10, -R167.reuse ;  /* 0x0000000aa3ca7c23 */ /* 0x100fe200080108a7 */
[--C-:B------:R-:W-:Y:S01]  /*9f20*/  FFMA.FTZ R205, R164, UR10, -R167.reuse ;  /* 0x0000000aa4cd7c23 */ /* 0x100fe200080108a7 */
[--C-:B------:R-:W-:Y:S01]  /*9f30*/  FFMA.FTZ R204, R165, UR10, -R167.reuse ;  /* 0x0000000aa5cc7c23 */ /* 0x100fe200080108a7 */
[----:B------:R-:W-:Y:S01]  /*9f40*/  @!P3 LEA R153, R2, UR36, 0x2 ;  /* 0x000000240299bc11 */ /* 0x000fe2000f8e10ff */
[----:B------:R-:W-:Y:S01]  /*9f50*/  FFMA.FTZ R207, R166, UR10, -R167 ;  /* 0x0000000aa6cf7c23 */ /* 0x000fe200080108a7 */
[----:B------:R-:W-:Y:S01]  /*9f60*/  MUFU.EX2 R182, R182 ;  /* 0x000000b600b67308 */ /* 0x000fe20000000800 */
[----:B------:R-:W-:Y:S01]  /*9f70*/  IMAD R198, R13, 0x1000, R18 ;  /* 0x000010000dc67824 */ /* 0x000fe200078e0212 */
[----:B-1----:R-:W-:Y:S01]  /*9f80*/  F2FP.F16.F32.PACK_AB R152, R14, R21 ;  /* 0x000000150e98723e */ /* 0x002fe200000000ff */
[----:B------:R-:W-:Y:S01]  /*9f90*/  @!P3 STS [R153+0x38400], R10 ;  /* 0x0384000a9900b388 */ /* 0x000fe20000000800 */
[-C--:B------:R-:W-:Y:S01]  /*9fa0*/  FMUL.FTZ R29, R29, R10.reuse ;  /* 0x0000000a1d1d7220 */ /* 0x080fe20000410000 */
[-C--:B------:R-:W-:Y:S01]  /*9fb0*/  FMUL.FTZ R32, R32, R10.reuse ;  /* 0x0000000a20207220 */ /* 0x080fe20000410000 */
[----:B------:R-:W-:Y:S01]  /*9fc0*/  R2UR UR6, R198 ;  /* 0x00000000c60672ca */ /* 0x000fe200000e0000 */
[-C--:B------:R-:W-:Y:S01]  /*9fd0*/  FMUL.FTZ R33, R33, R10.reuse ;  /* 0x0000000a21217220 */ /* 0x080fe20000410000 */
[----:B--2---:R1:W-:Y:S01]  /*9fe0*/  @!P3 STS [R153+0x38420], R197 ;  /* 0x038420c59900b388 */ /* 0x0043e20000000800 */
        /* <DEDUP_REMOVED lines=16> */
[----:B------:R2:W-:Y:S01]  /*a0f0*/  MUFU.EX2 R11, R154 ;  /* 0x0000009a000b7308 */ /* 0x0005e20000000800 */
[----:B-1----:R-:W-:Y:S01]  /*a100*/  F2FP.F16.F32.PACK_AB R153, R195, R182 ;  /* 0x000000b6c399723e */ /* 0x002fe200000000ff */
[-C--:B------:R-:W-:Y:S01]  /*a110*/  FMUL.FTZ R64, R64, R10.reuse ;  /* 0x0000000a40407220 */ /* 0x080fe20000410000 */
[-C--:B------:R-:W-:Y:S01]  /*a120*/  FMUL.FTZ R65, R65, R10.reuse ;  /* 0x0000000a41417220 */ /* 0x080fe20000410000 */
[-C--:B------:R-:W-:Y:S01]  /*a130*/  FMUL.FTZ R68, R68, R10.reuse ;  /* 0x0000000a44447220 */ /* 0x080fe20000410000 */
[-C--:B------:R-:W-:Y:S01]  /*a140*/  FMUL.FTZ R69, R69, R10.reuse ;  /* 0x0000000a45457220 */ /* 0x080fe20000410000 */
[-C--:B------:R-:W-:Y:S01]  /*a150*/  FMUL.FTZ R72, R72, R10.reuse ;  /* 0x0000000a48487220 */ /* 0x080fe20000410000 */
[----:B------:R-:W-:Y:S01]  /*a160*/  FMUL.FTZ R73, R73, R10 ;  /* 0x0000000a49497220 */ /* 0x000fe20000410000 */
        /* <DEDUP_REMOVED lines=18> */
[-C--:B------:R-:W-:Y:S01]  /*a290*/  FMUL.FTZ R101, R101, R10.reuse ;  /* 0x0000000a65657220 */ /* 0x080fe20000410000 */
[-C--:B------:R-:W-:Y:S01]  /*a2a0*/  FMUL.FTZ R104, R104, R10.reuse ;  /* 0x0000000a68687220 */ /* 0x080fe20000410000 */
[-C--:B------:R-:W-:Y:S01]  /*a2b0*/  FMUL.FTZ R105, R105, R10.reuse ;  /* 0x0000000a69697220 */ /* 0x080fe20000410000 */
[-C--:B------:R-:W-:Y:S01]  /*a2c0*/  FMUL.FTZ R108, R108, R10.reuse ;  /* 0x0000000a6c6c7220 */ /* 0x080fe20000410000 */
[-C--:B------:R-:W-:Y:S01]  /*a2d0*/  FMUL.FTZ R109, R109, R10.reuse ;  /* 0x0000000a6d6d7220 */ /* 0x080fe20000410000 */
[-C--:B------:R-:W-:Y:S01]  /*a2e0*/  FMUL.FTZ R112, R112, R10.reuse ;  /* 0x0000000a70707220 */ /* 0x080fe20000410000 */
[----:B------:R1:W-:Y:S01]  /*a2f0*/  MUFU.EX2 R2, R155 ;  /* 0x0000009b00027308 */ /* 0x0003e20000000800 */
        /* <DEDUP_REMOVED lines=8> */
[----:B-1----:R-:W-:Y:S01]  /*a380*/  F2FP.F16.F32.PACK_AB R155, R11, R196 ;  /* 0x000000c40b9b723e */ /* 0x002fe200000000ff */
[----:B------:R-:W-:Y:S01]  /*a390*/  BAR.SYNC.DEFER_BLOCKING 0xf, 0x100 ;  /* 0x03c4000000007b1d */ /* 0x000fe20000010000 */
[----:B--2---:R-:W-:Y:S01]  /*a3a0*/  F2FP.F16.F32.PACK_AB R158, R173, R172 ;  /* 0x000000acad9e723e */ /* 0x004fe200000000ff */
        /* <DEDUP_REMOVED lines=12> */
[----:B------:R-:W1:Y:S01]  /*a470*/  MUFU.EX2 R208, R208 ;  /* 0x000000d000d07308 */ /* 0x000e620000000800 */
[----:B---3--:R-:W-:Y:S01]  /*a480*/  F2FP.F16.F32.PACK_AB R157, R199, R2 ;  /* 0x00000002c79d723e */ /* 0x008fe200000000ff */
[----:B------:R-:W-:Y:S01]  /*a490*/  FMUL.FTZ R149, R149, R10 ;  /* 0x0000000a95957220 */ /* 0x000fe20000410000 */
        /* <DEDUP_REMOVED lines=79> */
[----:B------:R1:W-:Y:S01]  /*a990*/  STSM.16.M88.4 [R23+0x36400], R152 ;  /* 0x0364009817007844 */ /* 0x0003e20000000200 */
[----:B------:R-:W-:-:S02]  /*a9a0*/  VIADD R210, R198, 0x80 ;  /* 0x00000080c6d27836 */ /* 0x000fc40000000000 */
[----:B------:R-:W-:Y:S01]  /*a9b0*/  FFMA.FTZ R21, R10, R6, R21 ;  /* 0x000000060a157223 */ /* 0x000fe20000010015 */
[----:B------:R-:W-:Y:S01]  /*a9c0*/  FFMA.FTZ R182, R197, R7, R182 ;  /* 0x00000007c5b67223 */ /* 0x000fe200000100b6 */
[----:B------:R1:W-:Y:S01]  /*a9d0*/  STSM.16.M88.4 [R186], R156 ;  /* 0x0000009cba007844 */ /* 0x0003e20000000200 */
[----:B------:R-:W-:Y:S01]  /*a9e0*/  ISETP.GT.AND P3, PT, R8, R15, PT ;  /* 0x0000000f0800720c */ /* 0x000fe20003f64270 */
[----:B------:R-:W3:Y:S01]  /*a9f0*/  MUFU.EX2 R180, R180 ;  /* 0x000000b400b47308 */ /* 0x000ee20000000800 */
[----:B------:R-:W-:Y:S01]  /*aa00*/  FADD.FTZ R21, R14, R21 ;  /* 0x000000150e157221 */ /* 0x000fe20000010000 */
[----:B------:R1:W-:Y:S01]  /*aa10*/  STSM.16.M88.4 [R184], R160 ;  /* 0x000000a0b8007844 */ /* 0x0003e20000000200 */
[----:B------:R-:W-:Y:S01]  /*aa20*/  FADD.FTZ R195, R195, R182 ;  /* 0x000000b6c3c37221 */ /* 0x000fe20000010000 */
[----:B------:R-:W-:Y:S02]  /*aa30*/  IMAD.MOV.U32 R10, RZ, RZ, R20 ;  /* 0x000000ffff0a7224 */ /* 0x000fe400078e0014 */
[----:B------:R-:W-:Y:S01]  /*aa40*/  FADD.FTZ R168, R168, R21 ;  /* 0x00000015a8a87221 */ /* 0x000fe20000010000 */
[----:B------:R-:W-:Y:S01]  /*aa50*/  FADD.FTZ R196, R196, R195 ;  /* 0x000000c3c4c47221 */ /* 0x000fe20000010000 */
[----:B------:R-:W-:Y:S01]  /*aa60*/  MUFU.EX2 R202, R202 ;  /* 0x000000ca00ca7308 */ /* 0x000fe20000000800 */
[----:B--2---:R-:W-:Y:S01]  /*aa70*/  F2FP.F16.F32.PACK_AB R164, R179, R178 ;  /* 0x000000b2b3a4723e */ /* 0x004fe200000000ff */
[----:B------:R-:W-:Y:S01]  /*aa80*/  FADD.FTZ R169, R169, R168 ;  /* 0x000000a8a9a97221 */ /* 0x000fe20000010000 */
[----:B------:R-:W-:-:S03]  /*aa90*/  FADD.FTZ R11, R11, R196 ;  /* 0x000000c40b0b7221 */ /* 0x000fc60000010000 */
[----:B------:R-:W-:Y:S01]  /*aaa0*/  FADD.FTZ R170, R170, R169 ;  /* 0x000000a9aaaa7221 */ /* 0x000fe20000010000 */
[----:B------:R-:W-:Y:S01]  /*aab0*/  FADD.FTZ R2, R2, R11 ;  /* 0x0000000b02027221 */ /* 0x000fe20000010000 */
[----:B------:R-:W2:Y:S01]  /*aac0*/  MUFU.EX2 R205, R205 ;  /* 0x000000cd00cd7308 */ /* 0x000ea20000000800 */
[----:B---3--:R-:W-:Y:S01]  /*aad0*/  F2FP.F16.F32.PACK_AB R166, R183, R180 ;  /* 0x000000b4b7a6723e */ /* 0x008fe200000000ff */
[----:B------:R-:W-:Y:S01]  /*aae0*/  FADD.FTZ R171, R171, R170 ;  /* 0x000000aaabab7221 */ /* 0x000fe20000010000 */
[----:B------:R-:W-:Y:S01]  /*aaf0*/  FADD.FTZ R2, R199, R2 ;  /* 0x00000002c7027221 */ /* 0x000fe20000010000 */
[----:B------:R-:W-:Y:S02]  /*ab00*/  IMAD.MOV.U32 R11, RZ, RZ, R181 ;  /* 0x000000ffff0b7224 */ /* 0x000fe400078e00b5 */
[----:B------:R-:W-:Y:S01]  /*ab10*/  FADD.FTZ R172, R172, R171 ;  /* 0x000000abacac7221 */ /* 0x000fe20000010000 */
[----:B------:R-:W-:Y:S01]  /*ab20*/  FADD.FTZ R209, R209, R2 ;  /* 0x00000002d1d17221 */ /* 0x000fe20000010000 */
[----:B------:R-:W-:Y:S01]  /*ab30*/  MUFU.EX2 R204, R204 ;  /* 0x000000cc00cc7308 */ /* 0x000fe20000000800 */
[----:B------:R-:W-:-:S02]  /*ab40*/  IMAD.MOV.U32 R2, RZ, RZ, R13 ;  /* 0x000000ffff027224 */ /* 0x000fc400078e000d */
[----:B------:R-:W-:Y:S01]  /*ab50*/  FADD.FTZ R173, R173, R172 ;  /* 0x000000acadad7221 */ /* 0x000fe20000010000 */
[----:B------:R-:W-:-:S03]  /*ab60*/  FADD.FTZ R209, R208, R209 ;  /* 0x000000d1d0d17221 */ /* 0x000fc60000010000 */
[----:B------:R-:W-:Y:S01]  /*ab70*/  FADD.FTZ R174, R174, R173 ;  /* 0x000000adaeae7221 */ /* 0x000fe20000010000 */
[----:B------:R-:W-:Y:S01]  /*ab80*/  FADD.FTZ R206, R206, R209 ;  /* 0x000000d1cece7221 */ /* 0x000fe20000010000 */
[----:B------:R-:W3:Y:S01]  /*ab90*/  MUFU.EX2 R207, R207 ;  /* 0x000000cf00cf7308 */ /* 0x000ee20000000800 */
[----:B--2---:R-:W-:Y:S01]  /*aba0*/  F2FP.F16.F32.PACK_AB R165, R205, R202 ;  /* 0x000000cacda5723e */ /* 0x004fe200000000ff */
        /* <DEDUP_REMOVED lines=8> */
[----:B---3--:R-:W-:Y:S02]  /*ac30*/  F2FP.F16.F32.PACK_AB R167, R207, R204 ;  /* 0x000000cccfa7723e */ /* 0x008fe400000000ff */
[----:B------:R-:W-:Y:S01]  /*ac40*/  FADD.FTZ R179, R179, R178 ;  /* 0x000000b2b3b37221 */ /* 0x000fe20000010000 */
[----:B------:R-:W-:Y:S02]  /*ac50*/  FADD.FTZ R205, R205, R202 ;  /* 0x000000cacdcd7221 */ /* 0x000fe40000010000 */
[----:B------:R1:W-:Y:S01]  /*ac60*/  STSM.16.M88.4 [R185], R164 ;  /* 0x000000a4b9007844 */ /* 0x0003e20000000200 */
[----:B------:R-:W-:Y:S01]  /*ac70*/  WARPGROUP.ARRIVE ;  /* 0x00000000000079c5 */ /* 0x000fe20000000000 */
[----:B------:R-:W-:Y:S01]  /*ac80*/  FADD.FTZ R6, R180, R179 ;  /* 0x000000b3b4067221 */ /* 0x000fe20000010000 */
[----:B------:R-:W-:-:S03]  /*ac90*/  FADD.FTZ R204, R204, R205 ;  /* 0x000000cdcccc7221 */ /* 0x000fc60000010000 */
[----:B------:R-:W-:Y:S01]  /*aca0*/  FADD.FTZ R6, R183, R6 ;  /* 0x00000006b7067221 */ /* 0x000fe20000010000 */
[----:B------:R-:W-:Y:S01]  /*acb0*/  HGMMA.64x256x16.F32 R24, R152, gdesc[UR4].tnspB, R24, gsb0 ;  /* 0x43e0000498187df0 */ /* 0x000fe20008000818 */
[----:B------:R-:W-:Y:S01]  /*acc0*/  R2UR UR6, R210 ;  /* 0x00000000d20672ca */ /* 0x000fe200000e0000 */
[----:B------:R-:W-:Y:S01]  /*acd0*/  UMOV UR7, 0x40000040 ;  /* 0x4000004000077882 */ /* 0x000fe20000000000 */
[C---:B------:R-:W-:Y:S01]  /*ace0*/  VIADD R210, R198.reuse, 0x100 ;  /* 0x00000100c6d27836 */ /* 0x040fe20000000000 */
[----:B------:R-:W-:Y:S01]  /*acf0*/  IADD3 R198, R198, 0x180, RZ ;  /* 0x00000180c6c67810 */ /* 0x000fe20007ffe0ff */
[----:B------:R-:W-:Y:S01]  /*ad00*/  FADD.FTZ R7, R207, R204 ;  /* 0x000000cccf077221 */ /* 0x000fe20000010000 */
        /* <DEDUP_REMOVED lines=25> */
[----:B------:R2:W-:Y:S02]  /*aea0*/  @!P1 SYNCS.ARRIVE.TRANS64.RED.A1T0 RZ, [R12+URZ], RZ ;  /* 0x000000ff0cff99a7 */ /* 0x0005e4000810043f */
[----:B--2---:R-:W-:-:S04]  /*aeb0*/  VIADD R12, R8, 0xffffffff ;  /* 0xffffffff080c7836 */ /* 0x004fc80000000000 */
[----:B------:R-:W-:Y:S01]  /*aec0*/  IMAD.MOV.U32 R8, RZ, RZ, R12 ;  /* 0x000000ffff087224 */ /* 0x000fe200078e000c */
[----:B-1----:R-:W-:Y:S06]  /*aed0*/  @P3 BRA `(.L_x_4205) ;  /* 0xffffffc400383947 */ /* 0x002fec000383ffff */
[----:B------:R-:W-:Y:S01]  /*aee0*/  IMAD.MOV.U32 R11, RZ, RZ, R181 ;  /* 0x000000ffff0b7224 */ /* 0x000fe200078e00b5 */
[----:B------:R-:W-:Y:S01]  /*aef0*/  MOV R10, R20 ;  /* 0x00000014000a7202 */ /* 0x000fe20000000f00 */
[----:B------:R-:W-:Y:S02]  /*af00*/  IMAD.MOV.U32 R2, RZ, RZ, R13 ;  /* 0x000000ffff027224 */ /* 0x000fe400078e000d */
[----:B------:R-:W-:-:S07]  /*af10*/  IMAD.MOV.U32 R8, RZ, RZ, R12 ;  /* 0x000000ffff087224 */ /* 0x000fce00078e000c */
.L_x_4188:
        /* <DEDUP_REMOVED lines=16> */
.L_x_4207:
[----:B------:R-:W-:-:S11]  /*b020*/  UISETP.NE.AND UP0, UPT, UR11, 0x1, UPT ;  /* 0x000000010b00788c */ /* 0x000fd6000bf05270 */
[----:B------:R-:W-:Y:S02]  /*b030*/  @UP0 ULDC.64 UR14, c[0x0][0xae0] ;  /* 0x0002b800000e0ab9 */ /* 0x000fe40000000a00 */
[----:B------:R-:W-:-:S04]  /*b040*/  UIMAD.WIDE.U32 UR6, UR39, UR14, URZ ;  /* 0x0000000e270672a5 */ /* 0x000fc8000f8e003f */
[----:B------:R-:W-:-:S12]  /*b050*/  @UP0 USHF.R.U32.HI UR39, URZ, UR15, UR7 ;  /* 0x0000000f3f270299 */ /* 0x000fd80008011607 */
.L_x_4208:
[----:B------:R-:W-:-:S04]  /*b060*/  UIMAD UR39, UR39, UR11, URZ ;  /* 0x0000000b272772a4 */ /* 0x000fc8000f8e023f */
[----:B------:R-:W-:-:S04]  /*b070*/  UISETP.LT.AND UP0, UPT, UR5, UR39, UPT ;  /* 0x000000270500728c */ /* 0x000fc8000bf01270 */
[----:B------:R-:W-:-:S12]  /*b080*/  USEL UR5, UR5, UR39, !UP0 ;  /* 0x0000002705057287 */ /* 0x000fd8000c000000 */
.L_x_4206:
        /* <DEDUP_REMOVED lines=8> */
[----:B------:R-:W-:Y:S02]  /*b110*/  IMAD.MOV.U32 R14, RZ, RZ, R11 ;  /* 0x000000ffff0e7224 */ /* 0x000fe400078e000b */
[----:B------:R-:W-:Y:S02]  /*b120*/  IMAD.MOV.U32 R195, RZ, RZ, R10 ;  /* 0x000000ffffc37224 */ /* 0x000fe400078e000a */
[----:B------:R-:W-:Y:S02]  /*b130*/  IMAD.MOV.U32 R12, RZ, RZ, R8 ;  /* 0x000000ffff0c7224 */ /* 0x000fe400078e0008 */
[----:B------:R-:W-:-:S07]  /*b140*/  IMAD.MOV.U32 R20, RZ, RZ, R2 ;  /* 0x000000ffff147224 */ /* 0x000fce00078e0002 */
.L_x_4218:
[----:B------:R-:W-:Y:S01]  /*b150*/  VIADD R2, R20, 0x1 ;  /* 0x0000000114027836 */ /* 0x000fe20000000000 */
[C---:B------:R-:W-:Y:S02]  /*b160*/  ISETP.GT.AND P2, PT, R12.reuse, UR5, PT ;  /* 0x000000050c007c0c */ /* 0x040fe4000bf44270 */
[----:B------:R-:W-:Y:S02]  /*b170*/  IADD3 R12, R12, -0x1, RZ ;  /* 0xffffffff0c0c7810 */ /* 0x000fe40007ffe0ff */
[----:B------:R-:W-:-:S04]  /*b180*/  ISETP.NE.AND P3, PT, R2, 0x2, PT ;  /* 0x000000020200780c */ /* 0x000fc80003f65270 */
[----:B------:R-:W-:Y:S02]  /*b190*/  SEL R11, RZ, 0x1, P3 ;  /* 0x00000001ff0b7807 */ /* 0x000fe40001800000 */
[----:B------:R-:W-:Y:S02]  /*b1a0*/  SEL R2, R2, RZ, P3 ;  /* 0x000000ff02027207 */ /* 0x000fe40001800000 */
[----:B------:R-:W-:Y:S01]  /*b1b0*/  LOP3.LUT R16, R16, R11, RZ, 0x3c, !PT ;  /* 0x0000000b10107212 */ /* 0x000fe200078e3cff */
[----:B-1----:R-:W-:Y:S06]  /*b1c0*/  @!P0 BRA `(.L_x_4210) ;  /* 0x0000000000048947 */ /* 0x002fec0003800000 */
[----:B------:R-:W-:Y:S01]  /*b1d0*/  BPT.TRAP 0x1 ;  /* 0x000000040000795c */ /* 0x000fe20000300000 */
.L_x_4210:
[----:B------:R-:W-:Y:S02]  /*b1e0*/  LEA R8, R2, UR36, 0x3 ;  /* 0x0000002402087c11 */ /* 0x000fe4000f8e18ff */
[----:B------:R-:W-:-:S04]  /*b1f0*/  SHF.L.U32 R11, R16, 0x1f, RZ ;  /* 0x0000001f100b7819 */ /* 0x000fc800000006ff */
[----:B------:R1:W2:Y:S01]  /*b200*/  SYNCS.PHASECHK.TRANS64.TRYWAIT P3, [R8+URZ+0x38830], R11 ;  /* 0x0388300b080075a7 */ /* 0x0002a2000806017f */
[----:B------:R-:W-:Y:S05]  /*b210*/  @!P0 BRA `(.L_x_4211) ;  /* 0x0000000000048947 */ /* 0x000fea0003800000 */
[----:B------:R-:W-:Y:S01]  /*b220*/  BPT.TRAP 0x1 ;  /* 0x000000040000795c */ /* 0x000fe20000300000 */
.L_x_4211:
[----:B------:R-:W-:Y:S01]  /*b230*/  IMAD R10, R2, 0x200, R4 ;  /* 0x00000200020a7824 */ /* 0x000fe200078e0204 */
[----:B--2---:R-:W-:Y:S06]  /*b240*/  @P3 BRA `(.L_x_4212) ;  /* 0x0000000000083947 */ /* 0x004fec0003800000 */
[----:B------:R-:W2:Y:S02]  /*b250*/  SYNCS.PHASECHK.TRANS64.TRYWAIT P3, [R8+URZ+0x38830], R11 ;  /* 0x0388300b080075a7 */ /* 0x000ea4000806017f */
[----:B--2---:R-:W-:Y:S05]  /*b260*/  @!P3 BRA `(.L_x_4213) ;  /* 0x000000c800a8b947 */ /* 0x004fea0003800000 */
.L_x_4212:
        /* <DEDUP_REMOVED lines=22> */
.L_x_4214:
[----:B------:R3:W4:Y:S01]  /*b3d0*/  SYNCS.PHASECHK.TRANS64.TRYWAIT P3, [R8+URZ+0x38850], R11 ;  /* 0x0388500b080075a7 */ /* 0x000722000806017f */
[----:B------:R-:W-:Y:S05]  /*b3e0*/  @!P0 BRA `(.L_x_4215) ;  /* 0x0000000000048947 */ /* 0x000fea0003800000 */
[----:B------:R-:W-:Y:S01]  /*b3f0*/  BPT.TRAP 0x1 ;  /* 0x000000040000795c */ /* 0x000fe20000300000 */
.L_x_4215:
[----:B----4-:R-:W-:Y:S05]  /*b400*/  @P3 BRA `(.L_x_4216) ;  /* 0x0000000000083947 */ /* 0x010fea0003800000 */
[----:B------:R-:W4:Y:S02]  /*b410*/  SYNCS.PHASECHK.TRANS64.TRYWAIT P3, [R8+URZ+0x38850], R11 ;  /* 0x0388500b080075a7 */ /* 0x000f24000806017f */
[----:B----4-:R-:W-:Y:S05]  /*b420*/  @!P3 BRA `(.L_x_4217) ;  /* 0x000000c8004cb947 */ /* 0x010fea0003800000 */
.L_x_4216:
[----:B------:R-:W-:Y:S01]  /*b430*/  IMAD R10, R2, 0x1000, R3 ;  /* 0x00001000020a7824 */ /* 0x000fe200078e0203 */
[----:B------:R-:W-:Y:S01]  /*b440*/  WARPGROUP.ARRIVE ;  /* 0x00000000000079c5 */ /* 0x000fe20000000000 */
[----:B------:R-:W-:Y:S01]  /*b450*/  UMOV UR27, 0x40000040 ;  /* 0x40000040001b7882 */ /* 0x000fe20000000000 */
[----:B-1234-:R-:W-:Y:S01]  /*b460*/  VIADD R11, R0, 0x2 ;  /* 0x00000002000b7836 */ /* 0x01efe20000000000 */
[----:B------:R-:W-:Y:S01]  /*b470*/  UMOV UR29, 0x40000040 ;  /* 0x40000040001d7882 */ /* 0x000fe20000000000 */
[C---:B------:R-:W-:Y:S01]  /*b480*/  R2UR UR26, R10.reuse ;  /* 0x000000000a1a72ca */ /* 0x040fe200000e0000 */
[----:B------:R-:W-:Y:S01]  /*b490*/  VIADD R13, R10, 0x2 ;  /* 0x000000020a0d7836 */ /* 0x000fe20000000000 */
[----:B------:R-:W-:Y:S01]  /*b4a0*/  UMOV UR31, 0x40000040 ;  /* 0x40000040001f7882 */ /* 0x000fe20000000000 */
[----:B------:R-:W-:Y:S01]  /*b4b0*/  R2UR UR28, R11 ;  /* 0x000000000b1c72ca */ /* 0x000fe200000e0000 */
[----:B------:R-:W-:Y:S01]  /*b4c0*/  VIADD R11, R0, 0x4 ;  /* 0x00000004000b7836 */ /* 0x000fe20000000000 */
[----:B------:R-:W1:Y:S01]  /*b4d0*/  S2R R15, SR_TID.X ;  /* 0x00000000000f7919 */ /* 0x000e620000002100 */
[----:B------:R-:W-:Y:S01]  /*b4e0*/  R2UR UR30, R13 ;  /* 0x000000000d1e72ca */ /* 0x000fe200000e0000 */
[----:B------:R-:W-:Y:S01]  /*b4f0*/  VIADD R13, R10, 0x4 ;  /* 0x000000040a0d7836 */ /* 0x000fe20000000000 */
[----:B------:R-:W-:Y:S01]  /*b500*/  ULDC UR6, c[0x0][0xad0] ;  /* 0x0002b40000067ab9 */ /* 0x000fe20000000800 */
[----:B------:R-:W-:Y:S01]  /*b510*/  VIADD R196, R0, 0x800 ;  /* 0x0000080000c47836 */ /* 0x000fe20000000000 */
[----:B------:R-:W-:Y:S01]  /*b520*/  ULDC UR10, c[0x0][0xa80] ;  /* 0x0002a000000a7ab9 */ /* 0x000fe20000000800 */
[----:B------:R-:W-:Y:S01]  /*b530*/  VIADD R198, R10, 0x800 ;  /* 0x000008000ac67836 */ /* 0x000fe20000000000 */
[----:B------:R-:W-:Y:S01]  /*b540*/  UMOV UR7, 0x40000040 ;  /* 0x4000004000077882 */ /* 0x000fe20000000000 */
[----:B------:R-:W-:Y:S01]  /*b550*/  HGMMA.64x64x16.F32 R152, gdesc[UR24], R152, gsb0 ;  /* 0x00e00000189879f0 */ /* 0x000fe20008000898 */
[----:B------:R-:W-:Y:S01]  /*b560*/  IMAD R209, R2, 0x1000, R18 ;  /* 0x0000100002d17824 */ /* 0x000fe200078e0212 */
        /* <DEDUP_REMOVED lines=150> */
[----:B------:R-:W-:Y:S02]  /*bed0*/  IMAD.IADD R196, R198, 0x1, R15 ;  /* 0x00000001c6c47824 */ /* 0x000fe400078e020f */
        /* <DEDUP_REMOVED lines=42> */
[--C-:B------:R-:W-:Y:S02]  /*c180*/  IMAD.IADD R21, R196, 0x1, R15.reuse ;  /* 0x00000001c4157824 */ /* 0x100fe400078e020f */
[----:B------:R-:W-:Y:S02]  /*c190*/  IMAD.IADD R196, R198, 0x1, R15 ;  /* 0x00000001c6c47824 */ /* 0x000fe400078e020f */
[----:B------:R-:W-:Y:S01]  /*c1a0*/  VIADD R198, R10, 0xc00 ;  /* 0x00000c000ac67836 */ /* 0x000fe20000000000 */
[----:B------:R-:W-:-:S02]  /*c1b0*/  WARPGROUP.DEPBAR.LE gsb0, 0x0 ;  /* 0x00008000000079c5 */ /* 0x000fc40000010000 */
        /* <DEDUP_REMOVED lines=159> */
[----:B-1----:R-:W-:Y:S01]  /*cbb0*/  FMNMX.FTZ R10, R164, R157, !PT ;  /* 0x0000009da40a7209 */ /* 0x002fe20007810000 */
[----:B------:R-:W-:Y:S01]  /*cbc0*/  FMUL.FTZ R157, R162, UR6 ;  /* 0x00000006a29d7c20 */ /* 0x000fe20008410000 */
[----:B------:R-:W-:Y:S01]  /*cbd0*/  FMUL.FTZ R162, R166, UR6 ;  /* 0x00000006a6a27c20 */ /* 0x000fe20008410000 */
[----:B------:R-:W-:-:S04]  /*cbe0*/  FMUL.FTZ R166, R170, UR6 ;  /* 0x00000006aaa67c20 */ /* 0x000fc80008410000 */
[----:B------:R-:W1:Y:S01]  /*cbf0*/  MUFU.TANH R198, R198 ;  /* 0x000000c600c67308 */ /* 0x000e620000002400 */
[----:B--2---:R-:W-:-:S07]  /*cc00*/  FMNMX.FTZ R10, R165, R10, !PT ;  /* 0x0000000aa50a7209 */ /* 0x004fce0007810000 */
[----:B------:R-:W2:Y:S01]  /*cc10*/  MUFU.TANH R199, R199 ;  /* 0x000000c700c77308 */ /* 0x000ea20000002400 */
[----:B---3--:R-:W-:-:S07]  /*cc20*/  FMNMX.FTZ R161, R197, R10, !PT ;  /* 0x0000000ac5a17209 */ /* 0x008fce0007810000 */
[----:B------:R-:W3:Y:S01]  /*cc30*/  MUFU.TANH R200, R200 ;  /* 0x000000c800c87308 */ /* 0x000ee20000002400 */
[----:B-1----:R-:W-:Y:S01]  /*cc40*/  FMNMX.FTZ R10, R198, R161, !PT ;  /* 0x000000a1c60a7209 */ /* 0x002fe20007810000 */
[----:B------:R-:W-:-:S06]  /*cc50*/  FMUL.FTZ R161, R163, UR6 ;  /* 0x00000006a3a17c20 */ /* 0x000fcc0008410000 */
        /* <DEDUP_REMOVED lines=8> */
[----:B------:R-:W-:Y:S02]  /*cce0*/  R2UR UR6, R209 ;  /* 0x00000000d10672ca */ /* 0x000fe400000e0000 */
[----:B------:R-:W1:Y:S02]  /*ccf0*/  SHFL.BFLY PT, R169, R10, 0x2, 0x1f ;  /* 0x0c401f000aa97f89 */ /* 0x000e6400000e0000 */
[----:B------:R-:W4:Y:S08]  /*cd00*/  MUFU.TANH R21, R21 ;  /* 0x0000001500157308 */ /* 0x000f300000002400 */
[----:B------:R-:W5:Y:S08]  /*cd10*/  MUFU.TANH R152, R152 ;  /* 0x0000009800987308 */ /* 0x000f700000002400 */
[----:B------:R-:W5:Y:S01]  /*cd20*/  MUFU.TANH R157, R157 ;  /* 0x0000009d009d7308 */ /* 0x000f620000002400 */
[----:B-1----:R-:W-:-:S02]  /*cd30*/  FMNMX.FTZ R170, R10, R169, !PT ;  /* 0x000000a90aaa7209 */ /* 0x002fc40007810000 */
        /* <DEDUP_REMOVED lines=15> */
[C---:B------:R-:W-:Y:S01]  /*ce30*/  FADD.FTZ R170, -R10.reuse, R195 ;  /* 0x000000c30aaa7221 */ /* 0x040fe20000010100 */
[----:B------:R-:W-:-:S03]  /*ce40*/  FMUL.FTZ R205, R10, UR10 ;  /* 0x0000000a0acd7c20 */ /* 0x000fc60008410000 */
[----:B------:R-:W-:Y:S01]  /*ce50*/  FMUL.FTZ R169, R170, UR10 ;  /* 0x0000000aaaa97c20 */ /* 0x000fe20008410000 */
        /* <DEDUP_REMOVED lines=16> */
[----:B------:R-:W-:Y:S01]  /*cf60*/  FFMA.FTZ R178, R165, UR10, -R205 ;  /* 0x0000000aa5b27c23 */ /* 0x000fe200080108cd */
        /* <DEDUP_REMOVED lines=8> */
[----:B------:R3:W-:Y:S01]  /*cff0*/  MUFU.EX2 R168, R196 ;  /* 0x000000c400a87308 */ /* 0x0007e20000000800 */
[----:B-1----:R-:W-:-:S07]  /*d000*/  FMNMX.FTZ R172, R182, R11, !PT ;  /* 0x0000000bb6ac7209 */ /* 0x002fce0007810000 */
[----:B------:R-:W1:Y:S01]  /*d010*/  MUFU.EX2 R169, R169 ;  /* 0x000000a900a97308 */ /* 0x000e620000000800 */
[----:B--2---:R-:W-:Y:S01]  /*d020*/  FMNMX.FTZ R11, R183, R172, !PT ;  /* 0x000000acb70b7209 */ /* 0x004fe20007810000 */
[--C-:B---3--:R-:W-:Y:S01]  /*d030*/  FFMA.FTZ R196, R198, UR10, -R205.reuse ;  /* 0x0000000ac6c47c23 */ /* 0x108fe200080108cd */
[--C-:B------:R-:W-:Y:S01]  /*d040*/  FFMA.FTZ R198, R200, UR10, -R205.reuse ;  /* 0x0000000ac8c67c23 */ /* 0x100fe200080108cd */
[----:B------:R-:W-:Y:S02]  /*d050*/  FFMA.FTZ R172, R155, UR10, -R205 ;  /* 0x0000000a9bac7c23 */ /* 0x000fe400080108cd */
[----:B------:R-:W2:Y:S02]  /*d060*/  SHFL.BFLY PT, R154, R11, 0x2, 0x1f ;  /* 0x0c401f000b9a7f89 */ /* 0x000ea400000e0000 */
[----:B------:R-:W-:Y:S08]  /*d070*/  MUFU.EX2 R170, R153 ;  /* 0x0000009900aa7308 */ /* 0x000ff00000000800 */
[----:B------:R-:W-:Y:S01]  /*d080*/  MUFU.EX2 R171, R171 ;  /* 0x000000ab00ab7308 */ /* 0x000fe20000000800 */
[-C--:B-1----:R-:W-:Y:S01]  /*d090*/  FMUL.FTZ R24, R24, R169.reuse ;  /* 0x000000a918187220 */ /* 0x082fe20000410000 */
        /* <DEDUP_REMOVED lines=39> */
[----:B--2---:R-:W-:Y:S01]  /*d310*/  F2FP.F16.F32.PACK_AB R156, R175, R172 ;  /* 0x000000acaf9c723e */ /* 0x004fe200000000ff */
[----:B------:R-:W-:Y:S01]  /*d320*/  FMUL.FTZ R89, R89, R169 ;  /* 0x000000a959597220 */ /* 0x000fe20000410000 */
        /* <DEDUP_REMOVED lines=16> */
[----:B------:R-:W-:Y:S01]  /*d430*/  @!P1 VIADD R152, R8, 0x38840 ;  /* 0x0003884008989836 */ /* 0x000fe20000000000 */
[----:B------:R-:W1:Y:S01]  /*d440*/  MUFU.EX2 R14, R14 ;  /* 0x0000000e000e7308 */ /* 0x000e620000000800 */
        /* <DEDUP_REMOVED lines=8> */
[--C-:B------:R-:W-:Y:S01]  /*d4d0*/  FFMA.FTZ R181, R181, UR10, -R154.reuse ;  /* 0x0000000ab5b57c23 */ /* 0x100fe2000801089a */
[--C-:B------:R-:W-:Y:S01]  /*d4e0*/  FFMA.FTZ R201, R202, UR10, -R154.reuse ;  /* 0x0000000acac97c23 */ /* 0x100fe2000801089a */
[----:B------:R-:W-:Y:S01]  /*d4f0*/  @!P3 IMAD R20, R20, 0x40, R19 ;  /* 0x000000401414b824 */ /* 0x000fe200078e0213 */
[----:B------:R2:W-:Y:S01]  /*d500*/  @!P1 SYNCS.ARRIVE.TRANS64.RED.A1T0 RZ, [R152+URZ], RZ ;  /* 0x000000ff98ff99a7 */ /* 0x0005e2000810043f */
[--C-:B------:R-:W-:Y:S01]  /*d510*/  FFMA.FTZ R202, R203, UR10, -R154.reuse ;  /* 0x0000000acbca7c23 */ /* 0x100fe2000801089a */
[--C-:B------:R-:W-:Y:S01]  /*d520*/  FFMA.FTZ R183, R183, UR10, -R154.reuse ;  /* 0x0000000ab7b77c23 */ /* 0x100fe2000801089a */
[----:B------:R-:W-:Y:S01]  /*d530*/  FFMA.FTZ R182, R182, UR10, -R154 ;  /* 0x0000000ab6b67c23 */ /* 0x000fe2000801089a */
[----:B------:R-:W-:Y:S01]  /*d540*/  @!P3 LEA R153, R20, UR36, 0x2 ;  /* 0x000000241499bc11 */ /* 0x000fe2000f8e10ff */
[----:B------:R-:W-:Y:S01]  /*d550*/  MUFU.EX2 R13, R13 ;  /* 0x0000000d000d7308 */ /* 0x000fe20000000800 */
[----:B------:R-:W-:Y:S01]  /*d560*/  F2FP.F16.F32.PACK_AB R154, R173, R170 ;  /* 0x000000aaad9a723e */ /* 0x000fe200000000ff */
[----:B-1----:R-:W-:Y:S01]  /*d570*/  FMUL.FTZ R26, R26, R14 ;  /* 0x0000000e1a1a7220 */ /* 0x002fe20000410000 */
[----:B--2---:R-:W-:Y:S01]  /*d580*/  F2FP.F16.F32.PACK_AB R152, R171, R168 ;  /* 0x000000a8ab98723e */ /* 0x004fe200000000ff */
[----:B------:R-:W-:Y:S01]  /*d590*/  @!P3 STS [R153+0x38400], R169 ;  /* 0x038400a99900b388 */ /* 0x000fe20000000800 */
[----:B------:R-:W-:Y:S01]  /*d5a0*/  F2FP.F16.F32.PACK_AB R158, R177, R174 ;  /* 0x000000aeb19e723e */ /* 0x000fe200000000ff */
[-C--:B------:R-:W-:Y:S01]  /*d5b0*/  FMUL.FTZ R27, R27, R14.reuse ;  /* 0x0000000e1b1b7220 */ /* 0x080fe20000410000 */
[-C--:B------:R-:W-:Y:S01]  /*d5c0*/  FMUL.FTZ R30, R30, R14.reuse ;  /* 0x0000000e1e1e7220 */ /* 0x080fe20000410000 */
[----:B------:R1:W-:Y:S01]  /*d5d0*/  @!P3 STS [R153+0x38420], R14 ;  /* 0x0384200e9900b388 */ /* 0x0003e20000000800 */
        /* <DEDUP_REMOVED lines=34> */
[----:B------:R-:W-:Y:S01]  /*d800*/  BAR.SYNC.DEFER_BLOCKING 0xf, 0x100 ;  /* 0x03c4000000007b1d */ /* 0x000fe20000010000 */
        /* <DEDUP_REMOVED lines=28> */
[----:B------:R-:W-:Y:S01]  /*d9d0*/  FMUL.FTZ R117, R117, R169 ;  /* 0x000000a975757220 */ /* 0x000fe20000410000 */
[----:B------:R-:W-:Y:S01]  /*d9e0*/  MUFU.EX2 R178, R178 ;  /* 0x000000b200b27308 */ /* 0x000fe20000000800 */
[----:B--2---:R-:W-:Y:S01]  /*d9f0*/  F2FP.F16.F32.PACK_AB R159, R206, R205 ;  /* 0x000000cdce9f723e */ /* 0x004fe200000000ff */
        /* <DEDUP_REMOVED lines=41> */
[----:B------:R-:W-:Y:S01]  /*dc90*/  FMUL.FTZ R151, R151, R14 ;  /* 0x0000000e97977220 */ /* 0x000fe20000410000 */
[----:B------:R1:W-:Y:S01]  /*dca0*/  STSM.16.M88.4 [R23+0x36400], R152 ;  /* 0x0364009817007844 */ /* 0x0003e20000000200 */
[----:B------:R-:W-:Y:S01]  /*dcb0*/  FFMA.FTZ R7, R14, R7, R13 ;  /* 0x000000070e077223 */ /* 0x000fe2000001000d */
[----:B------:R-:W-:Y:S01]  /*dcc0*/  FFMA.FTZ R6, R169, R6, R168 ;  /* 0x00000006a9067223 */ /* 0x000fe200000100a8 */
[----:B------:R-:W-:Y:S01]  /*dcd0*/  @!P1 VIADD R8, R8, 0x38860 ;  /* 0x0003886008089836 */ /* 0x000fe20000000000 */
[----:B------:R-:W-:Y:S01]  /*dce0*/  MUFU.EX2 R196, R196 ;  /* 0x000000c400c47308 */ /* 0x000fe20000000800 */
[----:B------:R1:W-:Y:S01]  /*dcf0*/  STSM.16.M88.4 [R186], R156 ;  /* 0x0000009cba007844 */ /* 0x0003e20000000200 */
[----:B------:R-:W-:Y:S01]  /*dd00*/  FADD.FTZ R180, R180, R7 ;  /* 0x00000007b4b47221 */ /* 0x000fe20000010000 */
[----:B------:R-:W-:Y:S01]  /*dd10*/  FADD.FTZ R171, R171, R6 ;  /* 0x00000006abab7221 */ /* 0x000fe20000010000 */
[----:B------:R-:W-:Y:S01]  /*dd20*/  @!P1 PRMT R8, RZ, 0x654, R8 ;  /* 0x00000654ff089816 */ /* 0x000fe20000000008 */
[----:B------:R-:W-:-:S02]  /*dd30*/  IMAD.MOV.U32 R14, RZ, RZ, R11 ;  /* 0x000000ffff0e7224 */ /* 0x000fc400078e000b */
[----:B------:R-:W-:Y:S01]  /*dd40*/  FADD.FTZ R15, R15, R180 ;  /* 0x000000b40f0f7221 */ /* 0x000fe20000010000 */
[----:B------:R-:W-:Y:S01]  /*dd50*/  FADD.FTZ R170, R170, R171 ;  /* 0x000000abaaaa7221 */ /* 0x000fe20000010000 */
[----:B------:R-:W3:Y:S01]  /*dd60*/  MUFU.EX2 R197, R197 ;  /* 0x000000c500c57308 */ /* 0x000ee20000000800 */
[----:B--2---:R-:W-:Y:S01]  /*dd70*/  F2FP.F16.F32.PACK_AB R163, R210, R181 ;  /* 0x000000b5d2a3723e */ /* 0x004fe200000000ff */
[----:B------:R-:W-:Y:S01]  /*dd80*/  FADD.FTZ R200, R200, R15 ;  /* 0x0000000fc8c87221 */ /* 0x000fe20000010000 */
[----:B------:R-:W-:-:S03]  /*dd90*/  FADD.FTZ R173, R173, R170 ;  /* 0x000000aaadad7221 */ /* 0x000fc60000010000 */
[----:B------:R1:W-:Y:S01]  /*dda0*/  STSM.16.M88.4 [R184], R160 ;  /* 0x000000a0b8007844 */ /* 0x0003e20000000200 */
[----:B------:R-:W-:Y:S01]  /*ddb0*/  FADD.FTZ R21, R21, R200 ;  /* 0x000000c815157221 */ /* 0x000fe20000010000 */
[----:B------:R-:W-:Y:S01]  /*ddc0*/  MUFU.EX2 R198, R198 ;  /* 0x000000c600c67308 */ /* 0x000fe20000000800 */
[----:B------:R-:W-:Y:S02]  /*ddd0*/  FADD.FTZ R172, R172, R173 ;  /* 0x000000adacac7221 */ /* 0x000fe40000010000 */
[----:B------:R-:W-:Y:S02]  /*dde0*/  FADD.FTZ R204, R204, R21 ;  /* 0x00000015cccc7221 */ /* 0x000fe40000010000 */
[----:B------:R-:W-:Y:S02]  /*ddf0*/  FADD.FTZ R175, R175, R172 ;  /* 0x000000acafaf7221 */ /* 0x000fe40000010000 */
[----:B------:R-:W-:Y:S01]  /*de00*/  FADD.FTZ R205, R205, R204 ;  /* 0x000000cccdcd7221 */ /* 0x000fe20000010000 */
[----:B------:R-:W2:Y:S01]  /*de10*/  MUFU.EX2 R199, R199 ;  /* 0x000000c700c77308 */ /* 0x000ea20000000800 */
        /* <DEDUP_REMOVED lines=14> */
[----:B------:R-:W-:Y:S02]  /*df00*/  FADD.FTZ R195, R195, R178 ;  /* 0x000000b2c3c37221 */ /* 0x000fe40000010000 */
[----:B------:R2:W-:Y:S02]  /*df10*/  MUFU.EX2 R20, R182 ;  /* 0x000000b600147308 */ /* 0x0005e40000000800 */
[----:B------:R-:W-:Y:S01]  /*df20*/  FADD.FTZ R196, R196, R195 ;  /* 0x000000c3c4c47221 */ /* 0x000fe20000010000 */
[----:B------:R-:W-:-:S03]  /*df30*/  IMAD.MOV.U32 R195, RZ, RZ, R10 ;  /* 0x000000ffffc37224 */ /* 0x000fc600078e000a */
[----:B------:R-:W-:Y:S02]  /*df40*/  FADD.FTZ R197, R197, R196 ;  /* 0x000000c4c5c57221 */ /* 0x000fe40000010000 */
[----:B------:R-:W4:Y:S01]  /*df50*/  MUFU.EX2 R183, R183 ;  /* 0x000000b700b77308 */ /* 0x000f220000000800 */
[----:B---3--:R-:W-:Y:S01]  /*df60*/  F2FP.F16.F32.PACK_AB R165, R202, R201 ;  /* 0x000000c9caa5723e */ /* 0x008fe200000000ff */
[----:B--2---:R-:W-:Y:S02]  /*df70*/  VIADD R182, R209, 0x80 ;  /* 0x00000080d1b67836 */ /* 0x004fe40000000000 */
[----:B------:R-:W-:Y:S01]  /*df80*/  FADD.FTZ R201, R201, R210 ;  /* 0x000000d2c9c97221 */ /* 0x000fe20000010000 */
[----:B------:R-:W-:-:S03]  /*df90*/  FADD.FTZ R6, R198, R197 ;  /* 0x000000c5c6067221 */ /* 0x000fc60000010000 */
[----:B------:R-:W-:Y:S01]  /*dfa0*/  FADD.FTZ R201, R202, R201 ;  /* 0x000000c9cac97221 */ /* 0x000fe20000010000 */
[----:B------:R-:W-:Y:S01]  /*dfb0*/  FADD.FTZ R6, R199, R6 ;  /* 0x00000006c7067221 */ /* 0x000fe20000010000 */
[----:B----4-:R-:W-:Y:S02]  /*dfc0*/  F2FP.F16.F32.PACK_AB R167, R183, R20 ;  /* 0x00000014b7a7723e */ /* 0x010fe400000000ff */
[----:B------:R-:W-:-:S03]  /*dfd0*/  FADD.FTZ R20, R20, R201 ;  /* 0x000000c914147221 */ /* 0x000fc60000010000 */
[----:B------:R1:W-:Y:S01]  /*dfe0*/  STSM.16.M88.4 [R185], R164 ;  /* 0x000000a4b9007844 */ /* 0x0003e20000000200 */
[----:B------:R-:W-:Y:S01]  /*dff0*/  WARPGROUP.ARRIVE ;  /* 0x00000000000079c5 */ /* 0x000fe20000000000 */
[----:B------:R-:W-:Y:S01]  /*e000*/  FADD.FTZ R7, R183, R20 ;  /* 0x00000014b7077221 */ /* 0x000fe20000010000 */
[----:B------:R-:W-:-:S04]  /*e010*/  IMAD.MOV.U32 R20, RZ, RZ, R2 ;  /* 0x000000ffff147224 */ /* 0x000fc800078e0002 */
[----:B------:R-:W-:Y:S01]  /*e020*/  HGMMA.64x256x16.F32 R24, R152, gdesc[UR4].tnspB, R24, gsb0 ;  /* 0x43e0000498187df0 */ /* 0x000fe20008000818 */
[----:B------:R-:W-:Y:S01]  /*e030*/  R2UR UR6, R182 ;  /* 0x00000000b60672ca */ /* 0x000fe200000e0000 */
[----:B------:R-:W-:Y:S01]  /*e040*/  UMOV UR7, 0x40000040 ;  /* 0x4000004000077882 */ /* 0x000fe20000000000 */
[C---:B------:R-:W-:Y:S01]  /*e050*/  VIADD R182, R209.reuse, 0x100 ;  /* 0x00000100d1b67836 */ /* 0x040fe20000000000 */
[----:B------:R-:W-:Y:S01]  /*e060*/  IADD3 R209, R209, 0x180, RZ ;  /* 0x00000180d1d17810 */ /* 0x000fe20007ffe0ff */
        /* <DEDUP_REMOVED lines=26> */
[----:B------:R-:W-:Y:S05]  /*e210*/  @P2 BRA `(.L_x_4218) ;  /* 0xffffffcc00cc2947 */ /* 0x000fea000383ffff */
[----:B-1----:R-:W-:-:S07]  /*e220*/  IMAD.MOV.U32 R8, RZ, RZ, R12 ;  /* 0x000000ffff087224 */ /* 0x002fce00078e000c */
.L_x_4209:
[----:B------:R-:W-:-:S13]  /*e230*/  ISETP.GE.AND P2, PT, R8, UR37, PT ;  /* 0x0000002508007c0c */ /* 0x000fda000bf46270 */
[----:B------:R-:W-:Y:S05]  /*e240*/  @!P2 BRA `(.L_x_4219) ;  /* 0x0000003800d0a947 */ /* 0x000fea0003800000 */
[----:B------:R-:W-:Y:S01]  /*e250*/  IMAD.MOV.U32 R15, RZ, RZ, R11 ;  /* 0x000000ffff0f7224 */ /* 0x000fe200078e000b */
[----:B------:R-:W-:Y:S01]  /*e260*/  MOV R14, R2 ;  /* 0x00000002000e7202 */ /* 0x000fe20000000f00 */
[----:B------:R-:W-:-:S07]  /*e270*/  IMAD.MOV.U32 R13, RZ, RZ, R10 ;  /* 0x000000ffff0d7224 */ /* 0x000fce00078e000a */
.L_x_4236:
[----:B------:R-:W-:-:S05]  /*e280*/  VIADD R2, R14, 0x1 ;  /* 0x000000010e027836 */ /* 0x000fca0000000000 */
[----:B------:R-:W-:-:S04]  /*e290*/  ISETP.NE.AND P2, PT, R2, 0x2, PT ;  /* 0x000000020200780c */ /* 0x000fc80003f45270 */
[----:B------:R-:W-:Y:S02]  /*e2a0*/  SEL R11, RZ, 0x1, P2 ;  /* 0x00000001ff0b7807 */ /* 0x000fe40001000000 */
[----:B------:R-:W-:Y:S02]  /*e2b0*/  SEL R2, R2, RZ, P2 ;  /* 0x000000ff02027207 */ /* 0x000fe40001000000 */
[----:B------:R-:W-:Y:S01]  /*e2c0*/  LOP3.LUT R16, R16, R11, RZ, 0x3c, !PT ;  /* 0x0000000b10107212 */ /* 0x000fe200078e3cff */
[----:B------:R-:W-:Y:S06]  /*e2d0*/  @!P0 BRA `(.L_x_4220) ;  /* 0x0000000000048947 */ /* 0x000fec0003800000 */
[----:B------:R-:W-:Y:S01]  /*e2e0*/  BPT.TRAP 0x1 ;  /* 0x000000040000795c */ /* 0x000fe20000300000 */
.L_x_4220:
[----:B------:R-:W-:Y:S02]  /*e2f0*/  LEA R12, R2, UR36, 0x3 ;  /* 0x00000024020c7c11 */ /* 0x000fe4000f8e18ff */
[----:B------:R-:W-:-:S04]  /*e300*/  SHF.L.U32 R11, R16, 0x1f, RZ ;  /* 0x0000001f100b7819 */ /* 0x000fc800000006ff */
[----:B------:R1:W2:Y:S01]  /*e310*/  SYNCS.PHASECHK.TRANS64.TRYWAIT P2, [R12+URZ+0x38830], R11 ;  /* 0x0388300b0c0075a7 */ /* 0x0002a2000804017f */
[----:B------:R-:W-:Y:S05]  /*e320*/  @!P0 BRA `(.L_x_4221) ;  /* 0x0000000000048947 */ /* 0x000fea0003800000 */
[----:B------:R-:W-:Y:S01]  /*e330*/  BPT.TRAP 0x1 ;  /* 0x000000040000795c */ /* 0x000fe20000300000 */
.L_x_4221:
[----:B------:R-:W-:Y:S01]  /*e340*/  IMAD R10, R2, 0x200, R4 ;  /* 0x00000200020a7824 */ /* 0x000fe200078e0204 */
[----:B--2---:R-:W-:Y:S06]  /*e350*/  @P2 BRA `(.L_x_4222) ;  /* 0x0000000000082947 */ /* 0x004fec0003800000 */
[----:B------:R-:W2:Y:S02]  /*e360*/  SYNCS.PHASECHK.TRANS64.TRYWAIT P2, [R12+URZ+0x38830], R11 ;  /* 0x0388300b0c0075a7 */ /* 0x000ea4000804017f */
[----:B--2---:R-:W-:Y:S05]  /*e370*/  @!P2 BRA `(.L_x_4223) ;  /* 0x00000098008ca947 */ /* 0x004fea0003800000 */
.L_x_4222:
        /* <DEDUP_REMOVED lines=22> */
.L_x_4224:
[----:B------:R3:W4:Y:S01]  /*e4e0*/  SYNCS.PHASECHK.TRANS64.TRYWAIT P2, [R12+URZ+0x38850], R11 ;  /* 0x0388500b0c0075a7 */ /* 0x000722000804017f */
[----:B------:R-:W-:Y:S05]  /*e4f0*/  @!P0 BRA `(.L_x_4225) ;  /* 0x0000000000048947 */ /* 0x000fea0003800000 */
[----:B------:R-:W-:Y:S01]  /*e500*/  BPT.TRAP 0x1 ;  /* 0x000000040000795c */ /* 0x000fe20000300000 */
.L_x_4225:
[----:B------:R-:W-:Y:S01]  /*e510*/  IMAD R10, R2, 0x1000, R3 ;  /* 0x00001000020a7824 */ /* 0x000fe200078e0203 */
[----:B----4-:R-:W-:Y:S06]  /*e520*/  @P2 BRA `(.L_x_4226) ;  /* 0x0000000000082947 */ /* 0x010fec0003800000 */
[----:B------:R-:W4:Y:S02]  /*e530*/  SYNCS.PHASECHK.TRANS64.TRYWAIT P2, [R12+URZ+0x38850], R11 ;  /* 0x0388500b0c0075a7 */ /* 0x000f24000804017f */
[----:B----4-:R-:W-:Y:S05]  /*e540*/  @!P2 BRA `(.L_x_4227) ;  /* 0x00000098002ca947 */ /* 0x010fea0003800000 */
.L_x_4226:
[----:B------:R-:W-:Y:S01]  /*e550*/  R2UR UR26, R10 ;  /* 0x000000000a1a72ca */ /* 0x000fe200000e0000 */
[----:B------:R-:W-:Y:S01]  /*e560*/  WARPGROUP.ARRIVE ;  /* 0x00000000000079c5 */ /* 0x000fe20000000000 */
[----:B------:R-:W-:Y:S01]  /*e570*/  UMOV UR27, 0x40000040 ;  /* 0x40000040001b7882 */ /* 0x000fe20000000000 */
[----:B-1234-:R-:W-:Y:S01]  /*e580*/  VIADD R11, R0, 0x2 ;  /* 0x00000002000b7836 */ /* 0x01efe20000000000 */
[----:B------:R-:W-:Y:S01]  /*e590*/  UMOV UR29, 0x40000040 ;  /* 0x40000040001d7882 */ /* 0x000fe20000000000 */
[----:B------:R-:W-:Y:S01]  /*e5a0*/  VIADD R20, R10, 0x2 ;  /* 0x000000020a147836 */ /* 0x000fe20000000000 */
        /* <DEDUP_REMOVED lines=409> */
.L_x_4230:
[----:B------:R-:W-:-:S05]  /*ff40*/  IMAD.U32 R174, RZ, RZ, UR6 ;  /* 0x00000006ffae7e24 */ /* 0x000fca000f8e00ff */
[----:B------:R-:W-:-:S13]  /*ff50*/  ISETP.NE.AND P2, PT, R174, 0x1, PT ;  /* 0x00000001ae00780c */ /* 0x000fda0003f45270 */
[----:B------:R-:W2:Y:S02]  /*ff60*/  @P2 LDC.64 R10, c[0x0][0xae0] ;  /* 0x0002b800ff0a2b82 */ /* 0x000ea40000000a00 */
[----:B--2---:R-:W-:-:S05]  /*ff70*/  @P2 IMAD.HI.U32 R10, R175, R10, RZ ;  /* 0x0000000aaf0a2227 */ /* 0x004fca00078e00ff */
[----:B------:R-:W-:-:S07]  /*ff80*/  @P2 SHF.R.U32.HI R175, RZ, R11, R10 ;  /* 0x0000000bffaf2219 */ /* 0x000fce000001160a */
.L_x_4231:
[----:B------:R-:W-:Y:S05]  /*ff90*/  BSYNC B0 ;  /* 0x0000000000007941 */ /* 0x000fea0003800000 */
.L_x_4229:
[----:B------:R-:W-:-:S05]  /*ffa0*/  IMAD R10, R175, R174, -R172 ;  /* 0x000000aeaf0a7224 */ /* 0x000fca00078e0aac */
[----:B------:R-:W-:-:S04]  /*ffb0*/  IADD3 R10, -R17, R10, RZ ;  /* 0x0000000a110a7210 */ /* 0x000fc80007ffe1ff */
[----:B------:R-:W-:Y:S02]  /*ffc0*/  VIADDMNMX R173, R10, R174, R173, PT ;  /* 0x000000ae0aad7246 */ /* 0x000fe400038001ad */
[----:B------:R-:W-:-:S07]  /*ffd0*/  VIMNMX R181, R181, R10, !PT ;  /* 0x0000000ab5b57248 */ /* 0x000fce0007fe0100 */
.L_x_4228:
[----:B------:R-:W-:Y:S01]  /*ffe0*/  ISETP.GT.AND P2, PT, R8, -0x1, PT ;  /* 0xffffffff0800780c */ /* 0x000fe20003f44270 */
[----:B------:R-:W-:-:S03]  /*fff0*/  VIADD R10, R178, UR5 ;  /* 0x00000005b20a7c36 */ /* 0x000fc60008000000 */
[C---:B------:R-:W-:Y:S02]  /*10000*/  ISETP.GT.AND P3, PT, R181.reuse, RZ, P2 ;  /* 0x000000ffb500720c */ /* 0x040fe40001764270 */
[----:B------:R-:W-:Y:S02]  /*10010*/  ISETP.GT.AND P5, PT, R181, 0x1, P2 ;  /* 0x00000001b500780c */ /* 0x000fe400017a4270 */
[----:B------:R-:W-:Y:S02]  /*10020*/  ISETP.LT.OR P4, PT, R173, 0x1, P3 ;  /* 0x00000001ad00780c */ /* 0x000fe40001f81670 */
[----:B------:R-:W-:Y:S02]  /*10030*/  ISETP.GT.AND P3, PT, R181, 0x8, P2 ;  /* 0x00000008b500780c */ /* 0x000fe40001764270 */
        /* <DEDUP_REMOVED lines=32> */
[----:B------:R-:W-:Y:S01]  /*10240*/  FSEL R175, R168, -INF , !P5 ;  /* 0xff800000a8af7808 */ /* 0x000fe20006800000 */
[----:B------:R-:W-:Y:S01]  /*10250*/  VIADD R168, R178, UR4 ;  /* 0x00000004b2a87c36 */ /* 0x000fe20008000000 */
        /* <DEDUP_REMOVED lines=8> */
[--C-:B------:R-:W-:Y:S02]  /*102e0*/  IADD3 R169, R10, 0x8, R5.reuse ;  /* 0x000000080aa97810 */ /* 0x100fe40007ffe005 */
[----:B------:R-:W-:Y:S02]  /*102f0*/  IADD3 R168, R168, 0x8, R5 ;  /* 0x00000008a8a87810 */ /* 0x000fe40007ffe005 */
[----:B------:R-:W-:-:S02]  /*10300*/  FSEL R178, R170, -INF , !P5 ;  /* 0xff800000aab27808 */ /* 0x000fc40006800000 */
        /* <DEDUP_REMOVED lines=16> */
.L_x_4234:
[----:B------:R-:W-:-:S05]  /*10410*/  IMAD.U32 R170, RZ, RZ, UR6 ;  /* 0x00000006ffaa7e24 */ /* 0x000fca000f8e00ff */
[----:B------:R-:W-:-:S13]  /*10420*/  ISETP.NE.AND P3, PT, R170, 0x1, PT ;  /* 0x00000001aa00780c */ /* 0x000fda0003f65270 */
[----:B------:R-:W1:Y:S02]  /*10430*/  @P3 LDC.64 R10, c[0x0][0xae0] ;  /* 0x0002b800ff0a3b82 */ /* 0x000e640000000a00 */
[----:B-1----:R-:W-:-:S05]  /*10440*/  @P3 IMAD.HI.U32 R10, R171, R10, RZ ;  /* 0x0000000aab0a3227 */ /* 0x002fca00078e00ff */
[----:B------:R-:W-:-:S07]  /*10450*/  @P3 SHF.R.U32.HI R171, RZ, R11, R10 ;  /* 0x0000000bffab3219 */ /* 0x000fce000001160a */
.L_x_4235:
[----:B------:R-:W-:Y:S05]  /*10460*/  BSYNC B0 ;  /* 0x0000000000007941 */ /* 0x000fea0003800000 */
.L_x_4233:
[----:B------:R-:W-:-:S04]  /*10470*/  IMAD R172, R171, R170, -R172 ;  /* 0x000000aaabac7224 */ /* 0x000fc800078e0aac */
[----:B------:R-:W-:-:S05]  /*10480*/  IMAD.IADD R172, R172, 0x1, -R17 ;  /* 0x00000001acac7824 */ /* 0x000fca00078e0a11 */
[----:B------:R-:W-:Y:S02]  /*10490*/  VIADDMNMX R169, R172, R170, R169, PT ;  /* 0x000000aaaca97246 */ /* 0x000fe400038001a9 */
[----:B------:R-:W-:-:S07]  /*104a0*/  VIMNMX R168, R168, R172, !PT ;  /* 0x000000aca8a87248 */ /* 0x000fce0007fe0100 */
.L_x_4232:
        /* <DEDUP_REMOVED lines=22> */
[----:B------:R-:W-:Y:S02]  /*10610*/  FMNMX.FTZ R20, R182, R15, !PT ;  /* 0x0000000fb6147209 */ /* 0x000fe40007810000 */
[----:B------:R-:W-:Y:S02]  /*10620*/  FMNMX.FTZ R11, R175, R10, !PT ;  /* 0x0000000aaf0b7209 */ /* 0x000fe40007810000 */
[----:B------:R-:W-:Y:S02]  /*10630*/  FSEL R152, R152, -INF , !P4 ;  /* 0xff80000098987808 */ /* 0x000fe40006000000 */
[----:B------:R-:W-:Y:S02]  /*10640*/  FMNMX.FTZ R10, R176, R11, !PT ;  /* 0x0000000bb00a7209 */ /* 0x000fe40007810000 */
[----:B------:R-:W-:-:S02]  /*10650*/  ISETP.LT.OR P5, PT, R169, 0xa, P5 ;  /* 0x0000000aa900780c */ /* 0x000fc40002fa1670 */
[----:B------:R-:W-:Y:S02]  /*10660*/  FMNMX.FTZ R11, R177, R10, !PT ;  /* 0x0000000ab10b7209 */ /* 0x000fe40007810000 */
[----:B------:R-:W-:Y:S02]  /*10670*/  ISETP.GT.AND P4, PT, R168, 0x10, P2 ;  /* 0x00000010a800780c */ /* 0x000fe40001784270 */
[----:B------:R-:W-:Y:S02]  /*10680*/  FMNMX.FTZ R10, R178, R11, !PT ;  /* 0x0000000bb20a7209 */ /* 0x000fe40007810000 */
[----:B------:R-:W-:Y:S02]  /*10690*/  FSEL R153, R153, -INF , !P5 ;  /* 0xff80000099997808 */ /* 0x000fe40006800000 */
[----:B------:R-:W-:Y:S02]  /*106a0*/  FMNMX.FTZ R11, R179, R10, !PT ;  /* 0x0000000ab30b7209 */ /* 0x000fe40007810000 */
[----:B------:R-:W-:-:S02]  /*106b0*/  ISETP.LT.OR P4, PT, R169, 0x11, P4 ;  /* 0x00000011a900780c */ /* 0x000fc40002781670 */
[----:B------:R-:W-:Y:S02]  /*106c0*/  FMNMX.FTZ R11, R180, R11, !PT ;  /* 0x0000000bb40b7209 */ /* 0x000fe40007810000 */
[----:B------:R-:W-:Y:S02]  /*106d0*/  ISETP.GT.AND P5, PT, R168, 0x11, P2 ;  /* 0x00000011a800780c */ /* 0x000fe400017a4270 */
[----:B------:R-:W-:Y:S01]  /*106e0*/  FSEL R154, R154, -INF , !P4 ;  /* 0xff8000009a9a7808 */ /* 0x000fe20006000000 */
[----:B------:R-:W1:Y:S01]  /*106f0*/  SHFL.BFLY PT, R10, R11, 0x2, 0x1f ;  /* 0x0c401f000b0a7f89 */ /* 0x000e6200000e0000 */
[C---:B------:R-:W-:Y:S02]  /*10700*/  ISETP.GT.AND P3, PT, R168.reuse, 0x18, P2 ;  /* 0x00000018a800780c */ /* 0x040fe40001764270 */
[----:B------:R-:W-:Y:S02]  /*10710*/  ISETP.LT.OR P5, PT, R169, 0x12, P5 ;  /* 0x00000012a900780c */ /* 0x000fe40002fa1670 */
[----:B------:R-:W-:-:S02]  /*10720*/  ISETP.GT.AND P4, PT, R168, 0x19, P2 ;  /* 0x00000019a800780c */ /* 0x000fc40001784270 */
[----:B------:R-:W-:Y:S02]  /*10730*/  ISETP.LT.OR P3, PT, R169, 0x19, P3 ;  /* 0x00000019a900780c */ /* 0x000fe40001f61670 */
[----:B------:R-:W-:Y:S02]  /*10740*/  FSEL R155, R155, -INF , !P5 ;  /* 0xff8000009b9b7808 */ /* 0x000fe40006800000 */
[----:B------:R-:W-:Y:S02]  /*10750*/  ISETP.GT.AND P5, PT, R168, 0x20, P2 ;  /* 0x00000020a800780c */ /* 0x000fe400017a4270 */
[----:B------:R-:W-:Y:S02]  /*10760*/  ISETP.LT.OR P4, PT, R169, 0x1a, P4 ;  /* 0x0000001aa900780c */ /* 0x000fe40002781670 */
[----:B------:R-:W-:Y:S02]  /*10770*/  FSEL R156, R156, -INF , !P3 ;  /* 0xff8000009c9c7808 */ /* 0x000fe40005800000 */
[----:B------:R-:W-:-:S02]  /*10780*/  ISETP.GT.AND P3, PT, R168, 0x21, P2 ;  /* 0x00000021a800780c */ /* 0x000fc40001764270 */
[----:B------:R-:W-:Y:S02]  /*10790*/  ISETP.LT.OR P5, PT, R169, 0x21, P5 ;  /* 0x00000021a900780c */ /* 0x000fe40002fa1670 */
[----:B------:R-:W-:Y:S02]  /*107a0*/  FSEL R157, R157, -INF , !P4 ;  /* 0xff8000009d9d7808 */ /* 0x000fe40006000000 */
[----:B------:R-:W-:Y:S02]  /*107b0*/  ISETP.GT.AND P4, PT, R168, 0x28, P2 ;  /* 0x00000028a800780c */ /* 0x000fe40001784270 */
[----:B-1----:R-:W-:Y:S02]  /*107c0*/  FMNMX.FTZ R170, R11, R10, !PT ;  /* 0x0000000a0baa7209 */ /* 0x002fe40007810000 */
[----:B------:R-:W-:Y:S02]  /*107d0*/  FMNMX.FTZ R11, R181, R20, !PT ;  /* 0x00000014b50b7209 */ /* 0x000fe40007810000 */
[----:B------:R-:W-:Y:S01]  /*107e0*/  ISETP.LT.OR P3, PT, R169, 0x22, P3 ;  /* 0x00000022a900780c */ /* 0x000fe20001f61670 */
[----:B------:R-:W1:Y:S01]  /*107f0*/  SHFL.BFLY PT, R171, R170, 0x1, 0x1f ;  /* 0x0c201f00aaab7f89 */ /* 0x000e6200000e0000 */
[----:B------:R-:W-:-:S02]  /*10800*/  FMNMX.FTZ R20, R152, R11, !PT ;  /* 0x0000000b98147209 */ /* 0x000fc40007810000 */
[----:B------:R-:W-:Y:S02]  /*10810*/  FSEL R158, R158, -INF , !P5 ;  /* 0xff8000009e9e7808 */ /* 0x000fe40006800000 */
[----:B------:R-:W-:Y:S02]  /*10820*/  FMNMX.FTZ R11, R153, R20, !PT ;  /* 0x00000014990b7209 */ /* 0x000fe40007810000 */
[----:B------:R-:W-:Y:S02]  /*10830*/  ISETP.LT.OR P4, PT, R169, 0x29, P4 ;  /* 0x00000029a900780c */ /* 0x000fe40002781670 */
[----:B------:R-:W-:Y:S02]  /*10840*/  FMNMX.FTZ R20, R154, R11, !PT ;  /* 0x0000000b9a147209 */ /* 0x000fe40007810000 */
[----:B------:R-:W-:Y:S02]  /*10850*/  FSEL R159, R159, -INF , !P3 ;  /* 0xff8000009f9f7808 */ /* 0x000fe40005800000 */
[----:B------:R-:W-:-:S02]  /*10860*/  FMNMX.FTZ R21, R155, R20, !PT ;  /* 0x000000149b157209 */ /* 0x000fc40007810000 */
[----:B------:R-:W-:Y:S02]  /*10870*/  ISETP.GT.AND P3, PT, R168, 0x29, P2 ;  /* 0x00000029a800780c */ /* 0x000fe40001764270 */
[----:B------:R-:W-:Y:S02]  /*10880*/  FMNMX.FTZ R20, R156, R21, !PT ;  /* 0x000000159c147209 */ /* 0x000fe40007810000 */
[----:B------:R-:W-:Y:S02]  /*10890*/  FSEL R160, R160, -INF , !P4 ;  /* 0xff800000a0a07808 */ /* 0x000fe40006000000 */
[----:B------:R-:W-:Y:S02]  /*108a0*/  ISETP.GT.AND P4, PT, R168, 0x30, P2 ;  /* 0x00000030a800780c */ /* 0x000fe40001784270 */
[----:B------:R-:W-:Y:S02]  /*108b0*/  ISETP.LT.OR P3, PT, R169, 0x2a, P3 ;  /* 0x0000002aa900780c */ /* 0x000fe40001f61670 */
[----:B-1----:R-:W-:-:S02]  /*108c0*/  FMNMX.FTZ R10, R170, R171, !PT ;  /* 0x000000abaa0a7209 */ /* 0x002fc40007810000 */
[----:B------:R-:W-:Y:S02]  /*108d0*/  FMNMX.FTZ R171, R157, R20, !PT ;  /* 0x000000149dab7209 */ /* 0x000fe40007810000 */
[----:B------:R-:W-:Y:S01]  /*108e0*/  ISETP.LT.OR P4, PT, R169, 0x31, P4 ;  /* 0x00000031a900780c */ /* 0x000fe20002781670 */
[----:B------:R-:W-:Y:S01]  /*108f0*/  FMUL.FTZ R11, R10, UR10 ;  /* 0x0000000a0a0b7c20 */ /* 0x000fe20008410000 */
[----:B------:R-:W-:Y:S02]  /*10900*/  FMNMX.FTZ R20, R158, R171, !PT ;  /* 0x000000ab9e147209 */ /* 0x000fe40007810000 */
[----:B------:R-:W-:Y:S02]  /*10910*/  FSEL R161, R161, -INF , !P3 ;  /* 0xff800000a1a17808 */ /* 0x000fe40005800000 */
[----:B------:R-:W-:Y:S02]  /*10920*/  FMNMX.FTZ R171, R159, R20, !PT ;  /* 0x000000149fab7209 */ /* 0x000fe40007810000 */
[----:B------:R-:W-:-:S02]  /*10930*/  ISETP.GT.AND P3, PT, R168, 0x31, P2 ;  /* 0x00000031a800780c */ /* 0x000fc40001764270 */
[----:B------:R-:W-:Y:S02]  /*10940*/  FMNMX.FTZ R170, R160, R171, !PT ;  /* 0x000000aba0aa7209 */ /* 0x000fe40007810000 */
[----:B------:R-:W-:Y:S02]  /*10950*/  FSEL R162, R162, -INF , !P4 ;  /* 0xff800000a2a27808 */ /* 0x000fe40006000000 */
[C---:B------:R-:W-:Y:S02]  /*10960*/  ISETP.GT.AND P4, PT, R168.reuse, 0x38, P2 ;  /* 0x00000038a800780c */ /* 0x040fe40001784270 */
[----:B------:R-:W-:Y:S02]  /*10970*/  ISETP.LT.OR P3, PT, R169, 0x32, P3 ;  /* 0x00000032a900780c */ /* 0x000fe40001f61670 */
[----:B------:R-:W-:Y:S02]  /*10980*/  FMNMX.FTZ R171, R161, R170, !PT ;  /* 0x000000aaa1ab7209 */ /* 0x000fe40007810000 */
[----:B------:R-:W-:-:S02]  /*10990*/  ISETP.GT.AND P2, PT, R168, 0x39, P2 ;  /* 0x00000039a800780c */ /* 0x000fc40001744270 */
[----:B------:R-:W-:Y:S02]  /*109a0*/  ISETP.LT.OR P4, PT, R169, 0x39, P4 ;  /* 0x00000039a900780c */ /* 0x000fe40002781670 */
[----:B------:R-:W-:Y:S02]  /*109b0*/  FSEL R163, R163, -INF , !P3 ;  /* 0xff800000a3a37808 */ /* 0x000fe40005800000 */
[----:B------:R-:W-:Y:S02]  /*109c0*/  FMNMX.FTZ R170, R162, R171, !PT ;  /* 0x000000aba2aa7209 */ /* 0x000fe40007810000 */
[----:B------:R-:W-:Y:S02]  /*109d0*/  FSETP.NEU.FTZ.AND P5, PT, R10, -INF , PT ;  /* 0xff8000000a00780b */ /* 0x000fe40003fbd000 */
[----:B------:R-:W-:Y:S02]  /*109e0*/  ISETP.LT.OR P2, PT, R169, 0x3a, P2 ;  /* 0x0000003aa900780c */ /* 0x000fe40001741670 */
[----:B------:R-:W-:-:S02]  /*109f0*/  FSEL R164, R164, -INF , !P4 ;  /* 0xff800000a4a47808 */ /* 0x000fc40006000000 */
[----:B------:R-:W-:Y:S02]  /*10a00*/  FMNMX.FTZ R171, R163, R170, !PT ;  /* 0x000000aaa3ab7209 */ /* 0x000fe40007810000 */
[----:B------:R-:W-:Y:S02]  /*10a10*/  FSEL R11, R11, RZ, P5 ;  /* 0x000000ff0b0b7208 */ /* 0x000fe40002800000 */
[----:B------:R-:W-:Y:S02]  /*10a20*/  FSEL R165, R165, -INF , !P2 ;  /* 0xff800000a5a57808 */ /* 0x000fe40005000000 */
[----:B------:R-:W-:Y:S01]  /*10a30*/  FMNMX.FTZ R170, R164, R171, !PT ;  /* 0x000000aba4aa7209 */ /* 0x000fe20007810000 */
[--C-:B------:R-:W-:Y:S01]  /*10a40*/  FFMA.FTZ R196, R196, UR10, -R11.reuse ;  /* 0x0000000ac4c47c23 */ /* 0x100fe2000801080b */
[--C-:B------:R-:W-:Y:S01]  /*10a50*/  FFMA.FTZ R183, R167, UR10, -R11.reuse ;  /* 0x0000000aa7b77c23 */ /* 0x100fe2000801080b */
[--C-:B------:R-:W-:Y:S01]  /*10a60*/  FFMA.FTZ R21, R174, UR10, -R11.reuse ;  /* 0x0000000aae157c23 */ /* 0x100fe2000801080b */
[----:B------:R-:W-:Y:S01]  /*10a70*/  FMNMX.FTZ R195, R165, R170, !PT ;  /* 0x000000aaa5c37209 */ /* 0x000fe20007810000 */
[----:B------:R1:W-:Y:S01]  /*10a80*/  MUFU.EX2 R20, R196 ;  /* 0x000000c400147308 */ /* 0x0003e20000000800 */
        /* <DEDUP_REMOVED lines=13> */
[----:B------:R-:W-:Y:S01]  /*10b60*/  FFMA.FTZ R180, R180, UR10, -R11 ;  /* 0x0000000ab4b47c23 */ /* 0x000fe2000801080b */
[----:B------:R-:W-:Y:S01]  /*10b70*/  FSEL R166, R10, RZ, P5 ;  /* 0x000000ff0aa67208 */ /* 0x000fe20002800000 */
[----:B------:R2:W-:Y:S01]  /*10b80*/  MUFU.EX2 R170, R199 ;  /* 0x000000c700aa7308 */ /* 0x0005e20000000800 */
[----:B------:R-:W-:-:S02]  /*10b90*/  IADD3 R198, -R22, RZ, RZ ;  /* 0x000000ff16c67210 */ /* 0x000fc40007ffe1ff */
[----:B------:R-:W-:Y:S01]  /*10ba0*/  @!P1 PRMT R12, RZ, 0x654, R12 ;  /* 0x00000654ff0c9816 */ /* 0x000fe2000000000c */
[----:B------:R-:W-:-:S04]  /*10bb0*/  FADD.FTZ R166, -R166, R13 ;  /* 0x0000000da6a67221 */ /* 0x000fc80000010100 */
[----:B------:R-:W-:Y:S01]  /*10bc0*/  FMUL.FTZ R166, R166, UR10 ;  /* 0x0000000aa6a67c20 */ /* 0x000fe20008410000 */
[----:B------:R-:W3:Y:S01]  /*10bd0*/  MUFU.EX2 R21, R21 ;  /* 0x0000001500157308 */ /* 0x000ee20000000800 */
[----:B-1----:R-:W-:-:S07]  /*10be0*/  FMNMX.FTZ R196, R195, R196, !PT ;  /* 0x000000c4c3c47209 */ /* 0x002fce0007810000 */
[----:B------:R-:W-:Y:S01]  /*10bf0*/  MUFU.EX2 R168, R168 ;  /* 0x000000a800a87308 */ /* 0x000fe20000000800 */
[----:B------:R-:W-:Y:S01]  /*10c00*/  IMAD R195, R2, 0x1000, R18 ;  /* 0x0000100002c37824 */ /* 0x000fe200078e0212 */
[----:B------:R-:W1:Y:S03]  /*10c10*/  SHFL.BFLY PT, R167, R196, 0x1, 0x1f ;  /* 0x0c201f00c4a77f89 */ /* 0x000e6600000e0000 */
[C---:B------:R-:W-:Y:S01]  /*10c20*/  VIADD R209, R195.reuse, 0x80 ;  /* 0x00000080c3d17836 */ /* 0x040fe20000000000 */
[----:B------:R-:W-:Y:S02]  /*10c30*/  R2UR UR6, R195 ;  /* 0x00000000c30672ca */ /* 0x000fe400000e0000 */
[----:B------:R-:W-:Y:S08]  /*10c40*/  MUFU.EX2 R169, R169 ;  /* 0x000000a900a97308 */ /* 0x000ff00000000800 */
[----:B------:R-:W-:Y:S08]  /*10c50*/  MUFU.EX2 R171, R171 ;  /* 0x000000ab00ab7308 */ /* 0x000ff00000000800 */
[----:B------:R-:W-:Y:S01]  /*10c60*/  MUFU.EX2 R172, R172 ;  /* 0x000000ac00ac7308 */ /* 0x000fe20000000800 */
[----:B-1----:R-:W-:-:S04]  /*10c70*/  FMNMX.FTZ R11, R196, R167, !PT ;  /* 0x000000a7c40b7209 */ /* 0x002fc80007810000 */
[C---:B------:R-:W-:Y:S01]  /*10c80*/  FSETP.NEU.FTZ.AND P2, PT, R11.reuse, -INF , PT ;  /* 0xff8000000b00780b */ /* 0x040fe20003f5d000 */
[----:B------:R-:W-:Y:S02]  /*10c90*/  FMUL.FTZ R167, R11, UR10 ;  /* 0x0000000a0ba77c20 */ /* 0x000fe40008410000 */
[----:B------:R-:W1:Y:S03]  /*10ca0*/  MUFU.EX2 R196, R166 ;  /* 0x000000a600c47308 */ /* 0x000e660000000800 */
[----:B------:R-:W-:-:S05]  /*10cb0*/  FSEL R167, R167, RZ, P2 ;  /* 0x000000ffa7a77208 */ /* 0x000fca0001000000 */
[----:B------:R-:W4:Y:S01]  /*10cc0*/  MUFU.EX2 R173, R173 ;  /* 0x000000ad00ad7308 */ /* 0x000f220000000800 */
[--C-:B------:R-:W-:Y:S01]  /*10cd0*/  FFMA.FTZ R13, R181, UR10, -R167.reuse ;  /* 0x0000000ab50d7c23 */ /* 0x100fe200080108a7 */
        /* <DEDUP_REMOVED lines=12> */
[--C-:B--2---:R-:W-:Y:S01]  /*10da0*/  FFMA.FTZ R199, R161, UR10, -R167.reuse ;  /* 0x0000000aa1c77c23 */ /* 0x104fe200080108a7 */
[--C-:B------:R-:W-:Y:S01]  /*10db0*/  FFMA.FTZ R154, R154, UR10, -R167.reuse ;  /* 0x0000000a9a9a7c23 */ /* 0x100fe200080108a7 */
[--C-:B------:R-:W-:Y:S01]  /*10dc0*/  FFMA.FTZ R155, R156, UR10, -R167.reuse ;  /* 0x0000000a9c9b7c23 */ /* 0x100fe200080108a7 */
[----:B------:R-:W-:Y:S01]  /*10dd0*/  FFMA.FTZ R201, R162, UR10, -R167 ;  /* 0x0000000aa2c97c23 */ /* 0x000fe200080108a7 */
[----:B------:R-:W2:Y:S01]  /*10de0*/  MUFU.EX2 R15, R15 ;  /* 0x0000000f000f7308 */ /* 0x000ea20000000800 */
[----:B------:R-:W-:-:S02]  /*10df0*/  @!P2 IMAD R14, R14, 0x40, R19 ;  /* 0x000000400e0ea824 */ /* 0x000fc400078e0213 */
[--C-:B------:R-:W-:Y:S01]  /*10e00*/  FFMA.FTZ R202, R163, UR10, -R167.reuse ;  /* 0x0000000aa3ca7c23 */ /* 0x100fe200080108a7 */
[--C-:B------:R-:W-:Y:S01]  /*10e10*/  FFMA.FTZ R203, R164, UR10, -R167.reuse ;  /* 0x0000000aa4cb7c23 */ /* 0x100fe200080108a7 */
[----:B------:R-:W-:Y:S01]  /*10e20*/  FFMA.FTZ R204, R165, UR10, -R167 ;  /* 0x0000000aa5cc7c23 */ /* 0x000fe200080108a7 */
[----:B---3--:R-:W-:Y:S01]  /*10e30*/  F2FP.F16.F32.PACK_AB R152, R20, R21 ;  /* 0x000000151498723e */ /* 0x008fe200000000ff */
[----:B-1----:R-:W-:Y:S01]  /*10e40*/  FMUL.FTZ R24, R24, R196 ;  /* 0x000000c418187220 */ /* 0x002fe20000410000 */
[----:B------:R-:W-:Y:S01]  /*10e50*/  @!P2 LEA R153, R14, UR36, 0x2 ;  /* 0x000000240e99ac11 */ /* 0x000fe2000f8e10ff */
[----:B------:R-:W-:Y:S01]  /*10e60*/  MUFU.EX2 R182, R182 ;  /* 0x000000b600b67308 */ /* 0x000fe20000000800 */
[----:B------:R-:W-:Y:S01]  /*10e70*/  F2FP.F16.F32.PACK_AB R156, R171, R170 ;  /* 0x000000aaab9c723e */ /* 0x000fe200000000ff */
[----:B------:R-:W-:Y:S01]  /*10e80*/  FMUL.FTZ R25, R25, R196 ;  /* 0x000000c419197220 */ /* 0x000fe20000410000 */
[----:B----4-:R-:W-:Y:S01]  /*10e90*/  F2FP.F16.F32.PACK_AB R158, R173, R172 ;  /* 0x000000acad9e723e */ /* 0x010fe200000000ff */
[----:B------:R-:W-:Y:S01]  /*10ea0*/  @!P2 STS [R153+0x38400], R196 ;  /* 0x038400c49900a388 */ /* 0x000fe20000000800 */
[-C--:B------:R-:W-:Y:S01]  /*10eb0*/  FMUL.FTZ R28, R28, R196.reuse ;  /* 0x000000c41c1c7220 */ /* 0x080fe20000410000 */
[-C--:B------:R-:W-:Y:S01]  /*10ec0*/  FMUL.FTZ R29, R29, R196.reuse ;  /* 0x000000c41d1d7220 */ /* 0x080fe20000410000 */
[-C--:B------:R-:W-:Y:S01]  /*10ed0*/  FMUL.FTZ R32, R32, R196.reuse ;  /* 0x000000c420207220 */ /* 0x080fe20000410000 */
[----:B------:R-:W1:Y:S01]  /*10ee0*/  MUFU.EX2 R13, R13 ;  /* 0x0000000d000d7308 */ /* 0x000e620000000800 */
[----:B--2---:R1:W-:Y:S01]  /*10ef0*/  @!P2 STS [R153+0x38420], R15 ;  /* 0x0384200f9900a388 */ /* 0x0043e20000000800 */
        /* <DEDUP_REMOVED lines=48> */
[----:B------:R-:W-:Y:S01]  /*11200*/  BAR.SYNC.DEFER_BLOCKING 0xf, 0x100 ;  /* 0x03c4000000007b1d */ /* 0x000fe20000010000 */
[----:B---3--:R-:W-:Y:S01]  /*11210*/  F2FP.F16.F32.PACK_AB R157, R197, R14 ;  /* 0x0000000ec59d723e */ /* 0x008fe200000000ff */
        /* <DEDUP_REMOVED lines=23> */
[----:B------:R-:W-:Y:S01]  /*11390*/  FMUL.FTZ R149, R149, R196 ;  /* 0x000000c495957220 */ /* 0x000fe20000410000 */
        /* <DEDUP_REMOVED lines=79> */
[----:B------:R2:W-:Y:S01]  /*11890*/  STSM.16.M88.4 [R23+0x36400], R152 ;  /* 0x0364009817007844 */ /* 0x0005e20000000200 */
[----:B------:R-:W-:Y:S01]  /*118a0*/  FFMA.FTZ R21, R196, R6, R21 ;  /* 0x00000006c4157223 */ /* 0x000fe20000010015 */
[----:B------:R-:W-:Y:S01]  /*118b0*/  FFMA.FTZ R182, R15, R7, R182 ;  /* 0x000000070fb67223 */ /* 0x000fe200000100b6 */
[----:B------:R-:W-:Y:S01]  /*118c0*/  ISETP.GT.AND P2, PT, R8, UR37, PT ;  /* 0x0000002508007c0c */ /* 0x000fe2000bf44270 */
[----:B------:R2:W-:Y:S01]  /*118d0*/  STSM.16.M88.4 [R186], R156 ;  /* 0x0000009cba007844 */ /* 0x0005e20000000200 */
[----:B------:R-:W3:Y:S01]  /*118e0*/  MUFU.EX2 R202, R202 ;  /* 0x000000ca00ca7308 */ /* 0x000ee20000000800 */
[----:B-1----:R-:W-:Y:S01]  /*118f0*/  F2FP.F16.F32.PACK_AB R166, R180, R179 ;  /* 0x000000b3b4a6723e */ /* 0x002fe200000000ff */
[----:B------:R-:W-:Y:S01]  /*11900*/  FADD.FTZ R21, R20, R21 ;  /* 0x0000001514157221 */ /* 0x000fe20000010000 */
[----:B------:R2:W-:Y:S01]  /*11910*/  STSM.16.M88.4 [R184], R160 ;  /* 0x000000a0b8007844 */ /* 0x0005e20000000200 */
[----:B------:R-:W-:Y:S01]  /*11920*/  FADD.FTZ R182, R13, R182 ;  /* 0x000000b60db67221 */ /* 0x000fe20000010000 */
[----:B------:R-:W-:-:S02]  /*11930*/  IMAD.MOV.U32 R13, RZ, RZ, R10 ;  /* 0x000000ffff0d7224 */ /* 0x000fc400078e000a */
[----:B------:R-:W-:Y:S01]  /*11940*/  FADD.FTZ R168, R168, R21 ;  /* 0x00000015a8a87221 */ /* 0x000fe20000010000 */
[----:B------:R-:W-:Y:S01]  /*11950*/  IMAD.MOV.U32 R15, RZ, RZ, R11 ;  /* 0x000000ffff0f7224 */ /* 0x000fe200078e000b */
[----:B------:R-:W-:Y:S01]  /*11960*/  MUFU.EX2 R203, R203 ;  /* 0x000000cb00cb7308 */ /* 0x000fe20000000800 */
[----:B------:R-:W-:Y:S01]  /*11970*/  FADD.FTZ R181, R181, R182 ;  /* 0x000000b6b5b57221 */ /* 0x000fe20000010000 */
[----:B------:R-:W-:-:S03]  /*11980*/  FADD.FTZ R169, R169, R168 ;  /* 0x000000a8a9a97221 */ /* 0x000fc60000010000 */
[----:B------:R-:W-:Y:S01]  /*11990*/  FADD.FTZ R181, R198, R181 ;  /* 0x000000b5c6b57221 */ /* 0x000fe20000010000 */
[----:B------:R-:W-:Y:S02]  /*119a0*/  FADD.FTZ R170, R170, R169 ;  /* 0x000000a9aaaa7221 */ /* 0x000fe40000010000 */
[----:B------:R-:W1:Y:S01]  /*119b0*/  MUFU.EX2 R204, R204 ;  /* 0x000000cc00cc7308 */ /* 0x000e620000000800 */
[----:B---3--:R-:W-:Y:S01]  /*119c0*/  F2FP.F16.F32.PACK_AB R165, R202, R201 ;  /* 0x000000c9caa5723e */ /* 0x008fe200000000ff */
[----:B------:R-:W-:Y:S01]  /*119d0*/  FADD.FTZ R14, R14, R181 ;  /* 0x000000b50e0e7221 */ /* 0x000fe20000010000 */
[----:B------:R-:W-:-:S03]  /*119e0*/  FADD.FTZ R171, R171, R170 ;  /* 0x000000aaabab7221 */ /* 0x000fc60000010000 */
[----:B------:R-:W-:Y:S01]  /*119f0*/  FADD.FTZ R197, R197, R14 ;  /* 0x0000000ec5c57221 */ /* 0x000fe20000010000 */
[----:B------:R-:W-:Y:S01]  /*11a00*/  FADD.FTZ R172, R172, R171 ;  /* 0x000000abacac7221 */ /* 0x000fe20000010000 */
[----:B------:R-:W-:Y:S02]  /*11a10*/  IMAD.MOV.U32 R14, RZ, RZ, R2 ;  /* 0x000000ffff0e7224 */ /* 0x000fe400078e0002 */
[----:B------:R-:W-:Y:S01]  /*11a20*/  FADD.FTZ R208, R208, R197 ;  /* 0x000000c5d0d07221 */ /* 0x000fe20000010000 */
[----:B------:R-:W-:-:S03]  /*11a30*/  FADD.FTZ R173, R173, R172 ;  /* 0x000000acadad7221 */ /* 0x000fc60000010000 */
[----:B------:R-:W-:Y:S01]  /*11a40*/  FADD.FTZ R207, R207, R208 ;  /* 0x000000d0cfcf7221 */ /* 0x000fe20000010000 */
[----:B------:R-:W-:Y:S01]  /*11a50*/  FADD.FTZ R174, R174, R173 ;  /* 0x000000adaeae7221 */ /* 0x000fe20000010000 */
[----:B-1----:R-:W-:Y:S02]  /*11a60*/  F2FP.F16.F32.PACK_AB R167, R204, R203 ;  /* 0x000000cbcca7723e */ /* 0x002fe400000000ff */
        /* <DEDUP_REMOVED lines=10> */
[C---:B------:R-:W-:Y:S02]  /*11b10*/  VIADD R209, R195.reuse, 0x100 ;  /* 0x00000100c3d17836 */ /* 0x040fe40000000000 */
[----:B------:R-:W-:Y:S01]  /*11b20*/  FADD.FTZ R176, R176, R175 ;  /* 0x000000afb0b07221 */ /* 0x000fe20000010000 */
[----:B------:R-:W-:Y:S02]  /*11b30*/  VIADD R195, R195, 0x180 ;  /* 0x00000180c3c37836 */ /* 0x000fe40000000000 */
        /* <DEDUP_REMOVED lines=9> */
[----:B------:R-:W-:Y:S02]  /*11bd0*/  WARPGROUP.DEPBAR.LE gsb0, 0x0 ;  /* 0x00008000000079c5 */ /* 0x000fe40000010000 */
[----:B------:R-:W-:-:S06]  /*11be0*/  WARPGROUP.ARRIVE ;  /* 0x00000000000079c5 */ /* 0x000fcc0000000000 */
        /* <DEDUP_REMOVED lines=23> */
[----:B-1----:R-:W-:-:S05]  /*11d60*/  VIADD R12, R8, 0xffffffff ;  /* 0xffffffff080c7836 */ /* 0x002fca0000000000 */
[----:B------:R-:W-:Y:S01]  /*11d70*/  MOV R8, R12 ;  /* 0x0000000c00087202 */ /* 0x000fe20000000f00 */
[----:B--2---:R-:W-:Y:S06]  /*11d80*/  @P2 BRA `(.L_x_4236) ;  /* 0xffffffc4003c2947 */ /* 0x004fec000383ffff */
.L_x_4219:
[----:B------:R-:W1:Y:S01]  /*11d90*/  SHFL.BFLY PT, R3, R6, 0x2, 0x1f ;  /* 0x0c401f0006037f89 */ /* 0x000e6200000e0000 */
[----:B------:R-:W-:Y:S01]  /*11da0*/  IMAD.MOV.U32 R9, RZ, RZ, RZ ;  /* 0x000000ffff097224 */ /* 0x000fe200078e00ff */
[----:B------:R-:W-:Y:S01]  /*11db0*/  UIADD3 UR46, UR46, 0x1, URZ ;  /* 0x000000012e2e7890 */ /* 0x000fe2000fffe03f */
[----:B------:R-:W-:Y:S01]  /*11dc0*/  IMAD.U32 R13, RZ, RZ, UR10 ;  /* 0x0000000aff0d7e24 */ /* 0x000fe2000f8e00ff */
[----:B------:R-:W2:Y:S01]  /*11dd0*/  SHFL.BFLY PT, R4, R7, 0x2, 0x1f ;  /* 0x0c401f0007047f89 */ /* 0x000ea200000e0000 */
[----:B------:R-:W-:Y:S01]  /*11de0*/  IMAD.MOV.U32 R18, RZ, RZ, -0x800000 ;  /* 0xff800000ff127424 */ /* 0x000fe200078e00ff */
[----:B------:R-:W-:Y:S08]  /*11df0*/  BAR.ARV 0x8, 0xa0 ;  /* 0x0202800000007b1d */ /* 0x000ff00000002000 */
[----:B------:R-:W-:Y:S01]  /*11e00*/  BAR.SYNC.DEFER_BLOCKING 0xf, 0x100 ;  /* 0x03c4000000007b1d */ /* 0x000fe20000010000 */
[----:B-1----:R-:W-:Y:S01]  /*11e10*/  FADD.FTZ R3, R3, R6 ;  /* 0x0000000603037221 */ /* 0x002fe20000010000 */
[----:B--2---:R-:W-:-:S04]  /*11e20*/  FADD.FTZ R5, R4, R7 ;  /* 0x0000000704057221 */ /* 0x004fc80000010000 */
[----:B------:R-:W1:Y:S01]  /*11e30*/  SHFL.BFLY PT, R0, R3, 0x1, 0x1f ;  /* 0x0c201f0003007f89 */ /* 0x000e6200000e0000 */
[----:B------:R-:W-:Y:S02]  /*11e40*/  VIADD R4, R2, 0x1 ;  /* 0x0000000102047836 */ /* 0x000fe40000000000 */
[----:B------:R-:W-:Y:S01]  /*11e50*/  IMAD.U32 R7, RZ, RZ, UR10 ;  /* 0x0000000aff077e24 */ /* 0x000fe2000f8e00ff */
[----:B------:R-:W2:Y:S02]  /*11e60*/  SHFL.BFLY PT, R8, R5, 0x1, 0x1f ;  /* 0x0c201f0005087f89 */ /* 0x000ea400000e0000 */
[----:B------:R-:W-:Y:S01]  /*11e70*/  ISETP.NE.AND P1, PT, R4, 0x2, PT ;  /* 0x000000020400780c */ /* 0x000fe20003f25270 */
[----:B-1----:R-:W-:Y:S01]  /*11e80*/  FADD.FTZ R12, R3, R0 ;  /* 0x00000000030c7221 */ /* 0x002fe20000010000 */
[----:B------:R-:W-:Y:S02]  /*11e90*/  IMAD.MOV R0, RZ, RZ, -R22 ;  /* 0x000000ffff007224 */ /* 0x000fe400078e0a16 */
[----:B------:R-:W-:Y:S01]  /*11ea0*/  SEL R3, RZ, 0x1, P1 ;  /* 0x00000001ff037807 */ /* 0x000fe20000800000 */
[----:B--2---:R-:W-:Y:S01]  /*11eb0*/  FADD.FTZ R8, R5, R8 ;  /* 0x0000000805087221 */ /* 0x004fe20000010000 */
[----:B------:R-:W-:-:S02]  /*11ec0*/  FSETP.NE.FTZ.AND P2, PT, R12, RZ, PT ;  /* 0x000000ff0c00720b */ /* 0x000fc40003f55000 */
[----:B------:R-:W-:Y:S01]  /*11ed0*/  ISETP.NE.AND P0, PT, R17, R0, PT ;  /* 0x000000001100720c */ /* 0x000fe20003f05270 */
[----:B------:R-:W-:Y:S01]  /*11ee0*/  IMAD.MOV.U32 R0, RZ, RZ, RZ ;  /* 0x000000ffff007224 */ /* 0x000fe200078e00ff */
[----:B------:R-:W-:Y:S02]  /*11ef0*/  FSETP.NE.FTZ.AND P3, PT, R8, RZ, PT ;  /* 0x000000ff0800720b */ /* 0x000fe40003f75000 */
[----:B------:R-:W-:Y:S01]  /*11f00*/  LOP3.LUT R16, R16, R3, RZ, 0x3c, !PT ;  /* 0x0000000310107212 */ /* 0x000fe200078e3cff */
[----:B------:R-:W-:-:S06]  /*11f10*/  IMAD.MOV.U32 R3, RZ, RZ, -0x800000 ;  /* 0xff800000ff037424 */ /* 0x000fcc00078e00ff */
[----:B------:R-:W1:Y:S01]  /*11f20*/  @P2 MUFU.RCP R9, R12 ;  /* 0x0000000c00092308 */ /* 0x000e620000001000 */
[----:B------:R-:W-:Y:S01]  /*11f30*/  @P2 FMUL.FTZ R13, R13, 0.69314718246459960938 ;  /* 0x3f3172180d0d2820 */ /* 0x000fe20000410000 */
[----:B------:R-:W-:-:S04]  /*11f40*/  @!P0 LEA R2, R2, R19, 0x6 ;  /* 0x0000001302028211 */ /* 0x000fc800078e30ff */
[----:B------:R-:W-:Y:S02]  /*11f50*/  @!P0 LEA R5, R2, UR36, 0x2 ;  /* 0x0000002402058c11 */ /* 0x000fe4000f8e10ff */
        /* <DEDUP_REMOVED lines=69> */
[----:B---3--:R-:W-:Y:S01]  /*123b0*/  @P2 FMUL.FTZ R2, R2, 0.69314718246459960938 ;  /* 0x3f31721802022820 */ /* 0x008fe20000410000 */
[----:B-1----:R-:W-:Y:S01]  /*123c0*/  @P3 FMUL.FTZ R9, R7, 0.69314718246459960938 ;  /* 0x3f31721807093820 */ /* 0x002fe20000410000 */
[----:B----4-:R-:W-:Y:S01]  /*123d0*/  @P3 FMUL.FTZ R8, R8, 0.69314718246459960938 ;  /* 0x3f31721808083820 */ /* 0x010fe20000410000 */
[-C--:B--2---:R-:W-:Y:S01]  /*123e0*/  FMUL.FTZ R5, R26, R0.reuse ;  /* 0x000000001a057220 */ /* 0x084fe20000410000 */
[----:B------:R-:W-:Y:S01]  /*123f0*/  FMUL.FTZ R7, R30, R0 ;  /* 0x000000001e077220 */ /* 0x000fe20000410000 */
[----:B------:R-:W-:Y:S01]  /*12400*/  @P2 FFMA.FTZ R3, R13, R10, R2 ;  /* 0x0000000a0d032223 */ /* 0x000fe20000010002 */
        /* <DEDUP_REMOVED lines=66> */
.L_x_4157:
        /* <DEDUP_REMOVED lines=26> */
[----:B------:R-:W-:Y:S01]  /*129d0*/  F2FP.F16.F32.PACK_AB R51, R55, R54 ;  /* 0x000000363733723e */ /* 0x000fe200000000ff */
[----:B------:R-:W-:Y:S01]  /*129e0*/  IMAD.U32 R123, RZ, RZ, UR7 ;  /* 0x00000007ff7b7e24 */ /* 0x000fe2000f8e00ff */
[----:B------:R-:W-:-:S02]  /*129f0*/  F2FP.F16.F32.PACK_AB R57, R59, R58 ;  /* 0x0000003a3b39723e */ /* 0x000fc400000000ff */
[----:B------:R-:W-:Y:S01]  /*12a00*/  F2FP.F16.F32.PACK_AB R64, R65, R64 ;  /* 0x000000404140723e */ /* 0x000fe200000000ff */
[----:B------:R-:W-:Y:S01]  /*12a10*/  IMAD.WIDE R122, R193, 0x2, R122 ;  /* 0x00000002c17a7825 */ /* 0x000fe200078e027a */
[----:B------:R-:W-:Y:S02]  /*12a20*/  F2FP.F16.F32.PACK_AB R58, R61, R60 ;  /* 0x0000003c3d3a723e */ /* 0x000fe400000000ff */
[----:B------:R-:W-:Y:S02]  /*12a30*/  F2FP.F16.F32.PACK_AB R59, R63, R62 ;  /* 0x0000003e3f3b723e */ /* 0x000fe400000000ff */
[C---:B------:R-:W-:Y:S02]  /*12a40*/  IADD3 R175, P3, R122.reuse, 0x40, RZ ;  /* 0x000000407aaf7810 */ /* 0x040fe40007f7e0ff */
[----:B------:R-:W-:Y:S02]  /*12a50*/  IADD3 R173, P2, R122, 0x20, RZ ;  /* 0x000000207aad7810 */ /* 0x000fe40007f5e0ff */
[----:B------:R-:W-:-:S02]  /*12a60*/  LOP3.LUT R4, R175, 0x380, RZ, 0xc0, !PT ;  /* 0x00000380af047812 */ /* 0x000fc400078ec0ff */
[----:B------:R-:W-:Y:S01]  /*12a70*/  IADD3 R183, P1, R122, 0x2040, RZ ;  /* 0x000020407ab77810 */ /* 0x000fe20007f3e0ff */
[--C-:B------:R-:W-:Y:S01]  /*12a80*/  IMAD.X R9, RZ, RZ, R123.reuse, P2 ;  /* 0x000000ffff097224 */ /* 0x100fe200010e067b */
[----:B------:R-:W-:Y:S02]  /*12a90*/  SHF.R.U64 R4, R4, 0x3, RZ ;  /* 0x0000000304047819 */ /* 0x000fe400000012ff */
[----:B------:R-:W-:Y:S01]  /*12aa0*/  LOP3.LUT R0, R173, 0x380, RZ, 0xc0, !PT ;  /* 0x00000380ad007812 */ /* 0x000fe200078ec0ff */
[--C-:B------:R-:W-:Y:S01]  /*12ab0*/  IMAD.X R25, RZ, RZ, R123.reuse, P1 ;  /* 0x000000ffff197224 */ /* 0x100fe200008e067b */
[----:B------:R-:W-:Y:S02]  /*12ac0*/  IADD3 R179, P5, R122, 0x2000, RZ ;  /* 0x000020007ab37810 */ /* 0x000fe40007fbe0ff */
[----:B------:R-:W-:Y:S02]  /*12ad0*/  LOP3.LUT R10, R4, R175, RZ, 0x3c, !PT ;  /* 0x000000af040a7212 */ /* 0x000fe400078e3cff */
[----:B------:R-:W-:Y:S01]  /*12ae0*/  SHF.R.U64 R0, R0, 0x3, RZ ;  /* 0x0000000300007819 */ /* 0x000fe200000012ff */
[----:B------:R-:W-:Y:S01]  /*12af0*/  IMAD.X R15, RZ, RZ, R123, P5 ;  /* 0x000000ffff0f7224 */ /* 0x000fe200028e067b */
[----:B------:R-:W-:-:S02]  /*12b00*/  LOP3.LUT R4, R183, 0x380, RZ, 0xc0, !PT ;  /* 0x00000380b7047812 */ /* 0x000fc400078ec0ff */
[C---:B------:R-:W-:Y:S02]  /*12b10*/  IADD3 R177, P4, R122.reuse, 0x60, RZ ;  /* 0x000000607ab17810 */ /* 0x040fe40007f9e0ff */
[----:B------:R-:W-:Y:S02]  /*12b20*/  IADD3 R181, P6, R122, 0x2020, RZ ;  /* 0x000020207ab57810 */ /* 0x000fe40007fde0ff */
[----:B------:R-:W-:Y:S01]  /*12b30*/  LOP3.LUT R8, R0, R173, RZ, 0x3c, !PT ;  /* 0x000000ad00087212 */ /* 0x000fe200078e3cff */
[--C-:B------:R-:W-:Y:S01]  /*12b40*/  IMAD.X R13, RZ, RZ, R123.reuse, P4 ;  /* 0x000000ffff0d7224 */ /* 0x100fe200020e067b */
[----:B------:R-:W-:Y:S01]  /*12b50*/  SHF.R.U64 R4, R4, 0x3, RZ ;  /* 0x0000000304047819 */ /* 0x000fe200000012ff */
[----:B------:R-:W-:Y:S01]  /*12b60*/  IMAD.X R21, RZ, RZ, R123, P6 ;  /* 0x000000ffff157224 */ /* 0x000fe200030e067b */
[----:B------:R-:W-:Y:S02]  /*12b70*/  IADD3 R201, P5, R122, 0x4040, RZ ;  /* 0x000040407ac97810 */ /* 0x000fe40007fbe0ff */
[----:B------:R-:W-:-:S02]  /*12b80*/  LOP3.LUT R0, R181, 0x380, RZ, 0xc0, !PT ;  /* 0x00000380b5007812 */ /* 0x000fc400078ec0ff */
[C---:B------:R-:W-:Y:S02]  /*12b90*/  LOP3.LUT R107, R122.reuse, 0x380, RZ, 0xc0, !PT ;  /* 0x000003807a6b7812 */ /* 0x040fe400078ec0ff */
[----:B------:R-:W-:Y:S02]  /*12ba0*/  IADD3.X R11, RZ, R123, RZ, P3, !PT ;  /* 0x0000007bff0b7210 */ /* 0x000fe40001ffe4ff */
[C---:B------:R-:W-:Y:S02]  /*12bb0*/  IADD3 R195, P2, R122.reuse, 0x2060, RZ ;  /* 0x000020607ac37810 */ /* 0x040fe40007f5e0ff */
[C---:B------:R-:W-:Y:S02]  /*12bc0*/  IADD3 R197, P3, R122.reuse, 0x4000, RZ ;  /* 0x000040007ac57810 */ /* 0x040fe40007f7e0ff */
[----:B------:R-:W-:Y:S01]  /*12bd0*/  IADD3 R199, P4, R122, 0x4020, RZ ;  /* 0x000040207ac77810 */ /* 0x000fe20007f9e0ff */
[--C-:B------:R-:W-:Y:S01]  /*12be0*/  IMAD.X R29, RZ, RZ, R123.reuse, P2 ;  /* 0x000000ffff1d7224 */ /* 0x100fe200010e067b */
[----:B------:R-:W-:Y:S01]  /*12bf0*/  LOP3.LUT R24, R4, R183, RZ, 0x3c, !PT ;  /* 0x000000b704187212 */ /* 0x000fe200078e3cff */
[--C-:B------:R-:W-:Y:S01]  /*12c00*/  IMAD.X R91, RZ, RZ, R123.reuse, P3 ;  /* 0x000000ffff5b7224 */ /* 0x100fe200018e067b */
[----:B------:R-:W-:Y:S01]  /*12c10*/  SHF.R.U64 R0, R0, 0x3, RZ ;  /* 0x0000000300007819 */ /* 0x000fe200000012ff */
[----:B------:R-:W-:Y:S01]  /*12c20*/  IMAD.X R95, RZ, RZ, R123, P4 ;  /* 0x000000ffff5f7224 */ /* 0x000fe200020e067b */
[----:B------:R-:W-:-:S02]  /*12c30*/  LOP3.LUT R4, R201, 0x380, RZ, 0xc0, !PT ;  /* 0x00000380c9047812 */ /* 0x000fc400078ec0ff */
[----:B------:R-:W-:Y:S02]  /*12c40*/  SHF.R.U64 R107, R107, 0x3, RZ ;  /* 0x000000036b6b7819 */ /* 0x000fe400000012ff */
[C---:B------:R-:W-:Y:S02]  /*12c50*/  IADD3 R203, P6, R122.reuse, 0x4060, RZ ;  /* 0x000040607acb7810 */ /* 0x040fe40007fde0ff */
[C---:B------:R-:W-:Y:S02]  /*12c60*/  IADD3 R205, P1, R122.reuse, 0x6000, RZ ;  /* 0x000060007acd7810 */ /* 0x040fe40007f3e0ff */
[C---:B------:R-:W-:Y:S01]  /*12c70*/  IADD3 R207, P2, R122.reuse, 0x6020, RZ ;  /* 0x000060207acf7810 */ /* 0x040fe20007f5e0ff */
[--C-:B------:R-:W-:Y:S01]  /*12c80*/  IMAD.X R103, RZ, RZ, R123.reuse, P6 ;  /* 0x000000ffff677224 */ /* 0x100fe200030e067b */
[C---:B------:R-:W-:Y:S02]  /*12c90*/  IADD3 R114, P3, R122.reuse, 0x6040, RZ ;  /* 0x000060407a727810 */ /* 0x040fe40007f7e0ff */
[----:B------:R-:W-:Y:S01]  /*12ca0*/  IADD3 R209, P4, R122, 0x6060, RZ ;  /* 0x000060607ad17810 */ /* 0x000fe20007f9e0ff */
[--C-:B------:R-:W-:Y:S01]  /*12cb0*/  IMAD.X R111, RZ, RZ, R123.reuse, P2 ;  /* 0x000000ffff6f7224 */ /* 0x100fe200010e067b */
[----:B------:R-:W-:Y:S01]  /*12cc0*/  LOP3.LUT R20, R0, R181, RZ, 0x3c, !PT ;  /* 0x000000b500147212 */ /* 0x000fe200078e3cff */
[--C-:B------:R-:W-:Y:S01]  /*12cd0*/  IMAD.X R115, RZ, RZ, R123.reuse, P3 ;  /* 0x000000ffff737224 */ /* 0x100fe200018e067b */
[----:B------:R-:W-:Y:S01]  /*12ce0*/  SHF.R.U64 R4, R4, 0x3, RZ ;  /* 0x0000000304047819 */ /* 0x000fe200000012ff */
[--C-:B------:R-:W-:Y:S01]  /*12cf0*/  IMAD.X R119, RZ, RZ, R123.reuse, P4 ;  /* 0x000000ffff777224 */ /* 0x100fe200020e067b */
[----:B------:R-:W-:Y:S01]  /*12d00*/  LOP3.LUT R122, R107, R122, RZ, 0x3c, !PT ;  /* 0x0000007a6b7a7212 */ /* 0x000fe200078e3cff */
[----:B------:R-:W-:Y:S01]  /*12d10*/  IMAD.X R107, RZ, RZ, R123, P1 ;  /* 0x000000ffff6b7224 */ /* 0x000fe200008e067b */
[----:B------:R-:W-:-:S02]  /*12d20*/  LOP3.LUT R12, R177, 0x380, RZ, 0xc0, !PT ;  /* 0x00000380b10c7812 */ /* 0x000fc400078ec0ff */
[----:B------:R-:W-:Y:S02]  /*12d30*/  LOP3.LUT R0, R199, 0x380, RZ, 0xc0, !PT ;  /* 0x00000380c7007812 */ /* 0x000fe400078ec0ff */
[----:B------:R-:W-:Y:S02]  /*12d40*/  LOP3.LUT R14, R179, 0x380, RZ, 0xc0, !PT ;  /* 0x00000380b30e7812 */ /* 0x000fe400078ec0ff */
[----:B------:R-:W-:Y:S02]  /*12d50*/  LOP3.LUT R98, R4, R201, RZ, 0x3c, !PT ;  /* 0x000000c904627212 */ /* 0x000fe400078e3cff */
[----:B------:R-:W-:Y:S02]  /*12d60*/  SHF.R.U64 R12, R12, 0x3, RZ ;  /* 0x000000030c0c7819 */ /* 0x000fe400000012ff */
[----:B------:R-:W-:Y:S02]  /*12d70*/  LOP3.LUT R28, R195, 0x380, RZ, 0xc0, !PT ;  /* 0x00000380c31c7812 */ /* 0x000fe400078ec0ff */
[----:B------:R-:W-:-:S02]  /*12d80*/  LOP3.LUT R90, R197, 0x380, RZ, 0xc0, !PT ;  /* 0x00000380c55a7812 */ /* 0x000fc400078ec0ff */
[----:B------:R-:W-:Y:S02]  /*12d90*/  SHF.R.U64 R0, R0, 0x3, RZ ;  /* 0x0000000300007819 */ /* 0x000fe400000012ff */
[----:B------:R-:W-:Y:S02]  /*12da0*/  MOV R122, R122 ;  /* 0x0000007a007a7202 */ /* 0x000fe40000000f00 */
[----:B------:R-:W-:Y:S02]  /*12db0*/  F2FP.F16.F32.PACK_AB R4, R158, R166 ;  /* 0x000000a69e04723e */ /* 0x000fe400000000ff */
[----:B------:R-:W-:Y:S02]  /*12dc0*/  SHF.R.U64 R14, R14, 0x3, RZ ;  /* 0x000000030e0e7819 */ /* 0x000fe400000012ff */
[----:B------:R-:W-:Y:S01]  /*12dd0*/  LOP3.LUT R106, R205, 0x380, RZ, 0xc0, !PT ;  /* 0x00000380cd6a7812 */ /* 0x000fe200078ec0ff */
[----:B------:R1:W-:Y:S01]  /*12de0*/  STSM.16.M88.4 [R122], R4 ;  /* 0x000000047a007844 */ /* 0x0003e20000000200 */
[----:B------:R-:W-:-:S02]  /*12df0*/  LOP3.LUT R12, R12, R177, RZ, 0x3c, !PT ;  /* 0x000000b10c0c7212 */ /* 0x000fc400078e3cff */
[----:B------:R-:W-:Y:S02]  /*12e00*/  SHF.R.U64 R28, R28, 0x3, RZ ;  /* 0x000000031c1c7819 */ /* 0x000fe400000012ff */
[----:B------:R-:W-:Y:S02]  /*12e10*/  SHF.R.U64 R90, R90, 0x3, RZ ;  /* 0x000000035a5a7819 */ /* 0x000fe400000012ff */
[----:B------:R-:W-:Y:S02]  /*12e20*/  LOP3.LUT R102, R203, 0x380, RZ, 0xc0, !PT ;  /* 0x00000380cb667812 */ /* 0x000fe400078ec0ff */
[----:B------:R-:W-:Y:S02]  /*12e30*/  LOP3.LUT R94, R0, R199, RZ, 0x3c, !PT ;  /* 0x000000c7005e7212 */ /* 0x000fe400078e3cff */
[----:B------:R-:W-:Y:S02]  /*12e40*/  LOP3.LUT R14, R14, R179, RZ, 0x3c, !PT ;  /* 0x000000b30e0e7212 */ /* 0x000fe400078e3cff */
[----:B------:R-:W-:-:S02]  /*12e50*/  LOP3.LUT R0, R207, 0x380, RZ, 0xc0, !PT ;  /* 0x00000380cf007812 */ /* 0x000fc400078ec0ff */
[----:B------:R-:W-:Y:S02]  /*12e60*/  SHF.R.U64 R106, R106, 0x3, RZ ;  /* 0x000000036a6a7819 */ /* 0x000fe400000012ff */
[----:B------:R-:W-:Y:S02]  /*12e70*/  MOV R9, R8 ;  /* 0x0000000800097202 */ /* 0x000fe40000000f00 */
[----:B-1----:R-:W-:Y:S02]  /*12e80*/  F2FP.F16.F32.PACK_AB R4, R33, R156 ;  /* 0x0000009c2104723e */ /* 0x002fe400000000ff */
[----:B------:R-:W-:Y:S02]  /*12e90*/  F2FP.F16.F32.PACK_AB R5, R35, R34 ;  /* 0x000000222305723e */ /* 0x000fe400000000ff */
[----:B------:R-:W-:Y:S02]  /*12ea0*/  F2FP.F16.F32.PACK_AB R6, R37, R36 ;  /* 0x000000242506723e */ /* 0x000fe400000000ff */
[----:B------:R-:W-:-:S02]  /*12eb0*/  F2FP.F16.F32.PACK_AB R7, R39, R38 ;  /* 0x000000262707723e */ /* 0x000fc400000000ff */
[----:B------:R-:W-:Y:S02]  /*12ec0*/  LOP3.LUT R27, R114, 0x380, RZ, 0xc0, !PT ;  /* 0x00000380721b7812 */ /* 0x000fe400078ec0ff */
[----:B------:R-:W-:Y:S01]  /*12ed0*/  MOV R10, R10 ;  /* 0x0000000a000a7202 */ /* 0x000fe20000000f00 */
[----:B------:R1:W-:Y:S01]  /*12ee0*/  STSM.16.M88.4 [R9], R4 ;  /* 0x0000000409007844 */ /* 0x0003e20000000200 */
[----:B------:R-:W-:Y:S02]  /*12ef0*/  LOP3.LUT R28, R28, R195, RZ, 0x3c, !PT ;  /* 0x000000c31c1c7212 */ /* 0x000fe400078e3cff */
[----:B------:R-:W-:Y:S01]  /*12f00*/  LOP3.LUT R90, R90, R197, RZ, 0x3c, !PT ;  /* 0x000000c55a5a7212 */ /* 0x000fe200078e3cff */
[----:B------:R1:W-:Y:S01]  /*12f10*/  STSM.16.M88.4 [R10], R40 ;  /* 0x000000280a007844 */ /* 0x0003e20000000200 */
[----:B------:R-:W-:Y:S02]  /*12f20*/  SHF.R.U64 R102, R102, 0x3, RZ ;  /* 0x0000000366667819 */ /* 0x000fe400000012ff */
[----:B------:R-:W-:-:S02]  /*12f30*/  LOP3.LUT R118, R209, 0x380, RZ, 0xc0, !PT ;  /* 0x00000380d1767812 */ /* 0x000fc400078ec0ff */
[----:B------:R-:W-:Y:S02]  /*12f40*/  MOV R12, R12 ;  /* 0x0000000c000c7202 */ /* 0x000fe40000000f00 */
[----:B------:R-:W-:Y:S02]  /*12f50*/  SHF.R.U64 R0, R0, 0x3, RZ ;  /* 0x0000000300007819 */ /* 0x000fe400000012ff */
[----:B------:R-:W-:Y:S01]  /*12f60*/  MOV R14, R14 ;  /* 0x0000000e000e7202 */ /* 0x000fe20000000f00 */
[----:B------:R1:W-:Y:S01]  /*12f70*/  STSM.16.M88.4 [R12], R48 ;  /* 0x000000300c007844 */ /* 0x0003e20000000200 */
[----:B------:R-:W-:Y:S02]  /*12f80*/  F2FP.F16.F32.PACK_AB R65, R67, R66 ;  /* 0x000000424341723e */ /* 0x000fe400000000ff */
[----:B------:R-:W-:Y:S01]  /*12f90*/  F2FP.F16.F32.PACK_AB R72, R73, R72 ;  /* 0x000000484948723e */ /* 0x000fe200000000ff */
[----:B------:R1:W-:Y:S01]  /*12fa0*/  STSM.16.M88.4 [R14], R56 ;  /* 0x000000380e007844 */ /* 0x0003e20000000200 */
[----:B------:R-:W-:-:S02]  /*12fb0*/  LOP3.LUT R106, R106, R205, RZ, 0x3c, !PT ;  /* 0x000000cd6a6a7212 */ /* 0x000fc400078e3cff */
[----:B------:R-:W-:Y:S02]  /*12fc0*/  MOV R20, R20 ;  /* 0x0000001400147202 */ /* 0x000fe40000000f00 */
[----:B------:R-:W-:Y:S02]  /*12fd0*/  F2FP.F16.F32.PACK_AB R66, R69, R68 ;  /* 0x000000444542723e */ /* 0x000fe400000000ff */
[----:B------:R-:W-:Y:S02]  /*12fe0*/  F2FP.F16.F32.PACK_AB R67, R71, R70 ;  /* 0x000000464743723e */ /* 0x000fe400000000ff */
[----:B------:R-:W-:Y:S02]  /*12ff0*/  F2FP.F16.F32.PACK_AB R73, R75, R74 ;  /* 0x0000004a4b49723e */ /* 0x000fe400000000ff */
[----:B------:R-:W-:Y:S01]  /*13000*/  F2FP.F16.F32.PACK_AB R80, R81, R80 ;  /* 0x000000505150723e */ /* 0x000fe200000000ff */
[----:B------:R1:W-:Y:S01]  /*13010*/  STSM.16.M88.4 [R20], R64 ;  /* 0x0000004014007844 */ /* 0x0003e20000000200 */
[----:B------:R-:W-:-:S02]  /*13020*/  IADD3.X R99, RZ, R123, RZ, P5, !PT ;  /* 0x0000007bff637210 */ /* 0x000fc40002ffe4ff */
[----:B------:R-:W-:Y:S02]  /*13030*/  SHF.R.U64 R27, R27, 0x3, RZ ;  /* 0x000000031b1b7819 */ /* 0x000fe400000012ff */
[----:B------:R-:W-:Y:S02]  /*13040*/  MOV R24, R24 ;  /* 0x0000001800187202 */ /* 0x000fe40000000f00 */
[----:B------:R-:W-:Y:S02]  /*13050*/  F2FP.F16.F32.PACK_AB R74, R77, R76 ;  /* 0x0000004c4d4a723e */ /* 0x000fe400000000ff */
[----:B------:R-:W-:Y:S02]  /*13060*/  F2FP.F16.F32.PACK_AB R75, R79, R78 ;  /* 0x0000004e4f4b723e */ /* 0x000fe400000000ff */
[----:B------:R-:W-:Y:S02]  /*13070*/  F2FP.F16.F32.PACK_AB R81, R83, R82 ;  /* 0x000000525351723e */ /* 0x000fe400000000ff */
[----:B------:R-:W-:Y:S01]  /*13080*/  LOP3.LUT R102, R102, R203, RZ, 0x3c, !PT ;  /* 0x000000cb66667212 */ /* 0x000fe200078e3cff */
[----:B------:R1:W-:Y:S01]  /*13090*/  STSM.16.M88.4 [R24], R72 ;  /* 0x0000004818007844 */ /* 0x0003e20000000200 */
[----:B------:R-:W-:-:S02]  /*130a0*/  SHF.R.U64 R118, R118, 0x3, RZ ;  /* 0x0000000376767819 */ /* 0x000fc400000012ff */
[----:B------:R-:W-:Y:S02]  /*130b0*/  MOV R28, R28 ;  /* 0x0000001c001c7202 */ /* 0x000fe40000000f00 */
[----:B------:R-:W-:Y:S02]  /*130c0*/  MOV R8, R90 ;  /* 0x0000005a00087202 */ /* 0x000fe40000000f00 */
[----:B------:R-:W-:Y:S02]  /*130d0*/  F2FP.F16.F32.PACK_AB R82, R85, R84 ;  /* 0x000000545552723e */ /* 0x000fe400000000ff */
[----:B------:R-:W-:Y:S02]  /*130e0*/  F2FP.F16.F32.PACK_AB R83, R87, R86 ;  /* 0x000000565753723e */ /* 0x000fe400000000ff */
[----:B------:R-:W-:Y:S02]  /*130f0*/  F2FP.F16.F32.PACK_AB R88, R89, R88 ;  /* 0x000000585958723e */ /* 0x000fe400000000ff */
[----:B------:R-:W-:Y:S01]  /*13100*/  LOP3.LUT R110, R0, R207, RZ, 0x3c, !PT ;  /* 0x000000cf006e7212 */ /* 0x000fe200078e3cff */
[----:B------:R1:W-:Y:S01]  /*13110*/  STSM.16.M88.4 [R28], R80 ;  /* 0x000000501c007844 */ /* 0x0003e20000000200 */
[----:B------:R-:W-:-:S02]  /*13120*/  F2FP.F16.F32.PACK_AB R89, R30, R26 ;  /* 0x0000001a1e59723e */ /* 0x000fc400000000ff */
        /* <DEDUP_REMOVED lines=9> */
[----:B------:R-:W-:Y:S02]  /*131c0*/  F2FP.F16.F32.PACK_AB R104, R105, R104 ;  /* 0x000000686968723e */ /* 0x000fe400000000ff */
[----:B------:R-:W-:Y:S01]  /*131d0*/  LOP3.LUT R114, R27, R114, RZ, 0x3c, !PT ;  /* 0x000000721b727212 */ /* 0x000fe200078e3cff */
[----:B------:R1:W-:Y:S01]  /*131e0*/  STSM.16.M88.4 [R94], R152 ;  /* 0x000000985e007844 */ /* 0x0003e20000000200 */
[----:B------:R-:W-:Y:S02]  /*131f0*/  MOV R98, R98 ;  /* 0x0000006200627202 */ /* 0x000fe40000000f00 */
[----:B------:R-:W-:-:S02]  /*13200*/  F2FP.F16.F32.PACK_AB R105, R160, R159 ;  /* 0x0000009fa069723e */ /* 0x000fc400000000ff */
[----:B------:R-:W-:Y:S02]  /*13210*/  F2FP.F16.F32.PACK_AB R106, R109, R108 ;  /* 0x0000006c6d6a723e */ /* 0x000fe400000000ff */
[----:B------:R-:W-:Y:S02]  /*13220*/  F2FP.F16.F32.PACK_AB R107, R162, R161 ;  /* 0x000000a1a26b723e */ /* 0x000fe400000000ff */
[----:B------:R-:W-:Y:S02]  /*13230*/  LOP3.LUT R118, R118, R209, RZ, 0x3c, !PT ;  /* 0x000000d176767212 */ /* 0x000fe400078e3cff */
[----:B------:R-:W-:Y:S01]  /*13240*/  MOV R102, R102 ;  /* 0x0000006600667202 */ /* 0x000fe20000000f00 */
[----:B------:R1:W-:Y:S01]  /*13250*/  STSM.16.M88.4 [R98], R104 ;  /* 0x0000006862007844 */ /* 0x0003e20000000200 */
[----:B------:R-:W-:Y:S02]  /*13260*/  F2FP.F16.F32.PACK_AB R164, R113, R112 ;  /* 0x0000007071a4723e */ /* 0x000fe400000000ff */
        /* <DEDUP_REMOVED lines=32> */
[----:B--2---:R-:W2:Y:S02]  /*13470*/  FENCE.VIEW.ASYNC.S ;  /* 0x00000000000073c6 */ /* 0x004ea40000000000 */
[----:B--2---:R-:W-:Y:S06]  /*13480*/  BAR.ARV 0x1, 0x120 ;  /* 0x0044800000007b1d */ /* 0x004fec0000002000 */
[----:B------:R-:W-:Y:S05]  /*13490*/  @P0 BRA `(.L_x_4238) ;  /* 0x0000000000740947 */ /* 0x000fea0003800000 */
[----:B-1----:R-:W1:Y:S01]  /*134a0*/  LDC.64 R6, c[0x0][0xc78] ;  /* 0x00031e00ff067b82 */ /* 0x002e620000000a00 */
[----:B------:R-:W-:Y:S01]  /*134b0*/  USHF.R.S32.HI UR5, URZ, 0x1f, UR43 ;  /* 0x0000001f3f057899 */ /* 0x000fe2000801142b */
[----:B------:R-:W-:Y:S01]  /*134c0*/  IMAD.MOV R0, RZ, RZ, -R22 ;  /* 0x000000ffff007224 */ /* 0x000fe200078e0a16 */
[----:B------:R-:W-:Y:S01]  /*134d0*/  ULDC.64 UR8, c[0x0][0xc70] ;  /* 0x00031c0000087ab9 */ /* 0x000fe20000000a00 */
[----:B------:R-:W-:Y:S01]  /*134e0*/  VIADD R9, R19, UR42 ;  /* 0x0000002a13097c36 */ /* 0x000fe20008000000 */
[----:B------:R-:W-:Y:S02]  /*134f0*/  UIMAD UR5, UR5, UR8, URZ ;  /* 0x00000008050572a4 */ /* 0x000fe4000f8e023f */
[----:B------:R-:W-:Y:S01]  /*13500*/  UIMAD.WIDE.U32 UR6, UR43, UR8, URZ ;  /* 0x000000082b0672a5 */ /* 0x000fe2000f8e003f */
[----:B------:R-:W-:Y:S01]  /*13510*/  ISETP.NE.AND P0, PT, R17, R0, PT ;  /* 0x000000001100720c */ /* 0x000fe20003f05270 */
[----:B------:R-:W-:Y:S01]  /*13520*/  UIMAD UR5, UR43, UR9, UR5 ;  /* 0x000000092b0572a4 */ /* 0x000fe2000f8e0205 */
[----:B------:R-:W-:Y:S01]  /*13530*/  VIADD R8, R9, 0x8 ;  /* 0x0000000809087836 */ /* 0x000fe20000000000 */
[----:B------:R-:W-:-:S02]  /*13540*/  USHF.R.S32.HI UR8, URZ, 0x1f, UR44 ;  /* 0x0000001f3f087899 */ /* 0x000fc4000801142c */
[----:B------:R-:W-:Y:S02]  /*13550*/  UIADD3 UR5, UR7, UR5, URZ ;  /* 0x0000000507057290 */ /* 0x000fe4000fffe03f */
[----:B------:R-:W-:Y:S01]  /*13560*/  MOV R5, UR7 ;  /* 0x0000000700057c02 */ /* 0x000fe20008000f00 */
[----:B------:R-:W-:Y:S01]  /*13570*/  IMAD.U32 R4, RZ, RZ, UR6 ;  /* 0x00000006ff047e24 */ /* 0x000fe2000f8e00ff */
[----:B------:R-:W-:Y:S02]  /*13580*/  ULDC.64 UR6, c[0x0][0xc40] ;  /* 0x0003100000067ab9 */ /* 0x000fe40000000a00 */
        /* <DEDUP_REMOVED lines=14> */
.L_x_4238:
[----:B-1----:R-:W1:Y:S02]  /*13670*/  SHFL.IDX PT, R0, R192, RZ, 0x1f ;  /* 0x00001fffc0007589 */ /* 0x002e6400000e0000 */
[----:B-1----:R-:W-:-:S13]  /*13680*/  ISETP.NE.AND P0, PT, R0, 0x7, PT ;  /* 0x000000070000780c */ /* 0x002fda0003f05270 */
        /* <DEDUP_REMOVED lines=19> */
[----:B-1----:R-:W-:Y:S01]  /*137c0*/  UMOV UR40, UR5 ;  /* 0x0000000500287c82 */ /* 0x002fe20008000000 */
[----:B------:R-:W-:Y:S01]  /*137d0*/  UMOV UR41, UR8 ;  /* 0x0000000800297c82 */ /* 0x000fe20008000000 */
[----:B------:R-:W-:Y:S01]  /*137e0*/  UIADD3 UR5, UR36, 0xa000, URZ ;  /* 0x0000a00024057890 */ /* 0x000fe2000fffe03f */
[----:B------:R1:W-:Y:S01]  /*137f0*/  UTMASTG.5D [UR40], [UR6] ;  /* 0x00000028060073b5 */ /* 0x0003e20008020000 */
[----:B------:R-:W-:Y:S01]  /*13800*/  UMOV UR8, 0x140 ;  /* 0x0000014000087882 */ /* 0x000fe20000000000 */
[----:B-1----:R-:W-:Y:S01]  /*13810*/  UMOV UR40, UR9 ;  /* 0x0000000900287c82 */ /* 0x002fe20008000000 */
[----:B------:R-:W-:Y:S01]  /*13820*/  UMOV UR41, UR10 ;  /* 0x0000000a00297c82 */ /* 0x000fe20008000000 */
[----:B------:R-:W-:Y:S01]  /*13830*/  UIADD3 UR9, UR36, 0xc000, URZ ;  /* 0x0000c00024097890 */ /* 0x000fe2000fffe03f */
[----:B------:R1:W-:Y:S01]  /*13840*/  UTMASTG.5D [UR40], [UR6] ;  /* 0x00000028060073b5 */ /* 0x0003e20008020000 */
[----:B------:R-:W-:Y:S01]  /*13850*/  UIADD3 UR10, UR36, 0xe000, URZ ;  /* 0x0000e000240a7890 */ /* 0x000fe2000fffe03f */
[----:B-1----:R-:W-:Y:S01]  /*13860*/  UMOV UR40, UR11 ;  /* 0x0000000b00287c82 */ /* 0x002fe20008000000 */
[----:B------:R-:W-:-:S02]  /*13870*/  UMOV UR41, UR12 ;  /* 0x0000000c00297c82 */ /* 0x000fc40008000000 */
[----:B------:R1:W-:Y:S02]  /*13880*/  UTMASTG.5D [UR40], [UR6] ;  /* 0x00000028060073b5 */ /* 0x0003e40008020000 */
[----:B-1----:R-:W-:Y:S01]  /*13890*/  UMOV UR40, UR13 ;  /* 0x0000000d00287c82 */ /* 0x002fe20008000000 */
[----:B------:R-:W-:Y:S02]  /*138a0*/  UMOV UR41, UR14 ;  /* 0x0000000e00297c82 */ /* 0x000fe40008000000 */
[----:B------:R1:W-:Y:S02]  /*138b0*/  UTMASTG.5D [UR40], [UR6] ;  /* 0x00000028060073b5 */ /* 0x0003e40008020000 */
[----:B-1----:R-:W-:Y:S01]  /*138c0*/  UMOV UR40, UR5 ;  /* 0x0000000500287c82 */ /* 0x002fe20008000000 */
[----:B------:R-:W-:Y:S01]  /*138d0*/  UMOV UR41, UR8 ;  /* 0x0000000800297c82 */ /* 0x000fe20008000000 */
[----:B------:R-:W-:Y:S01]  /*138e0*/  UMOV UR5, 0x180 ;  /* 0x0000018000057882 */ /* 0x000fe20000000000 */
[----:B------:R1:W-:Y:S02]  /*138f0*/  UTMASTG.5D [UR40], [UR6] ;  /* 0x00000028060073b5 */ /* 0x0003e40008020000 */
[----:B-1----:R-:W-:Y:S01]  /*13900*/  UMOV UR40, UR9 ;  /* 0x0000000900287c82 */ /* 0x002fe20008000000 */
[----:B------:R-:W-:Y:S01]  /*13910*/  UMOV UR41, UR5 ;  /* 0x0000000500297c82 */ /* 0x000fe20008000000 */
[----:B------:R-:W-:Y:S01]  /*13920*/  UMOV UR5, 0x1c0 ;  /* 0x000001c000057882 */ /* 0x000fe20000000000 */
        /* <DEDUP_REMOVED lines=9> */
.L_x_4241:
[----:B------:R-:W-:Y:S05]  /*139c0*/  BSYNC B0 ;  /* 0x0000000000007941 */ /* 0x000fea0003800000 */
.L_x_4240:
[----:B------:R-:W-:Y:S05]  /*139d0*/  BRA `(.L_x_4239) ;  /* 0x0000000800287947 */ /* 0x000fea0003800000 */
.L_x_4237:
[----:B------:R-:W1:Y:S01]  /*139e0*/  LDC.64 R8, c[0x0][0xbe0] ;  /* 0x0002f800ff087b82 */ /* 0x000e620000000a00 */
[----:B------:R-:W-:Y:S01]  /*139f0*/  ISETP.GT.AND P0, PT, R194, 0x3f, PT ;  /* 0x0000003fc200780c */ /* 0x000fe20003f04270 */
[----:B------:R-:W-:Y:S01]  /*13a00*/  USHF.R.S32.HI UR5, URZ, 0x1f, UR43 ;  /* 0x0000001f3f057899 */ /* 0x000fe2000801142b */
[----:B------:R-:W-:Y:S01]  /*13a10*/  BSSY B0, `(.L_x_4242) ;  /* 0x000001a000007945 */ /* 0x000fe20003800000 */
[----:B------:R-:W-:Y:S01]  /*13a20*/  USHF.R.S32.HI UR8, URZ, 0x1f, UR44 ;  /* 0x0000001f3f087899 */ /* 0x000fe2000801142c */
[----:B------:R-:W-:-:S09]  /*13a30*/  VIADD R12, R188, 0x40 ;  /* 0x00000040bc0c7836 */ /* 0x000fd20000000000 */
        /* <DEDUP_REMOVED lines=14> */
[C---:B---3--:R-:W-:Y:S02]  /*13b20*/  IMAD R0, R10.reuse, UR8, RZ ;  /* 0x000000080a007c24 */ /* 0x048fe4000f8e02ff */
[----:B------:R-:W-:Y:S02]  /*13b30*/  IMAD.IADD R5, R5, 0x1, R3 ;  /* 0x0000000105057824 */ /* 0x000fe400078e0203 */
[----:B------:R-:W-:Y:S02]  /*13b40*/  IMAD R3, R11, UR44, R0 ;  /* 0x0000002c0b037c24 */ /* 0x000fe4000f8e0200 */
[----:B------:R-:W-:-:S04]  /*13b50*/  IMAD.WIDE.U32 R4, R10, UR44, R4 ;  /* 0x0000002c0a047c25 */ /* 0x000fc8000f8e0004 */
[----:B------:R-:W-:Y:S01]  /*13b60*/  IMAD.IADD R3, R5, 0x1, R3 ;  /* 0x0000000105037824 */ /* 0x000fe200078e0203 */
[----:B------:R-:W-:-:S04]  /*13b70*/  LEA R6, P0, R4, UR6, 0x2 ;  /* 0x0000000604067c11 */ /* 0x000fc8000f8010ff */
[----:B------:R-:W-:Y:S02]  /*13b80*/  LEA.HI.X R7, R4, UR7, R3, 0x2, P0 ;  /* 0x0000000704077c11 */ /* 0x000fe400080f1403 */
[----:B------:R-:W-:-:S05]  /*13b90*/  MOV R3, 0xff800000 ;  /* 0xff80000000037802 */ /* 0x000fca0000000f00 */
[----:B------:R2:W-:Y:S02]  /*13ba0*/  STG.E desc[UR54][R6.64], R3 ;  /* 0x0000000306007986 */ /* 0x0005e4000c101936 */
.L_x_4243:
[----:B------:R-:W-:Y:S05]  /*13bb0*/  BSYNC B0 ;  /* 0x0000000000007941 */ /* 0x000fea0003800000 */
.L_x_4242:
[----:B------:R-:W-:Y:S01]  /*13bc0*/  ULDC.64 UR6, c[0x0][0xb88] ;  /* 0x0002e20000067ab9 */ /* 0x000fe20000000a00 */
[----:B-12---:R-:W-:Y:S01]  /*13bd0*/  IMAD R6, R8, UR5, RZ ;  /* 0x0000000508067c24 */ /* 0x006fe2000f8e02ff */
[----:B------:R-:W-:Y:S01]  /*13be0*/  ISETP.GE.AND P1, PT, R12, UR7, PT ;  /* 0x000000070c007c0c */ /* 0x000fe2000bf26270 */
[----:B------:R-:W1:Y:S01]  /*13bf0*/  LDC.64 R10, c[0x0][0xbe8] ;  /* 0x0002fa00ff0a7b82 */ /* 0x000e620000000a00 */
[C---:B------:R-:W-:Y:S01]  /*13c00*/  ISETP.GE.AND P0, PT, R188.reuse, UR7, PT ;  /* 0x00000007bc007c0c */ /* 0x040fe2000bf06270 */
[C---:B------:R-:W-:Y:S01]  /*13c10*/  VIADD R14, R188.reuse, 0x80 ;  /* 0x00000080bc0e7836 */ /* 0x040fe20000000000 */
[----:B------:R-:W-:Y:S01]  /*13c20*/  SEL R3, RZ, 0xffffffff, P1 ;  /* 0xffffffffff037807 */ /* 0x000fe20000800000 */
[----:B------:R-:W-:Y:S01]  /*13c30*/  VIADD R15, R188, 0xc0 ;  /* 0x000000c0bc0f7836 */ /* 0x000fe20000000000 */
[----:B------:R-:W-:Y:S01]  /*13c40*/  SEL R0, RZ, 0x1, P0 ;  /* 0x00000001ff007807 */ /* 0x000fe20000000000 */
[----:B------:R-:W-:Y:S01]  /*13c50*/  IMAD R7, R9, UR43, R6 ;  /* 0x0000002b09077c24 */ /* 0x000fe2000f8e0206 */
[----:B------:R-:W-:Y:S01]  /*13c60*/  ISETP.GE.AND P0, PT, R14, UR7, PT ;  /* 0x000000070e007c0c */ /* 0x000fe2000bf06270 */
[----:B------:R-:W2:Y:S01]  /*13c70*/  LDC R9, c[0x0][0xeac] ;  /* 0x0003ab00ff097b82 */ /* 0x000ea20000000800 */
[----:B------:R-:W-:Y:S01]  /*13c80*/  IMAD.SHL.U32 R3, R3, 0x2, RZ ;  /* 0x0000000203037824 */ /* 0x000fe200078e00ff */
[----:B------:R-:W-:Y:S01]  /*13c90*/  ISETP.GE.AND P2, PT, R15, UR7, PT ;  /* 0x000000070f007c0c */ /* 0x000fe2000bf46270 */
[C---:B------:R-:W-:Y:S01]  /*13ca0*/  VIADD R20, R188.reuse, 0x140 ;  /* 0x00000140bc147836 */ /* 0x040fe20000000000 */
[----:B------:R-:W-:Y:S01]  /*13cb0*/  UIADD3 UR42, -UR42, UR6, URZ ;  /* 0x000000062a2a7290 */ /* 0x000fe2000fffe13f */
[C---:B------:R-:W-:Y:S01]  /*13cc0*/  VIADD R18, R188.reuse, 0x100 ;  /* 0x00000100bc127836 */ /* 0x040fe20000000000 */
[----:B------:R-:W-:Y:S01]  /*13cd0*/  LOP3.LUT R0, R3, 0x2, R0, 0xe2, !PT ;  /* 0x0000000203007812 */ /* 0x000fe200078ee200 */
[C---:B------:R-:W-:Y:S01]  /*13ce0*/  VIADD R4, R188.reuse, 0x180 ;  /* 0x00000180bc047836 */ /* 0x040fe20000000000 */
[----:B------:R-:W-:Y:S01]  /*13cf0*/  SEL R3, RZ, 0x4, P0 ;  /* 0x00000004ff037807 */ /* 0x000fe20000000000 */
[----:B------:R-:W-:Y:S01]  /*13d00*/  VIADD R5, R188, 0x1c0 ;  /* 0x000001c0bc057836 */ /* 0x000fe20000000000 */
[----:B------:R-:W-:Y:S01]  /*13d10*/  SEL R6, RZ, 0x8, P2 ;  /* 0x00000008ff067807 */ /* 0x000fe20001000000 */
[----:B------:R-:W-:Y:S01]  /*13d20*/  ULOP3.LUT UR40, URZ, UR40, URZ, 0x33, !UPT ;  /* 0x000000283f287292 */ /* 0x000fe2000f8e333f */
[----:B------:R-:W-:Y:S01]  /*13d30*/  SHF.R.S32.HI R189, RZ, 0x1f, R188 ;  /* 0x0000001fffbd7819 */ /* 0x000fe200000114bc */
[----:B------:R-:W-:Y:S01]  /*13d40*/  BSSY B0, `(.L_x_4244) ;  /* 0x0000034000007945 */ /* 0x000fe20003800000 */
[----:B------:R-:W-:-:S02]  /*13d50*/  ISETP.GE.AND P2, PT, R20, UR7, PT ;  /* 0x0000000714007c0c */ /* 0x000fc4000bf46270 */
[----:B------:R-:W-:Y:S02]  /*13d60*/  ISETP.GE.AND P0, PT, R18, UR7, PT ;  /* 0x0000000712007c0c */ /* 0x000fe4000bf06270 */
[----:B------:R-:W-:Y:S02]  /*13d70*/  LOP3.LUT R0, R6, R0, R3, 0xfe, !PT ;  /* 0x0000000006007212 */ /* 0x000fe400078efe03 */
[----:B------:R-:W-:Y:S02]  /*13d80*/  ISETP.GE.AND P3, PT, R4, UR7, PT ;  /* 0x0000000704007c0c */ /* 0x000fe4000bf66270 */
[----:B------:R-:W-:Y:S01]  /*13d90*/  ISETP.GE.AND P1, PT, R5, UR7, PT ;  /* 0x0000000705007c0c */ /* 0x000fe2000bf26270 */
[----:B------:R-:W-:Y:S01]  /*13da0*/  IMAD.WIDE.U32 R4, R8, UR43, R188 ;  /* 0x0000002b08047c25 */ /* 0x000fe2000f8e00bc */
[----:B------:R-:W-:Y:S02]  /*13db0*/  SEL R6, RZ, 0x20, P2 ;  /* 0x00000020ff067807 */ /* 0x000fe40001000000 */
[C---:B------:R-:W-:Y:S01]  /*13dc0*/  ISETP.GE.AND P2, PT, R190.reuse, UR42, PT ;  /* 0x0000002abe007c0c */ /* 0x040fe2000bf46270 */
[----:B------:R-:W-:Y:S01]  /*13dd0*/  IMAD.IADD R5, R5, 0x1, R7 ;  /* 0x0000000105057824 */ /* 0x000fe200078e0207 */
[----:B------:R-:W-:Y:S01]  /*13de0*/  IADD3 R8, R190, 0x20, RZ ;  /* 0x00000020be087810 */ /* 0x000fe20007ffe0ff */
[----:B--2---:R-:W-:Y:S01]  /*13df0*/  VIADD R7, R9, UR40 ;  /* 0x0000002809077c36 */ /* 0x004fe20008000000 */
[----:B------:R-:W-:-:S02]  /*13e00*/  SEL R3, RZ, 0x10, P0 ;  /* 0x00000010ff037807 */ /* 0x000fc40000000000 */
[----:B------:R-:W-:Y:S01]  /*13e10*/  ISETP.GE.AND P0, PT, R8, UR42, PT ;  /* 0x0000002a08007c0c */ /* 0x000fe2000bf06270 */
[----:B-1----:R-:W-:Y:S01]  /*13e20*/  IMAD R8, R10, UR8, RZ ;  /* 0x000000080a087c24 */ /* 0x002fe2000f8e02ff */
[----:B------:R-:W-:Y:S02]  /*13e30*/  LOP3.LUT R3, R6, R0, R3, 0xfe, !PT ;  /* 0x0000000006037212 */ /* 0x000fe400078efe03 */
[----:B------:R-:W-:Y:S01]  /*13e40*/  SEL R0, RZ, 0x40, P3 ;  /* 0x00000040ff007807 */ /* 0x000fe20001800000 */
[----:B------:R-:W-:Y:S01]  /*13e50*/  IMAD R11, R11, UR44, R8 ;  /* 0x0000002c0b0b7c24 */ /* 0x000fe2000f8e0208 */
[----:B------:R-:W-:Y:S01]  /*13e60*/  SHF.R.S32.HI R191, RZ, 0x1f, R190 ;  /* 0x0000001fffbf7819 */ /* 0x000fe200000114be */
[----:B------:R-:W-:Y:S01]  /*13e70*/  IMAD.WIDE.U32 R8, R10, UR44, R4 ;  /* 0x0000002c0a087c25 */ /* 0x000fe2000f8e0004 */
[----:B------:R-:W-:Y:S02]  /*13e80*/  LOP3.LUT R3, R3, R0, RZ, 0xfc, !PT ;  /* 0x0000000003037212 */ /* 0x000fe400078efcff */
[----:B------:R-:W-:Y:S01]  /*13e90*/  SEL R0, RZ, 0x80, P1 ;  /* 0x00000080ff007807 */ /* 0x000fe20000800000 */
[----:B------:R-:W-:-:S03]  /*13ea0*/  IMAD.WIDE R6, R7, 0x40, R190 ;  /* 0x0000004007067825 */ /* 0x000fc600078e02be */
[----:B------:R-:W-:Y:S01]  /*13eb0*/  LOP3.LUT R0, R3, R0, RZ, 0xfc, !PT ;  /* 0x0000000003007212 */ /* 0x000fe200078efcff */
[----:B------:R-:W-:Y:S01]  /*13ec0*/  IMAD.IADD R13, R9, 0x1, R11 ;  /* 0x00000001090d7824 */ /* 0x000fe200078e020b */
        /* <DEDUP_REMOVED lines=27> */
.L_x_4245:
[----:B------:R-:W-:Y:S05]  /*14080*/  BSYNC B0 ;  /* 0x0000000000007941 */ /* 0x000fea0003800000 */
.L_x_4244:
        /* <DEDUP_REMOVED lines=30> */
.L_x_4246:
[----:B------:R-:W-:Y:S05]  /*14270*/  BSYNC B0 ;  /* 0x0000000000007941 */ /* 0x000fea0003800000 */
.L_x_4239:
[----:B------:R-:W3:Y:S02]  /*14280*/  LDC R0, c[0x0][0xea8] ;  /* 0x0003aa00ff007b82 */ /* 0x000ee40000000800 */
[----:B---3--:R-:W-:-:S13]  /*14290*/  ISETP.LE.AND P0, PT, R0, UR4, PT ;  /* 0x0000000400007c0c */ /* 0x008fda000bf03270 */
[----:B------:R-:W-:Y:S05]  /*142a0*/  @!P0 BRA `(.L_x_4247) ;  /* 0xfffffecc00308947 */ /* 0x000fea000383ffff */
[----:B------:R-:W-:Y:S05]  /*142b0*/  EXIT ;  /* 0x000000000000794d */ /* 0x000fea0003800000 */
.L_x_4146:
        /* <DEDUP_REMOVED lines=13> */
[----:B------:R-:W-:Y:S01]  /*14390*/  ULDC UR5, c[0x0][0xc] ;  /* 0x0000030000057ab9 */ /* 0x000fe20000000800 */
[----:B------:R-:W-:Y:S01]  /*143a0*/  LOP3.LUT R19, R19, 0x1f, RZ, 0xc0, !PT ;  /* 0x0000001f13137812 */ /* 0x000fe200078ec0ff */
[----:B------:R-:W-:Y:S01]  /*143b0*/  IMAD.U32 R0, RZ, RZ, UR5 ;  /* 0x00000005ff007e24 */ /* 0x000fe2000f8e00ff */
[----:B------:R-:W-:Y:S01]  /*143c0*/  MOV R16, RZ ;  /* 0x000000ff00107202 */ /* 0x000fe20000000f00 */
[----:B------:R-:W-:Y:S01]  /*143d0*/  IMAD.U32 R18, RZ, RZ, UR4 ;  /* 0x00000004ff127e24 */ /* 0x000fe2000f8e00ff */
[----:B------:R-:W-:Y:S01]  /*143e0*/  ULDC.64 UR46, c[0x0][0x198] ;  /* 0x00006600002e7ab9 */ /* 0x000fe20000000a00 */
[----:B------:R-:W-:Y:S01]  /*143f0*/  IMAD.MOV.U32 R17, RZ, RZ, 0x1 ;  /* 0x00000001ff117424 */ /* 0x000fe200078e00ff */
[----:B------:R1:W-:Y:S01]  /*14400*/  STL [R1], R0 ;  /* 0x0000000001007387 */ /* 0x0003e20000100800 */
[----:B------:R-:W-:-:S05]  /*14410*/  UMOV UR61, URZ ;  /* 0x0000003f003d7c82 */ /* 0x000fca0008000000 */
.L_x_4304:
        /* <DEDUP_REMOVED lines=21> */
.L_x_4249:
[----:B------:R-:W-:Y:S01]  /*14570*/  ULDC UR11, c[0x0][0xec4] ;  /* 0x0003b100000b7ab9 */ /* 0x000fe20000000800 */
[----:B------:R-:W-:Y:S01]  /*14580*/  UMOV UR9, UR10 ;  /* 0x0000000a00097c82 */ /* 0x000fe20008000000 */
[----:B------:R-:W-:-:S11]  /*14590*/  UISETP.NE.AND UP0, UPT, UR11, 0x1, UPT ;  /* 0x000000010b00788c */ /* 0x000fd6000bf05270 */
[----:B------:R-:W-:Y:S02]  /*145a0*/  @UP0 ULDC.64 UR12, c[0x0][0xec8] ;  /* 0x0003b200000c0ab9 */ /* 0x000fe40000000a00 */
[----:B------:R-:W-:-:S04]  /*145b0*/  UIMAD.WIDE.U32 UR6, UR10, UR12, URZ ;  /* 0x0000000c0a0672a5 */ /* 0x000fc8000f8e003f */
[----:B------:R-:W-:-:S04]  /*145c0*/  @UP0 USHF.R.U32.HI UR9, URZ, UR13, UR7 ;  /* 0x0000000d3f090299 */ /* 0x000fc80008011607 */
[----:B------:R-:W-:-:S12]  /*145d0*/  UIMAD UR6, UR9, UR11, URZ ;  /* 0x0000000b090672a4 */ /* 0x000fd8000f8e023f */
.L_x_4250:
        /* <DEDUP_REMOVED lines=40> */
.L_x_4252:
[----:B------:R-:W-:-:S11]  /*14860*/  UISETP.NE.AND UP0, UPT, UR7, 0x1, UPT ;  /* 0x000000010700788c */ /* 0x000fd6000bf05270 */
[----:B------:R-:W-:Y:S02]  /*14870*/  @UP0 ULDC.64 UR16, c[0x0][0xae0] ;  /* 0x0002b80000100ab9 */ /* 0x000fe40000000a00 */
[----:B------:R-:W-:-:S04]  /*14880*/  UIMAD.WIDE.U32 UR8, UR10, UR16, URZ ;  /* 0x000000100a0872a5 */ /* 0x000fc8000f8e003f */
[----:B------:R-:W-:-:S12]  /*14890*/  @UP0 USHF.R.U32.HI UR10, URZ, UR17, UR9 ;  /* 0x000000113f0a0299 */ /* 0x000fd80008011609 */
.L_x_4253:
[----:B------:R-:W-:-:S04]  /*148a0*/  UIMAD UR10, UR10, UR7, UR7 ;  /* 0x000000070a0a72a4 */ /* 0x000fc8000f8e0207 */
[----:B------:R-:W-:-:S04]  /*148b0*/  UISETP.LT.AND UP0, UPT, UR6, UR10, UPT ;  /* 0x0000000a0600728c */ /* 0x000fc8000bf01270 */
[----:B------:R-:W-:-:S12]  /*148c0*/  USEL UR6, UR6, UR10, UP0 ;  /* 0x0000000a06067287 */ /* 0x000fd80008000000 */
.L_x_4251:
        /* <DEDUP_REMOVED lines=25> */
.L_x_4255:
[----:B------:R-:W-:-:S11]  /*14a60*/  UISETP.NE.AND UP0, UPT, UR7, 0x1, UPT ;  /* 0x000000010700788c */ /* 0x000fd6000bf05270 */
[----:B------:R-:W-:Y:S02]  /*14a70*/  @UP0 ULDC.64 UR12, c[0x0][0xae0] ;  /* 0x0002b800000c0ab9 */ /* 0x000fe40000000a00 */
[----:B------:R-:W-:-:S04]  /*14a80*/  UIMAD.WIDE.U32 UR8, UR6, UR12, URZ ;  /* 0x0000000c060872a5 */ /* 0x000fc8000f8e003f */
[----:B------:R-:W-:-:S12]  /*14a90*/  @UP0 USHF.R.U32.HI UR6, URZ, UR13, UR9 ;  /* 0x0000000d3f060299 */ /* 0x000fd80008011609 */
.L_x_4256:
[----:B------:R-:W-:-:S04]  /*14aa0*/  UIMAD UR6, UR6, UR7, URZ ;  /* 0x00000007060672a4 */ /* 0x000fc8000f8e023f */
[----:B------:R-:W-:-:S04]  /*14ab0*/  UISETP.LT.AND UP0, UPT, UR10, UR6, UPT ;  /* 0x000000060a00728c */ /* 0x000fc8000bf01270 */
[----:B------:R-:W-:-:S12]  /*14ac0*/  USEL UR10, UR10, UR6, !UP0 ;  /* 0x000000060a0a7287 */ /* 0x000fd8000c000000 */
.L_x_4254:
        /* <DEDUP_REMOVED lines=9> */
[----:B------:R-:W-:Y:S01]  /*14b60*/  ISETP.NE.AND P0, PT, R19, RZ, PT ;  /* 0x000000ff1300720c */ /* 0x000fe20003f05270 */
[----:B------:R-:W-:-:S12]  /*14b70*/  IMAD.MOV.U32 R13, RZ, RZ, R18 ;  /* 0x000000ffff0d7224 */ /* 0x000fd800078e0012 */
[----:B------:R-:W-:Y:S05]  /*14b80*/  @P0 BRA `(.L_x_4259) ;  /* 0x0000002800c80947 */ /* 0x000fea0003800000 */
[----:B------:R-:W2:Y:S01]  /*14b90*/  LDL R0, [R1] ;  /* 0x0000000001007983 */ /* 0x000ea20000100800 */
[----:B------:R-:W-:Y:S01]  /*14ba0*/  VOTEU.ANY UR6, UPT, PT ;  /* 0x0000000000067886 */ /* 0x000fe200038e0100 */
[----:B------:R-:W1:Y:S01]  /*14bb0*/  LDC.64 R2, c[0x0][0xef0] ;  /* 0x0003bc00ff027b82 */ /* 0x000e620000000a00 */
[----:B------:R-:W3:Y:S01]  /*14bc0*/  S2R R5, SR_LANEID ;  /* 0x0000000000057919 */ /* 0x000ee20000000000 */
[----:B--2---:R-:W-:Y:S02]  /*14bd0*/  R2UR UR7, R0 ;  /* 0x00000000000772ca */ /* 0x004fe400000e0000 */
[----:B------:R-:W3:Y:S02]  /*14be0*/  FLO.U32 R0, UR6 ;  /* 0x0000000600007d00 */ /* 0x000ee400080e0000 */
[----:B---3--:R-:W-:-:S06]  /*14bf0*/  ISETP.EQ.U32.AND P0, PT, R0, R5, PT ;  /* 0x000000050000720c */ /* 0x008fcc0003f02070 */
[----:B------:R-:W1:Y:S07]  /*14c00*/  POPC R5, UR6 ;  /* 0x0000000600057d09 */ /* 0x000e6e0008000000 */
[----:B-1----:R-:W2:Y:S01]  /*14c10*/  @P0 ATOMG.E.ADD.STRONG.GPU PT, R3, desc[UR54][R2.64], R5 ;  /* 0x00000005020309a8 */ /* 0x002ea200081ee1f6 */
[----:B------:R-:W1:Y:S02]  /*14c20*/  S2R R4, SR_LTMASK ;  /* 0x0000000000047919 */ /* 0x000e640000003900 */
[----:B-1----:R-:W-:-:S04]  /*14c30*/  LOP3.LUT R4, R4, UR6, RZ, 0xc0, !PT ;  /* 0x0000000604047c12 */ /* 0x002fc8000f8ec0ff */
[----:B------:R-:W1:Y:S01]  /*14c40*/  POPC R13, R4 ;  /* 0x00000004000d7309 */ /* 0x000e620000000000 */
[----:B--2---:R-:W1:Y:S02]  /*14c50*/  SHFL.IDX PT, R0, R3, R0, 0x1f ;  /* 0x00001f0003007589 */ /* 0x004e6400000e0000 */
[----:B-1----:R-:W-:Y:S01]  /*14c60*/  IADD3 R13, R0, UR7, R13 ;  /* 0x00000007000d7c10 */ /* 0x002fe2000fffe00d */
[----:B------:R-:W-:Y:S06]  /*14c70*/  BRA `(.L_x_4259) ;  /* 0x00000028008c7947 */ /* 0x000fec0003800000 */
.L_x_4258:
        /* <DEDUP_REMOVED lines=12> */
[----:B------:R-:W-:Y:S01]  /*14d40*/  MOV R8, 0x70 ;  /* 0x0000007000087802 */ /* 0x000fe20000000f00 */
[----:B------:R-:W1:Y:S01]  /*14d50*/  LDC.64 R2, c[0x4][R2] ;  /* 0x0100000002027b82 */ /* 0x000e620000000a00 */
        /* <DEDUP_REMOVED lines=8> */
[----:B-1----:R-:W-:Y:S05]  /*14de0*/  CALL.ABS.NOINC R2 ;  /* 0x0000000002007343 */ /* 0x002fea0003c00000 */
.L_x_4260:
        /* <DEDUP_REMOVED lines=20> */
.L_x_4262:
        /* <DEDUP_REMOVED lines=16> */
.L_x_4261:
[----:B------:R-:W-:Y:S01]  /*15030*/  ULDC.64 UR4, c[0x0][0xaf0] ;  /* 0x0002bc0000047ab9 */ /* 0x000fe20000000a00 */
[----:B------:R-:W-:Y:S01]  /*15040*/  IMAD.U32 R5, RZ, RZ, UR59 ;  /* 0x0000003bff057e24 */ /* 0x000fe2000f8e00ff */
[----:B------:R-:W-:Y:S01]  /*15050*/  ISETP.NE.U32.AND P0, PT, RZ, UR4, PT ;  /* 0x00000004ff007c0c */ /* 0x000fe2000bf05070 */
[----:B------:R-:W1:Y:S01]  /*15060*/  LDC R0, c[0x0][0x428] ;  /* 0x00010a00ff007b82 */ /* 0x000e620000000800 */
[----:B------:R-:W-:Y:S02]  /*15070*/  MOV R6, UR59 ;  /* 0x0000003b00067c02 */ /* 0x000fe40008000f00 */
        /* <DEDUP_REMOVED lines=9> */
[----:B------:R-:W-:Y:S01]  /*15110*/  IMAD.U32 R10, RZ, RZ, UR60 ;  /* 0x0000003cff0a7e24 */ /* 0x000fe2000f8e00ff */
[----:B--2---:R-:W1:Y:S03]  /*15120*/  LDC.64 R2, c[0x0][0x3f8] ;  /* 0x0000fe00ff027b82 */ /* 0x004e660000000a00 */
[----:B------:R-:W-:-:S06]  /*15130*/  VIADD R10, R10, 0xffffffff ;  /* 0xffffffff0a0a7836 */ /* 0x000fcc0000000000 */
[----:B------:R-:W-:Y:S01]  /*15140*/  VOTEU.ALL UP1, P1 ;  /* 0x00000000003f7886 */ /* 0x000fe20000820000 */
[----:B------:R-:W2:Y:S04]  /*15150*/  @P0 LDC R4, c[0x0][0x42c] ;  /* 0x00010b00ff040b82 */ /* 0x000ea80000000800 */
        /* <DEDUP_REMOVED lines=10> */
.L_x_4317:
[----:B------:R-:W-:Y:S01]  /*15200*/  UMOV UR4, 0xffffffff ;  /* 0xffffffff00047882 */ /* 0x000fe20000000000 */
[----:B------:R-:W-:Y:S02]  /*15210*/  SHF.R.S32.HI R7, RZ, 0x1f, R6 ;  /* 0x0000001fff077819 */ /* 0x000fe40000011406 */
[----:B------:R-:W-:Y:S05]  /*15220*/  BRA.DIV UR4, `(.L_x_4264) ;  /* 0x0000002e04347947 */ /* 0x000fea000b800000 */
[----:B------:R-:W-:-:S13]  /*15230*/  ELECT P6, URZ, PT ;  /* 0x00000000003f782f */ /* 0x000fda00038c0000 */
.L_x_4320:
        /* <DEDUP_REMOVED lines=21> */
.L_x_4266:
[----:B-1----:R-:W-:Y:S01]  /*15390*/  LEA R8, R16, UR38, 0x3 ;  /* 0x0000002610087c11 */ /* 0x002fe2000f8e18ff */
[----:B------:R-:W1:Y:S01]  /*153a0*/  S2R R9, SR_TID.X ;  /* 0x0000000000097919 */ /* 0x000e620000002100 */
[----:B------:R-:W-:-:S04]  /*153b0*/  SHF.L.U32 R5, R17, 0x1f, RZ ;  /* 0x0000001f11057819 */ /* 0x000fc800000006ff */
[----:B------:R-:W2:Y:S01]  /*153c0*/  SYNCS.PHASECHK.TRANS64.TRYWAIT P2, [R8+URZ+0x38840], R5 ;  /* 0x03884005080075a7 */ /* 0x000ea2000804017f */
[----:B-1----:R-:W-:-:S04]  /*153d0*/  LOP3.LUT R9, R9, 0x7f, RZ, 0xc0, !PT ;  /* 0x0000007f09097812 */ /* 0x002fc800078ec0ff */
[----:B------:R-:W-:Y:S01]  /*153e0*/  ISETP.NE.AND P3, PT, R9, RZ, PT ;  /* 0x000000ff0900720c */ /* 0x000fe20003f65270 */
[----:B--2---:R-:W-:-:S12]  /*153f0*/  @!P2 BRA `(.L_x_4267) ;  /* 0x0000002800e0a947 */ /* 0x004fd80003800000 */
.L_x_4321:
[----:B------:R-:W-:Y:S05]  /*15400*/  @P3 BRA `(.L_x_4268) ;  /* 0x0000000000143947 */ /* 0x000fea0003800000 */
[----:B------:R-:W-:Y:S01]  /*15410*/  ISETP.NE.AND P2, PT, R19, RZ, PT ;  /* 0x000000ff1300720c */ /* 0x000fe20003f45270 */
[----:B-1----:R-:W-:-:S04]  /*15420*/  IMAD.MOV.U32 R5, RZ, RZ, 0x2000 ;  /* 0x00002000ff057424 */ /* 0x002fc800078e00ff */
[----:B------:R2:W-:Y:S08]  /*15430*/  SYNCS.ARRIVE.TRANS64 RZ, [R8+URZ+0x38830], R5 ;  /* 0x0388300508ff79a7 */ /* 0x0005f0000800003f */
[----:B------:R-:W-:Y:S05]  /*15440*/  @!P2 BRA `(.L_x_4268) ;  /* 0x000000000004a947 */ /* 0x000fea0003800000 */
[----:B------:R-:W-:Y:S01]  /*15450*/  BPT.TRAP 0x1 ;  /* 0x000000040000795c */ /* 0x000fe20000300000 */
.L_x_4268:
        /* <DEDUP_REMOVED lines=16> */
.L_x_4265:
[----:B------:R-:W-:Y:S05]  /*15560*/  WARPSYNC.ALL ;  /* 0x0000000000007948 */ /* 0x000fea0003800000 */
[----:B------:R-:W-:Y:S01]  /*15570*/  BAR.SYNC.DEFER_BLOCKING 0x8, 0xa0 ;  /* 0x0202800000007b1d */ /* 0x000fe20000010000 */
[----:B------:R-:W-:-:S05]  /*15580*/  ELECT P2, URZ, PT ;  /* 0x00000000003f782f */ /* 0x000fca0003840000 */
[----:B------:R-:W-:Y:S08]  /*15590*/  BSSY B0, `(.L_x_4269) ;  /* 0x0000041000007945 */ /* 0x000ff00003800000 */
[----:B------:R-:W-:Y:S05]  /*155a0*/  @!P2 BRA `(.L_x_4270) ;  /* 0x0000000000fca947 */ /* 0x000fea0003800000 */
[----:B------:R-:W-:Y:S01]  /*155b0*/  UIADD3 UR14, UP0, UR46, 0x270, URZ ;  /* 0x000002702e0e7890 */ /* 0x000fe2000ff1e03f */
[----:B-12---:R-:W-:Y:S01]  /*155c0*/  IMAD.MOV.U32 R5, RZ, RZ, 0x2000 ;  /* 0x00002000ff057424 */ /* 0x006fe200078e00ff */
[----:B------:R-:W-:Y:S02]  /*155d0*/  UIADD3 UR16, UR38, 0x20400, URZ ;  /* 0x0002040026107890 */ /* 0x000fe4000fffe03f */
[----:B------:R-:W-:Y:S01]  /*155e0*/  UIADD3.X UR15, URZ, UR47, URZ, UP0, !UPT ;  /* 0x0000002f3f0f7290 */ /* 0x000fe200087fe43f */
[----:B------:R1:W-:Y:S01]  /*155f0*/  SYNCS.ARRIVE.TRANS64 RZ, [UR38+0x38800], R5 ;  /* 0x03880005ffff79a7 */ /* 0x0003e20008000026 */
[----:B------:R-:W-:Y:S02]  /*15600*/  UIADD3 UR4, UP0, UR46, 0x770, URZ ;  /* 0x000007702e047890 */ /* 0x000fe4000ff1e03f */
[----:B------:R-:W-:Y:S02]  /*15610*/  UIADD3 UR17, UR38, 0x38800, URZ ;  /* 0x0003880026117890 */ /* 0x000fe4000fffe03f */
[----:B------:R-:W-:-:S02]  /*15620*/  UIADD3 UR8, UR38, 0x26400, URZ ;  /* 0x0002640026087890 */ /* 0x000fc4000fffe03f */
[----:B------:R-:W-:Y:S01]  /*15630*/  UIADD3 UR9, UR38, 0x38810, URZ ;  /* 0x0003881026097890 */ /* 0x000fe2000fffe03f */
[----:B-1----:R-:W-:Y:S01]  /*15640*/  IMAD.MOV.U32 R5, RZ, RZ, 0x10000 ;  /* 0x00010000ff057424 */ /* 0x002fe200078e00ff */
[----:B------:R-:W-:Y:S02]  /*15650*/  UIADD3.X UR5, URZ, UR47, URZ, UP0, !UPT ;  /* 0x0000002f3f057290 */ /* 0x000fe400087fe43f */
[----:B------:R-:W-:Y:S01]  /*15660*/  UIADD3 UR24, UR38, 0x28400, URZ ;  /* 0x0002840026187890 */ /* 0x000fe2000fffe03f */
[----:B------:R-:W-:Y:S01]  /*15670*/  UMOV UR6, 0x0 ;  /* 0x0000000000067882 */ /* 0x000fe20000000000 */
[----:B------:R-:W-:Y:S01]  /*15680*/  UMOV UR7, 0x12f00000 ;  /* 0x12f0000000077882 */ /* 0x000fe20000000000 */
[----:B------:R-:W-:Y:S01]  /*15690*/  UMOV UR18, URZ ;  /* 0x0000003f00127c82 */ /* 0x000fe20008000000 */
[----:B------:R-:W-:Y:S01]  /*156a0*/  UMOV UR19, UR57 ;  /* 0x0000003900137c82 */ /* 0x000fe20008000000 */
[----:B------:R-:W-:Y:S01]  /*156b0*/  UMOV UR20, UR58 ;  /* 0x0000003a00147c82 */ /* 0x000fe20008000000 */
[----:B------:R-:W-:Y:S01]  /*156c0*/  UMOV UR21, UR59 ;  /* 0x0000003b00157c82 */ /* 0x000fe20008000000 */
[----:B------:R-:W-:Y:S01]  /*156d0*/  UMOV UR11, UR57 ;  /* 0x00000039000b7c82 */ /* 0x000fe20008000000 */
[----:B------:R1:W-:Y:S01]  /*156e0*/  UTMALDG.4D [UR16], [UR14], desc[UR6] ;  /* 0x000006100e0075b4 */ /* 0x0003e20008019000 */
[----:B------:R-:W-:Y:S01]  /*156f0*/  UMOV UR12, UR58 ;  /* 0x0000003a000c7c82 */ /* 0x000fe20008000000 */
[----:B------:R-:W-:Y:S01]  /*15700*/  UMOV UR13, UR59 ;  /* 0x0000003b000d7c82 */ /* 0x000fe20008000000 */
[----:B------:R-:W-:Y:S01]  /*15710*/  UMOV UR10, UR18 ;  /* 0x00000012000a7c82 */ /* 0x000fe20008000000 */
[----:B------:R3:W-:Y:S01]  /*15720*/  SYNCS.ARRIVE.TRANS64 RZ, [UR38+0x38810], R5 ;  /* 0x03881005ffff79a7 */ /* 0x0007e20008000026 */
[----:B------:R-:W-:Y:S01]  /*15730*/  UMOV UR26, 0x40 ;  /* 0x00000040001a7882 */ /* 0x000fe20000000000 */
[----:B------:R-:W-:Y:S01]  /*15740*/  UMOV UR27, UR57 ;  /* 0x00000039001b7c82 */ /* 0x000fe20008000000 */
[----:B------:R-:W-:Y:S01]  /*15750*/  UMOV UR28, UR58 ;  /* 0x0000003a001c7c82 */ /* 0x000fe20008000000 */
[----:B------:R-:W-:Y:S01]  /*15760*/  UMOV UR29, UR59 ;  /* 0x0000003b001d7c82 */ /* 0x000fe20008000000 */
[----:B------:R-:W-:Y:S01]  /*15770*/  UIADD3 UR48, UR38, 0x2a400, URZ ;  /* 0x0002a40026307890 */ /* 0x000fe2000fffe03f */
[----:B------:R2:W-:Y:S01]  /*15780*/  UTMALDG.4D [UR8], [UR4], desc[UR6] ;  /* 0x00000608040075b4 */ /* 0x0005e20008019000 */
[----:B------:R-:W-:Y:S01]  /*15790*/  UMOV UR25, UR9 ;  /* 0x0000000900197c82 */ /* 0x000fe20008000000 */
[----:B------:R-:W-:-:S02]  /*157a0*/  UIADD3 UR40, UR38, 0x2c400, URZ ;  /* 0x0002c40026287890 */ /* 0x000fc4000fffe03f */
[----:B------:R-:W-:Y:S01]  /*157b0*/  UIADD3 UR32, UR38, 0x2e400, URZ ;  /* 0x0002e40026207890 */ /* 0x000fe2000fffe03f */
[----:B------:R-:W-:Y:S01]  /*157c0*/  UMOV UR50, 0x80 ;  /* 0x0000008000327882 */ /* 0x000fe20000000000 */
[----:B------:R-:W-:Y:S01]  /*157d0*/  UMOV UR51, UR57 ;  /* 0x0000003900337c82 */ /* 0x000fe20008000000 */
[----:B------:R4:W-:Y:S01]  /*157e0*/  UTMALDG.4D [UR24], [UR4], desc[UR6] ;  /* 0x00000618040075b4 */ /* 0x0009e20008019000 */
[----:B------:R-:W-:Y:S01]  /*157f0*/  UMOV UR52, UR58 ;  /* 0x0000003a00347c82 */ /* 0x000fe20008000000 */
[----:B------:R-:W-:Y:S01]  /*15800*/  UMOV UR53, UR59 ;  /* 0x0000003b00357c82 */ /* 0x000fe20008000000 */
[----:B------:R-:W-:Y:S01]  /*15810*/  UMOV UR49, UR9 ;  /* 0x0000000900317c82 */ /* 0x000fe20008000000 */
[----:B------:R-:W-:Y:S01]  /*15820*/  UMOV UR42, 0xc0 ;  /* 0x000000c0002a7882 */ /* 0x000fe20000000000 */
[----:B------:R-:W-:Y:S01]  /*15830*/  UMOV UR43, UR57 ;  /* 0x00000039002b7c82 */ /* 0x000fe20008000000 */
[----:B------:R-:W-:Y:S01]  /*15840*/  UMOV UR44, UR58 ;  /* 0x0000003a002c7c82 */ /* 0x000fe20008000000 */
[----:B------:R-:W-:Y:S01]  /*15850*/  UMOV UR45, UR59 ;  /* 0x0000003b002d7c82 */ /* 0x000fe20008000000 */
[----:B-1----:R-:W-:Y:S01]  /*15860*/  UIADD3 UR16, UR38, 0x32400, URZ ;  /* 0x0003240026107890 */ /* 0x002fe2000fffe03f */
[----:B------:R3:W-:Y:S01]  /*15870*/  UTMALDG.4D [UR48], [UR4], desc[UR6] ;  /* 0x00000630040075b4 */ /* 0x0007e20008019000 */
[----:B------:R-:W-:Y:S01]  /*15880*/  UMOV UR41, UR9 ;  /* 0x0000000900297c82 */ /* 0x000fe20008000000 */
[----:B------:R-:W-:Y:S01]  /*15890*/  UMOV UR34, 0x100 ;  /* 0x0000010000227882 */ /* 0x000fe20000000000 */
[----:B------:R-:W-:Y:S01]  /*158a0*/  UMOV UR35, UR57 ;  /* 0x0000003900237c82 */ /* 0x000fe20008000000 */
[----:B------:R-:W-:Y:S01]  /*158b0*/  UMOV UR36, UR58 ;  /* 0x0000003a00247c82 */ /* 0x000fe20008000000 */
[----:B------:R-:W-:Y:S01]  /*158c0*/  UMOV UR37, UR59 ;  /* 0x0000003b00257c82 */ /* 0x000fe20008000000 */
[----:B------:R-:W-:Y:S01]  /*158d0*/  UMOV UR33, UR9 ;  /* 0x0000000900217c82 */ /* 0x000fe20008000000 */
[----:B------:R-:W-:Y:S01]  /*158e0*/  UMOV UR18, 0x180 ;  /* 0x0000018000127882 */ /* 0x000fe20000000000 */
[----:B------:R3:W-:Y:S01]  /*158f0*/  UTMALDG.4D [UR40], [UR4], desc[UR6] ;  /* 0x00000628040075b4 */ /* 0x0007e20008019000 */
[----:B--2---:R-:W-:Y:S01]  /*15900*/  UIADD3 UR8, UR38, 0x34400, URZ ;  /* 0x0003440026087890 */ /* 0x004fe2000fffe03f */
[----:B------:R-:W-:Y:S01]  /*15910*/  UMOV UR17, UR9 ;  /* 0x0000000900117c82 */ /* 0x000fe20008000000 */
[----:B------:R-:W-:Y:S01]  /*15920*/  UMOV UR10, 0x1c0 ;  /* 0x000001c0000a7882 */ /* 0x000fe20000000000 */
[----:B------:R3:W-:Y:S01]  /*15930*/  UTMALDG.4D [UR32], [UR4], desc[UR6] ;  /* 0x00000620040075b4 */ /* 0x0007e20008019000 */
[----:B----4-:R-:W-:Y:S01]  /*15940*/  UIADD3 UR24, UR38, 0x30400, URZ ;  /* 0x0003040026187890 */ /* 0x010fe2000fffe03f */
[----:B------:R-:W-:-:S08]  /*15950*/  UMOV UR26, 0x140 ;  /* 0x00000140001a7882 */ /* 0x000fd00000000000 */
[----:B------:R3:W-:Y:S01]  /*15960*/  UTMALDG.4D [UR24], [UR4], desc[UR6] ;  /* 0x00000618040075b4 */ /* 0x0007e20008019000 */
[----:B------:R3:W-:Y:S01]  /*15970*/  UTMALDG.4D [UR16], [UR4], desc[UR6] ;  /* 0x00000610040075b4 */ /* 0x0007e20008019000 */
[----:B------:R3:W-:Y:S02]  /*15980*/  UTMALDG.4D [UR8], [UR4], desc[UR6] ;  /* 0x00000608040075b4 */ /* 0x0007e40008019000 */
[----:B---3--:R-:W-:Y:S01]  /*15990*/  NOP ;  /* 0x0000000000007918 */ /* 0x008fe20000000000 */
.L_x_4270:
[----:B------:R-:W-:Y:S05]  /*159a0*/  BSYNC B0 ;  /* 0x0000000000007941 */ /* 0x000fea0003800000 */
.L_x_4269:
[----:B------:R-:W-:-:S04]  /*159b0*/  UIADD3 UR61, UR61, 0x1, URZ ;  /* 0x000000013d3d7890 */ /* 0x000fc8000fffe03f */
[----:B------:R-:W-:-:S04]  /*159c0*/  ULEA.HI UR4, UR61, UR61, URZ, 0x1 ;  /* 0x0000003d3d047291 */ /* 0x000fc8000f8f083f */
[----:B------:R-:W-:-:S04]  /*159d0*/  ULOP3.LUT UR4, UR4, 0xfffffffe, URZ, 0xc0, !UPT ;  /* 0xfffffffe04047892 */ /* 0x000fc8000f8ec03f */
[----:B------:R-:W-:-:S06]  /*159e0*/  UIADD3 UR4, UR61, -UR4, URZ ;  /* 0x800000043d047290 */ /* 0x000fcc000fffe03f */
[----:B-12---:R-:W-:-:S05]  /*159f0*/  IMAD.U32 R5, RZ, RZ, UR4 ;  /* 0x00000004ff057e24 */ /* 0x006fca000f8e00ff */
[----:B------:R-:W-:-:S04]  /*15a00*/  SHF.L.U32 R5, R5, 0x1f, RZ ;  /* 0x0000001f05057819 */ /* 0x000fc800000006ff */
[----:B------:R-:W1:Y:S02]  /*15a10*/  SYNCS.PHASECHK.TRANS64.TRYWAIT P2, [UR38+0x38820], R5 ;  /* 0x03882005ff0075a7 */ /* 0x000e640008040166 */
[----:B-1----:R-:W-:Y:S05]  /*15a20*/  @!P2 BRA `(.L_x_4271) ;  /* 0x000000240068a947 */ /* 0x002fea0003800000 */
.L_x_4322:
        /* <DEDUP_REMOVED lines=10> */
.L_x_4323:
[----:B------:R-:W-:Y:S05]  /*15ad0*/  @P3 BRA `(.L_x_4275) ;  /* 0x0000000000143947 */ /* 0x000fea0003800000 */
[----:B------:R-:W-:Y:S01]  /*15ae0*/  ISETP.NE.AND P2, PT, R19, RZ, PT ;  /* 0x000000ff1300720c */ /* 0x000fe20003f45270 */
[----:B-1----:R-:W-:-:S04]  /*15af0*/  IMAD.MOV.U32 R8, RZ, RZ, 0x10000 ;  /* 0x00010000ff087424 */ /* 0x002fc800078e00ff */
[----:B------:R2:W-:Y:S08]  /*15b00*/  SYNCS.ARRIVE.TRANS64 RZ, [R5+URZ+0x38850], R8 ;  /* 0x0388500805ff79a7 */ /* 0x0005f0000800003f */
[----:B------:R-:W-:Y:S05]  /*15b10*/  @!P2 BRA `(.L_x_4275) ;  /* 0x000000000004a947 */ /* 0x000fea0003800000 */
[----:B------:R-:W-:Y:S01]  /*15b20*/  BPT.TRAP 0x1 ;  /* 0x000000040000795c */ /* 0x000fe20000300000 */
.L_x_4275:
        /* <DEDUP_REMOVED lines=26> */
[----:B------:R3:W-:Y:S02]  /*15cd0*/  UTMALDG.4D [UR8], [UR14], desc[UR6] ;  /* 0x000006080e0075b4 */ /* 0x0007e40008019000 */
[----:B---3--:R-:W-:Y:S01]  /*15ce0*/  UMOV UR8, UR18 ;  /* 0x0000001200087c82 */ /* 0x008fe20008000000 */
[----:B------:R-:W-:Y:S01]  /*15cf0*/  UMOV UR10, UR21 ;  /* 0x00000015000a7c82 */ /* 0x000fe20008000000 */
[----:B------:R-:W-:Y:S01]  /*15d00*/  UIADD3 UR18, UR16, 0xa400, URZ ;  /* 0x0000a40010127890 */ /* 0x000fe2000fffe03f */
[----:B------:R3:W-:Y:S02]  /*15d10*/  UTMALDG.4D [UR8], [UR14], desc[UR6] ;  /* 0x000006080e0075b4 */ /* 0x0007e40008019000 */
[----:B---3--:R-:W-:Y:S01]  /*15d20*/  UMOV UR8, UR19 ;  /* 0x0000001300087c82 */ /* 0x008fe20008000000 */
[----:B------:R-:W-:Y:S01]  /*15d30*/  UMOV UR10, UR22 ;  /* 0x00000016000a7c82 */ /* 0x000fe20008000000 */
[----:B------:R-:W-:Y:S01]  /*15d40*/  UIADD3 UR19, UR16, 0xc400, URZ ;  /* 0x0000c40010137890 */ /* 0x000fe2000fffe03f */
[----:B------:R3:W-:Y:S01]  /*15d50*/  UTMALDG.4D [UR8], [UR14], desc[UR6] ;  /* 0x000006080e0075b4 */ /* 0x0007e20008019000 */
[----:B------:R-:W-:Y:S01]  /*15d60*/  UIADD3 UR16, UR16, 0xe400, URZ ;  /* 0x0000e40010107890 */ /* 0x000fe2000fffe03f */
[----:B---3--:R-:W-:Y:S01]  /*15d70*/  UMOV UR8, UR17 ;  /* 0x0000001100087c82 */ /* 0x008fe20008000000 */
[----:B------:R-:W-:Y:S01]  /*15d80*/  UMOV UR10, UR23 ;  /* 0x00000017000a7c82 */ /* 0x000fe20008000000 */
[----:B------:R-:W-:Y:S01]  /*15d90*/  UMOV UR17, 0x180 ;  /* 0x0000018000117882 */ /* 0x000fe20000000000 */
[----:B------:R3:W-:Y:S02]  /*15da0*/  UTMALDG.4D [UR8], [UR14], desc[UR6] ;  /* 0x000006080e0075b4 */ /* 0x0007e40008019000 */
[----:B---3--:R-:W-:Y:S01]  /*15db0*/  UMOV UR8, UR18 ;  /* 0x0000001200087c82 */ /* 0x008fe20008000000 */
[----:B------:R-:W-:-:S02]  /*15dc0*/  UMOV UR10, UR24 ;  /* 0x00000018000a7c82 */ /* 0x000fc40008000000 */
[----:B------:R3:W-:Y:S02]  /*15dd0*/  UTMALDG.4D [UR8], [UR14], desc[UR6] ;  /* 0x000006080e0075b4 */ /* 0x0007e40008019000 */
[----:B---3--:R-:W-:Y:S01]  /*15de0*/  UMOV UR8, UR19 ;  /* 0x0000001300087c82 */ /* 0x008fe20008000000 */
[----:B------:R-:W-:Y:S01]  /*15df0*/  UMOV UR10, UR17 ;  /* 0x00000011000a7c82 */ /* 0x000fe20008000000 */
[----:B------:R-:W-:Y:S01]  /*15e00*/  UMOV UR17, 0x1c0 ;  /* 0x000001c000117882 */ /* 0x000fe20000000000 */
[----:B------:R3:W-:Y:S02]  /*15e10*/  UTMALDG.4D [UR8], [UR14], desc[UR6] ;  /* 0x000006080e0075b4 */ /* 0x0007e40008019000 */
[----:B---3--:R-:W-:Y:S01]  /*15e20*/  UMOV UR8, UR16 ;  /* 0x0000001000087c82 */ /* 0x008fe20008000000 */
[----:B------:R-:W-:Y:S02]  /*15e30*/  UMOV UR10, UR17 ;  /* 0x00000011000a7c82 */ /* 0x000fe40008000000 */
[----:B------:R3:W-:Y:S02]  /*15e40*/  UTMALDG.4D [UR8], [UR14], desc[UR6] ;  /* 0x000006080e0075b4 */ /* 0x0007e40008019000 */
[----:B---3--:R-:W-:Y:S01]  /*15e50*/  NOP ;  /* 0x0000000000007918 */ /* 0x008fe20000000000 */
.L_x_4273:
[----:B------:R-:W-:Y:S05]  /*15e60*/  BSYNC B0 ;  /* 0x0000000000007941 */ /* 0x000fea0003800000 */
.L_x_4272:
[----:B------:R-:W-:-:S04]  /*15e70*/  UIADD3 UR6, UR60, -0x2, URZ ;  /* 0xfffffffe3c067890 */ /* 0x000fc8000fffe03f */
[----:B------:R-:W-:-:S06]  /*15e80*/  UISETP.GE.AND UP0, UPT, UR6, UR39, UPT ;  /* 0x000000270600728c */ /* 0x000fcc000bf06270 */
[----:B------:R-:W-:-:S13]  /*15e90*/  PLOP3.LUT P2, PT, PT, PT, UP0, 0x80, 0x0 ;  /* 0x000000000000781c */ /* 0x000fda0003f4f008 */
[----:B------:R-:W-:Y:S05]  /*15ea0*/  @!P2 BRA `(.L_x_4276) ;  /* 0x0000001400a4a947 */ /* 0x000fea0003800000 */
[----:B------:R-:W-:Y:S02]  /*15eb0*/  LOP3.LUT R9, RZ, UR39, RZ, 0x33, !PT ;  /* 0x00000027ff097c12 */ /* 0x000fe4000f8e33ff */
[----:B-12---:R-:W-:-:S04]  /*15ec0*/  IADD3 R8, RZ, -UR60, RZ ;  /* 0x8000003cff087c10 */ /* 0x006fc8000fffe0ff */
[----:B------:R-:W-:Y:S01]  /*15ed0*/  VIADDMNMX R9, R8, 0x1, R9, !PT ;  /* 0x0000000108097846 */ /* 0x000fe20007800109 */
[----:B------:R-:W-:-:S04]  /*15ee0*/  IMAD.U32 R8, RZ, RZ, UR6 ;  /* 0x00000006ff087e24 */ /* 0x000fc8000f8e00ff */
        /* <DEDUP_REMOVED lines=30> */
.L_x_4280:
[----:B-1----:R-:W-:Y:S01]  /*160d0*/  LEA R2, R16, UR38, 0x3 ;  /* 0x0000002610027c11 */ /* 0x002fe2000f8e18ff */
[----:B------:R-:W1:Y:S01]  /*160e0*/  S2R R5, SR_TID.X ;  /* 0x0000000000057919 */ /* 0x000e620000002100 */
[----:B------:R-:W-:-:S04]  /*160f0*/  SHF.L.U32 R3, R17, 0x1f, RZ ;  /* 0x0000001f11037819 */ /* 0x000fc800000006ff */
[----:B------:R-:W2:Y:S01]  /*16100*/  SYNCS.PHASECHK.TRANS64.TRYWAIT P3, [R2+URZ+0x38840], R3 ;  /* 0x03884003020075a7 */ /* 0x000ea2000806017f */
[----:B-1----:R-:W-:-:S04]  /*16110*/  LOP3.LUT R5, R5, 0x7f, RZ, 0xc0, !PT ;  /* 0x0000007f05057812 */ /* 0x002fc800078ec0ff */
[----:B------:R-:W-:Y:S01]  /*16120*/  ISETP.NE.AND P2, PT, R5, RZ, PT ;  /* 0x000000ff0500720c */ /* 0x000fe20003f45270 */
[----:B--2---:R-:W-:-:S12]  /*16130*/  @!P3 BRA `(.L_x_4281) ;  /* 0x0000001c00d0b947 */ /* 0x004fd80003800000 */
.L_x_4324:
[----:B------:R-:W-:Y:S05]  /*16140*/  @P2 BRA `(.L_x_4282) ;  /* 0x0000000000142947 */ /* 0x000fea0003800000 */
[----:B------:R-:W-:Y:S01]  /*16150*/  ISETP.NE.AND P3, PT, R19, RZ, PT ;  /* 0x000000ff1300720c */ /* 0x000fe20003f65270 */
[----:B------:R-:W-:-:S04]  /*16160*/  IMAD.MOV.U32 R5, RZ, RZ, 0x2000 ;  /* 0x00002000ff057424 */ /* 0x000fc800078e00ff */
[----:B------:R2:W-:Y:S08]  /*16170*/  SYNCS.ARRIVE.TRANS64 RZ, [R2+URZ+0x38830], R5 ;  /* 0x0388300502ff79a7 */ /* 0x0005f0000800003f */
[----:B------:R-:W-:Y:S05]  /*16180*/  @!P3 BRA `(.L_x_4282) ;  /* 0x000000000004b947 */ /* 0x000fea0003800000 */
[----:B------:R-:W-:Y:S01]  /*16190*/  BPT.TRAP 0x1 ;  /* 0x000000040000795c */ /* 0x000fe20000300000 */
.L_x_4282:
        /* <DEDUP_REMOVED lines=17> */
.L_x_4325:
[----:B------:R-:W-:Y:S05]  /*162b0*/  @P2 BRA `(.L_x_4284) ;  /* 0x0000000000142947 */ /* 0x000fea0003800000 */
[----:B------:R-:W-:Y:S01]  /*162c0*/  ISETP.NE.AND P2, PT, R19, RZ, PT ;  /* 0x000000ff1300720c */ /* 0x000fe20003f45270 */
[----:B-1-3--:R-:W-:-:S04]  /*162d0*/  IMAD.MOV.U32 R3, RZ, RZ, 0x10000 ;  /* 0x00010000ff037424 */ /* 0x00afc800078e00ff */
[----:B------:R4:W-:Y:S08]  /*162e0*/  SYNCS.ARRIVE.TRANS64 RZ, [R2+URZ+0x38850], R3 ;  /* 0x0388500302ff79a7 */ /* 0x0009f0000800003f */
[----:B------:R-:W-:Y:S05]  /*162f0*/  @!P2 BRA `(.L_x_4284) ;  /* 0x000000000004a947 */ /* 0x000fea0003800000 */
[----:B------:R-:W-:Y:S01]  /*16300*/  BPT.TRAP 0x1 ;  /* 0x000000040000795c */ /* 0x000fe20000300000 */
.L_x_4284:
        /* <DEDUP_REMOVED lines=50> */
.L_x_4279:
[----:B------:R-:W-:Y:S05]  /*16630*/  BSYNC B0 ;  /* 0x0000000000007941 */ /* 0x000fea0003800000 */
.L_x_4278:
[----:B------:R-:W-:-:S06]  /*16640*/  UIADD3 UR6, UR60, -0x3, URZ ;  /* 0xfffffffd3c067890 */ /* 0x000fcc000fffe03f */
[----:B------:R-:W-:-:S07]  /*16650*/  IMAD.U32 R8, RZ, RZ, UR6 ;  /* 0x00000006ff087e24 */ /* 0x000fce000f8e00ff */
.L_x_4277:
[----:B------:R-:W-:Y:S01]  /*16660*/  ULOP3.LUT UR6, URZ, UR60, URZ, 0x33, !UPT ;  /* 0x0000003c3f067292 */ /* 0x000fe2000f8e333f */
[----:B------:R-:W-:Y:S01]  /*16670*/  VIADD R9, R9, 0xfffffffe ;  /* 0xfffffffe09097836 */ /* 0x000fe20000000000 */
[----:B------:R-:W-:Y:S04]  /*16680*/  BSSY B0, `(.L_x_4276) ;  /* 0x00000eb000007945 */ /* 0x000fe80003800000 */
[----:B------:R-:W-:-:S13]  /*16690*/  ISETP.NE.AND P2, PT, R9, UR6, PT ;  /* 0x0000000609007c0c */ /* 0x000fda000bf45270 */
[----:B------:R-:W-:Y:S05]  /*166a0*/  @!P2 BRA `(.L_x_4285) ;  /* 0x0000000c00a0a947 */ /* 0x000fea0003800000 */
.L_x_4300:
        /* <DEDUP_REMOVED lines=23> */
[----:B--2---:R-:W-:-:S04]  /*16820*/  LEA R4, P2, R2, R4, 0x2 ;  /* 0x0000000402047211 */ /* 0x004fc800078410ff */
[----:B------:R-:W-:-:S05]  /*16830*/  LEA.HI.X R5, R2, R5, R3, 0x2, P2 ;  /* 0x0000000502057211 */ /* 0x000fca00010f1403 */
[----:B------:R1:W5:Y:S01]  /*16840*/  LDG.E R4, desc[UR54][R4.64] ;  /* 0x0000003604047981 */ /* 0x000362000c1e1900 */
[----:B------:R-:W-:-:S04]  /*16850*/  IMAD.MOV R3, RZ, RZ, -R11 ;  /* 0x000000ffff037224 */ /* 0x000fc800078e0a0b */
[----:B------:R-:W-:-:S07]  /*16860*/  IMAD R10, R10, R3, R8 ;  /* 0x000000030a0a7224 */ /* 0x000fce00078e0208 */
.L_x_4288:
[----:B------:R-:W-:Y:S01]  /*16870*/  LEA R3, R9, UR38, 0x3 ;  /* 0x0000002609037c11 */ /* 0x000fe2000f8e18ff */
[----:B-1----:R-:W1:Y:S01]  /*16880*/  S2R R5, SR_TID.X ;  /* 0x0000000000057919 */ /* 0x002e620000002100 */
[----:B------:R-:W-:-:S04]  /*16890*/  SHF.L.U32 R2, R17, 0x1f, RZ ;  /* 0x0000001f11027819 */ /* 0x000fc800000006ff */
[----:B------:R-:W2:Y:S01]  /*168a0*/  SYNCS.PHASECHK.TRANS64.TRYWAIT P3, [R3+URZ+0x38840], R2 ;  /* 0x03884002030075a7 */ /* 0x000ea2000806017f */
[----:B-1----:R-:W-:-:S04]  /*168b0*/  LOP3.LUT R5, R5, 0x7f, RZ, 0xc0, !PT ;  /* 0x0000007f05057812 */ /* 0x002fc800078ec0ff */
[----:B------:R-:W-:Y:S01]  /*168c0*/  ISETP.NE.AND P2, PT, R5, RZ, PT ;  /* 0x000000ff0500720c */ /* 0x000fe20003f45270 */
[----:B--2---:R-:W-:-:S12]  /*168d0*/  @!P3 BRA `(.L_x_4289) ;  /* 0x000000180010b947 */ /* 0x004fd80003800000 */
.L_x_4326:
[----:B------:R-:W-:Y:S05]  /*168e0*/  @P2 BRA `(.L_x_4290) ;  /* 0x0000000000142947 */ /* 0x000fea0003800000 */
[----:B------:R-:W-:Y:S01]  /*168f0*/  ISETP.NE.AND P3, PT, R19, RZ, PT ;  /* 0x000000ff1300720c */ /* 0x000fe20003f65270 */
[----:B------:R-:W-:-:S04]  /*16900*/  IMAD.MOV.U32 R12, RZ, RZ, 0x2000 ;  /* 0x00002000ff0c7424 */ /* 0x000fc800078e00ff */
[----:B------:R2:W-:Y:S08]  /*16910*/  SYNCS.ARRIVE.TRANS64 RZ, [R3+URZ+0x38830], R12 ;  /* 0x0388300c03ff79a7 */ /* 0x0005f0000800003f */
[----:B------:R-:W-:Y:S05]  /*16920*/  @!P3 BRA `(.L_x_4290) ;  /* 0x000000000004b947 */ /* 0x000fea0003800000 */
[----:B------:R-:W-:Y:S01]  /*16930*/  BPT.TRAP 0x1 ;  /* 0x000000040000795c */ /* 0x000fe20000300000 */
.L_x_4290:
        /* <DEDUP_REMOVED lines=17> */
.L_x_4327:
[----:B------:R-:W-:Y:S05]  /*16a50*/  @P2 BRA `(.L_x_4292) ;  /* 0x0000000000142947 */ /* 0x000fea0003800000 */
[----:B------:R-:W-:Y:S02]  /*16a60*/  ISETP.NE.AND P2, PT, R19, RZ, PT ;  /* 0x000000ff1300720c */ /* 0x000fe40003f45270 */
[----:B-1-3--:R-:W-:-:S04]  /*16a70*/  MOV R2, 0x10000 ;  /* 0x0001000000027802 */ /* 0x00afc80000000f00 */
[----:B------:R4:W-:Y:S07]  /*16a80*/  SYNCS.ARRIVE.TRANS64 RZ, [R3+URZ+0x38850], R2 ;  /* 0x0388500203ff79a7 */ /* 0x0009ee000800003f */
[----:B------:R-:W-:Y:S05]  /*16a90*/  @!P2 BRA `(.L_x_4292) ;  /* 0x000000000004a947 */ /* 0x000fea0003800000 */
[----:B------:R-:W-:Y:S01]  /*16aa0*/  BPT.TRAP 0x1 ;  /* 0x000000040000795c */ /* 0x000fe20000300000 */
.L_x_4292:
        /* <DEDUP_REMOVED lines=50> */
.L_x_4287:
[----:B------:R-:W-:Y:S05]  /*16dd0*/  BSYNC B1 ;  /* 0x0000000000017941 */ /* 0x000fea0003800000 */
.L_x_4286:
[----:B------:R-:W-:Y:S01]  /*16de0*/  VIADD R9, R9, 0x1 ;  /* 0x0000000109097836 */ /* 0x000fe20000000000 */
[----:B------:R-:W-:Y:S04]  /*16df0*/  BSSY B1, `(.L_x_4293) ;  /* 0x0000070000017945 */ /* 0x000fe80003800000 */
[----:B------:R-:W-:-:S04]  /*16e00*/  ISETP.NE.AND P2, PT, R9, 0x2, PT ;  /* 0x000000020900780c */ /* 0x000fc80003f45270 */
[----:B---34-:R-:W-:Y:S02]  /*16e10*/  SEL R2, RZ, 0x1, P2 ;  /* 0x00000001ff027807 */ /* 0x018fe40001000000 */
[----:B------:R-:W-:Y:S01]  /*16e20*/  SEL R16, R9, RZ, P2 ;  /* 0x000000ff09107207 */ /* 0x000fe20001000000 */
[----:B------:R-:W-:Y:S01]  /*16e30*/  VIADD R9, R8, 0xffffffff ;  /* 0xffffffff08097836 */ /* 0x000fe20000000000 */
[----:B------:R-:W-:Y:S01]  /*16e40*/  LOP3.LUT R17, R17, R2, RZ, 0x3c, !PT ;  /* 0x0000000211117212 */ /* 0x000fe200078e3cff */
[----:B------:R-:W-:Y:S06]  /*16e50*/  @!P6 BRA `(.L_x_4294) ;  /* 0x0000000400a4e947 */ /* 0x000fec0003800000 */
[----:B------:R-:W-:Y:S01]  /*16e60*/  IMAD.MOV.U32 R10, RZ, RZ, R9 ;  /* 0x000000ffff0a7224 */ /* 0x000fe200078e0009 */
[----:B------:R-:W-:Y:S06]  /*16e70*/  @!P0 BRA `(.L_x_4295) ;  /* 0x0000000000448947 */ /* 0x000fec0003800000 */
[----:B------:R-:W1:Y:S02]  /*16e80*/  LDC R11, c[0x0][0x41c] ;  /* 0x00010700ff0b7b82 */ /* 0x000e640000000800 */
[----:B-1----:R-:W-:-:S13]  /*16e90*/  ISETP.NE.AND P2, PT, R11, 0x1, PT ;  /* 0x000000010b00780c */ /* 0x002fda0003f45270 */
[----:B--2---:R-:W1:Y:S02]  /*16ea0*/  @P2 LDC.64 R2, c[0x0][0x420] ;  /* 0x00010800ff022b82 */ /* 0x004e640000000a00 */
[----:B-1----:R-:W-:-:S04]  /*16eb0*/  @P2 IMAD.HI.U32 R4, R10, R2, RZ ;  /* 0x000000020a042227 */ /* 0x002fc800078e00ff */
[----:B------:R-:W-:Y:S01]  /*16ec0*/  IMAD.MOV.U32 R2, RZ, RZ, R10 ;  /* 0x000000ffff027224 */ /* 0x000fe200078e000a */
[----:B------:R-:W-:Y:S02]  /*16ed0*/  @P2 SHF.R.U32.HI R2, RZ, R3, R4 ;  /* 0x00000003ff022219 */ /* 0x000fe40000011604 */
[----:B------:R-:W1:Y:S03]  /*16ee0*/  LDC.64 R4, c[0x0][0x3f8] ;  /* 0x0000fe00ff047b82 */ /* 0x000e660000000a00 */
[----:B------:R-:W-:-:S04]  /*16ef0*/  IMAD.MOV R3, RZ, RZ, -R2 ;  /* 0x000000ffff037224 */ /* 0x000fc800078e0a02 */
        /* <DEDUP_REMOVED lines=9> */
.L_x_4295:
[----:B------:R-:W-:Y:S01]  /*16f90*/  LEA R2, R16, UR38, 0x3 ;  /* 0x0000002610027c11 */ /* 0x000fe2000f8e18ff */
[----:B-1----:R-:W1:Y:S01]  /*16fa0*/  S2R R5, SR_TID.X ;  /* 0x0000000000057919 */ /* 0x002e620000002100 */
[----:B--2---:R-:W-:-:S04]  /*16fb0*/  SHF.L.U32 R3, R17, 0x1f, RZ ;  /* 0x0000001f11037819 */ /* 0x004fc800000006ff */
[----:B------:R-:W2:Y:S01]  /*16fc0*/  SYNCS.PHASECHK.TRANS64.TRYWAIT P3, [R2+URZ+0x38840], R3 ;  /* 0x03884003020075a7 */ /* 0x000ea2000806017f */
[----:B-1----:R-:W-:-:S04]  /*16fd0*/  LOP3.LUT R5, R5, 0x7f, RZ, 0xc0, !PT ;  /* 0x0000007f05057812 */ /* 0x002fc800078ec0ff */
[----:B------:R-:W-:Y:S01]  /*16fe0*/  ISETP.NE.AND P2, PT, R5, RZ, PT ;  /* 0x000000ff0500720c */ /* 0x000fe20003f45270 */
[----:B--2---:R-:W-:-:S12]  /*16ff0*/  @!P3 BRA `(.L_x_4296) ;  /* 0x000000100070b947 */ /* 0x004fd80003800000 */
.L_x_4328:
[----:B------:R-:W-:Y:S05]  /*17000*/  @P2 BRA `(.L_x_4297) ;  /* 0x0000000000142947 */ /* 0x000fea0003800000 */
[----:B------:R-:W-:Y:S02]  /*17010*/  ISETP.NE.AND P3, PT, R19, RZ, PT ;  /* 0x000000ff1300720c */ /* 0x000fe40003f65270 */
[----:B------:R-:W-:-:S04]  /*17020*/  MOV R5, 0x2000 ;  /* 0x0000200000057802 */ /* 0x000fc80000000f00 */
[----:B------:R2:W-:Y:S07]  /*17030*/  SYNCS.ARRIVE.TRANS64 RZ, [R2+URZ+0x38830], R5 ;  /* 0x0388300502ff79a7 */ /* 0x0005ee000800003f */
[----:B------:R-:W-:Y:S05]  /*17040*/  @!P3 BRA `(.L_x_4297) ;  /* 0x000000000004b947 */ /* 0x000fea0003800000 */
[----:B------:R-:W-:Y:S01]  /*17050*/  BPT.TRAP 0x1 ;  /* 0x000000040000795c */ /* 0x000fe20000300000 */
.L_x_4297:
        /* <DEDUP_REMOVED lines=17> */
.L_x_4329:
[----:B------:R-:W-:Y:S05]  /*17170*/  @P2 BRA `(.L_x_4299) ;  /* 0x0000000000142947 */ /* 0x000fea0003800000 */
[----:B------:R-:W-:Y:S01]  /*17180*/  ISETP.NE.AND P2, PT, R19, RZ, PT ;  /* 0x000000ff1300720c */ /* 0x000fe20003f45270 */
[----:B-12---:R-:W-:-:S04]  /*17190*/  IMAD.MOV.U32 R3, RZ, RZ, 0x10000 ;  /* 0x00010000ff037424 */ /* 0x006fc800078e00ff */
[----:B------:R3:W-:Y:S08]  /*171a0*/  SYNCS.ARRIVE.TRANS64 RZ, [R2+URZ+0x38850], R3 ;  /* 0x0388500302ff79a7 */ /* 0x0007f0000800003f */
[----:B------:R-:W-:Y:S05]  /*171b0*/  @!P2 BRA `(.L_x_4299) ;  /* 0x000000000004a947 */ /* 0x000fea0003800000 */
[----:B------:R-:W-:Y:S01]  /*171c0*/  BPT.TRAP 0x1 ;  /* 0x000000040000795c */ /* 0x000fe20000300000 */
.L_x_4299:
        /* <DEDUP_REMOVED lines=50> */
.L_x_4294:
[----:B------:R-:W-:Y:S05]  /*174f0*/  BSYNC B1 ;  /* 0x0000000000017941 */ /* 0x000fea0003800000 */
.L_x_4293:
[----:B------:R-:W-:Y:S01]  /*17500*/  ISETP.GT.AND P2, PT, R9, UR39, PT ;  /* 0x0000002709007c0c */ /* 0x000fe2000bf44270 */
[----:B------:R-:W-:-:S12]  /*17510*/  VIADD R8, R8, 0xfffffffe ;  /* 0xfffffffe08087836 */ /* 0x000fd80000000000 */
[----:B------:R-:W-:Y:S05]  /*17520*/  @P2 BRA `(.L_x_4300) ;  /* 0xfffffff000602947 */ /* 0x000fea000383ffff */
.L_x_4285:
[----:B------:R-:W-:Y:S05]  /*17530*/  BSYNC B0 ;  /* 0x0000000000007941 */ /* 0x000fea0003800000 */
.L_x_4276:
[----:B------:R-:W-:Y:S01]  /*17540*/  VIADD R16, R16, 0x1 ;  /* 0x0000000110107836 */ /* 0x000fe20000000000 */
[----:B------:R-:W-:Y:S04]  /*17550*/  BSSY B0, `(.L_x_4301) ;  /* 0x0000013000007945 */ /* 0x000fe80003800000 */
[----:B------:R-:W-:-:S04]  /*17560*/  ISETP.NE.AND P0, PT, R16, 0x2, PT ;  /* 0x000000021000780c */ /* 0x000fc80003f05270 */
[----:B------:R-:W-:-:S04]  /*17570*/  SEL R0, RZ, 0x1, P0 ;  /* 0x00000001ff007807 */ /* 0x000fc80000000000 */
[----:B------:R-:W-:Y:S01]  /*17580*/  LOP3.LUT R17, R17, R0, RZ, 0x3c, !PT ;  /* 0x0000000011117212 */ /* 0x000fe200078e3cff */
[----:B------:R-:W-:Y:S06]  /*17590*/  @P1 BRA `(.L_x_4302) ;  /* 0x0000000000381947 */ /* 0x000fec0003800000 */
[----:B-1234-:R-:W2:Y:S01]  /*175a0*/  LDL R2, [R1] ;  /* 0x0000000001027983 */ /* 0x01eea20000100800 */
[----:B------:R-:W-:Y:S02]  /*175b0*/  VOTEU.ANY UR6, UPT, PT ;  /* 0x0000000000067886 */ /* 0x000fe400038e0100 */
[----:B------:R-:W1:Y:S01]  /*175c0*/  FLO.U32 R0, UR6 ;  /* 0x0000000600007d00 */ /* 0x000e6200080e0000 */
[----:B------:R-:W1:Y:S02]  /*175d0*/  S2R R5, SR_LANEID ;  /* 0x0000000000057919 */ /* 0x000e640000000000 */
[----:B-1----:R-:W-:-:S05]  /*175e0*/  ISETP.EQ.U32.AND P1, PT, R0, R5, PT ;  /* 0x000000050000720c */ /* 0x002fca0003f22070 */
[----:B------:R-:W1:Y:S01]  /*175f0*/  POPC R5, UR6 ;  /* 0x0000000600057d09 */ /* 0x000e620008000000 */
[----:B--2---:R-:W-:Y:S02]  /*17600*/  R2UR UR7, R2 ;  /* 0x00000000020772ca */ /* 0x004fe400000e0000 */
[----:B------:R-:W1:Y:S05]  /*17610*/  LDC.64 R2, c[0x0][0xef0] ;  /* 0x0003bc00ff027b82 */ /* 0x000e6a0000000a00 */
[----:B-1----:R-:W2:Y:S01]  /*17620*/  @P1 ATOMG.E.ADD.STRONG.GPU PT, R3, desc[UR54][R2.64], R5 ;  /* 0x00000005020319a8 */ /* 0x002ea200081ee1f6 */
[----:B------:R-:W1:Y:S02]  /*17630*/  S2R R4, SR_LTMASK ;  /* 0x0000000000047919 */ /* 0x000e640000003900 */
[----:B-1----:R-:W-:-:S04]  /*17640*/  LOP3.LUT R4, R4, UR6, RZ, 0xc0, !PT ;  /* 0x0000000604047c12 */ /* 0x002fc8000f8ec0ff */
[----:B------:R-:W1:Y:S01]  /*17650*/  POPC R7, R4 ;  /* 0x0000000400077309 */ /* 0x000e620000000000 */
[----:B--2---:R-:W1:Y:S02]  /*17660*/  SHFL.IDX PT, R0, R3, R0, 0x1f ;  /* 0x00001f0003007589 */ /* 0x004e6400000e0000 */
[----:B-1----:R-:W-:-:S07]  /*17670*/  IADD3 R18, R0, UR7, R7 ;  /* 0x0000000700127c10 */ /* 0x002fce000fffe007 */
.L_x_4302:
[----:B------:R-:W-:Y:S05]  /*17680*/  BSYNC B0 ;  /* 0x0000000000007941 */ /* 0x000fea0003800000 */
.L_x_4301:
[----:B------:R-:W-:Y:S01]  /*17690*/  SEL R16, R16, RZ, P0 ;  /* 0x000000ff10107207 */ /* 0x000fe20000000000 */
[----:B------:R-:W-:-:S07]  /*176a0*/  IMAD.MOV.U32 R13, RZ, RZ, R18 ;  /* 0x000000ffff0d7224 */ /* 0x000fce00078e0012 */
.L_x_4259:
[----:B------:R-:W-:Y:S05]  /*176b0*/  BSYNC B6 ;  /* 0x0000000000067941 */ /* 0x000fea0003800000 */
.L_x_4257:
[----:B------:R-:W-:-:S03]  /*176c0*/  UMOV UR6, 0xffffffff ;  /* 0xffffffff00067882 */ /* 0x000fc60000000000 */
[----:B------:R-:W-:Y:S05]  /*176d0*/  BRA.DIV UR6, `(.L_x_4303) ;  /* 0x0000000a06e07947 */ /* 0x000fea000b800000 */
[----:B------:R1:W1:Y:S02]  /*176e0*/  SHFL.IDX PT, R14, R13, RZ, 0x1f ;  /* 0x00001fff0d0e7589 */ /* 0x00026400000e0000 */
.L_x_4332:
[----:B------:R-:W-:Y:S01]  /*176f0*/  ISETP.NE.AND P0, PT, R19, RZ, PT ;  /* 0x000000ff1300720c */ /* 0x000fe20003f05270 */
[----:B------:R-:W-:Y:S05]  /*17700*/  WARPSYNC.ALL ;  /* 0x0000000000007948 */ /* 0x000fea0003800000 */
[----:B------:R-:W-:Y:S01]  /*17710*/  BAR.SYNC.DEFER_BLOCKING 0x4, 0x120 ;  /* 0x0104800000007b1d */ /* 0x000fe20000010000 */
[----:B-1----:R-:W-:-:S05]  /*17720*/  IMAD.MOV.U32 R18, RZ, RZ, R14 ;  /* 0x000000ffff127224 */ /* 0x002fca00078e000e */
[----:B------:R-:W-:Y:S01]  /*17730*/  ULDC UR6, c[0x0][0xea8] ;  /* 0x0003aa0000067ab9 */ /* 0x000fe20000000800 */
[----:B------:R-:W-:Y:S01]  /*17740*/  @!P0 MOV R0, 0x400 ;  /* 0x0000040000008802 */ /* 0x000fe20000000f00 */
[----:B--234-:R-:W1:Y:S03]  /*17750*/  @!P0 S2R R3, SR_CgaCtaId ;  /* 0x0000000000038919 */ /* 0x01ce660000008800 */
[----:B-1----:R-:W-:-:S05]  /*17760*/  @!P0 LEA R0, R3, R0, 0x18 ;  /* 0x0000000003008211 */ /* 0x002fca00078ec0ff */
[----:B------:R2:W-:Y:S01]  /*17770*/  @!P0 STS [R0+0x388d0], R13 ;  /* 0x0388d00d00008388 */ /* 0x0005e20000000800 */
[----:B------:R-:W-:Y:S06]  /*17780*/  BAR.ARV 0x5, 0x120 ;  /* 0x0144800000007b1d */ /* 0x000fec0000002000 */
[----:B------:R-:W-:-:S13]  /*17790*/  ISETP.GE.AND P0, PT, R18, UR6, PT ;  /* 0x0000000612007c0c */ /* 0x000fda000bf06270 */
[----:B--2---:R-:W-:Y:S05]  /*177a0*/  @!P0 BRA `(.L_x_4304) ;  /* 0xffffffcc001c8947 */ /* 0x004fea000383ffff */
.L_x_4248:
[----:B------:R-:W1:Y:S01]  /*177b0*/  S2R R3, SR_CgaCtaId ;  /* 0x0000000000037919 */ /* 0x000e620000008800 */
[----:B------:R-:W-:Y:S01]  /*177c0*/  UIADD3 UR61, UR61, 0x1, URZ ;  /* 0x000000013d3d7890 */ /* 0x000fe2000fffe03f */
[----:B------:R-:W-:-:S03]  /*177d0*/  MOV R0, 0x400 ;  /* 0x0000040000007802 */ /* 0x000fc60000000f00 */
[----:B------:R-:W-:-:S04]  /*177e0*/  ULEA.HI UR4, UR61, UR61, URZ, 0x1 ;  /* 0x0000003d3d047291 */ /* 0x000fc8000f8f083f */
[----:B------:R-:W-:-:S04]  /*177f0*/  ULOP3.LUT UR4, UR4, 0xfffffffe, URZ, 0xc0, !UPT ;  /* 0xfffffffe04047892 */ /* 0x000fc8000f8ec03f */
[----:B------:R-:W-:Y:S01]  /*17800*/  UIADD3 UR4, UR61, -UR4, URZ ;  /* 0x800000043d047290 */ /* 0x000fe2000fffe03f */
[----:B-1----:R-:W-:-:S05]  /*17810*/  LEA R7, R3, R0, 0x18 ;  /* 0x0000000003077211 */ /* 0x002fca00078ec0ff */
[----:B------:R-:W-:-:S04]  /*17820*/  MOV R0, UR4 ;  /* 0x0000000400007c02 */ /* 0x000fc80008000f00 */
[----:B------:R-:W-:-:S04]  /*17830*/  SHF.L.U32 R0, R0, 0x1f, RZ ;  /* 0x0000001f00007819 */ /* 0x000fc800000006ff */
[----:B------:R-:W1:Y:S02]  /*17840*/  SYNCS.PHASECHK.TRANS64.TRYWAIT P0, [R7+URZ+0x38820], R0 ;  /* 0x03882000070075a7 */ /* 0x000e64000800017f */
[----:B-1----:R-:W-:Y:S05]  /*17850*/  @!P0 BRA `(.L_x_4305) ;  /* 0x0000000800a48947 */ /* 0x002fea0003800000 */
.L_x_4333:
        /* <DEDUP_REMOVED lines=9> */
[----:B------:R-:W2:Y:S02]  /*178f0*/  LDL R2, [R1+0x4] ;  /* 0x0000040001027983 */ /* 0x000ea40000100800 */
[----:B--2---:R-:W-:-:S13]  /*17900*/  R2UR UR4, R2 ;  /* 0x00000000020472ca */ /* 0x004fda00000e0000 */
[----:B------:R-:W-:-:S06]  /*17910*/  ULOP3.LUT UR4, UR4, 0x2, URZ, 0xfc, !UPT ;  /* 0x0000000204047892 */ /* 0x000fcc000f8efc3f */
[----:B------:R-:W-:-:S05]  /*17920*/  IMAD.U32 R0, RZ, RZ, UR4 ;  /* 0x00000004ff007e24 */ /* 0x000fca000f8e00ff */
[----:B------:R-:W-:-:S13]  /*17930*/  ISETP.NE.AND P2, PT, R0, 0x3, PT ;  /* 0x000000030000780c */ /* 0x000fda0003f45270 */
[----:B------:R-:W-:Y:S05]  /*17940*/  @!P2 BRA `(.L_x_4308) ;  /* 0x000000000004a947 */ /* 0x000fea0003800000 */
[----:B------:R-:W-:Y:S01]  /*17950*/  BPT.TRAP 0x1 ;  /* 0x000000040000795c */ /* 0x000fe20000300000 */
.L_x_4308:
[----:B------:R-:W-:Y:S01]  /*17960*/  VIADD R3, R7, 0x38840 ;  /* 0x0003884007037836 */ /* 0x000fe20000000000 */
[----:B------:R-:W-:Y:S01]  /*17970*/  SHF.L.U32 R4, R17, 0x1f, RZ ;  /* 0x0000001f11047819 */ /* 0x000fe200000006ff */
[C---:B------:R-:W-:Y:S02]  /*17980*/  VIADD R0, R16.reuse, 0x1 ;  /* 0x0000000110007836 */ /* 0x040fe40000000000 */
        /* <DEDUP_REMOVED lines=9> */
.L_x_4334:
[----:B------:R-:W2:Y:S02]  /*17a20*/  SYNCS.PHASECHK.TRANS64.TRYWAIT P0, [R3+URZ], R0 ;  /* 0x00000000030075a7 */ /* 0x000ea4000800017f */
[----:B--2---:R-:W-:Y:S05]  /*17a30*/  @!P0 BRA `(.L_x_4310) ;  /* 0x0000000800548947 */ /* 0x004fea0003800000 */
.L_x_4335:
[----:B------:R-:W-:Y:S05]  /*17a40*/  @!P2 BRA `(.L_x_4311) ;  /* 0x000000000004a947 */ /* 0x000fea0003800000 */
[----:B------:R-:W-:Y:S01]  /*17a50*/  BPT.TRAP 0x1 ;  /* 0x000000040000795c */ /* 0x000fe20000300000 */
.L_x_4311:
[----:B--2---:R-:W-:-:S05]  /*17a60*/  VIADD R3, R7, 0x38860 ;  /* 0x0003886007037836 */ /* 0x004fca0000000000 */
[----:B-1----:R-:W-:-:S04]  /*17a70*/  LEA R5, R16, R3, 0x3 ;  /* 0x0000000310057211 */ /* 0x002fc800078e18ff */
[----:B------:R-:W1:Y:S02]  /*17a80*/  SYNCS.PHASECHK.TRANS64.TRYWAIT P0, [R5+URZ], R4 ;  /* 0x00000004050075a7 */ /* 0x000e64000800017f */
[----:B-1----:R-:W-:Y:S05]  /*17a90*/  @!P0 BRA `(.L_x_4312) ;  /* 0x0000000800508947 */ /* 0x002fea0003800000 */
.L_x_4336:
[----:B------:R-:W-:-:S07]  /*17aa0*/  IMAD R3, R2, 0x8, R3 ;  /* 0x0000000802037824 */ /* 0x000fce00078e0203 */
.L_x_4313:
[----:B--2---:R2:W3:Y:S02]  /*17ab0*/  SYNCS.PHASECHK.TRANS64.TRYWAIT P0, [R3+URZ], R0 ;  /* 0x00000000030075a7 */ /* 0x0044e4000800017f */
[----:B---3--:R-:W-:Y:S05]  /*17ac0*/  @!P0 NANOSLEEP.SYNCS 0x989680 ;  /* 0x009896800000895d */ /* 0x008fea0003900000 */
[----:B------:R-:W3:Y:S02]  /*17ad0*/  @!P0 SYNCS.PHASECHK.TRANS64 P0, [R3+URZ], R0 ;  /* 0x00000000030085a7 */ /* 0x000ee4000800007f */
[----:B---3--:R-:W-:Y:S05]  /*17ae0*/  @!P0 BRA `(.L_x_4313) ;  /* 0xfffffffc00f08947 */ /* 0x008fea000383ffff */
.L_x_4307:
[----:B------:R-:W-:Y:S05]  /*17af0*/  BSYNC B0 ;  /* 0x0000000000007941 */ /* 0x000fea0003800000 */
.L_x_4306:
[----:B------:R-:W-:Y:S05]  /*17b00*/  EXIT ;  /* 0x000000000000794d */ /* 0x000fea0003800000 */
.L_x_4167:
[----:B-1----:R-:W-:-:S04]  /*17b10*/  IMAD.U32 R3, RZ, RZ, UR36 ;  /* 0x00000024ff037e24 */ /* 0x002fc8000f8e00ff */
[----:B------:R1:W2:Y:S03]  /*17b20*/  SYNCS.PHASECHK.TRANS64.TRYWAIT P1, [R3+URZ+0x38800], R0 ;  /* 0x03880000030075a7 */ /* 0x0002a6000802017f */
[----:B--2---:R-:W-:Y:S05]  /*17b30*/  @!P1 NANOSLEEP.SYNCS 0x989680 ;  /* 0x009896800000995d */ /* 0x004fea0003900000 */
[----:B------:R-:W2:Y:S02]  /*17b40*/  @!P1 SYNCS.PHASECHK.TRANS64 P1, [R3+URZ+0x38800], R0 ;  /* 0x03880000030095a7 */ /* 0x000ea4000802007f */
[----:B--2---:R-:W-:Y:S05]  /*17b50*/  @!P1 BRA `(.L_x_4167) ;  /* 0xfffffffc00ec9947 */ /* 0x004fea000383ffff */
[----:B------:R-:W-:Y:S05]  /*17b60*/  BRA `(.L_x_4314) ;  /* 0xfffffec000307947 */ /* 0x000fea000383ffff */
.L_x_4171:
[----:B---3--:R3:W4:Y:S02]  /*17b70*/  SYNCS.PHASECHK.TRANS64.TRYWAIT P1, [R6+URZ+0x38830], R7 ;  /* 0x03883007060075a7 */ /* 0x008724000802017f */
[----:B----4-:R-:W-:Y:S05]  /*17b80*/  @!P1 NANOSLEEP.SYNCS 0x989680 ;  /* 0x009896800000995d */ /* 0x010fea0003900000 */
[----:B------:R-:W4:Y:S02]  /*17b90*/  @!P1 SYNCS.PHASECHK.TRANS64 P1, [R6+URZ+0x38830], R7 ;  /* 0x03883007060095a7 */ /* 0x000f24000802007f */
[----:B----4-:R-:W-:Y:S05]  /*17ba0*/  @!P1 BRA `(.L_x_4171) ;  /* 0xfffffffc00f09947 */ /* 0x010fea000383ffff */
[----:B------:R-:W-:Y:S05]  /*17bb0*/  BRA `(.L_x_4170) ;  /* 0xfffffec000447947 */ /* 0x000fea000383ffff */
.L_x_4172:
[----:B-1----:R-:W-:-:S04]  /*17bc0*/  IMAD.U32 R3, RZ, RZ, UR36 ;  /* 0x00000024ff037e24 */ /* 0x002fc8000f8e00ff */
[----:B------:R1:W4:Y:S03]  /*17bd0*/  SYNCS.PHASECHK.TRANS64.TRYWAIT P1, [R3+URZ+0x38810], R0 ;  /* 0x03881000030075a7 */ /* 0x000326000802017f */
[----:B----4-:R-:W-:Y:S05]  /*17be0*/  @!P1 NANOSLEEP.SYNCS 0x989680 ;  /* 0x009896800000995d */ /* 0x010fea0003900000 */
[----:B------:R-:W4:Y:S02]  /*17bf0*/  @!P1 SYNCS.PHASECHK.TRANS64 P1, [R3+URZ+0x38810], R0 ;  /* 0x03881000030095a7 */ /* 0x000f24000802007f */
[----:B----4-:R-:W-:Y:S05]  /*17c00*/  @!P1 BRA `(.L_x_4172) ;  /* 0xfffffffc00ec9947 */ /* 0x010fea000383ffff */
[----:B------:R-:W-:Y:S05]  /*17c10*/  BRA `(.L_x_4315) ;  /* 0xfffffec000cc7947 */ /* 0x000fea000383ffff */
.L_x_4176:
[----:B------:R1:W1:Y:S02]  /*17c20*/  SYNCS.PHASECHK.TRANS64.TRYWAIT P1, [R6+URZ+0x38850], R7 ;  /* 0x03885007060075a7 */ /* 0x000264000802017f */
[----:B-1----:R-:W-:Y:S05]  /*17c30*/  @!P1 NANOSLEEP.SYNCS 0x989680 ;  /* 0x009896800000995d */ /* 0x002fea0003900000 */
[----:B------:R-:W1:Y:S02]  /*17c40*/  @!P1 SYNCS.PHASECHK.TRANS64 P1, [R6+URZ+0x38850], R7 ;  /* 0x03885007060095a7 */ /* 0x000e64000802007f */
[----:B-1----:R-:W-:Y:S05]  /*17c50*/  @!P1 BRA `(.L_x_4176) ;  /* 0xfffffffc00f09947 */ /* 0x002fea000383ffff */
[----:B------:R-:W-:Y:S05]  /*17c60*/  BRA `(.L_x_4175) ;  /* 0xfffffec400007947 */ /* 0x000fea000383ffff */
.L_x_4192:
[----:B--2---:R2:W3:Y:S02]  /*17c70*/  SYNCS.PHASECHK.TRANS64.TRYWAIT P3, [R12+URZ+0x38830], R21 ;  /* 0x038830150c0075a7 */ /* 0x0044e4000806017f */
[----:B---3--:R-:W-:Y:S05]  /*17c80*/  @!P3 NANOSLEEP.SYNCS 0x989680 ;  /* 0x009896800000b95d */ /* 0x008fea0003900000 */
[----:B------:R-:W3:Y:S02]  /*17c90*/  @!P3 SYNCS.PHASECHK.TRANS64 P3, [R12+URZ+0x38830], R21 ;  /* 0x038830150c00b5a7 */ /* 0x000ee4000806007f */
[----:B---3--:R-:W-:Y:S05]  /*17ca0*/  @!P3 BRA `(.L_x_4192) ;  /* 0xfffffffc00f0b947 */ /* 0x008fea000383ffff */
[----:B------:R-:W-:Y:S05]  /*17cb0*/  BRA `(.L_x_4191) ;  /* 0xfffffef800007947 */ /* 0x000fea000383ffff */
.L_x_4196:
[----:B----4-:R4:W1:Y:S02]  /*17cc0*/  SYNCS.PHASECHK.TRANS64.TRYWAIT P3, [R12+URZ+0x38850], R21 ;  /* 0x038850150c0075a7 */ /* 0x010864000806017f */
[----:B-1----:R-:W-:Y:S05]  /*17cd0*/  @!P3 NANOSLEEP.SYNCS 0x989680 ;  /* 0x009896800000b95d */ /* 0x002fea0003900000 */
[----:B------:R-:W1:Y:S02]  /*17ce0*/  @!P3 SYNCS.PHASECHK.TRANS64 P3, [R12+URZ+0x38850], R21 ;  /* 0x038850150c00b5a7 */ /* 0x000e64000806007f */
[----:B-1----:R-:W-:Y:S05]  /*17cf0*/  @!P3 BRA `(.L_x_4196) ;  /* 0xfffffffc00f0b947 */ /* 0x002fea000383ffff */
[----:B------:R-:W-:Y:S05]  /*17d00*/  BRA `(.L_x_4195) ;  /* 0xfffffef800607947 */ /* 0x000fea000383ffff */
.L_x_4213:
[----:B--2---:R2:W3:Y:S02]  /*17d10*/  SYNCS.PHASECHK.TRANS64.TRYWAIT P3, [R8+URZ+0x38830], R11 ;  /* 0x0388300b080075a7 */ /* 0x0044e4000806017f */
[----:B---3--:R-:W-:Y:S05]  /*17d20*/  @!P3 NANOSLEEP.SYNCS 0x989680 ;  /* 0x009896800000b95d */ /* 0x008fea0003900000 */
[----:B------:R-:W3:Y:S02]  /*17d30*/  @!P3 SYNCS.PHASECHK.TRANS64 P3, [R8+URZ+0x38830], R11 ;  /* 0x0388300b0800b5a7 */ /* 0x000ee4000806007f */
[----:B---3--:R-:W-:Y:S05]  /*17d40*/  @!P3 BRA `(.L_x_4213) ;  /* 0xfffffffc00f0b947 */ /* 0x008fea000383ffff */
[----:B------:R-:W-:Y:S05]  /*17d50*/  BRA `(.L_x_4212) ;  /* 0xffffff3400447947 */ /* 0x000fea000383ffff */
.L_x_4217:
[----:B----4-:R4:W1:Y:S02]  /*17d60*/  SYNCS.PHASECHK.TRANS64.TRYWAIT P3, [R8+URZ+0x38850], R11 ;  /* 0x0388500b080075a7 */ /* 0x010864000806017f */
[----:B-1----:R-:W-:Y:S05]  /*17d70*/  @!P3 NANOSLEEP.SYNCS 0x989680 ;  /* 0x009896800000b95d */ /* 0x002fea0003900000 */
[----:B------:R-:W1:Y:S02]  /*17d80*/  @!P3 SYNCS.PHASECHK.TRANS64 P3, [R8+URZ+0x38850], R11 ;  /* 0x0388500b0800b5a7 */ /* 0x000e64000806007f */
[----:B-1----:R-:W-:Y:S05]  /*17d90*/  @!P3 BRA `(.L_x_4217) ;  /* 0xfffffffc00f0b947 */ /* 0x002fea000383ffff */
[----:B------:R-:W-:Y:S05]  /*17da0*/  BRA `(.L_x_4216) ;  /* 0xffffff3400a07947 */ /* 0x000fea000383ffff */
.L_x_4223:
[----:B--2---:R2:W3:Y:S02]  /*17db0*/  SYNCS.PHASECHK.TRANS64.TRYWAIT P2, [R12+URZ+0x38830], R11 ;  /* 0x0388300b0c0075a7 */ /* 0x0044e4000804017f */
[----:B---3--:R-:W-:Y:S05]  /*17dc0*/  @!P2 NANOSLEEP.SYNCS 0x989680 ;  /* 0x009896800000a95d */ /* 0x008fea0003900000 */
[----:B------:R-:W3:Y:S02]  /*17dd0*/  @!P2 SYNCS.PHASECHK.TRANS64 P2, [R12+URZ+0x38830], R11 ;  /* 0x0388300b0c00a5a7 */ /* 0x000ee4000804007f */
[----:B---3--:R-:W-:Y:S05]  /*17de0*/  @!P2 BRA `(.L_x_4223) ;  /* 0xfffffffc00f0a947 */ /* 0x008fea000383ffff */
[----:B------:R-:W-:Y:S05]  /*17df0*/  BRA `(.L_x_4222) ;  /* 0xffffff6400607947 */ /* 0x000fea000383ffff */
.L_x_4227:
[----:B----4-:R4:W1:Y:S02]  /*17e00*/  SYNCS.PHASECHK.TRANS64.TRYWAIT P2, [R12+URZ+0x38850], R11 ;  /* 0x0388500b0c0075a7 */ /* 0x010864000804017f */
[----:B-1----:R-:W-:Y:S05]  /*17e10*/  @!P2 NANOSLEEP.SYNCS 0x989680 ;  /* 0x009896800000a95d */ /* 0x002fea0003900000 */
[----:B------:R-:W1:Y:S02]  /*17e20*/  @!P2 SYNCS.PHASECHK.TRANS64 P2, [R12+URZ+0x38850], R11 ;  /* 0x0388500b0c00a5a7 */ /* 0x000e64000804007f */
[----:B-1----:R-:W-:Y:S05]  /*17e30*/  @!P2 BRA `(.L_x_4227) ;  /* 0xfffffffc00f0a947 */ /* 0x002fea000383ffff */
[----:B------:R-:W-:Y:S05]  /*17e40*/  BRA `(.L_x_4226) ;  /* 0xffffff6400c07947 */ /* 0x000fea000383ffff */
.L_x_4263:
[----:B------:R-:W1:Y:S01]  /*17e50*/  S2R R7, SR_TID.X ;  /* 0x0000000000077919 */ /* 0x000e620000002100 */
        /* <DEDUP_REMOVED lines=9> */
.L_x_4316:
[----:B------:R-:W-:Y:S05]  /*17ef0*/  BRA `(.L_x_4317) ;  /* 0xffffffd000c07947 */ /* 0x000fea000383ffff */
.L_x_4264:
[----:B------:R-:W-:Y:S01]  /*17f00*/  BSSY B0, `(.L_x_4318) ;  /* 0x0000006000007945 */ /* 0x000fe20003800000 */
[----:B------:R-:W-:-:S07]  /*17f10*/  IMAD.MOV.U32 R15, RZ, RZ, -0x1 ;  /* 0xffffffffff0f7424 */ /* 0x000fce00078e00ff */
[----:B------:R-:W-:Y:S05]  /*17f20*/  WARPSYNC.COLLECTIVE R15, `(.L_x_4319) ;  /* 0x000000000f0c7348 */ /* 0x000fea0003c00000 */
[----:B------:R-:W-:Y:S02]  /*17f30*/  ELECT P6, UR62, PT ;  /* 0x00000000003e782f */ /* 0x000fe400038c0000 */
[----:B------:R-:W-:Y:S01]  /*17f40*/  MOV R14, UR62 ;  /* 0x0000003e000e7c02 */ /* 0x000fe20008000f00 */
[----:B------:R-:W-:Y:S10]  /*17f50*/  ENDCOLLECTIVE ;  /* 0x000000000000791b */ /* 0x000ff40003800000 */
.L_x_4319:
[----:B------:R-:W-:Y:S05]  /*17f60*/  BSYNC B0 ;  /* 0x0000000000007941 */ /* 0x000fea0003800000 */
.L_x_4318:
[----:B------:R-:W-:Y:S05]  /*17f70*/  BRA `(.L_x_4320) ;  /* 0xffffffd000b07947 */ /* 0x000fea000383ffff */
.L_x_4267:
[----:B-1----:R1:W2:Y:S02]  /*17f80*/  SYNCS.PHASECHK.TRANS64.TRYWAIT P2, [R8+URZ+0x38840], R5 ;  /* 0x03884005080075a7 */ /* 0x0022a4000804017f */
[----:B--2---:R-:W-:Y:S05]  /*17f90*/  @!P2 NANOSLEEP.SYNCS 0x989680 ;  /* 0x009896800000a95d */ /* 0x004fea0003900000 */
[----:B------:R-:W2:Y:S02]  /*17fa0*/  @!P2 SYNCS.PHASECHK.TRANS64 P2, [R8+URZ+0x38840], R5 ;  /* 0x038840050800a5a7 */ /* 0x000ea4000804007f */
[----:B--2---:R-:W-:Y:S05]  /*17fb0*/  @!P2 BRA `(.L_x_4267) ;  /* 0xfffffffc00f0a947 */ /* 0x004fea000383ffff */
[----:B------:R-:W-:Y:S05]  /*17fc0*/  BRA `(.L_x_4321) ;  /* 0xffffffd4000c7947 */ /* 0x000fea000383ffff */
.L_x_4271:
[----:B-1----:R-:W-:-:S04]  /*17fd0*/  IMAD.U32 R8, RZ, RZ, UR38 ;  /* 0x00000026ff087e24 */ /* 0x002fc8000f8e00ff */
[----:B------:R1:W2:Y:S03]  /*17fe0*/  SYNCS.PHASECHK.TRANS64.TRYWAIT P2, [R8+URZ+0x38820], R5 ;  /* 0x03882005080075a7 */ /* 0x0002a6000804017f */
[----:B--2---:R-:W-:Y:S05]  /*17ff0*/  @!P2 NANOSLEEP.SYNCS 0x989680 ;  /* 0x009896800000a95d */ /* 0x004fea0003900000 */
[----:B------:R-:W2:Y:S02]  /*18000*/  @!P2 SYNCS.PHASECHK.TRANS64 P2, [R8+URZ+0x38820], R5 ;  /* 0x038820050800a5a7 */ /* 0x000ea4000804007f */
[----:B--2---:R-:W-:Y:S05]  /*18010*/  @!P2 BRA `(.L_x_4271) ;  /* 0xfffffffc00eca947 */ /* 0x004fea000383ffff */
[----:B------:R-:W-:Y:S05]  /*18020*/  BRA `(.L_x_4322) ;  /* 0xffffffd800807947 */ /* 0x000fea000383ffff */
.L_x_4274:
[----:B-1----:R1:W2:Y:S02]  /*18030*/  SYNCS.PHASECHK.TRANS64.TRYWAIT P2, [R5+URZ+0x38860], R8 ;  /* 0x03886008050075a7 */ /* 0x0022a4000804017f */
[----:B--2---:R-:W-:Y:S05]  /*18040*/  @!P2 NANOSLEEP.SYNCS 0x989680 ;  /* 0x009896800000a95d */ /* 0x004fea0003900000 */
[----:B------:R-:W2:Y:S02]  /*18050*/  @!P2 SYNCS.PHASECHK.TRANS64 P2, [R5+URZ+0x38860], R8 ;  /* 0x038860080500a5a7 */ /* 0x000ea4000804007f */
[----:B--2---:R-:W-:Y:S05]  /*18060*/  @!P2 BRA `(.L_x_4274) ;  /* 0xfffffffc00f0a947 */ /* 0x004fea000383ffff */
[----:B------:R-:W-:Y:S05]  /*18070*/  BRA `(.L_x_4323) ;  /* 0xffffffd800947947 */ /* 0x000fea000383ffff */
.L_x_4281:
[----:B-1----:R1:W2:Y:S02]  /*18080*/  SYNCS.PHASECHK.TRANS64.TRYWAIT P3, [R2+URZ+0x38840], R3 ;  /* 0x03884003020075a7 */ /* 0x0022a4000806017f */
[----:B--2---:R-:W-:Y:S05]  /*18090*/  @!P3 NANOSLEEP.SYNCS 0x989680 ;  /* 0x009896800000b95d */ /* 0x004fea0003900000 */
[----:B------:R-:W2:Y:S02]  /*180a0*/  @!P3 SYNCS.PHASECHK.TRANS64 P3, [R2+URZ+0x38840], R3 ;  /* 0x038840030200b5a7 */ /* 0x000ea4000806007f */
[----:B--2---:R-:W-:Y:S05]  /*180b0*/  @!P3 BRA `(.L_x_4281) ;  /* 0xfffffffc00f0b947 */ /* 0x004fea000383ffff */
[----:B------:R-:W-:Y:S05]  /*180c0*/  BRA `(.L_x_4324) ;  /* 0xffffffe0001c7947 */ /* 0x000fea000383ffff */
.L_x_4283:
[----:B---3--:R3:W4:Y:S02]  /*180d0*/  SYNCS.PHASECHK.TRANS64.TRYWAIT P3, [R2+URZ+0x38860], R3 ;  /* 0x03886003020075a7 */ /* 0x008724000806017f */
[----:B----4-:R-:W-:Y:S05]  /*180e0*/  @!P3 NANOSLEEP.SYNCS 0x989680 ;  /* 0x009896800000b95d */ /* 0x010fea0003900000 */
[----:B------:R-:W4:Y:S02]  /*180f0*/  @!P3 SYNCS.PHASECHK.TRANS64 P3, [R2+URZ+0x38860], R3 ;  /* 0x038860030200b5a7 */ /* 0x000f24000806007f */
[----:B----4-:R-:W-:Y:S05]  /*18100*/  @!P3 BRA `(.L_x_4283) ;  /* 0xfffffffc00f0b947 */ /* 0x010fea000383ffff */
[----:B------:R-:W-:Y:S05]  /*18110*/  BRA `(.L_x_4325) ;  /* 0xffffffe000647947 */ /* 0x000fea000383ffff */
.L_x_4289:
[----:B-1----:R1:W2:Y:S02]  /*18120*/  SYNCS.PHASECHK.TRANS64.TRYWAIT P3, [R3+URZ+0x38840], R2 ;  /* 0x03884002030075a7 */ /* 0x0022a4000806017f */
[----:B--2---:R-:W-:Y:S05]  /*18130*/  @!P3 NANOSLEEP.SYNCS 0x989680 ;  /* 0x009896800000b95d */ /* 0x004fea0003900000 */
[----:B------:R-:W2:Y:S02]  /*18140*/  @!P3 SYNCS.PHASECHK.TRANS64 P3, [R3+URZ+0x38840], R2 ;  /* 0x038840020300b5a7 */ /* 0x000ea4000806007f */
[----:B--2---:R-:W-:Y:S05]  /*18150*/  @!P3 BRA `(.L_x_4289) ;  /* 0xfffffffc00f0b947 */ /* 0x004fea000383ffff */
[----:B------:R-:W-:Y:S05]  /*18160*/  BRA `(.L_x_4326) ;  /* 0xffffffe400dc7947 */ /* 0x000fea000383ffff */
.L_x_4291:
[----:B---3--:R3:W4:Y:S02]  /*18170*/  SYNCS.PHASECHK.TRANS64.TRYWAIT P3, [R3+URZ+0x38860], R2 ;  /* 0x03886002030075a7 */ /* 0x008724000806017f */
[----:B----4-:R-:W-:Y:S05]  /*18180*/  @!P3 NANOSLEEP.SYNCS 0x989680 ;  /* 0x009896800000b95d */ /* 0x010fea0003900000 */
[----:B------:R-:W4:Y:S02]  /*18190*/  @!P3 SYNCS.PHASECHK.TRANS64 P3, [R3+URZ+0x38860], R2 ;  /* 0x038860020300b5a7 */ /* 0x000f24000806007f */
[----:B----4-:R-:W-:Y:S05]  /*181a0*/  @!P3 BRA `(.L_x_4291) ;  /* 0xfffffffc00f0b947 */ /* 0x010fea000383ffff */
[----:B------:R-:W-:Y:S05]  /*181b0*/  BRA `(.L_x_4327) ;  /* 0xffffffe800247947 */ /* 0x000fea000383ffff */
.L_x_4296:
[----:B-1----:R1:W2:Y:S02]  /*181c0*/  SYNCS.PHASECHK.TRANS64.TRYWAIT P3, [R2+URZ+0x38840], R3 ;  /* 0x03884003020075a7 */ /* 0x0022a4000806017f */
[----:B--2---:R-:W-:Y:S05]  /*181d0*/  @!P3 NANOSLEEP.SYNCS 0x989680 ;  /* 0x009896800000b95d */ /* 0x004fea0003900000 */
[----:B------:R-:W2:Y:S02]  /*181e0*/  @!P3 SYNCS.PHASECHK.TRANS64 P3, [R2+URZ+0x38840], R3 ;  /* 0x038840030200b5a7 */ /* 0x000ea4000806007f */
[----:B--2---:R-:W-:Y:S05]  /*181f0*/  @!P3 BRA `(.L_x_4296) ;  /* 0xfffffffc00f0b947 */ /* 0x004fea000383ffff */
[----:B------:R-:W-:Y:S05]  /*18200*/  BRA `(.L_x_4328) ;  /* 0xffffffec007c7947 */ /* 0x000fea000383ffff */
.L_x_4298:
[----:B--2---:R2:W3:Y:S02]  /*18210*/  SYNCS.PHASECHK.TRANS64.TRYWAIT P3, [R2+URZ+0x38860], R3 ;  /* 0x03886003020075a7 */ /* 0x0044e4000806017f */
[----:B---3--:R-:W-:Y:S05]  /*18220*/  @!P3 NANOSLEEP.SYNCS 0x989680 ;  /* 0x009896800000b95d */ /* 0x008fea0003900000 */
[----:B------:R-:W3:Y:S02]  /*18230*/  @!P3 SYNCS.PHASECHK.TRANS64 P3, [R2+URZ+0x38860], R3 ;  /* 0x038860030200b5a7 */ /* 0x000ee4000806007f */
[----:B---3--:R-:W-:Y:S05]  /*18240*/  @!P3 BRA `(.L_x_4298) ;  /* 0xfffffffc00f0b947 */ /* 0x008fea000383ffff */
[----:B------:R-:W-:Y:S05]  /*18250*/  BRA `(.L_x_4329) ;  /* 0xffffffec00c47947 */ /* 0x000fea000383ffff */
.L_x_4303:
[----:B------:R-:W-:Y:S01]  /*18260*/  BSSY B0, `(.L_x_4330) ;  /* 0x0000007000007945 */ /* 0x000fe20003800000 */
[----:B--2---:R-:W-:Y:S02]  /*18270*/  IMAD.MOV.U32 R12, RZ, RZ, RZ ;  /* 0x000000ffff0c7224 */ /* 0x004fe400078e00ff */
[----:B------:R-:W-:Y:S02]  /*18280*/  IMAD.MOV.U32 R11, RZ, RZ, 0x1f ;  /* 0x0000001fff0b7424 */ /* 0x000fe400078e00ff */
[----:B------:R-:W-:-:S07]  /*18290*/  IMAD.MOV.U32 R15, RZ, RZ, -0x1 ;  /* 0xffffffffff0f7424 */ /* 0x000fce00078e00ff */
[----:B-1-34-:R-:W-:Y:S05]  /*182a0*/  WARPSYNC.COLLECTIVE R15, `(.L_x_4331) ;  /* 0x000000000f087348 */ /* 0x01afea0003c00000 */
[----:B------:R2:W1:Y:S02]  /*182b0*/  SHFL.IDX P6, R14, R13, R12, R11 ;  /* 0x0000000c0d0e7389 */ /* 0x00046400000c000b */
[----:B-1234-:R-:W-:Y:S01]  /*182c0*/  ENDCOLLECTIVE ;  /* 0x000000000000791b */ /* 0x01efe20003800000 */
.L_x_4331:
[----:B------:R-:W-:Y:S05]  /*182d0*/  BSYNC B0 ;  /* 0x0000000000007941 */ /* 0x000fea0003800000 */
.L_x_4330:
[----:B------:R-:W-:Y:S05]  /*182e0*/  BRA `(.L_x_4332) ;  /* 0xfffffff400007947 */ /* 0x000fea000383ffff */
.L_x_4305:
[----:B-1----:R1:W2:Y:S02]  /*182f0*/  SYNCS.PHASECHK.TRANS64.TRYWAIT P0, [R7+URZ+0x38820], R0 ;  /* 0x03882000070075a7 */ /* 0x0022a4000800017f */
[----:B--2---:R-:W-:Y:S05]  /*18300*/  @!P0 NANOSLEEP.SYNCS 0x989680 ;  /* 0x009896800000895d */ /* 0x004fea0003900000 */
[----:B------:R-:W2:Y:S02]  /*18310*/  @!P0 SYNCS.PHASECHK.TRANS64 P0, [R7+URZ+0x38820], R0 ;  /* 0x03882000070085a7 */ /* 0x000ea4000800007f */
[----:B--2---:R-:W-:Y:S05]  /*18320*/  @!P0 BRA `(.L_x_4305) ;  /* 0xfffffffc00f08947 */ /* 0x004fea000383ffff */
[----:B------:R-:W-:Y:S05]  /*18330*/  BRA `(.L_x_4333) ;  /* 0xfffffff400487947 */ /* 0x000fea000383ffff */
.L_x_4309:
[----:B-1----:R1:W2:Y:S02]  /*18340*/  SYNCS.PHASECHK.TRANS64.TRYWAIT P0, [R5+URZ], R4 ;  /* 0x00000004050075a7 */ /* 0x0022a4000800017f */
[----:B--2---:R-:W-:Y:S05]  /*18350*/  @!P0 NANOSLEEP.SYNCS 0x989680 ;  /* 0x009896800000895d */ /* 0x004fea0003900000 */
[----:B------:R-:W2:Y:S02]  /*18360*/  @!P0 SYNCS.PHASECHK.TRANS64 P0, [R5+URZ], R4 ;  /* 0x00000004050085a7 */ /* 0x000ea4000800007f */
[----:B--2---:R-:W-:Y:S05]  /*18370*/  @!P0 BRA `(.L_x_4309) ;  /* 0xfffffffc00f08947 */ /* 0x004fea000383ffff */
[----:B------:R-:W-:Y:S05]  /*18380*/  BRA `(.L_x_4334) ;  /* 0xfffffff400a47947 */ /* 0x000fea000383ffff */
.L_x_4310:
[----:B--2---:R2:W3:Y:S02]  /*18390*/  SYNCS.PHASECHK.TRANS64.TRYWAIT P0, [R3+URZ], R0 ;  /* 0x00000000030075a7 */ /* 0x0044e4000800017f */
[----:B---3--:R-:W-:Y:S05]  /*183a0*/  @!P0 NANOSLEEP.SYNCS 0x989680 ;  /* 0x009896800000895d */ /* 0x008fea0003900000 */
[----:B------:R-:W3:Y:S02]  /*183b0*/  @!P0 SYNCS.PHASECHK.TRANS64 P0, [R3+URZ], R0 ;  /* 0x00000000030085a7 */ /* 0x000ee4000800007f */
[----:B---3--:R-:W-:Y:S05]  /*183c0*/  @!P0 BRA `(.L_x_4310) ;  /* 0xfffffffc00f08947 */ /* 0x008fea000383ffff */
[----:B------:R-:W-:Y:S05]  /*183d0*/  BRA `(.L_x_4335) ;  /* 0xfffffff400987947 */ /* 0x000fea000383ffff */
.L_x_4312:
[----:B-1----:R1:W2:Y:S02]  /*183e0*/  SYNCS.PHASECHK.TRANS64.TRYWAIT P0, [R5+URZ], R4 ;  /* 0x00000004050075a7 */ /* 0x0022a4000800017f */
[----:B--2---:R-:W-:Y:S05]  /*183f0*/  @!P0 NANOSLEEP.SYNCS 0x989680 ;  /* 0x009896800000895d */ /* 0x004fea0003900000 */
[----:B------:R-:W2:Y:S02]  /*18400*/  @!P0 SYNCS.PHASECHK.TRANS64 P0, [R5+URZ], R4 ;  /* 0x00000004050085a7 */ /* 0x000ea4000800007f */
[----:B--2---:R-:W-:Y:S05]  /*18410*/  @!P0 BRA `(.L_x_4312) ;  /* 0xfffffffc00f08947 */ /* 0x004fea000383ffff */
[----:B------:R-:W-:Y:S05]  /*18420*/  BRA `(.L_x_4336) ;  /* 0xfffffff4009c7947 */ /* 0x000fea000383ffff */
.L_x_4337:
        /* <DEDUP_REMOVED lines=13> */
.L_x_11948:


//--------------------- .text._ZN7cutlass13device_kernelIN5flash11enable_sm90INS1_16FlashAttnFwdSm90INS1_25CollectiveMainloopFwdSm90ILi2EN4cute5tupleIJNS5_1CILi1EEES8_S8_EEENS6_IJNS7_ILi64EEESA_SA_EEELi512ENS_6half_tEfNS_4arch4Sm90ELb0ELb1ELb1ELb1ELb0ELb0ELb0ELb0ELb0ELb0ELb0ELb0EEENS1_21CollectiveEpilogueFwdINS6_IJSA_NS7_ILi512EEESA_EEES9_SC_SE_Li256ELb1ELb0ELb0ELb0EEENS1_36VarlenDynamicPersistentTileSchedulerILi64ELi64ELi256ELi32ELb0ELb0ELb1ELb1ELb0ELb1EEEEEEEEEvNT_6ParamsE --------------------------
	.section	.text._ZN7cutlass13device_kernelIN5flash11enable_sm90INS1_16FlashAttnFwdSm90INS1_25CollectiveMainloopFwdSm90ILi2EN4cute5tupleIJNS5_1CILi1EEES8_S8_EEENS6_IJNS7_ILi64EEESA_SA_EEELi512ENS_6half_tEfNS_4arch4Sm90ELb0ELb1ELb1ELb1ELb0ELb0ELb0ELb0ELb0ELb0ELb0ELb0EEENS1_21CollectiveEpilogueFwdINS6_IJSA_NS7_ILi512EEESA_EEES9_SC_SE_Li256ELb1ELb0ELb0ELb0EEENS1_36VarlenDynamicPersistentTileSchedulerILi64ELi64ELi256ELi32ELb0ELb0ELb1ELb1ELb0ELb1EEEEEEEEEvNT_6ParamsE,"ax",@progbits
	.align	128
.text._ZN7cutlass13device_kernelIN5flash11enable_sm90INS1_16FlashAttnFwdSm90INS1_25CollectiveMainloopFwdSm90ILi2EN4cute5tupleIJNS5_1CILi1EEES8_S8_EEENS6_IJNS7_ILi64EEESA_SA_EEELi512ENS_6half_tEfNS_4arch4Sm90ELb0ELb1ELb1ELb1ELb0ELb0ELb0ELb0ELb0ELb0ELb0ELb0EEENS1_21CollectiveEpilogueFwdINS6_IJSA_NS7_ILi512EEESA_EEES9_SC_SE_Li256ELb1ELb0ELb0ELb0EEENS1_36VarlenDynamicPersistentTileSchedulerILi64ELi64ELi256ELi32ELb0ELb0ELb1ELb1ELb0ELb1EEEEEEEEEvNT_6ParamsE:
        .type           _ZN7cutlass13device_kernelIN5flash11enable_sm90INS1_16FlashAttnFwdSm90INS1_25CollectiveMainloopFwdSm90ILi2EN4cute5tupleIJNS5_1CILi1EEES8_S8_EEENS6_IJNS7_ILi64EEESA_SA_EEELi512ENS_6half_tEfNS_4arch4Sm90ELb0ELb1ELb1ELb1ELb0ELb0ELb0ELb0ELb0ELb0ELb0ELb0EEENS1_21CollectiveEpilogueFwdINS6_IJSA_NS7_ILi512EEESA_EEES9_SC_SE_Li256ELb1ELb0ELb0ELb0EEENS1_36VarlenDynamicPersistentTileSchedulerILi64ELi64ELi256ELi32ELb0ELb0ELb1ELb1ELb0ELb1EEEEEEEEEvNT_6ParamsE,@function
        .size           _ZN7cutlass13device_kernelIN5flash11enable_sm90INS1_16FlashAttnFwdSm90INS1_25CollectiveMainloopFwdSm90ILi2EN4cute5tupleIJNS5_1CILi1EEES8_S8_EEENS6_IJNS7_ILi64EEESA_SA_EEELi512ENS_6half_tEfNS_4arch4Sm90ELb0ELb1ELb1ELb1ELb0ELb0ELb0ELb0ELb0ELb0ELb0ELb0EEENS1_21CollectiveEpilogueFwdINS6_IJSA_NS7_ILi512EEESA_EEES9_SC_SE_Li256ELb1ELb0ELb0ELb0EEENS1_36VarlenDynamicPersistentTileSchedulerILi64ELi64ELi256ELi32ELb0ELb0ELb1ELb1ELb0ELb1EEEEEEEEEvNT_6ParamsE,(.L_x_11949 - _ZN7cutlass13device_kernelIN5flash11enable_sm90INS1_16FlashAttnFwdSm90INS1_25CollectiveMainloopFwdSm90ILi2EN4cute5tupleIJNS5_1CILi1EEES8_S8_EEENS6_IJNS7_ILi64EEESA_SA_EEELi512ENS_6half_tEfNS_4arch4Sm90ELb0ELb1ELb1ELb1ELb0ELb0ELb0ELb0ELb0ELb0ELb0ELb0EEENS1_21CollectiveEpilogueFwdINS6_IJSA_NS7_ILi512EEESA_EEES9_SC_SE_Li256ELb1ELb0ELb0ELb0EEENS1_36VarlenDynamicPersistentTileSchedulerILi64ELi64ELi256ELi32ELb0ELb0ELb1ELb1ELb0ELb1EEEEEEEEEvNT_6ParamsE)
        .other          _ZN7cutlass13device_kernelIN5flash11enable_sm90INS1_16FlashAttnFwdSm90INS1_25CollectiveMainloopFwdSm90ILi2EN4cute5tupleIJNS5_1CILi1EEES8_S8_EEENS6_IJNS7_ILi64EEESA_SA_EEELi512ENS_6half_tEfNS_4arch4Sm90ELb0ELb1ELb1ELb1ELb0ELb0ELb0ELb0ELb0ELb0ELb0ELb0EEENS1_21CollectiveEpilogueFwdINS6_IJSA_NS7_ILi512EEESA_EEES9_SC_SE_Li256ELb1ELb0ELb0ELb0EEENS1_36VarlenDynamicPersistentTileSchedulerILi64ELi64ELi256ELi32ELb0ELb0ELb1ELb1ELb0ELb1EEEEEEEEEvNT_6ParamsE,@"STO_CUDA_ENTRY STV_DEFAULT"
_ZN7cutlass13device_kernelIN5flash11enable_sm90INS1_16FlashAttnFwdSm90INS1_25CollectiveMainloopFwdSm90ILi2EN4cute5tupleIJNS5_1CILi1EEES8_S8_EEENS6_IJNS7_ILi64EEESA_SA_EEELi512ENS_6half_tEfNS_4arch4Sm90ELb0ELb1ELb1ELb1ELb0ELb0ELb0ELb0ELb0ELb0ELb0ELb0EEENS1_21CollectiveEpilogueFwdINS6_IJSA_NS7_ILi512EEESA_EEES9_SC_SE_Li256ELb1ELb0ELb0ELb0EEENS1_36VarlenDynamicPersistentTileSchedulerILi64ELi64ELi256ELi32ELb0ELb0ELb1ELb1ELb0ELb1EEEEEEEEEvNT_6ParamsE:
        /* <DEDUP_REMOVED lines=21> */
.L_x_4339:
[----:B------:R-:W-:Y:S05]  /*0150*/  BSYNC B0 ;  /* 0x0000000000007941 */ /* 0x000fea0003800000 */
.L_x_4338:
        /* <DEDUP_REMOVED lines=37> */
.L_x_4340:
        /* <DEDUP_REMOVED lines=22> */
.L_x_4341:
        /* <DEDUP_REMOVED lines=18> */
.L_x_4342:
        /* <DEDUP_REMOVED lines=22> */
.L_x_4343:
        /* <DEDUP_REMOVED lines=22> */
.L_x_4344:
[----:B------:R-:W-:Y:S01]  /*08f0*/  PLOP3.LUT P0, PT, PT, PT, UP0, 0x80, 0x0 ;  /* 0x000000000000781c */ /* 0x000fe20003f0f008 */
[----:B------:R-:W-:Y:S01]  /*0900*/  UMOV UR36, 0x1 ;  /* 0x0000000100247882 */ /* 0x000fe20000000000 */
[----:B------:R-:W-:Y:S01]  /*0910*/  NOP ;  /* 0x0000000000007918 */ /* 0x000fe20000000000 */
[----:B------:R-:W-:Y:S01]  /*0920*/  USEL UR36, UR36, 0x2, !UP0 ;  /* 0x0000000224247887 */ /* 0x000fe2000c000000 */
[----:B------:R-:W-:Y:S01]  /*0930*/  ULDC.64 UR48, c[0x0][0x208] ;  /* 0x0000820000307ab9 */ /* 0x000fe20000000a00 */
[----:B012-4-:R-:W-:Y:S08]  /*0940*/  BAR.SYNC.DEFER_BLOCKING 0x0 ;  /* 0x0000000000007b1d */ /* 0x017ff00000010000 */
[----:B------:R-:W-:Y:S05]  /*0950*/  @!P0 BRA `(.L_x_4345) ;  /* 0x000000f800c08947 */ /* 0x000fea0003800000 */
.L_x_4346:
[----:B------:R-:W-:-:S08]  /*0960*/  NOP ;  /* 0x0000000000007918 */ /* 0x000fd00000000000 */
[----:B------:R-:W0:Y:S02]  /*0970*/  USETMAXREG.TRY_ALLOC.CTAPOOL UP0, 0xf0 ;  /* 0x000000f0000079c8 */ /* 0x000e240008000600 */
[----:B0-----:R-:W-:-:S13]  /*0980*/  PLOP3.LUT P0, PT, PT, PT, UP0, 0x80, 0x0 ;  /* 0x000000000000781c */ /* 0x001fda0003f0f008 */
[----:B------:R-:W-:Y:S05]  /*0990*/  @!P0 BRA `(.L_x_4346) ;  /* 0xfffffffc00f08947 */ /* 0x000fea000383ffff */
[----:B------:R-:W-:Y:S01]  /*09a0*/  LOP3.LUT R0, R4, 0xffffff80, RZ, 0xc0, !PT ;  /* 0xffffff8004007812 */ /* 0x000fe200078ec0ff */
[----:B------:R-:W0:Y:S01]  /*09b0*/  S2UR UR4, SR_CgaCtaId ;  /* 0x00000000000479c3 */ /* 0x000e220000008800 */
[----:B------:R-:W-:Y:S02]  /*09c0*/  UMOV UR38, 0x400 ;  /* 0x0000040000267882 */ /* 0x000fe40000000000 */
[----:B------:R-:W-:-:S13]  /*09d0*/  ISETP.NE.AND P0, PT, R0, 0x80, PT ;  /* 0x000000800000780c */ /* 0x000fda0003f05270 */
[----:B------:R-:W-:Y:S06]  /*09e0*/  @!P0 BAR.ARV 0x8, 0xa0 ;  /* 0x0202800000008b1d */ /* 0x000fec0000002000 */
[----:B------:R-:W-:Y:S01]  /*09f0*/  ISETP.GE.U32.AND P0, PT, R4, 0x100, PT ;  /* 0x000001000400780c */ /* 0x000fe20003f06070 */
[----:B0-----:R-:W-:-:S03]  /*0a00*/  ULEA UR38, UR4, UR38, 0x18 ;  /* 0x0000002604267291 */ /* 0x001fc6000f8ec03f */
[----:B------:R-:W-:-:S09]  /*0a10*/  ULDC UR4, c[0x0][0xc14] ;  /* 0x0003050000047ab9 */ /* 0x000fd20000000800 */
        /* <DEDUP_REMOVED lines=9> */
[----:B------:R-:W-:Y:S01]  /*0ab0*/  R2UR UR6, R14 ;  /* 0x000000000e0672ca */ /* 0x000fe200000e0000 */
[----:B------:R-:W-:Y:S01]  /*0ac0*/  IMAD.MOV.U32 R187, RZ, RZ, RZ ;  /* 0x000000ffffbb7224 */ /* 0x000fe200078e00ff */
[----:B------:R-:W-:Y:S01]  /*0ad0*/  SHF.R.S32.HI R3, RZ, 0x1f, R192 ;  /* 0x0000001fff037819 */ /* 0x000fe200000114c0 */
[----:B------:R-:W-:Y:S01]  /*0ae0*/  ULOP3.LUT UR39, UR36, 0x1, URZ, 0xfc, !UPT ;  /* 0x0000000124277892 */ /* 0x000fe2000f8efc3f */
[----:B------:R-:W-:Y:S01]  /*0af0*/  R2UR UR5, R15 ;  /* 0x000000000f0572ca */ /* 0x000fe200000e0000 */
[----:B------:R-:W-:Y:S01]  /*0b00*/  UMOV UR37, URZ ;  /* 0x0000003f00257c82 */ /* 0x000fe20008000000 */
[CC--:B------:R-:W-:Y:S02]  /*0b10*/  LEA.HI R0, R3.reuse, R192.reuse, RZ, 0x4 ;  /* 0x000000c003007211 */ /* 0x0c0fe400078f20ff */
[----:B------:R-:W-:-:S02]  /*0b20*/  LEA.HI R2, R3, R192, RZ, 0x5 ;  /* 0x000000c003027211 */ /* 0x000fc400078f28ff */
[----:B------:R-:W-:Y:S02]  /*0b30*/  SHF.R.S32.HI R9, RZ, 0x4, R0 ;  /* 0x00000004ff097819 */ /* 0x000fe40000011400 */
[C---:B------:R-:W-:Y:S02]  /*0b40*/  LOP3.LUT R7, R0.reuse, 0xfffffff0, RZ, 0xc0, !PT ;  /* 0xfffffff000077812 */ /* 0x040fe400078ec0ff */
[----:B------:R-:W-:Y:S02]  /*0b50*/  LEA.HI R4, R0, R9, RZ, 0x1 ;  /* 0x0000000900047211 */ /* 0x000fe400078f08ff */
[--C-:B------:R-:W-:Y:S01]  /*0b60*/  SHF.R.S32.HI R0, RZ, 0x5, R2.reuse ;  /* 0x00000005ff007819 */ /* 0x100fe20000011402 */
[----:B------:R-:W-:Y:S01]  /*0b70*/  IMAD.IADD R7, R192, 0x1, -R7 ;  /* 0x00000001c0077824 */ /* 0x000fe200078e0a07 */
[----:B------:R-:W-:Y:S02]  /*0b80*/  SHF.R.S32.HI R11, RZ, 0x1f, R2 ;  /* 0x0000001fff0b7819 */ /* 0x000fe40000011402 */
[----:B------:R-:W-:-:S02]  /*0b90*/  LEA.HI R5, R3, R192, RZ, 0x7 ;  /* 0x000000c003057211 */ /* 0x000fc400078f38ff */
[----:B------:R-:W-:Y:S02]  /*0ba0*/  LEA.HI R11, R11, R0, RZ, 0x2 ;  /* 0x000000000b0b7211 */ /* 0x000fe400078f10ff */
[----:B------:R-:W-:Y:S02]  /*0bb0*/  SHF.R.S32.HI R2, RZ, 0x1f, R7 ;  /* 0x0000001fff027819 */ /* 0x000fe40000011407 */
[----:B------:R-:W-:Y:S02]  /*0bc0*/  SHF.R.S32.HI R190, RZ, 0x7, R5 ;  /* 0x00000007ffbe7819 */ /* 0x000fe40000011405 */
[----:B------:R-:W-:Y:S02]  /*0bd0*/  LOP3.LUT R11, R11, 0x3ffffc, RZ, 0xc0, !PT ;  /* 0x003ffffc0b0b7812 */ /* 0x000fe400078ec0ff */
[-C--:B------:R-:W-:Y:S02]  /*0be0*/  LEA.HI R6, R2, R7.reuse, RZ, 0x3 ;  /* 0x0000000702067211 */ /* 0x080fe400078f18ff */
[----:B------:R-:W-:Y:S01]  /*0bf0*/  LOP3.LUT R4, R4, 0x1ffffffe, RZ, 0xc0, !PT ;  /* 0x1ffffffe04047812 */ /* 0x000fe200078ec0ff */
[----:B------:R-:W-:Y:S01]  /*0c00*/  IMAD.IADD R11, R0, 0x1, -R11 ;  /* 0x00000001000b7824 */ /* 0x000fe200078e0a0b */
[----:B------:R-:W-:Y:S01]  /*0c10*/  LEA R10, R190, R7, 0x8 ;  /* 0x00000007be0a7211 */ /* 0x000fe200078e40ff */
[C---:B------:R-:W-:Y:S01]  /*0c20*/  IMAD.SHL.U32 R12, R6.reuse, 0x40, RZ ;  /* 0x00000040060c7824 */ /* 0x040fe200078e00ff */
[----:B------:R-:W-:Y:S01]  /*0c30*/  LOP3.LUT R8, R6, 0xfffffff8, RZ, 0xc0, !PT ;  /* 0xfffffff806087812 */ /* 0x000fe200078ec0ff */
[----:B------:R-:W-:Y:S01]  /*0c40*/  IMAD.IADD R4, R9, 0x1, -R4 ;  /* 0x0000000109047824 */ /* 0x000fe200078e0a04 */
[----:B------:R-:W-:Y:S01]  /*0c50*/  LOP3.LUT R9, R5, 0xffffff80, RZ, 0xc0, !PT ;  /* 0xffffff8005097812 */ /* 0x000fe200078ec0ff */
[----:B------:R-:W-:Y:S01]  /*0c60*/  IMAD R191, R11, 0x10, R10 ;  /* 0x000000100bbf7824 */ /* 0x000fe200078e020a */
[----:B------:R-:W-:Y:S01]  /*0c70*/  LOP3.LUT R13, R12, 0x7ffffe00, RZ, 0xc0, !PT ;  /* 0x7ffffe000c0d7812 */ /* 0x000fe200078ec0ff */
[----:B------:R-:W-:Y:S01]  /*0c80*/  IMAD.IADD R10, R7, 0x1, -R8 ;  /* 0x00000001070a7824 */ /* 0x000fe200078e0a08 */
[----:B------:R-:W-:Y:S01]  /*0c90*/  LEA.HI R3, R3, R192, RZ, 0x3 ;  /* 0x000000c003037211 */ /* 0x000fe200078f18ff */
[----:B------:R-:W-:Y:S01]  /*0ca0*/  IMAD.IADD R9, R192, 0x1, -R9 ;  /* 0x00000001c0097824 */ /* 0x000fe200078e0a09 */
[----:B------:R-:W-:Y:S01]  /*0cb0*/  LEA R13, R0, R13, 0xa ;  /* 0x0000000d000d7211 */ /* 0x000fe200078e50ff */
[C---:B------:R-:W-:Y:S01]  /*0cc0*/  IMAD.SHL.U32 R11, R10.reuse, 0x40, RZ ;  /* 0x000000400a0b7824 */ /* 0x040fe200078e00ff */
[----:B------:R-:W-:Y:S01]  /*0cd0*/  R2P PR, R10, 0x6 ;  /* 0x000000060a007804 */ /* 0x000fe20000000000 */
[----:B------:R-:W-:Y:S01]  /*0ce0*/  IMAD.SHL.U32 R4, R4, 0x8, RZ ;  /* 0x0000000804047824 */ /* 0x000fe200078e00ff */
[----:B------:R-:W-:-:S02]  /*0cf0*/  SHF.R.S32.HI R2, RZ, 0x1f, R9 ;  /* 0x0000001fff027819 */ /* 0x000fc40000011409 */
[----:B------:R-:W-:Y:S01]  /*0d00*/  LOP3.LUT R11, R11, 0x1c0, RZ, 0xc0, !PT ;  /* 0x000001c00b0b7812 */ /* 0x000fe200078ec0ff */
[--C-:B------:R-:W-:Y:S01]  /*0d10*/  IMAD.U32 R191, R191, 0x40, R4.reuse ;  /* 0x00000040bfbf7824 */ /* 0x100fe200078e0004 */
[----:B------:R-:W-:Y:S02]  /*0d20*/  LEA.HI R6, R2, R9, RZ, 0x2 ;  /* 0x0000000902067211 */ /* 0x000fe400078f10ff */
[----:B------:R-:W-:Y:S02]  /*0d30*/  LOP3.LUT R4, R11, 0x8, R4, 0xf8, !PT ;  /* 0x000000080b047812 */ /* 0x000fe400078ef804 */
[----:B------:R-:W-:Y:S02]  /*0d40*/  SHF.R.U32.HI R11, RZ, 0x3, R11 ;  /* 0x00000003ff0b7819 */ /* 0x000fe4000001160b */
[--C-:B------:R-:W-:Y:S02]  /*0d50*/  SHF.R.S32.HI R7, RZ, 0x2, R6.reuse ;  /* 0x00000002ff077819 */ /* 0x100fe40000011406 */
[----:B------:R-:W-:-:S02]  /*0d60*/  SHF.R.S32.HI R8, RZ, 0x1f, R6 ;  /* 0x0000001fff087819 */ /* 0x000fc40000011406 */
[----:B------:R-:W-:Y:S02]  /*0d70*/  LOP3.LUT R4, R4, R11, RZ, 0x3c, !PT ;  /* 0x0000000b04047212 */ /* 0x000fe400078e3cff */
[----:B------:R-:W-:Y:S02]  /*0d80*/  LEA.HI R8, R8, R7, RZ, 0x3 ;  /* 0x0000000708087211 */ /* 0x000fe400078f18ff */
[----:B------:R-:W-:Y:S02]  /*0d90*/  IADD3 R4, R13, R4, RZ ;  /* 0x000000040d047210 */ /* 0x000fe40007ffe0ff */
[----:B------:R-:W-:Y:S02]  /*0da0*/  LOP3.LUT R8, R8, 0xfffffff8, RZ, 0xc0, !PT ;  /* 0xfffffff808087812 */ /* 0x000fe400078ec0ff */
[----:B------:R-:W-:Y:S02]  /*0db0*/  LEA.HI R5, R5, R190, RZ, 0x1 ;  /* 0x000000be05057211 */ /* 0x000fe400078f08ff */
[----:B------:R-:W-:Y:S01]  /*0dc0*/  LEA R19, R4, UR38, 0x1 ;  /* 0x0000002604137c11 */ /* 0x000fe2000f8e08ff */
[----:B------:R-:W-:Y:S01]  /*0dd0*/  IMAD.IADD R17, R7, 0x1, -R8 ;  /* 0x0000000107117824 */ /* 0x000fe200078e0a08 */
[----:B------:R-:W-:-:S02]  /*0de0*/  LEA.HI R2, R2, R9, RZ, 0x5 ;  /* 0x0000000902027211 */ /* 0x000fc400078f28ff */
[----:B------:R-:W-:Y:S01]  /*0df0*/  LOP3.LUT R6, R6, 0x7ffffffc, RZ, 0xc0, !PT ;  /* 0x7ffffffc06067812 */ /* 0x000fe200078ec0ff */
[----:B------:R-:W-:Y:S01]  /*0e00*/  VIADD R184, R19, 0x26800 ;  /* 0x0002680013b87836 */ /* 0x000fe20000000000 */
[----:B------:R-:W-:Y:S02]  /*0e10*/  LOP3.LUT R7, R3, 0x1ffffff8, RZ, 0xc0, !PT ;  /* 0x1ffffff803077812 */ /* 0x000fe400078ec0ff */
[----:B------:R-:W-:Y:S01]  /*0e20*/  LOP3.LUT R5, R5, 0xfffffe, RZ, 0xc0, !PT ;  /* 0x00fffffe05057812 */ /* 0x000fe200078ec0ff */
[----:B------:R-:W-:Y:S01]  /*0e30*/  IMAD.IADD R6, R9, 0x1, -R6 ;  /* 0x0000000109067824 */ /* 0x000fe200078e0a06 */
[----:B------:R-:W-:Y:S01]  /*0e40*/  SHF.R.S32.HI R2, RZ, 0x5, R2 ;  /* 0x00000005ff027819 */ /* 0x000fe20000011402 */
[----:B------:R-:W-:Y:S01]  /*0e50*/  IMAD.IADD R7, R192, 0x1, -R7 ;  /* 0x00000001c0077824 */ /* 0x000fe200078e0a07 */
[----:B------:R-:W-:Y:S01]  /*0e60*/  IADD3 R22, R19, 0x26840, RZ ;  /* 0x0002684013167810 */ /* 0x000fe20007ffe0ff */
[----:B------:R-:W-:Y:S01]  /*0e70*/  IMAD.IADD R5, R190, 0x1, -R5 ;  /* 0x00000001be057824 */ /* 0x000fe200078e0a05 */
[----:B------:R-:W-:Y:S01]  /*0e80*/  SEL R23, R23, 0xffffffe0, !P1 ;  /* 0xffffffe017177807 */ /* 0x000fe20004800000 */
[----:B------:R-:W-:Y:S01]  /*0e90*/  @P2 VIADD R22, R184, 0xffffffc0 ;  /* 0xffffffc0b8162836 */ /* 0x000fe20000000000 */
[----:B------:R-:W-:Y:S01]  /*0ea0*/  SHF.R.S32.HI R188, RZ, 0x3, R3 ;  /* 0x00000003ffbc7819 */ /* 0x000fe20000011403 */
[----:B------:R-:W-:Y:S01]  /*0eb0*/  IMAD R17, R2, 0x10, R17 ;  /* 0x0000001002117824 */ /* 0x000fe200078e0211 */
[----:B------:R-:W-:Y:S01]  /*0ec0*/  IADD3 R184, R184, R23, RZ ;  /* 0x00000017b8b87210 */ /* 0x000fe20007ffe0ff */
[----:B------:R-:W-:-:S02]  /*0ed0*/  IMAD.MOV.U32 R2, RZ, RZ, RZ ;  /* 0x000000ffff027224 */ /* 0x000fc400078e00ff */
[----:B------:R-:W-:Y:S02]  /*0ee0*/  IMAD.SHL.U32 R185, R7, 0x8, RZ ;  /* 0x0000000807b97824 */ /* 0x000fe400078e00ff */
[----:B------:R-:W-:Y:S02]  /*0ef0*/  IMAD.SHL.U32 R18, R5, 0x100, RZ ;  /* 0x0000010005127824 */ /* 0x000fe400078e00ff */
[----:B------:R-:W-:Y:S02]  /*0f00*/  IMAD.SHL.U32 R16, R6, 0x2, RZ ;  /* 0x0000000206107824 */ /* 0x000fe400078e00ff */
[----:B------:R-:W-:-:S07]  /*0f10*/  IMAD.IADD R23, R23, 0x1, R22 ;  /* 0x0000000117177824 */ /* 0x000fce00078e0216 */
.L_x_4454:
[----:B------:R-:W-:Y:S01]  /*0f20*/  ULDC.64 UR8, c[0x0][0xa28] ;  /* 0x00028a0000087ab9 */ /* 0x000fe20000000a00 */
[----:B------:R-:W-:Y:S01]  /*0f30*/  ULDC UR4, c[0x0][0x404] ;  /* 0x0001010000047ab9 */ /* 0x000fe20000000800 */
[----:B------:R-:W-:Y:S01]  /*0f40*/  UISETP.NE.U32.AND UP0, UPT, UR8, URZ, UPT ;  /* 0x0000003f0800728c */ /* 0x000fe2000bf05070 */
[----:B------:R-:W-:-:S03]  /*0f50*/  ULDC UR7, c[0x0][0x2e0] ;  /* 0x0000b80000077ab9 */ /* 0x000fc60000000800 */
[----:B------:R-:W-:-:S03]  /*0f60*/  UISETP.NE.AND.EX UP0, UPT, UR9, URZ, UPT, UP0 ;  /* 0x0000003f0900728c */ /* 0x000fc6000bf05300 */
[----:B------:R-:W-:Y:S02]  /*0f70*/  ULDC.64 UR8, c[0x0][0xa18] ;  /* 0x0002860000087ab9 */ /* 0x000fe40000000a00 */
[----:B------:R-:W-:Y:S01]  /*0f80*/  UISETP.NE.U32.AND UP1, UPT, UR8, URZ, UPT ;  /* 0x0000003f0800728c */ /* 0x000fe2000bf25070 */
[----:B------:R-:W-:-:S03]  /*0f90*/  PLOP3.LUT P0, PT, PT, PT, UP0, 0x80, 0x0 ;  /* 0x000000000000781c */ /* 0x000fc60003f0f008 */
[----:B------:R-:W-:-:S03]  /*0fa0*/  UISETP.NE.AND.EX UP1, UPT, UR9, URZ, UPT, UP1 ;  /* 0x0000003f0900728c */ /* 0x000fc6000bf25310 */
[----:B------:R-:W-:Y:S02]  /*0fb0*/  @UP0 ULDC.64 UR8, c[0x0][0xa28] ;  /* 0x00028a0000080ab9 */ /* 0x000fe40000000a00 */
[----:B------:R-:W-:Y:S01]  /*0fc0*/  @UP0 UIMAD.WIDE UR8, UR5, 0x4, UR8 ;  /* 0x00000004050808a5 */ /* 0x000fe2000f8e0208 */
[----:B------:R-:W-:-:S05]  /*0fd0*/  PLOP3.LUT P2, PT, PT, PT, UP1, 0x80, 0x0 ;  /* 0x000000000000781c */ /* 0x000fca0003f4f018 */
[----:B------:R-:W-:Y:S01]  /*0fe0*/  @UP1 ULDC.64 UR10, c[0x0][0xa18] ;  /* 0x00028600000a1ab9 */ /* 0x000fe20000000a00 */
[----:B-1---5:R-:W-:Y:S02]  /*0ff0*/  IMAD.U32 R4, RZ, RZ, UR8 ;  /* 0x00000008ff047e24 */ /* 0x022fe4000f8e00ff */
[----:B------:R-:W-:Y:S01]  /*1000*/  IMAD.U32 R5, RZ, RZ, UR9 ;  /* 0x00000009ff057e24 */ /* 0x000fe2000f8e00ff */
[----:B------:R-:W-:-:S04]  /*1010*/  @UP1 UIMAD.WIDE UR8, UR5, 0x4, UR10 ;  /* 0x00000004050818a5 */ /* 0x000fc8000f8e020a */
[----:B--2---:R-:W2:Y:S02]  /*1020*/  @P0 LDG.E R4, desc[UR48][R4.64] ;  /* 0x0000003004040981 */ /* 0x004ea4000c1e1900 */
[----:B---3--:R-:W-:Y:S02]  /*1030*/  IMAD.U32 R6, RZ, RZ, UR8 ;  /* 0x00000008ff067e24 */ /* 0x008fe4000f8e00ff */
[----:B------:R-:W-:Y:S01]  /*1040*/  IMAD.U32 R7, RZ, RZ, UR9 ;  /* 0x00000009ff077e24 */ /* 0x000fe2000f8e00ff */
[----:B------:R-:W-:-:S04]  /*1050*/  ULDC.64 UR8, c[0x0][0x3f8] ;  /* 0x0000fe0000087ab9 */ /* 0x000fc80000000a00 */
[----:B------:R-:W3:Y:S01]  /*1060*/  @P2 LDG.E R6, desc[UR48][R6.64] ;  /* 0x0000003006062981 */ /* 0x000ee2000c1e1900 */
[----:B------:R-:W-:Y:S01]  /*1070*/  UISETP.NE.U32.AND UP0, UPT, UR8, URZ, UPT ;  /* 0x0000003f0800728c */ /* 0x000fe2000bf05070 */
[----:B------:R-:W-:Y:S01]  /*1080*/  UMOV UR44, URZ ;  /* 0x0000003f002c7c82 */ /* 0x000fe20008000000 */
[----:B------:R-:W-:Y:S02]  /*1090*/  ULDC UR40, c[0x0][0x288] ;  /* 0x0000a20000287ab9 */ /* 0x000fe40000000800 */
[----:B------:R-:W-:Y:S01]  /*10a0*/  UISETP.NE.AND.EX UP0, UPT, UR9, URZ, UPT, UP0 ;  /* 0x0000003f0900728c */ /* 0x000fe2000bf05300 */
[----:B------:R-:W-:Y:S02]  /*10b0*/  UMOV UR41, UR6 ;  /* 0x0000000600297c82 */ /* 0x000fe40008000000 */
[----:B------:R-:W-:Y:S01]  /*10c0*/  ULDC.64 UR8, c[0x0][0xa20] ;  /* 0x0002880000087ab9 */ /* 0x000fe20000000a00 */
[----:B------:R-:W-:Y:S01]  /*10d0*/  USEL UR4, UR4, 0x1, UP0 ;  /* 0x0000000104047887 */ /* 0x000fe20008000000 */
[----:B------:R-:W-:-:S03]  /*10e0*/  ISETP.NE.U32.AND P1, PT, RZ, UR8, PT ;  /* 0x00000008ff007c0c */ /* 0x000fc6000bf25070 */
[----:B------:R-:W-:Y:S01]  /*10f0*/  UIMAD UR4, UR4, UR7, URZ ;  /* 0x00000007040472a4 */ /* 0x000fe2000f8e023f */
[----:B------:R-:W-:Y:S02]  /*1100*/  ISETP.NE.AND.EX P1, PT, RZ, UR9, PT, P1 ;  /* 0x00000009ff007c0c */ /* 0x000fe4000bf25310 */
[----:B--2---:R-:W-:Y:S02]  /*1110*/  @P0 R2UR UR44, R4 ;  /* 0x00000000042c02ca */ /* 0x004fe400000e0000 */
[----:B---3--:R-:W-:Y:S01]  /*1120*/  @P2 R2UR UR40, R6 ;  /* 0x00000000062822ca */ /* 0x008fe200000e0000 */
[----:B0-----:R-:W-:-:S14]  /*1130*/  @P2 BRA `(.L_x_4347) ;  /* 0x0000000000342947 */ /* 0x001fdc0003800000 */
[----:B------:R-:W-:Y:S02]  /*1140*/  ULDC.64 UR6, c[0x0][0xa00] ;  /* 0x0002800000067ab9 */ /* 0x000fe40000000a00 */
[----:B------:R-:W-:-:S04]  /*1150*/  ISETP.NE.U32.AND P0, PT, RZ, UR6, PT ;  /* 0x00000006ff007c0c */ /* 0x000fc8000bf05070 */
[----:B------:R-:W-:-:S13]  /*1160*/  ISETP.NE.AND.EX P0, PT, RZ, UR7, PT, P0 ;  /* 0x00000007ff007c0c */ /* 0x000fda000bf05300 */
[----:B------:R-:W-:Y:S05]  /*1170*/  @!P0 BRA `(.L_x_4347) ;  /* 0x0000000000248947 */ /* 0x000fea0003800000 */
[----:B------:R-:W-:Y:S02]  /*1180*/  ULDC.64 UR6, c[0x0][0xa00] ;  /* 0x0002800000067ab9 */ /* 0x000fe40000000a00 */
        /* <DEDUP_REMOVED lines=8> */
.L_x_4347:
[----:B------:R-:W-:Y:S01]  /*1210*/  UMOV UR42, UR47 ;  /* 0x0000002f002a7c82 */ /* 0x000fe20008000000 */
[----:B------:R-:W-:Y:S01]  /*1220*/  UMOV UR43, UR5 ;  /* 0x00000005002b7c82 */ /* 0x000fe20008000000 */
[----:B------:R-:W-:Y:S05]  /*1230*/  @!P1 BRA `(.L_x_4348) ;  /* 0x00000000001c9947 */ /* 0x000fea0003800000 */
[----:B------:R-:W-:Y:S02]  /*1240*/  ULDC.64 UR6, c[0x0][0xa20] ;  /* 0x0002880000067ab9 */ /* 0x000fe40000000a00 */
[----:B------:R-:W-:-:S06]  /*1250*/  UIMAD.WIDE UR4, UR5, 0x4, UR6 ;  /* 0x00000004050478a5 */ /* 0x000fcc000f8e0206 */
[----:B------:R-:W-:Y:S02]  /*1260*/  IMAD.U32 R4, RZ, RZ, UR4 ;  /* 0x00000004ff047e24 */ /* 0x000fe4000f8e00ff */
[----:B------:R-:W-:-:S05]  /*1270*/  IMAD.U32 R5, RZ, RZ, UR5 ;  /* 0x00000005ff057e24 */ /* 0x000fca000f8e00ff */
[----:B------:R-:W2:Y:S02]  /*1280*/  LDG.E R4, desc[UR48][R4.64] ;  /* 0x0000003004047981 */ /* 0x000ea4000c1e1900 */
[----:B--2---:R-:W-:Y:S01]  /*1290*/  R2UR UR4, R4 ;  /* 0x00000000040472ca */ /* 0x004fe200000e0000 */
[----:B------:R-:W-:-:S14]  /*12a0*/  BRA `(.L_x_4349) ;  /* 0x0000000000347947 */ /* 0x000fdc0003800000 */
.L_x_4348:
[----:B------:R-:W-:Y:S02]  /*12b0*/  ULDC.64 UR6, c[0x0][0xa08] ;  /* 0x0002820000067ab9 */ /* 0x000fe40000000a00 */
[----:B------:R-:W-:-:S04]  /*12c0*/  ISETP.NE.U32.AND P0, PT, RZ, UR6, PT ;  /* 0x00000006ff007c0c */ /* 0x000fc8000bf05070 */
[----:B------:R-:W-:-:S13]  /*12d0*/  ISETP.NE.AND.EX P0, PT, RZ, UR7, PT, P0 ;  /* 0x00000007ff007c0c */ /* 0x000fda000bf05300 */
[----:B------:R-:W-:Y:S05]  /*12e0*/  @!P0 BRA `(.L_x_4349) ;  /* 0x0000000000248947 */ /* 0x000fea0003800000 */
[----:B------:R-:W-:Y:S02]  /*12f0*/  ULDC.64 UR6, c[0x0][0xa08] ;  /* 0x0002820000067ab9 */ /* 0x000fe40000000a00 */
        /* <DEDUP_REMOVED lines=8> */
.L_x_4349:
[----:B------:R-:W-:Y:S02]  /*1380*/  UISETP.NE.AND UP0, UPT, UR46, 0x1, UPT ;  /* 0x000000012e00788c */ /* 0x000fe4000bf05270 */
[----:B------:R-:W-:Y:S02]  /*1390*/  UIADD3 UR44, -UR44, UR4, URZ ;  /* 0x000000042c2c7290 */ /* 0x000fe4000fffe13f */
[----:B------:R-:W-:Y:S02]  /*13a0*/  ULEA UR6, UR47, 0x40, 0x6 ;  /* 0x000000402f067891 */ /* 0x000fe4000f8e303f */
[----:B------:R-:W-:Y:S01]  /*13b0*/  UIADD3 UR4, UR44, 0x3f, URZ ;  /* 0x0000003f2c047890 */ /* 0x000fe2000fffe03f */
[----:B------:R-:W-:Y:S01]  /*13c0*/  PLOP3.LUT P0, PT, PT, PT, UP0, 0x80, 0x0 ;  /* 0x000000000000781c */ /* 0x000fe20003f0f008 */
[----:B------:R-:W-:Y:S02]  /*13d0*/  UIADD3 UR9, UR44, UR6, -UR40 ;  /* 0x000000062c097290 */ /* 0x000fe4000fffe828 */
[----:B------:R-:W-:Y:S01]  /*13e0*/  USHF.R.S32.HI UR5, URZ, 0x1f, UR4 ;  /* 0x0000001f3f057899 */ /* 0x000fe20008011404 */
[----:B------:R-:W-:-:S03]  /*13f0*/  ULDC UR7, c[0x0][0x9e0] ;  /* 0x0002780000077ab9 */ /* 0x000fc60000000800 */
[----:B------:R-:W-:Y:S02]  /*1400*/  ULEA.HI UR5, UR5, UR4, URZ, 0x6 ;  /* 0x0000000405057291 */ /* 0x000fe4000f8f303f */
[----:B------:R-:W-:Y:S02]  /*1410*/  UIADD3 UR6, UR9, UR7, URZ ;  /* 0x0000000709067290 */ /* 0x000fe4000fffe03f */
[----:B------:R-:W-:Y:S02]  /*1420*/  USHF.R.S32.HI UR20, URZ, 0x6, UR5 ;  /* 0x000000063f147899 */ /* 0x000fe40008011405 */
[----:B------:R-:W-:Y:S10]  /*1430*/  @!P0 BRA `(.L_x_4350) ;  /* 0x0000001c00fc8947 */ /* 0x000ff40003800000 */
        /* <DEDUP_REMOVED lines=14> */
.L_x_4352:
[----:B------:R-:W-:-:S11]  /*1520*/  UISETP.NE.AND UP0, UPT, UR8, 0x1, UPT ;  /* 0x000000010800788c */ /* 0x000fd6000bf05270 */
[----:B------:R-:W-:Y:S02]  /*1530*/  @UP0 ULDC.64 UR10, c[0x0][0x9e8] ;  /* 0x00027a00000a0ab9 */ /* 0x000fe40000000a00 */
[----:B------:R-:W-:-:S04]  /*1540*/  UIMAD.WIDE.U32 UR4, UR7, UR10, URZ ;  /* 0x0000000a070472a5 */ /* 0x000fc8000f8e003f */
[----:B------:R-:W-:-:S12]  /*1550*/  @UP0 USHF.R.U32.HI UR7, URZ, UR11, UR5 ;  /* 0x0000000b3f070299 */ /* 0x000fd80008011605 */
.L_x_4353:
[----:B------:R-:W-:-:S04]  /*1560*/  UIMAD UR7, UR7, UR8, UR8 ;  /* 0x00000008070772a4 */ /* 0x000fc8000f8e0208 */
[----:B------:R-:W-:-:S04]  /*1570*/  UISETP.LT.AND UP0, UPT, UR6, UR7, UPT ;  /* 0x000000070600728c */ /* 0x000fc8000bf01270 */
[----:B------:R-:W-:-:S12]  /*1580*/  USEL UR6, UR6, UR7, UP0 ;  /* 0x0000000706067287 */ /* 0x000fd80008000000 */
.L_x_4351:
[----:B------:R-:W-:Y:S02]  /*1590*/  UIADD3 UR6, UR6, 0x3f, URZ ;  /* 0x0000003f06067890 */ /* 0x000fe4000fffe03f */
[----:B------:R-:W-:Y:S02]  /*15a0*/  ULEA UR40, UR47, -UR40, 0x6 ;  /* 0x800000282f287291 */ /* 0x000fe4000f8e303f */
[----:B------:R-:W-:Y:S02]  /*15b0*/  USHF.R.S32.HI UR4, URZ, 0x1f, UR6 ;  /* 0x0000001f3f047899 */ /* 0x000fe40008011406 */
[----:B------:R-:W-:Y:S02]  /*15c0*/  UIADD3 UR40, UR44, UR40, URZ ;  /* 0x000000282c287290 */ /* 0x000fe4000fffe03f */
[----:B------:R-:W-:Y:S01]  /*15d0*/  ULEA.HI UR4, UR4, UR6, URZ, 0x6 ;  /* 0x0000000604047291 */ /* 0x000fe2000f8f303f */
[----:B------:R-:W-:-:S03]  /*15e0*/  ULDC UR5, c[0x0][0x9dc] ;  /* 0x0002770000057ab9 */ /* 0x000fc60000000800 */
[----:B------:R-:W-:Y:S02]  /*15f0*/  USHF.R.S32.HI UR4, URZ, 0x6, UR4 ;  /* 0x000000063f047899 */ /* 0x000fe40008011404 */
[----:B------:R-:W-:Y:S02]  /*1600*/  UIADD3 UR5, UR40, -UR5, URZ ;  /* 0x8000000528057290 */ /* 0x000fe4000fffe03f */
[----:B------:R-:W-:-:S04]  /*1610*/  UISETP.LT.AND UP0, UPT, UR20, UR4, UPT ;  /* 0x000000041400728c */ /* 0x000fc8000bf01270 */
[----:B------:R-:W-:Y:S01]  /*1620*/  USEL UR20, UR20, UR4, UP0 ;  /* 0x0000000414147287 */ /* 0x000fe20008000000 */
[----:B------:R-:W-:Y:S01]  /*1630*/  MOV R0, UR5 ;  /* 0x0000000500007c02 */ /* 0x000fe20008000f00 */
[----:B------:R-:W-:Y:S10]  /*1640*/  @!P1 BRA `(.L_x_4354) ;  /* 0x0000000000409947 */ /* 0x000ff40003800000 */
        /* <DEDUP_REMOVED lines=10> */
.L_x_4355:
[----:B------:R-:W-:-:S11]  /*16f0*/  UISETP.NE.AND UP0, UPT, UR8, 0x1, UPT ;  /* 0x000000010800788c */ /* 0x000fd6000bf05270 */
[----:B------:R-:W-:Y:S02]  /*1700*/  @UP0 ULDC.64 UR6, c[0x0][0x9e8] ;  /* 0x00027a0000060ab9 */ /* 0x000fe40000000a00 */
[----:B------:R-:W-:-:S04]  /*1710*/  UIMAD.WIDE.U32 UR4, UR40, UR6, URZ ;  /* 0x00000006280472a5 */ /* 0x000fc8000f8e003f */
[----:B------:R-:W-:-:S12]  /*1720*/  @UP0 USHF.R.U32.HI UR40, URZ, UR7, UR5 ;  /* 0x000000073f280299 */ /* 0x000fd80008011605 */
.L_x_4356:
[----:B------:R-:W-:-:S06]  /*1730*/  UIMAD UR40, UR40, UR8, URZ ;  /* 0x00000008282872a4 */ /* 0x000fcc000f8e023f */
[----:B------:R-:W-:-:S07]  /*1740*/  VIMNMX R0, R0, UR40, !PT ;  /* 0x0000002800007c48 */ /* 0x000fce000ffe0100 */
.L_x_4354:
[----:B------:R-:W-:Y:S01]  /*1750*/  SHF.R.S32.HI R5, RZ, 0x1f, R0 ;  /* 0x0000001fff057819 */ /* 0x000fe20000011400 */
[----:B------:R-:W-:Y:S01]  /*1760*/  IMAD.MOV.U32 R3, RZ, RZ, RZ ;  /* 0x000000ffff037224 */ /* 0x000fe200078e00ff */
[----:B------:R-:W-:Y:S02]  /*1770*/  PLOP3.LUT P0, PT, PT, PT, PT, 0x80, 0x0 ;  /* 0x000000000000781c */ /* 0x000fe40003f0f070 */
[----:B------:R-:W-:Y:S02]  /*1780*/  CS2R R150, SRZ ;  /* 0x0000000000967805 */ /* 0x000fe4000001ff00 */
[----:B------:R-:W-:Y:S01]  /*1790*/  LEA.HI R5, R5, R0, RZ, 0x6 ;  /* 0x0000000005057211 */ /* 0x000fe200078f30ff */
[----:B------:R-:W-:Y:S01]  /*17a0*/  IMAD.MOV.U32 R0, RZ, RZ, RZ ;  /* 0x000000ffff007224 */ /* 0x000fe200078e00ff */
[----:B------:R-:W-:Y:S02]  /*17b0*/  CS2R R148, SRZ ;  /* 0x0000000000947805 */ /* 0x000fe4000001ff00 */
[----:B------:R-:W-:-:S02]  /*17c0*/  CS2R R146, SRZ ;  /* 0x0000000000927805 */ /* 0x000fc4000001ff00 */
[----:B------:R-:W-:Y:S02]  /*17d0*/  SHF.R.S32.HI R4, RZ, 0x6, R5 ;  /* 0x00000006ff047819 */ /* 0x000fe40000011405 */
[----:B------:R-:W-:Y:S02]  /*17e0*/  CS2R R144, SRZ ;  /* 0x0000000000907805 */ /* 0x000fe4000001ff00 */
[----:B------:R-:W-:Y:S02]  /*17f0*/  CS2R R142, SRZ ;  /* 0x00000000008e7805 */ /* 0x000fe4000001ff00 */
[----:B------:R-:W-:Y:S02]  /*1800*/  CS2R R140, SRZ ;  /* 0x00000000008c7805 */ /* 0x000fe4000001ff00 */
[----:B------:R-:W-:Y:S02]  /*1810*/  VIMNMX R4, RZ, R4, !PT ;  /* 0x00000004ff047248 */ /* 0x000fe40007fe0100 */
[----:B------:R-:W-:-:S02]  /*1820*/  CS2R R138, SRZ ;  /* 0x00000000008a7805 */ /* 0x000fc4000001ff00 */
[----:B------:R-:W-:Y:S01]  /*1830*/  CS2R R136, SRZ ;  /* 0x0000000000887805 */ /* 0x000fe2000001ff00 */
[----:B------:R-:W-:Y:S01]  /*1840*/  IMAD.MOV.U32 R172, RZ, RZ, RZ ;  /* 0x000000ffffac7224 */ /* 0x000fe200078e00ff */
[----:B------:R-:W-:Y:S02]  /*1850*/  ISETP.LT.AND P1, PT, R4, UR20, PT ;  /* 0x0000001404007c0c */ /* 0x000fe4000bf21270 */
        /* <DEDUP_REMOVED lines=56> */
[----:B------:R-:W-:Y:S06]  /*1be0*/  @!P1 BRA `(.L_x_4357) ;  /* 0x000000bc00b89947 */ /* 0x000fec0003800000 */
        /* <DEDUP_REMOVED lines=14> */
.L_x_4358:
[----:B------:R-:W-:Y:S01]  /*1cd0*/  ULEA UR22, UR37, UR38, 0x3 ;  /* 0x0000002625167291 */ /* 0x000fe2000f8e183f */
[----:B------:R-:W-:-:S08]  /*1ce0*/  SHF.L.U32 R0, R2, 0x1f, RZ ;  /* 0x0000001f02007819 */ /* 0x000fd000000006ff */
[----:B------:R-:W0:Y:S02]  /*1cf0*/  SYNCS.PHASECHK.TRANS64.TRYWAIT P1, [UR22+0x28c50], R0 ;  /* 0x028c5000ff0075a7 */ /* 0x000e240008020156 */
[----:B0-----:R-:W-:Y:S05]  /*1d00*/  @!P1 BRA `(.L_x_4359) ;  /* 0x0000013800b89947 */ /* 0x001fea0003800000 */
.L_x_4548:
        /* <DEDUP_REMOVED lines=24> */
[----:B------:R-:W-:-:S06]  /*1e90*/  UIADD3 UR20, UR20, -0x2, URZ ;  /* 0xfffffffe14147890 */ /* 0x000fcc000fffe03f */
[----:B------:R-:W-:Y:S02]  /*1ea0*/  ISETP.LE.AND P1, PT, R4, UR20, PT ;  /* 0x0000001404007c0c */ /* 0x000fe4000bf23270 */
[----:B0-----:R-:W-:-:S04]  /*1eb0*/  LOP3.LUT R3, R3, 0x7f, RZ, 0xc0, !PT ;  /* 0x0000007f03037812 */ /* 0x001fc800078ec0ff */
        /* <DEDUP_REMOVED lines=18> */
[----:B0-----:R-:W-:-:S07]  /*1fe0*/  IMAD.U32 R0, RZ, RZ, UR20 ;  /* 0x00000014ff007e24 */ /* 0x001fce000f8e00ff */
.L_x_4365:
[----:B------:R-:W-:Y:S01]  /*1ff0*/  BAR.SYNC.DEFER_BLOCKING 0xe, 0x100 ;  /* 0x0384000000007b1d */ /* 0x000fe20000010000 */
[----:B------:R-:W-:Y:S01]  /*2000*/  IMAD.U32 R6, RZ, RZ, UR37 ;  /* 0x00000025ff067e24 */ /* 0x000fe2000f8e00ff */
[----:B------:R-:W-:Y:S01]  /*2010*/  UIADD3 UR37, UR37, 0x1, URZ ;  /* 0x0000000125257890 */ /* 0x000fe2000fffe03f */
[C---:B------:R-:W-:Y:S01]  /*2020*/  ISETP.GT.AND P3, PT, R0.reuse, R4, PT ;  /* 0x000000040000720c */ /* 0x040fe20003f64270 */
[----:B------:R-:W-:Y:S02]  /*2030*/  VIADD R0, R0, 0xffffffff ;  /* 0xffffffff00007836 */ /* 0x000fe40000000000 */
[----:B-1----:R-:W-:Y:S01]  /*2040*/  IMAD R3, R6, 0x40, R17 ;  /* 0x0000004006037824 */ /* 0x002fe200078e0211 */
[----:B------:R-:W-:-:S04]  /*2050*/  UISETP.NE.AND UP0, UPT, UR37, 0x2, UPT ;  /* 0x000000022500788c */ /* 0x000fc8000bf05270 */
        /* <DEDUP_REMOVED lines=136> */
.L_x_4361:
[----:B------:R-:W-:Y:S01]  /*28e0*/  ULEA UR20, UR37, UR38, 0x3 ;  /* 0x0000002625147291 */ /* 0x000fe2000f8e183f */
[----:B------:R-:W-:-:S08]  /*28f0*/  SHF.L.U32 R3, R2, 0x1f, RZ ;  /* 0x0000001f02037819 */ /* 0x000fd000000006ff */
[----:B------:R0:W1:Y:S01]  /*2900*/  SYNCS.PHASECHK.TRANS64.TRYWAIT P1, [UR20+0x28c50], R3 ;  /* 0x028c5003ff0075a7 */ /* 0x0000620008020154 */
[----:B------:R-:W-:Y:S05]  /*2910*/  @!P0 BRA `(.L_x_4362) ;  /* 0x0000000000048947 */ /* 0x000fea0003800000 */
[----:B------:R-:W-:Y:S01]  /*2920*/  BPT.TRAP 0x1 ;  /* 0x000000040000795c */ /* 0x000fe20000300000 */
.L_x_4362:
[----:B-1----:R-:W-:Y:S05]  /*2930*/  @P1 BRA `(.L_x_4363) ;  /* 0x0000000000081947 */ /* 0x002fea0003800000 */
[----:B------:R-:W1:Y:S02]  /*2940*/  SYNCS.PHASECHK.TRANS64.TRYWAIT P1, [UR20+0x28c50], R3 ;  /* 0x028c5003ff0075a7 */ /* 0x000e640008020154 */
[----:B-1----:R-:W-:Y:S05]  /*2950*/  @!P1 BRA `(.L_x_4364) ;  /* 0x0000012c00bc9947 */ /* 0x002fea0003800000 */
.L_x_4363:
[----:B------:R-:W-:Y:S01]  /*2960*/  ULEA UR18, UR37, UR21, 0xc ;  /* 0x0000001525127291 */ /* 0x000fe2000f8e603f */
[----:B------:R-:W-:Y:S01]  /*2970*/  WARPGROUP.ARRIVE ;  /* 0x00000000000079c5 */ /* 0x000fe20000000000 */
[----:B------:R-:W-:Y:S01]  /*2980*/  UMOV UR19, 0x40000040 ;  /* 0x4000004000137882 */ /* 0x000fe20000000000 */
[----:B------:R-:W-:Y:S01]  /*2990*/  UMOV UR7, 0x40000040 ;  /* 0x4000004000077882 */ /* 0x000fe20000000000 */
[----:B------:R-:W-:Y:S01]  /*29a0*/  UIADD3 UR6, UR18, 0x80, URZ ;  /* 0x0000008012067890 */ /* 0x000fe2000fffe03f */
[----:B01----:R-:W-:Y:S01]  /*29b0*/  IMAD.U32 R3, RZ, RZ, UR20 ;  /* 0x00000014ff037e24 */ /* 0x003fe2000f8e00ff */
        /* <DEDUP_REMOVED lines=23> */
.L_x_4360:
[----:B------:R-:W-:Y:S01]  /*2b30*/  BAR.SYNC.DEFER_BLOCKING 0xe, 0x100 ;  /* 0x0384000000007b1d */ /* 0x000fe20000010000 */
[----:B0-----:R-:W-:Y:S01]  /*2b40*/  IMAD.U32 R0, RZ, RZ, UR37 ;  /* 0x00000025ff007e24 */ /* 0x001fe2000f8e00ff */
[----:B------:R-:W-:Y:S01]  /*2b50*/  UIADD3 UR37, UR37, 0x1, URZ ;  /* 0x0000000125257890 */ /* 0x000fe2000fffe03f */
[----:B------:R-:W-:Y:S02]  /*2b60*/  PLOP3.LUT P0, PT, PT, PT, PT, 0x8, 0x0 ;  /* 0x000000000000781c */ /* 0x000fe40003f0e170 */
[----:B------:R-:W-:Y:S01]  /*2b70*/  IMAD R0, R0, 0x40, R17 ;  /* 0x0000004000007824 */ /* 0x000fe200078e0211 */
[----:B------:R-:W-:-:S04]  /*2b80*/  UISETP.NE.AND UP0, UPT, UR37, 0x2, UPT ;  /* 0x000000022500788c */ /* 0x000fc8000bf05270 */
[----:B------:R-:W-:Y:S01]  /*2b90*/  LEA R4, R0, UR38, 0x2 ;  /* 0x0000002600047c11 */ /* 0x000fe2000f8e10ff */
[----:B------:R-:W-:Y:S02]  /*2ba0*/  USEL UR4, URZ, 0x1, UP0 ;  /* 0x000000013f047887 */ /* 0x000fe40008000000 */
[----:B------:R-:W-:-:S04]  /*2bb0*/  USEL UR37, UR37, URZ, UP0 ;  /* 0x0000003f25257287 */ /* 0x000fc80008000000 */
[----:B------:R-:W-:Y:S01]  /*2bc0*/  LOP3.LUT R2, R2, UR4, RZ, 0x3c, !PT ;  /* 0x0000000402027c12 */ /* 0x000fe2000f8e3cff */
        /* <DEDUP_REMOVED lines=130> */
[----:B------:R-:W-:-:S02]  /*33f0*/  IMAD.MOV.U32 R3, RZ, RZ, RZ ;  /* 0x000000ffff037224 */ /* 0x000fc400078e00ff */
[----:B------:R-:W-:Y:S01]  /*3400*/  IMAD.MOV.U32 R0, RZ, RZ, RZ ;  /* 0x000000ffff007224 */ /* 0x000fe200078e00ff */
[----:B------:R-:W-:Y:S06]  /*3410*/  BAR.ARV 0xf, 0x100 ;  /* 0x03c4000000007b1d */ /* 0x000fec0000002000 */
[----:B------:R-:W-:Y:S05]  /*3420*/  BRA `(.L_x_4357) ;  /* 0x000000a400a87947 */ /* 0x000fea0003800000 */
.L_x_4350:
        /* <DEDUP_REMOVED lines=14> */
.L_x_4367:
[----:B------:R-:W-:-:S11]  /*3510*/  UISETP.NE.AND UP0, UPT, UR8, 0x1, UPT ;  /* 0x000000010800788c */ /* 0x000fd6000bf05270 */
[----:B------:R-:W-:Y:S02]  /*3520*/  @UP0 ULDC.64 UR10, c[0x0][0x9e8] ;  /* 0x00027a00000a0ab9 */ /* 0x000fe40000000a00 */
[----:B------:R-:W-:-:S04]  /*3530*/  UIMAD.WIDE.U32 UR4, UR7, UR10, URZ ;  /* 0x0000000a070472a5 */ /* 0x000fc8000f8e003f */
[----:B------:R-:W-:-:S12]  /*3540*/  @UP0 USHF.R.U32.HI UR7, URZ, UR11, UR5 ;  /* 0x0000000b3f070299 */ /* 0x000fd80008011605 */
.L_x_4368:
[----:B------:R-:W-:-:S04]  /*3550*/  UIMAD UR7, UR7, UR8, UR8 ;  /* 0x00000008070772a4 */ /* 0x000fc8000f8e0208 */
[----:B------:R-:W-:-:S04]  /*3560*/  UISETP.LT.AND UP0, UPT, UR6, UR7, UPT ;  /* 0x000000070600728c */ /* 0x000fc8000bf01270 */
[----:B------:R-:W-:-:S12]  /*3570*/  USEL UR6, UR6, UR7, UP0 ;  /* 0x0000000706067287 */ /* 0x000fd80008000000 */
.L_x_4366:
[----:B------:R-:W-:Y:S02]  /*3580*/  UIADD3 UR6, UR6, 0x3f, URZ ;  /* 0x0000003f06067890 */ /* 0x000fe4000fffe03f */
[----:B------:R-:W-:Y:S02]  /*3590*/  ULEA UR5, UR47, -UR40, 0x6 ;  /* 0x800000282f057291 */ /* 0x000fe4000f8e303f */
[----:B------:R-:W-:-:S04]  /*35a0*/  USHF.R.S32.HI UR4, URZ, 0x1f, UR6 ;  /* 0x0000001f3f047899 */ /* 0x000fc80008011406 */
[----:B------:R-:W-:Y:S02]  /*35b0*/  ULEA.HI UR4, UR4, UR6, URZ, 0x6 ;  /* 0x0000000604047291 */ /* 0x000fe4000f8f303f */
[----:B------:R-:W-:Y:S02]  /*35c0*/  UIADD3 UR6, UR44, UR5, URZ ;  /* 0x000000052c067290 */ /* 0x000fe4000fffe03f */
[----:B------:R-:W-:Y:S01]  /*35d0*/  USHF.R.S32.HI UR4, URZ, 0x6, UR4 ;  /* 0x000000063f047899 */ /* 0x000fe20008011404 */
[----:B------:R-:W-:Y:S02]  /*35e0*/  ULDC UR5, c[0x0][0x9dc] ;  /* 0x0002770000057ab9 */ /* 0x000fe40000000800 */
[----:B------:R-:W-:Y:S02]  /*35f0*/  UIADD3 UR5, UR6, -UR5, URZ ;  /* 0x8000000506057290 */ /* 0x000fe4000fffe03f */
[----:B------:R-:W-:-:S04]  /*3600*/  UISETP.LT.AND UP0, UPT, UR20, UR4, UPT ;  /* 0x000000041400728c */ /* 0x000fc8000bf01270 */
[----:B------:R-:W-:Y:S01]  /*3610*/  USEL UR50, UR20, UR4, UP0 ;  /* 0x0000000414327287 */ /* 0x000fe20008000000 */
[----:B------:R-:W-:Y:S01]  /*3620*/  IMAD.U32 R0, RZ, RZ, UR5 ;  /* 0x00000005ff007e24 */ /* 0x000fe2000f8e00ff */
        /* <DEDUP_REMOVED lines=11> */
.L_x_4370:
[----:B------:R-:W-:-:S11]  /*36e0*/  UISETP.NE.AND UP0, UPT, UR8, 0x1, UPT ;  /* 0x000000010800788c */ /* 0x000fd6000bf05270 */
[----:B------:R-:W-:Y:S02]  /*36f0*/  @UP0 ULDC.64 UR10, c[0x0][0x9e8] ;  /* 0x00027a00000a0ab9 */ /* 0x000fe40000000a00 */
[----:B------:R-:W-:-:S04]  /*3700*/  UIMAD.WIDE.U32 UR4, UR6, UR10, URZ ;  /* 0x0000000a060472a5 */ /* 0x000fc8000f8e003f */
[----:B------:R-:W-:-:S12]  /*3710*/  @UP0 USHF.R.U32.HI UR6, URZ, UR11, UR5 ;  /* 0x0000000b3f060299 */ /* 0x000fd80008011605 */
.L_x_4371:
[----:B------:R-:W-:-:S06]  /*3720*/  UIMAD UR6, UR6, UR8, URZ ;  /* 0x00000008060672a4 */ /* 0x000fcc000f8e023f */
[----:B------:R-:W-:-:S07]  /*3730*/  VIMNMX R0, R0, UR6, !PT ;  /* 0x0000000600007c48 */ /* 0x000fce000ffe0100 */
.L_x_4369:
[----:B------:R-:W-:Y:S02]  /*3740*/  SHF.R.S32.HI R5, RZ, 0x1f, R0 ;  /* 0x0000001fff057819 */ /* 0x000fe40000011400 */
[----:B------:R-:W-:Y:S02]  /*3750*/  CS2R R150, SRZ ;  /* 0x0000000000967805 */ /* 0x000fe4000001ff00 */
[----:B------:R-:W-:Y:S02]  /*3760*/  PLOP3.LUT P0, PT, PT, PT, PT, 0x80, 0x0 ;  /* 0x000000000000781c */ /* 0x000fe40003f0f070 */
[----:B------:R-:W-:Y:S02]  /*3770*/  CS2R R148, SRZ ;  /* 0x0000000000947805 */ /* 0x000fe4000001ff00 */
[----:B------:R-:W-:Y:S01]  /*3780*/  LEA.HI R5, R5, R0, RZ, 0x6 ;  /* 0x0000000005057211 */ /* 0x000fe200078f30ff */
[----:B------:R-:W-:Y:S01]  /*3790*/  IMAD.MOV.U32 R0, RZ, RZ, RZ ;  /* 0x000000ffff007224 */ /* 0x000fe200078e00ff */
        /* <DEDUP_REMOVED lines=8> */
[----:B------:R-:W-:Y:S01]  /*3820*/  CS2R R136, SRZ ;  /* 0x0000000000887805 */ /* 0x000fe2000001ff00 */
[----:B------:R-:W-:Y:S01]  /*3830*/  IMAD.MOV.U32 R172, RZ, RZ, RZ ;  /* 0x000000ffffac7224 */ /* 0x000fe200078e00ff */
[----:B------:R-:W-:Y:S02]  /*3840*/  ISETP.LT.AND P1, PT, R186, UR50, PT ;  /* 0x00000032ba007c0c */ /* 0x000fe4000bf21270 */
        /* <DEDUP_REMOVED lines=54> */
[----:B------:R-:W-:Y:S01]  /*3bb0*/  IMAD.MOV.U32 R8, RZ, RZ, RZ ;  /* 0x000000ffff087224 */ /* 0x000fe200078e00ff */
[----:B------:R-:W-:Y:S01]  /*3bc0*/  CS2R R26, SRZ ;  /* 0x00000000001a7805 */ /* 0x000fe2000001ff00 */
[----:B------:R-:W-:Y:S06]  /*3bd0*/  @!P1 BRA `(.L_x_4357) ;  /* 0x0000009c00bc9947 */ /* 0x000fec0003800000 */
        /* <DEDUP_REMOVED lines=27> */
[----:B0-----:R-:W-:-:S07]  /*3d90*/  IMAD.MOV.U32 R12, RZ, RZ, 0x1 ;  /* 0x00000001ff0c7424 */ /* 0x001fce00078e00ff */
[----:B------:R-:W-:-:S07]  /*3da0*/  LEPC R20, `(.L_x_4372) ;  /* 0x000000001014794e */ /* 0x000fce0000000000 */
[----:B-1----:R-:W-:Y:S05]  /*3db0*/  CALL.ABS.NOINC R14 ;  /* 0x000000000e007343 */ /* 0x002fea0003c00000 */
.L_x_4372:
[----:B------:R-:W-:Y:S01]  /*3dc0*/  LEA.HI R0, R187, R187, RZ, 0x1 ;  /* 0x000000bbbb007211 */ /* 0x000fe200078f08ff */
[----:B------:R-:W-:-:S03]  /*3dd0*/  IMAD.U32 R3, RZ, RZ, UR39 ;  /* 0x00000027ff037e24 */ /* 0x000fc6000f8e00ff */
[----:B------:R-:W-:Y:S02]  /*3de0*/  LOP3.LUT R0, R0, 0xfffffffe, RZ, 0xc0, !PT ;  /* 0xfffffffe00007812 */ /* 0x000fe400078ec0ff */
[----:B------:R-:W-:-:S03]  /*3df0*/  ISETP.NE.AND P4, PT, R3, 0x3, PT ;  /* 0x000000030300780c */ /* 0x000fc60003f85270 */
[----:B------:R-:W-:-:S05]  /*3e00*/  IMAD.IADD R0, R187, 0x1, -R0 ;  /* 0x00000001bb007824 */ /* 0x000fca00078e0a00 */
[----:B------:R-:W-:-:S04]  /*3e10*/  SHF.L.U32 R0, R0, 0x1f, RZ ;  /* 0x0000001f00007819 */ /* 0x000fc800000006ff */
[----:B------:R-:W0:Y:S02]  /*3e20*/  SYNCS.PHASECHK.TRANS64.TRYWAIT P0, [UR38+0x28c00], R0 ;  /* 0x028c0000ff0075a7 */ /* 0x000e240008000166 */
[----:B0-----:R-:W-:Y:S05]  /*3e30*/  @!P0 BRA `(.L_x_4373) ;  /* 0x00000118009c8947 */ /* 0x001fea0003800000 */
.L_x_4549:
[----:B------:R-:W-:Y:S05]  /*3e40*/  @!P4 BRA `(.L_x_4374) ;  /* 0x000000000004c947 */ /* 0x000fea0003800000 */
[----:B------:R-:W-:Y:S01]  /*3e50*/  BPT.TRAP 0x1 ;  /* 0x000000040000795c */ /* 0x000fe20000300000 */
.L_x_4374:
[----:B------:R-:W-:Y:S01]  /*3e60*/  IMAD.U32 R8, RZ, RZ, UR37 ;  /* 0x00000025ff087e24 */ /* 0x000fe2000f8e00ff */
[----:B------:R-:W-:-:S04]  /*3e70*/  SHF.L.U32 R9, R2, 0x1f, RZ ;  /* 0x0000001f02097819 */ /* 0x000fc800000006ff */
[----:B------:R-:W-:-:S04]  /*3e80*/  LEA R8, R8, UR38, 0x3 ;  /* 0x0000002608087c11 */ /* 0x000fc8000f8e18ff */
[----:B------:R1:W2:Y:S01]  /*3e90*/  SYNCS.PHASECHK.TRANS64.TRYWAIT P0, [R8+URZ+0x28c30], R9 ;  /* 0x028c3009080075a7 */ /* 0x0002a2000800017f */
[----:B------:R-:W-:Y:S05]  /*3ea0*/  @!P4 BRA `(.L_x_4375) ;  /* 0x000000000004c947 */ /* 0x000fea0003800000 */
[----:B------:R-:W-:Y:S01]  /*3eb0*/  BPT.TRAP 0x1 ;  /* 0x000000040000795c */ /* 0x000fe20000300000 */
.L_x_4375:
[----:B--2---:R-:W-:Y:S05]  /*3ec0*/  @P0 BRA `(.L_x_4376) ;  /* 0x0000000000080947 */ /* 0x004fea0003800000 */
[----:B------:R-:W2:Y:S02]  /*3ed0*/  SYNCS.PHASECHK.TRANS64.TRYWAIT P0, [R8+URZ+0x28c30], R9 ;  /* 0x028c3009080075a7 */ /* 0x000ea4000800017f */
[----:B--2---:R-:W-:Y:S05]  /*3ee0*/  @!P0 BRA `(.L_x_4377) ;  /* 0x0000011800888947 */ /* 0x004fea0003800000 */
.L_x_4376:
[----:B0-----:R-:W0:Y:S01]  /*3ef0*/  S2R R3, SR_TID.X ;  /* 0x0000000000037919 */ /* 0x001e220000002100 */
[----:B------:R-:W-:-:S04]  /*3f00*/  UIADD3 UR4, UR38, 0x22400, URZ ;  /* 0x0002240026047890 */ /* 0x000fc8000fffe03f */
[----:B------:R-:W-:-:S04]  /*3f10*/  USHF.R.U32.HI UR4, URZ, 0x4, UR4 ;  /* 0x000000043f047899 */ /* 0x000fc80008011604 */
[----:B------:R-:W-:-:S06]  /*3f20*/  ULOP3.LUT UR4, UR4, 0x3fff, URZ, 0xc0, !UPT ;  /* 0x00003fff04047892 */ /* 0x000fcc000f8ec03f */
[----:B------:R-:W-:Y:S01]  /*3f30*/  IMAD.U32 R0, RZ, RZ, UR4 ;  /* 0x00000004ff007e24 */ /* 0x000fe2000f8e00ff */
[----:B------:R-:W-:Y:S05]  /*3f40*/  WARPSYNC.ALL ;  /* 0x0000000000007948 */ /* 0x000fea0003800000 */
[----:B------:R-:W-:Y:S02]  /*3f50*/  LOP3.LUT R0, R0, 0x10000, RZ, 0xfc, !PT ;  /* 0x0001000000007812 */ /* 0x000fe400078efcff */
[----:B0-----:R-:W-:-:S04]  /*3f60*/  LOP3.LUT R3, R3, 0x7f, RZ, 0xc0, !PT ;  /* 0x0000007f03037812 */ /* 0x001fc800078ec0ff */
[----:B------:R-:W-:Y:S02]  /*3f70*/  ISETP.NE.AND P5, PT, R3, RZ, PT ;  /* 0x000000ff0300720c */ /* 0x000fe40003fa5270 */
[----:B------:R-:W-:Y:S01]  /*3f80*/  R2UR UR18, R0 ;  /* 0x00000000001272ca */ /* 0x000fe200000e0000 */
[----:B------:R-:W-:Y:S01]  /*3f90*/  UIADD3 UR4, UR38, 0x20400, URZ ;  /* 0x0002040026047890 */ /* 0x000fe2000fffe03f */
[----:B------:R-:W-:Y:S01]  /*3fa0*/  WARPGROUP.ARRIVE ;  /* 0x00000000000079c5 */ /* 0x000fe20000000000 */
[----:B------:R-:W-:Y:S01]  /*3fb0*/  UMOV UR19, 0x40000040 ;  /* 0x4000004000137882 */ /* 0x000fe20000000000 */
[----:B------:R-:W-:Y:S01]  /*3fc0*/  UMOV UR17, 0x40000040 ;  /* 0x4000004000117882 */ /* 0x000fe20000000000 */
[----:B------:R-:W-:Y:S01]  /*3fd0*/  USHF.R.U32.HI UR4, URZ, 0x4, UR4 ;  /* 0x000000043f047899 */ /* 0x000fe20008011604 */
[----:B------:R-:W0:Y:S01]  /*3fe0*/  LDC.64 R10, c[0x0][0x9e0] ;  /* 0x00027800ff0a7b82 */ /* 0x000e220000000a00 */
[----:B------:R-:W-:Y:S01]  /*3ff0*/  UMOV UR7, 0x40000040 ;  /* 0x4000004000077882 */ /* 0x000fe20000000000 */
[----:B------:R-:W-:Y:S01]  /*4000*/  UMOV UR5, 0x40000040 ;  /* 0x4000004000057882 */ /* 0x000fe20000000000 */
[----:B------:R-:W-:-:S02]  /*4010*/  ULOP3.LUT UR4, UR4, 0x3fff, URZ, 0xc0, !UPT ;  /* 0x00003fff04047892 */ /* 0x000fc4000f8ec03f */
[----:B------:R-:W-:Y:S01]  /*4020*/  @!P5 VIADD R3, R8, 0x28c40 ;  /* 0x00028c400803d836 */ /* 0x000fe20000000000 */
[----:B------:R-:W-:Y:S01]  /*4030*/  UMOV UR11, 0x40000040 ;  /* 0x40000040000b7882 */ /* 0x000fe20000000000 */
[----:B------:R-:W-:Y:S01]  /*4040*/  UMOV UR9, 0x40000040 ;  /* 0x4000004000097882 */ /* 0x000fe20000000000 */
[----:B------:R-:W-:Y:S01]  /*4050*/  ULEA UR18, UR37, UR18, 0x9 ;  /* 0x0000001225127291 */ /* 0x000fe2000f8e483f */
[----:B------:R-:W-:Y:S01]  /*4060*/  MOV R4, UR47 ;  /* 0x0000002f00047c02 */ /* 0x000fe20008000f00 */
[----:B------:R-:W-:Y:S01]  /*4070*/  ULOP3.LUT UR16, UR4, 0x10000, URZ, 0xfc, !UPT ;  /* 0x0001000004107892 */ /* 0x000fe2000f8efc3f */
[----:B------:R-:W-:Y:S01]  /*4080*/  @!P5 PRMT R3, RZ, 0x654, R3 ;  /* 0x00000654ff03d816 */ /* 0x000fe20000000003 */
[----:B------:R-:W-:Y:S02]  /*4090*/  UIADD3 UR6, UR18, 0x2, URZ ;  /* 0x0000000212067890 */ /* 0x000fe4000fffe03f */
[----:B------:R-:W-:Y:S02]  /*40a0*/  UIADD3 UR4, UR16, 0x2, URZ ;  /* 0x0000000210047890 */ /* 0x000fe4000fffe03f */
[----:B------:R-:W-:-:S02]  /*40b0*/  UIADD3 UR10, UR18, 0x4, URZ ;  /* 0x00000004120a7890 */ /* 0x000fc4000fffe03f */
[----:B------:R-:W-:Y:S02]  /*40c0*/  UIADD3 UR8, UR16, 0x4, URZ ;  /* 0x0000000410087890 */ /* 0x000fe4000fffe03f */
[----:B------:R-:W-:Y:S01]  /*40d0*/  HGMMA.64x64x16.F32 R24, gdesc[UR16], RZ, !UPT, gsb0 ;  /* 0x00e00000101879f0 */ /* 0x000fe2000c0008ff */
[----:B------:R-:W-:Y:S02]  /*40e0*/  UIADD3 UR14, UR18, 0x6, URZ ;  /* 0x00000006120e7890 */ /* 0x000fe4000fffe03f */
[----:B------:R-:W-:Y:S01]  /*40f0*/  UIADD3 UR12, UR16, 0x6, URZ ;  /* 0x00000006100c7890 */ /* 0x000fe2000fffe03f */
[----:B------:R-:W-:Y:S01]  /*4100*/  UMOV UR15, 0x40000040 ;  /* 0x40000040000f7882 */ /* 0x000fe20000000000 */
[----:B------:R-:W-:Y:S01]  /*4110*/  UMOV UR13, 0x40000040 ;  /* 0x40000040000d7882 */ /* 0x000fe20000000000 */
[----:B0-----:R-:W-:Y:S01]  /*4120*/  ISETP.GE.AND P6, PT, R11, 0x1, PT ;  /* 0x000000010b00780c */ /* 0x001fe20003fc6270 */
[----:B------:R-:W-:Y:S02]  /*4130*/  WARPGROUP.DEPBAR.LE gsb0, 0x0 ;  /* 0x00008000000079c5 */ /* 0x000fe40000010000 */
[----:B------:R-:W-:-:S06]  /*4140*/  WARPGROUP.ARRIVE ;  /* 0x00000000000079c5 */ /* 0x000fcc0000000000 */
[----:B------:R-:W-:Y:S01]  /*4150*/  HGMMA.64x64x16.F32 R24, gdesc[UR4], R24, gsb0 ;  /* 0x00e00000041879f0 */ /* 0x000fe20008000818 */
[----:B------:R-:W-:Y:S02]  /*4160*/  UMOV UR6, 0xffffffc0 ;  /* 0xffffffc000067882 */ /* 0x000fe40000000000 */
[----:B------:R-:W-:-:S04]  /*4170*/  UIMAD UR6, UR50, UR6, 0x41 ;  /* 0x00000041320674a4 */ /* 0x000fc8000f8e0206 */
[----:B------:R-:W-:Y:S02]  /*4180*/  UIADD3 UR7, -UR40, UR6, UR44 ;  /* 0x0000000628077290 */ /* 0x000fe4000fffe12c */
[----:B------:R-:W-:-:S04]  /*4190*/  UIADD3 UR6, UR6, -0x1, URZ ;  /* 0xffffffff06067890 */ /* 0x000fc8000fffe03f */
[----:B------:R-:W-:-:S05]  /*41a0*/  IADD3 R5, -R16, UR7, RZ ;  /* 0x0000000710057c10 */ /* 0x000fca000fffe1ff */
[----:B------:R-:W-:Y:S01]  /*41b0*/  IMAD.IADD R13, R5, 0x1, R10 ;  /* 0x00000001050d7824 */ /* 0x000fe200078e020a */
[----:B------:R-:W-:Y:S02]  /*41c0*/  WARPGROUP.DEPBAR.LE gsb0, 0x0 ;  /* 0x00008000000079c5 */ /* 0x000fe40000010000 */
[----:B------:R-:W-:-:S06]  /*41d0*/  WARPGROUP.ARRIVE ;  /* 0x00000000000079c5 */ /* 0x000fcc0000000000 */
[----:B------:R-:W-:Y:S01]  /*41e0*/  HGMMA.64x64x16.F32 R24, gdesc[UR8], R24, gsb0 ;  /* 0x00e00000081879f0 */ /* 0x000fe20008000818 */
[----:B------:R-:W-:Y:S02]  /*41f0*/  ULDC.64 UR10, c[0x0][0x9d8] ;  /* 0x00027600000a7ab9 */ /* 0x000fe40000000a00 */
[----:B------:R-:W-:Y:S01]  /*4200*/  ULOP3.LUT UR20, URZ, UR11, URZ, 0x33, !UPT ;  /* 0x0000000b3f147292 */ /* 0x000fe2000f8e333f */
[----:B------:R-:W-:Y:S02]  /*4210*/  WARPGROUP.DEPBAR.LE gsb0, 0x0 ;  /* 0x00008000000079c5 */ /* 0x000fe40000010000 */
[----:B------:R-:W-:-:S06]  /*4220*/  WARPGROUP.ARRIVE ;  /* 0x00000000000079c5 */ /* 0x000fcc0000000000 */
[----:B------:R-:W-:Y:S01]  /*4230*/  HGMMA.64x64x16.F32 R24, gdesc[UR12], R24, gsb0 ;  /* 0x00e000000c1879f0 */ /* 0x000fe20008000818 */
[----:B------:R-:W-:-:S06]  /*4240*/  ULEA UR14, UR50, 0xffffffc0, 0x6 ;  /* 0xffffffc0320e7891 */ /* 0x000fcc000f8e303f */
        /* <DEDUP_REMOVED lines=35> */
[----:B------:R3:W-:Y:S05]  /*4480*/  @!P5 SYNCS.ARRIVE.TRANS64.RED.A1T0 RZ, [R3+URZ], RZ ;  /* 0x000000ff03ffd9a7 */ /* 0x0007ea000810043f */
[----:B------:R-:W4:Y:S01]  /*4490*/  MUFU.TANH R24, R24 ;  /* 0x0000001800187308 */ /* 0x000f220000002400 */
[----:B---3--:R-:W-:-:S07]  /*44a0*/  IMAD R3, R4, 0x40, R17 ;  /* 0x0000004004037824 */ /* 0x008fce00078e0211 */
[----:B------:R-:W3:Y:S08]  /*44b0*/  MUFU.TANH R25, R25 ;  /* 0x0000001900197308 */ /* 0x000ef00000002400 */
        /* <DEDUP_REMOVED lines=28> */
[----:B------:R1:W0:Y:S01]  /*4680*/  MUFU.TANH R20, R34 ;  /* 0x0000002200147308 */ /* 0x0002220000002400 */
[----:B-----5:R-:W-:-:S04]  /*4690*/  IADD3 R30, -R16, UR44, -R7 ;  /* 0x0000002c101e7c10 */ /* 0x020fc8000fffe907 */
[----:B------:R-:W-:Y:S01]  /*46a0*/  VIADDMNMX R4, R3, R13, R30, PT ;  /* 0x0000000d03047246 */ /* 0x000fe2000380011e */
[----:B-1----:R-:W-:-:S04]  /*46b0*/  VIADD R34, R5, UR20 ;  /* 0x0000001405227c36 */ /* 0x002fc80008000000 */
[----:B------:R-:W-:Y:S01]  /*46c0*/  IMAD.IADD R5, R34, 0x1, R3 ;  /* 0x0000000122057824 */ /* 0x000fe200078e0203 */
[----:B---34-:R-:W-:Y:S06]  /*46d0*/  @!P6 BRA `(.L_x_4378) ;  /* 0x000000000054e947 */ /* 0x018fec0003800000 */
[----:B------:R-:W-:Y:S01]  /*46e0*/  MOV R6, UR40 ;  /* 0x0000002800067c02 */ /* 0x000fe20008000f00 */
[----:B------:R-:W-:Y:S03]  /*46f0*/  BSSY B0, `(.L_x_4379) ;  /* 0x000000f000007945 */ /* 0x000fe60003800000 */
[----:B------:R-:W-:-:S04]  /*4700*/  IADD3 R6, R3, UR44, -R6 ;  /* 0x0000002c03067c10 */ /* 0x000fc8000fffe806 */
        /* <DEDUP_REMOVED lines=9> */
.L_x_4380:
[----:B------:R-:W-:-:S13]  /*47a0*/  ISETP.NE.AND P0, PT, R11, 0x1, PT ;  /* 0x000000010b00780c */ /* 0x000fda0003f05270 */
[----:B------:R-:W1:Y:S02]  /*47b0*/  @P0 LDC.64 R56, c[0x0][0x9e8] ;  /* 0x00027a00ff380b82 */ /* 0x000e640000000a00 */
[----:B-1----:R-:W-:-:S05]  /*47c0*/  @P0 IMAD.HI.U32 R12, R6, R56, RZ ;  /* 0x00000038060c0227 */ /* 0x002fca00078e00ff */
[----:B------:R-:W-:-:S07]  /*47d0*/  @P0 SHF.R.U32.HI R6, RZ, R57, R12 ;  /* 0x00000039ff060219 */ /* 0x000fce000001160c */
.L_x_4381:
[----:B------:R-:W-:Y:S05]  /*47e0*/  BSYNC B0 ;  /* 0x0000000000007941 */ /* 0x000fea0003800000 */
.L_x_4379:
[----:B------:R-:W-:-:S04]  /*47f0*/  IMAD R7, R6, R11, -UR14 ;  /* 0x8000000e06077e24 */ /* 0x000fc8000f8e020b */
[----:B------:R-:W-:-:S05]  /*4800*/  IMAD.IADD R6, R7, 0x1, -R16 ;  /* 0x0000000107067824 */ /* 0x000fca00078e0a10 */
[----:B------:R-:W-:Y:S02]  /*4810*/  VIMNMX R5, R5, R6, !PT ;  /* 0x0000000605057248 */ /* 0x000fe40007fe0100 */
[----:B------:R-:W-:-:S07]  /*4820*/  VIADDMNMX R4, R6, R11, R4, PT ;  /* 0x0000000b06047246 */ /* 0x000fce0003800104 */
.L_x_4378:
[----:B------:R-:W-:Y:S02]  /*4830*/  UISETP.GE.AND UP4, UPT, UR6, 0x9, UPT ;  /* 0x000000090600788c */ /* 0x000fe4000bf86270 */
[----:B------:R-:W-:Y:S02]  /*4840*/  UISETP.GE.AND UP1, UPT, UR6, 0x1, UPT ;  /* 0x000000010600788c */ /* 0x000fe4000bf26270 */
[----:B------:R-:W-:Y:S02]  /*4850*/  UISETP.GE.AND UP0, UPT, UR6, 0x2, UPT ;  /* 0x000000020600788c */ /* 0x000fe4000bf06270 */
[----:B------:R-:W-:Y:S01]  /*4860*/  PLOP3.LUT P0, PT, PT, PT, UP4, 0x40, 0x0 ;  /* 0x000000000000781c */ /* 0x000fe20003f0e848 */
[----:B------:R-:W-:Y:S01]  /*4870*/  UISETP.GE.AND UP3, UPT, UR6, 0xa, UPT ;  /* 0x0000000a0600788c */ /* 0x000fe2000bf66270 */
[----:B------:R-:W-:Y:S01]  /*4880*/  PLOP3.LUT P2, PT, PT, PT, UP1, 0x40, 0x0 ;  /* 0x000000000000781c */ /* 0x000fe20003f4e818 */
[----:B------:R-:W-:Y:S01]  /*4890*/  UP2UR UR11, UPR, URZ, 0x1 ;  /* 0x000000013f0b7883 */ /* 0x000fe20008000000 */
[C---:B------:R-:W-:Y:S01]  /*48a0*/  ISETP.GT.AND P0, PT, R5.reuse, 0x8, P0 ;  /* 0x000000080500780c */ /* 0x040fe20000704270 */
[----:B------:R-:W-:Y:S01]  /*48b0*/  UISETP.GE.AND UP2, UPT, UR6, 0x11, UPT ;  /* 0x000000110600788c */ /* 0x000fe2000bf46270 */
[C---:B------:R-:W-:Y:S01]  /*48c0*/  ISETP.GT.AND P2, PT, R5.reuse, RZ, P2 ;  /* 0x000000ff0500720c */ /* 0x040fe20001744270 */
[----:B------:R-:W-:Y:S01]  /*48d0*/  UP2UR UR10, UPR, URZ, 0x2 ;  /* 0x000000023f0a7883 */ /* 0x000fe20008000000 */
[----:B------:R-:W-:Y:S01]  /*48e0*/  PLOP3.LUT P1, PT, PT, PT, UP0, 0x40, 0x0 ;  /* 0x000000000000781c */ /* 0x000fe20003f2e808 */
[----:B------:R-:W-:Y:S01]  /*48f0*/  UISETP.GE.AND UP0, UPT, UR6, 0x19, UPT ;  /* 0x000000190600788c */ /* 0x000fe2000bf06270 */
[----:B------:R-:W-:Y:S01]  /*4900*/  PLOP3.LUT P3, PT, PT, PT, UP3, 0x40, 0x0 ;  /* 0x000000000000781c */ /* 0x000fe20003f6e838 */
[----:B------:R-:W-:Y:S01]  /*4910*/  UISETP.GE.AND UP1, UPT, UR6, 0x12, UPT ;  /* 0x000000120600788c */ /* 0x000fe2000bf26270 */
[C---:B------:R-:W-:Y:S01]  /*4920*/  ISETP.LT.OR P0, PT, R4.reuse, 0x9, P0 ;  /* 0x000000090400780c */ /* 0x040fe20000701670 */
[----:B------:R-:W-:Y:S01]  /*4930*/  UP2UR UR22, UPR, URZ, 0x1 ;  /* 0x000000013f167883 */ /* 0x000fe20008000000 */
[----:B------:R-:W-:Y:S01]  /*4940*/  ISETP.LT.OR P2, PT, R4, 0x1, P2 ;  /* 0x000000010400780c */ /* 0x000fe20001741670 */
[----:B------:R-:W-:Y:S01]  /*4950*/  UP2UR UR19, UPR, URZ, 0x4 ;  /* 0x000000043f137883 */ /* 0x000fe20008000000 */
[C---:B------:R-:W-:Y:S01]  /*4960*/  ISETP.GT.AND P3, PT, R5.reuse, 0x9, P3 ;  /* 0x000000090500780c */ /* 0x040fe20001f64270 */
[----:B------:R-:W-:Y:S01]  /*4970*/  UP2UR UR21, UPR, URZ, 0x2 ;  /* 0x000000023f157883 */ /* 0x000fe20008000000 */
[C---:B------:R-:W-:Y:S01]  /*4980*/  ISETP.GT.AND P1, PT, R5.reuse, 0x1, P1 ;  /* 0x000000010500780c */ /* 0x040fe20000f24270 */
[----:B------:R-:W-:Y:S01]  /*4990*/  UP2UR UR7, UPR, URZ, 0x10 ;  /* 0x000000103f077883 */ /* 0x000fe20008000000 */
[----:B0-----:R-:W-:Y:S01]  /*49a0*/  FSEL R57, R28, -INF , !P0 ;  /* 0xff8000001c397808 */ /* 0x001fe20004000000 */
[----:B------:R-:W-:Y:S01]  /*49b0*/  UP2UR UR18, UPR, URZ, 0x8 ;  /* 0x000000083f127883 */ /* 0x000fe20008000000 */
[----:B------:R-:W-:Y:S01]  /*49c0*/  FSEL R35, R24, -INF , !P2 ;  /* 0xff80000018237808 */ /* 0x000fe20005000000 */
[----:B------:R-:W-:Y:S01]  /*49d0*/  UISETP.GE.AND UP3, UPT, UR6, 0x31, UPT ;  /* 0x000000310600788c */ /* 0x000fe2000bf66270 */
[----:B------:R-:W-:Y:S01]  /*49e0*/  PLOP3.LUT P0, PT, PT, PT, UP0, 0x40, 0x0 ;  /* 0x000000000000781c */ /* 0x000fe20003f0e808 */
[----:B------:R-:W-:Y:S01]  /*49f0*/  UISETP.GE.AND UP0, UPT, UR6, 0x1a, UPT ;  /* 0x0000001a0600788c */ /* 0x000fe2000bf06270 */
[----:B------:R-:W-:Y:S01]  /*4a00*/  PLOP3.LUT P2, PT, PT, PT, UP2, 0x40, 0x0 ;  /* 0x000000000000781c */ /* 0x000fe20003f4e828 */
[----:B------:R-:W-:Y:S01]  /*4a10*/  UISETP.GE.AND UP2, UPT, UR6, 0x2a, UPT ;  /* 0x0000002a0600788c */ /* 0x000fe2000bf46270 */
[C---:B------:R-:W-:Y:S01]  /*4a20*/  ISETP.LT.OR P3, PT, R4.reuse, 0xa, P3 ;  /* 0x0000000a0400780c */ /* 0x040fe20001f61670 */
[----:B------:R-:W-:Y:S01]  /*4a30*/  UP2UR UR23, UPR, URZ, 0x1 ;  /* 0x000000013f177883 */ /* 0x000fe20008000000 */
[----:B------:R-:W-:Y:S01]  /*4a40*/  ISETP.LT.OR P1, PT, R4, 0x2, P1 ;  /* 0x000000020400780c */ /* 0x000fe20000f21670 */
[----:B------:R-:W-:Y:S01]  /*4a50*/  UISETP.GE.AND UP4, UPT, UR6, 0x32, UPT ;  /* 0x000000320600788c */ /* 0x000fe2000bf86270 */
[----:B------:R-:W-:Y:S01]  /*4a60*/  ISETP.GT.AND P2, PT, R5, 0x10, P2 ;  /* 0x000000100500780c */ /* 0x000fe20001744270 */
[----:B------:R-:W-:Y:S01]  /*4a70*/  UISETP.GE.AND UP5, UPT, UR6, 0x39, UPT ;  /* 0x000000390600788c */ /* 0x000fe2000bfa6270 */
[----:B------:R-:W-:Y:S01]  /*4a80*/  FSEL R59, R29, -INF , !P3 ;  /* 0xff8000001d3b7808 */ /* 0x000fe20005800000 */
[----:B------:R-:W-:Y:S01]  /*4a90*/  UISETP.GE.AND UP6, UPT, UR6, 0x3a, UPT ;  /* 0x0000003a0600788c */ /* 0x000fe2000bfc6270 */
[----:B------:R-:W-:-:S02]  /*4aa0*/  FSEL R55, R25, -INF , !P1 ;  /* 0xff80000019377808 */ /* 0x000fc40004800000 */
[----:B------:R-:W-:Y:S01]  /*4ab0*/  PLOP3.LUT P3, PT, PT, PT, UP0, 0x40, 0x0 ;  /* 0x000000000000781c */ /* 0x000fe20003f6e808 */
[----:B------:R-:W-:Y:S01]  /*4ac0*/  UISETP.GE.AND UP0, UPT, UR6, 0x21, UPT ;  /* 0x000000210600788c */ /* 0x000fe2000bf06270 */
[----:B------:R-:W-:Y:S01]  /*4ad0*/  PLOP3.LUT P1, PT, PT, PT, UP1, 0x40, 0x0 ;  /* 0x000000000000781c */ /* 0x000fe20003f2e818 */
[----:B------:R-:W-:Y:S01]  /*4ae0*/  UISETP.GE.AND UP1, UPT, UR6, 0x29, UPT ;  /* 0x000000290600788c */ /* 0x000fe2000bf26270 */
[----:B------:R-:W-:Y:S01]  /*4af0*/  ISETP.LT.OR P2, PT, R4, 0x11, P2 ;  /* 0x000000110400780c */ /* 0x000fe20001741670 */
[----:B------:R-:W-:Y:S01]  /*4b00*/  UP2UR UR24, UPR, URZ, 0x1 ;  /* 0x000000013f187883 */ /* 0x000fe20008000000 */
[C---:B------:R-:W-:Y:S02]  /*4b10*/  ISETP.GT.AND P1, PT, R5.reuse, 0x11, P1 ;  /* 0x000000110500780c */ /* 0x040fe40000f24270 */
[C---:B------:R-:W-:Y:S02]  /*4b20*/  ISETP.GT.AND P0, PT, R5.reuse, 0x18, P0 ;  /* 0x000000180500780c */ /* 0x040fe40000704270 */
[----:B------:R-:W-:-:S02]  /*4b30*/  ISETP.GT.AND P3, PT, R5, 0x19, P3 ;  /* 0x000000190500780c */ /* 0x000fc40001f64270 */
[----:B------:R-:W-:Y:S02]  /*4b40*/  FSEL R61, R32, -INF , !P2 ;  /* 0xff800000203d7808 */ /* 0x000fe40005000000 */
[----:B------:R-:W-:Y:S01]  /*4b50*/  PLOP3.LUT P2, PT, PT, PT, UP0, 0x40, 0x0 ;  /* 0x000000000000781c */ /* 0x000fe20003f4e808 */
[----:B------:R-:W-:Y:S01]  /*4b60*/  UISETP.GE.AND UP0, UPT, UR6, 0x22, UPT ;  /* 0x000000220600788c */ /* 0x000fe2000bf06270 */
[C---:B------:R-:W-:Y:S02]  /*4b70*/  ISETP.LT.OR P1, PT, R4.reuse, 0x12, P1 ;  /* 0x000000120400780c */ /* 0x040fe40000f21670 */
[C---:B------:R-:W-:Y:S02]  /*4b80*/  ISETP.LT.OR P0, PT, R4.reuse, 0x19, P0 ;  /* 0x000000190400780c */ /* 0x040fe40000701670 */
[----:B------:R-:W-:Y:S02]  /*4b90*/  ISETP.LT.OR P3, PT, R4, 0x1a, P3 ;  /* 0x0000001a0400780c */ /* 0x000fe40001f61670 */
[----:B------:R-:W-:-:S02]  /*4ba0*/  FSEL R63, R33, -INF , !P1 ;  /* 0xff800000213f7808 */ /* 0x000fc40004800000 */
[----:B------:R-:W-:Y:S02]  /*4bb0*/  FSEL R65, R36, -INF , !P0 ;  /* 0xff80000024417808 */ /* 0x000fe40004000000 */
[----:B------:R-:W-:Y:S02]  /*4bc0*/  FSEL R67, R37, -INF , !P3 ;  /* 0xff80000025437808 */ /* 0x000fe40005800000 */
[----:B------:R-:W-:Y:S02]  /*4bd0*/  PLOP3.LUT P1, PT, PT, PT, UP0, 0x40, 0x0 ;  /* 0x000000000000781c */ /* 0x000fe40003f2e808 */
[----:B------:R-:W-:Y:S02]  /*4be0*/  PLOP3.LUT P0, PT, PT, PT, UP1, 0x40, 0x0 ;  /* 0x000000000000781c */ /* 0x000fe40003f0e818 */
[----:B------:R-:W-:Y:S02]  /*4bf0*/  PLOP3.LUT P3, PT, PT, PT, UP2, 0x40, 0x0 ;  /* 0x000000000000781c */ /* 0x000fe40003f6e828 */
[----:B------:R-:W-:-:S02]  /*4c00*/  ISETP.GT.AND P2, PT, R5, 0x20, P2 ;  /* 0x000000200500780c */ /* 0x000fc40001744270 */
[C---:B------:R-:W-:Y:S02]  /*4c10*/  ISETP.GT.AND P1, PT, R5.reuse, 0x21, P1 ;  /* 0x000000210500780c */ /* 0x040fe40000f24270 */
[C---:B------:R-:W-:Y:S02]  /*4c20*/  ISETP.GT.AND P0, PT, R5.reuse, 0x28, P0 ;  /* 0x000000280500780c */ /* 0x040fe40000704270 */
[----:B------:R-:W-:Y:S02]  /*4c30*/  ISETP.GT.AND P3, PT, R5, 0x29, P3 ;  /* 0x000000290500780c */ /* 0x000fe40001f64270 */
[C---:B------:R-:W-:Y:S02]  /*4c40*/  ISETP.LT.OR P2, PT, R4.reuse, 0x21, P2 ;  /* 0x000000210400780c */ /* 0x040fe40001741670 */
[C---:B------:R-:W-:Y:S02]  /*4c50*/  ISETP.LT.OR P1, PT, R4.reuse, 0x22, P1 ;  /* 0x000000220400780c */ /* 0x040fe40000f21670 */
[----:B------:R-:W-:-:S02]  /*4c60*/  ISETP.LT.OR P0, PT, R4, 0x29, P0 ;  /* 0x000000290400780c */ /* 0x000fc40000701670 */
[----:B------:R-:W-:Y:S02]  /*4c70*/  ISETP.LT.OR P3, PT, R4, 0x2a, P3 ;  /* 0x0000002a0400780c */ /* 0x000fe40001f61670 */
[----:B------:R-:W-:Y:S02]  /*4c80*/  FSEL R69, R40, -INF , !P2 ;  /* 0xff80000028457808 */ /* 0x000fe40005000000 */
[----:B------:R-:W-:Y:S02]  /*4c90*/  FSEL R71, R41, -INF , !P1 ;  /* 0xff80000029477808 */ /* 0x000fe40004800000 */
[----:B------:R-:W-:Y:S02]  /*4ca0*/  FSEL R73, R44, -INF , !P0 ;  /* 0xff8000002c497808 */ /* 0x000fe40004000000 */
[----:B------:R-:W-:Y:S02]  /*4cb0*/  FSEL R45, R45, -INF , !P3 ;  /* 0xff8000002d2d7808 */ /* 0x000fe40005800000 */
[----:B------:R-:W-:-:S02]  /*4cc0*/  PLOP3.LUT P2, PT, PT, PT, UP3, 0x40, 0x0 ;  /* 0x000000000000781c */ /* 0x000fc40003f4e838 */
[----:B------:R-:W-:Y:S02]  /*4cd0*/  PLOP3.LUT P1, PT, PT, PT, UP4, 0x40, 0x0 ;  /* 0x000000000000781c */ /* 0x000fe40003f2e848 */
[----:B------:R-:W-:Y:S02]  /*4ce0*/  PLOP3.LUT P0, PT, PT, PT, UP5, 0x40, 0x0 ;  /* 0x000000000000781c */ /* 0x000fe40003f0e858 */
[----:B------:R-:W-:Y:S02]  /*4cf0*/  PLOP3.LUT P3, PT, PT, PT, UP6, 0x40, 0x0 ;  /* 0x000000000000781c */ /* 0x000fe40003f6e868 */
[C---:B------:R-:W-:Y:S02]  /*4d00*/  ISETP.GT.AND P2, PT, R5.reuse, 0x30, P2 ;  /* 0x000000300500780c */ /* 0x040fe40001744270 */
[C---:B------:R-:W-:Y:S02]  /*4d10*/  ISETP.GT.AND P1, PT, R5.reuse, 0x31, P1 ;  /* 0x000000310500780c */ /* 0x040fe40000f24270 */
[----:B------:R-:W-:-:S02]  /*4d20*/  ISETP.GT.AND P0, PT, R5, 0x38, P0 ;  /* 0x000000380500780c */ /* 0x000fc40000704270 */
[----:B------:R-:W-:Y:S01]  /*4d30*/  ISETP.GT.AND P3, PT, R5, 0x39, P3 ;  /* 0x000000390500780c */ /* 0x000fe20001f64270 */
[----:B------:R-:W-:Y:S01]  /*4d40*/  VIADD R5, R3, 0x8 ;  /* 0x0000000803057836 */ /* 0x000fe20000000000 */
[C---:B------:R-:W-:Y:S02]  /*4d50*/  ISETP.LT.OR P2, PT, R4.reuse, 0x31, P2 ;  /* 0x000000310400780c */ /* 0x040fe40001741670 */
[C---:B------:R-:W-:Y:S02]  /*4d60*/  ISETP.LT.OR P1, PT, R4.reuse, 0x32, P1 ;  /* 0x000000320400780c */ /* 0x040fe40000f21670 */
[C---:B------:R-:W-:Y:S02]  /*4d70*/  ISETP.LT.OR P0, PT, R4.reuse, 0x39, P0 ;  /* 0x000000390400780c */ /* 0x040fe40000701670 */
[----:B------:R-:W-:Y:S02]  /*4d80*/  ISETP.LT.OR P3, PT, R4, 0x3a, P3 ;  /* 0x0000003a0400780c */ /* 0x000fe40001f61670 */
[----:B------:R-:W-:-:S02]  /*4d90*/  VIADDMNMX R4, R5, R13, R30, PT ;  /* 0x0000000d05047246 */ /* 0x000fc4000380011e */
[----:B------:R-:W-:Y:S02]  /*4da0*/  IADD3 R5, R34, 0x8, R3 ;  /* 0x0000000822057810 */ /* 0x000fe40007ffe003 */
[----:B------:R-:W-:Y:S02]  /*4db0*/  FSEL R75, R48, -INF , !P2 ;  /* 0xff800000304b7808 */ /* 0x000fe40005000000 */
[----:B------:R-:W-:Y:S02]  /*4dc0*/  FSEL R49, R49, -INF , !P1 ;  /* 0xff80000031317808 */ /* 0x000fe40004800000 */
[----:B------:R-:W-:Y:S02]  /*4dd0*/  FSEL R77, R52, -INF , !P0 ;  /* 0xff800000344d7808 */ /* 0x000fe40004000000 */
[----:B------:R-:W-:Y:S01]  /*4de0*/  FSEL R53, R53, -INF , !P3 ;  /* 0xff80000035357808 */ /* 0x000fe20005800000 */
[----:B------:R-:W-:Y:S06]  /*4df0*/  @!P6 BRA `(.L_x_4382) ;  /* 0x000000000058e947 */ /* 0x000fec0003800000 */
[----:B------:R-:W-:Y:S01]  /*4e00*/  IMAD.U32 R6, RZ, RZ, UR40 ;  /* 0x00000028ff067e24 */ /* 0x000fe2000f8e00ff */
[----:B------:R-:W-:Y:S04]  /*4e10*/  BSSY B0, `(.L_x_4383) ;  /* 0x0000010000007945 */ /* 0x000fe80003800000 */
[----:B------:R-:W-:-:S05]  /*4e20*/  IADD3 R6, R3, UR44, -R6 ;  /* 0x0000002c03067c10 */ /* 0x000fca000fffe806 */
[----:B------:R-:W-:-:S05]  /*4e30*/  VIADD R6, R6, 0x8 ;  /* 0x0000000806067836 */ /* 0x000fca0000000000 */
        /* <DEDUP_REMOVED lines=9> */
.L_x_4384:
[----:B------:R-:W-:-:S13]  /*4ed0*/  ISETP.NE.AND P0, PT, R11, 0x1, PT ;  /* 0x000000010b00780c */ /* 0x000fda0003f05270 */
[----:B------:R-:W0:Y:S02]  /*4ee0*/  @P0 LDC.64 R12, c[0x0][0x9e8] ;  /* 0x00027a00ff0c0b82 */ /* 0x000e240000000a00 */
[----:B0-----:R-:W-:-:S05]  /*4ef0*/  @P0 IMAD.HI.U32 R12, R6, R12, RZ ;  /* 0x0000000c060c0227 */ /* 0x001fca00078e00ff */
[----:B------:R-:W-:-:S07]  /*4f00*/  @P0 SHF.R.U32.HI R6, RZ, R13, R12 ;  /* 0x0000000dff060219 */ /* 0x000fce000001160c */
.L_x_4385:
[----:B------:R-:W-:Y:S05]  /*4f10*/  BSYNC B0 ;  /* 0x0000000000007941 */ /* 0x000fea0003800000 */
.L_x_4383:
[----:B------:R-:W-:-:S04]  /*4f20*/  IMAD R7, R6, R11, -UR14 ;  /* 0x8000000e06077e24 */ /* 0x000fc8000f8e020b */
[----:B------:R-:W-:-:S05]  /*4f30*/  IMAD.IADD R6, R7, 0x1, -R16 ;  /* 0x0000000107067824 */ /* 0x000fca00078e0a10 */
[----:B------:R-:W-:Y:S02]  /*4f40*/  VIMNMX R5, R5, R6, !PT ;  /* 0x0000000605057248 */ /* 0x000fe40007fe0100 */
[----:B------:R-:W-:-:S07]  /*4f50*/  VIADDMNMX R4, R6, R11, R4, PT ;  /* 0x0000000b06047246 */ /* 0x000fce0003800104 */
.L_x_4382:
[----:B------:R-:W-:Y:S01]  /*4f60*/  FMNMX.FTZ R6, R35, R55, !PT ;  /* 0x0000003723067209 */ /* 0x000fe20007810000 */
[----:B------:R-:W-:Y:S01]  /*4f70*/  UP2UR UR6, UPR, URZ, 0x4 ;  /* 0x000000043f067883 */ /* 0x000fe20008000000 */
[----:B------:R-:W-:Y:S01]  /*4f80*/  BAR.SYNC.DEFER_BLOCKING 0xf, 0x100 ;  /* 0x03c4000000007b1d */ /* 0x000fe20000010000 */
[----:B------:R-:W-:Y:S01]  /*4f90*/  UISETP.NE.AND UP2, UPT, UR7, URZ, UPT ;  /* 0x0000003f0700728c */ /* 0x000fe2000bf45270 */
[----:B------:R-:W-:Y:S01]  /*4fa0*/  FMNMX.FTZ R6, R57, R6, !PT ;  /* 0x0000000639067209 */ /* 0x000fe20007810000 */
[----:B------:R-:W-:Y:S02]  /*4fb0*/  UP2UR UR7, UPR, URZ, 0x8 ;  /* 0x000000083f077883 */ /* 0x000fe40008000000 */
[----:B------:R-:W-:Y:S01]  /*4fc0*/  UISETP.NE.AND UP3, UPT, UR11, URZ, UPT ;  /* 0x0000003f0b00728c */ /* 0x000fe2000bf65270 */
[----:B------:R-:W-:Y:S01]  /*4fd0*/  FMNMX.FTZ R6, R59, R6, !PT ;  /* 0x000000063b067209 */ /* 0x000fe20007810000 */
[----:B------:R-:W-:Y:S01]  /*4fe0*/  UP2UR UR11, UPR, URZ, 0x10 ;  /* 0x000000103f0b7883 */ /* 0x000fe20008000000 */
[----:B------:R-:W-:Y:S01]  /*4ff0*/  PLOP3.LUT P0, PT, PT, PT, UP2, 0x40, 0x0 ;  /* 0x000000000000781c */ /* 0x000fe20003f0e828 */
[----:B------:R-:W-:Y:S01]  /*5000*/  UISETP.NE.AND UP4, UPT, UR10, URZ, UPT ;  /* 0x0000003f0a00728c */ /* 0x000fe2000bf85270 */
[----:B------:R-:W-:Y:S01]  /*5010*/  FMNMX.FTZ R6, R61, R6, !PT ;  /* 0x000000063d067209 */ /* 0x000fe20007810000 */
[----:B------:R-:W-:Y:S01]  /*5020*/  UP2UR UR14, UPR, URZ, 0x20 ;  /* 0x000000203f0e7883 */ /* 0x000fe20008000000 */
[----:B------:R-:W-:Y:S01]  /*5030*/  PLOP3.LUT P3, PT, PT, PT, UP3, 0x40, 0x0 ;  /* 0x000000000000781c */ /* 0x000fe20003f6e838 */
[----:B------:R-:W-:Y:S01]  /*5040*/  ULDC UR10, c[0x0][0x988] ;  /* 0x00026200000a7ab9 */ /* 0x000fe20000000800 */
[----:B------:R-:W-:Y:S01]  /*5050*/  FMNMX.FTZ R6, R63, R6, !PT ;  /* 0x000000063f067209 */ /* 0x000fe20007810000 */
[----:B------:R-:W-:Y:S01]  /*5060*/  UISETP.NE.AND UP5, UPT, UR18, URZ, UPT ;  /* 0x0000003f1200728c */ /* 0x000fe2000bfa5270 */
[----:B------:R-:W-:Y:S01]  /*5070*/  PLOP3.LUT P1, PT, PT, PT, UP4, 0x40, 0x0 ;  /* 0x000000000000781c */ /* 0x000fe20003f2e848 */
[----:B------:R-:W-:Y:S01]  /*5080*/  UISETP.NE.AND UP2, UPT, UR19, URZ, UPT ;  /* 0x0000003f1300728c */ /* 0x000fe2000bf45270 */
[----:B------:R-:W-:Y:S01]  /*5090*/  FMNMX.FTZ R6, R65, R6, !PT ;  /* 0x0000000641067209 */ /* 0x000fe20007810000 */
[----:B------:R-:W-:Y:S01]  /*50a0*/  UISETP.NE.AND UP3, UPT, UR21, URZ, UPT ;  /* 0x0000003f1500728c */ /* 0x000fe2000bf65270 */
[----:B------:R-:W-:Y:S01]  /*50b0*/  ISETP.GT.AND P1, PT, R5, RZ, P1 ;  /* 0x000000ff0500720c */ /* 0x000fe20000f24270 */
[----:B------:R-:W-:Y:S01]  /*50c0*/  UISETP.NE.AND UP4, UPT, UR22, URZ, UPT ;  /* 0x0000003f1600728c */ /* 0x000fe2000bf85270 */
[----:B------:R-:W-:Y:S01]  /*50d0*/  FMNMX.FTZ R6, R67, R6, !PT ;  /* 0x0000000643067209 */ /* 0x000fe20007810000 */
[----:B------:R-:W-:Y:S01]  /*50e0*/  UP2UR UR15, UPR, URZ, 0x40 ;  /* 0x000000403f0f7883 */ /* 0x000fe20008000000 */
[----:B------:R-:W-:Y:S01]  /*50f0*/  ISETP.GT.AND P3, PT, R5, 0x1, P3 ;  /* 0x000000010500780c */ /* 0x000fe20001f64270 */
[----:B------:R-:W-:Y:S01]  /*5100*/  UISETP.NE.AND UP6, UPT, UR24, URZ, UPT ;  /* 0x0000003f1800728c */ /* 0x000fe2000bfc5270 */
[----:B------:R-:W-:-:S02]  /*5110*/  FMNMX.FTZ R6, R69, R6, !PT ;  /* 0x0000000645067209 */ /* 0x000fc40007810000 */
[C---:B------:R-:W-:Y:S02]  /*5120*/  ISETP.LT.OR P1, PT, R4.reuse, 0x1, P1 ;  /* 0x000000010400780c */ /* 0x040fe40000f21670 */
[----:B------:R-:W-:Y:S02]  /*5130*/  FMNMX.FTZ R6, R71, R6, !PT ;  /* 0x0000000647067209 */ /* 0x000fe40007810000 */
[----:B------:R-:W-:Y:S02]  /*5140*/  ISETP.LT.OR P3, PT, R4, 0x2, P3 ;  /* 0x000000020400780c */ /* 0x000fe40001f61670 */
[----:B------:R-:W-:Y:S02]  /*5150*/  FMNMX.FTZ R6, R73, R6, !PT ;  /* 0x0000000649067209 */ /* 0x000fe40007810000 */
[----:B------:R-:W-:Y:S02]  /*5160*/  ISETP.GT.AND P0, PT, R5, 0x8, P0 ;  /* 0x000000080500780c */ /* 0x000fe40000704270 */
[----:B------:R-:W-:-:S02]  /*5170*/  FMNMX.FTZ R6, R45, R6, !PT ;  /* 0x000000062d067209 */ /* 0x000fc40007810000 */
[----:B------:R-:W-:Y:S02]  /*5180*/  ISETP.LT.OR P0, PT, R4, 0x9, P0 ;  /* 0x000000090400780c */ /* 0x000fe40000701670 */
[----:B------:R-:W-:Y:S02]  /*5190*/  FMNMX.FTZ R6, R75, R6, !PT ;  /* 0x000000064b067209 */ /* 0x000fe40007810000 */
[----:B------:R-:W-:Y:S02]  /*51a0*/  FSEL R14, R14, -INF , !P0 ;  /* 0xff8000000e0e7808 */ /* 0x000fe40004000000 */
[----:B------:R-:W-:Y:S02]  /*51b0*/  FMNMX.FTZ R6, R49, R6, !PT ;  /* 0x0000000631067209 */ /* 0x000fe40007810000 */
[----:B------:R-:W-:Y:S01]  /*51c0*/  PLOP3.LUT P0, PT, PT, PT, UP4, 0x40, 0x0 ;  /* 0x000000000000781c */ /* 0x000fe20003f0e848 */
[----:B------:R-:W-:Y:S01]  /*51d0*/  UISETP.NE.AND UP4, UPT, UR11, URZ, UPT ;  /* 0x0000003f0b00728c */ /* 0x000fe2000bf85270 */
[----:B------:R-:W-:-:S02]  /*51e0*/  FMNMX.FTZ R6, R77, R6, !PT ;  /* 0x000000064d067209 */ /* 0x000fc40007810000 */
[----:B------:R-:W-:Y:S02]  /*51f0*/  ISETP.GT.AND P0, PT, R5, 0x18, P0 ;  /* 0x000000180500780c */ /* 0x000fe40000704270 */
[----:B------:R-:W-:Y:S02]  /*5200*/  FMNMX.FTZ R7, R53, R6, !PT ;  /* 0x0000000635077209 */ /* 0x000fe40007810000 */
[----:B------:R-:W-:-:S03]  /*5210*/  ISETP.LT.OR P0, PT, R4, 0x19, P0 ;  /* 0x000000190400780c */ /* 0x000fc60000701670 */
[----:B------:R-:W0:Y:S01]  /*5220*/  SHFL.BFLY PT, R6, R7, 0x2, 0x1f ;  /* 0x0c401f0007067f89 */ /* 0x000e2200000e0000 */
[----:B------:R-:W-:Y:S02]  /*5230*/  FSEL R24, R38, -INF , !P0 ;  /* 0xff80000026187808 */ /* 0x000fe40004000000 */
[----:B------:R-:W-:-:S04]  /*5240*/  PLOP3.LUT P0, PT, PT, PT, UP1, 0x40, 0x0 ;  /* 0x000000000000781c */ /* 0x000fc80003f0e818 */
[----:B------:R-:W-:-:S04]  /*5250*/  ISETP.GT.AND P0, PT, R5, 0x28, P0 ;  /* 0x000000280500780c */ /* 0x000fc80000704270 */
[----:B------:R-:W-:Y:S02]  /*5260*/  ISETP.LT.OR P0, PT, R4, 0x29, P0 ;  /* 0x000000290400780c */ /* 0x000fe40000701670 */
[----:B0-----:R-:W-:-:S05]  /*5270*/  FMNMX.FTZ R13, R7, R6, !PT ;  /* 0x00000006070d7209 */ /* 0x001fca0007810000 */
[----:B------:R-:W0:Y:S02]  /*5280*/  SHFL.BFLY PT, R6, R13, 0x1, 0x1f ;  /* 0x0c201f000d067f89 */ /* 0x000e2400000e0000 */
[----:B0-----:R-:W-:Y:S02]  /*5290*/  FMNMX.FTZ R6, R13, R6, !PT ;  /* 0x000000060d067209 */ /* 0x001fe40007810000 */
[----:B------:R-:W-:Y:S02]  /*52a0*/  FSEL R13, R27, -INF , !P3 ;  /* 0xff8000001b0d7808 */ /* 0x000fe40005800000 */
[C---:B------:R-:W-:Y:S01]  /*52b0*/  FSETP.NEU.FTZ.AND P2, PT, R6.reuse, -INF , PT ;  /* 0xff8000000600780b */ /* 0x040fe20003f5d000 */
[----:B------:R-:W-:Y:S01]  /*52c0*/  FMUL.FTZ R12, R6, UR10 ;  /* 0x0000000a060c7c20 */ /* 0x000fe20008410000 */
[----:B------:R-:W-:Y:S01]  /*52d0*/  PLOP3.LUT P3, PT, PT, PT, UP3, 0x40, 0x0 ;  /* 0x000000000000781c */ /* 0x000fe20003f6e838 */
[----:B------:R-:W-:-:S03]  /*52e0*/  UISETP.NE.AND UP3, UPT, UR7, URZ, UPT ;  /* 0x0000003f0700728c */ /* 0x000fc6000bf65270 */
[----:B------:R-:W-:Y:S02]  /*52f0*/  FSEL R34, R12, RZ, P2 ;  /* 0x000000ff0c227208 */ /* 0x000fe40001000000 */
[----:B------:R-:W-:Y:S01]  /*5300*/  PLOP3.LUT P2, PT, PT, PT, UP5, 0x40, 0x0 ;  /* 0x000000000000781c */ /* 0x000fe20003f4e858 */
[----:B------:R-:W-:Y:S01]  /*5310*/  UISETP.NE.AND UP5, UPT, UR23, URZ, UPT ;  /* 0x0000003f1700728c */ /* 0x000fe2000bfa5270 */
[----:B------:R-:W-:Y:S01]  /*5320*/  FSEL R12, R26, -INF , !P1 ;  /* 0xff8000001a0c7808 */ /* 0x000fe20004800000 */
[--C-:B------:R-:W-:Y:S01]  /*5330*/  FFMA.FTZ R33, R35, UR10, -R34.reuse ;  /* 0x0000000a23217c23 */ /* 0x100fe20008010822 */
[----:B------:R-:W-:Y:S01]  /*5340*/  PLOP3.LUT P1, PT, PT, PT, UP2, 0x40, 0x0 ;  /* 0x000000000000781c */ /* 0x000fe20003f2e828 */
[----:B------:R-:W-:Y:S01]  /*5350*/  UISETP.NE.AND UP2, UPT, UR6, URZ, UPT ;  /* 0x0000003f0600728c */ /* 0x000fe2000bf45270 */
[C---:B------:R-:W-:Y:S01]  /*5360*/  ISETP.GT.AND P2, PT, R5.reuse, 0x9, P2 ;  /* 0x000000090500780c */ /* 0x040fe20001744270 */
[----:B------:R0:W-:Y:S01]  /*5370*/  MUFU.EX2 R152, R33 ;  /* 0x0000002100987308 */ /* 0x0001e20000000800 */
[----:B------:R-:W-:Y:S01]  /*5380*/  ISETP.GT.AND P1, PT, R5, 0x10, P1 ;  /* 0x000000100500780c */ /* 0x000fe20000f24270 */
[--C-:B------:R-:W-:Y:S01]  /*5390*/  FFMA.FTZ R36, R59, UR10, -R34.reuse ;  /* 0x0000000a3b247c23 */ /* 0x100fe20008010822 */
[----:B------:R-:W-:Y:S01]  /*53a0*/  ISETP.LT.OR P2, PT, R4, 0xa, P2 ;  /* 0x0000000a0400780c */ /* 0x000fe20001741670 */
[--C-:B------:R-:W-:Y:S01]  /*53b0*/  FFMA.FTZ R35, R55, UR10, -R34.reuse ;  /* 0x0000000a37237c23 */ /* 0x100fe20008010822 */
[----:B------:R-:W-:Y:S01]  /*53c0*/  FMNMX.FTZ R7, R12, R13, !PT ;  /* 0x0000000d0c077209 */ /* 0x000fe20007810000 */
[--C-:B------:R-:W-:Y:S01]  /*53d0*/  FFMA.FTZ R38, R61, UR10, -R34.reuse ;  /* 0x0000000a3d267c23 */ /* 0x100fe20008010822 */
[----:B------:R-:W-:Y:S01]  /*53e0*/  FSEL R15, R15, -INF , !P2 ;  /* 0xff8000000f0f7808 */ /* 0x000fe20005000000 */
[----:B------:R1:W-:Y:S01]  /*53f0*/  MUFU.EX2 R37, R36 ;  /* 0x0000002400257308 */ /* 0x0003e20000000800 */
[----:B------:R-:W-:Y:S01]  /*5400*/  ISETP.LT.OR P1, PT, R4, 0x11, P1 ;  /* 0x000000110400780c */ /* 0x000fe20000f21670 */
[--C-:B0-----:R-:W-:Y:S01]  /*5410*/  FFMA.FTZ R33, R57, UR10, -R34.reuse ;  /* 0x0000000a39217c23 */ /* 0x101fe20008010822 */
[----:B------:R-:W-:Y:S01]  /*5420*/  ISETP.GT.AND P3, PT, R5, 0x11, P3 ;  /* 0x000000110500780c */ /* 0x000fe20001f64270 */
[--C-:B------:R-:W-:Y:S01]  /*5430*/  FFMA.FTZ R40, R65, UR10, -R34.reuse ;  /* 0x0000000a41287c23 */ /* 0x100fe20008010822 */
[----:B------:R-:W-:Y:S01]  /*5440*/  FMNMX.FTZ R26, R14, R7, !PT ;  /* 0x000000070e1a7209 */ /* 0x000fe20007810000 */
[--C-:B------:R-:W-:Y:S01]  /*5450*/  FFMA.FTZ R41, R67, UR10, -R34.reuse ;  /* 0x0000000a43297c23 */ /* 0x100fe20008010822 */
[----:B------:R-:W-:Y:S01]  /*5460*/  PLOP3.LUT P2, PT, PT, PT, UP5, 0x40, 0x0 ;  /* 0x000000000000781c */ /* 0x000fe20003f4e858 */
[----:B------:R-:W-:Y:S01]  /*5470*/  UISETP.NE.AND UP5, UPT, UR14, URZ, UPT ;  /* 0x0000003f0e00728c */ /* 0x000fe2000bfa5270 */
[----:B------:R-:W-:Y:S01]  /*5480*/  FSEL R20, R20, -INF , !P1 ;  /* 0xff80000014147808 */ /* 0x000fe20004800000 */
[----:B------:R-:W-:Y:S01]  /*5490*/  MUFU.EX2 R154, R33 ;  /* 0x00000021009a7308 */ /* 0x000fe20000000800 */
[----:B------:R-:W-:Y:S01]  /*54a0*/  ISETP.LT.OR P3, PT, R4, 0x12, P3 ;  /* 0x000000120400780c */ /* 0x000fe20001f61670 */
[--C-:B-1----:R-:W-:Y:S01]  /*54b0*/  FFMA.FTZ R36, R71, UR10, -R34.reuse ;  /* 0x0000000a47247c23 */ /* 0x102fe20008010822 */
[----:B------:R-:W-:Y:S01]  /*54c0*/  FMNMX.FTZ R7, R15, R26, !PT ;  /* 0x0000001a0f077209 */ /* 0x000fe20007810000 */
[--C-:B------:R-:W-:Y:S01]  /*54d0*/  FFMA.FTZ R44, R73, UR10, -R34.reuse ;  /* 0x0000000a492c7c23 */ /* 0x100fe20008010822 */
[----:B------:R-:W-:Y:S01]  /*54e0*/  PLOP3.LUT P1, PT, PT, PT, UP6, 0x40, 0x0 ;  /* 0x000000000000781c */ /* 0x000fe20003f2e868 */
[----:B------:R-:W-:Y:S01]  /*54f0*/  UISETP.NE.AND UP6, UPT, UR15, URZ, UPT ;  /* 0x0000003f0f00728c */ /* 0x000fe2000bfc5270 */
[----:B------:R-:W-:Y:S01]  /*5500*/  FSEL R21, R21, -INF , !P3 ;  /* 0xff80000015157808 */ /* 0x000fe20005800000 */
[----:B------:R-:W0:Y:S01]  /*5510*/  MUFU.EX2 R35, R35 ;  /* 0x0000002300237308 */ /* 0x000e220000000800 */
[----:B------:R-:W-:Y:S01]  /*5520*/  ISETP.GT.AND P2, PT, R5, 0x19, P2 ;  /* 0x000000190500780c */ /* 0x000fe20001744270 */
[----:B------:R-:W-:Y:S01]  /*5530*/  FFMA.FTZ R45, R45, UR10, -R34 ;  /* 0x0000000a2d2d7c23 */ /* 0x000fe20008010822 */
[----:B------:R-:W-:-:S02]  /*5540*/  FMNMX.FTZ R28, R20, R7, !PT ;  /* 0x00000007141c7209 */ /* 0x000fc40007810000 */
[----:B------:R-:W-:Y:S02]  /*5550*/  PLOP3.LUT P3, PT, PT, PT, UP0, 0x40, 0x0 ;  /* 0x000000000000781c */ /* 0x000fe40003f6e808 */
[----:B------:R-:W-:Y:S01]  /*5560*/  ISETP.GT.AND P1, PT, R5, 0x20, P1 ;  /* 0x000000200500780c */ /* 0x000fe20000f24270 */
[----:B------:R-:W-:Y:S01]  /*5570*/  MUFU.EX2 R38, R38 ;  /* 0x0000002600267308 */ /* 0x000fe20000000800 */
[C---:B------:R-:W-:Y:S02]  /*5580*/  ISETP.LT.OR P2, PT, R4.reuse, 0x1a, P2 ;  /* 0x0000001a0400780c */ /* 0x040fe40001741670 */
[----:B------:R-:W-:Y:S02]  /*5590*/  FMNMX.FTZ R7, R21, R28, !PT ;  /* 0x0000001c15077209 */ /* 0x000fe40007810000 */
[----:B------:R-:W-:Y:S02]  /*55a0*/  ISETP.LT.OR P1, PT, R4, 0x21, P1 ;  /* 0x000000210400780c */ /* 0x000fe40000f21670 */
[----:B------:R-:W-:Y:S01]  /*55b0*/  FSEL R25, R39, -INF , !P2 ;  /* 0xff80000027197808 */ /* 0x000fe20005000000 */
[----:B------:R-:W-:Y:S01]  /*55c0*/  FFMA.FTZ R39, R63, UR10, -R34 ;  /* 0x0000000a3f277c23 */ /* 0x000fe20008010822 */
[----:B------:R-:W-:Y:S01]  /*55d0*/  ISETP.GT.AND P3, PT, R5, 0x21, P3 ;  /* 0x000000210500780c */ /* 0x000fe20001f64270 */
[----:B------:R-:W-:Y:S01]  /*55e0*/  MUFU.EX2 R40, R40 ;  /* 0x0000002800287308 */ /* 0x000fe20000000800 */
[----:B------:R-:W-:-:S02]  /*55f0*/  FMNMX.FTZ R30, R24, R7, !PT ;  /* 0x00000007181e7209 */ /* 0x000fc40007810000 */
[----:B------:R-:W-:Y:S02]  /*5600*/  PLOP3.LUT P2, PT, PT, PT, UP2, 0x40, 0x0 ;  /* 0x000000000000781c */ /* 0x000fe40003f4e828 */
[----:B------:R-:W-:Y:S01]  /*5610*/  FSEL R26, R42, -INF , !P1 ;  /* 0xff8000002a1a7808 */ /* 0x000fe20004800000 */
[----:B------:R-:W-:Y:S01]  /*5620*/  FFMA.FTZ R42, R69, UR10, -R34 ;  /* 0x0000000a452a7c23 */ /* 0x000fe20008010822 */
[----:B------:R-:W-:Y:S01]  /*5630*/  ISETP.LT.OR P3, PT, R4, 0x22, P3 ;  /* 0x000000220400780c */ /* 0x000fe20001f61670 */
[----:B------:R-:W-:Y:S01]  /*5640*/  MUFU.EX2 R39, R39 ;  /* 0x0000002700277308 */ /* 0x000fe20000000800 */
[----:B------:R-:W-:Y:S02]  /*5650*/  FMNMX.FTZ R7, R25, R30, !PT ;  /* 0x0000001e19077209 */ /* 0x000fe40007810000 */
[----:B------:R-:W-:Y:S02]  /*5660*/  ISETP.GT.AND P2, PT, R5, 0x29, P2 ;  /* 0x000000290500780c */ /* 0x000fe40001744270 */
[----:B------:R-:W-:-:S02]  /*5670*/  PLOP3.LUT P1, PT, PT, PT, UP3, 0x40, 0x0 ;  /* 0x000000000000781c */ /* 0x000fc40003f2e838 */
[----:B------:R-:W-:Y:S01]  /*5680*/  FSEL R27, R43, -INF , !P3 ;  /* 0xff8000002b1b7808 */ /* 0x000fe20005800000 */
[----:B------:R-:W-:Y:S01]  /*5690*/  MUFU.EX2 R41, R41 ;  /* 0x0000002900297308 */ /* 0x000fe20000000800 */
[----:B------:R-:W-:Y:S02]  /*56a0*/  FMNMX.FTZ R30, R26, R7, !PT ;  /* 0x000000071a1e7209 */ /* 0x000fe40007810000 */
[----:B------:R-:W-:Y:S02]  /*56b0*/  ISETP.LT.OR P2, PT, R4, 0x2a, P2 ;  /* 0x0000002a0400780c */ /* 0x000fe40001741670 */
[----:B------:R-:W-:Y:S02]  /*56c0*/  PLOP3.LUT P3, PT, PT, PT, UP4, 0x40, 0x0 ;  /* 0x000000000000781c */ /* 0x000fe40003f6e848 */
[----:B------:R-:W-:Y:S01]  /*56d0*/  FSEL R28, R46, -INF , !P0 ;  /* 0xff8000002e1c7808 */ /* 0x000fe20004000000 */
[----:B------:R-:W-:Y:S01]  /*56e0*/  MUFU.EX2 R43, R36 ;  /* 0x00000024002b7308 */ /* 0x000fe20000000800 */
[----:B------:R-:W-:Y:S01]  /*56f0*/  ISETP.GT.AND P1, PT, R5, 0x30, P1 ;  /* 0x000000300500780c */ /* 0x000fe20000f24270 */
[----:B------:R-:W-:Y:S01]  /*5700*/  FFMA.FTZ R46, R75, UR10, -R34 ;  /* 0x0000000a4b2e7c23 */ /* 0x000fe20008010822 */
[----:B------:R-:W-:-:S02]  /*5710*/  FMNMX.FTZ R7, R27, R30, !PT ;  /* 0x0000001e1b077209 */ /* 0x000fc40007810000 */
[----:B------:R-:W-:Y:S01]  /*5720*/  FSEL R29, R47, -INF , !P2 ;  /* 0xff8000002f1d7808 */ /* 0x000fe20005000000 */
[----:B------:R-:W-:Y:S01]  /*5730*/  FFMA.FTZ R47, R49, UR10, -R34 ;  /* 0x0000000a312f7c23 */ /* 0x000fe20008010822 */
[----:B------:R-:W-:Y:S01]  /*5740*/  PLOP3.LUT P0, PT, PT, PT, UP5, 0x40, 0x0 ;  /* 0x000000000000781c */ /* 0x000fe20003f0e858 */
[----:B0-----:R-:W-:Y:S01]  /*5750*/  FADD.FTZ R49, R152, R35 ;  /* 0x0000002398317221 */ /* 0x001fe20000010000 */
[----:B------:R-:W-:Y:S01]  /*5760*/  PLOP3.LUT P2, PT, PT, PT, UP6, 0x40, 0x0 ;  /* 0x000000000000781c */ /* 0x000fe20003f4e868 */
[----:B------:R-:W-:Y:S01]  /*5770*/  MUFU.EX2 R42, R42 ;  /* 0x0000002a002a7308 */ /* 0x000fe20000000800 */
[----:B------:R-:W-:Y:S02]  /*5780*/  ISETP.GT.AND P3, PT, R5, 0x31, P3 ;  /* 0x000000310500780c */ /* 0x000fe40001f64270 */
[----:B------:R-:W-:Y:S02]  /*5790*/  ISETP.LT.OR P1, PT, R4, 0x31, P1 ;  /* 0x000000310400780c */ /* 0x000fe40000f21670 */
[----:B------:R-:W-:-:S02]  /*57a0*/  FMNMX.FTZ R30, R28, R7, !PT ;  /* 0x000000071c1e7209 */ /* 0x000fc40007810000 */
[C---:B------:R-:W-:Y:S01]  /*57b0*/  ISETP.GT.AND P0, PT, R5.reuse, 0x38, P0 ;  /* 0x000000380500780c */ /* 0x040fe20000704270 */
[----:B------:R-:W-:Y:S01]  /*57c0*/  MUFU.EX2 R44, R44 ;  /* 0x0000002c002c7308 */ /* 0x000fe20000000800 */
[----:B------:R-:W-:Y:S02]  /*57d0*/  ISETP.GT.AND P2, PT, R5, 0x39, P2 ;  /* 0x000000390500780c */ /* 0x000fe40001744270 */
[----:B------:R-:W-:Y:S02]  /*57e0*/  ISETP.LT.OR P3, PT, R4, 0x32, P3 ;  /* 0x000000320400780c */ /* 0x000fe40001f61670 */
[----:B------:R-:W-:Y:S02]  /*57f0*/  FSEL R5, R50, -INF , !P1 ;  /* 0xff80000032057808 */ /* 0x000fe40004800000 */
[----:B------:R-:W-:Y:S01]  /*5800*/  FMNMX.FTZ R32, R29, R30, !PT ;  /* 0x0000001e1d207209 */ /* 0x000fe20007810000 */
[----:B------:R-:W0:Y:S01]  /*5810*/  MUFU.EX2 R45, R45 ;  /* 0x0000002d002d7308 */ /* 0x000e220000000800 */
[----:B------:R-:W-:-:S02]  /*5820*/  ISETP.LT.OR P0, PT, R4, 0x39, P0 ;  /* 0x000000390400780c */ /* 0x000fc40000701670 */
[----:B------:R-:W-:Y:S02]  /*5830*/  FSEL R30, R51, -INF , !P3 ;  /* 0xff800000331e7808 */ /* 0x000fe40005800000 */
[----:B------:R-:W-:Y:S02]  /*5840*/  FMNMX.FTZ R7, R5, R32, !PT ;  /* 0x0000002005077209 */ /* 0x000fe40007810000 */
[----:B------:R-:W-:Y:S01]  /*5850*/  ISETP.LT.OR P2, PT, R4, 0x3a, P2 ;  /* 0x0000003a0400780c */ /* 0x000fe20001741670 */
[----:B------:R-:W-:Y:S01]  /*5860*/  MUFU.EX2 R46, R46 ;  /* 0x0000002e002e7308 */ /* 0x000fe20000000800 */
[----:B------:R-:W-:Y:S02]  /*5870*/  FSEL R4, R54, -INF , !P0 ;  /* 0xff80000036047808 */ /* 0x000fe40004000000 */
[----:B------:R-:W-:Y:S02]  /*5880*/  FMNMX.FTZ R7, R30, R7, !PT ;  /* 0x000000071e077209 */ /* 0x000fe40007810000 */
[----:B------:R-:W-:-:S02]  /*5890*/  FSEL R31, R31, -INF , !P2 ;  /* 0xff8000001f1f7808 */ /* 0x000fc40005000000 */
[----:B------:R-:W-:Y:S01]  /*58a0*/  FMNMX.FTZ R32, R4, R7, !PT ;  /* 0x0000000704207209 */ /* 0x000fe20007810000 */
[----:B------:R-:W1:Y:S01]  /*58b0*/  MUFU.EX2 R47, R47 ;  /* 0x0000002f002f7308 */ /* 0x000e620000000800 */
[----:B------:R-:W-:Y:S02]  /*58c0*/  F2FP.F16.F32.PACK_AB R152, R35, R152 ;  /* 0x000000982398723e */ /* 0x000fe400000000ff */
[----:B------:R-:W-:Y:S02]  /*58d0*/  FMNMX.FTZ R32, R31, R32, !PT ;  /* 0x000000201f207209 */ /* 0x000fe40007810000 */
[----:B0-----:R-:W-:Y:S02]  /*58e0*/  F2FP.F16.F32.PACK_AB R162, R45, R44 ;  /* 0x0000002c2da2723e */ /* 0x001fe400000000ff */
[----:B------:R-:W-:Y:S01]  /*58f0*/  F2FP.F16.F32.PACK_AB R156, R39, R38 ;  /* 0x00000026279c723e */ /* 0x000fe200000000ff */
[----:B------:R-:W0:Y:S01]  /*5900*/  SHFL.BFLY PT, R7, R32, 0x2, 0x1f ;  /* 0x0c401f0020077f89 */ /* 0x000e2200000e0000 */
[----:B------:R-:W-:-:S02]  /*5910*/  F2FP.F16.F32.PACK_AB R158, R41, R40 ;  /* 0x00000028299e723e */ /* 0x000fc400000000ff */
[----:B------:R-:W-:Y:S02]  /*5920*/  F2FP.F16.F32.PACK_AB R160, R43, R42 ;  /* 0x0000002a2ba0723e */ /* 0x000fe400000000ff */
[----:B-1----:R-:W-:Y:S02]  /*5930*/  F2FP.F16.F32.PACK_AB R164, R47, R46 ;  /* 0x0000002e2fa4723e */ /* 0x002fe400000000ff */
[----:B0-----:R-:W-:-:S05]  /*5940*/  FMNMX.FTZ R33, R32, R7, !PT ;  /* 0x0000000720217209 */ /* 0x001fca0007810000 */
[----:B------:R-:W0:Y:S02]  /*5950*/  SHFL.BFLY PT, R32, R33, 0x1, 0x1f ;  /* 0x0c201f0021207f89 */ /* 0x000e2400000e0000 */
[----:B0-----:R-:W-:Y:S01]  /*5960*/  FMNMX.FTZ R7, R33, R32, !PT ;  /* 0x0000002021077209 */ /* 0x001fe20007810000 */
[--C-:B------:R-:W-:Y:S01]  /*5970*/  FFMA.FTZ R32, R77, UR10, -R34.reuse ;  /* 0x0000000a4d207c23 */ /* 0x100fe20008010822 */
[----:B------:R-:W-:Y:S02]  /*5980*/  FFMA.FTZ R34, R53, UR10, -R34 ;  /* 0x0000000a35227c23 */ /* 0x000fe40008010822 */
[C---:B------:R-:W-:Y:S01]  /*5990*/  FSETP.NEU.FTZ.AND P0, PT, R7.reuse, -INF , PT ;  /* 0xff8000000700780b */ /* 0x040fe20003f1d000 */
[----:B------:R-:W-:Y:S02]  /*59a0*/  FMUL.FTZ R33, R7, UR10 ;  /* 0x0000000a07217c20 */ /* 0x000fe40008410000 */
[----:B------:R-:W-:Y:S03]  /*59b0*/  MUFU.EX2 R32, R32 ;  /* 0x0000002000207308 */ /* 0x000fe60000000800 */
[----:B------:R-:W-:-:S05]  /*59c0*/  FSEL R36, R33, RZ, P0 ;  /* 0x000000ff21247208 */ /* 0x000fca0000000000 */
        /* <DEDUP_REMOVED lines=14> */
[----:B------:R-:W0:Y:S01]  /*5ab0*/  MUFU.EX2 R13, R13 ;  /* 0x0000000d000d7308 */ /* 0x000e220000000800 */
[--C-:B------:R-:W-:Y:S01]  /*5ac0*/  FFMA.FTZ R30, R30, UR10, -R36.reuse ;  /* 0x0000000a1e1e7c23 */ /* 0x100fe20008010824 */
[--C-:B------:R-:W-:Y:S01]  /*5ad0*/  FFMA.FTZ R4, R4, UR10, -R36.reuse ;  /* 0x0000000a04047c23 */ /* 0x100fe20008010824 */
[----:B------:R-:W-:-:S05]  /*5ae0*/  FFMA.FTZ R31, R31, UR10, -R36 ;  /* 0x0000000a1f1f7c23 */ /* 0x000fca0008010824 */
[----:B------:R-:W-:Y:S08]  /*5af0*/  MUFU.EX2 R14, R14 ;  /* 0x0000000e000e7308 */ /* 0x000ff00000000800 */
[----:B------:R-:W1:Y:S01]  /*5b00*/  MUFU.EX2 R15, R15 ;  /* 0x0000000f000f7308 */ /* 0x000e620000000800 */
[----:B0-----:R-:W-:-:S07]  /*5b10*/  F2FP.F16.F32.PACK_AB R153, R13, R12 ;  /* 0x0000000c0d99723e */ /* 0x001fce00000000ff */
[----:B------:R-:W-:Y:S08]  /*5b20*/  MUFU.EX2 R20, R20 ;  /* 0x0000001400147308 */ /* 0x000ff00000000800 */
[----:B------:R0:W3:Y:S01]  /*5b30*/  MUFU.EX2 R33, R34 ;  /* 0x0000002200217308 */ /* 0x0000e20000000800 */
[----:B-1----:R-:W-:-:S07]  /*5b40*/  F2FP.F16.F32.PACK_AB R155, R15, R14 ;  /* 0x0000000e0f9b723e */ /* 0x002fce00000000ff */
[----:B------:R-:W1:Y:S01]  /*5b50*/  MUFU.EX2 R21, R21 ;  /* 0x0000001500157308 */ /* 0x000e620000000800 */
[----:B0-----:R-:W-:Y:S01]  /*5b60*/  FADD.FTZ R34, R154, R49 ;  /* 0x000000319a227221 */ /* 0x001fe20000010000 */
[----:B------:R-:W-:Y:S01]  /*5b70*/  FADD.FTZ R49, R12, R13 ;  /* 0x0000000d0c317221 */ /* 0x000fe20000010000 */
[C---:B------:R-:W-:Y:S02]  /*5b80*/  F2FP.F16.F32.PACK_AB R154, R37.reuse, R154 ;  /* 0x0000009a259a723e */ /* 0x040fe400000000ff */
[----:B------:R-:W-:Y:S01]  /*5b90*/  FADD.FTZ R51, R37, R34 ;  /* 0x0000002225337221 */ /* 0x000fe20000010000 */
[----:B------:R-:W-:Y:S02]  /*5ba0*/  FADD.FTZ R34, R14, R49 ;  /* 0x000000310e227221 */ /* 0x000fe40000010000 */
[----:B------:R-:W0:Y:S01]  /*5bb0*/  MUFU.EX2 R24, R24 ;  /* 0x0000001800187308 */ /* 0x000e220000000800 */
[----:B------:R-:W-:Y:S01]  /*5bc0*/  FADD.FTZ R48, R38, R51 ;  /* 0x0000003326307221 */ /* 0x000fe20000010000 */
[----:B------:R-:W-:Y:S01]  /*5bd0*/  FADD.FTZ R49, R15, R34 ;  /* 0x000000220f317221 */ /* 0x000fe20000010000 */
[----:B---3--:R-:W-:Y:S01]  /*5be0*/  F2FP.F16.F32.PACK_AB R166, R33, R32 ;  /* 0x0000002021a6723e */ /* 0x008fe200000000ff */
[----:B------:R3:W-:Y:S01]  /*5bf0*/  STSM.16.M88.4 [R19+0x26800], R152 ;  /* 0x0268009813007844 */ /* 0x0007e20000000200 */
[----:B------:R-:W-:Y:S01]  /*5c00*/  FADD.FTZ R51, R39, R48 ;  /* 0x0000003027337221 */ /* 0x000fe20000010000 */
[----:B------:R-:W-:-:S02]  /*5c10*/  FADD.FTZ R34, R20, R49 ;  /* 0x0000003114227221 */ /* 0x000fc40000010000 */
[----:B------:R-:W4:Y:S01]  /*5c20*/  MUFU.EX2 R25, R25 ;  /* 0x0000001900197308 */ /* 0x000f220000000800 */
[----:B------:R-:W-:Y:S01]  /*5c30*/  FADD.FTZ R36, R40, R51 ;  /* 0x0000003328247221 */ /* 0x000fe20000010000 */
[C---:B-1----:R-:W-:Y:S01]  /*5c40*/  FADD.FTZ R35, R21.reuse, R34 ;  /* 0x0000002215237221 */ /* 0x042fe20000010000 */
[----:B------:R-:W-:Y:S02]  /*5c50*/  F2FP.F16.F32.PACK_AB R157, R21, R20 ;  /* 0x00000014159d723e */ /* 0x000fe400000000ff */
[----:B------:R-:W-:-:S03]  /*5c60*/  FADD.FTZ R49, R41, R36 ;  /* 0x0000002429317221 */ /* 0x000fc60000010000 */
[----:B------:R-:W1:Y:S01]  /*5c70*/  MUFU.EX2 R26, R26 ;  /* 0x0000001a001a7308 */ /* 0x000e620000000800 */
[----:B0-----:R-:W-:Y:S01]  /*5c80*/  FADD.FTZ R34, R24, R35 ;  /* 0x0000002318227221 */ /* 0x001fe20000010000 */
[----:B------:R-:W-:-:S04]  /*5c90*/  FADD.FTZ R36, R42, R49 ;  /* 0x000000312a247221 */ /* 0x000fc80000010000 */
[----:B------:R-:W-:Y:S02]  /*5ca0*/  FADD.FTZ R37, R43, R36 ;  /* 0x000000242b257221 */ /* 0x000fe40000010000 */
[----:B------:R-:W0:Y:S01]  /*5cb0*/  MUFU.EX2 R27, R27 ;  /* 0x0000001b001b7308 */ /* 0x000e220000000800 */
[C---:B----4-:R-:W-:Y:S01]  /*5cc0*/  FADD.FTZ R35, R25.reuse, R34 ;  /* 0x0000002219237221 */ /* 0x050fe20000010000 */
[----:B------:R-:W-:-:S05]  /*5cd0*/  F2FP.F16.F32.PACK_AB R159, R25, R24 ;  /* 0x00000018199f723e */ /* 0x000fca00000000ff */
[----:B------:R3:W-:Y:S01]  /*5ce0*/  STSM.16.M88.4 [R184], R156 ;  /* 0x0000009cb8007844 */ /* 0x0007e20000000200 */
[----:B------:R-:W4:Y:S01]  /*5cf0*/  MUFU.EX2 R28, R28 ;  /* 0x0000001c001c7308 */ /* 0x000f220000000800 */
[----:B-1----:R-:W-:-:S07]  /*5d00*/  FADD.FTZ R12, R26, R35 ;  /* 0x000000231a0c7221 */ /* 0x002fce0000010000 */
[----:B------:R-:W1:Y:S01]  /*5d10*/  MUFU.EX2 R29, R29 ;  /* 0x0000001d001d7308 */ /* 0x000e620000000800 */
[C---:B0-----:R-:W-:Y:S01]  /*5d20*/  FADD.FTZ R13, R27.reuse, R12 ;  /* 0x0000000c1b0d7221 */ /* 0x041fe20000010000 */
[----:B------:R-:W-:Y:S01]  /*5d30*/  FADD.FTZ R12, R44, R37 ;  /* 0x000000252c0c7221 */ /* 0x000fe20000010000 */
[----:B------:R-:W-:-:S03]  /*5d40*/  F2FP.F16.F32.PACK_AB R161, R27, R26 ;  /* 0x0000001a1ba1723e */ /* 0x000fc600000000ff */
[----:B------:R-:W-:Y:S02]  /*5d50*/  FADD.FTZ R45, R45, R12 ;  /* 0x0000000c2d2d7221 */ /* 0x000fe40000010000 */
[----:B------:R-:W-:Y:S01]  /*5d60*/  MUFU.EX2 R5, R5 ;  /* 0x0000000500057308 */ /* 0x000fe20000000800 */
[----:B----4-:R-:W-:Y:S01]  /*5d70*/  FADD.FTZ R14, R28, R13 ;  /* 0x0000000d1c0e7221 */ /* 0x010fe20000010000 */
[----:B------:R-:W-:-:S04]  /*5d80*/  FADD.FTZ R46, R46, R45 ;  /* 0x0000002d2e2e7221 */ /* 0x000fc80000010000 */
[----:B------:R-:W-:Y:S02]  /*5d90*/  FADD.FTZ R47, R47, R46 ;  /* 0x0000002e2f2f7221 */ /* 0x000fe40000010000 */
[----:B------:R-:W0:Y:S01]  /*5da0*/  MUFU.EX2 R30, R30 ;  /* 0x0000001e001e7308 */ /* 0x000e220000000800 */
[C---:B-1----:R-:W-:Y:S01]  /*5db0*/  FADD.FTZ R14, R29.reuse, R14 ;  /* 0x0000000e1d0e7221 */ /* 0x042fe20000010000 */
[----:B------:R-:W-:Y:S01]  /*5dc0*/  F2FP.F16.F32.PACK_AB R163, R29, R28 ;  /* 0x0000001c1da3723e */ /* 0x000fe200000000ff */
[----:B------:R-:W-:-:S04]  /*5dd0*/  FADD.FTZ R32, R32, R47 ;  /* 0x0000002f20207221 */ /* 0x000fc80000010000 */
[----:B------:R3:W-:Y:S01]  /*5de0*/  STSM.16.M88.4 [R22], R160 ;  /* 0x000000a016007844 */ /* 0x0007e20000000200 */
[----:B------:R-:W1:Y:S08]  /*5df0*/  MUFU.EX2 R4, R4 ;  /* 0x0000000400047308 */ /* 0x000e700000000800 */
[----:B------:R-:W4:Y:S01]  /*5e00*/  MUFU.EX2 R31, R31 ;  /* 0x0000001f001f7308 */ /* 0x000f220000000800 */
[----:B0-----:R-:W-:Y:S01]  /*5e10*/  F2FP.F16.F32.PACK_AB R165, R30, R5 ;  /* 0x000000051ea5723e */ /* 0x001fe200000000ff */
[----:B------:R-:W-:-:S04]  /*5e20*/  FADD.FTZ R5, R5, R14 ;  /* 0x0000000e05057221 */ /* 0x000fc80000010000 */
[----:B------:R-:W-:-:S04]  /*5e30*/  FADD.FTZ R5, R30, R5 ;  /* 0x000000051e057221 */ /* 0x000fc80000010000 */
[----:B-1----:R-:W-:Y:S01]  /*5e40*/  FADD.FTZ R12, R4, R5 ;  /* 0x00000005040c7221 */ /* 0x002fe20000010000 */
[----:B----4-:R-:W-:Y:S01]  /*5e50*/  F2FP.F16.F32.PACK_AB R167, R31, R4 ;  /* 0x000000041fa7723e */ /* 0x010fe200000000ff */
[----:B------:R-:W-:Y:S02]  /*5e60*/  FADD.FTZ R4, R33, R32 ;  /* 0x0000002021047221 */ /* 0x000fe40000010000 */
[----:B------:R-:W-:Y:S02]  /*5e70*/  FADD.FTZ R5, R31, R12 ;  /* 0x0000000c1f057221 */ /* 0x000fe40000010000 */
[----:B------:R3:W-:Y:S01]  /*5e80*/  STSM.16.M88.4 [R23], R164 ;  /* 0x000000a417007844 */ /* 0x0007e20000000200 */
[----:B------:R-:W-:Y:S05]  /*5e90*/  @!P4 BRA `(.L_x_4386) ;  /* 0x000000000004c947 */ /* 0x000fea0003800000 */
[----:B------:R-:W-:Y:S01]  /*5ea0*/  BPT.TRAP 0x1 ;  /* 0x000000040000795c */ /* 0x000fe20000300000 */
.L_x_4386:
[----:B------:R0:W1:Y:S01]  /*5eb0*/  SYNCS.PHASECHK.TRANS64.TRYWAIT P0, [R8+URZ+0x28c50], R9 ;  /* 0x028c5009080075a7 */ /* 0x000062000800017f */
[----:B------:R-:W-:Y:S05]  /*5ec0*/  @!P4 BRA `(.L_x_4387) ;  /* 0x000000000004c947 */ /* 0x000fea0003800000 */
[----:B------:R-:W-:Y:S01]  /*5ed0*/  BPT.TRAP 0x1 ;  /* 0x000000040000795c */ /* 0x000fe20000300000 */
.L_x_4387:
[----:B-1----:R-:W-:Y:S05]  /*5ee0*/  @P0 BRA `(.L_x_4388) ;  /* 0x0000000000080947 */ /* 0x002fea0003800000 */
[----:B------:R-:W1:Y:S02]  /*5ef0*/  SYNCS.PHASECHK.TRANS64.TRYWAIT P0, [R8+URZ+0x28c50], R9 ;  /* 0x028c5009080075a7 */ /* 0x000e64000800017f */
[----:B-1----:R-:W-:Y:S05]  /*5f00*/  @!P0 BRA `(.L_x_4389) ;  /* 0x000000f800948947 */ /* 0x002fea0003800000 */
.L_x_4388:
[----:B------:R-:W-:Y:S01]  /*5f10*/  ULEA UR11, UR37, UR45, 0xc ;  /* 0x0000002d250b7291 */ /* 0x000fe2000f8e603f */
[----:B------:R-:W-:Y:S01]  /*5f20*/  WARPGROUP.ARRIVE ;  /* 0x00000000000079c5 */ /* 0x000fe20000000000 */
[----:B------:R-:W-:Y:S01]  /*5f30*/  UMOV UR7, 0x40000040 ;  /* 0x4000004000077882 */ /* 0x000fe20000000000 */
[----:B------:R-:W-:Y:S01]  /*5f40*/  UIADD3 UR23, UR44, -UR40, URZ ;  /* 0x800000282c177290 */ /* 0x000fe2000fffe03f */
[----:B012---:R-:W-:Y:S01]  /*5f50*/  @!P5 IADD3 R8, R8, 0x28c60, RZ ;  /* 0x00028c600808d810 */ /* 0x007fe20007ffe0ff */
[----:B------:R-:W-:Y:S02]  /*5f60*/  UIADD3 UR50, UR50, -0x2, URZ ;  /* 0xfffffffe32327890 */ /* 0x000fe4000fffe03f */
[----:B------:R-:W-:Y:S01]  /*5f70*/  UMOV UR6, UR11 ;  /* 0x0000000b00067c82 */ /* 0x000fe20008000000 */
[----:B------:R-:W-:Y:S01]  /*5f80*/  @!P5 PRMT R8, RZ, 0x654, R8 ;  /* 0x00000654ff08d816 */ /* 0x000fe20000000008 */
[----:B------:R-:W-:Y:S01]  /*5f90*/  HGMMA.64x256x16.F32 R24, R152, gdesc[UR4].tnspB, RZ, !UPT, gsb0 ;  /* 0x43e0000498187df0 */ /* 0x000fe2000c0008ff */
        /* <DEDUP_REMOVED lines=18> */
[----:B------:R-:W-:-:S06]  /*60c0*/  ULEA UR7, UR47, UR23, 0x6 ;  /* 0x000000172f077291 */ /* 0x000fcc000f8e303f */
[----:B------:R-:W-:Y:S01]  /*60d0*/  VIADD R10, R10, UR7 ;  /* 0x000000070a0a7c36 */ /* 0x000fe20008000000 */
        /* <DEDUP_REMOVED lines=11> */
[----:B------:R-:W-:Y:S01]  /*6190*/  ISETP.LT.AND P0, PT, RZ, UR7, PT ;  /* 0x00000007ff007c0c */ /* 0x000fe2000bf01270 */
[----:B------:R-:W-:-:S06]  /*61a0*/  UIADD3 UR6, UR7, -0x1, URZ ;  /* 0xffffffff07067890 */ /* 0x000fcc000fffe03f */
[----:B0-----:R-:W-:-:S06]  /*61b0*/  IMAD.U32 R8, RZ, RZ, UR6 ;  /* 0x00000006ff087e24 */ /* 0x001fcc000f8e00ff */
[----:B------:R-:W-:Y:S05]  /*61c0*/  @P0 BRA `(.L_x_4391) ;  /* 0x00000000001c0947 */ /* 0x000fea0003800000 */
[----:B------:R-:W-:Y:S01]  /*61d0*/  ISETP.NE.AND P0, PT, R11, 0x1, PT ;  /* 0x000000010b00780c */ /* 0x000fe20003f05270 */
[----:B------:R-:W-:-:S12]  /*61e0*/  IMAD R9, RZ, RZ, -UR7 ;  /* 0x80000007ff097e24 */ /* 0x000fd8000f8e02ff */
[----:B------:R-:W0:Y:S02]  /*61f0*/  @P0 LDC.64 R12, c[0x0][0x9e8] ;  /* 0x00027a00ff0c0b82 */ /* 0x000e240000000a00 */
[----:B0-----:R-:W-:-:S05]  /*6200*/  @P0 IMAD.HI.U32 R8, R9, R12, RZ ;  /* 0x0000000c09080227 */ /* 0x001fca00078e00ff */
[----:B------:R-:W-:-:S04]  /*6210*/  @P0 SHF.R.U32.HI R9, RZ, R13, R8 ;  /* 0x0000000dff090219 */ /* 0x000fc80000011608 */
[----:B------:R-:W-:Y:S01]  /*6220*/  LOP3.LUT R8, RZ, R9, RZ, 0x33, !PT ;  /* 0x00000009ff087212 */ /* 0x000fe200078e33ff */
[----:B------:R-:W-:Y:S06]  /*6230*/  BRA `(.L_x_4392) ;  /* 0x0000000000107947 */ /* 0x000fec0003800000 */
.L_x_4391:
[----:B------:R-:W-:-:S13]  /*6240*/  ISETP.NE.AND P0, PT, R11, 0x1, PT ;  /* 0x000000010b00780c */ /* 0x000fda0003f05270 */
[----:B------:R-:W0:Y:S02]  /*6250*/  @P0 LDC.64 R12, c[0x0][0x9e8] ;  /* 0x00027a00ff0c0b82 */ /* 0x000e240000000a00 */
[----:B0-----:R-:W-:-:S05]  /*6260*/  @P0 IMAD.HI.U32 R12, R8, R12, RZ ;  /* 0x0000000c080c0227 */ /* 0x001fca00078e00ff */
[----:B------:R-:W-:-:S07]  /*6270*/  @P0 SHF.R.U32.HI R8, RZ, R13, R12 ;  /* 0x0000000dff080219 */ /* 0x000fce000001160c */
.L_x_4392:
[----:B------:R-:W-:-:S05]  /*6280*/  IMAD R11, R8, R11, R11 ;  /* 0x0000000b080b7224 */ /* 0x000fca00078e020b */
[----:B------:R-:W-:-:S07]  /*6290*/  VIMNMX R10, R10, R11, PT ;  /* 0x0000000b0a0a7248 */ /* 0x000fce0003fe0100 */
.L_x_4390:
[----:B------:R-:W-:-:S04]  /*62a0*/  SHF.R.S32.HI R9, RZ, 0x1f, R10 ;  /* 0x0000001fff097819 */ /* 0x000fc8000001140a */
[----:B------:R-:W-:-:S04]  /*62b0*/  LEA.HI R9, R9, R10, RZ, 0x6 ;  /* 0x0000000a09097211 */ /* 0x000fc800078f30ff */
[----:B------:R-:W-:-:S04]  /*62c0*/  SHF.R.S32.HI R9, RZ, 0x6, R9 ;  /* 0x00000006ff097819 */ /* 0x000fc80000011409 */
[----:B------:R-:W-:-:S04]  /*62d0*/  VIMNMX R10, R186, R9, !PT ;  /* 0x00000009ba0a7248 */ /* 0x000fc80007fe0100 */
[----:B------:R-:W-:-:S13]  /*62e0*/  ISETP.LE.AND P0, PT, R10, UR50, PT ;  /* 0x000000320a007c0c */ /* 0x000fda000bf03270 */
[----:B------:R-:W-:Y:S05]  /*62f0*/  @!P0 BRA `(.L_x_4393) ;  /* 0x0000002400c48947 */ /* 0x000fea0003800000 */
[----:B------:R-:W-:Y:S01]  /*6300*/  VIADD R13, R3, UR23 ;  /* 0x00000017030d7c36 */ /* 0x000fe20008000000 */
[----:B------:R-:W-:Y:S01]  /*6310*/  ULDC UR24, c[0x0][0x9e4] ;  /* 0x0002790000187ab9 */ /* 0x000fe20000000800 */
[----:B------:R-:W-:Y:S01]  /*6320*/  ULDC UR21, c[0x0][0x988] ;  /* 0x0002620000157ab9 */ /* 0x000fe20000000800 */
[----:B------:R-:W-:Y:S01]  /*6330*/  ULDC UR25, c[0x0][0x9d8] ;  /* 0x0002760000197ab9 */ /* 0x000fe20000000800 */
[----:B------:R-:W-:Y:S01]  /*6340*/  VIADD R11, R13, 0x8 ;  /* 0x000000080d0b7836 */ /* 0x000fe20000000000 */
[----:B------:R-:W-:-:S04]  /*6350*/  ULDC UR26, c[0x0][0x9e0] ;  /* 0x00027800001a7ab9 */ /* 0x000fc80000000800 */
[----:B------:R-:W-:-:S07]  /*6360*/  LOP3.LUT R9, RZ, R11, RZ, 0x33, !PT ;  /* 0x0000000bff097212 */ /* 0x000fce00078e33ff */
.L_x_4410:
[----:B------:R-:W-:-:S04]  /*6370*/  UIADD3 UR22, UR37, 0x1, URZ ;  /* 0x0000000125167890 */ /* 0x000fc8000fffe03f */
[----:B------:R-:W-:-:S04]  /*6380*/  UISETP.NE.AND UP0, UPT, UR22, 0x2, UPT ;  /* 0x000000021600788c */ /* 0x000fc8000bf05270 */
[----:B------:R-:W-:Y:S02]  /*6390*/  USEL UR6, URZ, 0x1, UP0 ;  /* 0x000000013f067887 */ /* 0x000fe40008000000 */
[----:B------:R-:W-:-:S04]  /*63a0*/  USEL UR22, UR22, URZ, UP0 ;  /* 0x0000003f16167287 */ /* 0x000fc80008000000 */
[----:B------:R-:W-:Y:S01]  /*63b0*/  LOP3.LUT R2, R2, UR6, RZ, 0x3c, !PT ;  /* 0x0000000602027c12 */ /* 0x000fe2000f8e3cff */
[----:B-1----:R-:W-:Y:S07]  /*63c0*/  @!P4 BRA `(.L_x_4394) ;  /* 0x000000000004c947 */ /* 0x002fee0003800000 */
[----:B------:R-:W-:Y:S01]  /*63d0*/  BPT.TRAP 0x1 ;  /* 0x000000040000795c */ /* 0x000fe20000300000 */
.L_x_4394:
[----:B------:R-:W-:Y:S01]  /*63e0*/  ULEA UR27, UR22, UR38, 0x3 ;  /* 0x00000026161b7291 */ /* 0x000fe2000f8e183f */
[----:B0-----:R-:W-:-:S08]  /*63f0*/  SHF.L.U32 R8, R2, 0x1f, RZ ;  /* 0x0000001f02087819 */ /* 0x001fd000000006ff */
[----:B------:R0:W1:Y:S01]  /*6400*/  SYNCS.PHASECHK.TRANS64.TRYWAIT P0, [UR27+0x28c30], R8 ;  /* 0x028c3008ff0075a7 */ /* 0x000062000800015b */
[----:B------:R-:W-:Y:S05]  /*6410*/  @!P4 BRA `(.L_x_4395) ;  /* 0x000000000004c947 */ /* 0x000fea0003800000 */
[----:B------:R-:W-:Y:S01]  /*6420*/  BPT.TRAP 0x1 ;  /* 0x000000040000795c */ /* 0x000fe20000300000 */
.L_x_4395:
[----:B-1----:R-:W-:Y:S05]  /*6430*/  @P0 BRA `(.L_x_4396) ;  /* 0x0000000000080947 */ /* 0x002fea0003800000 */
[----:B------:R-:W1:Y:S02]  /*6440*/  SYNCS.PHASECHK.TRANS64.TRYWAIT P0, [UR27+0x28c30], R8 ;  /* 0x028c3008ff0075a7 */ /* 0x000e64000800015b */
[----:B-1----:R-:W-:Y:S05]  /*6450*/  @!P0 BRA `(.L_x_4397) ;  /* 0x000000f400548947 */ /* 0x002fea0003800000 */
.L_x_4396:
[----:B------:R-:W-:Y:S01]  /*6460*/  R2UR UR18, R0 ;  /* 0x00000000001272ca */ /* 0x000fe200000e0000 */
[----:B---3--:R-:W-:Y:S01]  /*6470*/  WARPGROUP.ARRIVE ;  /* 0x00000000000079c5 */ /* 0x008fe20000000000 */
[----:B------:R-:W-:Y:S01]  /*6480*/  UMOV UR19, 0x40000040 ;  /* 0x4000004000137882 */ /* 0x000fe20000000000 */
[----:B------:R-:W-:Y:S01]  /*6490*/  UMOV UR7, 0x40000040 ;  /* 0x4000004000077882 */ /* 0x000fe20000000000 */
[----:B------:R-:W-:Y:S01]  /*64a0*/  UMOV UR11, 0x40000040 ;  /* 0x40000040000b7882 */ /* 0x000fe20000000000 */
[----:B------:R-:W-:Y:S01]  /*64b0*/  UMOV UR15, 0x40000040 ;  /* 0x40000040000f7882 */ /* 0x000fe20000000000 */
[----:B------:R-:W-:Y:S01]  /*64c0*/  MOV R21, UR27 ;  /* 0x0000001b00157c02 */ /* 0x000fe20008000f00 */
[----:B-1----:R-:W-:-:S04]  /*64d0*/  IMAD.U32 R15, RZ, RZ, UR40 ;  /* 0x00000028ff0f7e24 */ /* 0x002fc8000f8e00ff */
        /* <DEDUP_REMOVED lines=9> */
[----:B------:R-:W-:Y:S01]  /*6570*/  HGMMA.64x64x16.F32 R152, gdesc[UR4], R152, gsb0 ;  /* 0x00e00000049879f0 */ /* 0x000fe20008000898 */
[----:B------:R-:W-:-:S04]  /*6580*/  USHF.L.U32 UR7, UR50, 0x6, URZ ;  /* 0x0000000632077899 */ /* 0x000fc8000800063f */
[----:B------:R-:W-:Y:S01]  /*6590*/  UIADD3 UR6, UR44, 0x1, -UR7 ;  /* 0x000000012c067890 */ /* 0x000fe2000fffe807 */
        /* <DEDUP_REMOVED lines=38> */
[----:B------:R2:W-:Y:S01]  /*6800*/  @!P5 SYNCS.ARRIVE.TRANS64.RED.A1T0 RZ, [R14+URZ], RZ ;  /* 0x000000ff0effd9a7 */ /* 0x0005e2000810043f */
[----:B------:R-:W-:Y:S01]  /*6810*/  FMUL.FTZ R176, R176, UR25 ;  /* 0x00000019b0b07c20 */ /* 0x000fe20008410000 */
[----:B------:R-:W-:-:S05]  /*6820*/  FMUL.FTZ R177, R177, UR25 ;  /* 0x00000019b1b17c20 */ /* 0x000fca0008410000 */
[----:B------:R-:W3:Y:S01]  /*6830*/  MUFU.TANH R194, R194 ;  /* 0x000000c200c27308 */ /* 0x000ee20000002400 */
[----:B--2---:R-:W-:-:S05]  /*6840*/  IADD3 R14, -R16, UR6, -R15 ;  /* 0x00000006100e7c10 */ /* 0x004fca000fffe90f */
[C---:B------:R-:W-:Y:S02]  /*6850*/  VIADD R182, R14.reuse, UR20 ;  /* 0x000000140eb67c36 */ /* 0x040fe40008000000 */
[----:B------:R-:W2:Y:S01]  /*6860*/  MUFU.TANH R12, R12 ;  /* 0x0000000c000c7308 */ /* 0x000ea20000002400 */
[----:B------:R-:W-:-:S07]  /*6870*/  VIADD R178, R14, UR26 ;  /* 0x0000001a0eb27c36 */ /* 0x000fce0008000000 */
        /* <DEDUP_REMOVED lines=29> */
[C---:B-----5:R-:W-:Y:S01]  /*6a50*/  IMAD.IADD R176, R3.reuse, 0x1, R178 ;  /* 0x0000000103b07824 */ /* 0x060fe200078e02b2 */
[----:B-1----:R-:W-:Y:S01]  /*6a60*/  IADD3 R177, R3, R182, RZ ;  /* 0x000000b603b17210 */ /* 0x002fe20007ffe0ff */
[----:B--234-:R-:W-:Y:S06]  /*6a70*/  @!P6 BRA `(.L_x_4398) ;  /* 0x00000000005ce947 */ /* 0x01cfec0003800000 */
[----:B------:R-:W-:Y:S01]  /*6a80*/  ISETP.GT.AND P0, PT, R13, -0x1, PT ;  /* 0xffffffff0d00780c */ /* 0x000fe20003f04270 */
[----:B------:R-:W-:-:S12]  /*6a90*/  BSSY B0, `(.L_x_4399) ;  /* 0x0000011000007945 */ /* 0x000fd80003800000 */
[----:B------:R-:W-:Y:S05]  /*6aa0*/  @P0 BRA `(.L_x_4400) ;  /* 0x0000000000240947 */ /* 0x000fea0003800000 */
[----:B------:R-:W-:Y:S02]  /*6ab0*/  IMAD.U32 R179, RZ, RZ, UR24 ;  /* 0x00000018ffb37e24 */ /* 0x000fe4000f8e00ff */
[----:B------:R-:W-:-:S03]  /*6ac0*/  VIADD R175, R3, UR23 ;  /* 0x0000001703af7c36 */ /* 0x000fc60008000000 */
[----:B------:R-:W-:Y:S02]  /*6ad0*/  ISETP.NE.AND P0, PT, R179, 0x1, PT ;  /* 0x00000001b300780c */ /* 0x000fe40003f05270 */
[----:B------:R-:W-:-:S11]  /*6ae0*/  LOP3.LUT R175, RZ, R175, RZ, 0x33, !PT ;  /* 0x000000afffaf7212 */ /* 0x000fd600078e33ff */
[----:B------:R-:W1:Y:S02]  /*6af0*/  @P0 LDC.64 R14, c[0x0][0x9e8] ;  /* 0x00027a00ff0e0b82 */ /* 0x000e640000000a00 */
[----:B-1----:R-:W-:-:S05]  /*6b00*/  @P0 IMAD.HI.U32 R14, R175, R14, RZ ;  /* 0x0000000eaf0e0227 */ /* 0x002fca00078e00ff */
[----:B------:R-:W-:-:S04]  /*6b10*/  @P0 SHF.R.U32.HI R175, RZ, R15, R14 ;  /* 0x0000000fffaf0219 */ /* 0x000fc8000001160e */
[----:B------:R-:W-:Y:S01]  /*6b20*/  LOP3.LUT R14, RZ, R175, RZ, 0x33, !PT ;  /* 0x000000afff0e7212 */ /* 0x000fe200078e33ff */
[----:B------:R-:W-:Y:S06]  /*6b30*/  BRA `(.L_x_4401) ;  /* 0x0000000000187947 */ /* 0x000fec0003800000 */
.L_x_4400:
[----:B------:R-:W-:-:S05]  /*6b40*/  IMAD.U32 R179, RZ, RZ, UR24 ;  /* 0x00000018ffb37e24 */ /* 0x000fca000f8e00ff */
[----:B------:R-:W-:-:S13]  /*6b50*/  ISETP.NE.AND P0, PT, R179, 0x1, PT ;  /* 0x00000001b300780c */ /* 0x000fda0003f05270 */
[----:B------:R-:W1:Y:S02]  /*6b60*/  @P0 LDC.64 R14, c[0x0][0x9e8] ;  /* 0x00027a00ff0e0b82 */ /* 0x000e640000000a00 */
[----:B-1----:R-:W-:-:S04]  /*6b70*/  @P0 IMAD.HI.U32 R170, R13, R14, RZ ;  /* 0x0000000e0daa0227 */ /* 0x002fc800078e00ff */
[----:B------:R-:W-:Y:S01]  /*6b80*/  IMAD.MOV.U32 R14, RZ, RZ, R13 ;  /* 0x000000ffff0e7224 */ /* 0x000fe200078e000d */
[----:B------:R-:W-:-:S07]  /*6b90*/  @P0 SHF.R.U32.HI R14, RZ, R15, R170 ;  /* 0x0000000fff0e0219 */ /* 0x000fce00000116aa */
.L_x_4401:
[----:B------:R-:W-:Y:S05]  /*6ba0*/  BSYNC B0 ;  /* 0x0000000000007941 */ /* 0x000fea0003800000 */
.L_x_4399:
[----:B------:R-:W-:-:S04]  /*6bb0*/  IMAD R15, R14, R179, -UR7 ;  /* 0x800000070e0f7e24 */ /* 0x000fc8000f8e02b3 */
[----:B------:R-:W-:-:S05]  /*6bc0*/  IMAD.IADD R15, R15, 0x1, -R16 ;  /* 0x000000010f0f7824 */ /* 0x000fca00078e0a10 */
[----:B------:R-:W-:Y:S02]  /*6bd0*/  VIADDMNMX R176, R15, R179, R176, PT ;  /* 0x000000b30fb07246 */ /* 0x000fe400038001b0 */
[----:B------:R-:W-:-:S07]  /*6be0*/  VIMNMX R177, R177, R15, !PT ;  /* 0x0000000fb1b17248 */ /* 0x000fce0007fe0100 */
.L_x_4398:
[----:B------:R-:W-:-:S06]  /*6bf0*/  UISETP.GT.AND UP0, UPT, UR50, -0x1, UPT ;  /* 0xffffffff3200788c */ /* 0x000fcc000bf04270 */
[----:B------:R-:W-:-:S04]  /*6c00*/  PLOP3.LUT P0, PT, PT, PT, UP0, 0x80, 0x0 ;  /* 0x000000000000781c */ /* 0x000fc80003f0f008 */
[C---:B------:R-:W-:Y:S02]  /*6c10*/  ISETP.GT.AND P1, PT, R177.reuse, RZ, P0 ;  /* 0x000000ffb100720c */ /* 0x040fe40000724270 */
[C---:B------:R-:W-:Y:S02]  /*6c20*/  ISETP.GT.AND P3, PT, R177.reuse, 0x1, P0 ;  /* 0x00000001b100780c */ /* 0x040fe40000764270 */
        /* <DEDUP_REMOVED lines=8> */
[----:B0-----:R-:W-:Y:S02]  /*6cb0*/  FSEL R195, R195, -INF , !P1 ;  /* 0xff800000c3c37808 */ /* 0x001fe40004800000 */
        /* <DEDUP_REMOVED lines=40> */
[----:B------:R-:W-:Y:S01]  /*6f40*/  ISETP.GT.AND P1, PT, R11, -0x1, PT ;  /* 0xffffffff0b00780c */ /* 0x000fe20003f24270 */
[----:B------:R-:W-:-:S12]  /*6f50*/  BSSY B0, `(.L_x_4403) ;  /* 0x0000010000007945 */ /* 0x000fd80003800000 */
[----:B------:R-:W-:Y:S05]  /*6f60*/  @P1 BRA `(.L_x_4404) ;  /* 0x0000000000201947 */ /* 0x000fea0003800000 */
[----:B------:R-:W-:-:S04]  /*6f70*/  MOV R179, UR24 ;  /* 0x0000001800b37c02 */ /* 0x000fc80008000f00 */
[----:B------:R-:W-:-:S13]  /*6f80*/  ISETP.NE.AND P1, PT, R179, 0x1, PT ;  /* 0x00000001b300780c */ /* 0x000fda0003f25270 */
[----:B------:R-:W0:Y:S02]  /*6f90*/  @P1 LDC.64 R14, c[0x0][0x9e8] ;  /* 0x00027a00ff0e1b82 */ /* 0x000e240000000a00 */
[----:B0-----:R-:W-:-:S04]  /*6fa0*/  @P1 IMAD.HI.U32 R178, R9, R14, RZ ;  /* 0x0000000e09b21227 */ /* 0x001fc800078e00ff */
[----:B------:R-:W-:Y:S01]  /*6fb0*/  IMAD.MOV.U32 R14, RZ, RZ, R9 ;  /* 0x000000ffff0e7224 */ /* 0x000fe200078e0009 */
[----:B------:R-:W-:-:S04]  /*6fc0*/  @P1 SHF.R.U32.HI R14, RZ, R15, R178 ;  /* 0x0000000fff0e1219 */ /* 0x000fc800000116b2 */
[----:B------:R-:W-:Y:S01]  /*6fd0*/  LOP3.LUT R14, RZ, R14, RZ, 0x33, !PT ;  /* 0x0000000eff0e7212 */ /* 0x000fe200078e33ff */
[----:B------:R-:W-:Y:S06]  /*6fe0*/  BRA `(.L_x_4405) ;  /* 0x0000000000187947 */ /* 0x000fec0003800000 */
.L_x_4404:
[----:B------:R-:W-:-:S05]  /*6ff0*/  IMAD.U32 R179, RZ, RZ, UR24 ;  /* 0x00000018ffb37e24 */ /* 0x000fca000f8e00ff */
[----:B------:R-:W-:-:S13]  /*7000*/  ISETP.NE.AND P1, PT, R179, 0x1, PT ;  /* 0x00000001b300780c */ /* 0x000fda0003f25270 */
[----:B------:R-:W0:Y:S02]  /*7010*/  @P1 LDC.64 R14, c[0x0][0x9e8] ;  /* 0x00027a00ff0e1b82 */ /* 0x000e240000000a00 */
[----:B0-----:R-:W-:-:S04]  /*7020*/  @P1 IMAD.HI.U32 R178, R11, R14, RZ ;  /* 0x0000000e0bb21227 */ /* 0x001fc800078e00ff */
[----:B------:R-:W-:Y:S01]  /*7030*/  IMAD.MOV.U32 R14, RZ, RZ, R11 ;  /* 0x000000ffff0e7224 */ /* 0x000fe200078e000b */
[----:B------:R-:W-:-:S07]  /*7040*/  @P1 SHF.R.U32.HI R14, RZ, R15, R178 ;  /* 0x0000000fff0e1219 */ /* 0x000fce00000116b2 */
.L_x_4405:
[----:B------:R-:W-:Y:S05]  /*7050*/  BSYNC B0 ;  /* 0x0000000000007941 */ /* 0x000fea0003800000 */
.L_x_4403:
[----:B------:R-:W-:-:S04]  /*7060*/  IMAD R15, R14, R179, -UR7 ;  /* 0x800000070e0f7e24 */ /* 0x000fc8000f8e02b3 */
[----:B------:R-:W-:-:S05]  /*7070*/  IMAD.IADD R15, R15, 0x1, -R16 ;  /* 0x000000010f0f7824 */ /* 0x000fca00078e0a10 */
[----:B------:R-:W-:Y:S02]  /*7080*/  VIADDMNMX R176, R15, R179, R176, PT ;  /* 0x000000b30fb07246 */ /* 0x000fe400038001b0 */
[----:B------:R-:W-:-:S07]  /*7090*/  VIMNMX R177, R177, R15, !PT ;  /* 0x0000000fb1b17248 */ /* 0x000fce0007fe0100 */
.L_x_4402:
        /* <DEDUP_REMOVED lines=14> */
[----:B------:R-:W-:Y:S02]  /*7180*/  ISETP.GT.AND P3, PT, R177, 0x9, P0 ;  /* 0x00000009b100780c */ /* 0x000fe40000764270 */
[----:B------:R-:W-:Y:S02]  /*7190*/  FMNMX.FTZ R15, R175, R14, !PT ;  /* 0x0000000eaf0f7209 */ /* 0x000fe40007810000 */
[----:B------:R-:W-:Y:S02]  /*71a0*/  FSEL R12, R12, -INF , !P1 ;  /* 0xff8000000c0c7808 */ /* 0x000fe40004800000 */
[----:B------:R-:W-:Y:S02]  /*71b0*/  FMNMX.FTZ R15, R172, R15, !PT ;  /* 0x0000000fac0f7209 */ /* 0x000fe40007810000 */
[----:B------:R-:W-:-:S02]  /*71c0*/  ISETP.LT.OR P2, PT, R176, 0x9, P2 ;  /* 0x00000009b000780c */ /* 0x000fc40001741670 */
[----:B------:R-:W-:Y:S02]  /*71d0*/  FMNMX.FTZ R14, R174, R15, !PT ;  /* 0x0000000fae0e7209 */ /* 0x000fe40007810000 */
[----:B------:R-:W-:Y:S02]  /*71e0*/  ISETP.LT.OR P3, PT, R176, 0xa, P3 ;  /* 0x0000000ab000780c */ /* 0x000fe40001f61670 */
[----:B------:R-:W-:Y:S02]  /*71f0*/  FMNMX.FTZ R14, R171, R14, !PT ;  /* 0x0000000eab0e7209 */ /* 0x000fe40007810000 */
[----:B------:R-:W-:Y:S02]  /*7200*/  FSEL R153, R153, -INF , !P2 ;  /* 0xff80000099997808 */ /* 0x000fe40005000000 */
[----:B------:R-:W-:Y:S02]  /*7210*/  FMNMX.FTZ R14, R173, R14, !PT ;  /* 0x0000000ead0e7209 */ /* 0x000fe40007810000 */
[----:B------:R-:W-:-:S02]  /*7220*/  ISETP.GT.AND P2, PT, R177, 0x10, P0 ;  /* 0x00000010b100780c */ /* 0x000fc40000744270 */
[----:B------:R-:W-:Y:S02]  /*7230*/  FMNMX.FTZ R14, R165, R14, !PT ;  /* 0x0000000ea50e7209 */ /* 0x000fe40007810000 */
[----:B------:R-:W-:Y:S02]  /*7240*/  FSEL R152, R152, -INF , !P3 ;  /* 0xff80000098987808 */ /* 0x000fe40005800000 */
[----:B------:R-:W-:Y:S02]  /*7250*/  FMNMX.FTZ R15, R169, R14, !PT ;  /* 0x0000000ea90f7209 */ /* 0x000fe40007810000 */
[----:B------:R-:W-:Y:S02]  /*7260*/  ISETP.GT.AND P3, PT, R177, 0x11, P0 ;  /* 0x00000011b100780c */ /* 0x000fe40000764270 */
[----:B------:R-:W-:Y:S02]  /*7270*/  FMNMX.FTZ R15, R168, R15, !PT ;  /* 0x0000000fa80f7209 */ /* 0x000fe40007810000 */
[----:B------:R-:W-:-:S02]  /*7280*/  ISETP.LT.OR P2, PT, R176, 0x11, P2 ;  /* 0x00000011b000780c */ /* 0x000fc40001741670 */
[----:B------:R-:W-:Y:S02]  /*7290*/  FMNMX.FTZ R15, R164, R15, !PT ;  /* 0x0000000fa40f7209 */ /* 0x000fe40007810000 */
[----:B------:R-:W-:Y:S02]  /*72a0*/  ISETP.LT.OR P3, PT, R176, 0x12, P3 ;  /* 0x00000012b000780c */ /* 0x000fe40001f61670 */
[----:B------:R-:W-:Y:S01]  /*72b0*/  FSEL R154, R154, -INF , !P2 ;  /* 0xff8000009a9a7808 */ /* 0x000fe20005000000 */
[----:B------:R-:W0:Y:S01]  /*72c0*/  SHFL.BFLY PT, R14, R15, 0x2, 0x1f ;  /* 0x0c401f000f0e7f89 */ /* 0x000e2200000e0000 */
[----:B------:R-:W-:Y:S02]  /*72d0*/  ISETP.GT.AND P1, PT, R177, 0x18, P0 ;  /* 0x00000018b100780c */ /* 0x000fe40000724270 */
[----:B------:R-:W-:Y:S02]  /*72e0*/  FSEL R155, R155, -INF , !P3 ;  /* 0xff8000009b9b7808 */ /* 0x000fe40005800000 */
[----:B------:R-:W-:-:S02]  /*72f0*/  ISETP.GT.AND P3, PT, R177, 0x20, P0 ;  /* 0x00000020b100780c */ /* 0x000fc40000764270 */
[C---:B------:R-:W-:Y:S02]  /*7300*/  ISETP.GT.AND P2, PT, R177.reuse, 0x19, P0 ;  /* 0x00000019b100780c */ /* 0x040fe40000744270 */
[C---:B------:R-:W-:Y:S02]  /*7310*/  ISETP.LT.OR P1, PT, R176.reuse, 0x19, P1 ;  /* 0x00000019b000780c */ /* 0x040fe40000f21670 */
[C---:B------:R-:W-:Y:S02]  /*7320*/  ISETP.LT.OR P3, PT, R176.reuse, 0x21, P3 ;  /* 0x00000021b000780c */ /* 0x040fe40001f61670 */
[----:B------:R-:W-:Y:S02]  /*7330*/  ISETP.LT.OR P2, PT, R176, 0x1a, P2 ;  /* 0x0000001ab000780c */ /* 0x000fe40001741670 */
[----:B------:R-:W-:Y:S02]  /*7340*/  FSEL R156, R156, -INF , !P1 ;  /* 0xff8000009c9c7808 */ /* 0x000fe40004800000 */
[----:B------:R-:W-:-:S02]  /*7350*/  ISETP.GT.AND P1, PT, R177, 0x21, P0 ;  /* 0x00000021b100780c */ /* 0x000fc40000724270 */
[----:B------:R-:W-:Y:S02]  /*7360*/  FSEL R158, R158, -INF , !P3 ;  /* 0xff8000009e9e7808 */ /* 0x000fe40005800000 */
[----:B------:R-:W-:Y:S02]  /*7370*/  FSEL R157, R157, -INF , !P2 ;  /* 0xff8000009d9d7808 */ /* 0x000fe40005000000 */
[----:B------:R-:W-:Y:S02]  /*7380*/  ISETP.GT.AND P2, PT, R177, 0x28, P0 ;  /* 0x00000028b100780c */ /* 0x000fe40000744270 */
[----:B0-----:R-:W-:Y:S02]  /*7390*/  FMNMX.FTZ R178, R15, R14, !PT ;  /* 0x0000000e0fb27209 */ /* 0x001fe40007810000 */
[----:B------:R-:W-:Y:S02]  /*73a0*/  FMNMX.FTZ R15, R12, R7, !PT ;  /* 0x000000070c0f7209 */ /* 0x000fe40007810000 */
[C---:B------:R-:W-:Y:S01]  /*73b0*/  ISETP.LT.OR P1, PT, R176.reuse, 0x22, P1 ;  /* 0x00000022b000780c */ /* 0x040fe20000f21670 */
[----:B------:R-:W0:Y:S01]  /*73c0*/  SHFL.BFLY PT, R179, R178, 0x1, 0x1f ;  /* 0x0c201f00b2b37f89 */ /* 0x000e2200000e0000 */
[----:B------:R-:W-:-:S02]  /*73d0*/  ISETP.LT.OR P2, PT, R176, 0x29, P2 ;  /* 0x00000029b000780c */ /* 0x000fc40001741670 */
[----:B------:R-:W-:Y:S02]  /*73e0*/  FSEL R159, R159, -INF , !P1 ;  /* 0xff8000009f9f7808 */ /* 0x000fe40004800000 */
[C---:B------:R-:W-:Y:S02]  /*73f0*/  ISETP.GT.AND P1, PT, R177.reuse, 0x29, P0 ;  /* 0x00000029b100780c */ /* 0x040fe40000724270 */
[----:B------:R-:W-:Y:S02]  /*7400*/  FSEL R160, R160, -INF , !P2 ;  /* 0xff800000a0a07808 */ /* 0x000fe40005000000 */
[----:B------:R-:W-:Y:S02]  /*7410*/  ISETP.GT.AND P2, PT, R177, 0x30, P0 ;  /* 0x00000030b100780c */ /* 0x000fe40000744270 */
[C---:B------:R-:W-:Y:S02]  /*7420*/  ISETP.LT.OR P1, PT, R176.reuse, 0x2a, P1 ;  /* 0x0000002ab000780c */ /* 0x040fe40000f21670 */
[----:B------:R-:W-:-:S02]  /*7430*/  ISETP.LT.OR P2, PT, R176, 0x31, P2 ;  /* 0x00000031b000780c */ /* 0x000fc40001741670 */
[----:B------:R-:W-:Y:S02]  /*7440*/  FSEL R161, R161, -INF , !P1 ;  /* 0xff800000a1a17808 */ /* 0x000fe40004800000 */
[C---:B------:R-:W-:Y:S02]  /*7450*/  ISETP.GT.AND P1, PT, R177.reuse, 0x31, P0 ;  /* 0x00000031b100780c */ /* 0x040fe40000724270 */
[----:B------:R-:W-:Y:S02]  /*7460*/  FSEL R162, R162, -INF , !P2 ;  /* 0xff800000a2a27808 */ /* 0x000fe40005000000 */
[----:B------:R-:W-:Y:S02]  /*7470*/  ISETP.GT.AND P2, PT, R177, 0x38, P0 ;  /* 0x00000038b100780c */ /* 0x000fe40000744270 */
[----:B------:R-:W-:Y:S02]  /*7480*/  ISETP.LT.OR P1, PT, R176, 0x32, P1 ;  /* 0x00000032b000780c */ /* 0x000fe40000f21670 */
[----:B0-----:R-:W-:-:S02]  /*7490*/  FMNMX.FTZ R14, R178, R179, !PT ;  /* 0x000000b3b20e7209 */ /* 0x001fc40007810000 */
[----:B------:R-:W-:Y:S02]  /*74a0*/  FMNMX.FTZ R178, R20, R15, !PT ;  /* 0x0000000f14b27209 */ /* 0x000fe40007810000 */
[C---:B------:R-:W-:Y:S01]  /*74b0*/  FSETP.NEU.FTZ.AND P3, PT, R14.reuse, -INF , PT ;  /* 0xff8000000e00780b */ /* 0x040fe20003f7d000 */
[----:B------:R-:W-:Y:S01]  /*74c0*/  FMUL.FTZ R179, R14, UR10 ;  /* 0x0000000a0eb37c20 */ /* 0x000fe20008410000 */
[----:B------:R-:W-:Y:S02]  /*74d0*/  FMNMX.FTZ R15, R153, R178, !PT ;  /* 0x000000b2990f7209 */ /* 0x000fe40007810000 */
[----:B------:R-:W-:Y:S02]  /*74e0*/  ISETP.GT.AND P0, PT, R177, 0x39, P0 ;  /* 0x00000039b100780c */ /* 0x000fe40000704270 */
[----:B------:R-:W-:Y:S02]  /*74f0*/  FMNMX.FTZ R15, R152, R15, !PT ;  /* 0x0000000f980f7209 */ /* 0x000fe40007810000 */
[----:B------:R-:W-:-:S02]  /*7500*/  ISETP.LT.OR P2, PT, R176, 0x39, P2 ;  /* 0x00000039b000780c */ /* 0x000fc40001741670 */
[----:B------:R-:W-:Y:S02]  /*7510*/  FMNMX.FTZ R178, R154, R15, !PT ;  /* 0x0000000f9ab27209 */ /* 0x000fe40007810000 */
[----:B------:R-:W-:Y:S02]  /*7520*/  FSEL R163, R163, -INF , !P1 ;  /* 0xff800000a3a37808 */ /* 0x000fe40004800000 */
        /* <DEDUP_REMOVED lines=11> */
[----:B------:R-:W-:Y:S01]  /*75e0*/  FSEL R167, R167, -INF , !P0 ;  /* 0xff800000a7a77808 */ /* 0x000fe20004000000 */
        /* <DEDUP_REMOVED lines=12> */
[----:B------:R-:W-:Y:S01]  /*76b0*/  FFMA.FTZ R173, R168, UR10, -R178 ;  /* 0x0000000aa8ad7c23 */ /* 0x000fe200080108b2 */
[----:B------:R-:W-:-:S03]  /*76c0*/  FMNMX.FTZ R182, R162, R179, !PT ;  /* 0x000000b3a2b67209 */ /* 0x000fc60007810000 */
[----:B------:R-:W-:Y:S01]  /*76d0*/  MUFU.EX2 R177, R177 ;  /* 0x000000b100b17308 */ /* 0x000fe20000000800 */
[----:B------:R-:W-:-:S04]  /*76e0*/  FMNMX.FTZ R179, R163, R182, !PT ;  /* 0x000000b6a3b37209 */ /* 0x000fc80007810000 */
[----:B------:R-:W-:Y:S01]  /*76f0*/  FMNMX.FTZ R182, R166, R179, !PT ;  /* 0x000000b3a6b67209 */ /* 0x000fe20007810000 */
[--C-:B------:R-:W-:Y:S02]  /*7700*/  FFMA.FTZ R179, R197, UR10, -R178.reuse ;  /* 0x0000000ac5b37c23 */ /* 0x100fe400080108b2 */
[----:B------:R-:W-:Y:S01]  /*7710*/  MUFU.EX2 R176, R176 ;  /* 0x000000b000b07308 */ /* 0x000fe20000000800 */
[----:B------:R-:W-:Y:S01]  /*7720*/  FMNMX.FTZ R183, R167, R182, !PT ;  /* 0x000000b6a7b77209 */ /* 0x000fe20007810000 */
[----:B------:R-:W-:-:S04]  /*7730*/  FFMA.FTZ R182, R198, UR10, -R178 ;  /* 0x0000000ac6b67c23 */ /* 0x000fc800080108b2 */
[----:B0-----:R-:W0:Y:S02]  /*7740*/  SHFL.BFLY PT, R194, R183, 0x2, 0x1f ;  /* 0x0c401f00b7c27f89 */ /* 0x001e2400000e0000 */
[----:B------:R-:W-:Y:S08]  /*7750*/  MUFU.EX2 R179, R179 ;  /* 0x000000b300b37308 */ /* 0x000ff00000000800 */
[----:B------:R-:W-:Y:S08]  /*7760*/  MUFU.EX2 R182, R182 ;  /* 0x000000b600b67308 */ /* 0x000ff00000000800 */
[----:B------:R-:W-:Y:S01]  /*7770*/  MUFU.EX2 R170, R170 ;  /* 0x000000aa00aa7308 */ /* 0x000fe20000000800 */
[----:B0-----:R-:W-:Y:S01]  /*7780*/  FMNMX.FTZ R193, R183, R194, !PT ;  /* 0x000000c2b7c17209 */ /* 0x001fe20007810000 */
[----:B------:R-:W-:Y:S01]  /*7790*/  FFMA.FTZ R194, R169, UR10, -R178 ;  /* 0x0000000aa9c27c23 */ /* 0x000fe200080108b2 */
[----:B------:R-:W-:Y:S01]  /*77a0*/  FSEL R183, R14, RZ, P3 ;  /* 0x000000ff0eb77208 */ /* 0x000fe20001800000 */
[----:B------:R-:W-:-:S02]  /*77b0*/  IMAD.MOV R169, RZ, RZ, -R18 ;  /* 0x000000ffffa97224 */ /* 0x000fc400078e0a12 */
[----:B------:R-:W-:Y:S01]  /*77c0*/  FFMA.FTZ R178, R164, UR10, -R178 ;  /* 0x0000000aa4b27c23 */ /* 0x000fe200080108b2 */
[----:B------:R-:W0:Y:S01]  /*77d0*/  SHFL.BFLY PT, R196, R193, 0x1, 0x1f ;  /* 0x0c201f00c1c47f89 */ /* 0x000e2200000e0000 */
[----:B------:R-:W-:Y:S01]  /*77e0*/  MUFU.EX2 R175, R175 ;  /* 0x000000af00af7308 */ /* 0x000fe20000000800 */
[----:B------:R-:W-:Y:S01]  /*77f0*/  FADD.FTZ R183, -R183, R6 ;  /* 0x00000006b7b77221 */ /* 0x000fe20000010100 */
[----:B------:R-:W-:-:S03]  /*7800*/  ISETP.NE.AND P0, PT, R16, R169, PT ;  /* 0x000000a91000720c */ /* 0x000fc60003f05270 */
[----:B------:R-:W-:-:S03]  /*7810*/  FMUL.FTZ R6, R183, UR10 ;  /* 0x0000000ab7067c20 */ /* 0x000fc60008410000 */
[----:B------:R-:W-:Y:S08]  /*7820*/  MUFU.EX2 R172, R172 ;  /* 0x000000ac00ac7308 */ /* 0x000ff00000000800 */
[----:B------:R-:W1:Y:S01]  /*7830*/  MUFU.EX2 R6, R6 ;  /* 0x0000000600067308 */ /* 0x000e620000000800 */
[----:B0-----:R-:W-:-:S07]  /*7840*/  FMNMX.FTZ R168, R193, R196, !PT ;  /* 0x000000c4c1a87209 */ /* 0x001fce0007810000 */
[----:B------:R-:W0:Y:S01]  /*7850*/  MUFU.EX2 R181, R181 ;  /* 0x000000b500b57308 */ /* 0x000e220000000800 */
[----:B------:R-:W-:Y:S02]  /*7860*/  MOV R196, UR37 ;  /* 0x0000002500c47c02 */ /* 0x000fe40008000f00 */
[----:B------:R-:W-:-:S05]  /*7870*/  FSETP.NEU.FTZ.AND P1, PT, R168, -INF , PT ;  /* 0xff800000a800780b */ /* 0x000fca0003f3d000 */
[----:B------:R-:W2:Y:S01]  /*7880*/  MUFU.EX2 R171, R171 ;  /* 0x000000ab00ab7308 */ /* 0x000ea20000000800 */
[----:B-1----:R-:W-:Y:S01]  /*7890*/  FFMA.FTZ R169, R6, R4, R15 ;  /* 0x0000000406a97223 */ /* 0x002fe2000001000f */
[----:B------:R-:W-:Y:S01]  /*78a0*/  FMUL.FTZ R4, R168, UR10 ;  /* 0x0000000aa8047c20 */ /* 0x000fe20008410000 */
[-C--:B------:R-:W-:Y:S01]  /*78b0*/  FMUL.FTZ R24, R24, R6.reuse ;  /* 0x0000000618187220 */ /* 0x080fe20000410000 */
[-C--:B------:R-:W-:Y:S01]  /*78c0*/  FMUL.FTZ R25, R25, R6.reuse ;  /* 0x0000000619197220 */ /* 0x080fe20000410000 */
[----:B------:R-:W-:Y:S01]  /*78d0*/  FADD.FTZ R164, R180, R169 ;  /* 0x000000a9b4a47221 */ /* 0x000fe20000010000 */
[-C--:B------:R-:W-:Y:S01]  /*78e0*/  FMUL.FTZ R28, R28, R6.reuse ;  /* 0x000000061c1c7220 */ /* 0x080fe20000410000 */
[----:B------:R-:W-:Y:S01]  /*78f0*/  FSEL R183, R4, RZ, P1 ;  /* 0x000000ff04b77208 */ /* 0x000fe20000800000 */
[----:B------:R-:W1:Y:S01]  /*7900*/  MUFU.EX2 R174, R174 ;  /* 0x000000ae00ae7308 */ /* 0x000e620000000800 */
[----:B------:R-:W-:Y:S01]  /*7910*/  FADD.FTZ R169, R177, R164 ;  /* 0x000000a4b1a97221 */ /* 0x000fe20000010000 */
[----:B------:R-:W-:Y:S01]  /*7920*/  FSEL R4, R168, RZ, P1 ;  /* 0x000000ffa8047208 */ /* 0x000fe20000800000 */
[----:B------:R-:W-:Y:S01]  /*7930*/  FMUL.FTZ R29, R29, R6 ;  /* 0x000000061d1d7220 */ /* 0x000fe20000410000 */
[----:B------:R-:W-:Y:S01]  /*7940*/  FFMA.FTZ R12, R12, UR10, -R183 ;  /* 0x0000000a0c0c7c23 */ /* 0x000fe200080108b7 */
[----:B------:R-:W-:Y:S01]  /*7950*/  FADD.FTZ R164, R176, R169 ;  /* 0x000000a9b0a47221 */ /* 0x000fe20000010000 */
[----:B------:R-:W-:Y:S01]  /*7960*/  FFMA.FTZ R169, R20, UR10, -R183 ;  /* 0x0000000a14a97c23 */ /* 0x000fe200080108b7 */
[----:B------:R-:W-:Y:S01]  /*7970*/  FADD.FTZ R4, -R4, R7 ;  /* 0x0000000704047221 */ /* 0x000fe20000010100 */
[----:B------:R-:W3:Y:S01]  /*7980*/  MUFU.EX2 R165, R165 ;  /* 0x000000a500a57308 */ /* 0x000ee20000000800 */
[----:B------:R-:W-:Y:S01]  /*7990*/  FADD.FTZ R193, R179, R164 ;  /* 0x000000a4b3c17221 */ /* 0x000fe20000010000 */
[----:B------:R-:W-:-:S02]  /*79a0*/  @!P0 IMAD R164, R196, 0x40, R17 ;  /* 0x00000040c4a48824 */ /* 0x000fc400078e0211 */
[----:B------:R-:W-:Y:S01]  /*79b0*/  FMUL.FTZ R4, R4, UR10 ;  /* 0x0000000a04047c20 */ /* 0x000fe20008410000 */
[----:B------:R-:W-:Y:S01]  /*79c0*/  FFMA.FTZ R198, R157, UR10, -R183 ;  /* 0x0000000a9dc67c23 */ /* 0x000fe200080108b7 */
[----:B------:R-:W-:Y:S01]  /*79d0*/  FADD.FTZ R193, R182, R193 ;  /* 0x000000c1b6c17221 */ /* 0x000fe20000010000 */
[--C-:B------:R-:W-:Y:S01]  /*79e0*/  FFMA.FTZ R153, R153, UR10, -R183.reuse ;  /* 0x0000000a99997c23 */ /* 0x100fe200080108b7 */
[----:B------:R-:W-:Y:S01]  /*79f0*/  @!P0 LEA R20, R164, UR38, 0x2 ;  /* 0x00000026a4148c11 */ /* 0x000fe2000f8e10ff */
[----:B------:R-:W-:Y:S01]  /*7a00*/  FFMA.FTZ R164, R152, UR10, -R183 ;  /* 0x0000000a98a47c23 */ /* 0x000fe200080108b7 */
[----:B------:R-:W-:Y:S01]  /*7a10*/  FADD.FTZ R196, R170, R193 ;  /* 0x000000c1aac47221 */ /* 0x000fe20000010000 */
[----:B------:R-:W4:Y:S01]  /*7a20*/  MUFU.EX2 R194, R194 ;  /* 0x000000c200c27308 */ /* 0x000f220000000800 */
[--C-:B------:R-:W-:Y:S01]  /*7a30*/  FFMA.FTZ R195, R155, UR10, -R183.reuse ;  /* 0x0000000a9bc37c23 */ /* 0x100fe200080108b7 */
[--C-:B------:R-:W-:Y:S01]  /*7a40*/  FFMA.FTZ R193, R154, UR10, -R183.reuse ;  /* 0x0000000a9ac17c23 */ /* 0x100fe200080108b7 */
[----:B------:R-:W-:Y:S01]  /*7a50*/  FADD.FTZ R199, R175, R196 ;  /* 0x000000c4afc77221 */ /* 0x000fe20000010000 */
[----:B------:R-:W-:Y:S01]  /*7a60*/  @!P0 STS [R20+0x28800], R6 ;  /* 0x0288000614008388 */ /* 0x000fe20000000800 */
[--C-:B------:R-:W-:Y:S01]  /*7a70*/  FFMA.FTZ R197, R156, UR10, -R183.reuse ;  /* 0x0000000a9cc57c23 */ /* 0x100fe200080108b7 */
[----:B------:R-:W-:Y:S01]  /*7a80*/  FFMA.FTZ R200, R159, UR10, -R183 ;  /* 0x0000000a9fc87c23 */ /* 0x000fe200080108b7 */
[----:B------:R-:W-:Y:S01]  /*7a90*/  FADD.FTZ R152, R172, R199 ;  /* 0x000000c7ac987221 */ /* 0x000fe20000010000 */
[----:B------:R-:W-:Y:S01]  /*7aa0*/  MUFU.EX2 R12, R12 ;  /* 0x0000000c000c7308 */ /* 0x000fe20000000800 */
[--C-:B------:R-:W-:Y:S01]  /*7ab0*/  FFMA.FTZ R199, R158, UR10, -R183.reuse ;  /* 0x0000000a9ec77c23 */ /* 0x100fe200080108b7 */
[----:B------:R-:W-:Y:S01]  /*7ac0*/  F2FP.F16.F32.PACK_AB R158, R175, R170 ;  /* 0x000000aaaf9e723e */ /* 0x000fe200000000ff */
[----:B0-----:R-:W-:Y:S01]  /*7ad0*/  FADD.FTZ R152, R181, R152 ;  /* 0x00000098b5987221 */ /* 0x001fe20000010000 */
[--C-:B------:R-:W-:Y:S01]  /*7ae0*/  FFMA.FTZ R202, R161, UR10, -R183.reuse ;  /* 0x0000000aa1ca7c23 */ /* 0x100fe200080108b7 */
[--C-:B------:R-:W-:Y:S01]  /*7af0*/  FFMA.FTZ R201, R160, UR10, -R183.reuse ;  /* 0x0000000aa0c97c23 */ /* 0x100fe200080108b7 */
[--C-:B------:R-:W-:Y:S01]  /*7b00*/  FFMA.FTZ R204, R163, UR10, -R183.reuse ;  /* 0x0000000aa3cc7c23 */ /* 0x100fe200080108b7 */
[----:B--2---:R-:W-:Y:S01]  /*7b10*/  FADD.FTZ R157, R171, R152 ;  /* 0x00000098ab9d7221 */ /* 0x004fe20000010000 */
[----:B------:R1:W0:Y:S01]  /*7b20*/  MUFU.EX2 R7, R4 ;  /* 0x0000000400077308 */ /* 0x0002220000000800 */
[--C-:B------:R-:W-:Y:S01]  /*7b30*/  FFMA.FTZ R203, R162, UR10, -R183.reuse ;  /* 0x0000000aa2cb7c23 */ /* 0x100fe200080108b7 */
[--C-:B------:R-:W-:Y:S01]  /*7b40*/  FFMA.FTZ R205, R166, UR10, -R183.reuse ;  /* 0x0000000aa6cd7c23 */ /* 0x100fe200080108b7 */
[----:B------:R-:W-:Y:S01]  /*7b50*/  FFMA.FTZ R183, R167, UR10, -R183 ;  /* 0x0000000aa7b77c23 */ /* 0x000fe200080108b7 */
[----:B------:R-:W-:Y:S01]  /*7b60*/  F2FP.F16.F32.PACK_AB R160, R181, R172 ;  /* 0x000000acb5a0723e */ /* 0x000fe200000000ff */
        /* <DEDUP_REMOVED lines=8> */
[----:B---3--:R-:W-:Y:S01]  /*7bf0*/  FADD.FTZ R157, R165, R4 ;  /* 0x00000004a59d7221 */ /* 0x008fe20000010000 */
[-C--:B------:R-:W-:Y:S01]  /*7c00*/  FMUL.FTZ R44, R44, R6.reuse ;  /* 0x000000062c2c7220 */ /* 0x080fe20000410000 */
[-C--:B------:R-:W-:Y:S01]  /*7c10*/  FMUL.FTZ R45, R45, R6.reuse ;  /* 0x000000062d2d7220 */ /* 0x080fe20000410000 */
[----:B------:R-:W1:Y:S01]  /*7c20*/  MUFU.EX2 R155, R153 ;  /* 0x00000099009b7308 */ /* 0x000e620000000800 */
[----:B----4-:R-:W-:Y:S01]  /*7c30*/  FADD.FTZ R4, R194, R157 ;  /* 0x0000009dc2047221 */ /* 0x010fe20000010000 */
[----:B0-----:R-:W-:Y:S01]  /*7c40*/  FFMA.FTZ R170, R7, R5, R12 ;  /* 0x0000000507aa7223 */ /* 0x001fe2000001000c */
[----:B------:R0:W-:Y:S01]  /*7c50*/  @!P0 STS [R20+0x28820], R7 ;  /* 0x0288200714008388 */ /* 0x0001e20000000800 */
[-C--:B------:R-:W-:Y:S01]  /*7c60*/  FMUL.FTZ R48, R48, R6.reuse ;  /* 0x0000000630307220 */ /* 0x080fe20000410000 */
[-C--:B------:R-:W-:Y:S01]  /*7c70*/  FMUL.FTZ R49, R49, R6.reuse ;  /* 0x0000000631317220 */ /* 0x080fe20000410000 */
[-C--:B------:R-:W-:Y:S01]  /*7c80*/  FMUL.FTZ R52, R52, R6.reuse ;  /* 0x0000000634347220 */ /* 0x080fe20000410000 */
[-C--:B------:R-:W-:Y:S01]  /*7c90*/  FMUL.FTZ R53, R53, R6.reuse ;  /* 0x0000000635357220 */ /* 0x080fe20000410000 */
[----:B------:R3:W4:Y:S01]  /*7ca0*/  MUFU.EX2 R196, R164 ;  /* 0x000000a400c47308 */ /* 0x0007220000000800 */
        /* <DEDUP_REMOVED lines=9> */
[----:B---3--:R-:W-:Y:S01]  /*7d40*/  F2FP.F16.F32.PACK_AB R164, R194, R165 ;  /* 0x000000a5c2a4723e */ /* 0x008fe200000000ff */
[-C--:B------:R-:W-:Y:S01]  /*7d50*/  FMUL.FTZ R68, R68, R6.reuse ;  /* 0x0000000644447220 */ /* 0x080fe20000410000 */
[-C--:B------:R-:W-:Y:S01]  /*7d60*/  FMUL.FTZ R69, R69, R6.reuse ;  /* 0x0000000645457220 */ /* 0x080fe20000410000 */
[-C--:B------:R-:W-:Y:S01]  /*7d70*/  FMUL.FTZ R72, R72, R6.reuse ;  /* 0x0000000648487220 */ /* 0x080fe20000410000 */
[-C--:B------:R-:W-:Y:S01]  /*7d80*/  FMUL.FTZ R73, R73, R6.reuse ;  /* 0x0000000649497220 */ /* 0x080fe20000410000 */
[-C--:B------:R-:W-:Y:S01]  /*7d90*/  FMUL.FTZ R76, R76, R6.reuse ;  /* 0x000000064c4c7220 */ /* 0x080fe20000410000 */
[----:B0-----:R-:W0:Y:S01]  /*7da0*/  MUFU.EX2 R20, R195 ;  /* 0x000000c300147308 */ /* 0x001e220000000800 */
[----:B----4-:R-:W-:Y:S01]  /*7db0*/  FADD.FTZ R170, R196, R5 ;  /* 0x00000005c4aa7221 */ /* 0x010fe20000010000 */
        /* <DEDUP_REMOVED lines=48> */
[----:B------:R-:W-:Y:S01]  /*80c0*/  FMUL.FTZ R149, R149, R6 ;  /* 0x0000000695957220 */ /* 0x000fe20000410000 */
[----:B------:R-:W-:Y:S01]  /*80d0*/  F2FP.F16.F32.PACK_AB R152, R180, R15 ;  /* 0x0000000fb498723e */ /* 0x000fe200000000ff */
[----:B------:R-:W-:Y:S01]  /*80e0*/  FMUL.FTZ R26, R26, R7 ;  /* 0x000000071a1a7220 */ /* 0x000fe20000410000 */
[----:B------:R-:W-:Y:S01]  /*80f0*/  F2FP.F16.F32.PACK_AB R154, R176, R177 ;  /* 0x000000b1b09a723e */ /* 0x000fe200000000ff */
[----:B------:R-:W-:Y:S01]  /*8100*/  FMUL.FTZ R27, R27, R7 ;  /* 0x000000071b1b7220 */ /* 0x000fe20000410000 */
[----:B------:R-:W-:Y:S01]  /*8110*/  F2FP.F16.F32.PACK_AB R153, R169, R12 ;  /* 0x0000000ca999723e */ /* 0x000fe200000000ff */
[----:B------:R-:W1:Y:S01]  /*8120*/  MUFU.EX2 R165, R203 ;  /* 0x000000cb00a57308 */ /* 0x000e620000000800 */
[----:B--2---:R-:W-:Y:S01]  /*8130*/  FADD.FTZ R5, R163, R170 ;  /* 0x000000aaa3057221 */ /* 0x004fe20000010000 */
[----:B------:R-:W-:Y:S01]  /*8140*/  F2FP.F16.F32.PACK_AB R155, R196, R155 ;  /* 0x0000009bc49b723e */ /* 0x000fe200000000ff */
[----:B------:R-:W-:Y:S01]  /*8150*/  BAR.SYNC.DEFER_BLOCKING 0xf, 0x100 ;  /* 0x03c4000000007b1d */ /* 0x000fe20000010000 */
[----:B------:R-:W-:Y:S01]  /*8160*/  F2FP.F16.F32.PACK_AB R156, R182, R179 ;  /* 0x000000b3b69c723e */ /* 0x000fe200000000ff */
[----:B------:R-:W-:Y:S01]  /*8170*/  FMUL.FTZ R30, R30, R7 ;  /* 0x000000071e1e7220 */ /* 0x000fe20000410000 */
[----:B------:R-:W-:Y:S01]  /*8180*/  F2FP.F16.F32.PACK_AB R157, R20, R157 ;  /* 0x0000009d149d723e */ /* 0x000fe200000000ff */
[----:B------:R-:W-:Y:S01]  /*8190*/  FMUL.FTZ R31, R31, R7 ;  /* 0x000000071f1f7220 */ /* 0x000fe20000410000 */
[----:B------:R-:W-:Y:S01]  /*81a0*/  F2FP.F16.F32.PACK_AB R159, R198, R159 ;  /* 0x0000009fc69f723e */ /* 0x000fe200000000ff */
[----:B------:R-:W2:Y:S01]  /*81b0*/  MUFU.EX2 R204, R204 ;  /* 0x000000cc00cc7308 */ /* 0x000ea20000000800 */
[----:B0-----:R-:W-:Y:S01]  /*81c0*/  FADD.FTZ R172, R202, R5 ;  /* 0x00000005caac7221 */ /* 0x001fe20000010000 */
[----:B------:R-:W-:Y:S01]  /*81d0*/  F2FP.F16.F32.PACK_AB R162, R174, R171 ;  /* 0x000000abaea2723e */ /* 0x000fe200000000ff */
[----:B------:R-:W-:Y:S01]  /*81e0*/  FMUL.FTZ R34, R34, R7 ;  /* 0x0000000722227220 */ /* 0x000fe20000410000 */
[----:B------:R-:W-:Y:S01]  /*81f0*/  F2FP.F16.F32.PACK_AB R161, R200, R161 ;  /* 0x000000a1c8a1723e */ /* 0x000fe200000000ff */
[----:B------:R-:W-:Y:S01]  /*8200*/  FMUL.FTZ R35, R35, R7 ;  /* 0x0000000723237220 */ /* 0x000fe20000410000 */
[----:B------:R-:W-:Y:S01]  /*8210*/  F2FP.F16.F32.PACK_AB R163, R202, R163 ;  /* 0x000000a3caa3723e */ /* 0x000fe200000000ff */
        /* <DEDUP_REMOVED lines=10> */
[C---:B--2---:R-:W-:Y:S01]  /*82c0*/  FADD.FTZ R6, R204.reuse, R5 ;  /* 0x00000005cc067221 */ /* 0x044fe20000010000 */
[----:B------:R-:W-:Y:S01]  /*82d0*/  F2FP.F16.F32.PACK_AB R165, R204, R165 ;  /* 0x000000a5cca5723e */ /* 0x000fe200000000ff */
[----:B------:R2:W-:Y:S01]  /*82e0*/  STSM.16.M88.4 [R19+0x26800], R152 ;  /* 0x0268009813007844 */ /* 0x0005e20000000200 */
[-C--:B------:R-:W-:Y:S01]  /*82f0*/  FMUL.FTZ R51, R51, R7.reuse ;  /* 0x0000000733337220 */ /* 0x080fe20000410000 */
[-C--:B------:R-:W-:Y:S01]  /*8300*/  FMUL.FTZ R54, R54, R7.reuse ;  /* 0x0000000736367220 */ /* 0x080fe20000410000 */
[-C--:B------:R-:W-:Y:S01]  /*8310*/  FMUL.FTZ R55, R55, R7.reuse ;  /* 0x0000000737377220 */ /* 0x080fe20000410000 */
[----:B------:R2:W-:Y:S01]  /*8320*/  STSM.16.M88.4 [R184], R156 ;  /* 0x0000009cb8007844 */ /* 0x0005e20000000200 */
[----:B------:R-:W3:Y:S01]  /*8330*/  MUFU.EX2 R178, R178 ;  /* 0x000000b200b27308 */ /* 0x000ee20000000800 */
[----:B0-----:R-:W-:Y:S01]  /*8340*/  FADD.FTZ R5, R167, R6 ;  /* 0x00000006a7057221 */ /* 0x001fe20000010000 */
[-C--:B------:R-:W-:Y:S01]  /*8350*/  FMUL.FTZ R58, R58, R7.reuse ;  /* 0x000000073a3a7220 */ /* 0x080fe20000410000 */
[----:B------:R2:W-:Y:S01]  /*8360*/  STSM.16.M88.4 [R22], R160 ;  /* 0x000000a016007844 */ /* 0x0005e20000000200 */
        /* <DEDUP_REMOVED lines=12> */
[----:B------:R-:W-:Y:S01]  /*8430*/  FMUL.FTZ R79, R79, R7 ;  /* 0x000000074f4f7220 */ /* 0x000fe20000410000 */
[C---:B---3--:R-:W-:Y:S01]  /*8440*/  F2FP.F16.F32.PACK_AB R166, R178.reuse, R173 ;  /* 0x000000adb2a6723e */ /* 0x048fe200000000ff */
[----:B------:R-:W-:Y:S01]  /*8450*/  FADD.FTZ R4, R178, R15 ;  /* 0x0000000fb2047221 */ /* 0x000fe20000010000 */
[-C--:B------:R-:W-:Y:S01]  /*8460*/  FMUL.FTZ R82, R82, R7.reuse ;  /* 0x0000000752527220 */ /* 0x080fe20000410000 */
[-C--:B------:R-:W-:Y:S01]  /*8470*/  FMUL.FTZ R83, R83, R7.reuse ;  /* 0x0000000753537220 */ /* 0x080fe20000410000 */
[-C--:B------:R-:W-:Y:S01]  /*8480*/  FMUL.FTZ R86, R86, R7.reuse ;  /* 0x0000000756567220 */ /* 0x080fe20000410000 */
[-C--:B------:R-:W-:Y:S01]  /*8490*/  FMUL.FTZ R87, R87, R7.reuse ;  /* 0x0000000757577220 */ /* 0x080fe20000410000 */
[-C--:B------:R-:W-:Y:S01]  /*84a0*/  FMUL.FTZ R90, R90, R7.reuse ;  /* 0x000000075a5a7220 */ /* 0x080fe20000410000 */
[----:B------:R-:W-:Y:S01]  /*84b0*/  FMUL.FTZ R91, R91, R7 ;  /* 0x000000075b5b7220 */ /* 0x000fe20000410000 */
[C---:B0-----:R-:W-:Y:S01]  /*84c0*/  F2FP.F16.F32.PACK_AB R167, R170.reuse, R167 ;  /* 0x000000a7aaa7723e */ /* 0x041fe200000000ff */
[----:B------:R-:W-:Y:S01]  /*84d0*/  FADD.FTZ R5, R170, R5 ;  /* 0x00000005aa057221 */ /* 0x000fe20000010000 */
[-C--:B------:R-:W-:Y:S01]  /*84e0*/  FMUL.FTZ R94, R94, R7.reuse ;  /* 0x000000075e5e7220 */ /* 0x080fe20000410000 */
[-C--:B------:R-:W-:Y:S01]  /*84f0*/  FMUL.FTZ R95, R95, R7.reuse ;  /* 0x000000075f5f7220 */ /* 0x080fe20000410000 */
[-C--:B------:R-:W-:Y:S01]  /*8500*/  FMUL.FTZ R98, R98, R7.reuse ;  /* 0x0000000762627220 */ /* 0x080fe20000410000 */
[----:B------:R2:W-:Y:S01]  /*8510*/  STSM.16.M88.4 [R23], R164 ;  /* 0x000000a417007844 */ /* 0x0005e20000000200 */
        /* <DEDUP_REMOVED lines=27> */
[----:B--2---:R-:W-:Y:S06]  /*86d0*/  @!P4 BRA `(.L_x_4406) ;  /* 0x000000000004c947 */ /* 0x004fec0003800000 */
[----:B------:R-:W-:Y:S01]  /*86e0*/  BPT.TRAP 0x1 ;  /* 0x000000040000795c */ /* 0x000fe20000300000 */
.L_x_4406:
[----:B------:R0:W1:Y:S01]  /*86f0*/  SYNCS.PHASECHK.TRANS64.TRYWAIT P0, [UR27+0x28c50], R8 ;  /* 0x028c5008ff0075a7 */ /* 0x000062000800015b */
[----:B------:R-:W-:Y:S05]  /*8700*/  @!P4 BRA `(.L_x_4407) ;  /* 0x000000000004c947 */ /* 0x000fea0003800000 */
[----:B------:R-:W-:Y:S01]  /*8710*/  BPT.TRAP 0x1 ;  /* 0x000000040000795c */ /* 0x000fe20000300000 */
.L_x_4407:
[----:B-1----:R-:W-:Y:S05]  /*8720*/  @P0 BRA `(.L_x_4408) ;  /* 0x0000000000080947 */ /* 0x002fea0003800000 */
[----:B------:R-:W1:Y:S02]  /*8730*/  SYNCS.PHASECHK.TRANS64.TRYWAIT P0, [UR27+0x28c50], R8 ;  /* 0x028c5008ff0075a7 */ /* 0x000e64000800015b */
[----:B-1----:R-:W-:Y:S05]  /*8740*/  @!P0 BRA `(.L_x_4409) ;  /* 0x000000d000b08947 */ /* 0x002fea0003800000 */
.L_x_4408:
[----:B------:R-:W-:Y:S01]  /*8750*/  ULEA UR11, UR22, UR45, 0xc ;  /* 0x0000002d160b7291 */ /* 0x000fe2000f8e603f */
[----:B------:R-:W-:Y:S01]  /*8760*/  WARPGROUP.ARRIVE ;  /* 0x00000000000079c5 */ /* 0x000fe20000000000 */
[----:B------:R-:W-:Y:S01]  /*8770*/  UMOV UR7, 0x40000040 ;  /* 0x4000004000077882 */ /* 0x000fe20000000000 */
[----:B------:R-:W-:Y:S01]  /*8780*/  ISETP.LT.AND P0, PT, R10, UR50, PT ;  /* 0x000000320a007c0c */ /* 0x000fe2000bf01270 */
[----:B-1----:R-:W-:Y:S01]  /*8790*/  @!P5 VIADD R21, R21, 0x28c60 ;  /* 0x00028c601515d836 */ /* 0x002fe20000000000 */
[----:B------:R-:W-:Y:S01]  /*87a0*/  UIADD3 UR50, UR50, -0x1, URZ ;  /* 0xffffffff32327890 */ /* 0x000fe2000fffe03f */
[----:B------:R-:W-:Y:S01]  /*87b0*/  IMAD.MOV.U32 R7, RZ, RZ, R168 ;  /* 0x000000ffff077224 */ /* 0x000fe200078e00a8 */
[----:B------:R-:W-:Y:S01]  /*87c0*/  UMOV UR6, UR11 ;  /* 0x0000000b00067c82 */ /* 0x000fe20008000000 */
[----:B------:R-:W-:Y:S01]  /*87d0*/  UMOV UR37, UR22 ;  /* 0x0000001600257c82 */ /* 0x000fe20008000000 */
        /* <DEDUP_REMOVED lines=32> */
[----:B------:R-:W-:Y:S01]  /*89e0*/  IMAD.MOV.U32 R7, RZ, RZ, R168 ;  /* 0x000000ffff077224 */ /* 0x000fe200078e00a8 */
[----:B------:R-:W-:Y:S01]  /*89f0*/  MOV R6, R14 ;  /* 0x0000000e00067202 */ /* 0x000fe20000000f00 */
[----:B------:R-:W-:-:S06]  /*8a00*/  UMOV UR37, UR22 ;  /* 0x0000001600257c82 */ /* 0x000fcc0008000000 */
.L_x_4393:
[----:B------:R-:W2:Y:S01]  /*8a10*/  LDC R12, c[0x0][0x9e4] ;  /* 0x00027900ff0c7b82 */ /* 0x000ea20000000800 */
[----:B------:R-:W-:Y:S01]  /*8a20*/  UIADD3 UR6, UR44, 0x40, -UR40 ;  /* 0x000000402c067890 */ /* 0x000fe2000fffe828 */
[----:B------:R-:W-:-:S03]  /*8a30*/  ULDC UR7, c[0x0][0x9dc] ;  /* 0x0002770000077ab9 */ /* 0x000fc60000000800 */
[----:B------:R-:W-:-:S04]  /*8a40*/  ULEA UR6, UR47, UR6, 0x6 ;  /* 0x000000062f067291 */ /* 0x000fc8000f8e303f */
[----:B------:R-:W-:-:S06]  /*8a50*/  UIADD3 UR7, UR6, -UR7, URZ ;  /* 0x8000000706077290 */ /* 0x000fcc000fffe03f */
[----:B0-----:R-:W-:Y:S01]  /*8a60*/  IMAD.U32 R8, RZ, RZ, UR7 ;  /* 0x00000007ff087e24 */ /* 0x001fe2000f8e00ff */
[----:B--2---:R-:W-:-:S13]  /*8a70*/  ISETP.GE.AND P6, PT, R12, 0x1, PT ;  /* 0x000000010c00780c */ /* 0x004fda0003fc6270 */
[----:B------:R-:W-:Y:S05]  /*8a80*/  @!P6 BRA `(.L_x_4411) ;  /* 0x000000000040e947 */ /* 0x000fea0003800000 */
[----:B------:R-:W-:-:S05]  /*8a90*/  IMAD.U32 R9, RZ, RZ, UR6 ;  /* 0x00000006ff097e24 */ /* 0x000fca000f8e00ff */
        /* <DEDUP_REMOVED lines=9> */
.L_x_4412:
[----:B------:R-:W-:-:S13]  /*8b30*/  ISETP.NE.AND P0, PT, R12, 0x1, PT ;  /* 0x000000010c00780c */ /* 0x000fda0003f05270 */
[----:B------:R-:W0:Y:S02]  /*8b40*/  @P0 LDC.64 R10, c[0x0][0x9e8] ;  /* 0x00027a00ff0a0b82 */ /* 0x000e240000000a00 */
[----:B0-----:R-:W-:-:S05]  /*8b50*/  @P0 IMAD.HI.U32 R10, R9, R10, RZ ;  /* 0x0000000a090a0227 */ /* 0x001fca00078e00ff */
[----:B------:R-:W-:-:S07]  /*8b60*/  @P0 SHF.R.U32.HI R9, RZ, R11, R10 ;  /* 0x0000000bff090219 */ /* 0x000fce000001160a */
.L_x_4413:
[----:B------:R-:W-:-:S05]  /*8b70*/  IMAD R9, R9, R12, RZ ;  /* 0x0000000c09097224 */ /* 0x000fca00078e02ff */
[----:B------:R-:W-:-:S07]  /*8b80*/  VIMNMX R8, R8, R9, !PT ;  /* 0x0000000908087248 */ /* 0x000fce0007fe0100 */
.L_x_4411:
[----:B------:R-:W-:-:S05]  /*8b90*/  VIADD R8, R8, 0x3f ;  /* 0x0000003f08087836 */ /* 0x000fca0000000000 */
[----:B------:R-:W-:-:S04]  /*8ba0*/  SHF.R.S32.HI R9, RZ, 0x1f, R8 ;  /* 0x0000001fff097819 */ /* 0x000fc80000011408 */
[----:B------:R-:W-:-:S04]  /*8bb0*/  LEA.HI R9, R9, R8, RZ, 0x6 ;  /* 0x0000000809097211 */ /* 0x000fc800078f30ff */
[----:B------:R-:W-:-:S04]  /*8bc0*/  SHF.R.S32.HI R9, RZ, 0x6, R9 ;  /* 0x00000006ff097819 */ /* 0x000fc80000011409 */
[----:B------:R-:W-:-:S04]  /*8bd0*/  VIMNMX R8, R186, R9, !PT ;  /* 0x00000009ba087248 */ /* 0x000fc80007fe0100 */
[----:B------:R-:W-:-:S13]  /*8be0*/  ISETP.LE.AND P0, PT, R8, UR50, PT ;  /* 0x0000003208007c0c */ /* 0x000fda000bf03270 */
[----:B------:R-:W-:Y:S05]  /*8bf0*/  @!P0 BRA `(.L_x_4414) ;  /* 0x0000001c00308947 */ /* 0x000fea0003800000 */
[----:B------:R-:W-:Y:S01]  /*8c00*/  IMAD.MOV.U32 R10, RZ, RZ, R7 ;  /* 0x000000ffff0a7224 */ /* 0x000fe200078e0007 */
[----:B------:R-:W-:Y:S01]  /*8c10*/  UMOV UR22, UR37 ;  /* 0x0000002500167c82 */ /* 0x000fe20008000000 */
[----:B------:R-:W-:Y:S01]  /*8c20*/  IMAD.MOV.U32 R15, RZ, RZ, R6 ;  /* 0x000000ffff0f7224 */ /* 0x000fe200078e0006 */
[----:B------:R-:W-:Y:S01]  /*8c30*/  ULDC UR21, c[0x0][0x988] ;  /* 0x0002620000157ab9 */ /* 0x000fe20000000800 */
[----:B------:R-:W-:-:S05]  /*8c40*/  ULDC UR23, c[0x0][0x9d8] ;  /* 0x0002760000177ab9 */ /* 0x000fca0000000800 */
.L_x_4423:
[----:B------:R-:W-:Y:S01]  /*8c50*/  UIADD3 UR37, UR22, 0x1, URZ ;  /* 0x0000000116257890 */ /* 0x000fe2000fffe03f */
[----:B------:R-:W-:Y:S01]  /*8c60*/  MOV R7, UR50 ;  /* 0x0000003200077c02 */ /* 0x000fe20008000f00 */
[----:B------:R-:W-:Y:S02]  /*8c70*/  UIADD3 UR50, UR50, -0x1, URZ ;  /* 0xffffffff32327890 */ /* 0x000fe4000fffe03f */
[----:B------:R-:W-:Y:S01]  /*8c80*/  UISETP.NE.AND UP0, UPT, UR37, 0x2, UPT ;  /* 0x000000022500788c */ /* 0x000fe2000bf05270 */
[----:B------:R-:W-:-:S03]  /*8c90*/  ISETP.GT.AND P0, PT, R7, R8, PT ;  /* 0x000000080700720c */ /* 0x000fc60003f04270 */
[----:B------:R-:W-:Y:S02]  /*8ca0*/  USEL UR6, URZ, 0x1, UP0 ;  /* 0x000000013f067887 */ /* 0x000fe40008000000 */
[----:B------:R-:W-:-:S04]  /*8cb0*/  USEL UR37, UR37, URZ, UP0 ;  /* 0x0000003f25257287 */ /* 0x000fc80008000000 */
[----:B------:R-:W-:Y:S01]  /*8cc0*/  LOP3.LUT R2, R2, UR6, RZ, 0x3c, !PT ;  /* 0x0000000602027c12 */ /* 0x000fe2000f8e3cff */
[----:B012---:R-:W-:Y:S07]  /*8cd0*/  @!P4 BRA `(.L_x_4415) ;  /* 0x000000000004c947 */ /* 0x007fee0003800000 */
[----:B------:R-:W-:Y:S01]  /*8ce0*/  BPT.TRAP 0x1 ;  /* 0x000000040000795c */ /* 0x000fe20000300000 */
.L_x_4415:
[----:B------:R-:W-:Y:S01]  /*8cf0*/  ULEA UR24, UR37, UR38, 0x3 ;  /* 0x0000002625187291 */ /* 0x000fe2000f8e183f */
[----:B------:R-:W-:-:S08]  /*8d00*/  SHF.L.U32 R9, R2, 0x1f, RZ ;  /* 0x0000001f02097819 */ /* 0x000fd000000006ff */
[----:B------:R0:W2:Y:S01]  /*8d10*/  SYNCS.PHASECHK.TRANS64.TRYWAIT P1, [UR24+0x28c30], R9 ;  /* 0x028c3009ff0075a7 */ /* 0x0000a20008020158 */
[----:B------:R-:W-:Y:S05]  /*8d20*/  @!P4 BRA `(.L_x_4416) ;  /* 0x000000000004c947 */ /* 0x000fea0003800000 */
[----:B------:R-:W-:Y:S01]  /*8d30*/  BPT.TRAP 0x1 ;  /* 0x000000040000795c */ /* 0x000fe20000300000 */
.L_x_4416:
[----:B--2---:R-:W-:Y:S05]  /*8d40*/  @P1 BRA `(.L_x_4417) ;  /* 0x0000000000081947 */ /* 0x004fea0003800000 */
[----:B------:R-:W2:Y:S02]  /*8d50*/  SYNCS.PHASECHK.TRANS64.TRYWAIT P1, [UR24+0x28c30], R9 ;  /* 0x028c3009ff0075a7 */ /* 0x000ea40008020158 */
[----:B--2---:R-:W-:Y:S05]  /*8d60*/  @!P1 BRA `(.L_x_4418) ;  /* 0x000000cc003c9947 */ /* 0x004fea0003800000 */
.L_x_4417:
[----:B------:R-:W-:Y:S01]  /*8d70*/  R2UR UR18, R0 ;  /* 0x00000000001272ca */ /* 0x000fe200000e0000 */
[----:B---3--:R-:W-:Y:S01]  /*8d80*/  WARPGROUP.ARRIVE ;  /* 0x00000000000079c5 */ /* 0x008fe20000000000 */
        /* <DEDUP_REMOVED lines=21> */
[----:B------:R-:W-:Y:S01]  /*8ee0*/  FMUL.FTZ R7, R153, UR23 ;  /* 0x0000001799077c20 */ /* 0x000fe20008410000 */
[----:B-1----:R-:W-:Y:S01]  /*8ef0*/  FMUL.FTZ R21, R156, UR23 ;  /* 0x000000179c157c20 */ /* 0x002fe20008410000 */
        /* <DEDUP_REMOVED lines=25> */
[----:B------:R-:W-:-:S02]  /*9090*/  FMUL.FTZ R176, R183, UR23 ;  /* 0x00000017b7b07c20 */ /* 0x000fc40008410000 */
        /* <DEDUP_REMOVED lines=9> */
[----:B---3--:R-:W-:Y:S01]  /*9130*/  FMNMX.FTZ R6, R154, R165, !PT ;  /* 0x000000a59a067209 */ /* 0x008fe20007810000 */
[----:B------:R-:W-:-:S06]  /*9140*/  FMUL.FTZ R165, R180, UR23 ;  /* 0x00000017b4a57c20 */ /* 0x000fcc0008410000 */
        /* <DEDUP_REMOVED lines=19> */
[----:B--2---:R-:W-:Y:S01]  /*9280*/  FMNMX.FTZ R6, R168, R169, !PT ;  /* 0x000000a9a8067209 */ /* 0x004fe20007810000 */
[----:B------:R-:W-:Y:S01]  /*9290*/  FMUL.FTZ R169, R170, UR23 ;  /* 0x00000017aaa97c20 */ /* 0x000fe20008410000 */
[----:B------:R-:W-:Y:S01]  /*92a0*/  FMUL.FTZ R170, R171, UR23 ;  /* 0x00000017abaa7c20 */ /* 0x000fe20008410000 */
[----:B------:R-:W-:Y:S01]  /*92b0*/  FMUL.FTZ R171, R174, UR23 ;  /* 0x00000017aeab7c20 */ /* 0x000fe20008410000 */
[----:B------:R-:W-:Y:S01]  /*92c0*/  FMUL.FTZ R174, R175, UR23 ;  /* 0x00000017afae7c20 */ /* 0x000fe20008410000 */
[----:B------:R-:W2:Y:S02]  /*92d0*/  SHFL.BFLY PT, R173, R6, 0x2, 0x1f ;  /* 0x0c401f0006ad7f89 */ /* 0x000ea400000e0000 */
[----:B------:R-:W4:Y:S01]  /*92e0*/  MUFU.TANH R13, R13 ;  /* 0x0000000d000d7308 */ /* 0x000f220000002400 */
[----:B-1----:R-:W-:-:S07]  /*92f0*/  FMNMX.FTZ R175, R11, R10, !PT ;  /* 0x0000000a0baf7209 */ /* 0x002fce0007810000 */
[----:B------:R-:W1:Y:S08]  /*9300*/  MUFU.TANH R14, R14 ;  /* 0x0000000e000e7308 */ /* 0x000e700000002400 */
[----:B------:R-:W5:Y:S01]  /*9310*/  MUFU.TANH R162, R162 ;  /* 0x000000a200a27308 */ /* 0x000f620000002400 */
[----:B--2---:R-:W-:Y:S01]  /*9320*/  FMNMX.FTZ R180, R6, R173, !PT ;  /* 0x000000ad06b47209 */ /* 0x004fe20007810000 */
[----:B------:R-:W-:-:S06]  /*9330*/  FMUL.FTZ R173, R179, UR23 ;  /* 0x00000017b3ad7c20 */ /* 0x000fcc0008410000 */
[----:B------:R-:W2:Y:S01]  /*9340*/  MUFU.TANH R163, R163 ;  /* 0x000000a300a37308 */ /* 0x000ea20000002400 */
[----:B---3--:R-:W-:Y:S01]  /*9350*/  FMNMX.FTZ R6, R12, R175, !PT ;  /* 0x000000af0c067209 */ /* 0x008fe20007810000 */
[----:B------:R-:W-:Y:S01]  /*9360*/  FMUL.FTZ R175, R182, UR23 ;  /* 0x00000017b6af7c20 */ /* 0x000fe20008410000 */
[----:B------:R-:W3:Y:S02]  /*9370*/  SHFL.BFLY PT, R181, R180, 0x1, 0x1f ;  /* 0x0c201f00b4b57f89 */ /* 0x000ee400000e0000 */
[----:B----4-:R-:W-:-:S03]  /*9380*/  FMNMX.FTZ R177, R13, R6, !PT ;  /* 0x000000060db17209 */ /* 0x010fc60007810000 */
[----:B------:R-:W4:Y:S01]  /*9390*/  MUFU.TANH R166, R166 ;  /* 0x000000a600a67308 */ /* 0x000f220000002400 */
[----:B-1----:R-:W-:-:S04]  /*93a0*/  FMNMX.FTZ R177, R14, R177, !PT ;  /* 0x000000b10eb17209 */ /* 0x002fc80007810000 */
[----:B-----5:R-:W-:-:S03]  /*93b0*/  FMNMX.FTZ R178, R162, R177, !PT ;  /* 0x000000b1a2b27209 */ /* 0x020fc60007810000 */
[----:B------:R-:W1:Y:S01]  /*93c0*/  MUFU.TANH R167, R167 ;  /* 0x000000a700a77308 */ /* 0x000e620000002400 */
[----:B--2---:R-:W-:-:S07]  /*93d0*/  FMNMX.FTZ R177, R163, R178, !PT ;  /* 0x000000b2a3b17209 */ /* 0x004fce0007810000 */
[----:B------:R-:W2:Y:S01]  /*93e0*/  MUFU.TANH R169, R169 ;  /* 0x000000a900a97308 */ /* 0x000ea20000002400 */
[----:B----4-:R-:W-:Y:S02]  /*93f0*/  FMNMX.FTZ R178, R166, R177, !PT ;  /* 0x000000b1a6b27209 */ /* 0x010fe40007810000 */
[----:B---3--:R-:W-:Y:S01]  /*9400*/  FMNMX.FTZ R6, R180, R181, !PT ;  /* 0x000000b5b4067209 */ /* 0x008fe20007810000 */
[----:B------:R-:W-:-:S04]  /*9410*/  IMAD.MOV R181, RZ, RZ, -R18 ;  /* 0x000000ffffb57224 */ /* 0x000fc800078e0a12 */
[----:B------:R-:W3:Y:S01]  /*9420*/  MUFU.TANH R170, R170 ;  /* 0x000000aa00aa7308 */ /* 0x000ee20000002400 */
[----:B-1----:R-:W-:Y:S01]  /*9430*/  FMNMX.FTZ R178, R167, R178, !PT ;  /* 0x000000b2a7b27209 */ /* 0x002fe20007810000 */
[C---:B------:R-:W-:Y:S01]  /*9440*/  FMUL.FTZ R179, R6.reuse, UR10 ;  /* 0x0000000a06b37c20 */ /* 0x040fe20008410000 */
[----:B------:R-:W-:Y:S01]  /*9450*/  FADD.FTZ R15, -R6, R15 ;  /* 0x0000000f060f7221 */ /* 0x000fe20000010100 */
[----:B------:R-:W-:Y:S02]  /*9460*/  ISETP.NE.AND P1, PT, R16, R181, PT ;  /* 0x000000b51000720c */ /* 0x000fe40003f25270 */
[--C-:B------:R-:W-:Y:S01]  /*9470*/  FFMA.FTZ R180, R7, UR10, -R179.reuse ;  /* 0x0000000a07b47c23 */ /* 0x100fe200080108b3 */
[----:B------:R-:W-:Y:S01]  /*9480*/  FMUL.FTZ R15, R15, UR10 ;  /* 0x0000000a0f0f7c20 */ /* 0x000fe20008410000 */
        /* <DEDUP_REMOVED lines=17> */
[----:B-1----:R-:W-:Y:S01]  /*95a0*/  FMNMX.FTZ R177, R171, R178, !PT ;  /* 0x000000b2abb17209 */ /* 0x002fe20007810000 */
[----:B------:R-:W-:-:S06]  /*95b0*/  FFMA.FTZ R168, R168, UR10, -R179 ;  /* 0x0000000aa8a87c23 */ /* 0x000fcc00080108b3 */
[----:B------:R-:W1:Y:S01]  /*95c0*/  MUFU.TANH R173, R173 ;  /* 0x000000ad00ad7308 */ /* 0x000e620000002400 */
[----:B--2---:R-:W-:-:S07]  /*95d0*/  FMNMX.FTZ R7, R174, R177, !PT ;  /* 0x000000b1ae077209 */ /* 0x004fce0007810000 */
[----:B------:R-:W2:Y:S01]  /*95e0*/  MUFU.TANH R175, R175 ;  /* 0x000000af00af7308 */ /* 0x000ea20000002400 */
[----:B---3--:R-:W-:-:S07]  /*95f0*/  FMNMX.FTZ R178, R172, R7, !PT ;  /* 0x00000007acb27209 */ /* 0x008fce0007810000 */
[----:B------:R-:W3:Y:S01]  /*9600*/  MUFU.TANH R176, R176 ;  /* 0x000000b000b07308 */ /* 0x000ee20000002400 */
[----:B-1----:R-:W-:-:S07]  /*9610*/  FMNMX.FTZ R178, R173, R178, !PT ;  /* 0x000000b2adb27209 */ /* 0x002fce0007810000 */
[----:B------:R-:W1:Y:S01]  /*9620*/  MUFU.EX2 R15, R15 ;  /* 0x0000000f000f7308 */ /* 0x000e620000000800 */
[----:B--2---:R-:W-:Y:S01]  /*9630*/  FMNMX.FTZ R7, R175, R178, !PT ;  /* 0x000000b2af077209 */ /* 0x004fe20007810000 */
[----:B------:R-:W-:-:S06]  /*9640*/  FFMA.FTZ R178, R152, UR10, -R179 ;  /* 0x0000000a98b27c23 */ /* 0x000fcc00080108b3 */
[----:B------:R-:W2:Y:S01]  /*9650*/  MUFU.EX2 R20, R20 ;  /* 0x0000001400147308 */ /* 0x000ea20000000800 */
[----:B---3--:R-:W-:-:S05]  /*9660*/  FMNMX.FTZ R7, R176, R7, !PT ;  /* 0x00000007b0077209 */ /* 0x008fca0007810000 */
[----:B------:R-:W3:Y:S02]  /*9670*/  SHFL.BFLY PT, R152, R7, 0x2, 0x1f ;  /* 0x0c401f0007987f89 */ /* 0x000ee400000e0000 */
[----:B------:R4:W5:Y:S01]  /*9680*/  MUFU.EX2 R177, R180 ;  /* 0x000000b400b17308 */ /* 0x0009620000000800 */
[-C--:B-1----:R-:W-:Y:S01]  /*9690*/  FMUL.FTZ R24, R24, R15.reuse ;  /* 0x0000000f18187220 */ /* 0x082fe20000410000 */
[-C--:B------:R-:W-:Y:S01]  /*96a0*/  FMUL.FTZ R25, R25, R15.reuse ;  /* 0x0000000f19197220 */ /* 0x080fe20000410000 */
[-C--:B------:R-:W-:Y:S01]  /*96b0*/  FMUL.FTZ R28, R28, R15.reuse ;  /* 0x0000000f1c1c7220 */ /* 0x080fe20000410000 */
[-C--:B------:R-:W-:Y:S01]  /*96c0*/  FMUL.FTZ R29, R29, R15.reuse ;  /* 0x0000000f1d1d7220 */ /* 0x080fe20000410000 */
[-C--:B------:R-:W-:Y:S01]  /*96d0*/  FMUL.FTZ R32, R32, R15.reuse ;  /* 0x0000000f20207220 */ /* 0x080fe20000410000 */
[-C--:B------:R-:W-:Y:S01]  /*96e0*/  FMUL.FTZ R33, R33, R15.reuse ;  /* 0x0000000f21217220 */ /* 0x080fe20000410000 */
[----:B------:R-:W-:Y:S01]  /*96f0*/  FMUL.FTZ R36, R36, R15 ;  /* 0x0000000f24247220 */ /* 0x000fe20000410000 */
[----:B------:R-:W-:Y:S01]  /*9700*/  MUFU.EX2 R21, R21 ;  /* 0x0000001500157308 */ /* 0x000fe20000000800 */
[----:B----4-:R-:W-:Y:S01]  /*9710*/  FFMA.FTZ R180, R154, UR10, -R179 ;  /* 0x0000000a9ab47c23 */ /* 0x010fe200080108b3 */
[----:B--2---:R-:W-:Y:S01]  /*9720*/  FFMA.FTZ R4, R15, R4, R20 ;  /* 0x000000040f047223 */ /* 0x004fe20000010014 */
[----:B------:R-:W-:-:S02]  /*9730*/  IMAD.U32 R154, RZ, RZ, UR22 ;  /* 0x00000016ff9a7e24 */ /* 0x000fc4000f8e00ff */
[-C--:B------:R-:W-:Y:S01]  /*9740*/  FMUL.FTZ R37, R37, R15.reuse ;  /* 0x0000000f25257220 */ /* 0x080fe20000410000 */
[-C--:B------:R-:W-:Y:S01]  /*9750*/  FMUL.FTZ R40, R40, R15.reuse ;  /* 0x0000000f28287220 */ /* 0x080fe20000410000 */
[-C--:B------:R-:W-:Y:S01]  /*9760*/  FMUL.FTZ R41, R41, R15.reuse ;  /* 0x0000000f29297220 */ /* 0x080fe20000410000 */
[----:B------:R-:W-:Y:S01]  /*9770*/  @!P1 IMAD R154, R154, 0x40, R17 ;  /* 0x000000409a9a9824 */ /* 0x000fe200078e0211 */
[----:B------:R-:W-:Y:S01]  /*9780*/  MUFU.EX2 R178, R178 ;  /* 0x000000b200b27308 */ /* 0x000fe20000000800 */
[----:B-----5:R-:W-:Y:S01]  /*9790*/  FADD.FTZ R4, R177, R4 ;  /* 0x00000004b1047221 */ /* 0x020fe20000010000 */
[-C--:B------:R-:W-:Y:S01]  /*97a0*/  FMUL.FTZ R44, R44, R15.reuse ;  /* 0x0000000f2c2c7220 */ /* 0x080fe20000410000 */
[-C--:B------:R-:W-:Y:S01]  /*97b0*/  FMUL.FTZ R45, R45, R15.reuse ;  /* 0x0000000f2d2d7220 */ /* 0x080fe20000410000 */
[----:B------:R-:W-:Y:S01]  /*97c0*/  @!P1 LEA R154, R154, UR38, 0x2 ;  /* 0x000000269a9a9c11 */ /* 0x000fe2000f8e10ff */
[-C--:B------:R-:W-:Y:S01]  /*97d0*/  FMUL.FTZ R48, R48, R15.reuse ;  /* 0x0000000f30307220 */ /* 0x080fe20000410000 */
[----:B---3--:R-:W-:Y:S01]  /*97e0*/  FMNMX.FTZ R152, R7, R152, !PT ;  /* 0x0000009807987209 */ /* 0x008fe20007810000 */
        /* <DEDUP_REMOVED lines=42> */
[--C-:B------:R-:W-:Y:S01]  /*9a90*/  FFMA.FTZ R202, R170, UR10, -R156.reuse ;  /* 0x0000000aaaca7c23 */ /* 0x100fe2000801089c */
[----:B------:R-:W1:Y:S01]  /*9aa0*/  MUFU.EX2 R10, R10 ;  /* 0x0000000a000a7308 */ /* 0x000e620000000800 */
[----:B------:R-:W-:Y:S01]  /*9ab0*/  FFMA.FTZ R179, R162, UR10, -R156 ;  /* 0x0000000aa2b37c23 */ /* 0x000fe2000801089c */
[----:B------:R-:W-:-:S02]  /*9ac0*/  IMAD.U32 R170, RZ, RZ, UR24 ;  /* 0x00000018ffaa7e24 */ /* 0x000fc4000f8e00ff */
[--C-:B------:R-:W-:Y:S01]  /*9ad0*/  FFMA.FTZ R198, R163, UR10, -R156.reuse ;  /* 0x0000000aa3c67c23 */ /* 0x100fe2000801089c */
[--C-:B------:R-:W-:Y:S01]  /*9ae0*/  FFMA.FTZ R200, R167, UR10, -R156.reuse ;  /* 0x0000000aa7c87c23 */ /* 0x100fe2000801089c */
[--C-:B------:R-:W-:Y:S01]  /*9af0*/  FFMA.FTZ R173, R173, UR10, -R156.reuse ;  /* 0x0000000aadad7c23 */ /* 0x100fe2000801089c */
[----:B------:R-:W-:Y:S02]  /*9b00*/  @!P5 VIADD R152, R170, 0x28c40 ;  /* 0x00028c40aa98d836 */ /* 0x000fe40000000000 */
[--C-:B------:R-:W-:Y:S01]  /*9b10*/  FFMA.FTZ R167, R169, UR10, -R156.reuse ;  /* 0x0000000aa9a77c23 */ /* 0x100fe2000801089c */
[----:B------:R-:W2:Y:S01]  /*9b20*/  MUFU.EX2 R11, R11 ;  /* 0x0000000b000b7308 */ /* 0x000ea20000000800 */
[--C-:B------:R-:W-:Y:S01]  /*9b30*/  FFMA.FTZ R169, R171, UR10, -R156.reuse ;  /* 0x0000000aaba97c23 */ /* 0x100fe2000801089c */
[--C-:B------:R-:W-:Y:S01]  /*9b40*/  FFMA.FTZ R163, R166, UR10, -R156.reuse ;  /* 0x0000000aa6a37c23 */ /* 0x100fe2000801089c */
[----:B------:R-:W-:Y:S01]  /*9b50*/  FFMA.FTZ R171, R172, UR10, -R156 ;  /* 0x0000000aacab7c23 */ /* 0x000fe2000801089c */
[----:B------:R-:W-:Y:S01]  /*9b60*/  @!P5 PRMT R152, RZ, 0x654, R152 ;  /* 0x00000654ff98d816 */ /* 0x000fe20000000098 */
[--C-:B------:R-:W-:Y:S01]  /*9b70*/  FFMA.FTZ R174, R174, UR10, -R156.reuse ;  /* 0x0000000aaeae7c23 */ /* 0x100fe2000801089c */
[--C-:B------:R-:W-:Y:S01]  /*9b80*/  FFMA.FTZ R175, R175, UR10, -R156.reuse ;  /* 0x0000000aafaf7c23 */ /* 0x100fe2000801089c */
[----:B------:R-:W-:Y:S01]  /*9b90*/  FFMA.FTZ R176, R176, UR10, -R156 ;  /* 0x0000000ab0b07c23 */ /* 0x000fe2000801089c */
[----:B------:R-:W3:Y:S01]  /*9ba0*/  MUFU.EX2 R12, R12 ;  /* 0x0000000c000c7308 */ /* 0x000ee20000000800 */
[----:B------:R4:W-:Y:S01]  /*9bb0*/  @!P5 SYNCS.ARRIVE.TRANS64.RED.A1T0 RZ, [R152+URZ], RZ ;  /* 0x000000ff98ffd9a7 */ /* 0x0009e2000810043f */
[----:B------:R-:W-:Y:S01]  /*9bc0*/  @!P1 STS [R154+0x28800], R15 ;  /* 0x0288000f9a009388 */ /* 0x000fe20000000800 */
[-C--:B------:R-:W-:Y:S01]  /*9bd0*/  FMUL.FTZ R105, R105, R15.reuse ;  /* 0x0000000f69697220 */ /* 0x080fe20000410000 */
[-C--:B------:R-:W-:Y:S01]  /*9be0*/  FMUL.FTZ R108, R108, R15.reuse ;  /* 0x0000000f6c6c7220 */ /* 0x080fe20000410000 */
[-C--:B------:R-:W-:Y:S01]  /*9bf0*/  FMUL.FTZ R109, R109, R15.reuse ;  /* 0x0000000f6d6d7220 */ /* 0x080fe20000410000 */
[----:B-1----:R1:W-:Y:S01]  /*9c00*/  @!P1 STS [R154+0x28820], R10 ;  /* 0x0288200a9a009388 */ /* 0x0023e20000000800 */
[----:B------:R-:W-:Y:S01]  /*9c10*/  FMUL.FTZ R112, R112, R15 ;  /* 0x0000000f70707220 */ /* 0x000fe20000410000 */
[----:B------:R-:W5:Y:S01]  /*9c20*/  MUFU.EX2 R13, R13 ;  /* 0x0000000d000d7308 */ /* 0x000f620000000800 */
[----:B--2---:R-:W-:Y:S01]  /*9c30*/  FFMA.FTZ R5, R10, R5, R11 ;  /* 0x000000050a057223 */ /* 0x004fe2000001000b */
        /* <DEDUP_REMOVED lines=20> */
[----:B------:R-:W-:Y:S01]  /*9d80*/  FMUL.FTZ R149, R149, R15 ;  /* 0x0000000f95957220 */ /* 0x000fe20000410000 */
[----:B------:R-:W-:Y:S01]  /*9d90*/  F2FP.F16.F32.PACK_AB R156, R180, R153 ;  /* 0x00000099b49c723e */ /* 0x000fe200000000ff */
[----:B------:R4:W-:Y:S01]  /*9da0*/  MUFU.EX2 R172, R173 ;  /* 0x000000ad00ac7308 */ /* 0x0009e20000000800 */
[----:B------:R-:W-:Y:S01]  /*9db0*/  F2FP.F16.F32.PACK_AB R158, R182, R155 ;  /* 0x0000009bb69e723e */ /* 0x000fe200000000ff */
[-C--:B------:R-:W-:Y:S01]  /*9dc0*/  FMUL.FTZ R26, R26, R10.reuse ;  /* 0x0000000a1a1a7220 */ /* 0x080fe20000410000 */
[----:B-1----:R-:W-:Y:S01]  /*9dd0*/  F2FP.F16.F32.PACK_AB R154, R178, R21 ;  /* 0x00000015b29a723e */ /* 0x002fe200000000ff */
[-C--:B------:R-:W-:Y:S01]  /*9de0*/  FMUL.FTZ R27, R27, R10.reuse ;  /* 0x0000000a1b1b7220 */ /* 0x080fe20000410000 */
[-C--:B------:R-:W-:Y:S01]  /*9df0*/  FMUL.FTZ R30, R30, R10.reuse ;  /* 0x0000000a1e1e7220 */ /* 0x080fe20000410000 */
[-C--:B------:R-:W-:Y:S01]  /*9e00*/  FMUL.FTZ R31, R31, R10.reuse ;  /* 0x0000000a1f1f7220 */ /* 0x080fe20000410000 */
[-C--:B------:R-:W-:Y:S01]  /*9e10*/  FMUL.FTZ R34, R34, R10.reuse ;  /* 0x0000000a22227220 */ /* 0x080fe20000410000 */
[----:B------:R-:W1:Y:S01]  /*9e20*/  MUFU.EX2 R198, R198 ;  /* 0x000000c600c67308 */ /* 0x000e620000000800 */
[----:B----4-:R-:W-:Y:S01]  /*9e30*/  FADD.FTZ R173, R21, R4 ;  /* 0x0000000415ad7221 */ /* 0x010fe20000010000 */
[----:B---3--:R-:W-:Y:S01]  /*9e40*/  FADD.FTZ R4, R12, R5 ;  /* 0x000000050c047221 */ /* 0x008fe20000010000 */
[-C--:B------:R-:W-:Y:S01]  /*9e50*/  FMUL.FTZ R35, R35, R10.reuse ;  /* 0x0000000a23237220 */ /* 0x080fe20000410000 */
[-C--:B------:R-:W-:Y:S01]  /*9e60*/  FMUL.FTZ R38, R38, R10.reuse ;  /* 0x0000000a26267220 */ /* 0x080fe20000410000 */
[----:B------:R-:W-:Y:S01]  /*9e70*/  FADD.FTZ R152, R178, R173 ;  /* 0x000000adb2987221 */ /* 0x000fe20000010000 */
[----:B-----5:R-:W-:Y:S01]  /*9e80*/  FADD.FTZ R5, R13, R4 ;  /* 0x000000040d057221 */ /* 0x020fe20000010000 */
[-C--:B------:R-:W-:Y:S01]  /*9e90*/  FMUL.FTZ R39, R39, R10.reuse ;  /* 0x0000000a27277220 */ /* 0x080fe20000410000 */
[----:B------:R-:W3:Y:S01]  /*9ea0*/  MUFU.EX2 R163, R163 ;  /* 0x000000a300a37308 */ /* 0x000ee20000000800 */
[----:B------:R-:W-:Y:S01]  /*9eb0*/  FADD.FTZ R173, R153, R152 ;  /* 0x0000009899ad7221 */ /* 0x000fe20000010000 */
[----:B--2---:R-:W-:Y:S01]  /*9ec0*/  FADD.FTZ R4, R14, R5 ;  /* 0x000000050e047221 */ /* 0x004fe20000010000 */
[----:B------:R-:W-:Y:S01]  /*9ed0*/  F2FP.F16.F32.PACK_AB R153, R12, R11 ;  /* 0x0000000b0c99723e */ /* 0x000fe200000000ff */
[-C--:B------:R-:W-:Y:S01]  /*9ee0*/  FMUL.FTZ R42, R42, R10.reuse ;  /* 0x0000000a2a2a7220 */ /* 0x080fe20000410000 */
[----:B------:R-:W-:Y:S01]  /*9ef0*/  FADD.FTZ R152, R180, R173 ;  /* 0x000000adb4987221 */ /* 0x000fe20000010000 */
[----:B0-----:R-:W-:Y:S01]  /*9f00*/  FADD.FTZ R5, R179, R4 ;  /* 0x00000004b3057221 */ /* 0x001fe20000010000 */
[-C--:B------:R-:W-:Y:S01]  /*9f10*/  FMUL.FTZ R43, R43, R10.reuse ;  /* 0x0000000a2b2b7220 */ /* 0x080fe20000410000 */
[----:B------:R-:W0:Y:S01]  /*9f20*/  MUFU.EX2 R200, R200 ;  /* 0x000000c800c87308 */ /* 0x000e220000000800 */
[----:B------:R-:W-:Y:S01]  /*9f30*/  FADD.FTZ R173, R155, R152 ;  /* 0x000000989bad7221 */ /* 0x000fe20000010000 */
[----:B-1----:R-:W-:Y:S01]  /*9f40*/  FADD.FTZ R4, R198, R5 ;  /* 0x00000005c6047221 */ /* 0x002fe20000010000 */
[----:B------:R-:W-:Y:S01]  /*9f50*/  F2FP.F16.F32.PACK_AB R155, R14, R13 ;  /* 0x0000000d0e9b723e */ /* 0x000fe200000000ff */
[-C--:B------:R-:W-:Y:S01]  /*9f60*/  FMUL.FTZ R46, R46, R10.reuse ;  /* 0x0000000a2e2e7220 */ /* 0x080fe20000410000 */
[----:B------:R-:W-:Y:S01]  /*9f70*/  FADD.FTZ R152, R182, R173 ;  /* 0x000000adb6987221 */ /* 0x000fe20000010000 */
[-C--:B------:R-:W-:Y:S01]  /*9f80*/  FMUL.FTZ R47, R47, R10.reuse ;  /* 0x0000000a2f2f7220 */ /* 0x080fe20000410000 */
[-C--:B------:R-:W-:Y:S01]  /*9f90*/  FMUL.FTZ R50, R50, R10.reuse ;  /* 0x0000000a32327220 */ /* 0x080fe20000410000 */
[----:B------:R-:W1:Y:S01]  /*9fa0*/  MUFU.EX2 R194, R194 ;  /* 0x000000c200c27308 */ /* 0x000e620000000800 */
[----:B---3--:R-:W-:Y:S01]  /*9fb0*/  FADD.FTZ R5, R163, R4 ;  /* 0x00000004a3057221 */ /* 0x008fe20000010000 */
[----:B------:R-:W-:Y:S01]  /*9fc0*/  FADD.FTZ R173, R157, R152 ;  /* 0x000000989dad7221 */ /* 0x000fe20000010000 */
        /* <DEDUP_REMOVED lines=30> */
[----:B0-----:R-:W-:Y:S01]  /*a1b0*/  FADD.FTZ R173, R159, R152 ;  /* 0x000000989fad7221 */ /* 0x001fe20000010000 */
[----:B------:R-:W-:Y:S01]  /*a1c0*/  F2FP.F16.F32.PACK_AB R152, R177, R20 ;  /* 0x00000014b198723e */ /* 0x000fe200000000ff */
[----:B------:R-:W-:Y:S01]  /*a1d0*/  BAR.SYNC.DEFER_BLOCKING 0xf, 0x100 ;  /* 0x03c4000000007b1d */ /* 0x000fe20000010000 */
        /* <DEDUP_REMOVED lines=16> */
[-C--:B------:R-:W-:Y:S01]  /*a2e0*/  FMUL.FTZ R115, R115, R10.reuse ;  /* 0x0000000a73737220 */ /* 0x080fe20000410000 */
[----:B------:R-:W-:Y:S01]  /*a2f0*/  F2FP.F16.F32.PACK_AB R159, R200, R163 ;  /* 0x000000a3c89f723e */ /* 0x000fe200000000ff */
[-C--:B------:R-:W-:Y:S01]  /*a300*/  FMUL.FTZ R118, R118, R10.reuse ;  /* 0x0000000a76767220 */ /* 0x080fe20000410000 */
[-C--:B------:R-:W-:Y:S01]  /*a310*/  FMUL.FTZ R119, R119, R10.reuse ;  /* 0x0000000a77777220 */ /* 0x080fe20000410000 */
[-C--:B------:R-:W-:Y:S01]  /*a320*/  FMUL.FTZ R122, R122, R10.reuse ;  /* 0x0000000a7a7a7220 */ /* 0x080fe20000410000 */
[----:B------:R-:W2:Y:S01]  /*a330*/  MUFU.EX2 R174, R174 ;  /* 0x000000ae00ae7308 */ /* 0x000ea20000000800 */
[----:B0-----:R-:W-:Y:S01]  /*a340*/  FADD.FTZ R5, R169, R4 ;  /* 0x00000004a9057221 */ /* 0x001fe20000010000 */
[----:B------:R0:W-:Y:S01]  /*a350*/  STSM.16.M88.4 [R19+0x26800], R152 ;  /* 0x0268009813007844 */ /* 0x0001e20000000200 */
[-C--:B------:R-:W-:Y:S01]  /*a360*/  FMUL.FTZ R123, R123, R10.reuse ;  /* 0x0000000a7b7b7220 */ /* 0x080fe20000410000 */
[-C--:B------:R-:W-:Y:S01]  /*a370*/  FMUL.FTZ R126, R126, R10.reuse ;  /* 0x0000000a7e7e7220 */ /* 0x080fe20000410000 */
[-C--:B------:R-:W-:Y:S01]  /*a380*/  FMUL.FTZ R127, R127, R10.reuse ;  /* 0x0000000a7f7f7220 */ /* 0x080fe20000410000 */
[----:B------:R0:W-:Y:S01]  /*a390*/  STSM.16.M88.4 [R184], R156 ;  /* 0x0000009cb8007844 */ /* 0x0001e20000000200 */
        /* <DEDUP_REMOVED lines=13> */
[-C--:B------:R-:W-:Y:S01]  /*a470*/  FMUL.FTZ R146, R146, R10.reuse ;  /* 0x0000000a92927220 */ /* 0x080fe20000410000 */
[-C--:B------:R-:W-:Y:S01]  /*a480*/  FMUL.FTZ R147, R147, R10.reuse ;  /* 0x0000000a93937220 */ /* 0x080fe20000410000 */
[-C--:B------:R-:W-:Y:S01]  /*a490*/  FMUL.FTZ R150, R150, R10.reuse ;  /* 0x0000000a96967220 */ /* 0x080fe20000410000 */
[----:B------:R-:W-:Y:S01]  /*a4a0*/  FMUL.FTZ R151, R151, R10 ;  /* 0x0000000a97977220 */ /* 0x000fe20000410000 */
[----:B------:R-:W2:Y:S01]  /*a4b0*/  MUFU.EX2 R165, R165 ;  /* 0x000000a500a57308 */ /* 0x000ea20000000800 */
[C---:B---3--:R-:W-:Y:S01]  /*a4c0*/  FADD.FTZ R20, R164.reuse, R15 ;  /* 0x0000000fa4147221 */ /* 0x048fe20000010000 */
[----:B------:R-:W-:-:S02]  /*a4d0*/  F2FP.F16.F32.PACK_AB R164, R164, R161 ;  /* 0x000000a1a4a4723e */ /* 0x000fc400000000ff */
[----:B------:R-:W-:-:S04]  /*a4e0*/  F2FP.F16.F32.PACK_AB R161, R202, R167 ;  /* 0x000000a7caa1723e */ /* 0x000fc800000000ff */
[----:B------:R-:W3:Y:S01]  /*a4f0*/  MUFU.EX2 R168, R168 ;  /* 0x000000a800a87308 */ /* 0x000ee20000000800 */
[----:B-1----:R-:W-:Y:S01]  /*a500*/  FADD.FTZ R5, R171, R4 ;  /* 0x00000004ab057221 */ /* 0x002fe20000010000 */
[----:B------:R0:W-:Y:S03]  /*a510*/  STSM.16.M88.4 [R22], R160 ;  /* 0x000000a016007844 */ /* 0x0001e60000000200 */
[----:B------:R-:W-:-:S03]  /*a520*/  FADD.FTZ R12, R172, R5 ;  /* 0x00000005ac0c7221 */ /* 0x000fc60000010000 */
[----:B------:R-:W1:Y:S01]  /*a530*/  MUFU.EX2 R175, R175 ;  /* 0x000000af00af7308 */ /* 0x000e620000000800 */
[----:B--2---:R-:W-:-:S07]  /*a540*/  FADD.FTZ R15, R165, R20 ;  /* 0x00000014a50f7221 */ /* 0x004fce0000010000 */
[----:B------:R-:W2:Y:S01]  /*a550*/  MUFU.EX2 R176, R176 ;  /* 0x000000b000b07308 */ /* 0x000ea20000000800 */
[C---:B---3--:R-:W-:Y:S01]  /*a560*/  F2FP.F16.F32.PACK_AB R166, R168.reuse, R165 ;  /* 0x000000a5a8a6723e */ /* 0x048fe200000000ff */
[----:B------:R-:W-:Y:S01]  /*a570*/  FADD.FTZ R4, R168, R15 ;  /* 0x0000000fa8047221 */ /* 0x000fe20000010000 */
[----:B------:R-:W-:Y:S01]  /*a580*/  F2FP.F16.F32.PACK_AB R165, R172, R171 ;  /* 0x000000abaca5723e */ /* 0x000fe200000000ff */
[----:B-1----:R-:W-:Y:S01]  /*a590*/  FADD.FTZ R5, R175, R12 ;  /* 0x0000000caf057221 */ /* 0x002fe20000010000 */
[----:B--2---:R-:W-:-:S03]  /*a5a0*/  F2FP.F16.F32.PACK_AB R167, R176, R175 ;  /* 0x000000afb0a7723e */ /* 0x004fc600000000ff */
[----:B------:R-:W-:Y:S02]  /*a5b0*/  FADD.FTZ R5, R176, R5 ;  /* 0x00000005b0057221 */ /* 0x000fe40000010000 */
[----:B------:R0:W-:Y:S01]  /*a5c0*/  STSM.16.M88.4 [R23], R164 ;  /* 0x000000a417007844 */ /* 0x0001e20000000200 */
[----:B------:R-:W-:Y:S05]  /*a5d0*/  @!P4 BRA `(.L_x_4419) ;  /* 0x000000000004c947 */ /* 0x000fea0003800000 */
[----:B------:R-:W-:Y:S01]  /*a5e0*/  BPT.TRAP 0x1 ;  /* 0x000000040000795c */ /* 0x000fe20000300000 */
.L_x_4419:
[----:B------:R1:W2:Y:S01]  /*a5f0*/  SYNCS.PHASECHK.TRANS64.TRYWAIT P1, [UR24+0x28c50], R9 ;  /* 0x028c5009ff0075a7 */ /* 0x0002a20008020158 */
[----:B------:R-:W-:Y:S05]  /*a600*/  @!P4 BRA `(.L_x_4420) ;  /* 0x000000000004c947 */ /* 0x000fea0003800000 */
[----:B------:R-:W-:Y:S01]  /*a610*/  BPT.TRAP 0x1 ;  /* 0x000000040000795c */ /* 0x000fe20000300000 */
.L_x_4420:
[----:B--2---:R-:W-:Y:S05]  /*a620*/  @P1 BRA `(.L_x_4421) ;  /* 0x0000000000081947 */ /* 0x004fea0003800000 */
[----:B------:R-:W2:Y:S02]  /*a630*/  SYNCS.PHASECHK.TRANS64.TRYWAIT P1, [UR24+0x28c50], R9 ;  /* 0x028c5009ff0075a7 */ /* 0x000ea40008020158 */
[----:B--2---:R-:W-:Y:S05]  /*a640*/  @!P1 BRA `(.L_x_4422) ;  /* 0x000000b4001c9947 */ /* 0x004fea0003800000 */
.L_x_4421:
[----:B------:R-:W-:Y:S01]  /*a650*/  ULEA UR11, UR37, UR45, 0xc ;  /* 0x0000002d250b7291 */ /* 0x000fe2000f8e603f */
[----:B------:R-:W-:Y:S01]  /*a660*/  WARPGROUP.ARRIVE ;  /* 0x00000000000079c5 */ /* 0x000fe20000000000 */
[----:B------:R-:W-:Y:S01]  /*a670*/  UMOV UR7, 0x40000040 ;  /* 0x4000004000077882 */ /* 0x000fe20000000000 */
[----:B--2---:R-:W-:Y:S01]  /*a680*/  @!P5 IADD3 R170, R170, 0x28c60, RZ ;  /* 0x00028c60aaaad810 */ /* 0x004fe20007ffe0ff */
        /* <DEDUP_REMOVED lines=35> */
.L_x_4414:
[----:B------:R-:W-:-:S13]  /*a8c0*/  ISETP.LE.AND P0, PT, R186, UR50, PT ;  /* 0x00000032ba007c0c */ /* 0x000fda000bf03270 */
[----:B------:R-:W-:Y:S05]  /*a8d0*/  @!P0 BRA `(.L_x_4424) ;  /* 0x0000002400d08947 */ /* 0x000fea0003800000 */
[----:B------:R-:W-:Y:S01]  /*a8e0*/  UIADD3 UR6, UR44, -UR40, URZ ;  /* 0x800000282c067290 */ /* 0x000fe2000fffe03f */
[----:B------:R-:W-:Y:S01]  /*a8f0*/  IMAD.MOV.U32 R12, RZ, RZ, R7 ;  /* 0x000000ffff0c7224 */ /* 0x000fe200078e0007 */
[----:B------:R-:W-:Y:S01]  /*a900*/  UMOV UR22, UR37 ;  /* 0x0000002500167c82 */ /* 0x000fe20008000000 */
[----:B------:R-:W-:Y:S01]  /*a910*/  IMAD.MOV.U32 R10, RZ, RZ, R6 ;  /* 0x000000ffff0a7224 */ /* 0x000fe200078e0006 */
[----:B------:R-:W-:Y:S01]  /*a920*/  ULDC UR23, c[0x0][0x9e4] ;  /* 0x0002790000177ab9 */ /* 0x000fe20000000800 */
[----:B------:R-:W-:Y:S01]  /*a930*/  ULDC UR21, c[0x0][0x988] ;  /* 0x0002620000157ab9 */ /* 0x000fe20000000800 */
[----:B------:R-:W-:Y:S01]  /*a940*/  IMAD.U32 R8, RZ, RZ, UR6 ;  /* 0x00000006ff087e24 */ /* 0x000fe2000f8e00ff */
[----:B------:R-:W-:Y:S01]  /*a950*/  IADD3 R11, R3, UR6, RZ ;  /* 0x00000006030b7c10 */ /* 0x000fe2000fffe0ff */
[----:B------:R-:W-:Y:S01]  /*a960*/  ULDC UR24, c[0x0][0x9d8] ;  /* 0x0002760000187ab9 */ /* 0x000fe20000000800 */
[----:B------:R-:W-:Y:S02]  /*a970*/  ULDC UR25, c[0x0][0x9e0] ;  /* 0x0002780000197ab9 */ /* 0x000fe40000000800 */
[----:B------:R-:W-:-:S04]  /*a980*/  IADD3 R13, R8, 0x8, R3 ;  /* 0x00000008080d7810 */ /* 0x000fc80007ffe003 */
[----:B-1----:R-:W-:-:S07]  /*a990*/  LOP3.LUT R9, RZ, R13, RZ, 0x33, !PT ;  /* 0x0000000dff097212 */ /* 0x002fce00078e33ff */
.L_x_4441:
[----:B------:R-:W-:-:S04]  /*a9a0*/  UIADD3 UR37, UR22, 0x1, URZ ;  /* 0x0000000116257890 */ /* 0x000fc8000fffe03f */
[----:B------:R-:W-:-:S04]  /*a9b0*/  UISETP.NE.AND UP0, UPT, UR37, 0x2, UPT ;  /* 0x000000022500788c */ /* 0x000fc8000bf05270 */
[----:B------:R-:W-:Y:S02]  /*a9c0*/  USEL UR6, URZ, 0x1, UP0 ;  /* 0x000000013f067887 */ /* 0x000fe40008000000 */
[----:B------:R-:W-:-:S04]  /*a9d0*/  USEL UR37, UR37, URZ, UP0 ;  /* 0x0000003f25257287 */ /* 0x000fc80008000000 */
[----:B------:R-:W-:Y:S01]  /*a9e0*/  LOP3.LUT R2, R2, UR6, RZ, 0x3c, !PT ;  /* 0x0000000602027c12 */ /* 0x000fe2000f8e3cff */
[----:B-1--4-:R-:W-:Y:S07]  /*a9f0*/  @!P4 BRA `(.L_x_4425) ;  /* 0x000000000004c947 */ /* 0x012fee0003800000 */
[----:B------:R-:W-:Y:S01]  /*aa00*/  BPT.TRAP 0x1 ;  /* 0x000000040000795c */ /* 0x000fe20000300000 */
.L_x_4425:
[----:B------:R-:W-:Y:S01]  /*aa10*/  ULEA UR26, UR37, UR38, 0x3 ;  /* 0x00000026251a7291 */ /* 0x000fe2000f8e183f */
[----:B------:R-:W-:-:S08]  /*aa20*/  SHF.L.U32 R8, R2, 0x1f, RZ ;  /* 0x0000001f02087819 */ /* 0x000fd000000006ff */
[----:B------:R1:W4:Y:S01]  /*aa30*/  SYNCS.PHASECHK.TRANS64.TRYWAIT P0, [UR26+0x28c30], R8 ;  /* 0x028c3008ff0075a7 */ /* 0x000322000800015a */
[----:B------:R-:W-:Y:S05]  /*aa40*/  @!P4 BRA `(.L_x_4426) ;  /* 0x000000000004c947 */ /* 0x000fea0003800000 */
[----:B------:R-:W-:Y:S01]  /*aa50*/  BPT.TRAP 0x1 ;  /* 0x000000040000795c */ /* 0x000fe20000300000 */
.L_x_4426:
[----:B----4-:R-:W-:Y:S05]  /*aa60*/  @P0 BRA `(.L_x_4427) ;  /* 0x0000000000080947 */ /* 0x010fea0003800000 */
[----:B------:R-:W4:Y:S02]  /*aa70*/  SYNCS.PHASECHK.TRANS64.TRYWAIT P0, [UR26+0x28c30], R8 ;  /* 0x028c3008ff0075a7 */ /* 0x000f24000800015a */
[----:B----4-:R-:W-:Y:S05]  /*aa80*/  @!P0 BRA `(.L_x_4428) ;  /* 0x000000b000208947 */ /* 0x010fea0003800000 */
.L_x_4427:
[----:B------:R-:W-:Y:S01]  /*aa90*/  R2UR UR18, R0 ;  /* 0x00000000001272ca */ /* 0x000fe200000e0000 */
[----:B0-23--:R-:W-:Y:S01]  /*aaa0*/  WARPGROUP.ARRIVE ;  /* 0x00000000000079c5 */ /* 0x00dfe20000000000 */
[----:B------:R-:W-:Y:S01]  /*aab0*/  UMOV UR19, 0x40000040 ;  /* 0x4000004000137882 */ /* 0x000fe20000000000 */
[----:B------:R-:W-:Y:S01]  /*aac0*/  UMOV UR7, 0x40000040 ;  /* 0x4000004000077882 */ /* 0x000fe20000000000 */
[----:B------:R-:W-:Y:S01]  /*aad0*/  UMOV UR11, 0x40000040 ;  /* 0x40000040000b7882 */ /* 0x000fe20000000000 */
[----:B------:R-:W-:Y:S01]  /*aae0*/  UMOV UR15, 0x40000040 ;  /* 0x40000040000f7882 */ /* 0x000fe20000000000 */
[----:B------:R-:W-:Y:S02]  /*aaf0*/  IMAD.U32 R15, RZ, RZ, UR26 ;  /* 0x0000001aff0f7e24 */ /* 0x000fe4000f8e00ff */
[----:B----4-:R-:W-:Y:S02]  /*ab00*/  IMAD.U32 R7, RZ, RZ, UR40 ;  /* 0x00000028ff077e24 */ /* 0x010fe4000f8e00ff */
[----:B------:R-:W-:-:S03]  /*ab10*/  @!P5 VIADD R6, R15, 0x28c40 ;  /* 0x00028c400f06d836 */ /* 0x000fc60000000000 */
[----:B------:R-:W-:Y:S02]  /*ab20*/  ULEA UR18, UR37, UR18, 0x9 ;  /* 0x0000001225127291 */ /* 0x000fe4000f8e483f */
[----:B------:R-:W-:Y:S02]  /*ab30*/  @!P5 PRMT R6, RZ, 0x654, R6 ;  /* 0x00000654ff06d816 */ /* 0x000fe40000000006 */
        /* <DEDUP_REMOVED lines=84> */
[C---:B-----5:R-:W-:Y:S01]  /*b080*/  IADD3 R176, R3.reuse, R178, RZ ;  /* 0x000000b203b07210 */ /* 0x060fe20007ffe0ff */
[----:B-1----:R-:W-:Y:S01]  /*b090*/  IMAD.IADD R177, R3, 0x1, R182 ;  /* 0x0000000103b17824 */ /* 0x002fe200078e02b6 */
[----:B--234-:R-:W-:Y:S06]  /*b0a0*/  @!P6 BRA `(.L_x_4429) ;  /* 0x000000000060e947 */ /* 0x01cfec0003800000 */
[----:B------:R-:W-:Y:S01]  /*b0b0*/  ISETP.GT.AND P0, PT, R11, -0x1, PT ;  /* 0xffffffff0b00780c */ /* 0x000fe20003f04270 */
[----:B------:R-:W-:-:S12]  /*b0c0*/  BSSY B0, `(.L_x_4430) ;  /* 0x0000012000007945 */ /* 0x000fd80003800000 */
[----:B------:R-:W-:Y:S05]  /*b0d0*/  @P0 BRA `(.L_x_4431) ;  /* 0x0000000000280947 */ /* 0x000fea0003800000 */
[----:B------:R-:W-:Y:S02]  /*b0e0*/  IMAD.U32 R171, RZ, RZ, UR23 ;  /* 0x00000017ffab7e24 */ /* 0x000fe4000f8e00ff */
[----:B------:R-:W-:-:S03]  /*b0f0*/  IMAD.U32 R174, RZ, RZ, UR40 ;  /* 0x00000028ffae7e24 */ /* 0x000fc6000f8e00ff */
[----:B------:R-:W-:Y:S02]  /*b100*/  ISETP.NE.AND P0, PT, R171, 0x1, PT ;  /* 0x00000001ab00780c */ /* 0x000fe40003f05270 */
[----:B------:R-:W-:-:S04]  /*b110*/  IADD3 R169, R3, UR44, -R174 ;  /* 0x0000002c03a97c10 */ /* 0x000fc8000fffe8ae */
[----:B------:R-:W-:-:S07]  /*b120*/  LOP3.LUT R169, RZ, R169, RZ, 0x33, !PT ;  /* 0x000000a9ffa97212 */ /* 0x000fce00078e33ff */
[----:B------:R-:W1:Y:S02]  /*b130*/  @P0 LDC.64 R6, c[0x0][0x9e8] ;  /* 0x00027a00ff060b82 */ /* 0x000e640000000a00 */
[----:B-1----:R-:W-:-:S05]  /*b140*/  @P0 IMAD.HI.U32 R6, R169, R6, RZ ;  /* 0x00000006a9060227 */ /* 0x002fca00078e00ff */
[----:B------:R-:W-:-:S04]  /*b150*/  @P0 SHF.R.U32.HI R169, RZ, R7, R6 ;  /* 0x00000007ffa90219 */ /* 0x000fc80000011606 */
[----:B------:R-:W-:Y:S01]  /*b160*/  LOP3.LUT R6, RZ, R169, RZ, 0x33, !PT ;  /* 0x000000a9ff067212 */ /* 0x000fe200078e33ff */
[----:B------:R-:W-:Y:S06]  /*b170*/  BRA `(.L_x_4432) ;  /* 0x0000000000187947 */ /* 0x000fec0003800000 */
.L_x_4431:
[----:B------:R-:W-:-:S05]  /*b180*/  IMAD.U32 R171, RZ, RZ, UR23 ;  /* 0x00000017ffab7e24 */ /* 0x000fca000f8e00ff */
[----:B------:R-:W-:-:S13]  /*b190*/  ISETP.NE.AND P0, PT, R171, 0x1, PT ;  /* 0x00000001ab00780c */ /* 0x000fda0003f05270 */
[----:B------:R-:W1:Y:S02]  /*b1a0*/  @P0 LDC.64 R6, c[0x0][0x9e8] ;  /* 0x00027a00ff060b82 */ /* 0x000e640000000a00 */
[----:B-1----:R-:W-:-:S04]  /*b1b0*/  @P0 IMAD.HI.U32 R174, R11, R6, RZ ;  /* 0x000000060bae0227 */ /* 0x002fc800078e00ff */
[----:B------:R-:W-:Y:S01]  /*b1c0*/  IMAD.MOV.U32 R6, RZ, RZ, R11 ;  /* 0x000000ffff067224 */ /* 0x000fe200078e000b */
[----:B------:R-:W-:-:S07]  /*b1d0*/  @P0 SHF.R.U32.HI R6, RZ, R7, R174 ;  /* 0x00000007ff060219 */ /* 0x000fce00000116ae */
.L_x_4432:
[----:B------:R-:W-:Y:S05]  /*b1e0*/  BSYNC B0 ;  /* 0x0000000000007941 */ /* 0x000fea0003800000 */
.L_x_4430:
[----:B------:R-:W-:-:S05]  /*b1f0*/  IMAD R7, R6, R171, -UR7 ;  /* 0x8000000706077e24 */ /* 0x000fca000f8e02ab */
[----:B------:R-:W-:-:S04]  /*b200*/  IADD3 R7, -R16, R7, RZ ;  /* 0x0000000710077210 */ /* 0x000fc80007ffe1ff */
[----:B------:R-:W-:Y:S02]  /*b210*/  VIADDMNMX R176, R7, R171, R176, PT ;  /* 0x000000ab07b07246 */ /* 0x000fe400038001b0 */
[----:B------:R-:W-:-:S07]  /*b220*/  VIMNMX R177, R177, R7, !PT ;  /* 0x00000007b1b17248 */ /* 0x000fce0007fe0100 */
.L_x_4429:
[----:B------:R-:W-:-:S06]  /*b230*/  UISETP.GT.AND UP0, UPT, UR50, -0x1, UPT ;  /* 0xffffffff3200788c */ /* 0x000fcc000bf04270 */
[----:B------:R-:W-:-:S04]  /*b240*/  PLOP3.LUT P0, PT, PT, PT, UP0, 0x80, 0x0 ;  /* 0x000000000000781c */ /* 0x000fc80003f0f008 */
[C---:B------:R-:W-:Y:S02]  /*b250*/  ISETP.GT.AND P1, PT, R177.reuse, RZ, P0 ;  /* 0x000000ffb100720c */ /* 0x040fe40000724270 */
[C---:B------:R-:W-:Y:S02]  /*b260*/  ISETP.GT.AND P3, PT, R177.reuse, 0x1, P0 ;  /* 0x00000001b100780c */ /* 0x040fe40000764270 */
[----:B------:R-:W-:Y:S02]  /*b270*/  ISETP.LT.OR P2, PT, R176, 0x1, P1 ;  /* 0x00000001b000780c */ /* 0x000fe40000f41670 */
[----:B------:R-:W-:Y:S02]  /*b280*/  ISETP.GT.AND P1, PT, R177, 0x8, P0 ;  /* 0x00000008b100780c */ /* 0x000fe40000724270 */
[----:B0-----:R-:W-:Y:S02]  /*b290*/  FSEL R193, R193, -INF , !P2 ;  /* 0xff800000c1c17808 */ /* 0x001fe40005000000 */
        /* <DEDUP_REMOVED lines=49> */
[----:B------:R-:W-:-:S05]  /*b5b0*/  IMAD.U32 R179, RZ, RZ, UR23 ;  /* 0x00000017ffb37e24 */ /* 0x000fca000f8e00ff */
[----:B------:R-:W-:-:S13]  /*b5c0*/  ISETP.NE.AND P1, PT, R179, 0x1, PT ;  /* 0x00000001b300780c */ /* 0x000fda0003f25270 */
[----:B------:R-:W0:Y:S02]  /*b5d0*/  @P1 LDC.64 R6, c[0x0][0x9e8] ;  /* 0x00027a00ff061b82 */ /* 0x000e240000000a00 */
[----:B0-----:R-:W-:-:S04]  /*b5e0*/  @P1 IMAD.HI.U32 R178, R9, R6, RZ ;  /* 0x0000000609b21227 */ /* 0x001fc800078e00ff */
[----:B------:R-:W-:Y:S01]  /*b5f0*/  IMAD.MOV.U32 R6, RZ, RZ, R9 ;  /* 0x000000ffff067224 */ /* 0x000fe200078e0009 */
[----:B------:R-:W-:-:S04]  /*b600*/  @P1 SHF.R.U32.HI R6, RZ, R7, R178 ;  /* 0x00000007ff061219 */ /* 0x000fc800000116b2 */
[----:B------:R-:W-:Y:S01]  /*b610*/  LOP3.LUT R6, RZ, R6, RZ, 0x33, !PT ;  /* 0x00000006ff067212 */ /* 0x000fe200078e33ff */
[----:B------:R-:W-:Y:S06]  /*b620*/  BRA `(.L_x_4436) ;  /* 0x0000000000187947 */ /* 0x000fec0003800000 */
.L_x_4435:
[----:B------:R-:W-:-:S05]  /*b630*/  IMAD.U32 R179, RZ, RZ, UR23 ;  /* 0x00000017ffb37e24 */ /* 0x000fca000f8e00ff */
[----:B------:R-:W-:-:S13]  /*b640*/  ISETP.NE.AND P1, PT, R179, 0x1, PT ;  /* 0x00000001b300780c */ /* 0x000fda0003f25270 */
[----:B------:R-:W0:Y:S02]  /*b650*/  @P1 LDC.64 R6, c[0x0][0x9e8] ;  /* 0x00027a00ff061b82 */ /* 0x000e240000000a00 */
[----:B0-----:R-:W-:-:S04]  /*b660*/  @P1 IMAD.HI.U32 R178, R13, R6, RZ ;  /* 0x000000060db21227 */ /* 0x001fc800078e00ff */
[----:B------:R-:W-:Y:S01]  /*b670*/  IMAD.MOV.U32 R6, RZ, RZ, R13 ;  /* 0x000000ffff067224 */ /* 0x000fe200078e000d */
[----:B------:R-:W-:-:S07]  /*b680*/  @P1 SHF.R.U32.HI R6, RZ, R7, R178 ;  /* 0x00000007ff061219 */ /* 0x000fce00000116b2 */
.L_x_4436:
[----:B------:R-:W-:Y:S05]  /*b690*/  BSYNC B0 ;  /* 0x0000000000007941 */ /* 0x000fea0003800000 */
.L_x_4434:
[----:B------:R-:W-:-:S04]  /*b6a0*/  IMAD R7, R6, R179, -UR7 ;  /* 0x8000000706077e24 */ /* 0x000fc8000f8e02b3 */
[----:B------:R-:W-:-:S05]  /*b6b0*/  IMAD.IADD R7, R7, 0x1, -R16 ;  /* 0x0000000107077824 */ /* 0x000fca00078e0a10 */
[----:B------:R-:W-:Y:S02]  /*b6c0*/  VIADDMNMX R176, R7, R179, R176, PT ;  /* 0x000000b307b07246 */ /* 0x000fe400038001b0 */
[----:B------:R-:W-:-:S07]  /*b6d0*/  VIMNMX R177, R177, R7, !PT ;  /* 0x00000007b1b17248 */ /* 0x000fce0007fe0100 */
.L_x_4433:
        /* <DEDUP_REMOVED lines=33> */
[C---:B------:R-:W-:Y:S01]  /*b8f0*/  ISETP.GT.AND P2, PT, R177.reuse, 0x19, P0 ;  /* 0x00000019b100780c */ /* 0x040fe20000744270 */
[----:B------:R-:W0:Y:S01]  /*b900*/  SHFL.BFLY PT, R6, R7, 0x2, 0x1f ;  /* 0x0c401f0007067f89 */ /* 0x000e2200000e0000 */
[----:B------:R-:W-:Y:S02]  /*b910*/  FSEL R154, R154, -INF , !P3 ;  /* 0xff8000009a9a7808 */ /* 0x000fe40005800000 */
[----:B------:R-:W-:Y:S02]  /*b920*/  ISETP.GT.AND P3, PT, R177, 0x20, P0 ;  /* 0x00000020b100780c */ /* 0x000fe40000764270 */
[----:B------:R-:W-:-:S02]  /*b930*/  ISETP.LT.OR P2, PT, R176, 0x1a, P2 ;  /* 0x0000001ab000780c */ /* 0x000fc40001741670 */
[----:B------:R-:W-:Y:S02]  /*b940*/  ISETP.LT.OR P3, PT, R176, 0x21, P3 ;  /* 0x00000021b000780c */ /* 0x000fe40001f61670 */
[----:B------:R-:W-:Y:S02]  /*b950*/  FSEL R156, R156, -INF , !P2 ;  /* 0xff8000009c9c7808 */ /* 0x000fe40005000000 */
[----:B------:R-:W-:Y:S02]  /*b960*/  ISETP.GT.AND P2, PT, R177, 0x28, P0 ;  /* 0x00000028b100780c */ /* 0x000fe40000744270 */
[----:B------:R-:W-:Y:S02]  /*b970*/  FSEL R157, R157, -INF , !P3 ;  /* 0xff8000009d9d7808 */ /* 0x000fe40005800000 */
[----:B------:R-:W-:Y:S02]  /*b980*/  ISETP.LT.OR P2, PT, R176, 0x29, P2 ;  /* 0x00000029b000780c */ /* 0x000fe40001741670 */
[----:B------:R-:W-:-:S02]  /*b990*/  IADD3 R183, -R18, RZ, RZ ;  /* 0x000000ff12b77210 */ /* 0x000fc40007ffe1ff */
[----:B------:R-:W-:Y:S02]  /*b9a0*/  FSEL R159, R159, -INF , !P2 ;  /* 0xff8000009f9f7808 */ /* 0x000fe40005000000 */
[----:B------:R-:W-:Y:S02]  /*b9b0*/  ISETP.GT.AND P2, PT, R177, 0x30, P0 ;  /* 0x00000030b100780c */ /* 0x000fe40000744270 */
[----:B0-----:R-:W-:Y:S02]  /*b9c0*/  FMNMX.FTZ R178, R7, R6, !PT ;  /* 0x0000000607b27209 */ /* 0x001fe40007810000 */
[----:B------:R-:W-:-:S03]  /*b9d0*/  ISETP.LT.OR P2, PT, R176, 0x31, P2 ;  /* 0x00000031b000780c */ /* 0x000fc60001741670 */
[----:B------:R-:W0:Y:S01]  /*b9e0*/  SHFL.BFLY PT, R179, R178, 0x1, 0x1f ;  /* 0x0c201f00b2b37f89 */ /* 0x000e2200000e0000 */
[----:B------:R-:W-:Y:S02]  /*b9f0*/  FSEL R162, R162, -INF , !P2 ;  /* 0xff800000a2a27808 */ /* 0x000fe40005000000 */
[----:B------:R-:W-:-:S04]  /*ba00*/  ISETP.GT.AND P2, PT, R177, 0x38, P0 ;  /* 0x00000038b100780c */ /* 0x000fc80000744270 */
[----:B------:R-:W-:-:S04]  /*ba10*/  ISETP.LT.OR P2, PT, R176, 0x39, P2 ;  /* 0x00000039b000780c */ /* 0x000fc80001741670 */
[----:B------:R-:W-:Y:S02]  /*ba20*/  FSEL R166, R166, -INF , !P2 ;  /* 0xff800000a6a67808 */ /* 0x000fe40005000000 */
[----:B0-----:R-:W-:Y:S02]  /*ba30*/  FMNMX.FTZ R6, R178, R179, !PT ;  /* 0x000000b3b2067209 */ /* 0x001fe40007810000 */
[----:B------:R-:W-:Y:S02]  /*ba40*/  FSEL R179, R14, -INF , !P1 ;  /* 0xff8000000eb37808 */ /* 0x000fe40004800000 */
[----:B------:R-:W-:Y:S02]  /*ba50*/  ISETP.GT.AND P1, PT, R177, 0x18, P0 ;  /* 0x00000018b100780c */ /* 0x000fe40000724270 */
        /* <DEDUP_REMOVED lines=8> */
[----:B------:R-:W-:Y:S01]  /*bae0*/  FMNMX.FTZ R7, R153, R14, !PT ;  /* 0x0000000e99077209 */ /* 0x000fe20007810000 */
[----:B------:R-:W-:Y:S01]  /*baf0*/  FMUL.FTZ R14, R6, UR10 ;  /* 0x0000000a060e7c20 */ /* 0x000fe20008410000 */
[----:B------:R-:W-:Y:S02]  /*bb00*/  FSEL R158, R158, -INF , !P1 ;  /* 0xff8000009e9e7808 */ /* 0x000fe40004800000 */
[----:B------:R-:W-:Y:S02]  /*bb10*/  FMNMX.FTZ R178, R154, R7, !PT ;  /* 0x000000079ab27209 */ /* 0x000fe40007810000 */
        /* <DEDUP_REMOVED lines=16> */
[----:B------:R-:W-:Y:S02]  /*bc20*/  FSETP.NEU.FTZ.AND P3, PT, R6, -INF , PT ;  /* 0xff8000000600780b */ /* 0x000fe40003f7d000 */
[----:B------:R-:W-:Y:S02]  /*bc30*/  FSEL R167, R167, -INF , !P0 ;  /* 0xff800000a7a77808 */ /* 0x000fe40004000000 */
[----:B------:R-:W-:Y:S02]  /*bc40*/  FMNMX.FTZ R180, R166, R7, !PT ;  /* 0x00000007a6b47209 */ /* 0x000fe40007810000 */
[----:B------:R-:W-:Y:S02]  /*bc50*/  FSEL R14, R14, RZ, P3 ;  /* 0x000000ff0e0e7208 */ /* 0x000fe40001800000 */
[----:B------:R-:W-:-:S02]  /*bc60*/  FMNMX.FTZ R7, R167, R180, !PT ;  /* 0x000000b4a7077209 */ /* 0x000fc40007810000 */
[----:B------:R-:W-:Y:S01]  /*bc70*/  ISETP.NE.AND P1, PT, R16, R183, PT ;  /* 0x000000b71000720c */ /* 0x000fe20003f25270 */
[--C-:B------:R-:W-:Y:S01]  /*bc80*/  FFMA.FTZ R178, R194, UR10, -R14.reuse ;  /* 0x0000000ac2b27c23 */ /* 0x100fe2000801080e */
[--C-:B------:R-:W-:Y:S01]  /*bc90*/  FFMA.FTZ R182, R173, UR10, -R14.reuse ;  /* 0x0000000aadb67c23 */ /* 0x100fe2000801080e */
[----:B------:R-:W0:Y:S01]  /*bca0*/  SHFL.BFLY PT, R194, R7, 0x2, 0x1f ;  /* 0x0c401f0007c27f89 */ /* 0x000e2200000e0000 */
[----:B------:R-:W-:Y:S01]  /*bcb0*/  FSEL R173, R6, RZ, P3 ;  /* 0x000000ff06ad7208 */ /* 0x000fe20001800000 */
[--C-:B------:R-:W-:Y:S01]  /*bcc0*/  FFMA.FTZ R181, R193, UR10, -R14.reuse ;  /* 0x0000000ac1b57c23 */ /* 0x100fe2000801080e */
[--C-:B------:R-:W-:Y:S01]  /*bcd0*/  FFMA.FTZ R177, R195, UR10, -R14.reuse ;  /* 0x0000000ac3b17c23 */ /* 0x100fe2000801080e */
[----:B------:R-:W-:Y:S01]  /*bce0*/  MUFU.EX2 R178, R178 ;  /* 0x000000b200b27308 */ /* 0x000fe20000000800 */
[----:B------:R-:W-:Y:S01]  /*bcf0*/  FFMA.FTZ R176, R196, UR10, -R14 ;  /* 0x0000000ac4b07c23 */ /* 0x000fe2000801080e */
[----:B------:R-:W-:Y:S01]  /*bd00*/  FADD.FTZ R10, -R173, R10 ;  /* 0x0000000aad0a7221 */ /* 0x000fe20000010100 */
[--C-:B------:R-:W-:Y:S01]  /*bd10*/  FFMA.FTZ R197, R197, UR10, -R14.reuse ;  /* 0x0000000ac5c57c23 */ /* 0x100fe2000801080e */
[--C-:B------:R-:W-:Y:S01]  /*bd20*/  FFMA.FTZ R175, R175, UR10, -R14.reuse ;  /* 0x0000000aafaf7c23 */ /* 0x100fe2000801080e */
[--C-:B------:R-:W-:Y:S01]  /*bd30*/  FFMA.FTZ R169, R169, UR10, -R14.reuse ;  /* 0x0000000aa9a97c23 */ /* 0x100fe2000801080e */
[----:B------:R-:W-:Y:S01]  /*bd40*/  FMUL.FTZ R10, R10, UR10 ;  /* 0x0000000a0a0a7c20 */ /* 0x000fe20008410000 */
        /* <DEDUP_REMOVED lines=9> */
[----:B------:R-:W1:Y:S01]  /*bde0*/  MUFU.EX2 R10, R10 ;  /* 0x0000000a000a7308 */ /* 0x000e620000000800 */
[----:B0-----:R-:W-:-:S07]  /*bdf0*/  FMNMX.FTZ R194, R7, R194, !PT ;  /* 0x000000c207c27209 */ /* 0x001fce0007810000 */
[----:B------:R-:W0:Y:S01]  /*be00*/  MUFU.EX2 R177, R177 ;  /* 0x000000b100b17308 */ /* 0x000e220000000800 */
[----:B------:R-:W2:Y:S07]  /*be10*/  SHFL.BFLY PT, R7, R194, 0x1, 0x1f ;  /* 0x0c201f00c2077f89 */ /* 0x000eae00000e0000 */
[----:B------:R-:W3:Y:S01]  /*be20*/  MUFU.EX2 R176, R176 ;  /* 0x000000b000b07308 */ /* 0x000ee20000000800 */
[----:B-1----:R-:W-:Y:S01]  /*be30*/  FFMA.FTZ R193, R10, R4, R181 ;  /* 0x000000040ac17223 */ /* 0x002fe200000100b5 */
[-C--:B------:R-:W-:Y:S01]  /*be40*/  FMUL.FTZ R24, R24, R10.reuse ;  /* 0x0000000a18187220 */ /* 0x080fe20000410000 */
[-C--:B------:R-:W-:Y:S01]  /*be50*/  FMUL.FTZ R25, R25, R10.reuse ;  /* 0x0000000a19197220 */ /* 0x080fe20000410000 */
[-C--:B------:R-:W-:Y:S01]  /*be60*/  FMUL.FTZ R28, R28, R10.reuse ;  /* 0x0000000a1c1c7220 */ /* 0x080fe20000410000 */
[----:B------:R-:W-:Y:S01]  /*be70*/  FADD.FTZ R4, R178, R193 ;  /* 0x000000c1b2047221 */ /* 0x000fe20000010000 */
        /* <DEDUP_REMOVED lines=11> */
[----:B--2---:R-:W-:Y:S01]  /*bf30*/  FMNMX.FTZ R7, R194, R7, !PT ;  /* 0x00000007c2077209 */ /* 0x004fe20007810000 */
[-C--:B------:R-:W-:Y:S01]  /*bf40*/  FMUL.FTZ R45, R45, R10.reuse ;  /* 0x0000000a2d2d7220 */ /* 0x080fe20000410000 */
[-C--:B------:R-:W-:Y:S01]  /*bf50*/  FMUL.FTZ R48, R48, R10.reuse ;  /* 0x0000000a30307220 */ /* 0x080fe20000410000 */
[-C--:B------:R-:W-:Y:S01]  /*bf60*/  FMUL.FTZ R49, R49, R10.reuse ;  /* 0x0000000a31317220 */ /* 0x080fe20000410000 */
[C---:B------:R-:W-:Y:S01]  /*bf70*/  FSETP.NEU.FTZ.AND P0, PT, R7.reuse, -INF , PT ;  /* 0xff8000000700780b */ /* 0x040fe20003f1d000 */
[----:B------:R-:W-:Y:S01]  /*bf80*/  FMUL.FTZ R194, R7, UR10 ;  /* 0x0000000a07c27c20 */ /* 0x000fe20008410000 */
[-C--:B------:R-:W-:Y:S01]  /*bf90*/  FMUL.FTZ R52, R52, R10.reuse ;  /* 0x0000000a34347220 */ /* 0x080fe20000410000 */
[----:B------:R-:W2:Y:S01]  /*bfa0*/  MUFU.EX2 R169, R169 ;  /* 0x000000a900a97308 */ /* 0x000ea20000000800 */
[-C--:B------:R-:W-:Y:S01]  /*bfb0*/  FMUL.FTZ R53, R53, R10.reuse ;  /* 0x0000000a35357220 */ /* 0x080fe20000410000 */
[-C--:B------:R-:W-:Y:S01]  /*bfc0*/  FMUL.FTZ R56, R56, R10.reuse ;  /* 0x0000000a38387220 */ /* 0x080fe20000410000 */
[----:B------:R-:W-:Y:S01]  /*bfd0*/  FSEL R193, R194, RZ, P0 ;  /* 0x000000ffc2c17208 */ /* 0x000fe20000000000 */
[-C--:B------:R-:W-:Y:S01]  /*bfe0*/  FMUL.FTZ R57, R57, R10.reuse ;  /* 0x0000000a39397220 */ /* 0x080fe20000410000 */
[-C--:B------:R-:W-:Y:S01]  /*bff0*/  FMUL.FTZ R60, R60, R10.reuse ;  /* 0x0000000a3c3c7220 */ /* 0x080fe20000410000 */
[-C--:B------:R-:W-:Y:S01]  /*c000*/  FMUL.FTZ R61, R61, R10.reuse ;  /* 0x0000000a3d3d7220 */ /* 0x080fe20000410000 */
[-C--:B------:R-:W-:Y:S01]  /*c010*/  FMUL.FTZ R64, R64, R10.reuse ;  /* 0x0000000a40407220 */ /* 0x080fe20000410000 */
[----:B------:R-:W4:Y:S01]  /*c020*/  MUFU.EX2 R174, R174 ;  /* 0x000000ae00ae7308 */ /* 0x000f220000000800 */
[----:B------:R-:W-:Y:S01]  /*c030*/  FFMA.FTZ R14, R179, UR10, -R193 ;  /* 0x0000000ab30e7c23 */ /* 0x000fe200080108c1 */
[----:B---3--:R-:W-:Y:S01]  /*c040*/  FADD.FTZ R179, R176, R161 ;  /* 0x000000a1b0b37221 */ /* 0x008fe20000010000 */
[----:B------:R-:W-:Y:S01]  /*c050*/  FSEL R161, R7, RZ, P0 ;  /* 0x000000ff07a17208 */ /* 0x000fe20000000000 */
[--C-:B------:R-:W-:Y:S01]  /*c060*/  FFMA.FTZ R195, R155, UR10, -R193.reuse ;  /* 0x0000000a9bc37c23 */ /* 0x100fe200080108c1 */
[----:B------:R-:W-:Y:S01]  /*c070*/  FFMA.FTZ R20, R20, UR10, -R193 ;  /* 0x0000000a14147c23 */ /* 0x000fe200080108c1 */
[----:B-1----:R-:W-:Y:S01]  /*c080*/  FADD.FTZ R194, R180, R179 ;  /* 0x000000b3b4c27221 */ /* 0x002fe20000010000 */
[--C-:B------:R-:W-:Y:S01]  /*c090*/  FFMA.FTZ R179, R152, UR10, -R193.reuse ;  /* 0x0000000a98b37c23 */ /* 0x100fe200080108c1 */
[----:B------:R-:W-:Y:S01]  /*c0a0*/  MUFU.EX2 R173, R172 ;  /* 0x000000ac00ad7308 */ /* 0x000fe20000000800 */
[----:B------:R-:W-:Y:S01]  /*c0b0*/  FADD.FTZ R4, -R161, R12 ;  /* 0x0000000ca1047221 */ /* 0x000fe20000010100 */
[----:B0-----:R-:W-:Y:S01]  /*c0c0*/  FADD.FTZ R194, R175, R194 ;  /* 0x000000c2afc27221 */ /* 0x001fe20000010000 */
[--C-:B------:R-:W-:Y:S01]  /*c0d0*/  FFMA.FTZ R197, R157, UR10, -R193.reuse ;  /* 0x0000000a9dc57c23 */ /* 0x100fe200080108c1 */
[--C-:B------:R-:W-:Y:S01]  /*c0e0*/  FFMA.FTZ R153, R153, UR10, -R193.reuse ;  /* 0x0000000a99997c23 */ /* 0x100fe200080108c1 */
[----:B------:R-:W-:Y:S01]  /*c0f0*/  FMUL.FTZ R4, R4, UR10 ;  /* 0x0000000a04047c20 */ /* 0x000fe20008410000 */
[--C-:B------:R-:W-:Y:S01]  /*c100*/  FFMA.FTZ R199, R159, UR10, -R193.reuse ;  /* 0x0000000a9fc77c23 */ /* 0x100fe200080108c1 */
[--C-:B------:R-:W-:Y:S01]  /*c110*/  FFMA.FTZ R196, R156, UR10, -R193.reuse ;  /* 0x0000000a9cc47c23 */ /* 0x100fe200080108c1 */
[----:B------:R0:W-:Y:S01]  /*c120*/  MUFU.EX2 R172, R164 ;  /* 0x000000a400ac7308 */ /* 0x0001e20000000800 */
[--C-:B------:R-:W-:Y:S01]  /*c130*/  FFMA.FTZ R198, R158, UR10, -R193.reuse ;  /* 0x0000000a9ec67c23 */ /* 0x100fe200080108c1 */
[--C-:B------:R-:W-:Y:S01]  /*c140*/  FFMA.FTZ R200, R160, UR10, -R193.reuse ;  /* 0x0000000aa0c87c23 */ /* 0x100fe200080108c1 */
[--C-:B------:R-:W-:Y:S01]  /*c150*/  FFMA.FTZ R202, R163, UR10, -R193.reuse ;  /* 0x0000000aa3ca7c23 */ /* 0x100fe200080108c1 */
[--C-:B------:R-:W-:Y:S01]  /*c160*/  FFMA.FTZ R201, R162, UR10, -R193.reuse ;  /* 0x0000000aa2c97c23 */ /* 0x100fe200080108c1 */
[----:B------:R-:W-:Y:S01]  /*c170*/  FFMA.FTZ R203, R166, UR10, -R193 ;  /* 0x0000000aa6cb7c23 */ /* 0x000fe200080108c1 */
[-C--:B------:R-:W-:Y:S01]  /*c180*/  FMUL.FTZ R65, R65, R10.reuse ;  /* 0x0000000a41417220 */ /* 0x080fe20000410000 */
[----:B------:R-:W-:Y:S01]  /*c190*/  FMUL.FTZ R68, R68, R10 ;  /* 0x0000000a44447220 */ /* 0x000fe20000410000 */
[----:B------:R-:W1:Y:S01]  /*c1a0*/  MUFU.EX2 R171, R171 ;  /* 0x000000ab00ab7308 */ /* 0x000e620000000800 */
[----:B0-----:R-:W-:-:S02]  /*c1b0*/  IMAD.U32 R164, RZ, RZ, UR22 ;  /* 0x00000016ffa47e24 */ /* 0x001fc4000f8e00ff */
[-C--:B------:R-:W-:Y:S01]  /*c1c0*/  FMUL.FTZ R69, R69, R10.reuse ;  /* 0x0000000a45457220 */ /* 0x080fe20000410000 */
[-C--:B------:R-:W-:Y:S01]  /*c1d0*/  FMUL.FTZ R72, R72, R10.reuse ;  /* 0x0000000a48487220 */ /* 0x080fe20000410000 */
[-C--:B------:R-:W-:Y:S01]  /*c1e0*/  FMUL.FTZ R73, R73, R10.reuse ;  /* 0x0000000a49497220 */ /* 0x080fe20000410000 */
[----:B------:R-:W-:Y:S02]  /*c1f0*/  @!P1 IMAD R164, R164, 0x40, R17 ;  /* 0x00000040a4a49824 */ /* 0x000fe400078e0211 */
[-C--:B------:R-:W-:Y:S01]  /*c200*/  FMUL.FTZ R76, R76, R10.reuse ;  /* 0x0000000a4c4c7220 */ /* 0x080fe20000410000 */
[-C--:B------:R-:W-:Y:S01]  /*c210*/  FMUL.FTZ R77, R77, R10.reuse ;  /* 0x0000000a4d4d7220 */ /* 0x080fe20000410000 */
[----:B------:R-:W0:Y:S01]  /*c220*/  MUFU.EX2 R182, R182 ;  /* 0x000000b600b67308 */ /* 0x000e220000000800 */
[-C--:B------:R-:W-:Y:S01]  /*c230*/  FMUL.FTZ R80, R80, R10.reuse ;  /* 0x0000000a50507220 */ /* 0x080fe20000410000 */
[----:B------:R-:W-:Y:S01]  /*c240*/  @!P1 LEA R12, R164, UR38, 0x2 ;  /* 0x00000026a40c9c11 */ /* 0x000fe2000f8e10ff */
[--C-:B------:R-:W-:Y:S01]  /*c250*/  FFMA.FTZ R164, R21, UR10, -R193.reuse ;  /* 0x0000000a15a47c23 */ /* 0x100fe200080108c1 */
[----:B--2---:R-:W-:Y:S01]  /*c260*/  FADD.FTZ R21, R169, R194 ;  /* 0x000000c2a9157221 */ /* 0x004fe20000010000 */
[--C-:B------:R-:W-:Y:S01]  /*c270*/  FFMA.FTZ R194, R154, UR10, -R193.reuse ;  /* 0x0000000a9ac27c23 */ /* 0x100fe200080108c1 */
[----:B------:R-:W-:Y:S01]  /*c280*/  FFMA.FTZ R193, R167, UR10, -R193 ;  /* 0x0000000aa7c17c23 */ /* 0x000fe200080108c1 */
[----:B------:R-:W-:Y:S01]  /*c290*/  @!P1 STS [R12+0x28800], R10 ;  /* 0x0288000a0c009388 */ /* 0x000fe20000000800 */
[----:B------:R-:W-:Y:S01]  /*c2a0*/  MUFU.EX2 R170, R170 ;  /* 0x000000aa00aa7308 */ /* 0x000fe20000000800 */
[----:B----4-:R-:W-:Y:S01]  /*c2b0*/  FADD.FTZ R152, R174, R21 ;  /* 0x00000015ae987221 */ /* 0x010fe20000010000 */
[-C--:B------:R-:W-:Y:S01]  /*c2c0*/  FMUL.FTZ R81, R81, R10.reuse ;  /* 0x0000000a51517220 */ /* 0x080fe20000410000 */
[-C--:B------:R-:W-:Y:S01]  /*c2d0*/  FMUL.FTZ R84, R84, R10.reuse ;  /* 0x0000000a54547220 */ /* 0x080fe20000410000 */
[-C--:B------:R-:W-:Y:S01]  /*c2e0*/  FMUL.FTZ R85, R85, R10.reuse ;  /* 0x0000000a55557220 */ /* 0x080fe20000410000 */
[----:B-1----:R-:W-:Y:S01]  /*c2f0*/  FADD.FTZ R155, R171, R152 ;  /* 0x00000098ab9b7221 */ /* 0x002fe20000010000 */
[-C--:B------:R-:W-:Y:S01]  /*c300*/  FMUL.FTZ R88, R88, R10.reuse ;  /* 0x0000000a58587220 */ /* 0x080fe20000410000 */
[-C--:B------:R-:W-:Y:S01]  /*c310*/  FMUL.FTZ R89, R89, R10.reuse ;  /* 0x0000000a59597220 */ /* 0x080fe20000410000 */
[----:B------:R-:W-:Y:S01]  /*c320*/  MUFU.EX2 R165, R165 ;  /* 0x000000a500a57308 */ /* 0x000fe20000000800 */
[----:B0-----:R-:W-:Y:S01]  /*c330*/  FADD.FTZ R157, R182, R155 ;  /* 0x0000009bb69d7221 */ /* 0x001fe20000010000 */
        /* <DEDUP_REMOVED lines=30> */
[----:B------:R2:W3:Y:S01]  /*c520*/  MUFU.EX2 R161, R20 ;  /* 0x0000001400a17308 */ /* 0x0004e20000000800 */
[----:B0-----:R1:W-:Y:S01]  /*c530*/  @!P1 STS [R12+0x28820], R21 ;  /* 0x028820150c009388 */ /* 0x0013e20000000800 */
[-C--:B------:R-:W-:Y:S01]  /*c540*/  FMUL.FTZ R145, R145, R10.reuse ;  /* 0x0000000a91917220 */ /* 0x080fe20000410000 */
[-C--:B------:R-:W-:Y:S01]  /*c550*/  FMUL.FTZ R148, R148, R10.reuse ;  /* 0x0000000a94947220 */ /* 0x080fe20000410000 */
[----:B------:R-:W-:Y:S01]  /*c560*/  FMUL.FTZ R149, R149, R10 ;  /* 0x0000000a95957220 */ /* 0x000fe20000410000 */
[----:B------:R-:W-:Y:S01]  /*c570*/  F2FP.F16.F32.PACK_AB R152, R178, R181 ;  /* 0x000000b5b298723e */ /* 0x000fe200000000ff */
[----:B------:R-:W-:Y:S01]  /*c580*/  FMUL.FTZ R26, R26, R21 ;  /* 0x000000151a1a7220 */ /* 0x000fe20000410000 */
[----:B------:R-:W-:Y:S01]  /*c590*/  F2FP.F16.F32.PACK_AB R154, R176, R177 ;  /* 0x000000b1b09a723e */ /* 0x000fe200000000ff */
[----:B------:R0:W4:Y:S01]  /*c5a0*/  MUFU.EX2 R155, R164 ;  /* 0x000000a4009b7308 */ /* 0x0001220000000800 */
[----:B--2---:R-:W-:Y:S01]  /*c5b0*/  FADD.FTZ R20, R170, R157 ;  /* 0x0000009daa147221 */ /* 0x004fe20000010000 */
[----:B------:R-:W-:Y:S01]  /*c5c0*/  F2FP.F16.F32.PACK_AB R156, R175, R180 ;  /* 0x000000b4af9c723e */ /* 0x000fe200000000ff */
[----:B-1----:R-:W-:Y:S01]  /*c5d0*/  FFMA.FTZ R12, R21, R5, R14 ;  /* 0x00000005150c7223 */ /* 0x002fe2000001000e */
[----:B------:R-:W-:Y:S01]  /*c5e0*/  F2FP.F16.F32.PACK_AB R158, R174, R169 ;  /* 0x000000a9ae9e723e */ /* 0x000fe200000000ff */
[----:B------:R-:W-:Y:S01]  /*c5f0*/  FADD.FTZ R4, R173, R20 ;  /* 0x00000014ad047221 */ /* 0x000fe20000010000 */
[----:B------:R-:W-:Y:S01]  /*c600*/  F2FP.F16.F32.PACK_AB R160, R182, R171 ;  /* 0x000000abb6a0723e */ /* 0x000fe200000000ff */
[----:B------:R-:W-:Y:S01]  /*c610*/  FMUL.FTZ R27, R27, R21 ;  /* 0x000000151b1b7220 */ /* 0x000fe20000410000 */
[----:B------:R-:W1:Y:S01]  /*c620*/  MUFU.EX2 R20, R179 ;  /* 0x000000b300147308 */ /* 0x000e620000000800 */
[----:B------:R-:W-:Y:S01]  /*c630*/  FADD.FTZ R157, R165, R4 ;  /* 0x00000004a59d7221 */ /* 0x000fe20000010000 */
[----:B---3--:R-:W-:Y:S01]  /*c640*/  FADD.FTZ R12, R161, R12 ;  /* 0x0000000ca10c7221 */ /* 0x008fe20000010000 */
[----:B0-----:R-:W-:Y:S01]  /*c650*/  F2FP.F16.F32.PACK_AB R164, R168, R165 ;  /* 0x000000a5a8a4723e */ /* 0x001fe200000000ff */
[-C--:B------:R-:W-:Y:S01]  /*c660*/  FMUL.FTZ R30, R30, R21.reuse ;  /* 0x000000151e1e7220 */ /* 0x080fe20000410000 */
[----:B------:R-:W-:Y:S01]  /*c670*/  FADD.FTZ R159, R168, R157 ;  /* 0x0000009da89f7221 */ /* 0x000fe20000010000 */
[----:B------:R-:W-:Y:S01]  /*c680*/  F2FP.F16.F32.PACK_AB R162, R173, R170 ;  /* 0x000000aaada2723e */ /* 0x000fe200000000ff */
[-C--:B------:R-:W-:Y:S01]  /*c690*/  FMUL.FTZ R31, R31, R21.reuse ;  /* 0x000000151f1f7220 */ /* 0x080fe20000410000 */
[----:B------:R0:W2:Y:S01]  /*c6a0*/  MUFU.EX2 R157, R153 ;  /* 0x00000099009d7308 */ /* 0x0000a20000000800 */
[----:B------:R-:W-:Y:S01]  /*c6b0*/  FADD.FTZ R4, R172, R159 ;  /* 0x0000009fac047221 */ /* 0x000fe20000010000 */
[----:B----4-:R-:W-:Y:S01]  /*c6c0*/  FADD.FTZ R5, R155, R12 ;  /* 0x0000000c9b057221 */ /* 0x010fe20000010000 */
[-C--:B------:R-:W-:Y:S01]  /*c6d0*/  FMUL.FTZ R34, R34, R21.reuse ;  /* 0x0000001522227220 */ /* 0x080fe20000410000 */
[-C--:B------:R-:W-:Y:S01]  /*c6e0*/  FMUL.FTZ R35, R35, R21.reuse ;  /* 0x0000001523237220 */ /* 0x080fe20000410000 */
[-C--:B------:R-:W-:Y:S01]  /*c6f0*/  FMUL.FTZ R38, R38, R21.reuse ;  /* 0x0000001526267220 */ /* 0x080fe20000410000 */
[-C--:B------:R-:W-:Y:S01]  /*c700*/  FMUL.FTZ R39, R39, R21.reuse ;  /* 0x0000001527277220 */ /* 0x080fe20000410000 */
[-C--:B------:R-:W-:Y:S01]  /*c710*/  FMUL.FTZ R42, R42, R21.reuse ;  /* 0x000000152a2a7220 */ /* 0x080fe20000410000 */
[----:B------:R-:W3:Y:S01]  /*c720*/  MUFU.EX2 R194, R194 ;  /* 0x000000c200c27308 */ /* 0x000ee20000000800 */
[C---:B-1----:R-:W-:Y:S01]  /*c730*/  FADD.FTZ R12, R20.reuse, R5 ;  /* 0x00000005140c7221 */ /* 0x042fe20000010000 */
[----:B0-----:R-:W-:Y:S01]  /*c740*/  F2FP.F16.F32.PACK_AB R153, R161, R14 ;  /* 0x0000000ea199723e */ /* 0x001fe200000000ff */
[----:B------:R-:W-:Y:S01]  /*c750*/  FMUL.FTZ R43, R43, R21 ;  /* 0x000000152b2b7220 */ /* 0x000fe20000410000 */
[----:B------:R-:W-:Y:S01]  /*c760*/  F2FP.F16.F32.PACK_AB R155, R20, R155 ;  /* 0x0000009b149b723e */ /* 0x000fe200000000ff */
[----:B------:R-:W-:Y:S01]  /*c770*/  BAR.SYNC.DEFER_BLOCKING 0xf, 0x100 ;  /* 0x03c4000000007b1d */ /* 0x000fe20000010000 */
[-C--:B------:R-:W-:Y:S01]  /*c780*/  FMUL.FTZ R46, R46, R21.reuse ;  /* 0x000000152e2e7220 */ /* 0x080fe20000410000 */
[-C--:B------:R-:W-:Y:S01]  /*c790*/  FMUL.FTZ R47, R47, R21.reuse ;  /* 0x000000152f2f7220 */ /* 0x080fe20000410000 */
[-C--:B------:R-:W-:Y:S01]  /*c7a0*/  FMUL.FTZ R50, R50, R21.reuse ;  /* 0x0000001532327220 */ /* 0x080fe20000410000 */
[----:B--2---:R-:W-:Y:S01]  /*c7b0*/  FADD.FTZ R5, R157, R12 ;  /* 0x0000000c9d057221 */ /* 0x004fe20000010000 */
[-C--:B------:R-:W-:Y:S01]  /*c7c0*/  FMUL.FTZ R51, R51, R21.reuse ;  /* 0x0000001533337220 */ /* 0x080fe20000410000 */
[----:B------:R-:W0:Y:S01]  /*c7d0*/  MUFU.EX2 R159, R195 ;  /* 0x000000c3009f7308 */ /* 0x000e220000000800 */
[-C--:B------:R-:W-:Y:S01]  /*c7e0*/  FMUL.FTZ R54, R54, R21.reuse ;  /* 0x0000001536367220 */ /* 0x080fe20000410000 */
[-C--:B------:R-:W-:Y:S01]  /*c7f0*/  FMUL.FTZ R55, R55, R21.reuse ;  /* 0x0000001537377220 */ /* 0x080fe20000410000 */
[-C--:B------:R-:W-:Y:S01]  /*c800*/  FMUL.FTZ R58, R58, R21.reuse ;  /* 0x000000153a3a7220 */ /* 0x080fe20000410000 */
[-C--:B------:R-:W-:Y:S01]  /*c810*/  FMUL.FTZ R59, R59, R21.reuse ;  /* 0x000000153b3b7220 */ /* 0x080fe20000410000 */
[----:B------:R-:W-:Y:S01]  /*c820*/  FMUL.FTZ R62, R62, R21 ;  /* 0x000000153e3e7220 */ /* 0x000fe20000410000 */
[C---:B---3--:R-:W-:Y:S01]  /*c830*/  FADD.FTZ R12, R194.reuse, R5 ;  /* 0x00000005c20c7221 */ /* 0x048fe20000010000 */
        /* <DEDUP_REMOVED lines=15> */
[-C--:B------:R-:W-:Y:S01]  /*c930*/  FMUL.FTZ R83, R83, R21.reuse ;  /* 0x0000001553537220 */ /* 0x080fe20000410000 */
[----:B------:R-:W-:Y:S01]  /*c940*/  FMUL.FTZ R86, R86, R21 ;  /* 0x0000001556567220 */ /* 0x000fe20000410000 */
[----:B------:R-:W3:Y:S01]  /*c950*/  MUFU.EX2 R198, R198 ;  /* 0x000000c600c67308 */ /* 0x000ee20000000800 */
        /* <DEDUP_REMOVED lines=34> */
[-C--:B------:R-:W-:Y:S01]  /*cb80*/  FMUL.FTZ R130, R130, R21.reuse ;  /* 0x0000001582827220 */ /* 0x080fe20000410000 */
[-C--:B------:R-:W-:Y:S01]  /*cb90*/  FMUL.FTZ R131, R131, R21.reuse ;  /* 0x0000001583837220 */ /* 0x080fe20000410000 */
[-C--:B------:R-:W-:Y:S01]  /*cba0*/  FMUL.FTZ R134, R134, R21.reuse ;  /* 0x0000001586867220 */ /* 0x080fe20000410000 */
[-C--:B------:R-:W-:Y:S01]  /*cbb0*/  FMUL.FTZ R135, R135, R21.reuse ;  /* 0x0000001587877220 */ /* 0x080fe20000410000 */
[----:B------:R0:W-:Y:S01]  /*cbc0*/  STSM.16.M88.4 [R22], R160 ;  /* 0x000000a016007844 */ /* 0x0001e20000000200 */
        /* <DEDUP_REMOVED lines=12> */
[----:B------:R-:W-:-:S04]  /*cc90*/  FMUL.FTZ R151, R151, R21 ;  /* 0x0000001597977220 */ /* 0x000fc80000410000 */
[----:B------:R-:W1:Y:S01]  /*cca0*/  MUFU.EX2 R12, R193 ;  /* 0x000000c1000c7308 */ /* 0x000e620000000800 */
[----:B--2---:R-:W-:Y:S01]  /*ccb0*/  FADD.FTZ R5, R167, R10 ;  /* 0x0000000aa7057221 */ /* 0x004fe20000010000 */
[C---:B---3--:R-:W-:Y:S01]  /*ccc0*/  F2FP.F16.F32.PACK_AB R166, R183.reuse, R172 ;  /* 0x000000acb7a6723e */ /* 0x048fe200000000ff */
[----:B------:R-:W-:Y:S01]  /*ccd0*/  FADD.FTZ R4, R183, R4 ;  /* 0x00000004b7047221 */ /* 0x000fe20000010000 */
[C---:B-1----:R-:W-:Y:S01]  /*cce0*/  F2FP.F16.F32.PACK_AB R167, R12.reuse, R167 ;  /* 0x000000a70ca7723e */ /* 0x042fe200000000ff */
[----:B------:R-:W-:-:S04]  /*ccf0*/  FADD.FTZ R5, R12, R5 ;  /* 0x000000050c057221 */ /* 0x000fc80000010000 */
[----:B------:R0:W-:Y:S01]  /*cd00*/  STSM.16.M88.4 [R23], R164 ;  /* 0x000000a417007844 */ /* 0x0001e20000000200 */
[----:B------:R-:W-:Y:S05]  /*cd10*/  @!P4 BRA `(.L_x_4437) ;  /* 0x000000000004c947 */ /* 0x000fea0003800000 */
[----:B------:R-:W-:Y:S01]  /*cd20*/  BPT.TRAP 0x1 ;  /* 0x000000040000795c */ /* 0x000fe20000300000 */
.L_x_4437:
[----:B------:R1:W2:Y:S01]  /*cd30*/  SYNCS.PHASECHK.TRANS64.TRYWAIT P0, [UR26+0x28c50], R8 ;  /* 0x028c5008ff0075a7 */ /* 0x0002a2000800015a */
[----:B------:R-:W-:Y:S05]  /*cd40*/  @!P4 BRA `(.L_x_4438) ;  /* 0x000000000004c947 */ /* 0x000fea0003800000 */
[----:B------:R-:W-:Y:S01]  /*cd50*/  BPT.TRAP 0x1 ;  /* 0x000000040000795c */ /* 0x000fe20000300000 */
.L_x_4438:
[----:B--2---:R-:W-:Y:S05]  /*cd60*/  @P0 BRA `(.L_x_4439) ;  /* 0x0000000000080947 */ /* 0x004fea0003800000 */
[----:B------:R-:W2:Y:S02]  /*cd70*/  SYNCS.PHASECHK.TRANS64.TRYWAIT P0, [UR26+0x28c50], R8 ;  /* 0x028c5008ff0075a7 */ /* 0x000ea4000800015a */
[----:B--2---:R-:W-:Y:S05]  /*cd80*/  @!P0 BRA `(.L_x_4440) ;  /* 0x0000008c00788947 */ /* 0x004fea0003800000 */
.L_x_4439:
[----:B------:R-:W-:Y:S01]  /*cd90*/  ULEA UR11, UR37, UR45, 0xc ;  /* 0x0000002d250b7291 */ /* 0x000fe2000f8e603f */
[----:B------:R-:W-:Y:S01]  /*cda0*/  WARPGROUP.ARRIVE ;  /* 0x00000000000079c5 */ /* 0x000fe20000000000 */
[----:B------:R-:W-:Y:S01]  /*cdb0*/  UMOV UR7, 0x40000040 ;  /* 0x4000004000077882 */ /* 0x000fe20000000000 */
[----:B------:R-:W-:Y:S01]  /*cdc0*/  ISETP.LT.AND P0, PT, R186, UR50, PT ;  /* 0x00000032ba007c0c */ /* 0x000fe2000bf01270 */
[----:B--2---:R-:W-:Y:S01]  /*cdd0*/  @!P5 VIADD R15, R15, 0x28c60 ;  /* 0x00028c600f0fd836 */ /* 0x004fe20000000000 */
        /* <DEDUP_REMOVED lines=36> */
.L_x_4424:
[----:B------:R-:W5:Y:S01]  /*d020*/  SHFL.BFLY PT, R3, R4, 0x2, 0x1f ;  /* 0x0c401f0004037f89 */ /* 0x000f6200000e0000 */
[----:B------:R-:W-:Y:S01]  /*d030*/  IADD3 R11, -R18, RZ, RZ ;  /* 0x000000ff120b7210 */ /* 0x000fe20007ffe1ff */
[----:B------:R-:W-:Y:S02]  /*d040*/  IMAD.MOV.U32 R10, RZ, RZ, RZ ;  /* 0x000000ffff0a7224 */ /* 0x000fe400078e00ff */
[----:B-1----:R-:W1:Y:S01]  /*d050*/  SHFL.BFLY PT, R8, R5, 0x2, 0x1f ;  /* 0x0c401f0005087f89 */ /* 0x002e6200000e0000 */
[----:B------:R-:W-:Y:S08]  /*d060*/  BAR.ARV 0x8, 0xa0 ;  /* 0x0202800000007b1d */ /* 0x000ff00000002000 */
[----:B------:R-:W-:Y:S01]  /*d070*/  BAR.SYNC.DEFER_BLOCKING 0xf, 0x100 ;  /* 0x03c4000000007b1d */ /* 0x000fe20000010000 */
[----:B------:R-:W-:Y:S01]  /*d080*/  ISETP.NE.AND P0, PT, R16, R11, PT ;  /* 0x0000000b1000720c */ /* 0x000fe20003f05270 */
[----:B----4-:R-:W-:-:S02]  /*d090*/  IMAD.U32 R15, RZ, RZ, UR10 ;  /* 0x0000000aff0f7e24 */ /* 0x010fc4000f8e00ff */
[----:B------:R-:W-:Y:S02]  /*d0a0*/  VIADD R187, R187, 0x1 ;  /* 0x00000001bbbb7836 */ /* 0x000fe40000000000 */
[----:B-----5:R-:W-:Y:S01]  /*d0b0*/  FADD.FTZ R3, R3, R4 ;  /* 0x0000000403037221 */ /* 0x020fe20000010000 */
[----:B------:R-:W-:Y:S02]  /*d0c0*/  IMAD.MOV.U32 R4, RZ, RZ, RZ ;  /* 0x000000ffff047224 */ /* 0x000fe400078e00ff */
[----:B-1----:R-:W-:Y:S02]  /*d0d0*/  FADD.FTZ R8, R8, R5 ;  /* 0x0000000508087221 */ /* 0x002fe40000010000 */
[----:B------:R-:W1:Y:S01]  /*d0e0*/  SHFL.BFLY PT, R0, R3, 0x1, 0x1f ;  /* 0x0c201f0003007f89 */ /* 0x000e6200000e0000 */
[----:B------:R-:W-:-:S03]  /*d0f0*/  IMAD.U32 R5, RZ, RZ, UR10 ;  /* 0x0000000aff057e24 */ /* 0x000fc6000f8e00ff */
[----:B------:R-:W4:Y:S01]  /*d100*/  SHFL.BFLY PT, R9, R8, 0x1, 0x1f ;  /* 0x0c201f0008097f89 */ /* 0x000f2200000e0000 */
[----:B-1----:R-:W-:Y:S01]  /*d110*/  FADD.FTZ R12, R3, R0 ;  /* 0x00000000030c7221 */ /* 0x002fe20000010000 */
[----:B------:R-:W-:Y:S01]  /*d120*/  IMAD.U32 R0, RZ, RZ, UR37 ;  /* 0x00000025ff007e24 */ /* 0x000fe2000f8e00ff */
[----:B------:R-:W-:Y:S01]  /*d130*/  UIADD3 UR37, UR37, 0x1, URZ ;  /* 0x0000000125257890 */ /* 0x000fe2000fffe03f */
[----:B------:R-:W-:Y:S02]  /*d140*/  IMAD.MOV.U32 R3, RZ, RZ, -0x800000 ;  /* 0xff800000ff037424 */ /* 0x000fe400078e00ff */
[----:B----4-:R-:W-:Y:S01]  /*d150*/  FADD.FTZ R13, R8, R9 ;  /* 0x00000009080d7221 */ /* 0x010fe20000010000 */
[----:B------:R-:W-:Y:S01]  /*d160*/  FSETP.NE.FTZ.AND P1, PT, R12, RZ, PT ;  /* 0x000000ff0c00720b */ /* 0x000fe20003f35000 */
[----:B------:R-:W-:Y:S01]  /*d170*/  @!P0 IMAD R0, R0, 0x40, R17 ;  /* 0x0000004000008824 */ /* 0x000fe200078e0211 */
[----:B------:R-:W-:Y:S02]  /*d180*/  UISETP.NE.AND UP0, UPT, UR37, 0x2, UPT ;  /* 0x000000022500788c */ /* 0x000fe4000bf05270 */
[----:B------:R-:W-:-:S02]  /*d190*/  FSETP.NE.FTZ.AND P2, PT, R13, RZ, PT ;  /* 0x000000ff0d00720b */ /* 0x000fc40003f55000 */
[----:B------:R-:W-:Y:S01]  /*d1a0*/  @!P0 LEA R11, R0, UR38, 0x2 ;  /* 0x00000026000b8c11 */ /* 0x000fe2000f8e10ff */
[----:B------:R-:W-:Y:S01]  /*d1b0*/  USEL UR4, URZ, 0x1, UP0 ;  /* 0x000000013f047887 */ /* 0x000fe20008000000 */
[----:B------:R-:W-:Y:S01]  /*d1c0*/  MOV R0, 0xff800000 ;  /* 0xff80000000007802 */ /* 0x000fe20000000f00 */
[----:B------:R-:W-:-:S04]  /*d1d0*/  USEL UR37, UR37, URZ, UP0 ;  /* 0x0000003f25257287 */ /* 0x000fc80008000000 */
[----:B------:R-:W1:Y:S01]  /*d1e0*/  @P1 MUFU.RCP R10, R12 ;  /* 0x0000000c000a1308 */ /* 0x000e620000001000 */
[----:B------:R-:W-:Y:S01]  /*d1f0*/  @P1 FMUL.FTZ R5, R5, 0.69314718246459960938 ;  /* 0x3f31721805051820 */ /* 0x000fe20000410000 */
[----:B------:R-:W-:Y:S02]  /*d200*/  LOP3.LUT R2, R2, UR4, RZ, 0x3c, !PT ;  /* 0x0000000402027c12 */ /* 0x000fe4000f8e3cff */
[----:B------:R-:W-:-:S04]  /*d210*/  @P2 FMUL.FTZ R15, R15, 0.69314718246459960938 ;  /* 0x3f3172180f0f2820 */ /* 0x000fc80000410000 */
[----:B------:R-:W4:Y:S08]  /*d220*/  @P2 MUFU.RCP R4, R13 ;  /* 0x0000000d00042308 */ /* 0x000f300000001000 */
[----:B------:R-:W5:Y:S01]  /*d230*/  @P1 MUFU.LG2 R9, R12 ;  /* 0x0000000c00091308 */ /* 0x000f620000000c00 */
[----:B-1----:R-:W-:Y:S01]  /*d240*/  @!P0 STS [R11+0x28800], R10 ;  /* 0x0288000a0b008388 */ /* 0x002fe20000000800 */
[-C--:B------:R-:W-:Y:S01]  /*d250*/  FMUL.FTZ R169, R24, R10.reuse ;  /* 0x0000000a18a97220 */ /* 0x080fe20000410000 */
[-C--:B0--3--:R-:W-:Y:S01]  /*d260*/  FMUL.FTZ R165, R25, R10.reuse ;  /* 0x0000000a19a57220 */ /* 0x089fe20000410000 */
[-C--:B------:R-:W-:Y:S01]  /*d270*/  FMUL.FTZ R167, R28, R10.reuse ;  /* 0x0000000a1ca77220 */ /* 0x080fe20000410000 */
[-C--:B------:R-:W-:Y:S01]  /*d280*/  FMUL.FTZ R8, R29, R10.reuse ;  /* 0x0000000a1d087220 */ /* 0x080fe20000410000 */
[-C--:B------:R-:W-:Y:S01]  /*d290*/  FMUL.FTZ R159, R32, R10.reuse ;  /* 0x0000000a209f7220 */ /* 0x080fe20000410000 */
[-C--:B------:R-:W-:Y:S01]  /*d2a0*/  FMUL.FTZ R33, R33, R10.reuse ;  /* 0x0000000a21217220 */ /* 0x080fe20000410000 */
[-C--:B------:R-:W-:Y:S01]  /*d2b0*/  FMUL.FTZ R36, R36, R10.reuse ;  /* 0x0000000a24247220 */ /* 0x080fe20000410000 */
[----:B----4-:R0:W-:Y:S01]  /*d2c0*/  @!P0 STS [R11+0x28820], R4 ;  /* 0x028820040b008388 */ /* 0x0101e20000000800 */
        /* <DEDUP_REMOVED lines=9> */
[----:B0-----:R-:W0:Y:S01]  /*d360*/  @P2 MUFU.LG2 R11, R13 ;  /* 0x0000000d000b2308 */ /* 0x001e220000000c00 */
        /* <DEDUP_REMOVED lines=48> */
[----:B-----5:R-:W-:Y:S01]  /*d670*/  @P1 FMUL.FTZ R10, R9, 0.69314718246459960938 ;  /* 0x3f317218090a1820 */ /* 0x020fe20000410000 */
[----:B0-----:R-:W-:Y:S01]  /*d680*/  @P2 FMUL.FTZ R12, R11, 0.69314718246459960938 ;  /* 0x3f3172180b0c2820 */ /* 0x001fe20000410000 */
        /* <DEDUP_REMOVED lines=68> */
.L_x_4357:
[----:B------:R-:W0:Y:S08]  /*dad0*/  S2UR UR4, SR_CgaCtaId ;  /* 0x00000000000479c3 */ /* 0x000e300000008800 */
[----:B------:R-:W-:Y:S06]  /*dae0*/  BAR.SYNC.DEFER_BLOCKING 0x5, 0x120 ;  /* 0x0144800000007b1d */ /* 0x000fec0000010000 */
[----:B------:R-:W-:Y:S01]  /*daf0*/  UMOV UR38, 0x400 ;  /* 0x0000040000267882 */ /* 0x000fe20000000000 */
[----:B------:R-:W-:Y:S01]  /*db00*/  BSSY B0, `(.L_x_4442) ;  /* 0x0000290000007945 */ /* 0x000fe20003800000 */
[----:B0-----:R-:W-:-:S09]  /*db10*/  ULEA UR38, UR4, UR38, 0x18 ;  /* 0x0000002604267291 */ /* 0x001fd2000f8ec03f */
[----:B------:R-:W0:Y:S02]  /*db20*/  LDS.128 R4, [UR38+0x28cd0] ;  /* 0x028cd026ff047984 */ /* 0x000e240008000c00 */
[----:B0-----:R-:W-:Y:S02]  /*db30*/  R2UR UR47, R5 ;  /* 0x00000000052f72ca */ /* 0x001fe400000e0000 */
[----:B------:R-:W-:Y:S02]  /*db40*/  R2UR UR6, R6 ;  /* 0x00000000060672ca */ /* 0x000fe400000e0000 */
[----:B------:R-:W-:Y:S01]  /*db50*/  R2UR UR5, R7 ;  /* 0x00000000070572ca */ /* 0x000fe200000e0000 */
[----:B------:R-:W-:Y:S06]  /*db60*/  BAR.ARV 0x4, 0x120 ;  /* 0x0104800000007b1d */ /* 0x000fec0000002000 */
[----:B------:R-:W-:Y:S08]  /*db70*/  @P0 BRA `(.L_x_4443) ;  /* 0x0000001c00580947 */ /* 0x000ff00003800000 */
[----:B------:R-:W0:Y:S08]  /*db80*/  S2UR UR4, SR_SWINHI ;  /* 0x00000000000479c3 */ /* 0x000e300000002f00 */
[----:B------:R-:W-:Y:S01]  /*db90*/  BAR.SYNC.DEFER_BLOCKING 0x1, 0x100 ;  /* 0x0044000000007b1d */ /* 0x000fe20000010000 */
[----:B------:R-:W-:Y:S02]  /*dba0*/  F2FP.F16.F32.PACK_AB R40, R41, R40 ;  /* 0x000000282928723e */ /* 0x000fe400000000ff */
[----:B------:R-:W-:-:S02]  /*dbb0*/  F2FP.F16.F32.PACK_AB R41, R43, R42 ;  /* 0x0000002a2b29723e */ /* 0x000fc400000000ff */
[----:B------:R-:W-:Y:S01]  /*dbc0*/  F2FP.F16.F32.PACK_AB R48, R49, R48 ;  /* 0x000000303130723e */ /* 0x000fe200000000ff */
[----:B------:R-:W-:Y:S01]  /*dbd0*/  ULDC.64 UR10, c[0x0][0xbe0] ;  /* 0x0002f800000a7ab9 */ /* 0x000fe20000000a00 */
[----:B------:R-:W-:Y:S01]  /*dbe0*/  F2FP.F16.F32.PACK_AB R42, R45, R44 ;  /* 0x0000002c2d2a723e */ /* 0x000fe200000000ff */
[----:B------:R-:W-:Y:S01]  /*dbf0*/  UISETP.NE.U32.AND UP1, UPT, UR10, URZ, UPT ;  /* 0x0000003f0a00728c */ /* 0x000fe2000bf25070 */
[----:B------:R-:W-:Y:S02]  /*dc00*/  F2FP.F16.F32.PACK_AB R43, R47, R46 ;  /* 0x0000002e2f2b723e */ /* 0x000fe400000000ff */
[----:B------:R-:W-:Y:S01]  /*dc10*/  F2FP.F16.F32.PACK_AB R49, R51, R50 ;  /* 0x000000323331723e */ /* 0x000fe200000000ff */
[----:B------:R-:W-:Y:S01]  /*dc20*/  UISETP.NE.AND.EX UP1, UPT, UR11, URZ, UPT, UP1 ;  /* 0x0000003f0b00728c */ /* 0x000fe2000bf25310 */
[----:B------:R-:W-:Y:S02]  /*dc30*/  F2FP.F16.F32.PACK_AB R56, R57, R56 ;  /* 0x000000383938723e */ /* 0x000fe400000000ff */
[----:B------:R-:W-:Y:S01]  /*dc40*/  F2FP.F16.F32.PACK_AB R50, R53, R52 ;  /* 0x000000343532723e */ /* 0x000fe200000000ff */
[----:B------:R-:W-:Y:S01]  /*dc50*/  ULDC.64 UR10, c[0x0][0xbd8] ;  /* 0x0002f600000a7ab9 */ /* 0x000fe20000000a00 */
[----:B------:R-:W-:Y:S01]  /*dc60*/  F2FP.F16.F32.PACK_AB R51, R55, R54 ;  /* 0x000000363733723e */ /* 0x000fe200000000ff */
[----:B------:R-:W-:Y:S01]  /*dc70*/  UIMAD.WIDE UR10, UR43, 0x4, UR10 ;  /* 0x000000042b0a78a5 */ /* 0x000fe2000f8e020a */
[----:B------:R-:W-:-:S02]  /*dc80*/  F2FP.F16.F32.PACK_AB R57, R59, R58 ;  /* 0x0000003a3b39723e */ /* 0x000fc400000000ff */
[----:B------:R-:W-:Y:S01]  /*dc90*/  F2FP.F16.F32.PACK_AB R64, R65, R64 ;  /* 0x000000404140723e */ /* 0x000fe200000000ff */
[----:B------:R-:W-:Y:S01]  /*dca0*/  UMOV UR8, UR38 ;  /* 0x0000002600087c82 */ /* 0x000fe20008000000 */
[----:B0-----:R-:W-:Y:S01]  /*dcb0*/  UMOV UR9, UR4 ;  /* 0x0000000400097c82 */ /* 0x001fe20008000000 */
[----:B------:R-:W-:Y:S01]  /*dcc0*/  F2FP.F16.F32.PACK_AB R58, R61, R60 ;  /* 0x0000003c3d3a723e */ /* 0x000fe200000000ff */
[----:B------:R-:W-:Y:S01]  /*dcd0*/  IMAD.U32 R134, RZ, RZ, UR8 ;  /* 0x00000008ff867e24 */ /* 0x000fe2000f8e00ff */
[----:B------:R-:W-:Y:S01]  /*dce0*/  F2FP.F16.F32.PACK_AB R59, R63, R62 ;  /* 0x0000003e3f3b723e */ /* 0x000fe200000000ff */
[----:B------:R-:W-:Y:S01]  /*dcf0*/  IMAD.U32 R135, RZ, RZ, UR9 ;  /* 0x00000009ff877e24 */ /* 0x000fe2000f8e00ff */
[----:B------:R-:W-:Y:S01]  /*dd00*/  F2FP.F16.F32.PACK_AB R65, R67, R66 ;  /* 0x000000424341723e */ /* 0x000fe200000000ff */
[----:B------:R-:W-:Y:S01]  /*dd10*/  ULDC.64 UR8, c[0x0][0xbd8] ;  /* 0x0002f60000087ab9 */ /* 0x000fe20000000a00 */
[----:B------:R-:W-:Y:S01]  /*dd20*/  F2FP.F16.F32.PACK_AB R72, R73, R72 ;  /* 0x000000484948723e */ /* 0x000fe200000000ff */
[----:B------:R-:W-:Y:S01]  /*dd30*/  IMAD.WIDE R4, R191, 0x2, R134 ;  /* 0x00000002bf047825 */ /* 0x000fe200078e0286 */
[----:B------:R-:W-:Y:S01]  /*dd40*/  F2FP.F16.F32.PACK_AB R66, R69, R68 ;  /* 0x000000444542723e */ /* 0x000fe200000000ff */
[----:B------:R-:W-:Y:S01]  /*dd50*/  UISETP.NE.U32.AND UP0, UPT, UR8, URZ, UPT ;  /* 0x0000003f0800728c */ /* 0x000fe2000bf05070 */
[----:B------:R-:W-:-:S02]  /*dd60*/  F2FP.F16.F32.PACK_AB R67, R71, R70 ;  /* 0x000000464743723e */ /* 0x000fc400000000ff */
[C---:B------:R-:W-:Y:S01]  /*dd70*/  IADD3 R173, P1, R4.reuse, 0x20, RZ ;  /* 0x0000002004ad7810 */ /* 0x040fe20007f3e0ff */
[----:B------:R-:W-:Y:S01]  /*dd80*/  UISETP.NE.AND.EX UP0, UPT, UR9, URZ, UPT, UP0 ;  /* 0x0000003f0900728c */ /* 0x000fe2000bf05300 */
[C---:B------:R-:W-:Y:S02]  /*dd90*/  LOP3.LUT R7, R4.reuse, 0x380, RZ, 0xc0, !PT ;  /* 0x0000038004077812 */ /* 0x040fe400078ec0ff */
[-C--:B------:R-:W-:Y:S01]  /*dda0*/  IADD3.X R11, RZ, R5.reuse, RZ, P1, !PT ;  /* 0x00000005ff0b7210 */ /* 0x080fe20000ffe4ff */
[----:B------:R-:W-:Y:S01]  /*ddb0*/  @UP1 ULDC.64 UR8, c[0x0][0xbe0] ;  /* 0x0002f80000081ab9 */ /* 0x000fe20000000a00 */
[C---:B------:R-:W-:Y:S01]  /*ddc0*/  IADD3 R12, P0, R4.reuse, 0x40, RZ ;  /* 0x00000040040c7810 */ /* 0x040fe20007f1e0ff */
[----:B------:R-:W-:Y:S01]  /*ddd0*/  @UP1 UIMAD.WIDE UR8, UR43, 0x4, UR8 ;  /* 0x000000042b0818a5 */ /* 0x000fe2000f8e0208 */
        /* <DEDUP_REMOVED lines=14> */
[C---:B------:R-:W-:Y:S02]  /*dec0*/  IADD3 R193, P0, R4.reuse, 0x4020, RZ ;  /* 0x0000402004c17810 */ /* 0x040fe40007f1e0ff */
        /* <DEDUP_REMOVED lines=10> */
[----:B------:R-:W-:Y:S01]  /*df70*/  LOP3.LUT R4, R7, R4, RZ, 0x3c, !PT ;  /* 0x0000000407047212 */ /* 0x000fe200078e3cff */
[--C-:B------:R-:W-:Y:S01]  /*df80*/  IMAD.X R119, RZ, RZ, R5.reuse, P2 ;  /* 0x000000ffff777224 */ /* 0x100fe200010e0605 */
[----:B------:R-:W-:Y:S01]  /*df90*/  LOP3.LUT R7, R12, 0x380, RZ, 0xc0, !PT ;  /* 0x000003800c077812 */ /* 0x000fe200078ec0ff */
[----:B------:R-:W-:Y:S01]  /*dfa0*/  IMAD.X R9, RZ, RZ, R5, P1 ;  /* 0x000000ffff097224 */ /* 0x000fe200008e0605 */
[----:B------:R-:W-:Y:S02]  /*dfb0*/  LOP3.LUT R6, R173, 0x380, RZ, 0xc0, !PT ;  /* 0x00000380ad067812 */ /* 0x000fe400078ec0ff */
[----:B------:R-:W-:Y:S02]  /*dfc0*/  SHF.R.U64 R7, R7, 0x3, RZ ;  /* 0x0000000307077819 */ /* 0x000fe400000012ff */
[----:B------:R-:W-:Y:S02]  /*dfd0*/  SHF.R.U64 R6, R6, 0x3, RZ ;  /* 0x0000000306067819 */ /* 0x000fe400000012ff */
[----:B------:R-:W-:-:S02]  /*dfe0*/  LOP3.LUT R12, R7, R12, RZ, 0x3c, !PT ;  /* 0x0000000c070c7212 */ /* 0x000fc400078e3cff */
[----:B------:R-:W-:Y:S02]  /*dff0*/  LOP3.LUT R7, R28, 0x380, RZ, 0xc0, !PT ;  /* 0x000003801c077812 */ /* 0x000fe400078ec0ff */
[----:B------:R-:W-:Y:S02]  /*e000*/  LOP3.LUT R10, R6, R173, RZ, 0x3c, !PT ;  /* 0x000000ad060a7212 */ /* 0x000fe400078e3cff */
        /* <DEDUP_REMOVED lines=10> */
[-C--:B------:R-:W-:Y:S02]  /*e0b0*/  IADD3.X R115, RZ, R5.reuse, RZ, P5, !PT ;  /* 0x00000005ff737210 */ /* 0x080fe40002ffe4ff */
[----:B------:R-:W-:Y:S02]  /*e0c0*/  MOV R173, R4 ;  /* 0x0000000400ad7202 */ /* 0x000fe40000000f00 */
[----:B------:R-:W-:Y:S02]  /*e0d0*/  LOP3.LUT R7, R199, 0x380, RZ, 0xc0, !PT ;  /* 0x00000380c7077812 */ /* 0x000fe400078ec0ff */
[----:B------:R-:W-:Y:S02]  /*e0e0*/  LOP3.LUT R14, R175, 0x380, RZ, 0xc0, !PT ;  /* 0x00000380af0e7812 */ /* 0x000fe400078ec0ff */
[----:B------:R-:W-:Y:S02]  /*e0f0*/  F2FP.F16.F32.PACK_AB R5, R27, R26 ;  /* 0x0000001a1b05723e */ /* 0x000fe400000000ff */
[----:B------:R-:W-:-:S02]  /*e100*/  LOP3.LUT R20, R177, 0x380, RZ, 0xc0, !PT ;  /* 0x00000380b1147812 */ /* 0x000fc400078ec0ff */
[----:B------:R-:W-:Y:S02]  /*e110*/  LOP3.LUT R98, R6, R193, RZ, 0x3c, !PT ;  /* 0x000000c106627212 */ /* 0x000fe400078e3cff */
[----:B------:R-:W-:Y:S02]  /*e120*/  LOP3.LUT R27, R174, 0x380, RZ, 0xc0, !PT ;  /* 0x00000380ae1b7812 */ /* 0x000fe400078ec0ff */
[----:B------:R-:W-:Y:S02]  /*e130*/  LOP3.LUT R26, R201, 0x380, RZ, 0xc0, !PT ;  /* 0x00000380c91a7812 */ /* 0x000fe400078ec0ff */
[----:B------:R-:W-:Y:S02]  /*e140*/  F2FP.F16.F32.PACK_AB R6, R8, R167 ;  /* 0x000000a70806723e */ /* 0x000fe400000000ff */
[----:B------:R-:W-:Y:S02]  /*e150*/  SHF.R.U64 R8, R7, 0x3, RZ ;  /* 0x0000000307087819 */ /* 0x000fe400000012ff */
[----:B------:R-:W-:-:S02]  /*e160*/  SHF.R.U64 R14, R14, 0x3, RZ ;  /* 0x000000030e0e7819 */ /* 0x000fc400000012ff */
[----:B------:R-:W-:Y:S02]  /*e170*/  LOP3.LUT R90, R181, 0x380, RZ, 0xc0, !PT ;  /* 0x00000380b55a7812 */ /* 0x000fe400078ec0ff */
[----:B------:R-:W-:Y:S02]  /*e180*/  F2FP.F16.F32.PACK_AB R4, R165, R169 ;  /* 0x000000a9a504723e */ /* 0x000fe400000000ff */
[----:B------:R-:W-:Y:S02]  /*e190*/  F2FP.F16.F32.PACK_AB R7, R31, R30 ;  /* 0x0000001e1f07723e */ /* 0x000fe400000000ff */
[----:B------:R-:W-:Y:S02]  /*e1a0*/  SHF.R.U64 R20, R20, 0x3, RZ ;  /* 0x0000000314147819 */ /* 0x000fe400000012ff */
[----:B------:R-:W-:Y:S01]  /*e1b0*/  LOP3.LUT R94, R183, 0x380, RZ, 0xc0, !PT ;  /* 0x00000380b75e7812 */ /* 0x000fe200078ec0ff */
[----:B------:R0:W-:Y:S01]  /*e1c0*/  STSM.16.M88.4 [R173], R4 ;  /* 0x00000004ad007844 */ /* 0x0001e20000000200 */
[----:B------:R-:W-:-:S02]  /*e1d0*/  SHF.R.U64 R27, R27, 0x3, RZ ;  /* 0x000000031b1b7819 */ /* 0x000fc400000012ff */
[----:B------:R-:W-:Y:S02]  /*e1e0*/  LOP3.LUT R106, R195, 0x380, RZ, 0xc0, !PT ;  /* 0x00000380c36a7812 */ /* 0x000fe400078ec0ff */
[----:B------:R-:W-:Y:S02]  /*e1f0*/  SHF.R.U64 R26, R26, 0x3, RZ ;  /* 0x000000031a1a7819 */ /* 0x000fe400000012ff */
[----:B------:R-:W-:Y:S02]  /*e200*/  LOP3.LUT R14, R14, R175, RZ, 0x3c, !PT ;  /* 0x000000af0e0e7212 */ /* 0x000fe400078e3cff */
[----:B------:R-:W-:Y:S02]  /*e210*/  SHF.R.U64 R90, R90, 0x3, RZ ;  /* 0x000000035a5a7819 */ /* 0x000fe400000012ff */
[----:B------:R-:W-:Y:S02]  /*e220*/  LOP3.LUT R114, R8, R199, RZ, 0x3c, !PT ;  /* 0x000000c708727212 */ /* 0x000fe400078e3cff */
[----:B------:R-:W-:-:S02]  /*e230*/  LOP3.LUT R20, R20, R177, RZ, 0x3c, !PT ;  /* 0x000000b114147212 */ /* 0x000fc400078e3cff */
[----:B------:R-:W-:Y:S02]  /*e240*/  SHF.R.U64 R94, R94, 0x3, RZ ;  /* 0x000000035e5e7819 */ /* 0x000fe400000012ff */
[----:B------:R-:W-:Y:S02]  /*e250*/  LOP3.LUT R110, R197, 0x380, RZ, 0xc0, !PT ;  /* 0x00000380c56e7812 */ /* 0x000fe400078ec0ff */
[----:B------:R-:W-:Y:S02]  /*e260*/  LOP3.LUT R8, R27, R174, RZ, 0x3c, !PT ;  /* 0x000000ae1b087212 */ /* 0x000fe400078e3cff */
[----:B------:R-:W-:Y:S02]  /*e270*/  SHF.R.U64 R106, R106, 0x3, RZ ;  /* 0x000000036a6a7819 */ /* 0x000fe400000012ff */
[----:B------:R-:W-:Y:S02]  /*e280*/  LOP3.LUT R118, R26, R201, RZ, 0x3c, !PT ;  /* 0x000000c91a767212 */ /* 0x000fe400078e3cff */
[----:B------:R-:W-:-:S02]  /*e290*/  MOV R27, R10 ;  /* 0x0000000a001b7202 */ /* 0x000fc40000000f00 */
[----:B0-----:R-:W-:Y:S02]  /*e2a0*/  F2FP.F16.F32.PACK_AB R4, R33, R159 ;  /* 0x0000009f2104723e */ /* 0x001fe400000000ff */
[----:B------:R-:W-:Y:S02]  /*e2b0*/  F2FP.F16.F32.PACK_AB R5, R35, R34 ;  /* 0x000000222305723e */ /* 0x000fe400000000ff */
[----:B------:R-:W-:Y:S02]  /*e2c0*/  F2FP.F16.F32.PACK_AB R6, R37, R36 ;  /* 0x000000242506723e */ /* 0x000fe400000000ff */
[----:B------:R-:W-:Y:S02]  /*e2d0*/  F2FP.F16.F32.PACK_AB R7, R39, R38 ;  /* 0x000000262707723e */ /* 0x000fe400000000ff */
[----:B------:R-:W-:Y:S02]  /*e2e0*/  MOV R26, R12 ;  /* 0x0000000c001a7202 */ /* 0x000fe40000000f00 */
[----:B------:R-:W-:Y:S01]  /*e2f0*/  LOP3.LUT R90, R90, R181, RZ, 0x3c, !PT ;  /* 0x000000b55a5a7212 */ /* 0x000fe200078e3cff */
[----:B------:R0:W-:Y:S01]  /*e300*/  STSM.16.M88.4 [R27], R4 ;  /* 0x000000041b007844 */ /* 0x0001e20000000200 */
[----:B------:R-:W-:-:S02]  /*e310*/  MOV R15, R14 ;  /* 0x0000000e000f7202 */ /* 0x000fc40000000f00 */
[----:B------:R-:W-:Y:S01]  /*e320*/  LOP3.LUT R94, R94, R183, RZ, 0x3c, !PT ;  /* 0x000000b75e5e7212 */ /* 0x000fe200078e3cff */
[----:B------:R-:W-:Y:S01]  /*e330*/  STSM.16.M88.4 [R26], R40 ;  /* 0x000000281a007844 */ /* 0x000fe20000000200 */
[----:B------:R-:W-:Y:S02]  /*e340*/  SHF.R.U64 R110, R110, 0x3, RZ ;  /* 0x000000036e6e7819 */ /* 0x000fe400000012ff */
[----:B------:R-:W-:Y:S01]  /*e350*/  MOV R20, R20 ;  /* 0x0000001400147202 */ /* 0x000fe20000000f00 */
[----:B------:R-:W-:Y:S01]  /*e360*/  STSM.16.M88.4 [R15], R48 ;  /* 0x000000300f007844 */ /* 0x000fe20000000200 */
[----:B------:R-:W-:Y:S02]  /*e370*/  LOP3.LUT R106, R106, R195, RZ, 0x3c, !PT ;  /* 0x000000c36a6a7212 */ /* 0x000fe400078e3cff */
[----:B------:R-:W-:Y:S01]  /*e380*/  MOV R24, R24 ;  /* 0x0000001800187202 */ /* 0x000fe20000000f00 */
[----:B------:R-:W-:Y:S01]  /*e390*/  STSM.16.M88.4 [R20], R56 ;  /* 0x0000003814007844 */ /* 0x000fe20000000200 */
[----:B------:R-:W-:-:S02]  /*e3a0*/  F2FP.F16.F32.PACK_AB R73, R75, R74 ;  /* 0x0000004a4b49723e */ /* 0x000fc400000000ff */
[----:B------:R-:W-:Y:S01]  /*e3b0*/  F2FP.F16.F32.PACK_AB R80, R81, R80 ;  /* 0x000000505150723e */ /* 0x000fe200000000ff */
[----:B------:R-:W-:Y:S01]  /*e3c0*/  STSM.16.M88.4 [R24], R64 ;  /* 0x0000004018007844 */ /* 0x000fe20000000200 */
[----:B------:R-:W-:Y:S01]  /*e3d0*/  MOV R28, R28 ;  /* 0x0000001c001c7202 */ /* 0x000fe20000000f00 */
[----:B0-----:R-:W-:Y:S01]  /*e3e0*/  IMAD.U32 R6, RZ, RZ, UR10 ;  /* 0x0000000aff067e24 */ /* 0x001fe2000f8e00ff */
[----:B------:R-:W-:Y:S02]  /*e3f0*/  F2FP.F16.F32.PACK_AB R74, R77, R76 ;  /* 0x0000004c4d4a723e */ /* 0x000fe400000000ff */
[----:B------:R-:W-:Y:S02]  /*e400*/  F2FP.F16.F32.PACK_AB R75, R79, R78 ;  /* 0x0000004e4f4b723e */ /* 0x000fe400000000ff */
[----:B------:R-:W-:Y:S02]  /*e410*/  F2FP.F16.F32.PACK_AB R81, R83, R82 ;  /* 0x000000525351723e */ /* 0x000fe400000000ff */
[----:B------:R-:W-:Y:S01]  /*e420*/  MOV R14, R90 ;  /* 0x0000005a000e7202 */ /* 0x000fe20000000f00 */
[----:B------:R-:W-:Y:S01]  /*e430*/  STSM.16.M88.4 [R28], R72 ;  /* 0x000000481c007844 */ /* 0x000fe20000000200 */
[----:B------:R-:W-:-:S02]  /*e440*/  F2FP.F16.F32.PACK_AB R82, R85, R84 ;  /* 0x000000545552723e */ /* 0x000fc400000000ff */
[----:B------:R-:W-:Y:S02]  /*e450*/  F2FP.F16.F32.PACK_AB R83, R87, R86 ;  /* 0x000000565753723e */ /* 0x000fe400000000ff */
[----:B------:R-:W-:Y:S02]  /*e460*/  F2FP.F16.F32.PACK_AB R88, R89, R88 ;  /* 0x000000585958723e */ /* 0x000fe400000000ff */
[----:B------:R-:W-:Y:S01]  /*e470*/  LOP3.LUT R110, R110, R197, RZ, 0x3c, !PT ;  /* 0x000000c56e6e7212 */ /* 0x000fe200078e3cff */
[----:B------:R-:W-:Y:S01]  /*e480*/  STSM.16.M88.4 [R14], R80 ;  /* 0x000000500e007844 */ /* 0x000fe20000000200 */
        /* <DEDUP_REMOVED lines=42> */
[----:B------:R-:W-:Y:S01]  /*e730*/  MOV R10, R8 ;  /* 0x00000008000a7202 */ /* 0x000fe20000000f00 */
[----:B------:R2:W-:Y:S01]  /*e740*/  STSM.16.M88.4 [R118], R136 ;  /* 0x0000008876007844 */ /* 0x0005e20000000200 */
[----:B------:R-:W-:Y:S01]  /*e750*/  F2FP.F16.F32.PACK_AB R146, R149, R148 ;  /* 0x000000949592723e */ /* 0x000fe200000000ff */
[----:B------:R-:W-:Y:S01]  /*e760*/  IMAD.U32 R8, RZ, RZ, UR8 ;  /* 0x00000008ff087e24 */ /* 0x000fe2000f8e00ff */
[----:B------:R-:W-:Y:S01]  /*e770*/  F2FP.F16.F32.PACK_AB R147, R151, R150 ;  /* 0x000000969793723e */ /* 0x000fe200000000ff */
[----:B------:R-:W-:Y:S01]  /*e780*/  IMAD.U32 R9, RZ, RZ, UR9 ;  /* 0x00000009ff097e24 */ /* 0x000fe2000f8e00ff */
[----:B------:R-:W-:-:S02]  /*e790*/  PLOP3.LUT P6, PT, PT, PT, UP1, 0x80, 0x0 ;  /* 0x000000000000781c */ /* 0x000fc40003fcf018 */
[----:B------:R-:W-:Y:S01]  /*e7a0*/  PLOP3.LUT P0, PT, PT, PT, UP0, 0x80, 0x0 ;  /* 0x000000000000781c */ /* 0x000fe20003f0f008 */
[----:B------:R2:W-:Y:S01]  /*e7b0*/  STSM.16.M88.4 [R10], R144 ;  /* 0x000000900a007844 */ /* 0x0005e20000000200 */
[----:B------:R-:W-:Y:S01]  /*e7c0*/  MOV R7, UR11 ;  /* 0x0000000b00077c02 */ /* 0x000fe20008000f00 */
[----:B------:R-:W-:Y:S08]  /*e7d0*/  BAR.SYNC.DEFER_BLOCKING 0x1, 0x100 ;  /* 0x0044000000007b1d */ /* 0x000ff00000010000 */
[----:B------:R3:W4:Y:S04]  /*e7e0*/  @P6 LDG.E R8, desc[UR48][R8.64] ;  /* 0x0000003008086981 */ /* 0x000728000c1e1900 */
[----:B------:R-:W5:Y:S01]  /*e7f0*/  @P0 LDG.E R5, desc[UR48][R6.64] ;  /* 0x0000003006050981 */ /* 0x000f62000c1e1900 */
[----:B0-----:R-:W-:Y:S01]  /*e800*/  IMAD R11, R188, 0x40, R185 ;  /* 0x00000040bc0b7824 */ /* 0x001fe200078e02b9 */
[----:B------:R-:W-:Y:S01]  /*e810*/  ULDC UR7, c[0x0][0xa88] ;  /* 0x0002a20000077ab9 */ /* 0x000fe20000000800 */
[----:B------:R-:W-:-:S02]  /*e820*/  UMOV UR4, URZ ;  /* 0x0000003f00047c82 */ /* 0x000fc40008000000 */
[----:B------:R-:W-:-:S03]  /*e830*/  IMAD.WIDE R134, R11, 0x2, R134 ;  /* 0x000000020b867825 */ /* 0x000fc600078e0286 */
[C---:B------:R-:W-:Y:S02]  /*e840*/  IADD3 R11, P2, R134.reuse, 0x1000, RZ ;  /* 0x00001000860b7810 */ /* 0x040fe40007f5e0ff */
[C---:B------:R-:W-:Y:S02]  /*e850*/  IADD3 R29, P1, R134.reuse, 0x2000, RZ ;  /* 0x00002000861d7810 */ /* 0x040fe40007f3e0ff */
[----:B---3--:R-:W-:Y:S02]  /*e860*/  P2R R9, PR, RZ, 0x4 ;  /* 0x00000004ff097803 */ /* 0x008fe40000000000 */
[C---:B------:R-:W-:Y:S02]  /*e870*/  IADD3 R13, P2, R134.reuse, 0x3000, RZ ;  /* 0x00003000860d7810 */ /* 0x040fe40007f5e0ff */
[C---:B------:R-:W-:Y:S02]  /*e880*/  IADD3 R37, P3, R134.reuse, 0x4000, RZ ;  /* 0x0000400086257810 */ /* 0x040fe40007f7e0ff */
[----:B------:R-:W-:-:S02]  /*e890*/  IADD3 R25, P4, R134, 0x5000, RZ ;  /* 0x0000500086197810 */ /* 0x000fc40007f9e0ff */
[----:B------:R-:W-:Y:S02]  /*e8a0*/  IADD3 R41, P5, R134, 0x6000, RZ ;  /* 0x0000600086297810 */ /* 0x000fe40007fbe0ff */
[----:B------:R-:W-:Y:S02]  /*e8b0*/  LOP3.LUT R4, R11, 0x380, RZ, 0xc0, !PT ;  /* 0x000003800b047812 */ /* 0x000fe400078ec0ff */
[----:B------:R-:W-:Y:S02]  /*e8c0*/  LOP3.LUT R28, R29, 0x380, RZ, 0xc0, !PT ;  /* 0x000003801d1c7812 */ /* 0x000fe400078ec0ff */
[----:B-1----:R-:W-:Y:S02]  /*e8d0*/  LOP3.LUT R12, R13, 0x380, RZ, 0xc0, !PT ;  /* 0x000003800d0c7812 */ /* 0x002fe400078ec0ff */
        /* <DEDUP_REMOVED lines=14> */
[----:B------:R-:W-:Y:S02]  /*e9c0*/  LOP3.LUT R40, R40, R41, RZ, 0x3c, !PT ;  /* 0x0000002928287212 */ /* 0x000fe400078e3cff */
[----:B----4-:R-:W-:Y:S02]  /*e9d0*/  @P6 R2UR UR7, R8 ;  /* 0x00000000080762ca */ /* 0x010fe400000e0000 */
[----:B-----5:R-:W-:Y:S01]  /*e9e0*/  @P0 R2UR UR4, R5 ;  /* 0x00000000050402ca */ /* 0x020fe200000e0000 */
[----:B--2---:R-:W-:-:S14]  /*e9f0*/  @P6 BRA `(.L_x_4444) ;  /* 0x0000000000186947 */ /* 0x004fdc0003800000 */
[----:B------:R-:W-:Y:S05]  /*ea00*/  @!P0 BRA `(.L_x_4444) ;  /* 0x0000000000148947 */ /* 0x000fea0003800000 */
[----:B------:R-:W2:Y:S04]  /*ea10*/  LDG.E R10, desc[UR48][R6.64] ;  /* 0x00000030060a7981 */ /* 0x000ea8000c1e1900 */
[----:B------:R-:W3:Y:S01]  /*ea20*/  LDG.E R8, desc[UR48][R6.64+0x4] ;  /* 0x0000043006087981 */ /* 0x000ee2000c1e1900 */
[----:B--2---:R-:W-:Y:S02]  /*ea30*/  R2UR UR8, R10 ;  /* 0x000000000a0872ca */ /* 0x004fe400000e0000 */
[----:B---3--:R-:W-:-:S13]  /*ea40*/  R2UR UR7, R8 ;  /* 0x00000000080772ca */ /* 0x008fda00000e0000 */
[----:B------:R-:W-:-:S12]  /*ea50*/  UIADD3 UR7, -UR8, UR7, URZ ;  /* 0x0000000708077290 */ /* 0x000fd8000fffe13f */
.L_x_4444:
        /* <DEDUP_REMOVED lines=10> */
[--C-:B------:R-:W-:Y:S01]  /*eb00*/  IMAD.X R41, RZ, RZ, R135.reuse, P5 ;  /* 0x000000ffff297224 */ /* 0x100fe200028e0687 */
[----:B------:R-:W-:Y:S01]  /*eb10*/  LOP3.LUT R48, R49, 0x380, RZ, 0xc0, !PT ;  /* 0x0000038031307812 */ /* 0x000fe200078ec0ff */
[----:B------:R-:W-:Y:S01]  /*eb20*/  USHF.R.S32.HI UR8, URZ, 0x1f, UR43 ;  /* 0x0000001f3f087899 */ /* 0x000fe2000801142b */
[----:B------:R-:W-:Y:S01]  /*eb30*/  LOP3.LUT R44, R45, 0x380, RZ, 0xc0, !PT ;  /* 0x000003802d2c7812 */ /* 0x000fe200078ec0ff */
[----:B------:R-:W-:Y:S01]  /*eb40*/  USHF.R.S32.HI UR11, URZ, 0x1f, UR4 ;  /* 0x0000001f3f0b7899 */ /* 0x000fe20008011404 */
[----:B------:R-:W-:Y:S01]  /*eb50*/  SHF.R.U64 R48, R48, 0x3, RZ ;  /* 0x0000000330307819 */ /* 0x000fe200000012ff */
[----:B------:R-:W-:Y:S01]  /*eb60*/  USHF.R.S32.HI UR14, URZ, 0x1f, UR41 ;  /* 0x0000001f3f0e7899 */ /* 0x000fe20008011429 */
[----:B------:R-:W-:Y:S01]  /*eb70*/  SHF.R.U64 R32, R32, 0x3, RZ ;  /* 0x0000000320207819 */ /* 0x000fe200000012ff */
[----:B------:R-:W-:Y:S01]  /*eb80*/  USEL UR15, UR43, URZ, !UP0 ;  /* 0x0000003f2b0f7287 */ /* 0x000fe2000c000000 */
[----:B------:R-:W-:Y:S01]  /*eb90*/  SHF.R.U64 R44, R44, 0x3, RZ ;  /* 0x000000032c2c7819 */ /* 0x000fe200000012ff */
[----:B------:R-:W-:Y:S01]  /*eba0*/  USEL UR16, UR8, URZ, !UP0 ;  /* 0x0000003f08107287 */ /* 0x000fe2000c000000 */
[----:B------:R-:W-:Y:S01]  /*ebb0*/  LOP3.LUT R48, R48, R49, RZ, 0x3c, !PT ;  /* 0x0000003130307212 */ /* 0x000fe200078e3cff */
[--C-:B------:R-:W-:Y:S01]  /*ebc0*/  IMAD.X R49, RZ, RZ, R135.reuse, P6 ;  /* 0x000000ffff317224 */ /* 0x100fe200030e0687 */
[----:B------:R-:W-:Y:S01]  /*ebd0*/  LOP3.LUT R32, R32, R33, RZ, 0x3c, !PT ;  /* 0x0000002120207212 */ /* 0x000fe200078e3cff */
[----:B------:R-:W-:Y:S01]  /*ebe0*/  IMAD.X R33, RZ, RZ, R135, P0 ;  /* 0x000000ffff217224 */ /* 0x000fe200000e0687 */
[----:B0-----:R-:W-:-:S02]  /*ebf0*/  ISETP.NE.AND P6, PT, R6, RZ, PT ;  /* 0x000000ff0600720c */ /* 0x001fc40003fc5270 */
[----:B------:R-:W-:Y:S01]  /*ec00*/  LOP3.LUT R44, R44, R45, RZ, 0x3c, !PT ;  /* 0x0000002d2c2c7212 */ /* 0x000fe200078e3cff */
[----:B------:R-:W-:Y:S01]  /*ec10*/  IMAD.X R45, RZ, RZ, R135, P1 ;  /* 0x000000ffff2d7224 */ /* 0x000fe200008e0687 */
[----:B------:R-:W-:Y:S02]  /*ec20*/  IADD3.X R25, RZ, R135, RZ, P4, !PT ;  /* 0x00000087ff197210 */ /* 0x000fe400027fe4ff */
[C---:B------:R-:W-:Y:S02]  /*ec30*/  IADD3 R57, P2, R134.reuse, 0xa000, RZ ;  /* 0x0000a00086397810 */ /* 0x040fe40007f5e0ff */
[C---:B------:R-:W-:Y:S02]  /*ec40*/  IADD3 R53, P3, R134.reuse, 0xb000, RZ ;  /* 0x0000b00086357810 */ /* 0x040fe40007f7e0ff */
[C---:B------:R-:W-:Y:S02]  /*ec50*/  IADD3 R65, P4, R134.reuse, 0xc000, RZ ;  /* 0x0000c00086417810 */ /* 0x040fe40007f9e0ff */
[----:B------:R-:W-:-:S02]  /*ec60*/  IADD3 R61, P5, R134, 0xd000, RZ ;  /* 0x0000d000863d7810 */ /* 0x000fc40007fbe0ff */
[C---:B------:R-:W-:Y:S02]  /*ec70*/  IADD3 R73, P0, R134.reuse, 0xe000, RZ ;  /* 0x0000e00086497810 */ /* 0x040fe40007f1e0ff */
[----:B------:R-:W-:Y:S02]  /*ec80*/  IADD3 R7, P1, R134, 0xf000, RZ ;  /* 0x0000f00086077810 */ /* 0x000fe40007f3e0ff */
[----:B------:R-:W-:Y:S02]  /*ec90*/  LOP3.LUT R56, R57, 0x380, RZ, 0xc0, !PT ;  /* 0x0000038039387812 */ /* 0x000fe400078ec0ff */
[----:B------:R-:W-:Y:S01]  /*eca0*/  LOP3.LUT R52, R53, 0x380, RZ, 0xc0, !PT ;  /* 0x0000038035347812 */ /* 0x000fe200078ec0ff */
[----:B------:R-:W-:Y:S01]  /*ecb0*/  IMAD.X R69, RZ, RZ, R135, P1 ;  /* 0x000000ffff457224 */ /* 0x000fe200008e0687 */
[----:B------:R-:W-:Y:S02]  /*ecc0*/  LOP3.LUT R64, R65, 0x380, RZ, 0xc0, !PT ;  /* 0x0000038041407812 */ /* 0x000fe400078ec0ff */
[----:B------:R-:W-:-:S02]  /*ecd0*/  LOP3.LUT R60, R61, 0x380, RZ, 0xc0, !PT ;  /* 0x000003803d3c7812 */ /* 0x000fc400078ec0ff */
[----:B------:R-:W-:Y:S02]  /*ece0*/  LOP3.LUT R72, R73, 0x380, RZ, 0xc0, !PT ;  /* 0x0000038049487812 */ /* 0x000fe400078ec0ff */
        /* <DEDUP_REMOVED lines=8> */
[----:B------:R-:W-:Y:S02]  /*ed70*/  SHF.R.U64 R6, R6, 0x3, RZ ;  /* 0x0000000306067819 */ /* 0x000fe400000012ff */
[----:B------:R-:W-:Y:S01]  /*ed80*/  LOP3.LUT R56, R56, R57, RZ, 0x3c, !PT ;  /* 0x0000003938387212 */ /* 0x000fe200078e3cff */
[----:B------:R-:W-:Y:S01]  /*ed90*/  IMAD.X R57, RZ, RZ, R135, P2 ;  /* 0x000000ffff397224 */ /* 0x000fe200010e0687 */
[----:B------:R-:W-:-:S02]  /*eda0*/  LOP3.LUT R52, R52, R53, RZ, 0x3c, !PT ;  /* 0x0000003534347212 */ /* 0x000fc400078e3cff */
[----:B------:R-:W-:Y:S01]  /*edb0*/  LOP3.LUT R64, R64, R65, RZ, 0x3c, !PT ;  /* 0x0000004140407212 */ /* 0x000fe200078e3cff */
[--C-:B------:R-:W-:Y:S01]  /*edc0*/  IMAD.X R65, RZ, RZ, R135.reuse, P4 ;  /* 0x000000ffff417224 */ /* 0x100fe200020e0687 */
[----:B------:R-:W-:Y:S01]  /*edd0*/  LOP3.LUT R60, R60, R61, RZ, 0x3c, !PT ;  /* 0x0000003d3c3c7212 */ /* 0x000fe200078e3cff */
[--C-:B------:R-:W-:Y:S01]  /*ede0*/  IMAD.X R61, RZ, RZ, R135.reuse, P5 ;  /* 0x000000ffff3d7224 */ /* 0x100fe200028e0687 */
[----:B------:R-:W-:Y:S01]  /*edf0*/  LOP3.LUT R72, R72, R73, RZ, 0x3c, !PT ;  /* 0x0000004948487212 */ /* 0x000fe200078e3cff */
[----:B------:R-:W-:Y:S01]  /*ee00*/  IMAD.X R73, RZ, RZ, R135, P0 ;  /* 0x000000ffff497224 */ /* 0x000fe200000e0687 */
[----:B------:R-:W-:Y:S02]  /*ee10*/  IADD3.X R53, RZ, R135, RZ, P3, !PT ;  /* 0x00000087ff357210 */ /* 0x000fe40001ffe4ff */
[----:B------:R-:W-:Y:S02]  /*ee20*/  LOP3.LUT R134, R9, R134, RZ, 0x3c, !PT ;  /* 0x0000008609867212 */ /* 0x000fe400078e3cff */
[----:B------:R-:W-:Y:S01]  /*ee30*/  LOP3.LUT R68, R6, R7, RZ, 0x3c, !PT ;  /* 0x0000000706447212 */ /* 0x000fe200078e3cff */
[----:B------:R-:W-:Y:S06]  /*ee40*/  @P6 BRA `(.L_x_4445) ;  /* 0x00000000006c6947 */ /* 0x000fec0003800000 */
[----:B------:R-:W-:Y:S01]  /*ee50*/  ULDC.64 UR12, c[0x0][0xb70] ;  /* 0x0002dc00000c7ab9 */ /* 0x000fe20000000a00 */
[----:B------:R-:W-:Y:S01]  /*ee60*/  UMOV UR8, UR4 ;  /* 0x0000000400087c82 */ /* 0x000fe20008000000 */
[----:B------:R-:W-:Y:S01]  /*ee70*/  UIMAD UR10, UR14, UR12, URZ ;  /* 0x0000000c0e0a72a4 */ /* 0x000fe2000f8e023f */
[----:B------:R-:W-:Y:S01]  /*ee80*/  IMAD.U32 R8, RZ, RZ, UR42 ;  /* 0x0000002aff087e24 */ /* 0x000fe2000f8e00ff */
[----:B------:R-:W-:Y:S01]  /*ee90*/  UMOV UR9, UR11 ;  /* 0x0000000b00097c82 */ /* 0x000fe20008000000 */
[----:B------:R-:W-:Y:S01]  /*eea0*/  IADD3 R7, -R18, RZ, RZ ;  /* 0x000000ff12077210 */ /* 0x000fe20007ffe1ff */
[----:B------:R-:W-:Y:S01]  /*eeb0*/  UIMAD.WIDE.U32 UR8, UR41, UR12, UR8 ;  /* 0x0000000c290872a5 */ /* 0x000fe2000f8e0008 */
[----:B------:R-:W-:Y:S01]  /*eec0*/  IMAD R8, R8, 0x40, R17 ;  /* 0x0000004008087824 */ /* 0x000fe200078e0211 */
[----:B------:R-:W-:Y:S01]  /*eed0*/  UIMAD UR10, UR41, UR13, UR10 ;  /* 0x0000000d290a72a4 */ /* 0x000fe2000f8e020a */
[----:B------:R-:W-:Y:S02]  /*eee0*/  ISETP.NE.AND P0, PT, R16, R7, PT ;  /* 0x000000071000720c */ /* 0x000fe40003f05270 */
[----:B------:R-:W-:Y:S01]  /*eef0*/  ULDC.64 UR12, c[0x0][0xb78] ;  /* 0x0002de00000c7ab9 */ /* 0x000fe20000000a00 */
[----:B------:R-:W-:Y:S01]  /*ef00*/  UIADD3 UR9, UR9, UR10, URZ ;  /* 0x0000000a09097290 */ /* 0x000fe2000fffe03f */
[C---:B------:R-:W-:Y:S01]  /*ef10*/  VIADD R10, R8.reuse, 0x8 ;  /* 0x00000008080a7836 */ /* 0x040fe20000000000 */
[----:B------:R-:W-:Y:S01]  /*ef20*/  UIMAD UR10, UR16, UR12, URZ ;  /* 0x0000000c100a72a4 */ /* 0x000fe2000f8e023f */
[----:B------:R-:W-:Y:S01]  /*ef30*/  SHF.R.S32.HI R6, RZ, 0x1f, R8 ;  /* 0x0000001fff067819 */ /* 0x000fe20000011408 */
[----:B------:R-:W-:Y:S01]  /*ef40*/  UIMAD.WIDE.U32 UR8, UR15, UR12, UR8 ;  /* 0x0000000c0f0872a5 */ /* 0x000fe2000f8e0008 */
[----:B------:R-:W-:Y:S01]  /*ef50*/  ISETP.GE.OR P1, PT, R8, UR7, P0 ;  /* 0x0000000708007c0c */ /* 0x000fe20008726670 */
[----:B------:R-:W-:Y:S01]  /*ef60*/  UIMAD UR10, UR15, UR13, UR10 ;  /* 0x0000000d0f0a72a4 */ /* 0x000fe2000f8e020a */
[----:B------:R-:W-:-:S02]  /*ef70*/  ISETP.GE.OR P0, PT, R10, UR7, P0 ;  /* 0x000000070a007c0c */ /* 0x000fc40008706670 */
        /* <DEDUP_REMOVED lines=8> */
.L_x_4445:
[C---:B0-----:R-:W-:Y:S01]  /*f000*/  VIADD R3, R185.reuse, 0x40 ;  /* 0x00000040b9037836 */ /* 0x041fe20000000000 */
[----:B------:R-:W-:Y:S01]  /*f010*/  ULDC UR12, c[0x0][0xa8c] ;  /* 0x0002a300000c7ab9 */ /* 0x000fe20000000800 */
[C---:B------:R-:W-:Y:S01]  /*f020*/  VIADD R82, R185.reuse, 0x80 ;  /* 0x00000080b9527836 */ /* 0x040fe20000000000 */
[----:B------:R-:W-:Y:S01]  /*f030*/  IADD3 R83, R185, 0xc0, RZ ;  /* 0x000000c0b9537810 */ /* 0x000fe20007ffe0ff */
[----:B------:R-:W-:Y:S01]  /*f040*/  ULDC.64 UR18, c[0x0][0xaa0] ;  /* 0x0002a80000127ab9 */ /* 0x000fe20000000a00 */
[----:B------:R-:W-:Y:S01]  /*f050*/  ISETP.GE.AND P1, PT, R3, UR12, PT ;  /* 0x0000000c03007c0c */ /* 0x000fe2000bf26270 */
[----:B------:R0:W5:Y:S01]  /*f060*/  LD.E.128 R8, desc[UR48][R134.64] ;  /* 0x0000003086087980 */ /* 0x000162000c101d00 */
[----:B------:R-:W-:Y:S02]  /*f070*/  ISETP.GE.AND P0, PT, R185, UR12, PT ;  /* 0x0000000cb9007c0c */ /* 0x000fe4000bf06270 */
[----:B------:R-:W-:Y:S01]  /*f080*/  SEL R20, RZ, 0xffffffff, P1 ;  /* 0xffffffffff147807 */ /* 0x000fe20000800000 */
        /* <DEDUP_REMOVED lines=10> */
[----:B------:R-:W-:Y:S01]  /*f130*/  UIMAD UR8, UR11, UR18, URZ ;  /* 0x000000120b0872a4 */ /* 0x000fe2000f8e023f */
[----:B------:R-:W5:Y:S02]  /*f140*/  LD.E.128 R36, desc[UR48][R36.64] ;  /* 0x0000003024247980 */ /* 0x000f64000c101d00 */
[----:B------:R-:W-:Y:S01]  /*f150*/  LOP3.LUT R0, R20, R0, R21, 0xfe, !PT ;  /* 0x0000000014007212 */ /* 0x000fe200078efe15 */
[C---:B------:R-:W-:Y:S01]  /*f160*/  VIADD R86, R185.reuse, 0x100 ;  /* 0x00000100b9567836 */ /* 0x040fe20000000000 */
[----:B------:R-:W5:Y:S01]  /*f170*/  LD.E.128 R24, desc[UR48][R24.64] ;  /* 0x0000003018187980 */ /* 0x000f62000c101d00 */
[----:B------:R-:W-:Y:S01]  /*f180*/  SHF.R.S32.HI R21, RZ, 0x1f, R185 ;  /* 0x0000001fff157819 */ /* 0x000fe200000114b9 */
[----:B------:R-:W-:Y:S01]  /*f190*/  VIADD R87, R185, 0x140 ;  /* 0x00000140b9577836 */ /* 0x000fe20000000000 */
[----:B------:R-:W-:Y:S01]  /*f1a0*/  ULDC.64 UR10, c[0x0][0xae0] ;  /* 0x0002b800000a7ab9 */ /* 0x000fe20000000a00 */
[----:B------:R-:W5:Y:S01]  /*f1b0*/  LD.E.128 R40, desc[UR48][R40.64] ;  /* 0x0000003028287980 */ /* 0x000f62000c101d00 */
[----:B------:R-:W-:-:S02]  /*f1c0*/  IMAD.U32 R77, RZ, RZ, UR18 ;  /* 0x00000012ff4d7e24 */ /* 0x000fc4000f8e00ff */
[----:B------:R-:W-:Y:S01]  /*f1d0*/  IMAD.MOV.U32 R20, RZ, RZ, R185 ;  /* 0x000000ffff147224 */ /* 0x000fe200078e00b9 */
[----:B------:R-:W5:Y:S01]  /*f1e0*/  LD.E.128 R32, desc[UR48][R32.64] ;  /* 0x0000003020207980 */ /* 0x000f62000c101d00 */
[----:B------:R-:W-:-:S03]  /*f1f0*/  UIMAD UR8, UR4, UR19, UR8 ;  /* 0x00000013040872a4 */ /* 0x000fc6000f8e0208 */
[----:B------:R-:W5:Y:S04]  /*f200*/  LD.E.128 R48, desc[UR48][R48.64] ;  /* 0x0000003030307980 */ /* 0x000f68000c101d00 */
[----:B------:R-:W5:Y:S04]  /*f210*/  LD.E.128 R44, desc[UR48][R44.64] ;  /* 0x000000302c2c7980 */ /* 0x000f68000c101d00 */
[----:B------:R-:W5:Y:S04]  /*f220*/  LD.E.128 R56, desc[UR48][R56.64] ;  /* 0x0000003038387980 */ /* 0x000f68000c101d00 */
[----:B------:R-:W5:Y:S04]  /*f230*/  LD.E.128 R52, desc[UR48][R52.64] ;  /* 0x0000003034347980 */ /* 0x000f68000c101d00 */
[----:B------:R-:W5:Y:S04]  /*f240*/  LD.E.128 R64, desc[UR48][R64.64] ;  /* 0x0000003040407980 */ /* 0x000f68000c101d00 */
[----:B------:R-:W5:Y:S04]  /*f250*/  LD.E.128 R60, desc[UR48][R60.64] ;  /* 0x000000303c3c7980 */ /* 0x000f68000c101d00 */
[----:B------:R-:W5:Y:S04]  /*f260*/  LD.E.128 R72, desc[UR48][R72.64] ;  /* 0x0000003048487980 */ /* 0x000f68000c101d00 */
[----:B------:R-:W5:Y:S01]  /*f270*/  LD.E.128 R68, desc[UR48][R68.64] ;  /* 0x0000003044447980 */ /* 0x000f62000c101d00 */
[----:B------:R-:W-:Y:S01]  /*f280*/  IMAD.WIDE.U32 R20, R77, UR4, R20 ;  /* 0x000000044d147c25 */ /* 0x000fe2000f8e0014 */
[----:B------:R-:W-:Y:S01]  /*f290*/  ISETP.GE.AND P0, PT, R86, UR12, PT ;  /* 0x0000000c56007c0c */ /* 0x000fe2000bf06270 */
[----:B------:R-:W-:Y:S01]  /*f2a0*/  UIMAD UR4, UR14, UR10, URZ ;  /* 0x0000000a0e0472a4 */ /* 0x000fe2000f8e023f */
[----:B------:R-:W-:Y:S01]  /*f2b0*/  @!PT LDS RZ, [RZ] ;  /* 0x00000000fffff984 */ /* 0x000fe20000000800 */
[----:B------:R-:W-:Y:S01]  /*f2c0*/  @!PT LDS RZ, [RZ] ;  /* 0x00000000fffff984 */ /* 0x000fe20000000800 */
[----:B------:R-:W-:Y:S01]  /*f2d0*/  @!PT LDS RZ, [RZ] ;  /* 0x00000000fffff984 */ /* 0x000fe20000000800 */
[----:B------:R-:W-:Y:S01]  /*f2e0*/  @!PT LDS RZ, [RZ] ;  /* 0x00000000fffff984 */ /* 0x000fe20000000800 */
[----:B------:R1:W-:Y:S06]  /*f2f0*/  MEMBAR.ALL.CTA ;  /* 0x0000000000007992 */ /* 0x0003ec0000008000 */
[----:B-1----:R-:W1:Y:S01]  /*f300*/  FENCE.VIEW.ASYNC.S ;  /* 0x00000000000073c6 */ /* 0x002e620000000000 */
[----:B------:R-:W-:Y:S01]  /*f310*/  ISETP.GE.AND P1, PT, R87, UR12, PT ;  /* 0x0000000c57007c0c */ /* 0x000fe2000bf26270 */
[----:B------:R-:W-:Y:S01]  /*f320*/  UIMAD UR9, UR42, -0x40, UR7 ;  /* 0xffffffc02a0978a4 */ /* 0x000fe2000f8e0207 */
[----:B------:R-:W-:Y:S01]  /*f330*/  VIADD R21, R21, UR8 ;  /* 0x0000000815157c36 */ /* 0x000fe20008000000 */
[----:B------:R-:W-:Y:S01]  /*f340*/  IADD3 R78, R185, 0x180, RZ ;  /* 0x00000180b94e7810 */ /* 0x000fe20007ffe0ff */
[----:B------:R-:W-:Y:S01]  /*f350*/  IMAD.U32 R79, RZ, RZ, UR10 ;  /* 0x0000000aff4f7e24 */ /* 0x000fe2000f8e00ff */
[----:B------:R-:W-:Y:S01]  /*f360*/  SEL R77, RZ, 0x10, P0 ;  /* 0x00000010ff4d7807 */ /* 0x000fe20000000000 */
[----:B------:R-:W-:Y:S01]  /*f370*/  UIMAD UR8, UR41, UR11, UR4 ;  /* 0x0000000b290872a4 */ /* 0x000fe2000f8e0204 */
[----:B------:R-:W-:Y:S01]  /*f380*/  SEL R76, RZ, 0x20, P1 ;  /* 0x00000020ff4c7807 */ /* 0x000fe20000800000 */
[----:B------:R-:W-:Y:S01]  /*f390*/  UIADD3 UR4, UR38, 0x28c20, URZ ;  /* 0x00028c2026047890 */ /* 0x000fe2000fffe03f */
[----:B------:R-:W-:Y:S01]  /*f3a0*/  IMAD.WIDE.U32 R20, R79, UR41, R20 ;  /* 0x000000294f147c25 */ /* 0x000fe2000f8e0014 */
[----:B------:R-:W-:Y:S01]  /*f3b0*/  ULDC.64 UR10, c[0x0][0xae8] ;  /* 0x0002ba00000a7ab9 */ /* 0x000fe20000000a00 */
[----:B------:R-:W-:Y:S01]  /*f3c0*/  ISETP.GE.AND P2, PT, R188, UR9, PT ;  /* 0x00000009bc007c0c */ /* 0x000fe2000bf46270 */
[----:B------:R-:W-:Y:S01]  /*f3d0*/  UIMAD UR7, UR16, UR10, URZ ;  /* 0x0000000a100772a4 */ /* 0x000fe2000f8e023f */
[----:B------:R-:W-:Y:S01]  /*f3e0*/  ISETP.GE.AND P0, PT, R78, UR12, PT ;  /* 0x0000000c4e007c0c */ /* 0x000fe2000bf06270 */
[----:B------:R-:W-:Y:S01]  /*f3f0*/  VIADD R78, R188, 0x20 ;  /* 0x00000020bc4e7836 */ /* 0x000fe20000000000 */
[----:B------:R-:W-:Y:S01]  /*f400*/  LOP3.LUT R77, R76, R0, R77, 0xfe, !PT ;  /* 0x000000004c4d7212 */ /* 0x000fe200078efe4d */
[----:B------:R-:W-:Y:S01]  /*f410*/  VIADD R76, R185, 0x1c0 ;  /* 0x000001c0b94c7836 */ /* 0x000fe20000000000 */
[----:B------:R-:W-:Y:S01]  /*f420*/  UPRMT UR4, URZ, 0x654, UR4 ;  /* 0x000006543f047896 */ /* 0x000fe20008000004 */
[----:B------:R-:W-:Y:S01]  /*f430*/  MOV R79, UR10 ;  /* 0x0000000a004f7c02 */ /* 0x000fe20008000f00 */
[----:B------:R-:W-:Y:S01]  /*f440*/  VIADD R21, R21, UR8 ;  /* 0x0000000815157c36 */ /* 0x000fe20008000000 */
[----:B------:R-:W-:Y:S01]  /*f450*/  SEL R0, RZ, 0x40, P0 ;  /* 0x00000040ff007807 */ /* 0x000fe20000000000 */
[----:B------:R-:W-:Y:S01]  /*f460*/  UIMAD UR7, UR15, UR11, UR7 ;  /* 0x0000000b0f0772a4 */ /* 0x000fe2000f8e0207 */
[----:B------:R-:W-:Y:S01]  /*f470*/  ISETP.GE.AND P1, PT, R76, UR12, PT ;  /* 0x0000000c4c007c0c */ /* 0x000fe2000bf26270 */
[----:B------:R-:W-:Y:S01]  /*f480*/  BSSY B1, `(.L_x_4446) ;  /* 0x0000026000017945 */ /* 0x000fe20003800000 */
[----:B------:R-:W-:Y:S01]  /*f490*/  ISETP.GE.AND P0, PT, R78, UR9, PT ;  /* 0x000000094e007c0c */ /* 0x000fe2000bf06270 */
[----:B------:R-:W-:Y:S01]  /*f4a0*/  IMAD.WIDE.U32 R78, R79, UR15, R20 ;  /* 0x0000000f4f4e7c25 */ /* 0x000fe2000f8e0014 */
[----:B------:R-:W-:Y:S01]  /*f4b0*/  LOP3.LUT R0, R77, R0, RZ, 0xfc, !PT ;  /* 0x000000004d007212 */ /* 0x000fe200078efcff */
[----:B-1----:R-:W-:Y:S01]  /*f4c0*/  SYNCS.ARRIVE.TRANS64.RED.A1T0 RZ, [UR4], RZ ;  /* 0x000000ffffff79a7 */ /* 0x002fe20008100404 */
[----:B------:R-:W-:Y:S01]  /*f4d0*/  SHF.R.S32.HI R189, RZ, 0x1f, R188 ;  /* 0x0000001fffbd7819 */ /* 0x000fe200000114bc */
[----:B------:R-:W-:Y:S01]  /*f4e0*/  IMAD.U32 R77, RZ, RZ, UR42 ;  /* 0x0000002aff4d7e24 */ /* 0x000fe2000f8e00ff */
[----:B------:R-:W-:Y:S01]  /*f4f0*/  SEL R21, RZ, 0x80, P1 ;  /* 0x00000080ff157807 */ /* 0x000fe20000800000 */
[----:B------:R-:W-:-:S02]  /*f500*/  VIADD R85, R79, UR7 ;  /* 0x000000074f557c36 */ /* 0x000fc40008000000 */
[----:B------:R-:W-:Y:S01]  /*f510*/  IMAD.WIDE R76, R77, 0x40, R188 ;  /* 0x000000404d4c7825 */ /* 0x000fe200078e02bc */
[----:B------:R-:W-:Y:S01]  /*f520*/  LOP3.LUT R84, R0, R21, RZ, 0xfc, !PT ;  /* 0x0000001500547212 */ /* 0x000fe200078efcff */
[----:B0-----:R-:W-:Y:S06]  /*f530*/  @P2 BRA `(.L_x_4447) ;  /* 0x0000000000682947 */ /* 0x001fec0003800000 */
        /* <DEDUP_REMOVED lines=16> */
[----:B-----5:R0:W-:Y:S01]  /*f640*/  @!P2 STG.E.128 desc[UR48][R80.64], R8 ;  /* 0x000000085000a986 */ /* 0x0201e2000c101d30 */
        /* <DEDUP_REMOVED lines=9> */
.L_x_4447:
[----:B------:R-:W-:Y:S05]  /*f6e0*/  BSYNC B1 ;  /* 0x0000000000017941 */ /* 0x000fea0003800000 */
.L_x_4446:
[----:B------:R-:W-:Y:S05]  /*f6f0*/  @P0 BRA `(.L_x_4448) ;  /* 0x0000000c00400947 */ /* 0x000fea0003800000 */
[----:B0----5:R-:W-:Y:S01]  /*f700*/  IADD3 R11, P0, R76, 0x20, RZ ;  /* 0x000000204c0b7810 */ /* 0x021fe20007f1e0ff */
        /* <DEDUP_REMOVED lines=29> */
.L_x_4443:
[----:B------:R-:W-:Y:S01]  /*f8e0*/  ULDC.64 UR8, c[0x0][0xbe0] ;  /* 0x0002f80000087ab9 */ /* 0x000fe20000000a00 */
[----:B------:R-:W-:Y:S01]  /*f8f0*/  MOV R3, RZ ;  /* 0x000000ff00037202 */ /* 0x000fe20000000f00 */
[----:B------:R-:W-:Y:S01]  /*f900*/  UISETP.NE.U32.AND UP0, UPT, UR8, URZ, UPT ;  /* 0x0000003f0800728c */ /* 0x000fe2000bf05070 */
[----:B------:R-:W-:Y:S01]  /*f910*/  VIADD R12, R185, 0x40 ;  /* 0x00000040b90c7836 */ /* 0x000fe20000000000 */
[----:B------:R-:W-:Y:S02]  /*f920*/  ULDC UR14, c[0x0][0xa8c] ;  /* 0x0002a300000e7ab9 */ /* 0x000fe40000000800 */
[----:B------:R-:W-:-:S03]  /*f930*/  UISETP.NE.AND.EX UP1, UPT, UR9, URZ, UPT, UP0 ;  /* 0x0000003f0900728c */ /* 0x000fc6000bf25300 */
[----:B------:R-:W-:Y:S02]  /*f940*/  ULDC.64 UR8, c[0x0][0xbd8] ;  /* 0x0002f60000087ab9 */ /* 0x000fe40000000a00 */
[----:B------:R-:W-:Y:S01]  /*f950*/  UISETP.NE.U32.AND UP0, UPT, UR8, URZ, UPT ;  /* 0x0000003f0800728c */ /* 0x000fe2000bf05070 */
[----:B------:R-:W-:-:S03]  /*f960*/  PLOP3.LUT P3, PT, PT, PT, UP1, 0x80, 0x0 ;  /* 0x000000000000781c */ /* 0x000fc60003f6f018 */
[----:B------:R-:W-:-:S03]  /*f970*/  UISETP.NE.AND.EX UP0, UPT, UR9, URZ, UPT, UP0 ;  /* 0x0000003f0900728c */ /* 0x000fc6000bf05300 */
[----:B------:R-:W-:Y:S02]  /*f980*/  @UP1 ULDC.64 UR8, c[0x0][0xbe0] ;  /* 0x0002f80000081ab9 */ /* 0x000fe40000000a00 */
[----:B------:R-:W-:Y:S01]  /*f990*/  @UP1 UIMAD.WIDE UR10, UR43, 0x4, UR8 ;  /* 0x000000042b0a18a5 */ /* 0x000fe2000f8e0208 */
[----:B------:R-:W-:Y:S02]  /*f9a0*/  PLOP3.LUT P2, PT, PT, PT, UP0, 0x80, 0x0 ;  /* 0x000000000000781c */ /* 0x000fe40003f4f008 */
[----:B------:R-:W-:Y:S02]  /*f9b0*/  ULDC.64 UR8, c[0x0][0xbd8] ;  /* 0x0002f60000087ab9 */ /* 0x000fe40000000a00 */
[----:B------:R-:W-:Y:S01]  /*f9c0*/  UIMAD.WIDE UR8, UR43, 0x4, UR8 ;  /* 0x000000042b0878a5 */ /* 0x000fe2000f8e0208 */
[----:B------:R-:W-:Y:S02]  /*f9d0*/  IMAD.U32 R6, RZ, RZ, UR10 ;  /* 0x0000000aff067e24 */ /* 0x000fe4000f8e00ff */
[----:B------:R-:W-:-:S03]  /*f9e0*/  IMAD.U32 R7, RZ, RZ, UR11 ;  /* 0x0000000bff077e24 */ /* 0x000fc6000f8e00ff */
[----:B------:R-:W-:Y:S02]  /*f9f0*/  IMAD.U32 R4, RZ, RZ, UR8 ;  /* 0x00000008ff047e24 */ /* 0x000fe4000f8e00ff */
[----:B------:R0:W2:Y:S01]  /*fa00*/  @P3 LDG.E R6, desc[UR48][R6.64] ;  /* 0x0000003006063981 */ /* 0x0000a2000c1e1900 */
[----:B------:R-:W-:-:S05]  /*fa10*/  IMAD.U32 R5, RZ, RZ, UR9 ;  /* 0x00000009ff057e24 */ /* 0x000fca000f8e00ff */
[----:B------:R1:W5:Y:S01]  /*fa20*/  @P2 LDG.E R3, desc[UR48][R4.64] ;  /* 0x0000003004032981 */ /* 0x000362000c1e1900 */
[----:B------:R-:W-:Y:S01]  /*fa30*/  ISETP.GE.AND P1, PT, R12, UR14, PT ;  /* 0x0000000e0c007c0c */ /* 0x000fe2000bf26270 */
[C---:B------:R-:W-:Y:S01]  /*fa40*/  VIADD R13, R185.reuse, 0x80 ;  /* 0x00000080b90d7836 */ /* 0x040fe20000000000 */
[C---:B------:R-:W-:Y:S01]  /*fa50*/  ISETP.GE.AND P0, PT, R185.reuse, UR14, PT ;  /* 0x0000000eb9007c0c */ /* 0x040fe2000bf06270 */
[----:B------:R-:W-:Y:S01]  /*fa60*/  VIADD R14, R185, 0xc0 ;  /* 0x000000c0b90e7836 */ /* 0x000fe20000000000 */
[----:B------:R-:W-:Y:S01]  /*fa70*/  SEL R8, RZ, 0xffffffff, P1 ;  /* 0xffffffffff087807 */ /* 0x000fe20000800000 */
[----:B------:R-:W-:Y:S01]  /*fa80*/  ULDC UR4, c[0x0][0xa88] ;  /* 0x0002a20000047ab9 */ /* 0x000fe20000000800 */
[----:B------:R-:W-:Y:S02]  /*fa90*/  SEL R0, RZ, 0x1, P0 ;  /* 0x00000001ff007807 */ /* 0x000fe40000000000 */
[----:B0-----:R-:W-:Y:S02]  /*faa0*/  SHF.L.U32 R7, R8, 0x1, RZ ;  /* 0x0000000108077819 */ /* 0x001fe400000006ff */
[----:B------:R-:W-:-:S02]  /*fab0*/  ISETP.GE.AND P0, PT, R13, UR14, PT ;  /* 0x0000000e0d007c0c */ /* 0x000fc4000bf06270 */
[----:B------:R-:W-:Y:S02]  /*fac0*/  ISETP.GE.AND P1, PT, R14, UR14, PT ;  /* 0x0000000e0e007c0c */ /* 0x000fe4000bf26270 */
[----:B------:R-:W-:Y:S02]  /*fad0*/  LOP3.LUT R0, R7, 0x2, R0, 0xe2, !PT ;  /* 0x0000000207007812 */ /* 0x000fe400078ee200 */
[----:B------:R-:W-:Y:S02]  /*fae0*/  SEL R7, RZ, 0x4, P0 ;  /* 0x00000004ff077807 */ /* 0x000fe40000000000 */
[----:B------:R-:W-:-:S04]  /*faf0*/  SEL R8, RZ, 0x8, P1 ;  /* 0x00000008ff087807 */ /* 0x000fc80000800000 */
[----:B------:R-:W-:Y:S02]  /*fb00*/  LOP3.LUT R9, R8, R0, R7, 0xfe, !PT ;  /* 0x0000000008097212 */ /* 0x000fe400078efe07 */
[----:B--2---:R-:W-:Y:S01]  /*fb10*/  @P3 R2UR UR4, R6 ;  /* 0x00000000060432ca */ /* 0x004fe200000e0000 */
[----:B-1----:R-:W-:-:S14]  /*fb20*/  @P3 BRA `(.L_x_4449) ;  /* 0x0000000000183947 */ /* 0x002fdc0003800000 */
[----:B------:R-:W-:Y:S05]  /*fb30*/  @!P2 BRA `(.L_x_4449) ;  /* 0x000000000014a947 */ /* 0x000fea0003800000 */
[----:B------:R-:W2:Y:S04]  /*fb40*/  LDG.E R6, desc[UR48][R4.64] ;  /* 0x0000003004067981 */ /* 0x000ea8000c1e1900 */
[----:B------:R-:W3:Y:S01]  /*fb50*/  LDG.E R0, desc[UR48][R4.64+0x4] ;  /* 0x0000043004007981 */ /* 0x000ee2000c1e1900 */
[----:B--2---:R-:W-:Y:S02]  /*fb60*/  R2UR UR7, R6 ;  /* 0x00000000060772ca */ /* 0x004fe400000e0000 */
[----:B---3--:R-:W-:-:S13]  /*fb70*/  R2UR UR4, R0 ;  /* 0x00000000000472ca */ /* 0x008fda00000e0000 */
[----:B------:R-:W-:-:S12]  /*fb80*/  UIADD3 UR4, -UR7, UR4, URZ ;  /* 0x0000000407047290 */ /* 0x000fd8000fffe13f */
.L_x_4449:
[----:B------:R-:W-:Y:S01]  /*fb90*/  ISETP.GT.AND P0, PT, R192, 0x3f, PT ;  /* 0x0000003fc000780c */ /* 0x000fe20003f04270 */
[----:B------:R-:W-:Y:S01]  /*fba0*/  USHF.R.S32.HI UR7, URZ, 0x1f, UR43 ;  /* 0x0000001f3f077899 */ /* 0x000fe2000801142b */
[----:B------:R-:W-:Y:S01]  /*fbb0*/  BSSY B1, `(.L_x_4450) ;  /* 0x0000022000017945 */ /* 0x000fe20003800000 */
[----:B------:R-:W-:Y:S01]  /*fbc0*/  USHF.R.S32.HI UR9, URZ, 0x1f, UR41 ;  /* 0x0000001f3f097899 */ /* 0x000fe20008011429 */
[C---:B------:R-:W-:Y:S01]  /*fbd0*/  VIADD R24, R185.reuse, 0x100 ;  /* 0x00000100b9187836 */ /* 0x040fe20000000000 */
[----:B------:R-:W-:Y:S01]  /*fbe0*/  USEL UR10, UR43, URZ, !UP0 ;  /* 0x0000003f2b0a7287 */ /* 0x000fe2000c000000 */
[----:B------:R-:W-:Y:S01]  /*fbf0*/  VIADD R25, R185, 0x140 ;  /* 0x00000140b9197836 */ /* 0x000fe20000000000 */
[----:B------:R-:W-:Y:S01]  /*fc00*/  USEL UR11, UR7, URZ, !UP0 ;  /* 0x0000003f070b7287 */ /* 0x000fe2000c000000 */
[----:B------:R-:W-:Y:S02]  /*fc10*/  SHF.R.S32.HI R10, RZ, 0x1f, R185 ;  /* 0x0000001fff0a7819 */ /* 0x000fe400000114b9 */
[----:B-----5:R-:W-:-:S03]  /*fc20*/  SHF.R.S32.HI R8, RZ, 0x1f, R3 ;  /* 0x0000001fff087819 */ /* 0x020fc60000011403 */
[----:B------:R-:W-:Y:S06]  /*fc30*/  @P0 BRA `(.L_x_4451) ;  /* 0x0000000000640947 */ /* 0x000fec0003800000 */
[----:B------:R-:W0:Y:S01]  /*fc40*/  S2R R0, SR_TID.X ;  /* 0x0000000000007919 */ /* 0x000e220000002100 */
[----:B------:R-:W-:-:S04]  /*fc50*/  IMAD.U32 R5, RZ, RZ, UR42 ;  /* 0x0000002aff057e24 */ /* 0x000fc8000f8e00ff */
[----:B0-----:R-:W-:-:S04]  /*fc60*/  IMAD R0, R5, 0x40, R0 ;  /* 0x0000004005007824 */ /* 0x001fc800078e0200 */
[----:B------:R-:W-:-:S05]  /*fc70*/  VIADD R0, R0, 0xffffff80 ;  /* 0xffffff8000007836 */ /* 0x000fca0000000000 */
[----:B------:R-:W-:-:S13]  /*fc80*/  ISETP.GE.AND P0, PT, R0, UR4, PT ;  /* 0x0000000400007c0c */ /* 0x000fda000bf06270 */
[----:B------:R-:W-:Y:S05]  /*fc90*/  @P0 BRA `(.L_x_4451) ;  /* 0x00000000004c0947 */ /* 0x000fea0003800000 */
[C---:B------:R-:W-:Y:S01]  /*fca0*/  IADD3 R4, P0, R0.reuse, R3, RZ ;  /* 0x0000000300047210 */ /* 0x040fe20007f1e0ff */
[----:B------:R-:W-:Y:S02]  /*fcb0*/  ULDC.64 UR12, c[0x0][0xb70] ;  /* 0x0002dc00000c7ab9 */ /* 0x000fe40000000a00 */
[----:B------:R-:W-:Y:S01]  /*fcc0*/  UIMAD UR7, UR9, UR12, URZ ;  /* 0x0000000c090772a4 */ /* 0x000fe2000f8e023f */
[----:B------:R-:W-:Y:S02]  /*fcd0*/  LEA.HI.X.SX32 R5, R0, R8, 0x1, P0 ;  /* 0x0000000800057211 */ /* 0x000fe400000f0eff */
[----:B------:R-:W-:Y:S01]  /*fce0*/  MOV R7, UR12 ;  /* 0x0000000c00077c02 */ /* 0x000fe20008000f00 */
[----:B------:R-:W-:-:S03]  /*fcf0*/  UIMAD UR7, UR41, UR13, UR7 ;  /* 0x0000000d290772a4 */ /* 0x000fc6000f8e0207 */
[----:B------:R-:W-:Y:S01]  /*fd00*/  ULDC.64 UR12, c[0x0][0xb78] ;  /* 0x0002de00000c7ab9 */ /* 0x000fe20000000a00 */
[----:B------:R-:W-:Y:S01]  /*fd10*/  IMAD.WIDE.U32 R4, R7, UR41, R4 ;  /* 0x0000002907047c25 */ /* 0x000fe2000f8e0004 */
[----:B------:R-:W-:-:S03]  /*fd20*/  UIMAD UR8, UR11, UR12, URZ ;  /* 0x0000000c0b0872a4 */ /* 0x000fc6000f8e023f */
[----:B------:R-:W-:Y:S01]  /*fd30*/  VIADD R5, R5, UR7 ;  /* 0x0000000705057c36 */ /* 0x000fe20008000000 */
[----:B------:R-:W-:Y:S01]  /*fd40*/  UIMAD UR8, UR10, UR13, UR8 ;  /* 0x0000000d0a0872a4 */ /* 0x000fe2000f8e0208 */
[----:B------:R-:W-:Y:S02]  /*fd50*/  IMAD.U32 R7, RZ, RZ, UR12 ;  /* 0x0000000cff077e24 */ /* 0x000fe4000f8e00ff */
[----:B------:R-:W-:Y:S02]  /*fd60*/  ULDC.64 UR12, c[0x0][0xb40] ;  /* 0x0002d000000c7ab9 */ /* 0x000fe40000000a00 */
[----:B------:R-:W-:-:S04]  /*fd70*/  IMAD.WIDE.U32 R4, R7, UR10, R4 ;  /* 0x0000000a07047c25 */ /* 0x000fc8000f8e0004 */
[----:B------:R-:W-:Y:S01]  /*fd80*/  VIADD R5, R5, UR8 ;  /* 0x0000000805057c36 */ /* 0x000fe20008000000 */
[----:B------:R-:W-:-:S04]  /*fd90*/  LEA R6, P0, R4, UR12, 0x2 ;  /* 0x0000000c04067c11 */ /* 0x000fc8000f8010ff */
[----:B------:R-:W-:Y:S01]  /*fda0*/  LEA.HI.X R7, R4, UR13, R5, 0x2, P0 ;  /* 0x0000000d04077c11 */ /* 0x000fe200080f1405 */
[----:B------:R-:W-:-:S05]  /*fdb0*/  IMAD.MOV.U32 R5, RZ, RZ, -0x800000 ;  /* 0xff800000ff057424 */ /* 0x000fca00078e00ff */
[----:B------:R0:W-:Y:S03]  /*fdc0*/  STG.E desc[UR48][R6.64], R5 ;  /* 0x0000000506007986 */ /* 0x0001e6000c101930 */
.L_x_4451:
[----:B------:R-:W-:Y:S05]  /*fdd0*/  BSYNC B1 ;  /* 0x0000000000017941 */ /* 0x000fea0003800000 */
.L_x_4450:
[----:B------:R-:W-:Y:S01]  /*fde0*/  ULDC.64 UR12, c[0x0][0xaa0] ;  /* 0x0002a800000c7ab9 */ /* 0x000fe20000000a00 */
[----:B0-----:R-:W-:Y:S01]  /*fdf0*/  MOV R5, R10 ;  /* 0x0000000a00057202 */ /* 0x001fe20000000f00 */
[----:B------:R-:W-:Y:S01]  /*fe00*/  IMAD.MOV.U32 R4, RZ, RZ, R185 ;  /* 0x000000ffff047224 */ /* 0x000fe200078e00b9 */
[----:B------:R-:W-:Y:S01]  /*fe10*/  ISETP.GE.AND P0, PT, R24, UR14, PT ;  /* 0x0000000e18007c0c */ /* 0x000fe2000bf06270 */
[----:B------:R-:W-:Y:S01]  /*fe20*/  IMAD R0, R8, UR12, RZ ;  /* 0x0000000c08007c24 */ /* 0x000fe2000f8e02ff */
[----:B------:R-:W-:Y:S01]  /*fe30*/  ISETP.GE.AND P1, PT, R25, UR14, PT ;  /* 0x0000000e19007c0c */ /* 0x000fe2000bf26270 */
[C---:B------:R-:W-:Y:S01]  /*fe40*/  IMAD.WIDE.U32 R4, R3.reuse, UR12, R4 ;  /* 0x0000000c03047c25 */ /* 0x040fe2000f8e0004 */
[----:B------:R-:W-:Y:S01]  /*fe50*/  UIMAD UR8, UR42, -0x40, UR4 ;  /* 0xffffffc02a0878a4 */ /* 0x000fe2000f8e0204 */
[----:B------:R-:W-:Y:S01]  /*fe60*/  BSSY B1, `(.L_x_4452) ;  /* 0x000003c000017945 */ /* 0x000fe20003800000 */
[----:B------:R-:W-:Y:S01]  /*fe70*/  SEL R6, RZ, 0x20, P1 ;  /* 0x00000020ff067807 */ /* 0x000fe20000800000 */
[----:B------:R-:W-:Y:S01]  /*fe80*/  IMAD R3, R3, UR13, R0 ;  /* 0x0000000d03037c24 */ /* 0x000fe2000f8e0200 */
[----:B------:R-:W-:Y:S01]  /*fe90*/  ULDC.64 UR12, c[0x0][0xae0] ;  /* 0x0002b800000c7ab9 */ /* 0x000fe20000000a00 */
[----:B------:R-:W-:Y:S01]  /*fea0*/  VIADD R7, R185, 0x180 ;  /* 0x00000180b9077836 */ /* 0x000fe20000000000 */
[----:B------:R-:W-:Y:S01]  /*feb0*/  UIMAD UR7, UR9, UR12, URZ ;  /* 0x0000000c090772a4 */ /* 0x000fe2000f8e023f */
[----:B------:R-:W-:Y:S01]  /*fec0*/  IMAD.IADD R5, R5, 0x1, R3 ;  /* 0x0000000105057824 */ /* 0x000fe200078e0203 */
[----:B------:R-:W-:Y:S01]  /*fed0*/  SEL R0, RZ, 0x10, P0 ;  /* 0x00000010ff007807 */ /* 0x000fe20000000000 */
[----:B------:R-:W-:Y:S01]  /*fee0*/  IMAD.U32 R3, RZ, RZ, UR12 ;  /* 0x0000000cff037e24 */ /* 0x000fe2000f8e00ff */
[----:B------:R-:W-:Y:S01]  /*fef0*/  UIMAD UR7, UR41, UR13, UR7 ;  /* 0x0000000d290772a4 */ /* 0x000fe2000f8e0207 */
[----:B------:R-:W-:-:S02]  /*ff00*/  ISETP.GE.AND P1, PT, R188, UR8, PT ;  /* 0x00000008bc007c0c */ /* 0x000fc4000bf26270 */
[----:B------:R-:W-:Y:S01]  /*ff10*/  IMAD.WIDE.U32 R4, R3, UR41, R4 ;  /* 0x0000002903047c25 */ /* 0x000fe2000f8e0004 */
[----:B------:R-:W-:Y:S01]  /*ff20*/  ULDC.64 UR12, c[0x0][0xae8] ;  /* 0x0002ba00000c7ab9 */ /* 0x000fe20000000a00 */
[----:B------:R-:W-:Y:S01]  /*ff30*/  LOP3.LUT R9, R6, R9, R0, 0xfe, !PT ;  /* 0x0000000906097212 */ /* 0x000fe200078efe00 */
[----:B------:R-:W-:Y:S01]  /*ff40*/  UIMAD UR4, UR11, UR12, URZ ;  /* 0x0000000c0b0472a4 */ /* 0x000fe2000f8e023f */
[----:B------:R-:W-:Y:S01]  /*ff50*/  ISETP.GE.AND P0, PT, R7, UR14, PT ;  /* 0x0000000e07007c0c */ /* 0x000fe2000bf06270 */
[----:B------:R-:W-:Y:S01]  /*ff60*/  VIADD R3, R185, 0x1c0 ;  /* 0x000001c0b9037836 */ /* 0x000fe20000000000 */
[----:B------:R-:W-:Y:S01]  /*ff70*/  IADD3 R5, R5, UR7, RZ ;  /* 0x0000000705057c10 */ /* 0x000fe2000fffe0ff */
[----:B------:R-:W-:Y:S01]  /*ff80*/  VIADD R6, R188, 0x20 ;  /* 0x00000020bc067836 */ /* 0x000fe20000000000 */
[----:B------:R-:W-:Y:S01]  /*ff90*/  SEL R0, RZ, 0x40, P0 ;  /* 0x00000040ff007807 */ /* 0x000fe20000000000 */
[----:B------:R-:W-:Y:S01]  /*ffa0*/  IMAD.U32 R7, RZ, RZ, UR12 ;  /* 0x0000000cff077e24 */ /* 0x000fe2000f8e00ff */
[----:B------:R-:W-:Y:S01]  /*ffb0*/  UIMAD UR4, UR10, UR13, UR4 ;  /* 0x0000000d0a0472a4 */ /* 0x000fe2000f8e0204 */
[----:B------:R-:W-:-:S02]  /*ffc0*/  ISETP.GE.AND P2, PT, R3, UR14, PT ;  /* 0x0000000e03007c0c */ /* 0x000fc4000bf46270 */
[----:B------:R-:W-:Y:S01]  /*ffd0*/  ISETP.GE.AND P0, PT, R6, UR8, PT ;  /* 0x0000000806007c0c */ /* 0x000fe2000bf06270 */
[----:B------:R-:W-:Y:S01]  /*ffe0*/  IMAD.WIDE.U32 R6, R7, UR10, R4 ;  /* 0x0000000a07067c25 */ /* 0x000fe2000f8e0004 */
[----:B------:R-:W-:Y:S02]  /*fff0*/  LOP3.LUT R15, R9, R0, RZ, 0xfc, !PT ;  /* 0x00000000090f7212 */ /* 0x000fe400078efcff */
[--C-:B------:R-:W-:Y:S01]  /*10000*/  SHF.R.S32.HI R5, RZ, 0x1f, R188.reuse ;  /* 0x0000001fff057819 */ /* 0x100fe200000114bc */
[----:B------:R-:W-:Y:S01]  /*10010*/  IMAD.U32 R9, RZ, RZ, UR42 ;  /* 0x0000002aff097e24 */ /* 0x000fe2000f8e00ff */
[----:B------:R-:W-:Y:S01]  /*10020*/  SEL R0, RZ, 0x80, P2 ;  /* 0x00000080ff007807 */ /* 0x000fe20001000000 */
[----:B------:R-:W-:Y:S02]  /*10030*/  IMAD.MOV.U32 R4, RZ, RZ, R188 ;  /* 0x000000ffff047224 */ /* 0x000fe400078e00bc */
[----:B------:R-:W-:Y:S01]  /*10040*/  VIADD R11, R7, UR4 ;  /* 0x00000004070b7c36 */ /* 0x000fe20008000000 */
[----:B------:R-:W-:Y:S01]  /*10050*/  LOP3.LUT R0, R15, R0, RZ, 0xfc, !PT ;  /* 0x000000000f007212 */ /* 0x000fe200078efcff */
[----:B------:R-:W-:Y:S01]  /*10060*/  IMAD.WIDE R8, R9, 0x40, R4 ;  /* 0x0000004009087825 */ /* 0x000fe200078e0204 */
[----:B------:R-:W-:Y:S06]  /*10070*/  @P1 BRA `(.L_x_4453) ;  /* 0x0000000000681947 */ /* 0x000fec0003800000 */
[----:B------:R-:W-:Y:S01]  /*10080*/  ULDC.64 UR10, c[0x0][0xad8] ;  /* 0x0002b600000a7ab9 */ /* 0x000fe20000000a00 */
[----:B------:R-:W-:Y:S01]  /*10090*/  MOV R5, R11 ;  /* 0x0000000b00057202 */ /* 0x000fe20000000f00 */
        /* <DEDUP_REMOVED lines=10> */
[C---:B------:R-:W-:Y:S02]  /*10140*/  LEA R20, P1, R4.reuse, UR10, 0x1 ;  /* 0x0000000a04147c11 */ /* 0x040fe4000f8208ff */
[----:B------:R-:W-:Y:S02]  /*10150*/  ISETP.GE.AND P2, PT, R25, UR14, PT ;  /* 0x0000000e19007c0c */ /* 0x000fe4000bf46270 */
        /* <DEDUP_REMOVED lines=12> */
.L_x_4453:
[----:B------:R-:W-:Y:S05]  /*10220*/  BSYNC B1 ;  /* 0x0000000000017941 */ /* 0x000fea0003800000 */
.L_x_4452:
[----:B------:R-:W-:Y:S05]  /*10230*/  @P0 BRA `(.L_x_4448) ;  /* 0x0000000000700947 */ /* 0x000fea0003800000 */
[----:B------:R-:W-:Y:S01]  /*10240*/  IADD3 R3, P0, R8, 0x20, RZ ;  /* 0x0000002008037810 */ /* 0x000fe20007f1e0ff */
[----:B------:R-:W-:Y:S01]  /*10250*/  ULDC.64 UR8, c[0x0][0xad8] ;  /* 0x0002b60000087ab9 */ /* 0x000fe20000000a00 */
[----:B------:R-:W-:Y:S01]  /*10260*/  IMAD.MOV.U32 R4, RZ, RZ, R6 ;  /* 0x000000ffff047224 */ /* 0x000fe200078e0006 */
[----:B------:R-:W-:Y:S01]  /*10270*/  ISETP.GE.AND P1, PT, R13, UR14, PT ;  /* 0x0000000e0d007c0c */ /* 0x000fe2000bf26270 */
        /* <DEDUP_REMOVED lines=8> */
[----:B------:R-:W-:-:S03]  /*10300*/  LOP3.LUT P4, RZ, R15, 0x40, RZ, 0xc0, !PT ;  /* 0x000000400fff7812 */ /* 0x000fc6000788c0ff */
        /* <DEDUP_REMOVED lines=15> */
.L_x_4448:
[----:B------:R-:W-:Y:S05]  /*10400*/  BSYNC B0 ;  /* 0x0000000000007941 */ /* 0x000fea0003800000 */
.L_x_4442:
[----:B------:R-:W-:Y:S02]  /*10410*/  ULDC UR4, c[0x0][0xc14] ;  /* 0x0003050000047ab9 */ /* 0x000fe40000000800 */
[----:B------:R-:W-:-:S06]  /*10420*/  UISETP.GE.AND UP0, UPT, UR5, UR4, UPT ;  /* 0x000000040500728c */ /* 0x000fcc000bf06270 */
[----:B------:R-:W-:-:S13]  /*10430*/  PLOP3.LUT P0, PT, PT, PT, UP0, 0x80, 0x0 ;  /* 0x000000000000781c */ /* 0x000fda0003f0f008 */
[----:B------:R-:W-:Y:S05]  /*10440*/  @!P0 BRA `(.L_x_4454) ;  /* 0xffffff0800b48947 */ /* 0x000fea000383ffff */
[----:B------:R-:W-:Y:S05]  /*10450*/  EXIT ;  /* 0x000000000000794d */ /* 0x000fea0003800000 */
.L_x_4345:
[----:B------:R-:W-:-:S08]  /*10460*/  NOP ;  /* 0x0000000000007918 */ /* 0x000fd00000000000 */
[----:B------:R-:W0:-:S00]  /*10470*/  USETMAXREG.DEALLOC.CTAPOOL 0x18 ;  /* 0x00000018000079c8 */ /* 0x000e0000080e0500 */
[----:B0-----:R-:W-:-:S06]  /*10480*/  LOP3.LUT R0, R0, 0x3, RZ, 0xc0, !PT ;  /* 0x0000000300007812 */ /* 0x001fcc00078ec0ff */
[----:B------:R-:W0:Y:S02]  /*10490*/  SHFL.IDX PT, R0, R0, RZ, 0x1f ;  /* 0x00001fff00007589 */ /* 0x000e2400000e0000 */
[----:B0-----:R-:W-:-:S13]  /*104a0*/  ISETP.NE.AND P0, PT, R0, RZ, PT ;  /* 0x000000ff0000720c */ /* 0x001fda0003f05270 */
[----:B------:R-:W-:Y:S05]  /*104b0*/  @P0 EXIT ;  /* 0x000000000000094d */ /* 0x000fea0003800000 */
[----:B------:R-:W-:Y:S01]  /*104c0*/  LOP3.LUT R7, R4, 0x1f, RZ, 0xc0, !PT ;  /* 0x0000001f04077812 */ /* 0x000fe200078ec0ff */
[----:B------:R-:W-:Y:S01]  /*104d0*/  ULDC UR5, c[0x0][0xc14] ;  /* 0x0003050000057ab9 */ /* 0x000fe20000000800 */
[----:B------:R-:W-:Y:S02]  /*104e0*/  LOP3.LUT R0, R0, 0xffffffdf, RZ, 0xc0, !PT ;  /* 0xffffffdf00007812 */ /* 0x000fe400078ec0ff */
[----:B------:R-:W-:Y:S01]  /*104f0*/  MOV R8, RZ ;  /* 0x000000ff00087202 */ /* 0x000fe20000000f00 */
[----:B------:R-:W0:Y:S01]  /*10500*/  S2UR UR6, SR_CTAID.X ;  /* 0x00000000000679c3 */ /* 0x000e220000002500 */
[----:B------:R-:W-:Y:S01]  /*10510*/  ISETP.NE.AND P0, PT, R7, 0x1f, PT ;  /* 0x0000001f0700780c */ /* 0x000fe20003f05270 */
[----:B------:R-:W-:-:S12]  /*10520*/  ULDC UR4, c[0x0][0xc10] ;  /* 0x0003040000047ab9 */ /* 0x000fd80000000800 */
[----:B------:R-:W-:Y:S02]  /*10530*/  @P0 LOP3.LUT R0, R0, 0x20, RZ, 0xfc, !PT ;  /* 0x0000002000000812 */ /* 0x000fe400078efcff */
[----:B------:R-:W-:-:S13]  /*10540*/  ISETP.GE.OR P0, PT, R7, UR5, !P0 ;  /* 0x0000000507007c0c */ /* 0x000fda000c706670 */
[----:B------:R-:W1:Y:S02]  /*10550*/  @!P0 LDC.64 R2, c[0x0][0xc58] ;  /* 0x00031600ff028b82 */ /* 0x000e640000000a00 */
[----:B-1----:R-:W-:-:S05]  /*10560*/  @!P0 IMAD.WIDE.U32 R2, R7, 0x4, R2 ;  /* 0x0000000407028825 */ /* 0x002fca00078e0002 */
[----:B------:R-:W2:Y:S01]  /*10570*/  @!P0 LDG.E R8, desc[UR48][R2.64] ;  /* 0x0000003002088981 */ /* 0x000ea2000c1e1900 */
[C---:B------:R-:W-:Y:S02]  /*10580*/  ISETP.NE.AND P1, PT, R7.reuse, RZ, PT ;  /* 0x000000ff0700720c */ /* 0x040fe40003f25270 */
        /* <DEDUP_REMOVED lines=41> */
.L_x_4459:
[----:B------:R-:W-:Y:S01]  /*10820*/  VIADD R6, R6, 0x1f ;  /* 0x0000001f06067836 */ /* 0x000fe20000000000 */
[----:B------:R-:W-:-:S04]  /*10830*/  MOV R19, UR7 ;  /* 0x0000000700137c02 */ /* 0x000fc80008000f00 */
        /* <DEDUP_REMOVED lines=13> */
.L_x_4458:
[----:B------:R-:W-:Y:S05]  /*10910*/  BSYNC B0 ;  /* 0x0000000000007941 */ /* 0x000fea0003800000 */
.L_x_4457:
        /* <DEDUP_REMOVED lines=25> */
.L_x_4455:
[----:B------:R-:W-:-:S04]  /*10ab0*/  IMAD.IADD R7, R5, 0x1, -R2 ;  /* 0x0000000105077824 */ /* 0x000fc800078e0a02 */
        /* <DEDUP_REMOVED lines=17> */
[----:B------:R-:W-:-:S05]  /*10bd0*/  IADD3 R5, R5, -0x1, RZ ;  /* 0xffffffff05057810 */ /* 0x000fca0007ffe0ff */
[----:B------:R2:W3:Y:S02]  /*10be0*/  SHFL.IDX PT, R16, R4, R5, 0x1f ;  /* 0x00001f0504107589 */ /* 0x0004e400000e0000 */
.L_x_4460:
[----:B-1----:R-:W-:Y:S01]  /*10bf0*/  IMAD.MOV R2, RZ, RZ, -R3 ;  /* 0x000000ffff027224 */ /* 0x002fe200078e0a03 */
[----:B--2---:R-:W-:Y:S01]  /*10c00*/  IABS R4, R6 ;  /* 0x0000000600047213 */ /* 0x004fe20000000000 */
[----:B---3--:R-:W-:Y:S02]  /*10c10*/  IMAD R16, R16, UR4, R7 ;  /* 0x0000000410107c24 */ /* 0x008fe4000f8e0207 */
[----:B------:R-:W-:Y:S02]  /*10c20*/  IMAD R5, R2, R11, RZ ;  /* 0x0000000b02057224 */ /* 0x000fe400078e02ff */
[----:B------:R-:W-:Y:S02]  /*10c30*/  IMAD.MOV.U32 R2, RZ, RZ, RZ ;  /* 0x000000ffff027224 */ /* 0x000fe400078e00ff */
[----:B------:R-:W-:Y:S02]  /*10c40*/  IMAD.MOV R4, RZ, RZ, -R4 ;  /* 0x000000ffff047224 */ /* 0x000fe400078e0a04 */
[----:B------:R-:W-:Y:S01]  /*10c50*/  IMAD.HI.U32 R2, R3, R5, R2 ;  /* 0x0000000503027227 */ /* 0x000fe200078e0002 */
[----:B------:R-:W-:-:S04]  /*10c60*/  IADD3 R5, -R16, UR6, RZ ;  /* 0x0000000610057c10 */ /* 0x000fc8000fffe1ff */
        /* <DEDUP_REMOVED lines=17> */
[----:B------:R-:W-:-:S04]  /*10d80*/  VIADDMNMX R10, R3, UR4, R10, PT ;  /* 0x00000004030a7c46 */ /* 0x000fc8000b80010a */
[-C--:B------:R-:W-:Y:S02]  /*10d90*/  IABS R7, R10.reuse ;  /* 0x0000000a00077213 */ /* 0x080fe40000000000 */
[----:B------:R-:W-:Y:S02]  /*10da0*/  IABS R6, R10 ;  /* 0x0000000a00067213 */ /* 0x000fe40000000000 */
[----:B------:R-:W1:Y:S03]  /*10db0*/  I2F.RP R8, R7 ;  /* 0x0000000700087306 */ /* 0x000e660000209400 */
[----:B------:R-:W-:-:S05]  /*10dc0*/  IMAD.MOV R6, RZ, RZ, -R6 ;  /* 0x000000ffff067224 */ /* 0x000fca00078e0a06 */
[----:B-1----:R-:W1:Y:S02]  /*10dd0*/  MUFU.RCP R8, R8 ;  /* 0x0000000800087308 */ /* 0x002e640000001000 */
[----:B-1----:R-:W-:-:S06]  /*10de0*/  VIADD R3, R8, 0xffffffe ;  /* 0x0ffffffe08037836 */ /* 0x002fcc0000000000 */
[----:B------:R-:W1:Y:S02]  /*10df0*/  F2I.FTZ.U32.TRUNC.NTZ R3, R3 ;  /* 0x0000000300037305 */ /* 0x000e64000021f000 */
[----:B-1----:R-:W-:-:S04]  /*10e00*/  IMAD.MOV R2, RZ, RZ, -R3 ;  /* 0x000000ffff027224 */ /* 0x002fc800078e0a03 */
[----:B------:R-:W-:Y:S01]  /*10e10*/  IMAD R9, R2, R7, RZ ;  /* 0x0000000702097224 */ /* 0x000fe200078e02ff */
[----:B------:R-:W-:-:S05]  /*10e20*/  MOV R2, RZ ;  /* 0x000000ff00027202 */ /* 0x000fca0000000f00 */
[----:B------:R-:W-:Y:S01]  /*10e30*/  IMAD.HI.U32 R2, R3, R9, R2 ;  /* 0x0000000903027227 */ /* 0x000fe200078e0002 */
[----:B------:R-:W-:Y:S02]  /*10e40*/  IABS R9, R5 ;  /* 0x0000000500097213 */ /* 0x000fe40000000000 */
[C---:B------:R-:W-:Y:S02]  /*10e50*/  LOP3.LUT R3, R5.reuse, R10, RZ, 0x3c, !PT ;  /* 0x0000000a05037212 */ /* 0x040fe400078e3cff */
[----:B------:R-:W-:Y:S01]  /*10e60*/  IADD3 R5, R5, R4, RZ ;  /* 0x0000000405057210 */ /* 0x000fe20007ffe0ff */
        /* <DEDUP_REMOVED lines=16> */
.L_x_4456:
[----:B------:R-:W-:Y:S02]  /*10f70*/  IMAD.MOV.U32 R17, RZ, RZ, RZ ;  /* 0x000000ffff117224 */ /* 0x000fe400078e00ff */
[----:B------:R-:W-:Y:S02]  /*10f80*/  IMAD.U32 R16, RZ, RZ, UR6 ;  /* 0x00000006ff107e24 */ /* 0x000fe4000f8e00ff */
[----:B------:R-:W-:-:S07]  /*10f90*/  IMAD.MOV.U32 R18, RZ, RZ, RZ ;  /* 0x000000ffff127224 */ /* 0x000fce00078e00ff */
.L_x_4461:
        /* <DEDUP_REMOVED lines=9> */
[----:B------:R-:W-:Y:S02]  /*11030*/  ISETP.GE.AND P0, PT, R19, UR5, PT ;  /* 0x0000000513007c0c */ /* 0x000fe4000bf06270 */
[----:B-1----:R-:W-:-:S05]  /*11040*/  MOV R0, 0x1 ;  /* 0x0000000100007802 */ /* 0x002fca0000000f00 */
[----:B------:R1:W-:Y:S04]  /*11050*/  STL [R1+0x4], R0 ;  /* 0x0000040001007387 */ /* 0x0003e80000100800 */
[----:B------:R1:W-:Y:S02]  /*11060*/  STL [R1+0x18], RZ ;  /* 0x000018ff01007387 */ /* 0x0003e40000100800 */
[----:B------:R-:W-:Y:S05]  /*11070*/  @P0 BRA `(.L_x_4462) ;  /* 0x0000004000e80947 */ /* 0x000fea0003800000 */
[----:B-1----:R-:W-:Y:S01]  /*11080*/  IMAD.MOV.U32 R0, RZ, RZ, 0x1 ;  /* 0x00000001ff007424 */ /* 0x002fe200078e00ff */
[----:B------:R1:W-:Y:S01]  /*11090*/  STL [R1+0x18], RZ ;  /* 0x000018ff01007387 */ /* 0x0003e20000100800 */
[----:B------:R-:W-:Y:S01]  /*110a0*/  ULDC UR37, c[0x0][0xc] ;  /* 0x0000030000257ab9 */ /* 0x000fe20000000800 */
[----:B------:R-:W-:Y:S02]  /*110b0*/  ULDC.64 UR38, c[0x0][0x198] ;  /* 0x0000660000267ab9 */ /* 0x000fe40000000a00 */
[----:B------:R1:W-:Y:S04]  /*110c0*/  STL [R1+0x4], R0 ;  /* 0x0000040001007387 */ /* 0x0003e80000100800 */
[----:B------:R1:W-:Y:S02]  /*110d0*/  STL [R1], RZ ;  /* 0x000000ff01007387 */ /* 0x0003e40000100800 */
.L_x_4535:
[----:B------:R-:W-:Y:S05]  /*110e0*/  YIELD ;  /* 0x0000000000007946 */ /* 0x000fea0003800000 */
[----:B------:R-:W-:Y:S01]  /*110f0*/  ULDC.64 UR4, c[0x0][0xa28] ;  /* 0x00028a0000047ab9 */ /* 0x000fe20000000a00 */
[----:B------:R-:W-:Y:S01]  /*11100*/  IMAD.MOV.U32 R4, RZ, RZ, RZ ;  /* 0x000000ffff047224 */ /* 0x000fe200078e00ff */
[----:B------:R-:W-:Y:S01]  /*11110*/  ISETP.NE.U32.AND P0, PT, RZ, UR4, PT ;  /* 0x00000004ff007c0c */ /* 0x000fe2000bf05070 */
[----:B-1----:R-:W-:Y:S01]  /*11120*/  IMAD.MOV.U32 R0, RZ, RZ, RZ ;  /* 0x000000ffff007224 */ /* 0x002fe200078e00ff */
[----:B------:R-:W-:Y:S02]  /*11130*/  ULDC.64 UR6, c[0x0][0xa08] ;  /* 0x0002820000067ab9 */ /* 0x000fe40000000a00 */
        /* <DEDUP_REMOVED lines=18> */
[----:B------:R-:W-:-:S05]  /*11260*/  ULDC.64 UR4, c[0x0][0x3f8] ;  /* 0x0000fe0000047ab9 */ /* 0x000fca0000000a00 */
[----:B------:R1:W5:Y:S01]  /*11270*/  @P1 LDG.E R0, desc[UR48][R6.64] ;  /* 0x0000003006001981 */ /* 0x000362000c1e1900 */
[----:B------:R-:W-:Y:S01]  /*11280*/  UISETP.NE.U32.AND UP0, UPT, UR4, URZ, UPT ;  /* 0x0000003f0400728c */ /* 0x000fe2000bf05070 */
[----:B------:R-:W-:Y:S02]  /*11290*/  ISETP.NE.U32.AND P0, PT, RZ, UR6, PT ;  /* 0x00000006ff007c0c */ /* 0x000fe4000bf05070 */
[----:B------:R-:W-:Y:S01]  /*112a0*/  ULDC UR4, c[0x0][0x404] ;  /* 0x0001010000047ab9 */ /* 0x000fe20000000800 */
[----:B------:R-:W-:Y:S01]  /*112b0*/  UISETP.NE.AND.EX UP0, UPT, UR5, URZ, UPT, UP0 ;  /* 0x0000003f0500728c */ /* 0x000fe2000bf05300 */
[----:B------:R-:W-:Y:S02]  /*112c0*/  ISETP.NE.AND.EX P0, PT, RZ, UR7, PT, P0 ;  /* 0x00000007ff007c0c */ /* 0x000fe4000bf05300 */
[----:B------:R-:W-:Y:S01]  /*112d0*/  ULDC UR5, c[0x0][0x2e0] ;  /* 0x0000b80000057ab9 */ /* 0x000fe20000000800 */
[----:B------:R-:W-:-:S04]  /*112e0*/  USEL UR4, UR4, 0x1, UP0 ;  /* 0x0000000104047887 */ /* 0x000fc80008000000 */
[----:B------:R-:W-:-:S06]  /*112f0*/  UIMAD UR4, UR4, UR5, URZ ;  /* 0x00000005040472a4 */ /* 0x000fcc000f8e023f */
[----:B------:R-:W-:Y:S01]  /*11300*/  IMAD.U32 R5, RZ, RZ, UR4 ;  /* 0x00000004ff057e24 */ /* 0x000fe2000f8e00ff */
[----:B-1----:R-:W-:Y:S06]  /*11310*/  @P1 BRA `(.L_x_4463) ;  /* 0x0000000000101947 */ /* 0x002fec0003800000 */
[----:B------:R-:W-:Y:S05]  /*11320*/  @!P2 BRA `(.L_x_4463) ;  /* 0x00000000000ca947 */ /* 0x000fea0003800000 */
[----:B------:R-:W2:Y:S04]  /*11330*/  LDG.E R7, desc[UR48][R2.64] ;  /* 0x0000003002077981 */ /* 0x000ea8000c1e1900 */
[----:B-----5:R-:W2:Y:S02]  /*11340*/  LDG.E R0, desc[UR48][R2.64+0x4] ;  /* 0x0000043002007981 */ /* 0x020ea4000c1e1900 */
[----:B--2---:R-:W-:-:S07]  /*11350*/  IADD3 R0, -R7, R0, RZ ;  /* 0x0000000007007210 */ /* 0x004fce0007ffe1ff */
.L_x_4463:
[----:B------:R-:W1:Y:S01]  /*11360*/  LDC.64 R2, c[0x0][0xa08] ;  /* 0x00028200ff027b82 */ /* 0x000e620000000a00 */
[----:B------:R-:W-:Y:S01]  /*11370*/  IMAD.MOV.U32 R7, RZ, RZ, RZ ;  /* 0x000000ffff077224 */ /* 0x000fe200078e00ff */
[----:B------:R-:W-:Y:S01]  /*11380*/  ULDC.64 UR4, c[0x0][0xa20] ;  /* 0x0002880000047ab9 */ /* 0x000fe20000000a00 */
[----:B-1----:R-:W-:-:S05]  /*11390*/  IMAD.WIDE R2, R19, 0x4, R2 ;  /* 0x0000000413027825 */ /* 0x002fca00078e0202 */
[----:B------:R-:W2:Y:S01]  /*113a0*/  @P0 LDG.E R7, desc[UR48][R2.64] ;  /* 0x0000003002070981 */ /* 0x000ea2000c1e1900 */
[----:B------:R-:W-:-:S04]  /*113b0*/  ISETP.NE.U32.AND P1, PT, RZ, UR4, PT ;  /* 0x00000004ff007c0c */ /* 0x000fc8000bf25070 */
[----:B------:R-:W-:Y:S01]  /*113c0*/  ISETP.NE.AND.EX P1, PT, RZ, UR5, PT, P1 ;  /* 0x00000005ff007c0c */ /* 0x000fe2000bf25310 */
[----:B--2--5:R-:W-:-:S05]  /*113d0*/  IMAD.IADD R6, R7, 0x1, R4 ;  /* 0x0000000107067824 */ /* 0x024fca00078e0204 */
[----:B------:R1:W-:Y:S07]  /*113e0*/  STL [R1+0x8], R6 ;  /* 0x0000080601007387 */ /* 0x0003ee0000100800 */
[----:B------:R-:W-:Y:S05]  /*113f0*/  @!P1 BRA `(.L_x_4464) ;  /* 0x0000000000109947 */ /* 0x000fea0003800000 */
[----:B------:R-:W2:Y:S02]  /*11400*/  LDC.64 R2, c[0x0][0xa20] ;  /* 0x00028800ff027b82 */ /* 0x000ea40000000a00 */
[----:B--2---:R-:W-:-:S05]  /*11410*/  IMAD.WIDE R2, R19, 0x4, R2 ;  /* 0x0000000413027825 */ /* 0x004fca00078e0202 */
[----:B------:R2:W5:Y:S01]  /*11420*/  LDG.E R5, desc[UR48][R2.64] ;  /* 0x0000003002057981 */ /* 0x000562000c1e1900 */
[----:B------:R-:W-:Y:S05]  /*11430*/  BRA `(.L_x_4465) ;  /* 0x0000000000107947 */ /* 0x000fea0003800000 */
.L_x_4464:
[----:B------:R-:W-:Y:S05]  /*11440*/  @!P0 BRA `(.L_x_4465) ;  /* 0x00000000000c8947 */ /* 0x000fea0003800000 */
[----:B-1----:R-:W2:Y:S04]  /*11450*/  LDG.E R6, desc[UR48][R2.64] ;  /* 0x0000003002067981 */ /* 0x002ea8000c1e1900 */
[----:B------:R-:W2:Y:S02]  /*11460*/  LDG.E R5, desc[UR48][R2.64+0x4] ;  /* 0x0000043002057981 */ /* 0x000ea4000c1e1900 */
[----:B--2---:R-:W-:-:S07]  /*11470*/  IMAD.IADD R5, R5, 0x1, -R6 ;  /* 0x0000000105057824 */ /* 0x004fce00078e0a06 */
.L_x_4465:
        /* <DEDUP_REMOVED lines=9> */
[----:B-1----:R-:W-:-:S11]  /*11510*/  IADD3 R6, R9, -0x1, RZ ;  /* 0xffffffff09067810 */ /* 0x002fd60007ffe0ff */
        /* <DEDUP_REMOVED lines=8> */
.L_x_4468:
[----:B------:R-:W-:-:S13]  /*115a0*/  ISETP.NE.AND P1, PT, R3, 0x1, PT ;  /* 0x000000010300780c */ /* 0x000fda0003f25270 */
[----:B------:R-:W1:Y:S02]  /*115b0*/  @P1 LDC.64 R4, c[0x0][0x9e8] ;  /* 0x00027a00ff041b82 */ /* 0x000e640000000a00 */
[----:B-1----:R-:W-:-:S05]  /*115c0*/  @P1 IMAD.HI.U32 R4, R6, R4, RZ ;  /* 0x0000000406041227 */ /* 0x002fca00078e00ff */
[----:B------:R-:W-:-:S07]  /*115d0*/  @P1 SHF.R.U32.HI R6, RZ, R5, R4 ;  /* 0x00000005ff061219 */ /* 0x000fce0000011604 */
.L_x_4469:
[----:B------:R-:W-:Y:S05]  /*115e0*/  BSYNC B0 ;  /* 0x0000000000007941 */ /* 0x000fea0003800000 */
.L_x_4467:
[----:B------:R-:W-:-:S05]  /*115f0*/  IMAD R5, R6, R3, R3 ;  /* 0x0000000306057224 */ /* 0x000fca00078e0203 */
[----:B------:R-:W-:-:S07]  /*11600*/  VIMNMX R2, R2, R5, PT ;  /* 0x0000000502027248 */ /* 0x000fce0003fe0100 */
.L_x_4466:
[----:B------:R-:W-:Y:S01]  /*11610*/  VIADD R2, R2, 0x3f ;  /* 0x0000003f02027836 */ /* 0x000fe20000000000 */
[----:B------:R-:W-:Y:S01]  /*11620*/  ULDC UR4, c[0x0][0x9dc] ;  /* 0x0002770000047ab9 */ /* 0x000fe20000000800 */
[----:B------:R-:W-:-:S03]  /*11630*/  IMAD R0, R17, 0x40, -R0 ;  /* 0x0000004011007824 */ /* 0x000fc600078e0a00 */
[----:B------:R-:W-:-:S04]  /*11640*/  SHF.R.S32.HI R5, RZ, 0x1f, R2 ;  /* 0x0000001fff057819 */ /* 0x000fc80000011402 */
[----:B------:R-:W-:Y:S01]  /*11650*/  LEA.HI R4, R5, R2, RZ, 0x6 ;  /* 0x0000000205047211 */ /* 0x000fe200078f30ff */
[C---:B------:R-:W-:Y:S02]  /*11660*/  VIADD R2, R7.reuse, 0x3f ;  /* 0x0000003f07027836 */ /* 0x040fe40000000000 */
[----:B------:R-:W-:Y:S01]  /*11670*/  IMAD.IADD R7, R7, 0x1, R0 ;  /* 0x0000000107077824 */ /* 0x000fe200078e0200 */
[----:B------:R-:W-:Y:S02]  /*11680*/  SHF.R.S32.HI R4, RZ, 0x6, R4 ;  /* 0x00000006ff047819 */ /* 0x000fe40000011404 */
[----:B------:R-:W-:Y:S02]  /*11690*/  SHF.R.S32.HI R5, RZ, 0x1f, R2 ;  /* 0x0000001fff057819 */ /* 0x000fe40000011402 */
[----:B------:R-:W-:Y:S02]  /*116a0*/  IADD3 R0, R7, -UR4, RZ ;  /* 0x8000000407007c10 */ /* 0x000fe4000fffe0ff */
[----:B------:R-:W-:-:S04]  /*116b0*/  LEA.HI R5, R5, R2, RZ, 0x6 ;  /* 0x0000000205057211 */ /* 0x000fc800078f30ff */
[----:B------:R-:W-:-:S04]  /*116c0*/  SHF.R.S32.HI R5, RZ, 0x6, R5 ;  /* 0x00000006ff057819 */ /* 0x000fc80000011405 */
        /* <DEDUP_REMOVED lines=13> */
.L_x_4472:
[----:B------:R-:W-:-:S13]  /*117a0*/  ISETP.NE.AND P0, PT, R3, 0x1, PT ;  /* 0x000000010300780c */ /* 0x000fda0003f05270 */
[----:B------:R-:W2:Y:S02]  /*117b0*/  @P0 LDC.64 R4, c[0x0][0x9e8] ;  /* 0x00027a00ff040b82 */ /* 0x000ea40000000a00 */
[----:B--2---:R-:W-:-:S05]  /*117c0*/  @P0 IMAD.HI.U32 R4, R7, R4, RZ ;  /* 0x0000000407040227 */ /* 0x004fca00078e00ff */
[----:B------:R-:W-:-:S07]  /*117d0*/  @P0 SHF.R.U32.HI R7, RZ, R5, R4 ;  /* 0x00000005ff070219 */ /* 0x000fce0000011604 */
.L_x_4473:
[----:B------:R-:W-:Y:S05]  /*117e0*/  BSYNC B0 ;  /* 0x0000000000007941 */ /* 0x000fea0003800000 */
.L_x_4471:
[----:B------:R-:W-:-:S05]  /*117f0*/  IMAD R3, R7, R3, RZ ;  /* 0x0000000307037224 */ /* 0x000fca00078e02ff */
[----:B------:R-:W-:-:S07]  /*11800*/  VIMNMX R0, R0, R3, !PT ;  /* 0x0000000300007248 */ /* 0x000fce0007fe0100 */
.L_x_4470:
[----:B------:R-:W-:Y:S01]  /*11810*/  SHF.R.S32.HI R3, RZ, 0x1f, R0 ;  /* 0x0000001fff037819 */ /* 0x000fe20000011400 */
[----:B------:R-:W-:Y:S03]  /*11820*/  BSSY B6, `(.L_x_4474) ;  /* 0x00002fe000067945 */ /* 0x000fe60003800000 */
[----:B------:R-:W-:-:S04]  /*11830*/  LEA.HI R3, R3, R0, RZ, 0x6 ;  /* 0x0000000003037211 */ /* 0x000fc800078f30ff */
[----:B------:R-:W-:-:S04]  /*11840*/  SHF.R.S32.HI R3, RZ, 0x6, R3 ;  /* 0x00000006ff037819 */ /* 0x000fc80000011403 */
        /* <DEDUP_REMOVED lines=11> */
[----:B------:R-:W2:Y:S08]  /*11900*/  FLO.U32 R0, UR4 ;  /* 0x0000000400007d00 */ /* 0x000eb000080e0000 */
        /* <DEDUP_REMOVED lines=9> */
.L_x_4475:
        /* <DEDUP_REMOVED lines=11> */
[----:B------:R-:W-:Y:S01]  /*11a50*/  IMAD.U32 R4, RZ, RZ, UR6 ;  /* 0x00000006ff047e24 */ /* 0x000fe2000f8e00ff */
[----:B------:R-:W-:Y:S01]  /*11a60*/  MOV R10, UR4 ;  /* 0x00000004000a7c02 */ /* 0x000fe20008000f00 */
[----:B------:R-:W2:Y:S01]  /*11a70*/  LDC.64 R2, c[0x4][R2] ;  /* 0x0100000002027b82 */ /* 0x000ea20000000a00 */
[----:B------:R-:W-:Y:S02]  /*11a80*/  IMAD.U32 R5, RZ, RZ, UR7 ;  /* 0x00000007ff057e24 */ /* 0x000fe4000f8e00ff */
[----:B-1----:R-:W-:Y:S02]  /*11a90*/  IMAD.U32 R6, RZ, RZ, UR8 ;  /* 0x00000008ff067e24 */ /* 0x002fe4000f8e00ff */
[----:B------:R-:W-:-:S02]  /*11aa0*/  IMAD.U32 R7, RZ, RZ, UR9 ;  /* 0x00000009ff077e24 */ /* 0x000fc4000f8e00ff */
[----:B------:R-:W-:Y:S02]  /*11ab0*/  IMAD.U32 R11, RZ, RZ, UR5 ;  /* 0x00000005ff0b7e24 */ /* 0x000fe4000f8e00ff */
[----:B------:R-:W-:Y:S02]  /*11ac0*/  IMAD.MOV.U32 R8, RZ, RZ, 0x70 ;  /* 0x00000070ff087424 */ /* 0x000fe400078e00ff */
[----:B------:R-:W-:Y:S02]  /*11ad0*/  IMAD.MOV.U32 R12, RZ, RZ, 0x1 ;  /* 0x00000001ff0c7424 */ /* 0x000fe400078e00ff */
[----:B0-----:R-:W-:-:S07]  /*11ae0*/  IMAD.MOV.U32 R13, RZ, RZ, RZ ;  /* 0x000000ffff0d7224 */ /* 0x001fce00078e00ff */
[----:B------:R-:W-:-:S07]  /*11af0*/  LEPC R20, `(.L_x_4477) ;  /* 0x000000001014794e */ /* 0x000fce0000000000 */
[----:B--2---:R-:W-:Y:S05]  /*11b00*/  CALL.ABS.NOINC R2 ;  /* 0x0000000002007343 */ /* 0x004fea0003c00000 */
.L_x_4477:
        /* <DEDUP_REMOVED lines=9> */
[----:B------:R-:W-:Y:S01]  /*11ba0*/  MOV R4, UR6 ;  /* 0x0000000600047c02 */ /* 0x000fe20008000f00 */
[----:B------:R-:W-:Y:S01]  /*11bb0*/  IMAD.U32 R5, RZ, RZ, UR7 ;  /* 0x00000007ff057e24 */ /* 0x000fe2000f8e00ff */
[----:B------:R-:W-:Y:S01]  /*11bc0*/  MOV R8, 0x70 ;  /* 0x0000007000087802 */ /* 0x000fe20000000f00 */
[----:B-1----:R-:W-:Y:S02]  /*11bd0*/  IMAD.U32 R6, RZ, RZ, UR8 ;  /* 0x00000008ff067e24 */ /* 0x002fe4000f8e00ff */
[----:B------:R-:W-:-:S02]  /*11be0*/  IMAD.U32 R7, RZ, RZ, UR9 ;  /* 0x00000009ff077e24 */ /* 0x000fc4000f8e00ff */
[----:B------:R-:W-:Y:S02]  /*11bf0*/  IMAD.U32 R10, RZ, RZ, UR4 ;  /* 0x00000004ff0a7e24 */ /* 0x000fe4000f8e00ff */
[----:B------:R-:W-:Y:S02]  /*11c00*/  IMAD.U32 R11, RZ, RZ, UR5 ;  /* 0x00000005ff0b7e24 */ /* 0x000fe4000f8e00ff */
[----:B------:R-:W-:Y:S02]  /*11c10*/  IMAD.MOV.U32 R12, RZ, RZ, 0x1 ;  /* 0x00000001ff0c7424 */ /* 0x000fe400078e00ff */
[----:B0-2---:R-:W-:-:S07]  /*11c20*/  IMAD.MOV.U32 R13, RZ, RZ, RZ ;  /* 0x000000ffff0d7224 */ /* 0x005fce00078e00ff */
[----:B------:R-:W-:-:S07]  /*11c30*/  LEPC R20, `(.L_x_4479) ;  /* 0x000000001014794e */ /* 0x000fce0000000000 */
[----:B---3--:R-:W-:Y:S05]  /*11c40*/  CALL.ABS.NOINC R2 ;  /* 0x0000000002007343 */ /* 0x008fea0003c00000 */
.L_x_4479:
[----:B------:R-:W-:Y:S01]  /*11c50*/  MOV R2, 0x0 ;  /* 0x0000000000027802 */ /* 0x000fe20000000f00 */
[----:B------:R-:W-:Y:S01]  /*11c60*/  ULDC.64 UR6, c[0x4][0x108] ;  /* 0x0100420000067ab9 */ /* 0x000fe20000000a00 */
[----:B------:R-:W-:Y:S01]  /*11c70*/  ULDC.64 UR8, c[0x4][0x110] ;  /* 0x0100440000087ab9 */ /* 0x000fe20000000a00 */
[----:B------:R-:W-:Y:S01]  /*11c80*/  ULDC.64 UR4, c[0x4][0x48] ;  /* 0x0100120000047ab9 */ /* 0x000fe20000000a00 */
[----:B------:R-:W-:Y:S01]  /*11c90*/  IMAD.U32 R4, RZ, RZ, UR6 ;  /* 0x00000006ff047e24 */ /* 0x000fe2000f8e00ff */
[----:B------:R-:W-:Y:S01]  /*11ca0*/  MOV R7, UR9 ;  /* 0x0000000900077c02 */ /* 0x000fe20008000f00 */
[----:B------:R-:W0:Y:S01]  /*11cb0*/  LDC.64 R2, c[0x4][R2] ;  /* 0x0100000002027b82 */ /* 0x000e220000000a00 */
        /* <DEDUP_REMOVED lines=8> */
[----:B0-----:R-:W-:Y:S05]  /*11d40*/  CALL.ABS.NOINC R2 ;  /* 0x0000000002007343 */ /* 0x001fea0003c00000 */
.L_x_4478:
[----:B------:R-:W2:Y:S01]  /*11d50*/  LDL.LU R7, [R1+0x1c] ;  /* 0x00001c0001077983 */ /* 0x000ea20000300800 */
[----:B------:R-:W3:Y:S01]  /*11d60*/  LDC R0, c[0x0][0x428] ;  /* 0x00010a00ff007b82 */ /* 0x000ee20000000800 */
[----:B------:R-:W-:Y:S01]  /*11d70*/  ULDC.64 UR4, c[0x0][0x9f8] ;  /* 0x00027e0000047ab9 */ /* 0x000fe20000000a00 */
[----:B------:R-:W-:Y:S01]  /*11d80*/  IMAD.MOV.U32 R4, RZ, RZ, R19 ;  /* 0x000000ffff047224 */ /* 0x000fe200078e0013 */
[----:B-1----:R-:W1:Y:S01]  /*11d90*/  S2R R6, SR_TID.X ;  /* 0x0000000000067919 */ /* 0x002e620000002100 */
[----:B---3--:R-:W-:Y:S02]  /*11da0*/  ISETP.NE.AND P0, PT, R0, 0x1, PT ;  /* 0x000000010000780c */ /* 0x008fe40003f05270 */
[----:B------:R-:W-:Y:S02]  /*11db0*/  MOV R0, R18 ;  /* 0x0000001200007202 */ /* 0x000fe40000000f00 */
[----:B-1----:R-:W-:-:S09]  /*11dc0*/  LOP3.LUT R6, R6, 0x1f, RZ, 0xc0, !PT ;  /* 0x0000001f06067812 */ /* 0x002fd200078ec0ff */
[----:B------:R-:W1:Y:S08]  /*11dd0*/  @P0 LDC R3, c[0x0][0x42c] ;  /* 0x00010b00ff030b82 */ /* 0x000e700000000800 */
[----:B------:R-:W3:Y:S01]  /*11de0*/  @P0 LDC R5, c[0x0][0x430] ;  /* 0x00010c00ff050b82 */ /* 0x000ee20000000800 */
[----:B-1----:R-:W-:-:S05]  /*11df0*/  @P0 IMAD.HI.U32 R2, R18, R3, RZ ;  /* 0x0000000312020227 */ /* 0x002fca00078e00ff */
[----:B---3--:R-:W-:Y:S02]  /*11e00*/  @P0 SHF.R.U32.HI R0, RZ, R5, R2 ;  /* 0x00000005ff000219 */ /* 0x008fe40000011602 */
        /* <DEDUP_REMOVED lines=16> */
.L_x_4480:
        /* <DEDUP_REMOVED lines=19> */
.L_x_4552:
[----:B------:R-:W-:Y:S01]  /*12040*/  UMOV UR4, 0xffffffff ;  /* 0xffffffff00047882 */ /* 0x000fe20000000000 */
[----:B------:R-:W-:Y:S02]  /*12050*/  SHF.R.S32.HI R5, RZ, 0x1f, R4 ;  /* 0x0000001fff057819 */ /* 0x000fe40000011404 */
[----:B------:R-:W-:Y:S05]  /*12060*/  BRA.DIV UR4, `(.L_x_4482) ;  /* 0x0000003e04087947 */ /* 0x000fea000b800000 */
[----:B------:R-:W-:-:S13]  /*12070*/  ELECT P6, URZ, PT ;  /* 0x00000000003f782f */ /* 0x000fda00038c0000 */
.L_x_4555:
        /* <DEDUP_REMOVED lines=20> */
[----:B0-----:R-:W-:-:S05]  /*121c0*/  LEA.HI.X R13, R10, R3, R7, 0x2, P0 ;  /* 0x000000030a0d7211 */ /* 0x001fca00000f1407 */
[----:B------:R1:W5:Y:S02]  /*121d0*/  LDG.E R7, desc[UR48][R12.64] ;  /* 0x000000300c077981 */ /* 0x000364000c1e1900 */
.L_x_4484:
[----:B------:R-:W2:Y:S01]  /*121e0*/  LDL R9, [R1] ;  /* 0x0000000001097983 */ /* 0x000ea20000100800 */
[----:B------:R-:W-:-:S03]  /*121f0*/  MOV R11, 0x400 ;  /* 0x00000400000b7802 */ /* 0x000fc60000000f00 */
[----:B------:R-:W3:Y:S01]  /*12200*/  LDL R10, [R1+0x4] ;  /* 0x00000400010a7983 */ /* 0x000ee20000100800 */
[----:B-1----:R-:W1:Y:S02]  /*12210*/  S2R R12, SR_CgaCtaId ;  /* 0x00000000000c7919 */ /* 0x002e640000008800 */
[----:B-1----:R-:W-:-:S05]  /*12220*/  LEA R11, R12, R11, 0x18 ;  /* 0x0000000b0c0b7211 */ /* 0x002fca00078ec0ff */
[----:B--2---:R-:W-:Y:S01]  /*12230*/  IMAD R9, R9, 0x8, R11 ;  /* 0x0000000809097824 */ /* 0x004fe200078e020b */
[----:B---3--:R-:W-:-:S04]  /*12240*/  SHF.L.U32 R10, R10, 0x1f, RZ ;  /* 0x0000001f0a0a7819 */ /* 0x008fc800000006ff */
[----:B------:R-:W1:Y:S02]  /*12250*/  SYNCS.PHASECHK.TRANS64.TRYWAIT P0, [R9+URZ+0x28c40], R10 ;  /* 0x028c400a090075a7 */ /* 0x000e64000800017f */
[----:B-1----:R-:W-:Y:S05]  /*12260*/  @!P0 BRA `(.L_x_4485) ;  /* 0x0000003800a88947 */ /* 0x002fea0003800000 */
.L_x_4556:
        /* <DEDUP_REMOVED lines=11> */
.L_x_4486:
[----:B------:R-:W2:Y:S01]  /*12320*/  LDL R11, [R1] ;  /* 0x00000000010b7983 */ /* 0x000ea20000100800 */
[----:B------:R-:W-:-:S03]  /*12330*/  MOV R12, 0x400 ;  /* 0x00000400000c7802 */ /* 0x000fc60000000f00 */
[----:B-1----:R-:W3:Y:S01]  /*12340*/  LDL R10, [R1+0x8] ;  /* 0x00000800010a7983 */ /* 0x002ee20000100800 */
[----:B0-----:R-:W0:Y:S01]  /*12350*/  S2R R13, SR_CgaCtaId ;  /* 0x00000000000d7919 */ /* 0x001e220000008800 */
[----:B------:R-:W-:Y:S02]  /*12360*/  R2UR UR9, R9 ;  /* 0x00000000090972ca */ /* 0x000fe400000e0000 */
[----:B------:R-:W-:Y:S01]  /*12370*/  R2UR UR11, R8 ;  /* 0x00000000080b72ca */ /* 0x000fe200000e0000 */
[----:B------:R-:W-:Y:S01]  /*12380*/  UIADD3 UR6, UP0, UR38, 0x370, URZ ;  /* 0x0000037026067890 */ /* 0x000fe2000ff1e03f */
[----:B------:R-:W-:Y:S02]  /*12390*/  R2UR UR12, R0 ;  /* 0x00000000000c72ca */ /* 0x000fe400000e0000 */
[----:B-----5:R-:W-:Y:S01]  /*123a0*/  R2UR UR13, R7 ;  /* 0x00000000070d72ca */ /* 0x020fe200000e0000 */
[----:B------:R-:W-:Y:S01]  /*123b0*/  UIADD3.X UR7, URZ, UR39, URZ, UP0, !UPT ;  /* 0x000000273f077290 */ /* 0x000fe200087fe43f */
[----:B0-----:R-:W-:-:S05]  /*123c0*/  LEA R12, R13, R12, 0x18 ;  /* 0x0000000c0d0c7211 */ /* 0x001fca00078ec0ff */
[----:B------:R-:W-:Y:S01]  /*123d0*/  UIADD3 UR9, UR9, 0x28c30, URZ ;  /* 0x00028c3009097890 */ /* 0x000fe2000fffe03f */
[----:B------:R-:W-:Y:S01]  /*123e0*/  UMOV UR5, 0x14f00000 ;  /* 0x14f0000000057882 */ /* 0x000fe20000000000 */
[----:B------:R-:W-:Y:S01]  /*123f0*/  UMOV UR10, URZ ;  /* 0x0000003f000a7c82 */ /* 0x000fe20008000000 */
[----:B--2---:R-:W-:Y:S01]  /*12400*/  IMAD R9, R11, 0x2000, R12 ;  /* 0x000020000b097824 */ /* 0x004fe200078e020c */
[----:B---3--:R-:W-:-:S04]  /*12410*/  R2UR UR4, R10 ;  /* 0x000000000a0472ca */ /* 0x008fc800000e0000 */
[----:B------:R-:W-:-:S09]  /*12420*/  R2UR UR8, R9 ;  /* 0x00000000090872ca */ /* 0x000fd200000e0000 */
[----:B------:R-:W-:-:S04]  /*12430*/  ULEA UR11, UR11, UR4, 0x6 ;  /* 0x000000040b0b7291 */ /* 0x000fc8000f8e303f */
[----:B------:R-:W-:Y:S01]  /*12440*/  UIADD3 UR8, UR8, 0x22400, URZ ;  /* 0x0002240008087890 */ /* 0x000fe2000fffe03f */
[----:B------:R-:W-:-:S08]  /*12450*/  UMOV UR4, 0x0 ;  /* 0x0000000000047882 */ /* 0x000fd00000000000 */
[----:B------:R1:W-:Y:S02]  /*12460*/  UTMALDG.4D [UR8], [UR6], desc[UR4] ;  /* 0x00000408060075b4 */ /* 0x0003e40008019000 */
[----:B-1----:R-:W-:Y:S01]  /*12470*/  NOP ;  /* 0x0000000000007918 */ /* 0x002fe20000000000 */
.L_x_4483:
[----:B------:R-:W2:Y:S01]  /*12480*/  LDL.LU R12, [R1+0x18] ;  /* 0x00001800010c7983 */ /* 0x000ea20000300800 */
[----:B------:R-:W-:Y:S01]  /*12490*/  MOV R10, 0x400 ;  /* 0x00000400000a7802 */ /* 0x000fe20000000f00 */
[----:B------:R-:W-:Y:S05]  /*124a0*/  WARPSYNC.ALL ;  /* 0x0000000000007948 */ /* 0x000fea0003800000 */
[----:B------:R-:W1:Y:S01]  /*124b0*/  S2R R11, SR_CgaCtaId ;  /* 0x00000000000b7919 */ /* 0x000e620000008800 */
        /* <DEDUP_REMOVED lines=11> */
[----:B-1----:R-:W-:Y:S01]  /*12570*/  LEA R10, R11, R10, 0x18 ;  /* 0x0000000a0b0a7211 */ /* 0x002fe200078ec0ff */
        /* <DEDUP_REMOVED lines=12> */
[----:B------:R-:W2:Y:S02]  /*12640*/  SYNCS.PHASECHK.TRANS64.TRYWAIT P0, [R10+URZ+0x28c20], R6 ;  /* 0x028c20060a0075a7 */ /* 0x000ea4000800017f */
[----:B-12---:R-:W-:Y:S05]  /*12650*/  @!P0 BRA `(.L_x_4488) ;  /* 0x0000003400c08947 */ /* 0x006fea0003800000 */
.L_x_4557:
[----:B------:R-:W-:Y:S05]  /*12660*/  BSYNC B0 ;  /* 0x0000000000007941 */ /* 0x000fea0003800000 */
.L_x_4487:
[----:B------:R-:W-:Y:S04]  /*12670*/  BSSY B0, `(.L_x_4489) ;  /* 0x000004f000007945 */ /* 0x000fe80003800000 */
[----:B------:R-:W-:Y:S05]  /*12680*/  @!P6 BRA `(.L_x_4490) ;  /* 0x000000040034e947 */ /* 0x000fea0003800000 */
[----:B------:R-:W2:Y:S01]  /*12690*/  LDL R10, [R1] ;  /* 0x00000000010a7983 */ /* 0x000ea20000100800 */
[----:B------:R-:W-:-:S03]  /*126a0*/  MOV R11, 0x400 ;  /* 0x00000400000b7802 */ /* 0x000fc60000000f00 */
[----:B-1----:R-:W3:Y:S01]  /*126b0*/  LDL R9, [R1+0x4] ;  /* 0x0000040001097983 */ /* 0x002ee20000100800 */
[----:B------:R-:W1:Y:S02]  /*126c0*/  S2R R12, SR_CgaCtaId ;  /* 0x00000000000c7919 */ /* 0x000e640000008800 */
[----:B-1----:R-:W-:-:S05]  /*126d0*/  LEA R11, R12, R11, 0x18 ;  /* 0x0000000b0c0b7211 */ /* 0x002fca00078ec0ff */
[----:B--2---:R-:W-:Y:S01]  /*126e0*/  IMAD R6, R10, 0x8, R11 ;  /* 0x000000080a067824 */ /* 0x004fe200078e020b */
[----:B---3--:R-:W-:-:S04]  /*126f0*/  SHF.L.U32 R9, R9, 0x1f, RZ ;  /* 0x0000001f09097819 */ /* 0x008fc800000006ff */
[----:B------:R-:W1:Y:S02]  /*12700*/  SYNCS.PHASECHK.TRANS64.TRYWAIT P0, [R6+URZ+0x28c60], R9 ;  /* 0x028c6009060075a7 */ /* 0x000e64000800017f */
[----:B-1----:R-:W-:Y:S05]  /*12710*/  @!P0 BRA `(.L_x_4491) ;  /* 0x0000003400b08947 */ /* 0x002fea0003800000 */
.L_x_4558:
        /* <DEDUP_REMOVED lines=11> */
.L_x_4492:
[----:B------:R-:W2:Y:S01]  /*127d0*/  LDL R10, [R1] ;  /* 0x00000000010a7983 */ /* 0x000ea20000100800 */
[----:B------:R-:W-:-:S03]  /*127e0*/  MOV R11, 0x400 ;  /* 0x00000400000b7802 */ /* 0x000fc60000000f00 */
[----:B-1----:R-:W3:Y:S01]  /*127f0*/  LDL R9, [R1+0x8] ;  /* 0x0000080001097983 */ /* 0x002ee20000100800 */
[----:B------:R-:W1:Y:S01]  /*12800*/  S2R R12, SR_CgaCtaId ;  /* 0x00000000000c7919 */ /* 0x000e620000008800 */
[----:B------:R-:W-:Y:S02]  /*12810*/  R2UR UR9, R6 ;  /* 0x00000000060972ca */ /* 0x000fe400000e0000 */
[----:B------:R-:W-:Y:S01]  /*12820*/  R2UR UR11, R8 ;  /* 0x00000000080b72ca */ /* 0x000fe200000e0000 */
[----:B------:R-:W-:Y:S01]  /*12830*/  UIADD3 UR4, UP0, UR38, 0x470, URZ ;  /* 0x0000047026047890 */ /* 0x000fe2000ff1e03f */
[----:B------:R-:W-:Y:S02]  /*12840*/  R2UR UR12, R0 ;  /* 0x00000000000c72ca */ /* 0x000fe400000e0000 */
[----:B------:R-:W-:Y:S02]  /*12850*/  R2UR UR13, R7 ;  /* 0x00000000070d72ca */ /* 0x000fe400000e0000 */
        /* <DEDUP_REMOVED lines=48> */
.L_x_4490:
[----:B------:R-:W-:Y:S05]  /*12b60*/  BSYNC B0 ;  /* 0x0000000000007941 */ /* 0x000fea0003800000 */
.L_x_4489:
[----:B-1----:R-:W2:Y:S04]  /*12b70*/  LDL R6, [R1+0x14] ;  /* 0x0000140001067983 */ /* 0x002ea80000100800 */
[----:B------:R-:W3:Y:S01]  /*12b80*/  LDL R9, [R1+0xc] ;  /* 0x00000c0001097983 */ /* 0x000ee20000100800 */
[----:B------:R-:W-:Y:S01]  /*12b90*/  BSSY B0, `(.L_x_4493) ;  /* 0x00001ab000007945 */ /* 0x000fe20003800000 */
[----:B--2---:R-:W-:-:S05]  /*12ba0*/  VIADD R8, R6, 0xfffffffe ;  /* 0xfffffffe06087836 */ /* 0x004fca0000000000 */
[----:B---3--:R-:W-:-:S13]  /*12bb0*/  ISETP.GE.AND P0, PT, R8, R9, PT ;  /* 0x000000090800720c */ /* 0x008fda0003f06270 */
[----:B------:R-:W-:Y:S05]  /*12bc0*/  @!P0 BRA `(.L_x_4494) ;  /* 0x00000018009c8947 */ /* 0x000fea0003800000 */
[----:B------:R-:W-:Y:S01]  /*12bd0*/  LOP3.LUT R10, RZ, R9, RZ, 0x33, !PT ;  /* 0x00000009ff0a7212 */ /* 0x000fe200078e33ff */
[----:B------:R-:W-:Y:S01]  /*12be0*/  BSSY B1, `(.L_x_4495) ;  /* 0x0000090000017945 */ /* 0x000fe20003800000 */
[----:B------:R-:W-:-:S04]  /*12bf0*/  IADD3 R9, -R6, RZ, RZ ;  /* 0x000000ff06097210 */ /* 0x000fc80007ffe1ff */
[----:B------:R-:W-:-:S05]  /*12c00*/  VIADDMNMX R10, R9, 0x1, R10, !PT ;  /* 0x00000001090a7846 */ /* 0x000fca000780010a */
[----:B------:R-:W-:-:S05]  /*12c10*/  IMAD.IADD R6, R6, 0x1, R10 ;  /* 0x0000000106067824 */ /* 0x000fca00078e020a */
[----:B------:R-:W-:-:S04]  /*12c20*/  LOP3.LUT R6, R6, 0x1, RZ, 0xc0, !PT ;  /* 0x0000000106067812 */ /* 0x000fc800078ec0ff */
[----:B------:R-:W-:-:S13]  /*12c30*/  ISETP.NE.U32.AND P0, PT, R6, 0x1, PT ;  /* 0x000000010600780c */ /* 0x000fda0003f05070 */
[----:B------:R-:W-:Y:S05]  /*12c40*/  @P0 BRA `(.L_x_4496) ;  /* 0x0000000800240947 */ /* 0x000fea0003800000 */
[----:B------:R-:W2:Y:S04]  /*12c50*/  LDL.LU R11, [R1] ;  /* 0x00000000010b7983 */ /* 0x000ea80000300800 */
[----:B0-----:R-:W3:Y:S01]  /*12c60*/  LDL.LU R13, [R1+0x4] ;  /* 0x00000400010d7983 */ /* 0x001ee20000300800 */
        /* <DEDUP_REMOVED lines=25> */
[C---:B------:R-:W-:Y:S02]  /*12e00*/  LEA R2, P0, R6.reuse, R2, 0x2 ;  /* 0x0000000206027211 */ /* 0x040fe400078010ff */
[----:B------:R-:W-:Y:S02]  /*12e10*/  IADD3 R7, -R9, RZ, RZ ;  /* 0x000000ff09077210 */ /* 0x000fe40007ffe1ff */
[----:B------:R-:W-:-:S03]  /*12e20*/  LEA.HI.X R3, R6, R3, R11, 0x2, P0 ;  /* 0x0000000306037211 */ /* 0x000fc600000f140b */
[----:B------:R-:W-:Y:S02]  /*12e30*/  IMAD R8, R12, R7, R8 ;  /* 0x000000070c087224 */ /* 0x000fe400078e0208 */
[----:B------:R1:W5:Y:S05]  /*12e40*/  LDG.E R7, desc[UR48][R2.64] ;  /* 0x0000003002077981 */ /* 0x00036a000c1e1900 */
.L_x_4499:
[----:B-1----:R-:W1:Y:S01]  /*12e50*/  S2R R3, SR_CgaCtaId ;  /* 0x0000000000037919 */ /* 0x002e620000008800 */
[----:B------:R-:W-:-:S04]  /*12e60*/  MOV R2, 0x400 ;  /* 0x0000040000027802 */ /* 0x000fc80000000f00 */
[----:B-1----:R-:W-:Y:S02]  /*12e70*/  LEA R2, R3, R2, 0x18 ;  /* 0x0000000203027211 */ /* 0x002fe400078ec0ff */
[----:B------:R-:W-:-:S03]  /*12e80*/  SHF.L.U32 R3, R13, 0x1f, RZ ;  /* 0x0000001f0d037819 */ /* 0x000fc600000006ff */
[----:B------:R-:W-:-:S04]  /*12e90*/  IMAD R2, R14, 0x8, R2 ;  /* 0x000000080e027824 */ /* 0x000fc800078e0202 */
[----:B------:R-:W1:Y:S02]  /*12ea0*/  SYNCS.PHASECHK.TRANS64.TRYWAIT P0, [R2+URZ+0x28c40], R3 ;  /* 0x028c4003020075a7 */ /* 0x000e64000800017f */
[----:B-1----:R-:W-:Y:S05]  /*12eb0*/  @!P0 BRA `(.L_x_4500) ;  /* 0x0000002c00dc8947 */ /* 0x002fea0003800000 */
.L_x_4559:
[----:B------:R-:W2:Y:S02]  /*12ec0*/  S2R R6, SR_TID.X ;  /* 0x0000000000067919 */ /* 0x000ea40000002100 */
[----:B--2---:R-:W-:-:S04]  /*12ed0*/  LOP3.LUT R6, R6, 0x7f, RZ, 0xc0, !PT ;  /* 0x0000007f06067812 */ /* 0x004fc800078ec0ff */
[----:B------:R-:W-:-:S13]  /*12ee0*/  ISETP.NE.AND P1, PT, R6, RZ, PT ;  /* 0x000000ff0600720c */ /* 0x000fda0003f25270 */
        /* <DEDUP_REMOVED lines=8> */
.L_x_4501:
[----:B------:R-:W2:Y:S01]  /*12f70*/  LDL R6, [R1] ;  /* 0x0000000001067983 */ /* 0x000ea20000100800 */
        /* <DEDUP_REMOVED lines=21> */
.L_x_4560:
        /* <DEDUP_REMOVED lines=8> */
.L_x_4503:
        /* <DEDUP_REMOVED lines=54> */
.L_x_4498:
[----:B------:R-:W-:Y:S05]  /*134b0*/  BSYNC B2 ;  /* 0x0000000000027941 */ /* 0x000fea0003800000 */
.L_x_4497:
[----:B------:R-:W2:Y:S02]  /*134c0*/  LDL R2, [R1+0x14] ;  /* 0x0000140001027983 */ /* 0x000ea40000100800 */
[----:B--2---:R-:W-:-:S07]  /*134d0*/  VIADD R8, R2, 0xfffffffd ;  /* 0xfffffffd02087836 */ /* 0x004fce0000000000 */
.L_x_4496:
[----:B------:R-:W-:Y:S05]  /*134e0*/  BSYNC B1 ;  /* 0x0000000000017941 */ /* 0x000fea0003800000 */
.L_x_4495:
[----:B------:R-:W2:Y:S01]  /*134f0*/  LDL.LU R2, [R1+0x14] ;  /* 0x0000140001027983 */ /* 0x000ea20000300800 */
[----:B------:R-:W-:Y:S01]  /*13500*/  VIADD R10, R10, 0xfffffffe ;  /* 0xfffffffe0a0a7836 */ /* 0x000fe20000000000 */
[----:B--2---:R-:W-:-:S04]  /*13510*/  LOP3.LUT R3, RZ, R2, RZ, 0x33, !PT ;  /* 0x00000002ff037212 */ /* 0x004fc800078e33ff */
[----:B------:R-:W-:-:S13]  /*13520*/  ISETP.NE.AND P0, PT, R10, R3, PT ;  /* 0x000000030a00720c */ /* 0x000fda0003f05270 */
[----:B------:R-:W-:Y:S05]  /*13530*/  @!P0 BRA `(.L_x_4494) ;  /* 0x0000001000408947 */ /* 0x000fea0003800000 */
.L_x_4518:
        /* <DEDUP_REMOVED lines=11> */
[----:B------:R-:W-:Y:S02]  /*135f0*/  MOV R11, R8 ;  /* 0x00000008000b7202 */ /* 0x000fe40000000f00 */
        /* <DEDUP_REMOVED lines=20> */
.L_x_4506:
[----:B------:R-:W2:Y:S01]  /*13740*/  S2R R3, SR_CgaCtaId ;  /* 0x0000000000037919 */ /* 0x000ea20000008800 */
[----:B------:R-:W-:-:S04]  /*13750*/  MOV R2, 0x400 ;  /* 0x0000040000027802 */ /* 0x000fc80000000f00 */
[----:B--2---:R-:W-:Y:S02]  /*13760*/  LEA R2, R3, R2, 0x18 ;  /* 0x0000000203027211 */ /* 0x004fe400078ec0ff */
[----:B------:R-:W-:-:S03]  /*13770*/  SHF.L.U32 R3, R10, 0x1f, RZ ;  /* 0x0000001f0a037819 */ /* 0x000fc600000006ff */
[----:B------:R-:W-:-:S04]  /*13780*/  IMAD R2, R9, 0x8, R2 ;  /* 0x0000000809027824 */ /* 0x000fc800078e0202 */
[----:B------:R-:W2:Y:S02]  /*13790*/  SYNCS.PHASECHK.TRANS64.TRYWAIT P0, [R2+URZ+0x28c40], R3 ;  /* 0x028c4003020075a7 */ /* 0x000ea4000800017f */
[----:B--2---:R-:W-:Y:S05]  /*137a0*/  @!P0 BRA `(.L_x_4507) ;  /* 0x0000002400c88947 */ /* 0x004fea0003800000 */
.L_x_4561:
[----:B-1----:R-:W1:Y:S02]  /*137b0*/  S2R R6, SR_TID.X ;  /* 0x0000000000067919 */ /* 0x002e640000002100 */
        /* <DEDUP_REMOVED lines=8> */
[----:B---3--:R-:W-:Y:S05]  /*13840*/  @!P1 BRA `(.L_x_4508) ;  /* 0x0000000000049947 */ /* 0x008fea0003800000 */
[----:B------:R-:W-:Y:S01]  /*13850*/  BPT.TRAP 0x1 ;  /* 0x000000040000795c */ /* 0x000fe20000300000 */
.L_x_4508:
[----:B------:R-:W3:Y:S01]  /*13860*/  LDL R12, [R1+0x8] ;  /* 0x00000800010c7983 */ /* 0x000ee20000100800 */
[----:B------:R-:W-:Y:S01]  /*13870*/  MOV R6, 0x400 ;  /* 0x0000040000067802 */ /* 0x000fe20000000f00 */
[----:B0-----:R-:W0:Y:S01]  /*13880*/  S2R R13, SR_CgaCtaId ;  /* 0x00000000000d7919 */ /* 0x001e220000008800 */
        /* <DEDUP_REMOVED lines=16> */
[----:B------:R-:W1:Y:S02]  /*13990*/  SYNCS.PHASECHK.TRANS64.TRYWAIT P1, [R2+URZ+0x28c60], R3 ;  /* 0x028c6003020075a7 */ /* 0x000e64000802017f */
[----:B01----:R-:W-:Y:S05]  /*139a0*/  @!P1 BRA `(.L_x_4509) ;  /* 0x00000024005c9947 */ /* 0x003fea0003800000 */
.L_x_4562:
[----:B------:R-:W-:Y:S05]  /*139b0*/  @P0 BRA `(.L_x_4510) ;  /* 0x00000000001c0947 */ /* 0x000fea0003800000 */
[----:B------:R-:W1:Y:S01]  /*139c0*/  S2R R11, SR_TID.X ;  /* 0x00000000000b7919 */ /* 0x000e620000002100 */
[----:B0-2---:R-:W-:-:S04]  /*139d0*/  IMAD.MOV.U32 R3, RZ, RZ, 0x10000 ;  /* 0x00010000ff037424 */ /* 0x005fc800078e00ff */
[----:B------:R3:W-:Y:S01]  /*139e0*/  SYNCS.ARRIVE.TRANS64 RZ, [R2+URZ+0x28c50], R3 ;  /* 0x028c500302ff79a7 */ /* 0x0007e2000800003f */
[----:B-1----:R-:W-:-:S04]  /*139f0*/  LOP3.LUT R11, R11, 0x1f, RZ, 0xc0, !PT ;  /* 0x0000001f0b0b7812 */ /* 0x002fc800078ec0ff */
[----:B------:R-:W-:-:S13]  /*13a00*/  ISETP.NE.AND P1, PT, R11, RZ, PT ;  /* 0x000000ff0b00720c */ /* 0x000fda0003f25270 */
[----:B---3--:R-:W-:Y:S05]  /*13a10*/  @!P1 BRA `(.L_x_4510) ;  /* 0x0000000000049947 */ /* 0x008fea0003800000 */
[----:B------:R-:W-:Y:S01]  /*13a20*/  BPT.TRAP 0x1 ;  /* 0x000000040000795c */ /* 0x000fe20000300000 */
.L_x_4510:
[----:B------:R-:W1:Y:S01]  /*13a30*/  S2R R11, SR_CgaCtaId ;  /* 0x00000000000b7919 */ /* 0x000e620000008800 */
[----:B0-2---:R-:W-:Y:S01]  /*13a40*/  MOV R3, 0x400 ;  /* 0x0000040000037802 */ /* 0x005fe20000000f00 */
        /* <DEDUP_REMOVED lines=15> */
[----:B-1----:R-:W-:-:S05]  /*13b40*/  LEA R3, R11, R3, 0x18 ;  /* 0x000000030b037211 */ /* 0x002fca00078ec0ff */
        /* <DEDUP_REMOVED lines=34> */
[----:B-1----:R-:W-:Y:S01]  /*13d70*/  NOP ;  /* 0x0000000000007918 */ /* 0x002fe20000000000 */
.L_x_4505:
[----:B------:R-:W-:Y:S05]  /*13d80*/  BSYNC B1 ;  /* 0x0000000000017941 */ /* 0x000fea0003800000 */
.L_x_4504:
[----:B------:R-:W-:Y:S01]  /*13d90*/  IADD3 R9, R9, 0x1, RZ ;  /* 0x0000000109097810 */ /* 0x000fe20007ffe0ff */
[----:B------:R-:W-:Y:S03]  /*13da0*/  BSSY B1, `(.L_x_4511) ;  /* 0x0000085000017945 */ /* 0x000fe60003800000 */
[----:B------:R-:W-:-:S04]  /*13db0*/  ISETP.NE.AND P0, PT, R9, 0x2, PT ;  /* 0x000000020900780c */ /* 0x000fc80003f05270 */
[----:B------:R-:W-:Y:S02]  /*13dc0*/  SEL R3, RZ, 0x1, P0 ;  /* 0x00000001ff037807 */ /* 0x000fe40000000000 */
[----:B------:R-:W-:Y:S01]  /*13dd0*/  SEL R12, R9, RZ, P0 ;  /* 0x000000ff090c7207 */ /* 0x000fe20000000000 */
[----:B------:R-:W-:Y:S01]  /*13de0*/  VIADD R9, R8, 0xffffffff ;  /* 0xffffffff08097836 */ /* 0x000fe20000000000 */
        /* <DEDUP_REMOVED lines=13> */
[----:B--2---:R-:W-:-:S04]  /*13ec0*/  @P0 IMAD.HI.U32 R6, R10, R2, RZ ;  /* 0x000000020a060227 */ /* 0x004fc800078e00ff */
[----:B------:R-:W-:Y:S01]  /*13ed0*/  IMAD.MOV.U32 R2, RZ, RZ, R10 ;  /* 0x000000ffff027224 */ /* 0x000fe200078e000a */
[----:B------:R-:W-:-:S05]  /*13ee0*/  @P0 SHF.R.U32.HI R2, RZ, R3, R6 ;  /* 0x00000003ff020219 */ /* 0x000fca0000011606 */
[----:B------:R-:W-:-:S04]  /*13ef0*/  IMAD.MOV R3, RZ, RZ, -R2 ;  /* 0x000000ffff037224 */ /* 0x000fc800078e0a02 */
[----:B------:R-:W-:Y:S01]  /*13f00*/  IMAD R10, R7, R3, R10 ;  /* 0x00000003070a7224 */ /* 0x000fe200078e020a */
[----:B------:R-:W-:Y:S01]  /*13f10*/  SHF.R.S32.HI R3, RZ, 0x1f, R2 ;  /* 0x0000001fff037819 */ /* 0x000fe20000011402 */
[----:B------:R-:W-:-:S04]  /*13f20*/  IMAD R7, R5, UR6, RZ ;  /* 0x0000000605077c24 */ /* 0x000fc8000f8e02ff */
[C---:B------:R-:W-:Y:S02]  /*13f30*/  IMAD R6, R4.reuse, UR7, R7 ;  /* 0x0000000704067c24 */ /* 0x040fe4000f8e0207 */
[----:B------:R-:W-:-:S05]  /*13f40*/  IMAD.WIDE.U32 R2, R4, UR6, R2 ;  /* 0x0000000604027c25 */ /* 0x000fca000f8e0002 */
[----:B------:R-:W-:Y:S02]  /*13f50*/  IADD3 R3, R6, R3, RZ ;  /* 0x0000000306037210 */ /* 0x000fe40007ffe0ff */
[----:B------:R-:W-:-:S04]  /*13f60*/  LEA R6, P0, R2, UR4, 0x2 ;  /* 0x0000000402067c11 */ /* 0x000fc8000f8010ff */
[----:B------:R-:W-:-:S06]  /*13f70*/  LEA.HI.X R7, R2, UR5, R3, 0x2, P0 ;  /* 0x0000000502077c11 */ /* 0x000fcc00080f1403 */
[----:B------:R2:W5:Y:S03]  /*13f80*/  LDG.E R7, desc[UR48][R6.64] ;  /* 0x0000003006077981 */ /* 0x000566000c1e1900 */
.L_x_4513:
[----:B------:R-:W3:Y:S01]  /*13f90*/  S2R R3, SR_CgaCtaId ;  /* 0x0000000000037919 */ /* 0x000ee20000008800 */
[----:B------:R-:W-:-:S04]  /*13fa0*/  MOV R2, 0x400 ;  /* 0x0000040000027802 */ /* 0x000fc80000000f00 */
[----:B---3--:R-:W-:Y:S02]  /*13fb0*/  LEA R2, R3, R2, 0x18 ;  /* 0x0000000203027211 */ /* 0x008fe400078ec0ff */
[----:B------:R-:W-:-:S03]  /*13fc0*/  SHF.L.U32 R3, R11, 0x1f, RZ ;  /* 0x0000001f0b037819 */ /* 0x000fc600000006ff */
[----:B------:R-:W-:-:S04]  /*13fd0*/  IMAD R2, R12, 0x8, R2 ;  /* 0x000000080c027824 */ /* 0x000fc800078e0202 */
[----:B------:R-:W3:Y:S02]  /*13fe0*/  SYNCS.PHASECHK.TRANS64.TRYWAIT P0, [R2+URZ+0x28c40], R3 ;  /* 0x028c4003020075a7 */ /* 0x000ee4000800017f */
[----:B---3--:R-:W-:Y:S05]  /*13ff0*/  @!P0 BRA `(.L_x_4514) ;  /* 0x0000001c00dc8947 */ /* 0x008fea0003800000 */
.L_x_4563:
        /* <DEDUP_REMOVED lines=11> */
.L_x_4515:
[----:B------:R-:W2:Y:S01]  /*140b0*/  LDL R6, [R1] ;  /* 0x0000000001067983 */ /* 0x000ea20000100800 */
[----:B-1----:R-:W-:-:S03]  /*140c0*/  MOV R12, 0x400 ;  /* 0x00000400000c7802 */ /* 0x002fc60000000f00 */
[----:B------:R-:W4:Y:S01]  /*140d0*/  LDL R11, [R1+0x8] ;  /* 0x00000800010b7983 */ /* 0x000f220000100800 */
        /* <DEDUP_REMOVED lines=17> */
[----:B------:R-:W1:Y:S02]  /*141f0*/  SYNCS.PHASECHK.TRANS64.TRYWAIT P1, [R2+URZ+0x28c60], R3 ;  /* 0x028c6003020075a7 */ /* 0x000e64000802017f */
[----:B01----:R-:W-:Y:S05]  /*14200*/  @!P1 BRA `(.L_x_4516) ;  /* 0x0000001c006c9947 */ /* 0x003fea0003800000 */
.L_x_4564:
[----:B------:R-:W-:Y:S05]  /*14210*/  @P0 BRA `(.L_x_4517) ;  /* 0x00000000001c0947 */ /* 0x000fea0003800000 */
[----:B------:R-:W1:Y:S01]  /*14220*/  S2R R10, SR_TID.X ;  /* 0x00000000000a7919 */ /* 0x000e620000002100 */
[----:B0--3--:R-:W-:-:S04]  /*14230*/  MOV R3, 0x10000 ;  /* 0x0001000000037802 */ /* 0x009fc80000000f00 */
[----:B------:R2:W-:Y:S01]  /*14240*/  SYNCS.ARRIVE.TRANS64 RZ, [R2+URZ+0x28c50], R3 ;  /* 0x028c500302ff79a7 */ /* 0x0005e2000800003f */
[----:B-1----:R-:W-:-:S04]  /*14250*/  LOP3.LUT R10, R10, 0x1f, RZ, 0xc0, !PT ;  /* 0x0000001f0a0a7812 */ /* 0x002fc800078ec0ff */
[----:B------:R-:W-:-:S13]  /*14260*/  ISETP.NE.AND P1, PT, R10, RZ, PT ;  /* 0x000000ff0a00720c */ /* 0x000fda0003f25270 */
[----:B--2---:R-:W-:Y:S05]  /*14270*/  @!P1 BRA `(.L_x_4517) ;  /* 0x0000000000049947 */ /* 0x004fea0003800000 */
[----:B------:R-:W-:Y:S01]  /*14280*/  BPT.TRAP 0x1 ;  /* 0x000000040000795c */ /* 0x000fe20000300000 */
.L_x_4517:
[----:B0--3--:R-:W2:Y:S01]  /*14290*/  LDL R3, [R1] ;  /* 0x0000000001037983 */ /* 0x009ea20000100800 */
        /* <DEDUP_REMOVED lines=53> */
.L_x_4512:
[----:B------:R-:W-:Y:S05]  /*145f0*/  BSYNC B1 ;  /* 0x0000000000017941 */ /* 0x000fea0003800000 */
.L_x_4511:
[----:B------:R-:W2:Y:S01]  /*14600*/  LDL R2, [R1+0xc] ;  /* 0x00000c0001027983 */ /* 0x000ea20000100800 */
[----:B------:R-:W-:Y:S01]  /*14610*/  VIADD R8, R8, 0xfffffffe ;  /* 0xfffffffe08087836 */ /* 0x000fe20000000000 */
[----:B--2---:R-:W-:-:S13]  /*14620*/  ISETP.GT.AND P0, PT, R9, R2, PT ;  /* 0x000000020900720c */ /* 0x004fda0003f04270 */
[----:B------:R-:W-:Y:S05]  /*14630*/  @P0 BRA `(.L_x_4518) ;  /* 0xffffffec00c00947 */ /* 0x000fea000383ffff */
.L_x_4494:
[----:B------:R-:W-:Y:S05]  /*14640*/  BSYNC B0 ;  /* 0x0000000000007941 */ /* 0x000fea0003800000 */
.L_x_4493:
        /* <DEDUP_REMOVED lines=23> */
.L_x_4520:
[----:B------:R-:W-:Y:S05]  /*147c0*/  BSYNC B0 ;  /* 0x0000000000007941 */ /* 0x000fea0003800000 */
.L_x_4519:
[----:B--2---:R-:W2:Y:S02]  /*147d0*/  LDL.LU R2, [R1+0x4] ;  /* 0x0000040001027983 */ /* 0x004ea40000300800 */
[----:B--2---:R-:W-:-:S05]  /*147e0*/  LOP3.LUT R2, R2, R0, RZ, 0x3c, !PT ;  /* 0x0000000002027212 */ /* 0x004fca00078e3cff */
[----:B------:R2:W-:Y:S02]  /*147f0*/  STL [R1+0x4], R2 ;  /* 0x0000040201007387 */ /* 0x0005e40000100800 */
.L_x_4476:
[----:B------:R-:W-:Y:S05]  /*14800*/  BSYNC B6 ;  /* 0x0000000000067941 */ /* 0x000fea0003800000 */
.L_x_4474:
[----:B------:R-:W-:-:S03]  /*14810*/  UMOV UR4, 0xffffffff ;  /* 0xffffffff00047882 */ /* 0x000fc60000000000 */
[----:B------:R-:W-:Y:S05]  /*14820*/  BRA.DIV UR4, `(.L_x_4521) ;  /* 0x0000001604f87947 */ /* 0x000fea000b800000 */
[----:B------:R3:W4:Y:S04]  /*14830*/  SHFL.IDX PT, R4, R16, RZ, 0x1f ;  /* 0x00001fff10047589 */ /* 0x00072800000e0000 */
[----:B------:R3:W0:Y:S02]  /*14840*/  SHFL.IDX PT, R7, R16, 0x1, 0x1f ;  /* 0x00201f0010077f89 */ /* 0x00062400000e0000 */
.L_x_4568:
[----:B-1----:R-:W1:Y:S01]  /*14850*/  S2R R6, SR_TID.X ;  /* 0x0000000000067919 */ /* 0x002e620000002100 */
[----:B------:R-:W-:Y:S01]  /*14860*/  ULDC UR4, c[0x0][0xc14] ;  /* 0x0003050000047ab9 */ /* 0x000fe20000000800 */
[----:B------:R-:W-:Y:S01]  /*14870*/  BSSY B0, `(.L_x_4522) ;  /* 0x000000b000007945 */ /* 0x000fe20003800000 */
[----:B------:R-:W-:Y:S01]  /*14880*/  MOV R0, UR4 ;  /* 0x0000000400007c02 */ /* 0x000fe20008000f00 */
[----:B------:R-:W-:Y:S01]  /*14890*/  IMAD.MOV.U32 R17, RZ, RZ, RZ ;  /* 0x000000ffff117224 */ /* 0x000fe200078e00ff */
[----:B-1----:R-:W-:-:S04]  /*148a0*/  LOP3.LUT R6, R6, 0x1f, RZ, 0xc0, !PT ;  /* 0x0000001f06067812 */ /* 0x002fc800078ec0ff */
[C---:B------:R-:W-:Y:S01]  /*148b0*/  ISETP.NE.AND P0, PT, R6.reuse, 0x1f, PT ;  /* 0x0000001f0600780c */ /* 0x040fe20003f05270 */
[----:B------:R-:W-:-:S05]  /*148c0*/  IMAD.IADD R5, R6, 0x1, R19 ;  /* 0x0000000106057824 */ /* 0x000fca00078e0213 */
[----:B------:R-:W-:-:S13]  /*148d0*/  ISETP.GE.OR P0, PT, R5, R0, !P0 ;  /* 0x000000000500720c */ /* 0x000fda0004706670 */
[----:B------:R-:W-:Y:S05]  /*148e0*/  @P0 BRA `(.L_x_4523) ;  /* 0x00000000000c0947 */ /* 0x000fea0003800000 */
[----:B--2---:R-:W1:Y:S02]  /*148f0*/  LDC.64 R2, c[0x0][0xc58] ;  /* 0x00031600ff027b82 */ /* 0x004e640000000a00 */
[----:B-1----:R-:W-:-:S05]  /*14900*/  IMAD.WIDE R2, R5, 0x4, R2 ;  /* 0x0000000405027825 */ /* 0x002fca00078e0202 */
[----:B------:R1:W5:Y:S02]  /*14910*/  LDG.E R17, desc[UR48][R2.64] ;  /* 0x0000003002117981 */ /* 0x000364000c1e1900 */
.L_x_4523:
[----:B------:R-:W-:Y:S05]  /*14920*/  BSYNC B0 ;  /* 0x0000000000007941 */ /* 0x000fea0003800000 */
.L_x_4522:
        /* <DEDUP_REMOVED lines=9> */
[----:B-12---:R-:W-:Y:S02]  /*149c0*/  SEL R2, R14, RZ, P1 ;  /* 0x000000ff0e027207 */ /* 0x006fe40000800000 */
        /* <DEDUP_REMOVED lines=13> */
.L_x_4576:
[----:B------:R-:W-:Y:S02]  /*14aa0*/  ULDC UR4, c[0x0][0xc10] ;  /* 0x0003040000047ab9 */ /* 0x000fe40000000800 */
[----:B------:R-:W-:-:S04]  /*14ab0*/  IMAD.U32 R5, RZ, RZ, UR4 ;  /* 0x00000004ff057e24 */ /* 0x000fc8000f8e00ff */
[----:B-1----:R-:W-:-:S04]  /*14ac0*/  IMAD R14, R14, R5, RZ ;  /* 0x000000050e0e7224 */ /* 0x002fc800078e02ff */
[----:B------:R-:W-:-:S05]  /*14ad0*/  IMAD.IADD R7, R7, 0x1, R14 ;  /* 0x0000000107077824 */ /* 0x000fca00078e020e */
[----:B----4-:R-:W-:-:S13]  /*14ae0*/  ISETP.GT.AND P0, PT, R7, R4, PT ;  /* 0x000000040700720c */ /* 0x010fda0003f04270 */
[----:B------:R-:W-:Y:S05]  /*14af0*/  @P0 BRA `(.L_x_4525) ;  /* 0x0000000000b40947 */ /* 0x000fea0003800000 */
[----:B------:R-:W1:Y:S02]  /*14b00*/  LDC R0, c[0x0][0xc14] ;  /* 0x00030500ff007b82 */ /* 0x000e640000000800 */
.L_x_4530:
[----:B------:R-:W-:-:S05]  /*14b10*/  VIADD R19, R19, 0x1f ;  /* 0x0000001f13137836 */ /* 0x000fca0000000000 */
[----:B-1----:R-:W-:-:S13]  /*14b20*/  ISETP.GE.AND P0, PT, R19, R0, PT ;  /* 0x000000001300720c */ /* 0x002fda0003f06270 */
[----:B------:R-:W-:Y:S05]  /*14b30*/  @P0 BRA `(.L_x_4526) ;  /* 0x0000000400ec0947 */ /* 0x000fea0003800000 */
[----:B------:R-:W1:Y:S01]  /*14b40*/  S2R R6, SR_TID.X ;  /* 0x0000000000067919 */ /* 0x000e620000002100 */
[----:B------:R-:W-:Y:S01]  /*14b50*/  BSSY B0, `(.L_x_4527) ;  /* 0x000000a000007945 */ /* 0x000fe20003800000 */
[----:B------:R-:W-:Y:S01]  /*14b60*/  IMAD.MOV.U32 R17, RZ, RZ, RZ ;  /* 0x000000ffff117224 */ /* 0x000fe200078e00ff */
[----:B-1----:R-:W-:-:S04]  /*14b70*/  LOP3.LUT R6, R6, 0x1f, RZ, 0xc0, !PT ;  /* 0x0000001f06067812 */ /* 0x002fc800078ec0ff */
[C---:B------:R-:W-:Y:S02]  /*14b80*/  ISETP.NE.AND P1, PT, R6.reuse, 0x1f, PT ;  /* 0x0000001f0600780c */ /* 0x040fe40003f25270 */
[----:B------:R-:W-:-:S04]  /*14b90*/  IADD3 R5, R6, R19, RZ ;  /* 0x0000001306057210 */ /* 0x000fc80007ffe0ff */
[----:B------:R-:W-:-:S13]  /*14ba0*/  ISETP.GE.OR P0, PT, R5, R0, !P1 ;  /* 0x000000000500720c */ /* 0x000fda0004f06670 */
[----:B------:R-:W-:Y:S05]  /*14bb0*/  @P0 BRA `(.L_x_4528) ;  /* 0x00000000000c0947 */ /* 0x000fea0003800000 */
[----:B0-----:R-:W0:Y:S02]  /*14bc0*/  LDC.64 R2, c[0x0][0xc58] ;  /* 0x00031600ff027b82 */ /* 0x001e240000000a00 */
[----:B0-----:R-:W-:-:S05]  /*14bd0*/  IMAD.WIDE R2, R5, 0x4, R2 ;  /* 0x0000000405027825 */ /* 0x001fca00078e0202 */
[----:B------:R1:W5:Y:S02]  /*14be0*/  LDG.E R17, desc[UR48][R2.64] ;  /* 0x0000003002117981 */ /* 0x000364000c1e1900 */
.L_x_4528:
[----:B------:R-:W-:Y:S05]  /*14bf0*/  BSYNC B0 ;  /* 0x0000000000007941 */ /* 0x000fea0003800000 */
.L_x_4527:
        /* <DEDUP_REMOVED lines=9> */
[----:B01----:R-:W-:Y:S02]  /*14c90*/  SEL R2, R14, RZ, P1 ;  /* 0x000000ff0e027207 */ /* 0x003fe40000800000 */
        /* <DEDUP_REMOVED lines=13> */
.L_x_4584:
[----:B------:R-:W-:Y:S02]  /*14d70*/  ULDC UR4, c[0x0][0xc10] ;  /* 0x0003040000047ab9 */ /* 0x000fe40000000800 */
[----:B------:R-:W-:-:S04]  /*14d80*/  IMAD.U32 R5, RZ, RZ, UR4 ;  /* 0x00000004ff057e24 */ /* 0x000fc8000f8e00ff */
[----:B-1----:R-:W-:-:S04]  /*14d90*/  IMAD R14, R14, R5, RZ ;  /* 0x000000050e0e7224 */ /* 0x002fc800078e02ff */
[----:B------:R-:W-:-:S05]  /*14da0*/  IMAD.IADD R7, R14, 0x1, R7 ;  /* 0x000000010e077824 */ /* 0x000fca00078e0207 */
[----:B------:R-:W-:-:S13]  /*14db0*/  ISETP.GT.AND P0, PT, R7, R4, PT ;  /* 0x000000040700720c */ /* 0x000fda0003f04270 */
[----:B------:R-:W-:Y:S05]  /*14dc0*/  @!P0 BRA `(.L_x_4530) ;  /* 0xfffffffc00508947 */ /* 0x000fea000383ffff */
.L_x_4525:
[----:B---3--:R-:W-:Y:S01]  /*14dd0*/  IMAD.IADD R16, R7, 0x1, -R14 ;  /* 0x0000000107107824 */ /* 0x008fe200078e0a0e */
[----:B------:R-:W-:-:S03]  /*14de0*/  UMOV UR4, 0xffffffff ;  /* 0xffffffff00047882 */ /* 0x000fc60000000000 */
[----:B------:R-:W-:-:S05]  /*14df0*/  IMAD R3, R2, R5, R16 ;  /* 0x0000000502037224 */ /* 0x000fca00078e0210 */
[----:B------:R-:W-:Y:S01]  /*14e00*/  ISETP.GT.AND P6, PT, R3, R4, PT ;  /* 0x000000040300720c */ /* 0x000fe20003fc4270 */
[----:B------:R-:W-:-:S12]  /*14e10*/  BRA.DIV UR4, `(.L_x_4531) ;  /* 0x0000001a04687947 */ /* 0x000fd8000b800000 */
[----:B------:R-:W-:-:S04]  /*14e20*/  VOTE.ANY R3, PT, !P6 ;  /* 0x0000000000037806 */ /* 0x000fc800070e0100 */
[----:B------:R-:W1:Y:S02]  /*14e30*/  POPC R6, R3 ;  /* 0x0000000300067309 */ /* 0x000e640000000000 */
[----:B-1----:R1:W2:Y:S02]  /*14e40*/  SHFL.IDX PT, R17, R17, R6, 0x1f ;  /* 0x00001f0611117589 */ /* 0x0022a400000e0000 */
.L_x_4588:
[----:B------:R-:W-:Y:S02]  /*14e50*/  ISETP.NE.AND P0, PT, R3, RZ, PT ;  /* 0x000000ff0300720c */ /* 0x000fe40003f05270 */
[----:B------:R-:W-:-:S11]  /*14e60*/  MOV R7, RZ ;  /* 0x000000ff00077202 */ /* 0x000fd60000000f00 */
[----:B------:R-:W-:Y:S05]  /*14e70*/  @!P0 BRA `(.L_x_4532) ;  /* 0x0000000000108947 */ /* 0x000fea0003800000 */
[----:B------:R-:W-:Y:S01]  /*14e80*/  UMOV UR4, 0xffffffff ;  /* 0xffffffff00047882 */ /* 0x000fe20000000000 */
[----:B------:R-:W-:Y:S02]  /*14e90*/  VIADD R12, R6, 0xffffffff ;  /* 0xffffffff060c7836 */ /* 0x000fe40000000000 */
[----:B------:R-:W-:Y:S05]  /*14ea0*/  BRA.DIV UR4, `(.L_x_4533) ;  /* 0x0000001a048c7947 */ /* 0x000fea000b800000 */
[----:B------:R3:W4:Y:S02]  /*14eb0*/  SHFL.IDX PT, R7, R2, R12, 0x1f ;  /* 0x00001f0c02077589 */ /* 0x00072400000e0000 */
.L_x_4532:
[----:B0--3--:R-:W0:Y:S01]  /*14ec0*/  LDC.64 R2, c[0x0][0xc68] ;  /* 0x00031a00ff027b82 */ /* 0x009e220000000a00 */
[----:B------:R-:W-:-:S04]  /*14ed0*/  IMAD.IADD R19, R6, 0x1, R19 ;  /* 0x0000000106137824 */ /* 0x000fc800078e0213 */
[----:B0-----:R-:W-:-:S05]  /*14ee0*/  IMAD.WIDE R2, R19, 0x4, R2 ;  /* 0x0000000413027825 */ /* 0x001fca00078e0202 */
[----:B------:R0:W1:Y:S01]  /*14ef0*/  LDG.E R8, desc[UR48][R2.64] ;  /* 0x0000003002087981 */ /* 0x000062000c1e1900 */
[----:B----4-:R-:W-:-:S04]  /*14f00*/  IMAD R16, R7, R5, R16 ;  /* 0x0000000507107224 */ /* 0x010fc800078e0210 */
[----:B------:R-:W-:Y:S01]  /*14f10*/  IMAD.IADD R7, R4, 0x1, -R16 ;  /* 0x0000000104077824 */ /* 0x000fe200078e0a10 */
[----:B0-----:R-:W-:Y:S01]  /*14f20*/  MOV R2, RZ ;  /* 0x000000ff00027202 */ /* 0x001fe20000000f00 */
        /* <DEDUP_REMOVED lines=60> */
.L_x_4526:
[----:B------:R-:W-:Y:S01]  /*152f0*/  UMOV UR4, URZ ;  /* 0x0000003f00047c82 */ /* 0x000fe20008000000 */
[----:B------:R-:W-:Y:S01]  /*15300*/  UMOV UR5, URZ ;  /* 0x0000003f00057c82 */ /* 0x000fe20008000000 */
[----:B------:R-:W-:Y:S01]  /*15310*/  ULDC UR6, c[0x0][0xc14] ;  /* 0x0003050000067ab9 */ /* 0x000fe20000000800 */
[----:B---3--:R-:W-:Y:S02]  /*15320*/  IMAD.MOV.U32 R16, RZ, RZ, R4 ;  /* 0x000000ffff107224 */ /* 0x008fe400078e0004 */
[----:B------:R-:W-:Y:S02]  /*15330*/  IMAD.U32 R17, RZ, RZ, UR4 ;  /* 0x00000004ff117e24 */ /* 0x000fe4000f8e00ff */
[----:B------:R-:W-:Y:S02]  /*15340*/  IMAD.U32 R18, RZ, RZ, UR5 ;  /* 0x00000005ff127e24 */ /* 0x000fe4000f8e00ff */
[----:B------:R-:W-:-:S07]  /*15350*/  IMAD.U32 R19, RZ, RZ, UR6 ;  /* 0x00000006ff137e24 */ /* 0x000fce000f8e00ff */
.L_x_4534:
        /* <DEDUP_REMOVED lines=12> */
.L_x_4462:
[----:B-1----:R-:W3:Y:S01]  /*15420*/  LDL.LU R0, [R1+0x18] ;  /* 0x0000180001007983 */ /* 0x002ee20000300800 */
[----:B------:R-:W-:Y:S01]  /*15430*/  BSSY B0, `(.L_x_4536) ;  /* 0x000000b000007945 */ /* 0x000fe20003800000 */
[----:B------:R-:W1:Y:S01]  /*15440*/  S2R R5, SR_CgaCtaId ;  /* 0x0000000000057919 */ /* 0x000e620000008800 */
[----:B---3--:R-:W-:-:S04]  /*15450*/  IADD3 R0, R0, 0x1, RZ ;  /* 0x0000000100007810 */ /* 0x008fc80007ffe0ff */
        /* <DEDUP_REMOVED lines=8> */
.L_x_4591:
[----:B------:R-:W-:Y:S05]  /*154e0*/  BSYNC B0 ;  /* 0x0000000000007941 */ /* 0x000fea0003800000 */
.L_x_4536:
[----:B------:R-:W-:-:S03]  /*154f0*/  UMOV UR4, 0xffffffff ;  /* 0xffffffff00047882 */ /* 0x000fc60000000000 */
[----:B------:R-:W-:Y:S05]  /*15500*/  BRA.DIV UR4, `(.L_x_4538) ;  /* 0x0000001604307947 */ /* 0x000fea000b800000 */
[----:B------:R-:W2:Y:S02]  /*15510*/  S2R R2, SR_TID.X ;  /* 0x0000000000027919 */ /* 0x000ea40000002100 */
[----:B--2---:R-:W-:-:S04]  /*15520*/  SHF.R.U32.HI R2, RZ, 0x5, R2 ;  /* 0x00000005ff027819 */ /* 0x004fc80000011602 */
[----:B------:R-:W-:-:S05]  /*15530*/  LOP3.LUT R2, R2, 0x3, RZ, 0xc0, !PT ;  /* 0x0000000302027812 */ /* 0x000fca00078ec0ff */
[----:B------:R2:W3:Y:S02]  /*15540*/  SHFL.IDX PT, R14, R2, RZ, 0x1f ;  /* 0x00001fff020e7589 */ /* 0x0004e400000e0000 */
.L_x_4594:
[----:B---3--:R-:W-:Y:S01]  /*15550*/  ISETP.NE.AND P0, PT, R14, RZ, PT ;  /* 0x000000ff0e00720c */ /* 0x008fe20003f05270 */
[----:B------:R-:W-:-:S12]  /*15560*/  BSSY B0, `(.L_x_4539) ;  /* 0x0000027000007945 */ /* 0x000fd80003800000 */
[----:B------:R-:W-:Y:S05]  /*15570*/  @P0 BRA `(.L_x_4540) ;  /* 0x0000000000940947 */ /* 0x000fea0003800000 */
[----:B------:R-:W-:-:S03]  /*15580*/  UMOV UR4, 0xffffffff ;  /* 0xffffffff00047882 */ /* 0x000fc60000000000 */
[----:B------:R-:W-:Y:S05]  /*15590*/  BRA.DIV UR4, `(.L_x_4541) ;  /* 0x0000001604407947 */ /* 0x000fea000b800000 */
[----:B------:R-:W-:-:S13]  /*155a0*/  ELECT P6, URZ, PT ;  /* 0x00000000003f782f */ /* 0x000fda00038c0000 */
.L_x_4597:
[----:B------:R-:W-:Y:S05]  /*155b0*/  @!P6 BRA `(.L_x_4540) ;  /* 0x000000000084e947 */ /* 0x000fea0003800000 */
[----:B------:R-:W-:-:S06]  /*155c0*/  ULOP3.LUT UR4, UR36, 0x2, URZ, 0xfc, !UPT ;  /* 0x0000000224047892 */ /* 0x000fcc000f8efc3f */
[----:B--2---:R-:W-:-:S05]  /*155d0*/  IMAD.U32 R2, RZ, RZ, UR4 ;  /* 0x00000004ff027e24 */ /* 0x004fca000f8e00ff */
[----:B------:R-:W-:-:S13]  /*155e0*/  ISETP.NE.AND P2, PT, R2, 0x3, PT ;  /* 0x000000030200780c */ /* 0x000fda0003f45270 */
[----:B------:R-:W-:Y:S05]  /*155f0*/  @!P2 BRA `(.L_x_4542) ;  /* 0x000000000004a947 */ /* 0x000fea0003800000 */
[----:B------:R-:W-:Y:S01]  /*15600*/  BPT.TRAP 0x1 ;  /* 0x000000040000795c */ /* 0x000fe20000300000 */
.L_x_4542:
        /* <DEDUP_REMOVED lines=14> */
.L_x_4598:
[----:B------:R-:W2:Y:S02]  /*156f0*/  SYNCS.PHASECHK.TRANS64.TRYWAIT P0, [R7+URZ], R2 ;  /* 0x00000002070075a7 */ /* 0x000ea4000800017f */
[----:B--2---:R-:W-:Y:S05]  /*15700*/  @!P0 BRA `(.L_x_4544) ;  /* 0x0000001400188947 */ /* 0x004fea0003800000 */
.L_x_4599:
[----:B------:R-:W-:Y:S05]  /*15710*/  @!P2 BRA `(.L_x_4545) ;  /* 0x000000000004a947 */ /* 0x000fea0003800000 */
[----:B------:R-:W-:Y:S01]  /*15720*/  BPT.TRAP 0x1 ;  /* 0x000000040000795c */ /* 0x000fe20000300000 */
.L_x_4545:
[----:B------:R-:W3:Y:S01]  /*15730*/  LDL.LU R4, [R1] ;  /* 0x0000000001047983 */ /* 0x000ee20000300800 */
[----:B------:R-:W-:-:S04]  /*15740*/  VIADD R0, R0, 0x28c60 ;  /* 0x00028c6000007836 */ /* 0x000fc80000000000 */
[----:B---3--:R-:W-:-:S04]  /*15750*/  IMAD R4, R4, 0x8, R0 ;  /* 0x0000000804047824 */ /* 0x008fc800078e0200 */
[----:B------:R-:W3:Y:S02]  /*15760*/  SYNCS.PHASECHK.TRANS64.TRYWAIT P0, [R4+URZ], R5 ;  /* 0x00000005040075a7 */ /* 0x000ee4000800017f */
[----:B---3--:R-:W-:Y:S05]  /*15770*/  @!P0 BRA `(.L_x_4546) ;  /* 0x0000001400108947 */ /* 0x008fea0003800000 */
.L_x_4600:
[----:B------:R-:W-:-:S07]  /*15780*/  IMAD R3, R3, 0x8, R0 ;  /* 0x0000000803037824 */ /* 0x000fce00078e0200 */
.L_x_4547:
[----:B----4-:R4:W0:Y:S02]  /*15790*/  SYNCS.PHASECHK.TRANS64.TRYWAIT P0, [R3+URZ], R2 ;  /* 0x00000002030075a7 */ /* 0x010824000800017f */
[----:B0-----:R-:W-:Y:S05]  /*157a0*/  @!P0 NANOSLEEP.SYNCS 0x989680 ;  /* 0x009896800000895d */ /* 0x001fea0003900000 */
[----:B------:R-:W0:Y:S02]  /*157b0*/  @!P0 SYNCS.PHASECHK.TRANS64 P0, [R3+URZ], R2 ;  /* 0x00000002030085a7 */ /* 0x000e24000800007f */
[----:B0-----:R-:W-:Y:S05]  /*157c0*/  @!P0 BRA `(.L_x_4547) ;  /* 0xfffffffc00f08947 */ /* 0x001fea000383ffff */
.L_x_4540:
[----:B------:R-:W-:Y:S05]  /*157d0*/  BSYNC B0 ;  /* 0x0000000000007941 */ /* 0x000fea0003800000 */
.L_x_4539:
[----:B------:R-:W-:Y:S05]  /*157e0*/  EXIT ;  /* 0x000000000000794d */ /* 0x000fea0003800000 */
.L_x_4359:
[----:B0-----:R-:W-:-:S04]  /*157f0*/  MOV R3, UR22 ;  /* 0x0000001600037c02 */ /* 0x001fc80008000f00 */
[----:B------:R0:W1:Y:S03]  /*15800*/  SYNCS.PHASECHK.TRANS64.TRYWAIT P1, [R3+URZ+0x28c50], R0 ;  /* 0x028c5000030075a7 */ /* 0x000066000802017f */
[----:B-1----:R-:W-:Y:S05]  /*15810*/  @!P1 NANOSLEEP.SYNCS 0x989680 ;  /* 0x009896800000995d */ /* 0x002fea0003900000 */
[----:B------:R-:W1:Y:S02]  /*15820*/  @!P1 SYNCS.PHASECHK.TRANS64 P1, [R3+URZ+0x28c50], R0 ;  /* 0x028c5000030095a7 */ /* 0x000e64000802007f */
[----:B-1----:R-:W-:Y:S05]  /*15830*/  @!P1 BRA `(.L_x_4359) ;  /* 0xfffffffc00ec9947 */ /* 0x002fea000383ffff */
[----:B------:R-:W-:Y:S05]  /*15840*/  BRA `(.L_x_4548) ;  /* 0xfffffec400307947 */ /* 0x000fea000383ffff */
.L_x_4364:
[----:B-1----:R-:W-:-:S04]  /*15850*/  IMAD.U32 R6, RZ, RZ, UR20 ;  /* 0x00000014ff067e24 */ /* 0x002fc8000f8e00ff */
[----:B------:R1:W2:Y:S03]  /*15860*/  SYNCS.PHASECHK.TRANS64.TRYWAIT P1, [R6+URZ+0x28c50], R3 ;  /* 0x028c5003060075a7 */ /* 0x0002a6000802017f */
[----:B--2---:R-:W-:Y:S05]  /*15870*/  @!P1 NANOSLEEP.SYNCS 0x989680 ;  /* 0x009896800000995d */ /* 0x004fea0003900000 */
[----:B------:R-:W2:Y:S02]  /*15880*/  @!P1 SYNCS.PHASECHK.TRANS64 P1, [R6+URZ+0x28c50], R3 ;  /* 0x028c5003060095a7 */ /* 0x000ea4000802007f */
[----:B--2---:R-:W-:Y:S05]  /*15890*/  @!P1 BRA `(.L_x_4364) ;  /* 0xfffffffc00ec9947 */ /* 0x004fea000383ffff */
[----:B------:R-:W-:Y:S05]  /*158a0*/  BRA `(.L_x_4363) ;  /* 0xfffffed0002c7947 */ /* 0x000fea000383ffff */
.L_x_4373:
[----:B0-----:R-:W-:-:S04]  /*158b0*/  IMAD.U32 R3, RZ, RZ, UR38 ;  /* 0x00000026ff037e24 */ /* 0x001fc8000f8e00ff */
[----:B------:R0:W1:Y:S03]  /*158c0*/  SYNCS.PHASECHK.TRANS64.TRYWAIT P0, [R3+URZ+0x28c00], R0 ;  /* 0x028c0000030075a7 */ /* 0x000066000800017f */
[----:B-1----:R-:W-:Y:S05]  /*158d0*/  @!P0 NANOSLEEP.SYNCS 0x989680 ;  /* 0x009896800000895d */ /* 0x002fea0003900000 */
[----:B------:R-:W1:Y:S02]  /*158e0*/  @!P0 SYNCS.PHASECHK.TRANS64 P0, [R3+URZ+0x28c00], R0 ;  /* 0x028c0000030085a7 */ /* 0x000e64000800007f */
[----:B-1----:R-:W-:Y:S05]  /*158f0*/  @!P0 BRA `(.L_x_4373) ;  /* 0xfffffffc00ec8947 */ /* 0x002fea000383ffff */
[----:B------:R-:W-:Y:S05]  /*15900*/  BRA `(.L_x_4549) ;  /* 0xfffffee4004c7947 */ /* 0x000fea000383ffff */
.L_x_4377:
[----:B--2---:R2:W3:Y:S02]  /*15910*/  SYNCS.PHASECHK.TRANS64.TRYWAIT P0, [R8+URZ+0x28c30], R9 ;  /* 0x028c3009080075a7 */ /* 0x0044e4000800017f */
[----:B---3--:R-:W-:Y:S05]  /*15920*/  @!P0 NANOSLEEP.SYNCS 0x989680 ;  /* 0x009896800000895d */ /* 0x008fea0003900000 */
[----:B------:R-:W3:Y:S02]  /*15930*/  @!P0 SYNCS.PHASECHK.TRANS64 P0, [R8+URZ+0x28c30], R9 ;  /* 0x028c3009080085a7 */ /* 0x000ee4000800007f */
[----:B---3--:R-:W-:Y:S05]  /*15940*/  @!P0 BRA `(.L_x_4377) ;  /* 0xfffffffc00f08947 */ /* 0x008fea000383ffff */
[----:B------:R-:W-:Y:S05]  /*15950*/  BRA `(.L_x_4376) ;  /* 0xfffffee400647947 */ /* 0x000fea000383ffff */
.L_x_4389:
[----:B-1----:R1:W4:Y:S02]  /*15960*/  SYNCS.PHASECHK.TRANS64.TRYWAIT P0, [R8+URZ+0x28c50], R9 ;  /* 0x028c5009080075a7 */ /* 0x002324000800017f */
[----:B----4-:R-:W-:Y:S05]  /*15970*/  @!P0 NANOSLEEP.SYNCS 0x989680 ;  /* 0x009896800000895d */ /* 0x010fea0003900000 */
[----:B------:R-:W4:Y:S02]  /*15980*/  @!P0 SYNCS.PHASECHK.TRANS64 P0, [R8+URZ+0x28c50], R9 ;  /* 0x028c5009080085a7 */ /* 0x000f24000800007f */
[----:B----4-:R-:W-:Y:S05]  /*15990*/  @!P0 BRA `(.L_x_4389) ;  /* 0xfffffffc00f08947 */ /* 0x010fea000383ffff */
[----:B------:R-:W-:Y:S05]  /*159a0*/  BRA `(.L_x_4388) ;  /* 0xffffff0400587947 */ /* 0x000fea000383ffff */
.L_x_4397:
[----:B-1----:R-:W-:-:S04]  /*159b0*/  IMAD.U32 R15, RZ, RZ, UR27 ;  /* 0x0000001bff0f7e24 */ /* 0x002fc8000f8e00ff */
[----:B------:R1:W2:Y:S03]  /*159c0*/  SYNCS.PHASECHK.TRANS64.TRYWAIT P0, [R15+URZ+0x28c30], R8 ;  /* 0x028c30080f0075a7 */ /* 0x0002a6000800017f */
[----:B--2---:R-:W-:Y:S05]  /*159d0*/  @!P0 NANOSLEEP.SYNCS 0x989680 ;  /* 0x009896800000895d */ /* 0x004fea0003900000 */
[----:B------:R-:W2:Y:S02]  /*159e0*/  @!P0 SYNCS.PHASECHK.TRANS64 P0, [R15+URZ+0x28c30], R8 ;  /* 0x028c30080f0085a7 */ /* 0x000ea4000800007f */
[----:B--2---:R-:W-:Y:S05]  /*159f0*/  @!P0 BRA `(.L_x_4397) ;  /* 0xfffffffc00ec8947 */ /* 0x004fea000383ffff */
[----:B------:R-:W-:Y:S05]  /*15a00*/  BRA `(.L_x_4396) ;  /* 0xffffff0800947947 */ /* 0x000fea000383ffff */
.L_x_4409:
[----:B-1----:R1:W2:Y:S02]  /*15a10*/  SYNCS.PHASECHK.TRANS64.TRYWAIT P0, [R21+URZ+0x28c50], R8 ;  /* 0x028c5008150075a7 */ /* 0x0022a4000800017f */
[----:B--2---:R-:W-:Y:S05]  /*15a20*/  @!P0 NANOSLEEP.SYNCS 0x989680 ;  /* 0x009896800000895d */ /* 0x004fea0003900000 */
[----:B------:R-:W2:Y:S02]  /*15a30*/  @!P0 SYNCS.PHASECHK.TRANS64 P0, [R21+URZ+0x28c50], R8 ;  /* 0x028c5008150085a7 */ /* 0x000ea4000800007f */
[----:B--2---:R-:W-:Y:S05]  /*15a40*/  @!P0 BRA `(.L_x_4409) ;  /* 0xfffffffc00f08947 */ /* 0x004fea000383ffff */
[----:B------:R-:W-:Y:S05]  /*15a50*/  BRA `(.L_x_4408) ;  /* 0xffffff2c003c7947 */ /* 0x000fea000383ffff */
.L_x_4418:
[----:B--2---:R-:W-:-:S04]  /*15a60*/  IMAD.U32 R6, RZ, RZ, UR24 ;  /* 0x00000018ff067e24 */ /* 0x004fc8000f8e00ff */
[----:B------:R2:W4:Y:S03]  /*15a70*/  SYNCS.PHASECHK.TRANS64.TRYWAIT P1, [R6+URZ+0x28c30], R9 ;  /* 0x028c3009060075a7 */ /* 0x000526000802017f */
[----:B----4-:R-:W-:Y:S05]  /*15a80*/  @!P1 NANOSLEEP.SYNCS 0x989680 ;  /* 0x009896800000995d */ /* 0x010fea0003900000 */
[----:B------:R-:W4:Y:S02]  /*15a90*/  @!P1 SYNCS.PHASECHK.TRANS64 P1, [R6+URZ+0x28c30], R9 ;  /* 0x028c3009060095a7 */ /* 0x000f24000802007f */
[----:B----4-:R-:W-:Y:S05]  /*15aa0*/  @!P1 BRA `(.L_x_4418) ;  /* 0xfffffffc00ec9947 */ /* 0x010fea000383ffff */
[----:B------:R-:W-:Y:S05]  /*15ab0*/  BRA `(.L_x_4417) ;  /* 0xffffff3000ac7947 */ /* 0x000fea000383ffff */
.L_x_4422:
[----:B--2---:R2:W3:Y:S02]  /*15ac0*/  SYNCS.PHASECHK.TRANS64.TRYWAIT P1, [R170+URZ+0x28c50], R9 ;  /* 0x028c5009aa0075a7 */ /* 0x0044e4000802017f */
[----:B---3--:R-:W-:Y:S05]  /*15ad0*/  @!P1 NANOSLEEP.SYNCS 0x989680 ;  /* 0x009896800000995d */ /* 0x008fea0003900000 */
[----:B------:R-:W3:Y:S02]  /*15ae0*/  @!P1 SYNCS.PHASECHK.TRANS64 P1, [R170+URZ+0x28c50], R9 ;  /* 0x028c5009aa0095a7 */ /* 0x000ee4000802007f */
[----:B---3--:R-:W-:Y:S05]  /*15af0*/  @!P1 BRA `(.L_x_4422) ;  /* 0xfffffffc00f09947 */ /* 0x008fea000383ffff */
[----:B------:R-:W-:Y:S05]  /*15b00*/  BRA `(.L_x_4421) ;  /* 0xffffff4800d07947 */ /* 0x000fea000383ffff */
.L_x_4428:
[----:B----4-:R-:W-:-:S04]  /*15b10*/  MOV R7, UR26 ;  /* 0x0000001a00077c02 */ /* 0x010fc80008000f00 */
[----:B------:R4:W0:Y:S03]  /*15b20*/  SYNCS.PHASECHK.TRANS64.TRYWAIT P0, [R7+URZ+0x28c30], R8 ;  /* 0x028c3008070075a7 */ /* 0x000826000800017f */
[----:B0-----:R-:W-:Y:S05]  /*15b30*/  @!P0 NANOSLEEP.SYNCS 0x989680 ;  /* 0x009896800000895d */ /* 0x001fea0003900000 */
[----:B------:R-:W0:Y:S02]  /*15b40*/  @!P0 SYNCS.PHASECHK.TRANS64 P0, [R7+URZ+0x28c30], R8 ;  /* 0x028c3008070085a7 */ /* 0x000e24000800007f */
[----:B0-----:R-:W-:Y:S05]  /*15b50*/  @!P0 BRA `(.L_x_4428) ;  /* 0xfffffffc00ec8947 */ /* 0x001fea000383ffff */
[----:B------:R-:W-:Y:S05]  /*15b60*/  BRA `(.L_x_4427) ;  /* 0xffffff4c00c87947 */ /* 0x000fea000383ffff */
.L_x_4440:
[----:B--2---:R2:W3:Y:S02]  /*15b70*/  SYNCS.PHASECHK.TRANS64.TRYWAIT P0, [R15+URZ+0x28c50], R8 ;  /* 0x028c50080f0075a7 */ /* 0x0044e4000800017f */
[----:B---3--:R-:W-:Y:S05]  /*15b80*/  @!P0 NANOSLEEP.SYNCS 0x989680 ;  /* 0x009896800000895d */ /* 0x008fea0003900000 */
[----:B------:R-:W3:Y:S02]  /*15b90*/  @!P0 SYNCS.PHASECHK.TRANS64 P0, [R15+URZ+0x28c50], R8 ;  /* 0x028c50080f0085a7 */ /* 0x000ee4000800007f */
[----:B---3--:R-:W-:Y:S05]  /*15ba0*/  @!P0 BRA `(.L_x_4440) ;  /* 0xfffffffc00f08947 */ /* 0x008fea000383ffff */
[----:B------:R-:W-:Y:S05]  /*15bb0*/  BRA `(.L_x_4439) ;  /* 0xffffff7000747947 */ /* 0x000fea000383ffff */
.L_x_4481:
        /* <DEDUP_REMOVED lines=11> */
.L_x_4551:
[----:B------:R-:W-:Y:S05]  /*15c70*/  BSYNC B0 ;  /* 0x0000000000007941 */ /* 0x000fea0003800000 */
.L_x_4550:
[----:B------:R-:W-:Y:S05]  /*15c80*/  BRA `(.L_x_4552) ;  /* 0xffffffc000ec7947 */ /* 0x000fea000383ffff */
.L_x_4482:
[----:B------:R-:W-:Y:S01]  /*15c90*/  BSSY B0, `(.L_x_4553) ;  /* 0x0000006000007945 */ /* 0x000fe20003800000 */
[----:B------:R-:W-:-:S07]  /*15ca0*/  MOV R15, 0xffffffff ;  /* 0xffffffff000f7802 */ /* 0x000fce0000000f00 */
[----:B0-----:R-:W-:Y:S05]  /*15cb0*/  WARPSYNC.COLLECTIVE R15, `(.L_x_4554) ;  /* 0x000000000f0c7348 */ /* 0x001fea0003c00000 */
[----:B------:R-:W-:Y:S02]  /*15cc0*/  ELECT P6, UR62, PT ;  /* 0x00000000003e782f */ /* 0x000fe400038c0000 */
[----:B------:R-:W-:Y:S01]  /*15cd0*/  MOV R14, UR62 ;  /* 0x0000003e000e7c02 */ /* 0x000fe20008000f00 */
[----:B0-----:R-:W-:Y:S10]  /*15ce0*/  ENDCOLLECTIVE ;  /* 0x000000000000791b */ /* 0x001ff40003800000 */
.L_x_4554:
[----:B------:R-:W-:Y:S05]  /*15cf0*/  BSYNC B0 ;  /* 0x0000000000007941 */ /* 0x000fea0003800000 */
.L_x_4553:
[----:B------:R-:W-:Y:S05]  /*15d00*/  BRA `(.L_x_4555) ;  /* 0xffffffc000dc7947 */ /* 0x000fea000383ffff */
.L_x_4485:
[----:B-1----:R1:W2:Y:S02]  /*15d10*/  SYNCS.PHASECHK.TRANS64.TRYWAIT P0, [R9+URZ+0x28c40], R10 ;  /* 0x028c400a090075a7 */ /* 0x0022a4000800017f */
[----:B--2---:R-:W-:Y:S05]  /*15d20*/  @!P0 NANOSLEEP.SYNCS 0x989680 ;  /* 0x009896800000895d */ /* 0x004fea0003900000 */
[----:B------:R-:W2:Y:S02]  /*15d30*/  @!P0 SYNCS.PHASECHK.TRANS64 P0, [R9+URZ+0x28c40], R10 ;  /* 0x028c400a090085a7 */ /* 0x000ea4000800007f */
[----:B--2---:R-:W-:Y:S05]  /*15d40*/  @!P0 BRA `(.L_x_4485) ;  /* 0xfffffffc00f08947 */ /* 0x004fea000383ffff */
[----:B------:R-:W-:Y:S05]  /*15d50*/  BRA `(.L_x_4556) ;  /* 0xffffffc400447947 */ /* 0x000fea000383ffff */
.L_x_4488:
        /* <DEDUP_REMOVED lines=8> */
.L_x_4491:
[----:B-1----:R1:W2:Y:S02]  /*15de0*/  SYNCS.PHASECHK.TRANS64.TRYWAIT P0, [R6+URZ+0x28c60], R9 ;  /* 0x028c6009060075a7 */ /* 0x0022a4000800017f */
[----:B--2---:R-:W-:Y:S05]  /*15df0*/  @!P0 NANOSLEEP.SYNCS 0x989680 ;  /* 0x009896800000895d */ /* 0x004fea0003900000 */
[----:B------:R-:W2:Y:S02]  /*15e00*/  @!P0 SYNCS.PHASECHK.TRANS64 P0, [R6+URZ+0x28c60], R9 ;  /* 0x028c6009060085a7 */ /* 0x000ea4000800007f */
[----:B--2---:R-:W-:Y:S05]  /*15e10*/  @!P0 BRA `(.L_x_4491) ;  /* 0xfffffffc00f08947 */ /* 0x004fea000383ffff */
[----:B------:R-:W-:Y:S05]  /*15e20*/  BRA `(.L_x_4558) ;  /* 0xffffffc8003c7947 */ /* 0x000fea000383ffff */
.L_x_4500:
[----:B-1----:R1:W2:Y:S02]  /*15e30*/  SYNCS.PHASECHK.TRANS64.TRYWAIT P0, [R2+URZ+0x28c40], R3 ;  /* 0x028c4003020075a7 */ /* 0x0022a4000800017f */
[----:B--2---:R-:W-:Y:S05]  /*15e40*/  @!P0 NANOSLEEP.SYNCS 0x989680 ;  /* 0x009896800000895d */ /* 0x004fea0003900000 */
[----:B------:R-:W2:Y:S02]  /*15e50*/  @!P0 SYNCS.PHASECHK.TRANS64 P0, [R2+URZ+0x28c40], R3 ;  /* 0x028c4003020085a7 */ /* 0x000ea4000800007f */
[----:B--2---:R-:W-:Y:S05]  /*15e60*/  @!P0 BRA `(.L_x_4500) ;  /* 0xfffffffc00f08947 */ /* 0x004fea000383ffff */
[----:B------:R-:W-:Y:S05]  /*15e70*/  BRA `(.L_x_4559) ;  /* 0xffffffd000107947 */ /* 0x000fea000383ffff */
.L_x_4502:
[----:B--2---:R2:W3:Y:S02]  /*15e80*/  SYNCS.PHASECHK.TRANS64.TRYWAIT P0, [R2+URZ+0x28c60], R3 ;  /* 0x028c6003020075a7 */ /* 0x0044e4000800017f */
[----:B---3--:R-:W-:Y:S05]  /*15e90*/  @!P0 NANOSLEEP.SYNCS 0x989680 ;  /* 0x009896800000895d */ /* 0x008fea0003900000 */
[----:B------:R-:W3:Y:S02]  /*15ea0*/  @!P0 SYNCS.PHASECHK.TRANS64 P0, [R2+URZ+0x28c60], R3 ;  /* 0x028c6003020085a7 */ /* 0x000ee4000800007f */
[----:B---3--:R-:W-:Y:S05]  /*15eb0*/  @!P0 BRA `(.L_x_4502) ;  /* 0xfffffffc00f08947 */ /* 0x008fea000383ffff */
[----:B------:R-:W-:Y:S05]  /*15ec0*/  BRA `(.L_x_4560) ;  /* 0xffffffd000807947 */ /* 0x000fea000383ffff */
.L_x_4507:
[----:B--2---:R2:W3:Y:S02]  /*15ed0*/  SYNCS.PHASECHK.TRANS64.TRYWAIT P0, [R2+URZ+0x28c40], R3 ;  /* 0x028c4003020075a7 */ /* 0x0044e4000800017f */
[----:B---3--:R-:W-:Y:S05]  /*15ee0*/  @!P0 NANOSLEEP.SYNCS 0x989680 ;  /* 0x009896800000895d */ /* 0x008fea0003900000 */
[----:B------:R-:W3:Y:S02]  /*15ef0*/  @!P0 SYNCS.PHASECHK.TRANS64 P0, [R2+URZ+0x28c40], R3 ;  /* 0x028c4003020085a7 */ /* 0x000ee4000800007f */
[----:B---3--:R-:W-:Y:S05]  /*15f00*/  @!P0 BRA `(.L_x_4507) ;  /* 0xfffffffc00f08947 */ /* 0x008fea000383ffff */
[----:B------:R-:W-:Y:S05]  /*15f10*/  BRA `(.L_x_4561) ;  /* 0xffffffd800247947 */ /* 0x000fea000383ffff */
.L_x_4509:
[----:B0-----:R0:W1:Y:S02]  /*15f20*/  SYNCS.PHASECHK.TRANS64.TRYWAIT P1, [R2+URZ+0x28c60], R3 ;  /* 0x028c6003020075a7 */ /* 0x001064000802017f */
[----:B-1----:R-:W-:Y:S05]  /*15f30*/  @!P1 NANOSLEEP.SYNCS 0x989680 ;  /* 0x009896800000995d */ /* 0x002fea0003900000 */
[----:B------:R-:W1:Y:S02]  /*15f40*/  @!P1 SYNCS.PHASECHK.TRANS64 P1, [R2+URZ+0x28c60], R3 ;  /* 0x028c6003020095a7 */ /* 0x000e64000802007f */
[----:B-1----:R-:W-:Y:S05]  /*15f50*/  @!P1 BRA `(.L_x_4509) ;  /* 0xfffffffc00f09947 */ /* 0x002fea000383ffff */
[----:B------:R-:W-:Y:S05]  /*15f60*/  BRA `(.L_x_4562) ;  /* 0xffffffd800907947 */ /* 0x000fea000383ffff */
.L_x_4514:
[----:B---3--:R3:W4:Y:S02]  /*15f70*/  SYNCS.PHASECHK.TRANS64.TRYWAIT P0, [R2+URZ+0x28c40], R3 ;  /* 0x028c4003020075a7 */ /* 0x008724000800017f */
[----:B----4-:R-:W-:Y:S05]  /*15f80*/  @!P0 NANOSLEEP.SYNCS 0x989680 ;  /* 0x009896800000895d */ /* 0x010fea0003900000 */
[----:B------:R-:W4:Y:S02]  /*15f90*/  @!P0 SYNCS.PHASECHK.TRANS64 P0, [R2+URZ+0x28c40], R3 ;  /* 0x028c4003020085a7 */ /* 0x000f24000800007f */
[----:B----4-:R-:W-:Y:S05]  /*15fa0*/  @!P0 BRA `(.L_x_4514) ;  /* 0xfffffffc00f08947 */ /* 0x010fea000383ffff */
[----:B------:R-:W-:Y:S05]  /*15fb0*/  BRA `(.L_x_4563) ;  /* 0xffffffe000107947 */ /* 0x000fea000383ffff */
.L_x_4516:
[----:B0-----:R0:W1:Y:S02]  /*15fc0*/  SYNCS.PHASECHK.TRANS64.TRYWAIT P1, [R2+URZ+0x28c60], R3 ;  /* 0x028c6003020075a7 */ /* 0x001064000802017f */
[----:B-1----:R-:W-:Y:S05]  /*15fd0*/  @!P1 NANOSLEEP.SYNCS 0x989680 ;  /* 0x009896800000995d */ /* 0x002fea0003900000 */
[----:B------:R-:W1:Y:S02]  /*15fe0*/  @!P1 SYNCS.PHASECHK.TRANS64 P1, [R2+URZ+0x28c60], R3 ;  /* 0x028c6003020095a7 */ /* 0x000e64000802007f */
[----:B-1----:R-:W-:Y:S05]  /*15ff0*/  @!P1 BRA `(.L_x_4516) ;  /* 0xfffffffc00f09947 */ /* 0x002fea000383ffff */
[----:B------:R-:W-:Y:S05]  /*16000*/  BRA `(.L_x_4564) ;  /* 0xffffffe000807947 */ /* 0x000fea000383ffff */
.L_x_4521:
[----:B------:R-:W-:Y:S01]  /*16010*/  BSSY B0, `(.L_x_4565) ;  /* 0x0000008000007945 */ /* 0x000fe20003800000 */
[----:B0-----:R-:W-:Y:S02]  /*16020*/  IMAD.MOV.U32 R13, RZ, RZ, R16 ;  /* 0x000000ffff0d7224 */ /* 0x001fe400078e0010 */
[----:B-1----:R-:W-:Y:S02]  /*16030*/  IMAD.MOV.U32 R12, RZ, RZ, RZ ;  /* 0x000000ffff0c7224 */ /* 0x002fe400078e00ff */
[----:B------:R-:W-:Y:S02]  /*16040*/  IMAD.MOV.U32 R11, RZ, RZ, 0x1f ;  /* 0x0000001fff0b7424 */ /* 0x000fe400078e00ff */
[----:B------:R-:W-:-:S07]  /*16050*/  IMAD.MOV.U32 R15, RZ, RZ, -0x1 ;  /* 0xffffffffff0f7424 */ /* 0x000fce00078e00ff */
[----:B--2---:R-:W-:Y:S05]  /*16060*/  WARPSYNC.COLLECTIVE R15, `(.L_x_4566) ;  /* 0x000000000f087348 */ /* 0x004fea0003c00000 */
[----:B------:R0:W1:Y:S02]  /*16070*/  SHFL.IDX P6, R14, R13, R12, R11 ;  /* 0x0000000c0d0e7389 */ /* 0x00006400000c000b */
[----:B012---:R-:W-:Y:S01]  /*16080*/  ENDCOLLECTIVE ;  /* 0x000000000000791b */ /* 0x007fe20003800000 */
.L_x_4566:
[----:B------:R-:W-:Y:S05]  /*16090*/  BSYNC B0 ;  /* 0x0000000000007941 */ /* 0x000fea0003800000 */
.L_x_4565:
        /* <DEDUP_REMOVED lines=8> */
.L_x_4567:
[----:B------:R-:W-:Y:S01]  /*16120*/  MOV R7, R14 ;  /* 0x0000000e00077202 */ /* 0x000fe20000000f00 */
[----:B------:R-:W-:Y:S06]  /*16130*/  BRA `(.L_x_4568) ;  /* 0xffffffe400c47947 */ /* 0x000fec000383ffff */
.L_x_4524:
[----:B------:R-:W-:Y:S01]  /*16140*/  BSSY B0, `(.L_x_4569) ;  /* 0x0000008000007945 */ /* 0x000fe20003800000 */
[----:B0----5:R-:W-:Y:S02]  /*16150*/  IMAD.MOV.U32 R13, RZ, RZ, R17 ;  /* 0x000000ffff0d7224 */ /* 0x021fe400078e0011 */
[----:B------:R-:W-:Y:S02]  /*16160*/  IMAD.MOV.U32 R12, RZ, RZ, 0x1 ;  /* 0x00000001ff0c7424 */ /* 0x000fe400078e00ff */
[----:B------:R-:W-:Y:S02]  /*16170*/  IMAD.MOV.U32 R11, RZ, RZ, RZ ;  /* 0x000000ffff0b7224 */ /* 0x000fe400078e00ff */
[----:B------:R-:W-:-:S07]  /*16180*/  IMAD.MOV.U32 R15, RZ, RZ, -0x1 ;  /* 0xffffffffff0f7424 */ /* 0x000fce00078e00ff */
[----:B-1234-:R-:W-:Y:S05]  /*16190*/  WARPSYNC.COLLECTIVE R15, `(.L_x_4570) ;  /* 0x000000000f087348 */ /* 0x01efea0003c00000 */
[----:B------:R0:W0:Y:S02]  /*161a0*/  SHFL.UP P6, R14, R13, R12, R11 ;  /* 0x0400000c0d0e7389 */ /* 0x00002400000c000b */
[----:B01234-:R-:W-:Y:S01]  /*161b0*/  ENDCOLLECTIVE ;  /* 0x000000000000791b */ /* 0x01ffe20003800000 */
.L_x_4570:
[----:B------:R-:W-:Y:S05]  /*161c0*/  BSYNC B0 ;  /* 0x0000000000007941 */ /* 0x000fea0003800000 */
.L_x_4569:
        /* <DEDUP_REMOVED lines=10> */
.L_x_4571:
        /* <DEDUP_REMOVED lines=8> */
.L_x_4572:
        /* <DEDUP_REMOVED lines=8> */
.L_x_4573:
        /* <DEDUP_REMOVED lines=8> */
.L_x_4574:
        /* <DEDUP_REMOVED lines=8> */
.L_x_4575:
[----:B------:R-:W-:Y:S05]  /*16470*/  BRA `(.L_x_4576) ;  /* 0xffffffe400887947 */ /* 0x000fea000383ffff */
.L_x_4529:
[----:B------:R-:W-:Y:S01]  /*16480*/  BSSY B0, `(.L_x_4577) ;  /* 0x0000008000007945 */ /* 0x000fe20003800000 */
[----:B-----5:R-:W-:Y:S01]  /*16490*/  IMAD.MOV.U32 R13, RZ, RZ, R17 ;  /* 0x000000ffff0d7224 */ /* 0x020fe200078e0011 */
[----:B------:R-:W-:Y:S01]  /*164a0*/  MOV R15, 0xffffffff ;  /* 0xffffffff000f7802 */ /* 0x000fe20000000f00 */
[----:B------:R-:W-:Y:S02]  /*164b0*/  IMAD.MOV.U32 R12, RZ, RZ, 0x1 ;  /* 0x00000001ff0c7424 */ /* 0x000fe400078e00ff */
[----:B------:R-:W-:-:S07]  /*164c0*/  IMAD.MOV.U32 R11, RZ, RZ, RZ ;  /* 0x000000ffff0b7224 */ /* 0x000fce00078e00ff */
[----:B01-3--:R-:W-:Y:S05]  /*164d0*/  WARPSYNC.COLLECTIVE R15, `(.L_x_4578) ;  /* 0x000000000f087348 */ /* 0x00bfea0003c00000 */
[----:B------:R2:W4:Y:S02]  /*164e0*/  SHFL.UP P6, R14, R13, R12, R11 ;  /* 0x0400000c0d0e7389 */ /* 0x00052400000c000b */
[----:B01234-:R-:W-:Y:S01]  /*164f0*/  ENDCOLLECTIVE ;  /* 0x000000000000791b */ /* 0x01ffe20003800000 */
.L_x_4578:
[----:B------:R-:W-:Y:S05]  /*16500*/  BSYNC B0 ;  /* 0x0000000000007941 */ /* 0x000fea0003800000 */
.L_x_4577:
        /* <DEDUP_REMOVED lines=10> */
.L_x_4579:
        /* <DEDUP_REMOVED lines=8> */
.L_x_4580:
        /* <DEDUP_REMOVED lines=8> */
.L_x_4581:
        /* <DEDUP_REMOVED lines=8> */
.L_x_4582:
        /* <DEDUP_REMOVED lines=8> */
.L_x_4583:
[----:B------:R-:W-:Y:S05]  /*167b0*/  BRA `(.L_x_4584) ;  /* 0xffffffe4006c7947 */ /* 0x000fea000383ffff */
.L_x_4531:
[----:B------:R-:W-:Y:S01]  /*167c0*/  BSSY B0, `(.L_x_4585) ;  /* 0x0000006000007945 */ /* 0x000fe20003800000 */
[----:B------:R-:W-:Y:S01]  /*167d0*/  PLOP3.LUT P6, PT, P6, PT, PT, 0x8, 0x0 ;  /* 0x000000000000781c */ /* 0x000fe200037ce170 */
[----:B------:R-:W-:-:S12]  /*167e0*/  IMAD.MOV.U32 R15, RZ, RZ, -0x1 ;  /* 0xffffffffff0f7424 */ /* 0x000fd800078e00ff */
[----:B0-----:R-:W-:Y:S05]  /*167f0*/  WARPSYNC.COLLECTIVE R15, `(.L_x_4586) ;  /* 0x000000000f087348 */ /* 0x001fea0003c00000 */
[----:B------:R-:W-:Y:S01]  /*16800*/  VOTE.ANY R14, PT, P6 ;  /* 0x00000000000e7806 */ /* 0x000fe200030e0100 */
[----:B0-----:R-:W-:Y:S06]  /*16810*/  ENDCOLLECTIVE ;  /* 0x000000000000791b */ /* 0x001fec0003800000 */
.L_x_4586:
[----:B------:R-:W-:Y:S05]  /*16820*/  BSYNC B0 ;  /* 0x0000000000007941 */ /* 0x000fea0003800000 */
.L_x_4585:
        /* <DEDUP_REMOVED lines=9> */
.L_x_4587:
[----:B------:R-:W-:Y:S01]  /*168c0*/  IMAD.MOV.U32 R17, RZ, RZ, R14 ;  /* 0x000000ffff117224 */ /* 0x000fe200078e000e */
[----:B------:R-:W-:Y:S06]  /*168d0*/  BRA `(.L_x_4588) ;  /* 0xffffffe4005c7947 */ /* 0x000fec000383ffff */
.L_x_4533:
[----:B------:R-:W-:Y:S01]  /*168e0*/  BSSY B0, `(.L_x_4589) ;  /* 0x0000007000007945 */ /* 0x000fe20003800000 */
[----:B------:R-:W-:Y:S01]  /*168f0*/  MOV R13, R2 ;  /* 0x00000002000d7202 */ /* 0x000fe20000000f00 */
[----:B------:R-:W-:Y:S02]  /*16900*/  IMAD.MOV.U32 R11, RZ, RZ, 0x1f ;  /* 0x0000001fff0b7424 */ /* 0x000fe400078e00ff */
[----:B------:R-:W-:-:S07]  /*16910*/  IMAD.MOV.U32 R15, RZ, RZ, -0x1 ;  /* 0xffffffffff0f7424 */ /* 0x000fce00078e00ff */
[----:B012---:R-:W-:Y:S05]  /*16920*/  WARPSYNC.COLLECTIVE R15, `(.L_x_4590) ;  /* 0x000000000f087348 */ /* 0x007fea0003c00000 */
[----:B------:R3:W4:Y:S02]  /*16930*/  SHFL.IDX P6, R14, R13, R12, R11 ;  /* 0x0000000c0d0e7389 */ /* 0x00072400000c000b */
[----:B01234-:R-:W-:Y:S01]  /*16940*/  ENDCOLLECTIVE ;  /* 0x000000000000791b */ /* 0x01ffe20003800000 */
.L_x_4590:
[----:B------:R-:W-:Y:S05]  /*16950*/  BSYNC B0 ;  /* 0x0000000000007941 */ /* 0x000fea0003800000 */
.L_x_4589:
[----:B------:R-:W-:Y:S01]  /*16960*/  IMAD.MOV.U32 R7, RZ, RZ, R14 ;  /* 0x000000ffff077224 */ /* 0x000fe200078e000e */
[----:B------:R-:W-:Y:S06]  /*16970*/  BRA `(.L_x_4532) ;  /* 0xffffffe400507947 */ /* 0x000fec000383ffff */
.L_x_4537:
[----:B-1----:R1:W2:Y:S02]  /*16980*/  SYNCS.PHASECHK.TRANS64.TRYWAIT P0, [R0+URZ+0x28c20], R3 ;  /* 0x028c2003000075a7 */ /* 0x0022a4000800017f */
[----:B--2---:R-:W-:Y:S05]  /*16990*/  @!P0 NANOSLEEP.SYNCS 0x989680 ;  /* 0x009896800000895d */ /* 0x004fea0003900000 */
[----:B------:R-:W2:Y:S02]  /*169a0*/  @!P0 SYNCS.PHASECHK.TRANS64 P0, [R0+URZ+0x28c20], R3 ;  /* 0x028c2003000085a7 */ /* 0x000ea4000800007f */
[----:B--2---:R-:W-:Y:S05]  /*169b0*/  @!P0 BRA `(.L_x_4537) ;  /* 0xfffffffc00f08947 */ /* 0x004fea000383ffff */
[----:B------:R-:W-:Y:S05]  /*169c0*/  BRA `(.L_x_4591) ;  /* 0xffffffe800c47947 */ /* 0x000fea000383ffff */
.L_x_4538:
[----:B------:R-:W2:Y:S01]  /*169d0*/  S2R R2, SR_TID.X ;  /* 0x0000000000027919 */ /* 0x000ea20000002100 */
[----:B------:R-:W-:Y:S01]  /*169e0*/  BSSY B0, `(.L_x_4592) ;  /* 0x000000a000007945 */ /* 0x000fe20003800000 */
[----:B------:R-:W-:Y:S01]  /*169f0*/  MOV R12, RZ ;  /* 0x000000ff000c7202 */ /* 0x000fe20000000f00 */
        /* <DEDUP_REMOVED lines=8> */
.L_x_4593:
[----:B------:R-:W-:Y:S05]  /*16a80*/  BSYNC B0 ;  /* 0x0000000000007941 */ /* 0x000fea0003800000 */
.L_x_4592:
[----:B------:R-:W-:Y:S05]  /*16a90*/  BRA `(.L_x_4594) ;  /* 0xffffffe800ac7947 */ /* 0x000fea000383ffff */
.L_x_4541:
[----:B------:R-:W-:Y:S01]  /*16aa0*/  BSSY B1, `(.L_x_4595) ;  /* 0x0000006000017945 */ /* 0x000fe20003800000 */
[----:B------:R-:W-:-:S07]  /*16ab0*/  IMAD.MOV.U32 R15, RZ, RZ, -0x1 ;  /* 0xffffffffff0f7424 */ /* 0x000fce00078e00ff */
[----:B012---:R-:W-:Y:S05]  /*16ac0*/  WARPSYNC.COLLECTIVE R15, `(.L_x_4596) ;  /* 0x000000000f0c7348 */ /* 0x007fea0003c00000 */
[----:B------:R-:W-:Y:S02]  /*16ad0*/  ELECT P6, UR62, PT ;  /* 0x00000000003e782f */ /* 0x000fe400038c0000 */
[----:B------:R-:W-:Y:S01]  /*16ae0*/  MOV R14, UR62 ;  /* 0x0000003e000e7c02 */ /* 0x000fe20008000f00 */
[----:B012---:R-:W-:Y:S10]  /*16af0*/  ENDCOLLECTIVE ;  /* 0x000000000000791b */ /* 0x007ff40003800000 */
.L_x_4596:
[----:B------:R-:W-:Y:S05]  /*16b00*/  BSYNC B1 ;  /* 0x0000000000017941 */ /* 0x000fea0003800000 */
.L_x_4595:
[----:B------:R-:W-:Y:S05]  /*16b10*/  BRA `(.L_x_4597) ;  /* 0xffffffe800a47947 */ /* 0x000fea000383ffff */
.L_x_4543:
[----:B-1----:R1:W2:Y:S02]  /*16b20*/  SYNCS.PHASECHK.TRANS64.TRYWAIT P0, [R6+URZ], R5 ;  /* 0x00000005060075a7 */ /* 0x0022a4000800017f */
[----:B--2---:R-:W-:Y:S05]  /*16b30*/  @!P0 NANOSLEEP.SYNCS 0x989680 ;  /* 0x009896800000895d */ /* 0x004fea0003900000 */
[----:B------:R-:W2:Y:S02]  /*16b40*/  @!P0 SYNCS.PHASECHK.TRANS64 P0, [R6+URZ], R5 ;  /* 0x00000005060085a7 */ /* 0x000ea4000800007f */
[----:B--2---:R-:W-:Y:S05]  /*16b50*/  @!P0 BRA `(.L_x_4543) ;  /* 0xfffffffc00f08947 */ /* 0x004fea000383ffff */
[----:B------:R-:W-:Y:S05]  /*16b60*/  BRA `(.L_x_4598) ;  /* 0xffffffe800e07947 */ /* 0x000fea000383ffff */
.L_x_4544:
[----:B--2---:R2:W3:Y:S02]  /*16b70*/  SYNCS.PHASECHK.TRANS64.TRYWAIT P0, [R7+URZ], R2 ;  /* 0x00000002070075a7 */ /* 0x0044e4000800017f */
[----:B---3--:R-:W-:Y:S05]  /*16b80*/  @!P0 NANOSLEEP.SYNCS 0x989680 ;  /* 0x009896800000895d */ /* 0x008fea0003900000 */
[----:B------:R-:W3:Y:S02]  /*16b90*/  @!P0 SYNCS.PHASECHK.TRANS64 P0, [R7+URZ], R2 ;  /* 0x00000002070085a7 */ /* 0x000ee4000800007f */
[----:B---3--:R-:W-:Y:S05]  /*16ba0*/  @!P0 BRA `(.L_x_4544) ;  /* 0xfffffffc00f08947 */ /* 0x008fea000383ffff */
[----:B------:R-:W-:Y:S05]  /*16bb0*/  BRA `(.L_x_4599) ;  /* 0xffffffe800d47947 */ /* 0x000fea000383ffff */
.L_x_4546:
[----:B---3--:R3:W4:Y:S02]  /*16bc0*/  SYNCS.PHASECHK.TRANS64.TRYWAIT P0, [R4+URZ], R5 ;  /* 0x00000005040075a7 */ /* 0x008724000800017f */
[----:B----4-:R-:W-:Y:S05]  /*16bd0*/  @!P0 NANOSLEEP.SYNCS 0x989680 ;  /* 0x009896800000895d */ /* 0x010fea0003900000 */
[----:B------:R-:W4:Y:S02]  /*16be0*/  @!P0 SYNCS.PHASECHK.TRANS64 P0, [R4+URZ], R5 ;  /* 0x00000005040085a7 */ /* 0x000f24000800007f */
[----:B----4-:R-:W-:Y:S05]  /*16bf0*/  @!P0 BRA `(.L_x_4546) ;  /* 0xfffffffc00f08947 */ /* 0x010fea000383ffff */
[----:B------:R-:W-:Y:S05]  /*16c00*/  BRA `(.L_x_4600) ;  /* 0xffffffe800dc7947 */ /* 0x000fea000383ffff */
.L_x_4601:
        /* <DEDUP_REMOVED lines=15> */
.L_x_11949:


//--------------------- .text._ZN7cutlass13device_kernelIN5flash11enable_sm90INS1_16FlashAttnFwdSm90INS1_25CollectiveMainloopFwdSm90ILi2EN4cute5tupleIJNS5_1CILi1EEES8_S8_EEENS6_IJNS7_ILi64EEESA_SA_EEELi512ENS_6half_tEfNS_4arch4Sm90ELb0ELb1ELb1ELb1ELb0ELb1ELb0ELb0ELb0ELb0ELb0ELb0EEENS1_21CollectiveEpilogueFwdINS6_IJSA_NS7_ILi512EEESA_EEES9_SC_SE_Li256ELb1ELb0ELb0ELb0EEENS1_36VarlenDynamicPersistentTileSchedulerILi64ELi64ELi256ELi32ELb0ELb0ELb1ELb1ELb0ELb1EEEEEEEEEvNT_6ParamsE --------------------------
	.section	.text._ZN7cutlass13device_kernelIN5flash11enable_sm90INS1_16FlashAttnFwdSm90INS1_25CollectiveMainloopFwdSm90ILi2EN4cute5tupleIJNS5_1CILi1EEES8_S8_EEENS6_IJNS7_ILi64EEESA_SA_EEELi512ENS_6half_tEfNS_4arch4Sm90ELb0ELb1ELb1ELb1ELb0ELb1ELb0ELb0ELb0ELb0ELb0ELb0EEENS1_21CollectiveEpilogueFwdINS6_IJSA_NS7_ILi512EEESA_EEES9_SC_SE_Li256ELb1ELb0ELb0ELb0EEENS1_36VarlenDynamicPersistentTileSchedulerILi64ELi64ELi256ELi32ELb0ELb0ELb1ELb1ELb0ELb1EEEEEEEEEvNT_6ParamsE,"ax",@progbits
	.align	128
.text._ZN7cutlass13device_kernelIN5flash11enable_sm90INS1_16FlashAttnFwdSm90INS1_25CollectiveMainloopFwdSm90ILi2EN4cute5tupleIJNS5_1CILi1EEES8_S8_EEENS6_IJNS7_ILi64EEESA_SA_EEELi512ENS_6half_tEfNS_4arch4Sm90ELb0ELb1ELb1ELb1ELb0ELb1ELb0ELb0ELb0ELb0ELb0ELb0EEENS1_21CollectiveEpilogueFwdINS6_IJSA_NS7_ILi512EEESA_EEES9_SC_SE_Li256ELb1ELb0ELb0ELb0EEENS1_36VarlenDynamicPersistentTileSchedulerILi64ELi64ELi256ELi32ELb0ELb0ELb1ELb1ELb0ELb1EEEEEEEEEvNT_6ParamsE:
        .type           _ZN7cutlass13device_kernelIN5flash11enable_sm90INS1_16FlashAttnFwdSm90INS1_25CollectiveMainloopFwdSm90ILi2EN4cute5tupleIJNS5_1CILi1EEES8_S8_EEENS6_IJNS7_ILi64EEESA_SA_EEELi512ENS_6half_tEfNS_4arch4Sm90ELb0ELb1ELb1ELb1ELb0ELb1ELb0ELb0ELb0ELb0ELb0ELb0EEENS1_21CollectiveEpilogueFwdINS6_IJSA_NS7_ILi512EEESA_EEES9_SC_SE_Li256ELb1ELb0ELb0ELb0EEENS1_36VarlenDynamicPersistentTileSchedulerILi64ELi64ELi256ELi32ELb0ELb0ELb1ELb1ELb0ELb1EEEEEEEEEvNT_6ParamsE,@function
        .size           _ZN7cutlass13device_kernelIN5flash11enable_sm90INS1_16FlashAttnFwdSm90INS1_25CollectiveMainloopFwdSm90ILi2EN4cute5tupleIJNS5_1CILi1EEES8_S8_EEENS6_IJNS7_ILi64EEESA_SA_EEELi512ENS_6half_tEfNS_4arch4Sm90ELb0ELb1ELb1ELb1ELb0ELb1ELb0ELb0ELb0ELb0ELb0ELb0EEENS1_21CollectiveEpilogueFwdINS6_IJSA_NS7_ILi512EEESA_EEES9_SC_SE_Li256ELb1ELb0ELb0ELb0EEENS1_36VarlenDynamicPersistentTileSchedulerILi64ELi64ELi256ELi32ELb0ELb0ELb1ELb1ELb0ELb1EEEEEEEEEvNT_6ParamsE,(.L_x_11950 - _ZN7cutlass13device_kernelIN5flash11enable_sm90INS1_16FlashAttnFwdSm90INS1_25CollectiveMainloopFwdSm90ILi2EN4cute5tupleIJNS5_1CILi1EEES8_S8_EEENS6_IJNS7_ILi64EEESA_SA_EEELi512ENS_6half_tEfNS_4arch4Sm90ELb0ELb1ELb1ELb1ELb0ELb1ELb0ELb0ELb0ELb0ELb0ELb0EEENS1_21CollectiveEpilogueFwdINS6_IJSA_NS7_ILi512EEESA_EEES9_SC_SE_Li256ELb1ELb0ELb0ELb0EEENS1_36VarlenDynamicPersistentTileSchedulerILi64ELi64ELi256ELi32ELb0ELb0ELb1ELb1ELb0ELb1EEEEEEEEEvNT_6ParamsE)
        .other          _ZN7cutlass13device_kernelIN5flash11enable_sm90INS1_16FlashAttnFwdSm90INS1_25CollectiveMainloopFwdSm90ILi2EN4cute5tupleIJNS5_1CILi1EEES8_S8_EEENS6_IJNS7_ILi64EEESA_SA_EEELi512ENS_6half_tEfNS_4arch4Sm90ELb0ELb1ELb1ELb1ELb0ELb1ELb0ELb0ELb0ELb0ELb0ELb0EEENS1_21CollectiveEpilogueFwdINS6_IJSA_NS7_ILi512EEESA_EEES9_SC_SE_Li256ELb1ELb0ELb0ELb0EEENS1_36VarlenDynamicPersistentTileSchedulerILi64ELi64ELi256ELi32ELb0ELb0ELb1ELb1ELb0ELb1EEEEEEEEEvNT_6ParamsE,@"STO_CUDA_ENTRY STV_DEFAULT"
_ZN7cutlass13device_kernelIN5flash11enable_sm90INS1_16FlashAttnFwdSm90INS1_25CollectiveMainloopFwdSm90ILi2EN4cute5tupleIJNS5_1CILi1EEES8_S8_EEENS6_IJNS7_ILi64EEESA_SA_EEELi512ENS_6half_tEfNS_4arch4Sm90ELb0ELb1ELb1ELb1ELb0ELb1ELb0ELb0ELb0ELb0ELb0ELb0EEENS1_21CollectiveEpilogueFwdINS6_IJSA_NS7_ILi512EEESA_EEES9_SC_SE_Li256ELb1ELb0ELb0ELb0EEENS1_36VarlenDynamicPersistentTileSchedulerILi64ELi64ELi256ELi32ELb0ELb0ELb1ELb1ELb0ELb1EEEEEEEEEvNT_6ParamsE:
        /* <DEDUP_REMOVED lines=27> */
.L_x_4603:
[----:B------:R-:W-:Y:S05]  /*01b0*/  BSYNC B0 ;  /* 0x0000000000007941 */ /* 0x000fea0003800000 */
.L_x_4602:
        /* <DEDUP_REMOVED lines=37> */
.L_x_4604:
        /* <DEDUP_REMOVED lines=22> */
.L_x_4605:
        /* <DEDUP_REMOVED lines=18> */
.L_x_4606:
        /* <DEDUP_REMOVED lines=22> */
.L_x_4607:
        /* <DEDUP_REMOVED lines=22> */
.L_x_4608:
[----:B------:R-:W-:Y:S01]  /*0950*/  PLOP3.LUT P0, PT, PT, PT, UP0, 0x80, 0x0 ;  /* 0x000000000000781c */ /* 0x000fe20003f0f008 */
[----:B------:R-:W-:Y:S01]  /*0960*/  UMOV UR36, 0x1 ;  /* 0x0000000100247882 */ /* 0x000fe20000000000 */
[----:B------:R-:W-:Y:S01]  /*0970*/  NOP ;  /* 0x0000000000007918 */ /* 0x000fe20000000000 */
[----:B------:R-:W-:Y:S01]  /*0980*/  USEL UR36, UR36, 0x2, !UP0 ;  /* 0x0000000224247887 */ /* 0x000fe2000c000000 */
[----:B------:R-:W-:Y:S01]  /*0990*/  BSSY B8, `(.L_x_4609) ;  /* 0x0001c59000087945 */ /* 0x000fe20003800000 */
[----:B------:R-:W-:Y:S01]  /*09a0*/  ULDC.64 UR42, c[0x0][0x208] ;  /* 0x00008200002a7ab9 */ /* 0x000fe20000000a00 */
[----:B012-4-:R-:W-:Y:S07]  /*09b0*/  BAR.SYNC.DEFER_BLOCKING 0x0 ;  /* 0x0000000000007b1d */ /* 0x017fee0000010000 */
[----:B------:R-:W-:Y:S05]  /*09c0*/  @!P0 BRA `(.L_x_4610) ;  /* 0x0000015c00448947 */ /* 0x000fea0003800000 */
.L_x_4611:
[----:B------:R-:W-:-:S08]  /*09d0*/  NOP ;  /* 0x0000000000007918 */ /* 0x000fd00000000000 */
[----:B------:R-:W0:Y:S02]  /*09e0*/  USETMAXREG.TRY_ALLOC.CTAPOOL UP0, 0xf0 ;  /* 0x000000f0000079c8 */ /* 0x000e240008000600 */
[----:B0-----:R-:W-:-:S13]  /*09f0*/  PLOP3.LUT P0, PT, PT, PT, UP0, 0x80, 0x0 ;  /* 0x000000000000781c */ /* 0x001fda0003f0f008 */
[----:B------:R-:W-:Y:S05]  /*0a00*/  @!P0 BRA `(.L_x_4611) ;  /* 0xfffffffc00f08947 */ /* 0x000fea000383ffff */
[----:B------:R-:W-:Y:S01]  /*0a10*/  ISETP.NE.AND P0, PT, R2, 0x1, PT ;  /* 0x000000010200780c */ /* 0x000fe20003f05270 */
[----:B------:R-:W0:Y:S01]  /*0a20*/  S2UR UR5, SR_CgaCtaId ;  /* 0x00000000000579c3 */ /* 0x000e220000008800 */
[----:B------:R-:W-:-:S11]  /*0a30*/  UMOV UR4, 0x400 ;  /* 0x0000040000047882 */ /* 0x000fd60000000000 */
[----:B------:R-:W-:Y:S06]  /*0a40*/  @!P0 BAR.ARV 0x8, 0xa0 ;  /* 0x0202800000008b1d */ /* 0x000fec0000002000 */
[----:B------:R-:W-:Y:S01]  /*0a50*/  ISETP.GE.U32.AND P0, PT, R4, 0x100, PT ;  /* 0x000001000400780c */ /* 0x000fe20003f06070 */
[----:B0-----:R-:W-:-:S06]  /*0a60*/  ULEA UR4, UR5, UR4, 0x18 ;  /* 0x0000000405047291 */ /* 0x001fcc000f8ec03f */
[----:B------:R-:W-:-:S06]  /*0a70*/  IMAD.U32 R2, RZ, RZ, UR4 ;  /* 0x00000004ff027e24 */ /* 0x000fcc000f8e00ff */
[----:B------:R-:W-:Y:S06]  /*0a80*/  @P0 BAR.ARV 0xf, 0x100 ;  /* 0x03c4000000000b1d */ /* 0x000fec0000002000 */
[----:B------:R-:W-:Y:S02]  /*0a90*/  ULDC UR4, c[0x0][0xc14] ;  /* 0x0003050000047ab9 */ /* 0x000fe40000000800 */
[----:B------:R-:W-:Y:S06]  /*0aa0*/  BAR.SYNC.DEFER_BLOCKING 0x5, 0x120 ;  /* 0x0144800000007b1d */ /* 0x000fec0000010000 */
[----:B------:R-:W0:Y:S02]  /*0ab0*/  LDS.128 R188, [R2+0x28cd0] ;  /* 0x028cd00002bc7984 */ /* 0x000e240000000c00 */
[----:B------:R-:W-:Y:S06]  /*0ac0*/  BAR.ARV 0x4, 0x120 ;  /* 0x0104800000007b1d */ /* 0x000fec0000002000 */
[----:B0-----:R-:W-:-:S13]  /*0ad0*/  ISETP.GE.AND P0, PT, R191, UR4, PT ;  /* 0x00000004bf007c0c */ /* 0x001fda000bf06270 */
[----:B------:R-:W-:Y:S05]  /*0ae0*/  @P0 BRA `(.L_x_4612) ;  /* 0x000001c4000c0947 */ /* 0x000fea0003800000 */
[----:B------:R-:W-:Y:S01]  /*0af0*/  VIADD R224, R4, 0xffffff80 ;  /* 0xffffff8004e07836 */ /* 0x000fe20000000000 */
[----:B------:R-:W-:Y:S01]  /*0b00*/  MOV R197, 0x20 ;  /* 0x0000002000c57802 */ /* 0x000fe20000000f00 */
[----:B------:R-:W-:Y:S01]  /*0b10*/  IMAD.MOV.U32 R205, RZ, RZ, RZ ;  /* 0x000000ffffcd7224 */ /* 0x000fe200078e00ff */
[----:B------:R-:W-:Y:S01]  /*0b20*/  CS2R R18, SRZ ;  /* 0x0000000000127805 */ /* 0x000fe2000001ff00 */
[----:B------:R-:W-:Y:S01]  /*0b30*/  IMAD.MOV.U32 R23, RZ, RZ, RZ ;  /* 0x000000ffff177224 */ /* 0x000fe200078e00ff */
[----:B------:R-:W-:Y:S01]  /*0b40*/  SHF.R.S32.HI R3, RZ, 0x1f, R224 ;  /* 0x0000001fff037819 */ /* 0x000fe200000114e0 */
[----:B------:R-:W-:Y:S01]  /*0b50*/  IMAD.MOV.U32 R187, RZ, RZ, RZ ;  /* 0x000000ffffbb7224 */ /* 0x000fe200078e00ff */
[----:B------:R-:W-:Y:S02]  /*0b60*/  ULOP3.LUT UR39, UR36, 0x1, URZ, 0xfc, !UPT ;  /* 0x0000000124277892 */ /* 0x000fe4000f8efc3f */
[CC--:B------:R-:W-:Y:S02]  /*0b70*/  LEA.HI R0, R3.reuse, R224.reuse, RZ, 0x4 ;  /* 0x000000e003007211 */ /* 0x0c0fe400078f20ff */
[----:B------:R-:W-:-:S02]  /*0b80*/  LEA.HI R5, R3, R224, RZ, 0x7 ;  /* 0x000000e003057211 */ /* 0x000fc400078f38ff */
[----:B------:R-:W-:Y:S02]  /*0b90*/  LOP3.LUT R7, R0, 0xfffffff0, RZ, 0xc0, !PT ;  /* 0xfffffff000077812 */ /* 0x000fe400078ec0ff */
[----:B------:R-:W-:Y:S02]  /*0ba0*/  LEA.HI R4, R3, R224, RZ, 0x5 ;  /* 0x000000e003047211 */ /* 0x000fe400078f28ff */
[----:B------:R-:W-:Y:S01]  /*0bb0*/  LOP3.LUT R9, R5, 0xffffff80, RZ, 0xc0, !PT ;  /* 0xffffff8005097812 */ /* 0x000fe200078ec0ff */
[----:B------:R-:W-:Y:S01]  /*0bc0*/  IMAD.IADD R7, R224, 0x1, -R7 ;  /* 0x00000001e0077824 */ /* 0x000fe200078e0a07 */
[--C-:B------:R-:W-:Y:S02]  /*0bd0*/  SHF.R.S32.HI R200, RZ, 0x5, R4.reuse ;  /* 0x00000005ffc87819 */ /* 0x100fe40000011404 */
[----:B------:R-:W-:Y:S02]  /*0be0*/  SHF.R.S32.HI R11, RZ, 0x1f, R4 ;  /* 0x0000001fff0b7819 */ /* 0x000fe40000011404 */
[----:B------:R-:W-:-:S02]  /*0bf0*/  SHF.R.S32.HI R4, RZ, 0x1f, R7 ;  /* 0x0000001fff047819 */ /* 0x000fc40000011407 */
[----:B------:R-:W-:Y:S02]  /*0c00*/  IADD3 R6, R224, -R9, RZ ;  /* 0x80000009e0067210 */ /* 0x000fe40007ffe0ff */
[----:B------:R-:W-:Y:S02]  /*0c10*/  SHF.R.S32.HI R9, RZ, 0x4, R0 ;  /* 0x00000004ff097819 */ /* 0x000fe40000011400 */
[----:B------:R-:W-:Y:S02]  /*0c20*/  LEA.HI R10, R4, R7, RZ, 0x3 ;  /* 0x00000007040a7211 */ /* 0x000fe400078f18ff */
[----:B------:R-:W-:Y:S02]  /*0c30*/  LEA.HI R0, R0, R9, RZ, 0x1 ;  /* 0x0000000900007211 */ /* 0x000fe400078f08ff */
[----:B------:R-:W-:Y:S02]  /*0c40*/  LEA.HI R11, R11, R200, RZ, 0x2 ;  /* 0x000000c80b0b7211 */ /* 0x000fe400078f10ff */
[C---:B------:R-:W-:Y:S01]  /*0c50*/  LOP3.LUT R12, R10.reuse, 0xfffffff8, RZ, 0xc0, !PT ;  /* 0xfffffff80a0c7812 */ /* 0x040fe200078ec0ff */
[----:B------:R-:W-:Y:S01]  /*0c60*/  IMAD.SHL.U32 R10, R10, 0x40, RZ ;  /* 0x000000400a0a7824 */ /* 0x000fe200078e00ff */
[----:B------:R-:W-:-:S02]  /*0c70*/  SHF.R.S32.HI R218, RZ, 0x7, R5 ;  /* 0x00000007ffda7819 */ /* 0x000fc40000011405 */
[----:B------:R-:W-:Y:S01]  /*0c80*/  LOP3.LUT R0, R0, 0x1ffffffe, RZ, 0xc0, !PT ;  /* 0x1ffffffe00007812 */ /* 0x000fe200078ec0ff */
[----:B------:R-:W-:Y:S01]  /*0c90*/  IMAD.IADD R12, R7, 0x1, -R12 ;  /* 0x00000001070c7824 */ /* 0x000fe200078e0a0c */
[----:B------:R-:W-:Y:S01]  /*0ca0*/  LOP3.LUT R11, R11, 0x3ffffc, RZ, 0xc0, !PT ;  /* 0x003ffffc0b0b7812 */ /* 0x000fe200078ec0ff */
[----:B------:R-:W-:Y:S01]  /*0cb0*/  IMAD R14, R218, 0x100, R7 ;  /* 0x00000100da0e7824 */ /* 0x000fe200078e0207 */
[----:B------:R-:W-:Y:S01]  /*0cc0*/  SHF.R.S32.HI R13, RZ, 0x1f, R6 ;  /* 0x0000001fff0d7819 */ /* 0x000fe20000011406 */
[----:B------:R-:W-:Y:S01]  /*0cd0*/  IMAD.IADD R0, R9, 0x1, -R0 ;  /* 0x0000000109007824 */ /* 0x000fe200078e0a00 */
[----:B------:R-:W-:Y:S01]  /*0ce0*/  SHF.L.U32 R7, R12, 0x6, RZ ;  /* 0x000000060c077819 */ /* 0x000fe200000006ff */
[----:B------:R-:W-:Y:S01]  /*0cf0*/  IMAD.IADD R11, R200, 0x1, -R11 ;  /* 0x00000001c80b7824 */ /* 0x000fe200078e0a0b */
[----:B------:R-:W-:Y:S01]  /*0d00*/  LEA.HI R4, R13, R6, RZ, 0x2 ;  /* 0x000000060d047211 */ /* 0x000fe200078f10ff */
[----:B------:R-:W-:Y:S01]  /*0d10*/  IMAD.SHL.U32 R0, R0, 0x8, RZ ;  /* 0x0000000800007824 */ /* 0x000fe200078e00ff */
[----:B------:R-:W-:Y:S01]  /*0d20*/  LOP3.LUT R7, R7, 0x1c0, RZ, 0xc0, !PT ;  /* 0x000001c007077812 */ /* 0x000fe200078ec0ff */
[----:B------:R-:W-:Y:S01]  /*0d30*/  IMAD R11, R11, 0x10, R14 ;  /* 0x000000100b0b7824 */ /* 0x000fe200078e020e */
[----:B------:R-:W-:-:S02]  /*0d40*/  SHF.R.S32.HI R8, RZ, 0x2, R4 ;  /* 0x00000002ff087819 */ /* 0x000fc40000011404 */
[----:B------:R-:W-:Y:S02]  /*0d50*/  SHF.R.U32.HI R9, RZ, 0x3, R7 ;  /* 0x00000003ff097819 */ /* 0x000fe40000011607 */
[----:B------:R-:W-:Y:S02]  /*0d60*/  LEA R223, R11, R0, 0x6 ;  /* 0x000000000bdf7211 */ /* 0x000fe400078e30ff */
[----:B------:R-:W-:Y:S02]  /*0d70*/  LOP3.LUT R0, R7, 0x8, R0, 0xf8, !PT ;  /* 0x0000000807007812 */ /* 0x000fe400078ef800 */
[----:B------:R-:W-:Y:S02]  /*0d80*/  LOP3.LUT R7, R10, 0x7ffffe00, RZ, 0xc0, !PT ;  /* 0x7ffffe000a077812 */ /* 0x000fe400078ec0ff */
[----:B------:R-:W-:Y:S02]  /*0d90*/  LOP3.LUT R0, R0, R9, RZ, 0x3c, !PT ;  /* 0x0000000900007212 */ /* 0x000fe400078e3cff */
[----:B------:R-:W-:Y:S01]  /*0da0*/  SHF.R.S32.HI R15, RZ, 0x1f, R4 ;  /* 0x0000001fff0f7819 */ /* 0x000fe20000011404 */
[----:B------:R-:W-:Y:S01]  /*0db0*/  IMAD R7, R200, 0x400, R7 ;  /* 0x00000400c8077824 */ /* 0x000fe200078e0207 */
[----:B------:R-:W-:-:S02]  /*0dc0*/  LOP3.LUT R11, R4, 0x7ffffffc, RZ, 0xc0, !PT ;  /* 0x7ffffffc040b7812 */ /* 0x000fc400078ec0ff */
[-C--:B------:R-:W-:Y:S01]  /*0dd0*/  LEA.HI R4, R3, R224.reuse, RZ, 0x2 ;  /* 0x000000e003047211 */ /* 0x080fe200078f10ff */
[----:B------:R-:W-:Y:S01]  /*0de0*/  IMAD.IADD R7, R7, 0x1, R0 ;  /* 0x0000000107077824 */ /* 0x000fe200078e0200 */
[----:B------:R-:W-:Y:S01]  /*0df0*/  LEA.HI R0, R3, R224, RZ, 0x3 ;  /* 0x000000e003007211 */ /* 0x000fe200078f18ff */
[----:B------:R-:W-:Y:S01]  /*0e00*/  IMAD.IADD R11, R6, 0x1, -R11 ;  /* 0x00000001060b7824 */ /* 0x000fe200078e0a0b */
[----:B------:R-:W-:Y:S01]  /*0e10*/  SHF.R.S32.HI R186, RZ, 0x2, R4 ;  /* 0x00000002ffba7819 */ /* 0x000fe20000011404 */
[----:B------:R-:W-:Y:S01]  /*0e20*/  IMAD R195, R7, 0x2, R2 ;  /* 0x0000000207c37824 */ /* 0x000fe200078e0202 */
[----:B------:R-:W-:Y:S01]  /*0e30*/  LOP3.LUT R3, R0, 0x1ffffff8, RZ, 0xc0, !PT ;  /* 0x1ffffff800037812 */ /* 0x000fe200078ec0ff */
[----:B------:R-:W-:Y:S01]  /*0e40*/  IMAD.SHL.U32 R22, R11, 0x2, RZ ;  /* 0x000000020b167824 */ /* 0x000fe200078e00ff */
[----:B------:R-:W-:Y:S01]  /*0e50*/  LOP3.LUT R211, R4, 0xfffffffc, RZ, 0xc0, !PT ;  /* 0xfffffffc04d37812 */ /* 0x000fe200078ec0ff */
[----:B------:R-:W-:Y:S01]  /*0e60*/  VIADD R226, R186, 0x20 ;  /* 0x00000020bae27836 */ /* 0x000fe20000000000 */
[----:B------:R-:W-:Y:S01]  /*0e70*/  R2P PR, R12, 0x6 ;  /* 0x000000060c007804 */ /* 0x000fe20000000000 */
[C---:B------:R-:W-:Y:S01]  /*0e80*/  IMAD.IADD R3, R224.reuse, 0x1, -R3 ;  /* 0x00000001e0037824 */ /* 0x040fe200078e0a03 */
[----:B------:R-:W-:Y:S01]  /*0e90*/  IADD3 R211, R224, -R211, RZ ;  /* 0x800000d3e0d37210 */ /* 0x000fe20007ffe0ff */
[----:B------:R-:W-:Y:S01]  /*0ea0*/  IMAD.SHL.U32 R221, R226, 0x40, RZ ;  /* 0x00000040e2dd7824 */ /* 0x000fe200078e00ff */
[----:B------:R-:W-:Y:S01]  /*0eb0*/  LEA.HI R15, R15, R8, RZ, 0x3 ;  /* 0x000000080f0f7211 */ /* 0x000fe200078f18ff */
[----:B------:R-:W-:Y:S01]  /*0ec0*/  IMAD.SHL.U32 R199, R3, 0x8, RZ ;  /* 0x0000000803c77824 */ /* 0x000fe200078e00ff */
[----:B------:R-:W-:Y:S01]  /*0ed0*/  SHF.R.S32.HI R3, RZ, 0x1f, R226 ;  /* 0x0000001fff037819 */ /* 0x000fe200000114e2 */
[----:B------:R-:W-:Y:S01]  /*0ee0*/  IMAD.SHL.U32 R16, R211, 0x8, RZ ;  /* 0x00000008d3107824 */ /* 0x000fe200078e00ff */
[----:B------:R-:W-:Y:S01]  /*0ef0*/  SHF.R.S32.HI R9, RZ, 0x1f, R4 ;  /* 0x0000001fff097819 */ /* 0x000fe20000011404 */
[----:B------:R-:W-:Y:S01]  /*0f00*/  VIADD R198, R195, 0x26800 ;  /* 0x00026800c3c67836 */ /* 0x000fe20000000000 */
[----:B------:R-:W-:-:S02]  /*0f10*/  LEA.HI R3, R3, R226, RZ, 0x3 ;  /* 0x000000e203037211 */ /* 0x000fc400078f18ff */
[----:B------:R-:W-:Y:S02]  /*0f20*/  LEA.HI R5, R5, R218, RZ, 0x1 ;  /* 0x000000da05057211 */ /* 0x000fe400078f08ff */
[----:B------:R-:W-:Y:S01]  /*0f30*/  LOP3.LUT R221, R221, 0x1c0, RZ, 0xc0, !PT ;  /* 0x000001c0dddd7812 */ /* 0x000fe200078ec0ff */
[----:B------:R-:W-:Y:S01]  /*0f40*/  IMAD.SHL.U32 R3, R3, 0x40, RZ ;  /* 0x0000004003037824 */ /* 0x000fe200078e00ff */
[----:B------:R-:W-:Y:S02]  /*0f50*/  SHF.R.S32.HI R202, RZ, 0x3, R0 ;  /* 0x00000003ffca7819 */ /* 0x000fe40000011400 */
[----:B------:R-:W-:Y:S02]  /*0f60*/  LOP3.LUT R15, R15, 0xfffffff8, RZ, 0xc0, !PT ;  /* 0xfffffff80f0f7812 */ /* 0x000fe400078ec0ff */
[----:B------:R-:W-:Y:S02]  /*0f70*/  LEA.HI R13, R13, R6, RZ, 0x5 ;  /* 0x000000060d0d7211 */ /* 0x000fe400078f28ff */
[----:B------:R-:W-:Y:S01]  /*0f80*/  LEA.HI R9, R9, R186, RZ, 0x3 ;  /* 0x000000ba09097211 */ /* 0x000fe200078f18ff */
[----:B------:R-:W-:Y:S01]  /*0f90*/  IMAD.IADD R192, R8, 0x1, -R15 ;  /* 0x0000000108c07824 */ /* 0x000fe200078e0a0f */
[----:B------:R-:W-:-:S02]  /*0fa0*/  LOP3.LUT R5, R5, 0xfffffe, RZ, 0xc0, !PT ;  /* 0x00fffffe05057812 */ /* 0x000fc400078ec0ff */
[----:B------:R-:W-:Y:S02]  /*0fb0*/  LOP3.LUT R0, R221, 0x38, R16, 0xf8, !PT ;  /* 0x00000038dd007812 */ /* 0x000fe400078ef810 */
[----:B------:R-:W-:Y:S02]  /*0fc0*/  SHF.R.U32.HI R225, RZ, 0x3, R221 ;  /* 0x00000003ffe17819 */ /* 0x000fe400000116dd */
[----:B------:R-:W-:Y:S02]  /*0fd0*/  LOP3.LUT R222, R3, 0xfffffe00, RZ, 0xc0, !PT ;  /* 0xfffffe0003de7812 */ /* 0x000fe400078ec0ff */
[----:B------:R-:W-:Y:S02]  /*0fe0*/  SHF.R.S32.HI R13, RZ, 0x5, R13 ;  /* 0x00000005ff0d7819 */ /* 0x000fe4000001140d */
[----:B------:R-:W-:Y:S02]  /*0ff0*/  LOP3.LUT R9, R9, 0xfffffff8, RZ, 0xc0, !PT ;  /* 0xfffffff809097812 */ /* 0x000fe400078ec0ff */
[----:B------:R-:W-:Y:S01]  /*1000*/  IADD3 R5, R218, -R5, RZ ;  /* 0x80000005da057210 */ /* 0x000fe20007ffe0ff */
[----:B------:R-:W-:Y:S01]  /*1010*/  IMAD R192, R13, 0x10, R192 ;  /* 0x000000100dc07824 */ /* 0x000fe200078e02c0 */
[----:B------:R-:W-:Y:S01]  /*1020*/  IADD3 R196, R195, 0x26840, RZ ;  /* 0x00026840c3c47810 */ /* 0x000fe20007ffe0ff */
[----:B------:R-:W-:Y:S01]  /*1030*/  @P2 VIADD R196, R198, 0xffffffc0 ;  /* 0xffffffc0c6c42836 */ /* 0x000fe20000000000 */
[----:B------:R-:W-:Y:S01]  /*1040*/  LOP3.LUT R3, R222, R0, R225, 0xf6, !PT ;  /* 0x00000000de037212 */ /* 0x000fe200078ef6e1 */
[----:B------:R-:W-:Y:S01]  /*1050*/  IMAD.IADD R193, R186, 0x1, -R9 ;  /* 0x00000001bac17824 */ /* 0x000fe200078e0a09 */
[----:B------:R-:W-:Y:S01]  /*1060*/  SEL R197, R197, 0xffffffe0, !P1 ;  /* 0xffffffe0c5c57807 */ /* 0x000fe20004800000 */
[----:B------:R-:W-:Y:S01]  /*1070*/  IMAD.SHL.U32 R194, R5, 0x100, RZ ;  /* 0x0000010005c27824 */ /* 0x000fe200078e00ff */
[----:B------:R-:W-:Y:S01]  /*1080*/  SHF.R.S32.HI R219, RZ, 0x1f, R186 ;  /* 0x0000001fffdb7819 */ /* 0x000fe200000114ba */
[----:B------:R-:W-:Y:S01]  /*1090*/  IMAD R220, R3, 0x2, R2 ;  /* 0x0000000203dc7824 */ /* 0x000fe200078e0202 */
[----:B------:R-:W-:Y:S01]  /*10a0*/  IADD3 R198, R198, R197, RZ ;  /* 0x000000c5c6c67210 */ /* 0x000fe20007ffe0ff */
[----:B------:R-:W-:-:S07]  /*10b0*/  IMAD.IADD R197, R197, 0x1, R196 ;  /* 0x00000001c5c57824 */ /* 0x000fce00078e02c4 */
.L_x_4829:
[----:B------:R-:W-:Y:S01]  /*10c0*/  ULDC.64 UR4, c[0x0][0xa28] ;  /* 0x00028a0000047ab9 */ /* 0x000fe20000000a00 */
[----:B0--345:R-:W0:Y:S01]  /*10d0*/  LDC.64 R6, c[0x0][0xa08] ;  /* 0x00028200ff067b82 */ /* 0x039e220000000a00 */
[----:B------:R-:W-:Y:S01]  /*10e0*/  ISETP.NE.U32.AND P0, PT, RZ, UR4, PT ;  /* 0x00000004ff007c0c */ /* 0x000fe2000bf05070 */
[----:B------:R-:W-:Y:S01]  /*10f0*/  IMAD.MOV.U32 R3, RZ, RZ, RZ ;  /* 0x000000ffff037224 */ /* 0x000fe200078e00ff */
[----:B------:R-:W-:Y:S01]  /*1100*/  ULDC.64 UR6, c[0x0][0xa20] ;  /* 0x0002880000067ab9 */ /* 0x000fe20000000a00 */
[----:B------:R-:W-:Y:S01]  /*1110*/  IMAD.MOV.U32 R25, RZ, RZ, RZ ;  /* 0x000000ffff197224 */ /* 0x000fe200078e00ff */
[----:B------:R-:W-:Y:S01]  /*1120*/  ISETP.NE.AND.EX P0, PT, RZ, UR5, PT, P0 ;  /* 0x00000005ff007c0c */ /* 0x000fe2000bf05300 */
[----:B------:R-:W-:Y:S02]  /*1130*/  ULDC.64 UR4, c[0x0][0xa18] ;  /* 0x0002860000047ab9 */ /* 0x000fe40000000a00 */
[----:B------:R-:W-:-:S04]  /*1140*/  ISETP.NE.U32.AND P1, PT, RZ, UR4, PT ;  /* 0x00000004ff007c0c */ /* 0x000fc8000bf25070 */
[----:B------:R-:W-:Y:S01]  /*1150*/  ISETP.NE.AND.EX P1, PT, RZ, UR5, PT, P1 ;  /* 0x00000005ff007c0c */ /* 0x000fe2000bf25310 */
[----:B------:R-:W-:Y:S02]  /*1160*/  ULDC.64 UR4, c[0x0][0xa08] ;  /* 0x0002820000047ab9 */ /* 0x000fe40000000a00 */
[----:B------:R-:W-:-:S03]  /*1170*/  ISETP.NE.U32.AND P3, PT, RZ, UR4, PT ;  /* 0x00000004ff007c0c */ /* 0x000fc6000bf65070 */
[----:B-1----:R-:W1:Y:S01]  /*1180*/  @P0 LDC.64 R4, c[0x0][0xa28] ;  /* 0x00028a00ff040b82 */ /* 0x002e620000000a00 */
[----:B------:R-:W-:Y:S01]  /*1190*/  ISETP.NE.AND.EX P3, PT, RZ, UR5, PT, P3 ;  /* 0x00000005ff007c0c */ /* 0x000fe2000bf65330 */
[----:B0-----:R-:W-:-:S06]  /*11a0*/  IMAD.WIDE R10, R191, 0x4, R6 ;  /* 0x00000004bf0a7825 */ /* 0x001fcc00078e0206 */
[----:B------:R-:W0:Y:S01]  /*11b0*/  @P1 LDC.64 R8, c[0x0][0xa18] ;  /* 0x00028600ff081b82 */ /* 0x000e220000000a00 */
[----:B------:R-:W-:Y:S02]  /*11c0*/  ULDC UR4, c[0x0][0x288] ;  /* 0x0000a20000047ab9 */ /* 0x000fe40000000800 */
[----:B------:R-:W-:Y:S01]  /*11d0*/  IMAD.U32 R185, RZ, RZ, UR4 ;  /* 0x00000004ffb97e24 */ /* 0x000fe2000f8e00ff */
[----:B------:R-:W-:Y:S02]  /*11e0*/  ULDC.64 UR4, c[0x0][0x3f8] ;  /* 0x0000fe0000047ab9 */ /* 0x000fe40000000a00 */
[----:B------:R2:W5:Y:S01]  /*11f0*/  @P3 LDG.E R25, desc[UR42][R10.64] ;  /* 0x0000002a0a193981 */ /* 0x000562000c1e1900 */
[----:B-1----:R-:W-:-:S05]  /*1200*/  @P0 IMAD.WIDE R4, R191, 0x4, R4 ;  /* 0x00000004bf040825 */ /* 0x002fca00078e0204 */
[----:B------:R2:W5:Y:S01]  /*1210*/  @P0 LDG.E R3, desc[UR42][R4.64] ;  /* 0x0000002a04030981 */ /* 0x000562000c1e1900 */
[----:B0-----:R-:W-:-:S05]  /*1220*/  @P1 IMAD.WIDE R6, R191, 0x4, R8 ;  /* 0x00000004bf061825 */ /* 0x001fca00078e0208 */
[----:B------:R2:W5:Y:S01]  /*1230*/  @P1 LDG.E R185, desc[UR42][R6.64] ;  /* 0x0000002a06b91981 */ /* 0x000562000c1e1900 */
[----:B------:R-:W-:-:S03]  /*1240*/  UISETP.NE.U32.AND UP0, UPT, UR4, URZ, UPT ;  /* 0x0000003f0400728c */ /* 0x000fc6000bf05070 */
[----:B------:R-:W-:Y:S01]  /*1250*/  ULDC UR4, c[0x0][0x404] ;  /* 0x0001010000047ab9 */ /* 0x000fe20000000800 */
[----:B------:R-:W-:Y:S01]  /*1260*/  UISETP.NE.AND.EX UP0, UPT, UR5, URZ, UPT, UP0 ;  /* 0x0000003f0500728c */ /* 0x000fe2000bf05300 */
[----:B------:R-:W-:Y:S02]  /*1270*/  ISETP.NE.U32.AND P2, PT, RZ, UR6, PT ;  /* 0x00000006ff007c0c */ /* 0x000fe4000bf45070 */
[----:B------:R-:W-:Y:S01]  /*1280*/  ULDC UR5, c[0x0][0x2e0] ;  /* 0x0000b80000057ab9 */ /* 0x000fe20000000800 */
[----:B------:R-:W-:Y:S01]  /*1290*/  USEL UR4, UR4, 0x1, UP0 ;  /* 0x0000000104047887 */ /* 0x000fe20008000000 */
[----:B------:R-:W-:-:S03]  /*12a0*/  ISETP.NE.AND.EX P2, PT, RZ, UR7, PT, P2 ;  /* 0x00000007ff007c0c */ /* 0x000fc6000bf45320 */
[----:B------:R-:W-:-:S03]  /*12b0*/  UIMAD UR4, UR4, UR5, URZ ;  /* 0x00000005040472a4 */ /* 0x000fc6000f8e023f */
[----:B------:R-:W-:Y:S01]  /*12c0*/  ULDC UR5, c[0x0][0x338] ;  /* 0x0000ce0000057ab9 */ /* 0x000fe20000000800 */
[----:B------:R-:W-:Y:S01]  /*12d0*/  MOV R210, R189 ;  /* 0x000000bd00d27202 */ /* 0x000fe20000000f00 */
[----:B------:R-:W-:Y:S02]  /*12e0*/  IMAD.MOV.U32 R201, RZ, RZ, R190 ;  /* 0x000000ffffc97224 */ /* 0x000fe400078e00be */
[----:B------:R-:W-:Y:S01]  /*12f0*/  IMAD.MOV.U32 R204, RZ, RZ, R191 ;  /* 0x000000ffffcc7224 */ /* 0x000fe200078e00bf */
[----:B--2---:R-:W-:Y:S06]  /*1300*/  @P1 BRA `(.L_x_4613) ;  /* 0x0000000000241947 */ /* 0x004fec0003800000 */
        /* <DEDUP_REMOVED lines=9> */
.L_x_4613:
[----:B------:R-:W-:Y:S01]  /*13a0*/  IMAD.U32 R32, RZ, RZ, UR5 ;  /* 0x00000005ff207e24 */ /* 0x000fe2000f8e00ff */
[----:B------:R-:W-:Y:S01]  /*13b0*/  MOV R24, UR4 ;  /* 0x0000000400187c02 */ /* 0x000fe20008000f00 */
[----:B------:R-:W-:Y:S06]  /*13c0*/  @!P2 BRA `(.L_x_4614) ;  /* 0x000000000010a947 */ /* 0x000fec0003800000 */
[----:B------:R-:W0:Y:S02]  /*13d0*/  LDC.64 R4, c[0x0][0xa20] ;  /* 0x00028800ff047b82 */ /* 0x000e240000000a00 */
[----:B0-----:R-:W-:-:S05]  /*13e0*/  IMAD.WIDE R4, R191, 0x4, R4 ;  /* 0x00000004bf047825 */ /* 0x001fca00078e0204 */
[----:B------:R0:W5:Y:S01]  /*13f0*/  LDG.E R24, desc[UR42][R4.64] ;  /* 0x0000002a04187981 */ /* 0x000162000c1e1900 */
[----:B------:R-:W-:Y:S05]  /*1400*/  BRA `(.L_x_4615) ;  /* 0x0000000000107947 */ /* 0x000fea0003800000 */
.L_x_4614:
[----:B------:R-:W-:Y:S05]  /*1410*/  @!P3 BRA `(.L_x_4615) ;  /* 0x00000000000cb947 */ /* 0x000fea0003800000 */
[----:B------:R-:W2:Y:S04]  /*1420*/  LDG.E R5, desc[UR42][R10.64] ;  /* 0x0000002a0a057981 */ /* 0x000ea8000c1e1900 */
[----:B------:R-:W2:Y:S02]  /*1430*/  LDG.E R24, desc[UR42][R10.64+0x4] ;  /* 0x0000042a0a187981 */ /* 0x000ea4000c1e1900 */
[----:B--2---:R-:W-:-:S07]  /*1440*/  IMAD.IADD R24, R24, 0x1, -R5 ;  /* 0x0000000118187824 */ /* 0x004fce00078e0a05 */
.L_x_4615:
[----:B------:R-:W-:Y:S01]  /*1450*/  ULDC.64 UR4, c[0x0][0xa10] ;  /* 0x0002840000047ab9 */ /* 0x000fe20000000a00 */
[----:B------:R-:W1:Y:S01]  /*1460*/  LDC.64 R10, c[0x0][0x9e0] ;  /* 0x00027800ff0a7b82 */ /* 0x000e620000000a00 */
[----:B------:R-:W-:-:S04]  /*1470*/  ISETP.NE.U32.AND P0, PT, RZ, UR4, PT ;  /* 0x00000004ff007c0c */ /* 0x000fc8000bf05070 */
        /* <DEDUP_REMOVED lines=9> */
[----:B-----5:R-:W-:Y:S02]  /*1510*/  IMAD.MOV.U32 R33, RZ, RZ, R24 ;  /* 0x000000ffff217224 */ /* 0x020fe400078e0018 */
[----:B--2---:R-:W-:-:S05]  /*1520*/  @P1 IMAD.WIDE R6, R191, 0x4, R6 ;  /* 0x00000004bf061825 */ /* 0x004fca00078e0206 */
[----:B------:R0:W5:Y:S01]  /*1530*/  @P1 LDG.E R33, desc[UR42][R6.64] ;  /* 0x0000002a06211981 */ /* 0x000162000c1e1900 */
[----:B-1----:R-:W-:Y:S02]  /*1540*/  ISETP.GE.AND P1, PT, R11, 0x1, PT ;  /* 0x000000010b00780c */ /* 0x002fe40003f26270 */
[----:B------:R-:W-:Y:S01]  /*1550*/  LEA R49, R189, 0x40, 0x6 ;  /* 0x00000040bd317811 */ /* 0x000fe200078e30ff */
[----:B---3--:R-:W-:Y:S02]  /*1560*/  @P0 IMAD.IADD R32, R9, 0x1, -R0 ;  /* 0x0000000109200824 */ /* 0x008fe400078e0a00 */
[----:B------:R-:W-:-:S05]  /*1570*/  IMAD.IADD R9, R24, 0x1, -R3 ;  /* 0x0000000118097824 */ /* 0x000fca00078e0a03 */
[----:B------:R-:W-:-:S04]  /*1580*/  IADD3 R184, R9, R32, RZ ;  /* 0x0000002009b87210 */ /* 0x000fc80007ffe0ff */
[C---:B------:R-:W-:Y:S01]  /*1590*/  IADD3 R49, R184.reuse, R49, -R185 ;  /* 0x00000031b8317210 */ /* 0x040fe20007ffe8b9 */
[----:B------:R-:W-:-:S05]  /*15a0*/  VIADD R0, R184, 0x3f ;  /* 0x0000003fb8007836 */ /* 0x000fca0000000000 */
[----:B------:R-:W-:-:S04]  /*15b0*/  SHF.R.S32.HI R3, RZ, 0x1f, R0 ;  /* 0x0000001fff037819 */ /* 0x000fc80000011400 */
[----:B------:R-:W-:Y:S01]  /*15c0*/  LEA.HI R3, R3, R0, RZ, 0x6 ;  /* 0x0000000003037211 */ /* 0x000fe200078f30ff */
[----:B------:R-:W-:-:S03]  /*15d0*/  IMAD.IADD R0, R49, 0x1, R10 ;  /* 0x0000000131007824 */ /* 0x000fc600078e020a */
[----:B------:R-:W-:Y:S01]  /*15e0*/  SHF.R.S32.HI R168, RZ, 0x6, R3 ;  /* 0x00000006ffa87819 */ /* 0x000fe20000011403 */
        /* <DEDUP_REMOVED lines=12> */
.L_x_4618:
[----:B------:R-:W-:-:S13]  /*16b0*/  ISETP.NE.AND P0, PT, R11, 0x1, PT ;  /* 0x000000010b00780c */ /* 0x000fda0003f05270 */
[----:B------:R-:W0:Y:S02]  /*16c0*/  @P0 LDC.64 R4, c[0x0][0x9e8] ;  /* 0x00027a00ff040b82 */ /* 0x000e240000000a00 */
[----:B0-----:R-:W-:-:S05]  /*16d0*/  @P0 IMAD.HI.U32 R4, R3, R4, RZ ;  /* 0x0000000403040227 */ /* 0x001fca00078e00ff */
[----:B------:R-:W-:-:S07]  /*16e0*/  @P0 SHF.R.U32.HI R3, RZ, R5, R4 ;  /* 0x00000005ff030219 */ /* 0x000fce0000011604 */
.L_x_4619:
[----:B------:R-:W-:Y:S05]  /*16f0*/  BSYNC B0 ;  /* 0x0000000000007941 */ /* 0x000fea0003800000 */
.L_x_4617:
[----:B------:R-:W-:-:S05]  /*1700*/  IMAD R3, R3, R11, R11 ;  /* 0x0000000b03037224 */ /* 0x000fca00078e020b */
[----:B------:R-:W-:-:S07]  /*1710*/  VIMNMX R0, R0, R3, PT ;  /* 0x0000000300007248 */ /* 0x000fce0003fe0100 */
.L_x_4616:
[----:B------:R-:W-:Y:S01]  /*1720*/  LEA R47, R189, -R185, 0x6 ;  /* 0x800000b9bd2f7211 */ /* 0x000fe200078e30ff */
[----:B------:R-:W-:-:S04]  /*1730*/  ULDC UR4, c[0x0][0x9dc] ;  /* 0x0002770000047ab9 */ /* 0x000fc80000000800 */
        /* <DEDUP_REMOVED lines=13> */
.L_x_4622:
[----:B------:R-:W-:Y:S01]  /*1810*/  ISETP.NE.AND P0, PT, R11, 0x1, PT ;  /* 0x000000010b00780c */ /* 0x000fe20003f05270 */
[----:B------:R-:W-:-:S12]  /*1820*/  IMAD.MOV.U32 R4, RZ, RZ, R47 ;  /* 0x000000ffff047224 */ /* 0x000fd800078e002f */
[----:B------:R-:W0:Y:S02]  /*1830*/  @P0 LDC.64 R6, c[0x0][0x9e8] ;  /* 0x00027a00ff060b82 */ /* 0x000e240000000a00 */
[----:B0-----:R-:W-:-:S05]  /*1840*/  @P0 IMAD.HI.U32 R6, R47, R6, RZ ;  /* 0x000000062f060227 */ /* 0x001fca00078e00ff */
[----:B------:R-:W-:-:S07]  /*1850*/  @P0 SHF.R.U32.HI R4, RZ, R7, R6 ;  /* 0x00000007ff040219 */ /* 0x000fce0000011606 */
.L_x_4623:
[----:B------:R-:W-:Y:S05]  /*1860*/  BSYNC B0 ;  /* 0x0000000000007941 */ /* 0x000fea0003800000 */
.L_x_4621:
[----:B------:R-:W-:-:S05]  /*1870*/  IMAD R4, R4, R11, RZ ;  /* 0x0000000b04047224 */ /* 0x000fca00078e02ff */
[----:B------:R-:W-:-:S07]  /*1880*/  VIMNMX R3, R3, R4, !PT ;  /* 0x0000000403037248 */ /* 0x000fce0007fe0100 */
.L_x_4620:
[----:B------:R-:W-:Y:S01]  /*1890*/  VIADD R0, R0, 0x3f ;  /* 0x0000003f00007836 */ /* 0x000fe20000000000 */
[----:B------:R-:W-:-:S04]  /*18a0*/  SHF.R.S32.HI R4, RZ, 0x1f, R3 ;  /* 0x0000001fff047819 */ /* 0x000fc80000011403 */
[----:B------:R-:W-:Y:S02]  /*18b0*/  SHF.R.S32.HI R5, RZ, 0x1f, R0 ;  /* 0x0000001fff057819 */ /* 0x000fe40000011400 */
[----:B------:R-:W-:Y:S02]  /*18c0*/  LEA.HI R4, R4, R3, RZ, 0x6 ;  /* 0x0000000304047211 */ /* 0x000fe400078f30ff */
[----:B------:R-:W-:Y:S02]  /*18d0*/  LEA.HI R5, R5, R0, RZ, 0x6 ;  /* 0x0000000005057211 */ /* 0x000fe400078f30ff */
[----:B------:R-:W-:Y:S02]  /*18e0*/  SHF.R.S32.HI R4, RZ, 0x6, R4 ;  /* 0x00000006ff047819 */ /* 0x000fe40000011404 */
[----:B------:R-:W-:Y:S02]  /*18f0*/  SHF.R.S32.HI R5, RZ, 0x6, R5 ;  /* 0x00000006ff057819 */ /* 0x000fe40000011405 */
[----:B------:R-:W-:-:S02]  /*1900*/  VIMNMX R4, RZ, R4, !PT ;  /* 0x00000004ff047248 */ /* 0x000fc40007fe0100 */
[----:B------:R-:W-:Y:S02]  /*1910*/  VIMNMX R5, R168, R5, PT ;  /* 0x00000005a8057248 */ /* 0x000fe40003fe0100 */
[----:B------:R-:W-:-:S03]  /*1920*/  LEA R4, R4, -R9, 0x6 ;  /* 0x8000000904047211 */ /* 0x000fc600078e30ff */
[----:B------:R-:W-:Y:S01]  /*1930*/  IMAD R5, R5, 0x40, -R9 ;  /* 0x0000004005057824 */ /* 0x000fe200078e0a09 */
[----:B------:R-:W-:-:S04]  /*1940*/  VIMNMX R4, RZ, R4, !PT ;  /* 0x00000004ff047248 */ /* 0x000fc80007fe0100 */
[----:B------:R-:W-:Y:S02]  /*1950*/  VIMNMX R5, R5, R32, PT ;  /* 0x0000002005057248 */ /* 0x000fe40003fe0100 */
[----:B------:R-:W-:Y:S02]  /*1960*/  SHF.R.U32.HI R46, RZ, 0x6, R4 ;  /* 0x00000006ff2e7819 */ /* 0x000fe40000011604 */
[----:B------:R-:W-:-:S03]  /*1970*/  ISETP.GT.AND P0, PT, R5, R4, PT ;  /* 0x000000040500720c */ /* 0x000fc60003f04270 */
[----:B------:R-:W-:-:S10]  /*1980*/  IMAD.MOV.U32 R51, RZ, RZ, R46 ;  /* 0x000000ffff337224 */ /* 0x000fd400078e002e */
[----:B------:R-:W-:-:S05]  /*1990*/  @P0 VIADD R0, R5, 0x3f ;  /* 0x0000003f05000836 */ /* 0x000fca0000000000 */
[----:B------:R-:W-:-:S04]  /*19a0*/  @P0 SHF.R.S32.HI R3, RZ, 0x1f, R0 ;  /* 0x0000001fff030819 */ /* 0x000fc80000011400 */
[----:B------:R-:W-:-:S04]  /*19b0*/  @P0 LEA.HI R3, R3, R0, RZ, 0x6 ;  /* 0x0000000003030211 */ /* 0x000fc800078f30ff */
[----:B------:R-:W-:Y:S02]  /*19c0*/  @P0 SHF.R.S32.HI R51, RZ, 0x6, R3 ;  /* 0x00000006ff330819 */ /* 0x000fe40000011403 */
[----:B------:R-:W-:Y:S02]  /*19d0*/  PLOP3.LUT P0, PT, PT, PT, PT, 0x80, 0x0 ;  /* 0x000000000000781c */ /* 0x000fe40003f0f070 */
[----:B------:R-:W-:-:S13]  /*19e0*/  ISETP.GT.AND P1, PT, R51, R46, PT ;  /* 0x0000002e3300720c */ /* 0x000fda0003f24270 */
[----:B------:R-:W-:Y:S05]  /*19f0*/  @!P1 BRA `(.L_x_4624) ;  /* 0x00000028006c9947 */ /* 0x000fea0003800000 */
        /* <DEDUP_REMOVED lines=20> */
.L_x_4626:
[----:B------:R-:W-:Y:S05]  /*1b40*/  BSYNC B6 ;  /* 0x0000000000067941 */ /* 0x000fea0003800000 */
.L_x_4625:
        /* <DEDUP_REMOVED lines=20> */
.L_x_4628:
[----:B------:R-:W-:Y:S05]  /*1c90*/  BSYNC B6 ;  /* 0x0000000000067941 */ /* 0x000fea0003800000 */
.L_x_4627:
[----:B------:R-:W-:Y:S01]  /*1ca0*/  ULDC.64 UR4, c[0x0][0x9f8] ;  /* 0x00027e0000047ab9 */ /* 0x000fe20000000a00 */
[----:B------:R-:W0:Y:S01]  /*1cb0*/  LDC R0, c[0x0][0x428] ;  /* 0x00010a00ff007b82 */ /* 0x000e220000000800 */
[----:B------:R-:W-:-:S07]  /*1cc0*/  ISETP.NE.U32.AND P0, PT, RZ, UR4, PT ;  /* 0x00000004ff007c0c */ /* 0x000fce000bf05070 */
[----:B------:R-:W1:Y:S01]  /*1cd0*/  LDC.64 R52, c[0x0][0x2f0] ;  /* 0x0000bc00ff347b82 */ /* 0x000e620000000a00 */
[----:B------:R-:W-:Y:S01]  /*1ce0*/  ISETP.NE.AND.EX P0, PT, RZ, UR5, PT, P0 ;  /* 0x00000005ff007c0c */ /* 0x000fe2000bf05300 */
[----:B------:R-:W-:Y:S01]  /*1cf0*/  IMAD.IADD R25, R25, 0x1, R24 ;  /* 0x0000000119197824 */ /* 0x000fe200078e0218 */
[----:B------:R-:W-:Y:S01]  /*1d00*/  ULDC.64 UR4, c[0x0][0xa08] ;  /* 0x0002820000047ab9 */ /* 0x000fe20000000a00 */
[----:B------:R-:W-:-:S04]  /*1d10*/  ULDC.64 UR6, c[0x0][0x320] ;  /* 0x0000c80000067ab9 */ /* 0x000fc80000000a00 */
[----:B------:R-:W2:Y:S08]  /*1d20*/  LDC.64 R26, c[0x0][0x3d8] ;  /* 0x0000f600ff1a7b82 */ /* 0x000eb00000000a00 */
[----:B------:R-:W3:Y:S08]  /*1d30*/  @P0 LDC.64 R4, c[0x0][0x9f8] ;  /* 0x00027e00ff040b82 */ /* 0x000ef00000000a00 */
[----:B------:R-:W4:Y:S01]  /*1d40*/  LDC R21, c[0x0][0x3d4] ;  /* 0x0000f500ff157b82 */ /* 0x000f220000000800 */
[----:B------:R-:W-:-:S07]  /*1d50*/  SHF.R.S32.HI R17, RZ, 0x1f, R16 ;  /* 0x0000001fff117819 */ /* 0x000fce0000011410 */
[----:B------:R-:W2:Y:S01]  /*1d60*/  LDC.64 R28, c[0x0][0x3e8] ;  /* 0x0000fa00ff1c7b82 */ /* 0x000ea20000000a00 */
[----:B---3--:R-:W-:-:S04]  /*1d70*/  @P0 IMAD.WIDE R4, R191, 0x4, R4 ;  /* 0x00000004bf040825 */ /* 0x008fc800078e0204 */
[----:B------:R-:W-:Y:S01]  /*1d80*/  IMAD.SHL.U32 R42, R211, 0x4, RZ ;  /* 0x00000004d32a7824 */ /* 0x000fe200078e00ff */
[----:B------:R3:W3:Y:S01]  /*1d90*/  @P0 LDG.E R191, desc[UR42][R4.64] ;  /* 0x0000002a04bf0981 */ /* 0x0006e2000c1e1900 */
[----:B0-----:R-:W-:Y:S01]  /*1da0*/  ISETP.NE.AND P0, PT, R0, 0x1, PT ;  /* 0x000000010000780c */ /* 0x001fe20003f05270 */
[-C--:B-1----:R-:W-:Y:S01]  /*1db0*/  IMAD.WIDE.U32 R6, R25, R52.reuse, RZ ;  /* 0x0000003419067225 */ /* 0x082fe200078e00ff */
[----:B------:R-:W-:Y:S01]  /*1dc0*/  SHF.R.S32.HI R10, RZ, 0x1f, R25 ;  /* 0x0000001fff0a7819 */ /* 0x000fe20000011419 */
[----:B------:R-:W0:Y:S01]  /*1dd0*/  S2R R60, SR_TID.X ;  /* 0x00000000003c7919 */ /* 0x000e220000002100 */
[----:B------:R-:W-:Y:S01]  /*1de0*/  SHF.R.S32.HI R43, RZ, 0x1f, R42 ;  /* 0x0000001fff2b7819 */ /* 0x000fe2000001142a */
[----:B------:R-:W-:Y:S01]  /*1df0*/  IMAD.SHL.U32 R59, R193, 0x40, RZ ;  /* 0x00000040c13b7824 */ /* 0x000fe200078e00ff */
[----:B----4-:R-:W-:Y:S01]  /*1e00*/  ISETP.GE.AND P1, PT, R16, R21, PT ;  /* 0x000000151000720c */ /* 0x010fe20003f26270 */
[----:B------:R-:W-:Y:S01]  /*1e10*/  IMAD R0, R10, R52, RZ ;  /* 0x000000340a007224 */ /* 0x000fe200078e02ff */
[----:B------:R-:W1:Y:S01]  /*1e20*/  LDC R61, c[0x0][0x3d4] ;  /* 0x0000f500ff3d7b82 */ /* 0x000e620000000800 */
[----:B------:R-:W-:Y:S01]  /*1e30*/  IADD3 R82, R16, 0x20, RZ ;  /* 0x0000002010527810 */ /* 0x000fe20007ffe0ff */
[C---:B--2---:R-:W-:Y:S01]  /*1e40*/  IMAD.SHL.U32 R57, R28.reuse, 0x40, RZ ;  /* 0x000000401c397824 */ /* 0x044fe200078e00ff */
[----:B------:R-:W-:Y:S01]  /*1e50*/  LOP3.LUT R59, R59, 0x1c0, RZ, 0xc0, !PT ;  /* 0x000001c03b3b7812 */ /* 0x000fe200078ec0ff */
[----:B------:R-:W-:Y:S01]  /*1e60*/  IMAD R3, R25, R53, R0 ;  /* 0x0000003519037224 */ /* 0x000fe200078e0200 */
[----:B------:R-:W-:Y:S01]  /*1e70*/  SHF.L.U64.HI R56, R28, 0x6, R29 ;  /* 0x000000061c387819 */ /* 0x000fe2000001021d */
[----:B------:R-:W-:Y:S01]  /*1e80*/  IMAD.SHL.U32 R62, R21, 0x2, RZ ;  /* 0x00000002153e7824 */ /* 0x000fe200078e00ff */
[----:B------:R-:W-:Y:S01]  /*1e90*/  SHF.R.U32.HI R58, RZ, 0x3, R59 ;  /* 0x00000003ff3a7819 */ /* 0x000fe2000001163b */
[----:B------:R-:W2:Y:S01]  /*1ea0*/  @P0 LDC R9, c[0x0][0x42c] ;  /* 0x00010b00ff090b82 */ /* 0x000ea20000000800 */
[----:B------:R-:W-:Y:S01]  /*1eb0*/  IADD3 R7, R7, R3, RZ ;  /* 0x0000000307077210 */ /* 0x000fe20007ffe0ff */
[----:B------:R-:W-:Y:S01]  /*1ec0*/  IMAD.SHL.U32 R55, R26, 0x40, RZ ;  /* 0x000000401a377824 */ /* 0x000fe200078e00ff */
[----:B------:R-:W-:-:S02]  /*1ed0*/  P2R R72, PR, RZ, 0x2 ;  /* 0x00000002ff487803 */ /* 0x000fc40000000000 */
[----:B------:R-:W-:-:S03]  /*1ee0*/  SHF.L.U64.HI R50, R26, 0x6, R27 ;  /* 0x000000061a327819 */ /* 0x000fc6000001021b */
[----:B------:R-:W4:Y:S08]  /*1ef0*/  @P0 LDC R11, c[0x0][0x430] ;  /* 0x00010c00ff0b0b82 */ /* 0x000f300000000800 */
[----:B------:R-:W1:Y:S01]  /*1f00*/  LDC R63, c[0x0][0x2e4] ;  /* 0x0000b900ff3f7b82 */ /* 0x000e620000000800 */
[----:B0-----:R-:W-:Y:S01]  /*1f10*/  LEA.HI R60, R60, 0x8, RZ, 0x19 ;  /* 0x000000083c3c7811 */ /* 0x001fe200078fc8ff */
[----:B--2---:R-:W-:-:S05]  /*1f20*/  @P0 IMAD.HI.U32 R0, R190, R9, RZ ;  /* 0x00000009be000227 */ /* 0x004fca00078e00ff */
[----:B----4-:R-:W-:Y:S02]  /*1f30*/  @P0 SHF.R.U32.HI R190, RZ, R11, R0 ;  /* 0x0000000bffbe0219 */ /* 0x010fe40000011600 */
[----:B------:R-:W-:Y:S02]  /*1f40*/  ISETP.NE.U32.AND P0, PT, RZ, UR4, PT ;  /* 0x00000004ff007c0c */ /* 0x000fe4000bf05070 */
[----:B------:R-:W-:Y:S01]  /*1f50*/  SHF.R.S32.HI R0, RZ, 0x1f, R190 ;  /* 0x0000001fff007819 */ /* 0x000fe200000114be */
[----:B------:R-:W-:Y:S01]  /*1f60*/  IMAD.WIDE.U32 R8, R190, UR6, R16 ;  /* 0x00000006be087c25 */ /* 0x000fe2000f8e0010 */
[----:B------:R-:W-:Y:S01]  /*1f70*/  ISETP.NE.AND.EX P0, PT, RZ, UR5, PT, P0 ;  /* 0x00000005ff007c0c */ /* 0x000fe2000bf05300 */
[----:B------:R-:W-:Y:S02]  /*1f80*/  ULDC.64 UR4, c[0x0][0x2f8] ;  /* 0x0000be0000047ab9 */ /* 0x000fe40000000a00 */
[C---:B---3--:R-:W-:Y:S02]  /*1f90*/  IMAD R5, R0.reuse, UR6, RZ ;  /* 0x0000000600057c24 */ /* 0x048fe4000f8e02ff */
[----:B------:R-:W-:-:S02]  /*1fa0*/  IMAD R3, R0, UR4, RZ ;  /* 0x0000000400037c24 */ /* 0x000fc4000f8e02ff */
[C---:B------:R-:W-:Y:S02]  /*1fb0*/  IMAD R11, R190.reuse, UR7, R5 ;  /* 0x00000007be0b7c24 */ /* 0x040fe4000f8e0205 */
[C---:B------:R-:W-:Y:S02]  /*1fc0*/  IMAD R3, R190.reuse, UR5, R3 ;  /* 0x00000005be037c24 */ /* 0x040fe4000f8e0203 */
[----:B------:R-:W-:Y:S01]  /*1fd0*/  IMAD.WIDE.U32 R4, R190, UR4, R6 ;  /* 0x00000004be047c25 */ /* 0x000fe2000f8e0006 */
[----:B------:R-:W-:-:S03]  /*1fe0*/  ULDC.64 UR4, c[0x0][0x300] ;  /* 0x0000c00000047ab9 */ /* 0x000fc60000000a00 */
[----:B------:R-:W-:Y:S02]  /*1ff0*/  IMAD.IADD R5, R5, 0x1, R3 ;  /* 0x0000000105057824 */ /* 0x000fe400078e0203 */
[----:B------:R-:W-:Y:S02]  /*2000*/  IMAD R7, R219, R26, RZ ;  /* 0x0000001adb077224 */ /* 0x000fe400078e02ff */
[----:B------:R-:W-:Y:S02]  /*2010*/  IMAD.IADD R9, R9, 0x1, R11 ;  /* 0x0000000109097824 */ /* 0x000fe400078e020b */
[----:B------:R-:W-:Y:S02]  /*2020*/  IMAD R13, R186, R27, R7 ;  /* 0x0000001bba0d7224 */ /* 0x000fe400078e0207 */
[----:B------:R-:W-:-:S04]  /*2030*/  IMAD R11, R219, R52, RZ ;  /* 0x00000034db0b7224 */ /* 0x000fc800078e02ff */
[----:B------:R-:W-:Y:S01]  /*2040*/  IMAD R11, R186, R53, R11 ;  /* 0x00000035ba0b7224 */ /* 0x000fe200078e020b */
[----:B------:R-:W-:Y:S02]  /*2050*/  SHF.L.U64.HI R53, R52, 0x6, R53 ;  /* 0x0000000634357819 */ /* 0x000fe40000010235 */
[----:B------:R-:W-:Y:S02]  /*2060*/  SHF.R.S32.HI R0, RZ, 0x1f, R191 ;  /* 0x0000001fff007819 */ /* 0x000fe400000114bf */
[----:B------:R-:W-:Y:S02]  /*2070*/  SEL R41, R191, RZ, !P0 ;  /* 0x000000ffbf297207 */ /* 0x000fe40004000000 */
[----:B------:R-:W-:-:S03]  /*2080*/  SEL R0, R0, RZ, !P0 ;  /* 0x000000ff00007207 */ /* 0x000fc60004000000 */
[----:B------:R-:W-:-:S04]  /*2090*/  IMAD.WIDE.U32 R44, R41, UR4, R4 ;  /* 0x00000004292c7c25 */ /* 0x000fc8000f8e0004 */
[----:B------:R-:W-:Y:S02]  /*20a0*/  IMAD R6, R0, UR4, RZ ;  /* 0x0000000400067c24 */ /* 0x000fe4000f8e02ff */
[----:B------:R-:W-:-:S04]  /*20b0*/  IMAD.WIDE.U32 R4, R186, R26, R16 ;  /* 0x0000001aba047225 */ /* 0x000fc800078e0010 */
[----:B------:R-:W-:Y:S01]  /*20c0*/  IMAD R3, R41, UR5, R6 ;  /* 0x0000000529037c24 */ /* 0x000fe2000f8e0206 */
[----:B------:R-:W-:Y:S01]  /*20d0*/  ULDC.64 UR4, c[0x0][0x328] ;  /* 0x0000ca0000047ab9 */ /* 0x000fe20000000a00 */
[----:B------:R-:W-:-:S04]  /*20e0*/  IMAD.WIDE.U32 R6, R186, R52, R16 ;  /* 0x00000034ba067225 */ /* 0x000fc800078e0010 */
[----:B------:R-:W-:Y:S01]  /*20f0*/  IMAD R12, R0, UR4, RZ ;  /* 0x00000004000c7c24 */ /* 0x000fe2000f8e02ff */
[----:B------:R-:W-:Y:S01]  /*2100*/  IADD3 R0, R45, R3, RZ ;  /* 0x000000032d007210 */ /* 0x000fe20007ffe0ff */
[----:B------:R-:W-:Y:S01]  /*2110*/  IMAD.IADD R39, R13, 0x1, R5 ;  /* 0x000000010d277824 */ /* 0x000fe200078e0205 */
[----:B------:R-:W-:Y:S01]  /*2120*/  IADD3 R3, P0, R44, R6, RZ ;  /* 0x000000062c037210 */ /* 0x000fe20007f1e0ff */
[----:B------:R-:W-:Y:S02]  /*2130*/  IMAD.MOV.U32 R38, RZ, RZ, R4 ;  /* 0x000000ffff267224 */ /* 0x000fe400078e0004 */
[----:B------:R-:W-:Y:S01]  /*2140*/  IMAD.WIDE.U32 R4, R186, R26, R42 ;  /* 0x0000001aba047225 */ /* 0x000fe200078e002a */
[----:B------:R-:W-:Y:S02]  /*2150*/  IADD3.X R48, R0, R7, R11, P0, !PT ;  /* 0x0000000700307210 */ /* 0x000fe400007fe40b */
[----:B------:R-:W-:Y:S01]  /*2160*/  SEL R11, R21, RZ, P1 ;  /* 0x000000ff150b7207 */ /* 0x000fe20000800000 */
[----:B------:R-:W-:Y:S01]  /*2170*/  IMAD R6, R219, R28, RZ ;  /* 0x0000001cdb067224 */ /* 0x000fe200078e02ff */
[----:B------:R-:W-:Y:S01]  /*2180*/  IADD3 R20, P0, R186, R25, RZ ;  /* 0x00000019ba147210 */ /* 0x000fe20007f1e0ff */
[----:B------:R-:W-:Y:S01]  /*2190*/  IMAD.IADD R5, R5, 0x1, R13 ;  /* 0x0000000105057824 */ /* 0x000fe200078e020d */
[----:B-----5:R-:W-:Y:S01]  /*21a0*/  SHF.R.S32.HI R13, RZ, 0x1f, R33 ;  /* 0x0000001fff0d7819 */ /* 0x020fe20000011421 */
[----:B------:R-:W-:-:S02]  /*21b0*/  IMAD.IADD R11, R16, 0x1, R11 ;  /* 0x00000001100b7824 */ /* 0x000fc400078e020b */
[C---:B------:R-:W-:Y:S02]  /*21c0*/  IMAD R15, R186.reuse, R29, R6 ;  /* 0x0000001dba0f7224 */ /* 0x040fe400078e0206 */
[----:B------:R-:W-:Y:S01]  /*21d0*/  IMAD R75, R41, UR5, R12 ;  /* 0x00000005294b7c24 */ /* 0x000fe2000f8e020c */
[----:B------:R-:W-:Y:S01]  /*21e0*/  SHF.R.S32.HI R54, RZ, 0x1f, R11 ;  /* 0x0000001fff367819 */ /* 0x000fe2000001140b */
[----:B------:R-:W-:-:S03]  /*21f0*/  IMAD.WIDE.U32 R6, R186, R28, R42 ;  /* 0x0000001cba067225 */ /* 0x000fc600078e002a */
[----:B------:R-:W-:Y:S01]  /*2200*/  LEA.HI R54, R54, R11, RZ, 0x3 ;  /* 0x0000000b36367211 */ /* 0x000fe200078f18ff */
[----:B------:R-:W-:Y:S01]  /*2210*/  IMAD.WIDE.U32 R40, R41, UR4, R8 ;  /* 0x0000000429287c25 */ /* 0x000fe2000f8e0008 */
[----:B------:R-:W-:Y:S01]  /*2220*/  IADD3 R7, R7, R15, RZ ;  /* 0x0000000f07077210 */ /* 0x000fe20007ffe0ff */
[----:B------:R-:W-:Y:S01]  /*2230*/  ULDC UR4, c[0x0][0x2e4] ;  /* 0x0000b90000047ab9 */ /* 0x000fe20000000800 */
[----:B------:R-:W-:Y:S01]  /*2240*/  LOP3.LUT R69, R54, 0xfffffff8, RZ, 0xc0, !PT ;  /* 0xfffffff836457812 */ /* 0x000fe200078ec0ff */
[----:B------:R-:W-:Y:S01]  /*2250*/  IMAD R12, R13, R26, RZ ;  /* 0x0000001a0d0c7224 */ /* 0x000fe200078e02ff */
[----:B------:R-:W-:Y:S01]  /*2260*/  ISETP.GE.AND P4, PT, R16, UR4, PT ;  /* 0x0000000410007c0c */ /* 0x000fe2000bf86270 */
[----:B------:R-:W-:Y:S01]  /*2270*/  IMAD.WIDE.U32 R8, R186, R28, R16 ;  /* 0x0000001cba087225 */ /* 0x000fe200078e0010 */
[----:B------:R-:W-:Y:S02]  /*2280*/  ISETP.GE.AND P3, PT, R82, UR4, PT ;  /* 0x0000000452007c0c */ /* 0x000fe4000bf66270 */
[----:B------:R-:W-:Y:S01]  /*2290*/  SHF.R.S32.HI R73, RZ, 0x1f, R69 ;  /* 0x0000001fff497819 */ /* 0x000fe20000011445 */
[----:B------:R-:W-:-:S02]  /*22a0*/  IMAD R11, R33, R27, R12 ;  /* 0x0000001b210b7224 */ /* 0x000fc400078e020c */
[----:B------:R-:W-:Y:S02]  /*22b0*/  IMAD.IADD R9, R15, 0x1, R9 ;  /* 0x000000010f097824 */ /* 0x000fe400078e0209 */
[-C--:B------:R-:W-:Y:S02]  /*22c0*/  IMAD R12, R13, R28.reuse, RZ ;  /* 0x0000001c0d0c7224 */ /* 0x080fe400078e02ff */
[----:B------:R-:W-:-:S04]  /*22d0*/  IMAD.WIDE.U32 R34, R33, R28, R8 ;  /* 0x0000001c21227225 */ /* 0x000fc800078e0008 */
[C---:B------:R-:W-:Y:S02]  /*22e0*/  IMAD R71, R33.reuse, R29, R12 ;  /* 0x0000001d21477224 */ /* 0x040fe400078e020c */
[----:B------:R-:W-:Y:S02]  /*22f0*/  IMAD.WIDE.U32 R30, R33, R28, R6 ;  /* 0x0000001c211e7225 */ /* 0x000fe400078e0006 */
[----:B------:R-:W0:Y:S01]  /*2300*/  LDC.64 R28, c[0x0][0x2d8] ;  /* 0x0000b600ff1c7b82 */ /* 0x000e220000000a00 */
[----:B------:R-:W-:Y:S01]  /*2310*/  IADD3 R67, R71, R35, RZ ;  /* 0x0000002347437210 */ /* 0x000fe20007ffe0ff */
[----:B------:R-:W-:Y:S01]  /*2320*/  IMAD.WIDE.U32 R36, R33, R26, R4 ;  /* 0x0000001a21247225 */ /* 0x000fe200078e0004 */
[----:B------:R-:W-:-:S03]  /*2330*/  LOP3.LUT R5, R59, 0x18, R16, 0xf8, !PT ;  /* 0x000000183b057812 */ /* 0x000fc600078ef810 */
[----:B------:R-:W-:Y:S01]  /*2340*/  IMAD.WIDE.U32 R38, R33, R26, R38 ;  /* 0x0000001a21267225 */ /* 0x000fe200078e0026 */
[----:B------:R-:W-:-:S03]  /*2350*/  LOP3.LUT R5, R5, R58, RZ, 0x3c, !PT ;  /* 0x0000003a05057212 */ /* 0x000fc600078e3cff */
[----:B------:R-:W-:Y:S02]  /*2360*/  IMAD.SHL.U32 R52, R52, 0x40, RZ ;  /* 0x0000004034347824 */ /* 0x000fe400078e00ff */
[----:B------:R-:W-:Y:S01]  /*2370*/  IMAD R64, R200, 0x200, R5 ;  /* 0x00000200c8407824 */ /* 0x000fe200078e0205 */
[----:B------:R-:W-:Y:S01]  /*2380*/  LOP3.LUT R5, R59, 0x38, R54, 0xf8, !PT ;  /* 0x000000383b057812 */ /* 0x000fe200078ef836 */
[----:B------:R-:W-:Y:S02]  /*2390*/  IMAD.X R21, R219, 0x1, R10, P0 ;  /* 0x00000001db157824 */ /* 0x000fe400000e060a */
[----:B------:R-:W-:Y:S01]  /*23a0*/  IMAD.IADD R65, R11, 0x1, R39 ;  /* 0x000000010b417824 */ /* 0x000fe200078e0227 */
[----:B------:R-:W-:Y:S01]  /*23b0*/  LOP3.LUT R5, R5, R58, RZ, 0x3c, !PT ;  /* 0x0000003a05057212 */ /* 0x000fe200078e3cff */
[----:B------:R-:W-:Y:S02]  /*23c0*/  IMAD.IADD R66, R37, 0x1, R11 ;  /* 0x0000000125427824 */ /* 0x000fe400078e020b */
[----:B------:R-:W-:-:S02]  /*23d0*/  IMAD.IADD R71, R31, 0x1, R71 ;  /* 0x000000011f477824 */ /* 0x000fc400078e0247 */
[----:B------:R-:W-:Y:S02]  /*23e0*/  IMAD R68, R200, 0x200, R5 ;  /* 0x00000200c8447824 */ /* 0x000fe400078e0205 */
[----:B-1----:R-:W-:-:S07]  /*23f0*/  IMAD.IADD R75, R41, 0x1, R75 ;  /* 0x00000001294b7824 */ /* 0x002fce00078e024b */
.L_x_4658:
[----:B------:R-:W-:Y:S01]  /*2400*/  IADD3 R51, R51, -0x1, RZ ;  /* 0xffffffff33337810 */ /* 0x000fe20007ffe0ff */
[----:B---34-:R-:W-:Y:S01]  /*2410*/  IMAD.SHL.U32 R15, R23, 0x1000, RZ ;  /* 0x00001000170f7824 */ /* 0x018fe200078e00ff */
[----:B------:R-:W-:Y:S05]  /*2420*/  YIELD ;  /* 0x0000000000007946 */ /* 0x000fea0003800000 */
[----:B------:R-:W-:Y:S01]  /*2430*/  SHF.R.S32.HI R74, RZ, 0x1f, R51 ;  /* 0x0000001fff4a7819 */ /* 0x000fe20000011433 */
[-C--:B------:R-:W-:Y:S01]  /*2440*/  IMAD R5, R53, R51.reuse, RZ ;  /* 0x0000003335057224 */ /* 0x080fe200078e02ff */
[----:B------:R-:W-:Y:S01]  /*2450*/  BSSY B0, `(.L_x_4629) ;  /* 0x000017c000007945 */ /* 0x000fe20003800000 */
[----:B------:R-:W-:Y:S01]  /*2460*/  IMAD.WIDE.U32 R24, R52, R51, RZ ;  /* 0x0000003334187225 */ /* 0x000fe200078e00ff */
[----:B------:R-:W-:-:S03]  /*2470*/  ISETP.GT.AND P2, PT, R51, R46, PT ;  /* 0x0000002e3300720c */ /* 0x000fc60003f44270 */
[----:B------:R-:W-:Y:S01]  /*2480*/  IMAD R5, R74, R52, R5 ;  /* 0x000000344a057224 */ /* 0x000fe200078e0205 */
[----:B------:R-:W-:-:S03]  /*2490*/  IADD3 R4, P0, R3, R24, RZ ;  /* 0x0000001803047210 */ /* 0x000fc60007f1e0ff */
[----:B------:R-:W-:Y:S01]  /*24a0*/  IMAD.IADD R79, R25, 0x1, R5 ;  /* 0x00000001194f7824 */ /* 0x000fe200078e0205 */
[----:B0-----:R-:W-:Y:S01]  /*24b0*/  LEA R12, P1, R4, R28, 0x1 ;  /* 0x0000001c040c7211 */ /* 0x001fe200078208ff */
[----:B------:R-:W-:Y:S02]  /*24c0*/  IMAD.IADD R5, R64, 0x1, R15 ;  /* 0x0000000140057824 */ /* 0x000fe400078e020f */
[----:B------:R-:W-:Y:S01]  /*24d0*/  IMAD.X R6, R79, 0x1, R48, P0 ;  /* 0x000000014f067824 */ /* 0x000fe200000e0630 */
[----:B------:R-:W-:Y:S02]  /*24e0*/  ISETP.GE.AND P0, PT, R61, 0x1, PT ;  /* 0x000000013d00780c */ /* 0x000fe40003f06270 */
[----:B------:R-:W-:Y:S02]  /*24f0*/  LEA R14, R5, R2, 0x1 ;  /* 0x00000002050e7211 */ /* 0x000fe400078e08ff */
[----:B------:R-:W-:-:S09]  /*2500*/  LEA.HI.X R13, R4, R29, R6, 0x1, P1 ;  /* 0x0000001d040d7211 */ /* 0x000fd200008f0c06 */
[----:B-1----:R-:W-:Y:S05]  /*2510*/  @!P0 BRA `(.L_x_4630) ;  /* 0x0000001400588947 */ /* 0x002fea0003800000 */
        /* <DEDUP_REMOVED lines=23> */
[----:B------:R-:W-:-:S03]  /*2690*/  IADD3 R8, R42, 0x10, RZ ;  /* 0x000000102a087810 */ /* 0x000fc60007ffe0ff */
[----:B------:R-:W-:Y:S01]  /*26a0*/  IMAD.X R10, R76, 0x1, R66, P0 ;  /* 0x000000014c0a7824 */ /* 0x000fe200000e0642 */
[----:B------:R-:W-:Y:S01]  /*26b0*/  LEA R6, P0, R7, UR4, 0x1 ;  /* 0x0000000407067c11 */ /* 0x000fe2000f8008ff */
[----:B------:R-:W-:Y:S01]  /*26c0*/  IMAD.IADD R5, R5, 0x1, R9 ;  /* 0x0000000105057824 */ /* 0x000fe200078e0209 */
[C---:B------:R-:W-:Y:S02]  /*26d0*/  LEA R76, P5, R4.reuse, UR6, 0x1 ;  /* 0x00000006044c7c11 */ /* 0x040fe4000f8a08ff */
[----:B------:R-:W-:Y:S02]  /*26e0*/  LEA.HI.X R7, R7, UR5, R10, 0x1, P0 ;  /* 0x0000000507077c11 */ /* 0x000fe400080f0c0a */
[----:B------:R-:W-:Y:S02]  /*26f0*/  CS2R R10, SRZ ;  /* 0x00000000000a7805 */ /* 0x000fe4000001ff00 */
[----:B------:R-:W-:Y:S02]  /*2700*/  LEA.HI.X R77, R4, UR7, R5, 0x1, P5 ;  /* 0x00000007044d7c11 */ /* 0x000fe4000a8f0c05 */
[----:B------:R-:W-:-:S02]  /*2710*/  ISETP.GE.AND P0, PT, R42, R61, PT ;  /* 0x0000003d2a00720c */ /* 0x000fc40003f06270 */
[----:B------:R-:W-:Y:S02]  /*2720*/  ISETP.GE.AND P5, PT, R8, R61, PT ;  /* 0x0000003d0800720c */ /* 0x000fe40003fa6270 */
[----:B------:R-:W-:-:S09]  /*2730*/  CS2R R8, SRZ ;  /* 0x0000000000087805 */ /* 0x000fd2000001ff00 */
[----:B------:R0:W5:Y:S04]  /*2740*/  @!P0 LDG.E.64 R26, desc[UR42][R6.64] ;  /* 0x0000002a061a8981 */ /* 0x000168000c1e1b00 */
[----:B------:R0:W5:Y:S04]  /*2750*/  @!P5 LDG.E.64 R8, desc[UR42][R6.64+0x20] ;  /* 0x0000202a0608d981 */ /* 0x000168000c1e1b00 */
[----:B------:R0:W5:Y:S04]  /*2760*/  @!P0 LDG.E.64 R24, desc[UR42][R76.64] ;  /* 0x0000002a4c188981 */ /* 0x000168000c1e1b00 */
[----:B------:R0:W5:Y:S02]  /*2770*/  @!P5 LDG.E.64 R10, desc[UR42][R76.64+0x20] ;  /* 0x0000202a4c0ad981 */ /* 0x000164000c1e1b00 */
.L_x_4633:
[----:B------:R-:W-:Y:S05]  /*2780*/  BSYNC B1 ;  /* 0x0000000000017941 */ /* 0x000fea0003800000 */
.L_x_4632:
[----:B------:R-:W-:Y:S01]  /*2790*/  UISETP.NE.AND UP0, UPT, UR39, 0x3, UPT ;  /* 0x000000032700788c */ /* 0x000fe2000bf05270 */
[----:B-----5:R-:W-:Y:S02]  /*27a0*/  IMAD.MOV.U32 R4, RZ, RZ, R8 ;  /* 0x000000ffff047224 */ /* 0x020fe400078e0008 */
[----:B------:R-:W-:Y:S02]  /*27b0*/  IMAD.MOV.U32 R5, RZ, RZ, R9 ;  /* 0x000000ffff057224 */ /* 0x000fe400078e0009 */
[----:B0-----:R-:W-:Y:S01]  /*27c0*/  IMAD.MOV.U32 R6, RZ, RZ, R26 ;  /* 0x000000ffff067224 */ /* 0x001fe200078e001a */
[----:B------:R-:W-:Y:S01]  /*27d0*/  PLOP3.LUT P0, PT, PT, PT, UP0, 0x80, 0x0 ;  /* 0x000000000000781c */ /* 0x000fe20003f0f008 */
[----:B------:R-:W-:Y:S01]  /*27e0*/  IMAD.MOV.U32 R7, RZ, RZ, R25 ;  /* 0x000000ffff077224 */ /* 0x000fe200078e0019 */
[----:B------:R-:W-:Y:S01]  /*27f0*/  PRMT R80, R4, 0x5410, R5 ;  /* 0x0000541004507816 */ /* 0x000fe20000000005 */
[----:B------:R-:W-:Y:S02]  /*2800*/  IMAD.MOV.U32 R4, RZ, RZ, R27 ;  /* 0x000000ffff047224 */ /* 0x000fe400078e001b */
[----:B------:R-:W-:-:S03]  /*2810*/  IMAD.MOV.U32 R5, RZ, RZ, R11 ;  /* 0x000000ffff057224 */ /* 0x000fc600078e000b */
[----:B------:R-:W-:Y:S01]  /*2820*/  PRMT R83, R6, 0x5410, R4 ;  /* 0x0000541006537816 */ /* 0x000fe20000000004 */
[----:B------:R-:W-:Y:S01]  /*2830*/  IMAD.MOV.U32 R6, RZ, RZ, R24 ;  /* 0x000000ffff067224 */ /* 0x000fe200078e0018 */
[----:B------:R-:W-:-:S04]  /*2840*/  MOV R4, R10 ;  /* 0x0000000a00047202 */ /* 0x000fc80000000f00 */
[----:B------:R-:W-:Y:S02]  /*2850*/  PRMT R84, R4, 0x5410, R5 ;  /* 0x0000541004547816 */ /* 0x000fe40000000005 */
[----:B------:R-:W-:Y:S01]  /*2860*/  PRMT R86, R6, 0x5410, R7 ;  /* 0x0000541006567816 */ /* 0x000fe20000000007 */
[----:B------:R-:W-:Y:S06]  /*2870*/  @!P0 BRA `(.L_x_4634) ;  /* 0x0000000000048947 */ /* 0x000fec0003800000 */
[----:B------:R-:W-:Y:S01]  /*2880*/  BPT.TRAP 0x1 ;  /* 0x000000040000795c */ /* 0x000fe20000300000 */
.L_x_4634:
[----:B------:R-:W-:Y:S01]  /*2890*/  IMAD R70, R23, 0x8, R2 ;  /* 0x0000000817467824 */ /* 0x000fe200078e0202 */
[----:B------:R-:W-:Y:S01]  /*28a0*/  SHF.L.U32 R77, R187, 0x1f, RZ ;  /* 0x0000001fbb4d7819 */ /* 0x000fe200000006ff */
[----:B------:R-:W-:Y:S03]  /*28b0*/  BSSY B1, `(.L_x_4635) ;  /* 0x0000003000017945 */ /* 0x000fe60003800000 */
[----:B------:R-:W0:Y:S02]  /*28c0*/  SYNCS.PHASECHK.TRANS64.TRYWAIT P5, [R70+URZ+0x28c90], R77 ;  /* 0x028c904d460075a7 */ /* 0x000e2400080a017f */
[----:B0-----:R-:W-:Y:S05]  /*28d0*/  @!P5 BRA `(.L_x_4636) ;  /* 0x000001a40098d947 */ /* 0x001fea0003800000 */
.L_x_4948:
[----:B------:R-:W-:Y:S05]  /*28e0*/  BSYNC B1 ;  /* 0x0000000000017941 */ /* 0x000fea0003800000 */
.L_x_4635:
        /* <DEDUP_REMOVED lines=10> */
[--C-:B--2---:R-:W-:Y:S01]  /*2990*/  HADD2.F32 R24, -RZ, R7.reuse.H1_H1 ;  /* 0x30000007ff187230 */ /* 0x104fe20000004100 */
[----:B------:R-:W-:Y:S01]  /*29a0*/  SHF.R.U32.HI R74, RZ, 0x10, R25 ;  /* 0x00000010ff4a7819 */ /* 0x000fe20000011619 */
[----:B------:R-:W-:Y:S01]  /*29b0*/  HADD2.F32 R7, -RZ, R7.H0_H0 ;  /* 0x20000007ff077230 */ /* 0x000fe20000004100 */
[----:B------:R-:W-:Y:S01]  /*29c0*/  MOV R14, R6 ;  /* 0x00000006000e7202 */ /* 0x000fe20000000f00 */
[----:B------:R-:W-:Y:S02]  /*29d0*/  HADD2.F32 R27, -RZ, R27.H0_H0 ;  /* 0x2000001bff1b7230 */ /* 0x000fe40000004100 */
[----:B------:R-:W-:-:S02]  /*29e0*/  HADD2.F32 R6, -RZ, R5.H1_H1 ;  /* 0x30000005ff067230 */ /* 0x000fc40000004100 */
[----:B------:R-:W-:Y:S02]  /*29f0*/  HADD2.F32 R74, -RZ, R74.H0_H0 ;  /* 0x2000004aff4a7230 */ /* 0x000fe40000004100 */
[----:B------:R-:W-:Y:S02]  /*2a00*/  HADD2.F32 R5, -RZ, R5.H0_H0 ;  /* 0x20000005ff057230 */ /* 0x000fe40000004100 */
[----:B------:R-:W-:Y:S02]  /*2a10*/  HADD2.F32 R25, -RZ, R76.H0_H0 ;  /* 0x2000004cff197230 */ /* 0x000fe40000004100 */
[-C--:B------:R-:W-:Y:S01]  /*2a20*/  FMUL.FTZ R76, R6, R27.reuse ;  /* 0x0000001b064c7220 */ /* 0x080fe20000410000 */
[----:B------:R-:W-:Y:S02]  /*2a30*/  HADD2.F32 R26, -RZ, R26.H0_H0 ;  /* 0x2000001aff1a7230 */ /* 0x000fe40000004100 */
[----:B------:R-:W-:Y:S01]  /*2a40*/  FMUL.FTZ R27, R5, R27 ;  /* 0x0000001b051b7220 */ /* 0x000fe20000410000 */
[-C--:B------:R-:W-:Y:S01]  /*2a50*/  FMUL.FTZ R79, R7, R74.reuse ;  /* 0x0000004a074f7220 */ /* 0x080fe20000410000 */
[----:B------:R-:W-:Y:S01]  /*2a60*/  FMUL.FTZ R78, R24, R74 ;  /* 0x0000004a184e7220 */ /* 0x000fe20000410000 */
[-C--:B------:R-:W-:Y:S01]  /*2a70*/  FFMA.FTZ R76, R5, R25.reuse, -R76 ;  /* 0x00000019054c7223 */ /* 0x080fe2000001084c */
[----:B------:R-:W-:Y:S01]  /*2a80*/  FFMA.FTZ R81, R6, R25, R27 ;  /* 0x0000001906517223 */ /* 0x000fe2000001001b */
[----:B------:R-:W-:Y:S01]  /*2a90*/  FFMA.FTZ R85, R24, R26, R79 ;  /* 0x0000001a18557223 */ /* 0x000fe2000001004f */
[----:B------:R-:W-:-:S02]  /*2aa0*/  HADD2.F32 R24, -RZ, R86.H0_H0 ;  /* 0x20000056ff187230 */ /* 0x000fc40000004100 */
[----:B------:R-:W-:Y:S01]  /*2ab0*/  FFMA.FTZ R78, R7, R26, -R78 ;  /* 0x0000001a074e7223 */ /* 0x000fe2000001084e */
[----:B------:R-:W-:Y:S02]  /*2ac0*/  HADD2.F32 R27, -RZ, R86.H1_H1 ;  /* 0x30000056ff1b7230 */ /* 0x000fe40000004100 */
[----:B------:R-:W-:Y:S02]  /*2ad0*/  HADD2.F32 R5, -RZ, R4.H1_H1 ;  /* 0x30000004ff057230 */ /* 0x000fe40000004100 */
[----:B------:R-:W-:Y:S02]  /*2ae0*/  HADD2.F32 R6, -RZ, R14.H1_H1 ;  /* 0x3000000eff067230 */ /* 0x000fe40000004100 */
[----:B------:R-:W-:Y:S02]  /*2af0*/  HADD2.F32 R4, -RZ, R4.H0_H0 ;  /* 0x20000004ff047230 */ /* 0x000fe40000004100 */
[----:B------:R-:W-:Y:S01]  /*2b00*/  FMUL.FTZ R79, R5, R24 ;  /* 0x00000018054f7220 */ /* 0x000fe20000410000 */
[----:B------:R-:W-:-:S02]  /*2b10*/  HADD2.F32 R14, -RZ, R14.H0_H0 ;  /* 0x2000000eff0e7230 */ /* 0x000fc40000004100 */
[--C-:B------:R-:W-:Y:S02]  /*2b20*/  HADD2.F32 R7, -RZ, R83.reuse.H0_H0 ;  /* 0x20000053ff077230 */ /* 0x100fe40000004100 */
[----:B------:R-:W-:Y:S01]  /*2b30*/  FMUL.FTZ R24, R4, R24 ;  /* 0x0000001804187220 */ /* 0x000fe20000410000 */
[----:B------:R-:W-:Y:S02]  /*2b40*/  HADD2.F32 R25, -RZ, R83.H1_H1 ;  /* 0x30000053ff197230 */ /* 0x000fe40000004100 */
[-C--:B------:R-:W-:Y:S01]  /*2b50*/  FMUL.FTZ R83, R6, R27.reuse ;  /* 0x0000001b06537220 */ /* 0x080fe20000410000 */
        /* <DEDUP_REMOVED lines=9> */
.L_x_4641:
[----:B------:R-:W-:Y:S05]  /*2bf0*/  BSYNC B2 ;  /* 0x0000000000027941 */ /* 0x000fea0003800000 */
.L_x_4640:
[----:B--2---:R1:W-:Y:S02]  /*2c00*/  STG.E.128 desc[UR42][R12.64], R4 ;  /* 0x000000040c007986 */ /* 0x0043e4000c101d2a */
.L_x_4639:
[----:B------:R-:W-:Y:S05]  /*2c10*/  BSYNC B1 ;  /* 0x0000000000017941 */ /* 0x000fea0003800000 */
.L_x_4638:
        /* <DEDUP_REMOVED lines=52> */
.L_x_4643:
[----:B------:R-:W-:Y:S05]  /*2f60*/  BSYNC B1 ;  /* 0x0000000000017941 */ /* 0x000fea0003800000 */
.L_x_4642:
[----:B-1----:R2:W-:Y:S01]  /*2f70*/  STG.E.128 desc[UR42][R12.64+0x40], R4 ;  /* 0x000040040c007986 */ /* 0x0025e2000c101d2a */
[----:B------:R-:W-:Y:S05]  /*2f80*/  BRA `(.L_x_4637) ;  /* 0x0000000c00207947 */ /* 0x000fea0003800000 */
.L_x_4631:
[----:B------:R-:W-:-:S05]  /*2f90*/  IMAD R5, R51, -0x40, R32 ;  /* 0xffffffc033057824 */ /* 0x000fca00078e0220 */
[----:B------:R-:W-:-:S04]  /*2fa0*/  VIMNMX R5, R5, 0x40, PT ;  /* 0x0000004005057848 */ /* 0x000fc80003fe0100 */
[----:B------:R-:W-:-:S04]  /*2fb0*/  ISETP.GE.AND P1, PT, R186, R5, PT ;  /* 0x00000005ba00720c */ /* 0x000fc80003f26270 */
[----:B------:R-:W-:-:S13]  /*2fc0*/  ISETP.GE.OR P0, PT, R16, R61, P1 ;  /* 0x0000003d1000720c */ /* 0x000fda0000f06670 */
[----:B------:R-:W0:Y:S01]  /*2fd0*/  @!P0 LDC.64 R12, c[0x0][0x3c8] ;  /* 0x0000f200ff0c8b82 */ /* 0x000e220000000a00 */
[----:B------:R-:W-:Y:S01]  /*2fe0*/  @!P0 IADD3 R6, P5, R38, R4, RZ ;  /* 0x0000000426068210 */ /* 0x000fe20007fbe0ff */
[----:B------:R-:W-:Y:S02]  /*2ff0*/  @!P0 IMAD R4, R56, R51, RZ ;  /* 0x0000003338048224 */ /* 0x000fe400078e02ff */
[----:B------:R-:W-:Y:S01]  /*3000*/  @!P0 IMAD.MOV.U32 R5, RZ, RZ, R67 ;  /* 0x000000ffff058224 */ /* 0x000fe200078e0043 */
[----:B------:R-:W-:Y:S01]  /*3010*/  @!P0 IADD3.X R7, R76, R65, RZ, P5, !PT ;  /* 0x000000414c078210 */ /* 0x000fe20002ffe4ff */
[----:B------:R-:W-:Y:S02]  /*3020*/  @!P0 IMAD R9, R74, R57, R4 ;  /* 0x000000394a098224 */ /* 0x000fe400078e0204 */
[----:B------:R-:W1:Y:S01]  /*3030*/  @!P0 LDC.64 R26, c[0x0][0x3e0] ;  /* 0x0000f800ff1a8b82 */ /* 0x000e620000000a00 */
[----:B------:R-:W-:-:S04]  /*3040*/  @!P0 IMAD.MOV.U32 R4, RZ, RZ, R34 ;  /* 0x000000ffff048224 */ /* 0x000fc800078e0022 */
[----:B------:R-:W-:Y:S01]  /*3050*/  @!P0 IMAD.WIDE.U32 R10, R51, R57, R4 ;  /* 0x00000039330a8225 */ /* 0x000fe200078e0004 */
[----:B------:R-:W-:-:S03]  /*3060*/  CS2R R4, SRZ ;  /* 0x0000000000047805 */ /* 0x000fc6000001ff00 */
[----:B------:R-:W-:Y:S01]  /*3070*/  @!P0 IMAD.IADD R11, R9, 0x1, R11 ;  /* 0x00000001090b8824 */ /* 0x000fe200078e020b */
        /* <DEDUP_REMOVED lines=9> */
[----:B------:R-:W-:Y:S01]  /*3110*/  UISETP.NE.AND UP0, UPT, UR39, 0x3, UPT ;  /* 0x000000032700788c */ /* 0x000fe2000bf05270 */
[----:B------:R-:W-:-:S05]  /*3120*/  ISETP.GE.AND P5, PT, R16, R61, PT ;  /* 0x0000003d1000720c */ /* 0x000fca0003fa6270 */
[----:B------:R-:W-:Y:S02]  /*3130*/  PLOP3.LUT P0, PT, PT, PT, UP0, 0x80, 0x0 ;  /* 0x000000000000781c */ /* 0x000fe40003f0f008 */
        /* <DEDUP_REMOVED lines=17> */
.L_x_4644:
[----:B------:R-:W-:Y:S01]  /*3250*/  IMAD R70, R23, 0x8, R2 ;  /* 0x0000000817467824 */ /* 0x000fe200078e0202 */
[----:B------:R-:W-:Y:S01]  /*3260*/  SHF.L.U32 R77, R187, 0x1f, RZ ;  /* 0x0000001fbb4d7819 */ /* 0x000fe200000006ff */
[----:B------:R-:W-:Y:S03]  /*3270*/  BSSY B1, `(.L_x_4645) ;  /* 0x0000003000017945 */ /* 0x000fe60003800000 */
[----:B------:R-:W0:Y:S02]  /*3280*/  SYNCS.PHASECHK.TRANS64.TRYWAIT P5, [R70+URZ+0x28c90], R77 ;  /* 0x028c904d460075a7 */ /* 0x000e2400080a017f */
[----:B0-----:R-:W-:Y:S05]  /*3290*/  @!P5 BRA `(.L_x_4646) ;  /* 0x0000019c003cd947 */ /* 0x001fea0003800000 */
.L_x_4949:
[----:B------:R-:W-:Y:S05]  /*32a0*/  BSYNC B1 ;  /* 0x0000000000017941 */ /* 0x000fea0003800000 */
.L_x_4645:
        /* <DEDUP_REMOVED lines=23> */
[----:B------:R-:W-:-:S05]  /*3420*/  LOP3.LUT R13, R13, R58, RZ, 0x3c, !PT ;  /* 0x0000003a0d0d7212 */ /* 0x000fca00078e3cff */
[----:B------:R-:W-:Y:S02]  /*3430*/  IMAD R12, R200, 0x200, R13 ;  /* 0x00000200c80c7824 */ /* 0x000fe400078e020d */
[----:B------:R-:W-:Y:S02]  /*3440*/  IMAD.IADD R13, R68, 0x1, R15 ;  /* 0x00000001440d7824 */ /* 0x000fe400078e020f */
[----:B------:R-:W-:-:S03]  /*3450*/  IMAD.IADD R15, R15, 0x1, R12 ;  /* 0x000000010f0f7824 */ /* 0x000fc600078e020c */
[----:B------:R-:W-:Y:S01]  /*3460*/  LEA R13, R13, R2, 0x1 ;  /* 0x000000020d0d7211 */ /* 0x000fe200078e08ff */
[----:B------:R-:W-:-:S05]  /*3470*/  IMAD R24, R15, 0x2, R2 ;  /* 0x000000020f187824 */ /* 0x000fca00078e0202 */
[----:B------:R-:W1:Y:S04]  /*3480*/  LDS.128 R12, [R13+0x22400] ;  /* 0x022400000d0c7984 */ /* 0x000e680000000c00 */
        /* <DEDUP_REMOVED lines=81> */
[----:B------:R-:W-:Y:S01]  /*39a0*/  F2FP.F16.F32.PACK_AB R14, R14, R15 ;  /* 0x0000000f0e0e723e */ /* 0x000fe200000000ff */
[----:B------:R-:W-:Y:S01]  /*39b0*/  IMAD.MOV.U32 R15, RZ, RZ, R85 ;  /* 0x000000ffff0f7224 */ /* 0x000fe200078e0055 */
[----:B------:R-:W-:-:S07]  /*39c0*/  F2FP.F16.F32.PACK_AB R26, R9, R8 ;  /* 0x00000008091a723e */ /* 0x000fce00000000ff */
.L_x_4648:
[----:B------:R-:W-:Y:S05]  /*39d0*/  BSYNC B1 ;  /* 0x0000000000017941 */ /* 0x000fea0003800000 */
.L_x_4647:
        /* <DEDUP_REMOVED lines=10> */
.L_x_4630:
[----:B------:R-:W-:-:S06]  /*3a80*/  UISETP.NE.AND UP0, UPT, UR39, 0x3, UPT ;  /* 0x000000032700788c */ /* 0x000fcc000bf05270 */
[----:B------:R-:W-:-:S13]  /*3a90*/  PLOP3.LUT P0, PT, PT, PT, UP0, 0x80, 0x0 ;  /* 0x000000000000781c */ /* 0x000fda0003f0f008 */
[----:B------:R-:W-:Y:S05]  /*3aa0*/  @!P0 BRA `(.L_x_4649) ;  /* 0x0000000000048947 */ /* 0x000fea0003800000 */
[----:B------:R-:W-:Y:S01]  /*3ab0*/  BPT.TRAP 0x1 ;  /* 0x000000040000795c */ /* 0x000fe20000300000 */
.L_x_4649:
        /* <DEDUP_REMOVED lines=8> */
.L_x_4950:
[----:B------:R-:W-:Y:S05]  /*3b40*/  BSYNC B1 ;  /* 0x0000000000017941 */ /* 0x000fea0003800000 */
.L_x_4650:
[----:B------:R-:W-:Y:S05]  /*3b50*/  @P1 BRA `(.L_x_4637) ;  /* 0x00000000002c1947 */ /* 0x000fea0003800000 */
[----:B------:R-:W-:Y:S02]  /*3b60*/  @!P3 LOP3.LUT P5, RZ, R193, 0x4, RZ, 0xc0, !PT ;  /* 0x00000004c1ffb812 */ /* 0x000fe400078ac0ff */
[----:B------:R-:W-:Y:S02]  /*3b70*/  PLOP3.LUT P6, PT, PT, PT, PT, 0x8, 0x0 ;  /* 0x000000000000781c */ /* 0x000fe40003fce170 */
[----:B------:R-:W-:Y:S02]  /*3b80*/  @!P3 PLOP3.LUT P6, PT, P5, PT, PT, 0x80, 0x0 ;  /* 0x000000000000b81c */ /* 0x000fe40002fcf070 */
[----:B------:R-:W-:-:S11]  /*3b90*/  @!P3 IADD3 R4, R64, 0x20, RZ ;  /* 0x000000204004b810 */ /* 0x000fd60007ffe0ff */
[----:B------:R-:W-:-:S04]  /*3ba0*/  @P6 VIADD R4, R64, 0xffffffe0 ;  /* 0xffffffe040046836 */ /* 0x000fc80000000000 */
[----:B------:R-:W-:Y:S02]  /*3bb0*/  @!P3 IMAD.IADD R15, R15, 0x1, R4 ;  /* 0x000000010f0fb824 */ /* 0x000fe400078e0204 */
[----:B------:R-:W1:Y:S02]  /*3bc0*/  @!P4 LDS.128 R4, [R14+0x22400] ;  /* 0x022400000e04c984 */ /* 0x000e640000000c00 */
[----:B------:R-:W-:-:S06]  /*3bd0*/  @!P3 IMAD R8, R15, 0x2, R2 ;  /* 0x000000020f08b824 */ /* 0x000fcc00078e0202 */
[----:B------:R-:W2:Y:S04]  /*3be0*/  @!P3 LDS.128 R8, [R8+0x22400] ;  /* 0x022400000808b984 */ /* 0x000ea80000000c00 */
[----:B-1----:R1:W-:Y:S04]  /*3bf0*/  @!P4 STG.E.128 desc[UR42][R12.64], R4 ;  /* 0x000000040c00c986 */ /* 0x0023e8000c101d2a */
[----:B--2---:R1:W-:Y:S02]  /*3c00*/  @!P3 STG.E.128 desc[UR42][R12.64+0x40], R8 ;  /* 0x000040080c00b986 */ /* 0x0043e4000c101d2a */
.L_x_4637:
[----:B------:R-:W-:Y:S05]  /*3c10*/  BSYNC B0 ;  /* 0x0000000000007941 */ /* 0x000fea0003800000 */
.L_x_4629:
[----:B-12-4-:R-:W1:Y:S01]  /*3c20*/  S2R R4, SR_TID.X ;  /* 0x0000000000047919 */ /* 0x016e620000002100 */
        /* <DEDUP_REMOVED lines=16> */
.L_x_4653:
[----:B------:R-:W-:Y:S05]  /*3d30*/  BSYNC B0 ;  /* 0x0000000000007941 */ /* 0x000fea0003800000 */
.L_x_4652:
[----:B------:R-:W2:Y:S01]  /*3d40*/  SYNCS.PHASECHK.TRANS64.TRYWAIT P0, [R70+URZ+0x28cb0], R77 ;  /* 0x028cb04d460075a7 */ /* 0x000ea2000800017f */
[----:B------:R-:W-:Y:S04]  /*3d50*/  BSSY B0, `(.L_x_4654) ;  /* 0x0000002000007945 */ /* 0x000fe80003800000 */
[----:B--2---:R-:W-:Y:S05]  /*3d60*/  @!P0 BRA `(.L_x_4655) ;  /* 0x0000019000b08947 */ /* 0x004fea0003800000 */
.L_x_4951:
[----:B------:R-:W-:Y:S05]  /*3d70*/  BSYNC B0 ;  /* 0x0000000000007941 */ /* 0x000fea0003800000 */
.L_x_4654:
[----:B------:R-:W-:Y:S04]  /*3d80*/  BSSY B0, `(.L_x_4656) ;  /* 0x0000051000007945 */ /* 0x000fe80003800000 */
[----:B------:R-:W-:Y:S05]  /*3d90*/  @P1 BRA `(.L_x_4657) ;  /* 0x00000004003c1947 */ /* 0x000fea0003800000 */
[----:B-1----:R-:W-:Y:S01]  /*3da0*/  IMAD.WIDE R4, R51, 0x40, R20 ;  /* 0x0000004033047825 */ /* 0x002fe200078e0214 */
[----:B------:R-:W-:Y:S01]  /*3db0*/  ULDC.64 UR4, c[0x0][0x318] ;  /* 0x0000c60000047ab9 */ /* 0x000fe20000000a00 */
[----:B------:R-:W-:Y:S02]  /*3dc0*/  MOV R74, R40 ;  /* 0x00000028004a7202 */ /* 0x000fe40000000f00 */
[----:B------:R-:W-:Y:S01]  /*3dd0*/  IMAD R5, R5, UR4, RZ ;  /* 0x0000000405057c24 */ /* 0x000fe2000f8e02ff */
[----:B------:R-:W-:Y:S01]  /*3de0*/  LOP3.LUT P0, RZ, R193, 0x4, RZ, 0xc0, !PT ;  /* 0x00000004c1ff7812 */ /* 0x000fe2000780c0ff */
[----:B------:R-:W-:Y:S01]  /*3df0*/  IMAD R9, R23, 0x8000, R64 ;  /* 0x0000800017097824 */ /* 0x000fe200078e0240 */
[----:B------:R-:W-:Y:S01]  /*3e00*/  IADD3 R78, R16, 0x140, RZ ;  /* 0x00000140104e7810 */ /* 0x000fe20007ffe0ff */
[----:B------:R-:W-:-:S04]  /*3e10*/  IMAD.WIDE.U32 R6, R4, UR4, R74 ;  /* 0x0000000404067c25 */ /* 0x000fc8000f8e004a */
[----:B------:R-:W-:Y:S01]  /*3e20*/  IMAD R5, R4, UR5, R5 ;  /* 0x0000000504057c24 */ /* 0x000fe2000f8e0205 */
[----:B------:R-:W-:Y:S01]  /*3e30*/  ULDC.64 UR4, c[0x0][0x308] ;  /* 0x0000c20000047ab9 */ /* 0x000fe20000000a00 */
[----:B------:R-:W-:Y:S01]  /*3e40*/  VIADD R4, R16, 0x40 ;  /* 0x0000004010047836 */ /* 0x000fe20000000000 */
[C---:B------:R-:W-:Y:S01]  /*3e50*/  LEA R76, P1, R6.reuse, UR4, 0x1 ;  /* 0x00000004064c7c11 */ /* 0x040fe2000f8208ff */
[----:B------:R-:W-:Y:S01]  /*3e60*/  IMAD.IADD R5, R7, 0x1, R5 ;  /* 0x0000000107057824 */ /* 0x000fe200078e0205 */
[----:B------:R-:W-:Y:S01]  /*3e70*/  ULDC UR4, c[0x0][0x310] ;  /* 0x0000c40000047ab9 */ /* 0x000fe20000000800 */
[C---:B------:R-:W-:Y:S01]  /*3e80*/  VIADD R79, R9.reuse, 0x20 ;  /* 0x00000020094f7836 */ /* 0x040fe20000000000 */
[C---:B------:R-:W-:Y:S01]  /*3e90*/  @P0 IADD3 R79, R9.reuse, -0x20, RZ ;  /* 0xffffffe0094f0810 */ /* 0x040fe20007ffe0ff */
[----:B---3--:R-:W-:Y:S01]  /*3ea0*/  IMAD R80, R9, 0x2, R2 ;  /* 0x0000000209507824 */ /* 0x008fe200078e0202 */
[----:B0-2---:R-:W-:Y:S01]  /*3eb0*/  LEA.HI.X R77, R6, UR5, R5, 0x1, P1 ;  /* 0x00000005064d7c11 */ /* 0x005fe200088f0c05 */
        /* <DEDUP_REMOVED lines=61> */
.L_x_4657:
[----:B------:R-:W-:Y:S05]  /*4290*/  BSYNC B0 ;  /* 0x0000000000007941 */ /* 0x000fea0003800000 */
.L_x_4656:
        /* <DEDUP_REMOVED lines=8> */
[----:B0-2---:R-:W-:-:S03]  /*4320*/  @!P5 VIADD R70, R70, 0x28cc0 ;  /* 0x00028cc04646d836 */ /* 0x005fc60000000000 */
[C---:B------:R-:W-:Y:S02]  /*4330*/  ISETP.NE.AND P1, PT, R23.reuse, 0x2, PT ;  /* 0x000000021700780c */ /* 0x040fe40003f25270 */
[----:B------:R-:W-:Y:S02]  /*4340*/  PLOP3.LUT P0, PT, PT, PT, PT, 0x8, 0x0 ;  /* 0x000000000000781c */ /* 0x000fe40003f0e170 */
[----:B------:R-:W-:Y:S02]  /*4350*/  @!P5 PRMT R70, RZ, 0x654, R70 ;  /* 0x00000654ff46d816 */ /* 0x000fe40000000046 */
[----:B-1----:R-:W-:Y:S02]  /*4360*/  SEL R4, RZ, 0x1, P1 ;  /* 0x00000001ff047807 */ /* 0x002fe40000800000 */
[----:B------:R-:W-:Y:S02]  /*4370*/  SEL R23, R23, RZ, P1 ;  /* 0x000000ff17177207 */ /* 0x000fe40000800000 */
[----:B------:R-:W-:Y:S01]  /*4380*/  LOP3.LUT R187, R187, R4, RZ, 0x3c, !PT ;  /* 0x00000004bbbb7212 */ /* 0x000fe200078e3cff */
[----:B------:R1:W-:Y:S01]  /*4390*/  @!P5 SYNCS.ARRIVE.TRANS64.RED.A1T0 RZ, [R70+URZ], RZ ;  /* 0x000000ff46ffd9a7 */ /* 0x0003e2000810043f */
[----:B------:R-:W-:Y:S05]  /*43a0*/  @P2 BRA `(.L_x_4658) ;  /* 0xffffffe000142947 */ /* 0x000fea000383ffff */
.L_x_4624:
[----:B------:R-:W-:Y:S04]  /*43b0*/  BSSY B0, `(.L_x_4659) ;  /* 0x0000004000007945 */ /* 0x000fe80003800000 */
[----:B------:R-:W-:Y:S05]  /*43c0*/  @P0 BRA `(.L_x_4660) ;  /* 0x0000000000080947 */ /* 0x000fea0003800000 */
[----:B------:R-:W0:Y:S02]  /*43d0*/  FENCE.VIEW.ASYNC.G ;  /* 0x00000000000073c6 */ /* 0x000e240000000100 */
[----:B0-----:R-:W-:Y:S06]  /*43e0*/  BAR.ARV 0xc, 0x120 ;  /* 0x0304800000007b1d */ /* 0x001fec0000002000 */
.L_x_4660:
[----:B------:R-:W-:Y:S05]  /*43f0*/  BSYNC B0 ;  /* 0x0000000000007941 */ /* 0x000fea0003800000 */
.L_x_4659:
[----:B------:R-:W-:Y:S01]  /*4400*/  UISETP.NE.AND UP0, UPT, UR38, 0x1, UPT ;  /* 0x000000012600788c */ /* 0x000fe2000bf05270 */
[----:B------:R-:W-:Y:S01]  /*4410*/  BSSY B7, `(.L_x_4661) ;  /* 0x0000fb7000077945 */ /* 0x000fe20003800000 */
[----:B------:R-:W-:Y:S02]  /*4420*/  ULDC UR4, c[0x0][0x9e0] ;  /* 0x0002780000047ab9 */ /* 0x000fe40000000800 */
[----:B------:R-:W-:Y:S02]  /*4430*/  VIADD R0, R49, UR4 ;  /* 0x0000000431007c36 */ /* 0x000fe40008000000 */
[----:B------:R-:W-:-:S13]  /*4440*/  PLOP3.LUT P0, PT, PT, PT, UP0, 0x80, 0x0 ;  /* 0x000000000000781c */ /* 0x000fda0003f0f008 */
[----:B------:R-:W-:Y:S05]  /*4450*/  @!P0 BRA `(.L_x_4662) ;  /* 0x0000002000708947 */ /* 0x000fea0003800000 */
[----:B------:R-:W0:Y:S02]  /*4460*/  LDC R6, c[0x0][0x9e4] ;  /* 0x00027900ff067b82 */ /* 0x000e240000000800 */
[----:B0-----:R-:W-:-:S13]  /*4470*/  ISETP.GE.AND P0, PT, R6, 0x1, PT ;  /* 0x000000010600780c */ /* 0x001fda0003f06270 */
[----:B------:R-:W-:Y:S05]  /*4480*/  @!P0 BRA `(.L_x_4663) ;  /* 0x0000000000488947 */ /* 0x000fea0003800000 */
        /* <DEDUP_REMOVED lines=11> */
.L_x_4665:
[----:B------:R-:W-:-:S13]  /*4540*/  ISETP.NE.AND P1, PT, R6, 0x1, PT ;  /* 0x000000010600780c */ /* 0x000fda0003f25270 */
[----:B------:R-:W0:Y:S02]  /*4550*/  @P1 LDC.64 R4, c[0x0][0x9e8] ;  /* 0x00027a00ff041b82 */ /* 0x000e240000000a00 */
[----:B0-----:R-:W-:-:S05]  /*4560*/  @P1 IMAD.HI.U32 R4, R3, R4, RZ ;  /* 0x0000000403041227 */ /* 0x001fca00078e00ff */
[----:B------:R-:W-:-:S07]  /*4570*/  @P1 SHF.R.U32.HI R3, RZ, R5, R4 ;  /* 0x00000005ff031219 */ /* 0x000fce0000011604 */
.L_x_4666:
[----:B------:R-:W-:Y:S05]  /*4580*/  BSYNC B0 ;  /* 0x0000000000007941 */ /* 0x000fea0003800000 */
.L_x_4664:
[----:B------:R-:W-:-:S05]  /*4590*/  IMAD R3, R3, R6, R6 ;  /* 0x0000000603037224 */ /* 0x000fca00078e0206 */
[----:B------:R-:W-:-:S07]  /*45a0*/  VIMNMX R0, R0, R3, PT ;  /* 0x0000000300007248 */ /* 0x000fce0003fe0100 */
.L_x_4663:
[----:B------:R-:W-:Y:S01]  /*45b0*/  VIADD R0, R0, 0x3f ;  /* 0x0000003f00007836 */ /* 0x000fe20000000000 */
[----:B------:R-:W-:Y:S02]  /*45c0*/  ULDC UR4, c[0x0][0x9dc] ;  /* 0x0002770000047ab9 */ /* 0x000fe40000000800 */
[----:B------:R-:W-:Y:S02]  /*45d0*/  VIADD R4, R47, -UR4 ;  /* 0x800000042f047c36 */ /* 0x000fe40008000000 */
[----:B------:R-:W-:-:S04]  /*45e0*/  SHF.R.S32.HI R3, RZ, 0x1f, R0 ;  /* 0x0000001fff037819 */ /* 0x000fc80000011400 */
[----:B------:R-:W-:-:S04]  /*45f0*/  LEA.HI R3, R3, R0, RZ, 0x6 ;  /* 0x0000000003037211 */ /* 0x000fc800078f30ff */
[----:B------:R-:W-:-:S04]  /*4600*/  SHF.R.S32.HI R3, RZ, 0x6, R3 ;  /* 0x00000006ff037819 */ /* 0x000fc80000011403 */
[----:B---34-:R-:W-:Y:S01]  /*4610*/  VIMNMX R14, R168, R3, PT ;  /* 0x00000003a80e7248 */ /* 0x018fe20003fe0100 */
        /* <DEDUP_REMOVED lines=11> */
.L_x_4669:
[----:B------:R-:W-:-:S13]  /*46d0*/  ISETP.NE.AND P0, PT, R6, 0x1, PT ;  /* 0x000000010600780c */ /* 0x000fda0003f05270 */
[----:B------:R-:W0:Y:S02]  /*46e0*/  @P0 LDC.64 R8, c[0x0][0x9e8] ;  /* 0x00027a00ff080b82 */ /* 0x000e240000000a00 */
[----:B0-----:R-:W-:-:S05]  /*46f0*/  @P0 IMAD.HI.U32 R8, R47, R8, RZ ;  /* 0x000000082f080227 */ /* 0x001fca00078e00ff */
[----:B------:R-:W-:-:S07]  /*4700*/  @P0 SHF.R.U32.HI R47, RZ, R9, R8 ;  /* 0x00000009ff2f0219 */ /* 0x000fce0000011608 */
.L_x_4670:
[----:B------:R-:W-:Y:S05]  /*4710*/  BSYNC B0 ;  /* 0x0000000000007941 */ /* 0x000fea0003800000 */
.L_x_4668:
[----:B------:R-:W-:-:S05]  /*4720*/  IMAD R47, R47, R6, RZ ;  /* 0x000000062f2f7224 */ /* 0x000fca00078e02ff */
[----:B------:R-:W-:-:S07]  /*4730*/  VIMNMX R4, R4, R47, !PT ;  /* 0x0000002f04047248 */ /* 0x000fce0007fe0100 */
.L_x_4667:
        /* <DEDUP_REMOVED lines=14> */
[----:B------:R-:W-:Y:S02]  /*4820*/  CS2R R136, SRZ ;  /* 0x0000000000887805 */ /* 0x000fe4000001ff00 */
[----:B------:R-:W-:Y:S02]  /*4830*/  CS2R R134, SRZ ;  /* 0x0000000000867805 */ /* 0x000fe4000001ff00 */
[----:B------:R-:W-:Y:S02]  /*4840*/  ISETP.GT.AND P1, PT, R14, R4, PT ;  /* 0x000000040e00720c */ /* 0x000fe40003f24270 */
        /* <DEDUP_REMOVED lines=35> */
[----:B-1----:R-:W-:Y:S02]  /*4a80*/  CS2R R70, SRZ ;  /* 0x0000000000467805 */ /* 0x002fe4000001ff00 */
        /* <DEDUP_REMOVED lines=11> */
[----:B------:R-:W-:Y:S02]  /*4b40*/  MOV R169, RZ ;  /* 0x000000ff00a97202 */ /* 0x000fe40000000f00 */
[----:B------:R-:W-:Y:S02]  /*4b50*/  CS2R R38, SRZ ;  /* 0x0000000000267805 */ /* 0x000fe4000001ff00 */
[----:B------:R-:W-:Y:S02]  /*4b60*/  CS2R R170, SRZ ;  /* 0x0000000000aa7805 */ /* 0x000fe4000001ff00 */
[----:B------:R-:W-:-:S02]  /*4b70*/  CS2R R34, SRZ ;  /* 0x0000000000227805 */ /* 0x000fc4000001ff00 */
[----:B------:R-:W-:Y:S01]  /*4b80*/  CS2R R172, SRZ ;  /* 0x0000000000ac7805 */ /* 0x000fe2000001ff00 */
[----:B------:R-:W-:Y:S01]  /*4b90*/  IMAD.MOV.U32 R31, RZ, RZ, RZ ;  /* 0x000000ffff1f7224 */ /* 0x000fe200078e00ff */
[----:B------:R-:W-:Y:S02]  /*4ba0*/  CS2R R6, SRZ ;  /* 0x0000000000067805 */ /* 0x000fe4000001ff00 */
[----:B------:R-:W-:Y:S01]  /*4bb0*/  CS2R R174, SRZ ;  /* 0x0000000000ae7805 */ /* 0x000fe2000001ff00 */
[----:B------:R-:W-:Y:S02]  /*4bc0*/  IMAD.MOV.U32 R27, RZ, RZ, RZ ;  /* 0x000000ffff1b7224 */ /* 0x000fe400078e00ff */
[----:B------:R-:W-:Y:S01]  /*4bd0*/  IMAD.MOV.U32 R5, RZ, RZ, RZ ;  /* 0x000000ffff057224 */ /* 0x000fe200078e00ff */
[----:B------:R-:W-:Y:S06]  /*4be0*/  @!P1 BRA `(.L_x_4671) ;  /* 0x000000f000e49947 */ /* 0x000fec0003800000 */
[----:B------:R-:W0:Y:S02]  /*4bf0*/  SHFL.IDX PT, R0, R218, RZ, 0x1f ;  /* 0x00001fffda007589 */ /* 0x000e2400000e0000 */
[----:B0-----:R-:W-:-:S04]  /*4c00*/  LEA.HI R3, R0, R0, RZ, 0x1 ;  /* 0x0000000000037211 */ /* 0x001fc800078f08ff */
[----:B------:R-:W-:-:S05]  /*4c10*/  LOP3.LUT R3, R3, 0x1fffe, RZ, 0xc0, !PT ;  /* 0x0001fffe03037812 */ /* 0x000fca00078ec0ff */
[----:B------:R-:W-:Y:S02]  /*4c20*/  IMAD.IADD R3, R0, 0x1, -R3 ;  /* 0x0000000100037824 */ /* 0x000fe400078e0a03 */
[----:B------:R-:W-:-:S03]  /*4c30*/  IMAD.U32 R0, RZ, RZ, UR39 ;  /* 0x00000027ff007e24 */ /* 0x000fc6000f8e00ff */
[----:B------:R-:W-:Y:S02]  /*4c40*/  LEA R3, R3, R2, 0xf ;  /* 0x0000000203037211 */ /* 0x000fe400078e78ff */
[----:B------:R-:W-:-:S03]  /*4c50*/  ISETP.NE.AND P0, PT, R0, 0x3, PT ;  /* 0x000000030000780c */ /* 0x000fc60003f05270 */
[----:B------:R-:W-:-:S05]  /*4c60*/  VIADD R3, R3, 0x400 ;  /* 0x0000040003037836 */ /* 0x000fca0000000000 */
[----:B------:R-:W-:-:S04]  /*4c70*/  SHF.R.U32.HI R3, RZ, 0x4, R3 ;  /* 0x00000004ff037819 */ /* 0x000fc80000011603 */
[----:B------:R-:W-:-:S04]  /*4c80*/  LOP3.LUT R3, R3, 0x3fff, RZ, 0xc0, !PT ;  /* 0x00003fff03037812 */ /* 0x000fc800078ec0ff */
[----:B------:R-:W-:Y:S01]  /*4c90*/  LOP3.LUT R15, R3, 0x2000000, RZ, 0xfc, !PT ;  /* 0x02000000030f7812 */ /* 0x000fe200078efcff */
[----:B------:R-:W-:Y:S06]  /*4ca0*/  @!P0 BRA `(.L_x_4672) ;  /* 0x0000000000048947 */ /* 0x000fec0003800000 */
[----:B------:R-:W-:Y:S01]  /*4cb0*/  BPT.TRAP 0x1 ;  /* 0x000000040000795c */ /* 0x000fe20000300000 */
.L_x_4672:
[----:B------:R-:W-:Y:S01]  /*4cc0*/  IMAD R152, R18, 0x8, R2 ;  /* 0x0000000812987824 */ /* 0x000fe200078e0202 */
[----:B------:R-:W-:Y:S01]  /*4cd0*/  SHF.L.U32 R3, R19, 0x1f, RZ ;  /* 0x0000001f13037819 */ /* 0x000fe200000006ff */
[----:B------:R-:W-:Y:S01]  /*4ce0*/  VIADD R0, R2, 0x26800 ;  /* 0x0002680002007836 */ /* 0x000fe20000000000 */
[----:B------:R-:W-:Y:S01]  /*4cf0*/  BSSY B0, `(.L_x_4673) ;  /* 0x0000008000007945 */ /* 0x000fe20003800000 */
[----:B------:R-:W-:Y:S01]  /*4d00*/  LEA R8, R18, R15, 0xc ;  /* 0x0000000f12087211 */ /* 0x000fe200078e60ff */
[----:B------:R-:W0:Y:S01]  /*4d10*/  SYNCS.PHASECHK.TRANS64.TRYWAIT P1, [R152+URZ+0x28c50], R3 ;  /* 0x028c5003980075a7 */ /* 0x000e22000802017f */
[----:B------:R-:W-:Y:S01]  /*4d20*/  IMAD.MOV.U32 R9, RZ, RZ, 0x40000040 ;  /* 0x40000040ff097424 */ /* 0x000fe200078e00ff */
[----:B------:R-:W-:-:S04]  /*4d30*/  SHF.R.U32.HI R0, RZ, 0x4, R0 ;  /* 0x00000004ff007819 */ /* 0x000fc80000011600 */
[----:B------:R-:W-:-:S04]  /*4d40*/  LOP3.LUT R0, R0, 0x3fff, RZ, 0xc0, !PT ;  /* 0x00003fff00007812 */ /* 0x000fc800078ec0ff */
[----:B------:R-:W-:Y:S01]  /*4d50*/  LOP3.LUT R6, R0, 0x10000, RZ, 0xfc, !PT ;  /* 0x0001000000067812 */ /* 0x000fe200078efcff */
[----:B0-----:R-:W-:Y:S06]  /*4d60*/  @!P1 BRA `(.L_x_4674) ;  /* 0x0000018000c49947 */ /* 0x001fec0003800000 */
.L_x_4952:
[----:B------:R-:W-:Y:S05]  /*4d70*/  BSYNC B0 ;  /* 0x0000000000007941 */ /* 0x000fea0003800000 */
.L_x_4673:
[----:B------:R-:W-:Y:S01]  /*4d80*/  BAR.SYNC.DEFER_BLOCKING 0xe, 0x100 ;  /* 0x0384000000007b1d */ /* 0x000fe20000010000 */
[----:B------:R-:W-:Y:S01]  /*4d90*/  IMAD.MOV.U32 R7, RZ, RZ, 0x40000040 ;  /* 0x40000040ff077424 */ /* 0x000fe200078e00ff */
[C---:B------:R-:W-:Y:S01]  /*4da0*/  R2UR UR6, R8.reuse ;  /* 0x00000000080672ca */ /* 0x040fe200000e0000 */
[----:B------:R-:W-:Y:S01]  /*4db0*/  VIADD R10, R8, 0x80 ;  /* 0x00000080080a7836 */ /* 0x000fe20000000000 */
[----:B------:R-:W-:Y:S01]  /*4dc0*/  R2UR UR7, R9 ;  /* 0x00000000090772ca */ /* 0x000fe200000e0000 */
[C---:B------:R-:W-:Y:S01]  /*4dd0*/  VIADD R12, R6.reuse, 0x2 ;  /* 0x00000002060c7836 */ /* 0x040fe20000000000 */
[----:B------:R-:W-:Y:S01]  /*4de0*/  R2UR UR4, R6 ;  /* 0x00000000060472ca */ /* 0x000fe200000e0000 */
[----:B------:R-:W-:Y:S01]  /*4df0*/  IMAD.MOV.U32 R13, RZ, RZ, 0x40000040 ;  /* 0x40000040ff0d7424 */ /* 0x000fe200078e00ff */
[----:B------:R-:W-:Y:S01]  /*4e00*/  R2UR UR5, R7 ;  /* 0x00000000070572ca */ /* 0x000fe200000e0000 */
[C---:B------:R-:W-:Y:S01]  /*4e10*/  VIADD R20, R8.reuse, 0x100 ;  /* 0x0000010008147836 */ /* 0x040fe20000000000 */
[----:B------:R-:W-:Y:S01]  /*4e20*/  MOV R11, 0x40000040 ;  /* 0x40000040000b7802 */ /* 0x000fe20000000f00 */
[----:B------:R-:W-:Y:S01]  /*4e30*/  IMAD.MOV.U32 R21, RZ, RZ, 0x40000040 ;  /* 0x40000040ff157424 */ /* 0x000fe200078e00ff */
[----:B------:R-:W1:Y:S01]  /*4e40*/  S2R R0, SR_TID.X ;  /* 0x0000000000007919 */ /* 0x000e620000002100 */
[----:B------:R-:W-:Y:S01]  /*4e50*/  VIADD R8, R8, 0x180 ;  /* 0x0000018008087836 */ /* 0x000fe20000000000 */
[----:B------:R-:W-:Y:S01]  /*4e60*/  BSSY B0, `(.L_x_4675) ;  /* 0x00000ec000007945 */ /* 0x000fe20003800000 */
[----:B------:R-:W-:-:S02]  /*4e70*/  IMAD.MOV.U32 R9, RZ, RZ, 0x40000040 ;  /* 0x40000040ff097424 */ /* 0x000fc400078e00ff */
[----:B0-----:R-:W-:-:S05]  /*4e80*/  VIADD R3, R14, 0xfffffffe ;  /* 0xfffffffe0e037836 */ /* 0x001fca0000000000 */
[----:B------:R-:W-:Y:S01]  /*4e90*/  ISETP.GE.AND P2, PT, R3, R4, PT ;  /* 0x000000040300720c */ /* 0x000fe20003f46270 */
[----:B-----5:R-:W-:-:S06]  /*4ea0*/  WARPGROUP.ARRIVE ;  /* 0x00000000000079c5 */ /* 0x020fcc0000000000 */
[----:B------:R-:W-:Y:S01]  /*4eb0*/  HGMMA.64x256x16.F32 R24, gdesc[UR4].tnspB, RZ, !UPT, gsb0 ;  /* 0x43e00000041879f0 */ /* 0x000fe2000c0008ff */
[----:B------:R-:W-:Y:S01]  /*4ec0*/  R2UR UR6, R10 ;  /* 0x000000000a0672ca */ /* 0x000fe200000e0000 */
[----:B------:R-:W-:Y:S01]  /*4ed0*/  VIADD R10, R6, 0x4 ;  /* 0x00000004060a7836 */ /* 0x000fe20000000000 */
[----:B------:R-:W-:Y:S02]  /*4ee0*/  R2UR UR7, R11 ;  /* 0x000000000b0772ca */ /* 0x000fe400000e0000 */
[----:B------:R-:W-:Y:S02]  /*4ef0*/  R2UR UR4, R12 ;  /* 0x000000000c0472ca */ /* 0x000fe400000e0000 */
[----:B------:R-:W-:Y:S02]  /*4f00*/  R2UR UR5, R13 ;  /* 0x000000000d0572ca */ /* 0x000fe400000e0000 */
[----:B------:R-:W-:Y:S02]  /*4f10*/  MOV R11, 0x40000040 ;  /* 0x40000040000b7802 */ /* 0x000fe40000000f00 */
[----:B-1----:R-:W-:-:S04]  /*4f20*/  LOP3.LUT R0, R0, 0x7f, RZ, 0xc0, !PT ;  /* 0x0000007f00007812 */ /* 0x002fc800078ec0ff */
[----:B------:R-:W-:-:S13]  /*4f30*/  ISETP.NE.AND P1, PT, R0, RZ, PT ;  /* 0x000000ff0000720c */ /* 0x000fda0003f25270 */
[----:B------:R-:W-:-:S04]  /*4f40*/  @!P1 IADD3 R0, R152, 0x28c60, RZ ;  /* 0x00028c6098009810 */ /* 0x000fc80007ffe0ff */
[----:B------:R-:W-:Y:S01]  /*4f50*/  @!P1 PRMT R0, RZ, 0x654, R0 ;  /* 0x00000654ff009816 */ /* 0x000fe20000000000 */
[----:B------:R-:W-:Y:S02]  /*4f60*/  WARPGROUP.DEPBAR.LE gsb0, 0x0 ;  /* 0x00008000000079c5 */ /* 0x000fe40000010000 */
[----:B------:R-:W-:-:S06]  /*4f70*/  WARPGROUP.ARRIVE ;  /* 0x00000000000079c5 */ /* 0x000fcc0000000000 */
[----:B------:R-:W-:Y:S01]  /*4f80*/  HGMMA.64x256x16.F32 R24, gdesc[UR4].tnspB, R24, gsb0 ;  /* 0x43e00000041879f0 */ /* 0x000fe20008000818 */
[----:B------:R-:W-:Y:S01]  /*4f90*/  R2UR UR6, R20 ;  /* 0x00000000140672ca */ /* 0x000fe200000e0000 */
[----:B------:R-:W-:Y:S01]  /*4fa0*/  VIADD R20, R6, 0x6 ;  /* 0x0000000606147836 */ /* 0x000fe20000000000 */
[----:B------:R-:W-:Y:S01]  /*4fb0*/  R2UR UR7, R21 ;  /* 0x00000000150772ca */ /* 0x000fe200000e0000 */
[----:B------:R-:W-:Y:S01]  /*4fc0*/  IMAD.MOV.U32 R21, RZ, RZ, 0x40000040 ;  /* 0x40000040ff157424 */ /* 0x000fe200078e00ff */
        /* <DEDUP_REMOVED lines=18> */
.L_x_4682:
[----:B------:R-:W-:Y:S01]  /*50f0*/  BAR.SYNC.DEFER_BLOCKING 0xe, 0x100 ;  /* 0x0384000000007b1d */ /* 0x000fe20000010000 */
[C---:B------:R-:W-:Y:S01]  /*5100*/  IMAD R5, R18.reuse, 0x40, R192 ;  /* 0x0000004012057824 */ /* 0x040fe200078e02c0 */
[C---:B------:R-:W-:Y:S01]  /*5110*/  ISETP.GT.AND P3, PT, R3.reuse, R4, PT ;  /* 0x000000040300720c */ /* 0x040fe20003f64270 */
[----:B------:R-:W-:Y:S01]  /*5120*/  VIADD R18, R18, 0x1 ;  /* 0x0000000112127836 */ /* 0x000fe20000000000 */
[----:B------:R-:W-:Y:S01]  /*5130*/  IADD3 R3, R3, -0x1, RZ ;  /* 0xffffffff03037810 */ /* 0x000fe20007ffe0ff */
[----:B------:R-:W-:-:S03]  /*5140*/  IMAD R5, R5, 0x4, R2 ;  /* 0x0000000405057824 */ /* 0x000fc600078e0202 */
[----:B------:R-:W-:-:S04]  /*5150*/  ISETP.NE.AND P2, PT, R18, 0x2, PT ;  /* 0x000000021200780c */ /* 0x000fc80003f45270 */
[----:B------:R-:W-:Y:S02]  /*5160*/  SEL R8, RZ, 0x1, P2 ;  /* 0x00000001ff087807 */ /* 0x000fe40001000000 */
[----:B------:R-:W-:Y:S02]  /*5170*/  SEL R18, R18, RZ, P2 ;  /* 0x000000ff12127207 */ /* 0x000fe40001000000 */
[----:B------:R-:W-:Y:S01]  /*5180*/  LOP3.LUT R19, R19, R8, RZ, 0x3c, !PT ;  /* 0x0000000813137212 */ /* 0x000fe200078e3cff */
[----:B01----:R-:W0:Y:S04]  /*5190*/  LDS R0, [R5+0x28800] ;  /* 0x0288000005007984 */ /* 0x003e280000000800 */
        /* <DEDUP_REMOVED lines=131> */
.L_x_4677:
[----:B------:R-:W-:Y:S01]  /*59d0*/  IMAD R0, R18, 0x8, R2 ;  /* 0x0000000812007824 */ /* 0x000fe200078e0202 */
[----:B------:R-:W-:-:S04]  /*59e0*/  SHF.L.U32 R5, R19, 0x1f, RZ ;  /* 0x0000001f13057819 */ /* 0x000fc800000006ff */
[----:B------:R0:W1:Y:S01]  /*59f0*/  SYNCS.PHASECHK.TRANS64.TRYWAIT P2, [R0+URZ+0x28c50], R5 ;  /* 0x028c5005000075a7 */ /* 0x000062000804017f */
[----:B------:R-:W-:Y:S05]  /*5a00*/  @!P0 BRA `(.L_x_4678) ;  /* 0x0000000000048947 */ /* 0x000fea0003800000 */
[----:B------:R-:W-:Y:S01]  /*5a10*/  BPT.TRAP 0x1 ;  /* 0x000000040000795c */ /* 0x000fe20000300000 */
.L_x_4678:
[----:B------:R-:W-:Y:S04]  /*5a20*/  BSSY B1, `(.L_x_4679) ;  /* 0x0000004000017945 */ /* 0x000fe80003800000 */
[----:B-1----:R-:W-:Y:S05]  /*5a30*/  @P2 BRA `(.L_x_4680) ;  /* 0x0000000000082947 */ /* 0x002fea0003800000 */
[----:B------:R-:W1:Y:S02]  /*5a40*/  SYNCS.PHASECHK.TRANS64.TRYWAIT P2, [R0+URZ+0x28c50], R5 ;  /* 0x028c5005000075a7 */ /* 0x000e64000804017f */
[----:B-1----:R-:W-:Y:S05]  /*5a50*/  @!P2 BRA `(.L_x_4681) ;  /* 0x00000174009ca947 */ /* 0x002fea0003800000 */
.L_x_4680:
[----:B------:R-:W-:Y:S05]  /*5a60*/  BSYNC B1 ;  /* 0x0000000000017941 */ /* 0x000fea0003800000 */
.L_x_4679:
[----:B------:R-:W-:Y:S01]  /*5a70*/  IMAD R8, R18, 0x1000, R15 ;  /* 0x0000100012087824 */ /* 0x000fe200078e020f */
[----:B------:R-:W-:Y:S01]  /*5a80*/  R2UR UR4, R6 ;  /* 0x00000000060472ca */ /* 0x000fe200000e0000 */
[----:B------:R-:W-:Y:S01]  /*5a90*/  IMAD.MOV.U32 R9, RZ, RZ, 0x40000040 ;  /* 0x40000040ff097424 */ /* 0x000fe200078e00ff */
[----:B------:R-:W-:Y:S01]  /*5aa0*/  R2UR UR5, R7 ;  /* 0x00000000070572ca */ /* 0x000fe200000e0000 */
[----:B------:R-:W-:Y:S01]  /*5ab0*/  WARPGROUP.ARRIVE ;  /* 0x00000000000079c5 */ /* 0x000fe20000000000 */
[C---:B------:R-:W-:Y:S01]  /*5ac0*/  R2UR UR6, R8.reuse ;  /* 0x00000000080672ca */ /* 0x040fe200000e0000 */
[----:B------:R-:W-:Y:S01]  /*5ad0*/  VIADD R152, R8, 0x80 ;  /* 0x0000008008987836 */ /* 0x000fe20000000000 */
[----:B------:R-:W-:Y:S01]  /*5ae0*/  R2UR UR7, R9 ;  /* 0x00000000090772ca */ /* 0x000fe200000e0000 */
[----:B------:R-:W-:Y:S01]  /*5af0*/  IMAD.MOV.U32 R9, RZ, RZ, 0x40000040 ;  /* 0x40000040ff097424 */ /* 0x000fe200078e00ff */
[----:B------:R-:W-:Y:S02]  /*5b00*/  MOV R153, 0x40000040 ;  /* 0x4000004000997802 */ /* 0x000fe40000000f00 */
[----:B01----:R-:W-:-:S04]  /*5b10*/  @!P1 IADD3 R0, R0, 0x28c60, RZ ;  /* 0x00028c6000009810 */ /* 0x003fc80007ffe0ff */
[----:B------:R-:W-:-:S05]  /*5b20*/  @!P1 PRMT R0, RZ, 0x654, R0 ;  /* 0x00000654ff009816 */ /* 0x000fca0000000000 */
[----:B------:R-:W-:Y:S01]  /*5b30*/  HGMMA.64x256x16.F32 R24, gdesc[UR4].tnspB, R24, gsb0 ;  /* 0x43e00000041879f0 */ /* 0x000fe20008000818 */
[----:B------:R-:W-:Y:S02]  /*5b40*/  R2UR UR4, R12 ;  /* 0x000000000c0472ca */ /* 0x000fe400000e0000 */
[----:B------:R-:W-:Y:S02]  /*5b50*/  R2UR UR5, R13 ;  /* 0x000000000d0572ca */ /* 0x000fe400000e0000 */
[----:B------:R-:W-:Y:S01]  /*5b60*/  R2UR UR6, R152 ;  /* 0x00000000980672ca */ /* 0x000fe200000e0000 */
[C---:B------:R-:W-:Y:S01]  /*5b70*/  VIADD R152, R8.reuse, 0x100 ;  /* 0x0000010008987836 */ /* 0x040fe20000000000 */
[----:B------:R-:W-:Y:S01]  /*5b80*/  R2UR UR7, R153 ;  /* 0x00000000990772ca */ /* 0x000fe200000e0000 */
[----:B------:R-:W-:Y:S02]  /*5b90*/  IMAD.MOV.U32 R153, RZ, RZ, 0x40000040 ;  /* 0x40000040ff997424 */ /* 0x000fe400078e00ff */
[----:B------:R-:W-:Y:S01]  /*5ba0*/  VIADD R8, R8, 0x180 ;  /* 0x0000018008087836 */ /* 0x000fe20000000000 */
[----:B------:R-:W-:-:S02]  /*5bb0*/  WARPGROUP.DEPBAR.LE gsb0, 0x0 ;  /* 0x00008000000079c5 */ /* 0x000fc40000010000 */
[----:B------:R-:W-:-:S15]  /*5bc0*/  WARPGROUP.ARRIVE ;  /* 0x00000000000079c5 */ /* 0x000fde0000000000 */
        /* <DEDUP_REMOVED lines=21> */
.L_x_4676:
[----:B------:R-:W-:Y:S05]  /*5d20*/  BSYNC B0 ;  /* 0x0000000000007941 */ /* 0x000fea0003800000 */
.L_x_4675:
        /* <DEDUP_REMOVED lines=9> */
[----:B------:R-:W2:Y:S04]  /*5dc0*/  LDS R2, [R3+0x28800] ;  /* 0x0288000003027984 */ /* 0x000ea80000000800 */
[----:B01----:R0:W1:Y:S02]  /*5dd0*/  LDS R0, [R3+0x28820] ;  /* 0x0288200003007984 */ /* 0x0030640000000800 */
[----:B0-----:R-:W-:Y:S01]  /*5de0*/  MOV R3, RZ ;  /* 0x000000ff00037202 */ /* 0x001fe20000000f00 */
[-C--:B--2---:R-:W-:Y:S01]  /*5df0*/  FMUL.FTZ R173, R25, R2.reuse ;  /* 0x0000000219ad7220 */ /* 0x084fe20000410000 */
[-C--:B------:R-:W-:Y:S01]  /*5e00*/  FMUL.FTZ R6, R29, R2.reuse ;  /* 0x000000021d067220 */ /* 0x080fe20000410000 */
[-C--:B------:R-:W-:Y:S01]  /*5e10*/  FMUL.FTZ R156, R68, R2.reuse ;  /* 0x00000002449c7220 */ /* 0x080fe20000410000 */
[----:B------:R-:W-:Y:S01]  /*5e20*/  FMUL.FTZ R175, R24, R2 ;  /* 0x0000000218af7220 */ /* 0x000fe20000410000 */
[-C--:B-1----:R-:W-:Y:S01]  /*5e30*/  FMUL.FTZ R9, R42, R0.reuse ;  /* 0x000000002a097220 */ /* 0x082fe20000410000 */
[-C--:B------:R-:W-:Y:S01]  /*5e40*/  FMUL.FTZ R11, R46, R0.reuse ;  /* 0x000000002e0b7220 */ /* 0x080fe20000410000 */
[-C--:B------:R-:W-:Y:S01]  /*5e50*/  FMUL.FTZ R13, R50, R0.reuse ;  /* 0x00000000320d7220 */ /* 0x080fe20000410000 */
[-C--:B------:R-:W-:Y:S01]  /*5e60*/  FMUL.FTZ R25, R58, R0.reuse ;  /* 0x000000003a197220 */ /* 0x080fe20000410000 */
[----:B------:R-:W-:Y:S01]  /*5e70*/  FMUL.FTZ R29, R66, R0 ;  /* 0x00000000421d7220 */ /* 0x000fe20000410000 */
        /* <DEDUP_REMOVED lines=122> */
.L_x_4662:
[----:B------:R-:W0:Y:S02]  /*6620*/  LDC R6, c[0x0][0x9e4] ;  /* 0x00027900ff067b82 */ /* 0x000e240000000800 */
[----:B0-----:R-:W-:-:S13]  /*6630*/  ISETP.GE.AND P0, PT, R6, 0x1, PT ;  /* 0x000000010600780c */ /* 0x001fda0003f06270 */
[----:B------:R-:W-:Y:S05]  /*6640*/  @!P0 BRA `(.L_x_4683) ;  /* 0x0000000000488947 */ /* 0x000fea0003800000 */
        /* <DEDUP_REMOVED lines=11> */
.L_x_4685:
[----:B------:R-:W-:-:S13]  /*6700*/  ISETP.NE.AND P1, PT, R6, 0x1, PT ;  /* 0x000000010600780c */ /* 0x000fda0003f25270 */
[----:B------:R-:W0:Y:S02]  /*6710*/  @P1 LDC.64 R4, c[0x0][0x9e8] ;  /* 0x00027a00ff041b82 */ /* 0x000e240000000a00 */
[----:B0-----:R-:W-:-:S05]  /*6720*/  @P1 IMAD.HI.U32 R4, R3, R4, RZ ;  /* 0x0000000403041227 */ /* 0x001fca00078e00ff */
[----:B------:R-:W-:-:S07]  /*6730*/  @P1 SHF.R.U32.HI R3, RZ, R5, R4 ;  /* 0x00000005ff031219 */ /* 0x000fce0000011604 */
.L_x_4686:
[----:B------:R-:W-:Y:S05]  /*6740*/  BSYNC B0 ;  /* 0x0000000000007941 */ /* 0x000fea0003800000 */
.L_x_4684:
[----:B------:R-:W-:-:S05]  /*6750*/  IMAD R3, R3, R6, R6 ;  /* 0x0000000603037224 */ /* 0x000fca00078e0206 */
[----:B------:R-:W-:-:S07]  /*6760*/  VIMNMX R0, R0, R3, PT ;  /* 0x0000000300007248 */ /* 0x000fce0003fe0100 */
.L_x_4683:
[----:B------:R-:W-:Y:S01]  /*6770*/  VIADD R0, R0, 0x3f ;  /* 0x0000003f00007836 */ /* 0x000fe20000000000 */
[----:B------:R-:W-:-:S04]  /*6780*/  ULDC UR4, c[0x0][0x9dc] ;  /* 0x0002770000047ab9 */ /* 0x000fc80000000800 */
[----:B------:R-:W-:-:S04]  /*6790*/  SHF.R.S32.HI R3, RZ, 0x1f, R0 ;  /* 0x0000001fff037819 */ /* 0x000fc80000011400 */
[----:B------:R-:W-:-:S04]  /*67a0*/  LEA.HI R3, R3, R0, RZ, 0x6 ;  /* 0x0000000003037211 */ /* 0x000fc800078f30ff */
[----:B------:R-:W-:Y:S01]  /*67b0*/  SHF.R.S32.HI R5, RZ, 0x6, R3 ;  /* 0x00000006ff057819 */ /* 0x000fe20000011403 */
        /* <DEDUP_REMOVED lines=13> */
.L_x_4689:
[----:B------:R-:W-:-:S13]  /*6890*/  ISETP.NE.AND P0, PT, R6, 0x1, PT ;  /* 0x000000010600780c */ /* 0x000fda0003f05270 */
[----:B------:R-:W0:Y:S02]  /*68a0*/  @P0 LDC.64 R4, c[0x0][0x9e8] ;  /* 0x00027a00ff040b82 */ /* 0x000e240000000a00 */
[----:B0-----:R-:W-:-:S05]  /*68b0*/  @P0 IMAD.HI.U32 R4, R47, R4, RZ ;  /* 0x000000042f040227 */ /* 0x001fca00078e00ff */
[----:B------:R-:W-:-:S07]  /*68c0*/  @P0 SHF.R.U32.HI R47, RZ, R5, R4 ;  /* 0x00000005ff2f0219 */ /* 0x000fce0000011604 */
.L_x_4690:
[----:B------:R-:W-:Y:S05]  /*68d0*/  BSYNC B0 ;  /* 0x0000000000007941 */ /* 0x000fea0003800000 */
.L_x_4688:
[----:B------:R-:W-:-:S05]  /*68e0*/  IMAD R6, R47, R6, RZ ;  /* 0x000000062f067224 */ /* 0x000fca00078e02ff */
[----:B------:R-:W-:-:S07]  /*68f0*/  VIMNMX R3, R3, R6, !PT ;  /* 0x0000000603037248 */ /* 0x000fce0007fe0100 */
.L_x_4687:
        /* <DEDUP_REMOVED lines=47> */
[----:B---3--:R-:W-:Y:S02]  /*6bf0*/  CS2R R80, SRZ ;  /* 0x0000000000507805 */ /* 0x008fe4000001ff00 */
[----:B------:R-:W-:-:S02]  /*6c00*/  CS2R R78, SRZ ;  /* 0x00000000004e7805 */ /* 0x000fc4000001ff00 */
[----:B----4-:R-:W-:Y:S02]  /*6c10*/  CS2R R76, SRZ ;  /* 0x00000000004c7805 */ /* 0x010fe4000001ff00 */
[----:B------:R-:W-:Y:S02]  /*6c20*/  CS2R R74, SRZ ;  /* 0x00000000004a7805 */ /* 0x000fe4000001ff00 */
[----:B------:R-:W-:Y:S02]  /*6c30*/  CS2R R72, SRZ ;  /* 0x0000000000487805 */ /* 0x000fe4000001ff00 */
[----:B-1----:R-:W-:Y:S02]  /*6c40*/  CS2R R70, SRZ ;  /* 0x0000000000467805 */ /* 0x002fe4000001ff00 */
        /* <DEDUP_REMOVED lines=12> */
[----:B------:R-:W-:Y:S02]  /*6d10*/  CS2R R38, SRZ ;  /* 0x0000000000267805 */ /* 0x000fe4000001ff00 */
[----:B------:R-:W-:Y:S02]  /*6d20*/  CS2R R170, SRZ ;  /* 0x0000000000aa7805 */ /* 0x000fe4000001ff00 */
[----:B------:R-:W-:-:S02]  /*6d30*/  CS2R R34, SRZ ;  /* 0x0000000000227805 */ /* 0x000fc4000001ff00 */
[----:B------:R-:W-:Y:S01]  /*6d40*/  CS2R R172, SRZ ;  /* 0x0000000000ac7805 */ /* 0x000fe2000001ff00 */
[----:B------:R-:W-:Y:S01]  /*6d50*/  IMAD.MOV.U32 R31, RZ, RZ, RZ ;  /* 0x000000ffff1f7224 */ /* 0x000fe200078e00ff */
[----:B------:R-:W-:Y:S02]  /*6d60*/  CS2R R6, SRZ ;  /* 0x0000000000067805 */ /* 0x000fe4000001ff00 */
[----:B------:R-:W-:Y:S01]  /*6d70*/  CS2R R174, SRZ ;  /* 0x0000000000ae7805 */ /* 0x000fe2000001ff00 */
[----:B------:R-:W-:Y:S01]  /*6d80*/  IMAD.MOV.U32 R27, RZ, RZ, RZ ;  /* 0x000000ffff1b7224 */ /* 0x000fe200078e00ff */
[----:B------:R-:W-:Y:S01]  /*6d90*/  MOV R5, RZ ;  /* 0x000000ff00057202 */ /* 0x000fe20000000f00 */
[----:B------:R-:W-:Y:S06]  /*6da0*/  @!P1 BRA `(.L_x_4671) ;  /* 0x000000d000749947 */ /* 0x000fec0003800000 */
[----:B------:R-:W0:Y:S01]  /*6db0*/  SHFL.IDX PT, R0, R218, RZ, 0x1f ;  /* 0x00001fffda007589 */ /* 0x000e2200000e0000 */
[----:B------:R-:W-:Y:S01]  /*6dc0*/  BSSY B6, `(.L_x_4691) ;  /* 0x000001c000067945 */ /* 0x000fe20003800000 */
[----:B0-----:R-:W-:-:S04]  /*6dd0*/  LEA.HI R3, R0, R0, RZ, 0x1 ;  /* 0x0000000000037211 */ /* 0x001fc800078f08ff */
[----:B------:R-:W-:-:S05]  /*6de0*/  LOP3.LUT R3, R3, 0x1fffe, RZ, 0xc0, !PT ;  /* 0x0001fffe03037812 */ /* 0x000fca00078ec0ff */
[----:B------:R-:W-:Y:S02]  /*6df0*/  IMAD.IADD R3, R0, 0x1, -R3 ;  /* 0x0000000100037824 */ /* 0x000fe400078e0a03 */
[----:B------:R-:W-:Y:S02]  /*6e00*/  VIADD R0, R2, 0x26800 ;  /* 0x0002680002007836 */ /* 0x000fe40000000000 */
[----:B------:R-:W-:-:S03]  /*6e10*/  IMAD R3, R3, 0x8000, R2 ;  /* 0x0000800003037824 */ /* 0x000fc600078e0202 */
[----:B------:R-:W-:Y:S01]  /*6e20*/  LOP3.LUT P0, RZ, R0, 0x3ff, RZ, 0xc0, !PT ;  /* 0x000003ff00ff7812 */ /* 0x000fe2000780c0ff */
        /* <DEDUP_REMOVED lines=21> */
.L_x_4692:
[----:B------:R-:W-:Y:S05]  /*6f80*/  BSYNC B6 ;  /* 0x0000000000067941 */ /* 0x000fea0003800000 */
.L_x_4691:
        /* <DEDUP_REMOVED lines=12> */
.L_x_4696:
[----:B-1----:R1:W2:Y:S02]  /*7050*/  SYNCS.PHASECHK.TRANS64.TRYWAIT P0, [R2+URZ+0x28c00], R3 ;  /* 0x028c0003020075a7 */ /* 0x0022a4000800017f */
[----:B--2---:R-:W-:Y:S05]  /*7060*/  @!P0 NANOSLEEP.SYNCS 0x989680 ;  /* 0x009896800000895d */ /* 0x004fea0003900000 */
[----:B------:R-:W2:Y:S02]  /*7070*/  @!P0 SYNCS.PHASECHK.TRANS64 P0, [R2+URZ+0x28c00], R3 ;  /* 0x028c0003020085a7 */ /* 0x000ea4000800007f */
[----:B--2---:R-:W-:Y:S05]  /*7080*/  @!P0 BRA `(.L_x_4696) ;  /* 0xfffffffc00f08947 */ /* 0x004fea000383ffff */
.L_x_4695:
[----:B------:R-:W-:Y:S05]  /*7090*/  BSYNC B0 ;  /* 0x0000000000007941 */ /* 0x000fea0003800000 */
.L_x_4694:
[----:B------:R-:W-:Y:S05]  /*70a0*/  BRA `(.L_x_4697) ;  /* 0x0000002c004c7947 */ /* 0x000fea0003800000 */
.L_x_4693:
[----:B------:R-:W0:Y:S01]  /*70b0*/  LDC.64 R46, c[0x0][0x3d8] ;  /* 0x0000f600ff2e7b82 */ /* 0x000e220000000a00 */
[----:B------:R-:W-:Y:S01]  /*70c0*/  VIADD R0, R2, 0x20400 ;  /* 0x0002040002007836 */ /* 0x000fe20000000000 */
[----:B-----5:R-:W-:Y:S01]  /*70d0*/  SHF.R.S32.HI R3, RZ, 0x1f, R33 ;  /* 0x0000001fff037819 */ /* 0x020fe20000011421 */
[--C-:B------:R-:W-:Y:S01]  /*70e0*/  IMAD.MOV.U32 R4, RZ, RZ, R16.reuse ;  /* 0x000000ffff047224 */ /* 0x100fe200078e0010 */
[----:B------:R-:W-:Y:S01]  /*70f0*/  SHF.L.U32 R24, R211, 0x2, RZ ;  /* 0x00000002d3187819 */ /* 0x000fe200000006ff */
[----:B------:R-:W-:Y:S01]  /*7100*/  BSSY B6, `(.L_x_4698) ;  /* 0x0000032000067945 */ /* 0x000fe20003800000 */
[----:B------:R-:W-:Y:S02]  /*7110*/  SHF.R.S32.HI R5, RZ, 0x1f, R16 ;  /* 0x0000001fff057819 */ /* 0x000fe40000011410 */
[----:B------:R-:W1:Y:S01]  /*7120*/  LDC.64 R44, c[0x0][0x3e8] ;  /* 0x0000fa00ff2c7b82 */ /* 0x000e620000000a00 */
[----:B------:R-:W-:Y:S02]  /*7130*/  LOP3.LUT P0, RZ, R0, 0x3ff, RZ, 0xc0, !PT ;  /* 0x000003ff00ff7812 */ /* 0x000fe4000780c0ff */
[----:B------:R-:W-:Y:S01]  /*7140*/  SHF.R.S32.HI R25, RZ, 0x1f, R24 ;  /* 0x0000001fff197819 */ /* 0x000fe20000011418 */
[----:B0-----:R-:W-:-:S02]  /*7150*/  IMAD R0, R3, R46, RZ ;  /* 0x0000002e03007224 */ /* 0x001fc400078e02ff */
[-C--:B------:R-:W-:Y:S02]  /*7160*/  IMAD R7, R219, R46.reuse, RZ ;  /* 0x0000002edb077224 */ /* 0x080fe400078e02ff */
[----:B------:R-:W-:-:S04]  /*7170*/  IMAD.WIDE.U32 R42, R33, R46, RZ ;  /* 0x0000002e212a7225 */ /* 0x000fc800078e00ff */
[----:B-1----:R-:W-:Y:S02]  /*7180*/  IMAD R6, R3, R44, RZ ;  /* 0x0000002c03067224 */ /* 0x002fe400078e02ff */
[C---:B------:R-:W-:Y:S02]  /*7190*/  IMAD R49, R33.reuse, R47, R0 ;  /* 0x0000002f21317224 */ /* 0x040fe400078e0200 */
[----:B------:R-:W-:Y:S02]  /*71a0*/  IMAD R51, R33, R45, R6 ;  /* 0x0000002d21337224 */ /* 0x000fe400078e0206 */
[----:B------:R-:W-:Y:S01]  /*71b0*/  IMAD R48, R186, R47, R7 ;  /* 0x0000002fba307224 */ /* 0x000fe200078e0207 */
[----:B------:R-:W-:Y:S01]  /*71c0*/  SHF.L.U64.HI R47, R46, 0x5, R47 ;  /* 0x000000052e2f7819 */ /* 0x000fe2000001022f */
[----:B------:R-:W-:-:S04]  /*71d0*/  IMAD.WIDE.U32 R8, R186, R46, R4 ;  /* 0x0000002eba087225 */ /* 0x000fc800078e0004 */
[----:B------:R-:W-:Y:S01]  /*71e0*/  IMAD.WIDE.U32 R10, R186, R44, R4 ;  /* 0x0000002cba0a7225 */ /* 0x000fe200078e0004 */
[----:B------:R-:W-:-:S03]  /*71f0*/  IADD3 R27, P3, R8, R42, RZ ;  /* 0x0000002a081b7210 */ /* 0x000fc60007f7e0ff */
[-C--:B------:R-:W-:Y:S02]  /*7200*/  IMAD R3, R219, R44.reuse, RZ ;  /* 0x0000002cdb037224 */ /* 0x080fe400078e02ff */
[----:B------:R-:W-:-:S04]  /*7210*/  IMAD.WIDE.U32 R40, R33, R44, RZ ;  /* 0x0000002c21287225 */ /* 0x000fc800078e00ff */
[--C-:B------:R-:W-:Y:S01]  /*7220*/  IMAD.WIDE.U32 R4, R186, R46, R24.reuse ;  /* 0x0000002eba047225 */ /* 0x100fe200078e0018 */
[----:B------:R-:W-:Y:S02]  /*7230*/  IADD3 R29, P4, R10, R40, RZ ;  /* 0x000000280a1d7210 */ /* 0x000fe40007f9e0ff */
[----:B------:R-:W-:Y:S01]  /*7240*/  SHF.L.U32 R46, R46, 0x5, RZ ;  /* 0x000000052e2e7819 */ /* 0x000fe200000006ff */
[----:B------:R-:W-:Y:S01]  /*7250*/  IMAD.WIDE.U32 R6, R186, R44, R24 ;  /* 0x0000002cba067225 */ /* 0x000fe200078e0018 */
[----:B------:R-:W-:-:S03]  /*7260*/  IADD3 R53, P1, R4, R42, RZ ;  /* 0x0000002a04357210 */ /* 0x000fc60007f3e0ff */
[----:B------:R-:W-:Y:S01]  /*7270*/  IMAD.IADD R49, R49, 0x1, R43 ;  /* 0x0000000131317824 */ /* 0x000fe200078e022b */
[----:B------:R-:W-:Y:S01]  /*7280*/  IADD3 R55, P2, R6, R40, RZ ;  /* 0x0000002806377210 */ /* 0x000fe20007f5e0ff */
[----:B------:R-:W-:Y:S01]  /*7290*/  IMAD R3, R186, R45, R3 ;  /* 0x0000002dba037224 */ /* 0x000fe200078e0203 */
[C---:B------:R-:W-:Y:S01]  /*72a0*/  SHF.L.U64.HI R45, R44.reuse, 0x5, R45 ;  /* 0x000000052c2d7819 */ /* 0x040fe2000001022d */
        /* <DEDUP_REMOVED lines=23> */
.L_x_4699:
[----:B------:R-:W-:Y:S05]  /*7420*/  BSYNC B6 ;  /* 0x0000000000067941 */ /* 0x000fea0003800000 */
.L_x_4698:
        /* <DEDUP_REMOVED lines=36> */
[----:B0-----:R-:W-:Y:S02]  /*7670*/  ISETP.NE.AND P2, PT, R0, 0x1, PT ;  /* 0x000000010000780c */ /* 0x001fe40003f45270 */
[----:B------:R-:W-:-:S05]  /*7680*/  LEA R0, R189, R186, 0x6 ;  /* 0x000000babd007211 */ /* 0x000fca00078e30ff */
[----:B------:R-:W-:-:S06]  /*7690*/  IMAD R3, R211, 0x20, R0 ;  /* 0x00000020d3037824 */ /* 0x000fcc00078e0200 */
[----:B------:R-:W0:Y:S08]  /*76a0*/  @P2 LDC R8, c[0x0][0x42c] ;  /* 0x00010b00ff082b82 */ /* 0x000e300000000800 */
[----:B------:R-:W1:Y:S01]  /*76b0*/  @P2 LDC R15, c[0x0][0x430] ;  /* 0x00010c00ff0f2b82 */ /* 0x000e620000000800 */
[----:B0-----:R-:W-:Y:S01]  /*76c0*/  @P2 IMAD.HI.U32 R0, R3, R8, RZ ;  /* 0x0000000803002227 */ /* 0x001fe200078e00ff */
[----:B------:R-:W-:-:S04]  /*76d0*/  CS2R R8, SRZ ;  /* 0x0000000000087805 */ /* 0x000fc8000001ff00 */
[----:B-1----:R-:W-:-:S04]  /*76e0*/  @P2 SHF.R.U32.HI R3, RZ, R15, R0 ;  /* 0x0000000fff032219 */ /* 0x002fc80000011600 */
[----:B------:R-:W-:Y:S01]  /*76f0*/  SHF.R.S32.HI R41, RZ, 0x1f, R3 ;  /* 0x0000001fff297819 */ /* 0x000fe20000011403 */
[----:B------:R-:W-:Y:S06]  /*7700*/  @P0 BRA `(.L_x_4703) ;  /* 0x0000000000580947 */ /* 0x000fec0003800000 */
[----:B------:R-:W-:Y:S01]  /*7710*/  VIADD R14, R24, 0x10 ;  /* 0x00000010180e7836 */ /* 0x000fe20000000000 */
[----:B------:R-:W-:Y:S01]  /*7720*/  IADD3 R15, P4, R52, R53, RZ ;  /* 0x00000035340f7210 */ /* 0x000fe20007f9e0ff */
[----:B------:R-:W-:Y:S01]  /*7730*/  ULDC UR4, c[0x0][0x3d4] ;  /* 0x0000f50000047ab9 */ /* 0x000fe20000000800 */
[----:B------:R-:W-:Y:S01]  /*7740*/  IADD3 R0, P5, R54, R55, RZ ;  /* 0x0000003736007210 */ /* 0x000fe20007fbe0ff */
[----:B------:R-:W-:Y:S01]  /*7750*/  ULDC.64 UR6, c[0x0][0x3c8] ;  /* 0x0000f20000067ab9 */ /* 0x000fe20000000a00 */
[----:B------:R-:W-:Y:S01]  /*7760*/  ISETP.GE.AND P2, PT, R14, UR4, PT ;  /* 0x000000040e007c0c */ /* 0x000fe2000bf46270 */
[----:B------:R-:W-:Y:S01]  /*7770*/  ULDC.64 UR8, c[0x0][0x3e0] ;  /* 0x0000f80000087ab9 */ /* 0x000fe20000000a00 */
[----:B------:R-:W-:Y:S01]  /*7780*/  ISETP.GE.AND P3, PT, R24, UR4, PT ;  /* 0x0000000418007c0c */ /* 0x000fe2000bf66270 */
[----:B------:R-:W-:Y:S01]  /*7790*/  IMAD.X R30, R57, 0x1, R48, P4 ;  /* 0x00000001391e7824 */ /* 0x000fe200020e0630 */
[----:B------:R-:W-:Y:S01]  /*77a0*/  LEA R14, P4, R15, UR6, 0x1 ;  /* 0x000000060f0e7c11 */ /* 0x000fe2000f8808ff */
[----:B------:R-:W-:Y:S01]  /*77b0*/  IMAD.X R31, R59, 0x1, R50, P5 ;  /* 0x000000013b1f7824 */ /* 0x000fe200028e0632 */
[----:B------:R-:W-:-:S02]  /*77c0*/  LEA R38, P5, R0, UR8, 0x1 ;  /* 0x0000000800267c11 */ /* 0x000fc4000f8a08ff */
[----:B------:R-:W-:Y:S02]  /*77d0*/  CS2R R36, SRZ ;  /* 0x0000000000247805 */ /* 0x000fe4000001ff00 */
[----:B------:R-:W-:Y:S02]  /*77e0*/  LEA.HI.X R15, R15, UR7, R30, 0x1, P4 ;  /* 0x000000070f0f7c11 */ /* 0x000fe4000a0f0c1e */
[----:B------:R-:W-:Y:S02]  /*77f0*/  CS2R R32, SRZ ;  /* 0x0000000000207805 */ /* 0x000fe4000001ff00 */
[----:B------:R-:W-:Y:S02]  /*7800*/  LEA.HI.X R39, R0, UR9, R31, 0x1, P5 ;  /* 0x0000000900277c11 */ /* 0x000fe4000a8f0c1f */
[----:B------:R-:W-:Y:S02]  /*7810*/  CS2R R34, SRZ ;  /* 0x0000000000227805 */ /* 0x000fe4000001ff00 */
[----:B------:R-:W-:Y:S01]  /*7820*/  CS2R R30, SRZ ;  /* 0x00000000001e7805 */ /* 0x000fe2000001ff00 */
[----:B------:R0:W5:Y:S04]  /*7830*/  @!P3 LDG.E.64 R36, desc[UR42][R14.64] ;  /* 0x0000002a0e24b981 */ /* 0x000168000c1e1b00 */
[----:B------:R0:W5:Y:S04]  /*7840*/  @!P2 LDG.E.64 R32, desc[UR42][R14.64+0x20] ;  /* 0x0000202a0e20a981 */ /* 0x000168000c1e1b00 */
[----:B------:R0:W5:Y:S04]  /*7850*/  @!P3 LDG.E.64 R34, desc[UR42][R38.64] ;  /* 0x0000002a2622b981 */ /* 0x000168000c1e1b00 */
[----:B------:R0:W5:Y:S02]  /*7860*/  @!P2 LDG.E.64 R30, desc[UR42][R38.64+0x20] ;  /* 0x0000202a261ea981 */ /* 0x000164000c1e1b00 */
.L_x_4703:
[----:B------:R-:W-:Y:S05]  /*7870*/  BSYNC B1 ;  /* 0x0000000000017941 */ /* 0x000fea0003800000 */
.L_x_4702:
[----:B------:R-:W-:Y:S04]  /*7880*/  BSSY B1, `(.L_x_4704) ;  /* 0x0000018000017945 */ /* 0x000fe80003800000 */
[----:B------:R-:W-:Y:S05]  /*7890*/  @P1 BRA `(.L_x_4705) ;  /* 0x0000000000581947 */ /* 0x000fea0003800000 */
[----:B------:R-:W-:Y:S01]  /*78a0*/  IADD3 R0, P4, P5, R55, R44, R54 ;  /* 0x0000002c37007210 */ /* 0x000fe20007d9e036 */
[----:B0-----:R-:W-:Y:S01]  /*78b0*/  VIADD R14, R24, 0x10 ;  /* 0x00000010180e7836 */ /* 0x001fe20000000000 */
[----:B------:R-:W-:Y:S01]  /*78c0*/  IADD3 R8, P2, P3, R53, R46, R52 ;  /* 0x0000002e35087210 */ /* 0x000fe20007b5e034 */
[----:B------:R-:W-:Y:S01]  /*78d0*/  ULDC UR4, c[0x0][0x3d4] ;  /* 0x0000f50000047ab9 */ /* 0x000fe20000000800 */
[----:B------:R-:W-:Y:S01]  /*78e0*/  IADD3.X R9, R50, R45, R59, P4, P5 ;  /* 0x0000002d32097210 */ /* 0x000fe200027ea43b */
[----:B------:R-:W-:Y:S01]  /*78f0*/  ULDC.64 UR6, c[0x0][0x3c8] ;  /* 0x0000f20000067ab9 */ /* 0x000fe20000000a00 */
[----:B------:R-:W-:Y:S02]  /*7900*/  ISETP.GE.AND P5, PT, R14, UR4, PT ;  /* 0x000000040e007c0c */ /* 0x000fe4000bfa6270 */
[----:B------:R-:W-:Y:S02]  /*7910*/  CS2R R26, SRZ ;  /* 0x00000000001a7805 */ /* 0x000fe4000001ff00 */
[----:B------:R-:W-:Y:S01]  /*7920*/  ISETP.GE.AND P4, PT, R24, UR4, PT ;  /* 0x0000000418007c0c */ /* 0x000fe2000bf86270 */
[----:B------:R-:W-:Y:S01]  /*7930*/  ULDC.64 UR4, c[0x0][0x3e0] ;  /* 0x0000f80000047ab9 */ /* 0x000fe20000000a00 */
[----:B------:R-:W-:-:S02]  /*7940*/  IADD3.X R15, R48, R47, R57, P2, P3 ;  /* 0x0000002f300f7210 */ /* 0x000fc400017e6439 */
[----:B------:R-:W-:Y:S02]  /*7950*/  CS2R R28, SRZ ;  /* 0x00000000001c7805 */ /* 0x000fe4000001ff00 */
[----:B------:R-:W-:Y:S02]  /*7960*/  LEA R14, P2, R8, UR6, 0x1 ;  /* 0x00000006080e7c11 */ /* 0x000fe4000f8408ff */
[----:B------:R-:W-:Y:S02]  /*7970*/  CS2R R20, SRZ ;  /* 0x0000000000147805 */ /* 0x000fe4000001ff00 */
[----:B------:R-:W-:Y:S02]  /*7980*/  LEA R38, P3, R0, UR4, 0x1 ;  /* 0x0000000400267c11 */ /* 0x000fe4000f8608ff */
[----:B------:R-:W-:Y:S02]  /*7990*/  LEA.HI.X R15, R8, UR7, R15, 0x1, P2 ;  /* 0x00000007080f7c11 */ /* 0x000fe400090f0c0f */
[----:B------:R-:W-:-:S02]  /*79a0*/  LEA.HI.X R39, R0, UR5, R9, 0x1, P3 ;  /* 0x0000000500277c11 */ /* 0x000fc400098f0c09 */
[----:B------:R-:W-:Y:S01]  /*79b0*/  CS2R R8, SRZ ;  /* 0x0000000000087805 */ /* 0x000fe2000001ff00 */
[----:B------:R1:W5:Y:S05]  /*79c0*/  @!P4 LDG.E.64 R26, desc[UR42][R14.64] ;  /* 0x0000002a0e1ac981 */ /* 0x00036a000c1e1b00 */
[----:B------:R1:W5:Y:S04]  /*79d0*/  @!P5 LDG.E.64 R8, desc[UR42][R14.64+0x20] ;  /* 0x0000202a0e08d981 */ /* 0x000368000c1e1b00 */
[----:B------:R1:W5:Y:S04]  /*79e0*/  @!P4 LDG.E.64 R28, desc[UR42][R38.64] ;  /* 0x0000002a261cc981 */ /* 0x000368000c1e1b00 */
[----:B------:R1:W5:Y:S02]  /*79f0*/  @!P5 LDG.E.64 R20, desc[UR42][R38.64+0x20] ;  /* 0x0000202a2614d981 */ /* 0x000364000c1e1b00 */
.L_x_4705:
[----:B------:R-:W-:Y:S05]  /*7a00*/  BSYNC B1 ;  /* 0x0000000000017941 */ /* 0x000fea0003800000 */
.L_x_4704:
[----:B------:R-:W-:Y:S01]  /*7a10*/  IMAD.WIDE.U32 R10, R3, R6, R10 ;  /* 0x00000006030a7225 */ /* 0x000fe200078e000a */
[----:B------:R-:W-:Y:S01]  /*7a20*/  LEA.HI R0, R205, R205, RZ, 0x1 ;  /* 0x000000cdcd007211 */ /* 0x000fe200078f08ff */
[----:B------:R-:W-:Y:S01]  /*7a30*/  ULDC.64 UR4, c[0x0][0x3c8] ;  /* 0x0000f20000047ab9 */ /* 0x000fe20000000a00 */
[----:B01----:R-:W-:Y:S01]  /*7a40*/  SHF.L.U32 R14, R193, 0x6, RZ ;  /* 0x00000006c10e7819 */ /* 0x003fe200000006ff */
[----:B------:R-:W-:Y:S01]  /*7a50*/  IMAD.WIDE.U32 R12, R3, R4, R12 ;  /* 0x00000004030c7225 */ /* 0x000fe200078e000c */
[----:B------:R-:W-:Y:S02]  /*7a60*/  ULDC.64 UR6, c[0x0][0x3e0] ;  /* 0x0000f80000067ab9 */ /* 0x000fe40000000a00 */
[----:B------:R-:W-:Y:S01]  /*7a70*/  LOP3.LUT R15, R14, 0x1c0, RZ, 0xc0, !PT ;  /* 0x000001c00e0f7812 */ /* 0x000fe200078ec0ff */
[C---:B------:R-:W-:Y:S02]  /*7a80*/  IMAD R6, R41.reuse, R6, RZ ;  /* 0x0000000629067224 */ /* 0x040fe400078e02ff */
[----:B------:R-:W-:Y:S01]  /*7a90*/  IMAD R4, R41, R4, RZ ;  /* 0x0000000429047224 */ /* 0x000fe200078e02ff */
[----:B------:R-:W-:Y:S01]  /*7aa0*/  LOP3.LUT R14, R15, 0x18, R16, 0xf8, !PT ;  /* 0x000000180f0e7812 */ /* 0x000fe200078ef810 */
[C---:B------:R-:W-:Y:S01]  /*7ab0*/  IMAD R7, R3.reuse, R7, R6 ;  /* 0x0000000703077224 */ /* 0x040fe200078e0206 */
[----:B------:R-:W-:Y:S01]  /*7ac0*/  LOP3.LUT R6, R0, 0xfffffffe, RZ, 0xc0, !PT ;  /* 0xfffffffe00067812 */ /* 0x000fe200078ec0ff */
[----:B------:R-:W-:Y:S01]  /*7ad0*/  IMAD R3, R3, R5, R4 ;  /* 0x0000000503037224 */ /* 0x000fe200078e0204 */
[----:B------:R-:W-:Y:S01]  /*7ae0*/  LEA R4, P2, R10, UR4, 0x1 ;  /* 0x000000040a047c11 */ /* 0x000fe2000f8408ff */
[----:B------:R-:W-:Y:S01]  /*7af0*/  IMAD.IADD R5, R11, 0x1, R7 ;  /* 0x000000010b057824 */ /* 0x000fe200078e0207 */
[----:B------:R-:W-:Y:S01]  /*7b00*/  LEA R0, P3, R12, UR6, 0x1 ;  /* 0x000000060c007c11 */ /* 0x000fe2000f8608ff */
[----:B------:R-:W-:Y:S01]  /*7b10*/  IMAD.IADD R3, R13, 0x1, R3 ;  /* 0x000000010d037824 */ /* 0x000fe200078e0203 */
[----:B------:R-:W-:Y:S01]  /*7b20*/  UMOV UR4, 0xffffffff ;  /* 0xffffffff00047882 */ /* 0x000fe20000000000 */
[----:B------:R-:W-:Y:S01]  /*7b30*/  IMAD.IADD R6, R205, 0x1, -R6 ;  /* 0x00000001cd067824 */ /* 0x000fe200078e0a06 */
[----:B------:R-:W-:-:S02]  /*7b40*/  SHF.R.U32.HI R15, RZ, 0x3, R15 ;  /* 0x00000003ff0f7819 */ /* 0x000fc4000001160f */
[----:B------:R-:W-:Y:S02]  /*7b50*/  LEA.HI.X R5, R10, UR5, R5, 0x1, P2 ;  /* 0x000000050a057c11 */ /* 0x000fe400090f0c05 */
[----:B------:R-:W-:Y:S02]  /*7b60*/  LEA.HI.X R3, R12, UR7, R3, 0x1, P3 ;  /* 0x000000070c037c11 */ /* 0x000fe400098f0c03 */
[----:B------:R-:W-:Y:S02]  /*7b70*/  LOP3.LUT R39, R14, R15, RZ, 0x3c, !PT ;  /* 0x0000000f0e277212 */ /* 0x000fe400078e3cff */
[----:B------:R-:W-:Y:S01]  /*7b80*/  SHF.L.U32 R7, R6, 0x1f, RZ ;  /* 0x0000001f06077819 */ /* 0x000fe200000006ff */
[----:B------:R-:W-:Y:S06]  /*7b90*/  BRA.DIV UR4, `(.L_x_4706) ;  /* 0x0000015604607947 */ /* 0x000fec000b800000 */
.L_x_4955:
[----:B------:R-:W-:-:S03]  /*7ba0*/  UMOV UR4, 0xffffffff ;  /* 0xffffffff00047882 */ /* 0x000fc60000000000 */
[----:B------:R-:W-:Y:S05]  /*7bb0*/  BRA.DIV UR4, `(.L_x_4707) ;  /* 0x0000015604807947 */ /* 0x000fea000b800000 */
.L_x_4958:
[----:B------:R-:W-:-:S03]  /*7bc0*/  UMOV UR4, 0xffffffff ;  /* 0xffffffff00047882 */ /* 0x000fc60000000000 */
[----:B------:R-:W-:Y:S05]  /*7bd0*/  BRA.DIV UR4, `(.L_x_4708) ;  /* 0x0000015604a07947 */ /* 0x000fea000b800000 */
.L_x_4961:
[----:B------:R-:W-:-:S03]  /*7be0*/  UMOV UR4, 0xffffffff ;  /* 0xffffffff00047882 */ /* 0x000fc60000000000 */
[----:B------:R-:W-:Y:S05]  /*7bf0*/  BRA.DIV UR4, `(.L_x_4709) ;  /* 0x0000015604c07947 */ /* 0x000fea000b800000 */
.L_x_4964:
[----:B------:R-:W-:-:S03]  /*7c00*/  UMOV UR4, 0xffffffff ;  /* 0xffffffff00047882 */ /* 0x000fc60000000000 */
[----:B------:R-:W-:Y:S05]  /*7c10*/  BRA.DIV UR4, `(.L_x_4710) ;  /* 0x0000015604e07947 */ /* 0x000fea000b800000 */
.L_x_4967:
[----:B------:R-:W-:-:S03]  /*7c20*/  UMOV UR4, 0xffffffff ;  /* 0xffffffff00047882 */ /* 0x000fc60000000000 */
[----:B------:R-:W-:Y:S05]  /*7c30*/  BRA.DIV UR4, `(.L_x_4711) ;  /* 0x0000015a04007947 */ /* 0x000fea000b800000 */
.L_x_4970:
[----:B------:R-:W-:-:S03]  /*7c40*/  UMOV UR4, 0xffffffff ;  /* 0xffffffff00047882 */ /* 0x000fc60000000000 */
[----:B------:R-:W-:Y:S05]  /*7c50*/  BRA.DIV UR4, `(.L_x_4712) ;  /* 0x0000015a04207947 */ /* 0x000fea000b800000 */
.L_x_4973:
[----:B------:R-:W-:-:S03]  /*7c60*/  UMOV UR4, 0xffffffff ;  /* 0xffffffff00047882 */ /* 0x000fc60000000000 */
[----:B------:R-:W-:Y:S05]  /*7c70*/  BRA.DIV UR4, `(.L_x_4713) ;  /* 0x0000015a04407947 */ /* 0x000fea000b800000 */
.L_x_4976:
[----:B------:R-:W0:Y:S01]  /*7c80*/  SYNCS.PHASECHK.TRANS64.TRYWAIT P2, [R2+URZ+0x28c00], R7 ;  /* 0x028c0007020075a7 */ /* 0x000e22000804017f */
[----:B-----5:R-:W-:Y:S01]  /*7c90*/  IMAD.MOV.U32 R0, RZ, RZ, R32 ;  /* 0x000000ffff007224 */ /* 0x020fe200078e0020 */
[----:B------:R-:W-:Y:S01]  /*7ca0*/  MOV R3, R33 ;  /* 0x0000002100037202 */ /* 0x000fe20000000f00 */
[----:B------:R-:W-:Y:S01]  /*7cb0*/  IMAD.MOV.U32 R5, RZ, RZ, R37 ;  /* 0x000000ffff057224 */ /* 0x000fe200078e0025 */
[----:B------:R-:W-:Y:S01]  /*7cc0*/  LOP3.LUT P3, RZ, R193, 0x4, RZ, 0xc0, !PT ;  /* 0x00000004c1ff7812 */ /* 0x000fe2000786c0ff */
[----:B------:R-:W-:Y:S01]  /*7cd0*/  IMAD.MOV.U32 R4, RZ, RZ, R36 ;  /* 0x000000ffff047224 */ /* 0x000fe200078e0024 */
[----:B------:R-:W-:Y:S01]  /*7ce0*/  PRMT R42, R0, 0x5410, R3 ;  /* 0x00005410002a7816 */ /* 0x000fe20000000003 */
[----:B------:R-:W-:Y:S01]  /*7cf0*/  IMAD R3, R200, 0x200, R39 ;  /* 0x00000200c8037824 */ /* 0x000fe200078e0227 */
[----:B------:R-:W-:Y:S01]  /*7d00*/  PRMT R43, R5, 0x7610, R43 ;  /* 0x00007610052b7816 */ /* 0x000fe2000000002b */
[----:B------:R-:W-:Y:S01]  /*7d10*/  IMAD.MOV.U32 R5, RZ, RZ, R34 ;  /* 0x000000ffff057224 */ /* 0x000fe200078e0022 */
[----:B------:R-:W-:Y:S01]  /*7d20*/  PRMT R14, R4, 0x7610, R14 ;  /* 0x00007610040e7816 */ /* 0x000fe2000000000e */
[----:B------:R-:W-:Y:S01]  /*7d30*/  IMAD R3, R3, 0x2, R2 ;  /* 0x0000000203037824 */ /* 0x000fe200078e0202 */
[----:B------:R-:W-:Y:S01]  /*7d40*/  MOV R4, R31 ;  /* 0x0000001f00047202 */ /* 0x000fe20000000f00 */
[----:B------:R-:W-:Y:S01]  /*7d50*/  IMAD.MOV.U32 R0, RZ, RZ, R30 ;  /* 0x000000ffff007224 */ /* 0x000fe200078e001e */
[----:B------:R-:W-:Y:S01]  /*7d60*/  PRMT R10, R5, 0x7610, R10 ;  /* 0x00007610050a7816 */ /* 0x000fe2000000000a */
[----:B------:R-:W-:Y:S01]  /*7d70*/  IMAD.MOV.U32 R5, RZ, RZ, R35 ;  /* 0x000000ffff057224 */ /* 0x000fe200078e0023 */
[----:B------:R-:W-:Y:S01]  /*7d80*/  PRMT R44, R4, 0x7610, R44 ;  /* 0x00007610042c7816 */ /* 0x000fe2000000002c */
[----:B------:R-:W-:Y:S01]  /*7d90*/  VIADD R4, R3, 0x20400 ;  /* 0x0002040003047836 */ /* 0x000fe20000000000 */
[----:B------:R-:W-:Y:S01]  /*7da0*/  PRMT R43, R43, 0x5410, R0 ;  /* 0x000054102b2b7816 */ /* 0x000fe20000000000 */
[----:B------:R-:W-:Y:S01]  /*7db0*/  IMAD.MOV.U32 R6, RZ, RZ, R8 ;  /* 0x000000ffff067224 */ /* 0x000fe200078e0008 */
[----:B------:R-:W-:Y:S01]  /*7dc0*/  IADD3 R0, R3, 0x20440, RZ ;  /* 0x0002044003007810 */ /* 0x000fe20007ffe0ff */
[----:B------:R-:W-:Y:S01]  /*7dd0*/  IMAD.MOV.U32 R11, RZ, RZ, R9 ;  /* 0x000000ffff0b7224 */ /* 0x000fe200078e0009 */
[----:B------:R-:W-:Y:S01]  /*7de0*/  PRMT R44, R44, 0x5410, R5 ;  /* 0x000054102c2c7816 */ /* 0x000fe20000000005 */
[----:B------:R-:W-:Y:S01]  /*7df0*/  @P3 VIADD R0, R4, 0xffffffc0 ;  /* 0xffffffc004003836 */ /* 0x000fe20000000000 */
[----:B------:R-:W-:Y:S01]  /*7e00*/  MOV R5, R27 ;  /* 0x0000001b00057202 */ /* 0x000fe20000000f00 */
[----:B------:R-:W-:Y:S01]  /*7e10*/  IMAD.MOV.U32 R4, RZ, RZ, R26 ;  /* 0x000000ffff047224 */ /* 0x000fe200078e001a */
[----:B------:R-:W-:Y:S01]  /*7e20*/  PRMT R45, R6, 0x5410, R11 ;  /* 0x00005410062d7816 */ /* 0x000fe2000000000b */
[----:B------:R-:W-:Y:S01]  /*7e30*/  IMAD.MOV.U32 R6, RZ, RZ, R20 ;  /* 0x000000ffff067224 */ /* 0x000fe200078e0014 */
[----:B------:R-:W-:Y:S01]  /*7e40*/  BSSY B1, `(.L_x_4714) ;  /* 0x0000007000017945 */ /* 0x000fe20003800000 */
[----:B------:R-:W-:Y:S01]  /*7e50*/  IMAD.MOV.U32 R11, RZ, RZ, R21 ;  /* 0x000000ffff0b7224 */ /* 0x000fe200078e0015 */
[----:B------:R-:W-:Y:S01]  /*7e60*/  PRMT R46, R4, 0x5410, R5 ;  /* 0x00005410042e7816 */ /* 0x000fe20000000005 */
[----:B------:R-:W-:-:S02]  /*7e70*/  IMAD.MOV.U32 R4, RZ, RZ, R28 ;  /* 0x000000ffff047224 */ /* 0x000fc400078e001c */
[----:B------:R-:W-:Y:S01]  /*7e80*/  IMAD.MOV.U32 R5, RZ, RZ, R29 ;  /* 0x000000ffff057224 */ /* 0x000fe200078e001d */
[----:B------:R-:W-:Y:S01]  /*7e90*/  PRMT R47, R6, 0x5410, R11 ;  /* 0x00005410062f7816 */ /* 0x000fe2000000000b */
[----:B0-----:R-:W-:Y:S06]  /*7ea0*/  @!P2 BRA `(.L_x_4715) ;  /* 0x0000015400dca947 */ /* 0x001fec0003800000 */
.L_x_4977:
[----:B------:R-:W-:Y:S05]  /*7eb0*/  BSYNC B1 ;  /* 0x0000000000017941 */ /* 0x000fea0003800000 */
.L_x_4714:
[----:B------:R-:W-:Y:S01]  /*7ec0*/  BSSY B1, `(.L_x_4716) ;  /* 0x000005f000017945 */ /* 0x000fe20003800000 */
[----:B------:R-:W-:-:S03]  /*7ed0*/  PRMT R48, R4, 0x5410, R5 ;  /* 0x0000541004307816 */ /* 0x000fc60000000005 */
[----:B------:R-:W-:Y:S05]  /*7ee0*/  @P0 BRA `(.L_x_4717) ;  /* 0x0000000400700947 */ /* 0x000fea0003800000 */
[----:B------:R-:W1:Y:S01]  /*7ef0*/  LDC R5, c[0x0][0x3d4] ;  /* 0x0000f500ff057b82 */ /* 0x000e620000000800 */
[C---:B------:R-:W-:Y:S01]  /*7f00*/  IADD3 R4, R24.reuse, 0x10, RZ ;  /* 0x0000001018047810 */ /* 0x040fe20007ffe0ff */
[----:B------:R-:W-:Y:S01]  /*7f10*/  BSSY B2, `(.L_x_4718) ;  /* 0x000002e000027945 */ /* 0x000fe20003800000 */
[-C--:B-1----:R-:W-:Y:S02]  /*7f20*/  ISETP.GE.AND P0, PT, R24, R5.reuse, PT ;  /* 0x000000051800720c */ /* 0x082fe40003f06270 */
[----:B------:R-:W-:-:S11]  /*7f30*/  ISETP.GE.AND P2, PT, R4, R5, PT ;  /* 0x000000050400720c */ /* 0x000fd60003f46270 */
[----:B------:R-:W-:Y:S05]  /*7f40*/  @P0 BRA `(.L_x_4719) ;  /* 0x0000000000a80947 */ /* 0x000fea0003800000 */
[----:B0-----:R-:W0:Y:S01]  /*7f50*/  LDS.128 R4, [R3+0x20400] ;  /* 0x0204000003047984 */ /* 0x001e220000000c00 */
[----:B------:R-:W-:Y:S01]  /*7f60*/  SHF.R.U32.HI R15, RZ, 0x10, R37 ;  /* 0x00000010ff0f7819 */ /* 0x000fe20000011625 */
[----:B------:R-:W-:Y:S01]  /*7f70*/  HADD2.F32 R14, -RZ, R14.H0_H0 ;  /* 0x2000000eff0e7230 */ /* 0x000fe20000004100 */
[--C-:B------:R-:W-:Y:S01]  /*7f80*/  SHF.R.U64 R39, R34, 0x10, R35.reuse ;  /* 0x0000001022277819 */ /* 0x100fe20000001223 */
[----:B------:R-:W-:Y:S01]  /*7f90*/  HADD2.F32 R34, -RZ, R10.H0_H0 ;  /* 0x2000000aff227230 */ /* 0x000fe20000004100 */
[----:B------:R-:W-:Y:S01]  /*7fa0*/  SHF.R.U32.HI R35, RZ, 0x10, R35 ;  /* 0x00000010ff237819 */ /* 0x000fe20000011623 */
[----:B------:R-:W-:Y:S01]  /*7fb0*/  HADD2.F32 R15, -RZ, R15.H0_H0 ;  /* 0x2000000fff0f7230 */ /* 0x000fe20000004100 */
[----:B------:R-:W-:-:S03]  /*7fc0*/  SHF.R.U64 R41, R36, 0x10, R37 ;  /* 0x0000001024297819 */ /* 0x000fc60000001225 */
[----:B------:R-:W-:Y:S02]  /*7fd0*/  HADD2.F32 R35, -RZ, R35.H0_H0 ;  /* 0x20000023ff237230 */ /* 0x000fe40000004100 */
[--C-:B0-----:R-:W-:Y:S02]  /*7fe0*/  HADD2.F32 R12, -RZ, R7.reuse.H0_H0 ;  /* 0x20000007ff0c7230 */ /* 0x101fe40000004100 */
[----:B------:R-:W-:Y:S02]  /*7ff0*/  HADD2.F32 R13, -RZ, R7.H1_H1 ;  /* 0x30000007ff0d7230 */ /* 0x000fe40000004100 */
[--C-:B------:R-:W-:Y:S02]  /*8000*/  HADD2.F32 R7, -RZ, R4.reuse.H0_H0 ;  /* 0x20000004ff077230 */ /* 0x100fe40000004100 */
[----:B------:R-:W-:Y:S02]  /*8010*/  HADD2.F32 R4, -RZ, R4.H1_H1 ;  /* 0x30000004ff047230 */ /* 0x000fe40000004100 */
[C---:B------:R-:W-:Y:S01]  /*8020*/  FMUL.FTZ R38, R13.reuse, R15 ;  /* 0x0000000f0d267220 */ /* 0x040fe20000410000 */
[----:B------:R-:W-:Y:S01]  /*8030*/  FMUL.FTZ R37, R13, R35 ;  /* 0x000000230d257220 */ /* 0x000fe20000410000 */
[----:B------:R-:W-:-:S02]  /*8040*/  HADD2.F32 R10, -RZ, R6.H0_H0 ;  /* 0x20000006ff0a7230 */ /* 0x000fc40000004100 */
[----:B------:R-:W-:Y:S01]  /*8050*/  FMUL.FTZ R36, R4, R34 ;  /* 0x0000002204247220 */ /* 0x000fe20000410000 */
[----:B------:R-:W-:Y:S01]  /*8060*/  FFMA.FTZ R40, R12, R35, R38 ;  /* 0x000000230c287223 */ /* 0x000fe20000010026 */
[----:B------:R-:W-:Y:S02]  /*8070*/  HADD2.F32 R11, -RZ, R6.H1_H1 ;  /* 0x30000006ff0b7230 */ /* 0x000fe40000004100 */
[-C--:B------:R-:W-:Y:S01]  /*8080*/  FMUL.FTZ R38, R4, R14.reuse ;  /* 0x0000000e04267220 */ /* 0x080fe20000410000 */
[C---:B------:R-:W-:Y:S01]  /*8090*/  FFMA.FTZ R36, R7.reuse, R14, -R36 ;  /* 0x0000000e07247223 */ /* 0x040fe20000010824 */
[--C-:B------:R-:W-:Y:S02]  /*80a0*/  HADD2.F32 R6, -RZ, R5.reuse.H0_H0 ;  /* 0x20000005ff067230 */ /* 0x100fe40000004100 */
[----:B------:R-:W-:Y:S01]  /*80b0*/  FFMA.FTZ R37, R12, R15, -R37 ;  /* 0x0000000f0c257223 */ /* 0x000fe20000010825 */
[----:B------:R-:W-:Y:S02]  /*80c0*/  HADD2.F32 R14, -RZ, R44.H1_H1 ;  /* 0x3000002cff0e7230 */ /* 0x000fe40000004100 */
[----:B------:R-:W-:Y:S01]  /*80d0*/  FFMA.FTZ R15, R7, R34, R38 ;  /* 0x00000022070f7223 */ /* 0x000fe20000010026 */
[----:B------:R-:W-:-:S02]  /*80e0*/  HADD2.F32 R5, -RZ, R5.H1_H1 ;  /* 0x30000005ff057230 */ /* 0x000fc40000004100 */
[----:B------:R-:W-:Y:S02]  /*80f0*/  HADD2.F32 R12, -RZ, R43.H0_H0 ;  /* 0x2000002bff0c7230 */ /* 0x000fe40000004100 */
[C---:B------:R-:W-:Y:S01]  /*8100*/  FMUL.FTZ R35, R11.reuse, R14 ;  /* 0x0000000e0b237220 */ /* 0x040fe20000410000 */
[----:B------:R-:W-:Y:S02]  /*8110*/  HADD2.F32 R13, -RZ, R39.H0_H0 ;  /* 0x20000027ff0d7230 */ /* 0x000fe40000004100 */
[----:B------:R-:W-:Y:S02]  /*8120*/  HADD2.F32 R4, -RZ, R41.H0_H0 ;  /* 0x20000029ff047230 */ /* 0x000fe40000004100 */
[-C--:B------:R-:W-:Y:S01]  /*8130*/  FMUL.FTZ R11, R11, R12.reuse ;  /* 0x0000000c0b0b7220 */ /* 0x080fe20000410000 */
[C---:B------:R-:W-:Y:S01]  /*8140*/  FFMA.FTZ R35, R10.reuse, R12, -R35 ;  /* 0x0000000c0a237223 */ /* 0x040fe20000010823 */
[C---:B------:R-:W-:Y:S01]  /*8150*/  FMUL.FTZ R7, R5.reuse, R13 ;  /* 0x0000000d05077220 */ /* 0x040fe20000410000 */
[----:B------:R-:W-:Y:S01]  /*8160*/  FMUL.FTZ R34, R5, R4 ;  /* 0x0000000405227220 */ /* 0x000fe20000410000 */
[----:B------:R-:W-:-:S02]  /*8170*/  FFMA.FTZ R10, R10, R14, R11 ;  /* 0x0000000e0a0a7223 */ /* 0x000fc4000001000b */
[----:B------:R-:W-:Y:S01]  /*8180*/  FFMA.FTZ R5, R6, R4, -R7 ;  /* 0x0000000406057223 */ /* 0x000fe20000010807 */
[----:B------:R-:W-:Y:S01]  /*8190*/  F2FP.F16.F32.PACK_AB R7, R40, R37 ;  /* 0x000000252807723e */ /* 0x000fe200000000ff */
[----:B------:R-:W-:Y:S01]  /*81a0*/  FFMA.FTZ R34, R6, R13, R34 ;  /* 0x0000000d06227223 */ /* 0x000fe20000010022 */
[----:B------:R-:W-:Y:S02]  /*81b0*/  F2FP.F16.F32.PACK_AB R4, R15, R36 ;  /* 0x000000240f04723e */ /* 0x000fe400000000ff */
[----:B------:R-:W-:Y:S02]  /*81c0*/  F2FP.F16.F32.PACK_AB R6, R10, R35 ;  /* 0x000000230a06723e */ /* 0x000fe400000000ff */
[----:B------:R-:W-:-:S05]  /*81d0*/  F2FP.F16.F32.PACK_AB R5, R34, R5 ;  /* 0x000000052205723e */ /* 0x000fca00000000ff */
[----:B------:R1:W-:Y:S02]  /*81e0*/  STS.128 [R3+0x20400], R4 ;  /* 0x0204000403007388 */ /* 0x0003e40000000c00 */
.L_x_4719:
[----:B------:R-:W-:Y:S05]  /*81f0*/  BSYNC B2 ;  /* 0x0000000000027941 */ /* 0x000fea0003800000 */
.L_x_4718:
[----:B------:R-:W-:Y:S05]  /*8200*/  @P2 BRA `(.L_x_4717) ;  /* 0x0000000000a82947 */ /* 0x000fea0003800000 */
[----:B01----:R-:W0:Y:S01]  /*8210*/  LDS.128 R4, [R0] ;  /* 0x0000000000047984 */ /* 0x003e220000000c00 */
[----:B------:R-:W-:Y:S01]  /*8220*/  SHF.R.U32.HI R15, RZ, 0x10, R33 ;  /* 0x00000010ff0f7819 */ /* 0x000fe20000011621 */
[----:B------:R-:W-:Y:S01]  /*8230*/  HADD2.F32 R14, -RZ, R42.H0_H0 ;  /* 0x2000002aff0e7230 */ /* 0x000fe20000004100 */
[--C-:B------:R-:W-:Y:S01]  /*8240*/  SHF.R.U64 R35, R30, 0x10, R31.reuse ;  /* 0x000000101e237819 */ /* 0x100fe2000000121f */
[----:B------:R-:W-:Y:S01]  /*8250*/  HADD2.F32 R30, -RZ, R43.H1_H1 ;  /* 0x3000002bff1e7230 */ /* 0x000fe20000004100 */
        /* <DEDUP_REMOVED lines=18> */
[----:B------:R-:W-:Y:S02]  /*8380*/  HADD2.F32 R14, -RZ, R44.H0_H0 ;  /* 0x2000002cff0e7230 */ /* 0x000fe40000004100 */
[----:B------:R-:W-:Y:S01]  /*8390*/  FFMA.FTZ R15, R7, R30, R34 ;  /* 0x0000001e070f7223 */ /* 0x000fe20000010022 */
[----:B------:R-:W-:-:S02]  /*83a0*/  HADD2.F32 R5, -RZ, R5.H1_H1 ;  /* 0x30000005ff057230 */ /* 0x000fc40000004100 */
[----:B------:R-:W-:Y:S02]  /*83b0*/  HADD2.F32 R12, -RZ, R42.H1_H1 ;  /* 0x3000002aff0c7230 */ /* 0x000fe40000004100 */
        /* <DEDUP_REMOVED lines=14> */
[----:B------:R2:W-:Y:S02]  /*84a0*/  STS.128 [R0], R4 ;  /* 0x0000000400007388 */ /* 0x0005e40000000c00 */
.L_x_4717:
[----:B------:R-:W-:Y:S05]  /*84b0*/  BSYNC B1 ;  /* 0x0000000000017941 */ /* 0x000fea0003800000 */
.L_x_4716:
[----:B------:R-:W-:Y:S05]  /*84c0*/  @P1 BRA `(.L_x_4720) ;  /* 0x0000001800201947 */ /* 0x000fea0003800000 */
[----:B-12---:R-:W1:Y:S01]  /*84d0*/  LDC R5, c[0x0][0x3d4] ;  /* 0x0000f500ff057b82 */ /* 0x006e620000000800 */
[C---:B------:R-:W-:Y:S01]  /*84e0*/  VIADD R4, R24.reuse, 0x10 ;  /* 0x0000001018047836 */ /* 0x040fe20000000000 */
[----:B------:R-:W-:Y:S01]  /*84f0*/  BSSY B1, `(.L_x_4721) ;  /* 0x000002e000017945 */ /* 0x000fe20003800000 */
[----:B-1----:R-:W-:-:S03]  /*8500*/  ISETP.GE.AND P0, PT, R24, R5, PT ;  /* 0x000000051800720c */ /* 0x002fc60003f06270 */
[----:B------:R-:W-:-:S10]  /*8510*/  ISETP.GE.AND P1, PT, R4, R5, PT ;  /* 0x000000050400720c */ /* 0x000fd40003f26270 */
[----:B------:R-:W-:Y:S05]  /*8520*/  @P0 BRA `(.L_x_4722) ;  /* 0x0000000000a80947 */ /* 0x000fea0003800000 */
[----:B0-----:R-:W0:Y:S01]  /*8530*/  LDS.128 R4, [R3+0x21400] ;  /* 0x0214000003047984 */ /* 0x001e220000000c00 */
        /* <DEDUP_REMOVED lines=8> */
[----:B0-----:R-:W-:-:S02]  /*85c0*/  HADD2.F32 R12, -RZ, R7.H0_H0 ;  /* 0x20000007ff0c7230 */ /* 0x001fc40000004100 */
[----:B------:R-:W-:Y:S02]  /*85d0*/  HADD2.F32 R13, -RZ, R7.H1_H1 ;  /* 0x30000007ff0d7230 */ /* 0x000fe40000004100 */
[--C-:B------:R-:W-:Y:S02]  /*85e0*/  HADD2.F32 R7, -RZ, R4.reuse.H0_H0 ;  /* 0x20000004ff077230 */ /* 0x100fe40000004100 */
[----:B------:R-:W-:Y:S02]  /*85f0*/  HADD2.F32 R4, -RZ, R4.H1_H1 ;  /* 0x30000004ff047230 */ /* 0x000fe40000004100 */
[C---:B------:R-:W-:Y:S01]  /*8600*/  FMUL.FTZ R28, R13.reuse, R15 ;  /* 0x0000000f0d1c7220 */ /* 0x040fe20000410000 */
[-C--:B------:R-:W-:Y:S01]  /*8610*/  FMUL.FTZ R27, R13, R25.reuse ;  /* 0x000000190d1b7220 */ /* 0x080fe20000410000 */
[--C-:B------:R-:W-:Y:S02]  /*8620*/  HADD2.F32 R10, -RZ, R6.reuse.H0_H0 ;  /* 0x20000006ff0a7230 */ /* 0x100fe40000004100 */
[----:B------:R-:W-:Y:S01]  /*8630*/  FMUL.FTZ R26, R4, R24 ;  /* 0x00000018041a7220 */ /* 0x000fe20000410000 */
[----:B------:R-:W-:Y:S01]  /*8640*/  FFMA.FTZ R30, R12, R25, R28 ;  /* 0x000000190c1e7223 */ /* 0x000fe2000001001c */
[----:B------:R-:W-:-:S02]  /*8650*/  HADD2.F32 R11, -RZ, R6.H1_H1 ;  /* 0x30000006ff0b7230 */ /* 0x000fc40000004100 */
[----:B------:R-:W-:Y:S01]  /*8660*/  FFMA.FTZ R27, R12, R15, -R27 ;  /* 0x0000000f0c1b7223 */ /* 0x000fe2000001081b */
[-C--:B------:R-:W-:Y:S01]  /*8670*/  FMUL.FTZ R28, R4, R14.reuse ;  /* 0x0000000e041c7220 */ /* 0x080fe20000410000 */
[C---:B------:R-:W-:Y:S01]  /*8680*/  FFMA.FTZ R26, R7.reuse, R14, -R26 ;  /* 0x0000000e071a7223 */ /* 0x040fe2000001081a */
[--C-:B------:R-:W-:Y:S02]  /*8690*/  HADD2.F32 R6, -RZ, R5.reuse.H0_H0 ;  /* 0x20000005ff067230 */ /* 0x100fe40000004100 */
[----:B------:R-:W-:Y:S02]  /*86a0*/  HADD2.F32 R14, -RZ, R48.H1_H1 ;  /* 0x30000030ff0e7230 */ /* 0x000fe40000004100 */
[----:B------:R-:W-:Y:S01]  /*86b0*/  FFMA.FTZ R7, R7, R24, R28 ;  /* 0x0000001807077223 */ /* 0x000fe2000001001c */
[----:B------:R-:W-:Y:S02]  /*86c0*/  HADD2.F32 R12, -RZ, R46.H1_H1 ;  /* 0x3000002eff0c7230 */ /* 0x000fe40000004100 */
[----:B------:R-:W-:-:S02]  /*86d0*/  HADD2.F32 R5, -RZ, R5.H1_H1 ;  /* 0x30000005ff057230 */ /* 0x000fc40000004100 */
[C---:B------:R-:W-:Y:S01]  /*86e0*/  FMUL.FTZ R15, R11.reuse, R14 ;  /* 0x0000000e0b0f7220 */ /* 0x040fe20000410000 */
[----:B------:R-:W-:Y:S02]  /*86f0*/  HADD2.F32 R13, -RZ, R31.H0_H0 ;  /* 0x2000001fff0d7230 */ /* 0x000fe40000004100 */
[-C--:B------:R-:W-:Y:S01]  /*8700*/  FMUL.FTZ R25, R11, R12.reuse ;  /* 0x0000000c0b197220 */ /* 0x080fe20000410000 */
[----:B------:R-:W-:Y:S02]  /*8710*/  HADD2.F32 R4, -RZ, R32.H0_H0 ;  /* 0x20000020ff047230 */ /* 0x000fe40000004100 */
[----:B------:R-:W-:Y:S01]  /*8720*/  FFMA.FTZ R15, R10, R12, -R15 ;  /* 0x0000000c0a0f7223 */ /* 0x000fe2000001080f */
[----:B------:R-:W-:Y:S01]  /*8730*/  F2FP.F16.F32.PACK_AB R31, R30, R27 ;  /* 0x0000001b1e1f723e */ /* 0x000fe200000000ff */
[C---:B------:R-:W-:Y:S01]  /*8740*/  FMUL.FTZ R11, R5.reuse, R13 ;  /* 0x0000000d050b7220 */ /* 0x040fe20000410000 */
[----:B------:R-:W-:Y:S01]  /*8750*/  FFMA.FTZ R10, R10, R14, R25 ;  /* 0x0000000e0a0a7223 */ /* 0x000fe20000010019 */
[----:B------:R-:W-:Y:S01]  /*8760*/  FMUL.FTZ R24, R5, R4 ;  /* 0x0000000405187220 */ /* 0x000fe20000410000 */
[----:B------:R-:W-:Y:S01]  /*8770*/  F2FP.F16.F32.PACK_AB R28, R7, R26 ;  /* 0x0000001a071c723e */ /* 0x000fe200000000ff */
[----:B------:R-:W-:-:S02]  /*8780*/  FFMA.FTZ R11, R6, R4, -R11 ;  /* 0x00000004060b7223 */ /* 0x000fc4000001080b */
[----:B------:R-:W-:Y:S01]  /*8790*/  FFMA.FTZ R24, R6, R13, R24 ;  /* 0x0000000d06187223 */ /* 0x000fe20000010018 */
[----:B------:R-:W-:-:S04]  /*87a0*/  F2FP.F16.F32.PACK_AB R30, R10, R15 ;  /* 0x0000000f0a1e723e */ /* 0x000fc800000000ff */
[----:B------:R-:W-:-:S05]  /*87b0*/  F2FP.F16.F32.PACK_AB R29, R24, R11 ;  /* 0x0000000b181d723e */ /* 0x000fca00000000ff */
[----:B------:R1:W-:Y:S02]  /*87c0*/  STS.128 [R3+0x21400], R28 ;  /* 0x0214001c03007388 */ /* 0x0003e40000000c00 */
.L_x_4722:
[----:B------:R-:W-:Y:S05]  /*87d0*/  BSYNC B1 ;  /* 0x0000000000017941 */ /* 0x000fea0003800000 */
.L_x_4721:
        /* <DEDUP_REMOVED lines=10> */
[----:B0-----:R-:W-:-:S02]  /*8880*/  HADD2.F32 R10, -RZ, R7.H1_H1 ;  /* 0x30000007ff0a7230 */ /* 0x001fc40000004100 */
[--C-:B-1----:R-:W-:Y:S02]  /*8890*/  HADD2.F32 R3, -RZ, R4.reuse.H0_H0 ;  /* 0x20000004ff037230 */ /* 0x102fe40000004100 */
[----:B------:R-:W-:Y:S02]  /*88a0*/  HADD2.F32 R4, -RZ, R4.H1_H1 ;  /* 0x30000004ff047230 */ /* 0x000fe40000004100 */
[C---:B------:R-:W-:Y:S01]  /*88b0*/  FMUL.FTZ R20, R10.reuse, R14 ;  /* 0x0000000e0a147220 */ /* 0x040fe20000410000 */
[----:B------:R-:W-:Y:S02]  /*88c0*/  HADD2.F32 R9, -RZ, R7.H0_H0 ;  /* 0x20000007ff097230 */ /* 0x000fe40000004100 */
[----:B------:R-:W-:Y:S01]  /*88d0*/  FMUL.FTZ R15, R10, R12 ;  /* 0x0000000c0a0f7220 */ /* 0x000fe20000410000 */
[--C-:B------:R-:W-:Y:S02]  /*88e0*/  HADD2.F32 R7, -RZ, R6.reuse.H0_H0 ;  /* 0x20000006ff077230 */ /* 0x100fe40000004100 */
[----:B------:R-:W-:Y:S01]  /*88f0*/  FMUL.FTZ R10, R4, R13 ;  /* 0x0000000d040a7220 */ /* 0x000fe20000410000 */
[----:B------:R-:W-:-:S02]  /*8900*/  HADD2.F32 R8, -RZ, R6.H1_H1 ;  /* 0x30000006ff087230 */ /* 0x000fc40000004100 */
[C---:B------:R-:W-:Y:S01]  /*8910*/  FFMA.FTZ R20, R9.reuse, R12, -R20 ;  /* 0x0000000c09147223 */ /* 0x040fe20000010814 */
[----:B------:R-:W-:Y:S01]  /*8920*/  FFMA.FTZ R15, R9, R14, R15 ;  /* 0x0000000e090f7223 */ /* 0x000fe2000001000f */
[--C-:B------:R-:W-:Y:S02]  /*8930*/  HADD2.F32 R6, -RZ, R5.reuse.H0_H0 ;  /* 0x20000005ff067230 */ /* 0x100fe40000004100 */
[-C--:B------:R-:W-:Y:S01]  /*8940*/  FMUL.FTZ R14, R4, R11.reuse ;  /* 0x0000000b040e7220 */ /* 0x080fe20000410000 */
[----:B------:R-:W-:Y:S01]  /*8950*/  FFMA.FTZ R12, R3, R11, -R10 ;  /* 0x0000000b030c7223 */ /* 0x000fe2000001080a */
[----:B------:R-:W-:Y:S01]  /*8960*/  HADD2.F32 R5, -RZ, R5.H1_H1 ;  /* 0x30000005ff057230 */ /* 0x000fe20000004100 */
[----:B------:R-:W-:Y:S01]  /*8970*/  F2FP.F16.F32.PACK_AB R15, R15, R20 ;  /* 0x000000140f0f723e */ /* 0x000fe200000000ff */
[----:B------:R-:W-:Y:S02]  /*8980*/  HADD2.F32 R11, -RZ, R47.H1_H1 ;  /* 0x3000002fff0b7230 */ /* 0x000fe40000004100 */
[----:B------:R-:W-:Y:S01]  /*8990*/  FFMA.FTZ R3, R3, R13, R14 ;  /* 0x0000000d03037223 */ /* 0x000fe2000001000e */
[----:B------:R-:W-:-:S02]  /*89a0*/  HADD2.F32 R10, -RZ, R24.H0_H0 ;  /* 0x20000018ff0a7230 */ /* 0x000fc40000004100 */
[----:B------:R-:W-:Y:S02]  /*89b0*/  HADD2.F32 R9, -RZ, R45.H1_H1 ;  /* 0x3000002dff097230 */ /* 0x000fe40000004100 */
[C---:B------:R-:W-:Y:S01]  /*89c0*/  FMUL.FTZ R14, R8.reuse, R11 ;  /* 0x0000000b080e7220 */ /* 0x040fe20000410000 */
[----:B------:R-:W-:Y:S02]  /*89d0*/  HADD2.F32 R4, -RZ, R25.H0_H0 ;  /* 0x20000019ff047230 */ /* 0x000fe40000004100 */
[----:B------:R-:W-:Y:S01]  /*89e0*/  FMUL.FTZ R13, R5, R10 ;  /* 0x0000000a050d7220 */ /* 0x000fe20000410000 */
[----:B------:R-:W-:Y:S01]  /*89f0*/  F2FP.F16.F32.PACK_AB R12, R3, R12 ;  /* 0x0000000c030c723e */ /* 0x000fe200000000ff */
[-C--:B------:R-:W-:Y:S01]  /*8a00*/  FMUL.FTZ R8, R8, R9.reuse ;  /* 0x0000000908087220 */ /* 0x080fe20000410000 */
[----:B------:R-:W-:Y:S01]  /*8a10*/  FFMA.FTZ R14, R7, R9, -R14 ;  /* 0x00000009070e7223 */ /* 0x000fe2000001080e */
[-C--:B------:R-:W-:Y:S01]  /*8a20*/  FMUL.FTZ R5, R5, R4.reuse ;  /* 0x0000000405057220 */ /* 0x080fe20000410000 */
[----:B------:R-:W-:Y:S01]  /*8a30*/  FFMA.FTZ R13, R6, R4, -R13 ;  /* 0x00000004060d7223 */ /* 0x000fe2000001080d */
[----:B------:R-:W-:-:S02]  /*8a40*/  FFMA.FTZ R7, R7, R11, R8 ;  /* 0x0000000b07077223 */ /* 0x000fc40000010008 */
[----:B------:R-:W-:-:S03]  /*8a50*/  FFMA.FTZ R6, R6, R10, R5 ;  /* 0x0000000a06067223 */ /* 0x000fc60000010005 */
[----:B------:R-:W-:Y:S02]  /*8a60*/  F2FP.F16.F32.PACK_AB R14, R7, R14 ;  /* 0x0000000e070e723e */ /* 0x000fe400000000ff */
[----:B------:R-:W-:-:S05]  /*8a70*/  F2FP.F16.F32.PACK_AB R13, R6, R13 ;  /* 0x0000000d060d723e */ /* 0x000fca00000000ff */
[----:B------:R3:W-:Y:S01]  /*8a80*/  STS.128 [R0+0x1000], R12 ;  /* 0x0010000c00007388 */ /* 0x0007e20000000c00 */
[----:B------:R-:W-:Y:S05]  /*8a90*/  BRA `(.L_x_4720) ;  /* 0x0000001000ac7947 */ /* 0x000fea0003800000 */
.L_x_4701:
[----:B------:R-:W0:Y:S01]  /*8aa0*/  LDC R41, c[0x0][0x3d4] ;  /* 0x0000f500ff297b82 */ /* 0x000e220000000800 */
[----:B------:R-:W-:Y:S01]  /*8ab0*/  ULDC.64 UR4, c[0x0][0x3c8] ;  /* 0x0000f20000047ab9 */ /* 0x000fe20000000a00 */
[----:B------:R-:W-:Y:S01]  /*8ac0*/  ULDC.64 UR6, c[0x0][0x3e0] ;  /* 0x0000f80000067ab9 */ /* 0x000fe20000000a00 */
[----:B------:R-:W-:Y:S02]  /*8ad0*/  CS2R R32, SRZ ;  /* 0x0000000000207805 */ /* 0x000fe4000001ff00 */
[----:B------:R-:W-:Y:S02]  /*8ae0*/  CS2R R34, SRZ ;  /* 0x0000000000227805 */ /* 0x000fe4000001ff00 */
[----:B0-----:R-:W-:-:S04]  /*8af0*/  ISETP.GE.AND P0, PT, R16, R41, PT ;  /* 0x000000291000720c */ /* 0x001fc80003f06270 */
[-C--:B------:R-:W-:Y:S02]  /*8b00*/  ISETP.GE.OR P1, PT, R226, R9.reuse, P0 ;  /* 0x00000009e200720c */ /* 0x080fe40000726670 */
[----:B------:R-:W-:-:S11]  /*8b10*/  ISETP.GE.OR P0, PT, R186, R9, P0 ;  /* 0x00000009ba00720c */ /* 0x000fd60000706670 */
[----:B------:R-:W0:Y:S01]  /*8b20*/  @!P1 LDC.64 R14, c[0x0][0x3c8] ;  /* 0x0000f200ff0e9b82 */ /* 0x000e220000000a00 */
[----:B------:R-:W-:Y:S02]  /*8b30*/  @!P1 IADD3 R13, P5, P6, R27, R46, R52 ;  /* 0x0000002e1b0d9210 */ /* 0x000fe40007ebe034 */
[----:B------:R-:W-:Y:S02]  /*8b40*/  @!P0 IADD3 R9, P4, R52, R27, RZ ;  /* 0x0000001b34098210 */ /* 0x000fe40007f9e0ff */
[----:B------:R-:W-:Y:S02]  /*8b50*/  @!P1 IADD3 R0, P2, P3, R29, R44, R54 ;  /* 0x0000002c1d009210 */ /* 0x000fe40007b5e036 */
[----:B------:R-:W-:Y:S01]  /*8b60*/  @!P1 IADD3.X R20, R26, R47, R57, P5, P6 ;  /* 0x0000002f1a149210 */ /* 0x000fe20002fec439 */
[----:B------:R-:W1:Y:S01]  /*8b70*/  @!P1 LDC.64 R30, c[0x0][0x3e0] ;  /* 0x0000f800ff1e9b82 */ /* 0x000e620000000a00 */
[----:B------:R-:W-:Y:S01]  /*8b80*/  @!P0 IMAD.X R10, R57, 0x1, R26, P4 ;  /* 0x00000001390a8824 */ /* 0x000fe200020e061a */
[----:B------:R-:W-:-:S02]  /*8b90*/  @!P0 LEA R8, P4, R9, UR4, 0x1 ;  /* 0x0000000409088c11 */ /* 0x000fc4000f8808ff */
[----:B------:R-:W-:Y:S02]  /*8ba0*/  @!P1 IADD3.X R3, R28, R45, R59, P2, P3 ;  /* 0x0000002d1c039210 */ /* 0x000fe400017e643b */
[----:B------:R-:W-:Y:S02]  /*8bb0*/  @!P0 IADD3 R11, P5, R54, R29, RZ ;  /* 0x0000001d360b8210 */ /* 0x000fe40007fbe0ff */
[----:B------:R-:W-:Y:S02]  /*8bc0*/  @!P0 LEA.HI.X R9, R9, UR5, R10, 0x1, P4 ;  /* 0x0000000509098c11 */ /* 0x000fe4000a0f0c0a */
[----:B------:R-:W-:Y:S01]  /*8bd0*/  @!P0 LEA R10, P2, R11, UR6, 0x1 ;  /* 0x000000060b0a8c11 */ /* 0x000fe2000f8408ff */
[----:B------:R-:W-:Y:S01]  /*8be0*/  @!P0 IMAD.X R24, R59, 0x1, R28, P5 ;  /* 0x000000013b188824 */ /* 0x000fe200028e061c */
[----:B0-----:R-:W-:Y:S02]  /*8bf0*/  @!P1 LEA R12, P3, R13, R14, 0x1 ;  /* 0x0000000e0d0c9211 */ /* 0x001fe400078608ff */
[----:B------:R-:W-:-:S02]  /*8c00*/  CS2R R28, SRZ ;  /* 0x00000000001c7805 */ /* 0x000fc4000001ff00 */
[----:B------:R-:W-:Y:S01]  /*8c10*/  @!P0 LEA.HI.X R11, R11, UR7, R24, 0x1, P2 ;  /* 0x000000070b0b8c11 */ /* 0x000fe200090f0c18 */
[----:B------:R0:W5:Y:S01]  /*8c20*/  @!P0 LDG.E.128 R32, desc[UR42][R8.64] ;  /* 0x0000002a08208981 */ /* 0x000162000c1e1d00 */
[----:B------:R-:W-:Y:S02]  /*8c30*/  @!P1 LEA.HI.X R13, R13, R15, R20, 0x1, P3 ;  /* 0x0000000f0d0d9211 */ /* 0x000fe400018f0c14 */
[----:B-1----:R-:W-:-:S04]  /*8c40*/  @!P1 LEA R14, P4, R0, R30, 0x1 ;  /* 0x0000001e000e9211 */ /* 0x002fc800078808ff */
[----:B------:R-:W-:Y:S02]  /*8c50*/  @!P1 LEA.HI.X R15, R0, R31, R3, 0x1, P4 ;  /* 0x0000001f000f9211 */ /* 0x000fe400020f0c03 */
[----:B------:R-:W-:Y:S01]  /*8c60*/  CS2R R30, SRZ ;  /* 0x00000000001e7805 */ /* 0x000fe2000001ff00 */
[----:B------:R-:W1:Y:S05]  /*8c70*/  LDC R0, c[0x0][0x428] ;  /* 0x00010a00ff007b82 */ /* 0x000e6a0000000800 */
[----:B------:R-:W5:Y:S01]  /*8c80*/  @!P1 LDG.E.128 R28, desc[UR42][R14.64] ;  /* 0x0000002a0e1c9981 */ /* 0x000f62000c1e1d00 */
[----:B-1----:R-:W-:-:S13]  /*8c90*/  ISETP.NE.AND P2, PT, R0, 0x1, PT ;  /* 0x000000010000780c */ /* 0x002fda0003f45270 */
[----:B0-----:R-:W0:Y:S08]  /*8ca0*/  @P2 LDC R8, c[0x0][0x42c] ;  /* 0x00010b00ff082b82 */ /* 0x001e300000000800 */
[----:B------:R-:W1:Y:S01]  /*8cb0*/  @P2 LDC R9, c[0x0][0x430] ;  /* 0x00010c00ff092b82 */ /* 0x000e620000000800 */
[----:B------:R-:W-:-:S05]  /*8cc0*/  IMAD R0, R189, 0x40, R186 ;  /* 0x00000040bd007824 */ /* 0x000fca00078e02ba */
[----:B------:R-:W-:Y:S02]  /*8cd0*/  LEA R3, R211, R0, 0x5 ;  /* 0x00000000d3037211 */ /* 0x000fe400078e28ff */
[----:B------:R-:W-:Y:S02]  /*8ce0*/  CS2R R36, SRZ ;  /* 0x0000000000247805 */ /* 0x000fe4000001ff00 */
[----:B------:R-:W-:Y:S02]  /*8cf0*/  CS2R R38, SRZ ;  /* 0x0000000000267805 */ /* 0x000fe4000001ff00 */
[----:B------:R-:W-:Y:S02]  /*8d00*/  CS2R R24, SRZ ;  /* 0x0000000000187805 */ /* 0x000fe4000001ff00 */
[----:B------:R-:W-:Y:S02]  /*8d10*/  CS2R R26, SRZ ;  /* 0x00000000001a7805 */ /* 0x000fe4000001ff00 */
[----:B------:R2:W5:Y:S01]  /*8d20*/  @!P0 LDG.E.128 R36, desc[UR42][R10.64] ;  /* 0x0000002a0a248981 */ /* 0x000562000c1e1d00 */
[----:B0-----:R-:W-:-:S03]  /*8d30*/  @P2 IMAD.HI.U32 R0, R3, R8, RZ ;  /* 0x0000000803002227 */ /* 0x001fc600078e00ff */
[----:B------:R0:W5:Y:S02]  /*8d40*/  @!P1 LDG.E.128 R24, desc[UR42][R12.64] ;  /* 0x0000002a0c189981 */ /* 0x000164000c1e1d00 */
[----:B-1----:R-:W-:-:S04]  /*8d50*/  @P2 SHF.R.U32.HI R3, RZ, R9, R0 ;  /* 0x00000009ff032219 */ /* 0x002fc80000011600 */
[----:B------:R-:W-:Y:S01]  /*8d60*/  SHF.R.S32.HI R21, RZ, 0x1f, R3 ;  /* 0x0000001fff157819 */ /* 0x000fe20000011403 */
[----:B------:R-:W-:Y:S02]  /*8d70*/  IMAD.MOV.U32 R8, RZ, RZ, R42 ;  /* 0x000000ffff087224 */ /* 0x000fe400078e002a */
[----:B------:R-:W-:Y:S02]  /*8d80*/  IMAD.MOV.U32 R9, RZ, RZ, R49 ;  /* 0x000000ffff097224 */ /* 0x000fe400078e0031 */
[----:B--2---:R-:W-:Y:S02]  /*8d90*/  IMAD.MOV.U32 R10, RZ, RZ, R40 ;  /* 0x000000ffff0a7224 */ /* 0x004fe400078e0028 */
[----:B------:R-:W-:Y:S02]  /*8da0*/  IMAD.MOV.U32 R11, RZ, RZ, R51 ;  /* 0x000000ffff0b7224 */ /* 0x000fe400078e0033 */
[C---:B------:R-:W-:Y:S02]  /*8db0*/  IMAD R0, R21.reuse, R6, RZ ;  /* 0x0000000615007224 */ /* 0x040fe400078e02ff */
[----:B0-----:R-:W-:-:S02]  /*8dc0*/  IMAD R12, R21, R4, RZ ;  /* 0x00000004150c7224 */ /* 0x001fc400078e02ff */
[----:B------:R-:W-:-:S04]  /*8dd0*/  IMAD.WIDE.U32 R8, R3, R6, R8 ;  /* 0x0000000603087225 */ /* 0x000fc800078e0008 */
[----:B------:R-:W-:-:S04]  /*8de0*/  IMAD.WIDE.U32 R10, R3, R4, R10 ;  /* 0x00000004030a7225 */ /* 0x000fc800078e000a */
[C---:B------:R-:W-:Y:S02]  /*8df0*/  IMAD R7, R3.reuse, R7, R0 ;  /* 0x0000000703077224 */ /* 0x040fe400078e0200 */
[----:B------:R-:W-:Y:S01]  /*8e00*/  IMAD R3, R3, R5, R12 ;  /* 0x0000000503037224 */ /* 0x000fe200078e020c */
[----:B------:R-:W-:Y:S02]  /*8e10*/  LEA R4, P2, R8, UR4, 0x1 ;  /* 0x0000000408047c11 */ /* 0x000fe4000f8408ff */
[----:B------:R-:W-:Y:S01]  /*8e20*/  LEA R0, P3, R10, UR6, 0x1 ;  /* 0x000000060a007c11 */ /* 0x000fe2000f8608ff */
[----:B------:R-:W-:Y:S01]  /*8e30*/  IMAD.IADD R3, R11, 0x1, R3 ;  /* 0x000000010b037824 */ /* 0x000fe200078e0203 */
[----:B------:R-:W-:Y:S01]  /*8e40*/  IADD3 R5, R9, R7, RZ ;  /* 0x0000000709057210 */ /* 0x000fe20007ffe0ff */
[----:B------:R-:W-:-:S03]  /*8e50*/  UMOV UR4, 0xffffffff ;  /* 0xffffffff00047882 */ /* 0x000fc60000000000 */
[----:B------:R-:W-:Y:S02]  /*8e60*/  LEA.HI.X R5, R8, UR5, R5, 0x1, P2 ;  /* 0x0000000508057c11 */ /* 0x000fe400090f0c05 */
[----:B------:R-:W-:Y:S02]  /*8e70*/  LEA.HI.X R3, R10, UR7, R3, 0x1, P3 ;  /* 0x000000070a037c11 */ /* 0x000fe400098f0c03 */
[----:B------:R-:W-:Y:S01]  /*8e80*/  LEA.HI R6, R205, R205, RZ, 0x1 ;  /* 0x000000cdcd067211 */ /* 0x000fe200078f08ff */
[----:B------:R-:W-:Y:S06]  /*8e90*/  BRA.DIV UR4, `(.L_x_4723) ;  /* 0x0000014604f47947 */ /* 0x000fec000b800000 */
.L_x_4980:
[----:B------:R-:W-:-:S03]  /*8ea0*/  UMOV UR4, 0xffffffff ;  /* 0xffffffff00047882 */ /* 0x000fc60000000000 */
[----:B------:R-:W-:Y:S05]  /*8eb0*/  BRA.DIV UR4, `(.L_x_4724) ;  /* 0x0000014a04147947 */ /* 0x000fea000b800000 */
.L_x_4983:
[----:B------:R-:W-:-:S03]  /*8ec0*/  UMOV UR4, 0xffffffff ;  /* 0xffffffff00047882 */ /* 0x000fc60000000000 */
[----:B------:R-:W-:Y:S05]  /*8ed0*/  BRA.DIV UR4, `(.L_x_4725) ;  /* 0x0000014a04347947 */ /* 0x000fea000b800000 */
.L_x_4986:
[----:B------:R-:W-:-:S03]  /*8ee0*/  UMOV UR4, 0xffffffff ;  /* 0xffffffff00047882 */ /* 0x000fc60000000000 */
[----:B------:R-:W-:Y:S05]  /*8ef0*/  BRA.DIV UR4, `(.L_x_4726) ;  /* 0x0000014a04547947 */ /* 0x000fea000b800000 */
.L_x_4989:
[----:B------:R-:W-:-:S03]  /*8f00*/  UMOV UR4, 0xffffffff ;  /* 0xffffffff00047882 */ /* 0x000fc60000000000 */
[----:B------:R-:W-:Y:S05]  /*8f10*/  BRA.DIV UR4, `(.L_x_4727) ;  /* 0x0000014a04747947 */ /* 0x000fea000b800000 */
.L_x_4992:
[----:B------:R-:W-:Y:S01]  /*8f20*/  UMOV UR4, 0xffffffff ;  /* 0xffffffff00047882 */ /* 0x000fe20000000000 */
[----:B------:R-:W-:Y:S02]  /*8f30*/  LOP3.LUT R6, R6, 0xfffffffe, RZ, 0xc0, !PT ;  /* 0xfffffffe06067812 */ /* 0x000fe400078ec0ff */
[----:B------:R-:W-:Y:S05]  /*8f40*/  BRA.DIV UR4, `(.L_x_4728) ;  /* 0x0000014a04907947 */ /* 0x000fea000b800000 */
.L_x_4995:
[----:B------:R-:W-:Y:S01]  /*8f50*/  UMOV UR4, 0xffffffff ;  /* 0xffffffff00047882 */ /* 0x000fe20000000000 */
[----:B------:R-:W-:Y:S02]  /*8f60*/  IMAD.IADD R6, R205, 0x1, -R6 ;  /* 0x00000001cd067824 */ /* 0x000fe400078e0a06 */
[----:B------:R-:W-:Y:S05]  /*8f70*/  BRA.DIV UR4, `(.L_x_4729) ;  /* 0x0000014a04ac7947 */ /* 0x000fea000b800000 */
.L_x_4998:
[----:B------:R-:W-:Y:S01]  /*8f80*/  UMOV UR4, 0xffffffff ;  /* 0xffffffff00047882 */ /* 0x000fe20000000000 */
[----:B------:R-:W-:Y:S02]  /*8f90*/  SHF.L.U32 R3, R6, 0x1f, RZ ;  /* 0x0000001f06037819 */ /* 0x000fe400000006ff */
[----:B------:R-:W-:Y:S05]  /*8fa0*/  BRA.DIV UR4, `(.L_x_4730) ;  /* 0x0000014a04c87947 */ /* 0x000fea000b800000 */
.L_x_5001:
[----:B------:R-:W0:Y:S01]  /*8fb0*/  SYNCS.PHASECHK.TRANS64.TRYWAIT P2, [R2+URZ+0x28c00], R3 ;  /* 0x028c0003020075a7 */ /* 0x000e22000804017f */
[----:B-----5:R-:W-:Y:S01]  /*8fc0*/  IMAD.MOV.U32 R0, RZ, RZ, R32 ;  /* 0x000000ffff007224 */ /* 0x020fe200078e0020 */
[----:B------:R-:W-:Y:S01]  /*8fd0*/  MOV R5, R34 ;  /* 0x0000002200057202 */ /* 0x000fe20000000f00 */
[----:B------:R-:W-:Y:S01]  /*8fe0*/  IMAD.MOV.U32 R4, RZ, RZ, R33 ;  /* 0x000000ffff047224 */ /* 0x000fe200078e0021 */
[----:B------:R-:W-:Y:S01]  /*8ff0*/  BSSY B1, `(.L_x_4731) ;  /* 0x0000018000017945 */ /* 0x000fe20003800000 */
[----:B------:R-:W-:Y:S01]  /*9000*/  IMAD.MOV.U32 R6, RZ, RZ, R35 ;  /* 0x000000ffff067224 */ /* 0x000fe200078e0023 */
        /* <DEDUP_REMOVED lines=12> */
[----:B------:R-:W-:Y:S01]  /*90d0*/  PRMT R50, R4, 0x7610, R50 ;  /* 0x0000761004327816 */ /* 0x000fe20000000032 */
[----:B------:R-:W-:Y:S01]  /*90e0*/  IMAD.MOV.U32 R4, RZ, RZ, R29 ;  /* 0x000000ffff047224 */ /* 0x000fe200078e001d */
[----:B------:R-:W-:Y:S01]  /*90f0*/  PRMT R53, R5, 0x5410, R6 ;  /* 0x0000541005357816 */ /* 0x000fe20000000006 */
[----:B------:R-:W-:Y:S01]  /*9100*/  IMAD.MOV.U32 R5, RZ, RZ, R26 ;  /* 0x000000ffff057224 */ /* 0x000fe200078e001a */
[----:B------:R-:W-:Y:S01]  /*9110*/  MOV R0, R28 ;  /* 0x0000001c00007202 */ /* 0x000fe20000000f00 */
[----:B------:R-:W-:-:S03]  /*9120*/  IMAD.MOV.U32 R6, RZ, RZ, R27 ;  /* 0x000000ffff067224 */ /* 0x000fc600078e001b */
[----:B------:R-:W-:Y:S01]  /*9130*/  PRMT R52, R0, 0x5410, R4 ;  /* 0x0000541000347816 */ /* 0x000fe20000000004 */
[----:B------:R-:W-:Y:S01]  /*9140*/  IMAD.IADD R0, R16, 0x1, R41 ;  /* 0x0000000110007824 */ /* 0x000fe200078e0229 */
[----:B------:R-:W-:Y:S01]  /*9150*/  PRMT R54, R5, 0x5410, R6 ;  /* 0x0000541005367816 */ /* 0x000fe20000000006 */
[----:B0-----:R-:W-:Y:S06]  /*9160*/  @!P2 BRA `(.L_x_4732) ;  /* 0x000001480080a947 */ /* 0x001fec0003800000 */
.L_x_5002:
[----:B------:R-:W-:Y:S05]  /*9170*/  BSYNC B1 ;  /* 0x0000000000017941 */ /* 0x000fea0003800000 */
.L_x_4731:
[----:B------:R-:W-:Y:S01]  /*9180*/  BSSY B1, `(.L_x_4733) ;  /* 0x0000063000017945 */ /* 0x000fe20003800000 */
[----:B------:R-:W-:Y:S01]  /*9190*/  IMAD.MOV.U32 R55, RZ, RZ, R30 ;  /* 0x000000ffff377224 */ /* 0x000fe200078e001e */
[----:B------:R-:W-:Y:S01]  /*91a0*/  LOP3.LUT R0, R0, 0x38, RZ, 0xc0, !PT ;  /* 0x0000003800007812 */ /* 0x000fe200078ec0ff */
[----:B------:R-:W-:Y:S01]  /*91b0*/  IMAD.MOV.U32 R56, RZ, RZ, R31 ;  /* 0x000000ffff387224 */ /* 0x000fe200078e001f */
[----:B------:R-:W-:Y:S06]  /*91c0*/  @P0 BRA `(.L_x_4734) ;  /* 0x0000000400780947 */ /* 0x000fec0003800000 */
[----:B0-----:R-:W-:Y:S02]  /*91d0*/  SHF.L.U32 R3, R193, 0x6, RZ ;  /* 0x00000006c1037819 */ /* 0x001fe400000006ff */
[--C-:B------:R-:W-:Y:S02]  /*91e0*/  SHF.R.U64 R48, R32, 0x10, R33.reuse ;  /* 0x0000001020307819 */ /* 0x100fe40000001221 */
[----:B------:R-:W-:Y:S02]  /*91f0*/  LOP3.LUT R5, R3, 0x1c0, RZ, 0xc0, !PT ;  /* 0x000001c003057812 */ /* 0x000fe400078ec0ff */
[----:B------:R-:W-:Y:S01]  /*9200*/  SHF.R.U32.HI R44, RZ, 0x10, R33 ;  /* 0x00000010ff2c7819 */ /* 0x000fe20000011621 */
[----:B------:R-:W-:Y:S01]  /*9210*/  HADD2.F32 R33, -RZ, R15.H1_H1 ;  /* 0x3000000fff217230 */ /* 0x000fe20000004100 */
[----:B------:R-:W-:Y:S02]  /*9220*/  LOP3.LUT R3, R5, 0x38, R16, 0xf8, !PT ;  /* 0x0000003805037812 */ /* 0x000fe400078ef810 */
[----:B------:R-:W-:-:S02]  /*9230*/  SHF.R.U32.HI R4, RZ, 0x3, R5 ;  /* 0x00000003ff047819 */ /* 0x000fc40000011605 */
[----:B------:R-:W-:Y:S02]  /*9240*/  SHF.R.U64 R46, R36, 0x10, R37 ;  /* 0x00000010242e7819 */ /* 0x000fe40000001225 */
[----:B------:R-:W-:Y:S02]  /*9250*/  LOP3.LUT R3, R3, R4, RZ, 0x3c, !PT ;  /* 0x0000000403037212 */ /* 0x000fe400078e3cff */
[----:B------:R-:W-:Y:S01]  /*9260*/  SHF.R.U64 R47, R34, 0x10, R35 ;  /* 0x00000010222f7819 */ /* 0x000fe20000001223 */
[----:B------:R-:W-:Y:S01]  /*9270*/  HADD2.F32 R34, -RZ, R15.H0_H0 ;  /* 0x2000000fff227230 */ /* 0x000fe20000004100 */
[----:B------:R-:W-:Y:S01]  /*9280*/  SHF.R.U32.HI R36, RZ, 0x10, R37 ;  /* 0x00000010ff247819 */ /* 0x000fe20000011625 */
[----:B------:R-:W-:Y:S01]  /*9290*/  IMAD R3, R200, 0x200, R3 ;  /* 0x00000200c8037824 */ /* 0x000fe200078e0203 */
[----:B------:R-:W-:Y:S02]  /*92a0*/  SHF.R.U32.HI R42, RZ, 0x10, R35 ;  /* 0x00000010ff2a7819 */ /* 0x000fe40000011623 */
[----:B------:R-:W-:Y:S01]  /*92b0*/  SHF.R.U64 R45, R38, 0x10, R39 ;  /* 0x00000010262d7819 */ /* 0x000fe20000001227 */
[----:B------:R-:W-:Y:S01]  /*92c0*/  IMAD R41, R3, 0x2, R2 ;  /* 0x0000000203297824 */ /* 0x000fe200078e0202 */
[----:B------:R-:W-:Y:S01]  /*92d0*/  LOP3.LUT R3, R4, R0, R5, 0x1e, !PT ;  /* 0x0000000004037212 */ /* 0x000fe200078e1e05 */
[----:B------:R-:W-:Y:S01]  /*92e0*/  HADD2.F32 R35, -RZ, R36.H0_H0 ;  /* 0x20000024ff237230 */ /* 0x000fe20000004100 */
[----:B------:R-:W-:Y:S01]  /*92f0*/  SHF.R.U32.HI R40, RZ, 0x10, R39 ;  /* 0x00000010ff287819 */ /* 0x000fe20000011627 */
[----:B------:R-:W-:Y:S01]  /*9300*/  HADD2.F32 R36, -RZ, R50.H0_H0 ;  /* 0x20000032ff247230 */ /* 0x000fe20000004100 */
[----:B------:R-:W0:Y:S01]  /*9310*/  LDS.128 R8, [R41+0x20400] ;  /* 0x0204000029087984 */ /* 0x000e220000000c00 */
[----:B------:R-:W-:-:S04]  /*9320*/  IMAD R3, R200, 0x200, R3 ;  /* 0x00000200c8037824 */ /* 0x000fc800078e0203 */
[----:B------:R-:W-:-:S05]  /*9330*/  IMAD R43, R3, 0x2, R2 ;  /* 0x00000002032b7824 */ /* 0x000fca00078e0202 */
[----:B------:R-:W1:Y:S01]  /*9340*/  LDS.128 R4, [R43+0x20400] ;  /* 0x020400002b047984 */ /* 0x000e620000000c00 */
[--C-:B0-----:R-:W-:Y:S02]  /*9350*/  HADD2.F32 R12, -RZ, R9.reuse.H0_H0 ;  /* 0x20000009ff0c7230 */ /* 0x101fe40000004100 */
[----:B------:R-:W-:Y:S02]  /*9360*/  HADD2.F32 R9, -RZ, R9.H1_H1 ;  /* 0x30000009ff097230 */ /* 0x000fe40000004100 */
[--C-:B------:R-:W-:Y:S02]  /*9370*/  HADD2.F32 R13, -RZ, R11.reuse.H0_H0 ;  /* 0x2000000bff0d7230 */ /* 0x100fe40000004100 */
[----:B------:R-:W-:Y:S02]  /*9380*/  HADD2.F32 R14, -RZ, R11.H1_H1 ;  /* 0x3000000bff0e7230 */ /* 0x000fe40000004100 */
[----:B------:R-:W-:Y:S02]  /*9390*/  HADD2.F32 R3, -RZ, R8.H0_H0 ;  /* 0x20000008ff037230 */ /* 0x000fe40000004100 */
[----:B-1----:R-:W-:-:S02]  /*93a0*/  HADD2.F32 R15, -RZ, R5.H0_H0 ;  /* 0x20000005ff0f7230 */ /* 0x002fc40000004100 */
[----:B------:R-:W-:Y:S02]  /*93b0*/  HADD2.F32 R20, -RZ, R5.H1_H1 ;  /* 0x30000005ff147230 */ /* 0x000fe40000004100 */
[----:B------:R-:W-:Y:S02]  /*93c0*/  HADD2.F32 R21, -RZ, R7.H0_H0 ;  /* 0x20000007ff157230 */ /* 0x000fe40000004100 */
[CC--:B------:R-:W-:Y:S01]  /*93d0*/  FMUL.FTZ R37, R15.reuse, R34.reuse ;  /* 0x000000220f257220 */ /* 0x0c0fe20000410000 */
[----:B------:R-:W-:Y:S01]  /*93e0*/  FMUL.FTZ R39, R15, R33 ;  /* 0x000000210f277220 */ /* 0x000fe20000410000 */
[----:B------:R-:W-:Y:S02]  /*93f0*/  HADD2.F32 R15, -RZ, R44.H0_H0 ;  /* 0x2000002cff0f7230 */ /* 0x000fe40000004100 */
[----:B------:R-:W-:Y:S01]  /*9400*/  FMUL.FTZ R38, R20, R35 ;  /* 0x0000002314267220 */ /* 0x000fe20000410000 */
[C---:B------:R-:W-:Y:S01]  /*9410*/  FFMA.FTZ R37, R12.reuse, R33, -R37 ;  /* 0x000000210c257223 */ /* 0x040fe20000010825 */
[----:B------:R-:W-:Y:S01]  /*9420*/  FFMA.FTZ R39, R12, R34, R39 ;  /* 0x000000220c277223 */ /* 0x000fe20000010027 */
[----:B------:R-:W-:-:S02]  /*9430*/  HADD2.F32 R12, -RZ, R51.H1_H1 ;  /* 0x30000033ff0c7230 */ /* 0x000fc40000004100 */
[-C--:B------:R-:W-:Y:S01]  /*9440*/  FMUL.FTZ R20, R20, R15.reuse ;  /* 0x0000000f14147220 */ /* 0x080fe20000410000 */
[----:B------:R-:W-:Y:S01]  /*9450*/  FMUL.FTZ R34, R21, R36 ;  /* 0x0000002415227220 */ /* 0x000fe20000410000 */
[C---:B------:R-:W-:Y:S01]  /*9460*/  FFMA.FTZ R38, R9.reuse, R15, -R38 ;  /* 0x0000000f09267223 */ /* 0x040fe20000010826 */
[----:B------:R-:W-:Y:S02]  /*9470*/  HADD2.F32 R15, -RZ, R40.H0_H0 ;  /* 0x20000028ff0f7230 */ /* 0x000fe40000004100 */
[----:B------:R-:W-:Y:S01]  /*9480*/  FFMA.FTZ R40, R9, R35, R20 ;  /* 0x0000002309287223 */ /* 0x000fe20000010014 */
[----:B------:R-:W-:Y:S02]  /*9490*/  HADD2.F32 R32, -RZ, R7.H1_H1 ;  /* 0x30000007ff207230 */ /* 0x000fe40000004100 */
[-C--:B------:R-:W-:Y:S01]  /*94a0*/  FMUL.FTZ R21, R21, R12.reuse ;  /* 0x0000000c15157220 */ /* 0x080fe20000410000 */
[----:B------:R-:W-:Y:S01]  /*94b0*/  FFMA.FTZ R33, R13, R12, -R34 ;  /* 0x0000000c0d217223 */ /* 0x000fe20000010822 */
[----:B------:R-:W-:-:S02]  /*94c0*/  HADD2.F32 R9, -RZ, R42.H0_H0 ;  /* 0x2000002aff097230 */ /* 0x000fc40000004100 */
[----:B------:R-:W-:Y:S02]  /*94d0*/  HADD2.F32 R5, -RZ, R4.H0_H0 ;  /* 0x20000004ff057230 */ /* 0x000fe40000004100 */
[----:B------:R-:W-:Y:S01]  /*94e0*/  FFMA.FTZ R35, R13, R36, R21 ;  /* 0x000000240d237223 */ /* 0x000fe20000010015 */
[--C-:B------:R-:W-:Y:S02]  /*94f0*/  HADD2.F32 R34, -RZ, R49.reuse.H0_H0 ;  /* 0x20000031ff227230 */ /* 0x100fe40000004100 */
[C---:B------:R-:W-:Y:S01]  /*9500*/  FMUL.FTZ R13, R32.reuse, R15 ;  /* 0x0000000f200d7220 */ /* 0x040fe20000410000 */
[----:B------:R-:W-:Y:S02]  /*9510*/  HADD2.F32 R12, -RZ, R50.H1_H1 ;  /* 0x30000032ff0c7230 */ /* 0x000fe40000004100 */
[----:B------:R-:W-:Y:S01]  /*9520*/  FMUL.FTZ R21, R32, R9 ;  /* 0x0000000920157220 */ /* 0x000fe20000410000 */
[----:B------:R-:W-:Y:S02]  /*9530*/  HADD2.F32 R7, -RZ, R6.H0_H0 ;  /* 0x20000006ff077230 */ /* 0x000fe40000004100 */
[----:B------:R-:W-:Y:S01]  /*9540*/  FMUL.FTZ R36, R5, R34 ;  /* 0x0000002205247220 */ /* 0x000fe20000410000 */
[----:B------:R-:W-:-:S02]  /*9550*/  HADD2.F32 R32, -RZ, R49.H1_H1 ;  /* 0x30000031ff207230 */ /* 0x000fc40000004100 */
[-C--:B------:R-:W-:Y:S01]  /*9560*/  FMUL.FTZ R5, R5, R12.reuse ;  /* 0x0000000c05057220 */ /* 0x080fe20000410000 */
[----:B------:R-:W-:Y:S02]  /*9570*/  HADD2.F32 R20, -RZ, R51.H0_H0 ;  /* 0x20000033ff147230 */ /* 0x000fe40000004100 */
[C---:B------:R-:W-:Y:S01]  /*9580*/  FFMA.FTZ R42, R14.reuse, R9, -R13 ;  /* 0x000000090e2a7223 */ /* 0x040fe2000001080d */
[----:B------:R-:W-:Y:S01]  /*9590*/  FFMA.FTZ R44, R14, R15, R21 ;  /* 0x0000000f0e2c7223 */ /* 0x000fe20000010015 */
[----:B------:R-:W-:Y:S01]  /*95a0*/  FFMA.FTZ R36, R3, R12, -R36 ;  /* 0x0000000c03247223 */ /* 0x000fe20000010824 */
[----:B------:R-:W-:Y:S02]  /*95b0*/  HADD2.F32 R11, -RZ, R10.H0_H0 ;  /* 0x2000000aff0b7230 */ /* 0x000fe40000004100 */
[C---:B------:R-:W-:Y:S01]  /*95c0*/  FMUL.FTZ R14, R7.reuse, R32 ;  /* 0x00000020070e7220 */ /* 0x040fe20000410000 */
[----:B------:R-:W-:Y:S01]  /*95d0*/  FMUL.FTZ R12, R7, R20 ;  /* 0x00000014070c7220 */ /* 0x000fe20000410000 */
[----:B------:R-:W-:-:S02]  /*95e0*/  HADD2.F32 R4, -RZ, R4.H1_H1 ;  /* 0x30000004ff047230 */ /* 0x000fc40000004100 */
[----:B------:R-:W-:Y:S01]  /*95f0*/  FFMA.FTZ R34, R3, R34, R5 ;  /* 0x0000002203227223 */ /* 0x000fe20000010005 */
        /* <DEDUP_REMOVED lines=27> */
.L_x_4734:
[----:B------:R-:W-:Y:S05]  /*97b0*/  BSYNC B1 ;  /* 0x0000000000017941 */ /* 0x000fea0003800000 */
.L_x_4733:
[----:B------:R-:W-:Y:S01]  /*97c0*/  PRMT R39, R55, 0x5410, R56 ;  /* 0x0000541037277816 */ /* 0x000fe20000000038 */
[----:B------:R-:W-:Y:S06]  /*97d0*/  @P1 BRA `(.L_x_4720) ;  /* 0x00000004005c1947 */ /* 0x000fec0003800000 */
[----:B0-----:R-:W-:Y:S01]  /*97e0*/  LOP3.LUT R3, R225, R0, R221, 0x1e, !PT ;  /* 0x00000000e1037212 */ /* 0x001fe200078e1edd */
[----:B-1----:R-:W0:Y:S01]  /*97f0*/  LDS.128 R8, [R220+0x20400] ;  /* 0x02040000dc087984 */ /* 0x002e220000000c00 */
[----:B------:R-:W-:Y:S02]  /*9800*/  SHF.R.U64 R36, R28, 0x10, R29 ;  /* 0x000000101c247819 */ /* 0x000fe4000000121d */
[----:B------:R-:W-:Y:S02]  /*9810*/  IADD3 R3, R222, R3, RZ ;  /* 0x00000003de037210 */ /* 0x000fe40007ffe0ff */
[----:B------:R-:W-:Y:S01]  /*9820*/  SHF.R.U64 R37, R26, 0x10, R27 ;  /* 0x000000101a257819 */ /* 0x000fe2000000121b */
[----:B------:R-:W-:Y:S01]  /*9830*/  HADD2.F32 R26, -RZ, R52.H1_H1 ;  /* 0x30000034ff1a7230 */ /* 0x000fe20000004100 */
[----:B------:R-:W-:Y:S01]  /*9840*/  SHF.R.U32.HI R28, RZ, 0x10, R29 ;  /* 0x00000010ff1c7819 */ /* 0x000fe2000001161d */
[----:B------:R-:W-:Y:S01]  /*9850*/  IMAD R3, R3, 0x2, R2 ;  /* 0x0000000203037824 */ /* 0x000fe200078e0202 */
[----:B------:R-:W-:-:S02]  /*9860*/  SHF.R.U64 R38, R24, 0x10, R25 ;  /* 0x0000001018267819 */ /* 0x000fc40000001219 */
[----:B------:R-:W-:Y:S01]  /*9870*/  SHF.R.U32.HI R32, RZ, 0x10, R25 ;  /* 0x00000010ff207819 */ /* 0x000fe20000011619 */
[----:B------:R-:W-:Y:S01]  /*9880*/  HADD2.F32 R25, -RZ, R53.H1_H1 ;  /* 0x30000035ff197230 */ /* 0x000fe20000004100 */
[----:B------:R-:W1:Y:S01]  /*9890*/  LDS.128 R4, [R3+0x20400] ;  /* 0x0204000003047984 */ /* 0x000e620000000c00 */
[----:B------:R-:W-:Y:S01]  /*98a0*/  SHF.R.U32.HI R34, RZ, 0x10, R27 ;  /* 0x00000010ff227819 */ /* 0x000fe2000001161b */
[----:B------:R-:W-:Y:S01]  /*98b0*/  HADD2.F32 R27, -RZ, R28.H0_H0 ;  /* 0x2000001cff1b7230 */ /* 0x000fe20000004100 */
[--C-:B------:R-:W-:Y:S02]  /*98c0*/  SHF.R.U64 R35, R30, 0x10, R31.reuse ;  /* 0x000000101e237819 */ /* 0x100fe4000000121f */
        /* <DEDUP_REMOVED lines=12> */
[----:B------:R-:W-:Y:S01]  /*9990*/  FMUL.FTZ R31, R15, R25 ;  /* 0x000000190f1f7220 */ /* 0x000fe20000410000 */
[----:B------:R-:W-:Y:S02]  /*99a0*/  HADD2.F32 R15, -RZ, R32.H0_H0 ;  /* 0x20000020ff0f7230 */ /* 0x000fe40000004100 */
[----:B------:R-:W-:Y:S01]  /*99b0*/  FMUL.FTZ R28, R20, R27 ;  /* 0x0000001b141c7220 */ /* 0x000fe20000410000 */
[----:B------:R-:W-:Y:S01]  /*99c0*/  FFMA.FTZ R29, R12, R25, -R29 ;  /* 0x000000190c1d7223 */ /* 0x000fe2000001081d */
[----:B------:R-:W-:-:S02]  /*99d0*/  HADD2.F32 R25, -RZ, R52.H0_H0 ;  /* 0x20000034ff197230 */ /* 0x000fc40000004100 */
[----:B------:R-:W-:Y:S01]  /*99e0*/  FFMA.FTZ R31, R12, R26, R31 ;  /* 0x0000001a0c1f7223 */ /* 0x000fe2000001001f */
[----:B------:R-:W-:Y:S02]  /*99f0*/  HADD2.F32 R12, -RZ, R53.H0_H0 ;  /* 0x20000035ff0c7230 */ /* 0x000fe40000004100 */
[-C--:B------:R-:W-:Y:S01]  /*9a00*/  FMUL.FTZ R30, R20, R15.reuse ;  /* 0x0000000f141e7220 */ /* 0x080fe20000410000 */
[----:B------:R-:W-:Y:S01]  /*9a10*/  FFMA.FTZ R28, R9, R15, -R28 ;  /* 0x0000000f091c7223 */ /* 0x000fe2000001081c */
[C---:B------:R-:W-:Y:S01]  /*9a20*/  FMUL.FTZ R15, R5.reuse, R25 ;  /* 0x00000019050f7220 */ /* 0x040fe20000410000 */
[----:B------:R-:W-:Y:S02]  /*9a30*/  HADD2.F32 R21, -RZ, R6.H0_H0 ;  /* 0x20000006ff157230 */ /* 0x000fe40000004100 */
[-C--:B------:R-:W-:Y:S01]  /*9a40*/  FMUL.FTZ R26, R5, R12.reuse ;  /* 0x0000000c051a7220 */ /* 0x080fe20000410000 */
[----:B------:R-:W-:Y:S02]  /*9a50*/  HADD2.F32 R20, -RZ, R39.H0_H0 ;  /* 0x20000027ff147230 */ /* 0x000fe40000004100 */
[----:B------:R-:W-:Y:S01]  /*9a60*/  FFMA.FTZ R15, R0, R12, -R15 ;  /* 0x0000000c000f7223 */ /* 0x000fe2000001080f */
[----:B------:R-:W-:Y:S01]  /*9a70*/  FFMA.FTZ R30, R9, R27, R30 ;  /* 0x0000001b091e7223 */ /* 0x000fe2000001001e */
[----:B------:R-:W-:-:S02]  /*9a80*/  HADD2.F32 R12, -RZ, R54.H0_H0 ;  /* 0x20000036ff0c7230 */ /* 0x000fc40000004100 */
[----:B------:R-:W-:Y:S01]  /*9a90*/  FFMA.FTZ R26, R0, R25, R26 ;  /* 0x00000019001a7223 */ /* 0x000fe2000001001a */
[----:B------:R-:W-:Y:S02]  /*9aa0*/  HADD2.F32 R24, -RZ, R7.H0_H0 ;  /* 0x20000007ff187230 */ /* 0x000fe40000004100 */
[C---:B------:R-:W-:Y:S01]  /*9ab0*/  FMUL.FTZ R0, R21.reuse, R20 ;  /* 0x0000001415007220 */ /* 0x040fe20000410000 */
[----:B------:R-:W-:Y:S02]  /*9ac0*/  HADD2.F32 R9, -RZ, R39.H1_H1 ;  /* 0x30000027ff097230 */ /* 0x000fe40000004100 */
[-C--:B------:R-:W-:Y:S01]  /*9ad0*/  FMUL.FTZ R32, R21, R12.reuse ;  /* 0x0000000c15207220 */ /* 0x080fe20000410000 */
[----:B------:R-:W-:Y:S02]  /*9ae0*/  HADD2.F32 R5, -RZ, R54.H1_H1 ;  /* 0x30000036ff057230 */ /* 0x000fe40000004100 */
[----:B------:R-:W-:Y:S01]  /*9af0*/  FFMA.FTZ R21, R13, R12, -R0 ;  /* 0x0000000c0d157223 */ /* 0x000fe20000010800 */
[----:B------:R-:W-:-:S02]  /*9b00*/  HADD2.F32 R7, -RZ, R7.H1_H1 ;  /* 0x30000007ff077230 */ /* 0x000fc40000004100 */
[C---:B------:R-:W-:Y:S01]  /*9b10*/  FMUL.FTZ R25, R24.reuse, R9 ;  /* 0x0000000918197220 */ /* 0x040fe20000410000 */
[----:B------:R-:W-:Y:S02]  /*9b20*/  HADD2.F32 R12, -RZ, R33.H0_H0 ;  /* 0x20000021ff0c7230 */ /* 0x000fe40000004100 */
[-C--:B------:R-:W-:Y:S01]  /*9b30*/  FMUL.FTZ R24, R24, R5.reuse ;  /* 0x0000000518187220 */ /* 0x080fe20000410000 */
[----:B------:R-:W-:Y:S02]  /*9b40*/  HADD2.F32 R0, -RZ, R34.H0_H0 ;  /* 0x20000022ff007230 */ /* 0x000fe40000004100 */
[----:B------:R-:W-:Y:S01]  /*9b50*/  FFMA.FTZ R32, R13, R20, R32 ;  /* 0x000000140d207223 */ /* 0x000fe20000010020 */
[C---:B------:R-:W-:Y:S01]  /*9b60*/  FFMA.FTZ R20, R14.reuse, R5, -R25 ;  /* 0x000000050e147223 */ /* 0x040fe20000010819 */
[----:B------:R-:W-:Y:S01]  /*9b70*/  FFMA.FTZ R24, R14, R9, R24 ;  /* 0x000000090e187223 */ /* 0x000fe20000010018 */
[----:B------:R-:W-:Y:S02]  /*9b80*/  HADD2.F32 R4, -RZ, R4.H1_H1 ;  /* 0x30000004ff047230 */ /* 0x000fe40000004100 */
[C---:B------:R-:W-:Y:S01]  /*9b90*/  FMUL.FTZ R34, R7.reuse, R12 ;  /* 0x0000000c07227220 */ /* 0x040fe20000410000 */
[----:B------:R-:W-:Y:S01]  /*9ba0*/  FMUL.FTZ R14, R7, R0 ;  /* 0x00000000070e7220 */ /* 0x000fe20000410000 */
[----:B------:R-:W-:-:S02]  /*9bb0*/  HADD2.F32 R9, -RZ, R36.H0_H0 ;  /* 0x20000024ff097230 */ /* 0x000fc40000004100 */
[----:B------:R-:W-:Y:S02]  /*9bc0*/  HADD2.F32 R5, -RZ, R38.H0_H0 ;  /* 0x20000026ff057230 */ /* 0x000fe40000004100 */
[C---:B------:R-:W-:Y:S01]  /*9bd0*/  FFMA.FTZ R27, R11.reuse, R0, -R34 ;  /* 0x000000000b1b7223 */ /* 0x040fe20000010822 */
[----:B------:R-:W-:Y:S02]  /*9be0*/  HADD2.F32 R6, -RZ, R6.H1_H1 ;  /* 0x30000006ff067230 */ /* 0x000fe40000004100 */
[----:B------:R-:W-:Y:S01]  /*9bf0*/  FFMA.FTZ R33, R11, R12, R14 ;  /* 0x0000000c0b217223 */ /* 0x000fe2000001000e */
[----:B------:R-:W-:Y:S02]  /*9c00*/  HADD2.F32 R13, -RZ, R35.H0_H0 ;  /* 0x20000023ff0d7230 */ /* 0x000fe40000004100 */
[C---:B------:R-:W-:Y:S01]  /*9c10*/  FMUL.FTZ R11, R4.reuse, R9 ;  /* 0x00000009040b7220 */ /* 0x040fe20000410000 */
[----:B------:R-:W-:Y:S02]  /*9c20*/  HADD2.F32 R7, -RZ, R37.H0_H0 ;  /* 0x20000025ff077230 */ /* 0x000fe40000004100 */
[----:B------:R-:W-:Y:S01]  /*9c30*/  FMUL.FTZ R4, R4, R5 ;  /* 0x0000000504047220 */ /* 0x000fe20000410000 */
[----:B------:R-:W-:-:S02]  /*9c40*/  HADD2.F32 R10, -RZ, R10.H1_H1 ;  /* 0x3000000aff0a7230 */ /* 0x000fc40000004100 */
[----:B------:R-:W-:Y:S01]  /*9c50*/  FMUL.FTZ R25, R6, R13 ;  /* 0x0000000d06197220 */ /* 0x000fe20000410000 */
[----:B------:R-:W-:Y:S01]  /*9c60*/  FFMA.FTZ R0, R8, R5, -R11 ;  /* 0x0000000508007223 */ /* 0x000fe2000001080b */
[----:B------:R-:W-:Y:S01]  /*9c70*/  FMUL.FTZ R6, R6, R7 ;  /* 0x0000000706067220 */ /* 0x000fe20000410000 */
[----:B------:R-:W-:Y:S01]  /*9c80*/  FFMA.FTZ R9, R8, R9, R4 ;  /* 0x0000000908097223 */ /* 0x000fe20000010004 */
[C---:B------:R-:W-:Y:S01]  /*9c90*/  FFMA.FTZ R4, R10.reuse, R7, -R25 ;  /* 0x000000070a047223 */ /* 0x040fe20000010819 */
[----:B------:R-:W-:Y:S01]  /*9ca0*/  F2FP.F16.F32.PACK_AB R39, R33, R24 ;  /* 0x000000182127723e */ /* 0x000fe200000000ff */
[----:B------:R-:W-:Y:S01]  /*9cb0*/  FFMA.FTZ R13, R10, R13, R6 ;  /* 0x0000000d0a0d7223 */ /* 0x000fe20000010006 */
[----:B------:R-:W-:Y:S02]  /*9cc0*/  F2FP.F16.F32.PACK_AB R27, R27, R20 ;  /* 0x000000141b1b723e */ /* 0x000fe400000000ff */
        /* <DEDUP_REMOVED lines=8> */
.L_x_4720:
[----:B------:R-:W-:Y:S05]  /*9d50*/  BSYNC B0 ;  /* 0x0000000000007941 */ /* 0x000fea0003800000 */
.L_x_4700:
[----:B------:R-:W-:Y:S01]  /*9d60*/  @!PT LDS RZ, [RZ] ;  /* 0x00000000fffff984 */ /* 0x000fe20000000800 */
[----:B------:R-:W-:Y:S01]  /*9d70*/  @!PT LDS RZ, [RZ] ;  /* 0x00000000fffff984 */ /* 0x000fe20000000800 */
[----:B------:R-:W-:Y:S01]  /*9d80*/  @!PT LDS RZ, [RZ] ;  /* 0x00000000fffff984 */ /* 0x000fe20000000800 */
[----:B------:R-:W-:Y:S01]  /*9d90*/  @!PT LDS RZ, [RZ] ;  /* 0x00000000fffff984 */ /* 0x000fe20000000800 */
[----:B------:R4:W-:Y:S06]  /*9da0*/  MEMBAR.ALL.CTA ;  /* 0x0000000000007992 */ /* 0x0009ec0000008000 */
[----:B----4-:R-:W4:Y:S01]  /*9db0*/  FENCE.VIEW.ASYNC.S ;  /* 0x00000000000073c6 */ /* 0x010f220000000000 */
[----:B------:R-:W-:Y:S05]  /*9dc0*/  WARPSYNC.ALL ;  /* 0x0000000000007948 */ /* 0x000fea0003800000 */
[----:B----4-:R-:W-:Y:S06]  /*9dd0*/  BAR.SYNC.DEFER_BLOCKING 0xd, 0x80 ;  /* 0x0342000000007b1d */ /* 0x010fec0000010000 */
.L_x_4697:
[----:B--23--:R-:W-:-:S05]  /*9de0*/  IMAD.U32 R0, RZ, RZ, UR39 ;  /* 0x00000027ff007e24 */ /* 0x00cfca000f8e00ff */
[----:B------:R-:W-:-:S13]  /*9df0*/  ISETP.NE.AND P0, PT, R0, 0x3, PT ;  /* 0x000000030000780c */ /* 0x000fda0003f05270 */
[----:B------:R-:W-:Y:S05]  /*9e00*/  @!P0 BRA `(.L_x_4735) ;  /* 0x0000000000048947 */ /* 0x000fea0003800000 */
[----:B------:R-:W-:Y:S01]  /*9e10*/  BPT.TRAP 0x1 ;  /* 0x000000040000795c */ /* 0x000fe20000300000 */
.L_x_4735:
[----:B-1----:R-:W-:Y:S01]  /*9e20*/  IMAD R9, R18, 0x8, R2 ;  /* 0x0000000812097824 */ /* 0x002fe200078e0202 */
[----:B------:R-:W-:-:S04]  /*9e30*/  SHF.L.U32 R56, R19, 0x1f, RZ ;  /* 0x0000001f13387819 */ /* 0x000fc800000006ff */
[----:B------:R1:W2:Y:S01]  /*9e40*/  SYNCS.PHASECHK.TRANS64.TRYWAIT P2, [R9+URZ+0x28c30], R56 ;  /* 0x028c3038090075a7 */ /* 0x0002a2000804017f */
[----:B------:R-:W-:Y:S05]  /*9e50*/  @!P0 BRA `(.L_x_4736) ;  /* 0x0000000000048947 */ /* 0x000fea0003800000 */
[----:B------:R-:W-:Y:S01]  /*9e60*/  BPT.TRAP 0x1 ;  /* 0x000000040000795c */ /* 0x000fe20000300000 */
.L_x_4736:
[----:B------:R-:W3:Y:S02]  /*9e70*/  S2R R0, SR_TID.X ;  /* 0x0000000000007919 */ /* 0x000ee40000002100 */
[----:B---3--:R-:W-:-:S04]  /*9e80*/  LOP3.LUT R0, R0, 0x7f, RZ, 0xc0, !PT ;  /* 0x0000007f00007812 */ /* 0x008fc800078ec0ff */
[----:B------:R-:W-:Y:S01]  /*9e90*/  ISETP.NE.AND P1, PT, R0, RZ, PT ;  /* 0x000000ff0000720c */ /* 0x000fe20003f25270 */
[----:B------:R-:W-:-:S05]  /*9ea0*/  VIADD R0, R2, 0x22400 ;  /* 0x0002240002007836 */ /* 0x000fca0000000000 */
[----:B------:R-:W-:Y:S01]  /*9eb0*/  SHF.R.U32.HI R0, RZ, 0x4, R0 ;  /* 0x00000004ff007819 */ /* 0x000fe20000011600 */
[----:B--2---:R-:W-:Y:S06]  /*9ec0*/  @P2 BRA `(.L_x_4737) ;  /* 0x0000000000082947 */ /* 0x004fec0003800000 */
[----:B------:R-:W2:Y:S02]  /*9ed0*/  SYNCS.PHASECHK.TRANS64.TRYWAIT P2, [R9+URZ+0x28c30], R56 ;  /* 0x028c3038090075a7 */ /* 0x000ea4000804017f */
[----:B--2---:R-:W-:Y:S05]  /*9ee0*/  @!P2 BRA `(.L_x_4738) ;  /* 0x0000013c0034a947 */ /* 0x004fea0003800000 */
.L_x_4737:
[----:B------:R-:W-:Y:S01]  /*9ef0*/  LOP3.LUT R0, R0, 0x3fff, RZ, 0xc0, !PT ;  /* 0x00003fff00007812 */ /* 0x000fe200078ec0ff */
[----:B------:R-:W-:Y:S05]  /*9f00*/  WARPSYNC.ALL ;  /* 0x0000000000007948 */ /* 0x000fea0003800000 */
[----:B------:R-:W-:Y:S02]  /*9f10*/  LOP3.LUT R14, R0, 0x10000, RZ, 0xfc, !PT ;  /* 0x00010000000e7812 */ /* 0x000fe400078efcff */
[----:B------:R-:W-:-:S03]  /*9f20*/  IADD3 R0, R2, 0x20400, RZ ;  /* 0x0002040002007810 */ /* 0x000fc60007ffe0ff */
[----:B------:R-:W-:Y:S01]  /*9f30*/  IMAD R6, R18, 0x200, R14 ;  /* 0x0000020012067824 */ /* 0x000fe200078e020e */
[----:B-----5:R-:W-:Y:S01]  /*9f40*/  WARPGROUP.ARRIVE ;  /* 0x00000000000079c5 */ /* 0x020fe20000000000 */
[----:B0-----:R-:W-:Y:S01]  /*9f50*/  IMAD.MOV.U32 R7, RZ, RZ, 0x40000040 ;  /* 0x40000040ff077424 */ /* 0x001fe200078e00ff */
[----:B------:R-:W-:Y:S01]  /*9f60*/  SHF.R.U32.HI R0, RZ, 0x4, R0 ;  /* 0x00000004ff007819 */ /* 0x000fe20000011600 */
[----:B------:R-:W-:Y:S01]  /*9f70*/  IMAD.MOV.U32 R5, RZ, RZ, 0x40000040 ;  /* 0x40000040ff057424 */ /* 0x000fe200078e00ff */
[C---:B------:R-:W-:Y:S01]  /*9f80*/  R2UR UR6, R6.reuse ;  /* 0x00000000060672ca */ /* 0x040fe200000e0000 */
[----:B------:R-:W-:Y:S01]  /*9f90*/  VIADD R10, R6, 0x2 ;  /* 0x00000002060a7836 */ /* 0x000fe20000000000 */
[----:B------:R-:W-:Y:S01]  /*9fa0*/  LOP3.LUT R0, R0, 0x3fff, RZ, 0xc0, !PT ;  /* 0x00003fff00007812 */ /* 0x000fe200078ec0ff */
[----:B------:R-:W-:Y:S01]  /*9fb0*/  IMAD.MOV.U32 R11, RZ, RZ, 0x40000040 ;  /* 0x40000040ff0b7424 */ /* 0x000fe200078e00ff */
[----:B------:R-:W-:Y:S01]  /*9fc0*/  R2UR UR7, R7 ;  /* 0x00000000070772ca */ /* 0x000fe200000e0000 */
[----:B------:R-:W-:Y:S01]  /*9fd0*/  IMAD.MOV.U32 R13, RZ, RZ, 0x40000040 ;  /* 0x40000040ff0d7424 */ /* 0x000fe200078e00ff */
[----:B------:R-:W-:Y:S01]  /*9fe0*/  LOP3.LUT R4, R0, 0x10000, RZ, 0xfc, !PT ;  /* 0x0001000000047812 */ /* 0x000fe200078efcff */
[----:B------:R-:W-:Y:S01]  /*9ff0*/  VIADD R20, R6, 0x4 ;  /* 0x0000000406147836 */ /* 0x000fe20000000000 */
[----:B------:R-:W-:Y:S01]  /*a000*/  R2UR UR5, R5 ;  /* 0x00000000050572ca */ /* 0x000fe200000e0000 */
[----:B------:R-:W-:Y:S01]  /*a010*/  IMAD.MOV.U32 R3, RZ, RZ, -0x40 ;  /* 0xffffffc0ff037424 */ /* 0x000fe200078e00ff */
[C---:B------:R-:W-:Y:S01]  /*a020*/  R2UR UR4, R4.reuse ;  /* 0x00000000040472ca */ /* 0x040fe200000e0000 */
[----:B------:R-:W-:Y:S01]  /*a030*/  ULDC.64 UR40, c[0x0][0x9e0] ;  /* 0x0002780000287ab9 */ /* 0x000fe20000000a00 */
[----:B------:R-:W-:Y:S01]  /*a040*/  IADD3 R12, R4, 0x2, RZ ;  /* 0x00000002040c7810 */ /* 0x000fe20007ffe0ff */
[----:B------:R-:W-:Y:S01]  /*a050*/  UISETP.GE.AND UP0, UPT, UR41, 0x1, UPT ;  /* 0x000000012900788c */ /* 0x000fe2000bf06270 */
[----:B------:R-:W-:Y:S01]  /*a060*/  MOV R21, 0x40000040 ;  /* 0x4000004000157802 */ /* 0x000fe20000000f00 */
[----:B------:R-:W-:Y:S01]  /*a070*/  IMAD R3, R168, R3, 0x41 ;  /* 0x00000041a8037424 */ /* 0x000fe200078e0203 */
[----:B------:R-:W-:Y:S01]  /*a080*/  MOV R7, 0x40000040 ;  /* 0x4000004000077802 */ /* 0x000fe20000000f00 */
[----:B------:R-:W-:Y:S01]  /*a090*/  @!P1 VIADD R0, R9, 0x28c40 ;  /* 0x00028c4009009836 */ /* 0x000fe20000000000 */
[----:B------:R-:W-:Y:S01]  /*a0a0*/  UP2UR UR48, UPR, URZ, 0x1 ;  /* 0x000000013f307883 */ /* 0x000fe20008000000 */
[----:B------:R-:W-:Y:S01]  /*a0b0*/  PLOP3.LUT P2, PT, PT, PT, UP0, 0x40, 0x0 ;  /* 0x000000000000781c */ /* 0x000fe20003f4e808 */
[----:B------:R-:W-:Y:S01]  /*a0c0*/  VIADD R58, R3, 0xffffffff ;  /* 0xffffffff033a7836 */ /* 0x000fe20000000000 */
[----:B------:R-:W-:-:S02]  /*a0d0*/  IADD3 R15, -R185, R3, R184 ;  /* 0x00000003b90f7210 */ /* 0x000fc40007ffe1b8 */
[----:B------:R-:W-:Y:S01]  /*a0e0*/  HGMMA.64x64x16.F32 R24, gdesc[UR4], RZ, !UPT, gsb0 ;  /* 0x00e00000041879f0 */ /* 0x000fe2000c0008ff */
[----:B------:R-:W-:Y:S01]  /*a0f0*/  R2UR UR6, R10 ;  /* 0x000000000a0672ca */ /* 0x000fe200000e0000 */
[----:B------:R-:W-:Y:S01]  /*a100*/  VIADD R10, R4, 0x4 ;  /* 0x00000004040a7836 */ /* 0x000fe20000000000 */
[----:B------:R-:W-:Y:S01]  /*a110*/  R2UR UR7, R11 ;  /* 0x000000000b0772ca */ /* 0x000fe200000e0000 */
[----:B------:R-:W-:Y:S01]  /*a120*/  IMAD.MOV.U32 R11, RZ, RZ, 0x40000040 ;  /* 0x40000040ff0b7424 */ /* 0x000fe200078e00ff */
[----:B------:R-:W-:Y:S01]  /*a130*/  R2UR UR4, R12 ;  /* 0x000000000c0472ca */ /* 0x000fe200000e0000 */
[----:B------:R-:W-:Y:S01]  /*a140*/  IMAD.IADD R15, R15, 0x1, -R22 ;  /* 0x000000010f0f7824 */ /* 0x000fe200078e0a16 */
[----:B------:R-:W-:Y:S02]  /*a150*/  R2UR UR5, R13 ;  /* 0x000000000d0572ca */ /* 0x000fe400000e0000 */
[----:B------:R-:W-:Y:S02]  /*a160*/  @!P1 PRMT R0, RZ, 0x654, R0 ;  /* 0x00000654ff009816 */ /* 0x000fe40000000000 */
[----:B------:R-:W-:Y:S01]  /*a170*/  IADD3 R57, R15, UR40, RZ ;  /* 0x000000280f397c10 */ /* 0x000fe2000fffe0ff */
[----:B------:R-:W-:-:S02]  /*a180*/  WARPGROUP.DEPBAR.LE gsb0, 0x0 ;  /* 0x00008000000079c5 */ /* 0x000fc40000010000 */
[----:B------:R-:W-:-:S06]  /*a190*/  WARPGROUP.ARRIVE ;  /* 0x00000000000079c5 */ /* 0x000fcc0000000000 */
[----:B------:R-:W-:Y:S01]  /*a1a0*/  HGMMA.64x64x16.F32 R24, gdesc[UR4], R24, gsb0 ;  /* 0x00e00000041879f0 */ /* 0x000fe20008000818 */
[----:B------:R-:W-:Y:S01]  /*a1b0*/  R2UR UR6, R20 ;  /* 0x00000000140672ca */ /* 0x000fe200000e0000 */
[----:B------:R-:W-:Y:S01]  /*a1c0*/  VIADD R20, R6, 0x6 ;  /* 0x0000000606147836 */ /* 0x000fe20000000000 */
[----:B------:R-:W-:Y:S01]  /*a1d0*/  R2UR UR7, R21 ;  /* 0x00000000150772ca */ /* 0x000fe200000e0000 */
[----:B------:R-:W-:Y:S01]  /*a1e0*/  VIADD R6, R4, 0x6 ;  /* 0x0000000604067836 */ /* 0x000fe20000000000 */
[----:B------:R-:W-:Y:S01]  /*a1f0*/  R2UR UR4, R10 ;  /* 0x000000000a0472ca */ /* 0x000fe200000e0000 */
[----:B------:R-:W-:Y:S01]  /*a200*/  IMAD.MOV.U32 R21, RZ, RZ, 0x40000040 ;  /* 0x40000040ff157424 */ /* 0x000fe200078e00ff */
[----:B------:R-:W-:Y:S01]  /*a210*/  R2UR UR5, R11 ;  /* 0x000000000b0572ca */ /* 0x000fe200000e0000 */
[----:B------:R-:W-:Y:S02]  /*a220*/  WARPGROUP.DEPBAR.LE gsb0, 0x0 ;  /* 0x00008000000079c5 */ /* 0x000fe40000010000 */
[----:B------:R-:W-:-:S10]  /*a230*/  WARPGROUP.ARRIVE ;  /* 0x00000000000079c5 */ /* 0x000fd40000000000 */
[----:B------:R-:W-:Y:S01]  /*a240*/  HGMMA.64x64x16.F32 R24, gdesc[UR4], R24, gsb0 ;  /* 0x00e00000041879f0 */ /* 0x000fe20008000818 */
[----:B------:R-:W-:Y:S02]  /*a250*/  R2UR UR6, R20 ;  /* 0x00000000140672ca */ /* 0x000fe400000e0000 */
[----:B------:R-:W-:Y:S02]  /*a260*/  R2UR UR7, R21 ;  /* 0x00000000150772ca */ /* 0x000fe400000e0000 */
[----:B------:R-:W-:Y:S02]  /*a270*/  R2UR UR4, R6 ;  /* 0x00000000060472ca */ /* 0x000fe400000e0000 */
[----:B------:R-:W-:Y:S02]  /*a280*/  R2UR UR5, R7 ;  /* 0x00000000070572ca */ /* 0x000fe400000e0000 */
[----:B------:R-:W-:Y:S01]  /*a290*/  LEA R21, R168, 0xffffffc0, 0x6 ;  /* 0xffffffc0a8157811 */ /* 0x000fe200078e30ff */
[----:B------:R-:W-:-:S02]  /*a2a0*/  WARPGROUP.DEPBAR.LE gsb0, 0x0 ;  /* 0x00008000000079c5 */ /* 0x000fc40000010000 */
[----:B------:R-:W-:-:S08]  /*a2b0*/  WARPGROUP.ARRIVE ;  /* 0x00000000000079c5 */ /* 0x000fd00000000000 */
[----:B------:R-:W-:Y:S01]  /*a2c0*/  HGMMA.64x64x16.F32 R24, gdesc[UR4], R24, gsb0 ;  /* 0x00e00000041879f0 */ /* 0x000fe20008000818 */
[----:B------:R-:W-:Y:S02]  /*a2d0*/  ULDC.64 UR4, c[0x0][0x9d8] ;  /* 0x0002760000047ab9 */ /* 0x000fe40000000a00 */
[----:B------:R-:W-:-:S06]  /*a2e0*/  ULOP3.LUT UR37, URZ, UR5, URZ, 0x33, !UPT ;  /* 0x000000053f257292 */ /* 0x000fcc000f8e333f */
[----:B------:R-:W-:Y:S01]  /*a2f0*/  VIADD R59, R15, UR37 ;  /* 0x000000250f3b7c36 */ /* 0x000fe20008000000 */
        /* <DEDUP_REMOVED lines=34> */
[----:B------:R3:W-:Y:S06]  /*a520*/  @!P1 SYNCS.ARRIVE.TRANS64.RED.A1T0 RZ, [R0+URZ], RZ ;  /* 0x000000ff00ff99a7 */ /* 0x0007ec000810043f */
[----:B------:R-:W4:Y:S01]  /*a530*/  MUFU.TANH R25, R25 ;  /* 0x0000001900197308 */ /* 0x000f220000002400 */
[----:B---3--:R-:W-:-:S04]  /*a540*/  IMAD R0, R189, 0x40, R192 ;  /* 0x00000040bd007824 */ /* 0x008fc800078e02c0 */
[----:B------:R-:W-:-:S03]  /*a550*/  IMAD.IADD R8, R59, 0x1, R0 ;  /* 0x000000013b087824 */ /* 0x000fc600078e0200 */
        /* <DEDUP_REMOVED lines=30> */
[----:B-1----:R-:W-:-:S04]  /*a740*/  IADD3 R26, -R22, R184, -R21 ;  /* 0x000000b8161a7210 */ /* 0x002fc80007ffe915 */
[----:B------:R-:W-:Y:S01]  /*a750*/  VIADDMNMX R3, R0, R57, R26, PT ;  /* 0x0000003900037246 */ /* 0x000fe2000380011a */
[----:B---34-:R-:W-:Y:S06]  /*a760*/  @P2 BRA `(.L_x_4739) ;  /* 0x0000000000582947 */ /* 0x018fec0003800000 */
[----:B------:R-:W-:Y:S01]  /*a770*/  IADD3 R15, R0, R184, -R185 ;  /* 0x000000b8000f7210 */ /* 0x000fe20007ffe8b9 */
[----:B------:R-:W-:Y:S03]  /*a780*/  BSSY B0, `(.L_x_4740) ;  /* 0x0000010000007945 */ /* 0x000fe60003800000 */
[----:B------:R-:W-:-:S13]  /*a790*/  ISETP.GT.AND P2, PT, R15, -0x1, PT ;  /* 0xffffffff0f00780c */ /* 0x000fda0003f44270 */
[----:B------:R-:W-:Y:S05]  /*a7a0*/  @P2 BRA `(.L_x_4741) ;  /* 0x0000000000202947 */ /* 0x000fea0003800000 */
[----:B------:R-:W-:Y:S01]  /*a7b0*/  UISETP.NE.AND UP0, UPT, UR41, 0x1, UPT ;  /* 0x000000012900788c */ /* 0x000fe2000bf05270 */
[----:B------:R-:W-:-:S05]  /*a7c0*/  LOP3.LUT R15, RZ, R15, RZ, 0x33, !PT ;  /* 0x0000000fff0f7212 */ /* 0x000fca00078e33ff */
[----:B------:R-:W-:-:S05]  /*a7d0*/  PLOP3.LUT P2, PT, PT, PT, UP0, 0x80, 0x0 ;  /* 0x000000000000781c */ /* 0x000fca0003f4f008 */
[----:B------:R-:W-:-:S08]  /*a7e0*/  @UP0 ULDC.64 UR4, c[0x0][0x9e8] ;  /* 0x00027a0000040ab9 */ /* 0x000fd00000000a00 */
[----:B------:R-:W-:-:S05]  /*a7f0*/  @P2 IMAD.HI.U32 R60, R15, UR4, RZ ;  /* 0x000000040f3c2c27 */ /* 0x000fca000f8e00ff */
[----:B------:R-:W-:-:S04]  /*a800*/  @P2 SHF.R.U32.HI R15, RZ, UR5, R60 ;  /* 0x00000005ff0f2c19 */ /* 0x000fc8000801163c */
[----:B------:R-:W-:Y:S01]  /*a810*/  LOP3.LUT R15, RZ, R15, RZ, 0x33, !PT ;  /* 0x0000000fff0f7212 */ /* 0x000fe200078e33ff */
[----:B------:R-:W-:Y:S06]  /*a820*/  BRA `(.L_x_4742) ;  /* 0x0000000000147947 */ /* 0x000fec0003800000 */
.L_x_4741:
[----:B------:R-:W-:-:S06]  /*a830*/  UISETP.NE.AND UP0, UPT, UR41, 0x1, UPT ;  /* 0x000000012900788c */ /* 0x000fcc000bf05270 */
[----:B------:R-:W-:-:S05]  /*a840*/  PLOP3.LUT P2, PT, PT, PT, UP0, 0x80, 0x0 ;  /* 0x000000000000781c */ /* 0x000fca0003f4f008 */
[----:B------:R-:W-:-:S08]  /*a850*/  @UP0 ULDC.64 UR4, c[0x0][0x9e8] ;  /* 0x00027a0000040ab9 */ /* 0x000fd00000000a00 */
[----:B------:R-:W-:-:S05]  /*a860*/  @P2 IMAD.HI.U32 R60, R15, UR4, RZ ;  /* 0x000000040f3c2c27 */ /* 0x000fca000f8e00ff */
[----:B------:R-:W-:-:S07]  /*a870*/  @P2 SHF.R.U32.HI R15, RZ, UR5, R60 ;  /* 0x00000005ff0f2c19 */ /* 0x000fce000801163c */
.L_x_4742:
[----:B------:R-:W-:Y:S05]  /*a880*/  BSYNC B0 ;  /* 0x0000000000007941 */ /* 0x000fea0003800000 */
.L_x_4740:
[----:B------:R-:W-:-:S04]  /*a890*/  IMAD R15, R15, UR41, -R21 ;  /* 0x000000290f0f7c24 */ /* 0x000fc8000f8e0a15 */
[----:B------:R-:W-:-:S05]  /*a8a0*/  IMAD.IADD R15, R15, 0x1, -R22 ;  /* 0x000000010f0f7824 */ /* 0x000fca00078e0a16 */
[----:B------:R-:W-:Y:S02]  /*a8b0*/  VIMNMX R8, R8, R15, !PT ;  /* 0x0000000f08087248 */ /* 0x000fe40007fe0100 */
[----:B------:R-:W-:-:S07]  /*a8c0*/  VIADDMNMX R3, R15, UR41, R3, PT ;  /* 0x000000290f037c46 */ /* 0x000fce000b800103 */
.L_x_4739:
[C---:B------:R-:W-:Y:S01]  /*a8d0*/  ISETP.GE.AND P2, PT, R58.reuse, 0x2, PT ;  /* 0x000000023a00780c */ /* 0x040fe20003f46270 */
[----:B------:R-:W-:Y:S01]  /*a8e0*/  UISETP.NE.AND UP0, UPT, UR48, URZ, UPT ;  /* 0x0000003f3000728c */ /* 0x000fe2000bf05270 */
[----:B------:R-:W-:Y:S02]  /*a8f0*/  ISETP.GE.AND P6, PT, R58, 0xa, PT ;  /* 0x0000000a3a00780c */ /* 0x000fe40003fc6270 */
[----:B------:R-:W-:Y:S02]  /*a900*/  ISETP.GT.AND P4, PT, R8, 0x1, !P2 ;  /* 0x000000010800780c */ /* 0x000fe40005784270 */
[----:B------:R-:W-:Y:S02]  /*a910*/  ISETP.GE.AND P3, PT, R58, 0x9, PT ;  /* 0x000000093a00780c */ /* 0x000fe40003f66270 */
[----:B------:R-:W-:Y:S02]  /*a920*/  ISETP.LT.OR P4, PT, R3, 0x2, P4 ;  /* 0x000000020300780c */ /* 0x000fe40002781670 */
[----:B------:R-:W-:-:S02]  /*a930*/  P2R R60, PR, RZ, 0x40 ;  /* 0x00000040ff3c7803 */ /* 0x000fc40000000000 */
[----:B------:R-:W-:Y:S02]  /*a940*/  FSEL R61, R25, -INF , !P4 ;  /* 0xff800000193d7808 */ /* 0x000fe40006000000 */
[C---:B------:R-:W-:Y:S02]  /*a950*/  ISETP.GT.AND P4, PT, R8.reuse, 0x9, !P6 ;  /* 0x000000090800780c */ /* 0x040fe40007784270 */
[----:B------:R-:W-:Y:S02]  /*a960*/  ISETP.GT.AND P5, PT, R8, 0x8, !P3 ;  /* 0x000000080800780c */ /* 0x000fe40005fa4270 */
[----:B------:R-:W-:Y:S02]  /*a970*/  ISETP.LT.OR P4, PT, R3, 0xa, P4 ;  /* 0x0000000a0300780c */ /* 0x000fe40002781670 */
[----:B------:R-:W-:Y:S02]  /*a980*/  ISETP.GE.AND P6, PT, R58, 0x11, PT ;  /* 0x000000113a00780c */ /* 0x000fe40003fc6270 */
[----:B0-----:R-:W-:-:S02]  /*a990*/  FSEL R65, R29, -INF , !P4 ;  /* 0xff8000001d417808 */ /* 0x001fc40006000000 */
[C---:B------:R-:W-:Y:S02]  /*a9a0*/  ISETP.LT.OR P5, PT, R3.reuse, 0x9, P5 ;  /* 0x000000090300780c */ /* 0x040fe40002fa1670 */
[----:B------:R-:W-:Y:S02]  /*a9b0*/  ISETP.GT.AND P4, PT, R8, 0x10, !P6 ;  /* 0x000000100800780c */ /* 0x000fe40007784270 */
[----:B------:R-:W-:Y:S02]  /*a9c0*/  FSEL R63, R28, -INF , !P5 ;  /* 0xff8000001c3f7808 */ /* 0x000fe40006800000 */
        /* <DEDUP_REMOVED lines=59> */
[----:B------:R-:W-:Y:S02]  /*ad80*/  IADD3 R8, R59, 0x8, R0 ;  /* 0x000000083b087810 */ /* 0x000fe40007ffe000 */
[----:B------:R-:W-:Y:S02]  /*ad90*/  ISETP.LT.OR P6, PT, R3, 0x3a, P6 ;  /* 0x0000003a0300780c */ /* 0x000fe400037c1670 */
[----:B------:R-:W-:Y:S02]  /*ada0*/  IADD3 R3, R0, 0x8, RZ ;  /* 0x0000000800037810 */ /* 0x000fe40007ffe0ff */
[----:B------:R-:W-:-:S02]  /*adb0*/  FSEL R53, R53, -INF , !P6 ;  /* 0xff80000035357808 */ /* 0x000fc40007000000 */
[----:B------:R-:W-:Y:S02]  /*adc0*/  PLOP3.LUT P6, PT, PT, PT, UP0, 0x40, 0x0 ;  /* 0x000000000000781c */ /* 0x000fe40003fce808 */
[----:B------:R-:W-:-:S11]  /*add0*/  VIADDMNMX R3, R3, R57, R26, PT ;  /* 0x0000003903037246 */ /* 0x000fd6000380011a */
[----:B------:R-:W-:Y:S05]  /*ade0*/  @P6 BRA `(.L_x_4743) ;  /* 0x0000000000646947 */ /* 0x000fea0003800000 */
[----:B------:R-:W-:Y:S01]  /*adf0*/  IADD3 R15, R0, R184, -R185 ;  /* 0x000000b8000f7210 */ /* 0x000fe20007ffe8b9 */
[----:B------:R-:W-:Y:S04]  /*ae00*/  BSSY B0, `(.L_x_4744) ;  /* 0x0000013000007945 */ /* 0x000fe80003800000 */
[----:B------:R-:W-:-:S05]  /*ae10*/  VIADD R15, R15, 0x8 ;  /* 0x000000080f0f7836 */ /* 0x000fca0000000000 */
[----:B------:R-:W-:-:S13]  /*ae20*/  ISETP.GT.AND P6, PT, R15, -0x1, PT ;  /* 0xffffffff0f00780c */ /* 0x000fda0003fc4270 */
[----:B------:R-:W-:Y:S05]  /*ae30*/  @P6 BRA `(.L_x_4745) ;  /* 0x0000000000246947 */ /* 0x000fea0003800000 */
[----:B------:R-:W-:Y:S01]  /*ae40*/  UISETP.NE.AND UP0, UPT, UR41, 0x1, UPT ;  /* 0x000000012900788c */ /* 0x000fe2000bf05270 */
[----:B------:R-:W-:-:S05]  /*ae50*/  LOP3.LUT R15, RZ, R15, RZ, 0x33, !PT ;  /* 0x0000000fff0f7212 */ /* 0x000fca00078e33ff */
[----:B------:R-:W-:-:S05]  /*ae60*/  PLOP3.LUT P6, PT, PT, PT, UP0, 0x80, 0x0 ;  /* 0x000000000000781c */ /* 0x000fca0003fcf008 */
[----:B------:R-:W-:-:S08]  /*ae70*/  @UP0 ULDC.64 UR4, c[0x0][0x9e8] ;  /* 0x00027a0000040ab9 */ /* 0x000fd00000000a00 */
[----:B------:R-:W-:Y:S01]  /*ae80*/  @P6 IMAD.HI.U32 R26, R15, UR4, RZ ;  /* 0x000000040f1a6c27 */ /* 0x000fe2000f8e00ff */
[----:B------:R-:W-:-:S13]  /*ae90*/  PLOP3.LUT P6, PT, PT, PT, UP0, 0x80, 0x0 ;  /* 0x000000000000781c */ /* 0x000fda0003fcf008 */
[----:B------:R-:W-:-:S04]  /*aea0*/  @P6 SHF.R.U32.HI R15, RZ, UR5, R26 ;  /* 0x00000005ff0f6c19 */ /* 0x000fc8000801161a */
[----:B------:R-:W-:Y:S01]  /*aeb0*/  LOP3.LUT R15, RZ, R15, RZ, 0x33, !PT ;  /* 0x0000000fff0f7212 */ /* 0x000fe200078e33ff */
[----:B------:R-:W-:Y:S06]  /*aec0*/  BRA `(.L_x_4746) ;  /* 0x0000000000187947 */ /* 0x000fec0003800000 */
.L_x_4745:
[----:B------:R-:W-:-:S06]  /*aed0*/  UISETP.NE.AND UP0, UPT, UR41, 0x1, UPT ;  /* 0x000000012900788c */ /* 0x000fcc000bf05270 */
[----:B------:R-:W-:-:S05]  /*aee0*/  PLOP3.LUT P6, PT, PT, PT, UP0, 0x80, 0x0 ;  /* 0x000000000000781c */ /* 0x000fca0003fcf008 */
[----:B------:R-:W-:-:S08]  /*aef0*/  @UP0 ULDC.64 UR4, c[0x0][0x9e8] ;  /* 0x00027a0000040ab9 */ /* 0x000fd00000000a00 */
[----:B------:R-:W-:Y:S01]  /*af00*/  @P6 IMAD.HI.U32 R26, R15, UR4, RZ ;  /* 0x000000040f1a6c27 */ /* 0x000fe2000f8e00ff */
[----:B------:R-:W-:-:S13]  /*af10*/  PLOP3.LUT P6, PT, PT, PT, UP0, 0x80, 0x0 ;  /* 0x000000000000781c */ /* 0x000fda0003fcf008 */
[----:B------:R-:W-:-:S07]  /*af20*/  @P6 SHF.R.U32.HI R15, RZ, UR5, R26 ;  /* 0x00000005ff0f6c19 */ /* 0x000fce000801161a */
.L_x_4746:
[----:B------:R-:W-:Y:S05]  /*af30*/  BSYNC B0 ;  /* 0x0000000000007941 */ /* 0x000fea0003800000 */
.L_x_4744:
[----:B------:R-:W-:-:S04]  /*af40*/  IMAD R15, R15, UR41, -R21 ;  /* 0x000000290f0f7c24 */ /* 0x000fc8000f8e0a15 */
[----:B------:R-:W-:-:S05]  /*af50*/  IMAD.IADD R15, R15, 0x1, -R22 ;  /* 0x000000010f0f7824 */ /* 0x000fca00078e0a16 */
[----:B------:R-:W-:Y:S02]  /*af60*/  VIMNMX R8, R8, R15, !PT ;  /* 0x0000000f08087248 */ /* 0x000fe40007fe0100 */
[----:B------:R-:W-:-:S07]  /*af70*/  VIADDMNMX R3, R15, UR41, R3, PT ;  /* 0x000000290f037c46 */ /* 0x000fce000b800103 */
.L_x_4743:
[----:B------:R-:W-:Y:S01]  /*af80*/  BAR.SYNC.DEFER_BLOCKING 0xf, 0x100 ;  /* 0x03c4000000007b1d */ /* 0x000fe20000010000 */
[C---:B------:R-:W-:Y:S02]  /*af90*/  ISETP.GT.AND P2, PT, R8.reuse, 0x1, !P2 ;  /* 0x000000010800780c */ /* 0x040fe40005744270 */
[----:B------:R-:W-:Y:S02]  /*afa0*/  ISETP.NE.AND P6, PT, R25, RZ, PT ;  /* 0x000000ff1900720c */ /* 0x000fe40003fc5270 */
[----:B------:R-:W-:Y:S01]  /*afb0*/  ISETP.LT.OR P2, PT, R3, 0x2, P2 ;  /* 0x000000020300780c */ /* 0x000fe20001741670 */
[----:B------:R-:W-:Y:S01]  /*afc0*/  ULDC UR4, c[0x0][0x988] ;  /* 0x0002620000047ab9 */ /* 0x000fe20000000800 */
        /* <DEDUP_REMOVED lines=39> */
[C---:B------:R-:W-:Y:S02]  /*b240*/  ISETP.GT.AND P2, PT, R8.reuse, 0x20, !P2 ;  /* 0x000000200800780c */ /* 0x040fe40005744270 */
[----:B------:R-:W-:Y:S02]  /*b250*/  FMNMX.FTZ R15, R83, R15, !PT ;  /* 0x0000000f530f7209 */ /* 0x000fe40007810000 */
[----:B------:R-:W-:Y:S02]  /*b260*/  ISETP.LT.OR P2, PT, R3, 0x21, P2 ;  /* 0x000000210300780c */ /* 0x000fe40001741670 */
[----:B------:R-:W-:Y:S02]  /*b270*/  ISETP.GT.AND P4, PT, R8, 0x31, !P4 ;  /* 0x000000310800780c */ /* 0x000fe40006784270 */
[----:B------:R-:W-:Y:S02]  /*b280*/  FSEL R38, R42, -INF , !P2 ;  /* 0xff8000002a267808 */ /* 0x000fe40005000000 */
[----:B------:R-:W-:-:S02]  /*b290*/  ISETP.NE.AND P2, PT, R40, RZ, PT ;  /* 0x000000ff2800720c */ /* 0x000fc40003f45270 */
[C---:B------:R-:W-:Y:S02]  /*b2a0*/  ISETP.GT.AND P5, PT, R8.reuse, 0x38, !P5 ;  /* 0x000000380800780c */ /* 0x040fe40006fa4270 */
[----:B------:R-:W-:Y:S02]  /*b2b0*/  ISETP.GT.AND P2, PT, R8, 0x21, !P2 ;  /* 0x000000210800780c */ /* 0x000fe40005744270 */
[C---:B------:R-:W-:Y:S02]  /*b2c0*/  ISETP.LT.OR P4, PT, R3.reuse, 0x32, P4 ;  /* 0x000000320300780c */ /* 0x040fe40002781670 */
[C---:B------:R-:W-:Y:S02]  /*b2d0*/  ISETP.LT.OR P2, PT, R3.reuse, 0x22, P2 ;  /* 0x000000220300780c */ /* 0x040fe40001741670 */
[----:B------:R-:W-:Y:S02]  /*b2e0*/  ISETP.LT.OR P5, PT, R3, 0x39, P5 ;  /* 0x000000390300780c */ /* 0x000fe40002fa1670 */
[----:B------:R-:W-:-:S02]  /*b2f0*/  FSEL R40, R43, -INF , !P2 ;  /* 0xff8000002b287808 */ /* 0x000fc40005000000 */
[----:B------:R-:W-:Y:S02]  /*b300*/  ISETP.GT.AND P2, PT, R8, 0x28, !P3 ;  /* 0x000000280800780c */ /* 0x000fe40005f44270 */
[----:B------:R-:W-:Y:S02]  /*b310*/  ISETP.NE.AND P3, PT, R44, RZ, PT ;  /* 0x000000ff2c00720c */ /* 0x000fe40003f65270 */
[----:B------:R-:W-:Y:S02]  /*b320*/  ISETP.LT.OR P2, PT, R3, 0x29, P2 ;  /* 0x000000290300780c */ /* 0x000fe40001741670 */
[----:B------:R-:W-:Y:S02]  /*b330*/  ISETP.GT.AND P3, PT, R8, 0x30, !P3 ;  /* 0x000000300800780c */ /* 0x000fe40005f64270 */
[----:B------:R-:W-:Y:S02]  /*b340*/  FSEL R42, R46, -INF , !P2 ;  /* 0xff8000002e2a7808 */ /* 0x000fe40005000000 */
[----:B------:R-:W-:-:S02]  /*b350*/  ISETP.GT.AND P2, PT, R8, RZ, !P6 ;  /* 0x000000ff0800720c */ /* 0x000fc40007744270 */
[----:B------:R-:W-:Y:S02]  /*b360*/  ISETP.NE.AND P6, PT, R24, RZ, PT ;  /* 0x000000ff1800720c */ /* 0x000fe40003fc5270 */
[C---:B------:R-:W-:Y:S02]  /*b370*/  ISETP.LT.OR P2, PT, R3.reuse, 0x1, P2 ;  /* 0x000000010300780c */ /* 0x040fe40001741670 */
[----:B------:R-:W-:Y:S02]  /*b380*/  ISETP.LT.OR P3, PT, R3, 0x31, P3 ;  /* 0x000000310300780c */ /* 0x000fe40001f61670 */
[----:B------:R-:W-:Y:S02]  /*b390*/  FSEL R24, R20, -INF , !P2 ;  /* 0xff80000014187808 */ /* 0x000fe40005000000 */
[----:B------:R-:W-:Y:S02]  /*b3a0*/  FMNMX.FTZ R20, R53, R15, !PT ;  /* 0x0000000f35147209 */ /* 0x000fe40007810000 */
[----:B------:R-:W-:-:S02]  /*b3b0*/  ISETP.NE.AND P2, PT, R41, RZ, PT ;  /* 0x000000ff2900720c */ /* 0x000fc40003f45270 */
[----:B------:R-:W-:Y:S01]  /*b3c0*/  FSEL R46, R51, -INF , !P4 ;  /* 0xff800000332e7808 */ /* 0x000fe20006000000 */
[----:B------:R-:W0:Y:S01]  /*b3d0*/  SHFL.BFLY PT, R15, R20, 0x2, 0x1f ;  /* 0x0c401f00140f7f89 */ /* 0x000e2200000e0000 */
[----:B------:R-:W-:Y:S02]  /*b3e0*/  ISETP.GT.AND P2, PT, R8, 0x29, !P2 ;  /* 0x000000290800780c */ /* 0x000fe40005744270 */
[----:B------:R-:W-:Y:S02]  /*b3f0*/  FSEL R48, R54, -INF , !P5 ;  /* 0xff80000036307808 */ /* 0x000fe40006800000 */
[----:B------:R-:W-:Y:S02]  /*b400*/  ISETP.LT.OR P2, PT, R3, 0x2a, P2 ;  /* 0x0000002a0300780c */ /* 0x000fe40001741670 */
[----:B0-----:R-:W-:Y:S02]  /*b410*/  FMNMX.FTZ R29, R20, R15, !PT ;  /* 0x0000000f141d7209 */ /* 0x001fe40007810000 */
[----:B------:R-:W-:-:S03]  /*b420*/  FMNMX.FTZ R15, R24, R25, !PT ;  /* 0x00000019180f7209 */ /* 0x000fc60007810000 */
[----:B------:R-:W0:Y:S01]  /*b430*/  SHFL.BFLY PT, R44, R29, 0x1, 0x1f ;  /* 0x0c201f001d2c7f89 */ /* 0x000e2200000e0000 */
[----:B------:R-:W-:-:S04]  /*b440*/  FMNMX.FTZ R15, R26, R15, !PT ;  /* 0x0000000f1a0f7209 */ /* 0x000fc80007810000 */
[----:B------:R-:W-:-:S04]  /*b450*/  FMNMX.FTZ R15, R28, R15, !PT ;  /* 0x0000000f1c0f7209 */ /* 0x000fc80007810000 */
[----:B------:R-:W-:-:S04]  /*b460*/  FMNMX.FTZ R21, R30, R15, !PT ;  /* 0x0000000f1e157209 */ /* 0x000fc80007810000 */
[----:B------:R-:W-:Y:S01]  /*b470*/  FMNMX.FTZ R27, R32, R21, !PT ;  /* 0x00000015201b7209 */ /* 0x000fe20007810000 */
[----:B------:R-:W-:-:S03]  /*b480*/  IMAD.U32 R21, RZ, RZ, UR4 ;  /* 0x00000004ff157e24 */ /* 0x000fc6000f8e00ff */
[----:B------:R-:W-:-:S04]  /*b490*/  FMNMX.FTZ R27, R34, R27, !PT ;  /* 0x0000001b221b7209 */ /* 0x000fc80007810000 */
[----:B------:R-:W-:Y:S02]  /*b4a0*/  FMNMX.FTZ R27, R36, R27, !PT ;  /* 0x0000001b241b7209 */ /* 0x000fe40007810000 */
[----:B0-----:R-:W-:Y:S02]  /*b4b0*/  FMNMX.FTZ R15, R29, R44, !PT ;  /* 0x0000002c1d0f7209 */ /* 0x001fe40007810000 */
[----:B------:R-:W-:Y:S02]  /*b4c0*/  FMNMX.FTZ R27, R38, R27, !PT ;  /* 0x0000001b261b7209 */ /* 0x000fe40007810000 */
[----:B------:R-:W-:Y:S01]  /*b4d0*/  FSEL R44, R47, -INF , !P2 ;  /* 0xff8000002f2c7808 */ /* 0x000fe20005000000 */
[C---:B------:R-:W-:Y:S01]  /*b4e0*/  FMUL.FTZ R20, R15.reuse, R21 ;  /* 0x000000150f147220 */ /* 0x040fe20000410000 */
[----:B------:R-:W-:Y:S02]  /*b4f0*/  FMNMX.FTZ R27, R40, R27, !PT ;  /* 0x0000001b281b7209 */ /* 0x000fe40007810000 */
[----:B------:R-:W-:-:S02]  /*b500*/  FSETP.NEU.FTZ.AND P2, PT, R15, -INF , PT ;  /* 0xff8000000f00780b */ /* 0x000fc40003f5d000 */
[----:B------:R-:W-:Y:S02]  /*b510*/  FMNMX.FTZ R27, R42, R27, !PT ;  /* 0x0000001b2a1b7209 */ /* 0x000fe40007810000 */
[----:B------:R-:W-:Y:S02]  /*b520*/  FSEL R52, R20, RZ, P2 ;  /* 0x000000ff14347208 */ /* 0x000fe40001000000 */
[----:B------:R-:W-:Y:S02]  /*b530*/  ISETP.GT.AND P2, PT, R8, 0x39, !P6 ;  /* 0x000000390800780c */ /* 0x000fe40007744270 */
[----:B------:R-:W-:Y:S01]  /*b540*/  FSEL R8, R50, -INF , !P3 ;  /* 0xff80000032087808 */ /* 0x000fe20005800000 */
[--C-:B------:R-:W-:Y:S01]  /*b550*/  FFMA.FTZ R20, R33, R21, -R52.reuse ;  /* 0x0000001521147223 */ /* 0x100fe20000010834 */
[----:B------:R-:W-:Y:S01]  /*b560*/  FMNMX.FTZ R27, R44, R27, !PT ;  /* 0x0000001b2c1b7209 */ /* 0x000fe20007810000 */
[--C-:B------:R-:W-:Y:S01]  /*b570*/  FFMA.FTZ R29, R61, R21, -R52.reuse ;  /* 0x000000153d1d7223 */ /* 0x100fe20000010834 */
[----:B------:R-:W-:Y:S01]  /*b580*/  ISETP.LT.OR P2, PT, R3, 0x3a, P2 ;  /* 0x0000003a0300780c */ /* 0x000fe20001741670 */
[----:B------:R0:W-:Y:S01]  /*b590*/  MUFU.EX2 R164, R20 ;  /* 0x0000001400a47308 */ /* 0x0001e20000000800 */
        /* <DEDUP_REMOVED lines=14> */
[-CC-:B------:R-:W-:Y:S01]  /*b680*/  FFMA.FTZ R41, R75, R21.reuse, -R52.reuse ;  /* 0x000000154b297223 */ /* 0x180fe20000010834 */
[----:B------:R-:W1:Y:S02]  /*b690*/  MUFU.EX2 R29, R29 ;  /* 0x0000001d001d7308 */ /* 0x000e640000000800 */
[----:B0-----:R-:W0:Y:S06]  /*b6a0*/  SHFL.BFLY PT, R20, R27, 0x2, 0x1f ;  /* 0x0c401f001b147f89 */ /* 0x001e2c00000e0000 */
[----:B------:R-:W-:Y:S08]  /*b6b0*/  MUFU.EX2 R31, R31 ;  /* 0x0000001f001f7308 */ /* 0x000ff00000000800 */
[----:B------:R1:W-:Y:S08]  /*b6c0*/  MUFU.EX2 R58, R45 ;  /* 0x0000002d003a7308 */ /* 0x0003f00000000800 */
[----:B------:R-:W-:Y:S01]  /*b6d0*/  MUFU.EX2 R33, R33 ;  /* 0x0000002100217308 */ /* 0x000fe20000000800 */
[----:B-1----:R-:W-:Y:S01]  /*b6e0*/  FADD.FTZ R45, R164, R29 ;  /* 0x0000001da42d7221 */ /* 0x002fe20000010000 */
[----:B0-----:R-:W-:Y:S01]  /*b6f0*/  FMNMX.FTZ R3, R27, R20, !PT ;  /* 0x000000141b037209 */ /* 0x001fe20007810000 */
[----:B------:R-:W-:Y:S01]  /*b700*/  FFMA.FTZ R27, R77, R21, -R52 ;  /* 0x000000154d1b7223 */ /* 0x000fe20000010834 */
[----:B------:R-:W-:-:S03]  /*b710*/  F2FP.F16.F32.PACK_AB R164, R29, R164 ;  /* 0x000000a41da4723e */ /* 0x000fc600000000ff */
[----:B------:R-:W0:Y:S01]  /*b720*/  SHFL.BFLY PT, R20, R3, 0x1, 0x1f ;  /* 0x0c201f0003147f89 */ /* 0x000e2200000e0000 */
[----:B------:R-:W-:Y:S08]  /*b730*/  MUFU.EX2 R156, R27 ;  /* 0x0000001b009c7308 */ /* 0x000ff00000000800 */
[----:B------:R1:W-:Y:S08]  /*b740*/  MUFU.EX2 R160, R35 ;  /* 0x0000002300a07308 */ /* 0x0003f00000000800 */
[----:B------:R-:W-:Y:S01]  /*b750*/  MUFU.EX2 R37, R37 ;  /* 0x0000002500257308 */ /* 0x000fe20000000800 */
[----:B-1----:R-:W-:Y:S01]  /*b760*/  FFMA.FTZ R35, R79, R21, -R52 ;  /* 0x000000154f237223 */ /* 0x002fe20000010834 */
[----:B0-----:R-:W-:-:S06]  /*b770*/  FMNMX.FTZ R20, R3, R20, !PT ;  /* 0x0000001403147209 */ /* 0x001fcc0007810000 */
[----:B------:R0:W-:Y:S01]  /*b780*/  MUFU.EX2 R162, R39 ;  /* 0x0000002700a27308 */ /* 0x0001e20000000800 */
[-C--:B------:R-:W-:Y:S01]  /*b790*/  FFMA.FTZ R3, R83, R21.reuse, -R52 ;  /* 0x0000001553037223 */ /* 0x080fe20000010834 */
[C---:B------:R-:W-:Y:S01]  /*b7a0*/  FSETP.NEU.FTZ.AND P2, PT, R20.reuse, -INF , PT ;  /* 0xff8000001400780b */ /* 0x040fe20003f5d000 */
[----:B------:R-:W-:-:S05]  /*b7b0*/  FMUL.FTZ R27, R20, R21 ;  /* 0x00000015141b7220 */ /* 0x000fca0000410000 */
[----:B------:R-:W-:Y:S01]  /*b7c0*/  MUFU.EX2 R41, R41 ;  /* 0x0000002900297308 */ /* 0x000fe20000000800 */
[----:B------:R-:W-:Y:S01]  /*b7d0*/  FSEL R27, R27, RZ, P2 ;  /* 0x000000ff1b1b7208 */ /* 0x000fe20001000000 */
[-CC-:B0-----:R-:W-:Y:S01]  /*b7e0*/  FFMA.FTZ R39, R81, R21.reuse, -R52.reuse ;  /* 0x0000001551277223 */ /* 0x181fe20000010834 */
[----:B------:R-:W-:-:S03]  /*b7f0*/  FFMA.FTZ R52, R53, R21, -R52 ;  /* 0x0000001535347223 */ /* 0x000fc60000010834 */
        /* <DEDUP_REMOVED lines=17> */
[----:B------:R-:W-:-:S05]  /*b910*/  FFMA.FTZ R27, R50, R21, -R27 ;  /* 0x00000015321b7223 */ /* 0x000fca000001081b */
[----:B------:R-:W1:Y:S08]  /*b920*/  MUFU.EX2 R26, R26 ;  /* 0x0000001a001a7308 */ /* 0x000e700000000800 */
[----:B------:R3:W4:Y:S01]  /*b930*/  MUFU.EX2 R167, R28 ;  /* 0x0000001c00a77308 */ /* 0x0007220000000800 */
[----:B0-----:R-:W-:-:S07]  /*b940*/  F2FP.F16.F32.PACK_AB R165, R25, R24 ;  /* 0x0000001819a5723e */ /* 0x001fce00000000ff */
[----:B------:R-:W0:Y:S01]  /*b950*/  MUFU.EX2 R30, R30 ;  /* 0x0000001e001e7308 */ /* 0x000e220000000800 */
[----:B---3--:R-:W-:Y:S01]  /*b960*/  FADD.FTZ R28, R166, R45 ;  /* 0x0000002da61c7221 */ /* 0x008fe20000010000 */
[----:B------:R-:W-:Y:S01]  /*b970*/  FADD.FTZ R45, R24, R25 ;  /* 0x00000019182d7221 */ /* 0x000fe20000010000 */
[----:B------:R-:W-:-:S05]  /*b980*/  F2FP.F16.F32.PACK_AB R166, R31, R166 ;  /* 0x000000a61fa6723e */ /* 0x000fca00000000ff */
[----:B------:R3:W5:Y:S08]  /*b990*/  MUFU.EX2 R161, R32 ;  /* 0x0000002000a17308 */ /* 0x0007700000000800 */
[----:B------:R-:W2:Y:S01]  /*b9a0*/  MUFU.EX2 R34, R34 ;  /* 0x0000002200227308 */ /* 0x000ea20000000800 */
[----:B---3--:R-:W-:Y:S01]  /*b9b0*/  FADD.FTZ R32, R31, R28 ;  /* 0x0000001c1f207221 */ /* 0x008fe20000010000 */
[----:B-1----:R-:W-:-:S03]  /*b9c0*/  FADD.FTZ R28, R26, R45 ;  /* 0x0000002d1a1c7221 */ /* 0x002fc60000010000 */
[----:B------:R-:W-:Y:S01]  /*b9d0*/  FADD.FTZ R49, R33, R32 ;  /* 0x0000002021317221 */ /* 0x000fe20000010000 */
[C---:B----4-:R-:W-:Y:S01]  /*b9e0*/  FADD.FTZ R47, R167.reuse, R28 ;  /* 0x0000001ca72f7221 */ /* 0x050fe20000010000 */
[----:B------:R-:W-:Y:S01]  /*b9f0*/  F2FP.F16.F32.PACK_AB R167, R167, R26 ;  /* 0x0000001aa7a7723e */ /* 0x000fe200000000ff */
[----:B------:R-:W1:Y:S01]  /*ba00*/  MUFU.EX2 R163, R36 ;  /* 0x0000002400a37308 */ /* 0x000e620000000800 */
[----:B------:R-:W-:Y:S01]  /*ba10*/  FADD.FTZ R32, R160, R49 ;  /* 0x00000031a0207221 */ /* 0x000fe20000010000 */
[----:B0-----:R-:W-:Y:S01]  /*ba20*/  FADD.FTZ R28, R30, R47 ;  /* 0x0000002f1e1c7221 */ /* 0x001fe20000010000 */
[----:B------:R-:W-:Y:S01]  /*ba30*/  F2FP.F16.F32.PACK_AB R160, R160, R33 ;  /* 0x00000021a0a0723e */ /* 0x000fe200000000ff */
[----:B------:R0:W-:Y:S01]  /*ba40*/  STSM.16.M88.4 [R195+0x26800], R164 ;  /* 0x026800a4c3007844 */ /* 0x0001e20000000200 */
[----:B------:R-:W-:Y:S01]  /*ba50*/  FADD.FTZ R47, R37, R32 ;  /* 0x00000020252f7221 */ /* 0x000fe20000010000 */
[C---:B-----5:R-:W-:Y:S01]  /*ba60*/  FADD.FTZ R29, R161.reuse, R28 ;  /* 0x0000001ca11d7221 */ /* 0x060fe20000010000 */
[----:B------:R-:W-:Y:S01]  /*ba70*/  F2FP.F16.F32.PACK_AB R161, R161, R30 ;  /* 0x0000001ea1a1723e */ /* 0x000fe200000000ff */
[----:B------:R-:W3:Y:S01]  /*ba80*/  MUFU.EX2 R38, R38 ;  /* 0x0000002600267308 */ /* 0x000ee20000000800 */
[----:B------:R-:W-:Y:S01]  /*ba90*/  FADD.FTZ R32, R162, R47 ;  /* 0x0000002fa2207221 */ /* 0x000fe20000010000 */
[----:B--2---:R-:W-:Y:S01]  /*baa0*/  FADD.FTZ R28, R34, R29 ;  /* 0x0000001d221c7221 */ /* 0x004fe20000010000 */
[----:B------:R-:W-:-:S02]  /*bab0*/  F2FP.F16.F32.PACK_AB R162, R162, R37 ;  /* 0x00000025a2a2723e */ /* 0x000fc400000000ff */
[----:B------:R-:W-:-:S03]  /*bac0*/  FADD.FTZ R31, R41, R32 ;  /* 0x00000020291f7221 */ /* 0x000fc60000010000 */
[----:B------:R-:W2:Y:S01]  /*bad0*/  MUFU.EX2 R157, R40 ;  /* 0x00000028009d7308 */ /* 0x000ea20000000800 */
[C---:B-1----:R-:W-:Y:S01]  /*bae0*/  FADD.FTZ R29, R163.reuse, R28 ;  /* 0x0000001ca31d7221 */ /* 0x042fe20000010000 */
[C---:B------:R-:W-:Y:S01]  /*baf0*/  FADD.FTZ R28, R156.reuse, R31 ;  /* 0x0000001f9c1c7221 */ /* 0x040fe20000010000 */
[----:B------:R-:W-:Y:S02]  /*bb00*/  F2FP.F16.F32.PACK_AB R163, R163, R34 ;  /* 0x00000022a3a3723e */ /* 0x000fe400000000ff */
[----:B------:R-:W-:-:S03]  /*bb10*/  F2FP.F16.F32.PACK_AB R156, R156, R41 ;  /* 0x000000299c9c723e */ /* 0x000fc600000000ff */
[----:B------:R-:W1:Y:S01]  /*bb20*/  MUFU.EX2 R35, R35 ;  /* 0x0000002300237308 */ /* 0x000e620000000800 */
[----:B---3--:R-:W-:Y:S01]  /*bb30*/  FADD.FTZ R24, R38, R29 ;  /* 0x0000001d26187221 */ /* 0x008fe20000010000 */
[----:B------:R0:W-:Y:S06]  /*bb40*/  STSM.16.M88.4 [R198], R160 ;  /* 0x000000a0c6007844 */ /* 0x0001ec0000000200 */
        /* <DEDUP_REMOVED lines=8> */
[C---:B--2---:R-:W-:Y:S01]  /*bbd0*/  F2FP.F16.F32.PACK_AB R158, R54.reuse, R35 ;  /* 0x00000023369e723e */ /* 0x044fe200000000ff */
[----:B------:R-:W-:-:S06]  /*bbe0*/  FADD.FTZ R54, R54, R29 ;  /* 0x0000001d36367221 */ /* 0x000fcc0000010000 */
[----:B------:R-:W-:Y:S01]  /*bbf0*/  MUFU.EX2 R8, R8 ;  /* 0x0000000800087308 */ /* 0x000fe20000000800 */
[C---:B-1----:R-:W-:Y:S01]  /*bc00*/  F2FP.F16.F32.PACK_AB R159, R43.reuse, R42 ;  /* 0x0000002a2b9f723e */ /* 0x042fe200000000ff */
[----:B------:R-:W-:-:S04]  /*bc10*/  FADD.FTZ R43, R43, R24 ;  /* 0x000000182b2b7221 */ /* 0x000fc80000010000 */
[----:B------:R0:W-:Y:S02]  /*bc20*/  STSM.16.M88.4 [R196], R156 ;  /* 0x0000009cc4007844 */ /* 0x0001e40000000200 */
[----:B------:R-:W1:Y:S01]  /*bc30*/  MUFU.EX2 R45, R46 ;  /* 0x0000002e002d7308 */ /* 0x000e620000000800 */
[----:B---3--:R-:W-:Y:S01]  /*bc40*/  F2FP.F16.F32.PACK_AB R152, R58, R39 ;  /* 0x000000273a98723e */ /* 0x008fe200000000ff */
[----:B------:R-:W-:-:S04]  /*bc50*/  FADD.FTZ R39, R39, R54 ;  /* 0x0000003627277221 */ /* 0x000fc80000010000 */
[----:B------:R-:W-:Y:S02]  /*bc60*/  FADD.FTZ R58, R58, R39 ;  /* 0x000000273a3a7221 */ /* 0x000fe40000010000 */
[----:B------:R-:W-:Y:S08]  /*bc70*/  MUFU.EX2 R3, R3 ;  /* 0x0000000300037308 */ /* 0x000ff00000000800 */
[----:B------:R-:W2:Y:S01]  /*bc80*/  MUFU.EX2 R52, R52 ;  /* 0x0000003400347308 */ /* 0x000ea20000000800 */
[----:B-1----:R-:W-:Y:S01]  /*bc90*/  F2FP.F16.F32.PACK_AB R153, R45, R8 ;  /* 0x000000082d99723e */ /* 0x002fe200000000ff */
[----:B------:R-:W-:-:S04]  /*bca0*/  FADD.FTZ R8, R8, R43 ;  /* 0x0000002b08087221 */ /* 0x000fc80000010000 */
[----:B------:R-:W-:Y:S02]  /*bcb0*/  FADD.FTZ R45, R45, R8 ;  /* 0x000000082d2d7221 */ /* 0x000fe40000010000 */
[----:B------:R-:W1:Y:S08]  /*bcc0*/  MUFU.EX2 R48, R48 ;  /* 0x0000003000307308 */ /* 0x000e700000000800 */
[----:B------:R-:W3:Y:S01]  /*bcd0*/  MUFU.EX2 R27, R27 ;  /* 0x0000001b001b7308 */ /* 0x000ee20000000800 */
[----:B--2---:R-:W-:Y:S01]  /*bce0*/  F2FP.F16.F32.PACK_AB R154, R52, R3 ;  /* 0x00000003349a723e */ /* 0x004fe200000000ff */
[----:B------:R-:W-:-:S04]  /*bcf0*/  FADD.FTZ R3, R3, R58 ;  /* 0x0000003a03037221 */ /* 0x000fc80000010000 */
[----:B------:R-:W-:Y:S01]  /*bd00*/  FADD.FTZ R3, R52, R3 ;  /* 0x0000000334037221 */ /* 0x000fe20000010000 */
[----:B-1----:R-:W-:Y:S01]  /*bd10*/  FADD.FTZ R8, R48, R45 ;  /* 0x0000002d30087221 */ /* 0x002fe20000010000 */
[----:B---3--:R-:W-:-:S03]  /*bd20*/  F2FP.F16.F32.PACK_AB R155, R27, R48 ;  /* 0x000000301b9b723e */ /* 0x008fc600000000ff */
[----:B------:R-:W-:Y:S02]  /*bd30*/  FADD.FTZ R8, R27, R8 ;  /* 0x000000081b087221 */ /* 0x000fe40000010000 */
[----:B------:R0:W-:Y:S01]  /*bd40*/  STSM.16.M88.4 [R197], R152 ;  /* 0x00000098c5007844 */ /* 0x0001e20000000200 */
[----:B------:R-:W-:Y:S05]  /*bd50*/  @!P0 BRA `(.L_x_4747) ;  /* 0x0000000000048947 */ /* 0x000fea0003800000 */
[----:B------:R-:W-:Y:S01]  /*bd60*/  BPT.TRAP 0x1 ;  /* 0x000000040000795c */ /* 0x000fe20000300000 */
.L_x_4747:
[----:B------:R1:W2:Y:S01]  /*bd70*/  SYNCS.PHASECHK.TRANS64.TRYWAIT P2, [R9+URZ+0x28c50], R56 ;  /* 0x028c5038090075a7 */ /* 0x0002a2000804017f */
[----:B------:R-:W-:Y:S05]  /*bd80*/  @!P0 BRA `(.L_x_4748) ;  /* 0x0000000000048947 */ /* 0x000fea0003800000 */
[----:B------:R-:W-:Y:S01]  /*bd90*/  BPT.TRAP 0x1 ;  /* 0x000000040000795c */ /* 0x000fe20000300000 */
.L_x_4748:
[----:B------:R-:W-:Y:S01]  /*bda0*/  ULDC UR45, c[0x0][0x9e4] ;  /* 0x00027900002d7ab9 */ /* 0x000fe20000000800 */
[----:B------:R-:W-:Y:S01]  /*bdb0*/  ULDC UR44, c[0x0][0x988] ;  /* 0x00026200002c7ab9 */ /* 0x000fe20000000800 */
[----:B------:R-:W-:Y:S01]  /*bdc0*/  ULDC UR47, c[0x0][0x9d8] ;  /* 0x00027600002f7ab9 */ /* 0x000fe20000000800 */
[----:B------:R-:W-:Y:S01]  /*bdd0*/  ULDC UR46, c[0x0][0x9e0] ;  /* 0x00027800002e7ab9 */ /* 0x000fe20000000800 */
[----:B------:R-:W-:Y:S01]  /*bde0*/  BSSY B0, `(.L_x_4749) ;  /* 0x0000006000007945 */ /* 0x000fe20003800000 */
[----:B------:R-:W-:Y:S01]  /*bdf0*/  IMAD R170, R18, 0x1000, R188 ;  /* 0x0000100012aa7824 */ /* 0x000fe200078e02bc */
[----:B------:R-:W-:Y:S02]  /*be00*/  MOV R171, 0x40000040 ;  /* 0x4000004000ab7802 */ /* 0x000fe40000000f00 */
[----:B--2---:R-:W-:Y:S05]  /*be10*/  @P2 BRA `(.L_x_4750) ;  /* 0x0000000000082947 */ /* 0x004fea0003800000 */
[----:B------:R-:W2:Y:S02]  /*be20*/  SYNCS.PHASECHK.TRANS64.TRYWAIT P2, [R9+URZ+0x28c50], R56 ;  /* 0x028c5038090075a7 */ /* 0x000ea4000804017f */
[----:B--2---:R-:W-:Y:S05]  /*be30*/  @!P2 BRA `(.L_x_4751) ;  /* 0x0000011c0074a947 */ /* 0x004fea0003800000 */
.L_x_4750:
[----:B------:R-:W-:Y:S05]  /*be40*/  BSYNC B0 ;  /* 0x0000000000007941 */ /* 0x000fea0003800000 */
.L_x_4749:
[----:B------:R-:W-:Y:S01]  /*be50*/  R2UR UR6, R170 ;  /* 0x00000000aa0672ca */ /* 0x000fe200000e0000 */
[----:B-12---:R-:W-:Y:S01]  /*be60*/  WARPGROUP.ARRIVE ;  /* 0x00000000000079c5 */ /* 0x006fe20000000000 */
[----:B------:R-:W-:Y:S01]  /*be70*/  R2UR UR7, R171 ;  /* 0x00000000ab0772ca */ /* 0x000fe200000e0000 */
[----:B------:R-:W-:Y:S01]  /*be80*/  IMAD.MOV.U32 R171, RZ, RZ, 0x40000040 ;  /* 0x40000040ffab7424 */ /* 0x000fe200078e00ff */
[----:B------:R-:W-:Y:S01]  /*be90*/  UISETP.NE.AND UP0, UPT, UR48, URZ, UPT ;  /* 0x0000003f3000728c */ /* 0x000fe2000bf05270 */
[----:B------:R-:W-:Y:S02]  /*bea0*/  @!P1 VIADD R9, R9, 0x28c60 ;  /* 0x00028c6009099836 */ /* 0x000fe40000000000 */
[----:B------:R-:W-:-:S03]  /*beb0*/  IMAD.IADD R191, R184, 0x1, -R185 ;  /* 0x00000001b8bf7824 */ /* 0x000fc600078e0ab9 */
[----:B------:R-:W-:Y:S02]  /*bec0*/  PLOP3.LUT P2, PT, PT, PT, UP0, 0x40, 0x0 ;  /* 0x000000000000781c */ /* 0x000fe40003f4e808 */
[----:B------:R-:W-:-:S03]  /*bed0*/  @!P1 PRMT R9, RZ, 0x654, R9 ;  /* 0x00000654ff099816 */ /* 0x000fc60000000009 */
[----:B------:R-:W-:Y:S03]  /*bee0*/  HGMMA.64x256x16.F32 R24, R164, gdesc[UR4].tnspB, RZ, !UPT, gsb0 ;  /* 0x43e00004a4187df0 */ /* 0x000fe6000c0008ff */
[----:B------:R-:W-:Y:S02]  /*bef0*/  WARPGROUP.DEPBAR.LE gsb0, 0x0 ;  /* 0x00008000000079c5 */ /* 0x000fe40000010000 */
[----:B0-----:R-:W-:Y:S01]  /*bf00*/  VIADD R164, R170, 0x80 ;  /* 0x00000080aaa47836 */ /* 0x001fe20000000000 */
[----:B------:R-:W-:Y:S01]  /*bf10*/  WARPGROUP.ARRIVE ;  /* 0x00000000000079c5 */ /* 0x000fe20000000000 */
[----:B------:R-:W-:-:S03]  /*bf20*/  IMAD.MOV.U32 R165, RZ, RZ, 0x40000040 ;  /* 0x40000040ffa57424 */ /* 0x000fc600078e00ff */
[----:B------:R-:W-:Y:S02]  /*bf30*/  R2UR UR6, R164 ;  /* 0x00000000a40672ca */ /* 0x000fe400000e0000 */
[----:B------:R-:W-:-:S15]  /*bf40*/  R2UR UR7, R165 ;  /* 0x00000000a50772ca */ /* 0x000fde00000e0000 */
[----:B------:R-:W-:-:S01]  /*bf50*/  NOP ;  /* 0x0000000000007918 */ /* 0x000fc20000000000 */
[----:B------:R-:W-:Y:S03]  /*bf60*/  HGMMA.64x256x16.F32 R24, R160, gdesc[UR4].tnspB, R24, gsb0 ;  /* 0x43e00004a0187df0 */ /* 0x000fe60008000818 */
[----:B------:R-:W-:Y:S02]  /*bf70*/  WARPGROUP.DEPBAR.LE gsb0, 0x0 ;  /* 0x00008000000079c5 */ /* 0x000fe40000010000 */
[C---:B------:R-:W-:Y:S01]  /*bf80*/  VIADD R160, R170.reuse, 0x100 ;  /* 0x00000100aaa07836 */ /* 0x040fe20000000000 */
[----:B------:R-:W-:Y:S01]  /*bf90*/  WARPGROUP.ARRIVE ;  /* 0x00000000000079c5 */ /* 0x000fe20000000000 */
[----:B------:R-:W-:Y:S01]  /*bfa0*/  IMAD.MOV.U32 R161, RZ, RZ, 0x40000040 ;  /* 0x40000040ffa17424 */ /* 0x000fe200078e00ff */
[----:B------:R-:W-:Y:S02]  /*bfb0*/  IADD3 R170, R170, 0x180, RZ ;  /* 0x00000180aaaa7810 */ /* 0x000fe40007ffe0ff */
[----:B------:R-:W-:-:S02]  /*bfc0*/  R2UR UR6, R160 ;  /* 0x00000000a00672ca */ /* 0x000fc400000e0000 */
[----:B------:R-:W-:-:S15]  /*bfd0*/  R2UR UR7, R161 ;  /* 0x00000000a10772ca */ /* 0x000fde00000e0000 */
[----:B------:R-:W-:-:S01]  /*bfe0*/  NOP ;  /* 0x0000000000007918 */ /* 0x000fc20000000000 */
        /* <DEDUP_REMOVED lines=13> */
[----:B0-----:R-:W0:Y:S01]  /*c0c0*/  FENCE.VIEW.ASYNC.S ;  /* 0x00000000000073c6 */ /* 0x001e220000000000 */
[----:B------:R-:W-:-:S04]  /*c0d0*/  IMAD R154, R189, 0x40, R191 ;  /* 0x00000040bd9a7824 */ /* 0x000fc800078e02bf */
[----:B------:R-:W-:Y:S01]  /*c0e0*/  VIADD R152, R154, UR40 ;  /* 0x000000289a987c36 */ /* 0x000fe20008000000 */
[----:B0-----:R-:W-:Y:S01]  /*c0f0*/  NOP ;  /* 0x0000000000007918 */ /* 0x001fe20000000000 */
[----:B------:R-:W-:Y:S06]  /*c100*/  BAR.ARV 0xe, 0x100 ;  /* 0x0384000000007b1d */ /* 0x000fec0000002000 */
[----:B------:R0:W-:Y:S02]  /*c110*/  @!P1 SYNCS.ARRIVE.TRANS64.RED.A1T0 RZ, [R9+URZ], RZ ;  /* 0x000000ff09ff99a7 */ /* 0x0001e4000810043f */
[----:B0-----:R-:W-:Y:S01]  /*c120*/  IADD3 R9, R168, -0x2, RZ ;  /* 0xfffffffea8097810 */ /* 0x001fe20007ffe0ff */
[----:B------:R-:W-:Y:S06]  /*c130*/  @P2 BRA `(.L_x_4752) ;  /* 0x0000000000542947 */ /* 0x000fec0003800000 */
[C---:B------:R-:W-:Y:S01]  /*c140*/  ISETP.GT.AND P2, PT, R154.reuse, RZ, PT ;  /* 0x000000ff9a00720c */ /* 0x040fe20003f44270 */
[----:B------:R-:W-:Y:S01]  /*c150*/  BSSY B0, `(.L_x_4753) ;  /* 0x0000010000007945 */ /* 0x000fe20003800000 */
[----:B------:R-:W-:-:S11]  /*c160*/  VIADD R153, R154, 0xffffffff ;  /* 0xffffffff9a997836 */ /* 0x000fd60000000000 */
[----:B------:R-:W-:Y:S05]  /*c170*/  @P2 BRA `(.L_x_4754) ;  /* 0x0000000000202947 */ /* 0x000fea0003800000 */
[----:B------:R-:W-:Y:S01]  /*c180*/  UISETP.NE.AND UP0, UPT, UR41, 0x1, UPT ;  /* 0x000000012900788c */ /* 0x000fe2000bf05270 */
[----:B------:R-:W-:-:S05]  /*c190*/  IMAD.MOV R153, RZ, RZ, -R154 ;  /* 0x000000ffff997224 */ /* 0x000fca00078e0a9a */
[----:B------:R-:W-:-:S05]  /*c1a0*/  PLOP3.LUT P2, PT, PT, PT, UP0, 0x80, 0x0 ;  /* 0x000000000000781c */ /* 0x000fca0003f4f008 */
[----:B------:R-:W-:-:S08]  /*c1b0*/  @UP0 ULDC.64 UR4, c[0x0][0x9e8] ;  /* 0x00027a0000040ab9 */ /* 0x000fd00000000a00 */
[----:B------:R-:W-:-:S05]  /*c1c0*/  @P2 IMAD.HI.U32 R154, R153, UR4, RZ ;  /* 0x00000004999a2c27 */ /* 0x000fca000f8e00ff */
[----:B------:R-:W-:-:S04]  /*c1d0*/  @P2 SHF.R.U32.HI R153, RZ, UR5, R154 ;  /* 0x00000005ff992c19 */ /* 0x000fc8000801169a */
[----:B------:R-:W-:Y:S01]  /*c1e0*/  LOP3.LUT R153, RZ, R153, RZ, 0x33, !PT ;  /* 0x00000099ff997212 */ /* 0x000fe200078e33ff */
[----:B------:R-:W-:Y:S06]  /*c1f0*/  BRA `(.L_x_4755) ;  /* 0x0000000000147947 */ /* 0x000fec0003800000 */
.L_x_4754:
[----:B------:R-:W-:-:S06]  /*c200*/  UISETP.NE.AND UP0, UPT, UR41, 0x1, UPT ;  /* 0x000000012900788c */ /* 0x000fcc000bf05270 */
[----:B------:R-:W-:-:S05]  /*c210*/  PLOP3.LUT P2, PT, PT, PT, UP0, 0x80, 0x0 ;  /* 0x000000000000781c */ /* 0x000fca0003f4f008 */
[----:B------:R-:W-:-:S08]  /*c220*/  @UP0 ULDC.64 UR4, c[0x0][0x9e8] ;  /* 0x00027a0000040ab9 */ /* 0x000fd00000000a00 */
[----:B------:R-:W-:-:S05]  /*c230*/  @P2 IMAD.HI.U32 R154, R153, UR4, RZ ;  /* 0x00000004999a2c27 */ /* 0x000fca000f8e00ff */
[----:B------:R-:W-:-:S07]  /*c240*/  @P2 SHF.R.U32.HI R153, RZ, UR5, R154 ;  /* 0x00000005ff992c19 */ /* 0x000fce000801169a */
.L_x_4755:
[----:B------:R-:W-:Y:S05]  /*c250*/  BSYNC B0 ;  /* 0x0000000000007941 */ /* 0x000fea0003800000 */
.L_x_4753:
[----:B------:R-:W-:-:S04]  /*c260*/  IMAD.U32 R154, RZ, RZ, UR41 ;  /* 0x00000029ff9a7e24 */ /* 0x000fc8000f8e00ff */
[----:B------:R-:W-:-:S05]  /*c270*/  IMAD R153, R153, R154, UR41 ;  /* 0x0000002999997e24 */ /* 0x000fca000f8e029a */
[----:B------:R-:W-:-:S07]  /*c280*/  VIMNMX R152, R152, R153, PT ;  /* 0x0000009998987248 */ /* 0x000fce0003fe0100 */
.L_x_4752:
[----:B------:R-:W-:Y:S01]  /*c290*/  SHF.R.S32.HI R153, RZ, 0x1f, R152 ;  /* 0x0000001fff997819 */ /* 0x000fe20000011498 */
[----:B------:R-:W-:Y:S03]  /*c2a0*/  BSSY B1, `(.L_x_4756) ;  /* 0x000028e000017945 */ /* 0x000fe60003800000 */
[----:B------:R-:W-:-:S04]  /*c2b0*/  LEA.HI R153, R153, R152, RZ, 0x6 ;  /* 0x0000009899997211 */ /* 0x000fc800078f30ff */
[----:B------:R-:W-:-:S04]  /*c2c0*/  SHF.R.S32.HI R153, RZ, 0x6, R153 ;  /* 0x00000006ff997819 */ /* 0x000fc80000011499 */
[----:B------:R-:W-:-:S04]  /*c2d0*/  VIMNMX R212, R190, R153, !PT ;  /* 0x00000099bed47248 */ /* 0x000fc80007fe0100 */
[----:B------:R-:W-:-:S13]  /*c2e0*/  ISETP.GE.AND P2, PT, R9, R212, PT ;  /* 0x000000d40900720c */ /* 0x000fda0003f46270 */
[----:B------:R-:W-:Y:S05]  /*c2f0*/  @!P2 BRA `(.L_x_4757) ;  /* 0x000000280020a947 */ /* 0x000fea0003800000 */
[----:B------:R-:W-:Y:S01]  /*c300*/  IADD3 R213, R0, R191, RZ ;  /* 0x000000bf00d57210 */ /* 0x000fe20007ffe0ff */
[----:B------:R-:W-:Y:S04]  /*c310*/  BSSY B0, `(.L_x_4758) ;  /* 0x0000283000007945 */ /* 0x000fe80003800000 */
[----:B------:R-:W-:-:S07]  /*c320*/  VIADD R214, R213, 0x8 ;  /* 0x00000008d5d67836 */ /* 0x000fce0000000000 */
.L_x_4777:
[----:B------:R-:W-:-:S05]  /*c330*/  VIADD R215, R18, 0x1 ;  /* 0x0000000112d77836 */ /* 0x000fca0000000000 */
[----:B------:R-:W-:-:S04]  /*c340*/  ISETP.NE.AND P2, PT, R215, 0x2, PT ;  /* 0x00000002d700780c */ /* 0x000fc80003f45270 */
[----:B------:R-:W-:Y:S02]  /*c350*/  SEL R152, RZ, 0x1, P2 ;  /* 0x00000001ff987807 */ /* 0x000fe40001000000 */
[----:B------:R-:W-:Y:S02]  /*c360*/  SEL R215, R215, RZ, P2 ;  /* 0x000000ffd7d77207 */ /* 0x000fe40001000000 */
[----:B------:R-:W-:Y:S01]  /*c370*/  LOP3.LUT R19, R19, R152, RZ, 0x3c, !PT ;  /* 0x0000009813137212 */ /* 0x000fe200078e3cff */
[----:B0-----:R-:W-:Y:S06]  /*c380*/  @!P0 BRA `(.L_x_4759) ;  /* 0x0000000000048947 */ /* 0x001fec0003800000 */
[----:B------:R-:W-:Y:S01]  /*c390*/  BPT.TRAP 0x1 ;  /* 0x000000040000795c */ /* 0x000fe20000300000 */
.L_x_4759:
[----:B------:R-:W-:Y:S01]  /*c3a0*/  IMAD R216, R215, 0x8, R2 ;  /* 0x00000008d7d87824 */ /* 0x000fe200078e0202 */
[----:B------:R-:W-:-:S04]  /*c3b0*/  SHF.L.U32 R217, R19, 0x1f, RZ ;  /* 0x0000001f13d97819 */ /* 0x000fc800000006ff */
[----:B------:R0:W1:Y:S01]  /*c3c0*/  SYNCS.PHASECHK.TRANS64.TRYWAIT P2, [R216+URZ+0x28c30], R217 ;  /* 0x028c30d9d80075a7 */ /* 0x000062000804017f */
[----:B------:R-:W-:Y:S05]  /*c3d0*/  @!P0 BRA `(.L_x_4760) ;  /* 0x0000000000048947 */ /* 0x000fea0003800000 */
[----:B------:R-:W-:Y:S01]  /*c3e0*/  BPT.TRAP 0x1 ;  /* 0x000000040000795c */ /* 0x000fe20000300000 */
.L_x_4760:
[----:B------:R-:W-:Y:S01]  /*c3f0*/  BSSY B2, `(.L_x_4761) ;  /* 0x0000006000027945 */ /* 0x000fe20003800000 */
[----:B------:R-:W-:Y:S01]  /*c400*/  IMAD R206, R215, 0x200, R14 ;  /* 0x00000200d7ce7824 */ /* 0x000fe200078e020e */
[----:B------:R-:W-:Y:S02]  /*c410*/  MOV R207, 0x40000040 ;  /* 0x4000004000cf7802 */ /* 0x000fe40000000f00 */
[----:B-1----:R-:W-:Y:S05]  /*c420*/  @P2 BRA `(.L_x_4762) ;  /* 0x0000000000082947 */ /* 0x002fea0003800000 */
[----:B------:R-:W1:Y:S02]  /*c430*/  SYNCS.PHASECHK.TRANS64.TRYWAIT P2, [R216+URZ+0x28c30], R217 ;  /* 0x028c30d9d80075a7 */ /* 0x000e64000804017f */
[----:B-1----:R-:W-:Y:S05]  /*c440*/  @!P2 BRA `(.L_x_4763) ;  /* 0x000001180004a947 */ /* 0x002fea0003800000 */
.L_x_4762:
[----:B------:R-:W-:Y:S05]  /*c450*/  BSYNC B2 ;  /* 0x0000000000027941 */ /* 0x000fea0003800000 */
.L_x_4761:
[C---:B------:R-:W-:Y:S01]  /*c460*/  R2UR UR6, R206.reuse ;  /* 0x00000000ce0672ca */ /* 0x040fe200000e0000 */
[----:B------:R-:W-:Y:S01]  /*c470*/  WARPGROUP.ARRIVE ;  /* 0x00000000000079c5 */ /* 0x000fe20000000000 */
[----:B------:R-:W-:Y:S01]  /*c480*/  R2UR UR7, R207 ;  /* 0x00000000cf0772ca */ /* 0x000fe200000e0000 */
[----:B------:R-:W-:Y:S01]  /*c490*/  VIADD R208, R206, 0x2 ;  /* 0x00000002ced07836 */ /* 0x000fe20000000000 */
[----:B------:R-:W-:Y:S01]  /*c4a0*/  R2UR UR4, R4 ;  /* 0x00000000040472ca */ /* 0x000fe200000e0000 */
[----:B------:R-:W-:Y:S01]  /*c4b0*/  IMAD.MOV.U32 R209, RZ, RZ, 0x40000040 ;  /* 0x40000040ffd17424 */ /* 0x000fe200078e00ff */
[----:B------:R-:W-:Y:S01]  /*c4c0*/  R2UR UR5, R5 ;  /* 0x00000000050572ca */ /* 0x000fe200000e0000 */
[----:B------:R-:W-:Y:S01]  /*c4d0*/  IMAD.MOV.U32 R207, RZ, RZ, 0x40000040 ;  /* 0x40000040ffcf7424 */ /* 0x000fe200078e00ff */
[----:B------:R-:W-:-:S06]  /*c4e0*/  UISETP.NE.AND UP0, UPT, UR48, URZ, UPT ;  /* 0x0000003f3000728c */ /* 0x000fcc000bf05270 */
[----:B------:R-:W-:-:S05]  /*c4f0*/  PLOP3.LUT P2, PT, PT, PT, UP0, 0x40, 0x0 ;  /* 0x000000000000781c */ /* 0x000fca0003f4e808 */
[----:B------:R-:W-:Y:S01]  /*c500*/  HGMMA.64x64x16.F32 R152, gdesc[UR4], RZ, !UPT, gsb0 ;  /* 0x00e00000049879f0 */ /* 0x000fe2000c0008ff */
[----:B------:R-:W-:Y:S01]  /*c510*/  R2UR UR6, R208 ;  /* 0x00000000d00672ca */ /* 0x000fe200000e0000 */
[----:B------:R-:W-:Y:S01]  /*c520*/  VIADD R208, R206, 0x4 ;  /* 0x00000004ced07836 */ /* 0x000fe20000000000 */
        /* <DEDUP_REMOVED lines=31> */
[----:B------:R-:W-:-:S02]  /*c720*/  @!P1 VIADD R152, R216, 0x28c40 ;  /* 0x00028c40d8989836 */ /* 0x000fc40000000000 */
        /* <DEDUP_REMOVED lines=23> */
[----:B------:R-:W-:Y:S01]  /*c8a0*/  FMUL.FTZ R176, R182, UR47 ;  /* 0x0000002fb6b07c20 */ /* 0x000fe20008410000 */
[----:B------:R-:W-:-:S02]  /*c8b0*/  IMAD.SHL.U32 R179, R9, 0x40, RZ ;  /* 0x0000004009b37824 */ /* 0x000fc400078e00ff */
[----:B------:R-:W-:Y:S01]  /*c8c0*/  FMUL.FTZ R178, R183, UR47 ;  /* 0x0000002fb7b27c20 */ /* 0x000fe20008410000 */
[----:B------:R2:W-:Y:S01]  /*c8d0*/  @!P1 SYNCS.ARRIVE.TRANS64.RED.A1T0 RZ, [R152+URZ], RZ ;  /* 0x000000ff98ff99a7 */ /* 0x0005e2000810043f */
[----:B------:R-:W3:Y:S01]  /*c8e0*/  MUFU.TANH R206, R206 ;  /* 0x000000ce00ce7308 */ /* 0x000ee20000002400 */
[----:B--2---:R-:W-:-:S07]  /*c8f0*/  IADD3 R152, R184, 0x1, -R179 ;  /* 0x00000001b8987810 */ /* 0x004fce0007ffe8b3 */
[----:B------:R-:W2:Y:S01]  /*c900*/  MUFU.TANH R207, R207 ;  /* 0x000000cf00cf7308 */ /* 0x000ea20000002400 */
[----:B------:R-:W-:-:S04]  /*c910*/  IADD3 R152, -R22, R152, -R185 ;  /* 0x0000009816987210 */ /* 0x000fc80007ffe9b9 */
[----:B------:R-:W-:-:S03]  /*c920*/  IADD3 R227, R152, UR37, RZ ;  /* 0x0000002598e37c10 */ /* 0x000fc6000fffe0ff */
[----:B------:R-:W4:Y:S01]  /*c930*/  MUFU.TANH R21, R21 ;  /* 0x0000001500157308 */ /* 0x000f220000002400 */
[----:B------:R-:W-:Y:S02]  /*c940*/  VIADD R229, R152, UR46 ;  /* 0x0000002e98e57c36 */ /* 0x000fe40008000000 */
[C---:B------:R-:W-:Y:S02]  /*c950*/  IMAD.IADD R182, R0.reuse, 0x1, R227 ;  /* 0x0000000100b67824 */ /* 0x040fe400078e02e3 */
[----:B------:R-:W-:-:S03]  /*c960*/  IMAD.IADD R183, R0, 0x1, R229 ;  /* 0x0000000100b77824 */ /* 0x000fc600078e02e5 */
        /* <DEDUP_REMOVED lines=29> */
[----:B--234-:R-:W-:Y:S05]  /*cb40*/  @P2 BRA `(.L_x_4764) ;  /* 0x00000000005c2947 */ /* 0x01cfea0003800000 */
        /* <DEDUP_REMOVED lines=12> */
.L_x_4766:
[----:B------:R-:W-:-:S04]  /*cc10*/  MOV R228, UR45 ;  /* 0x0000002d00e47c02 */ /* 0x000fc80008000f00 */
[----:B------:R-:W-:-:S13]  /*cc20*/  ISETP.NE.AND P2, PT, R228, 0x1, PT ;  /* 0x00000001e400780c */ /* 0x000fda0003f45270 */
[----:B------:R-:W2:Y:S02]  /*cc30*/  @P2 LDC.64 R152, c[0x0][0x9e8] ;  /* 0x00027a00ff982b82 */ /* 0x000ea40000000a00 */
[----:B--2---:R-:W-:-:S04]  /*cc40*/  @P2 IMAD.HI.U32 R230, R231, R152, RZ ;  /* 0x00000098e7e62227 */ /* 0x004fc800078e00ff */
[----:B------:R-:W-:Y:S01]  /*cc50*/  IMAD.MOV.U32 R152, RZ, RZ, R231 ;  /* 0x000000ffff987224 */ /* 0x000fe200078e00e7 */
[----:B------:R-:W-:-:S07]  /*cc60*/  @P2 SHF.R.U32.HI R152, RZ, R153, R230 ;  /* 0x00000099ff982219 */ /* 0x000fce00000116e6 */
.L_x_4767:
[----:B------:R-:W-:Y:S05]  /*cc70*/  BSYNC B2 ;  /* 0x0000000000027941 */ /* 0x000fea0003800000 */
.L_x_4765:
[----:B------:R-:W-:-:S04]  /*cc80*/  IMAD R153, R152, R228, -R179 ;  /* 0x000000e498997224 */ /* 0x000fc800078e0ab3 */
[----:B------:R-:W-:-:S05]  /*cc90*/  IMAD.IADD R153, R153, 0x1, -R22 ;  /* 0x0000000199997824 */ /* 0x000fca00078e0a16 */
[----:B------:R-:W-:Y:S02]  /*cca0*/  VIADDMNMX R183, R153, R228, R183, PT ;  /* 0x000000e499b77246 */ /* 0x000fe400038001b7 */
[----:B------:R-:W-:-:S07]  /*ccb0*/  VIMNMX R182, R182, R153, !PT ;  /* 0x00000099b6b67248 */ /* 0x000fce0007fe0100 */
.L_x_4764:
[----:B------:R-:W-:Y:S01]  /*ccc0*/  ISETP.GT.AND P2, PT, R9, -0x1, PT ;  /* 0xffffffff0900780c */ /* 0x000fe20003f44270 */
[----:B------:R-:W-:Y:S01]  /*ccd0*/  UISETP.NE.AND UP0, UPT, UR48, URZ, UPT ;  /* 0x0000003f3000728c */ /* 0x000fe2000bf05270 */
[----:B------:R-:W-:Y:S02]  /*cce0*/  IADD3 R229, R229, 0x8, R0 ;  /* 0x00000008e5e57810 */ /* 0x000fe40007ffe000 */
[C---:B------:R-:W-:Y:S02]  /*ccf0*/  ISETP.GT.AND P5, PT, R182.reuse, RZ, P2 ;  /* 0x000000ffb600720c */ /* 0x040fe400017a4270 */
[C---:B------:R-:W-:Y:S02]  /*cd00*/  ISETP.GT.AND P4, PT, R182.reuse, 0x1, P2 ;  /* 0x00000001b600780c */ /* 0x040fe40001784270 */
[----:B------:R-:W-:Y:S02]  /*cd10*/  ISETP.LT.OR P5, PT, R183, 0x1, P5 ;  /* 0x00000001b700780c */ /* 0x000fe40002fa1670 */
[----:B------:R-:W-:-:S02]  /*cd20*/  ISETP.GT.AND P6, PT, R182, 0x8, P2 ;  /* 0x00000008b600780c */ /* 0x000fc400017c4270 */
[----:B------:R-:W-:Y:S02]  /*cd30*/  ISETP.GT.AND P3, PT, R182, 0x9, P2 ;  /* 0x00000009b600780c */ /* 0x000fe40001764270 */
[----:B------:R-:W-:Y:S02]  /*cd40*/  FSEL R206, R206, -INF , !P5 ;  /* 0xff800000cece7808 */ /* 0x000fe40006800000 */
[----:B------:R-:W-:Y:S02]  /*cd50*/  ISETP.GT.AND P5, PT, R182, 0x10, P2 ;  /* 0x00000010b600780c */ /* 0x000fe400017a4270 */
[C---:B------:R-:W-:Y:S02]  /*cd60*/  ISETP.LT.OR P4, PT, R183.reuse, 0x2, P4 ;  /* 0x00000002b700780c */ /* 0x040fe40002781670 */
[C---:B------:R-:W-:Y:S02]  /*cd70*/  ISETP.LT.OR P6, PT, R183.reuse, 0x9, P6 ;  /* 0x00000009b700780c */ /* 0x040fe400037c1670 */
[----:B------:R-:W-:-:S02]  /*cd80*/  ISETP.LT.OR P3, PT, R183, 0xa, P3 ;  /* 0x0000000ab700780c */ /* 0x000fc40001f61670 */
[----:B------:R-:W-:Y:S02]  /*cd90*/  ISETP.LT.OR P5, PT, R183, 0x11, P5 ;  /* 0x00000011b700780c */ /* 0x000fe40002fa1670 */
[----:B------:R-:W-:Y:S02]  /*cda0*/  FSEL R228, R207, -INF , !P4 ;  /* 0xff800000cfe47808 */ /* 0x000fe40006000000 */
[----:B0-----:R-:W-:Y:S02]  /*cdb0*/  FSEL R208, R208, -INF , !P6 ;  /* 0xff800000d0d07808 */ /* 0x001fe40007000000 */
[----:B------:R-:W-:Y:S02]  /*cdc0*/  FSEL R230, R157, -INF , !P3 ;  /* 0xff8000009de67808 */ /* 0x000fe40005800000 */
[C---:B------:R-:W-:Y:S02]  /*cdd0*/  ISETP.GT.AND P4, PT, R182.reuse, 0x11, P2 ;  /* 0x00000011b600780c */ /* 0x040fe40001784270 */
        /* <DEDUP_REMOVED lines=27> */
[----:B------:R-:W-:Y:S02]  /*cf90*/  PLOP3.LUT P5, PT, PT, PT, UP0, 0x40, 0x0 ;  /* 0x000000000000781c */ /* 0x000fe40003fae808 */
[C---:B------:R-:W-:Y:S02]  /*cfa0*/  ISETP.LT.OR P4, PT, R183.reuse, 0x32, P4 ;  /* 0x00000032b700780c */ /* 0x040fe40002781670 */
[C---:B------:R-:W-:Y:S02]  /*cfb0*/  ISETP.LT.OR P6, PT, R183.reuse, 0x39, P6 ;  /* 0x00000039b700780c */ /* 0x040fe400037c1670 */
[----:B------:R-:W-:-:S02]  /*cfc0*/  ISETP.LT.OR P3, PT, R183, 0x3a, P3 ;  /* 0x0000003ab700780c */ /* 0x000fc40001f61670 */
[----:B------:R-:W-:Y:S02]  /*cfd0*/  IADD3 R227, R227, 0x8, R0 ;  /* 0x00000008e3e37810 */ /* 0x000fe40007ffe000 */
[----:B------:R-:W-:Y:S02]  /*cfe0*/  FSEL R177, R177, -INF , !P4 ;  /* 0xff800000b1b17808 */ /* 0x000fe40006000000 */
[----:B------:R-:W-:Y:S02]  /*cff0*/  FSEL R157, R180, -INF , !P6 ;  /* 0xff800000b49d7808 */ /* 0x000fe40007000000 */
[----:B------:R-:W-:Y:S01]  /*d000*/  FSEL R181, R181, -INF , !P3 ;  /* 0xff800000b5b57808 */ /* 0x000fe20005800000 */
[----:B------:R-:W-:Y:S06]  /*d010*/  @P5 BRA `(.L_x_4768) ;  /* 0x00000000005c5947 */ /* 0x000fec0003800000 */
[----:B------:R-:W-:Y:S01]  /*d020*/  ISETP.GT.AND P3, PT, R214, -0x1, PT ;  /* 0xffffffffd600780c */ /* 0x000fe20003f64270 */
[----:B------:R-:W-:-:S12]  /*d030*/  BSSY B2, `(.L_x_4769) ;  /* 0x0000011000027945 */ /* 0x000fd80003800000 */
[----:B------:R-:W-:Y:S05]  /*d040*/  @P3 BRA `(.L_x_4770) ;  /* 0x0000000000243947 */ /* 0x000fea0003800000 */
[----:B------:R-:W-:Y:S02]  /*d050*/  IMAD.U32 R180, RZ, RZ, UR45 ;  /* 0x0000002dffb47e24 */ /* 0x000fe4000f8e00ff */
        /* <DEDUP_REMOVED lines=8> */
.L_x_4770:
[----:B------:R-:W-:-:S04]  /*d0e0*/  MOV R180, UR45 ;  /* 0x0000002d00b47c02 */ /* 0x000fc80008000f00 */
[----:B------:R-:W-:-:S13]  /*d0f0*/  ISETP.NE.AND P3, PT, R180, 0x1, PT ;  /* 0x00000001b400780c */ /* 0x000fda0003f65270 */
[----:B------:R-:W0:Y:S02]  /*d100*/  @P3 LDC.64 R152, c[0x0][0x9e8] ;  /* 0x00027a00ff983b82 */ /* 0x000e240000000a00 */
[----:B0-----:R-:W-:-:S04]  /*d110*/  @P3 IMAD.HI.U32 R161, R214, R152, RZ ;  /* 0x00000098d6a13227 */ /* 0x001fc800078e00ff */
[----:B------:R-:W-:Y:S01]  /*d120*/  IMAD.MOV.U32 R152, RZ, RZ, R214 ;  /* 0x000000ffff987224 */ /* 0x000fe200078e00d6 */
[----:B------:R-:W-:-:S07]  /*d130*/  @P3 SHF.R.U32.HI R152, RZ, R153, R161 ;  /* 0x00000099ff983219 */ /* 0x000fce00000116a1 */
.L_x_4771:
[----:B------:R-:W-:Y:S05]  /*d140*/  BSYNC B2 ;  /* 0x0000000000027941 */ /* 0x000fea0003800000 */
.L_x_4769:
[----:B------:R-:W-:-:S04]  /*d150*/  IMAD R179, R152, R180, -R179 ;  /* 0x000000b498b37224 */ /* 0x000fc800078e0ab3 */
[----:B------:R-:W-:-:S05]  /*d160*/  IMAD.IADD R152, R179, 0x1, -R22 ;  /* 0x00000001b3987824 */ /* 0x000fca00078e0a16 */
[----:B------:R-:W-:Y:S02]  /*d170*/  VIADDMNMX R229, R152, R180, R229, PT ;  /* 0x000000b498e57246 */ /* 0x000fe400038001e5 */
[----:B------:R-:W-:-:S07]  /*d180*/  VIMNMX R227, R227, R152, !PT ;  /* 0x00000098e3e37248 */ /* 0x000fce0007fe0100 */
.L_x_4768:
[----:B------:R-:W-:Y:S02]  /*d190*/  FMNMX.FTZ R153, R206, R15, !PT ;  /* 0x0000000fce997209 */ /* 0x000fe40007810000 */
[----:B------:R-:W-:Y:S02]  /*d1a0*/  ISETP.GT.AND P4, PT, R227, 0x9, P2 ;  /* 0x00000009e300780c */ /* 0x000fe40001784270 */
[----:B------:R-:W-:Y:S02]  /*d1b0*/  FMNMX.FTZ R153, R228, R153, !PT ;  /* 0x00000099e4997209 */ /* 0x000fe40007810000 */
[----:B------:R-:W-:Y:S02]  /*d1c0*/  ISETP.LT.OR P4, PT, R229, 0xa, P4 ;  /* 0x0000000ae500780c */ /* 0x000fe40002781670 */
[----:B------:R-:W-:Y:S02]  /*d1d0*/  FMNMX.FTZ R153, R208, R153, !PT ;  /* 0x00000099d0997209 */ /* 0x000fe40007810000 */
[----:B------:R-:W-:-:S02]  /*d1e0*/  FSEL R156, R156, -INF , !P4 ;  /* 0xff8000009c9c7808 */ /* 0x000fc40006000000 */
[----:B------:R-:W-:Y:S02]  /*d1f0*/  FMNMX.FTZ R153, R230, R153, !PT ;  /* 0x00000099e6997209 */ /* 0x000fe40007810000 */
[----:B------:R-:W-:Y:S02]  /*d200*/  ISETP.GT.AND P4, PT, R227, 0x19, P2 ;  /* 0x00000019e300780c */ /* 0x000fe40001784270 */
        /* <DEDUP_REMOVED lines=9> */
[----:B------:R-:W-:-:S02]  /*d2a0*/  ISETP.GT.AND P4, PT, R227, RZ, P2 ;  /* 0x000000ffe300720c */ /* 0x000fc40001784270 */
[----:B------:R-:W-:Y:S02]  /*d2b0*/  FMNMX.FTZ R153, R236, R153, !PT ;  /* 0x00000099ec997209 */ /* 0x000fe40007810000 */
[----:B------:R-:W-:Y:S02]  /*d2c0*/  ISETP.GT.AND P3, PT, R227, 0x1, P2 ;  /* 0x00000001e300780c */ /* 0x000fe40001764270 */
[----:B------:R-:W-:Y:S02]  /*d2d0*/  FMNMX.FTZ R152, R172, R153, !PT ;  /* 0x00000099ac987209 */ /* 0x000fe40007810000 */
[----:B------:R-:W-:Y:S02]  /*d2e0*/  ISETP.LT.OR P4, PT, R229, 0x1, P4 ;  /* 0x00000001e500780c */ /* 0x000fe40002781670 */
        /* <DEDUP_REMOVED lines=9> */
[----:B------:R-:W-:Y:S02]  /*d380*/  FSEL R158, R158, -INF , !P5 ;  /* 0xff8000009e9e7808 */ /* 0x000fe40006800000 */
[C---:B------:R-:W-:Y:S01]  /*d390*/  ISETP.GT.AND P5, PT, R227.reuse, 0x20, P2 ;  /* 0x00000020e300780c */ /* 0x040fe200017a4270 */
[----:B------:R-:W0:Y:S01]  /*d3a0*/  SHFL.BFLY PT, R153, R152, 0x2, 0x1f ;  /* 0x0c401f0098997f89 */ /* 0x000e2200000e0000 */
[----:B------:R-:W-:Y:S02]  /*d3b0*/  ISETP.GT.AND P3, PT, R227, 0x11, P2 ;  /* 0x00000011e300780c */ /* 0x000fe40001764270 */
[C---:B------:R-:W-:Y:S02]  /*d3c0*/  ISETP.LT.OR P5, PT, R229.reuse, 0x21, P5 ;  /* 0x00000021e500780c */ /* 0x040fe40002fa1670 */
[----:B------:R-:W-:-:S02]  /*d3d0*/  ISETP.LT.OR P3, PT, R229, 0x12, P3 ;  /* 0x00000012e500780c */ /* 0x000fc40001f61670 */
[----:B------:R-:W-:Y:S02]  /*d3e0*/  FSEL R166, R166, -INF , !P5 ;  /* 0xff800000a6a67808 */ /* 0x000fe40006800000 */
[----:B------:R-:W-:Y:S02]  /*d3f0*/  ISETP.GT.AND P5, PT, R227, 0x29, P2 ;  /* 0x00000029e300780c */ /* 0x000fe400017a4270 */
[----:B------:R-:W-:Y:S02]  /*d400*/  FSEL R159, R159, -INF , !P3 ;  /* 0xff8000009f9f7808 */ /* 0x000fe40005800000 */
[----:B------:R-:W-:Y:S02]  /*d410*/  ISETP.LT.OR P5, PT, R229, 0x2a, P5 ;  /* 0x0000002ae500780c */ /* 0x000fe40002fa1670 */
[----:B------:R-:W-:-:S04]  /*d420*/  ISETP.GT.AND P3, PT, R227, 0x21, P2 ;  /* 0x00000021e300780c */ /* 0x000fc80001764270 */
[----:B------:R-:W-:-:S04]  /*d430*/  ISETP.LT.OR P3, PT, R229, 0x22, P3 ;  /* 0x00000022e500780c */ /* 0x000fc80001f61670 */
[----:B------:R-:W-:Y:S02]  /*d440*/  FSEL R167, R167, -INF , !P3 ;  /* 0xff800000a7a77808 */ /* 0x000fe40005800000 */
[----:B0-----:R-:W-:Y:S02]  /*d450*/  FMNMX.FTZ R180, R152, R153, !PT ;  /* 0x0000009998b47209 */ /* 0x001fe40007810000 */
[----:B------:R-:W-:Y:S02]  /*d460*/  FSEL R152, R155, -INF , !P6 ;  /* 0xff8000009b987808 */ /* 0x000fe40007000000 */
[----:B------:R-:W-:Y:S01]  /*d470*/  FSEL R153, R21, -INF , !P4 ;  /* 0xff80000015997808 */ /* 0x000fe20006000000 */
[----:B------:R-:W0:Y:S01]  /*d480*/  SHFL.BFLY PT, R155, R180, 0x1, 0x1f ;  /* 0x0c201f00b49b7f89 */ /* 0x000e2200000e0000 */
[----:B------:R-:W-:Y:S02]  /*d490*/  ISETP.GT.AND P6, PT, R227, 0x18, P2 ;  /* 0x00000018e300780c */ /* 0x000fe400017c4270 */
[----:B------:R-:W-:-:S02]  /*d4a0*/  FMNMX.FTZ R21, R153, R20, !PT ;  /* 0x0000001499157209 */ /* 0x000fc40007810000 */
[----:B------:R-:W-:Y:S02]  /*d4b0*/  ISETP.LT.OR P6, PT, R229, 0x19, P6 ;  /* 0x00000019e500780c */ /* 0x000fe400037c1670 */
[----:B------:R-:W-:Y:S02]  /*d4c0*/  FMNMX.FTZ R21, R154, R21, !PT ;  /* 0x000000159a157209 */ /* 0x000fe40007810000 */
[----:B------:R-:W-:Y:S02]  /*d4d0*/  FSEL R162, R162, -INF , !P6 ;  /* 0xff800000a2a27808 */ /* 0x000fe40007000000 */
[----:B------:R-:W-:Y:S02]  /*d4e0*/  FMNMX.FTZ R21, R152, R21, !PT ;  /* 0x0000001598157209 */ /* 0x000fe40007810000 */
[----:B------:R-:W-:Y:S02]  /*d4f0*/  ISETP.GT.AND P6, PT, R227, 0x28, P2 ;  /* 0x00000028e300780c */ /* 0x000fe400017c4270 */
[----:B------:R-:W-:-:S02]  /*d500*/  FMNMX.FTZ R21, R156, R21, !PT ;  /* 0x000000159c157209 */ /* 0x000fc40007810000 */
[----:B------:R-:W-:Y:S02]  /*d510*/  ISETP.LT.OR P6, PT, R229, 0x29, P6 ;  /* 0x00000029e500780c */ /* 0x000fe400037c1670 */
[----:B------:R-:W-:Y:S01]  /*d520*/  FMNMX.FTZ R161, R158, R21, !PT ;  /* 0x000000159ea17209 */ /* 0x000fe20007810000 */
[----:B------:R-:W-:Y:S01]  /*d530*/  IMAD.U32 R21, RZ, RZ, UR44 ;  /* 0x0000002cff157e24 */ /* 0x000fe2000f8e00ff */
[----:B------:R-:W-:Y:S02]  /*d540*/  ISETP.GT.AND P3, PT, R227, 0x30, P2 ;  /* 0x00000030e300780c */ /* 0x000fe40001764270 */
[----:B------:R-:W-:Y:S02]  /*d550*/  FMNMX.FTZ R161, R159, R161, !PT ;  /* 0x000000a19fa17209 */ /* 0x000fe40007810000 */
[----:B0-----:R-:W-:Y:S02]  /*d560*/  FMNMX.FTZ R180, R180, R155, !PT ;  /* 0x0000009bb4b47209 */ /* 0x001fe40007810000 */
[----:B------:R-:W-:-:S02]  /*d570*/  FSEL R155, R170, -INF , !P5 ;  /* 0xff800000aa9b7808 */ /* 0x000fc40006800000 */
[C---:B------:R-:W-:Y:S01]  /*d580*/  FSETP.NEU.FTZ.AND P5, PT, R180.reuse, -INF , PT ;  /* 0xff800000b400780b */ /* 0x040fe20003fbd000 */
[----:B------:R-:W-:Y:S01]  /*d590*/  FMUL.FTZ R165, R180, R21 ;  /* 0x00000015b4a57220 */ /* 0x000fe20000410000 */
[----:B------:R-:W-:Y:S02]  /*d5a0*/  FMNMX.FTZ R170, R162, R161, !PT ;  /* 0x000000a1a2aa7209 */ /* 0x000fe40007810000 */
[----:B------:R-:W-:Y:S02]  /*d5b0*/  FSEL R171, R171, -INF , !P6 ;  /* 0xff800000abab7808 */ /* 0x000fe40007000000 */
[----:B------:R-:W-:Y:S02]  /*d5c0*/  FSEL R161, R165, RZ, P5 ;  /* 0x000000ffa5a17208 */ /* 0x000fe40002800000 */
[----:B------:R-:W-:Y:S02]  /*d5d0*/  FMNMX.FTZ R165, R163, R170, !PT ;  /* 0x000000aaa3a57209 */ /* 0x000fe40007810000 */
[----:B------:R-:W-:Y:S01]  /*d5e0*/  ISETP.GT.AND P4, PT, R227, 0x31, P2 ;  /* 0x00000031e300780c */ /* 0x000fe20001784270 */
[--C-:B------:R-:W-:Y:S01]  /*d5f0*/  FFMA.FTZ R175, R208, R21, -R161.reuse ;  /* 0x00000015d0af7223 */ /* 0x100fe200000108a1 */
[----:B------:R-:W-:Y:S01]  /*d600*/  FMNMX.FTZ R170, R166, R165, !PT ;  /* 0x000000a5a6aa7209 */ /* 0x000fe20007810000 */
[-CC-:B------:R-:W-:Y:S01]  /*d610*/  FFMA.FTZ R165, R228, R21.reuse, -R161.reuse ;  /* 0x00000015e4a57223 */ /* 0x180fe200000108a1 */
[----:B------:R-:W-:Y:S01]  /*d620*/  ISETP.LT.OR P3, PT, R229, 0x31, P3 ;  /* 0x00000031e500780c */ /* 0x000fe20001f61670 */
[-CC-:B------:R-:W-:Y:S01]  /*d630*/  FFMA.FTZ R208, R230, R21.reuse, -R161.reuse ;  /* 0x00000015e6d07223 */ /* 0x180fe200000108a1 */
[----:B------:R-:W-:Y:S01]  /*d640*/  FMNMX.FTZ R170, R167, R170, !PT ;  /* 0x000000aaa7aa7209 */ /* 0x000fe20007810000 */
[-CC-:B------:R-:W-:Y:S01]  /*d650*/  FFMA.FTZ R206, R206, R21.reuse, -R161.reuse ;  /* 0x00000015cece7223 */ /* 0x180fe200000108a1 */
[----:B------:R-:W-:Y:S01]  /*d660*/  ISETP.GT.AND P6, PT, R227, 0x38, P2 ;  /* 0x00000038e300780c */ /* 0x000fe200017c4270 */
[----:B------:R-:W-:Y:S01]  /*d670*/  MUFU.EX2 R165, R165 ;  /* 0x000000a500a57308 */ /* 0x000fe20000000800 */
[----:B------:R-:W-:Y:S01]  /*d680*/  FMNMX.FTZ R170, R171, R170, !PT ;  /* 0x000000aaabaa7209 */ /* 0x000fe20007810000 */
[-CC-:B------:R-:W-:Y:S01]  /*d690*/  FFMA.FTZ R160, R160, R21.reuse, -R161.reuse ;  /* 0x00000015a0a07223 */ /* 0x180fe200000108a1 */
[----:B------:R-:W-:Y:S01]  /*d6a0*/  ISETP.LT.OR P4, PT, R229, 0x32, P4 ;  /* 0x00000032e500780c */ /* 0x000fe20002781670 */
[-CC-:B------:R-:W-:Y:S01]  /*d6b0*/  FFMA.FTZ R164, R164, R21.reuse, -R161.reuse ;  /* 0x00000015a4a47223 */ /* 0x180fe200000108a1 */
[----:B------:R-:W-:Y:S01]  /*d6c0*/  FSEL R228, R173, -INF , !P3 ;  /* 0xff800000ade47808 */ /* 0x000fe20005800000 */
[-CC-:B------:R-:W-:Y:S01]  /*d6d0*/  FFMA.FTZ R183, R209, R21.reuse, -R161.reuse ;  /* 0x00000015d1b77223 */ /* 0x180fe200000108a1 */
[----:B------:R-:W-:Y:S01]  /*d6e0*/  FMNMX.FTZ R169, R155, R170, !PT ;  /* 0x000000aa9ba97209 */ /* 0x000fe20007810000 */
[----:B------:R-:W-:Y:S01]  /*d6f0*/  MUFU.EX2 R206, R206 ;  /* 0x000000ce00ce7308 */ /* 0x000fe20000000800 */
[----:B------:R-:W-:Y:S01]  /*d700*/  ISETP.GT.AND P2, PT, R227, 0x39, P2 ;  /* 0x00000039e300780c */ /* 0x000fe20001744270 */
[-CC-:B------:R-:W-:Y:S01]  /*d710*/  FFMA.FTZ R168, R168, R21.reuse, -R161.reuse ;  /* 0x00000015a8a87223 */ /* 0x180fe200000108a1 */
[C---:B------:R-:W-:Y:S01]  /*d720*/  ISETP.LT.OR P6, PT, R229.reuse, 0x39, P6 ;  /* 0x00000039e500780c */ /* 0x040fe200037c1670 */
[-CC-:B------:R-:W-:Y:S01]  /*d730*/  FFMA.FTZ R236, R236, R21.reuse, -R161.reuse ;  /* 0x00000015ecec7223 */ /* 0x180fe200000108a1 */
[----:B------:R-:W-:Y:S01]  /*d740*/  FSEL R174, R174, -INF , !P4 ;  /* 0xff800000aeae7808 */ /* 0x000fe20006000000 */
[--C-:B------:R-:W-:Y:S01]  /*d750*/  FFMA.FTZ R172, R172, R21, -R161.reuse ;  /* 0x00000015acac7223 */ /* 0x100fe200000108a1 */
[----:B------:R-:W-:Y:S01]  /*d760*/  FMNMX.FTZ R173, R228, R169, !PT ;  /* 0x000000a9e4ad7209 */ /* 0x000fe20007810000 */
[----:B------:R-:W-:Y:S01]  /*d770*/  MUFU.EX2 R208, R208 ;  /* 0x000000d000d07308 */ /* 0x000fe20000000800 */
[----:B------:R-:W-:Y:S01]  /*d780*/  ISETP.LT.OR P2, PT, R229, 0x3a, P2 ;  /* 0x0000003ae500780c */ /* 0x000fe20001741670 */
[-CC-:B------:R-:W-:Y:S01]  /*d790*/  FFMA.FTZ R182, R182, R21.reuse, -R161.reuse ;  /* 0x00000015b6b67223 */ /* 0x180fe200000108a1 */
[----:B------:R-:W-:Y:S01]  /*d7a0*/  FSEL R176, R176, -INF , !P6 ;  /* 0xff800000b0b07808 */ /* 0x000fe20007000000 */
[--C-:B------:R-:W-:Y:S01]  /*d7b0*/  FFMA.FTZ R209, R177, R21, -R161.reuse ;  /* 0x00000015b1d17223 */ /* 0x100fe200000108a1 */
[----:B------:R-:W-:Y:S01]  /*d7c0*/  FMNMX.FTZ R173, R174, R173, !PT ;  /* 0x000000adaead7209 */ /* 0x000fe20007810000 */
[----:B------:R-:W-:Y:S01]  /*d7d0*/  FFMA.FTZ R231, R157, R21, -R161 ;  /* 0x000000159de77223 */ /* 0x000fe200000108a1 */
[----:B------:R-:W-:Y:S01]  /*d7e0*/  FSEL R178, R178, -INF , !P2 ;  /* 0xff800000b2b27808 */ /* 0x000fe20005000000 */
[----:B------:R0:W-:Y:S01]  /*d7f0*/  MUFU.EX2 R169, R175 ;  /* 0x000000af00a97308 */ /* 0x0001e20000000800 */
[----:B------:R-:W-:-:S02]  /*d800*/  FMNMX.FTZ R173, R176, R173, !PT ;  /* 0x000000adb0ad7209 */ /* 0x000fc40007810000 */
[----:B------:R-:W-:Y:S02]  /*d810*/  FSEL R230, R180, RZ, P5 ;  /* 0x000000ffb4e67208 */ /* 0x000fe40002800000 */
[----:B------:R-:W-:Y:S01]  /*d820*/  FMNMX.FTZ R179, R178, R173, !PT ;  /* 0x000000adb2b37209 */ /* 0x000fe20007810000 */
[-C--:B------:R-:W-:Y:S02]  /*d830*/  FFMA.FTZ R173, R232, R21.reuse, -R161 ;  /* 0x00000015e8ad7223 */ /* 0x080fe400000108a1 */
[----:B------:R-:W-:Y:S01]  /*d840*/  FADD.FTZ R230, -R230, R15 ;  /* 0x0000000fe6e67221 */ /* 0x000fe20000010100 */
[----:B------:R-:W-:Y:S01]  /*d850*/  MUFU.EX2 R160, R160 ;  /* 0x000000a000a07308 */ /* 0x000fe20000000800 */
[----:B------:R-:W2:Y:S01]  /*d860*/  SHFL.BFLY PT, R170, R179, 0x2, 0x1f ;  /* 0x0c401f00b3aa7f89 */ /* 0x000ea200000e0000 */
[-CC-:B0-----:R-:W-:Y:S01]  /*d870*/  FFMA.FTZ R175, R234, R21.reuse, -R161.reuse ;  /* 0x00000015eaaf7223 */ /* 0x181fe200000108a1 */
[-C--:B------:R-:W-:Y:S01]  /*d880*/  FMUL.FTZ R15, R230, R21.reuse ;  /* 0x00000015e60f7220 */ /* 0x080fe20000410000 */
[----:B------:R-:W-:Y:S01]  /*d890*/  FFMA.FTZ R161, R181, R21, -R161 ;  /* 0x00000015b5a17223 */ /* 0x000fe200000108a1 */
[----:B------:R-:W-:-:S03]  /*d8a0*/  IMAD.MOV R181, RZ, RZ, -R194 ;  /* 0x000000ffffb57224 */ /* 0x000fc600078e0ac2 */
[----:B------:R-:W-:Y:S08]  /*d8b0*/  MUFU.EX2 R173, R173 ;  /* 0x000000ad00ad7308 */ /* 0x000ff00000000800 */
[----:B------:R-:W0:Y:S08]  /*d8c0*/  MUFU.EX2 R15, R15 ;  /* 0x0000000f000f7308 */ /* 0x000e300000000800 */
[----:B------:R-:W-:Y:S01]  /*d8d0*/  MUFU.EX2 R164, R164 ;  /* 0x000000a400a47308 */ /* 0x000fe20000000800 */
[----:B--2---:R-:W-:-:S05]  /*d8e0*/  FMNMX.FTZ R170, R179, R170, !PT ;  /* 0x000000aab3aa7209 */ /* 0x004fca0007810000 */
[----:B------:R-:W2:Y:S02]  /*d8f0*/  SHFL.BFLY PT, R207, R170, 0x1, 0x1f ;  /* 0x0c201f00aacf7f89 */ /* 0x000ea400000e0000 */
[----:B------:R-:W-:Y:S01]  /*d900*/  MUFU.EX2 R175, R175 ;  /* 0x000000af00af7308 */ /* 0x000fe20000000800 */
[-C--:B0-----:R-:W-:Y:S01]  /*d910*/  FMUL.FTZ R24, R24, R15.reuse ;  /* 0x0000000f18187220 */ /* 0x081fe20000410000 */
        /* <DEDUP_REMOVED lines=20> */
[----:B--2---:R-:W-:Y:S01]  /*da60*/  FMNMX.FTZ R170, R170, R207, !PT ;  /* 0x000000cfaaaa7209 */ /* 0x004fe20007810000 */
[-C--:B------:R-:W-:Y:S01]  /*da70*/  FMUL.FTZ R61, R61, R15.reuse ;  /* 0x0000000f3d3d7220 */ /* 0x080fe20000410000 */
[----:B------:R-:W-:Y:S01]  /*da80*/  MUFU.EX2 R172, R172 ;  /* 0x000000ac00ac7308 */ /* 0x000fe20000000800 */
[----:B------:R-:W-:Y:S01]  /*da90*/  FMUL.FTZ R64, R64, R15 ;  /* 0x0000000f40407220 */ /* 0x000fe20000410000 */
[C---:B------:R-:W-:Y:S01]  /*daa0*/  FSETP.NEU.FTZ.AND P2, PT, R170.reuse, -INF , PT ;  /* 0xff800000aa00780b */ /* 0x040fe20003f5d000 */
[----:B------:R-:W-:Y:S01]  /*dab0*/  FMUL.FTZ R230, R170, R21 ;  /* 0x00000015aae67220 */ /* 0x000fe20000410000 */
[-C--:B------:R-:W-:Y:S01]  /*dac0*/  FMUL.FTZ R65, R65, R15.reuse ;  /* 0x0000000f41417220 */ /* 0x080fe20000410000 */
[-C--:B------:R-:W-:Y:S01]  /*dad0*/  FMUL.FTZ R68, R68, R15.reuse ;  /* 0x0000000f44447220 */ /* 0x080fe20000410000 */
[----:B------:R-:W-:Y:S01]  /*dae0*/  FSEL R177, R170, RZ, P2 ;  /* 0x000000ffaab17208 */ /* 0x000fe20001000000 */
[----:B------:R-:W-:Y:S01]  /*daf0*/  FMUL.FTZ R69, R69, R15 ;  /* 0x0000000f45457220 */ /* 0x000fe20000410000 */
[----:B------:R-:W-:Y:S01]  /*db00*/  FSEL R230, R230, RZ, P2 ;  /* 0x000000ffe6e67208 */ /* 0x000fe20001000000 */
[----:B------:R-:W0:Y:S01]  /*db10*/  MUFU.EX2 R183, R183 ;  /* 0x000000b700b77308 */ /* 0x000e220000000800 */
[----:B------:R-:W-:Y:S01]  /*db20*/  ISETP.NE.AND P2, PT, R22, R181, PT ;  /* 0x000000b51600720c */ /* 0x000fe20003f45270 */
[----:B------:R-:W-:Y:S01]  /*db30*/  FADD.FTZ R232, -R177, R20 ;  /* 0x00000014b1e87221 */ /* 0x000fe20000010100 */
[----:B------:R-:W-:Y:S01]  /*db40*/  FMUL.FTZ R72, R72, R15 ;  /* 0x0000000f48487220 */ /* 0x000fe20000410000 */
[----:B------:R-:W-:Y:S01]  /*db50*/  FFMA.FTZ R229, R152, R21, -R230 ;  /* 0x0000001598e57223 */ /* 0x000fe200000108e6 */
[----:B------:R-:W-:Y:S01]  /*db60*/  FFMA.FTZ R152, R15, R3, R206 ;  /* 0x000000030f987223 */ /* 0x000fe200000100ce */
[-CC-:B------:R-:W-:Y:S01]  /*db70*/  FFMA.FTZ R227, R156, R21.reuse, -R230.reuse ;  /* 0x000000159ce37223 */ /* 0x180fe200000108e6 */
[-C--:B------:R-:W-:Y:S01]  /*db80*/  FFMA.FTZ R207, R154, R21.reuse, -R230 ;  /* 0x000000159acf7223 */ /* 0x080fe200000108e6 */
[----:B------:R-:W2:Y:S01]  /*db90*/  MUFU.EX2 R182, R182 ;  /* 0x000000b600b67308 */ /* 0x000ea20000000800 */
[----:B------:R-:W-:Y:S01]  /*dba0*/  FADD.FTZ R152, R165, R152 ;  /* 0x00000098a5987221 */ /* 0x000fe20000010000 */
[-CC-:B------:R-:W-:Y:S01]  /*dbb0*/  FFMA.FTZ R181, R153, R21.reuse, -R230.reuse ;  /* 0x0000001599b57223 */ /* 0x180fe200000108e6 */
[-CC-:B------:R-:W-:Y:S01]  /*dbc0*/  FFMA.FTZ R177, R166, R21.reuse, -R230.reuse ;  /* 0x00000015a6b17223 */ /* 0x180fe200000108e6 */
[-C--:B------:R-:W-:Y:S01]  /*dbd0*/  FFMA.FTZ R159, R159, R21.reuse, -R230 ;  /* 0x000000159f9f7223 */ /* 0x080fe200000108e6 */
[----:B------:R-:W-:Y:S01]  /*dbe0*/  FADD.FTZ R3, R169, R152 ;  /* 0x00000098a9037221 */ /* 0x000fe20000010000 */
[-CC-:B------:R-:W-:Y:S01]  /*dbf0*/  FFMA.FTZ R153, R162, R21.reuse, -R230.reuse ;  /* 0x00000015a2997223 */ /* 0x180fe200000108e6 */
[-CC-:B------:R-:W-:Y:S01]  /*dc00*/  FFMA.FTZ R163, R163, R21.reuse, -R230.reuse ;  /* 0x00000015a3a37223 */ /* 0x180fe200000108e6 */
[----:B------:R3:W-:Y:S01]  /*dc10*/  MUFU.EX2 R20, R231 ;  /* 0x000000e700147308 */ /* 0x0007e20000000800 */
[----:B------:R-:W-:Y:S01]  /*dc20*/  FADD.FTZ R3, R208, R3 ;  /* 0x00000003d0037221 */ /* 0x000fe20000010000 */
[-CC-:B------:R-:W-:Y:S01]  /*dc30*/  FFMA.FTZ R167, R167, R21.reuse, -R230.reuse ;  /* 0x00000015a7a77223 */ /* 0x180fe200000108e6 */
[----:B0-----:R-:W-:Y:S01]  /*dc40*/  F2FP.F16.F32.PACK_AB R162, R183, R172 ;  /* 0x000000acb7a2723e */ /* 0x001fe200000000ff */
[-CC-:B------:R-:W-:Y:S01]  /*dc50*/  FFMA.FTZ R155, R155, R21.reuse, -R230.reuse ;  /* 0x000000159b9b7223 */ /* 0x180fe200000108e6 */
[----:B------:R-:W-:Y:S01]  /*dc60*/  FADD.FTZ R152, R160, R3 ;  /* 0x00000003a0987221 */ /* 0x000fe20000010000 */
[----:B------:R-:W-:Y:S01]  /*dc70*/  @!P2 LEA R3, R18, R192, 0x6 ;  /* 0x000000c01203a211 */ /* 0x000fe200078e30ff */
[-C--:B------:R-:W-:Y:S01]  /*dc80*/  FFMA.FTZ R228, R228, R21.reuse, -R230 ;  /* 0x00000015e4e47223 */ /* 0x080fe200000108e6 */
[----:B------:R0:W4:Y:S01]  /*dc90*/  MUFU.EX2 R157, R209 ;  /* 0x000000d1009d7308 */ /* 0x0001220000000800 */
[----:B------:R-:W-:Y:S01]  /*dca0*/  FADD.FTZ R233, R173, R152 ;  /* 0x00000098ade97221 */ /* 0x000fe20000010000 */
[----:B---3--:R-:W-:Y:S01]  /*dcb0*/  FFMA.FTZ R231, R171, R21, -R230 ;  /* 0x00000015abe77223 */ /* 0x008fe200000108e6 */
[----:B------:R-:W-:-:S02]  /*dcc0*/  @!P2 IMAD R156, R3, 0x4, R2 ;  /* 0x00000004039ca824 */ /* 0x000fc400078e0202 */
[-C--:B------:R-:W-:Y:S01]  /*dcd0*/  FMUL.FTZ R171, R232, R21.reuse ;  /* 0x00000015e8ab7220 */ /* 0x080fe20000410000 */
[----:B------:R-:W-:Y:S01]  /*dce0*/  FADD.FTZ R152, R164, R233 ;  /* 0x000000e9a4987221 */ /* 0x000fe20000010000 */
[-CC-:B------:R-:W-:Y:S01]  /*dcf0*/  FFMA.FTZ R174, R174, R21.reuse, -R230.reuse ;  /* 0x00000015aeae7223 */ /* 0x180fe200000108e6 */
[-C--:B------:R-:W-:Y:S01]  /*dd00*/  FFMA.FTZ R178, R178, R21.reuse, -R230 ;  /* 0x00000015b2b27223 */ /* 0x080fe200000108e6 */
[----:B------:R-:W-:Y:S01]  /*dd10*/  MUFU.EX2 R18, R181 ;  /* 0x000000b500127308 */ /* 0x000fe20000000800 */
[----:B------:R-:W-:Y:S01]  /*dd20*/  FADD.FTZ R3, R175, R152 ;  /* 0x00000098af037221 */ /* 0x000fe20000010000 */
[-CC-:B0-----:R-:W-:Y:S01]  /*dd30*/  FFMA.FTZ R209, R158, R21.reuse, -R230.reuse ;  /* 0x000000159ed17223 */ /* 0x181fe200000108e6 */
[----:B------:R-:W-:Y:S01]  /*dd40*/  F2FP.F16.F32.PACK_AB R152, R165, R206 ;  /* 0x000000cea598723e */ /* 0x000fe200000000ff */
[----:B------:R-:W-:Y:S01]  /*dd50*/  @!P2 STS [R156+0x28800], R15 ;  /* 0x0288000f9c00a388 */ /* 0x000fe20000000800 */
[----:B------:R-:W-:Y:S01]  /*dd60*/  FADD.FTZ R154, R168, R3 ;  /* 0x00000003a89a7221 */ /* 0x000fe20000010000 */
[----:B------:R-:W-:Y:S01]  /*dd70*/  FFMA.FTZ R176, R176, R21, -R230 ;  /* 0x00000015b0b07223 */ /* 0x000fe200000108e6 */
[----:B------:R-:W-:Y:S01]  /*dd80*/  FMUL.FTZ R73, R73, R15 ;  /* 0x0000000f49497220 */ /* 0x000fe20000410000 */
[----:B------:R-:W0:Y:S01]  /*dd90*/  MUFU.EX2 R171, R171 ;  /* 0x000000ab00ab7308 */ /* 0x000e220000000800 */
[----:B------:R-:W-:Y:S01]  /*dda0*/  FADD.FTZ R3, R179, R154 ;  /* 0x0000009ab3037221 */ /* 0x000fe20000010000 */
[----:B------:R-:W-:Y:S01]  /*ddb0*/  F2FP.F16.F32.PACK_AB R154, R208, R169 ;  /* 0x000000a9d09a723e */ /* 0x000fe200000000ff */
[-C--:B------:R-:W-:Y:S01]  /*ddc0*/  FMUL.FTZ R76, R76, R15.reuse ;  /* 0x0000000f4c4c7220 */ /* 0x080fe20000410000 */
[-C--:B------:R-:W-:Y:S01]  /*ddd0*/  FMUL.FTZ R77, R77, R15.reuse ;  /* 0x0000000f4d4d7220 */ /* 0x080fe20000410000 */
[----:B------:R-:W-:Y:S01]  /*dde0*/  FADD.FTZ R158, R172, R3 ;  /* 0x00000003ac9e7221 */ /* 0x000fe20000010000 */
[-C--:B------:R-:W-:Y:S01]  /*ddf0*/  FMUL.FTZ R80, R80, R15.reuse ;  /* 0x0000000f50507220 */ /* 0x080fe20000410000 */
[-C--:B------:R-:W-:Y:S01]  /*de00*/  FMUL.FTZ R81, R81, R15.reuse ;  /* 0x0000000f51517220 */ /* 0x080fe20000410000 */
[----:B------:R-:W3:Y:S01]  /*de10*/  MUFU.EX2 R161, R161 ;  /* 0x000000a100a17308 */ /* 0x000ee20000000800 */
[----:B------:R-:W-:Y:S01]  /*de20*/  FADD.FTZ R3, R183, R158 ;  /* 0x0000009eb7037221 */ /* 0x000fe20000010000 */
[-C--:B------:R-:W-:Y:S01]  /*de30*/  FMUL.FTZ R84, R84, R15.reuse ;  /* 0x0000000f54547220 */ /* 0x080fe20000410000 */
[-C--:B------:R-:W-:Y:S01]  /*de40*/  FMUL.FTZ R85, R85, R15.reuse ;  /* 0x0000000f55557220 */ /* 0x080fe20000410000 */
[-C--:B------:R-:W-:Y:S01]  /*de50*/  FMUL.FTZ R88, R88, R15.reuse ;  /* 0x0000000f58587220 */ /* 0x080fe20000410000 */
[----:B--2---:R-:W-:Y:S01]  /*de60*/  FADD.FTZ R158, R182, R3 ;  /* 0x00000003b69e7221 */ /* 0x004fe20000010000 */
[-C--:B------:R-:W-:Y:S01]  /*de70*/  FMUL.FTZ R89, R89, R15.reuse ;  /* 0x0000000f59597220 */ /* 0x080fe20000410000 */
[-C--:B------:R-:W-:Y:S01]  /*de80*/  FMUL.FTZ R92, R92, R15.reuse ;  /* 0x0000000f5c5c7220 */ /* 0x080fe20000410000 */
[----:B------:R-:W2:Y:S01]  /*de90*/  MUFU.EX2 R207, R207 ;  /* 0x000000cf00cf7308 */ /* 0x000ea20000000800 */
[----:B----4-:R-:W-:Y:S01]  /*dea0*/  FADD.FTZ R3, R157, R158 ;  /* 0x0000009e9d037221 */ /* 0x010fe20000010000 */
[----:B0-----:R-:W-:Y:S01]  /*deb0*/  FFMA.FTZ R8, R171, R8, R18 ;  /* 0x00000008ab087223 */ /* 0x001fe20000010012 */
[----:B------:R0:W-:Y:S01]  /*dec0*/  @!P2 STS [R156+0x28820], R171 ;  /* 0x028820ab9c00a388 */ /* 0x0001e20000000800 */
[----:B------:R-:W-:Y:S01]  /*ded0*/  F2FP.F16.F32.PACK_AB R158, R175, R164 ;  /* 0x000000a4af9e723e */ /* 0x000fe200000000ff */
[----:B------:R-:W-:Y:S01]  /*dee0*/  FADD.FTZ R166, R20, R3 ;  /* 0x0000000314a67221 */ /* 0x000fe20000010000 */
[----:B------:R-:W-:Y:S01]  /*def0*/  F2FP.F16.F32.PACK_AB R164, R157, R182 ;  /* 0x000000b69da4723e */ /* 0x000fe200000000ff */
[-C--:B------:R-:W-:Y:S01]  /*df00*/  FMUL.FTZ R93, R93, R15.reuse ;  /* 0x0000000f5d5d7220 */ /* 0x080fe20000410000 */
[----:B------:R-:W4:Y:S01]  /*df10*/  MUFU.EX2 R229, R229 ;  /* 0x000000e500e57308 */ /* 0x000f220000000800 */
[C---:B---3--:R-:W-:Y:S01]  /*df20*/  FADD.FTZ R3, R161.reuse, R166 ;  /* 0x000000a6a1037221 */ /* 0x048fe20000010000 */
[----:B------:R-:W-:Y:S01]  /*df30*/  F2FP.F16.F32.PACK_AB R166, R161, R20 ;  /* 0x00000014a1a6723e */ /* 0x000fe200000000ff */
[-C--:B------:R-:W-:Y:S01]  /*df40*/  FMUL.FTZ R96, R96, R15.reuse ;  /* 0x0000000f60607220 */ /* 0x080fe20000410000 */
[-C--:B------:R-:W-:Y:S01]  /*df50*/  FMUL.FTZ R97, R97, R15.reuse ;  /* 0x0000000f61617220 */ /* 0x080fe20000410000 */
[----:B0-----:R-:W-:Y:S01]  /*df60*/  F2FP.F16.F32.PACK_AB R156, R173, R160 ;  /* 0x000000a0ad9c723e */ /* 0x001fe200000000ff */
[-C--:B------:R-:W-:Y:S01]  /*df70*/  FMUL.FTZ R100, R100, R15.reuse ;  /* 0x0000000f64647220 */ /* 0x080fe20000410000 */
[----:B------:R-:W-:Y:S01]  /*df80*/  F2FP.F16.F32.PACK_AB R160, R179, R168 ;  /* 0x000000a8b3a0723e */ /* 0x000fe200000000ff */
[----:B------:R-:W-:Y:S01]  /*df90*/  MUFU.EX2 R206, R227 ;  /* 0x000000e300ce7308 */ /* 0x000fe20000000800 */
[----:B--2---:R-:W-:Y:S01]  /*dfa0*/  FADD.FTZ R8, R207, R8 ;  /* 0x00000008cf087221 */ /* 0x004fe20000010000 */
        /* <DEDUP_REMOVED lines=22> */
[----:B------:R4:W2:Y:S01]  /*e110*/  MUFU.EX2 R161, R153 ;  /* 0x0000009900a17308 */ /* 0x0008a20000000800 */
[-C--:B------:R-:W-:Y:S01]  /*e120*/  FMUL.FTZ R141, R141, R15.reuse ;  /* 0x0000000f8d8d7220 */ /* 0x080fe20000410000 */
[-C--:B------:R-:W-:Y:S01]  /*e130*/  FMUL.FTZ R144, R144, R15.reuse ;  /* 0x0000000f90907220 */ /* 0x080fe20000410000 */
[-C--:B------:R-:W-:Y:S01]  /*e140*/  FMUL.FTZ R145, R145, R15.reuse ;  /* 0x0000000f91917220 */ /* 0x080fe20000410000 */
[-C--:B------:R-:W-:Y:S01]  /*e150*/  FMUL.FTZ R148, R148, R15.reuse ;  /* 0x0000000f94947220 */ /* 0x080fe20000410000 */
[----:B------:R-:W-:Y:S01]  /*e160*/  FMUL.FTZ R149, R149, R15 ;  /* 0x0000000f95957220 */ /* 0x000fe20000410000 */
[-C--:B------:R-:W-:Y:S01]  /*e170*/  FMUL.FTZ R26, R26, R171.reuse ;  /* 0x000000ab1a1a7220 */ /* 0x080fe20000410000 */
[----:B------:R-:W-:Y:S01]  /*e180*/  FMUL.FTZ R27, R27, R171 ;  /* 0x000000ab1b1b7220 */ /* 0x000fe20000410000 */
[----:B------:R-:W3:Y:S01]  /*e190*/  MUFU.EX2 R168, R163 ;  /* 0x000000a300a87308 */ /* 0x000ee20000000800 */
[----:B----4-:R-:W-:Y:S01]  /*e1a0*/  FADD.FTZ R153, R229, R8 ;  /* 0x00000008e5997221 */ /* 0x010fe20000010000 */
[----:B0-----:R-:W-:Y:S01]  /*e1b0*/  F2FP.F16.F32.PACK_AB R157, R20, R209 ;  /* 0x000000d1149d723e */ /* 0x001fe200000000ff */
        /* <DEDUP_REMOVED lines=12> */
[----:B------:R-:W-:Y:S01]  /*e280*/  FMUL.FTZ R46, R46, R171 ;  /* 0x000000ab2e2e7220 */ /* 0x000fe20000410000 */
[----:B------:R-:W4:Y:S01]  /*e290*/  MUFU.EX2 R172, R167 ;  /* 0x000000a700ac7308 */ /* 0x000f220000000800 */
[----:B--2---:R-:W-:Y:S01]  /*e2a0*/  FADD.FTZ R153, R161, R182 ;  /* 0x000000b6a1997221 */ /* 0x004fe20000010000 */
[----:B---3--:R-:W-:Y:S01]  /*e2b0*/  F2FP.F16.F32.PACK_AB R159, R168, R161 ;  /* 0x000000a1a89f723e */ /* 0x008fe200000000ff */
[-C--:B------:R-:W-:Y:S01]  /*e2c0*/  FMUL.FTZ R47, R47, R171.reuse ;  /* 0x000000ab2f2f7220 */ /* 0x080fe20000410000 */
[-C--:B------:R-:W-:Y:S01]  /*e2d0*/  FMUL.FTZ R50, R50, R171.reuse ;  /* 0x000000ab32327220 */ /* 0x080fe20000410000 */
[----:B------:R-:W-:Y:S01]  /*e2e0*/  FADD.FTZ R182, R168, R153 ;  /* 0x00000099a8b67221 */ /* 0x000fe20000010000 */
        /* <DEDUP_REMOVED lines=11> */
[C---:B----4-:R-:W-:Y:S01]  /*e3a0*/  FADD.FTZ R182, R172.reuse, R153 ;  /* 0x00000099acb67221 */ /* 0x050fe20000010000 */
[----:B------:R-:W-:Y:S01]  /*e3b0*/  F2FP.F16.F32.PACK_AB R161, R172, R177 ;  /* 0x000000b1aca1723e */ /* 0x000fe200000000ff */
[-C--:B------:R-:W-:Y:S01]  /*e3c0*/  FMUL.FTZ R67, R67, R171.reuse ;  /* 0x000000ab43437220 */ /* 0x080fe20000410000 */
[-C--:B------:R-:W-:Y:S01]  /*e3d0*/  FMUL.FTZ R70, R70, R171.reuse ;  /* 0x000000ab46467220 */ /* 0x080fe20000410000 */
[-C--:B------:R-:W-:Y:S01]  /*e3e0*/  FMUL.FTZ R71, R71, R171.reuse ;  /* 0x000000ab47477220 */ /* 0x080fe20000410000 */
[-C--:B------:R-:W-:Y:S01]  /*e3f0*/  FMUL.FTZ R74, R74, R171.reuse ;  /* 0x000000ab4a4a7220 */ /* 0x080fe20000410000 */
[-C--:B------:R-:W-:Y:S01]  /*e400*/  FMUL.FTZ R75, R75, R171.reuse ;  /* 0x000000ab4b4b7220 */ /* 0x080fe20000410000 */
[----:B------:R-:W3:Y:S01]  /*e410*/  MUFU.EX2 R165, R228 ;  /* 0x000000e400a57308 */ /* 0x000ee20000000800 */
        /* <DEDUP_REMOVED lines=9> */
[----:B------:R-:W-:Y:S01]  /*e4b0*/  F2FP.F16.F32.PACK_AB R153, R207, R18 ;  /* 0x00000012cf99723e */ /* 0x000fe200000000ff */
[----:B------:R-:W-:Y:S01]  /*e4c0*/  FMUL.FTZ R90, R90, R171 ;  /* 0x000000ab5a5a7220 */ /* 0x000fe20000410000 */
[----:B------:R-:W-:Y:S01]  /*e4d0*/  F2FP.F16.F32.PACK_AB R163, R8, R163 ;  /* 0x000000a308a3723e */ /* 0x000fe200000000ff */
[-C--:B------:R-:W-:Y:S01]  /*e4e0*/  FMUL.FTZ R91, R91, R171.reuse ;  /* 0x000000ab5b5b7220 */ /* 0x080fe20000410000 */
[-C--:B------:R-:W-:Y:S01]  /*e4f0*/  FMUL.FTZ R94, R94, R171.reuse ;  /* 0x000000ab5e5e7220 */ /* 0x080fe20000410000 */
[-C--:B------:R-:W-:Y:S01]  /*e500*/  FMUL.FTZ R95, R95, R171.reuse ;  /* 0x000000ab5f5f7220 */ /* 0x080fe20000410000 */
[----:B------:R-:W0:Y:S01]  /*e510*/  MUFU.EX2 R167, R176 ;  /* 0x000000b000a77308 */ /* 0x000e220000000800 */
        /* <DEDUP_REMOVED lines=8> */
[----:B--2---:R-:W-:Y:S01]  /*e5a0*/  FADD.FTZ R18, R174, R155 ;  /* 0x0000009bae127221 */ /* 0x004fe20000010000 */
[----:B------:R-:W-:Y:S01]  /*e5b0*/  F2FP.F16.F32.PACK_AB R155, R206, R229 ;  /* 0x000000e5ce9b723e */ /* 0x000fe200000000ff */
[----:B------:R-:W-:Y:S01]  /*e5c0*/  BAR.SYNC.DEFER_BLOCKING 0xf, 0x100 ;  /* 0x03c4000000007b1d */ /* 0x000fe20000010000 */
[----:B------:R-:W-:Y:S01]  /*e5d0*/  F2FP.F16.F32.PACK_AB R165, R174, R165 ;  /* 0x000000a5aea5723e */ /* 0x000fe200000000ff */
[-C--:B------:R-:W-:Y:S01]  /*e5e0*/  FMUL.FTZ R110, R110, R171.reuse ;  /* 0x000000ab6e6e7220 */ /* 0x080fe20000410000 */
[-C--:B------:R-:W-:Y:S01]  /*e5f0*/  FMUL.FTZ R111, R111, R171.reuse ;  /* 0x000000ab6f6f7220 */ /* 0x080fe20000410000 */
[-C--:B------:R-:W-:Y:S01]  /*e600*/  FMUL.FTZ R114, R114, R171.reuse ;  /* 0x000000ab72727220 */ /* 0x080fe20000410000 */
[-C--:B------:R-:W-:Y:S01]  /*e610*/  FMUL.FTZ R115, R115, R171.reuse ;  /* 0x000000ab73737220 */ /* 0x080fe20000410000 */
[----:B0-----:R-:W-:Y:S01]  /*e620*/  FADD.FTZ R15, R167, R18 ;  /* 0x00000012a70f7221 */ /* 0x001fe20000010000 */
        /* <DEDUP_REMOVED lines=17> */
[----:B------:R0:W-:Y:S01]  /*e740*/  STSM.16.M88.4 [R195+0x26800], R152 ;  /* 0x02680098c3007844 */ /* 0x0001e20000000200 */
[-C--:B------:R-:W-:Y:S01]  /*e750*/  FMUL.FTZ R147, R147, R171.reuse ;  /* 0x000000ab93937220 */ /* 0x080fe20000410000 */
[-C--:B------:R-:W-:Y:S01]  /*e760*/  FMUL.FTZ R150, R150, R171.reuse ;  /* 0x000000ab96967220 */ /* 0x080fe20000410000 */
[----:B------:R-:W-:Y:S01]  /*e770*/  FMUL.FTZ R151, R151, R171 ;  /* 0x000000ab97977220 */ /* 0x000fe20000410000 */
[----:B------:R0:W-:Y:S04]  /*e780*/  STSM.16.M88.4 [R198], R156 ;  /* 0x0000009cc6007844 */ /* 0x0001e80000000200 */
[----:B------:R0:W-:Y:S04]  /*e790*/  STSM.16.M88.4 [R196], R160 ;  /* 0x000000a0c4007844 */ /* 0x0001e80000000200 */
[----:B------:R0:W-:Y:S01]  /*e7a0*/  STSM.16.M88.4 [R197], R164 ;  /* 0x000000a4c5007844 */ /* 0x0001e20000000200 */
[----:B------:R-:W-:Y:S05]  /*e7b0*/  @!P0 BRA `(.L_x_4772) ;  /* 0x0000000000048947 */ /* 0x000fea0003800000 */
[----:B------:R-:W-:Y:S01]  /*e7c0*/  BPT.TRAP 0x1 ;  /* 0x000000040000795c */ /* 0x000fe20000300000 */
.L_x_4772:
[----:B------:R2:W3:Y:S01]  /*e7d0*/  SYNCS.PHASECHK.TRANS64.TRYWAIT P2, [R216+URZ+0x28c50], R217 ;  /* 0x028c50d9d80075a7 */ /* 0x0004e2000804017f */
[----:B------:R-:W-:Y:S05]  /*e7e0*/  @!P0 BRA `(.L_x_4773) ;  /* 0x0000000000048947 */ /* 0x000fea0003800000 */
[----:B------:R-:W-:Y:S01]  /*e7f0*/  BPT.TRAP 0x1 ;  /* 0x000000040000795c */ /* 0x000fe20000300000 */
.L_x_4773:
[----:B------:R-:W-:Y:S04]  /*e800*/  BSSY B2, `(.L_x_4774) ;  /* 0x0000004000027945 */ /* 0x000fe80003800000 */
[----:B---3--:R-:W-:Y:S05]  /*e810*/  @P2 BRA `(.L_x_4775) ;  /* 0x0000000000082947 */ /* 0x008fea0003800000 */
[----:B------:R-:W3:Y:S02]  /*e820*/  SYNCS.PHASECHK.TRANS64.TRYWAIT P2, [R216+URZ+0x28c50], R217 ;  /* 0x028c50d9d80075a7 */ /* 0x000ee4000804017f */
[----:B---3--:R-:W-:Y:S05]  /*e830*/  @!P2 BRA `(.L_x_4776) ;  /* 0x000000f4001ca947 */ /* 0x008fea0003800000 */
.L_x_4775:
[----:B------:R-:W-:Y:S05]  /*e840*/  BSYNC B2 ;  /* 0x0000000000027941 */ /* 0x000fea0003800000 */
.L_x_4774:
[----:B------:R-:W-:Y:S01]  /*e850*/  IMAD R168, R215, 0x1000, R188 ;  /* 0x00001000d7a87824 */ /* 0x000fe200078e02bc */
[----:B------:R-:W-:Y:S01]  /*e860*/  WARPGROUP.ARRIVE ;  /* 0x00000000000079c5 */ /* 0x000fe20000000000 */
[----:B------:R-:W-:Y:S01]  /*e870*/  IMAD.MOV.U32 R169, RZ, RZ, 0x40000040 ;  /* 0x40000040ffa97424 */ /* 0x000fe200078e00ff */
[C---:B------:R-:W-:Y:S01]  /*e880*/  ISETP.GT.AND P2, PT, R9.reuse, R212, PT ;  /* 0x000000d40900720c */ /* 0x040fe20003f44270 */
[----:B------:R-:W-:Y:S01]  /*e890*/  VIADD R9, R9, 0xffffffff ;  /* 0xffffffff09097836 */ /* 0x000fe20000000000 */
[----:B------:R-:W-:Y:S01]  /*e8a0*/  R2UR UR6, R168 ;  /* 0x00000000a80672ca */ /* 0x000fe200000e0000 */
[----:B------:R-:W-:Y:S01]  /*e8b0*/  IMAD.MOV.U32 R20, RZ, RZ, R170 ;  /* 0x000000ffff147224 */ /* 0x000fe200078e00aa */
[----:B------:R-:W-:Y:S01]  /*e8c0*/  R2UR UR7, R169 ;  /* 0x00000000a90772ca */ /* 0x000fe200000e0000 */
[----:B------:R-:W-:Y:S01]  /*e8d0*/  IMAD.MOV.U32 R169, RZ, RZ, 0x40000040 ;  /* 0x40000040ffa97424 */ /* 0x000fe200078e00ff */
[----:B-123--:R-:W-:Y:S01]  /*e8e0*/  @!P1 IADD3 R216, R216, 0x28c60, RZ ;  /* 0x00028c60d8d89810 */ /* 0x00efe20007ffe0ff */
[----:B------:R-:W-:-:S02]  /*e8f0*/  IMAD.MOV.U32 R15, RZ, RZ, R180 ;  /* 0x000000ffff0f7224 */ /* 0x000fc400078e00b4 */
[----:B------:R-:W-:Y:S01]  /*e900*/  IMAD.MOV.U32 R18, RZ, RZ, R215 ;  /* 0x000000ffff127224 */ /* 0x000fe200078e00d7 */
[----:B------:R-:W-:-:S07]  /*e910*/  @!P1 PRMT R216, RZ, 0x654, R216 ;  /* 0x00000654ffd89816 */ /* 0x000fce00000000d8 */
[----:B------:R-:W-:Y:S03]  /*e920*/  HGMMA.64x256x16.F32 R24, R152, gdesc[UR4].tnspB, R24, gsb0 ;  /* 0x43e0000498187df0 */ /* 0x000fe60008000818 */
        /* <DEDUP_REMOVED lines=33> */
[----:B------:R-:W-:Y:S05]  /*eb40*/  BSYNC B0 ;  /* 0x0000000000007941 */ /* 0x000fea0003800000 */
.L_x_4758:
[----:B------:R-:W-:Y:S01]  /*eb50*/  MOV R20, R170 ;  /* 0x000000aa00147202 */ /* 0x000fe20000000f00 */
[----:B------:R-:W-:Y:S02]  /*eb60*/  IMAD.MOV.U32 R15, RZ, RZ, R180 ;  /* 0x000000ffff0f7224 */ /* 0x000fe400078e00b4 */
[----:B------:R-:W-:-:S07]  /*eb70*/  IMAD.MOV.U32 R18, RZ, RZ, R215 ;  /* 0x000000ffff127224 */ /* 0x000fce00078e00d7 */
.L_x_4757:
[----:B------:R-:W-:Y:S05]  /*eb80*/  BSYNC B1 ;  /* 0x0000000000017941 */ /* 0x000fea0003800000 */
.L_x_4756:
[----:B------:R-:W1:Y:S01]  /*eb90*/  LDC R156, c[0x0][0x9e4] ;  /* 0x00027900ff9c7b82 */ /* 0x000e620000000800 */
[----:B------:R-:W-:Y:S01]  /*eba0*/  IADD3 R152, R184, 0x40, -R185 ;  /* 0x00000040b8987810 */ /* 0x000fe20007ffe8b9 */
[----:B------:R-:W-:-:S04]  /*ebb0*/  ULDC UR4, c[0x0][0x9dc] ;  /* 0x0002770000047ab9 */ /* 0x000fc80000000800 */
[----:B------:R-:W-:-:S04]  /*ebc0*/  IMAD R152, R189, 0x40, R152 ;  /* 0x00000040bd987824 */ /* 0x000fc800078e0298 */
[----:B------:R-:W-:Y:S01]  /*ebd0*/  VIADD R154, R152, -UR4 ;  /* 0x80000004989a7c36 */ /* 0x000fe20008000000 */
[----:B-1----:R-:W-:-:S13]  /*ebe0*/  ISETP.GE.AND P5, PT, R156, 0x1, PT ;  /* 0x000000019c00780c */ /* 0x002fda0003fa6270 */
[----:B------:R-:W-:Y:S05]  /*ebf0*/  @!P5 BRA `(.L_x_4778) ;  /* 0x000000000048d947 */ /* 0x000fea0003800000 */
[----:B------:R-:W-:Y:S01]  /*ec00*/  MOV R155, R152 ;  /* 0x00000098009b7202 */ /* 0x000fe20000000f00 */
        /* <DEDUP_REMOVED lines=10> */
.L_x_4780:
[----:B------:R-:W-:-:S13]  /*ecb0*/  ISETP.NE.AND P2, PT, R156, 0x1, PT ;  /* 0x000000019c00780c */ /* 0x000fda0003f45270 */
[----:B------:R-:W1:Y:S02]  /*ecc0*/  @P2 LDC.64 R152, c[0x0][0x9e8] ;  /* 0x00027a00ff982b82 */ /* 0x000e640000000a00 */
[----:B-1----:R-:W-:-:S05]  /*ecd0*/  @P2 IMAD.HI.U32 R152, R155, R152, RZ ;  /* 0x000000989b982227 */ /* 0x002fca00078e00ff */
[----:B------:R-:W-:-:S07]  /*ece0*/  @P2 SHF.R.U32.HI R155, RZ, R153, R152 ;  /* 0x00000099ff9b2219 */ /* 0x000fce0000011698 */
.L_x_4781:
[----:B------:R-:W-:Y:S05]  /*ecf0*/  BSYNC B0 ;  /* 0x0000000000007941 */ /* 0x000fea0003800000 */
.L_x_4779:
[----:B------:R-:W-:-:S05]  /*ed00*/  IMAD R155, R155, R156, RZ ;  /* 0x0000009c9b9b7224 */ /* 0x000fca00078e02ff */
[----:B------:R-:W-:-:S07]  /*ed10*/  VIMNMX R154, R154, R155, !PT ;  /* 0x0000009b9a9a7248 */ /* 0x000fce0007fe0100 */
.L_x_4778:
[----:B------:R-:W-:Y:S01]  /*ed20*/  VIADD R154, R154, 0x3f ;  /* 0x0000003f9a9a7836 */ /* 0x000fe20000000000 */
[----:B------:R-:W-:Y:S04]  /*ed30*/  BSSY B1, `(.L_x_4782) ;  /* 0x00001ee000017945 */ /* 0x000fe80003800000 */
[----:B------:R-:W-:-:S04]  /*ed40*/  SHF.R.S32.HI R153, RZ, 0x1f, R154 ;  /* 0x0000001fff997819 */ /* 0x000fc8000001149a */
[----:B------:R-:W-:-:S04]  /*ed50*/  LEA.HI R153, R153, R154, RZ, 0x6 ;  /* 0x0000009a99997211 */ /* 0x000fc800078f30ff */
[----:B------:R-:W-:-:S04]  /*ed60*/  SHF.R.S32.HI R153, RZ, 0x6, R153 ;  /* 0x00000006ff997819 */ /* 0x000fc80000011499 */
        /* <DEDUP_REMOVED lines=8> */
.L_x_4795:
[----:B------:R-:W-:Y:S02]  /*edf0*/  VIADD R18, R213, 0x1 ;  /* 0x00000001d5127836 */ /* 0x000fe40000000000 */
[----:B------:R-:W-:Y:S02]  /*ee00*/  IMAD.MOV.U32 R20, RZ, RZ, R191 ;  /* 0x000000ffff147224 */ /* 0x000fe400078e00bf */
[----:B------:R-:W-:Y:S01]  /*ee10*/  VIADD R191, R191, 0xffffffff ;  /* 0xffffffffbfbf7836 */ /* 0x000fe20000000000 */
[----:B------:R-:W-:Y:S02]  /*ee20*/  ISETP.NE.AND P3, PT, R18, 0x2, PT ;  /* 0x000000021200780c */ /* 0x000fe40003f65270 */
[----:B------:R-:W-:Y:S02]  /*ee30*/  ISETP.GT.AND P2, PT, R20, R189, PT ;  /* 0x000000bd1400720c */ /* 0x000fe40003f44270 */
[----:B------:R-:W-:Y:S02]  /*ee40*/  SEL R20, RZ, 0x1, P3 ;  /* 0x00000001ff147807 */ /* 0x000fe40001800000 */
[----:B------:R-:W-:-:S02]  /*ee50*/  SEL R18, R18, RZ, P3 ;  /* 0x000000ff12127207 */ /* 0x000fc40001800000 */
[----:B------:R-:W-:Y:S01]  /*ee60*/  LOP3.LUT R19, R19, R20, RZ, 0x3c, !PT ;  /* 0x0000001413137212 */ /* 0x000fe200078e3cff */
[----:B-1----:R-:W-:Y:S06]  /*ee70*/  @!P0 BRA `(.L_x_4785) ;  /* 0x0000000000048947 */ /* 0x002fec0003800000 */
[----:B------:R-:W-:Y:S01]  /*ee80*/  BPT.TRAP 0x1 ;  /* 0x000000040000795c */ /* 0x000fe20000300000 */
.L_x_4785:
[----:B------:R-:W-:Y:S01]  /*ee90*/  IMAD R9, R18, 0x8, R2 ;  /* 0x0000000812097824 */ /* 0x000fe200078e0202 */
[----:B------:R-:W-:-:S04]  /*eea0*/  SHF.L.U32 R208, R19, 0x1f, RZ ;  /* 0x0000001f13d07819 */ /* 0x000fc800000006ff */
[----:B------:R1:W2:Y:S01]  /*eeb0*/  SYNCS.PHASECHK.TRANS64.TRYWAIT P3, [R9+URZ+0x28c30], R208 ;  /* 0x028c30d0090075a7 */ /* 0x0002a2000806017f */
[----:B------:R-:W-:Y:S05]  /*eec0*/  @!P0 BRA `(.L_x_4786) ;  /* 0x0000000000048947 */ /* 0x000fea0003800000 */
[----:B------:R-:W-:Y:S01]  /*eed0*/  BPT.TRAP 0x1 ;  /* 0x000000040000795c */ /* 0x000fe20000300000 */
.L_x_4786:
[----:B------:R-:W-:Y:S01]  /*eee0*/  BSSY B2, `(.L_x_4787) ;  /* 0x0000006000027945 */ /* 0x000fe20003800000 */
[----:B------:R-:W-:Y:S01]  /*eef0*/  LEA R20, R18, R14, 0x9 ;  /* 0x0000000e12147211 */ /* 0x000fe200078e48ff */
[----:B------:R-:W-:Y:S02]  /*ef00*/  IMAD.MOV.U32 R21, RZ, RZ, 0x40000040 ;  /* 0x40000040ff157424 */ /* 0x000fe400078e00ff */
[----:B--2---:R-:W-:Y:S05]  /*ef10*/  @P3 BRA `(.L_x_4788) ;  /* 0x0000000000083947 */ /* 0x004fea0003800000 */
[----:B------:R-:W2:Y:S02]  /*ef20*/  SYNCS.PHASECHK.TRANS64.TRYWAIT P3, [R9+URZ+0x28c30], R208 ;  /* 0x028c30d0090075a7 */ /* 0x000ea4000806017f */
[----:B--2---:R-:W-:Y:S05]  /*ef30*/  @!P3 BRA `(.L_x_4789) ;  /* 0x000000ec0070b947 */ /* 0x004fea0003800000 */
.L_x_4788:
[----:B------:R-:W-:Y:S05]  /*ef40*/  BSYNC B2 ;  /* 0x0000000000027941 */ /* 0x000fea0003800000 */
.L_x_4787:
[C---:B------:R-:W-:Y:S01]  /*ef50*/  R2UR UR6, R20.reuse ;  /* 0x00000000140672ca */ /* 0x040fe200000e0000 */
[----:B------:R-:W-:Y:S01]  /*ef60*/  WARPGROUP.ARRIVE ;  /* 0x00000000000079c5 */ /* 0x000fe20000000000 */
[----:B------:R-:W-:Y:S01]  /*ef70*/  R2UR UR7, R21 ;  /* 0x00000000150772ca */ /* 0x000fe200000e0000 */
[----:B------:R-:W-:Y:S01]  /*ef80*/  VIADD R206, R20, 0x2 ;  /* 0x0000000214ce7836 */ /* 0x000fe20000000000 */
[----:B------:R-:W-:Y:S01]  /*ef90*/  R2UR UR4, R4 ;  /* 0x00000000040472ca */ /* 0x000fe200000e0000 */
[----:B------:R-:W-:Y:S01]  /*efa0*/  IMAD.MOV.U32 R207, RZ, RZ, 0x40000040 ;  /* 0x40000040ffcf7424 */ /* 0x000fe200078e00ff */
        /* <DEDUP_REMOVED lines=52> */
[----:B---3--:R-:W-:Y:S01]  /*f2f0*/  FMNMX.FTZ R15, R20, R212, !PT ;  /* 0x000000d4140f7209 */ /* 0x008fe20007810000 */
[----:B0-----:R-:W-:Y:S01]  /*f300*/  FMUL.FTZ R216, R159, UR4 ;  /* 0x000000049fd87c20 */ /* 0x001fe20008410000 */
[----:B------:R-:W-:Y:S01]  /*f310*/  FMUL.FTZ R162, R162, UR4 ;  /* 0x00000004a2a27c20 */ /* 0x000fe20008410000 */
[----:B------:R-:W-:Y:S01]  /*f320*/  FMUL.FTZ R155, R163, UR4 ;  /* 0x00000004a39b7c20 */ /* 0x000fe20008410000 */
[----:B------:R-:W-:Y:S01]  /*f330*/  FMUL.FTZ R166, R166, UR4 ;  /* 0x00000004a6a67c20 */ /* 0x000fe20008410000 */
[----:B------:R-:W-:Y:S01]  /*f340*/  FMUL.FTZ R170, R170, UR4 ;  /* 0x00000004aaaa7c20 */ /* 0x000fe20008410000 */
[----:B------:R-:W-:Y:S01]  /*f350*/  FMUL.FTZ R159, R171, UR4 ;  /* 0x00000004ab9f7c20 */ /* 0x000fe20008410000 */
[----:B------:R-:W0:Y:S01]  /*f360*/  MUFU.TANH R214, R214 ;  /* 0x000000d600d67308 */ /* 0x000e220000002400 */
        /* <DEDUP_REMOVED lines=8> */
[----:B-----5:R-:W-:Y:S01]  /*f3f0*/  FMNMX.FTZ R15, R156, R15, !PT ;  /* 0x0000000f9c0f7209 */ /* 0x020fe20007810000 */
[----:B------:R-:W-:-:S06]  /*f400*/  ULDC UR4, c[0x0][0x988] ;  /* 0x0002620000047ab9 */ /* 0x000fcc0000000800 */
[----:B------:R-:W4:Y:S01]  /*f410*/  MUFU.TANH R228, R228 ;  /* 0x000000e400e47308 */ /* 0x000f220000002400 */
[----:B0-----:R-:W-:-:S07]  /*f420*/  FMNMX.FTZ R15, R214, R15, !PT ;  /* 0x0000000fd60f7209 */ /* 0x001fce0007810000 */
[----:B------:R-:W0:Y:S01]  /*f430*/  MUFU.TANH R164, R164 ;  /* 0x000000a400a47308 */ /* 0x000e220000002400 */
[----:B---3--:R-:W-:-:S07]  /*f440*/  FMNMX.FTZ R15, R160, R15, !PT ;  /* 0x0000000fa00f7209 */ /* 0x008fce0007810000 */
[----:B------:R-:W3:Y:S01]  /*f450*/  MUFU.TANH R230, R230 ;  /* 0x000000e600e67308 */ /* 0x000ee20000002400 */
[----:B----4-:R-:W-:-:S07]  /*f460*/  FMNMX.FTZ R15, R228, R15, !PT ;  /* 0x0000000fe40f7209 */ /* 0x010fce0007810000 */
        /* <DEDUP_REMOVED lines=19> */
[----:B0-----:R-:W-:-:S05]  /*f5a0*/  FMNMX.FTZ R15, R153, R15, !PT ;  /* 0x0000000f990f7209 */ /* 0x001fca0007810000 */
[----:B------:R-:W0:Y:S02]  /*f5b0*/  SHFL.BFLY PT, R21, R15, 0x2, 0x1f ;  /* 0x0c401f000f157f89 */ /* 0x000e2400000e0000 */
[----:B------:R-:W5:Y:S08]  /*f5c0*/  MUFU.TANH R158, R158 ;  /* 0x0000009e009e7308 */ /* 0x000f700000002400 */
[----:B------:R-:W1:Y:S08]  /*f5d0*/  MUFU.TANH R216, R216 ;  /* 0x000000d800d87308 */ /* 0x000e700000002400 */
[----:B------:R-:W2:Y:S01]  /*f5e0*/  MUFU.TANH R162, R162 ;  /* 0x000000a200a27308 */ /* 0x000ea20000002400 */
[----:B0-----:R-:W-:-:S02]  /*f5f0*/  FMNMX.FTZ R167, R15, R21, !PT ;  /* 0x000000150fa77209 */ /* 0x001fc40007810000 */
[----:B---3--:R-:W-:-:S05]  /*f600*/  FMNMX.FTZ R15, R154, R209, !PT ;  /* 0x000000d19a0f7209 */ /* 0x008fca0007810000 */
[----:B------:R-:W0:Y:S01]  /*f610*/  MUFU.TANH R155, R155 ;  /* 0x0000009b009b7308 */ /* 0x000e220000002400 */
[----:B------:R-:W3:Y:S01]  /*f620*/  SHFL.BFLY PT, R169, R167, 0x1, 0x1f ;  /* 0x0c201f00a7a97f89 */ /* 0x000ee200000e0000 */
[----:B----4-:R-:W-:-:S04]  /*f630*/  FMNMX.FTZ R15, R206, R15, !PT ;  /* 0x0000000fce0f7209 */ /* 0x010fc80007810000 */
[----:B-----5:R-:W-:Y:S02]  /*f640*/  FMNMX.FTZ R15, R158, R15, !PT ;  /* 0x0000000f9e0f7209 */ /* 0x020fe40007810000 */
[----:B------:R-:W4:Y:S02]  /*f650*/  MUFU.TANH R166, R166 ;  /* 0x000000a600a67308 */ /* 0x000f240000002400 */
[----:B-1----:R-:W-:-:S04]  /*f660*/  FMNMX.FTZ R15, R216, R15, !PT ;  /* 0x0000000fd80f7209 */ /* 0x002fc80007810000 */
[----:B--2---:R-:W-:Y:S02]  /*f670*/  FMNMX.FTZ R21, R162, R15, !PT ;  /* 0x0000000fa2157209 */ /* 0x004fe40007810000 */
[----:B------:R-:W1:Y:S08]  /*f680*/  MUFU.TANH R157, R157 ;  /* 0x0000009d009d7308 */ /* 0x000e700000002400 */
[----:B------:R-:W2:Y:S01]  /*f690*/  MUFU.TANH R170, R170 ;  /* 0x000000aa00aa7308 */ /* 0x000ea20000002400 */
[----:B---3--:R-:W-:-:S02]  /*f6a0*/  FMNMX.FTZ R15, R167, R169, !PT ;  /* 0x000000a9a70f7209 */ /* 0x008fc40007810000 */
[----:B0-----:R-:W-:Y:S01]  /*f6b0*/  FMNMX.FTZ R167, R155, R21, !PT ;  /* 0x000000159ba77209 */ /* 0x001fe20007810000 */
[----:B------:R-:W-:Y:S02]  /*f6c0*/  IMAD.U32 R21, RZ, RZ, UR4 ;  /* 0x00000004ff157e24 */ /* 0x000fe4000f8e00ff */
[----:B------:R-:W-:Y:S02]  /*f6d0*/  FADD.FTZ R169, -R15, R212 ;  /* 0x000000d40fa97221 */ /* 0x000fe40000010100 */
[----:B------:R-:W0:Y:S01]  /*f6e0*/  MUFU.TANH R159, R159 ;  /* 0x0000009f009f7308 */ /* 0x000e220000002400 */
[----:B----4-:R-:W-:Y:S01]  /*f6f0*/  FMNMX.FTZ R212, R166, R167, !PT ;  /* 0x000000a7a6d47209 */ /* 0x010fe20007810000 */
[-C--:B------:R-:W-:Y:S01]  /*f700*/  FMUL.FTZ R173, R169, R21.reuse ;  /* 0x00000015a9ad7220 */ /* 0x080fe20000410000 */
[----:B------:R-:W-:Y:S02]  /*f710*/  FMUL.FTZ R169, R15, R21 ;  /* 0x000000150fa97220 */ /* 0x000fe40000410000 */
[----:B-1----:R-:W-:-:S03]  /*f720*/  FMNMX.FTZ R167, R157, R212, !PT ;  /* 0x000000d49da77209 */ /* 0x002fc60007810000 */
[----:B------:R-:W1:Y:S01]  /*f730*/  MUFU.TANH R174, R174 ;  /* 0x000000ae00ae7308 */ /* 0x000e620000002400 */
[--C-:B------:R-:W-:Y:S01]  /*f740*/  FFMA.FTZ R175, R20, R21, -R169.reuse ;  /* 0x0000001514af7223 */ /* 0x100fe200000108a9 */
[----:B--2---:R-:W-:Y:S01]  /*f750*/  FMNMX.FTZ R20, R170, R167, !PT ;  /* 0x000000a7aa147209 */ /* 0x004fe20007810000 */
[-CC-:B------:R-:W-:Y:S01]  /*f760*/  FFMA.FTZ R214, R214, R21.reuse, -R169.reuse ;  /* 0x00000015d6d67223 */ /* 0x180fe200000108a9 */
[-CC-:B------:R-:W-:Y:S01]  /*f770*/  FFMA.FTZ R152, R152, R21.reuse, -R169.reuse ;  /* 0x0000001598987223 */ /* 0x180fe200000108a9 */
[-CC-:B------:R-:W-:Y:S01]  /*f780*/  FFMA.FTZ R156, R156, R21.reuse, -R169.reuse ;  /* 0x000000159c9c7223 */ /* 0x180fe200000108a9 */
[-CC-:B------:R-:W-:Y:S01]  /*f790*/  FFMA.FTZ R160, R160, R21.reuse, -R169.reuse ;  /* 0x00000015a0a07223 */ /* 0x180fe200000108a9 */
[-CC-:B------:R-:W-:Y:S01]  /*f7a0*/  FFMA.FTZ R164, R164, R21.reuse, -R169.reuse ;  /* 0x00000015a4a47223 */ /* 0x180fe200000108a9 */
[----:B------:R-:W2:Y:S01]  /*f7b0*/  MUFU.TANH R161, R161 ;  /* 0x000000a100a17308 */ /* 0x000ea20000002400 */
[----:B0-----:R-:W-:Y:S01]  /*f7c0*/  FMNMX.FTZ R171, R159, R20, !PT ;  /* 0x000000149fab7209 */ /* 0x001fe20007810000 */
[-CC-:B------:R-:W-:Y:S01]  /*f7d0*/  FFMA.FTZ R168, R168, R21.reuse, -R169.reuse ;  /* 0x00000015a8a87223 */ /* 0x180fe200000108a9 */
[-CC-:B------:R-:W-:Y:S01]  /*f7e0*/  FFMA.FTZ R172, R172, R21.reuse, -R169.reuse ;  /* 0x00000015acac7223 */ /* 0x180fe200000108a9 */
[-CC-:B------:R-:W-:Y:S01]  /*f7f0*/  FFMA.FTZ R179, R234, R21.reuse, -R169.reuse ;  /* 0x00000015eab37223 */ /* 0x180fe200000108a9 */
[-CC-:B------:R-:W-:Y:S01]  /*f800*/  FFMA.FTZ R176, R176, R21.reuse, -R169.reuse ;  /* 0x00000015b0b07223 */ /* 0x180fe200000108a9 */
[-CC-:B------:R-:W-:Y:S01]  /*f810*/  FFMA.FTZ R181, R236, R21.reuse, -R169.reuse ;  /* 0x00000015ecb57223 */ /* 0x180fe200000108a9 */
[--C-:B------:R-:W-:Y:S01]  /*f820*/  FFMA.FTZ R180, R180, R21, -R169.reuse ;  /* 0x00000015b4b47223 */ /* 0x100fe200000108a9 */
[----:B------:R-:W0:Y:S01]  /*f830*/  MUFU.TANH R178, R178 ;  /* 0x000000b200b27308 */ /* 0x000e220000002400 */
[----:B-1----:R-:W-:Y:S01]  /*f840*/  FMNMX.FTZ R20, R174, R171, !PT ;  /* 0x000000abae147209 */ /* 0x002fe20007810000 */
[----:B------:R-:W-:-:S06]  /*f850*/  FFMA.FTZ R153, R153, R21, -R169 ;  /* 0x0000001599997223 */ /* 0x000fcc00000108a9 */
        /* <DEDUP_REMOVED lines=8> */
[----:B------:R-:W-:Y:S01]  /*f8e0*/  MUFU.EX2 R171, R214 ;  /* 0x000000d600ab7308 */ /* 0x000fe20000000800 */
[----:B0-----:R-:W-:Y:S01]  /*f8f0*/  FMNMX.FTZ R20, R165, R20, !PT ;  /* 0x00000014a5147209 */ /* 0x001fe20007810000 */
[----:B-1----:R-:W-:-:S04]  /*f900*/  FFMA.FTZ R175, R230, R21, -R169 ;  /* 0x00000015e6af7223 */ /* 0x002fc800000108a9 */
[----:B------:R-:W0:Y:S02]  /*f910*/  SHFL.BFLY PT, R177, R20, 0x2, 0x1f ;  /* 0x0c401f0014b17f89 */ /* 0x000e2400000e0000 */
[----:B------:R1:W2:Y:S08]  /*f920*/  MUFU.EX2 R212, R173 ;  /* 0x000000ad00d47308 */ /* 0x0002b00000000800 */
[----:B------:R-:W3:Y:S01]  /*f930*/  MUFU.EX2 R152, R152 ;  /* 0x0000009800987308 */ /* 0x000ee20000000800 */
[----:B-1----:R-:W-:-:S07]  /*f940*/  FFMA.FTZ R173, R228, R21, -R169 ;  /* 0x00000015e4ad7223 */ /* 0x002fce00000108a9 */
[----:B------:R-:W1:Y:S01]  /*f950*/  MUFU.EX2 R156, R156 ;  /* 0x0000009c009c7308 */ /* 0x000e620000000800 */
[----:B--2---:R-:W-:Y:S01]  /*f960*/  FFMA.FTZ R3, R212, R3, R167 ;  /* 0x00000003d4037223 */ /* 0x004fe200000100a7 */
[-C--:B------:R-:W-:Y:S01]  /*f970*/  FMUL.FTZ R24, R24, R212.reuse ;  /* 0x000000d418187220 */ /* 0x080fe20000410000 */
[-C--:B------:R-:W-:Y:S01]  /*f980*/  FMUL.FTZ R25, R25, R212.reuse ;  /* 0x000000d419197220 */ /* 0x080fe20000410000 */
[-C--:B------:R-:W-:Y:S01]  /*f990*/  FMUL.FTZ R28, R28, R212.reuse ;  /* 0x000000d41c1c7220 */ /* 0x080fe20000410000 */
[-C--:B------:R-:W-:Y:S01]  /*f9a0*/  FMUL.FTZ R29, R29, R212.reuse ;  /* 0x000000d41d1d7220 */ /* 0x080fe20000410000 */
[----:B0-----:R-:W-:Y:S01]  /*f9b0*/  FMNMX.FTZ R183, R20, R177, !PT ;  /* 0x000000b114b77209 */ /* 0x001fe20007810000 */
[----:B------:R-:W-:Y:S01]  /*f9c0*/  FFMA.FTZ R177, R232, R21, -R169 ;  /* 0x00000015e8b17223 */ /* 0x000fe200000108a9 */
[----:B------:R-:W-:Y:S01]  /*f9d0*/  MUFU.EX2 R160, R160 ;  /* 0x000000a000a07308 */ /* 0x000fe20000000800 */
[C---:B---3--:R-:W-:Y:S01]  /*f9e0*/  FADD.FTZ R3, R152.reuse, R3 ;  /* 0x0000000398037221 */ /* 0x048fe20000010000 */
[----:B------:R-:W-:Y:S01]  /*f9f0*/  F2FP.F16.F32.PACK_AB R152, R152, R167 ;  /* 0x000000a79898723e */ /* 0x000fe200000000ff */
[----:B------:R-:W0:Y:S01]  /*fa00*/  SHFL.BFLY PT, R20, R183, 0x1, 0x1f ;  /* 0x0c201f00b7147f89 */ /* 0x000e2200000e0000 */
        /* <DEDUP_REMOVED lines=22> */
[----:B------:R-:W-:Y:S01]  /*fb70*/  FMUL.FTZ R69, R69, R212 ;  /* 0x000000d445457220 */ /* 0x000fe20000410000 */
[----:B0-----:R-:W-:Y:S01]  /*fb80*/  FMNMX.FTZ R20, R183, R20, !PT ;  /* 0x00000014b7147209 */ /* 0x001fe20007810000 */
[-C--:B------:R-:W-:Y:S01]  /*fb90*/  FMUL.FTZ R72, R72, R212.reuse ;  /* 0x000000d448487220 */ /* 0x080fe20000410000 */
[-C--:B------:R-:W-:Y:S01]  /*fba0*/  FMUL.FTZ R73, R73, R212.reuse ;  /* 0x000000d449497220 */ /* 0x080fe20000410000 */
[-C--:B------:R-:W-:Y:S01]  /*fbb0*/  FMUL.FTZ R76, R76, R212.reuse ;  /* 0x000000d44c4c7220 */ /* 0x080fe20000410000 */
[-C--:B------:R-:W-:Y:S01]  /*fbc0*/  FMUL.FTZ R77, R77, R212.reuse ;  /* 0x000000d44d4d7220 */ /* 0x080fe20000410000 */
[CC--:B------:R-:W-:Y:S01]  /*fbd0*/  FMUL.FTZ R230, R20.reuse, R21.reuse ;  /* 0x0000001514e67220 */ /* 0x0c0fe20000410000 */
[----:B------:R-:W-:Y:S01]  /*fbe0*/  FADD.FTZ R214, -R20, R209 ;  /* 0x000000d114d67221 */ /* 0x000fe20000010100 */
[----:B------:R-:W-:Y:S01]  /*fbf0*/  MUFU.EX2 R168, R168 ;  /* 0x000000a800a87308 */ /* 0x000fe20000000800 */
[----:B------:R-:W-:Y:S01]  /*fc00*/  FMUL.FTZ R80, R80, R212 ;  /* 0x000000d450507220 */ /* 0x000fe20000410000 */
[-CC-:B------:R-:W-:Y:S01]  /*fc10*/  FFMA.FTZ R207, R216, R21.reuse, -R230.reuse ;  /* 0x00000015d8cf7223 */ /* 0x180fe200000108e6 */
[-CC-:B------:R-:W-:Y:S01]  /*fc20*/  FFMA.FTZ R216, R155, R21.reuse, -R230.reuse ;  /* 0x000000159bd87223 */ /* 0x180fe200000108e6 */
[-C--:B------:R-:W-:Y:S01]  /*fc30*/  FMUL.FTZ R169, R214, R21.reuse ;  /* 0x00000015d6a97220 */ /* 0x080fe20000410000 */
[----:B------:R-:W-:Y:S01]  /*fc40*/  IADD3 R155, -R194, RZ, RZ ;  /* 0x000000ffc29b7210 */ /* 0x000fe20007ffe1ff */
[-CC-:B------:R-:W-:Y:S01]  /*fc50*/  FFMA.FTZ R214, R154, R21.reuse, -R230.reuse ;  /* 0x000000159ad67223 */ /* 0x180fe200000108e6 */
[-CC-:B------:R-:W-:Y:S01]  /*fc60*/  FFMA.FTZ R183, R206, R21.reuse, -R230.reuse ;  /* 0x00000015ceb77223 */ /* 0x180fe200000108e6 */
[----:B------:R-:W-:Y:S01]  /*fc70*/  FFMA.FTZ R206, R158, R21, -R230 ;  /* 0x000000159ece7223 */ /* 0x000fe200000108e6 */
[----:B------:R-:W-:Y:S01]  /*fc80*/  ISETP.NE.AND P3, PT, R22, R155, PT ;  /* 0x0000009b1600720c */ /* 0x000fe20003f65270 */
[----:B------:R-:W-:Y:S01]  /*fc90*/  MUFU.EX2 R169, R169 ;  /* 0x000000a900a97308 */ /* 0x000fe20000000800 */
[----:B------:R-:W-:-:S02]  /*fca0*/  @!P1 VIADD R154, R9, 0x28c40 ;  /* 0x00028c40099a9836 */ /* 0x000fc40000000000 */
[-CC-:B------:R-:W-:Y:S01]  /*fcb0*/  FFMA.FTZ R209, R162, R21.reuse, -R230.reuse ;  /* 0x00000015a2d17223 */ /* 0x180fe200000108e6 */
[-CC-:B------:R-:W-:Y:S01]  /*fcc0*/  FFMA.FTZ R215, R166, R21.reuse, -R230.reuse ;  /* 0x00000015a6d77223 */ /* 0x180fe200000108e6 */
[-CC-:B------:R-:W-:Y:S01]  /*fcd0*/  FFMA.FTZ R228, R157, R21.reuse, -R230.reuse ;  /* 0x000000159de47223 */ /* 0x180fe200000108e6 */
[-C--:B------:R-:W-:Y:S01]  /*fce0*/  FFMA.FTZ R170, R170, R21.reuse, -R230 ;  /* 0x00000015aaaa7223 */ /* 0x080fe200000108e6 */
[----:B------:R-:W-:Y:S01]  /*fcf0*/  @!P1 PRMT R154, RZ, 0x654, R154 ;  /* 0x00000654ff9a9816 */ /* 0x000fe2000000009a */
[-CC-:B------:R-:W-:Y:S01]  /*fd00*/  FFMA.FTZ R217, R159, R21.reuse, -R230.reuse ;  /* 0x000000159fd97223 */ /* 0x180fe200000108e6 */
[----:B------:R-:W0:Y:S01]  /*fd10*/  MUFU.EX2 R214, R214 ;  /* 0x000000d600d67308 */ /* 0x000e220000000800 */
[-CC-:B------:R-:W-:Y:S01]  /*fd20*/  FFMA.FTZ R174, R174, R21.reuse, -R230.reuse ;  /* 0x00000015aeae7223 */ /* 0x180fe200000108e6 */
[----:B------:R1:W-:Y:S01]  /*fd30*/  @!P1 SYNCS.ARRIVE.TRANS64.RED.A1T0 RZ, [R154+URZ], RZ ;  /* 0x000000ff9aff99a7 */ /* 0x0003e2000810043f */
[----:B------:R-:W-:Y:S01]  /*fd40*/  FFMA.FTZ R227, R161, R21, -R230 ;  /* 0x00000015a1e37223 */ /* 0x000fe200000108e6 */
[----:B------:R-:W-:-:S02]  /*fd50*/  @!P3 IMAD R155, R213, 0x40, R192 ;  /* 0x00000040d59bb824 */ /* 0x000fc400078e02c0 */
[-CC-:B------:R-:W-:Y:S01]  /*fd60*/  FFMA.FTZ R178, R178, R21.reuse, -R230.reuse ;  /* 0x00000015b2b27223 */ /* 0x180fe200000108e6 */
[-CC-:B------:R-:W-:Y:S01]  /*fd70*/  FFMA.FTZ R163, R163, R21.reuse, -R230.reuse ;  /* 0x00000015a3a37223 */ /* 0x180fe200000108e6 */
[-C--:B------:R-:W-:Y:S01]  /*fd80*/  FFMA.FTZ R182, R182, R21.reuse, -R230 ;  /* 0x00000015b6b67223 */ /* 0x080fe200000108e6 */
[----:B------:R-:W3:Y:S01]  /*fd90*/  MUFU.EX2 R183, R183 ;  /* 0x000000b700b77308 */ /* 0x000ee20000000800 */
[----:B------:R-:W-:Y:S02]  /*fda0*/  @!P3 IMAD R155, R155, 0x4, R2 ;  /* 0x000000049b9bb824 */ /* 0x000fe400078e0202 */
[----:B-1----:R-:W-:Y:S01]  /*fdb0*/  FADD.FTZ R154, R156, R3 ;  /* 0x000000039c9a7221 */ /* 0x002fe20000010000 */
[----:B------:R-:W-:Y:S01]  /*fdc0*/  FFMA.FTZ R230, R165, R21, -R230 ;  /* 0x00000015a5e67223 */ /* 0x000fe200000108e6 */
[----:B--2---:R-:W-:Y:S01]  /*fdd0*/  F2FP.F16.F32.PACK_AB R158, R175, R164 ;  /* 0x000000a4af9e723e */ /* 0x004fe200000000ff */
[-C--:B------:R-:W-:Y:S01]  /*fde0*/  FMUL.FTZ R81, R81, R212.reuse ;  /* 0x000000d451517220 */ /* 0x080fe20000410000 */
[----:B------:R-:W-:Y:S01]  /*fdf0*/  @!P3 STS [R155+0x28800], R212 ;  /* 0x028800d49b00b388 */ /* 0x000fe20000000800 */
[----:B------:R-:W-:Y:S01]  /*fe00*/  FMUL.FTZ R84, R84, R212 ;  /* 0x000000d454547220 */ /* 0x000fe20000410000 */
[----:B------:R-:W1:Y:S01]  /*fe10*/  MUFU.EX2 R206, R206 ;  /* 0x000000ce00ce7308 */ /* 0x000e620000000800 */
[----:B0-----:R-:W-:Y:S01]  /*fe20*/  FFMA.FTZ R8, R169, R8, R214 ;  /* 0x00000008a9087223 */ /* 0x001fe200000100d6 */
[----:B------:R0:W-:Y:S01]  /*fe30*/  @!P3 STS [R155+0x28820], R169 ;  /* 0x028820a99b00b388 */ /* 0x0001e20000000800 */
        /* <DEDUP_REMOVED lines=9> */
[----:B0-----:R-:W-:Y:S01]  /*fed0*/  FADD.FTZ R155, R171, R154 ;  /* 0x0000009aab9b7221 */ /* 0x001fe20000010000 */
[-C--:B------:R-:W-:Y:S01]  /*fee0*/  FMUL.FTZ R100, R100, R212.reuse ;  /* 0x000000d464647220 */ /* 0x080fe20000410000 */
[-C--:B------:R-:W-:Y:S01]  /*fef0*/  FMUL.FTZ R101, R101, R212.reuse ;  /* 0x000000d465657220 */ /* 0x080fe20000410000 */
[-C--:B------:R-:W-:Y:S01]  /*ff00*/  FMUL.FTZ R104, R104, R212.reuse ;  /* 0x000000d468687220 */ /* 0x080fe20000410000 */
[----:B------:R-:W0:Y:S01]  /*ff10*/  MUFU.EX2 R209, R209 ;  /* 0x000000d100d17308 */ /* 0x000e220000000800 */
[----:B------:R-:W-:Y:S01]  /*ff20*/  FADD.FTZ R154, R160, R155 ;  /* 0x0000009ba09a7221 */ /* 0x000fe20000010000 */
[----:B-1----:R-:W-:Y:S01]  /*ff30*/  FADD.FTZ R8, R206, R3 ;  /* 0x00000003ce087221 */ /* 0x002fe20000010000 */
[-C--:B------:R-:W-:Y:S01]  /*ff40*/  FMUL.FTZ R105, R105, R212.reuse ;  /* 0x000000d469697220 */ /* 0x080fe20000410000 */
[-C--:B------:R-:W-:Y:S01]  /*ff50*/  FMUL.FTZ R108, R108, R212.reuse ;  /* 0x000000d46c6c7220 */ /* 0x080fe20000410000 */
[----:B------:R-:W-:Y:S01]  /*ff60*/  FADD.FTZ R3, R173, R154 ;  /* 0x0000009aad037221 */ /* 0x000fe20000010000 */
[-C--:B------:R-:W-:Y:S01]  /*ff70*/  FMUL.FTZ R109, R109, R212.reuse ;  /* 0x000000d46d6d7220 */ /* 0x080fe20000410000 */
[-C--:B------:R-:W-:Y:S01]  /*ff80*/  FMUL.FTZ R112, R112, R212.reuse ;  /* 0x000000d470707220 */ /* 0x080fe20000410000 */
[----:B------:R-:W1:Y:S01]  /*ff90*/  MUFU.EX2 R216, R216 ;  /* 0x000000d800d87308 */ /* 0x000e620000000800 */
        /* <DEDUP_REMOVED lines=8> */
[----:B0-----:R-:W-:Y:S01]  /*10020*/  FADD.FTZ R3, R209, R8 ;  /* 0x00000008d1037221 */ /* 0x001fe20000010000 */
[----:B------:R-:W-:Y:S01]  /*10030*/  FADD.FTZ R154, R168, R155 ;  /* 0x0000009ba89a7221 */ /* 0x000fe20000010000 */
        /* <DEDUP_REMOVED lines=19> */
[----:B------:R-:W-:Y:S01]  /*10170*/  FMUL.FTZ R149, R149, R212 ;  /* 0x000000d495957220 */ /* 0x000fe20000410000 */
        /* <DEDUP_REMOVED lines=35> */
[----:B------:R-:W-:Y:S01]  /*103b0*/  F2FP.F16.F32.PACK_AB R154, R171, R156 ;  /* 0x0000009cab9a723e */ /* 0x000fe200000000ff */
[-C--:B------:R-:W-:Y:S01]  /*103c0*/  FMUL.FTZ R74, R74, R169.reuse ;  /* 0x000000a94a4a7220 */ /* 0x080fe20000410000 */
[----:B------:R-:W-:Y:S01]  /*103d0*/  F2FP.F16.F32.PACK_AB R156, R173, R160 ;  /* 0x000000a0ad9c723e */ /* 0x000fe200000000ff */
[-C--:B------:R-:W-:Y:S01]  /*103e0*/  FMUL.FTZ R75, R75, R169.reuse ;  /* 0x000000a94b4b7220 */ /* 0x080fe20000410000 */
[----:B------:R-:W-:Y:S01]  /*103f0*/  F2FP.F16.F32.PACK_AB R160, R177, R168 ;  /* 0x000000a8b1a0723e */ /* 0x000fe200000000ff */
        /* <DEDUP_REMOVED lines=45> */
[-C--:B------:R-:W-:Y:S01]  /*106d0*/  FMUL.FTZ R135, R135, R169.reuse ;  /* 0x000000a987877220 */ /* 0x080fe20000410000 */
[-C--:B------:R-:W-:Y:S01]  /*106e0*/  FMUL.FTZ R138, R138, R169.reuse ;  /* 0x000000a98a8a7220 */ /* 0x080fe20000410000 */
[-C--:B------:R-:W-:Y:S01]  /*106f0*/  FMUL.FTZ R139, R139, R169.reuse ;  /* 0x000000a98b8b7220 */ /* 0x080fe20000410000 */
[-C--:B------:R-:W-:Y:S01]  /*10700*/  FMUL.FTZ R142, R142, R169.reuse ;  /* 0x000000a98e8e7220 */ /* 0x080fe20000410000 */
[----:B------:R1:W3:Y:S01]  /*10710*/  MUFU.EX2 R165, R163 ;  /* 0x000000a300a57308 */ /* 0x0002e20000000800 */
[----:B--2---:R-:W-:Y:S01]  /*10720*/  FADD.FTZ R8, R178, R3 ;  /* 0x00000003b2087221 */ /* 0x004fe20000010000 */
[-C--:B------:R-:W-:Y:S01]  /*10730*/  FMUL.FTZ R143, R143, R169.reuse ;  /* 0x000000a98f8f7220 */ /* 0x080fe20000410000 */
[-C--:B------:R-:W-:Y:S01]  /*10740*/  FMUL.FTZ R146, R146, R169.reuse ;  /* 0x000000a992927220 */ /* 0x080fe20000410000 */
[-C--:B------:R-:W-:Y:S01]  /*10750*/  FMUL.FTZ R147, R147, R169.reuse ;  /* 0x000000a993937220 */ /* 0x080fe20000410000 */
[-C--:B------:R-:W-:Y:S01]  /*10760*/  FMUL.FTZ R150, R150, R169.reuse ;  /* 0x000000a996967220 */ /* 0x080fe20000410000 */
[----:B------:R-:W-:-:S02]  /*10770*/  FMUL.FTZ R151, R151, R169 ;  /* 0x000000a997977220 */ /* 0x000fc40000410000 */
[----:B------:R-:W2:Y:S01]  /*10780*/  MUFU.EX2 R167, R182 ;  /* 0x000000b600a77308 */ /* 0x000ea20000000800 */
[C---:B0-----:R-:W-:Y:S01]  /*10790*/  FADD.FTZ R3, R153.reuse, R166 ;  /* 0x000000a699037221 */ /* 0x041fe20000010000 */
[----:B------:R-:W-:Y:S02]  /*107a0*/  F2FP.F16.F32.PACK_AB R166, R153, R180 ;  /* 0x000000b499a6723e */ /* 0x000fe400000000ff */
[----:B------:R-:W-:Y:S01]  /*107b0*/  F2FP.F16.F32.PACK_AB R153, R183, R214 ;  /* 0x000000d6b799723e */ /* 0x000fe200000000ff */
[----:B------:R-:W-:Y:S01]  /*107c0*/  BAR.SYNC.DEFER_BLOCKING 0xf, 0x100 ;  /* 0x03c4000000007b1d */ /* 0x000fe20000010000 */
[----:B-1----:R-:W-:Y:S01]  /*107d0*/  F2FP.F16.F32.PACK_AB R163, R227, R174 ;  /* 0x000000aee3a3723e */ /* 0x002fe200000000ff */
[C---:B---3--:R-:W-:Y:S01]  /*107e0*/  FADD.FTZ R8, R165.reuse, R8 ;  /* 0x00000008a5087221 */ /* 0x048fe20000010000 */
[----:B------:R-:W-:-:S03]  /*107f0*/  F2FP.F16.F32.PACK_AB R165, R165, R178 ;  /* 0x000000b2a5a5723e */ /* 0x000fc600000000ff */
[----:B------:R-:W0:Y:S01]  /*10800*/  MUFU.EX2 R230, R230 ;  /* 0x000000e600e67308 */ /* 0x000e220000000800 */
[----:B--2---:R-:W-:Y:S01]  /*10810*/  FADD.FTZ R171, R167, R8 ;  /* 0x00000008a7ab7221 */ /* 0x004fe20000010000 */
[C---:B0-----:R-:W-:Y:S01]  /*10820*/  F2FP.F16.F32.PACK_AB R167, R230.reuse, R167 ;  /* 0x000000a7e6a7723e */ /* 0x041fe200000000ff */
[----:B------:R0:W-:Y:S02]  /*10830*/  STSM.16.M88.4 [R195+0x26800], R152 ;  /* 0x02680098c3007844 */ /* 0x0001e40000000200 */
[----:B------:R-:W-:Y:S02]  /*10840*/  FADD.FTZ R8, R230, R171 ;  /* 0x000000abe6087221 */ /* 0x000fe40000010000 */
[----:B------:R0:W-:Y:S04]  /*10850*/  STSM.16.M88.4 [R198], R156 ;  /* 0x0000009cc6007844 */ /* 0x0001e80000000200 */
[----:B------:R0:W-:Y:S04]  /*10860*/  STSM.16.M88.4 [R196], R160 ;  /* 0x000000a0c4007844 */ /* 0x0001e80000000200 */
[----:B------:R0:W-:Y:S01]  /*10870*/  STSM.16.M88.4 [R197], R164 ;  /* 0x000000a4c5007844 */ /* 0x0001e20000000200 */
[----:B------:R-:W-:Y:S05]  /*10880*/  @!P0 BRA `(.L_x_4790) ;  /* 0x0000000000048947 */ /* 0x000fea0003800000 */
[----:B------:R-:W-:Y:S01]  /*10890*/  BPT.TRAP 0x1 ;  /* 0x000000040000795c */ /* 0x000fe20000300000 */
.L_x_4790:
[----:B------:R1:W2:Y:S01]  /*108a0*/  SYNCS.PHASECHK.TRANS64.TRYWAIT P3, [R9+URZ+0x28c50], R208 ;  /* 0x028c50d0090075a7 */ /* 0x0002a2000806017f */
[----:B------:R-:W-:Y:S05]  /*108b0*/  @!P0 BRA `(.L_x_4791) ;  /* 0x0000000000048947 */ /* 0x000fea0003800000 */
[----:B------:R-:W-:Y:S01]  /*108c0*/  BPT.TRAP 0x1 ;  /* 0x000000040000795c */ /* 0x000fe20000300000 */
.L_x_4791:
[----:B------:R-:W-:Y:S04]  /*108d0*/  BSSY B2, `(.L_x_4792) ;  /* 0x0000004000027945 */ /* 0x000fe80003800000 */
[----:B--2---:R-:W-:Y:S05]  /*108e0*/  @P3 BRA `(.L_x_4793) ;  /* 0x0000000000083947 */ /* 0x004fea0003800000 */
[----:B------:R-:W2:Y:S02]  /*108f0*/  SYNCS.PHASECHK.TRANS64.TRYWAIT P3, [R9+URZ+0x28c50], R208 ;  /* 0x028c50d0090075a7 */ /* 0x000ea4000806017f */
[----:B--2---:R-:W-:Y:S05]  /*10900*/  @!P3 BRA `(.L_x_4794) ;  /* 0x000000d40010b947 */ /* 0x004fea0003800000 */
.L_x_4793:
[----:B------:R-:W-:Y:S05]  /*10910*/  BSYNC B2 ;  /* 0x0000000000027941 */ /* 0x000fea0003800000 */
.L_x_4792:
        /* <DEDUP_REMOVED lines=46> */
.L_x_4784:
[----:B-1----:R-:W-:-:S07]  /*10c00*/  MOV R9, R191 ;  /* 0x000000bf00097202 */ /* 0x002fce0000000f00 */
.L_x_4783:
[----:B------:R-:W-:Y:S05]  /*10c10*/  BSYNC B1 ;  /* 0x0000000000017941 */ /* 0x000fea0003800000 */
.L_x_4782:
[----:B------:R-:W-:Y:S01]  /*10c20*/  ISETP.GE.AND P2, PT, R9, R190, PT ;  /* 0x000000be0900720c */ /* 0x000fe20003f46270 */
[----:B------:R-:W-:-:S12]  /*10c30*/  BSSY B0, `(.L_x_4796) ;  /* 0x000028c000007945 */ /* 0x000fd80003800000 */
[----:B------:R-:W-:Y:S05]  /*10c40*/  @!P2 BRA `(.L_x_4797) ;  /* 0x000000280028a947 */ /* 0x000fea0003800000 */
[----:B------:R-:W-:Y:S01]  /*10c50*/  VIADD R189, R0, 0x8 ;  /* 0x0000000800bd7836 */ /* 0x000fe20000000000 */
[----:B------:R-:W-:Y:S01]  /*10c60*/  MOV R209, R18 ;  /* 0x0000001200d17202 */ /* 0x000fe20000000f00 */
[----:B------:R-:W-:Y:S02]  /*10c70*/  IMAD.MOV.U32 R213, RZ, RZ, R20 ;  /* 0x000000ffffd57224 */ /* 0x000fe400078e0014 */
[----:B------:R-:W-:Y:S01]  /*10c80*/  IMAD.MOV.U32 R212, RZ, RZ, R15 ;  /* 0x000000ffffd47224 */ /* 0x000fe200078e000f */
[----:B------:R-:W-:-:S07]  /*10c90*/  IADD3 R189, R189, R184, -R185 ;  /* 0x000000b8bdbd7210 */ /* 0x000fce0007ffe8b9 */
.L_x_4816:
[----:B------:R-:W-:-:S05]  /*10ca0*/  VIADD R18, R209, 0x1 ;  /* 0x00000001d1127836 */ /* 0x000fca0000000000 */
[----:B------:R-:W-:-:S04]  /*10cb0*/  ISETP.NE.AND P2, PT, R18, 0x2, PT ;  /* 0x000000021200780c */ /* 0x000fc80003f45270 */
[----:B------:R-:W-:Y:S02]  /*10cc0*/  SEL R20, RZ, 0x1, P2 ;  /* 0x00000001ff147807 */ /* 0x000fe40001000000 */
[----:B------:R-:W-:Y:S02]  /*10cd0*/  SEL R18, R18, RZ, P2 ;  /* 0x000000ff12127207 */ /* 0x000fe40001000000 */
[----:B------:R-:W-:Y:S01]  /*10ce0*/  LOP3.LUT R19, R19, R20, RZ, 0x3c, !PT ;  /* 0x0000001413137212 */ /* 0x000fe200078e3cff */
[----:B-1----:R-:W-:Y:S06]  /*10cf0*/  @!P0 BRA `(.L_x_4798) ;  /* 0x0000000000048947 */ /* 0x002fec0003800000 */
[----:B------:R-:W-:Y:S01]  /*10d00*/  BPT.TRAP 0x1 ;  /* 0x000000040000795c */ /* 0x000fe20000300000 */
.L_x_4798:
[----:B------:R-:W-:Y:S01]  /*10d10*/  IMAD R191, R18, 0x8, R2 ;  /* 0x0000000812bf7824 */ /* 0x000fe200078e0202 */
[----:B------:R-:W-:-:S04]  /*10d20*/  SHF.L.U32 R208, R19, 0x1f, RZ ;  /* 0x0000001f13d07819 */ /* 0x000fc800000006ff */
[----:B------:R1:W2:Y:S01]  /*10d30*/  SYNCS.PHASECHK.TRANS64.TRYWAIT P2, [R191+URZ+0x28c30], R208 ;  /* 0x028c30d0bf0075a7 */ /* 0x0002a2000804017f */
[----:B------:R-:W-:Y:S05]  /*10d40*/  @!P0 BRA `(.L_x_4799) ;  /* 0x0000000000048947 */ /* 0x000fea0003800000 */
[----:B------:R-:W-:Y:S01]  /*10d50*/  BPT.TRAP 0x1 ;  /* 0x000000040000795c */ /* 0x000fe20000300000 */
.L_x_4799:
[----:B------:R-:W-:Y:S01]  /*10d60*/  BSSY B1, `(.L_x_4800) ;  /* 0x0000006000017945 */ /* 0x000fe20003800000 */
[----:B------:R-:W-:Y:S01]  /*10d70*/  IMAD R20, R18, 0x200, R14 ;  /* 0x0000020012147824 */ /* 0x000fe200078e020e */
[----:B------:R-:W-:Y:S02]  /*10d80*/  MOV R21, 0x40000040 ;  /* 0x4000004000157802 */ /* 0x000fe40000000f00 */
[----:B--2---:R-:W-:Y:S05]  /*10d90*/  @P2 BRA `(.L_x_4801) ;  /* 0x0000000000082947 */ /* 0x004fea0003800000 */
[----:B------:R-:W2:Y:S02]  /*10da0*/  SYNCS.PHASECHK.TRANS64.TRYWAIT P2, [R191+URZ+0x28c30], R208 ;  /* 0x028c30d0bf0075a7 */ /* 0x000ea4000804017f */
[----:B--2---:R-:W-:Y:S05]  /*10db0*/  @!P2 BRA `(.L_x_4802) ;  /* 0x000000cc00f8a947 */ /* 0x004fea0003800000 */
.L_x_4801:
[----:B------:R-:W-:Y:S05]  /*10dc0*/  BSYNC B1 ;  /* 0x0000000000017941 */ /* 0x000fea0003800000 */
.L_x_4800:
        /* <DEDUP_REMOVED lines=26> */
[----:B------:R-:W-:Y:S01]  /*10f70*/  R2UR UR6, R20 ;  /* 0x00000000140672ca */ /* 0x000fe200000e0000 */
[----:B------:R-:W-:Y:S01]  /*10f80*/  @!P1 VIADD R20, R191, 0x28c40 ;  /* 0x00028c40bf149836 */ /* 0x000fe20000000000 */
[----:B------:R-:W-:Y:S02]  /*10f90*/  R2UR UR7, R21 ;  /* 0x00000000150772ca */ /* 0x000fe400000e0000 */
[----:B------:R-:W-:Y:S02]  /*10fa0*/  R2UR UR4, R6 ;  /* 0x00000000060472ca */ /* 0x000fe400000e0000 */
[----:B------:R-:W-:Y:S02]  /*10fb0*/  R2UR UR5, R7 ;  /* 0x00000000070572ca */ /* 0x000fe400000e0000 */
[----:B------:R-:W-:Y:S01]  /*10fc0*/  @!P1 PRMT R20, RZ, 0x654, R20 ;  /* 0x00000654ff149816 */ /* 0x000fe20000000014 */
[----:B------:R-:W-:-:S02]  /*10fd0*/  WARPGROUP.DEPBAR.LE gsb0, 0x0 ;  /* 0x00008000000079c5 */ /* 0x000fc40000010000 */
[----:B------:R-:W-:-:S08]  /*10fe0*/  WARPGROUP.ARRIVE ;  /* 0x00000000000079c5 */ /* 0x000fd00000000000 */
        /* <DEDUP_REMOVED lines=38> */
[----:B------:R-:W-:Y:S01]  /*11250*/  ULDC UR4, c[0x0][0x9e0] ;  /* 0x0002780000047ab9 */ /* 0x000fe20000000800 */
[----:B---3--:R-:W-:-:S06]  /*11260*/  IADD3 R20, R184, 0x1, -R179 ;  /* 0x00000001b8147810 */ /* 0x008fcc0007ffe8b3 */
[----:B------:R-:W3:Y:S01]  /*11270*/  MUFU.TANH R153, R153 ;  /* 0x0000009900997308 */ /* 0x000ee20000002400 */
[----:B------:R-:W-:-:S07]  /*11280*/  IADD3 R20, -R22, R20, -R185 ;  /* 0x0000001416147210 */ /* 0x000fce0007ffe9b9 */
[----:B------:R-:W0:Y:S01]  /*11290*/  MUFU.TANH R15, R15 ;  /* 0x0000000f000f7308 */ /* 0x000e220000002400 */
[C---:B------:R-:W-:Y:S02]  /*112a0*/  VIADD R215, R20.reuse, UR4 ;  /* 0x0000000414d77c36 */ /* 0x040fe40008000000 */
[----:B------:R-:W-:-:S03]  /*112b0*/  VIADD R217, R20, UR37 ;  /* 0x0000002514d97c36 */ /* 0x000fc60008000000 */
[C---:B------:R-:W-:Y:S01]  /*112c0*/  IADD3 R181, R0.reuse, R215, RZ ;  /* 0x000000d700b57210 */ /* 0x040fe20007ffe0ff */
[----:B------:R-:W-:Y:S01]  /*112d0*/  IMAD.IADD R183, R0, 0x1, R217 ;  /* 0x0000000100b77824 */ /* 0x000fe200078e02d9 */
        /* <DEDUP_REMOVED lines=29> */
[----:B---34-:R-:W-:Y:S05]  /*114b0*/  @!P5 BRA `(.L_x_4803) ;  /* 0x000000000064d947 */ /* 0x018fea0003800000 */
[----:B------:R-:W-:Y:S01]  /*114c0*/  IADD3 R227, R0, R184, -R185 ;  /* 0x000000b800e37210 */ /* 0x000fe20007ffe8b9 */
[----:B------:R-:W-:Y:S03]  /*114d0*/  BSSY B1, `(.L_x_4804) ;  /* 0x0000013000017945 */ /* 0x000fe60003800000 */
[----:B------:R-:W-:-:S13]  /*114e0*/  ISETP.GT.AND P2, PT, R227, -0x1, PT ;  /* 0xffffffffe300780c */ /* 0x000fda0003f44270 */
[----:B------:R-:W-:Y:S05]  /*114f0*/  @P2 BRA `(.L_x_4805) ;  /* 0x0000000000242947 */ /* 0x000fea0003800000 */
[----:B------:R-:W-:Y:S01]  /*11500*/  ULDC UR4, c[0x0][0x9e4] ;  /* 0x0002790000047ab9 */ /* 0x000fe20000000800 */
[----:B------:R-:W-:Y:S01]  /*11510*/  LOP3.LUT R227, RZ, R227, RZ, 0x33, !PT ;  /* 0x000000e3ffe37212 */ /* 0x000fe200078e33ff */
[----:B0-----:R-:W-:-:S05]  /*11520*/  IMAD.U32 R216, RZ, RZ, UR4 ;  /* 0x00000004ffd87e24 */ /* 0x001fca000f8e00ff */
[----:B------:R-:W-:-:S13]  /*11530*/  ISETP.NE.AND P2, PT, R216, 0x1, PT ;  /* 0x00000001d800780c */ /* 0x000fda0003f45270 */
[----:B------:R-:W0:Y:S02]  /*11540*/  @P2 LDC.64 R20, c[0x0][0x9e8] ;  /* 0x00027a00ff142b82 */ /* 0x000e240000000a00 */
[----:B0-----:R-:W-:-:S05]  /*11550*/  @P2 IMAD.HI.U32 R20, R227, R20, RZ ;  /* 0x00000014e3142227 */ /* 0x001fca00078e00ff */
[----:B------:R-:W-:-:S04]  /*11560*/  @P2 SHF.R.U32.HI R227, RZ, R21, R20 ;  /* 0x00000015ffe32219 */ /* 0x000fc80000011614 */
[----:B------:R-:W-:Y:S01]  /*11570*/  LOP3.LUT R20, RZ, R227, RZ, 0x33, !PT ;  /* 0x000000e3ff147212 */ /* 0x000fe200078e33ff */
[----:B------:R-:W-:Y:S06]  /*11580*/  BRA `(.L_x_4806) ;  /* 0x00000000001c7947 */ /* 0x000fec0003800000 */
.L_x_4805:
[----:B------:R-:W-:Y:S02]  /*11590*/  ULDC UR4, c[0x0][0x9e4] ;  /* 0x0002790000047ab9 */ /* 0x000fe40000000800 */
[----:B0-----:R-:W-:-:S05]  /*115a0*/  IMAD.U32 R216, RZ, RZ, UR4 ;  /* 0x00000004ffd87e24 */ /* 0x001fca000f8e00ff */
[----:B------:R-:W-:-:S13]  /*115b0*/  ISETP.NE.AND P2, PT, R216, 0x1, PT ;  /* 0x00000001d800780c */ /* 0x000fda0003f45270 */
[----:B------:R-:W0:Y:S02]  /*115c0*/  @P2 LDC.64 R20, c[0x0][0x9e8] ;  /* 0x00027a00ff142b82 */ /* 0x000e240000000a00 */
[----:B0-----:R-:W-:-:S04]  /*115d0*/  @P2 IMAD.HI.U32 R182, R227, R20, RZ ;  /* 0x00000014e3b62227 */ /* 0x001fc800078e00ff */
[----:B------:R-:W-:Y:S01]  /*115e0*/  IMAD.MOV.U32 R20, RZ, RZ, R227 ;  /* 0x000000ffff147224 */ /* 0x000fe200078e00e3 */
[----:B------:R-:W-:-:S07]  /*115f0*/  @P2 SHF.R.U32.HI R20, RZ, R21, R182 ;  /* 0x00000015ff142219 */ /* 0x000fce00000116b6 */
.L_x_4806:
[----:B------:R-:W-:Y:S05]  /*11600*/  BSYNC B1 ;  /* 0x0000000000017941 */ /* 0x000fea0003800000 */
.L_x_4804:
[----:B------:R-:W-:-:S05]  /*11610*/  IMAD R21, R20, R216, -R179 ;  /* 0x000000d814157224 */ /* 0x000fca00078e0ab3 */
[----:B------:R-:W-:-:S04]  /*11620*/  IADD3 R20, -R22, R21, RZ ;  /* 0x0000001516147210 */ /* 0x000fc80007ffe1ff */
[----:B------:R-:W-:Y:S02]  /*11630*/  VIADDMNMX R181, R20, R216, R181, PT ;  /* 0x000000d814b57246 */ /* 0x000fe400038001b5 */
[----:B------:R-:W-:-:S07]  /*11640*/  VIMNMX R183, R183, R20, !PT ;  /* 0x00000014b7b77248 */ /* 0x000fce0007fe0100 */
.L_x_4803:
[----:B------:R-:W-:Y:S02]  /*11650*/  ISETP.GT.AND P2, PT, R9, -0x1, PT ;  /* 0xffffffff0900780c */ /* 0x000fe40003f44270 */
[----:B------:R-:W-:Y:S02]  /*11660*/  IADD3 R215, R215, 0x8, R0 ;  /* 0x00000008d7d77810 */ /* 0x000fe40007ffe000 */
[C---:B------:R-:W-:Y:S02]  /*11670*/  ISETP.GT.AND P3, PT, R183.reuse, RZ, P2 ;  /* 0x000000ffb700720c */ /* 0x040fe40001764270 */
[----:B------:R-:W-:Y:S02]  /*11680*/  ISETP.GT.AND P6, PT, R183, 0x1, P2 ;  /* 0x00000001b700780c */ /* 0x000fe400017c4270 */
        /* <DEDUP_REMOVED lines=8> */
[----:B0-----:R-:W-:Y:S02]  /*11710*/  FSEL R156, R156, -INF , !P3 ;  /* 0xff8000009c9c7808 */ /* 0x001fe40005800000 */
        /* <DEDUP_REMOVED lines=35> */
[----:B------:R-:W-:Y:S02]  /*11950*/  FSEL R177, R177, -INF , !P6 ;  /* 0xff800000b1b17808 */ /* 0x000fe40007000000 */
[----:B------:R-:W-:Y:S02]  /*11960*/  FSEL R178, R178, -INF , !P3 ;  /* 0xff800000b2b27808 */ /* 0x000fe40005800000 */
[----:B------:R-:W-:Y:S01]  /*11970*/  FSEL R180, R180, -INF , !P4 ;  /* 0xff800000b4b47808 */ /* 0x000fe20006000000 */
[----:B------:R-:W-:Y:S06]  /*11980*/  @!P5 BRA `(.L_x_4807) ;  /* 0x000000000068d947 */ /* 0x000fec0003800000 */
[----:B------:R-:W-:Y:S01]  /*11990*/  ISETP.GT.AND P3, PT, R189, -0x1, PT ;  /* 0xffffffffbd00780c */ /* 0x000fe20003f64270 */
[----:B------:R-:W-:-:S12]  /*119a0*/  BSSY B1, `(.L_x_4808) ;  /* 0x0000014000017945 */ /* 0x000fd80003800000 */
[----:B------:R-:W-:Y:S05]  /*119b0*/  @P3 BRA `(.L_x_4809) ;  /* 0x00000000002c3947 */ /* 0x000fea0003800000 */
[----:B------:R-:W-:Y:S01]  /*119c0*/  ULDC UR4, c[0x0][0x9e4] ;  /* 0x0002790000047ab9 */ /* 0x000fe20000000800 */
[----:B------:R-:W-:Y:S02]  /*119d0*/  VIADD R153, R0, 0x8 ;  /* 0x0000000800997836 */ /* 0x000fe40000000000 */
[----:B------:R-:W-:-:S03]  /*119e0*/  IMAD.U32 R157, RZ, RZ, UR4 ;  /* 0x00000004ff9d7e24 */ /* 0x000fc6000f8e00ff */
[----:B------:R-:W-:Y:S02]  /*119f0*/  IADD3 R153, R153, R184, -R185 ;  /* 0x000000b899997210 */ /* 0x000fe40007ffe8b9 */
[----:B------:R-:W-:Y:S02]  /*11a00*/  ISETP.NE.AND P3, PT, R157, 0x1, PT ;  /* 0x000000019d00780c */ /* 0x000fe40003f65270 */
[----:B------:R-:W-:-:S11]  /*11a10*/  LOP3.LUT R153, RZ, R153, RZ, 0x33, !PT ;  /* 0x00000099ff997212 */ /* 0x000fd600078e33ff */
[----:B------:R-:W0:Y:S02]  /*11a20*/  @P3 LDC.64 R20, c[0x0][0x9e8] ;  /* 0x00027a00ff143b82 */ /* 0x000e240000000a00 */
[----:B0-----:R-:W-:-:S05]  /*11a30*/  @P3 IMAD.HI.U32 R20, R153, R20, RZ ;  /* 0x0000001499143227 */ /* 0x001fca00078e00ff */
[----:B------:R-:W-:-:S04]  /*11a40*/  @P3 SHF.R.U32.HI R153, RZ, R21, R20 ;  /* 0x00000015ff993219 */ /* 0x000fc80000011614 */
[----:B------:R-:W-:Y:S01]  /*11a50*/  LOP3.LUT R20, RZ, R153, RZ, 0x33, !PT ;  /* 0x00000099ff147212 */ /* 0x000fe200078e33ff */
[----:B------:R-:W-:Y:S06]  /*11a60*/  BRA `(.L_x_4810) ;  /* 0x00000000001c7947 */ /* 0x000fec0003800000 */
.L_x_4809:
[----:B------:R-:W-:Y:S02]  /*11a70*/  ULDC UR4, c[0x0][0x9e4] ;  /* 0x0002790000047ab9 */ /* 0x000fe40000000800 */
[----:B------:R-:W-:-:S05]  /*11a80*/  IMAD.U32 R157, RZ, RZ, UR4 ;  /* 0x00000004ff9d7e24 */ /* 0x000fca000f8e00ff */
[----:B------:R-:W-:-:S13]  /*11a90*/  ISETP.NE.AND P3, PT, R157, 0x1, PT ;  /* 0x000000019d00780c */ /* 0x000fda0003f65270 */
[----:B------:R-:W0:Y:S02]  /*11aa0*/  @P3 LDC.64 R20, c[0x0][0x9e8] ;  /* 0x00027a00ff143b82 */ /* 0x000e240000000a00 */
[----:B0-----:R-:W-:Y:S01]  /*11ab0*/  @P3 IMAD.HI.U32 R153, R189, R20, RZ ;  /* 0x00000014bd993227 */ /* 0x001fe200078e00ff */
[----:B------:R-:W-:-:S04]  /*11ac0*/  MOV R20, R189 ;  /* 0x000000bd00147202 */ /* 0x000fc80000000f00 */
[----:B------:R-:W-:-:S07]  /*11ad0*/  @P3 SHF.R.U32.HI R20, RZ, R21, R153 ;  /* 0x00000015ff143219 */ /* 0x000fce0000011699 */
.L_x_4810:
[----:B------:R-:W-:Y:S05]  /*11ae0*/  BSYNC B1 ;  /* 0x0000000000017941 */ /* 0x000fea0003800000 */
.L_x_4808:
[----:B------:R-:W-:-:S04]  /*11af0*/  IMAD R179, R20, R157, -R179 ;  /* 0x0000009d14b37224 */ /* 0x000fc800078e0ab3 */
[----:B------:R-:W-:-:S05]  /*11b00*/  IMAD.IADD R20, R179, 0x1, -R22 ;  /* 0x00000001b3147824 */ /* 0x000fca00078e0a16 */
[----:B------:R-:W-:Y:S02]  /*11b10*/  VIADDMNMX R215, R20, R157, R215, PT ;  /* 0x0000009d14d77246 */ /* 0x000fe400038001d7 */
[----:B------:R-:W-:-:S07]  /*11b20*/  VIMNMX R217, R217, R20, !PT ;  /* 0x00000014d9d97248 */ /* 0x000fce0007fe0100 */
.L_x_4807:
[----:B------:R-:W-:Y:S01]  /*11b30*/  FMNMX.FTZ R21, R206, R212, !PT ;  /* 0x000000d4ce157209 */ /* 0x000fe20007810000 */
[----:B------:R-:W-:Y:S01]  /*11b40*/  ULDC UR4, c[0x0][0x988] ;  /* 0x0002620000047ab9 */ /* 0x000fe20000000800 */
[----:B------:R-:W-:Y:S02]  /*11b50*/  ISETP.GT.AND P6, PT, R217, 0x9, P2 ;  /* 0x00000009d900780c */ /* 0x000fe400017c4270 */
[----:B------:R-:W-:Y:S02]  /*11b60*/  FMNMX.FTZ R21, R182, R21, !PT ;  /* 0x00000015b6157209 */ /* 0x000fe40007810000 */
[----:B------:R-:W-:Y:S02]  /*11b70*/  ISETP.LT.OR P6, PT, R215, 0xa, P6 ;  /* 0x0000000ad700780c */ /* 0x000fe400037c1670 */
[----:B------:R-:W-:Y:S02]  /*11b80*/  FMNMX.FTZ R21, R156, R21, !PT ;  /* 0x000000159c157209 */ /* 0x000fe40007810000 */
[----:B------:R-:W-:-:S02]  /*11b90*/  FSEL R155, R155, -INF , !P6 ;  /* 0xff8000009b9b7808 */ /* 0x000fc40007000000 */
[----:B------:R-:W-:Y:S02]  /*11ba0*/  FMNMX.FTZ R21, R216, R21, !PT ;  /* 0x00000015d8157209 */ /* 0x000fe40007810000 */
[C---:B------:R-:W-:Y:S02]  /*11bb0*/  ISETP.GT.AND P4, PT, R217.reuse, 0x1, P2 ;  /* 0x00000001d900780c */ /* 0x040fe40001784270 */
[----:B------:R-:W-:Y:S02]  /*11bc0*/  FMNMX.FTZ R21, R160, R21, !PT ;  /* 0x00000015a0157209 */ /* 0x000fe40007810000 */
[----:B------:R-:W-:Y:S02]  /*11bd0*/  ISETP.GT.AND P6, PT, R217, 0x18, P2 ;  /* 0x00000018d900780c */ /* 0x000fe400017c4270 */
[----:B------:R-:W-:Y:S02]  /*11be0*/  FMNMX.FTZ R21, R228, R21, !PT ;  /* 0x00000015e4157209 */ /* 0x000fe40007810000 */
[----:B------:R-:W-:-:S02]  /*11bf0*/  ISETP.LT.OR P4, PT, R215, 0x2, P4 ;  /* 0x00000002d700780c */ /* 0x000fc40002781670 */
[----:B------:R-:W-:Y:S02]  /*11c00*/  FMNMX.FTZ R21, R164, R21, !PT ;  /* 0x00000015a4157209 */ /* 0x000fe40007810000 */
[----:B------:R-:W-:Y:S02]  /*11c10*/  ISETP.LT.OR P6, PT, R215, 0x19, P6 ;  /* 0x00000019d700780c */ /* 0x000fe400037c1670 */
[----:B------:R-:W-:Y:S02]  /*11c20*/  FMNMX.FTZ R21, R230, R21, !PT ;  /* 0x00000015e6157209 */ /* 0x000fe40007810000 */
[----:B------:R-:W-:Y:S02]  /*11c30*/  FSEL R152, R152, -INF , !P4 ;  /* 0xff80000098987808 */ /* 0x000fe40006000000 */
        /* <DEDUP_REMOVED lines=16> */
[----:B------:R-:W-:Y:S01]  /*11d40*/  ISETP.GT.AND P6, PT, R217, RZ, P2 ;  /* 0x000000ffd900720c */ /* 0x000fe200017c4270 */
[----:B------:R-:W0:Y:S01]  /*11d50*/  SHFL.BFLY PT, R20, R21, 0x2, 0x1f ;  /* 0x0c401f0015147f89 */ /* 0x000e2200000e0000 */
[C---:B------:R-:W-:Y:S02]  /*11d60*/  ISETP.LT.OR P4, PT, R215.reuse, 0x1a, P4 ;  /* 0x0000001ad700780c */ /* 0x040fe40002781670 */
[----:B------:R-:W-:Y:S02]  /*11d70*/  ISETP.LT.OR P6, PT, R215, 0x1, P6 ;  /* 0x00000001d700780c */ /* 0x000fe400037c1670 */
[----:B------:R-:W-:-:S02]  /*11d80*/  ISETP.GT.AND P3, PT, R217, 0x8, P2 ;  /* 0x00000008d900780c */ /* 0x000fc40001764270 */
[----:B------:R-:W-:Y:S02]  /*11d90*/  FSEL R163, R163, -INF , !P4 ;  /* 0xff800000a3a37808 */ /* 0x000fe40006000000 */
[----:B------:R-:W-:Y:S02]  /*11da0*/  FSEL R153, R15, -INF , !P6 ;  /* 0xff8000000f997808 */ /* 0x000fe40007000000 */
[----:B------:R-:W-:Y:S02]  /*11db0*/  ISETP.GT.AND P4, PT, R217, 0x28, P2 ;  /* 0x00000028d900780c */ /* 0x000fe40001784270 */
[C---:B------:R-:W-:Y:S02]  /*11dc0*/  ISETP.LT.OR P3, PT, R215.reuse, 0x9, P3 ;  /* 0x00000009d700780c */ /* 0x040fe40001f61670 */
[----:B------:R-:W-:Y:S02]  /*11dd0*/  ISETP.LT.OR P4, PT, R215, 0x29, P4 ;  /* 0x00000029d700780c */ /* 0x000fe40002781670 */
[----:B------:R-:W-:-:S02]  /*11de0*/  FSEL R154, R154, -INF , !P3 ;  /* 0xff8000009a9a7808 */ /* 0x000fc40005800000 */
[----:B------:R-:W-:Y:S02]  /*11df0*/  FSEL R170, R170, -INF , !P4 ;  /* 0xff800000aaaa7808 */ /* 0x000fe40006000000 */
[C---:B------:R-:W-:Y:S02]  /*11e00*/  ISETP.GT.AND P4, PT, R217.reuse, 0x30, P2 ;  /* 0x00000030d900780c */ /* 0x040fe40001784270 */
[----:B------:R-:W-:Y:S02]  /*11e10*/  ISETP.GT.AND P3, PT, R217, 0x11, P2 ;  /* 0x00000011d900780c */ /* 0x000fe40001764270 */
[----:B0-----:R-:W-:Y:S02]  /*11e20*/  FMNMX.FTZ R20, R21, R20, !PT ;  /* 0x0000001415147209 */ /* 0x001fe40007810000 */
[----:B------:R-:W-:Y:S02]  /*11e30*/  FMNMX.FTZ R21, R153, R213, !PT ;  /* 0x000000d599157209 */ /* 0x000fe40007810000 */
[----:B------:R-:W-:Y:S01]  /*11e40*/  ISETP.LT.OR P4, PT, R215, 0x31, P4 ;  /* 0x00000031d700780c */ /* 0x000fe20002781670 */
[----:B------:R-:W0:Y:S01]  /*11e50*/  SHFL.BFLY PT, R157, R20, 0x1, 0x1f ;  /* 0x0c201f00149d7f89 */ /* 0x000e2200000e0000 */
[----:B------:R-:W-:-:S02]  /*11e60*/  FMNMX.FTZ R21, R152, R21, !PT ;  /* 0x0000001598157209 */ /* 0x000fc40007810000 */
[----:B------:R-:W-:Y:S02]  /*11e70*/  ISETP.LT.OR P3, PT, R215, 0x12, P3 ;  /* 0x00000012d700780c */ /* 0x000fe40001f61670 */
[----:B------:R-:W-:Y:S02]  /*11e80*/  FSEL R172, R172, -INF , !P4 ;  /* 0xff800000acac7808 */ /* 0x000fe40006000000 */
[----:B------:R-:W-:Y:S02]  /*11e90*/  FSEL R159, R159, -INF , !P3 ;  /* 0xff8000009f9f7808 */ /* 0x000fe40005800000 */
[C---:B------:R-:W-:Y:S02]  /*11ea0*/  ISETP.GT.AND P3, PT, R217.reuse, 0x20, P2 ;  /* 0x00000020d900780c */ /* 0x040fe40001764270 */
[----:B------:R-:W-:Y:S02]  /*11eb0*/  ISETP.GT.AND P6, PT, R217, 0x31, P2 ;  /* 0x00000031d900780c */ /* 0x000fe400017c4270 */
[----:B------:R-:W-:-:S02]  /*11ec0*/  ISETP.LT.OR P3, PT, R215, 0x21, P3 ;  /* 0x00000021d700780c */ /* 0x000fc40001f61670 */
[----:B------:R-:W-:Y:S02]  /*11ed0*/  ISETP.LT.OR P6, PT, R215, 0x32, P6 ;  /* 0x00000032d700780c */ /* 0x000fe400037c1670 */
[----:B------:R-:W-:Y:S02]  /*11ee0*/  FSEL R166, R166, -INF , !P3 ;  /* 0xff800000a6a67808 */ /* 0x000fe40005800000 */
[----:B------:R-:W-:-:S04]  /*11ef0*/  ISETP.GT.AND P3, PT, R217, 0x29, P2 ;  /* 0x00000029d900780c */ /* 0x000fc80001764270 */
[----:B------:R-:W-:Y:S02]  /*11f00*/  ISETP.LT.OR P3, PT, R215, 0x2a, P3 ;  /* 0x0000002ad700780c */ /* 0x000fe40001f61670 */
[----:B0-----:R-:W-:Y:S02]  /*11f10*/  FMNMX.FTZ R15, R20, R157, !PT ;  /* 0x0000009d140f7209 */ /* 0x001fe40007810000 */
[----:B------:R-:W-:Y:S01]  /*11f20*/  FMNMX.FTZ R20, R154, R21, !PT ;  /* 0x000000159a147209 */ /* 0x000fe20007810000 */
[----:B------:R-:W-:Y:S01]  /*11f30*/  IMAD.U32 R21, RZ, RZ, UR4 ;  /* 0x00000004ff157e24 */ /* 0x000fe2000f8e00ff */
[----:B------:R-:W-:Y:S02]  /*11f40*/  FSETP.NEU.FTZ.AND P4, PT, R15, -INF , PT ;  /* 0xff8000000f00780b */ /* 0x000fe40003f9d000 */
[----:B------:R-:W-:Y:S01]  /*11f50*/  FMNMX.FTZ R157, R155, R20, !PT ;  /* 0x000000149b9d7209 */ /* 0x000fe20007810000 */
[----:B------:R-:W-:Y:S01]  /*11f60*/  FMUL.FTZ R161, R15, R21 ;  /* 0x000000150fa17220 */ /* 0x000fe20000410000 */
[----:B------:R-:W-:-:S02]  /*11f70*/  FSEL R171, R171, -INF , !P3 ;  /* 0xff800000abab7808 */ /* 0x000fc40005800000 */
[----:B------:R-:W-:Y:S02]  /*11f80*/  FMNMX.FTZ R20, R158, R157, !PT ;  /* 0x0000009d9e147209 */ /* 0x000fe40007810000 */
[----:B------:R-:W-:Y:S02]  /*11f90*/  FSEL R157, R161, RZ, P4 ;  /* 0x000000ffa19d7208 */ /* 0x000fe40002000000 */
[----:B------:R-:W-:Y:S02]  /*11fa0*/  FMNMX.FTZ R161, R159, R20, !PT ;  /* 0x000000149fa17209 */ /* 0x000fe40007810000 */
[C---:B------:R-:W-:Y:S01]  /*11fb0*/  ISETP.GT.AND P3, PT, R217.reuse, 0x38, P2 ;  /* 0x00000038d900780c */ /* 0x040fe20001764270 */
[--C-:B------:R-:W-:Y:S01]  /*11fc0*/  FFMA.FTZ R175, R182, R21, -R157.reuse ;  /* 0x00000015b6af7223 */ /* 0x100fe2000001089d */
[----:B------:R-:W-:Y:S01]  /*11fd0*/  FMNMX.FTZ R20, R162, R161, !PT ;  /* 0x000000a1a2147209 */ /* 0x000fe20007810000 */
[-CC-:B------:R-:W-:Y:S01]  /*11fe0*/  FFMA.FTZ R206, R206, R21.reuse, -R157.reuse ;  /* 0x00000015cece7223 */ /* 0x180fe2000001089d */
[----:B------:R-:W-:Y:S01]  /*11ff0*/  ISETP.GT.AND P2, PT, R217, 0x39, P2 ;  /* 0x00000039d900780c */ /* 0x000fe20001744270 */
[-CC-:B------:R-:W-:Y:S01]  /*12000*/  FFMA.FTZ R156, R156, R21.reuse, -R157.reuse ;  /* 0x000000159c9c7223 */ /* 0x180fe2000001089d */
[----:B------:R-:W-:Y:S01]  /*12010*/  FMNMX.FTZ R161, R163, R20, !PT ;  /* 0x00000014a3a17209 */ /* 0x000fe20007810000 */
[--C-:B------:R-:W-:Y:S01]  /*12020*/  FFMA.FTZ R216, R216, R21, -R157.reuse ;  /* 0x00000015d8d87223 */ /* 0x100fe2000001089d */
[----:B------:R-:W-:Y:S01]  /*12030*/  ISETP.LT.OR P3, PT, R215, 0x39, P3 ;  /* 0x00000039d700780c */ /* 0x000fe20001f61670 */
[----:B------:R-:W-:Y:S01]  /*12040*/  MUFU.EX2 R206, R206 ;  /* 0x000000ce00ce7308 */ /* 0x000fe20000000800 */
[----:B------:R-:W-:Y:S01]  /*12050*/  FMNMX.FTZ R20, R166, R161, !PT ;  /* 0x000000a1a6147209 */ /* 0x000fe20007810000 */
[-CC-:B------:R-:W-:Y:S01]  /*12060*/  FFMA.FTZ R160, R160, R21.reuse, -R157.reuse ;  /* 0x00000015a0a07223 */ /* 0x180fe2000001089d */
[----:B------:R-:W-:Y:S01]  /*12070*/  FSEL R182, R173, -INF , !P6 ;  /* 0xff800000adb67808 */ /* 0x000fe20007000000 */
[-CC-:B------:R-:W-:Y:S01]  /*12080*/  FFMA.FTZ R164, R164, R21.reuse, -R157.reuse ;  /* 0x00000015a4a47223 */ /* 0x180fe2000001089d */
[----:B------:R-:W-:Y:S01]  /*12090*/  FMNMX.FTZ R165, R167, R20, !PT ;  /* 0x00000014a7a57209 */ /* 0x000fe20007810000 */
[--C-:B------:R-:W-:Y:S01]  /*120a0*/  FFMA.FTZ R173, R230, R21, -R157.reuse ;  /* 0x00000015e6ad7223 */ /* 0x100fe2000001089d */
[----:B------:R-:W-:Y:S01]  /*120b0*/  ISETP.LT.OR P2, PT, R215, 0x3a, P2 ;  /* 0x0000003ad700780c */ /* 0x000fe20001741670 */
[----:B------:R0:W-:Y:S01]  /*120c0*/  MUFU.EX2 R161, R175 ;  /* 0x000000af00a17308 */ /* 0x0001e20000000800 */
[----:B------:R-:W-:Y:S01]  /*120d0*/  FMNMX.FTZ R20, R170, R165, !PT ;  /* 0x000000a5aa147209 */ /* 0x000fe20007810000 */
[-CC-:B------:R-:W-:Y:S01]  /*120e0*/  FFMA.FTZ R168, R168, R21.reuse, -R157.reuse ;  /* 0x00000015a8a87223 */ /* 0x180fe2000001089d */
[----:B------:R-:W-:Y:S01]  /*120f0*/  FSEL R174, R174, -INF , !P3 ;  /* 0xff800000aeae7808 */ /* 0x000fe20005800000 */
[-CC-:B------:R-:W-:Y:S01]  /*12100*/  FFMA.FTZ R179, R232, R21.reuse, -R157.reuse ;  /* 0x00000015e8b37223 */ /* 0x180fe2000001089d */
[----:B------:R-:W-:Y:S01]  /*12110*/  FMNMX.FTZ R165, R171, R20, !PT ;  /* 0x00000014aba57209 */ /* 0x000fe20007810000 */
[--C-:B------:R-:W-:Y:S01]  /*12120*/  FFMA.FTZ R181, R234, R21, -R157.reuse ;  /* 0x00000015eab57223 */ /* 0x100fe2000001089d */
[----:B------:R-:W-:Y:S01]  /*12130*/  FSEL R176, R176, -INF , !P2 ;  /* 0xff800000b0b07808 */ /* 0x000fe20005000000 */
[----:B------:R-:W-:Y:S01]  /*12140*/  MUFU.EX2 R156, R156 ;  /* 0x0000009c009c7308 */ /* 0x000fe20000000800 */
[----:B------:R-:W-:Y:S01]  /*12150*/  FMNMX.FTZ R169, R172, R165, !PT ;  /* 0x000000a5aca97209 */ /* 0x000fe20007810000 */
[-CC-:B------:R-:W-:Y:S01]  /*12160*/  FFMA.FTZ R214, R214, R21.reuse, -R157.reuse ;  /* 0x00000015d6d67223 */ /* 0x180fe2000001089d */
[----:B------:R-:W-:-:S02]  /*12170*/  FFMA.FTZ R183, R236, R21, -R157 ;  /* 0x00000015ecb77223 */ /* 0x000fc4000001089d */
[----:B------:R-:W-:-:S03]  /*12180*/  FMNMX.FTZ R169, R182, R169, !PT ;  /* 0x000000a9b6a97209 */ /* 0x000fc60007810000 */
[----:B------:R3:W-:Y:S01]  /*12190*/  MUFU.EX2 R165, R216 ;  /* 0x000000d800a57308 */ /* 0x0007e20000000800 */
[----:B------:R-:W-:-:S04]  /*121a0*/  FMNMX.FTZ R169, R174, R169, !PT ;  /* 0x000000a9aea97209 */ /* 0x000fc80007810000 */
[----:B------:R-:W-:Y:S01]  /*121b0*/  FMNMX.FTZ R20, R176, R169, !PT ;  /* 0x000000a9b0147209 */ /* 0x000fe20007810000 */
[----:B------:R-:W-:Y:S02]  /*121c0*/  FFMA.FTZ R169, R228, R21, -R157 ;  /* 0x00000015e4a97223 */ /* 0x000fe4000001089d */
[----:B------:R-:W-:Y:S02]  /*121d0*/  MUFU.EX2 R160, R160 ;  /* 0x000000a000a07308 */ /* 0x000fe40000000800 */
[----:B0-----:R-:W0:Y:S06]  /*121e0*/  SHFL.BFLY PT, R175, R20, 0x2, 0x1f ;  /* 0x0c401f0014af7f89 */ /* 0x001e2c00000e0000 */
[----:B------:R-:W-:Y:S08]  /*121f0*/  MUFU.EX2 R169, R169 ;  /* 0x000000a900a97308 */ /* 0x000ff00000000800 */
[----:B------:R-:W-:Y:S08]  /*12200*/  MUFU.EX2 R164, R164 ;  /* 0x000000a400a47308 */ /* 0x000ff00000000800 */
[----:B------:R-:W-:Y:S01]  /*12210*/  MUFU.EX2 R173, R173 ;  /* 0x000000ad00ad7308 */ /* 0x000fe20000000800 */
[----:B0-----:R-:W-:-:S02]  /*12220*/  FMNMX.FTZ R207, R20, R175, !PT ;  /* 0x000000af14cf7209 */ /* 0x001fc40007810000 */
[----:B------:R-:W-:-:S03]  /*12230*/  FSEL R175, R15, RZ, P4 ;  /* 0x000000ff0faf7208 */ /* 0x000fc60002000000 */
[----:B------:R-:W0:Y:S02]  /*12240*/  SHFL.BFLY PT, R20, R207, 0x1, 0x1f ;  /* 0x0c201f00cf147f89 */ /* 0x000e2400000e0000 */
[----:B------:R-:W-:Y:S01]  /*12250*/  MUFU.EX2 R168, R168 ;  /* 0x000000a800a87308 */ /* 0x000fe20000000800 */
[----:B------:R-:W-:-:S04]  /*12260*/  FADD.FTZ R212, -R175, R212 ;  /* 0x000000d4afd47221 */ /* 0x000fc80000010100 */
[-C--:B------:R-:W-:Y:S01]  /*12270*/  FMUL.FTZ R175, R212, R21.reuse ;  /* 0x00000015d4af7220 */ /* 0x080fe20000410000 */
[-CC-:B------:R-:W-:Y:S01]  /*12280*/  FFMA.FTZ R212, R177, R21.reuse, -R157.reuse ;  /* 0x00000015b1d47223 */ /* 0x180fe2000001089d */
[-CC-:B------:R-:W-:Y:S01]  /*12290*/  FFMA.FTZ R177, R178, R21.reuse, -R157.reuse ;  /* 0x00000015b2b17223 */ /* 0x180fe2000001089d */
[----:B------:R-:W-:Y:S01]  /*122a0*/  FFMA.FTZ R178, R180, R21, -R157 ;  /* 0x00000015b4b27223 */ /* 0x000fe2000001089d */
[----:B------:R-:W-:Y:S01]  /*122b0*/  IMAD.MOV R157, RZ, RZ, -R194 ;  /* 0x000000ffff9d7224 */ /* 0x000fe200078e0ac2 */
[----:B------:R-:W-:Y:S04]  /*122c0*/  MUFU.EX2 R179, R179 ;  /* 0x000000b300b37308 */ /* 0x000fe80000000800 */
[----:B------:R-:W-:-:S04]  /*122d0*/  ISETP.NE.AND P3, PT, R22, R157, PT ;  /* 0x0000009d1600720c */ /* 0x000fc80003f65270 */
[----:B------:R-:W4:Y:S01]  /*122e0*/  MUFU.EX2 R175, R175 ;  /* 0x000000af00af7308 */ /* 0x000f220000000800 */
[----:B0-----:R-:W-:-:S07]  /*122f0*/  FMNMX.FTZ R20, R207, R20, !PT ;  /* 0x00000014cf147209 */ /* 0x001fce0007810000 */
[----:B------:R0:W-:Y:S01]  /*12300*/  MUFU.EX2 R157, R177 ;  /* 0x000000b1009d7308 */ /* 0x0001e20000000800 */
[C---:B------:R-:W-:Y:S01]  /*12310*/  FSETP.NEU.FTZ.AND P2, PT, R20.reuse, -INF , PT ;  /* 0xff8000001400780b */ /* 0x040fe20003f5d000 */
[C---:B---3--:R-:W-:Y:S01]  /*12320*/  FMUL.FTZ R216, R20.reuse, R21 ;  /* 0x0000001514d87220 */ /* 0x048fe20000410000 */
[----:B------:R-:W-:Y:S02]  /*12330*/  @!P3 LEA R209, R209, R192, 0x6 ;  /* 0x000000c0d1d1b211 */ /* 0x000fe400078e30ff */
[----:B------:R-:W-:Y:S02]  /*12340*/  FSEL R228, R20, RZ, P2 ;  /* 0x000000ff14e47208 */ /* 0x000fe40001000000 */
[----:B------:R-:W-:Y:S01]  /*12350*/  FSEL R216, R216, RZ, P2 ;  /* 0x000000ffd8d87208 */ /* 0x000fe20001000000 */
[----:B------:R-:W3:Y:S01]  /*12360*/  MUFU.EX2 R181, R181 ;  /* 0x000000b500b57308 */ /* 0x000ee20000000800 */
[----:B----4-:R-:W-:Y:S01]  /*12370*/  FFMA.FTZ R180, R175, R3, R206 ;  /* 0x00000003afb47223 */ /* 0x010fe200000100ce */
[----:B------:R-:W-:Y:S01]  /*12380*/  FADD.FTZ R228, -R228, R213 ;  /* 0x000000d5e4e47221 */ /* 0x000fe20000010100 */
[----:B------:R-:W-:-:S02]  /*12390*/  @!P3 IMAD R209, R209, 0x4, R2 ;  /* 0x00000004d1d1b824 */ /* 0x000fc400078e0202 */
[-C--:B------:R-:W-:Y:S01]  /*123a0*/  FFMA.FTZ R153, R153, R21.reuse, -R216 ;  /* 0x0000001599997223 */ /* 0x080fe200000108d8 */
[----:B------:R-:W-:Y:S01]  /*123b0*/  FADD.FTZ R3, R161, R180 ;  /* 0x000000b4a1037221 */ /* 0x000fe20000010000 */
[-CC-:B------:R-:W-:Y:S01]  /*123c0*/  FFMA.FTZ R180, R152, R21.reuse, -R216.reuse ;  /* 0x0000001598b47223 */ /* 0x180fe200000108d8 */
[-CC-:B------:R-:W-:Y:S01]  /*123d0*/  FFMA.FTZ R215, R154, R21.reuse, -R216.reuse ;  /* 0x000000159ad77223 */ /* 0x180fe200000108d8 */
[----:B------:R-:W-:Y:S01]  /*123e0*/  MUFU.EX2 R214, R214 ;  /* 0x000000d600d67308 */ /* 0x000fe20000000800 */
[----:B------:R-:W-:Y:S01]  /*123f0*/  FADD.FTZ R230, R156, R3 ;  /* 0x000000039ce67221 */ /* 0x000fe20000010000 */
[-CC-:B------:R-:W-:Y:S01]  /*12400*/  FFMA.FTZ R3, R155, R21.reuse, -R216.reuse ;  /* 0x000000159b037223 */ /* 0x180fe200000108d8 */
[-CC-:B------:R-:W-:Y:S01]  /*12410*/  FFMA.FTZ R155, R162, R21.reuse, -R216.reuse ;  /* 0x00000015a29b7223 */ /* 0x180fe200000108d8 */
[-C--:B------:R-:W-:Y:S01]  /*12420*/  FFMA.FTZ R207, R158, R21.reuse, -R216 ;  /* 0x000000159ecf7223 */ /* 0x080fe200000108d8 */
[----:B0-----:R-:W-:Y:S01]  /*12430*/  FADD.FTZ R177, R165, R230 ;  /* 0x000000e6a5b17221 */ /* 0x001fe20000010000 */
[-CC-:B------:R-:W-:Y:S01]  /*12440*/  FFMA.FTZ R159, R159, R21.reuse, -R216.reuse ;  /* 0x000000159f9f7223 */ /* 0x180fe200000108d8 */
[-CC-:B------:R-:W-:Y:S01]  /*12450*/  FFMA.FTZ R163, R163, R21.reuse, -R216.reuse ;  /* 0x00000015a3a37223 */ /* 0x180fe200000108d8 */
[----:B------:R-:W-:Y:S01]  /*12460*/  MUFU.EX2 R183, R183 ;  /* 0x000000b700b77308 */ /* 0x000fe20000000800 */
[----:B------:R-:W-:Y:S01]  /*12470*/  FADD.FTZ R152, R160, R177 ;  /* 0x000000b1a0987221 */ /* 0x000fe20000010000 */
        /* <DEDUP_REMOVED lines=9> */
[-C--:B------:R-:W-:Y:S01]  /*12510*/  FMUL.FTZ R170, R228, R21.reuse ;  /* 0x00000015e4aa7220 */ /* 0x080fe20000410000 */
[-C--:B------:R-:W-:Y:S01]  /*12520*/  FFMA.FTZ R174, R174, R21.reuse, -R216 ;  /* 0x00000015aeae7223 */ /* 0x080fe200000108d8 */
[----:B------:R-:W-:Y:S01]  /*12530*/  FADD.FTZ R217, R173, R152 ;  /* 0x00000098add97221 */ /* 0x000fe20000010000 */
[----:B------:R-:W-:Y:S01]  /*12540*/  FFMA.FTZ R176, R176, R21, -R216 ;  /* 0x00000015b0b07223 */ /* 0x000fe200000108d8 */
[----:B------:R-:W-:Y:S01]  /*12550*/  F2FP.F16.F32.PACK_AB R154, R165, R156 ;  /* 0x0000009ca59a723e */ /* 0x000fe200000000ff */
[----:B------:R-:W4:Y:S01]  /*12560*/  MUFU.EX2 R178, R178 ;  /* 0x000000b200b27308 */ /* 0x000f220000000800 */
[----:B------:R-:W-:Y:S01]  /*12570*/  FADD.FTZ R152, R168, R217 ;  /* 0x000000d9a8987221 */ /* 0x000fe20000010000 */
[----:B------:R-:W-:Y:S01]  /*12580*/  F2FP.F16.F32.PACK_AB R156, R169, R160 ;  /* 0x000000a0a99c723e */ /* 0x000fe200000000ff */
[----:B------:R1:W-:Y:S01]  /*12590*/  @!P3 STS [R209+0x28800], R175 ;  /* 0x028800afd100b388 */ /* 0x0003e20000000800 */
[C---:B------:R-:W-:Y:S01]  /*125a0*/  F2FP.F16.F32.PACK_AB R160, R179.reuse, R168 ;  /* 0x000000a8b3a0723e */ /* 0x040fe200000000ff */
[----:B------:R-:W-:Y:S01]  /*125b0*/  FADD.FTZ R152, R179, R152 ;  /* 0x00000098b3987221 */ /* 0x000fe20000010000 */
[----:B------:R-:W-:Y:S01]  /*125c0*/  F2FP.F16.F32.PACK_AB R158, R173, R164 ;  /* 0x000000a4ad9e723e */ /* 0x000fe200000000ff */
[----:B------:R-:W-:Y:S01]  /*125d0*/  FMUL.FTZ R24, R24, R175 ;  /* 0x000000af18187220 */ /* 0x000fe20000410000 */
[----:B------:R-:W-:Y:S01]  /*125e0*/  MUFU.EX2 R153, R153 ;  /* 0x0000009900997308 */ /* 0x000fe20000000800 */
[----:B---3--:R-:W-:Y:S01]  /*125f0*/  FADD.FTZ R217, R181, R152 ;  /* 0x00000098b5d97221 */ /* 0x008fe20000010000 */
        /* <DEDUP_REMOVED lines=8> */
[----:B------:R-:W-:Y:S01]  /*12680*/  F2FP.F16.F32.PACK_AB R152, R161, R206 ;  /* 0x000000cea198723e */ /* 0x000fe200000000ff */
[----:B------:R-:W-:Y:S01]  /*12690*/  FMUL.FTZ R33, R33, R175 ;  /* 0x000000af21217220 */ /* 0x000fe20000410000 */
[----:B----4-:R-:W-:Y:S01]  /*126a0*/  F2FP.F16.F32.PACK_AB R166, R178, R157 ;  /* 0x0000009db2a6723e */ /* 0x010fe200000000ff */
[----:B------:R-:W-:Y:S01]  /*126b0*/  FADD.FTZ R162, R212, R217 ;  /* 0x000000d9d4a27221 */ /* 0x000fe20000010000 */
[-C--:B------:R-:W-:Y:S01]  /*126c0*/  FMUL.FTZ R36, R36, R175.reuse ;  /* 0x000000af24247220 */ /* 0x080fe20000410000 */
[----:B------:R-:W-:Y:S01]  /*126d0*/  FMUL.FTZ R37, R37, R175 ;  /* 0x000000af25257220 */ /* 0x000fe20000410000 */
[----:B------:R-:W3:Y:S01]  /*126e0*/  MUFU.EX2 R180, R180 ;  /* 0x000000b400b47308 */ /* 0x000ee20000000800 */
[----:B------:R-:W-:Y:S01]  /*126f0*/  FADD.FTZ R161, R157, R162 ;  /* 0x000000a29da17221 */ /* 0x000fe20000010000 */
[----:B------:R-:W-:Y:S01]  /*12700*/  F2FP.F16.F32.PACK_AB R162, R214, R181 ;  /* 0x000000b5d6a2723e */ /* 0x000fe200000000ff */
[-C--:B------:R-:W-:Y:S01]  /*12710*/  FMUL.FTZ R40, R40, R175.reuse ;  /* 0x000000af28287220 */ /* 0x080fe20000410000 */
[-C--:B------:R-:W-:Y:S01]  /*12720*/  FMUL.FTZ R41, R41, R175.reuse ;  /* 0x000000af29297220 */ /* 0x080fe20000410000 */
[-C--:B------:R-:W-:Y:S01]  /*12730*/  FMUL.FTZ R44, R44, R175.reuse ;  /* 0x000000af2c2c7220 */ /* 0x080fe20000410000 */
[-C--:B------:R-:W-:Y:S01]  /*12740*/  FMUL.FTZ R45, R45, R175.reuse ;  /* 0x000000af2d2d7220 */ /* 0x080fe20000410000 */
[-C--:B------:R-:W-:Y:S01]  /*12750*/  FMUL.FTZ R48, R48, R175.reuse ;  /* 0x000000af30307220 */ /* 0x080fe20000410000 */
[----:B------:R-:W4:Y:S01]  /*12760*/  MUFU.EX2 R215, R215 ;  /* 0x000000d700d77308 */ /* 0x000f220000000800 */
[----:B0-----:R1:W-:Y:S01]  /*12770*/  @!P3 STS [R209+0x28820], R170 ;  /* 0x028820aad100b388 */ /* 0x0013e20000000800 */
[-C--:B------:R-:W-:Y:S01]  /*12780*/  FMUL.FTZ R49, R49, R175.reuse ;  /* 0x000000af31317220 */ /* 0x080fe20000410000 */
[-C--:B------:R-:W-:Y:S01]  /*12790*/  FMUL.FTZ R52, R52, R175.reuse ;  /* 0x000000af34347220 */ /* 0x080fe20000410000 */
[-C--:B------:R-:W-:Y:S01]  /*127a0*/  FMUL.FTZ R53, R53, R175.reuse ;  /* 0x000000af35357220 */ /* 0x080fe20000410000 */
[-C--:B------:R-:W-:Y:S01]  /*127b0*/  FMUL.FTZ R56, R56, R175.reuse ;  /* 0x000000af38387220 */ /* 0x080fe20000410000 */
[-C--:B------:R-:W-:Y:S01]  /*127c0*/  FMUL.FTZ R57, R57, R175.reuse ;  /* 0x000000af39397220 */ /* 0x080fe20000410000 */
[-C--:B------:R-:W-:Y:S01]  /*127d0*/  FMUL.FTZ R60, R60, R175.reuse ;  /* 0x000000af3c3c7220 */ /* 0x080fe20000410000 */
[----:B------:R0:W5:Y:S01]  /*127e0*/  MUFU.EX2 R216, R3 ;  /* 0x0000000300d87308 */ /* 0x0001620000000800 */
        /* <DEDUP_REMOVED lines=24> */
[----:B0-----:R-:W-:Y:S01]  /*12970*/  FFMA.FTZ R155, R170, R8, R153 ;  /* 0x00000008aa9b7223 */ /* 0x001fe20000010099 */
[----:B---3--:R-:W-:Y:S01]  /*12980*/  F2FP.F16.F32.PACK_AB R153, R180, R153 ;  /* 0x00000099b499723e */ /* 0x008fe200000000ff */
[-C--:B------:R-:W-:Y:S01]  /*12990*/  FMUL.FTZ R101, R101, R175.reuse ;  /* 0x000000af65657220 */ /* 0x080fe20000410000 */
[-C--:B------:R-:W-:Y:S01]  /*129a0*/  FMUL.FTZ R104, R104, R175.reuse ;  /* 0x000000af68687220 */ /* 0x080fe20000410000 */
[----:B------:R-:W-:Y:S01]  /*129b0*/  FADD.FTZ R8, R180, R155 ;  /* 0x0000009bb4087221 */ /* 0x000fe20000010000 */
[-C--:B------:R-:W-:Y:S01]  /*129c0*/  FMUL.FTZ R105, R105, R175.reuse ;  /* 0x000000af69697220 */ /* 0x080fe20000410000 */
[-C--:B------:R-:W-:Y:S01]  /*129d0*/  FMUL.FTZ R108, R108, R175.reuse ;  /* 0x000000af6c6c7220 */ /* 0x080fe20000410000 */
[----:B------:R-:W0:Y:S01]  /*129e0*/  MUFU.EX2 R178, R163 ;  /* 0x000000a300b27308 */ /* 0x000e220000000800 */
[----:B----4-:R-:W-:Y:S01]  /*129f0*/  FADD.FTZ R155, R215, R8 ;  /* 0x00000008d79b7221 */ /* 0x010fe20000010000 */
[-C--:B------:R-:W-:Y:S01]  /*12a00*/  FMUL.FTZ R109, R109, R175.reuse ;  /* 0x000000af6d6d7220 */ /* 0x080fe20000410000 */
[-C--:B------:R-:W-:Y:S01]  /*12a10*/  FMUL.FTZ R112, R112, R175.reuse ;  /* 0x000000af70707220 */ /* 0x080fe20000410000 */
[-C--:B------:R-:W-:Y:S01]  /*12a20*/  FMUL.FTZ R113, R113, R175.reuse ;  /* 0x000000af71717220 */ /* 0x080fe20000410000 */
[----:B-----5:R-:W-:Y:S01]  /*12a30*/  FADD.FTZ R212, R216, R155 ;  /* 0x0000009bd8d47221 */ /* 0x020fe20000010000 */
[-C--:B------:R-:W-:Y:S01]  /*12a40*/  FMUL.FTZ R116, R116, R175.reuse ;  /* 0x000000af74747220 */ /* 0x080fe20000410000 */
[----:B------:R-:W-:Y:S01]  /*12a50*/  FMUL.FTZ R117, R117, R175 ;  /* 0x000000af75757220 */ /* 0x000fe20000410000 */
[----:B------:R-:W3:Y:S01]  /*12a60*/  MUFU.EX2 R177, R177 ;  /* 0x000000b100b17308 */ /* 0x000ee20000000800 */
[----:B--2---:R-:W-:Y:S01]  /*12a70*/  FADD.FTZ R155, R207, R212 ;  /* 0x000000d4cf9b7221 */ /* 0x004fe20000010000 */
[----:B-1----:R-:W-:Y:S01]  /*12a80*/  F2FP.F16.F32.PACK_AB R157, R168, R207 ;  /* 0x000000cfa89d723e */ /* 0x002fe200000000ff */
[-C--:B------:R-:W-:Y:S01]  /*12a90*/  FMUL.FTZ R120, R120, R175.reuse ;  /* 0x000000af78787220 */ /* 0x080fe20000410000 */
[-C--:B------:R-:W-:Y:S01]  /*12aa0*/  FMUL.FTZ R121, R121, R175.reuse ;  /* 0x000000af79797220 */ /* 0x080fe20000410000 */
[----:B------:R-:W-:Y:S01]  /*12ab0*/  FADD.FTZ R212, R168, R155 ;  /* 0x0000009ba8d47221 */ /* 0x000fe20000010000 */
[-C--:B------:R-:W-:Y:S01]  /*12ac0*/  FMUL.FTZ R124, R124, R175.reuse ;  /* 0x000000af7c7c7220 */ /* 0x080fe20000410000 */
[----:B------:R-:W-:Y:S01]  /*12ad0*/  FMUL.FTZ R125, R125, R175 ;  /* 0x000000af7d7d7220 */ /* 0x000fe20000410000 */
[----:B------:R-:W1:Y:S01]  /*12ae0*/  MUFU.EX2 R206, R167 ;  /* 0x000000a700ce7308 */ /* 0x000e620000000800 */
[----:B------:R-:W-:Y:S01]  /*12af0*/  FADD.FTZ R155, R161, R212 ;  /* 0x000000d4a19b7221 */ /* 0x000fe20000010000 */
[----:B0-----:R-:W-:Y:S01]  /*12b00*/  F2FP.F16.F32.PACK_AB R159, R178, R161 ;  /* 0x000000a1b29f723e */ /* 0x001fe200000000ff */
[-C--:B------:R-:W-:Y:S01]  /*12b10*/  FMUL.FTZ R128, R128, R175.reuse ;  /* 0x000000af80807220 */ /* 0x080fe20000410000 */
[-C--:B------:R-:W-:Y:S01]  /*12b20*/  FMUL.FTZ R129, R129, R175.reuse ;  /* 0x000000af81817220 */ /* 0x080fe20000410000 */
[----:B------:R-:W-:Y:S01]  /*12b30*/  FADD.FTZ R212, R178, R155 ;  /* 0x0000009bb2d47221 */ /* 0x000fe20000010000 */
        /* <DEDUP_REMOVED lines=14> */
[-C--:B------:R-:W-:Y:S01]  /*12c20*/  FMUL.FTZ R26, R26, R170.reuse ;  /* 0x000000aa1a1a7220 */ /* 0x080fe20000410000 */
[-C--:B------:R-:W-:Y:S01]  /*12c30*/  FMUL.FTZ R27, R27, R170.reuse ;  /* 0x000000aa1b1b7220 */ /* 0x080fe20000410000 */
[-C--:B------:R-:W-:Y:S01]  /*12c40*/  FMUL.FTZ R30, R30, R170.reuse ;  /* 0x000000aa1e1e7220 */ /* 0x080fe20000410000 */
[-C--:B------:R-:W-:Y:S01]  /*12c50*/  FMUL.FTZ R31, R31, R170.reuse ;  /* 0x000000aa1f1f7220 */ /* 0x080fe20000410000 */
[----:B------:R1:W3:Y:S01]  /*12c60*/  MUFU.EX2 R165, R172 ;  /* 0x000000ac00a57308 */ /* 0x0002e20000000800 */
        /* <DEDUP_REMOVED lines=12> */
[----:B0-----:R-:W-:Y:S01]  /*12d30*/  FADD.FTZ R155, R163, R172 ;  /* 0x000000aca39b7221 */ /* 0x001fe20000010000 */
[----:B--2---:R-:W-:Y:S01]  /*12d40*/  F2FP.F16.F32.PACK_AB R163, R8, R163 ;  /* 0x000000a308a3723e */ /* 0x004fe200000000ff */
[-C--:B------:R-:W-:Y:S01]  /*12d50*/  FMUL.FTZ R54, R54, R170.reuse ;  /* 0x000000aa36367220 */ /* 0x080fe20000410000 */
[----:B------:R-:W0:Y:S01]  /*12d60*/  MUFU.EX2 R167, R174 ;  /* 0x000000ae00a77308 */ /* 0x000e220000000800 */
[----:B------:R-:W-:Y:S01]  /*12d70*/  FADD.FTZ R172, R8, R155 ;  /* 0x0000009b08ac7221 */ /* 0x000fe20000010000 */
        /* <DEDUP_REMOVED lines=22> */
[-C--:B------:R-:W-:Y:S01]  /*12ee0*/  FMUL.FTZ R86, R86, R170.reuse ;  /* 0x000000aa56567220 */ /* 0x080fe20000410000 */
[C---:B-1----:R-:W-:Y:S01]  /*12ef0*/  F2FP.F16.F32.PACK_AB R167, R176.reuse, R167 ;  /* 0x000000a7b0a7723e */ /* 0x042fe200000000ff */
        /* <DEDUP_REMOVED lines=12> */
[-C--:B------:R-:W-:Y:S01]  /*12fc0*/  FMUL.FTZ R107, R107, R170.reuse ;  /* 0x000000aa6b6b7220 */ /* 0x080fe20000410000 */
[----:B------:R0:W-:Y:S01]  /*12fd0*/  STSM.16.M88.4 [R198], R156 ;  /* 0x0000009cc6007844 */ /* 0x0001e20000000200 */
        /* <DEDUP_REMOVED lines=24> */
[----:B0-----:R-:W-:Y:S06]  /*13160*/  @!P0 BRA `(.L_x_4811) ;  /* 0x0000000000048947 */ /* 0x001fec0003800000 */
[----:B------:R-:W-:Y:S01]  /*13170*/  BPT.TRAP 0x1 ;  /* 0x000000040000795c */ /* 0x000fe20000300000 */
.L_x_4811:
[----:B------:R0:W1:Y:S01]  /*13180*/  SYNCS.PHASECHK.TRANS64.TRYWAIT P2, [R191+URZ+0x28c50], R208 ;  /* 0x028c50d0bf0075a7 */ /* 0x000062000804017f */
[----:B------:R-:W-:Y:S05]  /*13190*/  @!P0 BRA `(.L_x_4812) ;  /* 0x0000000000048947 */ /* 0x000fea0003800000 */
[----:B------:R-:W-:Y:S01]  /*131a0*/  BPT.TRAP 0x1 ;  /* 0x000000040000795c */ /* 0x000fe20000300000 */
.L_x_4812:
[----:B------:R-:W-:Y:S04]  /*131b0*/  BSSY B1, `(.L_x_4813) ;  /* 0x0000004000017945 */ /* 0x000fe80003800000 */
[----:B-1----:R-:W-:Y:S05]  /*131c0*/  @P2 BRA `(.L_x_4814) ;  /* 0x0000000000082947 */ /* 0x002fea0003800000 */
[----:B------:R-:W1:Y:S02]  /*131d0*/  SYNCS.PHASECHK.TRANS64.TRYWAIT P2, [R191+URZ+0x28c50], R208 ;  /* 0x028c50d0bf0075a7 */ /* 0x000e64000804017f */
[----:B-1----:R-:W-:Y:S05]  /*131e0*/  @!P2 BRA `(.L_x_4815) ;  /* 0x000000ac0000a947 */ /* 0x002fea0003800000 */
.L_x_4814:
[----:B------:R-:W-:Y:S05]  /*131f0*/  BSYNC B1 ;  /* 0x0000000000017941 */ /* 0x000fea0003800000 */
.L_x_4813:
[----:B------:R-:W-:Y:S01]  /*13200*/  IMAD R168, R18, 0x1000, R188 ;  /* 0x0000100012a87824 */ /* 0x000fe200078e02bc */
[----:B------:R-:W-:Y:S01]  /*13210*/  WARPGROUP.ARRIVE ;  /* 0x00000000000079c5 */ /* 0x000fe20000000000 */
[----:B------:R-:W-:Y:S01]  /*13220*/  IMAD.MOV.U32 R169, RZ, RZ, 0x40000040 ;  /* 0x40000040ffa97424 */ /* 0x000fe200078e00ff */
[----:B------:R-:W-:Y:S01]  /*13230*/  ISETP.GT.AND P2, PT, R9, R190, PT ;  /* 0x000000be0900720c */ /* 0x000fe20003f44270 */
[----:B01----:R-:W-:Y:S01]  /*13240*/  @!P1 VIADD R191, R191, 0x28c60 ;  /* 0x00028c60bfbf9836 */ /* 0x003fe20000000000 */
[----:B------:R-:W-:Y:S01]  /*13250*/  R2UR UR6, R168 ;  /* 0x00000000a80672ca */ /* 0x000fe200000e0000 */
[----:B------:R-:W-:Y:S01]  /*13260*/  VIADD R9, R9, 0xffffffff ;  /* 0xffffffff09097836 */ /* 0x000fe20000000000 */
[----:B------:R-:W-:Y:S01]  /*13270*/  R2UR UR7, R169 ;  /* 0x00000000a90772ca */ /* 0x000fe200000e0000 */
[----:B------:R-:W-:Y:S01]  /*13280*/  IMAD.MOV.U32 R169, RZ, RZ, 0x40000040 ;  /* 0x40000040ffa97424 */ /* 0x000fe200078e00ff */
[----:B------:R-:W-:Y:S01]  /*13290*/  @!P1 PRMT R191, RZ, 0x654, R191 ;  /* 0x00000654ffbf9816 */ /* 0x000fe200000000bf */
[----:B------:R-:W-:Y:S01]  /*132a0*/  IMAD.MOV.U32 R212, RZ, RZ, R15 ;  /* 0x000000ffffd47224 */ /* 0x000fe200078e000f */
[----:B------:R-:W-:Y:S01]  /*132b0*/  MOV R213, R20 ;  /* 0x0000001400d57202 */ /* 0x000fe20000000f00 */
[----:B------:R-:W-:-:S08]  /*132c0*/  IMAD.MOV.U32 R209, RZ, RZ, R18 ;  /* 0x000000ffffd17224 */ /* 0x000fd000078e0012 */
[----:B------:R-:W-:Y:S03]  /*132d0*/  HGMMA.64x256x16.F32 R24, R152, gdesc[UR4].tnspB, R24, gsb0 ;  /* 0x43e0000498187df0 */ /* 0x000fe60008000818 */
[----:B------:R-:W-:Y:S02]  /*132e0*/  WARPGROUP.DEPBAR.LE gsb0, 0x0 ;  /* 0x00008000000079c5 */ /* 0x000fe40000010000 */
[----:B------:R-:W-:Y:S01]  /*132f0*/  IMAD.MOV.U32 R153, RZ, RZ, 0x40000040 ;  /* 0x40000040ff997424 */ /* 0x000fe200078e00ff */
[----:B------:R-:W-:Y:S01]  /*13300*/  IADD3 R152, R168, 0x80, RZ ;  /* 0x00000080a8987810 */ /* 0x000fe20007ffe0ff */
[----:B------:R-:W-:-:S03]  /*13310*/  WARPGROUP.ARRIVE ;  /* 0x00000000000079c5 */ /* 0x000fc60000000000 */
[----:B------:R-:W-:Y:S01]  /*13320*/  R2UR UR6, R152 ;  /* 0x00000000980672ca */ /* 0x000fe200000e0000 */
[C---:B------:R-:W-:Y:S01]  /*13330*/  VIADD R152, R168.reuse, 0x100 ;  /* 0x00000100a8987836 */ /* 0x040fe20000000000 */
[----:B------:R-:W-:Y:S01]  /*13340*/  R2UR UR7, R153 ;  /* 0x00000000990772ca */ /* 0x000fe200000e0000 */
[----:B------:R-:W-:Y:S01]  /*13350*/  IMAD.MOV.U32 R153, RZ, RZ, 0x40000040 ;  /* 0x40000040ff997424 */ /* 0x000fe200078e00ff */
[----:B------:R-:W-:-:S14]  /*13360*/  IADD3 R168, R168, 0x180, RZ ;  /* 0x00000180a8a87810 */ /* 0x000fdc0007ffe0ff */
        /* <DEDUP_REMOVED lines=24> */
.L_x_4797:
[----:B------:R-:W-:Y:S05]  /*134f0*/  BSYNC B0 ;  /* 0x0000000000007941 */ /* 0x000fea0003800000 */
.L_x_4796:
[----:B------:R-:W2:Y:S01]  /*13500*/  SHFL.BFLY PT, R0, R3, 0x2, 0x1f ;  /* 0x0c401f0003007f89 */ /* 0x000ea200000e0000 */
[----:B------:R-:W-:Y:S02]  /*13510*/  IMAD.MOV R9, RZ, RZ, -R194 ;  /* 0x000000ffff097224 */ /* 0x000fe400078e0ac2 */
[----:B------:R-:W-:Y:S01]  /*13520*/  VIADD R14, R18, 0x1 ;  /* 0x00000001120e7836 */ /* 0x000fe20000000000 */
[----:B------:R-:W3:Y:S01]  /*13530*/  SHFL.BFLY PT, R7, R8, 0x2, 0x1f ;  /* 0x0c401f0008077f89 */ /* 0x000ee200000e0000 */
[----:B------:R-:W-:Y:S01]  /*13540*/  VIADD R205, R205, 0x1 ;  /* 0x00000001cdcd7836 */ /* 0x000fe20000000000 */
[----:B------:R-:W-:Y:S08]  /*13550*/  BAR.ARV 0x8, 0xa0 ;  /* 0x0202800000007b1d */ /* 0x000ff00000002000 */
[----:B------:R-:W-:Y:S01]  /*13560*/  BAR.SYNC.DEFER_BLOCKING 0xf, 0x100 ;  /* 0x03c4000000007b1d */ /* 0x000fe20000010000 */
[----:B------:R-:W-:-:S02]  /*13570*/  ISETP.NE.AND P0, PT, R22, R9, PT ;  /* 0x000000091600720c */ /* 0x000fc40003f05270 */
[----:B------:R-:W-:-:S04]  /*13580*/  ISETP.NE.AND P1, PT, R14, 0x2, PT ;  /* 0x000000020e00780c */ /* 0x000fc80003f25270 */
[----:B------:R-:W-:Y:S01]  /*13590*/  SEL R6, RZ, 0x1, P1 ;  /* 0x00000001ff067807 */ /* 0x000fe20000800000 */
[----:B--2---:R-:W-:-:S03]  /*135a0*/  FADD.FTZ R4, R0, R3 ;  /* 0x0000000300047221 */ /* 0x004fc60000010000 */
[----:B------:R-:W-:Y:S01]  /*135b0*/  LOP3.LUT R19, R19, R6, RZ, 0x3c, !PT ;  /* 0x0000000613137212 */ /* 0x000fe200078e3cff */
[----:B---3--:R-:W-:Y:S01]  /*135c0*/  FADD.FTZ R7, R7, R8 ;  /* 0x0000000807077221 */ /* 0x008fe20000010000 */
[----:B------:R-:W2:Y:S01]  /*135d0*/  SHFL.BFLY PT, R5, R4, 0x1, 0x1f ;  /* 0x0c201f0004057f89 */ /* 0x000ea200000e0000 */
[----:B------:R-:W-:-:S03]  /*135e0*/  @!P0 IMAD R3, R18, 0x40, R192 ;  /* 0x0000004012038824 */ /* 0x000fc600078e02c0 */
[----:B------:R-:W3:Y:S02]  /*135f0*/  SHFL.BFLY PT, R0, R7, 0x1, 0x1f ;  /* 0x0c201f0007007f89 */ /* 0x000ee400000e0000 */
[----:B------:R-:W-:Y:S01]  /*13600*/  @!P0 LEA R3, R3, R2, 0x2 ;  /* 0x0000000203038211 */ /* 0x000fe200078e10ff */
[----:B--2---:R-:W-:Y:S01]  /*13610*/  FADD.FTZ R5, R4, R5 ;  /* 0x0000000504057221 */ /* 0x004fe20000010000 */
[----:B------:R-:W-:Y:S02]  /*13620*/  IMAD.MOV.U32 R4, RZ, RZ, RZ ;  /* 0x000000ffff047224 */ /* 0x000fe400078e00ff */
[----:B---3--:R-:W-:Y:S02]  /*13630*/  FADD.FTZ R11, R7, R0 ;  /* 0x00000000070b7221 */ /* 0x008fe40000010000 */
[----:B------:R-:W-:Y:S02]  /*13640*/  FSETP.NE.FTZ.AND P2, PT, R5, RZ, PT ;  /* 0x000000ff0500720b */ /* 0x000fe40003f55000 */
[----:B------:R-:W-:-:S02]  /*13650*/  MOV R0, RZ ;  /* 0x000000ff00007202 */ /* 0x000fc40000000f00 */
[----:B------:R-:W-:-:S09]  /*13660*/  FSETP.NE.FTZ.AND P3, PT, R11, RZ, PT ;  /* 0x000000ff0b00720b */ /* 0x000fd20003f75000 */
[----:B------:R-:W2:Y:S01]  /*13670*/  @P2 MUFU.RCP R0, R5 ;  /* 0x0000000500002308 */ /* 0x000ea20000001000 */
[----:B------:R-:W-:-:S03]  /*13680*/  @P2 FMUL.FTZ R18, R21, 0.69314718246459960938 ;  /* 0x3f31721815122820 */ /* 0x000fc60000410000 */
[----:B------:R-:W-:-:S04]  /*13690*/  @P3 FMUL.FTZ R21, R21, 0.69314718246459960938 ;  /* 0x3f31721815153820 */ /* 0x000fc80000410000 */
[----:B------:R-:W3:Y:S08]  /*136a0*/  @P3 MUFU.RCP R4, R11 ;  /* 0x0000000b00043308 */ /* 0x000ef00000001000 */
[----:B------:R-:W4:Y:S01]  /*136b0*/  @P2 MUFU.LG2 R2, R5 ;  /* 0x0000000500022308 */ /* 0x000f220000000c00 */
[-C--:B--2---:R-:W-:Y:S01]  /*136c0*/  FMUL.FTZ R172, R32, R0.reuse ;  /* 0x0000000020ac7220 */ /* 0x084fe20000410000 */
[----:B------:R-:W-:Y:S01]  /*136d0*/  @!P0 STS [R3+0x28800], R0 ;  /* 0x0288000003008388 */ /* 0x000fe20000000800 */
[-C--:B------:R-:W-:Y:S01]  /*136e0*/  FMUL.FTZ R170, R33, R0.reuse ;  /* 0x0000000021aa7220 */ /* 0x080fe20000410000 */
[-C--:B------:R-:W-:Y:S01]  /*136f0*/  FMUL.FTZ R175, R24, R0.reuse ;  /* 0x0000000018af7220 */ /* 0x080fe20000410000 */
[-C--:B------:R-:W-:Y:S01]  /*13700*/  FMUL.FTZ R174, R28, R0.reuse ;  /* 0x000000001cae7220 */ /* 0x080fe20000410000 */
[-C--:B------:R-:W-:Y:S01]  /*13710*/  FMUL.FTZ R173, R25, R0.reuse ;  /* 0x0000000019ad7220 */ /* 0x080fe20000410000 */
[-C--:B------:R-:W-:Y:S01]  /*13720*/  FMUL.FTZ R6, R29, R0.reuse ;  /* 0x000000001d067220 */ /* 0x080fe20000410000 */
[----:B------:R-:W2:Y:S01]  /*13730*/  @P3 MUFU.LG2 R32, R11 ;  /* 0x0000000b00203308 */ /* 0x000ea20000000c00 */
        /* <DEDUP_REMOVED lines=61> */
[----:B---3--:R-:W-:-:S02]  /*13b10*/  IMAD.MOV.U32 R3, RZ, RZ, -0x800000 ;  /* 0xff800000ff037424 */ /* 0x008fc400078e00ff */
[-C--:B------:R-:W-:Y:S01]  /*13b20*/  FMUL.FTZ R9, R42, R4.reuse ;  /* 0x000000042a097220 */ /* 0x080fe20000410000 */
[----:B------:R-:W-:Y:S02]  /*13b30*/  IMAD.MOV.U32 R0, RZ, RZ, -0x800000 ;  /* 0xff800000ff007424 */ /* 0x000fe400078e00ff */
[-C--:B------:R-:W-:Y:S01]  /*13b40*/  FMUL.FTZ R11, R46, R4.reuse ;  /* 0x000000042e0b7220 */ /* 0x080fe20000410000 */
[-C--:B------:R-:W-:Y:S01]  /*13b50*/  FMUL.FTZ R13, R50, R4.reuse ;  /* 0x00000004320d7220 */ /* 0x080fe20000410000 */
[-C--:B------:R-:W-:Y:S01]  /*13b60*/  FMUL.FTZ R25, R58, R4.reuse ;  /* 0x000000043a197220 */ /* 0x080fe20000410000 */
[-C--:B------:R-:W-:Y:S01]  /*13b70*/  FMUL.FTZ R29, R66, R4.reuse ;  /* 0x00000004421d7220 */ /* 0x080fe20000410000 */
        /* <DEDUP_REMOVED lines=64> */
.L_x_4671:
[----:B------:R-:W-:Y:S05]  /*13f80*/  BSYNC B7 ;  /* 0x0000000000077941 */ /* 0x000fea0003800000 */
.L_x_4661:
[----:B------:R-:W2:Y:S08]  /*13f90*/  S2UR UR5, SR_CgaCtaId ;  /* 0x00000000000579c3 */ /* 0x000eb00000008800 */
[----:B------:R-:W-:Y:S06]  /*13fa0*/  BAR.SYNC.DEFER_BLOCKING 0x5, 0x120 ;  /* 0x0144800000007b1d */ /* 0x000fec0000010000 */
[----:B------:R-:W-:Y:S01]  /*13fb0*/  UMOV UR4, 0x400 ;  /* 0x0000040000047882 */ /* 0x000fe20000000000 */
[----:B------:R-:W-:Y:S01]  /*13fc0*/  BSSY B0, `(.L_x_4817) ;  /* 0x000026d000007945 */ /* 0x000fe20003800000 */
[----:B--2---:R-:W-:-:S06]  /*13fd0*/  ULEA UR4, UR5, UR4, 0x18 ;  /* 0x0000000405047291 */ /* 0x004fcc000f8ec03f */
[----:B------:R-:W-:-:S05]  /*13fe0*/  MOV R2, UR4 ;  /* 0x0000000400027c02 */ /* 0x000fca0008000f00 */
[----:B-1----:R1:W2:Y:S01]  /*13ff0*/  LDS.128 R188, [R2+0x28cd0] ;  /* 0x028cd00002bc7984 */ /* 0x0022a20000000c00 */
[----:B------:R-:W-:Y:S06]  /*14000*/  BAR.ARV 0x4, 0x120 ;  /* 0x0104800000007b1d */ /* 0x000fec0000002000 */
[----:B------:R-:W-:Y:S05]  /*14010*/  @P0 BRA `(.L_x_4818) ;  /* 0x0000001c000c0947 */ /* 0x000fea0003800000 */
[----:B------:R-:W3:Y:S01]  /*14020*/  S2R R15, SR_SWINHI ;  /* 0x00000000000f7919 */ /* 0x000ee20000002f00 */
        /* <DEDUP_REMOVED lines=18> */
[----:B---3--:R-:W-:-:S02]  /*14150*/  MOV R21, R15 ;  /* 0x0000000f00157202 */ /* 0x008fc40000000f00 */
[----:B------:R-:W-:Y:S02]  /*14160*/  F2FP.F16.F32.PACK_AB R88, R89, R88 ;  /* 0x000000585958723e */ /* 0x000fe400000000ff */
[----:B------:R-:W-:Y:S01]  /*14170*/  F2FP.F16.F32.PACK_AB R82, R85, R84 ;  /* 0x000000545552723e */ /* 0x000fe200000000ff */
[----:B------:R-:W-:Y:S01]  /*14180*/  IMAD.WIDE R118, R223, 0x2, R20 ;  /* 0x00000002df767825 */ /* 0x000fe200078e0214 */
[----:B------:R-:W-:Y:S02]  /*14190*/  F2FP.F16.F32.PACK_AB R83, R87, R86 ;  /* 0x000000565753723e */ /* 0x000fe400000000ff */
[----:B------:R-:W-:Y:S02]  /*141a0*/  F2FP.F16.F32.PACK_AB R89, R91, R90 ;  /* 0x0000005a5b59723e */ /* 0x000fe400000000ff */
[C---:B------:R-:W-:Y:S02]  /*141b0*/  IADD3 R177, P1, R118.reuse, 0x20, RZ ;  /* 0x0000002076b17810 */ /* 0x040fe40007f3e0ff */
[----:B------:R-:W-:-:S02]  /*141c0*/  IADD3 R179, P0, R118, 0x40, RZ ;  /* 0x0000004076b37810 */ /* 0x000fc40007f1e0ff */
[----:B------:R-:W-:Y:S01]  /*141d0*/  LOP3.LUT R14, R177, 0x380, RZ, 0xc0, !PT ;  /* 0x00000380b10e7812 */ /* 0x000fe200078ec0ff */
[--C-:B------:R-:W-:Y:S01]  /*141e0*/  IMAD.X R15, RZ, RZ, R119.reuse, P1 ;  /* 0x000000ffff0f7224 */ /* 0x100fe200008e0677 */
[C---:B-----5:R-:W-:Y:S01]  /*141f0*/  LOP3.LUT R33, R118.reuse, 0x380, RZ, 0xc0, !PT ;  /* 0x0000038076217812 */ /* 0x060fe200078ec0ff */
[--C-:B------:R-:W-:Y:S01]  /*14200*/  IMAD.X R37, RZ, RZ, R119.reuse, P0 ;  /* 0x000000ffff257224 */ /* 0x100fe200000e0677 */
        /* <DEDUP_REMOVED lines=8> */
[----:B------:R-:W-:Y:S01]  /*14290*/  IADD3 R213, P1, R118, 0x4000, RZ ;  /* 0x0000400076d57810 */ /* 0x000fe20007f3e0ff */
[----:B------:R-:W-:Y:S01]  /*142a0*/  IMAD.X R57, RZ, RZ, R119, P2 ;  /* 0x000000ffff397224 */ /* 0x000fe200010e0677 */
[----:B------:R-:W-:-:S02]  /*142b0*/  SHF.R.U64 R14, R14, 0x3, RZ ;  /* 0x000000030e0e7819 */ /* 0x000fc400000012ff */
[----:B------:R-:W-:Y:S02]  /*142c0*/  IADD3 R4, P0, R118, 0x4020, RZ ;  /* 0x0000402076047810 */ /* 0x000fe40007f1e0ff */
[----:B------:R-:W-:Y:S02]  /*142d0*/  SHF.R.U64 R33, R33, 0x3, RZ ;  /* 0x0000000321217819 */ /* 0x000fe400000012ff */
[-C--:B------:R-:W-:Y:S01]  /*142e0*/  IADD3.X R45, RZ, R119.reuse, RZ, P3, !PT ;  /* 0x00000077ff2d7210 */ /* 0x080fe20001ffe4ff */
[----:B------:R-:W-:Y:S01]  /*142f0*/  IMAD.X R65, RZ, RZ, R119, P0 ;  /* 0x000000ffff417224 */ /* 0x000fe200000e0677 */
[----:B------:R-:W-:Y:S02]  /*14300*/  IADD3.X R61, RZ, R119, RZ, P1, !PT ;  /* 0x00000077ff3d7210 */ /* 0x000fe40000ffe4ff */
[----:B------:R-:W-:Y:S02]  /*14310*/  LOP3.LUT R14, R14, R177, RZ, 0x3c, !PT ;  /* 0x000000b10e0e7212 */ /* 0x000fe400078e3cff */
[----:B------:R-:W-:-:S02]  /*14320*/  IADD3 R98, P4, R118, 0x4040, RZ ;  /* 0x0000404076627810 */ /* 0x000fc40007f9e0ff */
[C---:B------:R-:W-:Y:S02]  /*14330*/  IADD3 R102, P3, R118.reuse, 0x4060, RZ ;  /* 0x0000406076667810 */ /* 0x040fe40007f7e0ff */
[C---:B------:R-:W-:Y:S01]  /*14340*/  IADD3 R106, P6, R118.reuse, 0x6000, RZ ;  /* 0x00006000766a7810 */ /* 0x040fe20007fde0ff */
[--C-:B------:R-:W-:Y:S01]  /*14350*/  IMAD.X R99, RZ, RZ, R119.reuse, P4 ;  /* 0x000000ffff637224 */ /* 0x100fe200020e0677 */
[C---:B------:R-:W-:Y:S01]  /*14360*/  IADD3 R26, P5, R118.reuse, 0x6020, RZ ;  /* 0x00006020761a7810 */ /* 0x040fe20007fbe0ff */
[--C-:B------:R-:W-:Y:S01]  /*14370*/  IMAD.X R103, RZ, RZ, R119.reuse, P3 ;  /* 0x000000ffff677224 */ /* 0x100fe200018e0677 */
[C---:B------:R-:W-:Y:S02]  /*14380*/  IADD3 R32, P2, R118.reuse, 0x6040, RZ ;  /* 0x0000604076207810 */ /* 0x040fe40007f5e0ff */
[----:B------:R-:W-:Y:S01]  /*14390*/  IADD3 R30, P1, R118, 0x6060, RZ ;  /* 0x00006060761e7810 */ /* 0x000fe20007f3e0ff */
[--C-:B------:R-:W-:Y:S01]  /*143a0*/  IMAD.X R111, RZ, RZ, R119.reuse, P5 ;  /* 0x000000ffff6f7224 */ /* 0x100fe200028e0677 */
[----:B------:R-:W-:Y:S01]  /*143b0*/  LOP3.LUT R177, R4, 0x380, RZ, 0xc0, !PT ;  /* 0x0000038004b17812 */ /* 0x000fe200078ec0ff */
[--C-:B------:R-:W-:Y:S01]  /*143c0*/  IMAD.X R115, RZ, RZ, R119.reuse, P2 ;  /* 0x000000ffff737224 */ /* 0x100fe200010e0677 */
[----:B------:R-:W-:Y:S01]  /*143d0*/  LOP3.LUT R118, R33, R118, RZ, 0x3c, !PT ;  /* 0x0000007621767212 */ /* 0x000fe200078e3cff */
[----:B------:R-:W-:Y:S01]  /*143e0*/  IMAD.X R33, RZ, RZ, R119, P1 ;  /* 0x000000ffff217224 */ /* 0x000fe200008e0677 */
[----:B------:R-:W-:-:S02]  /*143f0*/  SHF.R.U64 R177, R177, 0x3, RZ ;  /* 0x00000003b1b17819 */ /* 0x000fc400000012ff */
[-C--:B------:R-:W-:Y:S02]  /*14400*/  IADD3.X R107, RZ, R119.reuse, RZ, P6, !PT ;  /* 0x00000077ff6b7210 */ /* 0x080fe400037fe4ff */
[----:B------:R-:W-:Y:S02]  /*14410*/  LOP3.LUT R36, R179, 0x380, RZ, 0xc0, !PT ;  /* 0x00000380b3247812 */ /* 0x000fe400078ec0ff */
[----:B------:R-:W-:Y:S02]  /*14420*/  MOV R168, R118 ;  /* 0x0000007600a87202 */ /* 0x000fe40000000f00 */
[----:B------:R-:W-:Y:S02]  /*14430*/  LOP3.LUT R40, R181, 0x380, RZ, 0xc0, !PT ;  /* 0x00000380b5287812 */ /* 0x000fe400078ec0ff */
[----:B------:R-:W-:Y:S02]  /*14440*/  LOP3.LUT R119, R32, 0x380, RZ, 0xc0, !PT ;  /* 0x0000038020777812 */ /* 0x000fe400078ec0ff */
[----:B------:R-:W-:-:S02]  /*14450*/  LOP3.LUT R44, R183, 0x380, RZ, 0xc0, !PT ;  /* 0x00000380b72c7812 */ /* 0x000fc400078ec0ff */
[----:B------:R-:W-:Y:S02]  /*14460*/  LOP3.LUT R48, R185, 0x380, RZ, 0xc0, !PT ;  /* 0x00000380b9307812 */ /* 0x000fe400078ec0ff */
[----:B------:R-:W-:Y:S02]  /*14470*/  LOP3.LUT R64, R177, R4, RZ, 0x3c, !PT ;  /* 0x00000004b1407212 */ /* 0x000fe400078e3cff */
[----:B------:R-:W-:Y:S02]  /*14480*/  SHF.R.U64 R36, R36, 0x3, RZ ;  /* 0x0000000324247819 */ /* 0x000fe400000012ff */
[----:B------:R-:W-:Y:S02]  /*14490*/  LOP3.LUT R52, R207, 0x380, RZ, 0xc0, !PT ;  /* 0x00000380cf347812 */ /* 0x000fe400078ec0ff */
[----:B------:R-:W-:Y:S01]  /*144a0*/  F2FP.F16.F32.PACK_AB R4, R173, R175 ;  /* 0x000000afad04723e */ /* 0x000fe200000000ff */
[----:B------:R-:W-:Y:S01]  /*144b0*/  BAR.SYNC.DEFER_BLOCKING 0x1, 0x100 ;  /* 0x0044000000007b1d */ /* 0x000fe20000010000 */
[----:B------:R-:W-:-:S02]  /*144c0*/  SHF.R.U64 R40, R40, 0x3, RZ ;  /* 0x0000000328287819 */ /* 0x000fc400000012ff */
[----:B------:R-:W-:Y:S02]  /*144d0*/  LOP3.LUT R27, R26, 0x380, RZ, 0xc0, !PT ;  /* 0x000003801a1b7812 */ /* 0x000fe400078ec0ff */
[----:B------:R-:W-:Y:S02]  /*144e0*/  SHF.R.U64 R119, R119, 0x3, RZ ;  /* 0x0000000377777819 */ /* 0x000fe400000012ff */
[----:B------:R-:W-:Y:S02]  /*144f0*/  SHF.R.U64 R44, R44, 0x3, RZ ;  /* 0x000000032c2c7819 */ /* 0x000fe400000012ff */
[----:B------:R-:W-:Y:S02]  /*14500*/  LOP3.LUT R173, R30, 0x380, RZ, 0xc0, !PT ;  /* 0x000003801ead7812 */ /* 0x000fe400078ec0ff */
[----:B------:R-:W-:Y:S02]  /*14510*/  SHF.R.U64 R48, R48, 0x3, RZ ;  /* 0x0000000330307819 */ /* 0x000fe400000012ff */
[----:B------:R-:W-:-:S02]  /*14520*/  LOP3.LUT R36, R36, R179, RZ, 0x3c, !PT ;  /* 0x000000b324247212 */ /* 0x000fc400078e3cff */
[----:B------:R-:W-:Y:S02]  /*14530*/  SHF.R.U64 R52, R52, 0x3, RZ ;  /* 0x0000000334347819 */ /* 0x000fe400000012ff */
[----:B------:R-:W-:Y:S02]  /*14540*/  LOP3.LUT R40, R40, R181, RZ, 0x3c, !PT ;  /* 0x000000b528287212 */ /* 0x000fe400078e3cff */
[----:B------:R-:W-:Y:S02]  /*14550*/  SHF.R.U64 R27, R27, 0x3, RZ ;  /* 0x000000031b1b7819 */ /* 0x000fe400000012ff */
[----:B------:R-:W-:Y:S02]  /*14560*/  LOP3.LUT R114, R119, R32, RZ, 0x3c, !PT ;  /* 0x0000002077727212 */ /* 0x000fe400078e3cff */
[----:B------:R-:W-:Y:S01]  /*14570*/  LOP3.LUT R44, R44, R183, RZ, 0x3c, !PT ;  /* 0x000000b72c2c7212 */ /* 0x000fe200078e3cff */
[----:B------:R3:W-:Y:S01]  /*14580*/  STSM.16.M88.4 [R168], R4 ;  /* 0x00000004a8007844 */ /* 0x0007e20000000200 */
[----:B------:R-:W-:-:S02]  /*14590*/  SHF.R.U64 R173, R173, 0x3, RZ ;  /* 0x00000003adad7819 */ /* 0x000fc400000012ff */
[----:B------:R-:W-:Y:S02]  /*145a0*/  MOV R119, R14 ;  /* 0x0000000e00777202 */ /* 0x000fe40000000f00 */
[----:B------:R-:W-:Y:S02]  /*145b0*/  LOP3.LUT R48, R48, R185, RZ, 0x3c, !PT ;  /* 0x000000b930307212 */ /* 0x000fe400078e3cff */
[----:B------:R-:W-:Y:S02]  /*145c0*/  LOP3.LUT R52, R52, R207, RZ, 0x3c, !PT ;  /* 0x000000cf34347212 */ /* 0x000fe400078e3cff */
[----:B------:R-:W-:Y:S02]  /*145d0*/  MOV R118, R36 ;  /* 0x0000002400767202 */ /* 0x000fe40000000f00 */
[----:B------:R-:W-:Y:S02]  /*145e0*/  LOP3.LUT R110, R27, R26, RZ, 0x3c, !PT ;  /* 0x0000001a1b6e7212 */ /* 0x000fe400078e3cff */
[----:B------:R-:W-:-:S02]  /*145f0*/  MOV R41, R40 ;  /* 0x0000002800297202 */ /* 0x000fc40000000f00 */
[----:B------:R-:W-:Y:S02]  /*14600*/  F2FP.F16.F32.PACK_AB R14, R162, R164 ;  /* 0x000000a4a20e723e */ /* 0x000fe400000000ff */
[----:B---3--:R-:W-:Y:S02]  /*14610*/  F2FP.F16.F32.PACK_AB R4, R170, R172 ;  /* 0x000000acaa04723e */ /* 0x008fe400000000ff */
[----:B------:R-:W-:Y:S02]  /*14620*/  F2FP.F16.F32.PACK_AB R5, R35, R34 ;  /* 0x000000222305723e */ /* 0x000fe400000000ff */
[----:B------:R-:W-:Y:S02]  /*14630*/  F2FP.F16.F32.PACK_AB R6, R167, R171 ;  /* 0x000000aba706723e */ /* 0x000fe400000000ff */
[----:B------:R-:W-:Y:S02]  /*14640*/  F2FP.F16.F32.PACK_AB R7, R39, R38 ;  /* 0x000000262707723e */ /* 0x000fe400000000ff */
[----:B------:R-:W-:-:S02]  /*14650*/  F2FP.F16.F32.PACK_AB R15, R55, R54 ;  /* 0x00000036370f723e */ /* 0x000fc400000000ff */
[----:B------:R-:W-:Y:S01]  /*14660*/  LOP3.LUT R32, R173, R30, RZ, 0x3c, !PT ;  /* 0x0000001ead207212 */ /* 0x000fe200078e3cff */
[----:B------:R3:W-:Y:S01]  /*14670*/  STSM.16.M88.4 [R119], R4 ;  /* 0x0000000477007844 */ /* 0x0007e20000000200 */
[----:B------:R-:W-:Y:S02]  /*14680*/  MOV R44, R44 ;  /* 0x0000002c002c7202 */ /* 0x000fe40000000f00 */
[----:B------:R-:W-:Y:S01]  /*14690*/  F2FP.F16.F32.PACK_AB R26, R159, R161 ;  /* 0x000000a19f1a723e */ /* 0x000fe200000000ff */
[----:B------:R-:W-:Y:S01]  /*146a0*/  STSM.16.M88.4 [R118], R8 ;  /* 0x0000000876007844 */ /* 0x000fe20000000200 */
[----:B------:R-:W-:Y:S02]  /*146b0*/  F2FP.F16.F32.PACK_AB R27, R63, R62 ;  /* 0x0000003e3f1b723e */ /* 0x000fe400000000ff */
[----:B------:R-:W-:Y:S01]  /*146c0*/  MOV R48, R48 ;  /* 0x0000003000307202 */ /* 0x000fe20000000f00 */
[----:B------:R-:W-:Y:S01]  /*146d0*/  STSM.16.M88.4 [R41], R12 ;  /* 0x0000000c29007844 */ /* 0x000fe20000000200 */
[----:B------:R-:W-:-:S02]  /*146e0*/  F2FP.F16.F32.PACK_AB R30, R69, R156 ;  /* 0x0000009c451e723e */ /* 0x000fc400000000ff */
[----:B------:R-:W-:Y:S01]  /*146f0*/  MOV R52, R52 ;  /* 0x0000003400347202 */ /* 0x000fe20000000f00 */
[----:B------:R-:W-:Y:S01]  /*14700*/  STSM.16.M88.4 [R44], R24 ;  /* 0x000000182c007844 */ /* 0x000fe20000000200 */
[----:B------:R-:W-:Y:S02]  /*14710*/  ISETP.NE.U32.AND P0, PT, RZ, UR4, PT ;  /* 0x00000004ff007c0c */ /* 0x000fe4000bf05070 */
[----:B------:R-:W-:Y:S01]  /*14720*/  LOP3.LUT R56, R209, 0x380, RZ, 0xc0, !PT ;  /* 0x00000380d1387812 */ /* 0x000fe200078ec0ff */
[----:B------:R-:W-:Y:S01]  /*14730*/  STSM.16.M88.4 [R48], R28 ;  /* 0x0000001c30007844 */ /* 0x000fe20000000200 */
[----:B---3--:R-:W-:Y:S02]  /*14740*/  F2FP.F16.F32.PACK_AB R4, R73, R72 ;  /* 0x000000484904723e */ /* 0x008fe400000000ff */
[----:B------:R-:W-:Y:S02]  /*14750*/  F2FP.F16.F32.PACK_AB R5, R75, R74 ;  /* 0x0000004a4b05723e */ /* 0x000fe400000000ff */
[----:B------:R-:W-:-:S02]  /*14760*/  F2FP.F16.F32.PACK_AB R6, R77, R76 ;  /* 0x0000004c4d06723e */ /* 0x000fc400000000ff */
[----:B------:R-:W-:Y:S02]  /*14770*/  F2FP.F16.F32.PACK_AB R7, R79, R78 ;  /* 0x0000004e4f07723e */ /* 0x000fe400000000ff */
[----:B------:R-:W-:Y:S02]  /*14780*/  LOP3.LUT R60, R213, 0x380, RZ, 0xc0, !PT ;  /* 0x00000380d53c7812 */ /* 0x000fe400078ec0ff */
[----:B------:R-:W-:Y:S01]  /*14790*/  LOP3.LUT R179, R98, 0x380, RZ, 0xc0, !PT ;  /* 0x0000038062b37812 */ /* 0x000fe200078ec0ff */
[----:B------:R3:W-:Y:S01]  /*147a0*/  STSM.16.M88.4 [R52], R4 ;  /* 0x0000000434007844 */ /* 0x0007e20000000200 */
[----:B------:R-:W-:Y:S01]  /*147b0*/  ISETP.NE.AND.EX P0, PT, RZ, UR5, PT, P0 ;  /* 0x00000005ff007c0c */ /* 0x000fe2000bf05300 */
[----:B------:R-:W-:Y:S01]  /*147c0*/  ULDC.64 UR4, c[0x0][0xbe0] ;  /* 0x0002f80000047ab9 */ /* 0x000fe20000000a00 */
[----:B------:R-:W-:Y:S02]  /*147d0*/  LOP3.LUT R183, R106, 0x380, RZ, 0xc0, !PT ;  /* 0x000003806ab77812 */ /* 0x000fe400078ec0ff */
[----:B------:R-:W-:-:S02]  /*147e0*/  SHF.R.U64 R56, R56, 0x3, RZ ;  /* 0x0000000338387819 */ /* 0x000fc400000012ff */
[----:B------:R-:W-:Y:S02]  /*147f0*/  LOP3.LUT R181, R102, 0x380, RZ, 0xc0, !PT ;  /* 0x0000038066b57812 */ /* 0x000fe400078ec0ff */
[----:B------:R-:W-:Y:S02]  /*14800*/  SHF.R.U64 R60, R60, 0x3, RZ ;  /* 0x000000033c3c7819 */ /* 0x000fe400000012ff */
[----:B------:R-:W-:Y:S02]  /*14810*/  SHF.R.U64 R179, R179, 0x3, RZ ;  /* 0x00000003b3b37819 */ /* 0x000fe400000012ff */
[----:B------:R-:W-:Y:S02]  /*14820*/  F2FP.F16.F32.PACK_AB R90, R93, R92 ;  /* 0x0000005c5d5a723e */ /* 0x000fe400000000ff */
[----:B------:R-:W-:Y:S01]  /*14830*/  F2FP.F16.F32.PACK_AB R91, R95, R94 ;  /* 0x0000005e5f5b723e */ /* 0x000fe200000000ff */
[----:B---3--:R-:W3:Y:S01]  /*14840*/  LDC.64 R4, c[0x0][0xbd8] ;  /* 0x0002f600ff047b82 */ /* 0x008ee20000000a00 */
[----:B------:R-:W-:-:S02]  /*14850*/  ISETP.NE.U32.AND P6, PT, RZ, UR4, PT ;  /* 0x00000004ff007c0c */ /* 0x000fc4000bfc5070 */
[----:B------:R-:W-:Y:S02]  /*14860*/  SHF.R.U64 R183, R183, 0x3, RZ ;  /* 0x00000003b7b77819 */ /* 0x000fe400000012ff */
[----:B------:R-:W-:Y:S02]  /*14870*/  LOP3.LUT R56, R56, R209, RZ, 0x3c, !PT ;  /* 0x000000d138387212 */ /* 0x000fe400078e3cff */
[----:B------:R-:W-:Y:S02]  /*14880*/  SHF.R.U64 R181, R181, 0x3, RZ ;  /* 0x00000003b5b57819 */ /* 0x000fe400000012ff */
[----:B------:R-:W-:Y:S02]  /*14890*/  ISETP.NE.AND.EX P6, PT, RZ, UR5, PT, P6 ;  /* 0x00000005ff007c0c */ /* 0x000fe4000bfc5360 */
[----:B------:R-:W-:Y:S02]  /*148a0*/  LOP3.LUT R60, R60, R213, RZ, 0x3c, !PT ;  /* 0x000000d53c3c7212 */ /* 0x000fe400078e3cff */
[----:B------:R-:W-:-:S02]  /*148b0*/  LOP3.LUT R98, R179, R98, RZ, 0x3c, !PT ;  /* 0x00000062b3627212 */ /* 0x000fc400078e3cff */
[----:B------:R-:W-:Y:S02]  /*148c0*/  LOP3.LUT R106, R183, R106, RZ, 0x3c, !PT ;  /* 0x0000006ab76a7212 */ /* 0x000fe400078e3cff */
[----:B------:R-:W-:Y:S02]  /*148d0*/  LOP3.LUT R102, R181, R102, RZ, 0x3c, !PT ;  /* 0x00000066b5667212 */ /* 0x000fe400078e3cff */
[----:B------:R-:W-:Y:S02]  /*148e0*/  MOV R56, R56 ;  /* 0x0000003800387202 */ /* 0x000fe40000000f00 */
[----:B------:R-:W-:Y:S02]  /*148f0*/  MOV R60, R60 ;  /* 0x0000003c003c7202 */ /* 0x000fe40000000f00 */
[----:B------:R-:W-:Y:S01]  /*14900*/  MOV R40, R98 ;  /* 0x0000006200287202 */ /* 0x000fe20000000f00 */
[----:B---3--:R-:W-:Y:S01]  /*14910*/  IMAD.WIDE R6, R204, 0x4, R4 ;  /* 0x00000004cc067825 */ /* 0x008fe200078e0204 */
[----:B------:R-:W-:Y:S01]  /*14920*/  F2FP.F16.F32.PACK_AB R96, R97, R96 ;  /* 0x000000606160723e */ /* 0x000fe200000000ff */
[----:B------:R-:W-:Y:S01]  /*14930*/  STSM.16.M88.4 [R56], R80 ;  /* 0x0000005038007844 */ /* 0x000fe20000000200 */
[----:B------:R-:W-:Y:S01]  /*14940*/  MOV R64, R64 ;  /* 0x0000004000407202 */ /* 0x000fe20000000f00 */
[----:B------:R-:W-:Y:S01]  /*14950*/  IMAD R5, R202, 0x40, R199 ;  /* 0x00000040ca057824 */ /* 0x000fe200078e02c7 */
[----:B------:R-:W-:Y:S01]  /*14960*/  MOV R37, R106 ;  /* 0x0000006a00257202 */ /* 0x000fe20000000f00 */
[----:B------:R-:W-:Y:S01]  /*14970*/  STSM.16.M88.4 [R60], R88 ;  /* 0x000000583c007844 */ /* 0x000fe20000000200 */
        /* <DEDUP_REMOVED lines=16> */
[----:B------:R-:W-:Y:S02]  /*14a80*/  F2FP.F16.F32.PACK_AB R121, R123, R122 ;  /* 0x0000007a7b79723e */ /* 0x000fe400000000ff */
[----:B------:R-:W-:Y:S02]  /*14a90*/  F2FP.F16.F32.PACK_AB R128, R129, R128 ;  /* 0x000000808180723e */ /* 0x000fe400000000ff */
[----:B------:R-:W-:Y:S02]  /*14aa0*/  F2FP.F16.F32.PACK_AB R136, R137, R136 ;  /* 0x000000888988723e */ /* 0x000fe400000000ff */
[----:B------:R-:W-:Y:S02]  /*14ab0*/  MOV R110, R110 ;  /* 0x0000006e006e7202 */ /* 0x000fe40000000f00 */
[----:B------:R-:W-:Y:S01]  /*14ac0*/  F2FP.F16.F32.PACK_AB R144, R145, R144 ;  /* 0x000000909190723e */ /* 0x000fe200000000ff */
[----:B------:R-:W-:Y:S01]  /*14ad0*/  IMAD.WIDE R20, R5, 0x2, R20 ;  /* 0x0000000205147825 */ /* 0x000fe200078e0214 */
[----:B------:R-:W-:Y:S01]  /*14ae0*/  F2FP.F16.F32.PACK_AB R122, R125, R124 ;  /* 0x0000007c7d7a723e */ /* 0x000fe200000000ff */
[----:B------:R-:W-:Y:S01]  /*14af0*/  STSM.16.M88.4 [R102], R112 ;  /* 0x0000007066007844 */ /* 0x000fe20000000200 */
[----:B------:R-:W-:Y:S01]  /*14b00*/  F2FP.F16.F32.PACK_AB R123, R127, R126 ;  /* 0x0000007e7f7b723e */ /* 0x000fe200000000ff */
[----:B------:R-:W3:Y:S01]  /*14b10*/  @P6 LDC.64 R4, c[0x0][0xbe0] ;  /* 0x0002f800ff046b82 */ /* 0x000ee20000000a00 */
[----:B------:R-:W-:-:S02]  /*14b20*/  F2FP.F16.F32.PACK_AB R129, R131, R130 ;  /* 0x000000828381723e */ /* 0x000fc400000000ff */
[----:B------:R-:W-:Y:S01]  /*14b30*/  F2FP.F16.F32.PACK_AB R130, R133, R132 ;  /* 0x000000848582723e */ /* 0x000fe200000000ff */
[----:B------:R4:W-:Y:S01]  /*14b40*/  STSM.16.M88.4 [R37], R120 ;  /* 0x0000007825007844 */ /* 0x0009e20000000200 */
[----:B------:R-:W-:Y:S02]  /*14b50*/  F2FP.F16.F32.PACK_AB R131, R135, R134 ;  /* 0x000000868783723e */ /* 0x000fe400000000ff */
[----:B------:R-:W-:Y:S02]  /*14b60*/  F2FP.F16.F32.PACK_AB R137, R139, R138 ;  /* 0x0000008a8b89723e */ /* 0x000fe400000000ff */
[----:B------:R-:W-:Y:S01]  /*14b70*/  F2FP.F16.F32.PACK_AB R138, R141, R140 ;  /* 0x0000008c8d8a723e */ /* 0x000fe200000000ff */
[----:B------:R-:W-:Y:S01]  /*14b80*/  STSM.16.M88.4 [R110], R128 ;  /* 0x000000806e007844 */ /* 0x000fe20000000200 */
[----:B------:R-:W-:Y:S02]  /*14b90*/  F2FP.F16.F32.PACK_AB R139, R143, R142 ;  /* 0x0000008e8f8b723e */ /* 0x000fe400000000ff */
[----:B------:R-:W-:-:S02]  /*14ba0*/  F2FP.F16.F32.PACK_AB R145, R147, R146 ;  /* 0x000000929391723e */ /* 0x000fc400000000ff */
[----:B------:R-:W-:Y:S01]  /*14bb0*/  MOV R32, R32 ;  /* 0x0000002000207202 */ /* 0x000fe20000000f00 */
[----:B------:R-:W-:Y:S01]  /*14bc0*/  STSM.16.M88.4 [R36], R136 ;  /* 0x0000008824007844 */ /* 0x000fe20000000200 */
[----:B------:R-:W-:Y:S02]  /*14bd0*/  F2FP.F16.F32.PACK_AB R146, R149, R148 ;  /* 0x000000949592723e */ /* 0x000fe400000000ff */
[----:B------:R-:W-:Y:S02]  /*14be0*/  F2FP.F16.F32.PACK_AB R147, R151, R150 ;  /* 0x000000969793723e */ /* 0x000fe400000000ff */
[----:B------:R-:W-:-:S03]  /*14bf0*/  MOV R76, RZ ;  /* 0x000000ff004c7202 */ /* 0x000fc60000000f00 */
[----:B------:R0:W-:Y:S01]  /*14c00*/  STSM.16.M88.4 [R32], R144 ;  /* 0x0000009020007844 */ /* 0x0001e20000000200 */
[----:B------:R-:W-:Y:S01]  /*14c10*/  BAR.SYNC.DEFER_BLOCKING 0x1, 0x100 ;  /* 0x0044000000007b1d */ /* 0x000fe20000010000 */
[----:B---3--:R-:W-:-:S05]  /*14c20*/  @P6 IMAD.WIDE R4, R204, 0x4, R4 ;  /* 0x00000004cc046825 */ /* 0x008fca00078e0204 */
[----:B------:R-:W-:Y:S02]  /*14c30*/  ULDC UR4, c[0x0][0xa88] ;  /* 0x0002a20000047ab9 */ /* 0x000fe40000000800 */
[----:B------:R-:W-:Y:S01]  /*14c40*/  IMAD.U32 R79, RZ, RZ, UR4 ;  /* 0x00000004ff4f7e24 */ /* 0x000fe2000f8e00ff */
[----:B------:R3:W5:Y:S01]  /*14c50*/  @P0 LDG.E R76, desc[UR42][R6.64] ;  /* 0x0000002a064c0981 */ /* 0x000762000c1e1900 */
[C---:B------:R-:W-:Y:S02]  /*14c60*/  IADD3 R9, P1, R20.reuse, 0x1000, RZ ;  /* 0x0000100014097810 */ /* 0x040fe40007f3e0ff */
[C---:B------:R-:W-:Y:S02]  /*14c70*/  IADD3 R13, P2, R20.reuse, 0x2000, RZ ;  /* 0x00002000140d7810 */ /* 0x040fe40007f5e0ff */
[----:B------:R3:W5:Y:S01]  /*14c80*/  @P6 LDG.E R79, desc[UR42][R4.64] ;  /* 0x0000002a044f6981 */ /* 0x000762000c1e1900 */
[C---:B------:R-:W-:Y:S02]  /*14c90*/  IADD3 R25, P3, R20.reuse, 0x3000, RZ ;  /* 0x0000300014197810 */ /* 0x040fe40007f7e0ff */
[----:B------:R-:W-:-:S02]  /*14ca0*/  IADD3 R29, P4, R20, 0x4000, RZ ;  /* 0x00004000141d7810 */ /* 0x000fc40007f9e0ff */
[----:B------:R-:W-:Y:S02]  /*14cb0*/  LOP3.LUT R8, R9, 0x380, RZ, 0xc0, !PT ;  /* 0x0000038009087812 */ /* 0x000fe400078ec0ff */
[----:B------:R-:W-:Y:S02]  /*14cc0*/  LOP3.LUT R12, R13, 0x380, RZ, 0xc0, !PT ;  /* 0x000003800d0c7812 */ /* 0x000fe400078ec0ff */
[----:B------:R-:W-:Y:S02]  /*14cd0*/  LOP3.LUT R24, R25, 0x380, RZ, 0xc0, !PT ;  /* 0x0000038019187812 */ /* 0x000fe400078ec0ff */
[----:B------:R-:W-:Y:S02]  /*14ce0*/  LOP3.LUT R28, R29, 0x380, RZ, 0xc0, !PT ;  /* 0x000003801d1c7812 */ /* 0x000fe400078ec0ff */
        /* <DEDUP_REMOVED lines=8> */
[----:B------:R-:W-:Y:S02]  /*14d70*/  LOP3.LUT R24, R24, R25, RZ, 0x3c, !PT ;  /* 0x0000001918187212 */ /* 0x000fe400078e3cff */
[----:B------:R-:W-:Y:S01]  /*14d80*/  LOP3.LUT R28, R28, R29, RZ, 0x3c, !PT ;  /* 0x0000001d1c1c7212 */ /* 0x000fe200078e3cff */
[----:B------:R-:W-:Y:S01]  /*14d90*/  IMAD.X R29, RZ, RZ, R21, P4 ;  /* 0x000000ffff1d7224 */ /* 0x000fe200020e0615 */
[----:B------:R-:W-:-:S02]  /*14da0*/  IADD3 R33, P5, R20, 0x5000, RZ ;  /* 0x0000500014217810 */ /* 0x000fc40007fbe0ff */
[----:B------:R-:W-:Y:S02]  /*14db0*/  IADD3.X R25, RZ, R21, RZ, P3, !PT ;  /* 0x00000015ff197210 */ /* 0x000fe40001ffe4ff */
[C---:B----4-:R-:W-:Y:S02]  /*14dc0*/  IADD3 R37, P1, R20.reuse, 0x6000, RZ ;  /* 0x0000600014257810 */ /* 0x050fe40007f3e0ff */
[C---:B------:R-:W-:Y:S02]  /*14dd0*/  IADD3 R41, P2, R20.reuse, 0x7000, RZ ;  /* 0x0000700014297810 */ /* 0x040fe40007f5e0ff */
[C---:B------:R-:W-:Y:S02]  /*14de0*/  IADD3 R45, P3, R20.reuse, 0x8000, RZ ;  /* 0x00008000142d7810 */ /* 0x040fe40007f7e0ff */
[----:B------:R-:W-:Y:S02]  /*14df0*/  IADD3 R49, P4, R20, 0x9000, RZ ;  /* 0x0000900014317810 */ /* 0x000fe40007f9e0ff */
[----:B------:R-:W-:-:S02]  /*14e00*/  P2R R10, PR, RZ, 0x20 ;  /* 0x00000020ff0a7803 */ /* 0x000fc40000000000 */
[----:B0-----:R-:W-:Y:S02]  /*14e10*/  LOP3.LUT R32, R33, 0x380, RZ, 0xc0, !PT ;  /* 0x0000038021207812 */ /* 0x001fe400078ec0ff */
[----:B------:R-:W-:Y:S02]  /*14e20*/  LOP3.LUT R36, R37, 0x380, RZ, 0xc0, !PT ;  /* 0x0000038025247812 */ /* 0x000fe400078ec0ff */
[----:B------:R-:W-:Y:S02]  /*14e30*/  LOP3.LUT R40, R41, 0x380, RZ, 0xc0, !PT ;  /* 0x0000038029287812 */ /* 0x000fe400078ec0ff */
[----:B------:R-:W-:Y:S02]  /*14e40*/  LOP3.LUT R44, R45, 0x380, RZ, 0xc0, !PT ;  /* 0x000003802d2c7812 */ /* 0x000fe400078ec0ff */
[----:B------:R-:W-:Y:S02]  /*14e50*/  LOP3.LUT R48, R49, 0x380, RZ, 0xc0, !PT ;  /* 0x0000038031307812 */ /* 0x000fe400078ec0ff */
[----:B------:R-:W-:-:S02]  /*14e60*/  IADD3 R53, P5, R20, 0xa000, RZ ;  /* 0x0000a00014357810 */ /* 0x000fc40007fbe0ff */
[----:B------:R-:W-:Y:S02]  /*14e70*/  SHF.R.U64 R32, R32, 0x3, RZ ;  /* 0x0000000320207819 */ /* 0x000fe400000012ff */
[----:B------:R-:W-:Y:S02]  /*14e80*/  SHF.R.U64 R36, R36, 0x3, RZ ;  /* 0x0000000324247819 */ /* 0x000fe400000012ff */
[----:B------:R-:W-:Y:S02]  /*14e90*/  LOP3.LUT R52, R53, 0x380, RZ, 0xc0, !PT ;  /* 0x0000038035347812 */ /* 0x000fe400078ec0ff */
        /* <DEDUP_REMOVED lines=8> */
[----:B------:R-:W-:Y:S01]  /*14f20*/  SHF.R.U64 R52, R52, 0x3, RZ ;  /* 0x0000000334347819 */ /* 0x000fe200000012ff */
[----:B---3--:R-:W-:Y:S06]  /*14f30*/  @P6 BRA `(.L_x_4819) ;  /* 0x0000000000106947 */ /* 0x008fec0003800000 */
[----:B------:R-:W-:Y:S05]  /*14f40*/  @!P0 BRA `(.L_x_4819) ;  /* 0x00000000000c8947 */ /* 0x000fea0003800000 */
[----:B------:R-:W3:Y:S04]  /*14f50*/  LDG.E R4, desc[UR42][R6.64] ;  /* 0x0000002a06047981 */ /* 0x000ee8000c1e1900 */
[----:B-----5:R-:W3:Y:S02]  /*14f60*/  LDG.E R79, desc[UR42][R6.64+0x4] ;  /* 0x0000042a064f7981 */ /* 0x020ee4000c1e1900 */
[----:B---3--:R-:W-:-:S07]  /*14f70*/  IMAD.IADD R79, R79, 0x1, -R4 ;  /* 0x000000014f4f7824 */ /* 0x008fce00078e0a04 */
.L_x_4819:
[----:B------:R-:W0:Y:S01]  /*14f80*/  SHFL.IDX PT, R4, R218, RZ, 0x1f ;  /* 0x00001fffda047589 */ /* 0x000e2200000e0000 */
[----:B------:R-:W-:Y:S01]  /*14f90*/  ISETP.NE.AND P6, PT, R10, RZ, PT ;  /* 0x000000ff0a00720c */ /* 0x000fe20003fc5270 */
[--C-:B------:R-:W-:Y:S01]  /*14fa0*/  IMAD.X R37, RZ, RZ, R21.reuse, P1 ;  /* 0x000000ffff257224 */ /* 0x100fe200008e0615 */
[----:B------:R-:W-:Y:S01]  /*14fb0*/  IADD3.X R49, RZ, R21, RZ, P4, !PT ;  /* 0x00000015ff317210 */ /* 0x000fe200027fe4ff */
[--C-:B------:R-:W-:Y:S01]  /*14fc0*/  IMAD.X R41, RZ, RZ, R21.reuse, P2 ;  /* 0x000000ffff297224 */ /* 0x100fe200010e0615 */
[----:B------:R-:W-:Y:S01]  /*14fd0*/  LOP3.LUT R52, R52, R53, RZ, 0x3c, !PT ;  /* 0x0000003534347212 */ /* 0x000fe200078e3cff */
[--C-:B------:R-:W-:Y:S01]  /*14fe0*/  IMAD.X R45, RZ, RZ, R21.reuse, P3 ;  /* 0x000000ffff2d7224 */ /* 0x100fe200018e0615 */
[----:B------:R-:W-:Y:S01]  /*14ff0*/  IADD3.X R33, RZ, R21, RZ, P6, !PT ;  /* 0x00000015ff217210 */ /* 0x000fe200037fe4ff */
[----:B------:R-:W-:Y:S01]  /*15000*/  IMAD.X R53, RZ, RZ, R21, P5 ;  /* 0x000000ffff357224 */ /* 0x000fe200028e0615 */
[C---:B------:R-:W-:Y:S02]  /*15010*/  IADD3 R57, P6, R20.reuse, 0xb000, RZ ;  /* 0x0000b00014397810 */ /* 0x040fe40007fde0ff */
[----:B------:R-:W-:-:S02]  /*15020*/  IADD3 R61, P1, R20, 0xc000, RZ ;  /* 0x0000c000143d7810 */ /* 0x000fc40007f3e0ff */
[C---:B------:R-:W-:Y:S02]  /*15030*/  IADD3 R65, P2, R20.reuse, 0xd000, RZ ;  /* 0x0000d00014417810 */ /* 0x040fe40007f5e0ff */
[C---:B------:R-:W-:Y:S02]  /*15040*/  IADD3 R73, P3, R20.reuse, 0xe000, RZ ;  /* 0x0000e00014497810 */ /* 0x040fe40007f7e0ff */
[----:B------:R-:W-:Y:S02]  /*15050*/  IADD3 R6, P5, R20, 0xf000, RZ ;  /* 0x0000f00014067810 */ /* 0x000fe40007fbe0ff */
[----:B------:R-:W-:Y:S02]  /*15060*/  LOP3.LUT R56, R57, 0x380, RZ, 0xc0, !PT ;  /* 0x0000038039387812 */ /* 0x000fe400078ec0ff */
[----:B------:R-:W-:Y:S01]  /*15070*/  LOP3.LUT R60, R61, 0x380, RZ, 0xc0, !PT ;  /* 0x000003803d3c7812 */ /* 0x000fe200078ec0ff */
[----:B------:R-:W-:Y:S01]  /*15080*/  IMAD.X R69, RZ, RZ, R21, P5 ;  /* 0x000000ffff457224 */ /* 0x000fe200028e0615 */
[----:B------:R-:W-:-:S02]  /*15090*/  LOP3.LUT R64, R65, 0x380, RZ, 0xc0, !PT ;  /* 0x0000038041407812 */ /* 0x000fc400078ec0ff */
[----:B0-----:R-:W-:Y:S02]  /*150a0*/  ISETP.NE.AND P4, PT, R4, RZ, PT ;  /* 0x000000ff0400720c */ /* 0x001fe40003f85270 */
[----:B------:R-:W-:Y:S02]  /*150b0*/  LOP3.LUT R72, R73, 0x380, RZ, 0xc0, !PT ;  /* 0x0000038049487812 */ /* 0x000fe400078ec0ff */
[----:B------:R-:W-:Y:S02]  /*150c0*/  LOP3.LUT R7, R20, 0x380, RZ, 0xc0, !PT ;  /* 0x0000038014077812 */ /* 0x000fe400078ec0ff */
[----:B------:R-:W-:Y:S02]  /*150d0*/  LOP3.LUT R5, R6, 0x380, RZ, 0xc0, !PT ;  /* 0x0000038006057812 */ /* 0x000fe400078ec0ff */
[----:B------:R-:W-:Y:S02]  /*150e0*/  SHF.R.U64 R56, R56, 0x3, RZ ;  /* 0x0000000338387819 */ /* 0x000fe400000012ff */
[----:B------:R-:W-:-:S02]  /*150f0*/  SHF.R.U64 R60, R60, 0x3, RZ ;  /* 0x000000033c3c7819 */ /* 0x000fc400000012ff */
[----:B------:R-:W-:Y:S02]  /*15100*/  SHF.R.U64 R64, R64, 0x3, RZ ;  /* 0x0000000340407819 */ /* 0x000fe400000012ff */
[----:B------:R-:W-:Y:S02]  /*15110*/  SHF.R.U64 R72, R72, 0x3, RZ ;  /* 0x0000000348487819 */ /* 0x000fe400000012ff */
[----:B------:R-:W-:Y:S02]  /*15120*/  SHF.R.U64 R7, R7, 0x3, RZ ;  /* 0x0000000307077819 */ /* 0x000fe400000012ff */
[----:B------:R-:W-:Y:S02]  /*15130*/  SHF.R.U64 R5, R5, 0x3, RZ ;  /* 0x0000000305057819 */ /* 0x000fe400000012ff */
[----:B------:R-:W-:Y:S02]  /*15140*/  SHF.R.S32.HI R4, RZ, 0x1f, R204 ;  /* 0x0000001fff047819 */ /* 0x000fe400000114cc */
[----:B------:R-:W-:Y:S01]  /*15150*/  LOP3.LUT R56, R56, R57, RZ, 0x3c, !PT ;  /* 0x0000003938387212 */ /* 0x000fe200078e3cff */
[--C-:B------:R-:W-:Y:S01]  /*15160*/  IMAD.X R57, RZ, RZ, R21.reuse, P6 ;  /* 0x000000ffff397224 */ /* 0x100fe200030e0615 */
[----:B------:R-:W-:Y:S01]  /*15170*/  LOP3.LUT R60, R60, R61, RZ, 0x3c, !PT ;  /* 0x0000003d3c3c7212 */ /* 0x000fe200078e3cff */
[----:B------:R-:W-:Y:S01]  /*15180*/  IMAD.X R61, RZ, RZ, R21, P1 ;  /* 0x000000ffff3d7224 */ /* 0x000fe200008e0615 */
[----:B------:R-:W-:-:S02]  /*15190*/  LOP3.LUT R64, R64, R65, RZ, 0x3c, !PT ;  /* 0x0000004140407212 */ /* 0x000fc400078e3cff */
[----:B------:R-:W-:Y:S01]  /*151a0*/  LOP3.LUT R72, R72, R73, RZ, 0x3c, !PT ;  /* 0x0000004948487212 */ /* 0x000fe200078e3cff */
[----:B------:R-:W-:Y:S01]  /*151b0*/  IMAD.X R73, RZ, RZ, R21, P3 ;  /* 0x000000ffff497224 */ /* 0x000fe200018e0615 */
[----:B------:R-:W-:Y:S02]  /*151c0*/  LOP3.LUT R20, R7, R20, RZ, 0x3c, !PT ;  /* 0x0000001407147212 */ /* 0x000fe400078e3cff */
[----:B------:R-:W-:Y:S02]  /*151d0*/  IADD3.X R65, RZ, R21, RZ, P2, !PT ;  /* 0x00000015ff417210 */ /* 0x000fe400017fe4ff */
[----:B------:R-:W-:Y:S02]  /*151e0*/  LOP3.LUT R68, R5, R6, RZ, 0x3c, !PT ;  /* 0x0000000605447212 */ /* 0x000fe400078e3cff */
[----:B------:R-:W-:Y:S02]  /*151f0*/  SHF.R.S32.HI R78, RZ, 0x1f, R201 ;  /* 0x0000001fff4e7819 */ /* 0x000fe400000114c9 */
[----:B------:R-:W-:-:S02]  /*15200*/  SEL R87, R204, RZ, !P0 ;  /* 0x000000ffcc577207 */ /* 0x000fc40004000000 */
[----:B------:R-:W-:Y:S02]  /*15210*/  SEL R80, R4, RZ, !P0 ;  /* 0x000000ff04507207 */ /* 0x000fe40004000000 */
[----:B-----5:R-:W-:Y:S01]  /*15220*/  SHF.R.S32.HI R77, RZ, 0x1f, R76 ;  /* 0x0000001fff4d7819 */ /* 0x020fe2000001144c */
[----:B------:R-:W-:Y:S06]  /*15230*/  @P4 BRA `(.L_x_4820) ;  /* 0x00000000005c4947 */ /* 0x000fec0003800000 */
[----:B------:R-:W-:Y:S01]  /*15240*/  ULDC.64 UR4, c[0x0][0xb70] ;  /* 0x0002dc0000047ab9 */ /* 0x000fe20000000a00 */
[----:B------:R-:W-:Y:S02]  /*15250*/  IMAD R14, R210, 0x40, R192 ;  /* 0x00000040d20e7824 */ /* 0x000fe400078e02c0 */
[----:B------:R-:W-:Y:S02]  /*15260*/  IMAD R6, R78, UR4, RZ ;  /* 0x000000044e067c24 */ /* 0x000fe4000f8e02ff */
[----:B------:R-:W-:-:S04]  /*15270*/  IMAD.WIDE.U32 R4, R201, UR4, R76 ;  /* 0x00000004c9047c25 */ /* 0x000fc8000f8e004c */
[----:B------:R-:W-:Y:S01]  /*15280*/  IMAD R7, R201, UR5, R6 ;  /* 0x00000005c9077c24 */ /* 0x000fe2000f8e0206 */
[----:B------:R-:W-:Y:S02]  /*15290*/  ULDC.64 UR4, c[0x0][0xb78] ;  /* 0x0002de0000047ab9 */ /* 0x000fe40000000a00 */
[----:B------:R-:W-:Y:S02]  /*152a0*/  IMAD R6, R80, UR4, RZ ;  /* 0x0000000450067c24 */ /* 0x000fe4000f8e02ff */
[----:B------:R-:W-:Y:S01]  /*152b0*/  IMAD.IADD R5, R5, 0x1, R7 ;  /* 0x0000000105057824 */ /* 0x000fe200078e0207 */
[----:B------:R-:W-:Y:S01]  /*152c0*/  IADD3 R7, -R194, RZ, RZ ;  /* 0x000000ffc2077210 */ /* 0x000fe20007ffe1ff */
[C---:B------:R-:W-:Y:S02]  /*152d0*/  IMAD R11, R87.reuse, UR5, R6 ;  /* 0x00000005570b7c24 */ /* 0x040fe4000f8e0206 */
[----:B------:R-:W-:Y:S01]  /*152e0*/  IMAD.WIDE.U32 R4, R87, UR4, R4 ;  /* 0x0000000457047c25 */ /* 0x000fe2000f8e0004 */
[----:B------:R-:W-:Y:S01]  /*152f0*/  ISETP.NE.AND P0, PT, R22, R7, PT ;  /* 0x000000071600720c */ /* 0x000fe20003f05270 */
[----:B------:R-:W-:Y:S01]  /*15300*/  ULDC.64 UR4, c[0x0][0xb40] ;  /* 0x0002d00000047ab9 */ /* 0x000fe20000000a00 */
[----:B------:R-:W-:Y:S01]  /*15310*/  SHF.R.S32.HI R7, RZ, 0x1f, R14 ;  /* 0x0000001fff077819 */ /* 0x000fe2000001140e */
[C---:B------:R-:W-:Y:S01]  /*15320*/  VIADD R6, R14.reuse, 0x8 ;  /* 0x000000080e067836 */ /* 0x040fe20000000000 */
[----:B------:R-:W-:-:S02]  /*15330*/  IADD3 R10, P2, R14, R4, RZ ;  /* 0x000000040e0a7210 */ /* 0x000fc40007f5e0ff */
[-C--:B------:R-:W-:Y:S02]  /*15340*/  ISETP.GE.OR P1, PT, R14, R79.reuse, P0 ;  /* 0x0000004f0e00720c */ /* 0x080fe40000726670 */
[----:B------:R-:W-:Y:S02]  /*15350*/  ISETP.GE.OR P0, PT, R6, R79, P0 ;  /* 0x0000004f0600720c */ /* 0x000fe40000706670 */
[----:B------:R-:W-:Y:S02]  /*15360*/  IADD3.X R7, R7, R5, R11, P2, !PT ;  /* 0x0000000507077210 */ /* 0x000fe400017fe40b */
[----:B------:R-:W-:-:S04]  /*15370*/  LEA R4, P2, R10, UR4, 0x2 ;  /* 0x000000040a047c11 */ /* 0x000fc8000f8410ff */
[----:B------:R-:W-:-:S05]  /*15380*/  LEA.HI.X R5, R10, UR5, R7, 0x2, P2 ;  /* 0x000000050a057c11 */ /* 0x000fca00090f1407 */
[----:B------:R0:W-:Y:S04]  /*15390*/  @!P1 STG.E desc[UR42][R4.64], R3 ;  /* 0x0000000304009986 */ /* 0x0001e8000c10192a */
[----:B------:R0:W-:Y:S02]  /*153a0*/  @!P0 STG.E desc[UR42][R4.64+0x20], R0 ;  /* 0x0000200004008986 */ /* 0x0001e4000c10192a */
.L_x_4820:
[----:B------:R-:W3:Y:S01]  /*153b0*/  LDC R88, c[0x0][0xa8c] ;  /* 0x0002a300ff587b82 */ /* 0x000ee20000000800 */
[----:B0-----:R0:W5:Y:S01]  /*153c0*/  LD.E.128 R4, desc[UR42][R20.64] ;  /* 0x0000002a14047980 */ /* 0x001162000c101d00 */
[----:B------:R-:W-:Y:S02]  /*153d0*/  ULDC.64 UR4, c[0x0][0xaa0] ;  /* 0x0002a80000047ab9 */ /* 0x000fe40000000a00 */
[----:B------:R-:W-:Y:S01]  /*153e0*/  IMAD R3, R77, UR4, RZ ;  /* 0x000000044d037c24 */ /* 0x000fe2000f8e02ff */
[----:B------:R-:W5:Y:S04]  /*153f0*/  LD.E.128 R8, desc[UR42][R8.64] ;  /* 0x0000002a08087980 */ /* 0x000f68000c101d00 */
[----:B------:R-:W5:Y:S01]  /*15400*/  LD.E.128 R12, desc[UR42][R12.64] ;  /* 0x0000002a0c0c7980 */ /* 0x000f62000c101d00 */
[--C-:B0-----:R-:W-:Y:S01]  /*15410*/  SHF.R.S32.HI R21, RZ, 0x1f, R199.reuse ;  /* 0x0000001fff157819 */ /* 0x101fe200000114c7 */
[----:B------:R-:W-:-:S02]  /*15420*/  IMAD.MOV.U32 R20, RZ, RZ, R199 ;  /* 0x000000ffff147224 */ /* 0x000fc400078e00c7 */
[----:B------:R-:W5:Y:S01]  /*15430*/  LD.E.128 R24, desc[UR42][R24.64] ;  /* 0x0000002a18187980 */ /* 0x000f62000c101d00 */
[C---:B------:R-:W-:Y:S02]  /*15440*/  IMAD R3, R76.reuse, UR5, R3 ;  /* 0x000000054c037c24 */ /* 0x040fe4000f8e0203 */
[----:B------:R-:W-:Y:S01]  /*15450*/  IMAD.WIDE.U32 R20, R76, UR4, R20 ;  /* 0x000000044c147c25 */ /* 0x000fe2000f8e0014 */
[----:B------:R-:W-:Y:S01]  /*15460*/  ULDC.64 UR4, c[0x0][0xae0] ;  /* 0x0002b80000047ab9 */ /* 0x000fe20000000a00 */
[----:B------:R-:W5:Y:S03]  /*15470*/  LD.E.128 R28, desc[UR42][R28.64] ;  /* 0x0000002a1c1c7980 */ /* 0x000f66000c101d00 */
[----:B------:R-:W-:Y:S01]  /*15480*/  IADD3 R21, R21, R3, RZ ;  /* 0x0000000315157210 */ /* 0x000fe20007ffe0ff */
[----:B------:R-:W-:Y:S01]  /*15490*/  VIADD R3, R199, 0x40 ;  /* 0x00000040c7037836 */ /* 0x000fe20000000000 */
[----:B------:R-:W5:Y:S01]  /*154a0*/  LD.E.128 R32, desc[UR42][R32.64] ;  /* 0x0000002a20207980 */ /* 0x000f62000c101d00 */
[----:B------:R-:W-:-:S03]  /*154b0*/  IMAD R76, R78, UR4, RZ ;  /* 0x000000044e4c7c24 */ /* 0x000fc6000f8e02ff */
[-C--:B---3--:R-:W-:Y:S01]  /*154c0*/  ISETP.GE.AND P3, PT, R3, R88.reuse, PT ;  /* 0x000000580300720c */ /* 0x088fe20003f66270 */
[C---:B------:R-:W-:Y:S01]  /*154d0*/  IMAD R77, R201.reuse, UR5, R76 ;  /* 0x00000005c94d7c24 */ /* 0x040fe2000f8e024c */
[----:B------:R-:W5:Y:S01]  /*154e0*/  LD.E.128 R36, desc[UR42][R36.64] ;  /* 0x0000002a24247980 */ /* 0x000f62000c101d00 */
[----:B------:R-:W-:Y:S01]  /*154f0*/  IMAD R79, R210, -0x40, R79 ;  /* 0xffffffc0d24f7824 */ /* 0x000fe200078e024f */
[----:B------:R-:W-:Y:S01]  /*15500*/  SEL R76, RZ, 0xffffffff, P3 ;  /* 0xffffffffff4c7807 */ /* 0x000fe20001800000 */
[----:B------:R-:W-:Y:S01]  /*15510*/  VIADD R0, R202, 0x20 ;  /* 0x00000020ca007836 */ /* 0x000fe20000000000 */
        /* <DEDUP_REMOVED lines=22> */
[----:B0-----:R-:W0:Y:S01]  /*15680*/  FENCE.VIEW.ASYNC.S ;  /* 0x00000000000073c6 */ /* 0x001e220000000000 */
[----:B------:R-:W-:Y:S01]  /*15690*/  SEL R0, RZ, 0x1, P2 ;  /* 0x00000001ff007807 */ /* 0x000fe20001000000 */
[C---:B------:R-:W-:Y:S01]  /*156a0*/  VIADD R85, R199.reuse, 0x140 ;  /* 0x00000140c7557836 */ /* 0x040fe20000000000 */
[-C--:B------:R-:W-:Y:S01]  /*156b0*/  ISETP.GE.AND P2, PT, R82, R88.reuse, PT ;  /* 0x000000585200720c */ /* 0x080fe20003f46270 */
[----:B------:R-:W-:Y:S01]  /*156c0*/  VIADD R78, R199, 0x180 ;  /* 0x00000180c74e7836 */ /* 0x000fe20000000000 */
[----:B------:R-:W-:Y:S01]  /*156d0*/  ISETP.GE.AND P3, PT, R83, R88, PT ;  /* 0x000000585300720c */ /* 0x000fe20003f66270 */
[----:B------:R-:W-:Y:S01]  /*156e0*/  BSSY B1, `(.L_x_4821) ;  /* 0x0000037000017945 */ /* 0x000fe20003800000 */
[----:B------:R-:W-:-:S02]  /*156f0*/  LOP3.LUT R0, R77, 0x2, R0, 0xe2, !PT ;  /* 0x000000024d007812 */ /* 0x000fc400078ee200 */
[----:B------:R-:W-:Y:S02]  /*15700*/  SEL R77, RZ, 0x4, P2 ;  /* 0x00000004ff4d7807 */ /* 0x000fe40001000000 */
[----:B------:R-:W-:Y:S02]  /*15710*/  SEL R76, RZ, 0x8, P3 ;  /* 0x00000008ff4c7807 */ /* 0x000fe40001800000 */
[----:B------:R-:W-:Y:S02]  /*15720*/  IADD3 R84, R199, 0x100, RZ ;  /* 0x00000100c7547810 */ /* 0x000fe40007ffe0ff */
[----:B------:R-:W-:Y:S01]  /*15730*/  LOP3.LUT R76, R76, R0, R77, 0xfe, !PT ;  /* 0x000000004c4c7212 */ /* 0x000fe200078efe4d */
[----:B------:R-:W-:Y:S01]  /*15740*/  VIADD R0, R2, 0x28c20 ;  /* 0x00028c2002007836 */ /* 0x000fe20000000000 */
[-C--:B------:R-:W-:Y:S02]  /*15750*/  ISETP.GE.AND P2, PT, R84, R88.reuse, PT ;  /* 0x000000585400720c */ /* 0x080fe40003f46270 */
[----:B------:R-:W-:-:S02]  /*15760*/  ISETP.GE.AND P3, PT, R85, R88, PT ;  /* 0x000000585500720c */ /* 0x000fc40003f66270 */
[----:B------:R-:W-:Y:S01]  /*15770*/  ISETP.GE.AND P1, PT, R202, R79, PT ;  /* 0x0000004fca00720c */ /* 0x000fe20003f26270 */
[----:B------:R-:W-:Y:S01]  /*15780*/  VIADD R79, R199, 0x1c0 ;  /* 0x000001c0c74f7836 */ /* 0x000fe20000000000 */
[----:B------:R-:W-:Y:S02]  /*15790*/  ISETP.GE.AND P4, PT, R78, R88, PT ;  /* 0x000000584e00720c */ /* 0x000fe40003f86270 */
[----:B------:R-:W-:Y:S02]  /*157a0*/  SEL R77, RZ, 0x10, P2 ;  /* 0x00000010ff4d7807 */ /* 0x000fe40001000000 */
[----:B------:R-:W-:Y:S02]  /*157b0*/  SEL R78, RZ, 0x20, P3 ;  /* 0x00000020ff4e7807 */ /* 0x000fe40001800000 */
[----:B------:R-:W-:Y:S02]  /*157c0*/  PRMT R0, RZ, 0x654, R0 ;  /* 0x00000654ff007816 */ /* 0x000fe40000000000 */
[----:B------:R-:W-:Y:S01]  /*157d0*/  LOP3.LUT R77, R78, R76, R77, 0xfe, !PT ;  /* 0x0000004c4e4d7212 */ /* 0x000fe200078efe4d */
[----:B------:R-:W-:Y:S01]  /*157e0*/  IMAD R76, R80, UR4, RZ ;  /* 0x00000004504c7c24 */ /* 0x000fe2000f8e02ff */
[----:B0-----:R0:W-:Y:S01]  /*157f0*/  SYNCS.ARRIVE.TRANS64.RED.A1T0 RZ, [R0+URZ], RZ ;  /* 0x000000ff00ff79a7 */ /* 0x0011e2000810043f */
[----:B------:R-:W-:Y:S01]  /*15800*/  ISETP.GE.AND P2, PT, R79, R88, PT ;  /* 0x000000584f00720c */ /* 0x000fe20003f46270 */
[----:B------:R-:W-:Y:S01]  /*15810*/  IMAD.WIDE.U32 R78, R87, UR4, R20 ;  /* 0x00000004574e7c25 */ /* 0x000fe2000f8e0014 */
[----:B------:R-:W-:-:S02]  /*15820*/  SHF.R.S32.HI R203, RZ, 0x1f, R202 ;  /* 0x0000001fffcb7819 */ /* 0x000fc400000114ca */
[----:B------:R-:W-:Y:S01]  /*15830*/  SEL R21, RZ, 0x80, P2 ;  /* 0x00000080ff157807 */ /* 0x000fe20001000000 */
[----:B------:R-:W-:Y:S01]  /*15840*/  IMAD R81, R87, UR5, R76 ;  /* 0x0000000557517c24 */ /* 0x000fe2000f8e024c */
[----:B0-----:R-:W-:-:S04]  /*15850*/  SEL R0, RZ, 0x40, P4 ;  /* 0x00000040ff007807 */ /* 0x001fc80002000000 */
        /* <DEDUP_REMOVED lines=31> */
.L_x_4822:
[----:B------:R-:W-:Y:S05]  /*15a50*/  BSYNC B1 ;  /* 0x0000000000017941 */ /* 0x000fea0003800000 */
.L_x_4821:
[----:B------:R-:W-:Y:S05]  /*15a60*/  @P0 BRA `(.L_x_4823) ;  /* 0x0000000c00080947 */ /* 0x000fea0003800000 */
[----:B0----5:R-:W-:Y:S01]  /*15a70*/  IADD3 R7, P0, R76, 0x20, RZ ;  /* 0x000000204c077810 */ /* 0x021fe20007f1e0ff */
[----:B------:R-:W-:Y:S01]  /*15a80*/  ULDC.64 UR4, c[0x0][0xad8] ;  /* 0x0002b60000047ab9 */ /* 0x000fe20000000a00 */
[----:B------:R-:W-:Y:S01]  /*15a90*/  IMAD.MOV.U32 R4, RZ, RZ, R78 ;  /* 0x000000ffff047224 */ /* 0x000fe200078e004e */
[-C--:B------:R-:W-:Y:S01]  /*15aa0*/  ISETP.GE.AND P4, PT, R3, R88.reuse, PT ;  /* 0x000000580300720c */ /* 0x080fe20003f86270 */
[----:B------:R-:W-:Y:S01]  /*15ab0*/  IMAD.MOV.U32 R5, RZ, RZ, R87 ;  /* 0x000000ffff057224 */ /* 0x000fe200078e0057 */
[----:B------:R-:W-:Y:S02]  /*15ac0*/  IADD3.X R76, RZ, R77, RZ, P0, !PT ;  /* 0x0000004dff4c7210 */ /* 0x000fe400007fe4ff */
        /* <DEDUP_REMOVED lines=24> */
.L_x_4818:
[----:B------:R-:W-:Y:S01]  /*15c50*/  ULDC.64 UR4, c[0x0][0xbd8] ;  /* 0x0002f60000047ab9 */ /* 0x000fe20000000a00 */
[----:B------:R-:W3:Y:S01]  /*15c60*/  LDC.64 R4, c[0x0][0xbd8] ;  /* 0x0002f600ff047b82 */ /* 0x000ee20000000a00 */
[----:B------:R-:W-:Y:S02]  /*15c70*/  ISETP.NE.U32.AND P0, PT, RZ, UR4, PT ;  /* 0x00000004ff007c0c */ /* 0x000fe4000bf05070 */
[----:B------:R-:W-:Y:S02]  /*15c80*/  MOV R9, RZ ;  /* 0x000000ff00097202 */ /* 0x000fe40000000f00 */
[----:B------:R-:W-:Y:S01]  /*15c90*/  ISETP.NE.AND.EX P0, PT, RZ, UR5, PT, P0 ;  /* 0x00000005ff007c0c */ /* 0x000fe2000bf05300 */
[----:B------:R-:W-:Y:S02]  /*15ca0*/  ULDC.64 UR4, c[0x0][0xbe0] ;  /* 0x0002f80000047ab9 */ /* 0x000fe40000000a00 */
[----:B------:R-:W-:Y:S01]  /*15cb0*/  ISETP.NE.U32.AND P1, PT, RZ, UR4, PT ;  /* 0x00000004ff007c0c */ /* 0x000fe2000bf25070 */
[----:B------:R-:W4:Y:S03]  /*15cc0*/  LDC R20, c[0x0][0xa8c] ;  /* 0x0002a300ff147b82 */ /* 0x000f260000000800 */
[----:B------:R-:W-:Y:S01]  /*15cd0*/  ISETP.NE.AND.EX P1, PT, RZ, UR5, PT, P1 ;  /* 0x00000005ff007c0c */ /* 0x000fe2000bf25310 */
[----:B---3--:R-:W-:-:S12]  /*15ce0*/  IMAD.WIDE R4, R204, 0x4, R4 ;  /* 0x00000004cc047825 */ /* 0x008fd800078e0204 */
[----:B------:R-:W3:Y:S01]  /*15cf0*/  @P1 LDC.64 R6, c[0x0][0xbe0] ;  /* 0x0002f800ff061b82 */ /* 0x000ee20000000a00 */
[----:B------:R-:W-:Y:S02]  /*15d00*/  ULDC UR4, c[0x0][0xa88] ;  /* 0x0002a20000047ab9 */ /* 0x000fe40000000800 */
[----:B------:R-:W-:Y:S01]  /*15d10*/  IMAD.U32 R3, RZ, RZ, UR4 ;  /* 0x00000004ff037e24 */ /* 0x000fe2000f8e00ff */
[----:B------:R0:W5:Y:S01]  /*15d20*/  @P0 LDG.E R9, desc[UR42][R4.64] ;  /* 0x0000002a04090981 */ /* 0x000162000c1e1900 */
[----:B---3--:R-:W-:-:S05]  /*15d30*/  @P1 IMAD.WIDE R6, R204, 0x4, R6 ;  /* 0x00000004cc061825 */ /* 0x008fca00078e0206 */
[----:B------:R0:W5:Y:S01]  /*15d40*/  @P1 LDG.E R3, desc[UR42][R6.64] ;  /* 0x0000002a06031981 */ /* 0x000162000c1e1900 */
[----:B------:R-:W-:Y:S01]  /*15d50*/  ISETP.GT.AND P2, PT, R224, 0x3f, PT ;  /* 0x0000003fe000780c */ /* 0x000fe20003f44270 */
[----:B----4-:R-:W-:-:S12]  /*15d60*/  @P1 BRA `(.L_x_4824) ;  /* 0x0000000000101947 */ /* 0x010fd80003800000 */
[----:B------:R-:W-:Y:S05]  /*15d70*/  @!P0 BRA `(.L_x_4824) ;  /* 0x00000000000c8947 */ /* 0x000fea0003800000 */
[----:B------:R-:W3:Y:S04]  /*15d80*/  LDG.E R0, desc[UR42][R4.64] ;  /* 0x0000002a04007981 */ /* 0x000ee8000c1e1900 */
[----:B-----5:R-:W3:Y:S02]  /*15d90*/  LDG.E R3, desc[UR42][R4.64+0x4] ;  /* 0x0000042a04037981 */ /* 0x020ee4000c1e1900 */
[----:B---3--:R-:W-:-:S07]  /*15da0*/  IMAD.IADD R3, R3, 0x1, -R0 ;  /* 0x0000000103037824 */ /* 0x008fce00078e0a00 */
.L_x_4824:
        /* <DEDUP_REMOVED lines=8> */
[----:B0-----:R-:W0:Y:S02]  /*15e30*/  S2R R5, SR_TID.X ;  /* 0x0000000000057919 */ /* 0x001e240000002100 */
[----:B0-----:R-:W-:-:S05]  /*15e40*/  IMAD R0, R210, 0x40, R5 ;  /* 0x00000040d2007824 */ /* 0x001fca00078e0205 */
[----:B------:R-:W-:-:S04]  /*15e50*/  IADD3 R0, R0, -0x80, RZ ;  /* 0xffffff8000007810 */ /* 0x000fc80007ffe0ff */
[----:B------:R-:W-:-:S13]  /*15e60*/  ISETP.GE.AND P0, PT, R0, R3, PT ;  /* 0x000000030000720c */ /* 0x000fda0003f06270 */
[----:B------:R-:W-:Y:S05]  /*15e70*/  @P0 BRA `(.L_x_4826) ;  /* 0x0000000000440947 */ /* 0x000fea0003800000 */
[----:B------:R-:W-:Y:S01]  /*15e80*/  IADD3 R4, P0, R0, R9, RZ ;  /* 0x0000000900047210 */ /* 0x000fe20007f1e0ff */
[----:B------:R-:W-:-:S03]  /*15e90*/  ULDC.64 UR4, c[0x0][0xb70] ;  /* 0x0002dc0000047ab9 */ /* 0x000fc60000000a00 */
[----:B------:R-:W-:Y:S01]  /*15ea0*/  LEA.HI.X.SX32 R5, R0, R8, 0x1, P0 ;  /* 0x0000000800057211 */ /* 0x000fe200000f0eff */
[----:B------:R-:W-:-:S04]  /*15eb0*/  IMAD R0, R10, UR4, RZ ;  /* 0x000000040a007c24 */ /* 0x000fc8000f8e02ff */
        /* <DEDUP_REMOVED lines=13> */
.L_x_4826:
[----:B------:R-:W-:Y:S05]  /*15f90*/  BSYNC B1 ;  /* 0x0000000000017941 */ /* 0x000fea0003800000 */
.L_x_4825:
[----:B------:R-:W-:Y:S01]  /*15fa0*/  ULDC.64 UR4, c[0x0][0xaa0] ;  /* 0x0002a80000047ab9 */ /* 0x000fe20000000a00 */
[----:B0-----:R-:W-:Y:S01]  /*15fb0*/  MOV R4, R199 ;  /* 0x000000c700047202 */ /* 0x001fe20000000f00 */
[----:B---3--:R-:W-:Y:S01]  /*15fc0*/  IMAD.MOV.U32 R5, RZ, RZ, R14 ;  /* 0x000000ffff057224 */ /* 0x008fe200078e000e */
[CC--:B------:R-:W-:Y:S01]  /*15fd0*/  ISETP.GE.AND P2, PT, R199.reuse, R20.reuse, PT ;  /* 0x00000014c700720c */ /* 0x0c0fe20003f46270 */
[----:B------:R-:W-:Y:S01]  /*15fe0*/  IMAD R0, R8, UR4, RZ ;  /* 0x0000000408007c24 */ /* 0x000fe2000f8e02ff */
[----:B------:R-:W-:Y:S01]  /*15ff0*/  IADD3 R21, R199, 0xc0, RZ ;  /* 0x000000c0c7157810 */ /* 0x000fe20007ffe0ff */
[----:B------:R-:W-:Y:S01]  /*16000*/  IMAD.WIDE.U32 R4, R9, UR4, R4 ;  /* 0x0000000409047c25 */ /* 0x000fe2000f8e0004 */
[----:B------:R-:W-:Y:S02]  /*16010*/  BSSY B1, `(.L_x_4827) ;  /* 0x000004a000017945 */ /* 0x000fe40003800000 */
[----:B------:R-:W-:Y:S01]  /*16020*/  ISETP.GE.AND P3, PT, R21, R20, PT ;  /* 0x000000141500720c */ /* 0x000fe20003f66270 */
[----:B------:R-:W-:-:S02]  /*16030*/  VIADD R13, R199, 0x40 ;  /* 0x00000040c70d7836 */ /* 0x000fc40000000000 */
[----:B------:R-:W-:Y:S01]  /*16040*/  IMAD R9, R9, UR5, R0 ;  /* 0x0000000509097c24 */ /* 0x000fe2000f8e0200 */
[----:B------:R-:W-:Y:S01]  /*16050*/  ULDC.64 UR4, c[0x0][0xae0] ;  /* 0x0002b80000047ab9 */ /* 0x000fe20000000a00 */
[----:B------:R-:W-:Y:S01]  /*16060*/  IMAD R3, R210, -0x40, R3 ;  /* 0xffffffc0d2037824 */ /* 0x000fe200078e0203 */
[-C--:B------:R-:W-:Y:S01]  /*16070*/  ISETP.GE.AND P0, PT, R13, R20.reuse, PT ;  /* 0x000000140d00720c */ /* 0x080fe20003f06270 */
[----:B------:R-:W-:Y:S02]  /*16080*/  IMAD R0, R10, UR4, RZ ;  /* 0x000000040a007c24 */ /* 0x000fe4000f8e02ff */
[----:B------:R-:W-:Y:S01]  /*16090*/  IMAD.IADD R5, R5, 0x1, R9 ;  /* 0x0000000105057824 */ /* 0x000fe200078e0209 */
[----:B------:R-:W-:Y:S01]  /*160a0*/  SEL R6, RZ, 0xffffffff, P0 ;  /* 0xffffffffff067807 */ /* 0x000fe20000000000 */
[----:B------:R-:W-:Y:S01]  /*160b0*/  IMAD R7, R201, UR5, R0 ;  /* 0x00000005c9077c24 */ /* 0x000fe2000f8e0200 */
[C---:B------:R-:W-:Y:S01]  /*160c0*/  IADD3 R0, R202.reuse, 0x20, RZ ;  /* 0x00000020ca007810 */ /* 0x040fe20007ffe0ff */
[----:B------:R-:W-:Y:S01]  /*160d0*/  VIADD R15, R199, 0x80 ;  /* 0x00000080c70f7836 */ /* 0x000fe20000000000 */
[-C--:B------:R-:W-:Y:S01]  /*160e0*/  ISETP.GE.AND P1, PT, R202, R3.reuse, PT ;  /* 0x00000003ca00720c */ /* 0x080fe20003f26270 */
[----:B------:R-:W-:Y:S01]  /*160f0*/  IMAD.WIDE.U32 R4, R201, UR4, R4 ;  /* 0x00000004c9047c25 */ /* 0x000fe2000f8e0004 */
[----:B------:R-:W-:Y:S01]  /*16100*/  ISETP.GE.AND P0, PT, R0, R3, PT ;  /* 0x000000030000720c */ /* 0x000fe20003f06270 */
[----:B------:R-:W-:Y:S01]  /*16110*/  ULDC.64 UR4, c[0x0][0xae8] ;  /* 0x0002ba0000047ab9 */ /* 0x000fe20000000a00 */
[----:B------:R-:W-:Y:S01]  /*16120*/  SEL R0, RZ, 0x1, P2 ;  /* 0x00000001ff007807 */ /* 0x000fe20001000000 */
[----:B------:R-:W-:Y:S01]  /*16130*/  IMAD.SHL.U32 R3, R6, 0x2, RZ ;  /* 0x0000000206037824 */ /* 0x000fe200078e00ff */
[-C--:B------:R-:W-:Y:S01]  /*16140*/  ISETP.GE.AND P2, PT, R15, R20.reuse, PT ;  /* 0x000000140f00720c */ /* 0x080fe20003f46270 */
[C---:B------:R-:W-:Y:S01]  /*16150*/  VIADD R25, R199.reuse, 0x100 ;  /* 0x00000100c7197836 */ /* 0x040fe20000000000 */
[----:B------:R-:W-:Y:S01]  /*16160*/  SEL R6, RZ, 0x8, P3 ;  /* 0x00000008ff067807 */ /* 0x000fe20001800000 */
[----:B------:R-:W-:Y:S01]  /*16170*/  VIADD R27, R199, 0x140 ;  /* 0x00000140c71b7836 */ /* 0x000fe20000000000 */
[----:B------:R-:W-:Y:S01]  /*16180*/  LOP3.LUT R0, R3, 0x2, R0, 0xe2, !PT ;  /* 0x0000000203007812 */ /* 0x000fe200078ee200 */
[----:B------:R-:W-:Y:S01]  /*16190*/  IMAD.IADD R5, R5, 0x1, R7 ;  /* 0x0000000105057824 */ /* 0x000fe200078e0207 */
[----:B------:R-:W-:Y:S01]  /*161a0*/  SEL R3, RZ, 0x4, P2 ;  /* 0x00000004ff037807 */ /* 0x000fe20001000000 */
[----:B------:R-:W-:Y:S01]  /*161b0*/  VIADD R7, R199, 0x180 ;  /* 0x00000180c7077836 */ /* 0x000fe20000000000 */
[----:B------:R-:W-:-:S02]  /*161c0*/  ISETP.GE.AND P2, PT, R25, R20, PT ;  /* 0x000000141900720c */ /* 0x000fc40003f46270 */
[-C--:B------:R-:W-:Y:S02]  /*161d0*/  ISETP.GE.AND P3, PT, R27, R20.reuse, PT ;  /* 0x000000141b00720c */ /* 0x080fe40003f66270 */
[----:B------:R-:W-:Y:S02]  /*161e0*/  ISETP.GE.AND P4, PT, R7, R20, PT ;  /* 0x000000140700720c */ /* 0x000fe40003f86270 */
[----:B------:R-:W-:Y:S01]  /*161f0*/  LOP3.LUT R3, R6, R0, R3, 0xfe, !PT ;  /* 0x0000000006037212 */ /* 0x000fe200078efe03 */
[----:B------:R-:W-:Y:S01]  /*16200*/  IMAD R0, R12, UR4, RZ ;  /* 0x000000040c007c24 */ /* 0x000fe2000f8e02ff */
[----:B------:R-:W-:Y:S02]  /*16210*/  SEL R6, RZ, 0x10, P2 ;  /* 0x00000010ff067807 */ /* 0x000fe40001000000 */
[----:B------:R-:W-:Y:S02]  /*16220*/  SEL R7, RZ, 0x20, P3 ;  /* 0x00000020ff077807 */ /* 0x000fe40001800000 */
[----:B------:R-:W-:-:S02]  /*16230*/  IADD3 R9, R199, 0x1c0, RZ ;  /* 0x000001c0c7097810 */ /* 0x000fc40007ffe0ff */
[----:B------:R-:W-:Y:S01]  /*16240*/  LOP3.LUT R29, R7, R3, R6, 0xfe, !PT ;  /* 0x00000003071d7212 */ /* 0x000fe200078efe06 */
[C---:B------:R-:W-:Y:S01]  /*16250*/  IMAD R3, R11.reuse, UR5, R0 ;  /* 0x000000050b037c24 */ /* 0x040fe2000f8e0200 */
[----:B------:R-:W-:Y:S01]  /*16260*/  SEL R8, RZ, 0x40, P4 ;  /* 0x00000040ff087807 */ /* 0x000fe20002000000 */
[----:B------:R-:W-:Y:S01]  /*16270*/  IMAD.WIDE.U32 R6, R11, UR4, R4 ;  /* 0x000000040b067c25 */ /* 0x000fe2000f8e0004 */
[----:B------:R-:W-:Y:S02]  /*16280*/  ISETP.GE.AND P2, PT, R9, R20, PT ;  /* 0x000000140900720c */ /* 0x000fe40003f46270 */
[--C-:B------:R-:W-:Y:S01]  /*16290*/  SHF.R.S32.HI R9, RZ, 0x1f, R202.reuse ;  /* 0x0000001fff097819 */ /* 0x100fe200000114ca */
[----:B------:R-:W-:Y:S01]  /*162a0*/  IMAD.IADD R11, R7, 0x1, R3 ;  /* 0x00000001070b7824 */ /* 0x000fe200078e0203 */
[----:B------:R-:W-:Y:S01]  /*162b0*/  LOP3.LUT R29, R29, R8, RZ, 0xfc, !PT ;  /* 0x000000081d1d7212 */ /* 0x000fe200078efcff */
[----:B------:R-:W-:Y:S01]  /*162c0*/  IMAD.MOV.U32 R8, RZ, RZ, R202 ;  /* 0x000000ffff087224 */ /* 0x000fe200078e00ca */
[----:B------:R-:W-:-:S03]  /*162d0*/  SEL R0, RZ, 0x80, P2 ;  /* 0x00000080ff007807 */ /* 0x000fc60001000000 */
        /* <DEDUP_REMOVED lines=29> */
.L_x_4828:
[----:B------:R-:W-:Y:S05]  /*164b0*/  BSYNC B1 ;  /* 0x0000000000017941 */ /* 0x000fea0003800000 */
.L_x_4827:
        /* <DEDUP_REMOVED lines=29> */
.L_x_4823:
[----:B------:R-:W-:Y:S05]  /*16690*/  BSYNC B0 ;  /* 0x0000000000007941 */ /* 0x000fea0003800000 */
.L_x_4817:
[----:B------:R-:W-:Y:S02]  /*166a0*/  ULDC UR4, c[0x0][0xc14] ;  /* 0x0003050000047ab9 */ /* 0x000fe40000000800 */
[----:B--2---:R-:W-:-:S13]  /*166b0*/  ISETP.GE.AND P0, PT, R191, UR4, PT ;  /* 0x00000004bf007c0c */ /* 0x004fda000bf06270 */
[----:B------:R-:W-:Y:S05]  /*166c0*/  @!P0 BRA `(.L_x_4829) ;  /* 0xfffffea8007c8947 */ /* 0x000fea000383ffff */
[----:B------:R-:W-:Y:S05]  /*166d0*/  BRA `(.L_x_4612) ;  /* 0x0000006800107947 */ /* 0x000fea0003800000 */
.L_x_4610:
[----:B------:R-:W-:-:S08]  /*166e0*/  NOP ;  /* 0x0000000000007918 */ /* 0x000fd00000000000 */
[----:B------:R-:W0:-:S00]  /*166f0*/  USETMAXREG.DEALLOC.CTAPOOL 0x18 ;  /* 0x00000018000079c8 */ /* 0x000e0000080e0500 */
[----:B0-----:R-:W-:-:S06]  /*16700*/  LOP3.LUT R0, R0, 0x3, RZ, 0xc0, !PT ;  /* 0x0000000300007812 */ /* 0x001fcc00078ec0ff */
[----:B------:R-:W0:Y:S02]  /*16710*/  SHFL.IDX PT, R0, R0, RZ, 0x1f ;  /* 0x00001fff00007589 */ /* 0x000e2400000e0000 */
[----:B0-----:R-:W-:-:S13]  /*16720*/  ISETP.NE.AND P0, PT, R0, RZ, PT ;  /* 0x000000ff0000720c */ /* 0x001fda0003f05270 */
[----:B------:R-:W-:Y:S05]  /*16730*/  @P0 BRA `(.L_x_4612) ;  /* 0x0000006400f80947 */ /* 0x000fea0003800000 */
[----:B------:R-:W-:Y:S01]  /*16740*/  LOP3.LUT R7, R4, 0x1f, RZ, 0xc0, !PT ;  /* 0x0000001f04077812 */ /* 0x000fe200078ec0ff */
[----:B------:R-:W-:Y:S01]  /*16750*/  ULDC UR5, c[0x0][0xc14] ;  /* 0x0003050000057ab9 */ /* 0x000fe20000000800 */
[----:B------:R-:W-:Y:S01]  /*16760*/  LOP3.LUT R0, R0, 0xffffffdf, RZ, 0xc0, !PT ;  /* 0xffffffdf00007812 */ /* 0x000fe200078ec0ff */
[----:B------:R-:W-:Y:S01]  /*16770*/  IMAD.MOV.U32 R8, RZ, RZ, RZ ;  /* 0x000000ffff087224 */ /* 0x000fe200078e00ff */
[----:B------:R-:W-:Y:S01]  /*16780*/  ISETP.NE.AND P0, PT, R7, 0x1f, PT ;  /* 0x0000001f0700780c */ /* 0x000fe20003f05270 */
[----:B------:R-:W0:Y:S01]  /*16790*/  S2UR UR6, SR_CTAID.X ;  /* 0x00000000000679c3 */ /* 0x000e220000002500 */
[----:B------:R-:W-:-:S11]  /*167a0*/  ULDC UR4, c[0x0][0xc10] ;  /* 0x0003040000047ab9 */ /* 0x000fd60000000800 */
        /* <DEDUP_REMOVED lines=43> */
[----:B------:R-:W-:Y:S01]  /*16a60*/  MOV R6, RZ ;  /* 0x000000ff00067202 */ /* 0x000fe20000000f00 */
[----:B------:R-:W-:Y:S01]  /*16a70*/  ULDC UR5, c[0x0][0xc14] ;  /* 0x0003050000057ab9 */ /* 0x000fe20000000800 */
[----:B------:R-:W-:Y:S01]  /*16a80*/  ULDC UR7, c[0x0][0xc14] ;  /* 0x0003050000077ab9 */ /* 0x000fe20000000800 */
[----:B------:R-:W-:-:S05]  /*16a90*/  ULDC UR4, c[0x0][0xc10] ;  /* 0x0003040000047ab9 */ /* 0x000fca0000000800 */
.L_x_4834:
[----:B------:R-:W-:Y:S02]  /*16aa0*/  VIADD R6, R6, 0x1f ;  /* 0x0000001f06067836 */ /* 0x000fe40000000000 */
[----:B------:R-:W-:-:S03]  /*16ab0*/  IMAD.U32 R19, RZ, RZ, UR7 ;  /* 0x00000007ff137e24 */ /* 0x000fc6000f8e00ff */
[----:B------:R-:W-:-:S13]  /*16ac0*/  ISETP.GE.AND P0, PT, R6, UR5, PT ;  /* 0x0000000506007c0c */ /* 0x000fda000bf06270 */
[----:B------:R-:W-:Y:S05]  /*16ad0*/  @P0 BRA `(.L_x_4831) ;  /* 0x0000000400c40947 */ /* 0x000fea0003800000 */
[----:B------:R-:W0:Y:S01]  /*16ae0*/  S2R R9, SR_TID.X ;  /* 0x0000000000097919 */ /* 0x000e220000002100 */
[----:B------:R-:W-:Y:S01]  /*16af0*/  BSSY B0, `(.L_x_4832) ;  /* 0x000000a000007945 */ /* 0x000fe20003800000 */
[----:B------:R-:W-:Y:S02]  /*16b00*/  MOV R8, RZ ;  /* 0x000000ff00087202 */ /* 0x000fe40000000f00 */
        /* <DEDUP_REMOVED lines=8> */
.L_x_4833:
[----:B------:R-:W-:Y:S05]  /*16b90*/  BSYNC B0 ;  /* 0x0000000000007941 */ /* 0x000fea0003800000 */
.L_x_4832:
        /* <DEDUP_REMOVED lines=25> */
.L_x_4830:
[----:B------:R-:W-:-:S04]  /*16d30*/  IMAD.IADD R7, R5, 0x1, -R2 ;  /* 0x0000000105077824 */ /* 0x000fc800078e0a02 */
        /* <DEDUP_REMOVED lines=19> */
.L_x_4835:
[----:B-1----:R-:W-:Y:S01]  /*16e70*/  IMAD.MOV R2, RZ, RZ, -R3 ;  /* 0x000000ffff027224 */ /* 0x002fe200078e0a03 */
[----:B--2---:R-:W-:Y:S01]  /*16e80*/  IABS R4, R6 ;  /* 0x0000000600047213 */ /* 0x004fe20000000000 */
[----:B---3--:R-:W-:Y:S02]  /*16e90*/  IMAD R16, R16, UR4, R7 ;  /* 0x0000000410107c24 */ /* 0x008fe4000f8e0207 */
[----:B------:R-:W-:Y:S01]  /*16ea0*/  IMAD R5, R2, R11, RZ ;  /* 0x0000000b02057224 */ /* 0x000fe200078e02ff */
[----:B------:R-:W-:Y:S01]  /*16eb0*/  MOV R2, RZ ;  /* 0x000000ff00027202 */ /* 0x000fe20000000f00 */
[----:B------:R-:W-:-:S04]  /*16ec0*/  IMAD.MOV R4, RZ, RZ, -R4 ;  /* 0x000000ffff047224 */ /* 0x000fc800078e0a04 */
        /* <DEDUP_REMOVED lines=28> */
[----:B------:R-:W-:Y:S02]  /*17090*/  IMAD R9, R2, R7, RZ ;  /* 0x0000000702097224 */ /* 0x000fe400078e02ff */
[----:B------:R-:W-:-:S04]  /*170a0*/  IMAD.MOV.U32 R2, RZ, RZ, RZ ;  /* 0x000000ffff027224 */ /* 0x000fc800078e00ff */
[----:B------:R-:W-:Y:S01]  /*170b0*/  IMAD.HI.U32 R2, R3, R9, R2 ;  /* 0x0000000903027227 */ /* 0x000fe200078e0002 */
[----:B------:R-:W-:Y:S02]  /*170c0*/  IABS R9, R5 ;  /* 0x0000000500097213 */ /* 0x000fe40000000000 */
[C---:B------:R-:W-:Y:S02]  /*170d0*/  LOP3.LUT R3, R5.reuse, R10, RZ, 0x3c, !PT ;  /* 0x0000000a05037212 */ /* 0x040fe400078e3cff */
[----:B------:R-:W-:Y:S01]  /*170e0*/  IADD3 R5, R5, R4, RZ ;  /* 0x0000000405057210 */ /* 0x000fe20007ffe0ff */
[----:B------:R-:W-:-:S04]  /*170f0*/  IMAD.HI.U32 R2, R2, R9, RZ ;  /* 0x0000000902027227 */ /* 0x000fc800078e00ff */
[----:B------:R-:W-:-:S05]  /*17100*/  IMAD R6, R2, R6, R9 ;  /* 0x0000000602067224 */ /* 0x000fca00078e0209 */
        /* <DEDUP_REMOVED lines=14> */
.L_x_4831:
[----:B------:R-:W-:Y:S01]  /*171f0*/  IMAD.MOV.U32 R17, RZ, RZ, RZ ;  /* 0x000000ffff117224 */ /* 0x000fe200078e00ff */
[----:B------:R-:W-:Y:S01]  /*17200*/  MOV R16, UR6 ;  /* 0x0000000600107c02 */ /* 0x000fe20008000f00 */
[----:B------:R-:W-:-:S07]  /*17210*/  IMAD.MOV.U32 R18, RZ, RZ, RZ ;  /* 0x000000ffff127224 */ /* 0x000fce00078e00ff */
.L_x_4836:
        /* <DEDUP_REMOVED lines=16> */
[----:B------:R-:W-:Y:S01]  /*17320*/  ULDC.64 UR40, c[0x0][0x198] ;  /* 0x0000660000287ab9 */ /* 0x000fe20000000a00 */
[----:B------:R-:W-:Y:S02]  /*17330*/  ULDC UR37, c[0x0][0xc] ;  /* 0x0000030000257ab9 */ /* 0x000fe40000000800 */
[----:B------:R1:W-:Y:S04]  /*17340*/  STL [R1+0xc], R0 ;  /* 0x00000c0001007387 */ /* 0x0003e80000100800 */
[----:B------:R1:W-:Y:S04]  /*17350*/  STL [R1+0x4], RZ ;  /* 0x000004ff01007387 */ /* 0x0003e80000100800 */
[----:B------:R1:W-:Y:S04]  /*17360*/  STL [R1], RZ ;  /* 0x000000ff01007387 */ /* 0x0003e80000100800 */
[----:B------:R1:W-:Y:S02]  /*17370*/  STL [R1+0x8], R0 ;  /* 0x0000080001007387 */ /* 0x0003e40000100800 */
.L_x_4937:
[----:B------:R-:W-:Y:S05]  /*17380*/  YIELD ;  /* 0x0000000000007946 */ /* 0x000fea0003800000 */
[----:B------:R-:W-:Y:S01]  /*17390*/  ULDC.64 UR4, c[0x0][0xa28] ;  /* 0x00028a0000047ab9 */ /* 0x000fe20000000a00 */
[----:B------:R-:W-:Y:S01]  /*173a0*/  MOV R6, RZ ;  /* 0x000000ff00067202 */ /* 0x000fe20000000f00 */
[----:B-1----:R-:W-:Y:S01]  /*173b0*/  IMAD.MOV.U32 R0, RZ, RZ, RZ ;  /* 0x000000ffff007224 */ /* 0x002fe200078e00ff */
[----:B------:R-:W-:Y:S01]  /*173c0*/  ISETP.NE.U32.AND P0, PT, RZ, UR4, PT ;  /* 0x00000004ff007c0c */ /* 0x000fe2000bf05070 */
[----:B------:R-:W-:Y:S01]  /*173d0*/  ULDC.64 UR8, c[0x0][0xa08] ;  /* 0x0002820000087ab9 */ /* 0x000fe20000000a00 */
[----:B------:R-:W-:-:S02]  /*173e0*/  ULDC.64 UR10, c[0x0][0xa10] ;  /* 0x00028400000a7ab9 */ /* 0x000fc40000000a00 */
        /* <DEDUP_REMOVED lines=21> */
[----:B------:R-:W-:Y:S01]  /*17540*/  ISETP.NE.U32.AND P1, PT, RZ, UR8, PT ;  /* 0x00000008ff007c0c */ /* 0x000fe2000bf25070 */
[----:B------:R-:W-:Y:S01]  /*17550*/  ULDC UR6, c[0x0][0x338] ;  /* 0x0000ce0000067ab9 */ /* 0x000fe20000000800 */
[----:B------:R-:W-:Y:S01]  /*17560*/  ULDC UR4, c[0x0][0x404] ;  /* 0x0001010000047ab9 */ /* 0x000fe20000000800 */
[----:B------:R-:W-:Y:S01]  /*17570*/  UISETP.NE.AND.EX UP0, UPT, UR5, URZ, UPT, UP0 ;  /* 0x0000003f0500728c */ /* 0x000fe2000bf05300 */
[----:B------:R-:W-:Y:S01]  /*17580*/  ISETP.NE.AND.EX P3, PT, RZ, UR9, PT, P1 ;  /* 0x00000009ff007c0c */ /* 0x000fe2000bf65310 */
[----:B------:R-:W-:Y:S01]  /*17590*/  IMAD.U32 R9, RZ, RZ, UR6 ;  /* 0x00000006ff097e24 */ /* 0x000fe2000f8e00ff */
[----:B------:R-:W-:Y:S01]  /*175a0*/  ULDC UR5, c[0x0][0x2e0] ;  /* 0x0000b80000057ab9 */ /* 0x000fe20000000800 */
[----:B------:R-:W-:Y:S01]  /*175b0*/  USEL UR4, UR4, 0x1, UP0 ;  /* 0x0000000104047887 */ /* 0x000fe20008000000 */
[----:B------:R-:W-:-:S03]  /*175c0*/  ISETP.NE.U32.AND P1, PT, RZ, UR10, PT ;  /* 0x0000000aff007c0c */ /* 0x000fc6000bf25070 */
[----:B------:R-:W-:Y:S01]  /*175d0*/  UIMAD UR4, UR4, UR5, URZ ;  /* 0x00000005040472a4 */ /* 0x000fe2000f8e023f */
[----:B------:R-:W-:-:S05]  /*175e0*/  ISETP.NE.AND.EX P1, PT, RZ, UR11, PT, P1 ;  /* 0x0000000bff007c0c */ /* 0x000fca000bf25310 */
[----:B------:R-:W-:Y:S01]  /*175f0*/  MOV R7, UR4 ;  /* 0x0000000400077c02 */ /* 0x000fe20008000f00 */
[----:B-1----:R-:W-:Y:S07]  /*17600*/  @P0 BRA `(.L_x_4838) ;  /* 0x0000000000100947 */ /* 0x002fee0003800000 */
[----:B------:R-:W-:Y:S05]  /*17610*/  @!P2 BRA `(.L_x_4838) ;  /* 0x00000000000ca947 */ /* 0x000fea0003800000 */
[----:B------:R-:W2:Y:S04]  /*17620*/  LDG.E R5, desc[UR42][R2.64] ;  /* 0x0000002a02057981 */ /* 0x000ea8000c1e1900 */
[----:B-----5:R-:W2:Y:S02]  /*17630*/  LDG.E R0, desc[UR42][R2.64+0x4] ;  /* 0x0000042a02007981 */ /* 0x020ea4000c1e1900 */
[----:B--2---:R-:W-:-:S07]  /*17640*/  IMAD.IADD R0, R0, 0x1, -R5 ;  /* 0x0000000100007824 */ /* 0x004fce00078e0a05 */
.L_x_4838:
[----:B------:R-:W1:Y:S01]  /*17650*/  LDC.64 R4, c[0x0][0xa08] ;  /* 0x00028200ff047b82 */ /* 0x000e620000000a00 */
[----:B------:R-:W-:Y:S01]  /*17660*/  IMAD.MOV.U32 R8, RZ, RZ, RZ ;  /* 0x000000ffff087224 */ /* 0x000fe200078e00ff */
[----:B------:R-:W-:-:S06]  /*17670*/  ULDC.64 UR4, c[0x0][0xa20] ;  /* 0x0002880000047ab9 */ /* 0x000fcc0000000a00 */
[----:B------:R-:W2:Y:S01]  /*17680*/  LDC.64 R2, c[0x0][0xa10] ;  /* 0x00028400ff027b82 */ /* 0x000ea20000000a00 */
[----:B-1----:R-:W-:-:S05]  /*17690*/  IMAD.WIDE R4, R19, 0x4, R4 ;  /* 0x0000000413047825 */ /* 0x002fca00078e0204 */
[----:B------:R-:W3:Y:S01]  /*176a0*/  @P3 LDG.E R8, desc[UR42][R4.64] ;  /* 0x0000002a04083981 */ /* 0x000ee2000c1e1900 */
[----:B------:R-:W-:Y:S02]  /*176b0*/  IMAD.MOV.U32 R10, RZ, RZ, RZ ;  /* 0x000000ffff0a7224 */ /* 0x000fe400078e00ff */
[----:B--2---:R-:W-:-:S05]  /*176c0*/  IMAD.WIDE R2, R19, 0x4, R2 ;  /* 0x0000000413027825 */ /* 0x004fca00078e0202 */
[----:B------:R1:W5:Y:S01]  /*176d0*/  @P1 LDG.E R10, desc[UR42][R2.64] ;  /* 0x0000002a020a1981 */ /* 0x000362000c1e1900 */
[----:B------:R-:W-:-:S04]  /*176e0*/  ISETP.NE.U32.AND P0, PT, RZ, UR4, PT ;  /* 0x00000004ff007c0c */ /* 0x000fc8000bf05070 */
[----:B------:R-:W-:Y:S02]  /*176f0*/  ISETP.NE.AND.EX P0, PT, RZ, UR5, PT, P0 ;  /* 0x00000005ff007c0c */ /* 0x000fe4000bf05300 */
[----:B---3-5:R-:W-:-:S05]  /*17700*/  IADD3 R8, R8, R6, RZ ;  /* 0x0000000608087210 */ /* 0x028fca0007ffe0ff */
[----:B------:R1:W-:Y:S06]  /*17710*/  STL [R1+0x10], R8 ;  /* 0x0000100801007387 */ /* 0x0003ec0000100800 */
[----:B------:R-:W-:Y:S05]  /*17720*/  @!P0 BRA `(.L_x_4839) ;  /* 0x0000000000108947 */ /* 0x000fea0003800000 */
[----:B------:R-:W2:Y:S02]  /*17730*/  LDC.64 R4, c[0x0][0xa20] ;  /* 0x00028800ff047b82 */ /* 0x000ea40000000a00 */
[----:B--2---:R-:W-:-:S05]  /*17740*/  IMAD.WIDE R4, R19, 0x4, R4 ;  /* 0x0000000413047825 */ /* 0x004fca00078e0204 */
[----:B------:R2:W5:Y:S01]  /*17750*/  LDG.E R7, desc[UR42][R4.64] ;  /* 0x0000002a04077981 */ /* 0x000562000c1e1900 */
[----:B------:R-:W-:Y:S05]  /*17760*/  BRA `(.L_x_4840) ;  /* 0x0000000000107947 */ /* 0x000fea0003800000 */
.L_x_4839:
[----:B------:R-:W-:Y:S05]  /*17770*/  @!P3 BRA `(.L_x_4840) ;  /* 0x00000000000cb947 */ /* 0x000fea0003800000 */
[----:B------:R-:W2:Y:S04]  /*17780*/  LDG.E R7, desc[UR42][R4.64] ;  /* 0x0000002a04077981 */ /* 0x000ea8000c1e1900 */
[----:B------:R-:W2:Y:S02]  /*17790*/  LDG.E R4, desc[UR42][R4.64+0x4] ;  /* 0x0000042a04047981 */ /* 0x000ea4000c1e1900 */
[----:B--2---:R-:W-:-:S07]  /*177a0*/  IMAD.IADD R7, R4, 0x1, -R7 ;  /* 0x0000000104077824 */ /* 0x004fce00078e0a07 */
.L_x_4840:
[----:B--2---:R-:W2:Y:S04]  /*177b0*/  @P1 LDG.E R4, desc[UR42][R2.64] ;  /* 0x0000002a02041981 */ /* 0x004ea8000c1e1900 */
[----:B------:R1:W2:Y:S02]  /*177c0*/  @P1 LDG.E R5, desc[UR42][R2.64+0x4] ;  /* 0x0000042a02051981 */ /* 0x0002a4000c1e1900 */
[----:B-1----:R-:W1:Y:S02]  /*177d0*/  LDC.64 R2, c[0x0][0x9e0] ;  /* 0x00027800ff027b82 */ /* 0x002e640000000a00 */
[----:B-1----:R-:W-:Y:S01]  /*177e0*/  ISETP.GE.AND P2, PT, R3, 0x1, PT ;  /* 0x000000010300780c */ /* 0x002fe20003f46270 */
[----:B--2---:R-:W-:Y:S01]  /*177f0*/  @P1 IMAD.IADD R9, R5, 0x1, -R4 ;  /* 0x0000000105091824 */ /* 0x004fe200078e0a04 */
[----:B------:R-:W-:Y:S01]  /*17800*/  LEA R4, R17, 0x40, 0x6 ;  /* 0x0000004011047811 */ /* 0x000fe200078e30ff */
[----:B-----5:R-:W-:-:S05]  /*17810*/  IMAD.IADD R5, R7, 0x1, -R6 ;  /* 0x0000000107057824 */ /* 0x020fca00078e0a06 */
[----:B------:R-:W-:-:S04]  /*17820*/  IADD3 R8, R5, R9, RZ ;  /* 0x0000000905087210 */ /* 0x000fc80007ffe0ff */
[C---:B------:R-:W-:Y:S01]  /*17830*/  IADD3 R4, R8.reuse, R4, -R0 ;  /* 0x0000000408047210 */ /* 0x040fe20007ffe800 */
[----:B------:R-:W-:-:S04]  /*17840*/  VIADD R20, R8, 0x3f ;  /* 0x0000003f08147836 */ /* 0x000fc80000000000 */
[----:B------:R-:W-:Y:S01]  /*17850*/  IMAD.IADD R2, R4, 0x1, R2 ;  /* 0x0000000104027824 */ /* 0x000fe200078e0202 */
[----:B------:R-:W-:-:S04]  /*17860*/  SHF.R.S32.HI R7, RZ, 0x1f, R20 ;  /* 0x0000001fff077819 */ /* 0x000fc80000011414 */
[----:B------:R-:W-:-:S04]  /*17870*/  LEA.HI R20, R7, R20, RZ, 0x6 ;  /* 0x0000001407147211 */ /* 0x000fc800078f30ff */
[----:B------:R-:W-:Y:S01]  /*17880*/  SHF.R.S32.HI R20, RZ, 0x6, R20 ;  /* 0x00000006ff147819 */ /* 0x000fe20000011414 */
[----:B------:R-:W-:Y:S06]  /*17890*/  @!P2 BRA `(.L_x_4841) ;  /* 0x000000000048a947 */ /* 0x000fec0003800000 */
[C---:B------:R-:W-:Y:S01]  /*178a0*/  ISETP.GT.AND P0, PT, R4.reuse, RZ, PT ;  /* 0x000000ff0400720c */ /* 0x040fe20003f04270 */
[----:B------:R-:W-:Y:S01]  /*178b0*/  BSSY B0, `(.L_x_4842) ;  /* 0x000000e000007945 */ /* 0x000fe20003800000 */
[----:B------:R-:W-:-:S11]  /*178c0*/  VIADD R11, R4, 0xffffffff ;  /* 0xffffffff040b7836 */ /* 0x000fd60000000000 */
[----:B------:R-:W-:Y:S05]  /*178d0*/  @P0 BRA `(.L_x_4843) ;  /* 0x00000000001c0947 */ /* 0x000fea0003800000 */
[----:B------:R-:W-:Y:S02]  /*178e0*/  ISETP.NE.AND P0, PT, R3, 0x1, PT ;  /* 0x000000010300780c */ /* 0x000fe40003f05270 */
[----:B------:R-:W-:-:S11]  /*178f0*/  IADD3 R11, -R4, RZ, RZ ;  /* 0x000000ff040b7210 */ /* 0x000fd60007ffe1ff */
[----:B------:R-:W1:Y:S02]  /*17900*/  @P0 LDC.64 R6, c[0x0][0x9e8] ;  /* 0x00027a00ff060b82 */ /* 0x000e640000000a00 */
[----:B-1----:R-:W-:-:S05]  /*17910*/  @P0 IMAD.HI.U32 R6, R11, R6, RZ ;  /* 0x000000060b060227 */ /* 0x002fca00078e00ff */
[----:B------:R-:W-:-:S04]  /*17920*/  @P0 SHF.R.U32.HI R11, RZ, R7, R6 ;  /* 0x00000007ff0b0219 */ /* 0x000fc80000011606 */
[----:B------:R-:W-:Y:S01]  /*17930*/  LOP3.LUT R11, RZ, R11, RZ, 0x33, !PT ;  /* 0x0000000bff0b7212 */ /* 0x000fe200078e33ff */
[----:B------:R-:W-:Y:S06]  /*17940*/  BRA `(.L_x_4844) ;  /* 0x0000000000107947 */ /* 0x000fec0003800000 */
.L_x_4843:
[----:B------:R-:W-:-:S13]  /*17950*/  ISETP.NE.AND P0, PT, R3, 0x1, PT ;  /* 0x000000010300780c */ /* 0x000fda0003f05270 */
[----:B------:R-:W1:Y:S02]  /*17960*/  @P0 LDC.64 R6, c[0x0][0x9e8] ;  /* 0x00027a00ff060b82 */ /* 0x000e640000000a00 */
[----:B-1----:R-:W-:-:S05]  /*17970*/  @P0 IMAD.HI.U32 R6, R11, R6, RZ ;  /* 0x000000060b060227 */ /* 0x002fca00078e00ff */
[----:B------:R-:W-:-:S07]  /*17980*/  @P0 SHF.R.U32.HI R11, RZ, R7, R6 ;  /* 0x00000007ff0b0219 */ /* 0x000fce0000011606 */
.L_x_4844:
[----:B------:R-:W-:Y:S05]  /*17990*/  BSYNC B0 ;  /* 0x0000000000007941 */ /* 0x000fea0003800000 */
.L_x_4842:
[----:B------:R-:W-:-:S05]  /*179a0*/  IMAD R11, R11, R3, R3 ;  /* 0x000000030b0b7224 */ /* 0x000fca00078e0203 */
[----:B------:R-:W-:-:S07]  /*179b0*/  VIMNMX R2, R2, R11, PT ;  /* 0x0000000b02027248 */ /* 0x000fce0003fe0100 */
.L_x_4841:
        /* <DEDUP_REMOVED lines=15> */
.L_x_4847:
[----:B------:R-:W-:Y:S02]  /*17ab0*/  ISETP.NE.AND P0, PT, R3, 0x1, PT ;  /* 0x000000010300780c */ /* 0x000fe40003f05270 */
[----:B------:R-:W-:-:S11]  /*17ac0*/  MOV R11, R0 ;  /* 0x00000000000b7202 */ /* 0x000fd60000000f00 */
[----:B------:R-:W1:Y:S02]  /*17ad0*/  @P0 LDC.64 R6, c[0x0][0x9e8] ;  /* 0x00027a00ff060b82 */ /* 0x000e640000000a00 */
[----:B-1----:R-:W-:-:S05]  /*17ae0*/  @P0 IMAD.HI.U32 R6, R0, R6, RZ ;  /* 0x0000000600060227 */ /* 0x002fca00078e00ff */
[----:B------:R-:W-:-:S07]  /*17af0*/  @P0 SHF.R.U32.HI R11, RZ, R7, R6 ;  /* 0x00000007ff0b0219 */ /* 0x000fce0000011606 */
.L_x_4848:
[----:B------:R-:W-:Y:S05]  /*17b00*/  BSYNC B0 ;  /* 0x0000000000007941 */ /* 0x000fea0003800000 */
.L_x_4846:
[----:B------:R-:W-:-:S05]  /*17b10*/  IMAD R3, R11, R3, RZ ;  /* 0x000000030b037224 */ /* 0x000fca00078e02ff */
[----:B------:R-:W-:-:S07]  /*17b20*/  VIMNMX R8, R8, R3, !PT ;  /* 0x0000000308087248 */ /* 0x000fce0007fe0100 */
.L_x_4845:
[----:B------:R-:W-:Y:S01]  /*17b30*/  VIADD R2, R2, 0x3f ;  /* 0x0000003f02027836 */ /* 0x000fe20000000000 */
[----:B------:R-:W-:Y:S01]  /*17b40*/  BSSY B0, `(.L_x_4849) ;  /* 0x0000111000007945 */ /* 0x000fe20003800000 */
[----:B------:R-:W-:-:S03]  /*17b50*/  PLOP3.LUT P2, PT, PT, PT, PT, 0x80, 0x0 ;  /* 0x000000000000781c */ /* 0x000fc60003f4f070 */
[----:B------:R-:W-:-:S04]  /*17b60*/  SHF.R.S32.HI R3, RZ, 0x1f, R2 ;  /* 0x0000001fff037819 */ /* 0x000fc80000011402 */
[----:B------:R-:W-:Y:S02]  /*17b70*/  LEA.HI R3, R3, R2, RZ, 0x6 ;  /* 0x0000000203037211 */ /* 0x000fe400078f30ff */
[----:B------:R-:W-:Y:S02]  /*17b80*/  SHF.R.S32.HI R2, RZ, 0x1f, R8 ;  /* 0x0000001fff027819 */ /* 0x000fe40000011408 */
[----:B------:R-:W-:Y:S02]  /*17b90*/  SHF.R.S32.HI R3, RZ, 0x6, R3 ;  /* 0x00000006ff037819 */ /* 0x000fe40000011403 */
[----:B------:R-:W-:Y:S02]  /*17ba0*/  LEA.HI R2, R2, R8, RZ, 0x6 ;  /* 0x0000000802027211 */ /* 0x000fe400078f30ff */
[----:B------:R-:W-:Y:S02]  /*17bb0*/  VIMNMX R3, R20, R3, PT ;  /* 0x0000000314037248 */ /* 0x000fe40003fe0100 */
[----:B------:R-:W-:-:S03]  /*17bc0*/  SHF.R.S32.HI R2, RZ, 0x6, R2 ;  /* 0x00000006ff027819 */ /* 0x000fc60000011402 */
[----:B------:R-:W-:Y:S01]  /*17bd0*/  IMAD R6, R3, 0x40, -R5 ;  /* 0x0000004003067824 */ /* 0x000fe200078e0a05 */
[----:B------:R-:W-:-:S04]  /*17be0*/  VIMNMX R2, RZ, R2, !PT ;  /* 0x00000002ff027248 */ /* 0x000fc80007fe0100 */
[----:B------:R-:W-:Y:S01]  /*17bf0*/  VIMNMX R3, R6, R9, PT ;  /* 0x0000000906037248 */ /* 0x000fe20003fe0100 */
[----:B------:R-:W-:-:S05]  /*17c00*/  IMAD R2, R2, 0x40, -R5 ;  /* 0x0000004002027824 */ /* 0x000fca00078e0a05 */
[----:B------:R-:W-:-:S04]  /*17c10*/  VIMNMX R2, RZ, R2, !PT ;  /* 0x00000002ff027248 */ /* 0x000fc80007fe0100 */
[----:B------:R-:W-:Y:S02]  /*17c20*/  ISETP.GT.AND P0, PT, R3, R2, PT ;  /* 0x000000020300720c */ /* 0x000fe40003f04270 */
[----:B------:R-:W-:-:S11]  /*17c30*/  SHF.R.U32.HI R2, RZ, 0x6, R2 ;  /* 0x00000006ff027819 */ /* 0x000fd60000011602 */
[----:B------:R-:W-:-:S04]  /*17c40*/  @P0 IADD3 R3, R3, 0x3f, RZ ;  /* 0x0000003f03030810 */ /* 0x000fc80007ffe0ff */
[----:B------:R-:W-:-:S04]  /*17c50*/  @P0 SHF.R.S32.HI R6, RZ, 0x1f, R3 ;  /* 0x0000001fff060819 */ /* 0x000fc80000011403 */
[----:B------:R-:W-:Y:S01]  /*17c60*/  @P0 LEA.HI R6, R6, R3, RZ, 0x6 ;  /* 0x0000000306060211 */ /* 0x000fe200078f30ff */
[----:B------:R-:W-:-:S03]  /*17c70*/  IMAD.MOV.U32 R3, RZ, RZ, R2 ;  /* 0x000000ffff037224 */ /* 0x000fc600078e0002 */
[----:B------:R-:W-:-:S04]  /*17c80*/  @P0 SHF.R.S32.HI R3, RZ, 0x6, R6 ;  /* 0x00000006ff030819 */ /* 0x000fc80000011406 */
[----:B------:R-:W-:-:S13]  /*17c90*/  ISETP.GT.AND P0, PT, R3, R2, PT ;  /* 0x000000020300720c */ /* 0x000fda0003f04270 */
[----:B------:R-:W-:Y:S05]  /*17ca0*/  @!P0 BRA `(.L_x_4850) ;  /* 0x0000000c00e88947 */ /* 0x000fea0003800000 */
[----:B------:R-:W1:Y:S01]  /*17cb0*/  LDC R5, c[0x0][0x428] ;  /* 0x00010a00ff057b82 */ /* 0x000e620000000800 */
[----:B------:R-:W-:Y:S01]  /*17cc0*/  UMOV UR4, 0xffffffff ;  /* 0xffffffff00047882 */ /* 0x000fe20000000000 */
[----:B-1----:R-:W-:Y:S01]  /*17cd0*/  ISETP.NE.AND P0, PT, R5, 0x1, PT ;  /* 0x000000010500780c */ /* 0x002fe20003f05270 */
[----:B------:R-:W-:-:S12]  /*17ce0*/  IMAD.MOV.U32 R5, RZ, RZ, R18 ;  /* 0x000000ffff057224 */ /* 0x000fd800078e0012 */
[----:B------:R-:W1:Y:S08]  /*17cf0*/  @P0 LDC R7, c[0x0][0x42c] ;  /* 0x00010b00ff070b82 */ /* 0x000e700000000800 */
[----:B------:R-:W2:Y:S01]  /*17d00*/  @P0 LDC R6, c[0x0][0x430] ;  /* 0x00010c00ff060b82 */ /* 0x000ea20000000800 */
[----:B-1----:R-:W-:-:S05]  /*17d10*/  @P0 IMAD.HI.U32 R7, R18, R7, RZ ;  /* 0x0000000712070227 */ /* 0x002fca00078e00ff */
[----:B--2---:R-:W-:Y:S02]  /*17d20*/  @P0 SHF.R.U32.HI R5, RZ, R6, R7 ;  /* 0x00000006ff050219 */ /* 0x004fe40000011607 */
[----:B------:R-:W-:Y:S01]  /*17d30*/  SEL R6, R19, RZ, !P1 ;  /* 0x000000ff13067207 */ /* 0x000fe20004800000 */
[----:B------:R-:W-:Y:S06]  /*17d40*/  BRA.DIV UR4, `(.L_x_4851) ;  /* 0x00000062043c7947 */ /* 0x000fec000b800000 */
.L_x_5005:
[----:B------:R-:W-:-:S03]  /*17d50*/  UMOV UR4, 0xffffffff ;  /* 0xffffffff00047882 */ /* 0x000fc60000000000 */
[----:B------:R-:W-:Y:S05]  /*17d60*/  BRA.DIV UR4, `(.L_x_4852) ;  /* 0x0000006204687947 */ /* 0x000fea000b800000 */
[----:B------:R-:W-:-:S13]  /*17d70*/  ELECT P6, URZ, PT ;  /* 0x00000000003f782f */ /* 0x000fda00038c0000 */
.L_x_5008:
[----:B------:R-:W2:Y:S01]  /*17d80*/  LDL R7, [R1+0x20] ;  /* 0x0000200001077983 */ /* 0x000ea20000100800 */
[----:B------:R-:W-:Y:S01]  /*17d90*/  MOV R9, 0x400 ;  /* 0x0000040000097802 */ /* 0x000fe20000000f00 */
[----:B------:R-:W-:Y:S01]  /*17da0*/  BSSY B1, `(.L_x_4853) ;  /* 0x000000a000017945 */ /* 0x000fe20003800000 */
[----:B--2---:R-:W-:-:S05]  /*17db0*/  VIADD R8, R7, 0x1 ;  /* 0x0000000107087836 */ /* 0x004fca0000000000 */
[----:B------:R-:W-:-:S04]  /*17dc0*/  LEA.HI R7, R8, R8, RZ, 0x1 ;  /* 0x0000000808077211 */ /* 0x000fc800078f08ff */
[----:B------:R-:W-:-:S04]  /*17dd0*/  LOP3.LUT R7, R7, 0xfffffffe, RZ, 0xc0, !PT ;  /* 0xfffffffe07077812 */ /* 0x000fc800078ec0ff */
[----:B------:R-:W-:Y:S02]  /*17de0*/  IADD3 R8, R8, -R7, RZ ;  /* 0x8000000708087210 */ /* 0x000fe40007ffe0ff */
[----:B------:R-:W1:Y:S02]  /*17df0*/  S2R R7, SR_CgaCtaId ;  /* 0x0000000000077919 */ /* 0x000e640000008800 */
[----:B------:R-:W-:Y:S02]  /*17e00*/  SHF.L.U32 R8, R8, 0x1f, RZ ;  /* 0x0000001f08087819 */ /* 0x000fe400000006ff */
[----:B-1----:R-:W-:-:S04]  /*17e10*/  LEA R7, R7, R9, 0x18 ;  /* 0x0000000907077211 */ /* 0x002fc800078ec0ff */
[----:B------:R-:W1:Y:S02]  /*17e20*/  SYNCS.PHASECHK.TRANS64.TRYWAIT P0, [R7+URZ+0x28c20], R8 ;  /* 0x028c2008070075a7 */ /* 0x000e64000800017f */
[----:B-1----:R-:W-:Y:S05]  /*17e30*/  @!P0 BRA `(.L_x_4854) ;  /* 0x0000006000548947 */ /* 0x002fea0003800000 */
.L_x_5009:
[----:B------:R-:W-:Y:S05]  /*17e40*/  BSYNC B1 ;  /* 0x0000000000017941 */ /* 0x000fea0003800000 */
.L_x_4853:
[----:B------:R-:W-:Y:S04]  /*17e50*/  BSSY B1, `(.L_x_4855) ;  /* 0x0000061000017945 */ /* 0x000fe80003800000 */
[----:B------:R-:W-:Y:S05]  /*17e60*/  @!P6 BRA `(.L_x_4856) ;  /* 0x00000004007ce947 */ /* 0x000fea0003800000 */
[----:B------:R-:W1:Y:S04]  /*17e70*/  LDL R11, [R1+0x4] ;  /* 0x00000400010b7983 */ /* 0x000e680000100800 */
[----:B------:R-:W2:Y:S01]  /*17e80*/  LDL R9, [R1+0xc] ;  /* 0x00000c0001097983 */ /* 0x000ea20000100800 */
[----:B-1----:R-:W-:Y:S01]  /*17e90*/  IMAD R8, R11, 0x8, R7 ;  /* 0x000000080b087824 */ /* 0x002fe200078e0207 */
[----:B--2---:R-:W-:-:S04]  /*17ea0*/  SHF.L.U32 R11, R9, 0x1f, RZ ;  /* 0x0000001f090b7819 */ /* 0x004fc800000006ff */
[----:B------:R-:W1:Y:S02]  /*17eb0*/  SYNCS.PHASECHK.TRANS64.TRYWAIT P0, [R8+URZ+0x28ca0], R11 ;  /* 0x028ca00b080075a7 */ /* 0x000e64000800017f */
[----:B-1----:R-:W-:Y:S05]  /*17ec0*/  @!P0 BRA `(.L_x_4857) ;  /* 0x0000006000448947 */ /* 0x002fea0003800000 */
.L_x_5010:
        /* <DEDUP_REMOVED lines=11> */
.L_x_4858:
[----:B--2---:R-:W2:Y:S01]  /*17f80*/  LDL R9, [R1+0x4] ;  /* 0x0000040001097983 */ /* 0x004ea20000100800 */
        /* <DEDUP_REMOVED lines=10> */
[----:B------:R-:W-:Y:S02]  /*18030*/  R2UR UR8, R9 ;  /* 0x00000000090872ca */ /* 0x000fe400000e0000 */
[----:B------:R-:W-:-:S05]  /*18040*/  LEA R9, R3, R10, 0x6 ;  /* 0x0000000a03097211 */ /* 0x000fca00078e30ff */
[----:B------:R-:W-:-:S05]  /*18050*/  VIADD R9, R9, 0xffffffc0 ;  /* 0xffffffc009097836 */ /* 0x000fca0000000000 */
[----:B------:R-:W-:Y:S01]  /*18060*/  R2UR UR11, R9 ;  /* 0x00000000090b72ca */ /* 0x000fe200000e0000 */
[----:B------:R-:W-:-:S12]  /*18070*/  UIADD3 UR8, UR8, 0x22400, URZ ;  /* 0x0002240008087890 */ /* 0x000fd8000fffe03f */
[----:B------:R2:W-:Y:S01]  /*18080*/  UTMALDG.4D [UR8], [UR4], desc[UR6] ;  /* 0x00000608040075b4 */ /* 0x0005e20008019000 */
[----:B------:R-:W3:Y:S02]  /*18090*/  SYNCS.PHASECHK.TRANS64.TRYWAIT P0, [R8+URZ+0x28cc0], R11 ;  /* 0x028cc00b080075a7 */ /* 0x000ee4000800017f */
[----:B--23--:R-:W-:Y:S05]  /*180a0*/  @!P0 BRA `(.L_x_4859) ;  /* 0x0000005c00e08947 */ /* 0x00cfea0003800000 */
.L_x_5011:
        /* <DEDUP_REMOVED lines=8> */
.L_x_4860:
[----:B-12---:R-:W2:Y:S01]  /*18130*/  LDL R11, [R1+0x4] ;  /* 0x00000400010b7983 */ /* 0x006ea20000100800 */
        /* <DEDUP_REMOVED lines=50> */
.L_x_4856:
[----:B------:R-:W-:Y:S05]  /*18460*/  BSYNC B1 ;  /* 0x0000000000017941 */ /* 0x000fea0003800000 */
.L_x_4855:
[----:B-1----:R-:W2:Y:S04]  /*18470*/  LDL.LU R8, [R1+0x4] ;  /* 0x0000040001087983 */ /* 0x002ea80000300800 */
        /* <DEDUP_REMOVED lines=12> */
[C---:B------:R-:W-:Y:S02]  /*18540*/  IMAD R8, R3.reuse, 0x40, R10 ;  /* 0x0000004003087824 */ /* 0x040fe400078e020a */
[----:B------:R-:W-:-:S03]  /*18550*/  VIADD R3, R3, 0xffffffff ;  /* 0xffffffff03037836 */ /* 0x000fc60000000000 */
[----:B------:R-:W-:-:S07]  /*18560*/  IADD3 R8, R8, -0x80, RZ ;  /* 0xffffff8008087810 */ /* 0x000fce0007ffe0ff */
.L_x_4867:
[----:B------:R-:W-:Y:S05]  /*18570*/  YIELD ;  /* 0x0000000000007946 */ /* 0x000fea0003800000 */
[----:B------:R-:W-:Y:S04]  /*18580*/  BSSY B1, `(.L_x_4861) ;  /* 0x000005f000017945 */ /* 0x000fe80003800000 */
[----:B-1----:R-:W-:Y:S05]  /*18590*/  @!P6 BRA `(.L_x_4862) ;  /* 0x000000040074e947 */ /* 0x002fea0003800000 */
[----:B------:R-:W2:Y:S04]  /*185a0*/  LDL R9, [R1+0x4] ;  /* 0x0000040001097983 */ /* 0x000ea80000100800 */
[----:B------:R-:W3:Y:S01]  /*185b0*/  LDL R10, [R1+0xc] ;  /* 0x00000c00010a7983 */ /* 0x000ee20000100800 */
[----:B--2---:R-:W-:Y:S01]  /*185c0*/  IMAD R9, R9, 0x8, R7 ;  /* 0x0000000809097824 */ /* 0x004fe200078e0207 */
[----:B---3--:R-:W-:-:S04]  /*185d0*/  SHF.L.U32 R10, R10, 0x1f, RZ ;  /* 0x0000001f0a0a7819 */ /* 0x008fc800000006ff */
[----:B------:R-:W1:Y:S02]  /*185e0*/  SYNCS.PHASECHK.TRANS64.TRYWAIT P0, [R9+URZ+0x28ca0], R10 ;  /* 0x028ca00a090075a7 */ /* 0x000e64000800017f */
[----:B-1----:R-:W-:Y:S05]  /*185f0*/  @!P0 BRA `(.L_x_4863) ;  /* 0x0000005800a08947 */ /* 0x002fea0003800000 */
.L_x_5012:
        /* <DEDUP_REMOVED lines=11> */
.L_x_4864:
[----:B--2---:R-:W2:Y:S01]  /*186b0*/  LDL R11, [R1+0x4] ;  /* 0x00000400010b7983 */ /* 0x004ea20000100800 */
        /* <DEDUP_REMOVED lines=14> */
[----:B------:R-:W3:Y:S02]  /*187a0*/  SYNCS.PHASECHK.TRANS64.TRYWAIT P1, [R9+URZ+0x28cc0], R10 ;  /* 0x028cc00a090075a7 */ /* 0x000ee4000802017f */
[----:B--23--:R-:W-:Y:S05]  /*187b0*/  @!P1 BRA `(.L_x_4865) ;  /* 0x0000005800449947 */ /* 0x00cfea0003800000 */
.L_x_5013:
        /* <DEDUP_REMOVED lines=8> */
.L_x_4866:
        /* <DEDUP_REMOVED lines=51> */
.L_x_4862:
[----:B------:R-:W-:Y:S05]  /*18b70*/  BSYNC B1 ;  /* 0x0000000000017941 */ /* 0x000fea0003800000 */
.L_x_4861:
[----:B------:R-:W2:Y:S04]  /*18b80*/  LDL.LU R9, [R1+0x4] ;  /* 0x0000040001097983 */ /* 0x000ea80000300800 */
[----:B------:R-:W3:Y:S01]  /*18b90*/  LDL.LU R11, [R1+0xc] ;  /* 0x00000c00010b7983 */ /* 0x000ee20000300800 */
[----:B------:R-:W-:Y:S01]  /*18ba0*/  VIADD R3, R3, 0xffffffff ;  /* 0xffffffff03037836 */ /* 0x000fe20000000000 */
[----:B------:R-:W-:Y:S01]  /*18bb0*/  IADD3 R8, R8, -0x40, RZ ;  /* 0xffffffc008087810 */ /* 0x000fe20007ffe0ff */
[----:B--2---:R-:W-:-:S05]  /*18bc0*/  VIADD R9, R9, 0x1 ;  /* 0x0000000109097836 */ /* 0x004fca0000000000 */
        /* <DEDUP_REMOVED lines=8> */
.L_x_4850:
[----:B------:R-:W-:Y:S05]  /*18c50*/  BSYNC B0 ;  /* 0x0000000000007941 */ /* 0x000fea0003800000 */
.L_x_4849:
        /* <DEDUP_REMOVED lines=10> */
[----:B------:R-:W-:Y:S01]  /*18d00*/  ISETP.NE.AND P1, PT, R3, 0x1, PT ;  /* 0x000000010300780c */ /* 0x000fe20003f25270 */
[----:B------:R-:W-:-:S12]  /*18d10*/  IMAD.MOV R5, RZ, RZ, -R4 ;  /* 0x000000ffff057224 */ /* 0x000fd800078e0a04 */
[----:B------:R-:W2:Y:S02]  /*18d20*/  @P1 LDC.64 R6, c[0x0][0x9e8] ;  /* 0x00027a00ff061b82 */ /* 0x000ea40000000a00 */
[----:B--2---:R-:W-:-:S05]  /*18d30*/  @P1 IMAD.HI.U32 R6, R5, R6, RZ ;  /* 0x0000000605061227 */ /* 0x004fca00078e00ff */
[----:B------:R-:W-:-:S04]  /*18d40*/  @P1 SHF.R.U32.HI R5, RZ, R7, R6 ;  /* 0x00000007ff051219 */ /* 0x000fc80000011606 */
[----:B------:R-:W-:Y:S01]  /*18d50*/  LOP3.LUT R6, RZ, R5, RZ, 0x33, !PT ;  /* 0x00000005ff067212 */ /* 0x000fe200078e33ff */
[----:B------:R-:W-:Y:S06]  /*18d60*/  BRA `(.L_x_4871) ;  /* 0x0000000000107947 */ /* 0x000fec0003800000 */
.L_x_4870:
[----:B------:R-:W-:-:S13]  /*18d70*/  ISETP.NE.AND P1, PT, R3, 0x1, PT ;  /* 0x000000010300780c */ /* 0x000fda0003f25270 */
[----:B------:R-:W2:Y:S02]  /*18d80*/  @P1 LDC.64 R4, c[0x0][0x9e8] ;  /* 0x00027a00ff041b82 */ /* 0x000ea40000000a00 */
[----:B--2---:R-:W-:-:S05]  /*18d90*/  @P1 IMAD.HI.U32 R4, R6, R4, RZ ;  /* 0x0000000406041227 */ /* 0x004fca00078e00ff */
[----:B------:R-:W-:-:S07]  /*18da0*/  @P1 SHF.R.U32.HI R6, RZ, R5, R4 ;  /* 0x00000005ff061219 */ /* 0x000fce0000011604 */
.L_x_4871:
[----:B------:R-:W-:Y:S05]  /*18db0*/  BSYNC B0 ;  /* 0x0000000000007941 */ /* 0x000fea0003800000 */
.L_x_4869:
[----:B------:R-:W-:-:S05]  /*18dc0*/  IMAD R5, R6, R3, R3 ;  /* 0x0000000306057224 */ /* 0x000fca00078e0203 */
[----:B------:R-:W-:-:S07]  /*18dd0*/  VIMNMX R2, R2, R5, PT ;  /* 0x0000000502027248 */ /* 0x000fce0003fe0100 */
.L_x_4868:
[----:B------:R-:W-:Y:S01]  /*18de0*/  IADD3 R2, R2, 0x3f, RZ ;  /* 0x0000003f02027810 */ /* 0x000fe20007ffe0ff */
[----:B------:R-:W-:-:S03]  /*18df0*/  ULDC UR4, c[0x0][0x9dc] ;  /* 0x0002770000047ab9 */ /* 0x000fc60000000800 */
[----:B------:R-:W-:-:S04]  /*18e00*/  SHF.R.S32.HI R5, RZ, 0x1f, R2 ;  /* 0x0000001fff057819 */ /* 0x000fc80000011402 */
[----:B------:R-:W-:Y:S01]  /*18e10*/  LEA.HI R5, R5, R2, RZ, 0x6 ;  /* 0x0000000205057211 */ /* 0x000fe200078f30ff */
[----:B------:R-:W-:-:S03]  /*18e20*/  VIADD R2, R0, -UR4 ;  /* 0x8000000400027c36 */ /* 0x000fc60008000000 */
[----:B------:R-:W-:-:S04]  /*18e30*/  SHF.R.S32.HI R5, RZ, 0x6, R5 ;  /* 0x00000006ff057819 */ /* 0x000fc80000011405 */
        /* <DEDUP_REMOVED lines=13> */
.L_x_4874:
[----:B------:R-:W-:-:S13]  /*18f10*/  ISETP.NE.AND P0, PT, R3, 0x1, PT ;  /* 0x000000010300780c */ /* 0x000fda0003f05270 */
[----:B------:R-:W3:Y:S02]  /*18f20*/  @P0 LDC.64 R4, c[0x0][0x9e8] ;  /* 0x00027a00ff040b82 */ /* 0x000ee40000000a00 */
[----:B---3--:R-:W-:-:S05]  /*18f30*/  @P0 IMAD.HI.U32 R4, R0, R4, RZ ;  /* 0x0000000400040227 */ /* 0x008fca00078e00ff */
[----:B------:R-:W-:-:S07]  /*18f40*/  @P0 SHF.R.U32.HI R0, RZ, R5, R4 ;  /* 0x00000005ff000219 */ /* 0x000fce0000011604 */
.L_x_4875:
[----:B------:R-:W-:Y:S05]  /*18f50*/  BSYNC B0 ;  /* 0x0000000000007941 */ /* 0x000fea0003800000 */
.L_x_4873:
[----:B------:R-:W-:-:S05]  /*18f60*/  IMAD R3, R0, R3, RZ ;  /* 0x0000000300037224 */ /* 0x000fca00078e02ff */
[----:B------:R-:W-:-:S07]  /*18f70*/  VIMNMX R2, R2, R3, !PT ;  /* 0x0000000302027248 */ /* 0x000fce0007fe0100 */
.L_x_4872:
[----:B------:R-:W-:Y:S01]  /*18f80*/  SHF.R.S32.HI R3, RZ, 0x1f, R2 ;  /* 0x0000001fff037819 */ /* 0x000fe20000011402 */
[----:B------:R-:W-:Y:S03]  /*18f90*/  BSSY B6, `(.L_x_4876) ;  /* 0x00002fd000067945 */ /* 0x000fe60003800000 */
[----:B------:R-:W-:-:S04]  /*18fa0*/  LEA.HI R3, R3, R2, RZ, 0x6 ;  /* 0x0000000203037211 */ /* 0x000fc800078f30ff */
[----:B------:R-:W-:-:S04]  /*18fb0*/  SHF.R.S32.HI R3, RZ, 0x6, R3 ;  /* 0x00000006ff037819 */ /* 0x000fc80000011403 */
        /* <DEDUP_REMOVED lines=11> */
[----:B------:R-:W3:Y:S08]  /*19070*/  FLO.U32 R0, UR4 ;  /* 0x0000000400007d00 */ /* 0x000ef000080e0000 */
        /* <DEDUP_REMOVED lines=9> */
.L_x_4877:
        /* <DEDUP_REMOVED lines=11> */
[----:B------:R-:W-:Y:S01]  /*191c0*/  IMAD.U32 R4, RZ, RZ, UR6 ;  /* 0x00000006ff047e24 */ /* 0x000fe2000f8e00ff */
[----:B------:R-:W-:Y:S01]  /*191d0*/  MOV R5, UR7 ;  /* 0x0000000700057c02 */ /* 0x000fe20008000f00 */
[----:B------:R-:W3:Y:S01]  /*191e0*/  LDC.64 R2, c[0x4][R2] ;  /* 0x0100000002027b82 */ /* 0x000ee20000000a00 */
[----:B--2---:R-:W-:Y:S01]  /*191f0*/  IMAD.U32 R6, RZ, RZ, UR8 ;  /* 0x00000008ff067e24 */ /* 0x004fe2000f8e00ff */
[----:B-1----:R-:W-:Y:S01]  /*19200*/  MOV R11, UR5 ;  /* 0x00000005000b7c02 */ /* 0x002fe20008000f00 */
[----:B------:R-:W-:Y:S02]  /*19210*/  IMAD.U32 R7, RZ, RZ, UR9 ;  /* 0x00000009ff077e24 */ /* 0x000fe4000f8e00ff */
[----:B------:R-:W-:-:S02]  /*19220*/  IMAD.U32 R10, RZ, RZ, UR4 ;  /* 0x00000004ff0a7e24 */ /* 0x000fc4000f8e00ff */
[----:B------:R-:W-:Y:S02]  /*19230*/  IMAD.MOV.U32 R8, RZ, RZ, 0x70 ;  /* 0x00000070ff087424 */ /* 0x000fe400078e00ff */
[----:B------:R-:W-:Y:S02]  /*19240*/  IMAD.MOV.U32 R12, RZ, RZ, 0x1 ;  /* 0x00000001ff0c7424 */ /* 0x000fe400078e00ff */
[----:B0-----:R-:W-:-:S07]  /*19250*/  IMAD.MOV.U32 R13, RZ, RZ, RZ ;  /* 0x000000ffff0d7224 */ /* 0x001fce00078e00ff */
[----:B------:R-:W-:-:S07]  /*19260*/  LEPC R20, `(.L_x_4879) ;  /* 0x000000001014794e */ /* 0x000fce0000000000 */
[----:B---3--:R-:W-:Y:S05]  /*19270*/  CALL.ABS.NOINC R2 ;  /* 0x0000000002007343 */ /* 0x008fea0003c00000 */
.L_x_4879:
[----:B------:R-:W3:Y:S02]  /*19280*/  LDL R2, [R1+0x18] ;  /* 0x0000180001027983 */ /* 0x000ee40000100800 */
[----:B---3--:R-:W-:-:S04]  /*19290*/  IADD3 R0, R2, 0x400, RZ ;  /* 0x0000040002007810 */ /* 0x008fc80007ffe0ff */
        /* <DEDUP_REMOVED lines=8> */
[----:B------:R-:W-:Y:S01]  /*19320*/  MOV R7, UR9 ;  /* 0x0000000900077c02 */ /* 0x000fe20008000f00 */
[----:B------:R-:W-:Y:S01]  /*19330*/  IMAD.U32 R5, RZ, RZ, UR7 ;  /* 0x00000007ff057e24 */ /* 0x000fe2000f8e00ff */
[----:B------:R-:W-:Y:S01]  /*19340*/  MOV R12, 0x1 ;  /* 0x00000001000c7802 */ /* 0x000fe20000000f00 */
[----:B--2---:R-:W-:Y:S02]  /*19350*/  IMAD.U32 R6, RZ, RZ, UR8 ;  /* 0x00000008ff067e24 */ /* 0x004fe4000f8e00ff */
[----:B------:R-:W-:-:S02]  /*19360*/  IMAD.U32 R10, RZ, RZ, UR4 ;  /* 0x00000004ff0a7e24 */ /* 0x000fc4000f8e00ff */
[----:B-1----:R-:W-:Y:S02]  /*19370*/  IMAD.U32 R11, RZ, RZ, UR5 ;  /* 0x00000005ff0b7e24 */ /* 0x002fe4000f8e00ff */
[----:B------:R-:W-:Y:S02]  /*19380*/  IMAD.MOV.U32 R8, RZ, RZ, 0x70 ;  /* 0x00000070ff087424 */ /* 0x000fe400078e00ff */
[----:B0--3--:R-:W-:-:S07]  /*19390*/  IMAD.MOV.U32 R13, RZ, RZ, RZ ;  /* 0x000000ffff0d7224 */ /* 0x009fce00078e00ff */
[----:B------:R-:W-:-:S07]  /*193a0*/  LEPC R20, `(.L_x_4881) ;  /* 0x000000001014794e */ /* 0x000fce0000000000 */
[----:B----4-:R-:W-:Y:S05]  /*193b0*/  CALL.ABS.NOINC R2 ;  /* 0x0000000002007343 */ /* 0x010fea0003c00000 */
.L_x_4881:
        /* <DEDUP_REMOVED lines=16> */
.L_x_4880:
[----:B------:R-:W3:Y:S01]  /*194c0*/  LDL.LU R4, [R1+0x24] ;  /* 0x0000240001047983 */ /* 0x000ee20000300800 */
[----:B------:R-:W4:Y:S01]  /*194d0*/  LDC R0, c[0x0][0x428] ;  /* 0x00010a00ff007b82 */ /* 0x000f220000000800 */
[----:B------:R-:W-:Y:S01]  /*194e0*/  ULDC.64 UR4, c[0x0][0x9f8] ;  /* 0x00027e0000047ab9 */ /* 0x000fe20000000a00 */
[----:B------:R-:W0:Y:S01]  /*194f0*/  S2R R5, SR_TID.X ;  /* 0x0000000000057919 */ /* 0x000e220000002100 */
[----:B----4-:R-:W-:Y:S01]  /*19500*/  ISETP.NE.AND P0, PT, R0, 0x1, PT ;  /* 0x000000010000780c */ /* 0x010fe20003f05270 */
[----:B------:R-:W-:Y:S01]  /*19510*/  IMAD.MOV.U32 R0, RZ, RZ, R18 ;  /* 0x000000ffff007224 */ /* 0x000fe200078e0012 */
[----:B0-----:R-:W-:-:S11]  /*19520*/  LOP3.LUT R5, R5, 0x1f, RZ, 0xc0, !PT ;  /* 0x0000001f05057812 */ /* 0x001fd600078ec0ff */
[----:B------:R-:W0:Y:S08]  /*19530*/  @P0 LDC R3, c[0x0][0x42c] ;  /* 0x00010b00ff030b82 */ /* 0x000e300000000800 */
[----:B------:R-:W4:Y:S01]  /*19540*/  @P0 LDC R2, c[0x0][0x430] ;  /* 0x00010c00ff020b82 */ /* 0x000f220000000800 */
[----:B0-----:R-:W-:-:S05]  /*19550*/  @P0 IMAD.HI.U32 R3, R18, R3, RZ ;  /* 0x0000000312030227 */ /* 0x001fca00078e00ff */
[----:B----4-:R-:W-:Y:S02]  /*19560*/  @P0 SHF.R.U32.HI R0, RZ, R2, R3 ;  /* 0x00000002ff000219 */ /* 0x010fe40000011603 */
[----:B------:R-:W-:-:S04]  /*19570*/  ISETP.NE.U32.AND P0, PT, RZ, UR4, PT ;  /* 0x00000004ff007c0c */ /* 0x000fc8000bf05070 */
[----:B------:R-:W-:Y:S01]  /*19580*/  ISETP.NE.AND.EX P0, PT, RZ, UR5, PT, P0 ;  /* 0x00000005ff007c0c */ /* 0x000fe2000bf05300 */
[----:B------:R-:W-:-:S12]  /*19590*/  ULDC.64 UR4, c[0x0][0xa00] ;  /* 0x0002800000047ab9 */ /* 0x000fd80000000a00 */
[----:B------:R-:W0:Y:S01]  /*195a0*/  @P0 LDC.64 R2, c[0x0][0x9f8] ;  /* 0x00027e00ff020b82 */ /* 0x000e220000000a00 */
[----:B------:R-:W-:-:S04]  /*195b0*/  ISETP.NE.AND P6, PT, R5, RZ, PT ;  /* 0x000000ff0500720c */ /* 0x000fc80003fc5270 */
[----:B------:R-:W-:-:S09]  /*195c0*/  PLOP3.LUT P1, PT, P6, PT, PT, 0x8, 0x0 ;  /* 0x000000000000781c */ /* 0x000fd2000372e170 */
[----:B------:R-:W-:Y:S01]  /*195d0*/  VOTEU.ALL UP1, P6 ;  /* 0x00000000003f7886 */ /* 0x000fe20003020000 */
[----:B0-----:R-:W-:-:S04]  /*195e0*/  @P0 IMAD.WIDE R2, R19, 0x4, R2 ;  /* 0x0000000413020825 */ /* 0x001fc800078e0202 */
[----:B------:R-:W-:-:S04]  /*195f0*/  @!UP1 UIADD3 UR8, UP0, UR40, 0x270, URZ ;  /* 0x0000027028089890 */ /* 0x000fc8000ff1e03f */
[----:B------:R-:W-:-:S03]  /*19600*/  @!UP1 UIADD3.X UR9, URZ, UR41, URZ, UP0, !UPT ;  /* 0x000000293f099290 */ /* 0x000fc600087fe43f */
[----:B------:R-:W-:Y:S01]  /*19610*/  VOTEU.ALL UP0, P6 ;  /* 0x00000000003f7886 */ /* 0x000fe20003000000 */
[----:B---3--:R-:W-:Y:S01]  /*19620*/  LEA R17, R17, R4, 0x6 ;  /* 0x0000000411117211 */ /* 0x008fe200078e30ff */
[----:B------:R-:W-:-:S06]  /*19630*/  IMAD.MOV.U32 R4, RZ, RZ, R19 ;  /* 0x000000ffff047224 */ /* 0x000fcc00078e0013 */
[----:B------:R0:W5:Y:S01]  /*19640*/  @P0 LDG.E R4, desc[UR42][R2.64] ;  /* 0x0000002a02040981 */ /* 0x000162000c1e1900 */
[----:B------:R-:W-:-:S04]  /*19650*/  ISETP.NE.U32.AND P0, PT, RZ, UR4, PT ;  /* 0x00000004ff007c0c */ /* 0x000fc8000bf05070 */
[----:B------:R-:W-:-:S04]  /*19660*/  ISETP.NE.AND.EX P0, PT, RZ, UR5, PT, P0 ;  /* 0x00000005ff007c0c */ /* 0x000fc8000bf05300 */
[----:B0-----:R-:W-:-:S09]  /*19670*/  SEL R2, R19, RZ, !P0 ;  /* 0x000000ff13027207 */ /* 0x001fd20004000000 */
.L_x_4882:
        /* <DEDUP_REMOVED lines=10> */
[----:B------:R-:W3:Y:S01]  /*19720*/  LDL R3, [R1+0x1c] ;  /* 0x00001c0001037983 */ /* 0x000ee20000100800 */
[----:B------:R-:W0:Y:S01]  /*19730*/  LDC.64 R20, c[0x0][0x3f8] ;  /* 0x0000fe00ff147b82 */ /* 0x000e220000000a00 */
[----:B------:R-:W-:Y:S02]  /*19740*/  ULDC.64 UR4, c[0x0][0xa08] ;  /* 0x0002820000047ab9 */ /* 0x000fe40000000a00 */
[----:B0-----:R-:W-:Y:S01]  /*19750*/  LOP3.LUT P0, RZ, R20, UR4, RZ, 0xfc, !PT ;  /* 0x0000000414ff7c12 */ /* 0x001fe2000f80fcff */
[----:B------:R-:W-:-:S03]  /*19760*/  UMOV UR4, 0xffffffff ;  /* 0xffffffff00047882 */ /* 0x000fc60000000000 */
[----:B------:R-:W-:-:S04]  /*19770*/  LOP3.LUT P0, RZ, R21, UR5, RZ, 0xfc, P0 ;  /* 0x0000000515ff7c12 */ /* 0x000fc8000800fcff */
[----:B--2--5:R-:W-:Y:S01]  /*19780*/  SEL R6, R4, RZ, !P0 ;  /* 0x000000ff04067207 */ /* 0x024fe20004000000 */
[----:B---3--:R-:W-:Y:S01]  /*19790*/  VIADD R3, R3, 0xffffffff ;  /* 0xffffffff03037836 */ /* 0x008fe20000000000 */
[----:B------:R-:W-:Y:S07]  /*197a0*/  BRA.DIV UR4, `(.L_x_4883) ;  /* 0x0000004a045c7947 */ /* 0x000fee000b800000 */
.L_x_5016:
[----:B------:R-:W-:Y:S01]  /*197b0*/  UMOV UR4, 0xffffffff ;  /* 0xffffffff00047882 */ /* 0x000fe20000000000 */
[----:B------:R-:W-:Y:S02]  /*197c0*/  SHF.R.S32.HI R8, RZ, 0x1f, R4 ;  /* 0x0000001fff087819 */ /* 0x000fe40000011404 */
[----:B------:R-:W-:Y:S05]  /*197d0*/  BRA.DIV UR4, `(.L_x_4884) ;  /* 0x0000004a04847947 */ /* 0x000fea000b800000 */
[----:B------:R-:W-:-:S13]  /*197e0*/  ELECT P6, URZ, PT ;  /* 0x00000000003f782f */ /* 0x000fda00038c0000 */
.L_x_5019:
[----:B------:R-:W-:Y:S05]  /*197f0*/  @!P6 BRA `(.L_x_4885) ;  /* 0x0000000000fce947 */ /* 0x000fea0003800000 */
[----:B------:R-:W-:-:S04]  /*19800*/  ISETP.NE.U32.AND P0, PT, R20, RZ, PT ;  /* 0x000000ff1400720c */ /* 0x000fc80003f05070 */
[----:B------:R-:W-:-:S13]  /*19810*/  ISETP.NE.AND.EX P0, PT, R21, RZ, PT, P0 ;  /* 0x000000ff1500720c */ /* 0x000fda0003f05300 */
[----:B------:R-:W-:Y:S05]  /*19820*/  @!P0 BRA `(.L_x_4886) ;  /* 0x0000000000488947 */ /* 0x000fea0003800000 */
[----:B-1----:R-:W0:Y:S01]  /*19830*/  LDC R9, c[0x0][0x41c] ;  /* 0x00010700ff097b82 */ /* 0x002e220000000800 */
[----:B------:R-:W-:Y:S01]  /*19840*/  IMAD.MOV.U32 R5, RZ, RZ, R3 ;  /* 0x000000ffff057224 */ /* 0x000fe200078e0003 */
[----:B------:R-:W-:Y:S01]  /*19850*/  ULDC.64 UR4, c[0x0][0x408] ;  /* 0x0001020000047ab9 */ /* 0x000fe20000000a00 */
[----:B0-----:R-:W-:-:S13]  /*19860*/  ISETP.NE.AND P0, PT, R9, 0x1, PT ;  /* 0x000000010900780c */ /* 0x001fda0003f05270 */
[----:B------:R-:W0:Y:S02]  /*19870*/  @P0 LDC.64 R6, c[0x0][0x420] ;  /* 0x00010800ff060b82 */ /* 0x000e240000000a00 */
[----:B0-----:R-:W-:-:S05]  /*19880*/  @P0 IMAD.HI.U32 R6, R3, R6, RZ ;  /* 0x0000000603060227 */ /* 0x001fca00078e00ff */
[----:B------:R-:W-:-:S04]  /*19890*/  @P0 SHF.R.U32.HI R5, RZ, R7, R6 ;  /* 0x00000007ff050219 */ /* 0x000fc80000011606 */
[----:B------:R-:W-:Y:S02]  /*198a0*/  IADD3 R6, -R5, RZ, RZ ;  /* 0x000000ff05067210 */ /* 0x000fe40007ffe1ff */
[----:B------:R-:W-:-:S03]  /*198b0*/  SHF.R.S32.HI R7, RZ, 0x1f, R5 ;  /* 0x0000001fff077819 */ /* 0x000fc60000011405 */
[----:B------:R-:W-:Y:S02]  /*198c0*/  IMAD R3, R9, R6, R3 ;  /* 0x0000000609037224 */ /* 0x000fe400078e0203 */
[----:B------:R-:W-:-:S04]  /*198d0*/  IMAD R6, R8, UR4, RZ ;  /* 0x0000000408067c24 */ /* 0x000fc8000f8e02ff */
[----:B------:R-:W-:Y:S02]  /*198e0*/  IMAD R9, R4, UR5, R6 ;  /* 0x0000000504097c24 */ /* 0x000fe4000f8e0206 */
[----:B------:R-:W-:-:S04]  /*198f0*/  IMAD.MOV.U32 R6, RZ, RZ, R5 ;  /* 0x000000ffff067224 */ /* 0x000fc800078e0005 */
[----:B------:R-:W-:-:S04]  /*19900*/  IMAD.WIDE.U32 R6, R4, UR4, R6 ;  /* 0x0000000404067c25 */ /* 0x000fc8000f8e0006 */
[----:B------:R-:W-:Y:S01]  /*19910*/  IMAD.IADD R5, R7, 0x1, R9 ;  /* 0x0000000107057824 */ /* 0x000fe200078e0209 */
[----:B------:R-:W-:-:S04]  /*19920*/  LEA R10, P0, R6, R20, 0x2 ;  /* 0x00000014060a7211 */ /* 0x000fc800078010ff */
[----:B------:R-:W-:-:S05]  /*19930*/  LEA.HI.X R11, R6, R21, R5, 0x2, P0 ;  /* 0x00000015060b7211 */ /* 0x000fca00000f1405 */
[----:B------:R0:W5:Y:S04]  /*19940*/  LDG.E R6, desc[UR42][R10.64] ;  /* 0x0000002a0a067981 */ /* 0x000168000c1e1900 */
.L_x_4886:
[----:B------:R-:W2:Y:S01]  /*19950*/  LDL R5, [R1] ;  /* 0x0000000001057983 */ /* 0x000ea20000100800 */
[----:B-1----:R-:W-:-:S03]  /*19960*/  MOV R9, 0x400 ;  /* 0x0000040000097802 */ /* 0x002fc60000000f00 */
[----:B------:R-:W3:Y:S01]  /*19970*/  LDL R7, [R1+0x8] ;  /* 0x0000080001077983 */ /* 0x000ee20000100800 */
[----:B0-----:R-:W0:Y:S02]  /*19980*/  S2R R10, SR_CgaCtaId ;  /* 0x00000000000a7919 */ /* 0x001e240000008800 */
[----:B0-----:R-:W-:-:S05]  /*19990*/  LEA R9, R10, R9, 0x18 ;  /* 0x000000090a097211 */ /* 0x001fca00078ec0ff */
[----:B--2---:R-:W-:Y:S01]  /*199a0*/  IMAD R5, R5, 0x8, R9 ;  /* 0x0000000805057824 */ /* 0x004fe200078e0209 */
[----:B---3--:R-:W-:-:S04]  /*199b0*/  SHF.L.U32 R7, R7, 0x1f, RZ ;  /* 0x0000001f07077819 */ /* 0x008fc800000006ff */
[----:B------:R-:W0:Y:S02]  /*199c0*/  SYNCS.PHASECHK.TRANS64.TRYWAIT P0, [R5+URZ+0x28c40], R7 ;  /* 0x028c4007050075a7 */ /* 0x000e24000800017f */
[----:B0-----:R-:W-:Y:S05]  /*199d0*/  @!P0 BRA `(.L_x_4887) ;  /* 0x0000004800248947 */ /* 0x001fea0003800000 */
.L_x_5020:
        /* <DEDUP_REMOVED lines=11> */
.L_x_4888:
        /* <DEDUP_REMOVED lines=21> */
[----:B0-----:R-:W-:Y:S01]  /*19be0*/  NOP ;  /* 0x0000000000007918 */ /* 0x001fe20000000000 */
.L_x_4885:
[----:B------:R-:W2:Y:S01]  /*19bf0*/  LDL.LU R10, [R1+0x20] ;  /* 0x00002000010a7983 */ /* 0x000ea20000300800 */
[----:B------:R-:W-:Y:S01]  /*19c00*/  MOV R7, 0x400 ;  /* 0x0000040000077802 */ /* 0x000fe20000000f00 */
[----:B------:R-:W-:Y:S05]  /*19c10*/  WARPSYNC.ALL ;  /* 0x0000000000007948 */ /* 0x000fea0003800000 */
[----:B-1----:R-:W0:Y:S01]  /*19c20*/  S2R R9, SR_CgaCtaId ;  /* 0x0000000000097919 */ /* 0x002e220000008800 */
        /* <DEDUP_REMOVED lines=26> */
.L_x_5021:
[----:B------:R-:W-:Y:S05]  /*19dd0*/  BSYNC B0 ;  /* 0x0000000000007941 */ /* 0x000fea0003800000 */
.L_x_4889:
        /* <DEDUP_REMOVED lines=11> */
.L_x_5022:
        /* <DEDUP_REMOVED lines=11> */
.L_x_4894:
        /* <DEDUP_REMOVED lines=8> */
[----:B------:R-:W-:Y:S02]  /*19fc0*/  R2UR UR13, R6 ;  /* 0x00000000060d72ca */ /* 0x000fe400000e0000 */
        /* <DEDUP_REMOVED lines=48> */
.L_x_4892:
[----:B------:R-:W-:Y:S05]  /*1a2d0*/  BSYNC B0 ;  /* 0x0000000000007941 */ /* 0x000fea0003800000 */
.L_x_4891:
[----:B------:R-:W2:Y:S04]  /*1a2e0*/  LDL R3, [R1+0x1c] ;  /* 0x00001c0001037983 */ /* 0x000ea80000100800 */
[----:B0-----:R-:W3:Y:S01]  /*1a2f0*/  LDL R2, [R1+0x14] ;  /* 0x0000140001027983 */ /* 0x001ee20000100800 */
[----:B------:R-:W-:Y:S01]  /*1a300*/  BSSY B0, `(.L_x_4895) ;  /* 0x00001aa000007945 */ /* 0x000fe20003800000 */
[----:B--2---:R-:W-:-:S04]  /*1a310*/  IADD3 R5, R3, -0x2, RZ ;  /* 0xfffffffe03057810 */ /* 0x004fc80007ffe0ff */
        /* <DEDUP_REMOVED lines=41> */
.L_x_4901:
[----:B------:R-:W2:Y:S01]  /*1a5b0*/  S2R R3, SR_CgaCtaId ;  /* 0x0000000000037919 */ /* 0x000ea20000008800 */
[----:B------:R-:W-:-:S04]  /*1a5c0*/  MOV R2, 0x400 ;  /* 0x0000040000027802 */ /* 0x000fc80000000f00 */
[----:B--2---:R-:W-:Y:S02]  /*1a5d0*/  LEA R2, R3, R2, 0x18 ;  /* 0x0000000203027211 */ /* 0x004fe400078ec0ff */
[----:B------:R-:W-:-:S03]  /*1a5e0*/  SHF.L.U32 R3, R12, 0x1f, RZ ;  /* 0x0000001f0c037819 */ /* 0x000fc600000006ff */
[----:B------:R-:W-:-:S04]  /*1a5f0*/  IMAD R2, R13, 0x8, R2 ;  /* 0x000000080d027824 */ /* 0x000fc800078e0202 */
[----:B------:R-:W2:Y:S02]  /*1a600*/  SYNCS.PHASECHK.TRANS64.TRYWAIT P0, [R2+URZ+0x28c40], R3 ;  /* 0x028c4003020075a7 */ /* 0x000ea4000800017f */
[----:B--2---:R-:W-:Y:S05]  /*1a610*/  @!P0 BRA `(.L_x_4902) ;  /* 0x0000003c005c8947 */ /* 0x004fea0003800000 */
.L_x_5023:
        /* <DEDUP_REMOVED lines=11> */
.L_x_4903:
[----:B---3--:R-:W3:Y:S01]  /*1a6d0*/  LDL R7, [R1] ;  /* 0x0000000001077983 */ /* 0x008ee20000100800 */
[----:B------:R-:W-:-:S03]  /*1a6e0*/  MOV R11, 0x400 ;  /* 0x00000400000b7802 */ /* 0x000fc60000000f00 */
        /* <DEDUP_REMOVED lines=20> */
.L_x_5024:
[----:B------:R-:W-:Y:S05]  /*1a830*/  @P1 BRA `(.L_x_4905) ;  /* 0x00000000001c1947 */ /* 0x000fea0003800000 */
[----:B------:R-:W3:Y:S01]  /*1a840*/  S2R R7, SR_TID.X ;  /* 0x0000000000077919 */ /* 0x000ee20000002100 */
[----:B0-2---:R-:W-:-:S04]  /*1a850*/  IMAD.MOV.U32 R3, RZ, RZ, 0x10000 ;  /* 0x00010000ff037424 */ /* 0x005fc800078e00ff */
[----:B------:R4:W-:Y:S01]  /*1a860*/  SYNCS.ARRIVE.TRANS64 RZ, [R2+URZ+0x28c50], R3 ;  /* 0x028c500302ff79a7 */ /* 0x0009e2000800003f */
[----:B---3--:R-:W-:-:S04]  /*1a870*/  LOP3.LUT R7, R7, 0x1f, RZ, 0xc0, !PT ;  /* 0x0000001f07077812 */ /* 0x008fc800078ec0ff */
[----:B------:R-:W-:-:S13]  /*1a880*/  ISETP.NE.AND P0, PT, R7, RZ, PT ;  /* 0x000000ff0700720c */ /* 0x000fda0003f05270 */
[----:B----4-:R-:W-:Y:S05]  /*1a890*/  @!P0 BRA `(.L_x_4905) ;  /* 0x0000000000048947 */ /* 0x010fea0003800000 */
[----:B------:R-:W-:Y:S01]  /*1a8a0*/  BPT.TRAP 0x1 ;  /* 0x000000040000795c */ /* 0x000fe20000300000 */
.L_x_4905:
        /* <DEDUP_REMOVED lines=54> */
.L_x_4900:
[----:B------:R-:W-:Y:S05]  /*1ac10*/  BSYNC B2 ;  /* 0x0000000000027941 */ /* 0x000fea0003800000 */
.L_x_4899:
[----:B------:R-:W2:Y:S02]  /*1ac20*/  LDL R2, [R1+0x1c] ;  /* 0x00001c0001027983 */ /* 0x000ea40000100800 */
[----:B--2---:R-:W-:-:S07]  /*1ac30*/  VIADD R5, R2, 0xfffffffd ;  /* 0xfffffffd02057836 */ /* 0x004fce0000000000 */
.L_x_4898:
[----:B------:R-:W-:Y:S05]  /*1ac40*/  BSYNC B1 ;  /* 0x0000000000017941 */ /* 0x000fea0003800000 */
.L_x_4897:
[----:B------:R-:W2:Y:S01]  /*1ac50*/  LDL.LU R2, [R1+0x1c] ;  /* 0x00001c0001027983 */ /* 0x000ea20000300800 */
[----:B------:R-:W-:Y:S01]  /*1ac60*/  VIADD R9, R9, 0xfffffffe ;  /* 0xfffffffe09097836 */ /* 0x000fe20000000000 */
[----:B--2---:R-:W-:-:S04]  /*1ac70*/  LOP3.LUT R2, RZ, R2, RZ, 0x33, !PT ;  /* 0x00000002ff027212 */ /* 0x004fc800078e33ff */
[----:B------:R-:W-:-:S13]  /*1ac80*/  ISETP.NE.AND P0, PT, R9, R2, PT ;  /* 0x000000020900720c */ /* 0x000fda0003f05270 */
[----:B------:R-:W-:Y:S05]  /*1ac90*/  @!P0 BRA `(.L_x_4896) ;  /* 0x0000001000408947 */ /* 0x000fea0003800000 */
.L_x_4920:
        /* <DEDUP_REMOVED lines=15> */
[----:B------:R-:W2:Y:S01]  /*1ad90*/  LDC R6, c[0x0][0x41c] ;  /* 0x00010700ff067b82 */ /* 0x000ea20000000800 */
[----:B------:R-:W-:Y:S01]  /*1ada0*/  ULDC.64 UR6, c[0x0][0x408] ;  /* 0x0001020000067ab9 */ /* 0x000fe20000000a00 */
[----:B--2---:R-:W-:-:S13]  /*1adb0*/  ISETP.NE.AND P0, PT, R6, 0x1, PT ;  /* 0x000000010600780c */ /* 0x004fda0003f05270 */
[----:B------:R-:W0:Y:S02]  /*1adc0*/  @P0 LDC.64 R2, c[0x0][0x420] ;  /* 0x00010800ff020b82 */ /* 0x000e240000000a00 */
[----:B0-----:R-:W-:-:S04]  /*1add0*/  @P0 IMAD.HI.U32 R12, R5, R2, RZ ;  /* 0x00000002050c0227 */ /* 0x001fc800078e00ff */
[----:B------:R-:W-:Y:S01]  /*1ade0*/  IMAD.MOV.U32 R2, RZ, RZ, R5 ;  /* 0x000000ffff027224 */ /* 0x000fe200078e0005 */
        /* <DEDUP_REMOVED lines=11> */
.L_x_4908:
[----:B------:R-:W3:Y:S01]  /*1aea0*/  S2R R3, SR_CgaCtaId ;  /* 0x0000000000037919 */ /* 0x000ee20000008800 */
[----:B------:R-:W-:-:S04]  /*1aeb0*/  MOV R2, 0x400 ;  /* 0x0000040000027802 */ /* 0x000fc80000000f00 */
[----:B---3--:R-:W-:Y:S02]  /*1aec0*/  LEA R2, R3, R2, 0x18 ;  /* 0x0000000203027211 */ /* 0x008fe400078ec0ff */
[----:B------:R-:W-:Y:S02]  /*1aed0*/  SHF.L.U32 R3, R9, 0x1f, RZ ;  /* 0x0000001f09037819 */ /* 0x000fe400000006ff */
[----:B------:R-:W-:-:S04]  /*1aee0*/  LEA R2, R10, R2, 0x3 ;  /* 0x000000020a027211 */ /* 0x000fc800078e18ff */
[----:B------:R-:W3:Y:S02]  /*1aef0*/  SYNCS.PHASECHK.TRANS64.TRYWAIT P0, [R2+URZ+0x28c40], R3 ;  /* 0x028c4003020075a7 */ /* 0x000ee4000800017f */
[----:B---3--:R-:W-:Y:S05]  /*1af00*/  @!P0 BRA `(.L_x_4909) ;  /* 0x0000003400488947 */ /* 0x008fea0003800000 */
.L_x_5025:
        /* <DEDUP_REMOVED lines=11> */
.L_x_4910:
        /* <DEDUP_REMOVED lines=16> */
[----:B----4-:R-:W-:-:S05]  /*1b0c0*/  IMAD R7, R11, 0x40, R12 ;  /* 0x000000400b077824 */ /* 0x010fca00078e020c */
[----:B------:R-:W-:-:S13]  /*1b0d0*/  R2UR UR11, R7 ;  /* 0x00000000070b72ca */ /* 0x000fda00000e0000 */
[----:B------:R0:W-:Y:S01]  /*1b0e0*/  UTMALDG.4D [UR8], [UR4], desc[UR6] ;  /* 0x00000608040075b4 */ /* 0x0001e20008019000 */
[----:B------:R-:W2:Y:S02]  /*1b0f0*/  SYNCS.PHASECHK.TRANS64.TRYWAIT P1, [R2+URZ+0x28c60], R3 ;  /* 0x028c6003020075a7 */ /* 0x000ea4000802017f */
[----:B0-2---:R-:W-:Y:S05]  /*1b100*/  @!P1 BRA `(.L_x_4911) ;  /* 0x0000003000dc9947 */ /* 0x005fea0003800000 */
.L_x_5026:
[----:B------:R-:W-:Y:S05]  /*1b110*/  @P0 BRA `(.L_x_4912) ;  /* 0x00000000001c0947 */ /* 0x000fea0003800000 */
[----:B------:R-:W2:Y:S01]  /*1b120*/  S2R R11, SR_TID.X ;  /* 0x00000000000b7919 */ /* 0x000ea20000002100 */
[----:B0--3--:R-:W-:-:S04]  /*1b130*/  MOV R3, 0x10000 ;  /* 0x0001000000037802 */ /* 0x009fc80000000f00 */
[----:B------:R4:W-:Y:S01]  /*1b140*/  SYNCS.ARRIVE.TRANS64 RZ, [R2+URZ+0x28c50], R3 ;  /* 0x028c500302ff79a7 */ /* 0x0009e2000800003f */
[----:B--2---:R-:W-:-:S04]  /*1b150*/  LOP3.LUT R11, R11, 0x1f, RZ, 0xc0, !PT ;  /* 0x0000001f0b0b7812 */ /* 0x004fc800078ec0ff */
[----:B------:R-:W-:-:S13]  /*1b160*/  ISETP.NE.AND P1, PT, R11, RZ, PT ;  /* 0x000000ff0b00720c */ /* 0x000fda0003f25270 */
[----:B----4-:R-:W-:Y:S05]  /*1b170*/  @!P1 BRA `(.L_x_4912) ;  /* 0x0000000000049947 */ /* 0x010fea0003800000 */
[----:B------:R-:W-:Y:S01]  /*1b180*/  BPT.TRAP 0x1 ;  /* 0x000000040000795c */ /* 0x000fe20000300000 */
.L_x_4912:
        /* <DEDUP_REMOVED lines=53> */
.L_x_4907:
[----:B------:R-:W-:Y:S05]  /*1b4e0*/  BSYNC B1 ;  /* 0x0000000000017941 */ /* 0x000fea0003800000 */
.L_x_4906:
[----:B------:R-:W-:Y:S01]  /*1b4f0*/  VIADD R10, R10, 0x1 ;  /* 0x000000010a0a7836 */ /* 0x000fe20000000000 */
[----:B------:R-:W-:Y:S04]  /*1b500*/  BSSY B1, `(.L_x_4913) ;  /* 0x0000085000017945 */ /* 0x000fe80003800000 */
[----:B------:R-:W-:-:S04]  /*1b510*/  ISETP.NE.AND P0, PT, R10, 0x2, PT ;  /* 0x000000020a00780c */ /* 0x000fc80003f05270 */
[----:B------:R-:W-:Y:S02]  /*1b520*/  SEL R2, RZ, 0x1, P0 ;  /* 0x00000001ff027807 */ /* 0x000fe40000000000 */
[----:B0-----:R-:W-:Y:S02]  /*1b530*/  SEL R12, R10, RZ, P0 ;  /* 0x000000ff0a0c7207 */ /* 0x001fe40000000000 */
[----:B------:R-:W-:Y:S01]  /*1b540*/  LOP3.LUT R11, R9, R2, RZ, 0x3c, !PT ;  /* 0x00000002090b7212 */ /* 0x000fe200078e3cff */
[----:B------:R-:W-:-:S04]  /*1b550*/  VIADD R9, R5, 0xffffffff ;  /* 0xffffffff05097836 */ /* 0x000fc80000000000 */
[----:B------:R0:W-:Y:S04]  /*1b560*/  STL [R1+0x8], R11 ;  /* 0x0000080b01007387 */ /* 0x0001e80000100800 */
[----:B------:R0:W-:Y:S01]  /*1b570*/  STL [R1], R12 ;  /* 0x0000000c01007387 */ /* 0x0001e20000100800 */
[----:B------:R-:W-:Y:S05]  /*1b580*/  @!P6 BRA `(.L_x_4914) ;  /* 0x0000000400f0e947 */ /* 0x000fea0003800000 */
        /* <DEDUP_REMOVED lines=22> */
.L_x_4915:
[----:B------:R-:W3:Y:S01]  /*1b6f0*/  S2R R3, SR_CgaCtaId ;  /* 0x0000000000037919 */ /* 0x000ee20000008800 */
[----:B------:R-:W-:-:S04]  /*1b700*/  MOV R2, 0x400 ;  /* 0x0000040000027802 */ /* 0x000fc80000000f00 */
[----:B---3--:R-:W-:Y:S02]  /*1b710*/  LEA R2, R3, R2, 0x18 ;  /* 0x0000000203027211 */ /* 0x008fe400078ec0ff */
[----:B------:R-:W-:Y:S02]  /*1b720*/  SHF.L.U32 R3, R11, 0x1f, RZ ;  /* 0x0000001f0b037819 */ /* 0x000fe400000006ff */
[----:B------:R-:W-:-:S04]  /*1b730*/  LEA R2, R12, R2, 0x3 ;  /* 0x000000020c027211 */ /* 0x000fc800078e18ff */
[----:B------:R-:W3:Y:S02]  /*1b740*/  SYNCS.PHASECHK.TRANS64.TRYWAIT P0, [R2+URZ+0x28c40], R3 ;  /* 0x028c4003020075a7 */ /* 0x000ee4000800017f */
[----:B---3--:R-:W-:Y:S05]  /*1b750*/  @!P0 BRA `(.L_x_4916) ;  /* 0x0000002c005c8947 */ /* 0x008fea0003800000 */
.L_x_5027:
        /* <DEDUP_REMOVED lines=11> */
.L_x_4917:
[----:B--2---:R-:W2:Y:S01]  /*1b810*/  LDL R7, [R1] ;  /* 0x0000000001077983 */ /* 0x004ea20000100800 */
        /* <DEDUP_REMOVED lines=20> */
[----:B0-2---:R-:W-:Y:S05]  /*1b960*/  @!P1 BRA `(.L_x_4918) ;  /* 0x0000002800ec9947 */ /* 0x005fea0003800000 */
.L_x_5028:
        /* <DEDUP_REMOVED lines=8> */
.L_x_4919:
        /* <DEDUP_REMOVED lines=54> */
.L_x_4914:
[----:B------:R-:W-:Y:S05]  /*1bd50*/  BSYNC B1 ;  /* 0x0000000000017941 */ /* 0x000fea0003800000 */
.L_x_4913:
[----:B------:R-:W2:Y:S01]  /*1bd60*/  LDL R2, [R1+0x14] ;  /* 0x0000140001027983 */ /* 0x000ea20000100800 */
[----:B------:R-:W-:Y:S01]  /*1bd70*/  VIADD R5, R5, 0xfffffffe ;  /* 0xfffffffe05057836 */ /* 0x000fe20000000000 */
[----:B--2---:R-:W-:-:S13]  /*1bd80*/  ISETP.GT.AND P0, PT, R9, R2, PT ;  /* 0x000000020900720c */ /* 0x004fda0003f04270 */
[----:B------:R-:W-:Y:S05]  /*1bd90*/  @P0 BRA `(.L_x_4920) ;  /* 0xffffffec00c00947 */ /* 0x000fea000383ffff */
.L_x_4896:
[----:B------:R-:W-:Y:S05]  /*1bda0*/  BSYNC B0 ;  /* 0x0000000000007941 */ /* 0x000fea0003800000 */
.L_x_4895:
        /* <DEDUP_REMOVED lines=23> */
.L_x_4922:
[----:B------:R-:W-:Y:S05]  /*1bf20*/  BSYNC B0 ;  /* 0x0000000000007941 */ /* 0x000fea0003800000 */
.L_x_4921:
[----:B--2---:R-:W2:Y:S02]  /*1bf30*/  LDL.LU R2, [R1+0x8] ;  /* 0x0000080001027983 */ /* 0x004ea40000300800 */
[----:B--2---:R-:W-:-:S05]  /*1bf40*/  LOP3.LUT R2, R2, R0, RZ, 0x3c, !PT ;  /* 0x0000000002027212 */ /* 0x004fca00078e3cff */
[----:B------:R2:W-:Y:S02]  /*1bf50*/  STL [R1+0x8], R2 ;  /* 0x0000080201007387 */ /* 0x0005e40000100800 */
.L_x_4878:
[----:B------:R-:W-:Y:S05]  /*1bf60*/  BSYNC B6 ;  /* 0x0000000000067941 */ /* 0x000fea0003800000 */
.L_x_4876:
[----:B------:R-:W-:-:S03]  /*1bf70*/  UMOV UR4, 0xffffffff ;  /* 0xffffffff00047882 */ /* 0x000fc60000000000 */
[----:B------:R-:W-:Y:S05]  /*1bf80*/  BRA.DIV UR4, `(.L_x_4923) ;  /* 0x0000002604787947 */ /* 0x000fea000b800000 */
[----:B------:R3:W4:Y:S04]  /*1bf90*/  SHFL.IDX PT, R4, R16, RZ, 0x1f ;  /* 0x00001fff10047589 */ /* 0x00072800000e0000 */
[----:B------:R-:W0:Y:S02]  /*1bfa0*/  SHFL.IDX PT, R16, R16, 0x1, 0x1f ;  /* 0x00201f0010107f89 */ /* 0x000e2400000e0000 */
.L_x_5032:
[----:B------:R-:W5:Y:S01]  /*1bfb0*/  S2R R7, SR_TID.X ;  /* 0x0000000000077919 */ /* 0x000f620000002100 */
[----:B------:R-:W-:Y:S01]  /*1bfc0*/  ULDC UR4, c[0x0][0xc14] ;  /* 0x0003050000047ab9 */ /* 0x000fe20000000800 */
[----:B------:R-:W-:Y:S01]  /*1bfd0*/  BSSY B0, `(.L_x_4924) ;  /* 0x000000b000007945 */ /* 0x000fe20003800000 */
[----:B------:R-:W-:Y:S02]  /*1bfe0*/  IMAD.U32 R0, RZ, RZ, UR4 ;  /* 0x00000004ff007e24 */ /* 0x000fe4000f8e00ff */
[----:B------:R-:W-:Y:S01]  /*1bff0*/  IMAD.MOV.U32 R17, RZ, RZ, RZ ;  /* 0x000000ffff117224 */ /* 0x000fe200078e00ff */
[----:B-----5:R-:W-:-:S04]  /*1c000*/  LOP3.LUT R7, R7, 0x1f, RZ, 0xc0, !PT ;  /* 0x0000001f07077812 */ /* 0x020fc800078ec0ff */
[C---:B------:R-:W-:Y:S02]  /*1c010*/  ISETP.NE.AND P0, PT, R7.reuse, 0x1f, PT ;  /* 0x0000001f0700780c */ /* 0x040fe40003f05270 */
[----:B------:R-:W-:-:S04]  /*1c020*/  IADD3 R5, R7, R19, RZ ;  /* 0x0000001307057210 */ /* 0x000fc80007ffe0ff */
[----:B------:R-:W-:-:S13]  /*1c030*/  ISETP.GE.OR P0, PT, R5, R0, !P0 ;  /* 0x000000000500720c */ /* 0x000fda0004706670 */
[----:B------:R-:W-:Y:S05]  /*1c040*/  @P0 BRA `(.L_x_4925) ;  /* 0x00000000000c0947 */ /* 0x000fea0003800000 */
[----:B--2---:R-:W2:Y:S02]  /*1c050*/  LDC.64 R2, c[0x0][0xc58] ;  /* 0x00031600ff027b82 */ /* 0x004ea40000000a00 */
[----:B--2---:R-:W-:-:S05]  /*1c060*/  IMAD.WIDE R2, R5, 0x4, R2 ;  /* 0x0000000405027825 */ /* 0x004fca00078e0202 */
[----:B------:R2:W5:Y:S02]  /*1c070*/  LDG.E R17, desc[UR42][R2.64] ;  /* 0x0000002a02117981 */ /* 0x000564000c1e1900 */
.L_x_4925:
[----:B------:R-:W-:Y:S05]  /*1c080*/  BSYNC B0 ;  /* 0x0000000000007941 */ /* 0x000fea0003800000 */
.L_x_4924:
        /* <DEDUP_REMOVED lines=11> */
[----:B--2---:R-:W-:-:S05]  /*1c140*/  IADD3 R3, R13, R14, RZ ;  /* 0x0000000e0d037210 */ /* 0x004fca0007ffe0ff */
        /* <DEDUP_REMOVED lines=11> */
.L_x_5040:
[----:B------:R-:W-:Y:S02]  /*1c200*/  ULDC UR4, c[0x0][0xc10] ;  /* 0x0003040000047ab9 */ /* 0x000fe40000000800 */
[----:B------:R-:W-:-:S05]  /*1c210*/  MOV R5, UR4 ;  /* 0x0000000400057c02 */ /* 0x000fca0008000f00 */
[----:B--2---:R-:W-:-:S04]  /*1c220*/  IMAD R3, R14, R5, RZ ;  /* 0x000000050e037224 */ /* 0x004fc800078e02ff */
[----:B---3--:R-:W-:-:S05]  /*1c230*/  IMAD.IADD R16, R16, 0x1, R3 ;  /* 0x0000000110107824 */ /* 0x008fca00078e0203 */
[----:B----4-:R-:W-:-:S13]  /*1c240*/  ISETP.GT.AND P0, PT, R16, R4, PT ;  /* 0x000000041000720c */ /* 0x010fda0003f04270 */
[----:B------:R-:W-:Y:S05]  /*1c250*/  @P0 BRA `(.L_x_4927) ;  /* 0x0000000000b40947 */ /* 0x000fea0003800000 */
[----:B------:R-:W2:Y:S02]  /*1c260*/  LDC R0, c[0x0][0xc14] ;  /* 0x00030500ff007b82 */ /* 0x000ea40000000800 */
.L_x_4932:
        /* <DEDUP_REMOVED lines=11> */
[----:B0-----:R-:W0:Y:S02]  /*1c320*/  LDC.64 R2, c[0x0][0xc58] ;  /* 0x00031600ff027b82 */ /* 0x001e240000000a00 */
[----:B0-----:R-:W-:-:S05]  /*1c330*/  IMAD.WIDE R2, R5, 0x4, R2 ;  /* 0x0000000405027825 */ /* 0x001fca00078e0202 */
[----:B------:R2:W5:Y:S02]  /*1c340*/  LDG.E R17, desc[UR42][R2.64] ;  /* 0x0000002a02117981 */ /* 0x000564000c1e1900 */
.L_x_4930:
[----:B------:R-:W-:Y:S05]  /*1c350*/  BSYNC B0 ;  /* 0x0000000000007941 */ /* 0x000fea0003800000 */
.L_x_4929:
        /* <DEDUP_REMOVED lines=8> */
[----:B------:R-:W0:Y:S02]  /*1c3e0*/  SHFL.UP PT, R14, R13, 0x2, RZ ;  /* 0x044000000d0e7989 */ /* 0x000e2400000e00ff */
[----:B0-2---:R-:W-:Y:S02]  /*1c3f0*/  SEL R2, R14, RZ, P1 ;  /* 0x000000ff0e027207 */ /* 0x005fe40000800000 */
        /* <DEDUP_REMOVED lines=13> */
.L_x_5048:
[----:B------:R-:W-:Y:S02]  /*1c4d0*/  ULDC UR4, c[0x0][0xc10] ;  /* 0x0003040000047ab9 */ /* 0x000fe40000000800 */
[----:B------:R-:W-:-:S04]  /*1c4e0*/  IMAD.U32 R5, RZ, RZ, UR4 ;  /* 0x00000004ff057e24 */ /* 0x000fc8000f8e00ff */
[----:B--2---:R-:W-:-:S04]  /*1c4f0*/  IMAD R3, R14, R5, RZ ;  /* 0x000000050e037224 */ /* 0x004fc800078e02ff */
[----:B------:R-:W-:-:S05]  /*1c500*/  IMAD.IADD R16, R3, 0x1, R16 ;  /* 0x0000000103107824 */ /* 0x000fca00078e0210 */
[----:B------:R-:W-:-:S13]  /*1c510*/  ISETP.GT.AND P0, PT, R16, R4, PT ;  /* 0x000000041000720c */ /* 0x000fda0003f04270 */
[----:B------:R-:W-:Y:S05]  /*1c520*/  @!P0 BRA `(.L_x_4932) ;  /* 0xfffffffc00508947 */ /* 0x000fea000383ffff */
.L_x_4927:
        /* <DEDUP_REMOVED lines=8> */
.L_x_5052:
[----:B------:R-:W-:Y:S01]  /*1c5b0*/  ISETP.NE.AND P0, PT, R3, RZ, PT ;  /* 0x000000ff0300720c */ /* 0x000fe20003f05270 */
[----:B------:R-:W-:-:S12]  /*1c5c0*/  IMAD.MOV.U32 R7, RZ, RZ, RZ ;  /* 0x000000ffff077224 */ /* 0x000fd800078e00ff */
[----:B------:R-:W-:Y:S05]  /*1c5d0*/  @!P0 BRA `(.L_x_4934) ;  /* 0x0000000000108947 */ /* 0x000fea0003800000 */
[----:B------:R-:W-:Y:S01]  /*1c5e0*/  UMOV UR4, 0xffffffff ;  /* 0xffffffff00047882 */ /* 0x000fe20000000000 */
[----:B------:R-:W-:Y:S02]  /*1c5f0*/  VIADD R12, R6, 0xffffffff ;  /* 0xffffffff060c7836 */ /* 0x000fe40000000000 */
[----:B------:R-:W-:Y:S05]  /*1c600*/  BRA.DIV UR4, `(.L_x_4935) ;  /* 0x0000002a040c7947 */ /* 0x000fea000b800000 */
[----:B------:R4:W0:Y:S02]  /*1c610*/  SHFL.IDX PT, R7, R2, R12, 0x1f ;  /* 0x00001f0c02077589 */ /* 0x00082400000e0000 */
.L_x_4934:
[----:B0---4-:R-:W0:Y:S01]  /*1c620*/  LDC.64 R2, c[0x0][0xc68] ;  /* 0x00031a00ff027b82 */ /* 0x011e220000000a00 */
[----:B------:R-:W-:-:S04]  /*1c630*/  IMAD.IADD R19, R6, 0x1, R19 ;  /* 0x0000000106137824 */ /* 0x000fc800078e0213 */
[----:B0-----:R-:W-:-:S05]  /*1c640*/  IMAD.WIDE R2, R19, 0x4, R2 ;  /* 0x0000000413027825 */ /* 0x001fca00078e0202 */
[----:B------:R0:W2:Y:S01]  /*1c650*/  LDG.E R8, desc[UR42][R2.64] ;  /* 0x0000002a02087981 */ /* 0x0000a2000c1e1900 */
[----:B------:R-:W-:-:S04]  /*1c660*/  IMAD R16, R7, R5, R16 ;  /* 0x0000000507107224 */ /* 0x000fc800078e0210 */
[----:B------:R-:W-:Y:S02]  /*1c670*/  IMAD.IADD R7, R4, 0x1, -R16 ;  /* 0x0000000104077824 */ /* 0x000fe400078e0a10 */
[----:B0-----:R-:W-:Y:S02]  /*1c680*/  IMAD.MOV.U32 R2, RZ, RZ, RZ ;  /* 0x000000ffff027224 */ /* 0x001fe400078e00ff */
[----:B--23--:R-:W-:-:S05]  /*1c690*/  IMAD R6, R17, R8, RZ ;  /* 0x0000000811067224 */ /* 0x00cfca00078e02ff */
[-C--:B-1----:R-:W-:Y:S02]  /*1c6a0*/  IABS R9, R6.reuse ;  /* 0x0000000600097213 */ /* 0x082fe40000000000 */
[----:B------:R-:W-:Y:S02]  /*1c6b0*/  IABS R4, R6 ;  /* 0x0000000600047213 */ /* 0x000fe40000000000 */
[----:B------:R-:W0:Y:S02]  /*1c6c0*/  I2F.RP R10, R9 ;  /* 0x00000009000a7306 */ /* 0x000e240000209400 */
[----:B------:R-:W-:-:S06]  /*1c6d0*/  IADD3 R4, RZ, -R4, RZ ;  /* 0x80000004ff047210 */ /* 0x000fcc0007ffe0ff */
[----:B0-----:R-:W0:Y:S02]  /*1c6e0*/  MUFU.RCP R10, R10 ;  /* 0x0000000a000a7308 */ /* 0x001e240000001000 */
[----:B0-----:R-:W-:-:S06]  /*1c6f0*/  IADD3 R11, R10, 0xffffffe, RZ ;  /* 0x0ffffffe0a0b7810 */ /* 0x001fcc0007ffe0ff */
        /* <DEDUP_REMOVED lines=23> */
[----:B------:R-:W-:Y:S01]  /*1c870*/  IMAD.MOV.U32 R2, RZ, RZ, RZ ;  /* 0x000000ffff027224 */ /* 0x000fe200078e00ff */
[----:B------:R-:W-:Y:S02]  /*1c880*/  IADD3 R4, R6, R4, RZ ;  /* 0x0000000406047210 */ /* 0x000fe40007ffe0ff */
[----:B------:R-:W-:-:S04]  /*1c890*/  IABS R8, R5 ;  /* 0x0000000500087213 */ /* 0x000fc80000000000 */
[----:B------:R-:W0:Y:S08]  /*1c8a0*/  I2F.RP R10, R8 ;  /* 0x00000008000a7306 */ /* 0x000e300000209400 */
[----:B0-----:R-:W0:Y:S02]  /*1c8b0*/  MUFU.RCP R10, R10 ;  /* 0x0000000a000a7308 */ /* 0x001e240000001000 */
[----:B0-----:R-:W-:-:S06]  /*1c8c0*/  VIADD R11, R10, 0xffffffe ;  /* 0x0ffffffe0a0b7836 */ /* 0x001fcc0000000000 */
[----:B------:R-:W0:Y:S02]  /*1c8d0*/  F2I.FTZ.U32.TRUNC.NTZ R3, R11 ;  /* 0x0000000b00037305 */ /* 0x000e24000021f000 */
[----:B0-----:R-:W-:-:S04]  /*1c8e0*/  IMAD.MOV R7, RZ, RZ, -R3 ;  /* 0x000000ffff077224 */ /* 0x001fc800078e0a03 */
[----:B------:R-:W-:-:S04]  /*1c8f0*/  IMAD R7, R7, R8, RZ ;  /* 0x0000000807077224 */ /* 0x000fc800078e02ff */
        /* <DEDUP_REMOVED lines=21> */
.L_x_4928:
[----:B------:R-:W-:Y:S01]  /*1ca50*/  UMOV UR4, URZ ;  /* 0x0000003f00047c82 */ /* 0x000fe20008000000 */
[----:B------:R-:W-:Y:S01]  /*1ca60*/  UMOV UR5, URZ ;  /* 0x0000003f00057c82 */ /* 0x000fe20008000000 */
[----:B------:R-:W-:Y:S01]  /*1ca70*/  ULDC UR6, c[0x0][0xc14] ;  /* 0x0003050000067ab9 */ /* 0x000fe20000000800 */
[----:B------:R-:W-:Y:S01]  /*1ca80*/  IMAD.MOV.U32 R16, RZ, RZ, R4 ;  /* 0x000000ffff107224 */ /* 0x000fe200078e0004 */
[----:B------:R-:W-:Y:S01]  /*1ca90*/  MOV R17, UR4 ;  /* 0x0000000400117c02 */ /* 0x000fe20008000f00 */
[----:B------:R-:W-:Y:S02]  /*1caa0*/  IMAD.U32 R18, RZ, RZ, UR5 ;  /* 0x00000005ff127e24 */ /* 0x000fe4000f8e00ff */
[----:B------:R-:W-:-:S07]  /*1cab0*/  IMAD.U32 R19, RZ, RZ, UR6 ;  /* 0x00000006ff137e24 */ /* 0x000fce000f8e00ff */
.L_x_4936:
        /* <DEDUP_REMOVED lines=12> */
.L_x_4837:
        /* <DEDUP_REMOVED lines=12> */
.L_x_5055:
[----:B------:R-:W-:Y:S05]  /*1cc40*/  BSYNC B0 ;  /* 0x0000000000007941 */ /* 0x000fea0003800000 */
.L_x_4938:
[----:B------:R-:W-:-:S03]  /*1cc50*/  UMOV UR4, 0xffffffff ;  /* 0xffffffff00047882 */ /* 0x000fc60000000000 */
[----:B------:R-:W-:Y:S05]  /*1cc60*/  BRA.DIV UR4, `(.L_x_4940) ;  /* 0x0000002204b07947 */ /* 0x000fea000b800000 */
[----:B------:R-:W2:Y:S02]  /*1cc70*/  S2R R2, SR_TID.X ;  /* 0x0000000000027919 */ /* 0x000ea40000002100 */
[----:B--2---:R-:W-:-:S04]  /*1cc80*/  SHF.R.U32.HI R2, RZ, 0x5, R2 ;  /* 0x00000005ff027819 */ /* 0x004fc80000011602 */
[----:B------:R-:W-:-:S05]  /*1cc90*/  LOP3.LUT R2, R2, 0x3, RZ, 0xc0, !PT ;  /* 0x0000000302027812 */ /* 0x000fca00078ec0ff */
[----:B------:R2:W3:Y:S02]  /*1cca0*/  SHFL.IDX PT, R14, R2, RZ, 0x1f ;  /* 0x00001fff020e7589 */ /* 0x0004e400000e0000 */
.L_x_5058:
[----:B---3--:R-:W-:-:S13]  /*1ccb0*/  ISETP.NE.AND P0, PT, R14, RZ, PT ;  /* 0x000000ff0e00720c */ /* 0x008fda0003f05270 */
[----:B------:R-:W-:Y:S05]  /*1ccc0*/  @P0 BRA `(.L_x_4612) ;  /* 0x0000000000940947 */ /* 0x000fea0003800000 */
[----:B------:R-:W-:-:S03]  /*1ccd0*/  UMOV UR4, 0xffffffff ;  /* 0xffffffff00047882 */ /* 0x000fc60000000000 */
[----:B------:R-:W-:Y:S05]  /*1cce0*/  BRA.DIV UR4, `(.L_x_4941) ;  /* 0x0000002204c47947 */ /* 0x000fea000b800000 */
[----:B------:R-:W-:-:S13]  /*1ccf0*/  ELECT P6, URZ, PT ;  /* 0x00000000003f782f */ /* 0x000fda00038c0000 */
.L_x_5061:
[----:B------:R-:W-:Y:S05]  /*1cd00*/  @!P6 BRA `(.L_x_4612) ;  /* 0x000000000084e947 */ /* 0x000fea0003800000 */
[----:B------:R-:W-:-:S06]  /*1cd10*/  ULOP3.LUT UR4, UR36, 0x2, URZ, 0xfc, !UPT ;  /* 0x0000000224047892 */ /* 0x000fcc000f8efc3f */
[----:B--2---:R-:W-:-:S05]  /*1cd20*/  IMAD.U32 R2, RZ, RZ, UR4 ;  /* 0x00000004ff027e24 */ /* 0x004fca000f8e00ff */
[----:B------:R-:W-:-:S13]  /*1cd30*/  ISETP.NE.AND P2, PT, R2, 0x3, PT ;  /* 0x000000030200780c */ /* 0x000fda0003f45270 */
[----:B------:R-:W-:Y:S05]  /*1cd40*/  @!P2 BRA `(.L_x_4942) ;  /* 0x000000000004a947 */ /* 0x000fea0003800000 */
[----:B------:R-:W-:Y:S01]  /*1cd50*/  BPT.TRAP 0x1 ;  /* 0x000000040000795c */ /* 0x000fe20000300000 */
.L_x_4942:
        /* <DEDUP_REMOVED lines=14> */
.L_x_5062:
[----:B------:R-:W2:Y:S02]  /*1ce40*/  SYNCS.PHASECHK.TRANS64.TRYWAIT P0, [R7+URZ], R2 ;  /* 0x00000002070075a7 */ /* 0x000ea4000800017f */
[----:B--2---:R-:W-:Y:S05]  /*1ce50*/  @!P0 BRA `(.L_x_4944) ;  /* 0x00000020009c8947 */ /* 0x004fea0003800000 */
.L_x_5063:
[----:B------:R-:W-:Y:S05]  /*1ce60*/  @!P2 BRA `(.L_x_4945) ;  /* 0x000000000004a947 */ /* 0x000fea0003800000 */
[----:B------:R-:W-:Y:S01]  /*1ce70*/  BPT.TRAP 0x1 ;  /* 0x000000040000795c */ /* 0x000fe20000300000 */
.L_x_4945:
[----:B------:R-:W3:Y:S01]  /*1ce80*/  LDL.LU R4, [R1] ;  /* 0x0000000001047983 */ /* 0x000ee20000300800 */
[----:B------:R-:W-:-:S04]  /*1ce90*/  VIADD R0, R0, 0x28c60 ;  /* 0x00028c6000007836 */ /* 0x000fc80000000000 */
[----:B---3--:R-:W-:-:S04]  /*1cea0*/  IMAD R4, R4, 0x8, R0 ;  /* 0x0000000804047824 */ /* 0x008fc800078e0200 */
[----:B------:R-:W3:Y:S02]  /*1ceb0*/  SYNCS.PHASECHK.TRANS64.TRYWAIT P0, [R4+URZ], R5 ;  /* 0x00000005040075a7 */ /* 0x000ee4000800017f */
[----:B---3--:R-:W-:Y:S05]  /*1cec0*/  @!P0 BRA `(.L_x_4946) ;  /* 0x0000002000948947 */ /* 0x008fea0003800000 */
.L_x_5064:
[----:B------:R-:W-:-:S07]  /*1ced0*/  LEA R3, R3, R0, 0x3 ;  /* 0x0000000003037211 */ /* 0x000fce00078e18ff */
.L_x_4947:
[----:B----4-:R4:W0:Y:S02]  /*1cee0*/  SYNCS.PHASECHK.TRANS64.TRYWAIT P0, [R3+URZ], R2 ;  /* 0x00000002030075a7 */ /* 0x010824000800017f */
[----:B0-----:R-:W-:Y:S05]  /*1cef0*/  @!P0 NANOSLEEP.SYNCS 0x989680 ;  /* 0x009896800000895d */ /* 0x001fea0003900000 */
[----:B------:R-:W0:Y:S02]  /*1cf00*/  @!P0 SYNCS.PHASECHK.TRANS64 P0, [R3+URZ], R2 ;  /* 0x00000002030085a7 */ /* 0x000e24000800007f */
[----:B0-----:R-:W-:Y:S05]  /*1cf10*/  @!P0 BRA `(.L_x_4947) ;  /* 0xfffffffc00f08947 */ /* 0x001fea000383ffff */
.L_x_4612:
[----:B------:R-:W-:Y:S05]  /*1cf20*/  BSYNC B8 ;  /* 0x0000000000087941 */ /* 0x000fea0003800000 */
.L_x_4609:
[----:B------:R-:W-:Y:S05]  /*1cf30*/  EXIT ;  /* 0x000000000000794d */ /* 0x000fea0003800000 */
.L_x_4636:
[----:B0-----:R0:W1:Y:S02]  /*1cf40*/  SYNCS.PHASECHK.TRANS64.TRYWAIT P5, [R70+URZ+0x28c90], R77 ;  /* 0x028c904d460075a7 */ /* 0x00106400080a017f */
[----:B-1----:R-:W-:Y:S05]  /*1cf50*/  @!P5 NANOSLEEP.SYNCS 0x989680 ;  /* 0x009896800000d95d */ /* 0x002fea0003900000 */
[----:B------:R-:W1:Y:S02]  /*1cf60*/  @!P5 SYNCS.PHASECHK.TRANS64 P5, [R70+URZ+0x28c90], R77 ;  /* 0x028c904d4600d5a7 */ /* 0x000e6400080a007f */
[----:B-1----:R-:W-:Y:S05]  /*1cf70*/  @!P5 BRA `(.L_x_4636) ;  /* 0xfffffffc00f0d947 */ /* 0x002fea000383ffff */
[----:B------:R-:W-:Y:S05]  /*1cf80*/  BRA `(.L_x_4948) ;  /* 0xfffffe5800547947 */ /* 0x000fea000383ffff */
.L_x_4646:
[----:B0-----:R0:W1:Y:S02]  /*1cf90*/  SYNCS.PHASECHK.TRANS64.TRYWAIT P5, [R70+URZ+0x28c90], R77 ;  /* 0x028c904d460075a7 */ /* 0x00106400080a017f */
[----:B-1----:R-:W-:Y:S05]  /*1cfa0*/  @!P5 NANOSLEEP.SYNCS 0x989680 ;  /* 0x009896800000d95d */ /* 0x002fea0003900000 */
[----:B------:R-:W1:Y:S02]  /*1cfb0*/  @!P5 SYNCS.PHASECHK.TRANS64 P5, [R70+URZ+0x28c90], R77 ;  /* 0x028c904d4600d5a7 */ /* 0x000e6400080a007f */
[----:B-1----:R-:W-:Y:S05]  /*1cfc0*/  @!P5 BRA `(.L_x_4646) ;  /* 0xfffffffc00f0d947 */ /* 0x002fea000383ffff */
[----:B------:R-:W-:Y:S05]  /*1cfd0*/  BRA `(.L_x_4949) ;  /* 0xfffffe6000b07947 */ /* 0x000fea000383ffff */
.L_x_4651:
[----:B0-----:R0:W1:Y:S02]  /*1cfe0*/  SYNCS.PHASECHK.TRANS64.TRYWAIT P5, [R70+URZ+0x28c90], R77 ;  /* 0x028c904d460075a7 */ /* 0x00106400080a017f */
[----:B-1----:R-:W-:Y:S05]  /*1cff0*/  @!P5 NANOSLEEP.SYNCS 0x989680 ;  /* 0x009896800000d95d */ /* 0x002fea0003900000 */
[----:B------:R-:W1:Y:S02]  /*1d000*/  @!P5 SYNCS.PHASECHK.TRANS64 P5, [R70+URZ+0x28c90], R77 ;  /* 0x028c904d4600d5a7 */ /* 0x000e6400080a007f */
[----:B-1----:R-:W-:Y:S05]  /*1d010*/  @!P5 BRA `(.L_x_4651) ;  /* 0xfffffffc00f0d947 */ /* 0x002fea000383ffff */
[----:B------:R-:W-:Y:S05]  /*1d020*/  BRA `(.L_x_4950) ;  /* 0xfffffe6800c47947 */ /* 0x000fea000383ffff */
.L_x_4655:
[----:B--2---:R2:W4:Y:S02]  /*1d030*/  SYNCS.PHASECHK.TRANS64.TRYWAIT P0, [R70+URZ+0x28cb0], R77 ;  /* 0x028cb04d460075a7 */ /* 0x004524000800017f */
[----:B----4-:R-:W-:Y:S05]  /*1d040*/  @!P0 NANOSLEEP.SYNCS 0x989680 ;  /* 0x009896800000895d */ /* 0x010fea0003900000 */
[----:B------:R-:W4:Y:S02]  /*1d050*/  @!P0 SYNCS.PHASECHK.TRANS64 P0, [R70+URZ+0x28cb0], R77 ;  /* 0x028cb04d460085a7 */ /* 0x000f24000800007f */
[----:B----4-:R-:W-:Y:S05]  /*1d060*/  @!P0 BRA `(.L_x_4655) ;  /* 0xfffffffc00f08947 */ /* 0x010fea000383ffff */
[----:B------:R-:W-:Y:S05]  /*1d070*/  BRA `(.L_x_4951) ;  /* 0xfffffe6c003c7947 */ /* 0x000fea000383ffff */
.L_x_4674:
[----:B0-----:R0:W1:Y:S02]  /*1d080*/  SYNCS.PHASECHK.TRANS64.TRYWAIT P1, [R152+URZ+0x28c50], R3 ;  /* 0x028c5003980075a7 */ /* 0x001064000802017f */
[----:B-1----:R-:W-:Y:S05]  /*1d090*/  @!P1 NANOSLEEP.SYNCS 0x989680 ;  /* 0x009896800000995d */ /* 0x002fea0003900000 */
[----:B------:R-:W1:Y:S02]  /*1d0a0*/  @!P1 SYNCS.PHASECHK.TRANS64 P1, [R152+URZ+0x28c50], R3 ;  /* 0x028c5003980095a7 */ /* 0x000e64000802007f */
[----:B-1----:R-:W-:Y:S05]  /*1d0b0*/  @!P1 BRA `(.L_x_4674) ;  /* 0xfffffffc00f09947 */ /* 0x002fea000383ffff */
[----:B------:R-:W-:Y:S05]  /*1d0c0*/  BRA `(.L_x_4952) ;  /* 0xfffffe7c00287947 */ /* 0x000fea000383ffff */
.L_x_4681:
[----:B-1----:R1:W2:Y:S02]  /*1d0d0*/  SYNCS.PHASECHK.TRANS64.TRYWAIT P2, [R0+URZ+0x28c50], R5 ;  /* 0x028c5005000075a7 */ /* 0x0022a4000804017f */
[----:B--2---:R-:W-:Y:S05]  /*1d0e0*/  @!P2 NANOSLEEP.SYNCS 0x989680 ;  /* 0x009896800000a95d */ /* 0x004fea0003900000 */
[----:B------:R-:W2:Y:S02]  /*1d0f0*/  @!P2 SYNCS.PHASECHK.TRANS64 P2, [R0+URZ+0x28c50], R5 ;  /* 0x028c50050000a5a7 */ /* 0x000ea4000804007f */
[----:B--2---:R-:W-:Y:S05]  /*1d100*/  @!P2 BRA `(.L_x_4681) ;  /* 0xfffffffc00f0a947 */ /* 0x004fea000383ffff */
[----:B------:R-:W-:Y:S05]  /*1d110*/  BRA `(.L_x_4680) ;  /* 0xfffffe8800507947 */ /* 0x000fea000383ffff */
.L_x_4706:
[----:B------:R-:W-:Y:S01]  /*1d120*/  BSSY B1, `(.L_x_4953) ;  /* 0x0000008000017945 */ /* 0x000fe20003800000 */
[----:B------:R-:W-:Y:S01]  /*1d130*/  IMAD.MOV.U32 R13, RZ, RZ, R5 ;  /* 0x000000ffff0d7224 */ /* 0x000fe200078e0005 */
[----:B------:R-:W-:Y:S01]  /*1d140*/  MOV R15, 0xffffffff ;  /* 0xffffffff000f7802 */ /* 0x000fe20000000f00 */
[----:B------:R-:W-:Y:S02]  /*1d150*/  IMAD.MOV.U32 R12, RZ, RZ, RZ ;  /* 0x000000ffff0c7224 */ /* 0x000fe400078e00ff */
[----:B------:R-:W-:-:S07]  /*1d160*/  IMAD.MOV.U32 R11, RZ, RZ, 0x1c1f ;  /* 0x00001c1fff0b7424 */ /* 0x000fce00078e00ff */
[----:B-----5:R-:W-:Y:S05]  /*1d170*/  WARPSYNC.COLLECTIVE R15, `(.L_x_4954) ;  /* 0x000000000f087348 */ /* 0x020fea0003c00000 */
[----:B------:R0:W1:Y:S02]  /*1d180*/  SHFL.IDX P6, R14, R13, R12, R11 ;  /* 0x0000000c0d0e7389 */ /* 0x00006400000c000b */
[----:B01---5:R-:W-:Y:S01]  /*1d190*/  ENDCOLLECTIVE ;  /* 0x000000000000791b */ /* 0x023fe20003800000 */
.L_x_4954:
[----:B------:R-:W-:Y:S05]  /*1d1a0*/  BSYNC B1 ;  /* 0x0000000000017941 */ /* 0x000fea0003800000 */
.L_x_4953:
[----:B------:R-:W-:Y:S05]  /*1d1b0*/  BRA `(.L_x_4955) ;  /* 0xfffffea800787947 */ /* 0x000fea000383ffff */
.L_x_4707:
        /* <DEDUP_REMOVED lines=8> */
.L_x_4957:
[----:B------:R-:W-:Y:S05]  /*1d240*/  BSYNC B1 ;  /* 0x0000000000017941 */ /* 0x000fea0003800000 */
.L_x_4956:
[----:B------:R-:W-:Y:S05]  /*1d250*/  BRA `(.L_x_4958) ;  /* 0xfffffea800587947 */ /* 0x000fea000383ffff */
.L_x_4708:
        /* <DEDUP_REMOVED lines=8> */
.L_x_4960:
[----:B------:R-:W-:Y:S05]  /*1d2e0*/  BSYNC B1 ;  /* 0x0000000000017941 */ /* 0x000fea0003800000 */
.L_x_4959:
[----:B------:R-:W-:Y:S05]  /*1d2f0*/  BRA `(.L_x_4961) ;  /* 0xfffffea800387947 */ /* 0x000fea000383ffff */
.L_x_4709:
        /* <DEDUP_REMOVED lines=8> */
.L_x_4963:
[----:B------:R-:W-:Y:S05]  /*1d380*/  BSYNC B1 ;  /* 0x0000000000017941 */ /* 0x000fea0003800000 */
.L_x_4962:
[----:B------:R-:W-:Y:S05]  /*1d390*/  BRA `(.L_x_4964) ;  /* 0xfffffea800187947 */ /* 0x000fea000383ffff */
.L_x_4710:
[----:B------:R-:W-:Y:S01]  /*1d3a0*/  BSSY B1, `(.L_x_4965) ;  /* 0x0000008000017945 */ /* 0x000fe20003800000 */
[----:B------:R-:W-:Y:S01]  /*1d3b0*/  IMAD.MOV.U32 R13, RZ, RZ, R5 ;  /* 0x000000ffff0d7224 */ /* 0x000fe200078e0005 */
[----:B------:R-:W-:Y:S01]  /*1d3c0*/  MOV R15, 0xffffffff ;  /* 0xffffffff000f7802 */ /* 0x000fe20000000f00 */
[----:B------:R-:W-:Y:S02]  /*1d3d0*/  IMAD.MOV.U32 R12, RZ, RZ, 0x1 ;  /* 0x00000001ff0c7424 */ /* 0x000fe400078e00ff */
[----:B------:R-:W-:-:S07]  /*1d3e0*/  IMAD.MOV.U32 R11, RZ, RZ, 0x1c1f ;  /* 0x00001c1fff0b7424 */ /* 0x000fce00078e00ff */
[----:B-----5:R-:W-:Y:S05]  /*1d3f0*/  WARPSYNC.COLLECTIVE R15, `(.L_x_4966) ;  /* 0x000000000f087348 */ /* 0x020fea0003c00000 */
[----:B------:R0:W1:Y:S02]  /*1d400*/  SHFL.IDX P6, R14, R13, R12, R11 ;  /* 0x0000000c0d0e7389 */ /* 0x00006400000c000b */
[----:B01---5:R-:W-:Y:S01]  /*1d410*/  ENDCOLLECTIVE ;  /* 0x000000000000791b */ /* 0x023fe20003800000 */
.L_x_4966:
[----:B------:R-:W-:Y:S05]  /*1d420*/  BSYNC B1 ;  /* 0x0000000000017941 */ /* 0x000fea0003800000 */
.L_x_4965:
[----:B------:R-:W-:Y:S05]  /*1d430*/  BRA `(.L_x_4967) ;  /* 0xfffffea400f87947 */ /* 0x000fea000383ffff */
.L_x_4711:
        /* <DEDUP_REMOVED lines=8> */
.L_x_4969:
[----:B------:R-:W-:Y:S05]  /*1d4c0*/  BSYNC B1 ;  /* 0x0000000000017941 */ /* 0x000fea0003800000 */
.L_x_4968:
[----:B------:R-:W-:Y:S05]  /*1d4d0*/  BRA `(.L_x_4970) ;  /* 0xfffffea400d87947 */ /* 0x000fea000383ffff */
.L_x_4712:
        /* <DEDUP_REMOVED lines=8> */
.L_x_4972:
[----:B------:R-:W-:Y:S05]  /*1d560*/  BSYNC B1 ;  /* 0x0000000000017941 */ /* 0x000fea0003800000 */
.L_x_4971:
[----:B------:R-:W-:Y:S05]  /*1d570*/  BRA `(.L_x_4973) ;  /* 0xfffffea400b87947 */ /* 0x000fea000383ffff */
.L_x_4713:
        /* <DEDUP_REMOVED lines=8> */
.L_x_4975:
[----:B------:R-:W-:Y:S05]  /*1d600*/  BSYNC B1 ;  /* 0x0000000000017941 */ /* 0x000fea0003800000 */
.L_x_4974:
[----:B------:R-:W-:Y:S05]  /*1d610*/  BRA `(.L_x_4976) ;  /* 0xfffffea400987947 */ /* 0x000fea000383ffff */
.L_x_4715:
[----:B0-----:R0:W1:Y:S02]  /*1d620*/  SYNCS.PHASECHK.TRANS64.TRYWAIT P2, [R2+URZ+0x28c00], R7 ;  /* 0x028c0007020075a7 */ /* 0x001064000804017f */
[----:B-1----:R-:W-:Y:S05]  /*1d630*/  @!P2 NANOSLEEP.SYNCS 0x989680 ;  /* 0x009896800000a95d */ /* 0x002fea0003900000 */
[----:B------:R-:W1:Y:S02]  /*1d640*/  @!P2 SYNCS.PHASECHK.TRANS64 P2, [R2+URZ+0x28c00], R7 ;  /* 0x028c00070200a5a7 */ /* 0x000e64000804007f */
[----:B-1----:R-:W-:Y:S05]  /*1d650*/  @!P2 BRA `(.L_x_4715) ;  /* 0xfffffffc00f0a947 */ /* 0x002fea000383ffff */
[----:B------:R-:W-:Y:S05]  /*1d660*/  BRA `(.L_x_4977) ;  /* 0xfffffea800107947 */ /* 0x000fea000383ffff */
.L_x_4723:
        /* <DEDUP_REMOVED lines=8> */
.L_x_4979:
[----:B------:R-:W-:Y:S05]  /*1d6f0*/  BSYNC B1 ;  /* 0x0000000000017941 */ /* 0x000fea0003800000 */
.L_x_4978:
[----:B------:R-:W-:Y:S05]  /*1d700*/  BRA `(.L_x_4980) ;  /* 0xfffffeb400e47947 */ /* 0x000fea000383ffff */
.L_x_4724:
        /* <DEDUP_REMOVED lines=8> */
.L_x_4982:
[----:B------:R-:W-:Y:S05]  /*1d790*/  BSYNC B1 ;  /* 0x0000000000017941 */ /* 0x000fea0003800000 */
.L_x_4981:
[----:B------:R-:W-:Y:S05]  /*1d7a0*/  BRA `(.L_x_4983) ;  /* 0xfffffeb400c47947 */ /* 0x000fea000383ffff */
.L_x_4725:
        /* <DEDUP_REMOVED lines=8> */
.L_x_4985:
[----:B------:R-:W-:Y:S05]  /*1d830*/  BSYNC B1 ;  /* 0x0000000000017941 */ /* 0x000fea0003800000 */
.L_x_4984:
[----:B------:R-:W-:Y:S05]  /*1d840*/  BRA `(.L_x_4986) ;  /* 0xfffffeb400a47947 */ /* 0x000fea000383ffff */
.L_x_4726:
        /* <DEDUP_REMOVED lines=8> */
.L_x_4988:
[----:B------:R-:W-:Y:S05]  /*1d8d0*/  BSYNC B1 ;  /* 0x0000000000017941 */ /* 0x000fea0003800000 */
.L_x_4987:
[----:B------:R-:W-:Y:S05]  /*1d8e0*/  BRA `(.L_x_4989) ;  /* 0xfffffeb400847947 */ /* 0x000fea000383ffff */
.L_x_4727:
        /* <DEDUP_REMOVED lines=8> */
.L_x_4991:
[----:B------:R-:W-:Y:S05]  /*1d970*/  BSYNC B1 ;  /* 0x0000000000017941 */ /* 0x000fea0003800000 */
.L_x_4990:
[----:B------:R-:W-:Y:S05]  /*1d980*/  BRA `(.L_x_4992) ;  /* 0xfffffeb400647947 */ /* 0x000fea000383ffff */
.L_x_4728:
        /* <DEDUP_REMOVED lines=8> */
.L_x_4994:
[----:B------:R-:W-:Y:S05]  /*1da10*/  BSYNC B1 ;  /* 0x0000000000017941 */ /* 0x000fea0003800000 */
.L_x_4993:
[----:B------:R-:W-:Y:S05]  /*1da20*/  BRA `(.L_x_4995) ;  /* 0xfffffeb400487947 */ /* 0x000fea000383ffff */
.L_x_4729:
        /* <DEDUP_REMOVED lines=8> */
.L_x_4997:
[----:B------:R-:W-:Y:S05]  /*1dab0*/  BSYNC B1 ;  /* 0x0000000000017941 */ /* 0x000fea0003800000 */
.L_x_4996:
[----:B------:R-:W-:Y:S05]  /*1dac0*/  BRA `(.L_x_4998) ;  /* 0xfffffeb4002c7947 */ /* 0x000fea000383ffff */
.L_x_4730:
        /* <DEDUP_REMOVED lines=8> */
.L_x_5000:
[----:B------:R-:W-:Y:S05]  /*1db50*/  BSYNC B1 ;  /* 0x0000000000017941 */ /* 0x000fea0003800000 */
.L_x_4999:
[----:B------:R-:W-:Y:S05]  /*1db60*/  BRA `(.L_x_5001) ;  /* 0xfffffeb400107947 */ /* 0x000fea000383ffff */
.L_x_4732:
[----:B0-----:R0:W1:Y:S02]  /*1db70*/  SYNCS.PHASECHK.TRANS64.TRYWAIT P2, [R2+URZ+0x28c00], R3 ;  /* 0x028c0003020075a7 */ /* 0x001064000804017f */
[----:B-1----:R-:W-:Y:S05]  /*1db80*/  @!P2 NANOSLEEP.SYNCS 0x989680 ;  /* 0x009896800000a95d */ /* 0x002fea0003900000 */
[----:B------:R-:W1:Y:S02]  /*1db90*/  @!P2 SYNCS.PHASECHK.TRANS64 P2, [R2+URZ+0x28c00], R3 ;  /* 0x028c00030200a5a7 */ /* 0x000e64000804007f */
[----:B-1----:R-:W-:Y:S05]  /*1dba0*/  @!P2 BRA `(.L_x_4732) ;  /* 0xfffffffc00f0a947 */ /* 0x002fea000383ffff */
[----:B------:R-:W-:Y:S05]  /*1dbb0*/  BRA `(.L_x_5002) ;  /* 0xfffffeb4006c7947 */ /* 0x000fea000383ffff */
.L_x_4738:
[----:B--2---:R2:W3:Y:S02]  /*1dbc0*/  SYNCS.PHASECHK.TRANS64.TRYWAIT P2, [R9+URZ+0x28c30], R56 ;  /* 0x028c3038090075a7 */ /* 0x0044e4000804017f */
[----:B---3--:R-:W-:Y:S05]  /*1dbd0*/  @!P2 NANOSLEEP.SYNCS 0x989680 ;  /* 0x009896800000a95d */ /* 0x008fea0003900000 */
[----:B------:R-:W3:Y:S02]  /*1dbe0*/  @!P2 SYNCS.PHASECHK.TRANS64 P2, [R9+URZ+0x28c30], R56 ;  /* 0x028c30380900a5a7 */ /* 0x000ee4000804007f */
[----:B---3--:R-:W-:Y:S05]  /*1dbf0*/  @!P2 BRA `(.L_x_4738) ;  /* 0xfffffffc00f0a947 */ /* 0x008fea000383ffff */
[----:B------:R-:W-:Y:S05]  /*1dc00*/  BRA `(.L_x_4737) ;  /* 0xfffffec000b87947 */ /* 0x000fea000383ffff */
.L_x_4751:
[----:B--2---:R2:W3:Y:S02]  /*1dc10*/  SYNCS.PHASECHK.TRANS64.TRYWAIT P2, [R9+URZ+0x28c50], R56 ;  /* 0x028c5038090075a7 */ /* 0x0044e4000804017f */
[----:B---3--:R-:W-:Y:S05]  /*1dc20*/  @!P2 NANOSLEEP.SYNCS 0x989680 ;  /* 0x009896800000a95d */ /* 0x008fea0003900000 */
[----:B------:R-:W3:Y:S02]  /*1dc30*/  @!P2 SYNCS.PHASECHK.TRANS64 P2, [R9+URZ+0x28c50], R56 ;  /* 0x028c50380900a5a7 */ /* 0x000ee4000804007f */
[----:B---3--:R-:W-:Y:S05]  /*1dc40*/  @!P2 BRA `(.L_x_4751) ;  /* 0xfffffffc00f0a947 */ /* 0x008fea000383ffff */
[----:B------:R-:W-:Y:S05]  /*1dc50*/  BRA `(.L_x_4750) ;  /* 0xfffffee000787947 */ /* 0x000fea000383ffff */
.L_x_4763:
[----:B-1----:R1:W2:Y:S02]  /*1dc60*/  SYNCS.PHASECHK.TRANS64.TRYWAIT P2, [R216+URZ+0x28c30], R217 ;  /* 0x028c30d9d80075a7 */ /* 0x0022a4000804017f */
[----:B--2---:R-:W-:Y:S05]  /*1dc70*/  @!P2 NANOSLEEP.SYNCS 0x989680 ;  /* 0x009896800000a95d */ /* 0x004fea0003900000 */
[----:B------:R-:W2:Y:S02]  /*1dc80*/  @!P2 SYNCS.PHASECHK.TRANS64 P2, [R216+URZ+0x28c30], R217 ;  /* 0x028c30d9d800a5a7 */ /* 0x000ea4000804007f */
[----:B--2---:R-:W-:Y:S05]  /*1dc90*/  @!P2 BRA `(.L_x_4763) ;  /* 0xfffffffc00f0a947 */ /* 0x004fea000383ffff */
[----:B------:R-:W-:Y:S05]  /*1dca0*/  BRA `(.L_x_4762) ;  /* 0xfffffee400e87947 */ /* 0x000fea000383ffff */
.L_x_4776:
[----:B---3--:R3:W4:Y:S02]  /*1dcb0*/  SYNCS.PHASECHK.TRANS64.TRYWAIT P2, [R216+URZ+0x28c50], R217 ;  /* 0x028c50d9d80075a7 */ /* 0x008724000804017f */
[----:B----4-:R-:W-:Y:S05]  /*1dcc0*/  @!P2 NANOSLEEP.SYNCS 0x989680 ;  /* 0x009896800000a95d */ /* 0x010fea0003900000 */
[----:B------:R-:W4:Y:S02]  /*1dcd0*/  @!P2 SYNCS.PHASECHK.TRANS64 P2, [R216+URZ+0x28c50], R217 ;  /* 0x028c50d9d800a5a7 */ /* 0x000f24000804007f */
[----:B----4-:R-:W-:Y:S05]  /*1dce0*/  @!P2 BRA `(.L_x_4776) ;  /* 0xfffffffc00f0a947 */ /* 0x010fea000383ffff */
[----:B------:R-:W-:Y:S05]  /*1dcf0*/  BRA `(.L_x_4775) ;  /* 0xffffff0800d07947 */ /* 0x000fea000383ffff */
.L_x_4789:
[----:B--2---:R2:W3:Y:S02]  /*1dd00*/  SYNCS.PHASECHK.TRANS64.TRYWAIT P3, [R9+URZ+0x28c30], R208 ;  /* 0x028c30d0090075a7 */ /* 0x0044e4000806017f */
[----:B---3--:R-:W-:Y:S05]  /*1dd10*/  @!P3 NANOSLEEP.SYNCS 0x989680 ;  /* 0x009896800000b95d */ /* 0x008fea0003900000 */
[----:B------:R-:W3:Y:S02]  /*1dd20*/  @!P3 SYNCS.PHASECHK.TRANS64 P3, [R9+URZ+0x28c30], R208 ;  /* 0x028c30d00900b5a7 */ /* 0x000ee4000806007f */
[----:B---3--:R-:W-:Y:S05]  /*1dd30*/  @!P3 BRA `(.L_x_4789) ;  /* 0xfffffffc00f0b947 */ /* 0x008fea000383ffff */
[----:B------:R-:W-:Y:S05]  /*1dd40*/  BRA `(.L_x_4788) ;  /* 0xffffff10007c7947 */ /* 0x000fea000383ffff */
.L_x_4794:
[----:B--2---:R2:W3:Y:S02]  /*1dd50*/  SYNCS.PHASECHK.TRANS64.TRYWAIT P3, [R9+URZ+0x28c50], R208 ;  /* 0x028c50d0090075a7 */ /* 0x0044e4000806017f */
[----:B---3--:R-:W-:Y:S05]  /*1dd60*/  @!P3 NANOSLEEP.SYNCS 0x989680 ;  /* 0x009896800000b95d */ /* 0x008fea0003900000 */
[----:B------:R-:W3:Y:S02]  /*1dd70*/  @!P3 SYNCS.PHASECHK.TRANS64 P3, [R9+URZ+0x28c50], R208 ;  /* 0x028c50d00900b5a7 */ /* 0x000ee4000806007f */
[----:B---3--:R-:W-:Y:S05]  /*1dd80*/  @!P3 BRA `(.L_x_4794) ;  /* 0xfffffffc00f0b947 */ /* 0x008fea000383ffff */
[----:B------:R-:W-:Y:S05]  /*1dd90*/  BRA `(.L_x_4793) ;  /* 0xffffff2800dc7947 */ /* 0x000fea000383ffff */
.L_x_4802:
[----:B--2---:R2:W3:Y:S02]  /*1dda0*/  SYNCS.PHASECHK.TRANS64.TRYWAIT P2, [R191+URZ+0x28c30], R208 ;  /* 0x028c30d0bf0075a7 */ /* 0x0044e4000804017f */
[----:B---3--:R-:W-:Y:S05]  /*1ddb0*/  @!P2 NANOSLEEP.SYNCS 0x989680 ;  /* 0x009896800000a95d */ /* 0x008fea0003900000 */
[----:B------:R-:W3:Y:S02]  /*1ddc0*/  @!P2 SYNCS.PHASECHK.TRANS64 P2, [R191+URZ+0x28c30], R208 ;  /* 0x028c30d0bf00a5a7 */ /* 0x000ee4000804007f */
[----:B---3--:R-:W-:Y:S05]  /*1ddd0*/  @!P2 BRA `(.L_x_4802) ;  /* 0xfffffffc00f0a947 */ /* 0x008fea000383ffff */
[----:B------:R-:W-:Y:S05]  /*1dde0*/  BRA `(.L_x_4801) ;  /* 0xffffff2c00f47947 */ /* 0x000fea000383ffff */
.L_x_4815:
[----:B-1----:R1:W2:Y:S02]  /*1ddf0*/  SYNCS.PHASECHK.TRANS64.TRYWAIT P2, [R191+URZ+0x28c50], R208 ;  /* 0x028c50d0bf0075a7 */ /* 0x0022a4000804017f */
[----:B--2---:R-:W-:Y:S05]  /*1de00*/  @!P2 NANOSLEEP.SYNCS 0x989680 ;  /* 0x009896800000a95d */ /* 0x004fea0003900000 */
[----:B------:R-:W2:Y:S02]  /*1de10*/  @!P2 SYNCS.PHASECHK.TRANS64 P2, [R191+URZ+0x28c50], R208 ;  /* 0x028c50d0bf00a5a7 */ /* 0x000ea4000804007f */
[----:B--2---:R-:W-:Y:S05]  /*1de20*/  @!P2 BRA `(.L_x_4815) ;  /* 0xfffffffc00f0a947 */ /* 0x004fea000383ffff */
[----:B------:R-:W-:Y:S05]  /*1de30*/  BRA `(.L_x_4814) ;  /* 0xffffff5000ec7947 */ /* 0x000fea000383ffff */
.L_x_4851:
[----:B------:R-:W1:Y:S01]  /*1de40*/  S2R R11, SR_TID.X ;  /* 0x00000000000b7919 */ /* 0x000e620000002100 */
[----:B------:R-:W-:Y:S01]  /*1de50*/  BSSY B1, `(.L_x_5003) ;  /* 0x000000a000017945 */ /* 0x000fe20003800000 */
[----:B------:R-:W-:Y:S01]  /*1de60*/  IMAD.MOV.U32 R12, RZ, RZ, RZ ;  /* 0x000000ffff0c7224 */ /* 0x000fe200078e00ff */
[----:B------:R-:W-:Y:S02]  /*1de70*/  MOV R15, 0xffffffff ;  /* 0xffffffff000f7802 */ /* 0x000fe40000000f00 */
[----:B-1----:R-:W-:-:S04]  /*1de80*/  SHF.R.U32.HI R11, RZ, 0x5, R11 ;  /* 0x00000005ff0b7819 */ /* 0x002fc8000001160b */
[----:B------:R-:W-:-:S05]  /*1de90*/  LOP3.LUT R11, R11, 0x3, RZ, 0xc0, !PT ;  /* 0x000000030b0b7812 */ /* 0x000fca00078ec0ff */
[----:B0-----:R-:W-:Y:S02]  /*1dea0*/  IMAD.MOV.U32 R13, RZ, RZ, R11 ;  /* 0x000000ffff0d7224 */ /* 0x001fe400078e000b */
[----:B------:R-:W-:-:S07]  /*1deb0*/  IMAD.MOV.U32 R11, RZ, RZ, 0x1f ;  /* 0x0000001fff0b7424 */ /* 0x000fce00078e00ff */
[----:B------:R-:W-:Y:S05]  /*1dec0*/  WARPSYNC.COLLECTIVE R15, `(.L_x_5004) ;  /* 0x000000000f087348 */ /* 0x000fea0003c00000 */
[----:B------:R0:W1:Y:S02]  /*1ded0*/  SHFL.IDX P6, R14, R13, R12, R11 ;  /* 0x0000000c0d0e7389 */ /* 0x00006400000c000b */
[----:B01----:R-:W-:Y:S01]  /*1dee0*/  ENDCOLLECTIVE ;  /* 0x000000000000791b */ /* 0x003fe20003800000 */
.L_x_5004:
[----:B------:R-:W-:Y:S05]  /*1def0*/  BSYNC B1 ;  /* 0x0000000000017941 */ /* 0x000fea0003800000 */
.L_x_5003:
[----:B------:R-:W-:Y:S05]  /*1df00*/  BRA `(.L_x_5005) ;  /* 0xffffff9c00907947 */ /* 0x000fea000383ffff */
.L_x_4852:
[----:B------:R-:W-:Y:S01]  /*1df10*/  BSSY B1, `(.L_x_5006) ;  /* 0x0000006000017945 */ /* 0x000fe20003800000 */
[----:B------:R-:W-:-:S07]  /*1df20*/  IMAD.MOV.U32 R15, RZ, RZ, -0x1 ;  /* 0xffffffffff0f7424 */ /* 0x000fce00078e00ff */
[----:B0-----:R-:W-:Y:S05]  /*1df30*/  WARPSYNC.COLLECTIVE R15, `(.L_x_5007) ;  /* 0x000000000f0c7348 */ /* 0x001fea0003c00000 */
[----:B------:R-:W-:Y:S02]  /*1df40*/  ELECT P6, UR62, PT ;  /* 0x00000000003e782f */ /* 0x000fe400038c0000 */
[----:B------:R-:W-:Y:S01]  /*1df50*/  MOV R14, UR62 ;  /* 0x0000003e000e7c02 */ /* 0x000fe20008000f00 */
[----:B0-----:R-:W-:Y:S10]  /*1df60*/  ENDCOLLECTIVE ;  /* 0x000000000000791b */ /* 0x001ff40003800000 */
.L_x_5007:
[----:B------:R-:W-:Y:S05]  /*1df70*/  BSYNC B1 ;  /* 0x0000000000017941 */ /* 0x000fea0003800000 */
.L_x_5006:
[----:B------:R-:W-:Y:S05]  /*1df80*/  BRA `(.L_x_5008) ;  /* 0xffffff9c007c7947 */ /* 0x000fea000383ffff */
.L_x_4854:
[----:B-1----:R1:W2:Y:S02]  /*1df90*/  SYNCS.PHASECHK.TRANS64.TRYWAIT P0, [R7+URZ+0x28c20], R8 ;  /* 0x028c2008070075a7 */ /* 0x0022a4000800017f */
[----:B--2---:R-:W-:Y:S05]  /*1dfa0*/  @!P0 NANOSLEEP.SYNCS 0x989680 ;  /* 0x009896800000895d */ /* 0x004fea0003900000 */
[----:B------:R-:W2:Y:S02]  /*1dfb0*/  @!P0 SYNCS.PHASECHK.TRANS64 P0, [R7+URZ+0x28c20], R8 ;  /* 0x028c2008070085a7 */ /* 0x000ea4000800007f */
[----:B--2---:R-:W-:Y:S05]  /*1dfc0*/  @!P0 BRA `(.L_x_4854) ;  /* 0xfffffffc00f08947 */ /* 0x004fea000383ffff */
[----:B------:R-:W-:Y:S05]  /*1dfd0*/  BRA `(.L_x_5009) ;  /* 0xffffff9c00987947 */ /* 0x000fea000383ffff */
.L_x_4857:
[----:B-1----:R1:W2:Y:S02]  /*1dfe0*/  SYNCS.PHASECHK.TRANS64.TRYWAIT P0, [R8+URZ+0x28ca0], R11 ;  /* 0x028ca00b080075a7 */ /* 0x0022a4000800017f */
[----:B--2---:R-:W-:Y:S05]  /*1dff0*/  @!P0 NANOSLEEP.SYNCS 0x989680 ;  /* 0x009896800000895d */ /* 0x004fea0003900000 */
[----:B------:R-:W2:Y:S02]  /*1e000*/  @!P0 SYNCS.PHASECHK.TRANS64 P0, [R8+URZ+0x28ca0], R11 ;  /* 0x028ca00b080085a7 */ /* 0x000ea4000800007f */
[----:B--2---:R-:W-:Y:S05]  /*1e010*/  @!P0 BRA `(.L_x_4857) ;  /* 0xfffffffc00f08947 */ /* 0x004fea000383ffff */
[----:B------:R-:W-:Y:S05]  /*1e020*/  BRA `(.L_x_5010) ;  /* 0xffffff9c00a87947 */ /* 0x000fea000383ffff */
.L_x_4859:
[----:B--2---:R2:W3:Y:S02]  /*1e030*/  SYNCS.PHASECHK.TRANS64.TRYWAIT P0, [R8+URZ+0x28cc0], R11 ;  /* 0x028cc00b080075a7 */ /* 0x0044e4000800017f */
[----:B---3--:R-:W-:Y:S05]  /*1e040*/  @!P0 NANOSLEEP.SYNCS 0x989680 ;  /* 0x009896800000895d */ /* 0x008fea0003900000 */
[----:B------:R-:W3:Y:S02]  /*1e050*/  @!P0 SYNCS.PHASECHK.TRANS64 P0, [R8+URZ+0x28cc0], R11 ;  /* 0x028cc00b080085a7 */ /* 0x000ee4000800007f */
[----:B---3--:R-:W-:Y:S05]  /*1e060*/  @!P0 BRA `(.L_x_4859) ;  /* 0xfffffffc00f08947 */ /* 0x008fea000383ffff */
[----:B------:R-:W-:Y:S05]  /*1e070*/  BRA `(.L_x_5011) ;  /* 0xffffffa0000c7947 */ /* 0x000fea000383ffff */
.L_x_4863:
[----:B-1----:R1:W2:Y:S02]  /*1e080*/  SYNCS.PHASECHK.TRANS64.TRYWAIT P0, [R9+URZ+0x28ca0], R10 ;  /* 0x028ca00a090075a7 */ /* 0x0022a4000800017f */
[----:B--2---:R-:W-:Y:S05]  /*1e090*/  @!P0 NANOSLEEP.SYNCS 0x989680 ;  /* 0x009896800000895d */ /* 0x004fea0003900000 */
[----:B------:R-:W2:Y:S02]  /*1e0a0*/  @!P0 SYNCS.PHASECHK.TRANS64 P0, [R9+URZ+0x28ca0], R10 ;  /* 0x028ca00a090085a7 */ /* 0x000ea4000800007f */
[----:B--2---:R-:W-:Y:S05]  /*1e0b0*/  @!P0 BRA `(.L_x_4863) ;  /* 0xfffffffc00f08947 */ /* 0x004fea000383ffff */
[----:B------:R-:W-:Y:S05]  /*1e0c0*/  BRA `(.L_x_5012) ;  /* 0xffffffa4004c7947 */ /* 0x000fea000383ffff */
.L_x_4865:
[----:B--2---:R2:W3:Y:S02]  /*1e0d0*/  SYNCS.PHASECHK.TRANS64.TRYWAIT P1, [R9+URZ+0x28cc0], R10 ;  /* 0x028cc00a090075a7 */ /* 0x0044e4000802017f */
[----:B---3--:R-:W-:Y:S05]  /*1e0e0*/  @!P1 NANOSLEEP.SYNCS 0x989680 ;  /* 0x009896800000995d */ /* 0x008fea0003900000 */
[----:B------:R-:W3:Y:S02]  /*1e0f0*/  @!P1 SYNCS.PHASECHK.TRANS64 P1, [R9+URZ+0x28cc0], R10 ;  /* 0x028cc00a090095a7 */ /* 0x000ee4000802007f */
[----:B---3--:R-:W-:Y:S05]  /*1e100*/  @!P1 BRA `(.L_x_4865) ;  /* 0xfffffffc00f09947 */ /* 0x008fea000383ffff */
[----:B------:R-:W-:Y:S05]  /*1e110*/  BRA `(.L_x_5013) ;  /* 0xffffffa400a87947 */ /* 0x000fea000383ffff */
.L_x_4883:
[----:B------:R-:W0:Y:S01]  /*1e120*/  S2R R5, SR_TID.X ;  /* 0x0000000000057919 */ /* 0x000e220000002100 */
[----:B------:R-:W-:Y:S01]  /*1e130*/  BSSY B0, `(.L_x_5014) ;  /* 0x000000a000007945 */ /* 0x000fe20003800000 */
[----:B------:R-:W-:Y:S01]  /*1e140*/  IMAD.MOV.U32 R12, RZ, RZ, RZ ;  /* 0x000000ffff0c7224 */ /* 0x000fe200078e00ff */
[----:B-1----:R-:W-:Y:S01]  /*1e150*/  MOV R11, 0x1f ;  /* 0x0000001f000b7802 */ /* 0x002fe20000000f00 */
[----:B------:R-:W-:Y:S01]  /*1e160*/  IMAD.MOV.U32 R15, RZ, RZ, -0x1 ;  /* 0xffffffffff0f7424 */ /* 0x000fe200078e00ff */
[----:B0-----:R-:W-:-:S04]  /*1e170*/  SHF.R.U32.HI R5, RZ, 0x5, R5 ;  /* 0x00000005ff057819 */ /* 0x001fc80000011605 */
[----:B------:R-:W-:-:S05]  /*1e180*/  LOP3.LUT R5, R5, 0x3, RZ, 0xc0, !PT ;  /* 0x0000000305057812 */ /* 0x000fca00078ec0ff */
[----:B------:R-:W-:-:S07]  /*1e190*/  IMAD.MOV.U32 R13, RZ, RZ, R5 ;  /* 0x000000ffff0d7224 */ /* 0x000fce00078e0005 */
[----:B------:R-:W-:Y:S05]  /*1e1a0*/  WARPSYNC.COLLECTIVE R15, `(.L_x_5015) ;  /* 0x000000000f087348 */ /* 0x000fea0003c00000 */
[----:B------:R0:W1:Y:S02]  /*1e1b0*/  SHFL.IDX P6, R14, R13, R12, R11 ;  /* 0x0000000c0d0e7389 */ /* 0x00006400000c000b */
[----:B01----:R-:W-:Y:S01]  /*1e1c0*/  ENDCOLLECTIVE ;  /* 0x000000000000791b */ /* 0x003fe20003800000 */
.L_x_5015:
[----:B------:R-:W-:Y:S05]  /*1e1d0*/  BSYNC B0 ;  /* 0x0000000000007941 */ /* 0x000fea0003800000 */
.L_x_5014:
[----:B------:R-:W-:Y:S05]  /*1e1e0*/  BRA `(.L_x_5016) ;  /* 0xffffffb400707947 */ /* 0x000fea000383ffff */
.L_x_4884:
[----:B------:R-:W-:Y:S01]  /*1e1f0*/  BSSY B0, `(.L_x_5017) ;  /* 0x0000006000007945 */ /* 0x000fe20003800000 */
[----:B------:R-:W-:-:S07]  /*1e200*/  IMAD.MOV.U32 R15, RZ, RZ, -0x1 ;  /* 0xffffffffff0f7424 */ /* 0x000fce00078e00ff */
[----:B-1----:R-:W-:Y:S05]  /*1e210*/  WARPSYNC.COLLECTIVE R15, `(.L_x_5018) ;  /* 0x000000000f0c7348 */ /* 0x002fea0003c00000 */
[----:B------:R-:W-:Y:S02]  /*1e220*/  ELECT P6, UR62, PT ;  /* 0x00000000003e782f */ /* 0x000fe400038c0000 */
[----:B------:R-:W-:Y:S01]  /*1e230*/  MOV R14, UR62 ;  /* 0x0000003e000e7c02 */ /* 0x000fe20008000f00 */
[----:B-1----:R-:W-:Y:S10]  /*1e240*/  ENDCOLLECTIVE ;  /* 0x000000000000791b */ /* 0x002ff40003800000 */
.L_x_5018:
[----:B------:R-:W-:Y:S05]  /*1e250*/  BSYNC B0 ;  /* 0x0000000000007941 */ /* 0x000fea0003800000 */
.L_x_5017:
[----:B------:R-:W-:Y:S05]  /*1e260*/  BRA `(.L_x_5019) ;  /* 0xffffffb400607947 */ /* 0x000fea000383ffff */
.L_x_4887:
[----:B0-----:R0:W1:Y:S02]  /*1e270*/  SYNCS.PHASECHK.TRANS64.TRYWAIT P0, [R5+URZ+0x28c40], R7 ;  /* 0x028c4007050075a7 */ /* 0x001064000800017f */
[----:B-1----:R-:W-:Y:S05]  /*1e280*/  @!P0 NANOSLEEP.SYNCS 0x989680 ;  /* 0x009896800000895d */ /* 0x002fea0003900000 */
[----:B------:R-:W1:Y:S02]  /*1e290*/  @!P0 SYNCS.PHASECHK.TRANS64 P0, [R5+URZ+0x28c40], R7 ;  /* 0x028c4007050085a7 */ /* 0x000e64000800007f */
[----:B-1----:R-:W-:Y:S05]  /*1e2a0*/  @!P0 BRA `(.L_x_4887) ;  /* 0xfffffffc00f08947 */ /* 0x002fea000383ffff */
[----:B------:R-:W-:Y:S05]  /*1e2b0*/  BRA `(.L_x_5020) ;  /* 0xffffffb400c87947 */ /* 0x000fea000383ffff */
.L_x_4890:
        /* <DEDUP_REMOVED lines=8> */
.L_x_4893:
[----:B0-----:R0:W1:Y:S02]  /*1e340*/  SYNCS.PHASECHK.TRANS64.TRYWAIT P0, [R2+URZ+0x28c60], R5 ;  /* 0x028c6005020075a7 */ /* 0x001064000800017f */
[----:B-1----:R-:W-:Y:S05]  /*1e350*/  @!P0 NANOSLEEP.SYNCS 0x989680 ;  /* 0x009896800000895d */ /* 0x002fea0003900000 */
[----:B------:R-:W1:Y:S02]  /*1e360*/  @!P0 SYNCS.PHASECHK.TRANS64 P0, [R2+URZ+0x28c60], R5 ;  /* 0x028c6005020085a7 */ /* 0x000e64000800007f */
[----:B-1----:R-:W-:Y:S05]  /*1e370*/  @!P0 BRA `(.L_x_4893) ;  /* 0xfffffffc00f08947 */ /* 0x002fea000383ffff */
[----:B------:R-:W-:Y:S05]  /*1e380*/  BRA `(.L_x_5022) ;  /* 0xffffffb800c07947 */ /* 0x000fea000383ffff */
.L_x_4902:
[----:B--2---:R2:W3:Y:S02]  /*1e390*/  SYNCS.PHASECHK.TRANS64.TRYWAIT P0, [R2+URZ+0x28c40], R3 ;  /* 0x028c4003020075a7 */ /* 0x0044e4000800017f */
[----:B---3--:R-:W-:Y:S05]  /*1e3a0*/  @!P0 NANOSLEEP.SYNCS 0x989680 ;  /* 0x009896800000895d */ /* 0x008fea0003900000 */
[----:B------:R-:W3:Y:S02]  /*1e3b0*/  @!P0 SYNCS.PHASECHK.TRANS64 P0, [R2+URZ+0x28c40], R3 ;  /* 0x028c4003020085a7 */ /* 0x000ee4000800007f */
[----:B---3--:R-:W-:Y:S05]  /*1e3c0*/  @!P0 BRA `(.L_x_4902) ;  /* 0xfffffffc00f08947 */ /* 0x008fea000383ffff */
[----:B------:R-:W-:Y:S05]  /*1e3d0*/  BRA `(.L_x_5023) ;  /* 0xffffffc000907947 */ /* 0x000fea000383ffff */
.L_x_4904:
[----:B0-----:R0:W3:Y:S02]  /*1e3e0*/  SYNCS.PHASECHK.TRANS64.TRYWAIT P0, [R2+URZ+0x28c60], R3 ;  /* 0x028c6003020075a7 */ /* 0x0010e4000800017f */
[----:B---3--:R-:W-:Y:S05]  /*1e3f0*/  @!P0 NANOSLEEP.SYNCS 0x989680 ;  /* 0x009896800000895d */ /* 0x008fea0003900000 */
[----:B------:R-:W3:Y:S02]  /*1e400*/  @!P0 SYNCS.PHASECHK.TRANS64 P0, [R2+URZ+0x28c60], R3 ;  /* 0x028c6003020085a7 */ /* 0x000ee4000800007f */
[----:B---3--:R-:W-:Y:S05]  /*1e410*/  @!P0 BRA `(.L_x_4904) ;  /* 0xfffffffc00f08947 */ /* 0x008fea000383ffff */
[----:B------:R-:W-:Y:S05]  /*1e420*/  BRA `(.L_x_5024) ;  /* 0xffffffc400007947 */ /* 0x000fea000383ffff */
.L_x_4909:
[----:B---3--:R3:W4:Y:S02]  /*1e430*/  SYNCS.PHASECHK.TRANS64.TRYWAIT P0, [R2+URZ+0x28c40], R3 ;  /* 0x028c4003020075a7 */ /* 0x008724000800017f */
[----:B----4-:R-:W-:Y:S05]  /*1e440*/  @!P0 NANOSLEEP.SYNCS 0x989680 ;  /* 0x009896800000895d */ /* 0x010fea0003900000 */
[----:B------:R-:W4:Y:S02]  /*1e450*/  @!P0 SYNCS.PHASECHK.TRANS64 P0, [R2+URZ+0x28c40], R3 ;  /* 0x028c4003020085a7 */ /* 0x000f24000800007f */
[----:B----4-:R-:W-:Y:S05]  /*1e460*/  @!P0 BRA `(.L_x_4909) ;  /* 0xfffffffc00f08947 */ /* 0x010fea000383ffff */
[----:B------:R-:W-:Y:S05]  /*1e470*/  BRA `(.L_x_5025) ;  /* 0xffffffc800a47947 */ /* 0x000fea000383ffff */
.L_x_4911:
[----:B0-----:R0:W2:Y:S02]  /*1e480*/  SYNCS.PHASECHK.TRANS64.TRYWAIT P1, [R2+URZ+0x28c60], R3 ;  /* 0x028c6003020075a7 */ /* 0x0010a4000802017f */
[----:B--2---:R-:W-:Y:S05]  /*1e490*/  @!P1 NANOSLEEP.SYNCS 0x989680 ;  /* 0x009896800000995d */ /* 0x004fea0003900000 */
[----:B------:R-:W2:Y:S02]  /*1e4a0*/  @!P1 SYNCS.PHASECHK.TRANS64 P1, [R2+URZ+0x28c60], R3 ;  /* 0x028c6003020095a7 */ /* 0x000ea4000802007f */
[----:B--2---:R-:W-:Y:S05]  /*1e4b0*/  @!P1 BRA `(.L_x_4911) ;  /* 0xfffffffc00f09947 */ /* 0x004fea000383ffff */
[----:B------:R-:W-:Y:S05]  /*1e4c0*/  BRA `(.L_x_5026) ;  /* 0xffffffcc00107947 */ /* 0x000fea000383ffff */
.L_x_4916:
[----:B---3--:R3:W4:Y:S02]  /*1e4d0*/  SYNCS.PHASECHK.TRANS64.TRYWAIT P0, [R2+URZ+0x28c40], R3 ;  /* 0x028c4003020075a7 */ /* 0x008724000800017f */
[----:B----4-:R-:W-:Y:S05]  /*1e4e0*/  @!P0 NANOSLEEP.SYNCS 0x989680 ;  /* 0x009896800000895d */ /* 0x010fea0003900000 */
[----:B------:R-:W4:Y:S02]  /*1e4f0*/  @!P0 SYNCS.PHASECHK.TRANS64 P0, [R2+URZ+0x28c40], R3 ;  /* 0x028c4003020085a7 */ /* 0x000f24000800007f */
[----:B----4-:R-:W-:Y:S05]  /*1e500*/  @!P0 BRA `(.L_x_4916) ;  /* 0xfffffffc00f08947 */ /* 0x010fea000383ffff */
[----:B------:R-:W-:Y:S05]  /*1e510*/  BRA `(.L_x_5027) ;  /* 0xffffffd000907947 */ /* 0x000fea000383ffff */
.L_x_4918:
[----:B0-----:R0:W2:Y:S02]  /*1e520*/  SYNCS.PHASECHK.TRANS64.TRYWAIT P1, [R2+URZ+0x28c60], R3 ;  /* 0x028c6003020075a7 */ /* 0x0010a4000802017f */
[----:B--2---:R-:W-:Y:S05]  /*1e530*/  @!P1 NANOSLEEP.SYNCS 0x989680 ;  /* 0x009896800000995d */ /* 0x004fea0003900000 */
[----:B------:R-:W2:Y:S02]  /*1e540*/  @!P1 SYNCS.PHASECHK.TRANS64 P1, [R2+URZ+0x28c60], R3 ;  /* 0x028c6003020095a7 */ /* 0x000ea4000802007f */
[----:B--2---:R-:W-:Y:S05]  /*1e550*/  @!P1 BRA `(.L_x_4918) ;  /* 0xfffffffc00f09947 */ /* 0x004fea000383ffff */
[----:B------:R-:W-:Y:S05]  /*1e560*/  BRA `(.L_x_5028) ;  /* 0xffffffd400007947 */ /* 0x000fea000383ffff */
.L_x_4923:
[----:B------:R-:W-:Y:S01]  /*1e570*/  BSSY B0, `(.L_x_5029) ;  /* 0x0000008000007945 */ /* 0x000fe20003800000 */
[----:B0-----:R-:W-:Y:S01]  /*1e580*/  IMAD.MOV.U32 R13, RZ, RZ, R16 ;  /* 0x000000ffff0d7224 */ /* 0x001fe200078e0010 */
[----:B------:R-:W-:Y:S01]  /*1e590*/  MOV R12, RZ ;  /* 0x000000ff000c7202 */ /* 0x000fe20000000f00 */
[----:B-1----:R-:W-:Y:S02]  /*1e5a0*/  IMAD.MOV.U32 R11, RZ, RZ, 0x1f ;  /* 0x0000001fff0b7424 */ /* 0x002fe400078e00ff */
[----:B------:R-:W-:-:S07]  /*1e5b0*/  IMAD.MOV.U32 R15, RZ, RZ, -0x1 ;  /* 0xffffffffff0f7424 */ /* 0x000fce00078e00ff */
[----:B--2---:R-:W-:Y:S05]  /*1e5c0*/  WARPSYNC.COLLECTIVE R15, `(.L_x_5030) ;  /* 0x000000000f087348 */ /* 0x004fea0003c00000 */
[----:B------:R0:W1:Y:S02]  /*1e5d0*/  SHFL.IDX P6, R14, R13, R12, R11 ;  /* 0x0000000c0d0e7389 */ /* 0x00006400000c000b */
[----:B012---:R-:W-:Y:S01]  /*1e5e0*/  ENDCOLLECTIVE ;  /* 0x000000000000791b */ /* 0x007fe20003800000 */
.L_x_5030:
[----:B------:R-:W-:Y:S05]  /*1e5f0*/  BSYNC B0 ;  /* 0x0000000000007941 */ /* 0x000fea0003800000 */
.L_x_5029:
        /* <DEDUP_REMOVED lines=8> */
.L_x_5031:
[----:B------:R-:W-:Y:S01]  /*1e680*/  MOV R16, R14 ;  /* 0x0000000e00107202 */ /* 0x000fe20000000f00 */
[----:B------:R-:W-:Y:S06]  /*1e690*/  BRA `(.L_x_5032) ;  /* 0xffffffd800447947 */ /* 0x000fec000383ffff */
.L_x_4926:
[----:B------:R-:W-:Y:S01]  /*1e6a0*/  BSSY B0, `(.L_x_5033) ;  /* 0x0000008000007945 */ /* 0x000fe20003800000 */
[----:B0----5:R-:W-:Y:S01]  /*1e6b0*/  IMAD.MOV.U32 R13, RZ, RZ, R17 ;  /* 0x000000ffff0d7224 */ /* 0x021fe200078e0011 */
[----:B------:R-:W-:Y:S01]  /*1e6c0*/  MOV R15, 0xffffffff ;  /* 0xffffffff000f7802 */ /* 0x000fe20000000f00 */
[----:B------:R-:W-:Y:S02]  /*1e6d0*/  IMAD.MOV.U32 R12, RZ, RZ, 0x1 ;  /* 0x00000001ff0c7424 */ /* 0x000fe400078e00ff */
[----:B-1----:R-:W-:-:S07]  /*1e6e0*/  IMAD.MOV.U32 R11, RZ, RZ, RZ ;  /* 0x000000ffff0b7224 */ /* 0x002fce00078e00ff */
[----:B--234-:R-:W-:Y:S05]  /*1e6f0*/  WARPSYNC.COLLECTIVE R15, `(.L_x_5034) ;  /* 0x000000000f087348 */ /* 0x01cfea0003c00000 */
[----:B------:R0:W1:Y:S02]  /*1e700*/  SHFL.UP P6, R14, R13, R12, R11 ;  /* 0x0400000c0d0e7389 */ /* 0x00006400000c000b */
[----:B01234-:R-:W-:Y:S01]  /*1e710*/  ENDCOLLECTIVE ;  /* 0x000000000000791b */ /* 0x01ffe20003800000 */
.L_x_5034:
[----:B------:R-:W-:Y:S05]  /*1e720*/  BSYNC B0 ;  /* 0x0000000000007941 */ /* 0x000fea0003800000 */
.L_x_5033:
        /* <DEDUP_REMOVED lines=10> */
.L_x_5035:
        /* <DEDUP_REMOVED lines=8> */
.L_x_5036:
        /* <DEDUP_REMOVED lines=8> */
.L_x_5037:
        /* <DEDUP_REMOVED lines=8> */
.L_x_5038:
        /* <DEDUP_REMOVED lines=8> */
.L_x_5039:
[----:B------:R-:W-:Y:S05]  /*1e9d0*/  BRA `(.L_x_5040) ;  /* 0xffffffd800087947 */ /* 0x000fea000383ffff */
.L_x_4931:
[----:B------:R-:W-:Y:S01]  /*1e9e0*/  BSSY B0, `(.L_x_5041) ;  /* 0x0000008000007945 */ /* 0x000fe20003800000 */
[----:B-----5:R-:W-:Y:S01]  /*1e9f0*/  IMAD.MOV.U32 R13, RZ, RZ, R17 ;  /* 0x000000ffff0d7224 */ /* 0x020fe200078e0011 */
[----:B-1----:R-:W-:Y:S01]  /*1ea00*/  MOV R11, RZ ;  /* 0x000000ff000b7202 */ /* 0x002fe20000000f00 */
[----:B------:R-:W-:Y:S02]  /*1ea10*/  IMAD.MOV.U32 R12, RZ, RZ, 0x1 ;  /* 0x00000001ff0c7424 */ /* 0x000fe400078e00ff */
[----:B------:R-:W-:-:S07]  /*1ea20*/  IMAD.MOV.U32 R15, RZ, RZ, -0x1 ;  /* 0xffffffffff0f7424 */ /* 0x000fce00078e00ff */
[----:B0-2---:R-:W-:Y:S05]  /*1ea30*/  WARPSYNC.COLLECTIVE R15, `(.L_x_5042) ;  /* 0x000000000f087348 */ /* 0x005fea0003c00000 */
[----:B------:R1:W3:Y:S02]  /*1ea40*/  SHFL.UP P6, R14, R13, R12, R11 ;  /* 0x0400000c0d0e7389 */ /* 0x0002e400000c000b */
[----:B0123--:R-:W-:Y:S01]  /*1ea50*/  ENDCOLLECTIVE ;  /* 0x000000000000791b */ /* 0x00ffe20003800000 */
.L_x_5042:
[----:B------:R-:W-:Y:S05]  /*1ea60*/  BSYNC B0 ;  /* 0x0000000000007941 */ /* 0x000fea0003800000 */
.L_x_5041:
        /* <DEDUP_REMOVED lines=10> */
.L_x_5043:
        /* <DEDUP_REMOVED lines=8> */
.L_x_5044:
        /* <DEDUP_REMOVED lines=8> */
.L_x_5045:
        /* <DEDUP_REMOVED lines=8> */
.L_x_5046:
        /* <DEDUP_REMOVED lines=8> */
.L_x_5047:
[----:B------:R-:W-:Y:S05]  /*1ed10*/  BRA `(.L_x_5048) ;  /* 0xffffffd400ec7947 */ /* 0x000fea000383ffff */
.L_x_4933:
[----:B------:R-:W-:Y:S01]  /*1ed20*/  BSSY B0, `(.L_x_5049) ;  /* 0x0000006000007945 */ /* 0x000fe20003800000 */
[----:B------:R-:W-:Y:S01]  /*1ed30*/  PLOP3.LUT P6, PT, P6, PT, PT, 0x8, 0x0 ;  /* 0x000000000000781c */ /* 0x000fe200037ce170 */
[----:B------:R-:W-:-:S12]  /*1ed40*/  IMAD.MOV.U32 R15, RZ, RZ, -0x1 ;  /* 0xffffffffff0f7424 */ /* 0x000fd800078e00ff */
[----:B01----:R-:W-:Y:S05]  /*1ed50*/  WARPSYNC.COLLECTIVE R15, `(.L_x_5050) ;  /* 0x000000000f087348 */ /* 0x003fea0003c00000 */
[----:B------:R-:W-:Y:S01]  /*1ed60*/  VOTE.ANY R14, PT, P6 ;  /* 0x00000000000e7806 */ /* 0x000fe200030e0100 */
[----:B01----:R-:W-:Y:S06]  /*1ed70*/  ENDCOLLECTIVE ;  /* 0x000000000000791b */ /* 0x003fec0003800000 */
.L_x_5050:
[----:B------:R-:W-:Y:S05]  /*1ed80*/  BSYNC B0 ;  /* 0x0000000000007941 */ /* 0x000fea0003800000 */
.L_x_5049:
        /* <DEDUP_REMOVED lines=9> */
.L_x_5051:
[----:B------:R-:W-:Y:S01]  /*1ee20*/  IMAD.MOV.U32 R17, RZ, RZ, R14 ;  /* 0x000000ffff117224 */ /* 0x000fe200078e000e */
[----:B------:R-:W-:Y:S06]  /*1ee30*/  BRA `(.L_x_5052) ;  /* 0xffffffd400dc7947 */ /* 0x000fec000383ffff */
.L_x_4935:
[----:B------:R-:W-:Y:S01]  /*1ee40*/  BSSY B0, `(.L_x_5053) ;  /* 0x0000007000007945 */ /* 0x000fe20003800000 */
[----:B------:R-:W-:Y:S01]  /*1ee50*/  IMAD.MOV.U32 R13, RZ, RZ, R2 ;  /* 0x000000ffff0d7224 */ /* 0x000fe200078e0002 */
[----:B------:R-:W-:Y:S01]  /*1ee60*/  MOV R15, 0xffffffff ;  /* 0xffffffff000f7802 */ /* 0x000fe20000000f00 */
[----:B-1----:R-:W-:-:S07]  /*1ee70*/  IMAD.MOV.U32 R11, RZ, RZ, 0x1f ;  /* 0x0000001fff0b7424 */ /* 0x002fce00078e00ff */
[----:B0-23--:R-:W-:Y:S05]  /*1ee80*/  WARPSYNC.COLLECTIVE R15, `(.L_x_5054) ;  /* 0x000000000f087348 */ /* 0x00dfea0003c00000 */
[----:B------:R1:W4:Y:S02]  /*1ee90*/  SHFL.IDX P6, R14, R13, R12, R11 ;  /* 0x0000000c0d0e7389 */ /* 0x00032400000c000b */
[----:B01234-:R-:W-:Y:S01]  /*1eea0*/  ENDCOLLECTIVE ;  /* 0x000000000000791b */ /* 0x01ffe20003800000 */
.L_x_5054:
[----:B------:R-:W-:Y:S05]  /*1eeb0*/  BSYNC B0 ;  /* 0x0000000000007941 */ /* 0x000fea0003800000 */
.L_x_5053:
[----:B------:R-:W-:Y:S01]  /*1eec0*/  IMAD.MOV.U32 R7, RZ, RZ, R14 ;  /* 0x000000ffff077224 */ /* 0x000fe200078e000e */
[----:B------:R-:W-:Y:S06]  /*1eed0*/  BRA `(.L_x_4934) ;  /* 0xffffffd400d07947 */ /* 0x000fec000383ffff */
.L_x_4939:
[----:B-1----:R1:W2:Y:S02]  /*1eee0*/  SYNCS.PHASECHK.TRANS64.TRYWAIT P0, [R0+URZ+0x28c20], R3 ;  /* 0x028c2003000075a7 */ /* 0x0022a4000800017f */
[----:B--2---:R-:W-:Y:S05]  /*1eef0*/  @!P0 NANOSLEEP.SYNCS 0x989680 ;  /* 0x009896800000895d */ /* 0x004fea0003900000 */
[----:B------:R-:W2:Y:S02]  /*1ef00*/  @!P0 SYNCS.PHASECHK.TRANS64 P0, [R0+URZ+0x28c20], R3 ;  /* 0x028c2003000085a7 */ /* 0x000ea4000800007f */
[----:B--2---:R-:W-:Y:S05]  /*1ef10*/  @!P0 BRA `(.L_x_4939) ;  /* 0xfffffffc00f08947 */ /* 0x004fea000383ffff */
[----:B------:R-:W-:Y:S05]  /*1ef20*/  BRA `(.L_x_5055) ;  /* 0xffffffdc00447947 */ /* 0x000fea000383ffff */
.L_x_4940:
[----:B------:R-:W2:Y:S01]  /*1ef30*/  S2R R2, SR_TID.X ;  /* 0x0000000000027919 */ /* 0x000ea20000002100 */
[----:B------:R-:W-:Y:S01]  /*1ef40*/  BSSY B0, `(.L_x_5056) ;  /* 0x000000a000007945 */ /* 0x000fe20003800000 */
[----:B------:R-:W-:Y:S01]  /*1ef50*/  IMAD.MOV.U32 R12, RZ, RZ, RZ ;  /* 0x000000ffff0c7224 */ /* 0x000fe200078e00ff */
[----:B------:R-:W-:Y:S01]  /*1ef60*/  MOV R11, 0x1f ;  /* 0x0000001f000b7802 */ /* 0x000fe20000000f00 */
[----:B------:R-:W-:Y:S01]  /*1ef70*/  IMAD.MOV.U32 R15, RZ, RZ, -0x1 ;  /* 0xffffffffff0f7424 */ /* 0x000fe200078e00ff */
[----:B--2---:R-:W-:-:S04]  /*1ef80*/  SHF.R.U32.HI R2, RZ, 0x5, R2 ;  /* 0x00000005ff027819 */ /* 0x004fc80000011602 */
[----:B------:R-:W-:-:S05]  /*1ef90*/  LOP3.LUT R2, R2, 0x3, RZ, 0xc0, !PT ;  /* 0x0000000302027812 */ /* 0x000fca00078ec0ff */
[----:B0-----:R-:W-:-:S07]  /*1efa0*/  IMAD.MOV.U32 R13, RZ, RZ, R2 ;  /* 0x000000ffff0d7224 */ /* 0x001fce00078e0002 */
[----:B-1----:R-:W-:Y:S05]  /*1efb0*/  WARPSYNC.COLLECTIVE R15, `(.L_x_5057) ;  /* 0x000000000f087348 */ /* 0x002fea0003c00000 */
[----:B------:R0:W2:Y:S02]  /*1efc0*/  SHFL.IDX P6, R14, R13, R12, R11 ;  /* 0x0000000c0d0e7389 */ /* 0x0000a400000c000b */
[----:B012---:R-:W-:Y:S01]  /*1efd0*/  ENDCOLLECTIVE ;  /* 0x000000000000791b */ /* 0x007fe20003800000 */
.L_x_5057:
[----:B------:R-:W-:Y:S05]  /*1efe0*/  BSYNC B0 ;  /* 0x0000000000007941 */ /* 0x000fea0003800000 */
.L_x_5056:
[----:B------:R-:W-:Y:S05]  /*1eff0*/  BRA `(.L_x_5058) ;  /* 0xffffffdc002c7947 */ /* 0x000fea000383ffff */
.L_x_4941:
[----:B------:R-:W-:Y:S01]  /*1f000*/  BSSY B0, `(.L_x_5059) ;  /* 0x0000006000007945 */ /* 0x000fe20003800000 */
[----:B------:R-:W-:-:S07]  /*1f010*/  IMAD.MOV.U32 R15, RZ, RZ, -0x1 ;  /* 0xffffffffff0f7424 */ /* 0x000fce00078e00ff */
[----:B012---:R-:W-:Y:S05]  /*1f020*/  WARPSYNC.COLLECTIVE R15, `(.L_x_5060) ;  /* 0x000000000f0c7348 */ /* 0x007fea0003c00000 */
[----:B------:R-:W-:Y:S02]  /*1f030*/  ELECT P6, UR62, PT ;  /* 0x00000000003e782f */ /* 0x000fe400038c0000 */
[----:B------:R-:W-:Y:S01]  /*1f040*/  MOV R14, UR62 ;  /* 0x0000003e000e7c02 */ /* 0x000fe20008000f00 */
[----:B012---:R-:W-:Y:S10]  /*1f050*/  ENDCOLLECTIVE ;  /* 0x000000000000791b */ /* 0x007ff40003800000 */
.L_x_5060:
[----:B------:R-:W-:Y:S05]  /*1f060*/  BSYNC B0 ;  /* 0x0000000000007941 */ /* 0x000fea0003800000 */
.L_x_5059:
[----:B------:R-:W-:Y:S05]  /*1f070*/  BRA `(.L_x_5061) ;  /* 0xffffffdc00207947 */ /* 0x000fea000383ffff */
.L_x_4943:
[----:B-1----:R1:W2:Y:S02]  /*1f080*/  SYNCS.PHASECHK.TRANS64.TRYWAIT P0, [R6+URZ], R5 ;  /* 0x00000005060075a7 */ /* 0x0022a4000800017f */
[----:B--2---:R-:W-:Y:S05]  /*1f090*/  @!P0 NANOSLEEP.SYNCS 0x989680 ;  /* 0x009896800000895d */ /* 0x004fea0003900000 */
[----:B------:R-:W2:Y:S02]  /*1f0a0*/  @!P0 SYNCS.PHASECHK.TRANS64 P0, [R6+URZ], R5 ;  /* 0x00000005060085a7 */ /* 0x000ea4000800007f */
[----:B--2---:R-:W-:Y:S05]  /*1f0b0*/  @!P0 BRA `(.L_x_4943) ;  /* 0xfffffffc00f08947 */ /* 0x004fea000383ffff */
[----:B------:R-:W-:Y:S05]  /*1f0c0*/  BRA `(.L_x_5062) ;  /* 0xffffffdc005c7947 */ /* 0x000fea000383ffff */
.L_x_4944:
[----:B--2---:R2:W3:Y:S02]  /*1f0d0*/  SYNCS.PHASECHK.TRANS64.TRYWAIT P0, [R7+URZ], R2 ;  /* 0x00000002070075a7 */ /* 0x0044e4000800017f */
[----:B---3--:R-:W-:Y:S05]  /*1f0e0*/  @!P0 NANOSLEEP.SYNCS 0x989680 ;  /* 0x009896800000895d */ /* 0x008fea0003900000 */
[----:B------:R-:W3:Y:S02]  /*1f0f0*/  @!P0 SYNCS.PHASECHK.TRANS64 P0, [R7+URZ], R2 ;  /* 0x00000002070085a7 */ /* 0x000ee4000800007f */
[----:B---3--:R-:W-:Y:S05]  /*1f100*/  @!P0 BRA `(.L_x_4944) ;  /* 0xfffffffc00f08947 */ /* 0x008fea000383ffff */
[----:B------:R-:W-:Y:S05]  /*1f110*/  BRA `(.L_x_5063) ;  /* 0xffffffdc00507947 */ /* 0x000fea000383ffff */
.L_x_4946:
[----:B---3--:R3:W4:Y:S02]  /*1f120*/  SYNCS.PHASECHK.TRANS64.TRYWAIT P0, [R4+URZ], R5 ;  /* 0x00000005040075a7 */ /* 0x008724000800017f */
[----:B----4-:R-:W-:Y:S05]  /*1f130*/  @!P0 NANOSLEEP.SYNCS 0x989680 ;  /* 0x009896800000895d */ /* 0x010fea0003900000 */
[----:B------:R-:W4:Y:S02]  /*1f140*/  @!P0 SYNCS.PHASECHK.TRANS64 P0, [R4+URZ], R5 ;  /* 0x00000005040085a7 */ /* 0x000f24000800007f */
[----:B----4-:R-:W-:Y:S05]  /*1f150*/  @!P0 BRA `(.L_x_4946) ;  /* 0xfffffffc00f08947 */ /* 0x010fea000383ffff */
[----:B------:R-:W-:Y:S05]  /*1f160*/  BRA `(.L_x_5064) ;  /* 0xffffffdc00587947 */ /* 0x000fea000383ffff */
.L_x_5065:
        /* <DEDUP_REMOVED lines=9> */
.L_x_11950:


//--------------------- .text._ZN7cutlass13device_kernelIN5flash11enable_sm90INS1_16FlashAttnFwdSm90INS1_25CollectiveMainloopFwdSm90ILi2EN4cute5tupleIJNS5_1CILi1EEES8_S8_EEENS6_IJNS7_ILi64EEESA_SA_EEELi512ENS_6half_tEfNS_4arch4Sm90ELb0ELb1ELb1ELb1ELb0ELb0ELb1ELb0ELb0ELb0ELb0ELb0EEENS1_21CollectiveEpilogueFwdINS6_IJSA_NS7_ILi512EEESA_EEES9_SC_SE_Li256ELb1ELb0ELb0ELb0EEENS1_36VarlenDynamicPersistentTileSchedulerILi64ELi64ELi256ELi32ELb0ELb0ELb1ELb1ELb0ELb1EEEEEEEEEvNT_6ParamsE --------------------------
	.section	.text._ZN7cutlass13device_kernelIN5flash11enable_sm90INS1_16FlashAttnFwdSm90INS1_25CollectiveMainloopFwdSm90ILi2EN4cute5tupleIJNS5_1CILi1EEES8_S8_EEENS6_IJNS7_ILi64EEESA_SA_EEELi512ENS_6half_tEfNS_4arch4Sm90ELb0ELb1ELb1ELb1ELb0ELb0ELb1ELb0ELb0ELb0ELb0ELb0EEENS1_21CollectiveEpilogueFwdINS6_IJSA_NS7_ILi512EEESA_EEES9_SC_SE_Li256ELb1ELb0ELb0ELb0EEENS1_36VarlenDynamicPersistentTileSchedulerILi64ELi64ELi256ELi32ELb0ELb0ELb1ELb1ELb0ELb1EEEEEEEEEvNT_6ParamsE,"ax",@progbits
	.align	128
.text._ZN7cutlass13device_kernelIN5flash11enable_sm90INS1_16FlashAttnFwdSm90INS1_25CollectiveMainloopFwdSm90ILi2EN4cute5tupleIJNS5_1CILi1EEES8_S8_EEENS6_IJNS7_ILi64EEESA_SA_EEELi512ENS_6half_tEfNS_4arch4Sm90ELb0ELb1ELb1ELb1ELb0ELb0ELb1ELb0ELb0ELb0ELb0ELb0EEENS1_21CollectiveEpilogueFwdINS6_IJSA_NS7_ILi512EEESA_EEES9_SC_SE_Li256ELb1ELb0ELb0ELb0EEENS1_36VarlenDynamicPersistentTileSchedulerILi64ELi64ELi256ELi32ELb0ELb0ELb1ELb1ELb0ELb1EEEEEEEEEvNT_6ParamsE:
        .type           _ZN7cutlass13device_kernelIN5flash11enable_sm90INS1_16FlashAttnFwdSm90INS1_25CollectiveMainloopFwdSm90ILi2EN4cute5tupleIJNS5_1CILi1EEES8_S8_EEENS6_IJNS7_ILi64EEESA_SA_EEELi512ENS_6half_tEfNS_4arch4Sm90ELb0ELb1ELb1ELb1ELb0ELb0ELb1ELb0ELb0ELb0ELb0ELb0EEENS1_21CollectiveEpilogueFwdINS6_IJSA_NS7_ILi512EEESA_EEES9_SC_SE_Li256ELb1ELb0ELb0ELb0EEENS1_36VarlenDynamicPersistentTileSchedulerILi64ELi64ELi256ELi32ELb0ELb0ELb1ELb1ELb0ELb1EEEEEEEEEvNT_6ParamsE,@function
        .size           _ZN7cutlass13device_kernelIN5flash11enable_sm90INS1_16FlashAttnFwdSm90INS1_25CollectiveMainloopFwdSm90ILi2EN4cute5tupleIJNS5_1CILi1EEES8_S8_EEENS6_IJNS7_ILi64EEESA_SA_EEELi512ENS_6half_tEfNS_4arch4Sm90ELb0ELb1ELb1ELb1ELb0ELb0ELb1ELb0ELb0ELb0ELb0ELb0EEENS1_21CollectiveEpilogueFwdINS6_IJSA_NS7_ILi512EEESA_EEES9_SC_SE_Li256ELb1ELb0ELb0ELb0EEENS1_36VarlenDynamicPersistentTileSchedulerILi64ELi64ELi256ELi32ELb0ELb0ELb1ELb1ELb0ELb1EEEEEEEEEvNT_6ParamsE,(.L_x_11951 - _ZN7cutlass13device_kernelIN5flash11enable_sm90INS1_16FlashAttnFwdSm90INS1_25CollectiveMainloopFwdSm90ILi2EN4cute5tupleIJNS5_1CILi1EEES8_S8_EEENS6_IJNS7_ILi64EEESA_SA_EEELi512ENS_6half_tEfNS_4arch4Sm90ELb0ELb1ELb1ELb1ELb0ELb0ELb1ELb0ELb0ELb0ELb0ELb0EEENS1_21CollectiveEpilogueFwdINS6_IJSA_NS7_ILi512EEESA_EEES9_SC_SE_Li256ELb1ELb0ELb0ELb0EEENS1_36VarlenDynamicPersistentTileSchedulerILi64ELi64ELi256ELi32ELb0ELb0ELb1ELb1ELb0ELb1EEEEEEEEEvNT_6ParamsE)
        .other          _ZN7cutlass13device_kernelIN5flash11enable_sm90INS1_16FlashAttnFwdSm90INS1_25CollectiveMainloopFwdSm90ILi2EN4cute5tupleIJNS5_1CILi1EEES8_S8_EEENS6_IJNS7_ILi64EEESA_SA_EEELi512ENS_6half_tEfNS_4arch4Sm90ELb0ELb1ELb1ELb1ELb0ELb0ELb1ELb0ELb0ELb0ELb0ELb0EEENS1_21CollectiveEpilogueFwdINS6_IJSA_NS7_ILi512EEESA_EEES9_SC_SE_Li256ELb1ELb0ELb0ELb0EEENS1_36VarlenDynamicPersistentTileSchedulerILi64ELi64ELi256ELi32ELb0ELb0ELb1ELb1ELb0ELb1EEEEEEEEEvNT_6ParamsE,@"STO_CUDA_ENTRY STV_DEFAULT"
_ZN7cutlass13device_kernelIN5flash11enable_sm90INS1_16FlashAttnFwdSm90INS1_25CollectiveMainloopFwdSm90ILi2EN4cute5tupleIJNS5_1CILi1EEES8_S8_EEENS6_IJNS7_ILi64EEESA_SA_EEELi512ENS_6half_tEfNS_4arch4Sm90ELb0ELb1ELb1ELb1ELb0ELb0ELb1ELb0ELb0ELb0ELb0ELb0EEENS1_21CollectiveEpilogueFwdINS6_IJSA_NS7_ILi512EEESA_EEES9_SC_SE_Li256ELb1ELb0ELb0ELb0EEENS1_36VarlenDynamicPersistentTileSchedulerILi64ELi64ELi256ELi32ELb0ELb0ELb1ELb1ELb0ELb1EEEEEEEEEvNT_6ParamsE:
        /* <DEDUP_REMOVED lines=23> */
.L_x_5067:
[----:B------:R-:W-:Y:S05]  /*0170*/  BSYNC B0 ;  /* 0x0000000000007941 */ /* 0x000fea0003800000 */
.L_x_5066:
        /* <DEDUP_REMOVED lines=39> */
.L_x_5068:
        /* <DEDUP_REMOVED lines=22> */
.L_x_5069:
        /* <DEDUP_REMOVED lines=18> */
.L_x_5070:
        /* <DEDUP_REMOVED lines=22> */
.L_x_5071:
        /* <DEDUP_REMOVED lines=22> */
.L_x_5072:
[----:B------:R-:W-:Y:S01]  /*0930*/  IMAD.MOV.U32 R2, RZ, RZ, 0x1 ;  /* 0x00000001ff027424 */ /* 0x000fe200078e00ff */
[----:B------:R-:W-:Y:S01]  /*0940*/  ISETP.NE.AND P0, PT, R3, RZ, PT ;  /* 0x000000ff0300720c */ /* 0x000fe20003f05270 */
[----:B------:R-:W-:-:S03]  /*0950*/  NOP ;  /* 0x0000000000007918 */ /* 0x000fc60000000000 */
[----:B------:R-:W-:-:S05]  /*0960*/  SEL R2, R2, 0x2, !P0 ;  /* 0x0000000202027807 */ /* 0x000fca0004000000 */
[----:B------:R0:W-:Y:S02]  /*0970*/  STL [R1+0x24], R2 ;  /* 0x0000240201007387 */ /* 0x0001e40000100800 */
[----:B01234-:R-:W-:Y:S06]  /*0980*/  BAR.SYNC.DEFER_BLOCKING 0x0 ;  /* 0x0000000000007b1d */ /* 0x01ffec0000010000 */
[----:B------:R-:W-:Y:S05]  /*0990*/  @!P0 BRA `(.L_x_5073) ;  /* 0x0000013800788947 */ /* 0x000fea0003800000 */
.L_x_5074:
        /* <DEDUP_REMOVED lines=19> */
[----:B------:R-:W2:Y:S01]  /*0ad0*/  LDL.LU R14, [R1+0x24] ;  /* 0x00002400010e7983 */ /* 0x000ea20000300800 */
[----:B------:R-:W-:-:S05]  /*0ae0*/  VIADD R201, R2, 0xffffff80 ;  /* 0xffffff8002c97836 */ /* 0x000fca0000000000 */
[----:B------:R-:W-:-:S04]  /*0af0*/  SHF.R.S32.HI R0, RZ, 0x1f, R201 ;  /* 0x0000001fff007819 */ /* 0x000fc800000114c9 */
[----:B------:R-:W-:-:S04]  /*0b00*/  LEA.HI R2, R0, R201, RZ, 0x4 ;  /* 0x000000c900027211 */ /* 0x000fc800078f20ff */
[----:B------:R-:W-:Y:S02]  /*0b10*/  SHF.R.S32.HI R7, RZ, 0x4, R2 ;  /* 0x00000004ff077819 */ /* 0x000fe40000011402 */
[----:B------:R-:W-:Y:S02]  /*0b20*/  LEA.HI R3, R0, R201, RZ, 0x5 ;  /* 0x000000c900037211 */ /* 0x000fe400078f28ff */
[C---:B------:R-:W-:Y:S02]  /*0b30*/  LEA.HI R5, R2.reuse, R7, RZ, 0x1 ;  /* 0x0000000702057211 */ /* 0x040fe400078f08ff */
[----:B------:R-:W-:Y:S02]  /*0b40*/  LOP3.LUT R2, R2, 0xfffffff0, RZ, 0xc0, !PT ;  /* 0xfffffff002027812 */ /* 0x000fe400078ec0ff */
[----:B------:R-:W-:Y:S02]  /*0b50*/  LOP3.LUT R6, R5, 0x1ffffffe, RZ, 0xc0, !PT ;  /* 0x1ffffffe05067812 */ /* 0x000fe400078ec0ff */
[--C-:B------:R-:W-:Y:S01]  /*0b60*/  SHF.R.S32.HI R5, RZ, 0x5, R3.reuse ;  /* 0x00000005ff057819 */ /* 0x100fe20000011403 */
[----:B------:R-:W-:Y:S01]  /*0b70*/  IMAD.IADD R2, R201, 0x1, -R2 ;  /* 0x00000001c9027824 */ /* 0x000fe200078e0a02 */
[----:B------:R-:W-:-:S02]  /*0b80*/  SHF.R.S32.HI R8, RZ, 0x1f, R3 ;  /* 0x0000001fff087819 */ /* 0x000fc40000011403 */
[----:B------:R-:W-:Y:S02]  /*0b90*/  LEA.HI R4, R0, R201, RZ, 0x7 ;  /* 0x000000c900047211 */ /* 0x000fe400078f38ff */
[----:B------:R-:W-:Y:S02]  /*0ba0*/  LEA.HI R8, R8, R5, RZ, 0x2 ;  /* 0x0000000508087211 */ /* 0x000fe400078f10ff */
[----:B------:R-:W-:Y:S01]  /*0bb0*/  SHF.R.S32.HI R3, RZ, 0x1f, R2 ;  /* 0x0000001fff037819 */ /* 0x000fe20000011402 */
[----:B------:R-:W-:Y:S01]  /*0bc0*/  IMAD.IADD R6, R7, 0x1, -R6 ;  /* 0x0000000107067824 */ /* 0x000fe200078e0a06 */
[----:B------:R-:W-:Y:S02]  /*0bd0*/  SHF.R.S32.HI R199, RZ, 0x7, R4 ;  /* 0x00000007ffc77819 */ /* 0x000fe40000011404 */
[----:B------:R-:W-:Y:S02]  /*0be0*/  LOP3.LUT R8, R8, 0x3ffffc, RZ, 0xc0, !PT ;  /* 0x003ffffc08087812 */ /* 0x000fe400078ec0ff */
[----:B------:R-:W-:-:S02]  /*0bf0*/  LEA.HI R7, R3, R2, RZ, 0x3 ;  /* 0x0000000203077211 */ /* 0x000fc400078f18ff */
[----:B------:R-:W-:Y:S01]  /*0c00*/  LEA R13, R199, R2, 0x8 ;  /* 0x00000002c70d7211 */ /* 0x000fe200078e40ff */
[----:B------:R-:W-:Y:S01]  /*0c10*/  IMAD.IADD R8, R5, 0x1, -R8 ;  /* 0x0000000105087824 */ /* 0x000fe200078e0a08 */
[C---:B------:R-:W-:Y:S01]  /*0c20*/  LOP3.LUT R9, R7.reuse, 0xfffffff8, RZ, 0xc0, !PT ;  /* 0xfffffff807097812 */ /* 0x040fe200078ec0ff */
[----:B------:R-:W-:Y:S02]  /*0c30*/  IMAD.SHL.U32 R11, R7, 0x40, RZ ;  /* 0x00000040070b7824 */ /* 0x000fe400078e00ff */
[----:B------:R-:W-:Y:S02]  /*0c40*/  IMAD R13, R8, 0x10, R13 ;  /* 0x00000010080d7824 */ /* 0x000fe400078e020d */
[----:B------:R-:W-:Y:S01]  /*0c50*/  IMAD.IADD R8, R2, 0x1, -R9 ;  /* 0x0000000102087824 */ /* 0x000fe200078e0a09 */
[----:B------:R-:W-:-:S03]  /*0c60*/  LOP3.LUT R12, R11, 0x7ffffe00, RZ, 0xc0, !PT ;  /* 0x7ffffe000b0c7812 */ /* 0x000fc600078ec0ff */
[----:B------:R-:W-:Y:S01]  /*0c70*/  IMAD.SHL.U32 R11, R8, 0x40, RZ ;  /* 0x00000040080b7824 */ /* 0x000fe200078e00ff */
[----:B------:R-:W-:Y:S02]  /*0c80*/  LOP3.LUT R10, R4, 0xffffff80, RZ, 0xc0, !PT ;  /* 0xffffff80040a7812 */ /* 0x000fe400078ec0ff */
[----:B------:R-:W-:Y:S02]  /*0c90*/  SHF.L.U32 R6, R6, 0x3, RZ ;  /* 0x0000000306067819 */ /* 0x000fe400000006ff */
[----:B------:R-:W-:Y:S01]  /*0ca0*/  LOP3.LUT R11, R11, 0x1c0, RZ, 0xc0, !PT ;  /* 0x000001c00b0b7812 */ /* 0x000fe200078ec0ff */
[----:B------:R-:W-:Y:S02]  /*0cb0*/  IMAD.IADD R10, R201, 0x1, -R10 ;  /* 0x00000001c90a7824 */ /* 0x000fe400078e0a0a */
[--C-:B------:R-:W-:Y:S01]  /*0cc0*/  IMAD.U32 R200, R13, 0x40, R6.reuse ;  /* 0x000000400dc87824 */ /* 0x100fe200078e0006 */
[----:B------:R-:W-:Y:S02]  /*0cd0*/  LOP3.LUT R6, R11, 0x8, R6, 0xf8, !PT ;  /* 0x000000080b067812 */ /* 0x000fe400078ef806 */
[----:B------:R-:W-:-:S02]  /*0ce0*/  SHF.R.U32.HI R11, RZ, 0x3, R11 ;  /* 0x00000003ff0b7819 */ /* 0x000fc4000001160b */
[----:B------:R-:W-:Y:S01]  /*0cf0*/  SHF.R.S32.HI R3, RZ, 0x1f, R10 ;  /* 0x0000001fff037819 */ /* 0x000fe2000001140a */
[----:B------:R-:W-:Y:S01]  /*0d00*/  IMAD R12, R5, 0x400, R12 ;  /* 0x00000400050c7824 */ /* 0x000fe200078e020c */
[----:B------:R-:W-:Y:S02]  /*0d10*/  LOP3.LUT R11, R6, R11, RZ, 0x3c, !PT ;  /* 0x0000000b060b7212 */ /* 0x000fe400078e3cff */
[----:B------:R-:W-:-:S03]  /*0d20*/  LEA.HI R7, R3, R10, RZ, 0x2 ;  /* 0x0000000a03077211 */ /* 0x000fc600078f10ff */
[----:B------:R-:W-:Y:S01]  /*0d30*/  IMAD.IADD R11, R12, 0x1, R11 ;  /* 0x000000010c0b7824 */ /* 0x000fe200078e020b */
[--C-:B------:R-:W-:Y:S02]  /*0d40*/  SHF.R.S32.HI R2, RZ, 0x2, R7.reuse ;  /* 0x00000002ff027819 */ /* 0x100fe40000011407 */
[----:B------:R-:W-:Y:S02]  /*0d50*/  SHF.R.S32.HI R9, RZ, 0x1f, R7 ;  /* 0x0000001fff097819 */ /* 0x000fe40000011407 */
[----:B------:R-:W-:Y:S02]  /*0d60*/  R2P PR, R8, 0x6 ;  /* 0x0000000608007804 */ /* 0x000fe40000000000 */
[----:B------:R-:W-:Y:S02]  /*0d70*/  LEA R23, R11, UR37, 0x1 ;  /* 0x000000250b177c11 */ /* 0x000fe4000f8e08ff */
[----:B------:R-:W-:Y:S02]  /*0d80*/  LEA.HI R9, R9, R2, RZ, 0x3 ;  /* 0x0000000209097211 */ /* 0x000fe400078f18ff */
[----:B------:R-:W-:-:S02]  /*0d90*/  LEA.HI R0, R0, R201, RZ, 0x3 ;  /* 0x000000c900007211 */ /* 0x000fc400078f18ff */
[----:B------:R-:W-:Y:S01]  /*0da0*/  LEA.HI R4, R4, R199, RZ, 0x1 ;  /* 0x000000c704047211 */ /* 0x000fe200078f08ff */
[----:B------:R-:W-:Y:S01]  /*0db0*/  IMAD.MOV.U32 R189, RZ, RZ, 0x20 ;  /* 0x00000020ffbd7424 */ /* 0x000fe200078e00ff */
[----:B------:R-:W-:Y:S01]  /*0dc0*/  LEA.HI R3, R3, R10, RZ, 0x5 ;  /* 0x0000000a03037211 */ /* 0x000fe200078f28ff */
[----:B------:R-:W-:Y:S01]  /*0dd0*/  VIADD R190, R23, 0x36400 ;  /* 0x0003640017be7836 */ /* 0x000fe20000000000 */
[----:B------:R-:W-:Y:S02]  /*0de0*/  LOP3.LUT R9, R9, 0xfffffff8, RZ, 0xc0, !PT ;  /* 0xfffffff809097812 */ /* 0x000fe400078ec0ff */
[----:B------:R-:W-:Y:S02]  /*0df0*/  LOP3.LUT R7, R7, 0x7ffffffc, RZ, 0xc0, !PT ;  /* 0x7ffffffc07077812 */ /* 0x000fe400078ec0ff */
[----:B------:R-:W-:Y:S02]  /*0e00*/  LOP3.LUT R6, R0, 0x1ffffff8, RZ, 0xc0, !PT ;  /* 0x1ffffff800067812 */ /* 0x000fe400078ec0ff */
[----:B------:R-:W-:Y:S01]  /*0e10*/  LOP3.LUT R4, R4, 0xfffffe, RZ, 0xc0, !PT ;  /* 0x00fffffe04047812 */ /* 0x000fe200078ec0ff */
[----:B------:R-:W-:Y:S01]  /*0e20*/  VIADD R188, R23, 0x36440 ;  /* 0x0003644017bc7836 */ /* 0x000fe20000000000 */
[----:B------:R-:W-:Y:S01]  /*0e30*/  SHF.R.S32.HI R3, RZ, 0x5, R3 ;  /* 0x00000005ff037819 */ /* 0x000fe20000011403 */
[----:B------:R-:W-:Y:S01]  /*0e40*/  IMAD.IADD R2, R2, 0x1, -R9 ;  /* 0x0000000102027824 */ /* 0x000fe200078e0a09 */
[----:B------:R-:W-:Y:S01]  /*0e50*/  SEL R189, R189, 0xffffffe0, !P1 ;  /* 0xffffffe0bdbd7807 */ /* 0x000fe20004800000 */
[----:B------:R-:W-:Y:S01]  /*0e60*/  IMAD.IADD R7, R10, 0x1, -R7 ;  /* 0x000000010a077824 */ /* 0x000fe200078e0a07 */
[----:B------:R-:W-:Y:S01]  /*0e70*/  @P2 IADD3 R188, R190, -0x40, RZ ;  /* 0xffffffc0bebc2810 */ /* 0x000fe20007ffe0ff */
[----:B------:R-:W-:-:S02]  /*0e80*/  IMAD.IADD R6, R201, 0x1, -R6 ;  /* 0x00000001c9067824 */ /* 0x000fc400078e0a06 */
[----:B------:R-:W-:Y:S01]  /*0e90*/  IMAD.IADD R4, R199, 0x1, -R4 ;  /* 0x00000001c7047824 */ /* 0x000fe200078e0a04 */
[----:B------:R-:W-:Y:S01]  /*0ea0*/  SHF.R.S32.HI R194, RZ, 0x3, R0 ;  /* 0x00000003ffc27819 */ /* 0x000fe20000011400 */
[----:B------:R-:W-:Y:S01]  /*0eb0*/  IMAD R19, R3, 0x10, R2 ;  /* 0x0000001003137824 */ /* 0x000fe200078e0202 */
[----:B------:R-:W-:Y:S01]  /*0ec0*/  MOV R2, RZ ;  /* 0x000000ff00027202 */ /* 0x000fe20000000f00 */
[----:B------:R-:W-:Y:S02]  /*0ed0*/  IMAD.IADD R190, R190, 0x1, R189 ;  /* 0x00000001bebe7824 */ /* 0x000fe400078e02bd */
[----:B------:R-:W-:Y:S02]  /*0ee0*/  IMAD.MOV.U32 R198, RZ, RZ, RZ ;  /* 0x000000ffffc67224 */ /* 0x000fe400078e00ff */
[----:B------:R-:W-:Y:S02]  /*0ef0*/  IMAD.SHL.U32 R191, R6, 0x8, RZ ;  /* 0x0000000806bf7824 */ /* 0x000fe400078e00ff */
[----:B------:R-:W-:-:S02]  /*0f00*/  IMAD.SHL.U32 R22, R4, 0x100, RZ ;  /* 0x0000010004167824 */ /* 0x000fc400078e00ff */
[----:B------:R-:W-:Y:S02]  /*0f10*/  IMAD.SHL.U32 R16, R7, 0x2, RZ ;  /* 0x0000000207107824 */ /* 0x000fe400078e00ff */
[----:B------:R-:W-:Y:S01]  /*0f20*/  IMAD.IADD R189, R189, 0x1, R188 ;  /* 0x00000001bdbd7824 */ /* 0x000fe200078e02bc */
[----:B------:R-:W-:Y:S01]  /*0f30*/  UMOV UR36, URZ ;  /* 0x0000003f00247c82 */ /* 0x000fe20008000000 */
[----:B--2---:R-:W-:-:S07]  /*0f40*/  LOP3.LUT R192, R14, 0x1, RZ, 0xfc, !PT ;  /* 0x000000010ec07812 */ /* 0x004fce00078efcff */
.L_x_5177:
[----:B-1---5:R-:W0:Y:S01]  /*0f50*/  LDC.64 R4, c[0x0][0xb20] ;  /* 0x0002c800ff047b82 */ /* 0x022e220000000a00 */
[----:B--2---:R-:W-:Y:S01]  /*0f60*/  IMAD.MOV.U32 R8, RZ, RZ, RZ ;  /* 0x000000ffff087224 */ /* 0x004fe200078e00ff */
[----:B------:R-:W-:-:S06]  /*0f70*/  ULDC.64 UR4, c[0x0][0x208] ;  /* 0x0000820000047ab9 */ /* 0x000fcc0000000a00 */
[----:B---34-:R-:W1:Y:S08]  /*0f80*/  LDC.64 R6, c[0x0][0xb10] ;  /* 0x0002c400ff067b82 */ /* 0x018e700000000a00 */
[----:B------:R-:W2:Y:S01]  /*0f90*/  LDC.64 R10, c[0x0][0x3f8] ;  /* 0x0000fe00ff0a7b82 */ /* 0x000ea20000000a00 */
        /* <DEDUP_REMOVED lines=31> */
[----:B--2---:R-:W-:-:S07]  /*1190*/  IADD3 R18, -R18, R3, RZ ;  /* 0x0000000312127210 */ /* 0x004fce0007ffe1ff */
.L_x_5075:
        /* <DEDUP_REMOVED lines=8> */
.L_x_5076:
        /* <DEDUP_REMOVED lines=10> */
.L_x_5077:
[----:B---3--:R-:W2:Y:S01]  /*12c0*/  LDL R6, [R1+0x4] ;  /* 0x0000040001067983 */ /* 0x008ea20000100800 */
[----:B0-----:R-:W0:Y:S01]  /*12d0*/  LDC R5, c[0x0][0xad8] ;  /* 0x0002b600ff057b82 */ /* 0x001e220000000800 */
[----:B-----5:R-:W-:Y:S01]  /*12e0*/  IMAD.IADD R17, R17, 0x1, -R8 ;  /* 0x0000000111117824 */ /* 0x020fe200078e0a08 */
[----:B------:R-:W-:-:S03]  /*12f0*/  LEA R4, R185, 0x40, 0x6 ;  /* 0x00000040b9047811 */ /* 0x000fc600078e30ff */
[C---:B------:R-:W-:Y:S01]  /*1300*/  VIADD R0, R17.reuse, 0x3f ;  /* 0x0000003f11007836 */ /* 0x040fe20000000000 */
[----:B------:R-:W-:-:S04]  /*1310*/  IADD3 R4, R17, R4, -R18 ;  /* 0x0000000411047210 */ /* 0x000fc80007ffe812 */
[----:B------:R-:W-:-:S04]  /*1320*/  SHF.R.S32.HI R3, RZ, 0x1f, R0 ;  /* 0x0000001fff037819 */ /* 0x000fc80000011400 */
[----:B------:R-:W-:-:S04]  /*1330*/  LEA.HI R3, R3, R0, RZ, 0x6 ;  /* 0x0000000003037211 */ /* 0x000fc800078f30ff */
[----:B------:R-:W-:Y:S01]  /*1340*/  SHF.R.S32.HI R168, RZ, 0x6, R3 ;  /* 0x00000006ffa87819 */ /* 0x000fe20000011403 */
[----:B0-----:R-:W-:Y:S01]  /*1350*/  IMAD.IADD R0, R4, 0x1, R5 ;  /* 0x0000000104007824 */ /* 0x001fe200078e0205 */
[----:B--2---:R-:W-:-:S13]  /*1360*/  ISETP.NE.AND P0, PT, R6, 0x1, PT ;  /* 0x000000010600780c */ /* 0x004fda0003f05270 */
[----:B------:R-:W-:Y:S05]  /*1370*/  @!P0 BRA `(.L_x_5078) ;  /* 0x0000001c00ac8947 */ /* 0x000fea0003800000 */
[----:B------:R-:W0:Y:S02]  /*1380*/  LDC R5, c[0x0][0xadc] ;  /* 0x0002b700ff057b82 */ /* 0x000e240000000800 */
[----:B0-----:R-:W-:-:S13]  /*1390*/  ISETP.GE.AND P1, PT, R5, 0x1, PT ;  /* 0x000000010500780c */ /* 0x001fda0003f26270 */
[----:B------:R-:W-:Y:S05]  /*13a0*/  @!P1 BRA `(.L_x_5079) ;  /* 0x0000000000409947 */ /* 0x000fea0003800000 */
[C---:B------:R-:W-:Y:S02]  /*13b0*/  ISETP.GT.AND P0, PT, R4.reuse, RZ, PT ;  /* 0x000000ff0400720c */ /* 0x040fe40003f04270 */
        /* <DEDUP_REMOVED lines=9> */
.L_x_5080:
[----:B------:R-:W-:-:S13]  /*1450*/  ISETP.NE.AND P0, PT, R5, 0x1, PT ;  /* 0x000000010500780c */ /* 0x000fda0003f05270 */
[----:B------:R-:W0:Y:S02]  /*1460*/  @P0 LDC.64 R6, c[0x0][0xae0] ;  /* 0x0002b800ff060b82 */ /* 0x000e240000000a00 */
[----:B0-----:R-:W-:-:S05]  /*1470*/  @P0 IMAD.HI.U32 R4, R3, R6, RZ ;  /* 0x0000000603040227 */ /* 0x001fca00078e00ff */
[----:B------:R-:W-:-:S07]  /*1480*/  @P0 SHF.R.U32.HI R3, RZ, R7, R4 ;  /* 0x00000007ff030219 */ /* 0x000fce0000011604 */
.L_x_5081:
[----:B------:R-:W-:-:S05]  /*1490*/  IMAD R3, R3, R5, R5 ;  /* 0x0000000503037224 */ /* 0x000fca00078e0205 */
[----:B------:R-:W-:-:S07]  /*14a0*/  VIMNMX R0, R0, R3, PT ;  /* 0x0000000300007248 */ /* 0x000fce0003fe0100 */
.L_x_5079:
[----:B------:R-:W-:Y:S01]  /*14b0*/  VIADD R0, R0, 0x3f ;  /* 0x0000003f00007836 */ /* 0x000fe20000000000 */
[----:B------:R-:W-:Y:S01]  /*14c0*/  ULDC UR4, c[0x0][0xad4] ;  /* 0x0002b50000047ab9 */ /* 0x000fe20000000800 */
[----:B------:R-:W-:-:S03]  /*14d0*/  IMAD R18, R185, 0x40, -R18 ;  /* 0x00000040b9127824 */ /* 0x000fc600078e0a12 */
[----:B------:R-:W-:Y:S01]  /*14e0*/  SHF.R.S32.HI R3, RZ, 0x1f, R0 ;  /* 0x0000001fff037819 */ /* 0x000fe20000011400 */
[----:B------:R-:W-:-:S03]  /*14f0*/  IMAD.IADD R18, R17, 0x1, R18 ;  /* 0x0000000111127824 */ /* 0x000fc600078e0212 */
[----:B------:R-:W-:Y:S01]  /*1500*/  LEA.HI R3, R3, R0, RZ, 0x6 ;  /* 0x0000000003037211 */ /* 0x000fe200078f30ff */
[----:B------:R-:W-:-:S03]  /*1510*/  VIADD R4, R18, -UR4 ;  /* 0x8000000412047c36 */ /* 0x000fc60008000000 */
[----:B------:R-:W-:-:S04]  /*1520*/  SHF.R.S32.HI R3, RZ, 0x6, R3 ;  /* 0x00000006ff037819 */ /* 0x000fc80000011403 */
        /* <DEDUP_REMOVED lines=11> */
.L_x_5083:
[----:B------:R-:W-:-:S13]  /*15e0*/  ISETP.NE.AND P0, PT, R5, 0x1, PT ;  /* 0x000000010500780c */ /* 0x000fda0003f05270 */
[----:B------:R-:W0:Y:S02]  /*15f0*/  @P0 LDC.64 R8, c[0x0][0xae0] ;  /* 0x0002b800ff080b82 */ /* 0x000e240000000a00 */
[----:B0-----:R-:W-:-:S05]  /*1600*/  @P0 IMAD.HI.U32 R0, R18, R8, RZ ;  /* 0x0000000812000227 */ /* 0x001fca00078e00ff */
[----:B------:R-:W-:-:S07]  /*1610*/  @P0 SHF.R.U32.HI R18, RZ, R9, R0 ;  /* 0x00000009ff120219 */ /* 0x000fce0000011600 */
.L_x_5084:
[----:B------:R-:W-:-:S05]  /*1620*/  IMAD R3, R18, R5, RZ ;  /* 0x0000000512037224 */ /* 0x000fca00078e02ff */
[----:B------:R-:W-:-:S07]  /*1630*/  VIMNMX R4, R4, R3, !PT ;  /* 0x0000000304047248 */ /* 0x000fce0007fe0100 */
.L_x_5082:
        /* <DEDUP_REMOVED lines=69> */
[----:B------:R-:W-:Y:S01]  /*1a90*/  CS2R R30, SRZ ;  /* 0x00000000001e7805 */ /* 0x000fe2000001ff00 */
[----:B------:R-:W-:Y:S01]  /*1aa0*/  IMAD.MOV.U32 R20, RZ, RZ, RZ ;  /* 0x000000ffff147224 */ /* 0x000fe200078e00ff */
[----:B------:R-:W-:Y:S01]  /*1ab0*/  CS2R R170, SRZ ;  /* 0x0000000000aa7805 */ /* 0x000fe2000001ff00 */
[----:B------:R-:W-:Y:S02]  /*1ac0*/  IMAD.MOV.U32 R5, RZ, RZ, RZ ;  /* 0x000000ffff057224 */ /* 0x000fe400078e00ff */
[----:B------:R-:W-:Y:S01]  /*1ad0*/  IMAD.MOV.U32 R169, RZ, RZ, RZ ;  /* 0x000000ffffa97224 */ /* 0x000fe200078e00ff */
[----:B------:R-:W-:Y:S06]  /*1ae0*/  @!P1 BRA `(.L_x_5085) ;  /* 0x00000100001c9947 */ /* 0x000fec0003800000 */
[----:B------:R-:W0:Y:S01]  /*1af0*/  SHFL.IDX PT, R0, R199, RZ, 0x1f ;  /* 0x00001fffc7007589 */ /* 0x000e2200000e0000 */
[----:B------:R-:W-:Y:S01]  /*1b00*/  UMOV UR7, 0x40000040 ;  /* 0x4000004000077882 */ /* 0x000fe20000000000 */
[----:B------:R-:W-:Y:S01]  /*1b10*/  UMOV UR9, 0x40000040 ;  /* 0x4000004000097882 */ /* 0x000fe20000000000 */
[----:B------:R-:W-:Y:S01]  /*1b20*/  UMOV UR11, 0x40000040 ;  /* 0x40000040000b7882 */ /* 0x000fe20000000000 */
[----:B------:R-:W-:Y:S01]  /*1b30*/  BAR.SYNC.DEFER_BLOCKING 0xe, 0x100 ;  /* 0x0384000000007b1d */ /* 0x000fe20000010000 */
[----:B------:R-:W-:-:S04]  /*1b40*/  IADD3 R3, R6, -0x2, RZ ;  /* 0xfffffffe06037810 */ /* 0x000fc80007ffe0ff */
[----:B------:R-:W-:Y:S01]  /*1b50*/  ISETP.GE.AND P0, PT, R3, R4, PT ;  /* 0x000000040300720c */ /* 0x000fe20003f06270 */
        /* <DEDUP_REMOVED lines=50> */
.L_x_5087:
[----:B------:R-:W-:Y:S01]  /*1e80*/  BAR.SYNC.DEFER_BLOCKING 0xe, 0x100 ;  /* 0x0384000000007b1d */ /* 0x000fe20000010000 */
[----:B01----:R-:W-:Y:S01]  /*1e90*/  IMAD.U32 R0, RZ, RZ, UR36 ;  /* 0x00000024ff007e24 */ /* 0x003fe2000f8e00ff */
[----:B------:R-:W-:Y:S01]  /*1ea0*/  UIADD3 UR36, UR36, 0x1, URZ ;  /* 0x0000000124247890 */ /* 0x000fe2000fffe03f */
[C---:B------:R-:W-:Y:S02]  /*1eb0*/  ISETP.GT.AND P0, PT, R3.reuse, R4, PT ;  /* 0x000000040300720c */ /* 0x040fe40003f04270 */
[----:B------:R-:W-:Y:S01]  /*1ec0*/  IMAD R0, R0, 0x40, R19 ;  /* 0x0000004000007824 */ /* 0x000fe200078e0213 */
[----:B------:R-:W-:Y:S01]  /*1ed0*/  UISETP.NE.AND UP0, UPT, UR36, 0x2, UPT ;  /* 0x000000022400788c */ /* 0x000fe2000bf05270 */
[----:B------:R-:W-:Y:S01]  /*1ee0*/  IADD3 R3, R3, -0x1, RZ ;  /* 0xffffffff03037810 */ /* 0x000fe20007ffe0ff */
[----:B------:R-:W-:Y:S01]  /*1ef0*/  UMOV UR7, 0x40000040 ;  /* 0x4000004000077882 */ /* 0x000fe20000000000 */
[----:B------:R-:W-:Y:S01]  /*1f00*/  UMOV UR11, 0x40000040 ;  /* 0x40000040000b7882 */ /* 0x000fe20000000000 */
[----:B------:R-:W-:Y:S01]  /*1f10*/  LEA R0, R0, UR37, 0x2 ;  /* 0x0000002500007c11 */ /* 0x000fe2000f8e10ff */
[----:B------:R-:W-:Y:S01]  /*1f20*/  USEL UR36, UR36, URZ, UP0 ;  /* 0x0000003f24247287 */ /* 0x000fe20008000000 */
[----:B------:R-:W-:Y:S01]  /*1f30*/  UMOV UR15, 0x40000040 ;  /* 0x40000040000f7882 */ /* 0x000fe20000000000 */
[----:B------:R-:W-:-:S02]  /*1f40*/  UMOV UR19, 0x40000040 ;  /* 0x4000004000137882 */ /* 0x000fc40000000000 */
[----:B------:R-:W-:-:S04]  /*1f50*/  ULEA UR6, UR36, UR20, 0xc ;  /* 0x0000001424067291 */ /* 0x000fc8000f8e603f */
        /* <DEDUP_REMOVED lines=157> */
.L_x_5086:
[----:B------:R-:W-:Y:S01]  /*2930*/  BAR.SYNC.DEFER_BLOCKING 0xe, 0x100 ;  /* 0x0384000000007b1d */ /* 0x000fe20000010000 */
[----:B01----:R-:W-:Y:S01]  /*2940*/  IMAD.U32 R0, RZ, RZ, UR36 ;  /* 0x00000024ff007e24 */ /* 0x003fe2000f8e00ff */
        /* <DEDUP_REMOVED lines=142> */
.L_x_5078:
[----:B------:R-:W0:Y:S02]  /*3230*/  LDC R6, c[0x0][0xadc] ;  /* 0x0002b700ff067b82 */ /* 0x000e240000000800 */
[----:B0-----:R-:W-:-:S13]  /*3240*/  ISETP.GE.AND P0, PT, R6, 0x1, PT ;  /* 0x000000010600780c */ /* 0x001fda0003f06270 */
[----:B------:R-:W-:Y:S05]  /*3250*/  @!P0 BRA `(.L_x_5088) ;  /* 0x0000000000408947 */ /* 0x000fea0003800000 */
[C---:B------:R-:W-:Y:S01]  /*3260*/  ISETP.GT.AND P1, PT, R4.reuse, RZ, PT ;  /* 0x000000ff0400720c */ /* 0x040fe20003f24270 */
[----:B------:R-:W-:-:S12]  /*3270*/  VIADD R3, R4, 0xffffffff ;  /* 0xffffffff04037836 */ /* 0x000fd80000000000 */
        /* <DEDUP_REMOVED lines=8> */
.L_x_5089:
[----:B------:R-:W-:-:S13]  /*3300*/  ISETP.NE.AND P1, PT, R6, 0x1, PT ;  /* 0x000000010600780c */ /* 0x000fda0003f25270 */
[----:B------:R-:W0:Y:S02]  /*3310*/  @P1 LDC.64 R4, c[0x0][0xae0] ;  /* 0x0002b800ff041b82 */ /* 0x000e240000000a00 */
[----:B0-----:R-:W-:-:S05]  /*3320*/  @P1 IMAD.HI.U32 R4, R3, R4, RZ ;  /* 0x0000000403041227 */ /* 0x001fca00078e00ff */
[----:B------:R-:W-:-:S07]  /*3330*/  @P1 SHF.R.U32.HI R3, RZ, R5, R4 ;  /* 0x00000005ff031219 */ /* 0x000fce0000011604 */
.L_x_5090:
[----:B------:R-:W-:-:S05]  /*3340*/  IMAD R3, R3, R6, R6 ;  /* 0x0000000603037224 */ /* 0x000fca00078e0206 */
[----:B------:R-:W-:-:S07]  /*3350*/  VIMNMX R0, R0, R3, PT ;  /* 0x0000000300007248 */ /* 0x000fce0003fe0100 */
.L_x_5088:
[----:B------:R-:W-:Y:S01]  /*3360*/  VIADD R0, R0, 0x3f ;  /* 0x0000003f00007836 */ /* 0x000fe20000000000 */
[----:B------:R-:W-:Y:S01]  /*3370*/  ULDC UR4, c[0x0][0xad4] ;  /* 0x0002b50000047ab9 */ /* 0x000fe20000000800 */
[----:B------:R-:W-:-:S03]  /*3380*/  IMAD R4, R185, 0x40, -R18 ;  /* 0x00000040b9047824 */ /* 0x000fc600078e0a12 */
[----:B------:R-:W-:-:S04]  /*3390*/  SHF.R.S32.HI R3, RZ, 0x1f, R0 ;  /* 0x0000001fff037819 */ /* 0x000fc80000011400 */
[----:B------:R-:W-:Y:S01]  /*33a0*/  LEA.HI R3, R3, R0, RZ, 0x6 ;  /* 0x0000000003037211 */ /* 0x000fe200078f30ff */
[----:B------:R-:W-:-:S03]  /*33b0*/  IMAD.IADD R0, R17, 0x1, R4 ;  /* 0x0000000111007824 */ /* 0x000fc600078e0204 */
[----:B------:R-:W-:Y:S01]  /*33c0*/  SHF.R.S32.HI R3, RZ, 0x6, R3 ;  /* 0x00000006ff037819 */ /* 0x000fe20000011403 */
[----:B------:R-:W-:-:S03]  /*33d0*/  VIADD R4, R0, -UR4 ;  /* 0x8000000400047c36 */ /* 0x000fc60008000000 */
[----:B------:R-:W-:Y:S01]  /*33e0*/  VIMNMX R168, R168, R3, PT ;  /* 0x00000003a8a87248 */ /* 0x000fe20003fe0100 */
[----:B------:R-:W-:Y:S06]  /*33f0*/  @!P0 BRA `(.L_x_5091) ;  /* 0x0000000000408947 */ /* 0x000fec0003800000 */
[----:B------:R-:W-:-:S05]  /*3400*/  IMAD.MOV.U32 R3, RZ, RZ, R0 ;  /* 0x000000ffff037224 */ /* 0x000fca00078e0000 */
        /* <DEDUP_REMOVED lines=9> */
.L_x_5092:
[----:B------:R-:W-:-:S13]  /*34a0*/  ISETP.NE.AND P0, PT, R6, 0x1, PT ;  /* 0x000000010600780c */ /* 0x000fda0003f05270 */
[----:B------:R-:W0:Y:S02]  /*34b0*/  @P0 LDC.64 R8, c[0x0][0xae0] ;  /* 0x0002b800ff080b82 */ /* 0x000e240000000a00 */
[----:B0-----:R-:W-:-:S05]  /*34c0*/  @P0 IMAD.HI.U32 R0, R3, R8, RZ ;  /* 0x0000000803000227 */ /* 0x001fca00078e00ff */
[----:B------:R-:W-:-:S07]  /*34d0*/  @P0 SHF.R.U32.HI R3, RZ, R9, R0 ;  /* 0x00000009ff030219 */ /* 0x000fce0000011600 */
.L_x_5093:
[----:B------:R-:W-:-:S05]  /*34e0*/  IMAD R3, R3, R6, RZ ;  /* 0x0000000603037224 */ /* 0x000fca00078e02ff */
[----:B------:R-:W-:-:S07]  /*34f0*/  VIMNMX R4, R4, R3, !PT ;  /* 0x0000000304047248 */ /* 0x000fce0007fe0100 */
.L_x_5091:
        /* <DEDUP_REMOVED lines=105> */
.L_x_5094:
[----:B------:R-:W-:Y:S02]  /*3b90*/  LEA.HI R0, R198, R198, RZ, 0x1 ;  /* 0x000000c6c6007211 */ /* 0x000fe400078f08ff */
[----:B------:R-:W-:Y:S02]  /*3ba0*/  ISETP.NE.AND P0, PT, R192, 0x3, PT ;  /* 0x00000003c000780c */ /* 0x000fe40003f05270 */
[----:B------:R-:W-:-:S05]  /*3bb0*/  LOP3.LUT R3, R0, 0xfffffffe, RZ, 0xc0, !PT ;  /* 0xfffffffe00037812 */ /* 0x000fca00078ec0ff */
[----:B------:R-:W-:-:S05]  /*3bc0*/  IMAD.IADD R3, R198, 0x1, -R3 ;  /* 0x00000001c6037824 */ /* 0x000fca00078e0a03 */
[----:B------:R-:W-:-:S04]  /*3bd0*/  SHF.L.U32 R3, R3, 0x1f, RZ ;  /* 0x0000001f03037819 */ /* 0x000fc800000006ff */
[----:B------:R-:W0:Y:S02]  /*3be0*/  SYNCS.PHASECHK.TRANS64.TRYWAIT P1, [UR37+0x38800], R3 ;  /* 0x03880003ff0075a7 */ /* 0x000e240008020165 */
[----:B0-----:R-:W-:Y:S05]  /*3bf0*/  @!P1 BRA `(.L_x_5095) ;  /* 0x0000016000309947 */ /* 0x001fea0003800000 */
.L_x_5271:
[----:B------:R-:W-:Y:S05]  /*3c00*/  @!P0 BRA `(.L_x_5096) ;  /* 0x0000000000048947 */ /* 0x000fea0003800000 */
[----:B------:R-:W-:Y:S01]  /*3c10*/  BPT.TRAP 0x1 ;  /* 0x000000040000795c */ /* 0x000fe20000300000 */
.L_x_5096:
[----:B------:R-:W-:Y:S01]  /*3c20*/  IMAD.U32 R4, RZ, RZ, UR36 ;  /* 0x00000024ff047e24 */ /* 0x000fe2000f8e00ff */
[----:B------:R-:W-:-:S04]  /*3c30*/  SHF.L.U32 R5, R2, 0x1f, RZ ;  /* 0x0000001f02057819 */ /* 0x000fc800000006ff */
[----:B------:R-:W-:-:S04]  /*3c40*/  LEA R4, R4, UR37, 0x3 ;  /* 0x0000002504047c11 */ /* 0x000fc8000f8e18ff */
[----:B------:R1:W2:Y:S01]  /*3c50*/  SYNCS.PHASECHK.TRANS64.TRYWAIT P1, [R4+URZ+0x38830], R5 ;  /* 0x03883005040075a7 */ /* 0x0002a2000802017f */
[----:B------:R-:W-:Y:S05]  /*3c60*/  @!P0 BRA `(.L_x_5097) ;  /* 0x0000000000048947 */ /* 0x000fea0003800000 */
[----:B------:R-:W-:Y:S01]  /*3c70*/  BPT.TRAP 0x1 ;  /* 0x000000040000795c */ /* 0x000fe20000300000 */
.L_x_5097:
[----:B--2---:R-:W-:Y:S05]  /*3c80*/  @P1 BRA `(.L_x_5098) ;  /* 0x0000000000081947 */ /* 0x004fea0003800000 */
[----:B------:R-:W2:Y:S02]  /*3c90*/  SYNCS.PHASECHK.TRANS64.TRYWAIT P1, [R4+URZ+0x38830], R5 ;  /* 0x03883005040075a7 */ /* 0x000ea4000802017f */
[----:B--2---:R-:W-:Y:S05]  /*3ca0*/  @!P1 BRA `(.L_x_5099) ;  /* 0x00000160001c9947 */ /* 0x004fea0003800000 */
.L_x_5098:
[----:B------:R-:W-:-:S04]  /*3cb0*/  UIADD3 UR4, UR37, 0x22400, URZ ;  /* 0x0002240025047890 */ /* 0x000fc8000fffe03f */
[----:B------:R-:W-:-:S04]  /*3cc0*/  USHF.R.U32.HI UR4, URZ, 0x4, UR4 ;  /* 0x000000043f047899 */ /* 0x000fc80008011604 */
[----:B------:R-:W-:-:S06]  /*3cd0*/  ULOP3.LUT UR4, UR4, 0x3fff, URZ, 0xc0, !UPT ;  /* 0x00003fff04047892 */ /* 0x000fcc000f8ec03f */
[----:B0-----:R-:W-:Y:S01]  /*3ce0*/  IMAD.U32 R0, RZ, RZ, UR4 ;  /* 0x00000004ff007e24 */ /* 0x001fe2000f8e00ff */
        /* <DEDUP_REMOVED lines=34> */
[----:B------:R-:W0:Y:S02]  /*3f10*/  SYNCS.PHASECHK.TRANS64.TRYWAIT P1, [UR37+0x38810], R3 ;  /* 0x03881003ff0075a7 */ /* 0x000e240008020165 */
[----:B0-----:R-:W-:Y:S05]  /*3f20*/  @!P1 BRA `(.L_x_5100) ;  /* 0x0000015c00909947 */ /* 0x001fea0003800000 */
.L_x_5272:
[----:B------:R-:W-:Y:S05]  /*3f30*/  @!P0 BRA `(.L_x_5101) ;  /* 0x0000000000048947 */ /* 0x000fea0003800000 */
[----:B------:R-:W-:Y:S01]  /*3f40*/  BPT.TRAP 0x1 ;  /* 0x000000040000795c */ /* 0x000fe20000300000 */
.L_x_5101:
[----:B------:R3:W4:Y:S01]  /*3f50*/  SYNCS.PHASECHK.TRANS64.TRYWAIT P1, [R4+URZ+0x38850], R5 ;  /* 0x03885005040075a7 */ /* 0x000722000802017f */
[----:B------:R-:W-:Y:S05]  /*3f60*/  @!P0 BRA `(.L_x_5102) ;  /* 0x0000000000048947 */ /* 0x000fea0003800000 */
[----:B------:R-:W-:Y:S01]  /*3f70*/  BPT.TRAP 0x1 ;  /* 0x000000040000795c */ /* 0x000fe20000300000 */
.L_x_5102:
[----:B----4-:R-:W-:Y:S05]  /*3f80*/  @P1 BRA `(.L_x_5103) ;  /* 0x0000000000081947 */ /* 0x010fea0003800000 */
[----:B------:R-:W4:Y:S02]  /*3f90*/  SYNCS.PHASECHK.TRANS64.TRYWAIT P1, [R4+URZ+0x38850], R5 ;  /* 0x03885005040075a7 */ /* 0x000f24000802017f */
[----:B----4-:R-:W-:Y:S05]  /*3fa0*/  @!P1 BRA `(.L_x_5104) ;  /* 0x0000015c00889947 */ /* 0x010fea0003800000 */
.L_x_5103:
[----:B------:R-:W-:Y:S01]  /*3fb0*/  UIADD3 UR4, UR37, 0x400, URZ ;  /* 0x0000040025047890 */ /* 0x000fe2000fffe03f */
[----:B------:R-:W-:Y:S01]  /*3fc0*/  WARPGROUP.ARRIVE ;  /* 0x00000000000079c5 */ /* 0x000fe20000000000 */
[----:B------:R-:W-:-:S05]  /*3fd0*/  UIADD3 UR5, UR37, 0x26400, URZ ;  /* 0x0002640025057890 */ /* 0x000fca000fffe03f */
[----:B0-----:R-:W0:Y:S01]  /*3fe0*/  S2R R3, SR_TID.X ;  /* 0x0000000000037919 */ /* 0x001e220000002100 */
[----:B------:R-:W-:Y:S01]  /*3ff0*/  USHF.R.U32.HI UR4, URZ, 0x4, UR4 ;  /* 0x000000043f047899 */ /* 0x000fe20008011604 */
[----:B------:R-:W-:Y:S01]  /*4000*/  LEA R10, R168, 0xffffffc0, 0x6 ;  /* 0xffffffc0a80a7811 */ /* 0x000fe200078e30ff */
[----:B------:R-:W-:Y:S01]  /*4010*/  USHF.R.U32.HI UR5, URZ, 0x4, UR5 ;  /* 0x000000043f057899 */ /* 0x000fe20008011605 */
[----:B------:R-:W1:Y:S01]  /*4020*/  S2R R6, SR_TID.X ;  /* 0x0000000000067919 */ /* 0x000e620000002100 */
[----:B------:R-:W-:Y:S01]  /*4030*/  ULOP3.LUT UR4, UR4, 0x3fff, URZ, 0xc0, !UPT ;  /* 0x00003fff04047892 */ /* 0x000fe2000f8ec03f */
[----:B------:R-:W-:Y:S01]  /*4040*/  IADD3 R12, -R16, R17, -R10 ;  /* 0x00000011100c7210 */ /* 0x000fe20007ffe90a */
[----:B------:R-:W-:Y:S02]  /*4050*/  ULOP3.LUT UR5, UR5, 0x3fff, URZ, 0xc0, !UPT ;  /* 0x00003fff05057892 */ /* 0x000fe4000f8ec03f */
[----:B------:R-:W-:Y:S02]  /*4060*/  ULOP3.LUT UR4, UR4, 0x10000, URZ, 0xfc, !UPT ;  /* 0x0001000004047892 */ /* 0x000fe4000f8efc3f */
[----:B------:R-:W-:-:S02]  /*4070*/  ULOP3.LUT UR5, UR5, 0x10000, URZ, 0xfc, !UPT ;  /* 0x0001000005057892 */ /* 0x000fc4000f8efc3f */
[----:B------:R-:W-:Y:S01]  /*4080*/  ULEA UR6, UR36, UR4, 0xc ;  /* 0x0000000424067291 */ /* 0x000fe2000f8e603f */
[----:B------:R-:W-:Y:S01]  /*4090*/  UMOV UR25, 0x40000040 ;  /* 0x4000004000197882 */ /* 0x000fe20000000000 */
[----:B------:R-:W-:Y:S01]  /*40a0*/  UMOV UR27, 0x40000040 ;  /* 0x40000040001b7882 */ /* 0x000fe20000000000 */
[----:B------:R-:W-:Y:S02]  /*40b0*/  UIADD3 UR8, UR5, 0x2, URZ ;  /* 0x0000000205087890 */ /* 0x000fe4000fffe03f */
[----:B------:R-:W-:Y:S02]  /*40c0*/  UMOV UR24, UR5 ;  /* 0x0000000500187c82 */ /* 0x000fe40008000000 */
[----:B------:R-:W-:Y:S01]  /*40d0*/  UMOV UR26, UR6 ;  /* 0x00000006001a7c82 */ /* 0x000fe20008000000 */
[----:B------:R-:W-:Y:S01]  /*40e0*/  UIADD3 UR10, UR6, 0x2, URZ ;  /* 0x00000002060a7890 */ /* 0x000fe2000fffe03f */
[----:B------:R-:W-:Y:S01]  /*40f0*/  HGMMA.64x64x16.F32 R24, gdesc[UR24], R24, gsb0 ;  /* 0x00e00000181879f0 */ /* 0x000fe20008000818 */
[----:B------:R-:W-:Y:S01]  /*4100*/  UMOV UR9, 0x40000040 ;  /* 0x4000004000097882 */ /* 0x000fe20000000000 */
[----:B------:R-:W-:Y:S01]  /*4110*/  UMOV UR11, 0x40000040 ;  /* 0x40000040000b7882 */ /* 0x000fe20000000000 */
[----:B------:R-:W-:-:S02]  /*4120*/  UIADD3 UR14, UR5, 0x800, URZ ;  /* 0x00000800050e7890 */ /* 0x000fc4000fffe03f */
[----:B------:R-:W-:Y:S01]  /*4130*/  UIADD3 UR15, UR6, 0x800, URZ ;  /* 0x00000800060f7890 */ /* 0x000fe2000fffe03f */
[----:B------:R-:W-:Y:S01]  /*4140*/  UMOV UR29, 0x40000040 ;  /* 0x40000040001d7882 */ /* 0x000fe20000000000 */
[----:B------:R-:W-:Y:S01]  /*4150*/  UMOV UR31, 0x40000040 ;  /* 0x40000040001f7882 */ /* 0x000fe20000000000 */
[----:B0-----:R-:W-:Y:S02]  /*4160*/  SHF.R.U32.HI R3, RZ, 0x7, R3 ;  /* 0x00000007ff037819 */ /* 0x001fe40000011603 */
[----:B-1234-:R-:W-:-:S04]  /*4170*/  LOP3.LUT R5, R6, 0x7f, RZ, 0xc0, !PT ;  /* 0x0000007f06057812 */ /* 0x01efc800078ec0ff */
[----:B------:R-:W0:Y:S01]  /*4180*/  SHFL.IDX PT, R3, R3, RZ, 0x1f ;  /* 0x00001fff03037589 */ /* 0x000e2200000e0000 */
[----:B------:R-:W-:Y:S01]  /*4190*/  ISETP.NE.AND P1, PT, R5, RZ, PT ;  /* 0x000000ff0500720c */ /* 0x000fe20003f25270 */
[----:B------:R-:W-:-:S04]  /*41a0*/  IMAD.MOV.U32 R5, RZ, RZ, -0x40 ;  /* 0xffffffc0ff057424 */ /* 0x000fc800078e00ff */
[----:B------:R-:W-:-:S05]  /*41b0*/  IMAD R5, R168, R5, 0x41 ;  /* 0x00000041a8057424 */ /* 0x000fca00078e0205 */
[----:B------:R-:W-:Y:S02]  /*41c0*/  IADD3 R11, R5, -0x1, RZ ;  /* 0xffffffff050b7810 */ /* 0x000fe40007ffe0ff */
[----:B0-----:R-:W-:Y:S02]  /*41d0*/  R2UR UR7, R3 ;  /* 0x00000000030772ca */ /* 0x001fe400000e0000 */
[----:B------:R-:W-:-:S04]  /*41e0*/  @!P1 IADD3 R3, R4, 0x38840, RZ ;  /* 0x0003884004039810 */ /* 0x000fc80007ffe0ff */
[----:B------:R-:W-:-:S07]  /*41f0*/  @!P1 PRMT R3, RZ, 0x654, R3 ;  /* 0x00000654ff039816 */ /* 0x000fce0000000003 */
        /* <DEDUP_REMOVED lines=128> */
[----:B------:R-:W-:Y:S02]  /*4a00*/  ULDC.64 UR14, c[0x0][0xad0] ;  /* 0x0002b400000e7ab9 */ /* 0x000fe40000000a00 */
[----:B------:R-:W-:Y:S01]  /*4a10*/  ULOP3.LUT UR15, URZ, UR15, URZ, 0x33, !UPT ;  /* 0x0000000f3f0f7292 */ /* 0x000fe2000f8e333f */
        /* <DEDUP_REMOVED lines=114> */
[----:B------:R-:W-:-:S05]  /*5140*/  UIADD3 UR6, UR7, UR8, UR6 ;  /* 0x0000000807067290 */ /* 0x000fca000fffe006 */
[----:B------:R-:W-:Y:S02]  /*5150*/  UMOV UR8, UR10 ;  /* 0x0000000a00087c82 */ /* 0x000fe40008000000 */
[----:B------:R-:W-:Y:S01]  /*5160*/  UMOV UR10, UR6 ;  /* 0x00000006000a7c82 */ /* 0x000fe20008000000 */
[----:B------:R-:W-:Y:S02]  /*5170*/  ULDC.64 UR6, c[0x0][0xad8] ;  /* 0x0002b60000067ab9 */ /* 0x000fe40000000a00 */
[----:B------:R-:W-:-:S06]  /*5180*/  UISETP.GE.AND UP0, UPT, UR7, 0x1, UPT ;  /* 0x000000010700788c */ /* 0x000fcc000bf06270 */
[----:B------:R-:W-:Y:S01]  /*5190*/  PLOP3.LUT P2, PT, PT, PT, UP0, 0x40, 0x0 ;  /* 0x000000000000781c */ /* 0x000fe20003f4e808 */
        /* <DEDUP_REMOVED lines=37> */
[----:B------:R-:W1:Y:S01]  /*53f0*/  MUFU.TANH R24, R24 ;  /* 0x0000001800187308 */ /* 0x000e620000002400 */
[----:B0-----:R-:W-:-:S07]  /*5400*/  IADD3 R3, -R18, R5, R17 ;  /* 0x0000000512037210 */ /* 0x001fce0007ffe111 */
[----:B------:R-:W0:Y:S01]  /*5410*/  MUFU.TANH R25, R25 ;  /* 0x0000001900197308 */ /* 0x000e220000002400 */
[----:B------:R-:W-:Y:S02]  /*5420*/  IMAD.IADD R6, R3, 0x1, -R16 ;  /* 0x0000000103067824 */ /* 0x000fe400078e0a10 */
[----:B------:R-:W-:-:S05]  /*5430*/  IMAD R3, R185, 0x40, R19 ;  /* 0x00000040b9037824 */ /* 0x000fca00078e0213 */
[----:B------:R2:W3:Y:S01]  /*5440*/  MUFU.TANH R8, R26 ;  /* 0x0000001a00087308 */ /* 0x0004e20000002400 */
[C---:B------:R-:W-:Y:S02]  /*5450*/  VIADD R9, R6.reuse, UR6 ;  /* 0x0000000606097c36 */ /* 0x040fe40008000000 */
[----:B------:R-:W-:-:S03]  /*5460*/  VIADD R14, R6, UR15 ;  /* 0x0000000f060e7c36 */ /* 0x000fc60008000000 */
[----:B------:R-:W-:Y:S01]  /*5470*/  VIADDMNMX R5, R3, R9, R12, PT ;  /* 0x0000000903057246 */ /* 0x000fe2000380010c */
[----:B------:R-:W-:Y:S01]  /*5480*/  IMAD.IADD R6, R14, 0x1, R3 ;  /* 0x000000010e067824 */ /* 0x000fe200078e0203 */
        /* <DEDUP_REMOVED lines=29> */
[----:B-1234-:R-:W-:Y:S05]  /*5660*/  @P2 BRA `(.L_x_5105) ;  /* 0x0000000000582947 */ /* 0x01efea0003800000 */
        /* <DEDUP_REMOVED lines=12> */
.L_x_5107:
[----:B------:R-:W-:-:S06]  /*5730*/  UISETP.NE.AND UP1, UPT, UR7, 0x1, UPT ;  /* 0x000000010700788c */ /* 0x000fcc000bf25270 */
[----:B------:R-:W-:-:S05]  /*5740*/  PLOP3.LUT P2, PT, PT, PT, UP1, 0x80, 0x0 ;  /* 0x000000000000781c */ /* 0x000fca0003f4f018 */
[----:B------:R-:W-:-:S08]  /*5750*/  @UP1 ULDC.64 UR8, c[0x0][0xae0] ;  /* 0x0002b80000081ab9 */ /* 0x000fd00000000a00 */
[----:B------:R-:W-:-:S05]  /*5760*/  @P2 IMAD.HI.U32 R13, R7, UR8, RZ ;  /* 0x00000008070d2c27 */ /* 0x000fca000f8e00ff */
[----:B------:R-:W-:-:S07]  /*5770*/  @P2 SHF.R.U32.HI R7, RZ, UR9, R13 ;  /* 0x00000009ff072c19 */ /* 0x000fce000801160d */
.L_x_5108:
[----:B------:R-:W-:Y:S05]  /*5780*/  BSYNC B0 ;  /* 0x0000000000007941 */ /* 0x000fea0003800000 */
.L_x_5106:
[----:B------:R-:W-:-:S04]  /*5790*/  IMAD R7, R7, UR7, -R10 ;  /* 0x0000000707077c24 */ /* 0x000fc8000f8e0a0a */
[----:B------:R-:W-:-:S05]  /*57a0*/  IMAD.IADD R7, R7, 0x1, -R16 ;  /* 0x0000000107077824 */ /* 0x000fca00078e0a10 */
[----:B------:R-:W-:Y:S02]  /*57b0*/  VIMNMX R6, R6, R7, !PT ;  /* 0x0000000706067248 */ /* 0x000fe40007fe0100 */
[----:B------:R-:W-:-:S07]  /*57c0*/  VIADDMNMX R5, R7, UR7, R5, PT ;  /* 0x0000000707057c46 */ /* 0x000fce000b800105 */
.L_x_5105:
[C---:B------:R-:W-:Y:S02]  /*57d0*/  ISETP.GE.AND P2, PT, R11.reuse, 0x2, PT ;  /* 0x000000020b00780c */ /* 0x040fe40003f46270 */
[C---:B------:R-:W-:Y:S02]  /*57e0*/  ISETP.GE.AND P6, PT, R11.reuse, 0xa, PT ;  /* 0x0000000a0b00780c */ /* 0x040fe40003fc6270 */
[----:B------:R-:W-:Y:S02]  /*57f0*/  ISETP.GT.AND P4, PT, R6, 0x1, !P2 ;  /* 0x000000010600780c */ /* 0x000fe40005784270 */
[----:B------:R-:W-:Y:S02]  /*5800*/  ISETP.GE.AND P3, PT, R11, 0x9, PT ;  /* 0x000000090b00780c */ /* 0x000fe40003f66270 */
[----:B------:R-:W-:Y:S02]  /*5810*/  ISETP.LT.OR P4, PT, R5, 0x2, P4 ;  /* 0x000000020500780c */ /* 0x000fe40002781670 */
[----:B------:R-:W-:-:S02]  /*5820*/  P2R R26, PR, RZ, 0x40 ;  /* 0x00000040ff1a7803 */ /* 0x000fc40000000000 */
[----:B0-----:R-:W-:Y:S02]  /*5830*/  FSEL R15, R25, -INF , !P4 ;  /* 0xff800000190f7808 */ /* 0x001fe40006000000 */
[C---:B------:R-:W-:Y:S02]  /*5840*/  ISETP.GT.AND P4, PT, R6.reuse, 0x9, !P6 ;  /* 0x000000090600780c */ /* 0x040fe40007784270 */
[----:B------:R-:W-:Y:S02]  /*5850*/  ISETP.GT.AND P5, PT, R6, 0x8, !P3 ;  /* 0x000000080600780c */ /* 0x000fe40005fa4270 */
[----:B------:R-:W-:Y:S02]  /*5860*/  ISETP.LT.OR P4, PT, R5, 0xa, P4 ;  /* 0x0000000a0500780c */ /* 0x000fe40002781670 */
[----:B------:R-:W-:Y:S02]  /*5870*/  ISETP.GE.AND P6, PT, R11, 0x11, PT ;  /* 0x000000110b00780c */ /* 0x000fe40003fc6270 */
[----:B------:R-:W-:-:S02]  /*5880*/  FSEL R57, R29, -INF , !P4 ;  /* 0xff8000001d397808 */ /* 0x000fc40006000000 */
[C---:B------:R-:W-:Y:S02]  /*5890*/  ISETP.LT.OR P5, PT, R5.reuse, 0x9, P5 ;  /* 0x000000090500780c */ /* 0x040fe40002fa1670 */
[----:B------:R-:W-:Y:S02]  /*58a0*/  ISETP.GT.AND P4, PT, R6, 0x10, !P6 ;  /* 0x000000100600780c */ /* 0x000fe40007784270 */
[----:B------:R-:W-:Y:S02]  /*58b0*/  FSEL R21, R28, -INF , !P5 ;  /* 0xff8000001c157808 */ /* 0x000fe40006800000 */
        /* <DEDUP_REMOVED lines=59> */
[----:B------:R-:W-:Y:S01]  /*5c70*/  ISETP.LT.OR P6, PT, R5, 0x3a, P6 ;  /* 0x0000003a0500780c */ /* 0x000fe200037c1670 */
[----:B------:R-:W-:-:S03]  /*5c80*/  VIADD R5, R3, 0x8 ;  /* 0x0000000803057836 */ /* 0x000fc60000000000 */
[----:B------:R-:W-:Y:S02]  /*5c90*/  FSEL R53, R53, -INF , !P6 ;  /* 0xff80000035357808 */ /* 0x000fe40007000000 */
[----:B------:R-:W-:Y:S02]  /*5ca0*/  PLOP3.LUT P6, PT, PT, PT, UP0, 0x40, 0x0 ;  /* 0x000000000000781c */ /* 0x000fe40003fce808 */
[----:B------:R-:W-:Y:S02]  /*5cb0*/  VIADDMNMX R6, R5, R9, R12, PT ;  /* 0x0000000905067246 */ /* 0x000fe4000380010c */
[----:B------:R-:W-:-:S09]  /*5cc0*/  IADD3 R5, R14, 0x8, R3 ;  /* 0x000000080e057810 */ /* 0x000fd20007ffe003 */
        /* <DEDUP_REMOVED lines=15> */
.L_x_5111:
[----:B------:R-:W-:-:S06]  /*5dc0*/  UISETP.NE.AND UP1, UPT, UR7, 0x1, UPT ;  /* 0x000000010700788c */ /* 0x000fcc000bf25270 */
[----:B------:R-:W-:-:S05]  /*5dd0*/  PLOP3.LUT P6, PT, PT, PT, UP1, 0x80, 0x0 ;  /* 0x000000000000781c */ /* 0x000fca0003fcf018 */
[----:B------:R-:W-:-:S08]  /*5de0*/  @UP1 ULDC.64 UR8, c[0x0][0xae0] ;  /* 0x0002b80000081ab9 */ /* 0x000fd00000000a00 */
[----:B------:R-:W-:Y:S01]  /*5df0*/  @P6 IMAD.HI.U32 R9, R7, UR8, RZ ;  /* 0x0000000807096c27 */ /* 0x000fe2000f8e00ff */
[----:B------:R-:W-:-:S13]  /*5e00*/  PLOP3.LUT P6, PT, PT, PT, UP1, 0x80, 0x0 ;  /* 0x000000000000781c */ /* 0x000fda0003fcf018 */
[----:B------:R-:W-:-:S07]  /*5e10*/  @P6 SHF.R.U32.HI R7, RZ, UR9, R9 ;  /* 0x00000009ff076c19 */ /* 0x000fce0008011609 */
.L_x_5112:
[----:B------:R-:W-:Y:S05]  /*5e20*/  BSYNC B0 ;  /* 0x0000000000007941 */ /* 0x000fea0003800000 */
.L_x_5110:
[----:B------:R-:W-:-:S04]  /*5e30*/  IMAD R7, R7, UR7, -R10 ;  /* 0x0000000707077c24 */ /* 0x000fc8000f8e0a0a */
[----:B------:R-:W-:-:S05]  /*5e40*/  IMAD.IADD R7, R7, 0x1, -R16 ;  /* 0x0000000107077824 */ /* 0x000fca00078e0a10 */
[----:B------:R-:W-:Y:S02]  /*5e50*/  VIMNMX R5, R5, R7, !PT ;  /* 0x0000000705057248 */ /* 0x000fe40007fe0100 */
[----:B------:R-:W-:-:S07]  /*5e60*/  VIADDMNMX R6, R7, UR7, R6, PT ;  /* 0x0000000707067c46 */ /* 0x000fce000b800106 */
.L_x_5109:
[----:B------:R-:W-:Y:S01]  /*5e70*/  ISETP.GT.AND P2, PT, R5, 0x1, !P2 ;  /* 0x000000010500780c */ /* 0x000fe20005744270 */
[----:B------:R-:W-:Y:S01]  /*5e80*/  ULDC UR11, c[0x0][0xa80] ;  /* 0x0002a000000b7ab9 */ /* 0x000fe20000000800 */
[----:B------:R-:W-:Y:S01]  /*5e90*/  FMNMX.FTZ R7, R13, R15, !PT ;  /* 0x0000000f0d077209 */ /* 0x000fe20007810000 */
[----:B------:R-:W-:Y:S01]  /*5ea0*/  ULEA UR8, UR36, UR38, 0xc ;  /* 0x0000002624087291 */ /* 0x000fe2000f8e603f */
[----:B------:R-:W-:Y:S01]  /*5eb0*/  ISETP.LT.OR P2, PT, R6, 0x2, P2 ;  /* 0x000000020600780c */ /* 0x000fe20001741670 */
[----:B------:R-:W-:Y:S01]  /*5ec0*/  UMOV UR19, 0x40000040 ;  /* 0x4000004000137882 */ /* 0x000fe20000000000 */
[----:B------:R-:W-:Y:S01]  /*5ed0*/  FMNMX.FTZ R7, R21, R7, !PT ;  /* 0x0000000715077209 */ /* 0x000fe20007810000 */
[----:B------:R-:W-:Y:S01]  /*5ee0*/  UIADD3 UR10, UR8, 0x80, URZ ;  /* 0x00000080080a7890 */ /* 0x000fe2000fffe03f */
[----:B------:R-:W-:Y:S01]  /*5ef0*/  FSEL R25, R27, -INF , !P2 ;  /* 0xff8000001b197808 */ /* 0x000fe20005000000 */
[----:B------:R-:W-:Y:S01]  /*5f00*/  @!P1 VIADD R4, R4, 0x38860 ;  /* 0x0003886004049836 */ /* 0x000fe20000000000 */
[----:B------:R-:W-:Y:S01]  /*5f10*/  ISETP.NE.AND P2, PT, R26, RZ, PT ;  /* 0x000000ff1a00720c */ /* 0x000fe20003f45270 */
[----:B------:R-:W-:Y:S01]  /*5f20*/  UMOV UR18, UR8 ;  /* 0x0000000800127c82 */ /* 0x000fe20008000000 */
[----:B------:R-:W-:Y:S01]  /*5f30*/  FMNMX.FTZ R7, R57, R7, !PT ;  /* 0x0000000739077209 */ /* 0x000fe20007810000 */
[----:B------:R-:W-:Y:S01]  /*5f40*/  BAR.SYNC.DEFER_BLOCKING 0xf, 0x100 ;  /* 0x03c4000000007b1d */ /* 0x000fe20000010000 */
[----:B------:R-:W-:-:S02]  /*5f50*/  ISETP.GT.AND P2, PT, R5, 0x9, !P2 ;  /* 0x000000090500780c */ /* 0x000fc40005744270 */
[----:B------:R-:W-:Y:S02]  /*5f60*/  FMNMX.FTZ R7, R59, R7, !PT ;  /* 0x000000073b077209 */ /* 0x000fe40007810000 */
[----:B------:R-:W-:Y:S02]  /*5f70*/  ISETP.LT.OR P2, PT, R6, 0xa, P2 ;  /* 0x0000000a0600780c */ /* 0x000fe40001741670 */
[----:B------:R-:W-:Y:S02]  /*5f80*/  ISETP.GT.AND P3, PT, R5, 0x8, !P3 ;  /* 0x000000080500780c */ /* 0x000fe40005f64270 */
[----:B------:R-:W-:Y:S02]  /*5f90*/  FSEL R27, R31, -INF , !P2 ;  /* 0xff8000001f1b7808 */ /* 0x000fe40005000000 */
[----:B------:R-:W-:Y:S02]  /*5fa0*/  ISETP.NE.AND P2, PT, R28, RZ, PT ;  /* 0x000000ff1c00720c */ /* 0x000fe40003f45270 */
[----:B------:R-:W-:-:S02]  /*5fb0*/  FMNMX.FTZ R7, R61, R7, !PT ;  /* 0x000000073d077209 */ /* 0x000fc40007810000 */
[----:B------:R-:W-:Y:S02]  /*5fc0*/  ISETP.GT.AND P2, PT, R5, 0x10, !P2 ;  /* 0x000000100500780c */ /* 0x000fe40005744270 */
[C---:B------:R-:W-:Y:S02]  /*5fd0*/  ISETP.LT.OR P3, PT, R6.reuse, 0x9, P3 ;  /* 0x000000090600780c */ /* 0x040fe40001f61670 */
[----:B------:R-:W-:Y:S02]  /*5fe0*/  ISETP.LT.OR P2, PT, R6, 0x11, P2 ;  /* 0x000000110600780c */ /* 0x000fe40001741670 */
[----:B------:R-:W-:Y:S02]  /*5ff0*/  FMNMX.FTZ R7, R63, R7, !PT ;  /* 0x000000073f077209 */ /* 0x000fe40007810000 */
[----:B------:R-:W-:Y:S02]  /*6000*/  FSEL R28, R34, -INF , !P2 ;  /* 0xff800000221c7808 */ /* 0x000fe40005000000 */
[----:B------:R-:W-:-:S02]  /*6010*/  ISETP.NE.AND P2, PT, R29, RZ, PT ;  /* 0x000000ff1d00720c */ /* 0x000fc40003f45270 */
[----:B------:R-:W-:Y:S02]  /*6020*/  FSEL R26, R30, -INF , !P3 ;  /* 0xff8000001e1a7808 */ /* 0x000fe40005800000 */
        /* <DEDUP_REMOVED lines=22> */
[----:B------:R-:W-:Y:S01]  /*6190*/  ISETP.NE.AND P3, PT, R40, RZ, PT ;  /* 0x000000ff2800720c */ /* 0x000fe20003f65270 */
[----:B------:R-:W0:Y:S01]  /*61a0*/  SHFL.BFLY PT, R7, R10, 0x2, 0x1f ;  /* 0x0c401f000a077f89 */ /* 0x000e2200000e0000 */
[----:B------:R-:W-:-:S02]  /*61b0*/  ISETP.LT.OR P2, PT, R6, 0x21, P2 ;  /* 0x000000210600780c */ /* 0x000fc40001741670 */
[----:B------:R-:W-:Y:S02]  /*61c0*/  ISETP.NE.AND P6, PT, R20, RZ, PT ;  /* 0x000000ff1400720c */ /* 0x000fe40003fc5270 */
[----:B------:R-:W-:Y:S02]  /*61d0*/  FSEL R32, R42, -INF , !P2 ;  /* 0xff8000002a207808 */ /* 0x000fe40005000000 */
[----:B------:R-:W-:Y:S02]  /*61e0*/  ISETP.NE.AND P2, PT, R37, RZ, PT ;  /* 0x000000ff2500720c */ /* 0x000fe40003f45270 */
[C---:B------:R-:W-:Y:S02]  /*61f0*/  ISETP.GT.AND P4, PT, R5.reuse, 0x31, !P4 ;  /* 0x000000310500780c */ /* 0x040fe40006784270 */
[C---:B------:R-:W-:Y:S02]  /*6200*/  ISETP.GT.AND P2, PT, R5.reuse, 0x21, !P2 ;  /* 0x000000210500780c */ /* 0x040fe40005744270 */
[----:B------:R-:W-:-:S02]  /*6210*/  ISETP.GT.AND P5, PT, R5, 0x38, !P5 ;  /* 0x000000380500780c */ /* 0x000fc40006fa4270 */
[C---:B------:R-:W-:Y:S02]  /*6220*/  ISETP.LT.OR P2, PT, R6.reuse, 0x22, P2 ;  /* 0x000000220600780c */ /* 0x040fe40001741670 */
[----:B------:R-:W-:Y:S02]  /*6230*/  ISETP.LT.OR P4, PT, R6, 0x32, P4 ;  /* 0x000000320600780c */ /* 0x000fe40002781670 */
[----:B------:R-:W-:Y:S02]  /*6240*/  FSEL R33, R43, -INF , !P2 ;  /* 0xff8000002b217808 */ /* 0x000fe40005000000 */
[----:B------:R-:W-:Y:S02]  /*6250*/  ISETP.GT.AND P2, PT, R5, 0x28, !P3 ;  /* 0x000000280500780c */ /* 0x000fe40005f44270 */
[----:B------:R-:W-:Y:S02]  /*6260*/  ISETP.NE.AND P3, PT, R56, RZ, PT ;  /* 0x000000ff3800720c */ /* 0x000fe40003f65270 */
[----:B------:R-:W-:-:S02]  /*6270*/  ISETP.LT.OR P2, PT, R6, 0x29, P2 ;  /* 0x000000290600780c */ /* 0x000fc40001741670 */
[C---:B------:R-:W-:Y:S02]  /*6280*/  ISETP.GT.AND P3, PT, R5.reuse, 0x30, !P3 ;  /* 0x000000300500780c */ /* 0x040fe40005f64270 */
[----:B------:R-:W-:Y:S02]  /*6290*/  FSEL R34, R46, -INF , !P2 ;  /* 0xff8000002e227808 */ /* 0x000fe40005000000 */
[----:B------:R-:W-:Y:S02]  /*62a0*/  ISETP.GT.AND P2, PT, R5, RZ, !P6 ;  /* 0x000000ff0500720c */ /* 0x000fe40007744270 */
[----:B------:R-:W-:Y:S02]  /*62b0*/  ISETP.NE.AND P6, PT, R11, RZ, PT ;  /* 0x000000ff0b00720c */ /* 0x000fe40003fc5270 */
        /* <DEDUP_REMOVED lines=11> */
[----:B------:R-:W-:Y:S02]  /*6370*/  FMNMX.FTZ R8, R28, R7, !PT ;  /* 0x000000071c087209 */ /* 0x000fe40007810000 */
[----:B------:R-:W-:Y:S02]  /*6380*/  ISETP.LT.OR P3, PT, R6, 0x31, P3 ;  /* 0x000000310600780c */ /* 0x000fe40001f61670 */
[----:B------:R-:W-:Y:S02]  /*6390*/  FMNMX.FTZ R9, R29, R8, !PT ;  /* 0x000000081d097209 */ /* 0x000fe40007810000 */
[----:B------:R-:W-:-:S02]  /*63a0*/  FSEL R36, R50, -INF , !P3 ;  /* 0xff80000032247808 */ /* 0x000fc40005800000 */
[----:B------:R-:W-:Y:S02]  /*63b0*/  FMNMX.FTZ R8, R30, R9, !PT ;  /* 0x000000091e087209 */ /* 0x000fe40007810000 */
[----:B------:R-:W-:Y:S02]  /*63c0*/  ISETP.LT.OR P5, PT, R6, 0x39, P5 ;  /* 0x000000390600780c */ /* 0x000fe40002fa1670 */
[----:B------:R-:W-:Y:S02]  /*63d0*/  FMNMX.FTZ R9, R31, R8, !PT ;  /* 0x000000081f097209 */ /* 0x000fe40007810000 */
[----:B0-----:R-:W-:Y:S02]  /*63e0*/  FMNMX.FTZ R7, R11, R12, !PT ;  /* 0x0000000c0b077209 */ /* 0x001fe40007810000 */
[----:B------:R-:W-:Y:S02]  /*63f0*/  FMNMX.FTZ R8, R32, R9, !PT ;  /* 0x0000000920087209 */ /* 0x000fe40007810000 */
[C---:B------:R-:W-:Y:S01]  /*6400*/  FSETP.NEU.FTZ.AND P2, PT, R7.reuse, -INF , PT ;  /* 0xff8000000700780b */ /* 0x040fe20003f5d000 */
[----:B------:R-:W-:Y:S01]  /*6410*/  FMUL.FTZ R10, R7, UR11 ;  /* 0x0000000b070a7c20 */ /* 0x000fe20008410000 */
[----:B------:R-:W-:-:S02]  /*6420*/  FMNMX.FTZ R9, R33, R8, !PT ;  /* 0x0000000821097209 */ /* 0x000fc40007810000 */
[----:B------:R-:W-:Y:S02]  /*6430*/  FSEL R37, R51, -INF , !P4 ;  /* 0xff80000033257808 */ /* 0x000fe40006000000 */
[----:B------:R-:W-:Y:S02]  /*6440*/  FMNMX.FTZ R8, R34, R9, !PT ;  /* 0x0000000922087209 */ /* 0x000fe40007810000 */
[----:B------:R-:W-:Y:S02]  /*6450*/  FSEL R42, R10, RZ, P2 ;  /* 0x000000ff0a2a7208 */ /* 0x000fe40001000000 */
[----:B------:R-:W-:Y:S02]  /*6460*/  FMNMX.FTZ R9, R35, R8, !PT ;  /* 0x0000000823097209 */ /* 0x000fe40007810000 */
[----:B------:R-:W-:Y:S01]  /*6470*/  ISETP.GT.AND P2, PT, R5, 0x39, !P6 ;  /* 0x000000390500780c */ /* 0x000fe20007744270 */
[--C-:B------:R-:W-:Y:S01]  /*6480*/  FFMA.FTZ R11, R15, UR11, -R42.reuse ;  /* 0x0000000b0f0b7c23 */ /* 0x100fe2000801082a */
[----:B------:R-:W-:Y:S01]  /*6490*/  FMNMX.FTZ R8, R36, R9, !PT ;  /* 0x0000000924087209 */ /* 0x000fe20007810000 */
[--C-:B------:R-:W-:Y:S01]  /*64a0*/  FFMA.FTZ R44, R41, UR11, -R42.reuse ;  /* 0x0000000b292c7c23 */ /* 0x100fe2000801082a */
[----:B------:R-:W-:Y:S01]  /*64b0*/  ISETP.LT.OR P2, PT, R6, 0x3a, P2 ;  /* 0x0000003a0600780c */ /* 0x000fe20001741670 */
[--C-:B------:R-:W-:Y:S01]  /*64c0*/  FFMA.FTZ R14, R21, UR11, -R42.reuse ;  /* 0x0000000b150e7c23 */ /* 0x100fe2000801082a */
[----:B------:R-:W-:Y:S01]  /*64d0*/  FSEL R38, R54, -INF , !P5 ;  /* 0xff80000036267808 */ /* 0x000fe20006800000 */
[--C-:B------:R-:W-:Y:S01]  /*64e0*/  FFMA.FTZ R5, R13, UR11, -R42.reuse ;  /* 0x0000000b0d057c23 */ /* 0x100fe2000801082a */
[----:B------:R-:W-:Y:S01]  /*64f0*/  FMNMX.FTZ R9, R37, R8, !PT ;  /* 0x0000000825097209 */ /* 0x000fe20007810000 */
[--C-:B------:R-:W-:Y:S01]  /*6500*/  FFMA.FTZ R10, R57, UR11, -R42.reuse ;  /* 0x0000000b390a7c23 */ /* 0x100fe2000801082a */
[----:B------:R-:W-:Y:S01]  /*6510*/  FSEL R39, R55, -INF , !P2 ;  /* 0xff80000037277808 */ /* 0x000fe20005000000 */
[--C-:B------:R-:W-:Y:S01]  /*6520*/  FFMA.FTZ R12, R61, UR11, -R42.reuse ;  /* 0x0000000b3d0c7c23 */ /* 0x100fe2000801082a */
[----:B------:R-:W-:Y:S01]  /*6530*/  FMNMX.FTZ R8, R38, R9, !PT ;  /* 0x0000000926087209 */ /* 0x000fe20007810000 */
[--C-:B------:R-:W-:Y:S01]  /*6540*/  FFMA.FTZ R13, R63, UR11, -R42.reuse ;  /* 0x0000000b3f0d7c23 */ /* 0x100fe2000801082a */
[----:B------:R0:W-:Y:S01]  /*6550*/  MUFU.EX2 R9, R14 ;  /* 0x0000000e00097308 */ /* 0x0001e20000000800 */
[--C-:B------:R-:W-:Y:S01]  /*6560*/  FFMA.FTZ R20, R59, UR11, -R42.reuse ;  /* 0x0000000b3b147c23 */ /* 0x100fe2000801082a */
[----:B------:R-:W-:Y:S01]  /*6570*/  FMNMX.FTZ R8, R39, R8, !PT ;  /* 0x0000000827087209 */ /* 0x000fe20007810000 */
[--C-:B------:R-:W-:Y:S01]  /*6580*/  FFMA.FTZ R21, R69, UR11, -R42.reuse ;  /* 0x0000000b45157c23 */ /* 0x100fe2000801082a */
[--C-:B------:R-:W-:Y:S01]  /*6590*/  FFMA.FTZ R170, R45, UR11, -R42.reuse ;  /* 0x0000000b2daa7c23 */ /* 0x100fe2000801082a */
[--C-:B------:R-:W-:Y:S01]  /*65a0*/  FFMA.FTZ R169, R169, UR11, -R42.reuse ;  /* 0x0000000ba9a97c23 */ /* 0x100fe2000801082a */
[--C-:B------:R-:W-:Y:S01]  /*65b0*/  FFMA.FTZ R172, R49, UR11, -R42.reuse ;  /* 0x0000000b31ac7c23 */ /* 0x100fe2000801082a */
[----:B------:R-:W1:Y:S01]  /*65c0*/  SHFL.BFLY PT, R15, R8, 0x2, 0x1f ;  /* 0x0c401f00080f7f89 */ /* 0x000e6200000e0000 */
[--C-:B------:R-:W-:Y:S01]  /*65d0*/  FFMA.FTZ R171, R171, UR11, -R42.reuse ;  /* 0x0000000babab7c23 */ /* 0x100fe2000801082a */
[--C-:B0-----:R-:W-:Y:S01]  /*65e0*/  FFMA.FTZ R14, R65, UR11, -R42.reuse ;  /* 0x0000000b410e7c23 */ /* 0x101fe2000801082a */
[--C-:B------:R-:W-:Y:S01]  /*65f0*/  FFMA.FTZ R174, R53, UR11, -R42.reuse ;  /* 0x0000000b35ae7c23 */ /* 0x100fe2000801082a */
[----:B------:R-:W-:Y:S01]  /*6600*/  FFMA.FTZ R43, R67, UR11, -R42 ;  /* 0x0000000b432b7c23 */ /* 0x000fe2000801082a */
[----:B------:R-:W-:Y:S01]  /*6610*/  MUFU.EX2 R5, R5 ;  /* 0x0000000500057308 */ /* 0x000fe20000000800 */
[----:B------:R-:W-:-:S07]  /*6620*/  @!P1 PRMT R4, RZ, 0x654, R4 ;  /* 0x00000654ff049816 */ /* 0x000fce0000000004 */
[----:B------:R-:W0:Y:S08]  /*6630*/  MUFU.EX2 R6, R11 ;  /* 0x0000000b00067308 */ /* 0x000e300000000800 */
[----:B------:R-:W2:Y:S01]  /*6640*/  MUFU.EX2 R10, R10 ;  /* 0x0000000a000a7308 */ /* 0x000ea20000000800 */
[----:B-1----:R-:W-:-:S05]  /*6650*/  FMNMX.FTZ R40, R8, R15, !PT ;  /* 0x0000000f08287209 */ /* 0x002fca0007810000 */
[----:B------:R-:W1:Y:S02]  /*6660*/  SHFL.BFLY PT, R41, R40, 0x1, 0x1f ;  /* 0x0c201f0028297f89 */ /* 0x000e6400000e0000 */
[----:B------:R-:W-:Y:S01]  /*6670*/  MUFU.EX2 R11, R20 ;  /* 0x00000014000b7308 */ /* 0x000fe20000000800 */
[----:B0-----:R-:W-:Y:S01]  /*6680*/  F2FP.F16.F32.PACK_AB R152, R6, R5 ;  /* 0x000000050698723e */ /* 0x001fe200000000ff */
[----:B------:R-:W-:-:S06]  /*6690*/  FADD.FTZ R6, R5, R6 ;  /* 0x0000000605067221 */ /* 0x000fcc0000010000 */
[----:B------:R-:W0:Y:S01]  /*66a0*/  MUFU.EX2 R12, R12 ;  /* 0x0000000c000c7308 */ /* 0x000e220000000800 */
[----:B--2---:R-:W-:Y:S01]  /*66b0*/  F2FP.F16.F32.PACK_AB R154, R10, R9 ;  /* 0x000000090a9a723e */ /* 0x004fe200000000ff */
[----:B------:R-:W-:Y:S01]  /*66c0*/  FADD.FTZ R9, R9, R6 ;  /* 0x0000000609097221 */ /* 0x000fe20000010000 */
[----:B------:R-:W-:-:S03]  /*66d0*/  VIADD R6, R168, 0xfffffffe ;  /* 0xfffffffea8067836 */ /* 0x000fc60000000000 */
[----:B------:R-:W-:Y:S02]  /*66e0*/  FADD.FTZ R10, R10, R9 ;  /* 0x000000090a0a7221 */ /* 0x000fe40000010000 */
[----:B------:R-:W-:Y:S01]  /*66f0*/  MUFU.EX2 R13, R13 ;  /* 0x0000000d000d7308 */ /* 0x000fe20000000800 */
[----:B-1----:R-:W-:-:S07]  /*6700*/  FMNMX.FTZ R8, R40, R41, !PT ;  /* 0x0000002928087209 */ /* 0x002fce0007810000 */
[----:B------:R-:W1:Y:S01]  /*6710*/  MUFU.EX2 R14, R14 ;  /* 0x0000000e000e7308 */ /* 0x000e620000000800 */
[----:B0-----:R-:W-:Y:S01]  /*6720*/  F2FP.F16.F32.PACK_AB R156, R12, R11 ;  /* 0x0000000b0c9c723e */ /* 0x001fe200000000ff */
[----:B------:R-:W-:Y:S01]  /*6730*/  FADD.FTZ R11, R11, R10 ;  /* 0x0000000a0b0b7221 */ /* 0x000fe20000010000 */
[C---:B------:R-:W-:Y:S01]  /*6740*/  FSETP.NEU.FTZ.AND P2, PT, R8.reuse, -INF , PT ;  /* 0xff8000000800780b */ /* 0x040fe20003f5d000 */
[----:B------:R-:W-:Y:S01]  /*6750*/  FMUL.FTZ R40, R8, UR11 ;  /* 0x0000000b08287c20 */ /* 0x000fe20008410000 */
[----:B------:R-:W-:Y:S01]  /*6760*/  IADD3 R10, R17, -R18, RZ ;  /* 0x80000012110a7210 */ /* 0x000fe20007ffe0ff */
[----:B------:R-:W-:Y:S02]  /*6770*/  FADD.FTZ R12, R12, R11 ;  /* 0x0000000b0c0c7221 */ /* 0x000fe40000010000 */
[----:B------:R-:W-:Y:S01]  /*6780*/  MUFU.EX2 R15, R43 ;  /* 0x0000002b000f7308 */ /* 0x000fe20000000800 */
[----:B------:R-:W-:Y:S01]  /*6790*/  FSEL R40, R40, RZ, P2 ;  /* 0x000000ff28287208 */ /* 0x000fe20001000000 */
[----:B------:R-:W-:Y:S01]  /*67a0*/  IMAD R11, R185, 0x40, R10 ;  /* 0x00000040b90b7824 */ /* 0x000fe200078e020a */
[----:B------:R-:W-:-:S03]  /*67b0*/  PLOP3.LUT P2, PT, PT, PT, UP0, 0x40, 0x0 ;  /* 0x000000000000781c */ /* 0x000fc60003f4e808 */
        /* <DEDUP_REMOVED lines=20> */
[----:B------:R-:W0:Y:S08]  /*6900*/  MUFU.EX2 R176, R176 ;  /* 0x000000b000b07308 */ /* 0x000e300000000800 */
[----:B------:R-:W-:Y:S08]  /*6910*/  MUFU.EX2 R175, R175 ;  /* 0x000000af00af7308 */ /* 0x000ff00000000800 */
[----:B------:R-:W1:Y:S01]  /*6920*/  MUFU.EX2 R178, R178 ;  /* 0x000000b200b27308 */ /* 0x000e620000000800 */
[----:B0-----:R-:W-:Y:S01]  /*6930*/  F2FP.F16.F32.PACK_AB R153, R176, R173 ;  /* 0x000000adb099723e */ /* 0x001fe200000000ff */
[----:B------:R-:W-:-:S06]  /*6940*/  FADD.FTZ R176, R173, R176 ;  /* 0x000000b0adb07221 */ /* 0x000fcc0000010000 */
[----:B------:R-:W-:Y:S08]  /*6950*/  MUFU.EX2 R177, R177 ;  /* 0x000000b100b17308 */ /* 0x000ff00000000800 */
[----:B------:R-:W0:Y:S01]  /*6960*/  MUFU.EX2 R180, R180 ;  /* 0x000000b400b47308 */ /* 0x000e220000000800 */
[----:B-1----:R-:W-:Y:S01]  /*6970*/  F2FP.F16.F32.PACK_AB R155, R178, R175 ;  /* 0x000000afb29b723e */ /* 0x002fe200000000ff */
[----:B------:R-:W-:-:S04]  /*6980*/  FADD.FTZ R175, R175, R176 ;  /* 0x000000b0afaf7221 */ /* 0x000fc80000010000 */
[----:B------:R1:W-:Y:S01]  /*6990*/  STSM.16.M88.4 [R23+0x36400], R152 ;  /* 0x0364009817007844 */ /* 0x0003e20000000200 */
[----:B------:R-:W-:Y:S01]  /*69a0*/  FADD.FTZ R178, R178, R175 ;  /* 0x000000afb2b27221 */ /* 0x000fe20000010000 */
[----:B------:R-:W-:Y:S08]  /*69b0*/  MUFU.EX2 R179, R179 ;  /* 0x000000b300b37308 */ /* 0x000ff00000000800 */
[----:B------:R-:W2:Y:S01]  /*69c0*/  MUFU.EX2 R182, R182 ;  /* 0x000000b600b67308 */ /* 0x000ea20000000800 */
[----:B0-----:R-:W-:Y:S01]  /*69d0*/  F2FP.F16.F32.PACK_AB R157, R180, R177 ;  /* 0x000000b1b49d723e */ /* 0x001fe200000000ff */
[----:B------:R-:W-:-:S04]  /*69e0*/  FADD.FTZ R177, R177, R178 ;  /* 0x000000b2b1b17221 */ /* 0x000fc80000010000 */
[----:B------:R-:W-:Y:S02]  /*69f0*/  FADD.FTZ R180, R180, R177 ;  /* 0x000000b1b4b47221 */ /* 0x000fe40000010000 */
[----:B------:R-:W0:Y:S08]  /*6a00*/  MUFU.EX2 R20, R44 ;  /* 0x0000002c00147308 */ /* 0x000e300000000800 */
[----:B------:R-:W-:Y:S01]  /*6a10*/  MUFU.EX2 R21, R21 ;  /* 0x0000001500157308 */ /* 0x000fe20000000800 */
[----:B--2---:R-:W-:Y:S01]  /*6a20*/  F2FP.F16.F32.PACK_AB R159, R182, R179 ;  /* 0x000000b3b69f723e */ /* 0x004fe200000000ff */
[----:B------:R-:W-:-:S04]  /*6a30*/  FADD.FTZ R179, R179, R180 ;  /* 0x000000b4b3b37221 */ /* 0x000fc80000010000 */
[----:B------:R1:W-:Y:S01]  /*6a40*/  STSM.16.M88.4 [R190], R156 ;  /* 0x0000009cbe007844 */ /* 0x0003e20000000200 */
[----:B------:R-:W-:Y:S01]  /*6a50*/  FADD.FTZ R182, R182, R179 ;  /* 0x000000b3b6b67221 */ /* 0x000fe20000010000 */
        /* <DEDUP_REMOVED lines=18> */
[----:B------:R1:W-:Y:S01]  /*6b80*/  STSM.16.M88.4 [R188], R160 ;  /* 0x000000a0bc007844 */ /* 0x0003e20000000200 */
[----:B------:R-:W-:Y:S01]  /*6b90*/  FADD.FTZ R202, R202, R183 ;  /* 0x000000b7caca7221 */ /* 0x000fe20000010000 */
        /* <DEDUP_REMOVED lines=8> */
[----:B------:R-:W-:-:S06]  /*6c20*/  FADD.FTZ R171, R171, R172 ;  /* 0x000000acabab7221 */ /* 0x000fcc0000010000 */
[----:B------:R-:W2:Y:S08]  /*6c30*/  MUFU.EX2 R203, R203 ;  /* 0x000000cb00cb7308 */ /* 0x000eb00000000800 */
[----:B------:R-:W3:Y:S01]  /*6c40*/  MUFU.EX2 R206, R206 ;  /* 0x000000ce00ce7308 */ /* 0x000ee20000000800 */
[----:B0-----:R-:W-:Y:S01]  /*6c50*/  F2FP.F16.F32.PACK_AB R165, R204, R187 ;  /* 0x000000bbcca5723e */ /* 0x001fe200000000ff */
[----:B------:R-:W-:-:S04]  /*6c60*/  FADD.FTZ R187, R187, R202 ;  /* 0x000000cabbbb7221 */ /* 0x000fc80000010000 */
[----:B------:R-:W-:-:S04]  /*6c70*/  FADD.FTZ R204, R204, R187 ;  /* 0x000000bbcccc7221 */ /* 0x000fc80000010000 */
[----:B--2---:R-:W-:Y:S01]  /*6c80*/  FADD.FTZ R5, R203, R204 ;  /* 0x000000cccb057221 */ /* 0x004fe20000010000 */
[----:B---3--:R-:W-:-:S03]  /*6c90*/  F2FP.F16.F32.PACK_AB R167, R206, R203 ;  /* 0x000000cbcea7723e */ /* 0x008fc600000000ff */
[----:B------:R-:W-:Y:S02]  /*6ca0*/  FADD.FTZ R5, R206, R5 ;  /* 0x00000005ce057221 */ /* 0x000fe40000010000 */
[----:B------:R1:W-:Y:S01]  /*6cb0*/  STSM.16.M88.4 [R189], R164 ;  /* 0x000000a4bd007844 */ /* 0x0003e20000000200 */
[----:B------:R-:W-:-:S06]  /*6cc0*/  WARPGROUP.ARRIVE ;  /* 0x00000000000079c5 */ /* 0x000fcc0000000000 */
[----:B------:R-:W-:Y:S01]  /*6cd0*/  HGMMA.64x256x16.F32 R24, R152, gdesc[UR16].tnspB, RZ, !UPT, gsb0 ;  /* 0x43e0001098187df0 */ /* 0x000fe2000c0008ff */
[----:B------:R-:W-:Y:S01]  /*6ce0*/  UMOV UR18, UR10 ;  /* 0x0000000a00127c82 */ /* 0x000fe20008000000 */
[----:B------:R-:W-:Y:S01]  /*6cf0*/  UMOV UR19, 0x40000040 ;  /* 0x4000004000137882 */ /* 0x000fe20000000000 */
[----:B------:R-:W-:Y:S02]  /*6d00*/  UIADD3 UR10, UR8, 0x100, URZ ;  /* 0x00000100080a7890 */ /* 0x000fe4000fffe03f */
[----:B------:R-:W-:Y:S01]  /*6d10*/  UIADD3 UR8, UR8, 0x180, URZ ;  /* 0x0000018008087890 */ /* 0x000fe2000fffe03f */
[----:B------:R-:W-:Y:S02]  /*6d20*/  WARPGROUP.DEPBAR.LE gsb0, 0x0 ;  /* 0x00008000000079c5 */ /* 0x000fe40000010000 */
[----:B------:R-:W-:-:S15]  /*6d30*/  WARPGROUP.ARRIVE ;  /* 0x00000000000079c5 */ /* 0x000fde0000000000 */
[----:B------:R-:W-:-:S05]  /*6d40*/  NOP ;  /* 0x0000000000007918 */ /* 0x000fca0000000000 */
[----:B------:R-:W-:Y:S01]  /*6d50*/  HGMMA.64x256x16.F32 R24, R156, gdesc[UR16].tnspB, R24, gsb0 ;  /* 0x43e000109c187df0 */ /* 0x000fe20008000818 */
[----:B------:R-:W-:Y:S01]  /*6d60*/  UMOV UR18, UR10 ;  /* 0x0000000a00127c82 */ /* 0x000fe20008000000 */
[----:B------:R-:W-:Y:S01]  /*6d70*/  UMOV UR19, 0x40000040 ;  /* 0x4000004000137882 */ /* 0x000fe20000000000 */
[----:B------:R-:W-:Y:S02]  /*6d80*/  WARPGROUP.DEPBAR.LE gsb0, 0x0 ;  /* 0x00008000000079c5 */ /* 0x000fe40000010000 */
[----:B------:R-:W-:-:S15]  /*6d90*/  WARPGROUP.ARRIVE ;  /* 0x00000000000079c5 */ /* 0x000fde0000000000 */
[----:B------:R-:W-:-:S08]  /*6da0*/  NOP ;  /* 0x0000000000007918 */ /* 0x000fd00000000000 */
[----:B------:R-:W-:Y:S01]  /*6db0*/  HGMMA.64x256x16.F32 R24, R160, gdesc[UR16].tnspB, R24, gsb0 ;  /* 0x43e00010a0187df0 */ /* 0x000fe20008000818 */
[----:B------:R-:W-:Y:S01]  /*6dc0*/  UMOV UR18, UR8 ;  /* 0x0000000800127c82 */ /* 0x000fe20008000000 */
[----:B------:R-:W-:Y:S01]  /*6dd0*/  UMOV UR19, 0x40000040 ;  /* 0x4000004000137882 */ /* 0x000fe20000000000 */
[----:B------:R-:W-:-:S13]  /*6de0*/  R2UR UR8, R11 ;  /* 0x000000000b0872ca */ /* 0x000fda00000e0000 */
[----:B------:R-:W-:Y:S01]  /*6df0*/  UIADD3 UR6, UR8, UR6, URZ ;  /* 0x0000000608067290 */ /* 0x000fe2000fffe03f */
[----:B------:R-:W-:Y:S02]  /*6e00*/  WARPGROUP.DEPBAR.LE gsb0, 0x0 ;  /* 0x00008000000079c5 */ /* 0x000fe40000010000 */
[----:B------:R-:W-:-:S09]  /*6e10*/  WARPGROUP.ARRIVE ;  /* 0x00000000000079c5 */ /* 0x000fd20000000000 */
[----:B------:R-:W-:Y:S03]  /*6e20*/  HGMMA.64x256x16.F32 R24, R164, gdesc[UR16].tnspB, R24, gsb0 ;  /* 0x43e00010a4187df0 */ /* 0x000fe60008000818 */
[----:B------:R-:W-:Y:S02]  /*6e30*/  WARPGROUP.DEPBAR.LE gsb0, 0x0 ;  /* 0x00008000000079c5 */ /* 0x000fe40000010000 */
[----:B------:R0:W-:Y:S06]  /*6e40*/  MEMBAR.ALL.CTA ;  /* 0x0000000000007992 */ /* 0x0001ec0000008000 */
[----:B0-----:R-:W0:Y:S02]  /*6e50*/  FENCE.VIEW.ASYNC.S ;  /* 0x00000000000073c6 */ /* 0x001e240000000000 */
[----:B0-----:R-:W-:Y:S01]  /*6e60*/  NOP ;  /* 0x0000000000007918 */ /* 0x001fe20000000000 */
[----:B------:R-:W-:Y:S06]  /*6e70*/  BAR.ARV 0xe, 0x100 ;  /* 0x0384000000007b1d */ /* 0x000fec0000002000 */
[----:B------:R0:W-:Y:S02]  /*6e80*/  @!P1 SYNCS.ARRIVE.TRANS64.RED.A1T0 RZ, [R4+URZ], RZ ;  /* 0x000000ff04ff99a7 */ /* 0x0001e4000810043f */
[----:B0-----:R-:W-:Y:S01]  /*6e90*/  FADD.FTZ R4, R174, R171 ;  /* 0x000000abae047221 */ /* 0x001fe20000010000 */
[----:B-1----:R-:W-:Y:S06]  /*6ea0*/  @P2 BRA `(.L_x_5113) ;  /* 0x0000000000482947 */ /* 0x002fec0003800000 */
[C---:B------:R-:W-:Y:S01]  /*6eb0*/  ISETP.GT.AND P2, PT, R11.reuse, RZ, PT ;  /* 0x000000ff0b00720c */ /* 0x040fe20003f44270 */
[----:B------:R-:W-:-:S05]  /*6ec0*/  VIADD R9, R11, 0xffffffff ;  /* 0xffffffff0b097836 */ /* 0x000fca0000000000 */
[----:B------:R-:W-:-:S07]  /*6ed0*/  R2UR UR10, R9 ;  /* 0x00000000090a72ca */ /* 0x000fce00000e0000 */
[----:B------:R-:W-:Y:S08]  /*6ee0*/  @P2 BRA `(.L_x_5114) ;  /* 0x00000000001c2947 */ /* 0x000ff00003800000 */
[----:B------:R-:W-:Y:S02]  /*6ef0*/  UISETP.NE.AND UP1, UPT, UR7, 0x1, UPT ;  /* 0x000000010700788c */ /* 0x000fe4000bf25270 */
[----:B------:R-:W-:-:S09]  /*6f00*/  UIADD3 UR10, -UR8, URZ, URZ ;  /* 0x0000003f080a7290 */ /* 0x000fd2000fffe13f */
[----:B------:R-:W-:Y:S02]  /*6f10*/  @UP1 ULDC.64 UR18, c[0x0][0xae0] ;  /* 0x0002b80000121ab9 */ /* 0x000fe40000000a00 */
[----:B------:R-:W-:-:S04]  /*6f20*/  UIMAD.WIDE.U32 UR8, UR10, UR18, URZ ;  /* 0x000000120a0872a5 */ /* 0x000fc8000f8e003f */
[----:B------:R-:W-:-:S04]  /*6f30*/  @UP1 USHF.R.U32.HI UR10, URZ, UR19, UR9 ;  /* 0x000000133f0a1299 */ /* 0x000fc80008011609 */
[----:B------:R-:W-:Y:S01]  /*6f40*/  ULOP3.LUT UR10, URZ, UR10, URZ, 0x33, !UPT ;  /* 0x0000000a3f0a7292 */ /* 0x000fe2000f8e333f */
[----:B------:R-:W-:Y:S11]  /*6f50*/  BRA `(.L_x_5115) ;  /* 0x0000000000107947 */ /* 0x000ff60003800000 */
.L_x_5114:
[----:B------:R-:W-:-:S11]  /*6f60*/  UISETP.NE.AND UP1, UPT, UR7, 0x1, UPT ;  /* 0x000000010700788c */ /* 0x000fd6000bf25270 */
[----:B------:R-:W-:Y:S02]  /*6f70*/  @UP1 ULDC.64 UR18, c[0x0][0xae0] ;  /* 0x0002b80000121ab9 */ /* 0x000fe40000000a00 */
[----:B------:R-:W-:-:S04]  /*6f80*/  UIMAD.WIDE.U32 UR8, UR10, UR18, URZ ;  /* 0x000000120a0872a5 */ /* 0x000fc8000f8e003f */
[----:B------:R-:W-:-:S12]  /*6f90*/  @UP1 USHF.R.U32.HI UR10, URZ, UR19, UR9 ;  /* 0x000000133f0a1299 */ /* 0x000fd80008011609 */
.L_x_5115:
[----:B------:R-:W-:-:S04]  /*6fa0*/  UIMAD UR7, UR10, UR7, UR7 ;  /* 0x000000070a0772a4 */ /* 0x000fc8000f8e0207 */
[----:B------:R-:W-:-:S04]  /*6fb0*/  UISETP.LT.AND UP1, UPT, UR6, UR7, UPT ;  /* 0x000000070600728c */ /* 0x000fc8000bf21270 */
[----:B------:R-:W-:-:S12]  /*6fc0*/  USEL UR6, UR6, UR7, UP1 ;  /* 0x0000000706067287 */ /* 0x000fd80008800000 */
.L_x_5113:
[----:B------:R-:W-:Y:S01]  /*6fd0*/  R2UR UR14, R184 ;  /* 0x00000000b80e72ca */ /* 0x000fe200000e0000 */
[----:B------:R-:W-:-:S04]  /*6fe0*/  USHF.R.S32.HI UR7, URZ, 0x1f, UR6 ;  /* 0x0000001f3f077899 */ /* 0x000fc80008011406 */
[----:B------:R-:W-:-:S04]  /*6ff0*/  ULEA.HI UR7, UR7, UR6, URZ, 0x6 ;  /* 0x0000000607077291 */ /* 0x000fc8000f8f303f */
[----:B------:R-:W-:-:S04]  /*7000*/  USHF.R.S32.HI UR7, URZ, 0x6, UR7 ;  /* 0x000000063f077899 */ /* 0x000fc80008011407 */
[----:B------:R-:W-:-:S04]  /*7010*/  UISETP.LT.AND UP1, UPT, UR14, UR7, UPT ;  /* 0x000000070e00728c */ /* 0x000fc8000bf21270 */
[----:B------:R-:W-:-:S06]  /*7020*/  USEL UR14, UR14, UR7, !UP1 ;  /* 0x000000070e0e7287 */ /* 0x000fcc000c800000 */
[----:B------:R-:W-:-:S13]  /*7030*/  ISETP.GE.AND P2, PT, R6, UR14, PT ;  /* 0x0000000e06007c0c */ /* 0x000fda000bf46270 */
[----:B------:R-:W-:Y:S05]  /*7040*/  @!P2 BRA `(.L_x_5116) ;  /* 0x000000380014a947 */ /* 0x000fea0003800000 */
[----:B------:R-:W-:-:S05]  /*7050*/  IMAD.IADD R13, R3, 0x1, R10 ;  /* 0x00000001030d7824 */ /* 0x000fca00078e020a */
[----:B------:R-:W-:-:S04]  /*7060*/  IADD3 R11, R13, 0x8, RZ ;  /* 0x000000080d0b7810 */ /* 0x000fc80007ffe0ff */
[----:B------:R-:W-:-:S07]  /*7070*/  LOP3.LUT R9, RZ, R11, RZ, 0x33, !PT ;  /* 0x0000000bff097212 */ /* 0x000fce00078e33ff */
.L_x_5133:
[----:B------:R-:W-:-:S04]  /*7080*/  UIADD3 UR6, UR36, 0x1, URZ ;  /* 0x0000000124067890 */ /* 0x000fc8000fffe03f */
[----:B------:R-:W-:-:S04]  /*7090*/  UISETP.NE.AND UP1, UPT, UR6, 0x2, UPT ;  /* 0x000000020600788c */ /* 0x000fc8000bf25270 */
[----:B------:R-:W-:Y:S02]  /*70a0*/  USEL UR7, URZ, 0x1, UP1 ;  /* 0x000000013f077887 */ /* 0x000fe40008800000 */
[----:B------:R-:W-:-:S04]  /*70b0*/  USEL UR6, UR6, URZ, UP1 ;  /* 0x0000003f06067287 */ /* 0x000fc80008800000 */
[----:B------:R-:W-:Y:S01]  /*70c0*/  LOP3.LUT R2, R2, UR7, RZ, 0x3c, !PT ;  /* 0x0000000702027c12 */ /* 0x000fe2000f8e3cff */
[----:B0-----:R-:W-:Y:S07]  /*70d0*/  @!P0 BRA `(.L_x_5117) ;  /* 0x0000000000048947 */ /* 0x001fee0003800000 */
[----:B------:R-:W-:Y:S01]  /*70e0*/  BPT.TRAP 0x1 ;  /* 0x000000040000795c */ /* 0x000fe20000300000 */
.L_x_5117:
[----:B------:R-:W-:Y:S01]  /*70f0*/  ULEA UR7, UR6, UR37, 0x3 ;  /* 0x0000002506077291 */ /* 0x000fe2000f8e183f */
[----:B------:R-:W-:-:S08]  /*7100*/  SHF.L.U32 R10, R2, 0x1f, RZ ;  /* 0x0000001f020a7819 */ /* 0x000fd000000006ff */
[----:B------:R0:W1:Y:S01]  /*7110*/  SYNCS.PHASECHK.TRANS64.TRYWAIT P2, [UR7+0x38830], R10 ;  /* 0x0388300aff0075a7 */ /* 0x0000620008040147 */
[----:B------:R-:W-:Y:S05]  /*7120*/  @!P0 BRA `(.L_x_5118) ;  /* 0x0000000000048947 */ /* 0x000fea0003800000 */
[----:B------:R-:W-:Y:S01]  /*7130*/  BPT.TRAP 0x1 ;  /* 0x000000040000795c */ /* 0x000fe20000300000 */
.L_x_5118:
[----:B-1----:R-:W-:Y:S05]  /*7140*/  @P2 BRA `(.L_x_5119) ;  /* 0x0000000000082947 */ /* 0x002fea0003800000 */
[----:B------:R-:W1:Y:S02]  /*7150*/  SYNCS.PHASECHK.TRANS64.TRYWAIT P2, [UR7+0x38830], R10 ;  /* 0x0388300aff0075a7 */ /* 0x000e640008040147 */
[----:B-1----:R-:W-:Y:S05]  /*7160*/  @!P2 BRA `(.L_x_5120) ;  /* 0x0000012c002ca947 */ /* 0x002fea0003800000 */
.L_x_5119:
[----:B------:R-:W-:Y:S01]  /*7170*/  R2UR UR18, R0 ;  /* 0x00000000001272ca */ /* 0x000fe200000e0000 */
[----:B------:R-:W-:Y:S01]  /*7180*/  WARPGROUP.ARRIVE ;  /* 0x00000000000079c5 */ /* 0x000fe20000000000 */
[----:B------:R-:W-:Y:S01]  /*7190*/  UMOV UR8, UR32 ;  /* 0x0000002000087c82 */ /* 0x000fe20008000000 */
[----:B------:R-:W-:Y:S01]  /*71a0*/  UMOV UR9, UR33 ;  /* 0x0000002100097c82 */ /* 0x000fe20008000000 */
[----:B------:R-:W-:-:S09]  /*71b0*/  UMOV UR11, 0x40000040 ;  /* 0x40000040000b7882 */ /* 0x000fd20000000000 */
[----:B------:R-:W-:-:S07]  /*71c0*/  ULEA UR18, UR6, UR18, 0x9 ;  /* 0x0000001206127291 */ /* 0x000fce000f8e483f */
[----:B------:R-:W-:Y:S02]  /*71d0*/  UMOV UR10, UR18 ;  /* 0x00000012000a7c82 */ /* 0x000fe40008000000 */
        /* <DEDUP_REMOVED lines=23> */
[----:B------:R-:W-:Y:S05]  /*7350*/  @!P0 BRA `(.L_x_5121) ;  /* 0x0000000000048947 */ /* 0x000fea0003800000 */
[----:B------:R-:W-:Y:S01]  /*7360*/  BPT.TRAP 0x1 ;  /* 0x000000040000795c */ /* 0x000fe20000300000 */
.L_x_5121:
[----:B------:R2:W3:Y:S01]  /*7370*/  SYNCS.PHASECHK.TRANS64.TRYWAIT P2, [UR7+0x38850], R10 ;  /* 0x0388500aff0075a7 */ /* 0x0004e20008040147 */
[----:B------:R-:W-:Y:S05]  /*7380*/  @!P0 BRA `(.L_x_5122) ;  /* 0x0000000000048947 */ /* 0x000fea0003800000 */
[----:B------:R-:W-:Y:S01]  /*7390*/  BPT.TRAP 0x1 ;  /* 0x000000040000795c */ /* 0x000fe20000300000 */
.L_x_5122:
[----:B---3--:R-:W-:Y:S05]  /*73a0*/  @P2 BRA `(.L_x_5123) ;  /* 0x0000000000082947 */ /* 0x008fea0003800000 */
[----:B------:R-:W3:Y:S02]  /*73b0*/  SYNCS.PHASECHK.TRANS64.TRYWAIT P2, [UR7+0x38850], R10 ;  /* 0x0388500aff0075a7 */ /* 0x000ee40008040147 */
[----:B---3--:R-:W-:Y:S05]  /*73c0*/  @!P2 BRA `(.L_x_5124) ;  /* 0x0000012800aca947 */ /* 0x008fea0003800000 */
.L_x_5123:
[----:B------:R-:W-:Y:S01]  /*73d0*/  ULEA UR8, UR6, UR4, 0xc ;  /* 0x0000000406087291 */ /* 0x000fe2000f8e603f */
[----:B------:R-:W-:Y:S01]  /*73e0*/  WARPGROUP.ARRIVE ;  /* 0x00000000000079c5 */ /* 0x000fe20000000000 */
[----:B------:R-:W-:Y:S01]  /*73f0*/  UMOV UR27, 0x40000040 ;  /* 0x40000040001b7882 */ /* 0x000fe20000000000 */
[----:B------:R-:W-:-:S04]  /*7400*/  UIADD3 UR28, UR5, 0x2, URZ ;  /* 0x00000002051c7890 */ /* 0x000fc8000fffe03f */
[----:B------:R-:W3:Y:S01]  /*7410*/  S2R R12, SR_TID.X ;  /* 0x00000000000c7919 */ /* 0x000ee20000002100 */
[----:B------:R-:W-:Y:S01]  /*7420*/  UIADD3 UR30, UR8, 0x2, URZ ;  /* 0x00000002081e7890 */ /* 0x000fe2000fffe03f */
[----:B------:R-:W-:Y:S01]  /*7430*/  PLOP3.LUT P2, PT, PT, PT, UP0, 0x40, 0x0 ;  /* 0x000000000000781c */ /* 0x000fe20003f4e808 */
[----:B------:R-:W-:Y:S01]  /*7440*/  UMOV UR26, UR8 ;  /* 0x00000008001a7c82 */ /* 0x000fe20008000000 */
[----:B------:R-:W-:Y:S01]  /*7450*/  UMOV UR29, 0x40000040 ;  /* 0x40000040001d7882 */ /* 0x000fe20000000000 */
[----:B------:R-:W-:Y:S01]  /*7460*/  HGMMA.64x64x16.F32 R152, gdesc[UR24], R152, gsb0 ;  /* 0x00e00000189879f0 */ /* 0x000fe20008000898 */
[----:B------:R-:W-:Y:S01]  /*7470*/  UMOV UR31, 0x40000040 ;  /* 0x40000040001f7882 */ /* 0x000fe20000000000 */
[----:B------:R-:W-:Y:S02]  /*7480*/  UIADD3 UR19, UR5, 0x800, URZ ;  /* 0x0000080005137890 */ /* 0x000fe4000fffe03f */
[----:B------:R-:W-:Y:S01]  /*7490*/  UIADD3 UR18, UR8, 0x800, URZ ;  /* 0x0000080008127890 */ /* 0x000fe2000fffe03f */
[----:B------:R-:W-:Y:S01]  /*74a0*/  UMOV UR11, 0x4 ;  /* 0x00000004000b7882 */ /* 0x000fe20000000000 */
[----:B---3--:R-:W-:-:S05]  /*74b0*/  SHF.R.U32.HI R12, RZ, 0x7, R12 ;  /* 0x00000007ff0c7819 */ /* 0x008fca000001160c */
[----:B012---:R-:W0:Y:S02]  /*74c0*/  SHFL.IDX PT, R10, R12, RZ, 0x1f ;  /* 0x00001fff0c0a7589 */ /* 0x007e2400000e0000 */
[----:B0-----:R-:W-:Y:S01]  /*74d0*/  R2UR UR9, R10 ;  /* 0x000000000a0972ca */ /* 0x001fe200000e0000 */
[----:B------:R-:W-:Y:S01]  /*74e0*/  IMAD.U32 R10, RZ, RZ, UR7 ;  /* 0x00000007ff0a7e24 */ /* 0x000fe2000f8e00ff */
[----:B------:R-:W-:-:S03]  /*74f0*/  ULDC UR7, c[0x0][0xad8] ;  /* 0x0002b60000077ab9 */ /* 0x000fc60000000800 */
[----:B------:R-:W-:-:S05]  /*7500*/  @!P1 VIADD R14, R10, 0x38840 ;  /* 0x000388400a0e9836 */ /* 0x000fca0000000000 */
[----:B------:R-:W-:-:S03]  /*7510*/  @!P1 PRMT R14, RZ, 0x654, R14 ;  /* 0x00000654ff0e9816 */ /* 0x000fc6000000000e */
[----:B------:R-:W-:-:S04]  /*7520*/  UISETP.GT.AND UP1, UPT, UR9, 0x7f, UPT ;  /* 0x0000007f0900788c */ /* 0x000fc8000bf24270 */
[----:B------:R-:W-:Y:S02]  /*7530*/  USEL UR9, URZ, 0x2, !UP1 ;  /* 0x000000023f097887 */ /* 0x000fe4000c800000 */
[----:B------:R-:W-:Y:S01]  /*7540*/  USEL UR10, UR11, 0x2, UP1 ;  /* 0x000000020b0a7887 */ /* 0x000fe20008800000 */
[----:B------:R-:W-:Y:S02]  /*7550*/  WARPGROUP.DEPBAR.LE gsb0, 0x0 ;  /* 0x00008000000079c5 */ /* 0x000fe40000010000 */
[----:B------:R-:W-:Y:S01]  /*7560*/  WARPGROUP.ARRIVE ;  /* 0x00000000000079c5 */ /* 0x000fe20000000000 */
[----:B------:R-:W-:-:S05]  /*7570*/  USEL UR11, UR11, 0x6, !UP1 ;  /* 0x000000060b0b7887 */ /* 0x000fca000c800000 */
        /* <DEDUP_REMOVED lines=277> */
[----:B------:R-:W-:Y:S01]  /*86d0*/  IADD3 R15, R17, 0x1, -R180 ;  /* 0x00000001110f7810 */ /* 0x000fe20007ffe8b4 */
[----:B------:R-:W0:Y:S01]  /*86e0*/  MUFU.TANH R186, R186 ;  /* 0x000000ba00ba7308 */ /* 0x000e220000002400 */
[----:B------:R1:W-:Y:S02]  /*86f0*/  @!P1 SYNCS.ARRIVE.TRANS64.RED.A1T0 RZ, [R14+URZ], RZ ;  /* 0x000000ff0eff99a7 */ /* 0x0003e4000810043f */
[----:B------:R-:W-:-:S05]  /*8700*/  IADD3 R15, -R16, R15, -R18 ;  /* 0x0000000f100f7210 */ /* 0x000fca0007ffe912 */
[----:B------:R-:W2:Y:S01]  /*8710*/  MUFU.TANH R187, R187 ;  /* 0x000000bb00bb7308 */ /* 0x000ea20000002400 */
[C---:B------:R-:W-:Y:S02]  /*8720*/  VIADD R212, R15.reuse, UR15 ;  /* 0x0000000f0fd47c36 */ /* 0x040fe40008000000 */
[----:B------:R-:W-:Y:S01]  /*8730*/  VIADD R210, R15, UR7 ;  /* 0x000000070fd27c36 */ /* 0x000fe20008000000 */
[----:B------:R-:W-:Y:S02]  /*8740*/  ULDC UR7, c[0x0][0xadc] ;  /* 0x0002b70000077ab9 */ /* 0x000fe40000000800 */
[C---:B------:R-:W-:Y:S01]  /*8750*/  IADD3 R182, R3.reuse, R212, RZ ;  /* 0x000000d403b67210 */ /* 0x040fe20007ffe0ff */
[----:B------:R-:W-:Y:S01]  /*8760*/  IMAD.IADD R181, R3, 0x1, R210 ;  /* 0x0000000103b57824 */ /* 0x000fe200078e02d2 */
        /* <DEDUP_REMOVED lines=43> */
.L_x_5127:
[----:B------:R-:W-:Y:S02]  /*8a20*/  IMAD.U32 R166, RZ, RZ, UR7 ;  /* 0x00000007ffa67e24 */ /* 0x000fe4000f8e00ff */
[----:B------:R-:W-:-:S03]  /*8a30*/  IMAD.MOV.U32 R167, RZ, RZ, R13 ;  /* 0x000000ffffa77224 */ /* 0x000fc600078e000d */
[----:B------:R-:W-:-:S13]  /*8a40*/  ISETP.NE.AND P2, PT, R166, 0x1, PT ;  /* 0x00000001a600780c */ /* 0x000fda0003f45270 */
[----:B------:R-:W1:Y:S02]  /*8a50*/  @P2 LDC.64 R14, c[0x0][0xae0] ;  /* 0x0002b800ff0e2b82 */ /* 0x000e640000000a00 */
[----:B-1----:R-:W-:-:S05]  /*8a60*/  @P2 IMAD.HI.U32 R14, R13, R14, RZ ;  /* 0x0000000e0d0e2227 */ /* 0x002fca00078e00ff */
[----:B------:R-:W-:-:S07]  /*8a70*/  @P2 SHF.R.U32.HI R167, RZ, R15, R14 ;  /* 0x0000000fffa72219 */ /* 0x000fce000001160e */
.L_x_5128:
[----:B------:R-:W-:Y:S05]  /*8a80*/  BSYNC B0 ;  /* 0x0000000000007941 */ /* 0x000fea0003800000 */
.L_x_5126:
[----:B------:R-:W-:-:S04]  /*8a90*/  IMAD R15, R167, R166, -R180 ;  /* 0x000000a6a70f7224 */ /* 0x000fc800078e0ab4 */
[----:B------:R-:W-:-:S05]  /*8aa0*/  IMAD.IADD R15, R15, 0x1, -R16 ;  /* 0x000000010f0f7824 */ /* 0x000fca00078e0a10 */
[----:B------:R-:W-:Y:S02]  /*8ab0*/  VIADDMNMX R181, R15, R166, R181, PT ;  /* 0x000000a60fb57246 */ /* 0x000fe400038001b5 */
[----:B------:R-:W-:-:S07]  /*8ac0*/  VIMNMX R182, R182, R15, !PT ;  /* 0x0000000fb6b67248 */ /* 0x000fce0007fe0100 */
.L_x_5125:
[----:B------:R-:W-:-:S04]  /*8ad0*/  ISETP.GT.AND P2, PT, R6, -0x1, PT ;  /* 0xffffffff0600780c */ /* 0x000fc80003f44270 */
[C---:B------:R-:W-:Y:S02]  /*8ae0*/  ISETP.GT.AND P5, PT, R182.reuse, RZ, P2 ;  /* 0x000000ffb600720c */ /* 0x040fe400017a4270 */
[C---:B------:R-:W-:Y:S02]  /*8af0*/  ISETP.GT.AND P4, PT, R182.reuse, 0x1, P2 ;  /* 0x00000001b600780c */ /* 0x040fe40001784270 */
[----:B------:R-:W-:Y:S02]  /*8b00*/  ISETP.LT.OR P5, PT, R181, 0x1, P5 ;  /* 0x00000001b500780c */ /* 0x000fe40002fa1670 */
[----:B------:R-:W-:Y:S02]  /*8b10*/  ISETP.GT.AND P6, PT, R182, 0x8, P2 ;  /* 0x00000008b600780c */ /* 0x000fe400017c4270 */
[----:B0-----:R-:W-:Y:S02]  /*8b20*/  FSEL R186, R186, -INF , !P5 ;  /* 0xff800000baba7808 */ /* 0x001fe40006800000 */
[----:B------:R-:W-:-:S02]  /*8b30*/  ISETP.GT.AND P5, PT, R182, 0x10, P2 ;  /* 0x00000010b600780c */ /* 0x000fc400017a4270 */
[----:B------:R-:W-:Y:S02]  /*8b40*/  ISETP.GT.AND P3, PT, R182, 0x9, P2 ;  /* 0x00000009b600780c */ /* 0x000fe40001764270 */
[C---:B------:R-:W-:Y:S02]  /*8b50*/  ISETP.LT.OR P5, PT, R181.reuse, 0x11, P5 ;  /* 0x00000011b500780c */ /* 0x040fe40002fa1670 */
[C---:B------:R-:W-:Y:S02]  /*8b60*/  ISETP.LT.OR P4, PT, R181.reuse, 0x2, P4 ;  /* 0x00000002b500780c */ /* 0x040fe40002781670 */
[----:B------:R-:W-:Y:S02]  /*8b70*/  FSEL R166, R204, -INF , !P5 ;  /* 0xff800000cca67808 */ /* 0x000fe40006800000 */
        /* <DEDUP_REMOVED lines=10> */
[----:B------:R-:W-:Y:S02]  /*8c20*/  FSEL R172, R168, -INF , !P5 ;  /* 0xff800000a8ac7808 */ /* 0x000fe40006800000 */
[----:B------:R-:W-:Y:S02]  /*8c30*/  ISETP.GT.AND P5, PT, R182, 0x30, P2 ;  /* 0x00000030b600780c */ /* 0x000fe400017a4270 */
[C---:B------:R-:W-:Y:S02]  /*8c40*/  ISETP.LT.OR P4, PT, R181.reuse, 0x12, P4 ;  /* 0x00000012b500780c */ /* 0x040fe40002781670 */
        /* <DEDUP_REMOVED lines=10> */
[----:B------:R-:W-:Y:S02]  /*8cf0*/  PLOP3.LUT P5, PT, PT, PT, UP0, 0x40, 0x0 ;  /* 0x000000000000781c */ /* 0x000fe40003fae808 */
        /* <DEDUP_REMOVED lines=17> */
[----:B------:R-:W-:Y:S06]  /*8e10*/  @P5 BRA `(.L_x_5129) ;  /* 0x0000000000585947 */ /* 0x000fec0003800000 */
        /* <DEDUP_REMOVED lines=11> */
.L_x_5131:
[----:B------:R-:W-:Y:S02]  /*8ed0*/  IMAD.U32 R181, RZ, RZ, UR7 ;  /* 0x00000007ffb57e24 */ /* 0x000fe4000f8e00ff */
[----:B------:R-:W-:-:S03]  /*8ee0*/  IMAD.MOV.U32 R179, RZ, RZ, R11 ;  /* 0x000000ffffb37224 */ /* 0x000fc600078e000b */
[----:B------:R-:W-:-:S13]  /*8ef0*/  ISETP.NE.AND P3, PT, R181, 0x1, PT ;  /* 0x00000001b500780c */ /* 0x000fda0003f65270 */
[----:B------:R-:W0:Y:S02]  /*8f00*/  @P3 LDC.64 R14, c[0x0][0xae0] ;  /* 0x0002b800ff0e3b82 */ /* 0x000e240000000a00 */
[----:B0-----:R-:W-:-:S05]  /*8f10*/  @P3 IMAD.HI.U32 R14, R11, R14, RZ ;  /* 0x0000000e0b0e3227 */ /* 0x001fca00078e00ff */
[----:B------:R-:W-:-:S07]  /*8f20*/  @P3 SHF.R.U32.HI R179, RZ, R15, R14 ;  /* 0x0000000fffb33219 */ /* 0x000fce000001160e */
.L_x_5132:
[----:B------:R-:W-:Y:S05]  /*8f30*/  BSYNC B0 ;  /* 0x0000000000007941 */ /* 0x000fea0003800000 */
.L_x_5130:
[----:B------:R-:W-:-:S04]  /*8f40*/  IMAD R15, R179, R181, -R180 ;  /* 0x000000b5b30f7224 */ /* 0x000fc800078e0ab4 */
[----:B------:R-:W-:-:S05]  /*8f50*/  IMAD.IADD R15, R15, 0x1, -R16 ;  /* 0x000000010f0f7824 */ /* 0x000fca00078e0a10 */
[----:B------:R-:W-:Y:S02]  /*8f60*/  VIADDMNMX R168, R15, R181, R168, PT ;  /* 0x000000b50fa87246 */ /* 0x000fe400038001a8 */
[----:B------:R-:W-:-:S07]  /*8f70*/  VIMNMX R169, R169, R15, !PT ;  /* 0x0000000fa9a97248 */ /* 0x000fce0007fe0100 */
.L_x_5129:
[----:B------:R-:W-:Y:S01]  /*8f80*/  FMNMX.FTZ R14, R186, R7, !PT ;  /* 0x00000007ba0e7209 */ /* 0x000fe20007810000 */
[----:B------:R-:W-:Y:S01]  /*8f90*/  ULDC UR11, c[0x0][0xa80] ;  /* 0x0002a000000b7ab9 */ /* 0x000fe20000000800 */
[----:B------:R-:W-:Y:S01]  /*8fa0*/  ISETP.GT.AND P4, PT, R169, RZ, P2 ;  /* 0x000000ffa900720c */ /* 0x000fe20001784270 */
[----:B------:R-:W-:Y:S01]  /*8fb0*/  ULEA UR8, UR6, UR38, 0xc ;  /* 0x0000002606087291 */ /* 0x000fe2000f8e603f */
[----:B------:R-:W-:Y:S01]  /*8fc0*/  FMNMX.FTZ R15, R187, R14, !PT ;  /* 0x0000000ebb0f7209 */ /* 0x000fe20007810000 */
[----:B------:R-:W-:Y:S01]  /*8fd0*/  UMOV UR19, 0x40000040 ;  /* 0x4000004000137882 */ /* 0x000fe20000000000 */
[----:B------:R-:W-:Y:S01]  /*8fe0*/  ISETP.GT.AND P3, PT, R169, 0x1, P2 ;  /* 0x00000001a900780c */ /* 0x000fe20001764270 */
[----:B------:R-:W-:Y:S01]  /*8ff0*/  UIADD3 UR10, UR8, 0x80, URZ ;  /* 0x00000080080a7890 */ /* 0x000fe2000fffe03f */
[----:B------:R-:W-:Y:S01]  /*9000*/  FMNMX.FTZ R14, R202, R15, !PT ;  /* 0x0000000fca0e7209 */ /* 0x000fe20007810000 */
[----:B------:R-:W-:Y:S01]  /*9010*/  @!P1 VIADD R10, R10, 0x38860 ;  /* 0x000388600a0a9836 */ /* 0x000fe20000000000 */
[----:B------:R-:W-:Y:S01]  /*9020*/  ISETP.LT.OR P4, PT, R168, 0x1, P4 ;  /* 0x00000001a800780c */ /* 0x000fe20002781670 */
[----:B------:R-:W-:Y:S01]  /*9030*/  UMOV UR18, UR8 ;  /* 0x0000000800127c82 */ /* 0x000fe20008000000 */
[----:B------:R-:W-:-:S02]  /*9040*/  FMNMX.FTZ R15, R203, R14, !PT ;  /* 0x0000000ecb0f7209 */ /* 0x000fc40007810000 */
[----:B------:R-:W-:Y:S02]  /*9050*/  ISETP.GT.AND P5, PT, R169, 0x8, P2 ;  /* 0x00000008a900780c */ /* 0x000fe400017a4270 */
[----:B------:R-:W-:Y:S02]  /*9060*/  FMNMX.FTZ R14, R166, R15, !PT ;  /* 0x0000000fa60e7209 */ /* 0x000fe40007810000 */
[----:B------:R-:W-:Y:S02]  /*9070*/  ISETP.LT.OR P3, PT, R168, 0x2, P3 ;  /* 0x00000002a800780c */ /* 0x000fe40001f61670 */
[----:B------:R-:W-:Y:S02]  /*9080*/  FMNMX.FTZ R15, R167, R14, !PT ;  /* 0x0000000ea70f7209 */ /* 0x000fe40007810000 */
[----:B------:R-:W-:Y:S02]  /*9090*/  FSEL R181, R12, -INF , !P4 ;  /* 0xff8000000cb57808 */ /* 0x000fe40006000000 */
        /* <DEDUP_REMOVED lines=13> */
[----:B------:R-:W-:Y:S02]  /*9170*/  ISETP.LT.OR P3, PT, R168, 0x11, P3 ;  /* 0x00000011a800780c */ /* 0x000fe40001f61670 */
[----:B------:R-:W-:Y:S02]  /*9180*/  FMNMX.FTZ R15, R177, R14, !PT ;  /* 0x0000000eb10f7209 */ /* 0x000fe40007810000 */
[----:B------:R-:W-:Y:S02]  /*9190*/  ISETP.GT.AND P6, PT, R169, 0x18, P2 ;  /* 0x00000018a900780c */ /* 0x000fe400017c4270 */
[----:B------:R-:W-:Y:S02]  /*91a0*/  FMNMX.FTZ R14, R178, R15, !PT ;  /* 0x0000000fb20e7209 */ /* 0x000fe40007810000 */
[----:B------:R-:W-:Y:S02]  /*91b0*/  FSEL R153, R153, -INF , !P3 ;  /* 0xff80000099997808 */ /* 0x000fe40005800000 */
[----:B------:R-:W-:-:S02]  /*91c0*/  FMNMX.FTZ R15, R165, R14, !PT ;  /* 0x0000000ea50f7209 */ /* 0x000fc40007810000 */
[C---:B------:R-:W-:Y:S02]  /*91d0*/  ISETP.GT.AND P4, PT, R169.reuse, 0x19, P2 ;  /* 0x00000019a900780c */ /* 0x040fe40001784270 */
[C---:B------:R-:W-:Y:S01]  /*91e0*/  ISETP.LT.OR P6, PT, R168.reuse, 0x19, P6 ;  /* 0x00000019a800780c */ /* 0x040fe200037c1670 */
[----:B------:R-:W0:Y:S01]  /*91f0*/  SHFL.BFLY PT, R14, R15, 0x2, 0x1f ;  /* 0x0c401f000f0e7f89 */ /* 0x000e2200000e0000 */
[----:B------:R-:W-:Y:S02]  /*9200*/  ISETP.GT.AND P3, PT, R169, 0x20, P2 ;  /* 0x00000020a900780c */ /* 0x000fe40001764270 */
[----:B------:R-:W-:Y:S02]  /*9210*/  FSEL R155, R155, -INF , !P6 ;  /* 0xff8000009b9b7808 */ /* 0x000fe40007000000 */
[C---:B------:R-:W-:Y:S02]  /*9220*/  ISETP.LT.OR P4, PT, R168.reuse, 0x1a, P4 ;  /* 0x0000001aa800780c */ /* 0x040fe40002781670 */
[----:B------:R-:W-:-:S02]  /*9230*/  ISETP.LT.OR P3, PT, R168, 0x21, P3 ;  /* 0x00000021a800780c */ /* 0x000fc40001f61670 */
[----:B------:R-:W-:Y:S02]  /*9240*/  FSEL R156, R156, -INF , !P4 ;  /* 0xff8000009c9c7808 */ /* 0x000fe40006000000 */
[----:B------:R-:W-:Y:S02]  /*9250*/  ISETP.GT.AND P6, PT, R169, 0x28, P2 ;  /* 0x00000028a900780c */ /* 0x000fe400017c4270 */
[----:B------:R-:W-:Y:S02]  /*9260*/  FSEL R157, R157, -INF , !P3 ;  /* 0xff8000009d9d7808 */ /* 0x000fe40005800000 */
[----:B------:R-:W-:Y:S02]  /*9270*/  ISETP.GT.AND P3, PT, R169, 0x29, P2 ;  /* 0x00000029a900780c */ /* 0x000fe40001764270 */
[C---:B------:R-:W-:Y:S02]  /*9280*/  ISETP.LT.OR P6, PT, R168.reuse, 0x29, P6 ;  /* 0x00000029a800780c */ /* 0x040fe400037c1670 */
[----:B------:R-:W-:-:S02]  /*9290*/  ISETP.LT.OR P3, PT, R168, 0x2a, P3 ;  /* 0x0000002aa800780c */ /* 0x000fc40001f61670 */
[----:B------:R-:W-:Y:S02]  /*92a0*/  FSEL R159, R159, -INF , !P6 ;  /* 0xff8000009f9f7808 */ /* 0x000fe40007000000 */
[----:B------:R-:W-:Y:S02]  /*92b0*/  ISETP.GT.AND P6, PT, R169, 0x31, P2 ;  /* 0x00000031a900780c */ /* 0x000fe400017c4270 */
[----:B0-----:R-:W-:Y:S02]  /*92c0*/  FMNMX.FTZ R179, R15, R14, !PT ;  /* 0x0000000e0fb37209 */ /* 0x001fe40007810000 */
[----:B------:R-:W-:Y:S02]  /*92d0*/  FMNMX.FTZ R15, R181, R8, !PT ;  /* 0x00000008b50f7209 */ /* 0x000fe40007810000 */
[----:B------:R-:W-:Y:S01]  /*92e0*/  FSEL R160, R160, -INF , !P3 ;  /* 0xff800000a0a07808 */ /* 0x000fe20005800000 */
[----:B------:R-:W0:Y:S01]  /*92f0*/  SHFL.BFLY PT, R14, R179, 0x1, 0x1f ;  /* 0x0c201f00b30e7f89 */ /* 0x000e2200000e0000 */
[----:B------:R-:W-:-:S02]  /*9300*/  FMNMX.FTZ R12, R180, R15, !PT ;  /* 0x0000000fb40c7209 */ /* 0x000fc40007810000 */
[----:B------:R-:W-:Y:S02]  /*9310*/  ISETP.GT.AND P3, PT, R169, 0x38, P2 ;  /* 0x00000038a900780c */ /* 0x000fe40001764270 */
[C---:B------:R-:W-:Y:S02]  /*9320*/  ISETP.LT.OR P6, PT, R168.reuse, 0x32, P6 ;  /* 0x00000032a800780c */ /* 0x040fe400037c1670 */
[----:B------:R-:W-:Y:S02]  /*9330*/  ISETP.LT.OR P3, PT, R168, 0x39, P3 ;  /* 0x00000039a800780c */ /* 0x000fe40001f61670 */
[----:B------:R-:W-:Y:S02]  /*9340*/  FSEL R162, R162, -INF , !P6 ;  /* 0xff800000a2a27808 */ /* 0x000fe40007000000 */
[----:B------:R-:W-:Y:S02]  /*9350*/  FSEL R163, R163, -INF , !P3 ;  /* 0xff800000a3a37808 */ /* 0x000fe40005800000 */
[----:B------:R-:W-:-:S02]  /*9360*/  @!P1 PRMT R10, RZ, 0x654, R10 ;  /* 0x00000654ff0a9816 */ /* 0x000fc4000000000a */
[----:B0-----:R-:W-:Y:S02]  /*9370*/  FMNMX.FTZ R14, R179, R14, !PT ;  /* 0x0000000eb30e7209 */ /* 0x001fe40007810000 */
[----:B------:R-:W-:Y:S02]  /*9380*/  FSEL R179, R21, -INF , !P5 ;  /* 0xff80000015b37808 */ /* 0x000fe40006800000 */
[----:B------:R-:W-:Y:S01]  /*9390*/  ISETP.GT.AND P5, PT, R169, 0x11, P2 ;  /* 0x00000011a900780c */ /* 0x000fe200017a4270 */
[----:B------:R-:W-:Y:S01]  /*93a0*/  FMUL.FTZ R182, R14, UR11 ;  /* 0x0000000b0eb67c20 */ /* 0x000fe20008410000 */
[----:B------:R-:W-:Y:S02]  /*93b0*/  FMNMX.FTZ R15, R179, R12, !PT ;  /* 0x0000000cb30f7209 */ /* 0x000fe40007810000 */
[----:B------:R-:W-:Y:S02]  /*93c0*/  ISETP.LT.OR P5, PT, R168, 0x12, P5 ;  /* 0x00000012a800780c */ /* 0x000fe40002fa1670 */
[----:B------:R-:W-:-:S02]  /*93d0*/  FMNMX.FTZ R12, R152, R15, !PT ;  /* 0x0000000f980c7209 */ /* 0x000fc40007810000 */
[----:B------:R-:W-:Y:S02]  /*93e0*/  FSEL R154, R154, -INF , !P5 ;  /* 0xff8000009a9a7808 */ /* 0x000fe40006800000 */
[----:B------:R-:W-:Y:S02]  /*93f0*/  FMNMX.FTZ R15, R153, R12, !PT ;  /* 0x0000000c990f7209 */ /* 0x000fe40007810000 */
[----:B------:R-:W-:Y:S02]  /*9400*/  ISETP.GT.AND P5, PT, R169, 0x21, P2 ;  /* 0x00000021a900780c */ /* 0x000fe400017a4270 */
[----:B------:R-:W-:Y:S02]  /*9410*/  FMNMX.FTZ R12, R154, R15, !PT ;  /* 0x0000000f9a0c7209 */ /* 0x000fe40007810000 */
[----:B------:R-:W-:Y:S02]  /*9420*/  ISETP.LT.OR P5, PT, R168, 0x22, P5 ;  /* 0x00000022a800780c */ /* 0x000fe40002fa1670 */
[----:B------:R-:W-:-:S02]  /*9430*/  FMNMX.FTZ R15, R155, R12, !PT ;  /* 0x0000000c9b0f7209 */ /* 0x000fc40007810000 */
[----:B------:R-:W-:Y:S02]  /*9440*/  FSETP.NEU.FTZ.AND P4, PT, R14, -INF , PT ;  /* 0xff8000000e00780b */ /* 0x000fe40003f9d000 */
[----:B------:R-:W-:Y:S02]  /*9450*/  FMNMX.FTZ R12, R156, R15, !PT ;  /* 0x0000000f9c0c7209 */ /* 0x000fe40007810000 */
[----:B------:R-:W-:Y:S02]  /*9460*/  FSEL R158, R158, -INF , !P5 ;  /* 0xff8000009e9e7808 */ /* 0x000fe40006800000 */
[----:B------:R-:W-:Y:S02]  /*9470*/  FMNMX.FTZ R21, R157, R12, !PT ;  /* 0x0000000c9d157209 */ /* 0x000fe40007810000 */
[----:B------:R-:W-:Y:S02]  /*9480*/  FSEL R182, R182, RZ, P4 ;  /* 0x000000ffb6b67208 */ /* 0x000fe40002000000 */
[----:B------:R-:W-:-:S02]  /*9490*/  ISETP.GT.AND P5, PT, R169, 0x30, P2 ;  /* 0x00000030a900780c */ /* 0x000fc400017a4270 */
[----:B------:R-:W-:Y:S01]  /*94a0*/  FMNMX.FTZ R20, R158, R21, !PT ;  /* 0x000000159e147209 */ /* 0x000fe20007810000 */
[--C-:B------:R-:W-:Y:S01]  /*94b0*/  FFMA.FTZ R186, R186, UR11, -R182.reuse ;  /* 0x0000000bbaba7c23 */ /* 0x100fe200080108b6 */
[----:B------:R-:W-:Y:S01]  /*94c0*/  ISETP.LT.OR P5, PT, R168, 0x31, P5 ;  /* 0x00000031a800780c */ /* 0x000fe20002fa1670 */
[--C-:B------:R-:W-:Y:S01]  /*94d0*/  FFMA.FTZ R12, R187, UR11, -R182.reuse ;  /* 0x0000000bbb0c7c23 */ /* 0x100fe200080108b6 */
[----:B------:R-:W-:Y:S01]  /*94e0*/  FMNMX.FTZ R21, R159, R20, !PT ;  /* 0x000000149f157209 */ /* 0x000fe20007810000 */
[----:B------:R0:W-:Y:S01]  /*94f0*/  MUFU.EX2 R15, R186 ;  /* 0x000000ba000f7308 */ /* 0x0001e20000000800 */
[----:B------:R-:W-:Y:S01]  /*9500*/  FSEL R161, R161, -INF , !P5 ;  /* 0xff800000a1a17808 */ /* 0x000fe20006800000 */
[--C-:B------:R-:W-:Y:S01]  /*9510*/  FFMA.FTZ R20, R202, UR11, -R182.reuse ;  /* 0x0000000bca147c23 */ /* 0x100fe200080108b6 */
[----:B------:R-:W-:Y:S01]  /*9520*/  ISETP.GT.AND P2, PT, R169, 0x39, P2 ;  /* 0x00000039a900780c */ /* 0x000fe20001744270 */
[--C-:B------:R-:W-:Y:S01]  /*9530*/  FFMA.FTZ R203, R203, UR11, -R182.reuse ;  /* 0x0000000bcbcb7c23 */ /* 0x100fe200080108b6 */
[--C-:B------:R-:W-:Y:S01]  /*9540*/  FFMA.FTZ R170, R170, UR11, -R182.reuse ;  /* 0x0000000baaaa7c23 */ /* 0x100fe200080108b6 */
[--C-:B------:R-:W-:Y:S01]  /*9550*/  FFMA.FTZ R171, R171, UR11, -R182.reuse ;  /* 0x0000000babab7c23 */ /* 0x100fe200080108b6 */
[----:B------:R-:W-:Y:S01]  /*9560*/  ISETP.LT.OR P2, PT, R168, 0x3a, P2 ;  /* 0x0000003aa800780c */ /* 0x000fe20001741670 */
[--C-:B------:R-:W-:Y:S01]  /*9570*/  FFMA.FTZ R172, R172, UR11, -R182.reuse ;  /* 0x0000000bacac7c23 */ /* 0x100fe200080108b6 */
[----:B0-----:R-:W-:Y:S01]  /*9580*/  FMNMX.FTZ R186, R160, R21, !PT ;  /* 0x00000015a0ba7209 */ /* 0x001fe20007810000 */
        /* <DEDUP_REMOVED lines=10> */
[----:B------:R-:W-:Y:S01]  /*9630*/  FSEL R186, R14, RZ, P4 ;  /* 0x000000ff0eba7208 */ /* 0x000fe20002000000 */
[----:B------:R-:W-:Y:S01]  /*9640*/  MUFU.EX2 R21, R203 ;  /* 0x000000cb00157308 */ /* 0x000fe20000000800 */
[----:B------:R-:W-:Y:S01]  /*9650*/  FMNMX.FTZ R169, R163, R168, !PT ;  /* 0x000000a8a3a97209 */ /* 0x000fe20007810000 */
[----:B------:R-:W-:-:S02]  /*9660*/  FFMA.FTZ R168, R166, UR11, -R182 ;  /* 0x0000000ba6a87c23 */ /* 0x000fc400080108b6 */
[----:B------:R-:W-:Y:S01]  /*9670*/  FADD.FTZ R186, -R186, R7 ;  /* 0x00000007baba7221 */ /* 0x000fe20000010100 */
[----:B------:R-:W-:Y:S01]  /*9680*/  FMNMX.FTZ R166, R164, R169, !PT ;  /* 0x000000a9a4a67209 */ /* 0x000fe20007810000 */
[----:B------:R-:W-:Y:S02]  /*9690*/  FFMA.FTZ R169, R167, UR11, -R182 ;  /* 0x0000000ba7a97c23 */ /* 0x000fe400080108b6 */
[----:B------:R-:W-:Y:S01]  /*96a0*/  MUFU.EX2 R7, R165 ;  /* 0x000000a500077308 */ /* 0x000fe20000000800 */
[----:B------:R-:W-:Y:S01]  /*96b0*/  FMUL.FTZ R186, R186, UR11 ;  /* 0x0000000bbaba7c20 */ /* 0x000fe20008410000 */
[----:B------:R-:W0:Y:S06]  /*96c0*/  SHFL.BFLY PT, R167, R166, 0x2, 0x1f ;  /* 0x0c401f00a6a77f89 */ /* 0x000e2c00000e0000 */
[----:B------:R-:W1:Y:S08]  /*96d0*/  MUFU.EX2 R186, R186 ;  /* 0x000000ba00ba7308 */ /* 0x000e700000000800 */
[----:B------:R-:W2:Y:S08]  /*96e0*/  MUFU.EX2 R12, R12 ;  /* 0x0000000c000c7308 */ /* 0x000eb00000000800 */
[----:B------:R-:W-:Y:S01]  /*96f0*/  MUFU.EX2 R20, R20 ;  /* 0x0000001400147308 */ /* 0x000fe20000000800 */
[-C--:B-1----:R-:W-:Y:S01]  /*9700*/  FMUL.FTZ R24, R24, R186.reuse ;  /* 0x000000ba18187220 */ /* 0x082fe20000410000 */
[----:B0-----:R-:W-:Y:S01]  /*9710*/  FMNMX.FTZ R167, R166, R167, !PT ;  /* 0x000000a7a6a77209 */ /* 0x001fe20007810000 */
[-C--:B------:R-:W-:Y:S01]  /*9720*/  FMUL.FTZ R25, R25, R186.reuse ;  /* 0x000000ba19197220 */ /* 0x080fe20000410000 */
        /* <DEDUP_REMOVED lines=27> */
[----:B0-----:R-:W-:Y:S01]  /*98e0*/  FMNMX.FTZ R182, R167, R166, !PT ;  /* 0x000000a6a7b67209 */ /* 0x001fe20007810000 */
[----:B------:R-:W-:Y:S01]  /*98f0*/  IMAD.MOV R167, RZ, RZ, -R22 ;  /* 0x000000ffffa77224 */ /* 0x000fe200078e0a16 */
[----:B------:R-:W-:Y:S01]  /*9900*/  MUFU.EX2 R171, R171 ;  /* 0x000000ab00ab7308 */ /* 0x000fe20000000800 */
[-C--:B------:R-:W-:Y:S01]  /*9910*/  FMUL.FTZ R73, R73, R186.reuse ;  /* 0x000000ba49497220 */ /* 0x080fe20000410000 */
[C---:B------:R-:W-:Y:S01]  /*9920*/  FSETP.NEU.FTZ.AND P2, PT, R182.reuse, -INF , PT ;  /* 0xff800000b600780b */ /* 0x040fe20003f5d000 */
[----:B------:R-:W-:Y:S01]  /*9930*/  FMUL.FTZ R166, R182, UR11 ;  /* 0x0000000bb6a67c20 */ /* 0x000fe20008410000 */
[-C--:B------:R-:W-:Y:S01]  /*9940*/  FMUL.FTZ R76, R76, R186.reuse ;  /* 0x000000ba4c4c7220 */ /* 0x080fe20000410000 */
[-C--:B------:R-:W-:Y:S01]  /*9950*/  FMUL.FTZ R77, R77, R186.reuse ;  /* 0x000000ba4d4d7220 */ /* 0x080fe20000410000 */
[----:B------:R-:W-:Y:S01]  /*9960*/  FSEL R165, R182, RZ, P2 ;  /* 0x000000ffb6a57208 */ /* 0x000fe20001000000 */
[-C--:B------:R-:W-:Y:S01]  /*9970*/  FMUL.FTZ R80, R80, R186.reuse ;  /* 0x000000ba50507220 */ /* 0x080fe20000410000 */
[----:B------:R-:W-:Y:S01]  /*9980*/  FSEL R166, R166, RZ, P2 ;  /* 0x000000ffa6a67208 */ /* 0x000fe20001000000 */
[----:B------:R-:W-:Y:S01]  /*9990*/  MUFU.EX2 R172, R172 ;  /* 0x000000ac00ac7308 */ /* 0x000fe20000000800 */
[----:B------:R-:W-:Y:S01]  /*99a0*/  ISETP.NE.AND P2, PT, R16, R167, PT ;  /* 0x000000a71000720c */ /* 0x000fe20003f45270 */
[----:B------:R-:W-:Y:S01]  /*99b0*/  FADD.FTZ R165, -R165, R8 ;  /* 0x00000008a5a57221 */ /* 0x000fe20000010100 */
[----:B------:R-:W-:Y:S01]  /*99c0*/  FMUL.FTZ R81, R81, R186 ;  /* 0x000000ba51517220 */ /* 0x000fe20000410000 */
[--C-:B------:R-:W-:Y:S01]  /*99d0*/  FFMA.FTZ R167, R152, UR11, -R166.reuse ;  /* 0x0000000b98a77c23 */ /* 0x100fe200080108a6 */
[----:B------:R-:W-:Y:S01]  /*99e0*/  MOV R152, UR36 ;  /* 0x0000002400987c02 */ /* 0x000fe20008000f00 */
[----:B------:R-:W-:Y:S01]  /*99f0*/  FMUL.FTZ R165, R165, UR11 ;  /* 0x0000000ba5a57c20 */ /* 0x000fe20008410000 */
[--C-:B------:R-:W-:Y:S01]  /*9a00*/  FFMA.FTZ R202, R181, UR11, -R166.reuse ;  /* 0x0000000bb5ca7c23 */ /* 0x100fe200080108a6 */
[--C-:B------:R-:W-:Y:S01]  /*9a10*/  FFMA.FTZ R181, R180, UR11, -R166.reuse ;  /* 0x0000000bb4b57c23 */ /* 0x100fe200080108a6 */
[--C-:B------:R-:W-:Y:S01]  /*9a20*/  FFMA.FTZ R180, R153, UR11, -R166.reuse ;  /* 0x0000000b99b47c23 */ /* 0x100fe200080108a6 */
[----:B------:R-:W0:Y:S01]  /*9a30*/  MUFU.EX2 R183, R165 ;  /* 0x000000a500b77308 */ /* 0x000e220000000800 */
[--C-:B------:R-:W-:Y:S01]  /*9a40*/  FFMA.FTZ R179, R179, UR11, -R166.reuse ;  /* 0x0000000bb3b37c23 */ /* 0x100fe200080108a6 */
[--C-:B------:R-:W-:Y:S01]  /*9a50*/  FFMA.FTZ R187, R154, UR11, -R166.reuse ;  /* 0x0000000b9abb7c23 */ /* 0x100fe200080108a6 */
[----:B------:R-:W-:Y:S01]  /*9a60*/  FFMA.FTZ R203, R155, UR11, -R166 ;  /* 0x0000000b9bcb7c23 */ /* 0x000fe200080108a6 */
[----:B------:R-:W-:-:S02]  /*9a70*/  @!P2 IMAD R152, R152, 0x40, R19 ;  /* 0x000000409898a824 */ /* 0x000fc400078e0213 */
[--C-:B------:R-:W-:Y:S01]  /*9a80*/  FFMA.FTZ R204, R156, UR11, -R166.reuse ;  /* 0x0000000b9ccc7c23 */ /* 0x100fe200080108a6 */
[--C-:B------:R-:W-:Y:S01]  /*9a90*/  FFMA.FTZ R205, R157, UR11, -R166.reuse ;  /* 0x0000000b9dcd7c23 */ /* 0x100fe200080108a6 */
[--C-:B------:R-:W-:Y:S01]  /*9aa0*/  FFMA.FTZ R206, R158, UR11, -R166.reuse ;  /* 0x0000000b9ece7c23 */ /* 0x100fe200080108a6 */
[--C-:B------:R-:W-:Y:S01]  /*9ab0*/  FFMA.FTZ R207, R159, UR11, -R166.reuse ;  /* 0x0000000b9fcf7c23 */ /* 0x100fe200080108a6 */
[----:B------:R-:W-:Y:S01]  /*9ac0*/  @!P2 LEA R153, R152, UR37, 0x2 ;  /* 0x000000259899ac11 */ /* 0x000fe2000f8e10ff */
[--C-:B------:R-:W-:Y:S01]  /*9ad0*/  FFMA.FTZ R208, R160, UR11, -R166.reuse ;  /* 0x0000000ba0d07c23 */ /* 0x100fe200080108a6 */
[--C-:B------:R-:W-:Y:S01]  /*9ae0*/  FFMA.FTZ R209, R161, UR11, -R166.reuse ;  /* 0x0000000ba1d17c23 */ /* 0x100fe200080108a6 */
[--C-:B------:R-:W-:Y:S01]  /*9af0*/  FFMA.FTZ R210, R162, UR11, -R166.reuse ;  /* 0x0000000ba2d27c23 */ /* 0x100fe200080108a6 */
[--C-:B------:R-:W-:Y:S01]  /*9b00*/  FFMA.FTZ R211, R163, UR11, -R166.reuse ;  /* 0x0000000ba3d37c23 */ /* 0x100fe200080108a6 */
[----:B------:R-:W-:Y:S01]  /*9b10*/  FFMA.FTZ R212, R164, UR11, -R166 ;  /* 0x0000000ba4d47c23 */ /* 0x000fe200080108a6 */
[----:B------:R-:W-:Y:S01]  /*9b20*/  @!P2 STS [R153+0x38400], R186 ;  /* 0x038400ba9900a388 */ /* 0x000fe20000000800 */
[----:B------:R-:W-:Y:S01]  /*9b30*/  MUFU.EX2 R202, R202 ;  /* 0x000000ca00ca7308 */ /* 0x000fe20000000800 */
[----:B--2---:R-:W-:Y:S01]  /*9b40*/  F2FP.F16.F32.PACK_AB R152, R12, R15 ;  /* 0x0000000f0c98723e */ /* 0x004fe200000000ff */
[----:B------:R-:W-:Y:S01]  /*9b50*/  FMUL.FTZ R84, R84, R186 ;  /* 0x000000ba54547220 */ /* 0x000fe20000410000 */
[----:B0-----:R0:W-:Y:S01]  /*9b60*/  @!P2 STS [R153+0x38420], R183 ;  /* 0x038420b79900a388 */ /* 0x0011e20000000800 */
[----:B------:R-:W-:Y:S01]  /*9b70*/  F2FP.F16.F32.PACK_AB R154, R21, R20 ;  /* 0x00000014159a723e */ /* 0x000fe200000000ff */
[----:B------:R-:W-:Y:S01]  /*9b80*/  FMUL.FTZ R85, R85, R186 ;  /* 0x000000ba55557220 */ /* 0x000fe20000410000 */
[----:B------:R-:W-:Y:S01]  /*9b90*/  F2FP.F16.F32.PACK_AB R156, R169, R168 ;  /* 0x000000a8a99c723e */ /* 0x000fe200000000ff */
[----:B------:R-:W-:Y:S01]  /*9ba0*/  FMUL.FTZ R88, R88, R186 ;  /* 0x000000ba58587220 */ /* 0x000fe20000410000 */
[----:B------:R-:W0:Y:S01]  /*9bb0*/  MUFU.EX2 R181, R181 ;  /* 0x000000b500b57308 */ /* 0x000e220000000800 */
[----:B------:R-:W-:Y:S01]  /*9bc0*/  F2FP.F16.F32.PACK_AB R158, R171, R170 ;  /* 0x000000aaab9e723e */ /* 0x000fe200000000ff */
        /* <DEDUP_REMOVED lines=32> */
[----:B------:R-:W-:Y:S01]  /*9dd0*/  BAR.SYNC.DEFER_BLOCKING 0xf, 0x100 ;  /* 0x03c4000000007b1d */ /* 0x000fe20000010000 */
[-C--:B------:R-:W-:Y:S01]  /*9de0*/  FMUL.FTZ R141, R141, R186.reuse ;  /* 0x000000ba8d8d7220 */ /* 0x080fe20000410000 */
[-C--:B------:R-:W-:Y:S01]  /*9df0*/  FMUL.FTZ R144, R144, R186.reuse ;  /* 0x000000ba90907220 */ /* 0x080fe20000410000 */
[-C--:B------:R-:W-:Y:S01]  /*9e00*/  FMUL.FTZ R145, R145, R186.reuse ;  /* 0x000000ba91917220 */ /* 0x080fe20000410000 */
[-C--:B------:R-:W-:Y:S01]  /*9e10*/  FMUL.FTZ R148, R148, R186.reuse ;  /* 0x000000ba94947220 */ /* 0x080fe20000410000 */
[----:B------:R-:W-:Y:S01]  /*9e20*/  FMUL.FTZ R149, R149, R186 ;  /* 0x000000ba95957220 */ /* 0x000fe20000410000 */
        /* <DEDUP_REMOVED lines=79> */
[----:B------:R0:W-:Y:S01]  /*a320*/  STSM.16.M88.4 [R23+0x36400], R152 ;  /* 0x0364009817007844 */ /* 0x0001e20000000200 */
[----:B------:R-:W2:Y:S01]  /*a330*/  MUFU.EX2 R177, R177 ;  /* 0x000000b100b17308 */ /* 0x000ea20000000800 */
[----:B-1----:R-:W-:Y:S01]  /*a340*/  F2FP.F16.F32.PACK_AB R163, R208, R207 ;  /* 0x000000cfd0a3723e */ /* 0x002fe200000000ff */
[----:B------:R-:W-:Y:S01]  /*a350*/  FFMA.FTZ R15, R186, R4, R15 ;  /* 0x00000004ba0f7223 */ /* 0x000fe2000001000f */
[----:B------:R0:W-:Y:S01]  /*a360*/  STSM.16.M88.4 [R190], R156 ;  /* 0x0000009cbe007844 */ /* 0x0001e20000000200 */
[----:B------:R-:W-:Y:S01]  /*a370*/  FFMA.FTZ R202, R183, R5, R202 ;  /* 0x00000005b7ca7223 */ /* 0x000fe200000100ca */
[----:B------:R-:W-:Y:S01]  /*a380*/  ISETP.GT.AND P2, PT, R6, UR14, PT ;  /* 0x0000000e06007c0c */ /* 0x000fe2000bf44270 */
[----:B------:R-:W-:Y:S01]  /*a390*/  FADD.FTZ R15, R12, R15 ;  /* 0x0000000f0c0f7221 */ /* 0x000fe20000010000 */
[----:B------:R0:W-:Y:S01]  /*a3a0*/  STSM.16.M88.4 [R188], R160 ;  /* 0x000000a0bc007844 */ /* 0x0001e20000000200 */
[----:B------:R-:W1:Y:S01]  /*a3b0*/  MUFU.EX2 R178, R178 ;  /* 0x000000b200b27308 */ /* 0x000e620000000800 */
[----:B------:R-:W-:Y:S01]  /*a3c0*/  FADD.FTZ R202, R181, R202 ;  /* 0x000000cab5ca7221 */ /* 0x000fe20000010000 */
[----:B------:R-:W-:Y:S01]  /*a3d0*/  FADD.FTZ R20, R20, R15 ;  /* 0x0000000f14147221 */ /* 0x000fe20000010000 */
[----:B------:R-:W-:Y:S01]  /*a3e0*/  UMOV UR36, UR6 ;  /* 0x0000000600247c82 */ /* 0x000fe20008000000 */
[----:B------:R-:W-:-:S02]  /*a3f0*/  VIADD R6, R6, 0xffffffff ;  /* 0xffffffff06067836 */ /* 0x000fc40000000000 */
[----:B------:R-:W-:Y:S01]  /*a400*/  FADD.FTZ R179, R179, R202 ;  /* 0x000000cab3b37221 */ /* 0x000fe20000010000 */
[----:B------:R-:W-:Y:S01]  /*a410*/  FADD.FTZ R21, R21, R20 ;  /* 0x0000001415157221 */ /* 0x000fe20000010000 */
[----:B------:R-:W-:Y:S01]  /*a420*/  MUFU.EX2 R209, R209 ;  /* 0x000000d100d17308 */ /* 0x000fe20000000800 */
[----:B--2---:R-:W-:Y:S01]  /*a430*/  F2FP.F16.F32.PACK_AB R164, R177, R176 ;  /* 0x000000b0b1a4723e */ /* 0x004fe200000000ff */
[----:B------:R-:W-:Y:S01]  /*a440*/  FADD.FTZ R179, R8, R179 ;  /* 0x000000b308b37221 */ /* 0x000fe20000010000 */
[----:B------:R-:W-:Y:S01]  /*a450*/  FADD.FTZ R168, R168, R21 ;  /* 0x00000015a8a87221 */ /* 0x000fe20000010000 */
[----:B------:R-:W-:Y:S02]  /*a460*/  IMAD.MOV.U32 R8, RZ, RZ, R182 ;  /* 0x000000ffff087224 */ /* 0x000fe400078e00b6 */
[----:B------:R-:W-:Y:S01]  /*a470*/  FADD.FTZ R180, R180, R179 ;  /* 0x000000b3b4b47221 */ /* 0x000fe20000010000 */
[----:B------:R-:W-:Y:S01]  /*a480*/  FADD.FTZ R169, R169, R168 ;  /* 0x000000a8a9a97221 */ /* 0x000fe20000010000 */
[----:B------:R-:W2:Y:S01]  /*a490*/  MUFU.EX2 R210, R210 ;  /* 0x000000d200d27308 */ /* 0x000ea20000000800 */
[----:B-1----:R-:W-:Y:S01]  /*a4a0*/  F2FP.F16.F32.PACK_AB R166, R7, R178 ;  /* 0x000000b207a6723e */ /* 0x002fe200000000ff */
        /* <DEDUP_REMOVED lines=9> */
[----:B------:R-:W1:Y:S01]  /*a540*/  MUFU.EX2 R212, R212 ;  /* 0x000000d400d47308 */ /* 0x000e620000000800 */
        /* <DEDUP_REMOVED lines=15> */
[----:B------:R-:W-:Y:S01]  /*a640*/  FADD.FTZ R4, R7, R4 ;  /* 0x0000000407047221 */ /* 0x000fe20000010000 */
[----:B------:R-:W-:-:S02]  /*a650*/  IMAD.MOV.U32 R7, RZ, RZ, R14 ;  /* 0x000000ffff077224 */ /* 0x000fc400078e000e */
[----:B------:R-:W-:Y:S01]  /*a660*/  FADD.FTZ R5, R212, R5 ;  /* 0x00000005d4057221 */ /* 0x000fe20000010000 */
[----:B------:R-:W-:Y:S01]  /*a670*/  HGMMA.64x256x16.F32 R24, R152, gdesc[UR16].tnspB, R24, gsb0 ;  /* 0x43e0001098187df0 */ /* 0x000fe20008000818 */
        /* <DEDUP_REMOVED lines=31> */
[----:B------:R-:W-:Y:S01]  /*a870*/  MOV R8, R182 ;  /* 0x000000b600087202 */ /* 0x000fe20000000f00 */
[----:B------:R-:W-:Y:S01]  /*a880*/  IMAD.MOV.U32 R7, RZ, RZ, R14 ;  /* 0x000000ffff077224 */ /* 0x000fe200078e000e */
[----:B------:R-:W-:-:S06]  /*a890*/  UMOV UR36, UR6 ;  /* 0x0000000600247c82 */ /* 0x000fcc0008000000 */
.L_x_5116:
[----:B------:R-:W1:Y:S01]  /*a8a0*/  LDC R13, c[0x0][0xadc] ;  /* 0x0002b700ff0d7b82 */ /* 0x000e620000000800 */
[----:B0-----:R-:W-:Y:S01]  /*a8b0*/  IADD3 R10, R17, 0x40, -R18 ;  /* 0x00000040110a7810 */ /* 0x001fe20007ffe812 */
[----:B------:R-:W-:-:S04]  /*a8c0*/  ULDC UR6, c[0x0][0xad4] ;  /* 0x0002b50000067ab9 */ /* 0x000fc80000000800 */
[----:B------:R-:W-:-:S04]  /*a8d0*/  IMAD R10, R185, 0x40, R10 ;  /* 0x00000040b90a7824 */ /* 0x000fc800078e020a */
[----:B------:R-:W-:Y:S01]  /*a8e0*/  VIADD R9, R10, -UR6 ;  /* 0x800000060a097c36 */ /* 0x000fe20008000000 */
[----:B-1----:R-:W-:-:S13]  /*a8f0*/  ISETP.GE.AND P6, PT, R13, 0x1, PT ;  /* 0x000000010d00780c */ /* 0x002fda0003fc6270 */
        /* <DEDUP_REMOVED lines=10> */
.L_x_5135:
[----:B------:R-:W-:-:S13]  /*a9a0*/  ISETP.NE.AND P2, PT, R13, 0x1, PT ;  /* 0x000000010d00780c */ /* 0x000fda0003f45270 */
[----:B------:R-:W0:Y:S02]  /*a9b0*/  @P2 LDC.64 R14, c[0x0][0xae0] ;  /* 0x0002b800ff0e2b82 */ /* 0x000e240000000a00 */
[----:B0-----:R-:W-:-:S05]  /*a9c0*/  @P2 IMAD.HI.U32 R12, R10, R14, RZ ;  /* 0x0000000e0a0c2227 */ /* 0x001fca00078e00ff */
[----:B------:R-:W-:-:S07]  /*a9d0*/  @P2 SHF.R.U32.HI R10, RZ, R15, R12 ;  /* 0x0000000fff0a2219 */ /* 0x000fce000001160c */
.L_x_5136:
[----:B------:R-:W-:-:S05]  /*a9e0*/  IMAD R10, R10, R13, RZ ;  /* 0x0000000d0a0a7224 */ /* 0x000fca00078e02ff */
[----:B------:R-:W-:-:S07]  /*a9f0*/  VIMNMX R9, R9, R10, !PT ;  /* 0x0000000a09097248 */ /* 0x000fce0007fe0100 */
.L_x_5134:
[----:B------:R-:W-:-:S05]  /*aa00*/  VIADD R9, R9, 0x3f ;  /* 0x0000003f09097836 */ /* 0x000fca0000000000 */
[----:B------:R-:W-:-:S04]  /*aa10*/  SHF.R.S32.HI R10, RZ, 0x1f, R9 ;  /* 0x0000001fff0a7819 */ /* 0x000fc80000011409 */
[----:B------:R-:W-:-:S04]  /*aa20*/  LEA.HI R10, R10, R9, RZ, 0x6 ;  /* 0x000000090a0a7211 */ /* 0x000fc800078f30ff */
[----:B------:R-:W-:-:S04]  /*aa30*/  SHF.R.S32.HI R9, RZ, 0x6, R10 ;  /* 0x00000006ff097819 */ /* 0x000fc8000001140a */
[----:B------:R-:W-:-:S04]  /*aa40*/  VIMNMX R9, R184, R9, !PT ;  /* 0x00000009b8097248 */ /* 0x000fc80007fe0100 */
[----:B------:R-:W-:-:S13]  /*aa50*/  ISETP.GE.AND P2, PT, R6, R9, PT ;  /* 0x000000090600720c */ /* 0x000fda0003f46270 */
[----:B------:R-:W-:Y:S05]  /*aa60*/  @!P2 BRA `(.L_x_5137) ;  /* 0x0000002c007ca947 */ /* 0x000fea0003800000 */
[----:B------:R-:W-:Y:S01]  /*aa70*/  IMAD.MOV.U32 R11, RZ, RZ, R8 ;  /* 0x000000ffff0b7224 */ /* 0x000fe200078e0008 */
[----:B------:R-:W-:Y:S01]  /*aa80*/  MOV R20, R7 ;  /* 0x0000000700147202 */ /* 0x000fe20000000f00 */
[----:B------:R-:W-:-:S06]  /*aa90*/  UMOV UR7, UR36 ;  /* 0x0000002400077c82 */ /* 0x000fcc0008000000 */
.L_x_5146:
[----:B------:R-:W-:Y:S01]  /*aaa0*/  UIADD3 UR14, UR7, 0x1, URZ ;  /* 0x00000001070e7890 */ /* 0x000fe2000fffe03f */
[----:B------:R-:W-:Y:S02]  /*aab0*/  IMAD.MOV.U32 R8, RZ, RZ, R6 ;  /* 0x000000ffff087224 */ /* 0x000fe400078e0006 */
[----:B------:R-:W-:Y:S01]  /*aac0*/  VIADD R6, R6, 0xffffffff ;  /* 0xffffffff06067836 */ /* 0x000fe20000000000 */
[----:B------:R-:W-:Y:S02]  /*aad0*/  UISETP.NE.AND UP0, UPT, UR14, 0x2, UPT ;  /* 0x000000020e00788c */ /* 0x000fe4000bf05270 */
[----:B------:R-:W-:Y:S02]  /*aae0*/  ISETP.GT.AND P2, PT, R8, R9, PT ;  /* 0x000000090800720c */ /* 0x000fe40003f44270 */
[----:B------:R-:W-:Y:S02]  /*aaf0*/  USEL UR14, UR14, URZ, UP0 ;  /* 0x0000003f0e0e7287 */ /* 0x000fe40008000000 */
[----:B------:R-:W-:-:S05]  /*ab00*/  USEL UR6, URZ, 0x1, UP0 ;  /* 0x000000013f067887 */ /* 0x000fca0008000000 */
[----:B------:R-:W-:Y:S01]  /*ab10*/  UMOV UR36, UR14 ;  /* 0x0000000e00247c82 */ /* 0x000fe20008000000 */
[----:B------:R-:W-:Y:S01]  /*ab20*/  LOP3.LUT R2, R2, UR6, RZ, 0x3c, !PT ;  /* 0x0000000602027c12 */ /* 0x000fe2000f8e3cff */
[----:B0-----:R-:W-:Y:S06]  /*ab30*/  @!P0 BRA `(.L_x_5138) ;  /* 0x0000000000048947 */ /* 0x001fec0003800000 */
[----:B------:R-:W-:Y:S01]  /*ab40*/  BPT.TRAP 0x1 ;  /* 0x000000040000795c */ /* 0x000fe20000300000 */
.L_x_5138:
[----:B------:R-:W-:Y:S01]  /*ab50*/  ULEA UR6, UR36, UR37, 0x3 ;  /* 0x0000002524067291 */ /* 0x000fe2000f8e183f */
[----:B------:R-:W-:-:S08]  /*ab60*/  SHF.L.U32 R7, R2, 0x1f, RZ ;  /* 0x0000001f02077819 */ /* 0x000fd000000006ff */
[----:B------:R0:W1:Y:S01]  /*ab70*/  SYNCS.PHASECHK.TRANS64.TRYWAIT P3, [UR6+0x38830], R7 ;  /* 0x03883007ff0075a7 */ /* 0x0000620008060146 */
[----:B------:R-:W-:Y:S05]  /*ab80*/  @!P0 BRA `(.L_x_5139) ;  /* 0x0000000000048947 */ /* 0x000fea0003800000 */
[----:B------:R-:W-:Y:S01]  /*ab90*/  BPT.TRAP 0x1 ;  /* 0x000000040000795c */ /* 0x000fe20000300000 */
.L_x_5139:
[----:B-1----:R-:W-:Y:S05]  /*aba0*/  @P3 BRA `(.L_x_5140) ;  /* 0x0000000000083947 */ /* 0x002fea0003800000 */
[----:B------:R-:W1:Y:S02]  /*abb0*/  SYNCS.PHASECHK.TRANS64.TRYWAIT P3, [UR6+0x38830], R7 ;  /* 0x03883007ff0075a7 */ /* 0x000e640008060146 */
[----:B-1----:R-:W-:Y:S05]  /*abc0*/  @!P3 BRA `(.L_x_5141) ;  /* 0x000000f000c4b947 */ /* 0x002fea0003800000 */
.L_x_5140:
        /* <DEDUP_REMOVED lines=32> */
.L_x_5142:
[----:B------:R2:W3:Y:S01]  /*add0*/  SYNCS.PHASECHK.TRANS64.TRYWAIT P3, [UR6+0x38850], R7 ;  /* 0x03885007ff0075a7 */ /* 0x0004e20008060146 */
[----:B------:R-:W-:Y:S05]  /*ade0*/  @!P0 BRA `(.L_x_5143) ;  /* 0x0000000000048947 */ /* 0x000fea0003800000 */
[----:B------:R-:W-:Y:S01]  /*adf0*/  BPT.TRAP 0x1 ;  /* 0x000000040000795c */ /* 0x000fe20000300000 */
.L_x_5143:
[----:B---3--:R-:W-:Y:S05]  /*ae00*/  @P3 BRA `(.L_x_5144) ;  /* 0x0000000000083947 */ /* 0x008fea0003800000 */
[----:B------:R-:W3:Y:S02]  /*ae10*/  SYNCS.PHASECHK.TRANS64.TRYWAIT P3, [UR6+0x38850], R7 ;  /* 0x03885007ff0075a7 */ /* 0x000ee40008060146 */
[----:B---3--:R-:W-:Y:S05]  /*ae20*/  @!P3 BRA `(.L_x_5145) ;  /* 0x000000f00044b947 */ /* 0x008fea0003800000 */
.L_x_5144:
[----:B------:R-:W-:Y:S01]  /*ae30*/  ULEA UR8, UR14, UR4, 0xc ;  /* 0x000000040e087291 */ /* 0x000fe2000f8e603f */
[----:B------:R-:W-:Y:S01]  /*ae40*/  WARPGROUP.ARRIVE ;  /* 0x00000000000079c5 */ /* 0x000fe20000000000 */
[----:B------:R-:W-:Y:S01]  /*ae50*/  UMOV UR27, 0x40000040 ;  /* 0x40000040001b7882 */ /* 0x000fe20000000000 */
[----:B------:R-:W-:-:S04]  /*ae60*/  UIADD3 UR28, UR5, 0x2, URZ ;  /* 0x00000002051c7890 */ /* 0x000fc8000fffe03f */
[----:B-1----:R-:W1:Y:S01]  /*ae70*/  S2R R8, SR_TID.X ;  /* 0x0000000000087919 */ /* 0x002e620000002100 */
[----:B------:R-:W-:Y:S02]  /*ae80*/  UIADD3 UR30, UR8, 0x2, URZ ;  /* 0x00000002081e7890 */ /* 0x000fe4000fffe03f */
[----:B------:R-:W-:Y:S01]  /*ae90*/  UMOV UR26, UR8 ;  /* 0x00000008001a7c82 */ /* 0x000fe20008000000 */
[----:B------:R-:W-:Y:S01]  /*aea0*/  UMOV UR29, 0x40000040 ;  /* 0x40000040001d7882 */ /* 0x000fe20000000000 */
[----:B------:R-:W-:Y:S01]  /*aeb0*/  HGMMA.64x64x16.F32 R152, gdesc[UR24], R152, gsb0 ;  /* 0x00e00000189879f0 */ /* 0x000fe20008000898 */
[----:B------:R-:W-:Y:S01]  /*aec0*/  UMOV UR31, 0x40000040 ;  /* 0x40000040001f7882 */ /* 0x000fe20000000000 */
[----:B------:R-:W-:Y:S02]  /*aed0*/  UIADD3 UR19, UR5, 0x800, URZ ;  /* 0x0000080005137890 */ /* 0x000fe4000fffe03f */
[----:B------:R-:W-:Y:S01]  /*aee0*/  UIADD3 UR18, UR8, 0x800, URZ ;  /* 0x0000080008127890 */ /* 0x000fe2000fffe03f */
[----:B------:R-:W-:Y:S01]  /*aef0*/  UMOV UR11, 0x4 ;  /* 0x00000004000b7882 */ /* 0x000fe20000000000 */
[----:B-1----:R-:W-:-:S05]  /*af00*/  SHF.R.U32.HI R8, RZ, 0x7, R8 ;  /* 0x00000007ff087819 */ /* 0x002fca0000011608 */
[----:B0-2---:R-:W0:Y:S02]  /*af10*/  SHFL.IDX PT, R7, R8, RZ, 0x1f ;  /* 0x00001fff08077589 */ /* 0x005e2400000e0000 */
[----:B0-----:R-:W-:-:S13]  /*af20*/  R2UR UR9, R7 ;  /* 0x00000000070972ca */ /* 0x001fda00000e0000 */
        /* <DEDUP_REMOVED lines=238> */
[----:B------:R-:W-:Y:S01]  /*be10*/  UIADD3 UR10, UR9, UR10, UR8 ;  /* 0x0000000a090a7290 */ /* 0x000fe2000fffe008 */
[----:B------:R-:W-:Y:S02]  /*be20*/  UMOV UR19, 0x40000040 ;  /* 0x4000004000137882 */ /* 0x000fe40000000000 */
[----:B------:R-:W-:-:S02]  /*be30*/  UMOV UR9, 0x40000040 ;  /* 0x4000004000097882 */ /* 0x000fc40000000000 */
        /* <DEDUP_REMOVED lines=65> */
[----:B0-----:R-:W-:Y:S01]  /*c250*/  FMNMX.FTZ R7, R185, R160, !PT ;  /* 0x000000a0b9077209 */ /* 0x001fe20007810000 */
[----:B------:R-:W-:Y:S01]  /*c260*/  FMUL.FTZ R160, R163, UR8 ;  /* 0x00000008a3a07c20 */ /* 0x000fe20008410000 */
[----:B------:R-:W-:Y:S01]  /*c270*/  FMUL.FTZ R163, R167, UR8 ;  /* 0x00000008a7a37c20 */ /* 0x000fe20008410000 */
[----:B------:R-:W-:-:S04]  /*c280*/  FMUL.FTZ R167, R171, UR8 ;  /* 0x00000008aba77c20 */ /* 0x000fc80008410000 */
[----:B------:R-:W0:Y:S01]  /*c290*/  MUFU.TANH R180, R180 ;  /* 0x000000b400b47308 */ /* 0x000e220000002400 */
[----:B-1----:R-:W-:-:S07]  /*c2a0*/  FMNMX.FTZ R162, R186, R7, !PT ;  /* 0x00000007baa27209 */ /* 0x002fce0007810000 */
[----:B------:R-:W1:Y:S01]  /*c2b0*/  MUFU.TANH R10, R10 ;  /* 0x0000000a000a7308 */ /* 0x000e620000002400 */
[----:B--2---:R-:W-:Y:S01]  /*c2c0*/  FMNMX.FTZ R7, R187, R162, !PT ;  /* 0x000000a2bb077209 */ /* 0x004fe20007810000 */
[----:B------:R-:W-:Y:S01]  /*c2d0*/  FMUL.FTZ R162, R166, UR8 ;  /* 0x00000008a6a27c20 */ /* 0x000fe20008410000 */
[----:B------:R-:W-:-:S05]  /*c2e0*/  FMUL.FTZ R166, R170, UR8 ;  /* 0x00000008aaa67c20 */ /* 0x000fca0008410000 */
[----:B------:R-:W2:Y:S01]  /*c2f0*/  MUFU.TANH R12, R12 ;  /* 0x0000000c000c7308 */ /* 0x000ea20000002400 */
[----:B0-----:R-:W-:-:S05]  /*c300*/  FMNMX.FTZ R7, R180, R7, !PT ;  /* 0x00000007b4077209 */ /* 0x001fca0007810000 */
[----:B------:R-:W0:Y:S02]  /*c310*/  SHFL.BFLY PT, R168, R7, 0x2, 0x1f ;  /* 0x0c401f0007a87f89 */ /* 0x000e2400000e0000 */
[----:B------:R-:W3:Y:S08]  /*c320*/  MUFU.TANH R13, R13 ;  /* 0x0000000d000d7308 */ /* 0x000ef00000002400 */
[----:B------:R-:W4:Y:S08]  /*c330*/  MUFU.TANH R14, R14 ;  /* 0x0000000e000e7308 */ /* 0x000f300000002400 */
[----:B------:R-:W5:Y:S01]  /*c340*/  MUFU.TANH R156, R156 ;  /* 0x0000009c009c7308 */ /* 0x000f620000002400 */
[----:B0-----:R-:W-:-:S02]  /*c350*/  FMNMX.FTZ R169, R7, R168, !PT ;  /* 0x000000a807a97209 */ /* 0x001fc40007810000 */
[----:B-1----:R-:W-:-:S05]  /*c360*/  FMNMX.FTZ R7, R10, R11, !PT ;  /* 0x0000000b0a077209 */ /* 0x002fca0007810000 */
[----:B------:R-:W0:Y:S01]  /*c370*/  MUFU.TANH R160, R160 ;  /* 0x000000a000a07308 */ /* 0x000e220000002400 */
[----:B------:R-:W1:Y:S01]  /*c380*/  SHFL.BFLY PT, R170, R169, 0x1, 0x1f ;  /* 0x0c201f00a9aa7f89 */ /* 0x000e6200000e0000 */
[----:B--2---:R-:W-:-:S04]  /*c390*/  FMNMX.FTZ R168, R12, R7, !PT ;  /* 0x000000070ca87209 */ /* 0x004fc80007810000 */
[----:B---3--:R-:W-:Y:S02]  /*c3a0*/  FMNMX.FTZ R7, R13, R168, !PT ;  /* 0x000000a80d077209 */ /* 0x008fe40007810000 */
[----:B------:R-:W2:Y:S02]  /*c3b0*/  MUFU.TANH R162, R162 ;  /* 0x000000a200a27308 */ /* 0x000ea40000002400 */
[----:B----4-:R-:W-:-:S04]  /*c3c0*/  FMNMX.FTZ R7, R14, R7, !PT ;  /* 0x000000070e077209 */ /* 0x010fc80007810000 */
[----:B-----5:R-:W-:Y:S02]  /*c3d0*/  FMNMX.FTZ R15, R156, R7, !PT ;  /* 0x000000079c0f7209 */ /* 0x020fe40007810000 */
[----:B------:R-:W3:Y:S02]  /*c3e0*/  MUFU.TANH R163, R163 ;  /* 0x000000a300a37308 */ /* 0x000ee40000002400 */
[----:B0-----:R-:W-:-:S06]  /*c3f0*/  FMNMX.FTZ R15, R160, R15, !PT ;  /* 0x0000000fa00f7209 */ /* 0x001fcc0007810000 */
[----:B------:R-:W0:Y:S01]  /*c400*/  MUFU.TANH R166, R166 ;  /* 0x000000a600a67308 */ /* 0x000e220000002400 */
[----:B-1----:R-:W-:-:S05]  /*c410*/  FMNMX.FTZ R7, R169, R170, !PT ;  /* 0x000000aaa9077209 */ /* 0x002fca0007810000 */
[C---:B------:R-:W-:Y:S02]  /*c420*/  FADD.FTZ R168, -R7.reuse, R20 ;  /* 0x0000001407a87221 */ /* 0x040fe40000010100 */
[----:B------:R-:W1:Y:S01]  /*c430*/  MUFU.TANH R167, R167 ;  /* 0x000000a700a77308 */ /* 0x000e620000002400 */
[----:B--2---:R-:W-:Y:S01]  /*c440*/  FMNMX.FTZ R20, R162, R15, !PT ;  /* 0x0000000fa2147209 */ /* 0x004fe20007810000 */
[----:B------:R-:W-:Y:S01]  /*c450*/  FMUL.FTZ R204, R7, UR11 ;  /* 0x0000000b07cc7c20 */ /* 0x000fe20008410000 */
[----:B------:R-:W-:Y:S02]  /*c460*/  FMUL.FTZ R15, R168, UR11 ;  /* 0x0000000ba80f7c20 */ /* 0x000fe40008410000 */
[----:B---3--:R-:W-:Y:S01]  /*c470*/  FMNMX.FTZ R169, R163, R20, !PT ;  /* 0x00000014a3a97209 */ /* 0x008fe20007810000 */
[--C-:B------:R-:W-:Y:S01]  /*c480*/  FFMA.FTZ R170, R21, UR11, -R204.reuse ;  /* 0x0000000b15aa7c23 */ /* 0x100fe200080108cc */
[--C-:B------:R-:W-:Y:S01]  /*c490*/  FFMA.FTZ R171, R8, UR11, -R204.reuse ;  /* 0x0000000b08ab7c23 */ /* 0x100fe200080108cc */
[----:B------:R-:W2:Y:S01]  /*c4a0*/  MUFU.TANH R181, R181 ;  /* 0x000000b500b57308 */ /* 0x000ea20000002400 */
        /* <DEDUP_REMOVED lines=8> */
[----:B-1----:R-:W-:Y:S01]  /*c530*/  FMNMX.FTZ R168, R167, R20, !PT ;  /* 0x00000014a7a87209 */ /* 0x002fe20007810000 */
[--C-:B------:R-:W-:Y:S01]  /*c540*/  FFMA.FTZ R185, R185, UR11, -R204.reuse ;  /* 0x0000000bb9b97c23 */ /* 0x100fe200080108cc */
[--C-:B------:R-:W-:Y:S01]  /*c550*/  FFMA.FTZ R186, R186, UR11, -R204.reuse ;  /* 0x0000000bbaba7c23 */ /* 0x100fe200080108cc */
[--C-:B------:R-:W-:Y:S01]  /*c560*/  FFMA.FTZ R187, R187, UR11, -R204.reuse ;  /* 0x0000000bbbbb7c23 */ /* 0x100fe200080108cc */
[----:B------:R-:W-:-:S03]  /*c570*/  FFMA.FTZ R180, R180, UR11, -R204 ;  /* 0x0000000bb4b47c23 */ /* 0x000fc600080108cc */
[----:B------:R-:W1:Y:S01]  /*c580*/  MUFU.TANH R178, R178 ;  /* 0x000000b200b27308 */ /* 0x000e620000002400 */
[----:B--2---:R-:W-:Y:S01]  /*c590*/  FMNMX.FTZ R21, R181, R168, !PT ;  /* 0x000000a8b5157209 */ /* 0x004fe20007810000 */
[----:B------:R-:W-:-:S06]  /*c5a0*/  FFMA.FTZ R168, R152, UR11, -R204 ;  /* 0x0000000b98a87c23 */ /* 0x000fcc00080108cc */
[----:B------:R-:W2:Y:S01]  /*c5b0*/  MUFU.TANH R179, R179 ;  /* 0x000000b300b37308 */ /* 0x000ea20000002400 */
[----:B0-----:R-:W-:-:S07]  /*c5c0*/  FMNMX.FTZ R169, R202, R21, !PT ;  /* 0x00000015caa97209 */ /* 0x001fce0007810000 */
[----:B------:R-:W0:Y:S01]  /*c5d0*/  MUFU.TANH R182, R182 ;  /* 0x000000b600b67308 */ /* 0x000e220000002400 */
[----:B-1----:R-:W-:-:S07]  /*c5e0*/  FMNMX.FTZ R8, R178, R169, !PT ;  /* 0x000000a9b2087209 */ /* 0x002fce0007810000 */
[----:B------:R-:W1:Y:S01]  /*c5f0*/  MUFU.TANH R183, R183 ;  /* 0x000000b700b77308 */ /* 0x000e620000002400 */
[----:B--2---:R-:W-:-:S07]  /*c600*/  FMNMX.FTZ R169, R179, R8, !PT ;  /* 0x00000008b3a97209 */ /* 0x004fce0007810000 */
[----:B------:R2:W-:Y:S01]  /*c610*/  MUFU.EX2 R20, R170 ;  /* 0x000000aa00147308 */ /* 0x0005e20000000800 */
[----:B0-----:R-:W-:Y:S01]  /*c620*/  FMNMX.FTZ R8, R182, R169, !PT ;  /* 0x000000a9b6087209 */ /* 0x001fe20007810000 */
[----:B------:R-:W-:-:S06]  /*c630*/  FFMA.FTZ R169, R153, UR11, -R204 ;  /* 0x0000000b99a97c23 */ /* 0x000fcc00080108cc */
[----:B------:R0:W-:Y:S01]  /*c640*/  MUFU.EX2 R21, R171 ;  /* 0x000000ab00157308 */ /* 0x0001e20000000800 */
[----:B-1----:R-:W-:Y:S01]  /*c650*/  FMNMX.FTZ R8, R183, R8, !PT ;  /* 0x00000008b7087209 */ /* 0x002fe20007810000 */
[--C-:B--2---:R-:W-:Y:S01]  /*c660*/  FFMA.FTZ R170, R154, UR11, -R204.reuse ;  /* 0x0000000b9aaa7c23 */ /* 0x104fe200080108cc */
[----:B------:R-:W-:Y:S01]  /*c670*/  IMAD.U32 R154, RZ, RZ, UR7 ;  /* 0x00000007ff9a7e24 */ /* 0x000fe2000f8e00ff */
[----:B------:R-:W-:Y:S02]  /*c680*/  UMOV UR7, 0x40000040 ;  /* 0x4000004000077882 */ /* 0x000fe40000000000 */
[----:B------:R-:W1:Y:S02]  /*c690*/  SHFL.BFLY PT, R153, R8, 0x2, 0x1f ;  /* 0x0c401f0008997f89 */ /* 0x000e6400000e0000 */
[----:B------:R-:W2:Y:S01]  /*c6a0*/  MUFU.EX2 R15, R15 ;  /* 0x0000000f000f7308 */ /* 0x000ea20000000800 */
[----:B0-----:R-:W-:-:S07]  /*c6b0*/  FFMA.FTZ R171, R155, UR11, -R204 ;  /* 0x0000000b9bab7c23 */ /* 0x001fce00080108cc */
[----:B------:R-:W-:Y:S08]  /*c6c0*/  MUFU.EX2 R168, R168 ;  /* 0x000000a800a87308 */ /* 0x000ff00000000800 */
[----:B------:R-:W0:Y:S01]  /*c6d0*/  MUFU.EX2 R169, R169 ;  /* 0x000000a900a97308 */ /* 0x000e220000000800 */
        /* <DEDUP_REMOVED lines=39> */
[----:B------:R-:W-:Y:S01]  /*c950*/  FADD.FTZ R11, -R8, R11 ;  /* 0x0000000b080b7221 */ /* 0x000fe20000010100 */
[----:B------:R-:W-:Y:S01]  /*c960*/  ISETP.NE.AND P3, PT, R16, R153, PT ;  /* 0x000000991000720c */ /* 0x000fe20003f65270 */
[----:B------:R-:W-:Y:S01]  /*c970*/  FMUL.FTZ R155, R8, UR11 ;  /* 0x0000000b089b7c20 */ /* 0x000fe20008410000 */
[----:B------:R-:W-:Y:S01]  /*c980*/  MUFU.EX2 R174, R174 ;  /* 0x000000ae00ae7308 */ /* 0x000fe20000000800 */
[----:B------:R-:W-:Y:S01]  /*c990*/  FMUL.FTZ R204, R11, UR11 ;  /* 0x0000000b0bcc7c20 */ /* 0x000fe20008410000 */
[----:B------:R-:W-:Y:S01]  /*c9a0*/  FMUL.FTZ R85, R85, R15 ;  /* 0x0000000f55557220 */ /* 0x000fe20000410000 */
[----:B------:R-:W-:Y:S01]  /*c9b0*/  FFMA.FTZ R209, R179, UR11, -R155 ;  /* 0x0000000bb3d17c23 */ /* 0x000fe2000801089b */
[----:B------:R-:W-:-:S02]  /*c9c0*/  IMAD.U32 R179, RZ, RZ, UR6 ;  /* 0x00000006ffb37e24 */ /* 0x000fc4000f8e00ff */
[--C-:B------:R-:W-:Y:S01]  /*c9d0*/  FFMA.FTZ R11, R10, UR11, -R155.reuse ;  /* 0x0000000b0a0b7c23 */ /* 0x100fe2000801089b */
[--C-:B------:R-:W-:Y:S01]  /*c9e0*/  FFMA.FTZ R10, R12, UR11, -R155.reuse ;  /* 0x0000000b0c0a7c23 */ /* 0x100fe2000801089b */
[--C-:B------:R-:W-:Y:S01]  /*c9f0*/  FFMA.FTZ R12, R13, UR11, -R155.reuse ;  /* 0x0000000b0d0c7c23 */ /* 0x100fe2000801089b */
[----:B------:R-:W1:Y:S01]  /*ca00*/  MUFU.EX2 R204, R204 ;  /* 0x000000cc00cc7308 */ /* 0x000e620000000800 */
[----:B------:R-:W-:Y:S01]  /*ca10*/  @!P1 IADD3 R152, R179, 0x38840, RZ ;  /* 0x00038840b3989810 */ /* 0x000fe20007ffe0ff */
[----:B------:R-:W-:Y:S01]  /*ca20*/  FFMA.FTZ R13, R14, UR11, -R155 ;  /* 0x0000000b0e0d7c23 */ /* 0x000fe2000801089b */
[----:B------:R-:W-:Y:S02]  /*ca30*/  @!P3 IMAD R153, R154, 0x40, R19 ;  /* 0x000000409a99b824 */ /* 0x000fe400078e0213 */
[--C-:B------:R-:W-:Y:S01]  /*ca40*/  FFMA.FTZ R14, R156, UR11, -R155.reuse ;  /* 0x0000000b9c0e7c23 */ /* 0x100fe2000801089b */
[----:B------:R-:W-:Y:S01]  /*ca50*/  @!P1 PRMT R152, RZ, 0x654, R152 ;  /* 0x00000654ff989816 */ /* 0x000fe20000000098 */
[--C-:B------:R-:W-:Y:S01]  /*ca60*/  FFMA.FTZ R203, R160, UR11, -R155.reuse ;  /* 0x0000000ba0cb7c23 */ /* 0x100fe2000801089b */
[--C-:B------:R-:W-:Y:S01]  /*ca70*/  FFMA.FTZ R205, R162, UR11, -R155.reuse ;  /* 0x0000000ba2cd7c23 */ /* 0x100fe2000801089b */
[----:B------:R-:W-:Y:S01]  /*ca80*/  @!P3 LEA R153, R153, UR37, 0x2 ;  /* 0x000000259999bc11 */ /* 0x000fe2000f8e10ff */
[--C-:B------:R-:W-:Y:S01]  /*ca90*/  FFMA.FTZ R206, R163, UR11, -R155.reuse ;  /* 0x0000000ba3ce7c23 */ /* 0x100fe2000801089b */
[--C-:B------:R-:W-:Y:S01]  /*caa0*/  FFMA.FTZ R207, R166, UR11, -R155.reuse ;  /* 0x0000000ba6cf7c23 */ /* 0x100fe2000801089b */
[--C-:B------:R-:W-:Y:S01]  /*cab0*/  FFMA.FTZ R208, R167, UR11, -R155.reuse ;  /* 0x0000000ba7d07c23 */ /* 0x100fe2000801089b */
[--C-:B------:R-:W-:Y:S01]  /*cac0*/  FFMA.FTZ R181, R181, UR11, -R155.reuse ;  /* 0x0000000bb5b57c23 */ /* 0x100fe2000801089b */
[--C-:B------:R-:W-:Y:S01]  /*cad0*/  FFMA.FTZ R202, R202, UR11, -R155.reuse ;  /* 0x0000000bcaca7c23 */ /* 0x100fe2000801089b */
[----:B------:R2:W-:Y:S01]  /*cae0*/  @!P1 SYNCS.ARRIVE.TRANS64.RED.A1T0 RZ, [R152+URZ], RZ ;  /* 0x000000ff98ff99a7 */ /* 0x0005e2000810043f */
[--C-:B------:R-:W-:Y:S01]  /*caf0*/  FFMA.FTZ R178, R178, UR11, -R155.reuse ;  /* 0x0000000bb2b27c23 */ /* 0x100fe2000801089b */
[--C-:B------:R-:W-:Y:S01]  /*cb00*/  FFMA.FTZ R182, R182, UR11, -R155.reuse ;  /* 0x0000000bb6b67c23 */ /* 0x100fe2000801089b */
[----:B------:R-:W-:Y:S01]  /*cb10*/  FFMA.FTZ R183, R183, UR11, -R155 ;  /* 0x0000000bb7b77c23 */ /* 0x000fe2000801089b */
[----:B------:R-:W-:Y:S01]  /*cb20*/  @!P3 STS [R153+0x38400], R15 ;  /* 0x0384000f9900b388 */ /* 0x000fe20000000800 */
[----:B------:R-:W-:Y:S01]  /*cb30*/  MUFU.EX2 R11, R11 ;  /* 0x0000000b000b7308 */ /* 0x000fe20000000800 */
[----:B0-----:R-:W-:Y:S01]  /*cb40*/  F2FP.F16.F32.PACK_AB R154, R169, R168 ;  /* 0x000000a8a99a723e */ /* 0x001fe200000000ff */
[----:B-1----:R-:W-:Y:S01]  /*cb50*/  FMUL.FTZ R26, R26, R204 ;  /* 0x000000cc1a1a7220 */ /* 0x002fe20000410000 */
[----:B------:R0:W-:Y:S01]  /*cb60*/  @!P3 STS [R153+0x38420], R204 ;  /* 0x038420cc9900b388 */ /* 0x0001e20000000800 */
[----:B--2---:R-:W-:Y:S01]  /*cb70*/  F2FP.F16.F32.PACK_AB R152, R21, R20 ;  /* 0x000000141598723e */ /* 0x004fe200000000ff */
        /* <DEDUP_REMOVED lines=36> */
[----:B-1----:R-:W-:Y:S01]  /*cdc0*/  F2FP.F16.F32.PACK_AB R155, R13, R12 ;  /* 0x0000000c0d9b723e */ /* 0x002fe200000000ff */
        /* <DEDUP_REMOVED lines=83> */
[----:B------:R0:W-:Y:S01]  /*d300*/  STSM.16.M88.4 [R23+0x36400], R152 ;  /* 0x0364009817007844 */ /* 0x0001e20000000200 */
[----:B------:R-:W-:Y:S01]  /*d310*/  ULEA UR6, UR14, UR38, 0xc ;  /* 0x000000260e067291 */ /* 0x000fe2000f8e603f */
[----:B------:R-:W-:Y:S01]  /*d320*/  FFMA.FTZ R4, R15, R4, R20 ;  /* 0x000000040f047223 */ /* 0x000fe20000010014 */
[----:B------:R-:W2:Y:S01]  /*d330*/  MUFU.EX2 R186, R186 ;  /* 0x000000ba00ba7308 */ /* 0x000ea20000000800 */
[----:B-1----:R-:W-:Y:S01]  /*d340*/  F2FP.F16.F32.PACK_AB R163, R202, R181 ;  /* 0x000000b5caa3723e */ /* 0x002fe200000000ff */
[----:B------:R0:W-:Y:S01]  /*d350*/  STSM.16.M88.4 [R190], R156 ;  /* 0x0000009cbe007844 */ /* 0x0001e20000000200 */
[----:B------:R-:W-:Y:S01]  /*d360*/  UIADD3 UR8, UR6, 0x80, URZ ;  /* 0x0000008006087890 */ /* 0x000fe2000fffe03f */
[----:B------:R-:W-:Y:S01]  /*d370*/  FFMA.FTZ R5, R204, R5, R11 ;  /* 0x00000005cc057223 */ /* 0x000fe2000001000b */
[----:B------:R-:W-:Y:S01]  /*d380*/  FADD.FTZ R21, R21, R4 ;  /* 0x0000000415157221 */ /* 0x000fe20000010000 */
[----:B------:R0:W-:Y:S01]  /*d390*/  STSM.16.M88.4 [R188], R160 ;  /* 0x000000a0bc007844 */ /* 0x0001e20000000200 */
[----:B------:R-:W-:Y:S01]  /*d3a0*/  @!P1 VIADD R179, R179, 0x38860 ;  /* 0x00038860b3b39836 */ /* 0x000fe20000000000 */
[----:B------:R-:W-:Y:S01]  /*d3b0*/  MUFU.EX2 R187, R187 ;  /* 0x000000bb00bb7308 */ /* 0x000fe20000000800 */
[----:B------:R-:W-:Y:S01]  /*d3c0*/  FADD.FTZ R5, R10, R5 ;  /* 0x000000050a057221 */ /* 0x000fe20000010000 */
[----:B------:R-:W-:Y:S01]  /*d3d0*/  UMOV UR18, UR8 ;  /* 0x0000000800127c82 */ /* 0x000fe20008000000 */
[----:B------:R-:W-:Y:S01]  /*d3e0*/  UIADD3 UR8, UR6, 0x100, URZ ;  /* 0x0000010006087890 */ /* 0x000fe2000fffe03f */
[----:B------:R-:W-:Y:S01]  /*d3f0*/  FADD.FTZ R168, R168, R21 ;  /* 0x00000015a8a87221 */ /* 0x000fe20000010000 */
[----:B------:R-:W-:Y:S01]  /*d400*/  FADD.FTZ R12, R12, R5 ;  /* 0x000000050c0c7221 */ /* 0x000fe20000010000 */
[----:B------:R-:W-:Y:S01]  /*d410*/  @!P1 PRMT R179, RZ, 0x654, R179 ;  /* 0x00000654ffb39816 */ /* 0x000fe200000000b3 */
[----:B------:R-:W-:Y:S01]  /*d420*/  IMAD.MOV.U32 R11, RZ, RZ, R8 ;  /* 0x000000ffff0b7224 */ /* 0x000fe200078e0008 */
[----:B------:R-:W1:Y:S01]  /*d430*/  MUFU.EX2 R180, R180 ;  /* 0x000000b400b47308 */ /* 0x000e620000000800 */
[----:B--2---:R-:W-:Y:S01]  /*d440*/  F2FP.F16.F32.PACK_AB R164, R186, R185 ;  /* 0x000000b9baa4723e */ /* 0x004fe200000000ff */
[----:B------:R-:W-:Y:S01]  /*d450*/  FADD.FTZ R169, R169, R168 ;  /* 0x000000a8a9a97221 */ /* 0x000fe20000010000 */
[----:B------:R-:W-:Y:S01]  /*d460*/  FADD.FTZ R13, R13, R12 ;  /* 0x0000000c0d0d7221 */ /* 0x000fe20000010000 */
[----:B------:R-:W-:-:S02]  /*d470*/  IMAD.MOV.U32 R20, RZ, RZ, R7 ;  /* 0x000000ffff147224 */ /* 0x000fc400078e0007 */
[----:B------:R-:W-:Y:S01]  /*d480*/  FADD.FTZ R170, R170, R169 ;  /* 0x000000a9aaaa7221 */ /* 0x000fe20000010000 */
[----:B------:R-:W-:Y:S01]  /*d490*/  FADD.FTZ R14, R14, R13 ;  /* 0x0000000d0e0e7221 */ /* 0x000fe20000010000 */
[----:B------:R-:W-:Y:S02]  /*d4a0*/  MUFU.EX2 R178, R178 ;  /* 0x000000b200b27308 */ /* 0x000fe40000000800 */
[----:B------:R-:W-:Y:S01]  /*d4b0*/  FADD.FTZ R171, R171, R170 ;  /* 0x000000aaabab7221 */ /* 0x000fe20000010000 */
[----:B------:R-:W-:-:S03]  /*d4c0*/  FADD.FTZ R14, R203, R14 ;  /* 0x0000000ecb0e7221 */ /* 0x000fc60000010000 */
        /* <DEDUP_REMOVED lines=22> */
[C---:B-1----:R-:W-:Y:S01]  /*d630*/  F2FP.F16.F32.PACK_AB R167, R183.reuse, R182 ;  /* 0x000000b6b7a7723e */ /* 0x042fe200000000ff */
[----:B------:R-:W-:Y:S02]  /*d640*/  FADD.FTZ R182, R182, R209 ;  /* 0x000000d1b6b67221 */ /* 0x000fe40000010000 */
[----:B------:R-:W-:Y:S02]  /*d650*/  FADD.FTZ R4, R180, R187 ;  /* 0x000000bbb4047221 */ /* 0x000fe40000010000 */
[----:B------:R0:W-:Y:S01]  /*d660*/  STSM.16.M88.4 [R189], R164 ;  /* 0x000000a4bd007844 */ /* 0x0001e20000000200 */
[----:B------:R-:W-:Y:S01]  /*d670*/  WARPGROUP.ARRIVE ;  /* 0x00000000000079c5 */ /* 0x000fe20000000000 */
[----:B------:R-:W-:-:S05]  /*d680*/  FADD.FTZ R5, R183, R182 ;  /* 0x000000b6b7057221 */ /* 0x000fca0000010000 */
[----:B------:R-:W-:Y:S01]  /*d690*/  HGMMA.64x256x16.F32 R24, R152, gdesc[UR4].tnspB, R24, gsb0 ;  /* 0x43e0000498187df0 */ /* 0x000fe20008000818 */
        /* <DEDUP_REMOVED lines=28> */
.L_x_5137:
[----:B------:R-:W-:-:S13]  /*d860*/  ISETP.GE.AND P2, PT, R6, R184, PT ;  /* 0x000000b80600720c */ /* 0x000fda0003f46270 */
[----:B------:R-:W-:Y:S05]  /*d870*/  @!P2 BRA `(.L_x_5147) ;  /* 0x00000038000ca947 */ /* 0x000fea0003800000 */
[----:B------:R-:W-:Y:S01]  /*d880*/  IMAD.IADD R14, R17, 0x1, -R18 ;  /* 0x00000001110e7824 */ /* 0x000fe200078e0a12 */
[----:B------:R-:W-:Y:S01]  /*d890*/  MOV R12, R8 ;  /* 0x00000008000c7202 */ /* 0x000fe20000000f00 */
[----:B------:R-:W-:Y:S01]  /*d8a0*/  IMAD.MOV.U32 R10, RZ, RZ, R7 ;  /* 0x000000ffff0a7224 */ /* 0x000fe200078e0007 */
[----:B------:R-:W-:Y:S01]  /*d8b0*/  UMOV UR6, UR36 ;  /* 0x0000002400067c82 */ /* 0x000fe20008000000 */
[----:B------:R-:W-:Y:S01]  /*d8c0*/  IMAD.IADD R11, R3, 0x1, R14 ;  /* 0x00000001030b7824 */ /* 0x000fe200078e020e */
[----:B------:R-:W-:-:S04]  /*d8d0*/  IADD3 R13, R14, 0x8, R3 ;  /* 0x000000080e0d7810 */ /* 0x000fc80007ffe003 */
[----:B------:R-:W-:-:S07]  /*d8e0*/  LOP3.LUT R9, RZ, R13, RZ, 0x33, !PT ;  /* 0x0000000dff097212 */ /* 0x000fce00078e33ff */
.L_x_5164:
[----:B------:R-:W-:-:S04]  /*d8f0*/  UIADD3 UR14, UR6, 0x1, URZ ;  /* 0x00000001060e7890 */ /* 0x000fc8000fffe03f */
[----:B------:R-:W-:-:S04]  /*d900*/  UISETP.NE.AND UP0, UPT, UR14, 0x2, UPT ;  /* 0x000000020e00788c */ /* 0x000fc8000bf05270 */
[----:B------:R-:W-:Y:S02]  /*d910*/  USEL UR14, UR14, URZ, UP0 ;  /* 0x0000003f0e0e7287 */ /* 0x000fe40008000000 */
[----:B------:R-:W-:-:S05]  /*d920*/  USEL UR7, URZ, 0x1, UP0 ;  /* 0x000000013f077887 */ /* 0x000fca0008000000 */
[----:B------:R-:W-:Y:S01]  /*d930*/  UMOV UR36, UR14 ;  /* 0x0000000e00247c82 */ /* 0x000fe20008000000 */
[----:B------:R-:W-:Y:S01]  /*d940*/  LOP3.LUT R2, R2, UR7, RZ, 0x3c, !PT ;  /* 0x0000000702027c12 */ /* 0x000fe2000f8e3cff */
[----:B--2---:R-:W-:Y:S06]  /*d950*/  @!P0 BRA `(.L_x_5148) ;  /* 0x0000000000048947 */ /* 0x004fec0003800000 */
[----:B------:R-:W-:Y:S01]  /*d960*/  BPT.TRAP 0x1 ;  /* 0x000000040000795c */ /* 0x000fe20000300000 */
.L_x_5148:
[----:B------:R-:W-:Y:S01]  /*d970*/  ULEA UR7, UR36, UR37, 0x3 ;  /* 0x0000002524077291 */ /* 0x000fe2000f8e183f */
[----:B------:R-:W-:-:S08]  /*d980*/  SHF.L.U32 R7, R2, 0x1f, RZ ;  /* 0x0000001f02077819 */ /* 0x000fd000000006ff */
[----:B------:R1:W2:Y:S01]  /*d990*/  SYNCS.PHASECHK.TRANS64.TRYWAIT P2, [UR7+0x38830], R7 ;  /* 0x03883007ff0075a7 */ /* 0x0002a20008040147 */
[----:B------:R-:W-:Y:S05]  /*d9a0*/  @!P0 BRA `(.L_x_5149) ;  /* 0x0000000000048947 */ /* 0x000fea0003800000 */
[----:B------:R-:W-:Y:S01]  /*d9b0*/  BPT.TRAP 0x1 ;  /* 0x000000040000795c */ /* 0x000fe20000300000 */
.L_x_5149:
[----:B--2---:R-:W-:Y:S05]  /*d9c0*/  @P2 BRA `(.L_x_5150) ;  /* 0x0000000000082947 */ /* 0x004fea0003800000 */
[----:B------:R-:W2:Y:S02]  /*d9d0*/  SYNCS.PHASECHK.TRANS64.TRYWAIT P2, [UR7+0x38830], R7 ;  /* 0x03883007ff0075a7 */ /* 0x000ea40008040147 */
[----:B--2---:R-:W-:Y:S05]  /*d9e0*/  @!P2 BRA `(.L_x_5151) ;  /* 0x000000c4006ca947 */ /* 0x004fea0003800000 */
.L_x_5150:
[----:B------:R-:W-:Y:S01]  /*d9f0*/  R2UR UR18, R0 ;  /* 0x00000000001272ca */ /* 0x000fe200000e0000 */
[----:B0-----:R-:W-:Y:S01]  /*da00*/  WARPGROUP.ARRIVE ;  /* 0x00000000000079c5 */ /* 0x001fe20000000000 */
        /* <DEDUP_REMOVED lines=30> */
.L_x_5152:
[----:B------:R0:W3:Y:S01]  /*dbf0*/  SYNCS.PHASECHK.TRANS64.TRYWAIT P2, [UR7+0x38850], R7 ;  /* 0x03885007ff0075a7 */ /* 0x0000e20008040147 */
[----:B------:R-:W-:Y:S05]  /*dc00*/  @!P0 BRA `(.L_x_5153) ;  /* 0x0000000000048947 */ /* 0x000fea0003800000 */
[----:B------:R-:W-:Y:S01]  /*dc10*/  BPT.TRAP 0x1 ;  /* 0x000000040000795c */ /* 0x000fe20000300000 */
.L_x_5153:
[----:B---3--:R-:W-:Y:S05]  /*dc20*/  @P2 BRA `(.L_x_5154) ;  /* 0x0000000000082947 */ /* 0x008fea0003800000 */
[----:B------:R-:W3:Y:S02]  /*dc30*/  SYNCS.PHASECHK.TRANS64.TRYWAIT P2, [UR7+0x38850], R7 ;  /* 0x03885007ff0075a7 */ /* 0x000ee40008040147 */
[----:B---3--:R-:W-:Y:S05]  /*dc40*/  @!P2 BRA `(.L_x_5155) ;  /* 0x000000c000eca947 */ /* 0x008fea0003800000 */
.L_x_5154:
[----:B------:R-:W-:Y:S01]  /*dc50*/  ULEA UR8, UR14, UR4, 0xc ;  /* 0x000000040e087291 */ /* 0x000fe2000f8e603f */
[----:B------:R-:W-:Y:S01]  /*dc60*/  WARPGROUP.ARRIVE ;  /* 0x00000000000079c5 */ /* 0x000fe20000000000 */
[----:B------:R-:W-:Y:S01]  /*dc70*/  UMOV UR27, 0x40000040 ;  /* 0x40000040001b7882 */ /* 0x000fe20000000000 */
[----:B------:R-:W-:-:S04]  /*dc80*/  UIADD3 UR28, UR5, 0x2, URZ ;  /* 0x00000002051c7890 */ /* 0x000fc8000fffe03f */
[----:B--2---:R-:W2:Y:S01]  /*dc90*/  S2R R8, SR_TID.X ;  /* 0x0000000000087919 */ /* 0x004ea20000002100 */
[----:B------:R-:W-:Y:S01]  /*dca0*/  UIADD3 UR30, UR8, 0x2, URZ ;  /* 0x00000002081e7890 */ /* 0x000fe2000fffe03f */
[----:B------:R-:W-:Y:S01]  /*dcb0*/  IMAD.U32 R20, RZ, RZ, UR7 ;  /* 0x00000007ff147e24 */ /* 0x000fe2000f8e00ff */
[----:B------:R-:W-:Y:S01]  /*dcc0*/  UMOV UR26, UR8 ;  /* 0x00000008001a7c82 */ /* 0x000fe20008000000 */
[----:B------:R-:W-:Y:S01]  /*dcd0*/  UMOV UR29, 0x40000040 ;  /* 0x40000040001d7882 */ /* 0x000fe20000000000 */
[----:B------:R-:W-:Y:S01]  /*dce0*/  HGMMA.64x64x16.F32 R152, gdesc[UR24], R152, gsb0 ;  /* 0x00e00000189879f0 */ /* 0x000fe20008000898 */
[----:B------:R-:W-:Y:S01]  /*dcf0*/  UMOV UR31, 0x40000040 ;  /* 0x40000040001f7882 */ /* 0x000fe20000000000 */
[----:B------:R-:W-:Y:S01]  /*dd00*/  UIADD3 UR19, UR5, 0x800, URZ ;  /* 0x0000080005137890 */ /* 0x000fe2000fffe03f */
[----:B------:R-:W-:Y:S01]  /*dd10*/  @!P1 VIADD R14, R20, 0x38840 ;  /* 0x00038840140e9836 */ /* 0x000fe20000000000 */
[----:B------:R-:W-:Y:S01]  /*dd20*/  UIADD3 UR18, UR8, 0x800, URZ ;  /* 0x0000080008127890 */ /* 0x000fe2000fffe03f */
[----:B------:R-:W-:Y:S01]  /*dd30*/  UMOV UR11, 0x4 ;  /* 0x00000004000b7882 */ /* 0x000fe20000000000 */
[----:B------:R-:W-:-:S02]  /*dd40*/  ULDC UR7, c[0x0][0xad8] ;  /* 0x0002b60000077ab9 */ /* 0x000fc40000000800 */
[----:B------:R-:W-:Y:S02]  /*dd50*/  @!P1 PRMT R14, RZ, 0x654, R14 ;  /* 0x00000654ff0e9816 */ /* 0x000fe4000000000e */
[----:B--2---:R-:W-:-:S05]  /*dd60*/  SHF.R.U32.HI R8, RZ, 0x7, R8 ;  /* 0x00000007ff087819 */ /* 0x004fca0000011608 */
[----:B01----:R-:W0:Y:S02]  /*dd70*/  SHFL.IDX PT, R7, R8, RZ, 0x1f ;  /* 0x00001fff08077589 */ /* 0x003e2400000e0000 */
        /* <DEDUP_REMOVED lines=284> */
[----:B------:R-:W0:Y:S01]  /*ef40*/  MUFU.TANH R7, R7 ;  /* 0x0000000700077308 */ /* 0x000e220000002400 */
[----:B------:R1:W-:Y:S01]  /*ef50*/  @!P1 SYNCS.ARRIVE.TRANS64.RED.A1T0 RZ, [R14+URZ], RZ ;  /* 0x000000ff0eff99a7 */ /* 0x0003e2000810043f */
[----:B------:R-:W-:-:S04]  /*ef60*/  IADD3 R15, R17, 0x1, -R172 ;  /* 0x00000001110f7810 */ /* 0x000fc80007ffe8ac */
[----:B------:R-:W-:Y:S02]  /*ef70*/  IADD3 R15, -R16, R15, -R18 ;  /* 0x0000000f100f7210 */ /* 0x000fe40007ffe912 */
[----:B------:R-:W2:Y:S02]  /*ef80*/  MUFU.TANH R185, R185 ;  /* 0x000000b900b97308 */ /* 0x000ea40000002400 */
[C---:B------:R-:W-:Y:S01]  /*ef90*/  IADD3 R206, R15.reuse, UR15, RZ ;  /* 0x0000000f0fce7c10 */ /* 0x040fe2000fffe0ff */
[----:B------:R-:W-:Y:S01]  /*efa0*/  VIADD R182, R15, UR7 ;  /* 0x000000070fb67c36 */ /* 0x000fe20008000000 */
[----:B------:R-:W-:-:S04]  /*efb0*/  ULDC UR7, c[0x0][0xadc] ;  /* 0x0002b70000077ab9 */ /* 0x000fc80000000800 */
[----:B------:R-:W3:Y:S01]  /*efc0*/  MUFU.TANH R8, R8 ;  /* 0x0000000800087308 */ /* 0x000ee20000002400 */
[C---:B------:R-:W-:Y:S02]  /*efd0*/  IMAD.IADD R180, R3.reuse, 0x1, R206 ;  /* 0x0000000103b47824 */ /* 0x040fe400078e02ce */
[----:B------:R-:W-:-:S05]  /*efe0*/  IMAD.IADD R174, R3, 0x1, R182 ;  /* 0x0000000103ae7824 */ /* 0x000fca00078e02b6 */
        /* <DEDUP_REMOVED lines=42> */
.L_x_5158:
[----:B------:R-:W-:Y:S01]  /*f290*/  IMAD.U32 R175, RZ, RZ, UR7 ;  /* 0x00000007ffaf7e24 */ /* 0x000fe2000f8e00ff */
[----:B------:R-:W-:-:S04]  /*f2a0*/  MOV R173, R11 ;  /* 0x0000000b00ad7202 */ /* 0x000fc80000000f00 */
[----:B------:R-:W-:-:S13]  /*f2b0*/  ISETP.NE.AND P2, PT, R175, 0x1, PT ;  /* 0x00000001af00780c */ /* 0x000fda0003f45270 */
[----:B------:R-:W1:Y:S02]  /*f2c0*/  @P2 LDC.64 R14, c[0x0][0xae0] ;  /* 0x0002b800ff0e2b82 */ /* 0x000e640000000a00 */
[----:B-1----:R-:W-:-:S05]  /*f2d0*/  @P2 IMAD.HI.U32 R14, R11, R14, RZ ;  /* 0x0000000e0b0e2227 */ /* 0x002fca00078e00ff */
[----:B------:R-:W-:-:S07]  /*f2e0*/  @P2 SHF.R.U32.HI R173, RZ, R15, R14 ;  /* 0x0000000fffad2219 */ /* 0x000fce000001160e */
.L_x_5159:
[----:B------:R-:W-:Y:S05]  /*f2f0*/  BSYNC B0 ;  /* 0x0000000000007941 */ /* 0x000fea0003800000 */
.L_x_5157:
[----:B------:R-:W-:-:S04]  /*f300*/  IMAD R15, R173, R175, -R172 ;  /* 0x000000afad0f7224 */ /* 0x000fc800078e0aac */
[----:B------:R-:W-:-:S05]  /*f310*/  IMAD.IADD R15, R15, 0x1, -R16 ;  /* 0x000000010f0f7824 */ /* 0x000fca00078e0a10 */
[----:B------:R-:W-:Y:S02]  /*f320*/  VIADDMNMX R174, R15, R175, R174, PT ;  /* 0x000000af0fae7246 */ /* 0x000fe400038001ae */
[----:B------:R-:W-:-:S07]  /*f330*/  VIMNMX R180, R180, R15, !PT ;  /* 0x0000000fb4b47248 */ /* 0x000fce0007fe0100 */
.L_x_5156:
[----:B------:R-:W-:-:S04]  /*f340*/  ISETP.GT.AND P2, PT, R6, -0x1, PT ;  /* 0xffffffff0600780c */ /* 0x000fc80003f44270 */
[C---:B------:R-:W-:Y:S02]  /*f350*/  ISETP.GT.AND P3, PT, R180.reuse, RZ, P2 ;  /* 0x000000ffb400720c */ /* 0x040fe40001764270 */
[----:B------:R-:W-:Y:S02]  /*f360*/  ISETP.GT.AND P5, PT, R180, 0x1, P2 ;  /* 0x00000001b400780c */ /* 0x000fe400017a4270 */
[----:B------:R-:W-:Y:S02]  /*f370*/  ISETP.LT.OR P4, PT, R174, 0x1, P3 ;  /* 0x00000001ae00780c */ /* 0x000fe40001f81670 */
[C---:B------:R-:W-:Y:S02]  /*f380*/  ISETP.GT.AND P3, PT, R180.reuse, 0x8, P2 ;  /* 0x00000008b400780c */ /* 0x040fe40001764270 */
        /* <DEDUP_REMOVED lines=58> */
.L_x_5162:
[----:B------:R-:W-:Y:S02]  /*f730*/  IMAD.U32 R170, RZ, RZ, UR7 ;  /* 0x00000007ffaa7e24 */ /* 0x000fe4000f8e00ff */
[----:B------:R-:W-:-:S03]  /*f740*/  IMAD.MOV.U32 R7, RZ, RZ, R13 ;  /* 0x000000ffff077224 */ /* 0x000fc600078e000d */
[----:B------:R-:W-:-:S13]  /*f750*/  ISETP.NE.AND P3, PT, R170, 0x1, PT ;  /* 0x00000001aa00780c */ /* 0x000fda0003f65270 */
[----:B------:R-:W0:Y:S02]  /*f760*/  @P3 LDC.64 R14, c[0x0][0xae0] ;  /* 0x0002b800ff0e3b82 */ /* 0x000e240000000a00 */
[----:B0-----:R-:W-:-:S05]  /*f770*/  @P3 IMAD.HI.U32 R14, R13, R14, RZ ;  /* 0x0000000e0d0e3227 */ /* 0x001fca00078e00ff */
[----:B------:R-:W-:-:S07]  /*f780*/  @P3 SHF.R.U32.HI R7, RZ, R15, R14 ;  /* 0x0000000fff073219 */ /* 0x000fce000001160e */
.L_x_5163:
[----:B------:R-:W-:Y:S05]  /*f790*/  BSYNC B0 ;  /* 0x0000000000007941 */ /* 0x000fea0003800000 */
.L_x_5161:
[----:B------:R-:W-:-:S05]  /*f7a0*/  IMAD R7, R7, R170, -R172 ;  /* 0x000000aa07077224 */ /* 0x000fca00078e0aac */
[----:B------:R-:W-:-:S04]  /*f7b0*/  IADD3 R7, -R16, R7, RZ ;  /* 0x0000000710077210 */ /* 0x000fc80007ffe1ff */
[----:B------:R-:W-:Y:S02]  /*f7c0*/  VIADDMNMX R168, R7, R170, R168, PT ;  /* 0x000000aa07a87246 */ /* 0x000fe400038001a8 */
[----:B------:R-:W-:-:S07]  /*f7d0*/  VIMNMX R169, R169, R7, !PT ;  /* 0x00000007a9a97248 */ /* 0x000fce0007fe0100 */
.L_x_5160:
[----:B------:R-:W-:Y:S01]  /*f7e0*/  FMNMX.FTZ R14, R173, R10, !PT ;  /* 0x0000000aad0e7209 */ /* 0x000fe20007810000 */
[----:B------:R-:W-:Y:S01]  /*f7f0*/  ULDC UR11, c[0x0][0xa80] ;  /* 0x0002a000000b7ab9 */ /* 0x000fe20000000800 */
[----:B------:R-:W-:Y:S01]  /*f800*/  ISETP.GT.AND P3, PT, R169, 0x1, P2 ;  /* 0x00000001a900780c */ /* 0x000fe20001764270 */
[----:B------:R-:W-:Y:S01]  /*f810*/  UMOV UR7, 0x40000040 ;  /* 0x4000004000077882 */ /* 0x000fe20000000000 */
[----:B------:R-:W-:Y:S01]  /*f820*/  FMNMX.FTZ R7, R185, R14, !PT ;  /* 0x0000000eb9077209 */ /* 0x000fe20007810000 */
[----:B------:R-:W-:Y:S01]  /*f830*/  UMOV UR19, 0x40000040 ;  /* 0x4000004000137882 */ /* 0x000fe20000000000 */
[----:B------:R-:W-:Y:S01]  /*f840*/  ISETP.LT.OR P3, PT, R168, 0x2, P3 ;  /* 0x00000002a800780c */ /* 0x000fe20001f61670 */
[----:B------:R-:W-:Y:S01]  /*f850*/  @!P1 VIADD R20, R20, 0x38860 ;  /* 0x0003886014149836 */ /* 0x000fe20000000000 */
[----:B------:R-:W-:Y:S02]  /*f860*/  FMNMX.FTZ R14, R186, R7, !PT ;  /* 0x00000007ba0e7209 */ /* 0x000fe40007810000 */
[----:B------:R-:W-:-:S02]  /*f870*/  FSEL R181, R21, -INF , !P3 ;  /* 0xff80000015b57808 */ /* 0x000fc40005800000 */
[----:B------:R-:W-:Y:S02]  /*f880*/  FMNMX.FTZ R7, R187, R14, !PT ;  /* 0x0000000ebb077209 */ /* 0x000fe40007810000 */
[C---:B------:R-:W-:Y:S02]  /*f890*/  ISETP.GT.AND P3, PT, R169.reuse, RZ, P2 ;  /* 0x000000ffa900720c */ /* 0x040fe40001764270 */
[----:B------:R-:W-:Y:S02]  /*f8a0*/  FMNMX.FTZ R14, R202, R7, !PT ;  /* 0x00000007ca0e7209 */ /* 0x000fe40007810000 */
[----:B------:R-:W-:Y:S02]  /*f8b0*/  ISETP.GT.AND P5, PT, R169, 0x9, P2 ;  /* 0x00000009a900780c */ /* 0x000fe400017a4270 */
[----:B------:R-:W-:Y:S02]  /*f8c0*/  FMNMX.FTZ R7, R203, R14, !PT ;  /* 0x0000000ecb077209 */ /* 0x000fe40007810000 */
[----:B------:R-:W-:-:S02]  /*f8d0*/  ISETP.LT.OR P3, PT, R168, 0x1, P3 ;  /* 0x00000001a800780c */ /* 0x000fc40001f61670 */
[----:B------:R-:W-:Y:S02]  /*f8e0*/  FMNMX.FTZ R14, R204, R7, !PT ;  /* 0x00000007cc0e7209 */ /* 0x000fe40007810000 */
[----:B------:R-:W-:Y:S02]  /*f8f0*/  ISETP.GT.AND P4, PT, R169, 0x8, P2 ;  /* 0x00000008a900780c */ /* 0x000fe40001784270 */
[----:B------:R-:W-:Y:S02]  /*f900*/  FMNMX.FTZ R7, R205, R14, !PT ;  /* 0x0000000ecd077209 */ /* 0x000fe40007810000 */
[----:B------:R-:W-:Y:S02]  /*f910*/  ISETP.LT.OR P5, PT, R168, 0xa, P5 ;  /* 0x0000000aa800780c */ /* 0x000fe40002fa1670 */
[----:B------:R-:W-:Y:S02]  /*f920*/  FMNMX.FTZ R14, R166, R7, !PT ;  /* 0x00000007a60e7209 */ /* 0x000fe40007810000 */
[----:B------:R-:W-:-:S02]  /*f930*/  FSEL R183, R8, -INF , !P3 ;  /* 0xff80000008b77808 */ /* 0x000fc40005800000 */
[----:B------:R-:W-:Y:S02]  /*f940*/  FMNMX.FTZ R14, R167, R14, !PT ;  /* 0x0000000ea70e7209 */ /* 0x000fe40007810000 */
[----:B------:R-:W-:Y:S02]  /*f950*/  ISETP.LT.OR P4, PT, R168, 0x9, P4 ;  /* 0x00000009a800780c */ /* 0x000fe40002781670 */
[----:B------:R-:W-:Y:S02]  /*f960*/  FMNMX.FTZ R7, R175, R14, !PT ;  /* 0x0000000eaf077209 */ /* 0x000fe40007810000 */
[----:B------:R-:W-:Y:S02]  /*f970*/  FSEL R153, R153, -INF , !P5 ;  /* 0xff80000099997808 */ /* 0x000fe40006800000 */
[----:B------:R-:W-:Y:S02]  /*f980*/  FMNMX.FTZ R14, R176, R7, !PT ;  /* 0x00000007b00e7209 */ /* 0x000fe40007810000 */
[----:B------:R-:W-:-:S02]  /*f990*/  FMNMX.FTZ R8, R183, R12, !PT ;  /* 0x0000000cb7087209 */ /* 0x000fc40007810000 */
[----:B------:R-:W-:Y:S02]  /*f9a0*/  FMNMX.FTZ R7, R177, R14, !PT ;  /* 0x0000000eb1077209 */ /* 0x000fe40007810000 */
[----:B------:R-:W-:Y:S02]  /*f9b0*/  ISETP.GT.AND P5, PT, R169, 0x11, P2 ;  /* 0x00000011a900780c */ /* 0x000fe400017a4270 */
[----:B------:R-:W-:Y:S02]  /*f9c0*/  FMNMX.FTZ R14, R180, R7, !PT ;  /* 0x00000007b40e7209 */ /* 0x000fe40007810000 */
[----:B------:R-:W-:Y:S02]  /*f9d0*/  FSEL R152, R152, -INF , !P4 ;  /* 0xff80000098987808 */ /* 0x000fe40006000000 */
[----:B------:R-:W-:Y:S02]  /*f9e0*/  FMNMX.FTZ R7, R179, R14, !PT ;  /* 0x0000000eb3077209 */ /* 0x000fe40007810000 */
[----:B------:R-:W-:-:S02]  /*f9f0*/  ISETP.GT.AND P4, PT, R169, 0x10, P2 ;  /* 0x00000010a900780c */ /* 0x000fc40001784270 */
[----:B------:R-:W-:Y:S02]  /*fa00*/  FMNMX.FTZ R14, R178, R7, !PT ;  /* 0x00000007b20e7209 */ /* 0x000fe40007810000 */
[C---:B------:R-:W-:Y:S02]  /*fa10*/  ISETP.LT.OR P5, PT, R168.reuse, 0x12, P5 ;  /* 0x00000012a800780c */ /* 0x040fe40002fa1670 */
[----:B------:R-:W-:Y:S01]  /*fa20*/  ISETP.LT.OR P4, PT, R168, 0x11, P4 ;  /* 0x00000011a800780c */ /* 0x000fe20002781670 */
[----:B------:R-:W0:Y:S01]  /*fa30*/  SHFL.BFLY PT, R7, R14, 0x2, 0x1f ;  /* 0x0c401f000e077f89 */ /* 0x000e2200000e0000 */
[----:B------:R-:W-:Y:S02]  /*fa40*/  FSEL R155, R155, -INF , !P5 ;  /* 0xff8000009b9b7808 */ /* 0x000fe40006800000 */
[----:B------:R-:W-:Y:S02]  /*fa50*/  ISETP.GT.AND P5, PT, R169, 0x20, P2 ;  /* 0x00000020a900780c */ /* 0x000fe400017a4270 */
[----:B------:R-:W-:-:S02]  /*fa60*/  FSEL R154, R154, -INF , !P4 ;  /* 0xff8000009a9a7808 */ /* 0x000fc40006000000 */
[C---:B------:R-:W-:Y:S02]  /*fa70*/  ISETP.GT.AND P3, PT, R169.reuse, 0x18, P2 ;  /* 0x00000018a900780c */ /* 0x040fe40001764270 */
[C---:B------:R-:W-:Y:S02]  /*fa80*/  ISETP.LT.OR P5, PT, R168.reuse, 0x21, P5 ;  /* 0x00000021a800780c */ /* 0x040fe40002fa1670 */
[----:B------:R-:W-:Y:S02]  /*fa90*/  ISETP.GT.AND P4, PT, R169, 0x19, P2 ;  /* 0x00000019a900780c */ /* 0x000fe40001784270 */
[----:B------:R-:W-:Y:S02]  /*faa0*/  ISETP.LT.OR P3, PT, R168, 0x19, P3 ;  /* 0x00000019a800780c */ /* 0x000fe40001f61670 */
[----:B------:R-:W-:Y:S02]  /*fab0*/  FSEL R158, R158, -INF , !P5 ;  /* 0xff8000009e9e7808 */ /* 0x000fe40006800000 */
[----:B------:R-:W-:-:S02]  /*fac0*/  ISETP.LT.OR P4, PT, R168, 0x1a, P4 ;  /* 0x0000001aa800780c */ /* 0x000fc40002781670 */
[----:B------:R-:W-:Y:S02]  /*fad0*/  FSEL R156, R156, -INF , !P3 ;  /* 0xff8000009c9c7808 */ /* 0x000fe40005800000 */
[----:B------:R-:W-:Y:S02]  /*fae0*/  ISETP.GT.AND P3, PT, R169, 0x21, P2 ;  /* 0x00000021a900780c */ /* 0x000fe40001764270 */
[----:B------:R-:W-:Y:S02]  /*faf0*/  FSEL R157, R157, -INF , !P4 ;  /* 0xff8000009d9d7808 */ /* 0x000fe40006000000 */
[----:B0-----:R-:W-:Y:S02]  /*fb00*/  FMNMX.FTZ R15, R14, R7, !PT ;  /* 0x000000070e0f7209 */ /* 0x001fe40007810000 */
[----:B------:R-:W-:Y:S02]  /*fb10*/  ISETP.GT.AND P4, PT, R169, 0x28, P2 ;  /* 0x00000028a900780c */ /* 0x000fe40001784270 */
        /* <DEDUP_REMOVED lines=12> */
[C---:B------:R-:W-:Y:S02]  /*fbe0*/  ISETP.GT.AND P4, PT, R169.reuse, 0x38, P2 ;  /* 0x00000038a900780c */ /* 0x040fe40001784270 */
[----:B------:R-:W-:Y:S02]  /*fbf0*/  ISETP.GT.AND P2, PT, R169, 0x39, P2 ;  /* 0x00000039a900780c */ /* 0x000fe40001744270 */
[----:B0-----:R-:W-:-:S02]  /*fc00*/  FMNMX.FTZ R7, R15, R170, !PT ;  /* 0x000000aa0f077209 */ /* 0x001fc40007810000 */
[----:B------:R-:W-:Y:S02]  /*fc10*/  FMNMX.FTZ R15, R181, R8, !PT ;  /* 0x00000008b50f7209 */ /* 0x000fe40007810000 */
[C---:B------:R-:W-:Y:S01]  /*fc20*/  FSETP.NEU.FTZ.AND P5, PT, R7.reuse, -INF , PT ;  /* 0xff8000000700780b */ /* 0x040fe20003fbd000 */
[----:B------:R-:W-:Y:S01]  /*fc30*/  FMUL.FTZ R14, R7, UR11 ;  /* 0x0000000b070e7c20 */ /* 0x000fe20008410000 */
[----:B------:R-:W-:Y:S02]  /*fc40*/  FMNMX.FTZ R8, R152, R15, !PT ;  /* 0x0000000f98087209 */ /* 0x000fe40007810000 */
[C---:B------:R-:W-:Y:S02]  /*fc50*/  ISETP.LT.OR P3, PT, R168.reuse, 0x32, P3 ;  /* 0x00000032a800780c */ /* 0x040fe40001f61670 */
        /* <DEDUP_REMOVED lines=30> */
[----:B------:R-:W-:Y:S01]  /*fe40*/  FFMA.FTZ R186, R178, UR11, -R8 ;  /* 0x0000000bb2ba7c23 */ /* 0x000fe20008010808 */
[----:B------:R-:W-:Y:S01]  /*fe50*/  FSEL R167, R7, RZ, P5 ;  /* 0x000000ff07a77208 */ /* 0x000fe20002800000 */
[----:B------:R-:W-:Y:S01]  /*fe60*/  IMAD.MOV R187, RZ, RZ, -R22 ;  /* 0x000000ffffbb7224 */ /* 0x000fe200078e0a16 */
[----:B------:R-:W-:Y:S01]  /*fe70*/  FMNMX.FTZ R169, R163, R170, !PT ;  /* 0x000000aaa3a97209 */ /* 0x000fe20007810000 */
[----:B------:R-:W-:Y:S01]  /*fe80*/  MUFU.EX2 R15, R15 ;  /* 0x0000000f000f7308 */ /* 0x000fe20000000800 */
[----:B------:R-:W-:Y:S01]  /*fe90*/  @!P1 PRMT R20, RZ, 0x654, R20 ;  /* 0x00000654ff149816 */ /* 0x000fe20000000014 */
[----:B------:R-:W-:Y:S01]  /*fea0*/  FADD.FTZ R167, -R167, R10 ;  /* 0x0000000aa7a77221 */ /* 0x000fe20000010100 */
[----:B------:R-:W-:Y:S01]  /*feb0*/  FMNMX.FTZ R170, R164, R169, !PT ;  /* 0x000000a9a4aa7209 */ /* 0x000fe20007810000 */
[----:B------:R-:W-:-:S02]  /*fec0*/  FFMA.FTZ R169, R202, UR11, -R8 ;  /* 0x0000000bcaa97c23 */ /* 0x000fc40008010808 */
[----:B------:R-:W-:Y:S01]  /*fed0*/  FMUL.FTZ R167, R167, UR11 ;  /* 0x0000000ba7a77c20 */ /* 0x000fe20008410000 */
[----:B------:R-:W-:Y:S01]  /*fee0*/  FMNMX.FTZ R182, R165, R170, !PT ;  /* 0x000000aaa5b67209 */ /* 0x000fe20007810000 */
[----:B------:R-:W-:Y:S01]  /*fef0*/  FFMA.FTZ R170, R203, UR11, -R8 ;  /* 0x0000000bcbaa7c23 */ /* 0x000fe20008010808 */
[----:B------:R-:W-:Y:S03]  /*ff00*/  MUFU.EX2 R10, R186 ;  /* 0x000000ba000a7308 */ /* 0x000fe60000000800 */
[----:B0-----:R-:W0:Y:S05]  /*ff10*/  SHFL.BFLY PT, R185, R182, 0x2, 0x1f ;  /* 0x0c401f00b6b97f89 */ /* 0x001e2a00000e0000 */
[----:B------:R-:W1:Y:S08]  /*ff20*/  MUFU.EX2 R178, R167 ;  /* 0x000000a700b27308 */ /* 0x000e700000000800 */
[----:B------:R-:W-:Y:S08]  /*ff30*/  MUFU.EX2 R21, R21 ;  /* 0x0000001500157308 */ /* 0x000ff00000000800 */
[----:B------:R-:W-:Y:S01]  /*ff40*/  MUFU.EX2 R168, R168 ;  /* 0x000000a800a87308 */ /* 0x000fe20000000800 */
[-C--:B-1----:R-:W-:Y:S01]  /*ff50*/  FMUL.FTZ R24, R24, R178.reuse ;  /* 0x000000b218187220 */ /* 0x082fe20000410000 */
[-C--:B------:R-:W-:Y:S01]  /*ff60*/  FMUL.FTZ R25, R25, R178.reuse ;  /* 0x000000b219197220 */ /* 0x080fe20000410000 */
        /* <DEDUP_REMOVED lines=30> */
[----:B------:R-:W-:Y:S01]  /*10150*/  MUFU.EX2 R172, R172 ;  /* 0x000000ac00ac7308 */ /* 0x000fe20000000800 */
[-C--:B------:R-:W-:Y:S01]  /*10160*/  FMUL.FTZ R76, R76, R178.reuse ;  /* 0x000000b24c4c7220 */ /* 0x080fe20000410000 */
[-C--:B------:R-:W-:Y:S01]  /*10170*/  FMUL.FTZ R77, R77, R178.reuse ;  /* 0x000000b24d4d7220 */ /* 0x080fe20000410000 */
[C---:B------:R-:W-:Y:S01]  /*10180*/  FSETP.NEU.FTZ.AND P2, PT, R8.reuse, -INF , PT ;  /* 0xff8000000800780b */ /* 0x040fe20003f5d000 */
[----:B------:R-:W-:Y:S01]  /*10190*/  FMUL.FTZ R166, R8, UR11 ;  /* 0x0000000b08a67c20 */ /* 0x000fe20008410000 */
[-C--:B------:R-:W-:Y:S01]  /*101a0*/  FMUL.FTZ R80, R80, R178.reuse ;  /* 0x000000b250507220 */ /* 0x080fe20000410000 */
[-C--:B------:R-:W-:Y:S01]  /*101b0*/  FMUL.FTZ R81, R81, R178.reuse ;  /* 0x000000b251517220 */ /* 0x080fe20000410000 */
[----:B------:R-:W-:Y:S01]  /*101c0*/  FSEL R185, R8, RZ, P2 ;  /* 0x000000ff08b97208 */ /* 0x000fe20001000000 */
[----:B------:R-:W-:Y:S01]  /*101d0*/  MUFU.EX2 R173, R173 ;  /* 0x000000ad00ad7308 */ /* 0x000fe20000000800 */
[----:B------:R-:W-:Y:S01]  /*101e0*/  FSEL R166, R166, RZ, P2 ;  /* 0x000000ffa6a67208 */ /* 0x000fe20001000000 */
[-C--:B------:R-:W-:Y:S01]  /*101f0*/  FMUL.FTZ R84, R84, R178.reuse ;  /* 0x000000b254547220 */ /* 0x080fe20000410000 */
[----:B------:R-:W-:Y:S01]  /*10200*/  ISETP.NE.AND P2, PT, R16, R187, PT ;  /* 0x000000bb1000720c */ /* 0x000fe20003f45270 */
[----:B------:R-:W-:Y:S01]  /*10210*/  FADD.FTZ R185, -R185, R12 ;  /* 0x0000000cb9b97221 */ /* 0x000fe20000010100 */
[----:B------:R-:W-:Y:S01]  /*10220*/  FMUL.FTZ R85, R85, R178 ;  /* 0x000000b255557220 */ /* 0x000fe20000410000 */
[--C-:B------:R-:W-:Y:S01]  /*10230*/  FFMA.FTZ R182, R183, UR11, -R166.reuse ;  /* 0x0000000bb7b67c23 */ /* 0x100fe200080108a6 */
[----:B------:R-:W-:Y:S01]  /*10240*/  FFMA.FTZ R183, R152, UR11, -R166 ;  /* 0x0000000b98b77c23 */ /* 0x000fe200080108a6 */
[----:B------:R-:W-:Y:S01]  /*10250*/  FMUL.FTZ R185, R185, UR11 ;  /* 0x0000000bb9b97c20 */ /* 0x000fe20008410000 */
[----:B------:R-:W-:-:S02]  /*10260*/  IMAD.U32 R152, RZ, RZ, UR6 ;  /* 0x00000006ff987e24 */ /* 0x000fc4000f8e00ff */
[--C-:B------:R-:W-:Y:S01]  /*10270*/  FFMA.FTZ R187, R153, UR11, -R166.reuse ;  /* 0x0000000b99bb7c23 */ /* 0x100fe200080108a6 */
[--C-:B------:R-:W-:Y:S01]  /*10280*/  FFMA.FTZ R181, R181, UR11, -R166.reuse ;  /* 0x0000000bb5b57c23 */ /* 0x100fe200080108a6 */
[--C-:B------:R-:W-:Y:S01]  /*10290*/  FFMA.FTZ R186, R154, UR11, -R166.reuse ;  /* 0x0000000b9aba7c23 */ /* 0x100fe200080108a6 */
[--C-:B------:R-:W-:Y:S01]  /*102a0*/  FFMA.FTZ R203, R156, UR11, -R166.reuse ;  /* 0x0000000b9ccb7c23 */ /* 0x100fe200080108a6 */
[----:B------:R-:W0:Y:S01]  /*102b0*/  MUFU.EX2 R185, R185 ;  /* 0x000000b900b97308 */ /* 0x000e220000000800 */
[--C-:B------:R-:W-:Y:S01]  /*102c0*/  FFMA.FTZ R202, R157, UR11, -R166.reuse ;  /* 0x0000000b9dca7c23 */ /* 0x100fe200080108a6 */
[----:B------:R-:W-:Y:S02]  /*102d0*/  @!P2 IMAD R152, R152, 0x40, R19 ;  /* 0x000000409898a824 */ /* 0x000fe400078e0213 */
        /* <DEDUP_REMOVED lines=12> */
[----:B------:R-:W-:Y:S01]  /*103a0*/  F2FP.F16.F32.PACK_AB R152, R14, R15 ;  /* 0x0000000f0e98723e */ /* 0x000fe200000000ff */
[-C--:B------:R-:W-:Y:S01]  /*103b0*/  FMUL.FTZ R88, R88, R178.reuse ;  /* 0x000000b258587220 */ /* 0x080fe20000410000 */
[----:B0-----:R0:W-:Y:S01]  /*103c0*/  @!P2 STS [R153+0x38420], R185 ;  /* 0x038420b99900a388 */ /* 0x0011e20000000800 */
[----:B------:R-:W-:Y:S01]  /*103d0*/  F2FP.F16.F32.PACK_AB R154, R168, R21 ;  /* 0x00000015a89a723e */ /* 0x000fe200000000ff */
[-C--:B------:R-:W-:Y:S01]  /*103e0*/  FMUL.FTZ R89, R89, R178.reuse ;  /* 0x000000b259597220 */ /* 0x080fe20000410000 */
[----:B------:R-:W-:Y:S01]  /*103f0*/  F2FP.F16.F32.PACK_AB R156, R170, R169 ;  /* 0x000000a9aa9c723e */ /* 0x000fe200000000ff */
[-C--:B------:R-:W-:Y:S01]  /*10400*/  FMUL.FTZ R92, R92, R178.reuse ;  /* 0x000000b25c5c7220 */ /* 0x080fe20000410000 */
        /* <DEDUP_REMOVED lines=32> */
[----:B------:R1:W0:Y:S01]  /*10610*/  MUFU.EX2 R187, R155 ;  /* 0x0000009b00bb7308 */ /* 0x0002220000000800 */
[-C--:B------:R-:W-:Y:S01]  /*10620*/  FMUL.FTZ R145, R145, R178.reuse ;  /* 0x000000b291917220 */ /* 0x080fe20000410000 */
[-C--:B------:R-:W-:Y:S01]  /*10630*/  FMUL.FTZ R148, R148, R178.reuse ;  /* 0x000000b294947220 */ /* 0x080fe20000410000 */
[----:B------:R-:W-:Y:S01]  /*10640*/  FMUL.FTZ R149, R149, R178 ;  /* 0x000000b295957220 */ /* 0x000fe20000410000 */
[-C--:B------:R-:W-:Y:S01]  /*10650*/  FMUL.FTZ R26, R26, R185.reuse ;  /* 0x000000b91a1a7220 */ /* 0x080fe20000410000 */
[-C--:B------:R-:W-:Y:S01]  /*10660*/  FMUL.FTZ R27, R27, R185.reuse ;  /* 0x000000b91b1b7220 */ /* 0x080fe20000410000 */
[-C--:B------:R-:W-:Y:S01]  /*10670*/  FMUL.FTZ R30, R30, R185.reuse ;  /* 0x000000b91e1e7220 */ /* 0x080fe20000410000 */
[----:B------:R-:W-:Y:S01]  /*10680*/  FMUL.FTZ R31, R31, R185 ;  /* 0x000000b91f1f7220 */ /* 0x000fe20000410000 */
[----:B------:R-:W-:Y:S01]  /*10690*/  MUFU.EX2 R203, R203 ;  /* 0x000000cb00cb7308 */ /* 0x000fe20000000800 */
[----:B-1----:R-:W-:Y:S01]  /*106a0*/  F2FP.F16.F32.PACK_AB R155, R12, R183 ;  /* 0x000000b70c9b723e */ /* 0x002fe200000000ff */
[----:B------:R-:W-:Y:S01]  /*106b0*/  BAR.SYNC.DEFER_BLOCKING 0xf, 0x100 ;  /* 0x03c4000000007b1d */ /* 0x000fe20000010000 */
        /* <DEDUP_REMOVED lines=73> */
[----:B------:R-:W-:Y:S01]  /*10b50*/  FMUL.FTZ R151, R151, R185 ;  /* 0x000000b997977220 */ /* 0x000fe20000410000 */
[----:B------:R2:W-:Y:S01]  /*10b60*/  STSM.16.M88.4 [R23+0x36400], R152 ;  /* 0x0364009817007844 */ /* 0x0005e20000000200 */
[----:B------:R-:W-:Y:S01]  /*10b70*/  ULEA UR6, UR14, UR38, 0xc ;  /* 0x000000260e067291 */ /* 0x000fe2000f8e603f */
[----:B------:R-:W-:Y:S01]  /*10b80*/  FFMA.FTZ R15, R178, R4, R15 ;  /* 0x00000004b20f7223 */ /* 0x000fe2000001000f */
[----:B------:R-:W0:Y:S01]  /*10b90*/  MUFU.EX2 R180, R180 ;  /* 0x000000b400b47308 */ /* 0x000e220000000800 */
[----:B-1----:R-:W-:Y:S01]  /*10ba0*/  F2FP.F16.F32.PACK_AB R163, R207, R206 ;  /* 0x000000cecfa3723e */ /* 0x002fe200000000ff */
[----:B------:R2:W-:Y:S01]  /*10bb0*/  STSM.16.M88.4 [R190], R156 ;  /* 0x0000009cbe007844 */ /* 0x0005e20000000200 */
[----:B------:R-:W-:Y:S01]  /*10bc0*/  UIADD3 UR8, UR6, 0x80, URZ ;  /* 0x0000008006087890 */ /* 0x000fe2000fffe03f */
[----:B------:R-:W-:Y:S01]  /*10bd0*/  FFMA.FTZ R182, R185, R5, R182 ;  /* 0x00000005b9b67223 */ /* 0x000fe200000100b6 */
[----:B------:R-:W-:Y:S01]  /*10be0*/  FADD.FTZ R14, R14, R15 ;  /* 0x0000000f0e0e7221 */ /* 0x000fe20000010000 */
[----:B------:R2:W-:Y:S01]  /*10bf0*/  STSM.16.M88.4 [R188], R160 ;  /* 0x000000a0bc007844 */ /* 0x0005e20000000200 */
[C---:B------:R-:W-:Y:S01]  /*10c00*/  ISETP.GT.AND P2, PT, R6.reuse, R184, PT ;  /* 0x000000b80600720c */ /* 0x040fe20003f44270 */
[----:B------:R-:W1:Y:S01]  /*10c10*/  MUFU.EX2 R179, R179 ;  /* 0x000000b300b37308 */ /* 0x000e620000000800 */
[----:B------:R-:W-:Y:S01]  /*10c20*/  FADD.FTZ R182, R181, R182 ;  /* 0x000000b6b5b67221 */ /* 0x000fe20000010000 */
[----:B------:R-:W-:Y:S01]  /*10c30*/  UMOV UR18, UR8 ;  /* 0x0000000800127c82 */ /* 0x000fe20008000000 */
[----:B------:R-:W-:Y:S01]  /*10c40*/  UIADD3 UR8, UR6, 0x100, URZ ;  /* 0x0000010006087890 */ /* 0x000fe2000fffe03f */
[----:B------:R-:W-:Y:S01]  /*10c50*/  FADD.FTZ R21, R21, R14 ;  /* 0x0000000e15157221 */ /* 0x000fe20000010000 */
[----:B------:R-:W-:Y:S01]  /*10c60*/  FADD.FTZ R183, R183, R182 ;  /* 0x000000b6b7b77221 */ /* 0x000fe20000010000 */
[----:B------:R-:W-:-:S02]  /*10c70*/  VIADD R6, R6, 0xffffffff ;  /* 0xffffffff06067836 */ /* 0x000fc40000000000 */
[----:B------:R-:W-:Y:S01]  /*10c80*/  MUFU.EX2 R208, R208 ;  /* 0x000000d000d07308 */ /* 0x000fe20000000800 */
[----:B0-----:R-:W-:Y:S01]  /*10c90*/  F2FP.F16.F32.PACK_AB R164, R180, R177 ;  /* 0x000000b1b4a4723e */ /* 0x001fe200000000ff */
[----:B------:R-:W-:Y:S01]  /*10ca0*/  FADD.FTZ R168, R168, R21 ;  /* 0x00000015a8a87221 */ /* 0x000fe20000010000 */
[----:B------:R-:W-:Y:S01]  /*10cb0*/  FADD.FTZ R183, R12, R183 ;  /* 0x000000b70cb77221 */ /* 0x000fe20000010000 */
[----:B------:R-:W-:Y:S02]  /*10cc0*/  IMAD.MOV.U32 R12, RZ, RZ, R8 ;  /* 0x000000ffff0c7224 */ /* 0x000fe400078e0008 */
[----:B------:R-:W-:Y:S01]  /*10cd0*/  FADD.FTZ R169, R169, R168 ;  /* 0x000000a8a9a97221 */ /* 0x000fe20000010000 */
[----:B------:R-:W-:Y:S01]  /*10ce0*/  FADD.FTZ R186, R186, R183 ;  /* 0x000000b7baba7221 */ /* 0x000fe20000010000 */
[----:B------:R-:W0:Y:S01]  /*10cf0*/  MUFU.EX2 R209, R209 ;  /* 0x000000d100d17308 */ /* 0x000e220000000800 */
        /* <DEDUP_REMOVED lines=11> */
[----:B0-----:R-:W-:Y:S01]  /*10db0*/  F2FP.F16.F32.PACK_AB R165, R209, R208 ;  /* 0x000000d0d1a5723e */ /* 0x001fe200000000ff */
        /* <DEDUP_REMOVED lines=17> */
[----:B------:R-:W-:Y:S01]  /*10ed0*/  UIADD3 UR6, UR6, 0x180, URZ ;  /* 0x0000018006067890 */ /* 0x000fe2000fffe03f */
[----:B------:R-:W-:Y:S01]  /*10ee0*/  FADD.FTZ R5, R211, R210 ;  /* 0x000000d2d3057221 */ /* 0x000fe20000010000 */
[----:B------:R-:W-:Y:S01]  /*10ef0*/  UMOV UR7, 0x40000040 ;  /* 0x4000004000077882 */ /* 0x000fe20000000000 */
[----:B------:R-:W-:Y:S01]  /*10f00*/  MOV R10, R7 ;  /* 0x00000007000a7202 */ /* 0x000fe20000000f00 */
[----:B------:R-:W-:Y:S02]  /*10f10*/  WARPGROUP.DEPBAR.LE gsb0, 0x0 ;  /* 0x00008000000079c5 */ /* 0x000fe40000010000 */
[----:B------:R-:W-:-:S15]  /*10f20*/  WARPGROUP.ARRIVE ;  /* 0x00000000000079c5 */ /* 0x000fde0000000000 */
[----:B------:R-:W-:-:S06]  /*10f30*/  NOP ;  /* 0x0000000000007918 */ /* 0x000fcc0000000000 */
        /* <DEDUP_REMOVED lines=23> */
.L_x_5147:
[----:B------:R-:W1:Y:S01]  /*110b0*/  SHFL.BFLY PT, R3, R4, 0x2, 0x1f ;  /* 0x0c401f0004037f89 */ /* 0x000e6200000e0000 */
[----:B------:R-:W-:Y:S02]  /*110c0*/  IMAD.MOV R13, RZ, RZ, -R22 ;  /* 0x000000ffff0d7224 */ /* 0x000fe400078e0a16 */
[----:B------:R-:W-:Y:S01]  /*110d0*/  IMAD.MOV.U32 R11, RZ, RZ, RZ ;  /* 0x000000ffff0b7224 */ /* 0x000fe200078e00ff */
[----:B------:R-:W3:Y:S01]  /*110e0*/  SHFL.BFLY PT, R6, R5, 0x2, 0x1f ;  /* 0x0c401f0005067f89 */ /* 0x000ee200000e0000 */
[----:B------:R-:W-:Y:S01]  /*110f0*/  VIADD R198, R198, 0x1 ;  /* 0x00000001c6c67836 */ /* 0x000fe20000000000 */
[----:B------:R-:W-:Y:S08]  /*11100*/  BAR.ARV 0x8, 0xa0 ;  /* 0x0202800000007b1d */ /* 0x000ff00000002000 */
[----:B------:R-:W-:Y:S01]  /*11110*/  BAR.SYNC.DEFER_BLOCKING 0xf, 0x100 ;  /* 0x03c4000000007b1d */ /* 0x000fe20000010000 */
[----:B------:R-:W-:Y:S01]  /*11120*/  ISETP.NE.AND P0, PT, R16, R13, PT ;  /* 0x0000000d1000720c */ /* 0x000fe20003f05270 */
[----:B-1----:R-:W-:Y:S01]  /*11130*/  FADD.FTZ R3, R3, R4 ;  /* 0x0000000403037221 */ /* 0x002fe20000010000 */
[----:B------:R-:W-:Y:S01]  /*11140*/  MOV R4, RZ ;  /* 0x000000ff00047202 */ /* 0x000fe20000000f00 */
[----:B---3--:R-:W-:-:S03]  /*11150*/  FADD.FTZ R6, R6, R5 ;  /* 0x0000000506067221 */ /* 0x008fc60000010000 */
[----:B------:R-:W1:Y:S04]  /*11160*/  SHFL.BFLY PT, R0, R3, 0x1, 0x1f ;  /* 0x0c201f0003007f89 */ /* 0x000e6800000e0000 */
[----:B------:R-:W3:Y:S01]  /*11170*/  SHFL.BFLY PT, R9, R6, 0x1, 0x1f ;  /* 0x0c201f0006097f89 */ /* 0x000ee200000e0000 */
[----:B-1----:R-:W-:Y:S01]  /*11180*/  FADD.FTZ R17, R3, R0 ;  /* 0x0000000003117221 */ /* 0x002fe20000010000 */
[----:B------:R-:W-:Y:S01]  /*11190*/  IMAD.U32 R0, RZ, RZ, UR36 ;  /* 0x00000024ff007e24 */ /* 0x000fe2000f8e00ff */
[----:B------:R-:W-:Y:S01]  /*111a0*/  UIADD3 UR36, UR36, 0x1, URZ ;  /* 0x0000000124247890 */ /* 0x000fe2000fffe03f */
[----:B------:R-:W-:Y:S02]  /*111b0*/  IMAD.MOV.U32 R3, RZ, RZ, -0x800000 ;  /* 0xff800000ff037424 */ /* 0x000fe400078e00ff */
[----:B---3--:R-:W-:Y:S01]  /*111c0*/  FADD.FTZ R18, R6, R9 ;  /* 0x0000000906127221 */ /* 0x008fe20000010000 */
[----:B------:R-:W-:Y:S01]  /*111d0*/  FSETP.NE.FTZ.AND P1, PT, R17, RZ, PT ;  /* 0x000000ff1100720b */ /* 0x000fe20003f35000 */
[----:B------:R-:W-:Y:S01]  /*111e0*/  @!P0 IMAD R0, R0, 0x40, R19 ;  /* 0x0000004000008824 */ /* 0x000fe200078e0213 */
[----:B------:R-:W-:Y:S01]  /*111f0*/  UISETP.NE.AND UP0, UPT, UR36, 0x2, UPT ;  /* 0x000000022400788c */ /* 0x000fe2000bf05270 */
[----:B------:R-:W-:Y:S01]  /*11200*/  IMAD.U32 R6, RZ, RZ, UR11 ;  /* 0x0000000bff067e24 */ /* 0x000fe2000f8e00ff */
[----:B------:R-:W-:-:S02]  /*11210*/  FSETP.NE.FTZ.AND P2, PT, R18, RZ, PT ;  /* 0x000000ff1200720b */ /* 0x000fc40003f55000 */
[----:B------:R-:W-:Y:S01]  /*11220*/  @!P0 LEA R5, R0, UR37, 0x2 ;  /* 0x0000002500058c11 */ /* 0x000fe2000f8e10ff */
[----:B------:R-:W-:Y:S01]  /*11230*/  USEL UR4, URZ, 0x1, UP0 ;  /* 0x000000013f047887 */ /* 0x000fe20008000000 */
[----:B------:R-:W-:Y:S01]  /*11240*/  IMAD.MOV.U32 R0, RZ, RZ, -0x800000 ;  /* 0xff800000ff007424 */ /* 0x000fe200078e00ff */
[----:B------:R-:W-:-:S04]  /*11250*/  USEL UR36, UR36, URZ, UP0 ;  /* 0x0000003f24247287 */ /* 0x000fc80008000000 */
[----:B------:R-:W1:Y:S01]  /*11260*/  @P1 MUFU.RCP R11, R17 ;  /* 0x00000011000b1308 */ /* 0x000e620000001000 */
[----:B------:R-:W-:Y:S01]  /*11270*/  @P1 FMUL.FTZ R6, R6, 0.69314718246459960938 ;  /* 0x3f31721806061820 */ /* 0x000fe20000410000 */
[----:B------:R-:W-:-:S06]  /*11280*/  LOP3.LUT R2, R2, UR4, RZ, 0x3c, !PT ;  /* 0x0000000402027c12 */ /* 0x000fcc000f8e3cff */
[----:B------:R-:W3:Y:S08]  /*11290*/  @P2 MUFU.RCP R4, R18 ;  /* 0x0000001200042308 */ /* 0x000ef00000001000 */
[----:B------:R-:W4:Y:S01]  /*112a0*/  @P1 MUFU.LG2 R17, R17 ;  /* 0x0000001100111308 */ /* 0x000f220000000c00 */
[----:B-1----:R-:W-:Y:S01]  /*112b0*/  @!P0 STS [R5+0x38400], R11 ;  /* 0x0384000b05008388 */ /* 0x002fe20000000800 */
[----:B------:R-:W-:Y:S01]  /*112c0*/  FMUL.FTZ R171, R24, R11 ;  /* 0x0000000b18ab7220 */ /* 0x000fe20000410000 */
[----:B------:R-:W-:-:S02]  /*112d0*/  IMAD.U32 R24, RZ, RZ, UR11 ;  /* 0x0000000bff187e24 */ /* 0x000fc4000f8e00ff */
[-C--:B------:R-:W-:Y:S01]  /*112e0*/  FMUL.FTZ R169, R25, R11.reuse ;  /* 0x0000000b19a97220 */ /* 0x080fe20000410000 */
[-C--:B------:R-:W-:Y:S01]  /*112f0*/  FMUL.FTZ R170, R28, R11.reuse ;  /* 0x0000000b1caa7220 */ /* 0x080fe20000410000 */
[-C--:B--2---:R-:W-:Y:S01]  /*11300*/  FMUL.FTZ R20, R29, R11.reuse ;  /* 0x0000000b1d147220 */ /* 0x084fe20000410000 */
[----:B------:R-:W-:Y:S01]  /*11310*/  @P2 FMUL.FTZ R24, R24, 0.69314718246459960938 ;  /* 0x3f31721818182820 */ /* 0x000fe20000410000 */
[----:B------:R-:W1:Y:S01]  /*11320*/  @P2 MUFU.LG2 R18, R18 ;  /* 0x0000001200122308 */ /* 0x000e620000000c00 */
[----:B---3--:R2:W-:Y:S01]  /*11330*/  @!P0 STS [R5+0x38420], R4 ;  /* 0x0384200405008388 */ /* 0x0085e20000000800 */
[-C--:B0-----:R-:W-:Y:S01]  /*11340*/  FMUL.FTZ R167, R32, R11.reuse ;  /* 0x0000000b20a77220 */ /* 0x081fe20000410000 */
        /* <DEDUP_REMOVED lines=129> */
.L_x_5085:
[----:B------:R-:W0:Y:S08]  /*11b60*/  S2UR UR4, SR_CgaCtaId ;  /* 0x00000000000479c3 */ /* 0x000e300000008800 */
[----:B------:R-:W-:Y:S06]  /*11b70*/  BAR.SYNC.DEFER_BLOCKING 0x5, 0x120 ;  /* 0x0144800000007b1d */ /* 0x000fec0000010000 */
[----:B------:R-:W-:Y:S01]  /*11b80*/  UMOV UR37, 0x400 ;  /* 0x0000040000257882 */ /* 0x000fe20000000000 */
[----:B------:R-:W-:Y:S01]  /*11b90*/  BSSY B0, `(.L_x_5165) ;  /* 0x000027a000007945 */ /* 0x000fe20003800000 */
[----:B0-----:R-:W-:-:S09]  /*11ba0*/  ULEA UR37, UR4, UR37, 0x18 ;  /* 0x0000002504257291 */ /* 0x001fd2000f8ec03f */
[----:B------:R-:W0:Y:S01]  /*11bb0*/  LDS.128 R184, [UR37+0x388d0] ;  /* 0x0388d025ffb87984 */ /* 0x000e220008000c00 */
[----:B------:R-:W-:Y:S06]  /*11bc0*/  BAR.ARV 0x4, 0x120 ;  /* 0x0104800000007b1d */ /* 0x000fec0000002000 */
[----:B------:R-:W-:Y:S05]  /*11bd0*/  @P0 BRA `(.L_x_5166) ;  /* 0x0000001c00340947 */ /* 0x000fea0003800000 */
[----:B------:R-:W1:Y:S08]  /*11be0*/  S2UR UR6, SR_SWINHI ;  /* 0x00000000000679c3 */ /* 0x000e700000002f00 */
[----:B------:R-:W-:Y:S01]  /*11bf0*/  BAR.SYNC.DEFER_BLOCKING 0x1, 0x100 ;  /* 0x0044000000007b1d */ /* 0x000fe20000010000 */
[----:B------:R-:W-:Y:S02]  /*11c00*/  F2FP.F16.F32.PACK_AB R5, R27, R5 ;  /* 0x000000051b05723e */ /* 0x000fe400000000ff */
[----:B------:R-:W-:-:S02]  /*11c10*/  F2FP.F16.F32.PACK_AB R9, R35, R9 ;  /* 0x000000092309723e */ /* 0x000fc400000000ff */
        /* <DEDUP_REMOVED lines=12> */
[----:B------:R-:W-:Y:S01]  /*11ce0*/  F2FP.F16.F32.PACK_AB R65, R67, R66 ;  /* 0x000000424341723e */ /* 0x000fe200000000ff */
        /* <DEDUP_REMOVED lines=15> */
[----:B------:R-:W-:Y:S02]  /*11de0*/  LOP3.LUT R24, R4, R175, RZ, 0x3c, !PT ;  /* 0x000000af04187212 */ /* 0x000fe400078e3cff */
[C---:B------:R-:W-:Y:S02]  /*11df0*/  IADD3 R203, P5, R6.reuse, 0x2040, RZ ;  /* 0x0000204006cb7810 */ /* 0x040fe40007fbe0ff */
[----:B------:R-:W-:Y:S02]  /*11e00*/  LOP3.LUT R4, R183, 0x380, RZ, 0xc0, !PT ;  /* 0x00000380b7047812 */ /* 0x000fe400078ec0ff */
[C---:B------:R-:W-:Y:S01]  /*11e10*/  IADD3 R179, P4, R6.reuse, 0x60, RZ ;  /* 0x0000006006b37810 */ /* 0x040fe20007f9e0ff */
[----:B------:R-:W-:Y:S01]  /*11e20*/  IMAD.X R45, RZ, RZ, R7, P5 ;  /* 0x000000ffff2d7224 */ /* 0x000fe200028e0607 */
[----:B------:R-:W-:-:S02]  /*11e30*/  IADD3 R181, P3, R6, 0x2000, RZ ;  /* 0x0000200006b57810 */ /* 0x000fc40007f7e0ff */
[C---:B------:R-:W-:Y:S01]  /*11e40*/  IADD3 R205, P2, R6.reuse, 0x2060, RZ ;  /* 0x0000206006cd7810 */ /* 0x040fe20007f5e0ff */
[--C-:B------:R-:W-:Y:S01]  /*11e50*/  IMAD.X R33, RZ, RZ, R7.reuse, P4 ;  /* 0x000000ffff217224 */ /* 0x100fe200020e0607 */
[----:B------:R-:W-:Y:S01]  /*11e60*/  IADD3 R207, P1, R6, 0x4000, RZ ;  /* 0x0000400006cf7810 */ /* 0x000fe20007f3e0ff */
[--C-:B------:R-:W-:Y:S01]  /*11e70*/  IMAD.X R37, RZ, RZ, R7.reuse, P3 ;  /* 0x000000ffff257224 */ /* 0x100fe200018e0607 */
[----:B------:R-:W-:Y:S01]  /*11e80*/  SHF.R.U64 R21, R21, 0x3, RZ ;  /* 0x0000000315157819 */ /* 0x000fe200000012ff */
[--C-:B------:R-:W-:Y:S01]  /*11e90*/  IMAD.X R95, RZ, RZ, R7.reuse, P2 ;  /* 0x000000ffff5f7224 */ /* 0x100fe200010e0607 */
[----:B------:R-:W-:Y:S01]  /*11ea0*/  SHF.R.U64 R4, R4, 0x3, RZ ;  /* 0x0000000304047819 */ /* 0x000fe200000012ff */
[----:B------:R-:W-:Y:S01]  /*11eb0*/  IMAD.X R99, RZ, RZ, R7, P1 ;  /* 0x000000ffff637224 */ /* 0x000fe200008e0607 */
[----:B------:R-:W-:Y:S02]  /*11ec0*/  IADD3 R209, P0, R6, 0x4020, RZ ;  /* 0x0000402006d17810 */ /* 0x000fe40007f1e0ff */
[----:B------:R-:W-:-:S02]  /*11ed0*/  IADD3.X R41, RZ, R7, RZ, P6, !PT ;  /* 0x00000007ff297210 */ /* 0x000fc400037fe4ff */
[C---:B------:R-:W-:Y:S01]  /*11ee0*/  IADD3 R8, P5, R6.reuse, 0x6020, RZ ;  /* 0x0000602006087810 */ /* 0x040fe20007fbe0ff */
[--C-:B------:R-:W-:Y:S01]  /*11ef0*/  IMAD.X R103, RZ, RZ, R7.reuse, P0 ;  /* 0x000000ffff677224 */ /* 0x100fe200000e0607 */
        /* <DEDUP_REMOVED lines=8> */
[----:B------:R-:W-:Y:S01]  /*11f80*/  LOP3.LUT R6, R21, R6, RZ, 0x3c, !PT ;  /* 0x0000000615067212 */ /* 0x000fe200078e3cff */
[--C-:B------:R-:W-:Y:S01]  /*11f90*/  IMAD.X R123, RZ, RZ, R7.reuse, P2 ;  /* 0x000000ffff7b7224 */ /* 0x100fe200010e0607 */
[----:B------:R-:W-:Y:S01]  /*11fa0*/  LOP3.LUT R40, R4, R183, RZ, 0x3c, !PT ;  /* 0x000000b704287212 */ /* 0x000fe200078e3cff */
[----:B------:R-:W-:Y:S01]  /*11fb0*/  IMAD.X R21, RZ, RZ, R7, P1 ;  /* 0x000000ffff157224 */ /* 0x000fe200008e0607 */
[----:B------:R-:W-:-:S02]  /*11fc0*/  LOP3.LUT R4, R209, 0x380, RZ, 0xc0, !PT ;  /* 0x00000380d1047812 */ /* 0x000fc400078ec0ff */
[----:B------:R-:W-:Y:S02]  /*11fd0*/  LOP3.LUT R27, R8, 0x380, RZ, 0xc0, !PT ;  /* 0x00000380081b7812 */ /* 0x000fe400078ec0ff */
[-C--:B------:R-:W-:Y:S02]  /*11fe0*/  IADD3.X R111, RZ, R7.reuse, RZ, P3, !PT ;  /* 0x00000007ff6f7210 */ /* 0x080fe40001ffe4ff */
[----:B------:R-:W-:Y:S02]  /*11ff0*/  LOP3.LUT R28, R177, 0x380, RZ, 0xc0, !PT ;  /* 0x00000380b11c7812 */ /* 0x000fe400078ec0ff */
[----:B------:R-:W-:Y:S02]  /*12000*/  MOV R168, R6 ;  /* 0x0000000600a87202 */ /* 0x000fe40000000f00 */
[----:B------:R-:W-:Y:S02]  /*12010*/  SHF.R.U64 R4, R4, 0x3, RZ ;  /* 0x0000000304047819 */ /* 0x000fe400000012ff */
[----:B------:R-:W-:-:S02]  /*12020*/  LOP3.LUT R7, R17, 0x380, RZ, 0xc0, !PT ;  /* 0x0000038011077812 */ /* 0x000fc400078ec0ff */
[----:B------:R-:W-:Y:S02]  /*12030*/  SHF.R.U64 R27, R27, 0x3, RZ ;  /* 0x000000031b1b7819 */ /* 0x000fe400000012ff */
[----:B------:R-:W-:Y:S02]  /*12040*/  SHF.R.U64 R28, R28, 0x3, RZ ;  /* 0x000000031c1c7819 */ /* 0x000fe400000012ff */
[----:B------:R-:W-:Y:S02]  /*12050*/  F2FP.F16.F32.PACK_AB R6, R20, R170 ;  /* 0x000000aa1406723e */ /* 0x000fe400000000ff */
[----:B------:R-:W-:Y:S02]  /*12060*/  LOP3.LUT R102, R4, R209, RZ, 0x3c, !PT ;  /* 0x000000d104667212 */ /* 0x000fe400078e3cff */
[----:B------:R-:W-:Y:S02]  /*12070*/  SHF.R.U64 R20, R7, 0x3, RZ ;  /* 0x0000000307147819 */ /* 0x000fe400000012ff */
[----:B------:R-:W-:-:S02]  /*12080*/  F2FP.F16.F32.PACK_AB R4, R169, R171 ;  /* 0x000000aba904723e */ /* 0x000fc400000000ff */
[----:B------:R-:W-:Y:S02]  /*12090*/  F2FP.F16.F32.PACK_AB R7, R31, R30 ;  /* 0x0000001e1f07723e */ /* 0x000fe400000000ff */
[----:B------:R-:W-:Y:S02]  /*120a0*/  LOP3.LUT R118, R27, R8, RZ, 0x3c, !PT ;  /* 0x000000081b767212 */ /* 0x000fe400078e3cff */
[----:B------:R-:W-:Y:S01]  /*120b0*/  MOV R27, R24 ;  /* 0x00000018001b7202 */ /* 0x000fe20000000f00 */
[----:B------:R1:W-:Y:S01]  /*120c0*/  STSM.16.M88.4 [R168], R4 ;  /* 0x00000004a8007844 */ /* 0x0003e20000000200 */
[----:B------:R-:W-:Y:S02]  /*120d0*/  F2FP.F16.F32.PACK_AB R8, R162, R167 ;  /* 0x000000a7a208723e */ /* 0x000fe400000000ff */
[----:B------:R-:W-:Y:S02]  /*120e0*/  LOP3.LUT R28, R28, R177, RZ, 0x3c, !PT ;  /* 0x000000b11c1c7212 */ /* 0x000fe400078e3cff */
[----:B------:R-:W-:Y:S01]  /*120f0*/  LOP3.LUT R32, R179, 0x380, RZ, 0xc0, !PT ;  /* 0x00000380b3207812 */ /* 0x000fe200078ec0ff */
[----:B------:R2:W-:Y:S01]  /*12100*/  STSM.16.M88.4 [R27], R8 ;  /* 0x000000081b007844 */ /* 0x0005e20000000200 */
[----:B------:R-:W-:-:S02]  /*12110*/  MOV R28, R28 ;  /* 0x0000001c001c7202 */ /* 0x000fc40000000f00 */
[----:B------:R-:W-:Y:S02]  /*12120*/  LOP3.LUT R36, R181, 0x380, RZ, 0xc0, !PT ;  /* 0x00000380b5247812 */ /* 0x000fe400078ec0ff */
[----:B------:R-:W-:Y:S02]  /*12130*/  LOP3.LUT R44, R203, 0x380, RZ, 0xc0, !PT ;  /* 0x00000380cb2c7812 */ /* 0x000fe400078ec0ff */
[----:B------:R-:W-:Y:S02]  /*12140*/  SHF.R.U64 R32, R32, 0x3, RZ ;  /* 0x0000000320207819 */ /* 0x000fe400000012ff */
[----:B------:R-:W-:Y:S02]  /*12150*/  LOP3.LUT R94, R205, 0x380, RZ, 0xc0, !PT ;  /* 0x00000380cd5e7812 */ /* 0x000fe400078ec0ff */
[----:B-1----:R-:W-:Y:S02]  /*12160*/  F2FP.F16.F32.PACK_AB R4, R155, R160 ;  /* 0x000000a09b04723e */ /* 0x002fe400000000ff */
[----:B------:R-:W-:-:S02]  /*12170*/  F2FP.F16.F32.PACK_AB R5, R43, R42 ;  /* 0x0000002a2b05723e */ /* 0x000fc400000000ff */
[----:B------:R-:W-:Y:S01]  /*12180*/  F2FP.F16.F32.PACK_AB R6, R12, R157 ;  /* 0x0000009d0c06723e */ /* 0x000fe200000000ff */
[----:B--2---:R-:W1:Y:S01]  /*12190*/  LDC.64 R8, c[0x0][0xce0] ;  /* 0x00033800ff087b82 */ /* 0x004e620000000a00 */
[----:B------:R-:W-:Y:S02]  /*121a0*/  F2FP.F16.F32.PACK_AB R7, R47, R46 ;  /* 0x0000002e2f07723e */ /* 0x000fe400000000ff */
[----:B------:R-:W-:Y:S02]  /*121b0*/  SHF.R.U64 R36, R36, 0x3, RZ ;  /* 0x0000000324247819 */ /* 0x000fe400000012ff */
[----:B------:R-:W-:Y:S01]  /*121c0*/  LOP3.LUT R98, R207, 0x380, RZ, 0xc0, !PT ;  /* 0x00000380cf627812 */ /* 0x000fe200078ec0ff */
[----:B------:R2:W-:Y:S01]  /*121d0*/  STSM.16.M88.4 [R28], R4 ;  /* 0x000000041c007844 */ /* 0x0005e20000000200 */
[----:B------:R-:W-:Y:S02]  /*121e0*/  LOP3.LUT R106, R211, 0x380, RZ, 0xc0, !PT ;  /* 0x00000380d36a7812 */ /* 0x000fe400078ec0ff */
[----:B------:R-:W-:-:S02]  /*121f0*/  SHF.R.U64 R44, R44, 0x3, RZ ;  /* 0x000000032c2c7819 */ /* 0x000fc400000012ff */
[----:B------:R-:W-:Y:S02]  /*12200*/  LOP3.LUT R114, R215, 0x380, RZ, 0xc0, !PT ;  /* 0x00000380d7727812 */ /* 0x000fe400078ec0ff */
[----:B------:R-:W-:Y:S02]  /*12210*/  LOP3.LUT R32, R32, R179, RZ, 0x3c, !PT ;  /* 0x000000b320207212 */ /* 0x000fe400078e3cff */
[----:B------:R-:W-:Y:S02]  /*12220*/  SHF.R.U64 R94, R94, 0x3, RZ ;  /* 0x000000035e5e7819 */ /* 0x000fe400000012ff */
[----:B------:R-:W-:Y:S02]  /*12230*/  LOP3.LUT R110, R213, 0x380, RZ, 0xc0, !PT ;  /* 0x00000380d56e7812 */ /* 0x000fe400078ec0ff */
[----:B------:R-:W-:Y:S02]  /*12240*/  LOP3.LUT R36, R36, R181, RZ, 0x3c, !PT ;  /* 0x000000b524247212 */ /* 0x000fe400078e3cff */
[----:B------:R-:W-:Y:S01]  /*12250*/  SHF.R.U64 R98, R98, 0x3, RZ ;  /* 0x0000000362627819 */ /* 0x000fe200000012ff */
[----:B--2---:R-:W2:Y:S01]  /*12260*/  LDC.64 R6, c[0x0][0xcd8] ;  /* 0x00033600ff067b82 */ /* 0x004ea20000000a00 */
[----:B------:R-:W-:-:S02]  /*12270*/  SHF.R.U64 R106, R106, 0x3, RZ ;  /* 0x000000036a6a7819 */ /* 0x000fc400000012ff */
[----:B-1----:R-:W-:Y:S02]  /*12280*/  ISETP.NE.U32.AND P6, PT, R8, RZ, PT ;  /* 0x000000ff0800720c */ /* 0x002fe40003fc5070 */
[----:B------:R-:W-:Y:S02]  /*12290*/  LOP3.LUT R169, R18, 0x380, RZ, 0xc0, !PT ;  /* 0x0000038012a97812 */ /* 0x000fe400078ec0ff */
[----:B------:R-:W-:Y:S01]  /*122a0*/  LOP3.LUT R44, R44, R203, RZ, 0x3c, !PT ;  /* 0x000000cb2c2c7212 */ /* 0x000fe200078e3cff */
[----:B------:R-:W1:Y:S01]  /*122b0*/  LDC.64 R4, c[0x0][0xcd8] ;  /* 0x00033600ff047b82 */ /* 0x000e620000000a00 */
[----:B------:R-:W-:Y:S02]  /*122c0*/  SHF.R.U64 R114, R114, 0x3, RZ ;  /* 0x0000000372727819 */ /* 0x000fe400000012ff */
[----:B------:R-:W-:Y:S02]  /*122d0*/  F2FP.F16.F32.PACK_AB R12, R49, R14 ;  /* 0x0000000e310c723e */ /* 0x000fe400000000ff */
[----:B------:R-:W-:-:S02]  /*122e0*/  LOP3.LUT R94, R94, R205, RZ, 0x3c, !PT ;  /* 0x000000cd5e5e7212 */ /* 0x000fc400078e3cff */
[----:B------:R-:W-:Y:S02]  /*122f0*/  SHF.R.U64 R110, R110, 0x3, RZ ;  /* 0x000000036e6e7819 */ /* 0x000fe400000012ff */
[----:B------:R-:W-:Y:S02]  /*12300*/  MOV R32, R32 ;  /* 0x0000002000207202 */ /* 0x000fe40000000f00 */
[----:B------:R-:W-:Y:S02]  /*12310*/  F2FP.F16.F32.PACK_AB R14, R53, R52 ;  /* 0x00000034350e723e */ /* 0x000fe400000000ff */
[----:B------:R-:W-:Y:S02]  /*12320*/  ISETP.NE.AND.EX P6, PT, R9, RZ, PT, P6 ;  /* 0x000000ff0900720c */ /* 0x000fe40003fc5360 */
[----:B------:R-:W-:Y:S01]  /*12330*/  LOP3.LUT R98, R98, R207, RZ, 0x3c, !PT ;  /* 0x000000cf62627212 */ /* 0x000fe200078e3cff */
[----:B------:R-:W-:Y:S01]  /*12340*/  STSM.16.M88.4 [R32], R12 ;  /* 0x0000000c20007844 */ /* 0x000fe20000000200 */
[----:B------:R-:W-:-:S02]  /*12350*/  MOV R36, R36 ;  /* 0x0000002400247202 */ /* 0x000fc40000000f00 */
[----:B--2---:R-:W-:Y:S02]  /*12360*/  ISETP.NE.U32.AND P0, PT, R6, RZ, PT ;  /* 0x000000ff0600720c */ /* 0x004fe40003f05070 */
[----:B------:R-:W-:Y:S01]  /*12370*/  LOP3.LUT R106, R106, R211, RZ, 0x3c, !PT ;  /* 0x000000d36a6a7212 */ /* 0x000fe200078e3cff */
[----:B------:R-:W-:Y:S01]  /*12380*/  STSM.16.M88.4 [R36], R56 ;  /* 0x0000003824007844 */ /* 0x000fe20000000200 */
[----:B------:R-:W-:Y:S02]  /*12390*/  SHF.R.U64 R169, R169, 0x3, RZ ;  /* 0x00000003a9a97819 */ /* 0x000fe400000012ff */
[----:B------:R-:W-:Y:S02]  /*123a0*/  MOV R40, R40 ;  /* 0x0000002800287202 */ /* 0x000fe40000000f00 */
[----:B------:R-:W-:Y:S02]  /*123b0*/  F2FP.F16.F32.PACK_AB R80, R81, R80 ;  /* 0x000000505150723e */ /* 0x000fe400000000ff */
[----:B------:R-:W-:Y:S01]  /*123c0*/  LOP3.LUT R114, R114, R215, RZ, 0x3c, !PT ;  /* 0x000000d772727212 */ /* 0x000fe200078e3cff */
[----:B------:R-:W-:Y:S01]  /*123d0*/  STSM.16.M88.4 [R40], R64 ;  /* 0x0000004028007844 */ /* 0x000fe20000000200 */
[----:B------:R-:W-:-:S02]  /*123e0*/  MOV R44, R44 ;  /* 0x0000002c002c7202 */ /* 0x000fc40000000f00 */
[----:B------:R-:W-:Y:S02]  /*123f0*/  F2FP.F16.F32.PACK_AB R74, R77, R76 ;  /* 0x0000004c4d4a723e */ /* 0x000fe400000000ff */
[----:B------:R-:W-:Y:S02]  /*12400*/  F2FP.F16.F32.PACK_AB R75, R79, R78 ;  /* 0x0000004e4f4b723e */ /* 0x000fe400000000ff */
[----:B------:R-:W-:Y:S02]  /*12410*/  F2FP.F16.F32.PACK_AB R81, R83, R82 ;  /* 0x000000525351723e */ /* 0x000fe400000000ff */
[----:B------:R-:W-:Y:S01]  /*12420*/  F2FP.F16.F32.PACK_AB R88, R89, R88 ;  /* 0x000000585958723e */ /* 0x000fe200000000ff */
[----:B------:R-:W-:Y:S01]  /*12430*/  STSM.16.M88.4 [R44], R72 ;  /* 0x000000482c007844 */ /* 0x000fe20000000200 */
[----:B------:R-:W-:Y:S02]  /*12440*/  LOP3.LUT R110, R110, R213, RZ, 0x3c, !PT ;  /* 0x000000d56e6e7212 */ /* 0x000fe400078e3cff */
[----:B------:R-:W-:-:S02]  /*12450*/  LOP3.LUT R122, R20, R17, RZ, 0x3c, !PT ;  /* 0x00000011147a7212 */ /* 0x000fc400078e3cff */
[----:B------:R-:W-:Y:S02]  /*12460*/  MOV R94, R94 ;  /* 0x0000005e005e7202 */ /* 0x000fe40000000f00 */
        /* <DEDUP_REMOVED lines=8> */
[----:B------:R-:W-:Y:S01]  /*124f0*/  ISETP.NE.AND.EX P0, PT, R7, RZ, PT, P0 ;  /* 0x000000ff0700720c */ /* 0x000fe20003f05300 */
[----:B-1----:R-:W-:Y:S01]  /*12500*/  IMAD.WIDE R6, R196, 0x4, R4 ;  /* 0x00000004c4067825 */ /* 0x002fe200078e0204 */
[----:B------:R-:W-:Y:S01]  /*12510*/  LOP3.LUT R20, R169, R18, RZ, 0x3c, !PT ;  /* 0x00000012a9147212 */ /* 0x000fe200078e3cff */
[----:B------:R-:W-:Y:S01]  /*12520*/  STSM.16.M88.4 [R25], R88 ;  /* 0x0000005819007844 */ /* 0x000fe20000000200 */
[----:B------:R-:W-:Y:S02]  /*12530*/  MOV R102, R102 ;  /* 0x0000006600667202 */ /* 0x000fe40000000f00 */
[----:B------:R-:W-:-:S02]  /*12540*/  MOV R24, R106 ;  /* 0x0000006a00187202 */ /* 0x000fc40000000f00 */
[----:B------:R-:W-:Y:S02]  /*12550*/  F2FP.F16.F32.PACK_AB R97, R48, R38 ;  /* 0x000000263061723e */ /* 0x000fe400000000ff */
        /* <DEDUP_REMOVED lines=8> */
[----:B------:R-:W-:Y:S02]  /*125e0*/  F2FP.F16.F32.PACK_AB R112, R113, R112 ;  /* 0x000000707170723e */ /* 0x000fe400000000ff */
[----:B------:R-:W-:Y:S01]  /*125f0*/  LEA R5, R194, R191, 0x6 ;  /* 0x000000bfc2057211 */ /* 0x000fe200078e30ff */
[----:B------:R-:W-:Y:S01]  /*12600*/  STSM.16.M88.4 [R24], R104 ;  /* 0x0000006818007844 */ /* 0x000fe20000000200 */
[----:B------:R-:W-:Y:S02]  /*12610*/  MOV R110, R110 ;  /* 0x0000006e006e7202 */ /* 0x000fe40000000f00 */
[----:B------:R-:W-:-:S02]  /*12620*/  MOV R17, R122 ;  /* 0x0000007a00117202 */ /* 0x000fc40000000f00 */
[----:B------:R-:W-:Y:S02]  /*12630*/  F2FP.F16.F32.PACK_AB R113, R159, R158 ;  /* 0x0000009e9f71723e */ /* 0x000fe400000000ff */
[----:B------:R-:W-:Y:S02]  /*12640*/  F2FP.F16.F32.PACK_AB R114, R117, R116 ;  /* 0x000000747572723e */ /* 0x000fe400000000ff */
[----:B------:R-:W-:Y:S02]  /*12650*/  F2FP.F16.F32.PACK_AB R115, R163, R161 ;  /* 0x000000a1a373723e */ /* 0x000fe400000000ff */
[----:B------:R-:W-:Y:S02]  /*12660*/  F2FP.F16.F32.PACK_AB R120, R121, R120 ;  /* 0x000000787978723e */ /* 0x000fe400000000ff */
[----:B------:R-:W-:Y:S02]  /*12670*/  F2FP.F16.F32.PACK_AB R128, R129, R128 ;  /* 0x000000808180723e */ /* 0x000fe400000000ff */
[----:B------:R-:W-:-:S02]  /*12680*/  F2FP.F16.F32.PACK_AB R136, R137, R136 ;  /* 0x000000888988723e */ /* 0x000fc400000000ff */
[----:B------:R-:W-:Y:S02]  /*12690*/  MOV R118, R118 ;  /* 0x0000007600767202 */ /* 0x000fe40000000f00 */
[----:B------:R-:W-:Y:S01]  /*126a0*/  F2FP.F16.F32.PACK_AB R144, R145, R144 ;  /* 0x000000909190723e */ /* 0x000fe200000000ff */
[----:B------:R-:W-:Y:S01]  /*126b0*/  IMAD.WIDE R172, R5, 0x2, R172 ;  /* 0x0000000205ac7825 */ /* 0x000fe200078e02ac */
[----:B------:R-:W-:Y:S01]  /*126c0*/  F2FP.F16.F32.PACK_AB R121, R165, R164 ;  /* 0x000000a4a579723e */ /* 0x000fe200000000ff */
[----:B------:R-:W-:Y:S01]  /*126d0*/  STSM.16.M88.4 [R110], R112 ;  /* 0x000000706e007844 */ /* 0x000fe20000000200 */
[----:B------:R-:W-:Y:S01]  /*126e0*/  F2FP.F16.F32.PACK_AB R122, R125, R124 ;  /* 0x0000007c7d7a723e */ /* 0x000fe200000000ff */
[----:B------:R-:W1:Y:S01]  /*126f0*/  @P6 LDC.64 R4, c[0x0][0xce0] ;  /* 0x00033800ff046b82 */ /* 0x000e620000000a00 */
[----:B------:R-:W-:Y:S02]  /*12700*/  F2FP.F16.F32.PACK_AB R123, R127, R126 ;  /* 0x0000007e7f7b723e */ /* 0x000fe400000000ff */
[----:B------:R-:W-:-:S02]  /*12710*/  F2FP.F16.F32.PACK_AB R129, R131, R130 ;  /* 0x000000828381723e */ /* 0x000fc400000000ff */
[----:B------:R-:W-:Y:S01]  /*12720*/  F2FP.F16.F32.PACK_AB R130, R133, R132 ;  /* 0x000000848582723e */ /* 0x000fe200000000ff */
[----:B------:R2:W-:Y:S01]  /*12730*/  STSM.16.M88.4 [R18], R120 ;  /* 0x0000007812007844 */ /* 0x0005e20000000200 */
[----:B------:R-:W-:Y:S02]  /*12740*/  F2FP.F16.F32.PACK_AB R131, R135, R134 ;  /* 0x000000868783723e */ /* 0x000fe400000000ff */
[----:B------:R-:W-:Y:S02]  /*12750*/  F2FP.F16.F32.PACK_AB R137, R139, R138 ;  /* 0x0000008a8b89723e */ /* 0x000fe400000000ff */
[----:B------:R-:W-:Y:S01]  /*12760*/  F2FP.F16.F32.PACK_AB R138, R141, R140 ;  /* 0x0000008c8d8a723e */ /* 0x000fe200000000ff */
[----:B------:R3:W-:Y:S01]  /*12770*/  STSM.16.M88.4 [R118], R128 ;  /* 0x0000008076007844 */ /* 0x0007e20000000200 */
[----:B------:R-:W-:Y:S02]  /*12780*/  F2FP.F16.F32.PACK_AB R139, R143, R142 ;  /* 0x0000008e8f8b723e */ /* 0x000fe400000000ff */
[----:B------:R-:W-:-:S02]  /*12790*/  F2FP.F16.F32.PACK_AB R145, R147, R146 ;  /* 0x000000929391723e */ /* 0x000fc400000000ff */
[----:B------:R-:W-:Y:S01]  /*127a0*/  MOV R20, R20 ;  /* 0x0000001400147202 */ /* 0x000fe20000000f00 */
[----:B------:R3:W-:Y:S01]  /*127b0*/  STSM.16.M88.4 [R17], R136 ;  /* 0x0000008811007844 */ /* 0x0007e20000000200 */
[----:B------:R-:W-:Y:S02]  /*127c0*/  F2FP.F16.F32.PACK_AB R146, R149, R148 ;  /* 0x000000949592723e */ /* 0x000fe400000000ff */
[----:B------:R-:W-:Y:S01]  /*127d0*/  F2FP.F16.F32.PACK_AB R147, R151, R150 ;  /* 0x000000969793723e */ /* 0x000fe200000000ff */
[----:B------:R-:W4:Y:S01]  /*127e0*/  LDC R76, c[0x0][0xb88] ;  /* 0x0002e200ff4c7b82 */ /* 0x000f220000000800 */
[C---:B------:R-:W-:Y:S01]  /*127f0*/  IADD3 R9, P1, R172.reuse, 0x1000, RZ ;  /* 0x00001000ac097810 */ /* 0x040fe20007f3e0ff */
[----:B--2---:R-:W-:Y:S02]  /*12800*/  IMAD.MOV.U32 R18, RZ, RZ, RZ ;  /* 0x000000ffff127224 */ /* 0x004fe400078e00ff */
[----:B------:R3:W-:Y:S04]  /*12810*/  STSM.16.M88.4 [R20], R144 ;  /* 0x0000009014007844 */ /* 0x0007e80000000200 */
[----:B------:R-:W-:Y:S01]  /*12820*/  BAR.SYNC.DEFER_BLOCKING 0x1, 0x100 ;  /* 0x0044000000007b1d */ /* 0x000fe20000010000 */
[----:B------:R-:W-:-:S02]  /*12830*/  IADD3 R13, P2, R172, 0x2000, RZ ;  /* 0x00002000ac0d7810 */ /* 0x000fc40007f5e0ff */
[C---:B------:R-:W-:Y:S02]  /*12840*/  IADD3 R25, P3, R172.reuse, 0x3000, RZ ;  /* 0x00003000ac197810 */ /* 0x040fe40007f7e0ff */
[----:B------:R-:W-:Y:S02]  /*12850*/  IADD3 R33, P4, R172, 0x4000, RZ ;  /* 0x00004000ac217810 */ /* 0x000fe40007f9e0ff */
        /* <DEDUP_REMOVED lines=16> */
[----:B------:R-:W-:Y:S01]  /*12960*/  IADD3 R29, P5, R172, 0x5000, RZ ;  /* 0x00005000ac1d7810 */ /* 0x000fe20007fbe0ff */
[----:B-1----:R-:W-:Y:S01]  /*12970*/  @P6 IMAD.WIDE R4, R196, 0x4, R4 ;  /* 0x00000004c4046825 */ /* 0x002fe200078e0204 */
[C---:B------:R-:W-:Y:S01]  /*12980*/  IADD3 R41, P1, R172.reuse, 0x6000, RZ ;  /* 0x00006000ac297810 */ /* 0x040fe20007f3e0ff */
[----:B------:R3:W5:Y:S01]  /*12990*/  @P0 LDG.E R18, desc[UR8][R6.64] ;  /* 0x0000000806120981 */ /* 0x000762000c1e1900 */
[----:B------:R-:W-:-:S02]  /*129a0*/  IADD3 R37, P2, R172, 0x7000, RZ ;  /* 0x00007000ac257810 */ /* 0x000fc40007f5e0ff */
[C---:B------:R-:W-:Y:S01]  /*129b0*/  IADD3 R53, P3, R172.reuse, 0x8000, RZ ;  /* 0x00008000ac357810 */ /* 0x040fe20007f7e0ff */
[----:B----4-:R3:W5:Y:S01]  /*129c0*/  @P6 LDG.E R76, desc[UR8][R4.64] ;  /* 0x00000008044c6981 */ /* 0x010762000c1e1900 */
[----:B------:R-:W-:Y:S02]  /*129d0*/  IADD3 R45, P4, R172, 0x9000, RZ ;  /* 0x00009000ac2d7810 */ /* 0x000fe40007f9e0ff */
[----:B------:R-:W-:Y:S02]  /*129e0*/  P2R R10, PR, RZ, 0x20 ;  /* 0x00000020ff0a7803 */ /* 0x000fe40000000000 */
[----:B------:R-:W-:Y:S02]  /*129f0*/  LOP3.LUT R28, R29, 0x380, RZ, 0xc0, !PT ;  /* 0x000003801d1c7812 */ /* 0x000fe400078ec0ff */
[----:B------:R-:W-:Y:S02]  /*12a00*/  LOP3.LUT R40, R41, 0x380, RZ, 0xc0, !PT ;  /* 0x0000038029287812 */ /* 0x000fe400078ec0ff */
[----:B------:R-:W-:-:S02]  /*12a10*/  LOP3.LUT R36, R37, 0x380, RZ, 0xc0, !PT ;  /* 0x0000038025247812 */ /* 0x000fc400078ec0ff */
[----:B------:R-:W-:Y:S02]  /*12a20*/  LOP3.LUT R52, R53, 0x380, RZ, 0xc0, !PT ;  /* 0x0000038035347812 */ /* 0x000fe400078ec0ff */
[----:B------:R-:W-:Y:S02]  /*12a30*/  LOP3.LUT R44, R45, 0x380, RZ, 0xc0, !PT ;  /* 0x000003802d2c7812 */ /* 0x000fe400078ec0ff */
[----:B------:R-:W-:Y:S02]  /*12a40*/  IADD3 R57, P5, R172, 0xa000, RZ ;  /* 0x0000a000ac397810 */ /* 0x000fe40007fbe0ff */
[----:B------:R-:W-:Y:S02]  /*12a50*/  SHF.R.U64 R28, R28, 0x3, RZ ;  /* 0x000000031c1c7819 */ /* 0x000fe400000012ff */
[----:B------:R-:W-:Y:S02]  /*12a60*/  SHF.R.U64 R40, R40, 0x3, RZ ;  /* 0x0000000328287819 */ /* 0x000fe400000012ff */
[----:B------:R-:W-:-:S02]  /*12a70*/  SHF.R.U64 R36, R36, 0x3, RZ ;  /* 0x0000000324247819 */ /* 0x000fc400000012ff */
[----:B------:R-:W-:Y:S02]  /*12a80*/  SHF.R.U64 R52, R52, 0x3, RZ ;  /* 0x0000000334347819 */ /* 0x000fe400000012ff */
[----:B------:R-:W-:Y:S02]  /*12a90*/  SHF.R.U64 R44, R44, 0x3, RZ ;  /* 0x000000032c2c7819 */ /* 0x000fe400000012ff */
[----:B------:R-:W-:Y:S02]  /*12aa0*/  LOP3.LUT R56, R57, 0x380, RZ, 0xc0, !PT ;  /* 0x0000038039387812 */ /* 0x000fe400078ec0ff */
[----:B------:R-:W-:Y:S02]  /*12ab0*/  LOP3.LUT R28, R28, R29, RZ, 0x3c, !PT ;  /* 0x0000001d1c1c7212 */ /* 0x000fe400078e3cff */
[----:B------:R-:W-:Y:S02]  /*12ac0*/  LOP3.LUT R40, R40, R41, RZ, 0x3c, !PT ;  /* 0x0000002928287212 */ /* 0x000fe400078e3cff */
[----:B------:R-:W-:-:S02]  /*12ad0*/  LOP3.LUT R36, R36, R37, RZ, 0x3c, !PT ;  /* 0x0000002524247212 */ /* 0x000fc400078e3cff */
[----:B------:R-:W-:Y:S02]  /*12ae0*/  LOP3.LUT R52, R52, R53, RZ, 0x3c, !PT ;  /* 0x0000003534347212 */ /* 0x000fe400078e3cff */
[----:B------:R-:W-:Y:S02]  /*12af0*/  LOP3.LUT R44, R44, R45, RZ, 0x3c, !PT ;  /* 0x0000002d2c2c7212 */ /* 0x000fe400078e3cff */
[----:B------:R-:W-:Y:S01]  /*12b00*/  SHF.R.U64 R56, R56, 0x3, RZ ;  /* 0x0000000338387819 */ /* 0x000fe200000012ff */
[----:B---3--:R-:W-:Y:S06]  /*12b10*/  @P6 BRA `(.L_x_5167) ;  /* 0x0000000000146947 */ /* 0x008fec0003800000 */
[----:B------:R-:W-:Y:S05]  /*12b20*/  @!P0 BRA `(.L_x_5167) ;  /* 0x0000000000108947 */ /* 0x000fea0003800000 */
[----:B------:R-:W-:Y:S02]  /*12b30*/  ULDC.64 UR4, c[0x0][0x208] ;  /* 0x0000820000047ab9 */ /* 0x000fe40000000a00 */
[----:B------:R-:W2:Y:S04]  /*12b40*/  LDG.E R5, desc[UR4][R6.64] ;  /* 0x0000000406057981 */ /* 0x000ea8000c1e1900 */
[----:B-----5:R-:W2:Y:S02]  /*12b50*/  LDG.E R76, desc[UR4][R6.64+0x4] ;  /* 0x00000404064c7981 */ /* 0x020ea4000c1e1900 */
[----:B--2---:R-:W-:-:S07]  /*12b60*/  IMAD.IADD R76, R76, 0x1, -R5 ;  /* 0x000000014c4c7824 */ /* 0x004fce00078e0a05 */
.L_x_5167:
[----:B------:R-:W1:Y:S01]  /*12b70*/  SHFL.IDX PT, R4, R199, RZ, 0x1f ;  /* 0x00001fffc7047589 */ /* 0x000e6200000e0000 */
[----:B------:R-:W-:Y:S01]  /*12b80*/  ISETP.NE.AND P6, PT, R10, RZ, PT ;  /* 0x000000ff0a00720c */ /* 0x000fe20003fc5270 */
[--C-:B------:R-:W-:Y:S01]  /*12b90*/  IMAD.X R45, RZ, RZ, R173.reuse, P4 ;  /* 0x000000ffff2d7224 */ /* 0x100fe200020e06ad */
[----:B------:R-:W-:Y:S01]  /*12ba0*/  LOP3.LUT R56, R56, R57, RZ, 0x3c, !PT ;  /* 0x0000003938387212 */ /* 0x000fe200078e3cff */
[--C-:B------:R-:W-:Y:S01]  /*12bb0*/  IMAD.X R41, RZ, RZ, R173.reuse, P1 ;  /* 0x000000ffff297224 */ /* 0x100fe200008e06ad */
[----:B------:R-:W-:Y:S01]  /*12bc0*/  IADD3.X R29, RZ, R173, RZ, P6, !PT ;  /* 0x000000adff1d7210 */ /* 0x000fe200037fe4ff */
[--C-:B------:R-:W-:Y:S01]  /*12bd0*/  IMAD.X R37, RZ, RZ, R173.reuse, P2 ;  /* 0x000000ffff257224 */ /* 0x100fe200010e06ad */
[C---:B------:R-:W-:Y:S01]  /*12be0*/  IADD3 R49, P6, R172.reuse, 0xb000, RZ ;  /* 0x0000b000ac317810 */ /* 0x040fe20007fde0ff */
[--C-:B------:R-:W-:Y:S01]  /*12bf0*/  IMAD.X R53, RZ, RZ, R173.reuse, P3 ;  /* 0x000000ffff357224 */ /* 0x100fe200018e06ad */
[C---:B------:R-:W-:Y:S01]  /*12c00*/  IADD3 R65, P1, R172.reuse, 0xc000, RZ ;  /* 0x0000c000ac417810 */ /* 0x040fe20007f3e0ff */
[----:B------:R-:W-:Y:S01]  /*12c10*/  IMAD.X R57, RZ, RZ, R173, P5 ;  /* 0x000000ffff397224 */ /* 0x000fe200028e06ad */
        /* <DEDUP_REMOVED lines=17> */
[----:B------:R-:W-:Y:S02]  /*12d30*/  SHF.R.S32.HI R4, RZ, 0x1f, R196 ;  /* 0x0000001fff047819 */ /* 0x000fe400000114c4 */
[----:B------:R-:W-:Y:S02]  /*12d40*/  LOP3.LUT R48, R48, R49, RZ, 0x3c, !PT ;  /* 0x0000003130307212 */ /* 0x000fe400078e3cff */
[----:B------:R-:W-:Y:S01]  /*12d50*/  LOP3.LUT R64, R64, R65, RZ, 0x3c, !PT ;  /* 0x0000004140407212 */ /* 0x000fe200078e3cff */
[--C-:B------:R-:W-:Y:S01]  /*12d60*/  IMAD.X R65, RZ, RZ, R173.reuse, P1 ;  /* 0x000000ffff417224 */ /* 0x100fe200008e06ad */
        /* <DEDUP_REMOVED lines=15> */
[----:B------:R-:W-:Y:S01]  /*12e60*/  ULDC.64 UR6, c[0x0][0x208] ;  /* 0x0000820000067ab9 */ /* 0x000fe20000000a00 */
[----:B------:R-:W-:Y:S02]  /*12e70*/  IMAD.MOV.U32 R4, RZ, RZ, R18 ;  /* 0x000000ffff047224 */ /* 0x000fe400078e0012 */
[C---:B------:R-:W-:Y:S02]  /*12e80*/  IMAD R7, R193.reuse, UR5, R6 ;  /* 0x00000005c1077c24 */ /* 0x040fe4000f8e0206 */
[----:B------:R-:W-:Y:S01]  /*12e90*/  IMAD.WIDE.U32 R4, R193, UR4, R4 ;  /* 0x00000004c1047c25 */ /* 0x000fe2000f8e0004 */
[----:B------:R-:W-:-:S03]  /*12ea0*/  ULDC.64 UR4, c[0x0][0xc78] ;  /* 0x00031e0000047ab9 */ /* 0x000fc60000000a00 */
[----:B------:R-:W-:Y:S02]  /*12eb0*/  IMAD.IADD R5, R5, 0x1, R7 ;  /* 0x0000000105057824 */ /* 0x000fe400078e0207 */
[----:B------:R-:W-:Y:S02]  /*12ec0*/  IMAD.MOV R7, RZ, RZ, -R22 ;  /* 0x000000ffff077224 */ /* 0x000fe400078e0a16 */
[----:B------:R-:W-:Y:S02]  /*12ed0*/  IMAD R15, R197, 0x40, R19 ;  /* 0x00000040c50f7824 */ /* 0x000fe400078e0213 */
[----:B------:R-:W-:Y:S01]  /*12ee0*/  IMAD R6, R80, UR4, RZ ;  /* 0x0000000450067c24 */ /* 0x000fe2000f8e02ff */
[----:B------:R-:W-:Y:S01]  /*12ef0*/  ISETP.NE.AND P0, PT, R16, R7, PT ;  /* 0x000000071000720c */ /* 0x000fe20003f05270 */
[----:B------:R-:W-:Y:S01]  /*12f00*/  IMAD.WIDE.U32 R4, R79, UR4, R4 ;  /* 0x000000044f047c25 */ /* 0x000fe2000f8e0004 */
[----:B------:R-:W-:Y:S02]  /*12f10*/  SHF.R.S32.HI R11, RZ, 0x1f, R15 ;  /* 0x0000001fff0b7819 */ /* 0x000fe4000001140f */
[C---:B------:R-:W-:Y:S01]  /*12f20*/  ISETP.GE.OR P1, PT, R15.reuse, R76, P0 ;  /* 0x0000004c0f00720c */ /* 0x040fe20000726670 */
[----:B------:R-:W-:-:S02]  /*12f30*/  VIADD R7, R15, 0x8 ;  /* 0x000000080f077836 */ /* 0x000fc40000000000 */
[----:B------:R-:W-:Y:S01]  /*12f40*/  IMAD R10, R79, UR5, R6 ;  /* 0x000000054f0a7c24 */ /* 0x000fe2000f8e0206 */
[----:B------:R-:W-:Y:S01]  /*12f50*/  IADD3 R6, P2, R15, R4, RZ ;  /* 0x000000040f067210 */ /* 0x000fe20007f5e0ff */
[----:B------:R-:W-:Y:S01]  /*12f60*/  ULDC.64 UR4, c[0x0][0xc40] ;  /* 0x0003100000047ab9 */ /* 0x000fe20000000a00 */
[----:B------:R-:W-:Y:S02]  /*12f70*/  ISETP.GE.OR P0, PT, R7, R76, P0 ;  /* 0x0000004c0700720c */ /* 0x000fe40000706670 */
[----:B------:R-:W-:Y:S02]  /*12f80*/  IADD3.X R11, R11, R5, R10, P2, !PT ;  /* 0x000000050b0b7210 */ /* 0x000fe400017fe40a */
[----:B------:R-:W-:-:S04]  /*12f90*/  LEA R4, P2, R6, UR4, 0x2 ;  /* 0x0000000406047c11 */ /* 0x000fc8000f8410ff */
[----:B------:R-:W-:-:S05]  /*12fa0*/  LEA.HI.X R5, R6, UR5, R11, 0x2, P2 ;  /* 0x0000000506057c11 */ /* 0x000fca00090f140b */
[----:B------:R1:W-:Y:S04]  /*12fb0*/  @!P1 STG.E desc[UR6][R4.64], R3 ;  /* 0x0000000304009986 */ /* 0x0003e8000c101906 */
[----:B------:R1:W-:Y:S02]  /*12fc0*/  @!P0 STG.E desc[UR6][R4.64+0x20], R0 ;  /* 0x0000200004008986 */ /* 0x0003e4000c101906 */
.L_x_5168:
[----:B------:R-:W-:Y:S01]  /*12fd0*/  ULDC.64 UR4, c[0x0][0x208] ;  /* 0x0000820000047ab9 */ /* 0x000fe20000000a00 */
[C---:B-1----:R-:W-:Y:S01]  /*12fe0*/  VIADD R3, R191.reuse, 0x40 ;  /* 0x00000040bf037836 */ /* 0x042fe20000000000 */
[----:B------:R1:W5:Y:S01]  /*12ff0*/  LD.E.128 R4, desc[UR4][R172.64] ;  /* 0x00000004ac047980 */ /* 0x000362000c101d00 */
[C---:B------:R-:W-:Y:S01]  /*13000*/  VIADD R83, R191.reuse, 0xc0 ;  /* 0x000000c0bf537836 */ /* 0x040fe20000000000 */
[C---:B------:R-:W-:Y:S01]  /*13010*/  IADD3 R82, R191.reuse, 0x80, RZ ;  /* 0x00000080bf527810 */ /* 0x040fe20007ffe0ff */
[----:B------:R-:W-:Y:S01]  /*13020*/  ULDC.64 UR6, c[0x0][0xba0] ;  /* 0x0002e80000067ab9 */ /* 0x000fe20000000a00 */
[----:B------:R-:W5:Y:S04]  /*13030*/  LD.E.128 R8, desc[UR4][R8.64] ;  /* 0x0000000408087980 */ /* 0x000f68000c101d00 */
        /* <DEDUP_REMOVED lines=14> */
[----:B------:R-:W-:Y:S01]  /*13120*/  ULDC UR5, c[0x0][0xb8c] ;  /* 0x0002e30000057ab9 */ /* 0x000fe20000000800 */
[----:B------:R-:W-:Y:S01]  /*13130*/  VIADD R84, R191, 0x100 ;  /* 0x00000100bf547836 */ /* 0x000fe20000000000 */
[----:B------:R-:W-:Y:S01]  /*13140*/  ISETP.GE.AND P1, PT, R3, UR5, PT ;  /* 0x0000000503007c0c */ /* 0x000fe2000bf26270 */
[C---:B------:R-:W-:Y:S01]  /*13150*/  VIADD R86, R191.reuse, 0x140 ;  /* 0x00000140bf567836 */ /* 0x040fe20000000000 */
[C---:B------:R-:W-:Y:S01]  /*13160*/  ISETP.GE.AND P0, PT, R191.reuse, UR5, PT ;  /* 0x00000005bf007c0c */ /* 0x040fe2000bf06270 */
[----:B------:R-:W-:Y:S01]  /*13170*/  @!PT LDS RZ, [RZ] ;  /* 0x00000000fffff984 */ /* 0x000fe20000000800 */
[----:B------:R-:W-:Y:S01]  /*13180*/  @!PT LDS RZ, [RZ] ;  /* 0x00000000fffff984 */ /* 0x000fe20000000800 */
[----:B------:R-:W-:Y:S01]  /*13190*/  @!PT LDS RZ, [RZ] ;  /* 0x00000000fffff984 */ /* 0x000fe20000000800 */
[----:B------:R-:W-:Y:S01]  /*131a0*/  @!PT LDS RZ, [RZ] ;  /* 0x00000000fffff984 */ /* 0x000fe20000000800 */
[----:B------:R2:W-:Y:S06]  /*131b0*/  MEMBAR.ALL.CTA ;  /* 0x0000000000007992 */ /* 0x0005ec0000008000 */
[----:B--2---:R-:W2:Y:S01]  /*131c0*/  FENCE.VIEW.ASYNC.S ;  /* 0x00000000000073c6 */ /* 0x004ea20000000000 */
[----:B------:R-:W-:Y:S01]  /*131d0*/  SEL R17, RZ, 0xffffffff, P1 ;  /* 0xffffffffff117807 */ /* 0x000fe20000800000 */
[----:B------:R-:W-:Y:S01]  /*131e0*/  UIADD3 UR4, UR37, 0x38820, URZ ;  /* 0x0003882025047890 */ /* 0x000fe2000fffe03f */
[----:B------:R-:W-:Y:S01]  /*131f0*/  SEL R0, RZ, 0x1, P0 ;  /* 0x00000001ff007807 */ /* 0x000fe20000000000 */
[----:B------:R-:W-:Y:S01]  /*13200*/  VIADD R85, R191, 0x1c0 ;  /* 0x000001c0bf557836 */ /* 0x000fe20000000000 */
[----:B------:R-:W-:Y:S01]  /*13210*/  ISETP.GE.AND P0, PT, R82, UR5, PT ;  /* 0x0000000552007c0c */ /* 0x000fe2000bf06270 */
[----:B------:R-:W-:Y:S01]  /*13220*/  IMAD.SHL.U32 R17, R17, 0x2, RZ ;  /* 0x0000000211117824 */ /* 0x000fe200078e00ff */
[----:B------:R-:W-:Y:S01]  /*13230*/  ISETP.GE.AND P1, PT, R83, UR5, PT ;  /* 0x0000000553007c0c */ /* 0x000fe2000bf26270 */
[----:B------:R-:W-:Y:S01]  /*13240*/  UPRMT UR4, URZ, 0x654, UR4 ;  /* 0x000006543f047896 */ /* 0x000fe20008000004 */
[----:B------:R-:W-:Y:S01]  /*13250*/  SHF.R.S32.HI R21, RZ, 0x1f, R191 ;  /* 0x0000001fff157819 */ /* 0x000fe200000114bf */
[----:B------:R-:W-:Y:S01]  /*13260*/  BSSY B1, `(.L_x_5169) ;  /* 0x0000043000017945 */ /* 0x000fe20003800000 */
[----:B------:R-:W-:-:S02]  /*13270*/  LOP3.LUT R0, R17, 0x2, R0, 0xe2, !PT ;  /* 0x0000000211007812 */ /* 0x000fc400078ee200 */
[----:B------:R-:W-:Y:S02]  /*13280*/  SEL R17, RZ, 0x4, P0 ;  /* 0x00000004ff117807 */ /* 0x000fe40000000000 */
[----:B------:R-:W-:Y:S02]  /*13290*/  SEL R20, RZ, 0x8, P1 ;  /* 0x00000008ff147807 */ /* 0x000fe40000800000 */
[----:B------:R-:W-:Y:S02]  /*132a0*/  ISETP.GE.AND P0, PT, R84, UR5, PT ;  /* 0x0000000554007c0c */ /* 0x000fe4000bf06270 */
[----:B------:R-:W-:Y:S01]  /*132b0*/  LOP3.LUT R0, R20, R0, R17, 0xfe, !PT ;  /* 0x0000000014007212 */ /* 0x000fe200078efe11 */
[----:B------:R-:W-:Y:S01]  /*132c0*/  IMAD R17, R77, UR6, RZ ;  /* 0x000000064d117c24 */ /* 0x000fe2000f8e02ff */
[----:B------:R-:W-:Y:S01]  /*132d0*/  IADD3 R81, R191, 0x180, RZ ;  /* 0x00000180bf517810 */ /* 0x000fe20007ffe0ff */
[----:B------:R-:W-:Y:S01]  /*132e0*/  IMAD.MOV.U32 R20, RZ, RZ, R191 ;  /* 0x000000ffff147224 */ /* 0x000fe200078e00bf */
[----:B------:R-:W-:Y:S01]  /*132f0*/  ISETP.GE.AND P1, PT, R86, UR5, PT ;  /* 0x0000000556007c0c */ /* 0x000fe2000bf26270 */
[C---:B------:R-:W-:Y:S01]  /*13300*/  IMAD R77, R18.reuse, UR7, R17 ;  /* 0x00000007124d7c24 */ /* 0x040fe2000f8e0211 */
[----:B------:R-:W-:Y:S01]  /*13310*/  SEL R17, RZ, 0x10, P0 ;  /* 0x00000010ff117807 */ /* 0x000fe20000000000 */
[----:B------:R-:W-:Y:S01]  /*13320*/  IMAD.WIDE.U32 R20, R18, UR6, R20 ;  /* 0x0000000612147c25 */ /* 0x000fe2000f8e0014 */
[----:B------:R-:W-:Y:S01]  /*13330*/  ISETP.GE.AND P0, PT, R81, UR5, PT ;  /* 0x0000000551007c0c */ /* 0x000fe2000bf06270 */
[----:B------:R-:W-:Y:S01]  /*13340*/  ULDC.64 UR6, c[0x0][0xbe0] ;  /* 0x0002f80000067ab9 */ /* 0x000fe20000000a00 */
[----:B------:R-:W-:Y:S01]  /*13350*/  SEL R18, RZ, 0x20, P1 ;  /* 0x00000020ff127807 */ /* 0x000fe20000800000 */
[----:B------:R-:W-:Y:S01]  /*13360*/  IMAD R81, R197, -0x40, R76 ;  /* 0xffffffc0c5517824 */ /* 0x000fe200078e024c */
[----:B------:R-:W-:Y:S01]  /*13370*/  ISETP.GE.AND P1, PT, R85, UR5, PT ;  /* 0x0000000555007c0c */ /* 0x000fe2000bf26270 */
[----:B------:R-:W-:Y:S01]  /*13380*/  IMAD.IADD R21, R21, 0x1, R77 ;  /* 0x0000000115157824 */ /* 0x000fe200078e024d */
[----:B------:R-:W-:Y:S01]  /*13390*/  LOP3.LUT R17, R18, R0, R17, 0xfe, !PT ;  /* 0x0000000012117212 */ /* 0x000fe200078efe11 */
[----:B------:R-:W-:Y:S01]  /*133a0*/  IMAD R78, R78, UR6, RZ ;  /* 0x000000064e4e7c24 */ /* 0x000fe2000f8e02ff */
[C---:B------:R-:W-:Y:S01]  /*133b0*/  ISETP.GE.AND P2, PT, R194.reuse, R81, PT ;  /* 0x00000051c200720c */ /* 0x040fe20003f46270 */
[C---:B------:R-:W-:Y:S01]  /*133c0*/  IMAD.WIDE.U32 R20, R193.reuse, UR6, R20 ;  /* 0x00000006c1147c25 */ /* 0x040fe2000f8e0014 */
[----:B------:R-:W-:Y:S01]  /*133d0*/  SEL R0, RZ, 0x40, P0 ;  /* 0x00000040ff007807 */ /* 0x000fe20000000000 */
[----:B--2---:R-:W-:Y:S01]  /*133e0*/  SYNCS.ARRIVE.TRANS64.RED.A1T0 RZ, [UR4], RZ ;  /* 0x000000ffffff79a7 */ /* 0x004fe20008100404 */
[----:B------:R-:W-:Y:S01]  /*133f0*/  SHF.R.S32.HI R195, RZ, 0x1f, R194 ;  /* 0x0000001fffc37819 */ /* 0x000fe200000114c2 */
[----:B------:R-:W-:Y:S01]  /*13400*/  IMAD R77, R193, UR7, R78 ;  /* 0x00000007c14d7c24 */ /* 0x000fe2000f8e024e */
[----:B------:R-:W-:Y:S01]  /*13410*/  ULDC.64 UR6, c[0x0][0xbe8] ;  /* 0x0002fa0000067ab9 */ /* 0x000fe20000000a00 */
[----:B------:R-:W-:Y:S01]  /*13420*/  VIADD R18, R194, 0x20 ;  /* 0x00000020c2127836 */ /* 0x000fe20000000000 */
[----:B------:R-:W-:Y:S01]  /*13430*/  LOP3.LUT R0, R17, R0, RZ, 0xfc, !PT ;  /* 0x0000000011007212 */ /* 0x000fe200078efcff */
[----:B------:R-:W-:-:S02]  /*13440*/  IMAD R17, R80, UR6, RZ ;  /* 0x0000000650117c24 */ /* 0x000fc4000f8e02ff */
[----:B------:R-:W-:Y:S01]  /*13450*/  IMAD.IADD R21, R21, 0x1, R77 ;  /* 0x0000000115157824 */ /* 0x000fe200078e024d */
[----:B------:R-:W-:Y:S01]  /*13460*/  ISETP.GE.AND P0, PT, R18, R81, PT ;  /* 0x000000511200720c */ /* 0x000fe20003f06270 */
[C---:B------:R-:W-:Y:S01]  /*13470*/  IMAD R81, R79.reuse, UR7, R17 ;  /* 0x000000074f517c24 */ /* 0x040fe2000f8e0211 */
[----:B------:R-:W-:Y:S01]  /*13480*/  SEL R17, RZ, 0x80, P1 ;  /* 0x00000080ff117807 */ /* 0x000fe20000800000 */
[----:B------:R-:W-:-:S03]  /*13490*/  IMAD.WIDE.U32 R78, R79, UR6, R20 ;  /* 0x000000064f4e7c25 */ /* 0x000fc6000f8e0014 */
[----:B------:R-:W-:Y:S01]  /*134a0*/  LOP3.LUT R17, R0, R17, RZ, 0xfc, !PT ;  /* 0x0000001100117212 */ /* 0x000fe200078efcff */
[----:B------:R-:W-:-:S04]  /*134b0*/  IMAD.WIDE R76, R197, 0x40, R194 ;  /* 0x00000040c54c7825 */ /* 0x000fc800078e02c2 */
[----:B------:R-:W-:Y:S01]  /*134c0*/  IMAD.IADD R85, R79, 0x1, R81 ;  /* 0x000000014f557824 */ /* 0x000fe200078e0251 */
[----:B-1----:R-:W-:Y:S06]  /*134d0*/  @P2 BRA `(.L_x_5170) ;  /* 0x00000000006c2947 */ /* 0x002fec0003800000 */
[----:B------:R-:W-:Y:S01]  /*134e0*/  ULDC.64 UR6, c[0x0][0xbd8] ;  /* 0x0002f60000067ab9 */ /* 0x000fe20000000a00 */
[----:B------:R-:W-:Y:S01]  /*134f0*/  MOV R20, R78 ;  /* 0x0000004e00147202 */ /* 0x000fe20000000f00 */
[----:B------:R-:W-:Y:S01]  /*13500*/  IMAD R81, R77, UR6, RZ ;  /* 0x000000064d517c24 */ /* 0x000fe2000f8e02ff */
[----:B------:R-:W-:Y:S01]  /*13510*/  ISETP.GE.AND P2, PT, R191, UR5, PT ;  /* 0x00000005bf007c0c */ /* 0x000fe2000bf46270 */
[----:B------:R-:W-:Y:S01]  /*13520*/  IMAD.MOV.U32 R21, RZ, RZ, R85 ;  /* 0x000000ffff157224 */ /* 0x000fe200078e0055 */
[----:B------:R-:W-:Y:S01]  /*13530*/  ISETP.GE.AND P3, PT, R3, UR5, PT ;  /* 0x0000000503007c0c */ /* 0x000fe2000bf66270 */
[C---:B------:R-:W-:Y:S01]  /*13540*/  IMAD R81, R76.reuse, UR7, R81 ;  /* 0x000000074c517c24 */ /* 0x040fe2000f8e0251 */
[----:B------:R-:W-:Y:S01]  /*13550*/  ULDC.64 UR8, c[0x0][0x208] ;  /* 0x0000820000087ab9 */ /* 0x000fe20000000a00 */
[----:B------:R-:W-:Y:S01]  /*13560*/  IMAD.WIDE.U32 R20, R76, UR6, R20 ;  /* 0x000000064c147c25 */ /* 0x000fe2000f8e0014 */
[----:B------:R-:W-:Y:S01]  /*13570*/  ULDC.64 UR6, c[0x0][0xb80] ;  /* 0x0002e00000067ab9 */ /* 0x000fe20000000a00 */
[----:B------:R-:W-:-:S02]  /*13580*/  ISETP.GE.AND P4, PT, R86, UR5, PT ;  /* 0x0000000556007c0c */ /* 0x000fc4000bf86270 */
[----:B------:R-:W-:Y:S01]  /*13590*/  IMAD.IADD R21, R21, 0x1, R81 ;  /* 0x0000000115157824 */ /* 0x000fe200078e0251 */
[----:B------:R-:W-:Y:S02]  /*135a0*/  LEA R80, P1, R20, UR6, 0x1 ;  /* 0x0000000614507c11 */ /* 0x000fe4000f8208ff */
[----:B------:R-:W-:Y:S02]  /*135b0*/  LOP3.LUT P5, RZ, R0, 0x40, RZ, 0xc0, !PT ;  /* 0x0000004000ff7812 */ /* 0x000fe400078ac0ff */
[----:B------:R-:W-:Y:S02]  /*135c0*/  LEA.HI.X R81, R20, UR7, R21, 0x1, P1 ;  /* 0x0000000714517c11 */ /* 0x000fe400088f0c15 */
[----:B------:R-:W-:Y:S02]  /*135d0*/  ISETP.GE.AND P1, PT, R82, UR5, PT ;  /* 0x0000000552007c0c */ /* 0x000fe4000bf26270 */
[----:B------:R-:W-:Y:S01]  /*135e0*/  LOP3.LUT P6, RZ, R17, 0x80, RZ, 0xc0, !PT ;  /* 0x0000008011ff7812 */ /* 0x000fe200078cc0ff */
        /* <DEDUP_REMOVED lines=10> */
.L_x_5170:
[----:B------:R-:W-:Y:S05]  /*13690*/  BSYNC B1 ;  /* 0x0000000000017941 */ /* 0x000fea0003800000 */
.L_x_5169:
[----:B------:R-:W-:Y:S05]  /*136a0*/  @P0 BRA `(.L_x_5171) ;  /* 0x0000000c00200947 */ /* 0x000fea0003800000 */
[----:B-1---5:R-:W-:Y:S01]  /*136b0*/  IADD3 R7, P0, R76, 0x20, RZ ;  /* 0x000000204c077810 */ /* 0x022fe20007f1e0ff */
[----:B------:R-:W-:Y:S01]  /*136c0*/  ULDC.64 UR6, c[0x0][0xbd8] ;  /* 0x0002f60000067ab9 */ /* 0x000fe20000000a00 */
[----:B------:R-:W-:Y:S01]  /*136d0*/  IMAD.MOV.U32 R4, RZ, RZ, R78 ;  /* 0x000000ffff047224 */ /* 0x000fe200078e004e */
[----:B------:R-:W-:Y:S01]  /*136e0*/  ISETP.GE.AND P4, PT, R3, UR5, PT ;  /* 0x0000000503007c0c */ /* 0x000fe2000bf86270 */
[----:B------:R-:W-:Y:S01]  /*136f0*/  IMAD.MOV.U32 R5, RZ, RZ, R85 ;  /* 0x000000ffff057224 */ /* 0x000fe200078e0055 */
[----:B------:R-:W-:Y:S01]  /*13700*/  ULDC.64 UR8, c[0x0][0x208] ;  /* 0x0000820000087ab9 */ /* 0x000fe20000000a00 */
[----:B------:R-:W-:Y:S01]  /*13710*/  IMAD.X R76, RZ, RZ, R77, P0 ;  /* 0x000000ffff4c7224 */ /* 0x000fe200000e064d */
        /* <DEDUP_REMOVED lines=9> */
[----:B------:R-:W-:Y:S02]  /*137b0*/  LEA R6, P6, R4, UR6, 0x1 ;  /* 0x0000000604067c11 */ /* 0x000fe4000f8c08ff */
[----:B------:R-:W-:-:S04]  /*137c0*/  IADD3 R3, R5, R3, RZ ;  /* 0x0000000305037210 */ /* 0x000fc80007ffe0ff */
        /* <DEDUP_REMOVED lines=14> */
.L_x_5166:
[----:B------:R-:W1:Y:S01]  /*138b0*/  LDC.64 R6, c[0x0][0xcd8] ;  /* 0x00033600ff067b82 */ /* 0x000e620000000a00 */
[----:B------:R-:W-:Y:S01]  /*138c0*/  IMAD.MOV.U32 R3, RZ, RZ, RZ ;  /* 0x000000ffff037224 */ /* 0x000fe200078e00ff */
[----:B------:R-:W-:Y:S01]  /*138d0*/  ULDC UR6, c[0x0][0xb8c] ;  /* 0x0002e30000067ab9 */ /* 0x000fe20000000800 */
[----:B------:R-:W-:-:S05]  /*138e0*/  ULDC.64 UR4, c[0x0][0x208] ;  /* 0x0000820000047ab9 */ /* 0x000fca0000000a00 */
[----:B------:R-:W2:Y:S01]  /*138f0*/  LDC.64 R4, c[0x0][0xcd8] ;  /* 0x00033600ff047b82 */ /* 0x000ea20000000a00 */
[----:B-1----:R-:W-:-:S04]  /*13900*/  ISETP.NE.U32.AND P0, PT, R6, RZ, PT ;  /* 0x000000ff0600720c */ /* 0x002fc80003f05070 */
[----:B------:R-:W-:-:S03]  /*13910*/  ISETP.NE.AND.EX P0, PT, R7, RZ, PT, P0 ;  /* 0x000000ff0700720c */ /* 0x000fc60003f05300 */
[----:B------:R-:W1:Y:S08]  /*13920*/  LDC.64 R6, c[0x0][0xce0] ;  /* 0x00033800ff067b82 */ /* 0x000e700000000a00 */
[----:B------:R-:W3:Y:S01]  /*13930*/  LDC R0, c[0x0][0xb88] ;  /* 0x0002e200ff007b82 */ /* 0x000ee20000000800 */
[C---:B------:R-:W-:Y:S01]  /*13940*/  VIADD R13, R191.reuse, 0x40 ;  /* 0x00000040bf0d7836 */ /* 0x040fe20000000000 */
[----:B------:R-:W-:Y:S01]  /*13950*/  ISETP.GE.AND P2, PT, R191, UR6, PT ;  /* 0x00000006bf007c0c */ /* 0x000fe2000bf46270 */
[----:B--2---:R-:W-:Y:S01]  /*13960*/  IMAD.WIDE R4, R196, 0x4, R4 ;  /* 0x00000004c4047825 */ /* 0x004fe200078e0204 */
[----:B-1----:R-:W-:-:S04]  /*13970*/  ISETP.NE.U32.AND P1, PT, R6, RZ, PT ;  /* 0x000000ff0600720c */ /* 0x002fc80003f25070 */
[----:B------:R1:W5:Y:S01]  /*13980*/  @P0 LDG.E R3, desc[UR4][R4.64] ;  /* 0x0000000404030981 */ /* 0x000362000c1e1900 */
[----:B------:R-:W-:-:S13]  /*13990*/  ISETP.NE.AND.EX P1, PT, R7, RZ, PT, P1 ;  /* 0x000000ff0700720c */ /* 0x000fda0003f25310 */
[----:B------:R-:W2:Y:S01]  /*139a0*/  @P1 LDC.64 R6, c[0x0][0xce0] ;  /* 0x00033800ff061b82 */ /* 0x000ea20000000a00 */
[----:B------:R-:W-:-:S04]  /*139b0*/  ISETP.GE.AND P3, PT, R13, UR6, PT ;  /* 0x000000060d007c0c */ /* 0x000fc8000bf66270 */
[----:B------:R-:W-:Y:S02]  /*139c0*/  SEL R9, RZ, 0xffffffff, P3 ;  /* 0xffffffffff097807 */ /* 0x000fe40001800000 */
[----:B------:R-:W-:-:S03]  /*139d0*/  SEL R8, RZ, 0x1, P2 ;  /* 0x00000001ff087807 */ /* 0x000fc60001000000 */
[----:B------:R-:W-:-:S05]  /*139e0*/  IMAD.SHL.U32 R9, R9, 0x2, RZ ;  /* 0x0000000209097824 */ /* 0x000fca00078e00ff */
[----:B------:R-:W-:Y:S01]  /*139f0*/  LOP3.LUT R14, R9, 0x2, R8, 0xe2, !PT ;  /* 0x00000002090e7812 */ /* 0x000fe200078ee208 */
[----:B--2---:R-:W-:-:S05]  /*13a00*/  @P1 IMAD.WIDE R6, R196, 0x4, R6 ;  /* 0x00000004c4061825 */ /* 0x004fca00078e0206 */
[----:B---3--:R1:W5:Y:S01]  /*13a10*/  @P1 LDG.E R0, desc[UR4][R6.64] ;  /* 0x0000000406001981 */ /* 0x008362000c1e1900 */
[----:B------:R-:W-:Y:S05]  /*13a20*/  @P1 BRA `(.L_x_5172) ;  /* 0x0000000000141947 */ /* 0x000fea0003800000 */
[----:B------:R-:W-:Y:S05]  /*13a30*/  @!P0 BRA `(.L_x_5172) ;  /* 0x0000000000108947 */ /* 0x000fea0003800000 */
[----:B------:R-:W-:Y:S02]  /*13a40*/  ULDC.64 UR4, c[0x0][0x208] ;  /* 0x0000820000047ab9 */ /* 0x000fe40000000a00 */
[----:B-1----:R-:W2:Y:S04]  /*13a50*/  LDG.E R7, desc[UR4][R4.64] ;  /* 0x0000000404077981 */ /* 0x002ea8000c1e1900 */
[----:B-----5:R-:W2:Y:S02]  /*13a60*/  LDG.E R0, desc[UR4][R4.64+0x4] ;  /* 0x0000040404007981 */ /* 0x020ea4000c1e1900 */
[----:B--2---:R-:W-:-:S07]  /*13a70*/  IMAD.IADD R0, R0, 0x1, -R7 ;  /* 0x0000000100007824 */ /* 0x004fce00078e0a07 */
.L_x_5172:
[----:B------:R-:W-:Y:S01]  /*13a80*/  ISETP.GT.AND P1, PT, R201, 0x3f, PT ;  /* 0x0000003fc900780c */ /* 0x000fe20003f24270 */
[C---:B------:R-:W-:Y:S01]  /*13a90*/  VIADD R17, R191.reuse, 0x80 ;  /* 0x00000080bf117836 */ /* 0x040fe20000000000 */
[C---:B------:R-:W-:Y:S01]  /*13aa0*/  IADD3 R18, R191.reuse, 0xc0, RZ ;  /* 0x000000c0bf127810 */ /* 0x040fe20007ffe0ff */
[----:B------:R-:W-:Y:S01]  /*13ab0*/  BSSY B1, `(.L_x_5173) ;  /* 0x0000023000017945 */ /* 0x000fe20003800000 */
[----:B-1----:R-:W-:Y:S01]  /*13ac0*/  SHF.R.S32.HI R4, RZ, 0x1f, R196 ;  /* 0x0000001fff047819 */ /* 0x002fe200000114c4 */
[----:B------:R-:W-:Y:S01]  /*13ad0*/  VIADD R24, R191, 0x100 ;  /* 0x00000100bf187836 */ /* 0x000fe20000000000 */
[----:B------:R-:W-:Y:S01]  /*13ae0*/  ISETP.GE.AND P2, PT, R17, UR6, PT ;  /* 0x0000000611007c0c */ /* 0x000fe2000bf46270 */
[----:B------:R-:W-:Y:S01]  /*13af0*/  VIADD R25, R191, 0x140 ;  /* 0x00000140bf197836 */ /* 0x000fe20000000000 */
[----:B------:R-:W-:Y:S02]  /*13b00*/  ISETP.GE.AND P3, PT, R18, UR6, PT ;  /* 0x0000000612007c0c */ /* 0x000fe4000bf66270 */
[----:B------:R-:W-:-:S02]  /*13b10*/  SHF.R.S32.HI R9, RZ, 0x1f, R193 ;  /* 0x0000001fff097819 */ /* 0x000fc400000114c1 */
[----:B------:R-:W-:Y:S02]  /*13b20*/  SHF.R.S32.HI R12, RZ, 0x1f, R191 ;  /* 0x0000001fff0c7819 */ /* 0x000fe400000114bf */
[----:B------:R-:W-:Y:S02]  /*13b30*/  SEL R11, R196, RZ, !P0 ;  /* 0x000000ffc40b7207 */ /* 0x000fe40004000000 */
[----:B------:R-:W-:Y:S02]  /*13b40*/  SEL R10, R4, RZ, !P0 ;  /* 0x000000ff040a7207 */ /* 0x000fe40004000000 */
[----:B-----5:R-:W-:Y:S01]  /*13b50*/  SHF.R.S32.HI R8, RZ, 0x1f, R3 ;  /* 0x0000001fff087819 */ /* 0x020fe20000011403 */
[----:B------:R-:W-:Y:S06]  /*13b60*/  @P1 BRA `(.L_x_5174) ;  /* 0x00000000005c1947 */ /* 0x000fec0003800000 */
[----:B------:R-:W1:Y:S02]  /*13b70*/  S2R R5, SR_TID.X ;  /* 0x0000000000057919 */ /* 0x000e640000002100 */
[----:B-1----:R-:W-:-:S04]  /*13b80*/  IMAD R4, R197, 0x40, R5 ;  /* 0x00000040c5047824 */ /* 0x002fc800078e0205 */
        /* <DEDUP_REMOVED lines=21> */
.L_x_5174:
[----:B------:R-:W-:Y:S05]  /*13ce0*/  BSYNC B1 ;  /* 0x0000000000017941 */ /* 0x000fea0003800000 */
.L_x_5173:
[----:B------:R-:W-:Y:S01]  /*13cf0*/  ULDC.64 UR4, c[0x0][0xba0] ;  /* 0x0002e80000047ab9 */ /* 0x000fe20000000a00 */
[----:B------:R-:W-:Y:S01]  /*13d00*/  IMAD.MOV.U32 R4, RZ, RZ, R191 ;  /* 0x000000ffff047224 */ /* 0x000fe200078e00bf */
[----:B-1----:R-:W-:Y:S01]  /*13d10*/  SEL R7, RZ, 0x4, P2 ;  /* 0x00000004ff077807 */ /* 0x002fe20001000000 */
[----:B------:R-:W-:Y:S01]  /*13d20*/  IMAD.MOV.U32 R5, RZ, RZ, R12 ;  /* 0x000000ffff057224 */ /* 0x000fe200078e000c */
[----:B------:R-:W-:Y:S01]  /*13d30*/  ISETP.GE.AND P0, PT, R24, UR6, PT ;  /* 0x0000000618007c0c */ /* 0x000fe2000bf06270 */
[----:B------:R-:W-:Y:S01]  /*13d40*/  IMAD R6, R8, UR4, RZ ;  /* 0x0000000408067c24 */ /* 0x000fe2000f8e02ff */
[----:B------:R-:W-:Y:S01]  /*13d50*/  SEL R8, RZ, 0x8, P3 ;  /* 0x00000008ff087807 */ /* 0x000fe20001800000 */
[----:B------:R-:W-:Y:S01]  /*13d60*/  IMAD.WIDE.U32 R4, R3, UR4, R4 ;  /* 0x0000000403047c25 */ /* 0x000fe2000f8e0004 */
[----:B------:R-:W-:Y:S01]  /*13d70*/  ISETP.GE.AND P1, PT, R25, UR6, PT ;  /* 0x0000000619007c0c */ /* 0x000fe2000bf26270 */
[----:B------:R-:W-:Y:S01]  /*13d80*/  BSSY B1, `(.L_x_5175) ;  /* 0x000003c000017945 */ /* 0x000fe20003800000 */
[----:B------:R-:W-:Y:S01]  /*13d90*/  LOP3.LUT R7, R8, R14, R7, 0xfe, !PT ;  /* 0x0000000e08077212 */ /* 0x000fe200078efe07 */
[----:B------:R-:W-:Y:S01]  /*13da0*/  IMAD R3, R3, UR5, R6 ;  /* 0x0000000503037c24 */ /* 0x000fe2000f8e0206 */
[----:B------:R-:W-:Y:S01]  /*13db0*/  SEL R8, RZ, 0x10, P0 ;  /* 0x00000010ff087807 */ /* 0x000fe20000000000 */
[----:B------:R-:W-:Y:S01]  /*13dc0*/  VIADD R6, R191, 0x180 ;  /* 0x00000180bf067836 */ /* 0x000fe20000000000 */
[----:B------:R-:W-:Y:S01]  /*13dd0*/  SEL R12, RZ, 0x20, P1 ;  /* 0x00000020ff0c7807 */ /* 0x000fe20000800000 */
[----:B------:R-:W-:Y:S01]  /*13de0*/  ULDC.64 UR4, c[0x0][0xbe0] ;  /* 0x0002f80000047ab9 */ /* 0x000fe20000000a00 */
[----:B------:R-:W-:-:S02]  /*13df0*/  IMAD.IADD R5, R5, 0x1, R3 ;  /* 0x0000000105057824 */ /* 0x000fc400078e0203 */
[----:B------:R-:W-:Y:S01]  /*13e00*/  ISETP.GE.AND P0, PT, R6, UR6, PT ;  /* 0x0000000606007c0c */ /* 0x000fe2000bf06270 */
[----:B------:R-:W-:Y:S01]  /*13e10*/  IMAD R6, R9, UR4, RZ ;  /* 0x0000000409067c24 */ /* 0x000fe2000f8e02ff */
[----:B------:R-:W-:Y:S01]  /*13e20*/  LOP3.LUT R9, R12, R7, R8, 0xfe, !PT ;  /* 0x000000070c097212 */ /* 0x000fe200078efe08 */
[----:B------:R-:W-:Y:S01]  /*13e30*/  IMAD.WIDE.U32 R4, R193, UR4, R4 ;  /* 0x00000004c1047c25 */ /* 0x000fe2000f8e0004 */
[----:B------:R-:W-:-:S03]  /*13e40*/  IADD3 R7, R191, 0x1c0, RZ ;  /* 0x000001c0bf077810 */ /* 0x000fc60007ffe0ff */
[----:B------:R-:W-:Y:S01]  /*13e50*/  IMAD R3, R193, UR5, R6 ;  /* 0x00000005c1037c24 */ /* 0x000fe2000f8e0206 */
[----:B------:R-:W-:Y:S01]  /*13e60*/  ISETP.GE.AND P2, PT, R7, UR6, PT ;  /* 0x0000000607007c0c */ /* 0x000fe2000bf46270 */
[----:B------:R-:W-:Y:S01]  /*13e70*/  IMAD R7, R197, -0x40, R0 ;  /* 0xffffffc0c5077824 */ /* 0x000fe200078e0200 */
[----:B------:R-:W-:Y:S01]  /*13e80*/  SEL R6, RZ, 0x40, P0 ;  /* 0x00000040ff067807 */ /* 0x000fe20000000000 */
[C---:B------:R-:W-:Y:S01]  /*13e90*/  VIADD R0, R194.reuse, 0x20 ;  /* 0x00000020c2007836 */ /* 0x040fe20000000000 */
[----:B------:R-:W-:Y:S01]  /*13ea0*/  ULDC.64 UR4, c[0x0][0xbe8] ;  /* 0x0002fa0000047ab9 */ /* 0x000fe20000000a00 */
[----:B------:R-:W-:Y:S01]  /*13eb0*/  IMAD.IADD R5, R5, 0x1, R3 ;  /* 0x0000000105057824 */ /* 0x000fe200078e0203 */
[-C--:B------:R-:W-:Y:S01]  /*13ec0*/  ISETP.GE.AND P1, PT, R194, R7.reuse, PT ;  /* 0x00000007c200720c */ /* 0x080fe20003f26270 */
[----:B------:R-:W-:Y:S01]  /*13ed0*/  IMAD.MOV.U32 R8, RZ, RZ, R194 ;  /* 0x000000ffff087224 */ /* 0x000fe200078e00c2 */
[----:B------:R-:W-:Y:S01]  /*13ee0*/  ISETP.GE.AND P0, PT, R0, R7, PT ;  /* 0x000000070000720c */ /* 0x000fe20003f06270 */
[----:B------:R-:W-:Y:S01]  /*13ef0*/  IMAD R0, R10, UR4, RZ ;  /* 0x000000040a007c24 */ /* 0x000fe2000f8e02ff */
[----:B------:R-:W-:Y:S01]  /*13f00*/  LOP3.LUT R15, R9, R6, RZ, 0xfc, !PT ;  /* 0x00000006090f7212 */ /* 0x000fe200078efcff */
[----:B------:R-:W-:Y:S01]  /*13f10*/  IMAD.WIDE.U32 R6, R11, UR4, R4 ;  /* 0x000000040b067c25 */ /* 0x000fe2000f8e0004 */
[----:B------:R-:W-:-:S03]  /*13f20*/  SHF.R.S32.HI R9, RZ, 0x1f, R194 ;  /* 0x0000001fff097819 */ /* 0x000fc600000114c2 */
[----:B------:R-:W-:Y:S01]  /*13f30*/  IMAD R3, R11, UR5, R0 ;  /* 0x000000050b037c24 */ /* 0x000fe2000f8e0200 */
        /* <DEDUP_REMOVED lines=18> */
[----:B------:R-:W-:Y:S02]  /*14060*/  ISETP.GE.AND P3, PT, R24, UR6, PT ;  /* 0x0000000618007c0c */ /* 0x000fe4000bf66270 */
[----:B------:R-:W-:Y:S02]  /*14070*/  LEA.HI.X R21, R4, UR5, R3, 0x1, P1 ;  /* 0x0000000504157c11 */ /* 0x000fe400088f0c03 */
[----:B------:R-:W-:Y:S02]  /*14080*/  ISETP.GE.AND P1, PT, R17, UR6, PT ;  /* 0x0000000611007c0c */ /* 0x000fe4000bf26270 */
[----:B------:R-:W-:Y:S01]  /*14090*/  ISETP.GE.AND P2, PT, R25, UR6, PT ;  /* 0x0000000619007c0c */ /* 0x000fe2000bf46270 */
        /* <DEDUP_REMOVED lines=10> */
.L_x_5176:
[----:B------:R-:W-:Y:S05]  /*14140*/  BSYNC B1 ;  /* 0x0000000000017941 */ /* 0x000fea0003800000 */
.L_x_5175:
        /* <DEDUP_REMOVED lines=30> */
.L_x_5171:
[----:B------:R-:W-:Y:S05]  /*14330*/  BSYNC B0 ;  /* 0x0000000000007941 */ /* 0x000fea0003800000 */
.L_x_5165:
[----:B------:R-:W-:Y:S02]  /*14340*/  ULDC UR4, c[0x0][0xd14] ;  /* 0x0003450000047ab9 */ /* 0x000fe40000000800 */
[----:B0-----:R-:W-:-:S13]  /*14350*/  ISETP.GE.AND P0, PT, R187, UR4, PT ;  /* 0x00000004bb007c0c */ /* 0x001fda000bf06270 */
[----:B------:R-:W-:Y:S05]  /*14360*/  @!P0 BRA `(.L_x_5177) ;  /* 0xfffffec800f88947 */ /* 0x000fea000383ffff */
[----:B------:R-:W-:Y:S05]  /*14370*/  EXIT ;  /* 0x000000000000794d */ /* 0x000fea0003800000 */
.L_x_5073:
        /* <DEDUP_REMOVED lines=62> */
.L_x_5182:
        /* <DEDUP_REMOVED lines=16> */
.L_x_5181:
[----:B------:R-:W-:Y:S05]  /*14860*/  BSYNC B0 ;  /* 0x0000000000007941 */ /* 0x000fea0003800000 */
.L_x_5180:
        /* <DEDUP_REMOVED lines=25> */
.L_x_5178:
        /* <DEDUP_REMOVED lines=21> */
.L_x_5183:
        /* <DEDUP_REMOVED lines=25> */
[----:B------:R-:W-:Y:S02]  /*14ce0*/  VIADDMNMX R8, R3, UR4, R8, PT ;  /* 0x0000000403087c46 */ /* 0x000fe4000b800108 */
[----:B------:R-:W-:Y:S02]  /*14cf0*/  IADD3 R4, R5, R4, RZ ;  /* 0x0000000405047210 */ /* 0x000fe40007ffe0ff */
[----:B------:R-:W-:-:S04]  /*14d00*/  IABS R7, R8 ;  /* 0x0000000800077213 */ /* 0x000fc80000000000 */
[----:B------:R-:W1:Y:S08]  /*14d10*/  I2F.RP R10, R7 ;  /* 0x00000007000a7306 */ /* 0x000e700000209400 */
[----:B-1----:R-:W1:Y:S02]  /*14d20*/  MUFU.RCP R10, R10 ;  /* 0x0000000a000a7308 */ /* 0x002e640000001000 */
[----:B-1----:R-:W-:-:S06]  /*14d30*/  VIADD R2, R10, 0xffffffe ;  /* 0x0ffffffe0a027836 */ /* 0x002fcc0000000000 */
[----:B------:R1:W2:Y:S02]  /*14d40*/  F2I.FTZ.U32.TRUNC.NTZ R3, R2 ;  /* 0x0000000200037305 */ /* 0x0002a4000021f000 */
[----:B-1----:R-:W-:Y:S01]  /*14d50*/  MOV R2, RZ ;  /* 0x000000ff00027202 */ /* 0x002fe20000000f00 */
[----:B--2---:R-:W-:-:S04]  /*14d60*/  IMAD.MOV R6, RZ, RZ, -R3 ;  /* 0x000000ffff067224 */ /* 0x004fc800078e0a03 */
        /* <DEDUP_REMOVED lines=22> */
.L_x_5179:
[----:B------:R-:W-:Y:S02]  /*14ed0*/  IMAD.MOV.U32 R17, RZ, RZ, RZ ;  /* 0x000000ffff117224 */ /* 0x000fe400078e00ff */
[----:B------:R-:W-:Y:S02]  /*14ee0*/  IMAD.U32 R16, RZ, RZ, UR6 ;  /* 0x00000006ff107e24 */ /* 0x000fe4000f8e00ff */
[----:B------:R-:W-:-:S07]  /*14ef0*/  IMAD.MOV.U32 R18, RZ, RZ, RZ ;  /* 0x000000ffff127224 */ /* 0x000fce00078e00ff */
.L_x_5184:
[----:B------:R-:W1:Y:S01]  /*14f00*/  S2R R2, SR_TID.X ;  /* 0x0000000000027919 */ /* 0x000e620000002100 */
[----:B------:R-:W-:Y:S01]  /*14f10*/  UMOV UR4, URZ ;  /* 0x0000003f00047c82 */ /* 0x000fe20008000000 */
        /* <DEDUP_REMOVED lines=10> */
[----:B------:R1:W-:Y:S02]  /*14fc0*/  STL [R1+0x4], R0 ;  /* 0x0000040001007387 */ /* 0x0003e40000100800 */
[----:B-1----:R-:W-:-:S05]  /*14fd0*/  IMAD.U32 R0, RZ, RZ, UR4 ;  /* 0x00000004ff007e24 */ /* 0x002fca000f8e00ff */
[----:B------:R1:W-:Y:S01]  /*14fe0*/  STL [R1+0x1c], R0 ;  /* 0x00001c0001007387 */ /* 0x0003e20000100800 */
[----:B------:R-:W-:Y:S05]  /*14ff0*/  @P0 BRA `(.L_x_5185) ;  /* 0x00000048003c0947 */ /* 0x000fea0003800000 */
[----:B------:R-:W-:Y:S01]  /*15000*/  ULDC UR4, c[0x0][0xc] ;  /* 0x0000030000047ab9 */ /* 0x000fe20000000800 */
[----:B------:R-:W-:Y:S01]  /*15010*/  IMAD.MOV.U32 R2, RZ, RZ, 0x1 ;  /* 0x00000001ff027424 */ /* 0x000fe200078e00ff */
[----:B------:R-:W-:Y:S01]  /*15020*/  ULDC.64 UR54, c[0x0][0x198] ;  /* 0x0000660000367ab9 */ /* 0x000fe20000000a00 */
[----:B-1----:R-:W-:Y:S01]  /*15030*/  IMAD.U32 R0, RZ, RZ, UR4 ;  /* 0x00000004ff007e24 */ /* 0x002fe2000f8e00ff */
[----:B------:R-:W-:Y:S02]  /*15040*/  UMOV UR4, URZ ;  /* 0x0000003f00047c82 */ /* 0x000fe40008000000 */
[----:B------:R-:W-:Y:S04]  /*15050*/  STL [R1+0x4], R2 ;  /* 0x0000040201007387 */ /* 0x000fe80000100800 */
[----:B------:R-:W-:Y:S04]  /*15060*/  STL [R1], RZ ;  /* 0x000000ff01007387 */ /* 0x000fe80000100800 */
[----:B------:R1:W-:Y:S02]  /*15070*/  STL [R1+0x20], R0 ;  /* 0x0000200001007387 */ /* 0x0003e40000100800 */
[----:B-1----:R-:W-:-:S05]  /*15080*/  IMAD.U32 R0, RZ, RZ, UR4 ;  /* 0x00000004ff007e24 */ /* 0x002fca000f8e00ff */
[----:B------:R1:W-:Y:S02]  /*15090*/  STL [R1+0x1c], R0 ;  /* 0x00001c0001007387 */ /* 0x0003e40000100800 */
.L_x_5259:
[----:B------:R-:W-:Y:S05]  /*150a0*/  YIELD ;  /* 0x0000000000007946 */ /* 0x000fea0003800000 */
[----:B------:R-:W-:Y:S01]  /*150b0*/  ULDC.64 UR4, c[0x0][0xb20] ;  /* 0x0002c80000047ab9 */ /* 0x000fe20000000a00 */
[----:B-1----:R-:W-:Y:S01]  /*150c0*/  IMAD.MOV.U32 R0, RZ, RZ, RZ ;  /* 0x000000ffff007224 */ /* 0x002fe200078e00ff */
[----:B------:R-:W-:Y:S01]  /*150d0*/  ISETP.NE.U32.AND P0, PT, RZ, UR4, PT ;  /* 0x00000004ff007c0c */ /* 0x000fe2000bf05070 */
[----:B------:R-:W-:-:S03]  /*150e0*/  ULDC.64 UR6, c[0x0][0x208] ;  /* 0x0000820000067ab9 */ /* 0x000fc60000000a00 */
        /* <DEDUP_REMOVED lines=8> */
[----:B------:R-:W-:Y:S01]  /*15170*/  MOV R4, RZ ;  /* 0x000000ff00047202 */ /* 0x000fe20000000f00 */
[----:B-1----:R-:W1:Y:S02]  /*15180*/  LDC.64 R2, c[0x0][0xaf8] ;  /* 0x0002be00ff027b82 */ /* 0x002e640000000a00 */
[----:B-1----:R-:W-:-:S08]  /*15190*/  IMAD.WIDE R2, R19, 0x4, R2 ;  /* 0x0000000413027825 */ /* 0x002fd000078e0202 */
[----:B------:R-:W2:Y:S01]  /*151a0*/  @P2 LDG.E R4, desc[UR6][R2.64] ;  /* 0x0000000602042981 */ /* 0x000ea2000c1e1900 */
[----:B------:R-:W-:Y:S01]  /*151b0*/  ISETP.NE.U32.AND P1, PT, RZ, UR4, PT ;  /* 0x00000004ff007c0c */ /* 0x000fe2000bf25070 */
[----:B------:R-:W-:Y:S02]  /*151c0*/  ULDC UR4, c[0x0][0x288] ;  /* 0x0000a20000047ab9 */ /* 0x000fe40000000800 */
[----:B------:R-:W-:Y:S01]  /*151d0*/  IMAD.U32 R6, RZ, RZ, UR4 ;  /* 0x00000004ff067e24 */ /* 0x000fe2000f8e00ff */
[----:B------:R-:W-:Y:S01]  /*151e0*/  ISETP.NE.AND.EX P1, PT, RZ, UR5, PT, P1 ;  /* 0x00000005ff007c0c */ /* 0x000fe2000bf25310 */
[----:B------:R-:W-:Y:S02]  /*151f0*/  ULDC.64 UR4, c[0x0][0x3f8] ;  /* 0x0000fe0000047ab9 */ /* 0x000fe40000000a00 */
[----:B------:R-:W-:-:S03]  /*15200*/  UISETP.NE.U32.AND UP0, UPT, UR4, URZ, UPT ;  /* 0x0000003f0400728c */ /* 0x000fc6000bf05070 */
[----:B------:R-:W-:Y:S01]  /*15210*/  ULDC UR4, c[0x0][0x404] ;  /* 0x0001010000047ab9 */ /* 0x000fe20000000800 */
[----:B------:R-:W-:-:S03]  /*15220*/  UISETP.NE.AND.EX UP0, UPT, UR5, URZ, UPT, UP0 ;  /* 0x0000003f0500728c */ /* 0x000fc6000bf05300 */
[----:B------:R-:W-:Y:S01]  /*15230*/  ULDC UR5, c[0x0][0x2e0] ;  /* 0x0000b80000057ab9 */ /* 0x000fe20000000800 */
[----:B------:R-:W-:-:S04]  /*15240*/  USEL UR4, UR4, 0x1, UP0 ;  /* 0x0000000104047887 */ /* 0x000fc80008000000 */
[----:B------:R-:W-:Y:S01]  /*15250*/  UIMAD UR4, UR4, UR5, URZ ;  /* 0x00000005040472a4 */ /* 0x000fe2000f8e023f */
[----:B--2---:R1:W-:Y:S02]  /*15260*/  STL [R1+0x18], R4 ;  /* 0x0000180401007387 */ /* 0x0043e40000100800 */
[----:B-1----:R-:W1:Y:S02]  /*15270*/  @P1 LDC.64 R4, c[0x0][0xb10] ;  /* 0x0002c400ff041b82 */ /* 0x002e640000000a00 */
[----:B-1----:R-:W-:-:S05]  /*15280*/  @P1 IMAD.WIDE R4, R19, 0x4, R4 ;  /* 0x0000000413041825 */ /* 0x002fca00078e0204 */
[----:B------:R1:W5:Y:S01]  /*15290*/  @P1 LDG.E R6, desc[UR6][R4.64] ;  /* 0x0000000604061981 */ /* 0x000362000c1e1900 */
[----:B------:R-:W-:Y:S02]  /*152a0*/  ULDC.64 UR6, c[0x0][0xb00] ;  /* 0x0002c00000067ab9 */ /* 0x000fe40000000a00 */
[----:B------:R-:W-:-:S04]  /*152b0*/  ISETP.NE.U32.AND P0, PT, RZ, UR6, PT ;  /* 0x00000006ff007c0c */ /* 0x000fc8000bf05070 */
[----:B------:R-:W-:Y:S01]  /*152c0*/  ISETP.NE.AND.EX P0, PT, RZ, UR7, PT, P0 ;  /* 0x00000007ff007c0c */ /* 0x000fe2000bf05300 */
[----:B-1----:R-:W-:Y:S01]  /*152d0*/  IMAD.U32 R4, RZ, RZ, UR4 ;  /* 0x00000004ff047e24 */ /* 0x002fe2000f8e00ff */
[----:B------:R-:W-:Y:S11]  /*152e0*/  @P1 BRA `(.L_x_5186) ;  /* 0x0000000000141947 */ /* 0x000ff60003800000 */
[----:B------:R-:W-:Y:S05]  /*152f0*/  @!P2 BRA `(.L_x_5186) ;  /* 0x000000000010a947 */ /* 0x000fea0003800000 */
[----:B------:R-:W-:Y:S02]  /*15300*/  ULDC.64 UR4, c[0x0][0x208] ;  /* 0x0000820000047ab9 */ /* 0x000fe40000000a00 */
[----:B------:R-:W2:Y:S04]  /*15310*/  LDG.E R5, desc[UR4][R2.64] ;  /* 0x0000000402057981 */ /* 0x000ea8000c1e1900 */
[----:B-----5:R-:W2:Y:S02]  /*15320*/  LDG.E R6, desc[UR4][R2.64+0x4] ;  /* 0x0000040402067981 */ /* 0x020ea4000c1e1900 */
[----:B--2---:R-:W-:-:S07]  /*15330*/  IMAD.IADD R6, R6, 0x1, -R5 ;  /* 0x0000000106067824 */ /* 0x004fce00078e0a05 */
.L_x_5186:
        /* <DEDUP_REMOVED lines=16> */
.L_x_5187:
[----:B------:R-:W-:Y:S05]  /*15440*/  @!P0 BRA `(.L_x_5188) ;  /* 0x0000000000108947 */ /* 0x000fea0003800000 */
[----:B------:R-:W-:Y:S02]  /*15450*/  ULDC.64 UR4, c[0x0][0x208] ;  /* 0x0000820000047ab9 */ /* 0x000fe40000000a00 */
[----:B-1----:R-:W2:Y:S04]  /*15460*/  LDG.E R5, desc[UR4][R2.64] ;  /* 0x0000000402057981 */ /* 0x002ea8000c1e1900 */
[----:B------:R-:W2:Y:S02]  /*15470*/  LDG.E R4, desc[UR4][R2.64+0x4] ;  /* 0x0000040402047981 */ /* 0x000ea4000c1e1900 */
[----:B--2---:R-:W-:-:S07]  /*15480*/  IADD3 R4, -R5, R4, RZ ;  /* 0x0000000405047210 */ /* 0x004fce0007ffe1ff */
.L_x_5188:
        /* <DEDUP_REMOVED lines=9> */
[----:B------:R-:W-:-:S11]  /*15520*/  VIADD R8, R7, 0xffffffff ;  /* 0xffffffff07087836 */ /* 0x000fd60000000000 */
[----:B------:R-:W-:Y:S05]  /*15530*/  @P1 BRA `(.L_x_5191) ;  /* 0x00000000001c1947 */ /* 0x000fea0003800000 */
[----:B------:R-:W-:Y:S01]  /*15540*/  ISETP.NE.AND P1, PT, R3, 0x1, PT ;  /* 0x000000010300780c */ /* 0x000fe20003f25270 */
[----:B------:R-:W-:-:S12]  /*15550*/  IMAD.MOV R7, RZ, RZ, -R7 ;  /* 0x000000ffff077224 */ /* 0x000fd800078e0a07 */
[----:B-1----:R-:W1:Y:S02]  /*15560*/  @P1 LDC.64 R4, c[0x0][0xae0] ;  /* 0x0002b800ff041b82 */ /* 0x002e640000000a00 */
[----:B-1----:R-:W-:-:S05]  /*15570*/  @P1 IMAD.HI.U32 R4, R7, R4, RZ ;  /* 0x0000000407041227 */ /* 0x002fca00078e00ff */
[----:B------:R-:W-:-:S04]  /*15580*/  @P1 SHF.R.U32.HI R7, RZ, R5, R4 ;  /* 0x00000005ff071219 */ /* 0x000fc80000011604 */
[----:B------:R-:W-:Y:S01]  /*15590*/  LOP3.LUT R8, RZ, R7, RZ, 0x33, !PT ;  /* 0x00000007ff087212 */ /* 0x000fe200078e33ff */
[----:B------:R-:W-:Y:S06]  /*155a0*/  BRA `(.L_x_5192) ;  /* 0x0000000000107947 */ /* 0x000fec0003800000 */
.L_x_5191:
[----:B------:R-:W-:-:S13]  /*155b0*/  ISETP.NE.AND P1, PT, R3, 0x1, PT ;  /* 0x000000010300780c */ /* 0x000fda0003f25270 */
[----:B-1----:R-:W1:Y:S02]  /*155c0*/  @P1 LDC.64 R4, c[0x0][0xae0] ;  /* 0x0002b800ff041b82 */ /* 0x002e640000000a00 */
[----:B-1----:R-:W-:-:S05]  /*155d0*/  @P1 IMAD.HI.U32 R4, R8, R4, RZ ;  /* 0x0000000408041227 */ /* 0x002fca00078e00ff */
[----:B------:R-:W-:-:S07]  /*155e0*/  @P1 SHF.R.U32.HI R8, RZ, R5, R4 ;  /* 0x00000005ff081219 */ /* 0x000fce0000011604 */
.L_x_5192:
[----:B------:R-:W-:Y:S05]  /*155f0*/  BSYNC B0 ;  /* 0x0000000000007941 */ /* 0x000fea0003800000 */
.L_x_5190:
[----:B------:R-:W-:-:S05]  /*15600*/  IMAD R5, R8, R3, R3 ;  /* 0x0000000308057224 */ /* 0x000fca00078e0203 */
[----:B------:R-:W-:-:S07]  /*15610*/  VIMNMX R2, R2, R5, PT ;  /* 0x0000000502027248 */ /* 0x000fce0003fe0100 */
.L_x_5189:
[----:B------:R-:W-:Y:S01]  /*15620*/  VIADD R2, R2, 0x3f ;  /* 0x0000003f02027836 */ /* 0x000fe20000000000 */
[C---:B------:R-:W-:Y:S01]  /*15630*/  IADD3 R4, R0.reuse, 0x3f, RZ ;  /* 0x0000003f00047810 */ /* 0x040fe20007ffe0ff */
[----:B------:R-:W-:Y:S01]  /*15640*/  IMAD R7, R17, 0x40, -R6 ;  /* 0x0000004011077824 */ /* 0x000fe200078e0a06 */
[----:B------:R-:W-:Y:S02]  /*15650*/  ULDC UR4, c[0x0][0xad4] ;  /* 0x0002b50000047ab9 */ /* 0x000fe40000000800 */
[----:B-1----:R-:W-:Y:S01]  /*15660*/  SHF.R.S32.HI R5, RZ, 0x1f, R2 ;  /* 0x0000001fff057819 */ /* 0x002fe20000011402 */
[----:B------:R-:W-:-:S03]  /*15670*/  IMAD.IADD R7, R0, 0x1, R7 ;  /* 0x0000000100077824 */ /* 0x000fc600078e0207 */
[----:B------:R-:W-:Y:S01]  /*15680*/  LEA.HI R2, R5, R2, RZ, 0x6 ;  /* 0x0000000205027211 */ /* 0x000fe200078f30ff */
[----:B------:R-:W-:Y:S01]  /*15690*/  VIADD R0, R7, -UR4 ;  /* 0x8000000407007c36 */ /* 0x000fe20008000000 */
[----:B------:R-:W-:Y:S02]  /*156a0*/  SHF.R.S32.HI R5, RZ, 0x1f, R4 ;  /* 0x0000001fff057819 */ /* 0x000fe40000011404 */
[----:B------:R-:W-:Y:S02]  /*156b0*/  SHF.R.S32.HI R2, RZ, 0x6, R2 ;  /* 0x00000006ff027819 */ /* 0x000fe40000011402 */
[----:B------:R-:W-:-:S04]  /*156c0*/  LEA.HI R5, R5, R4, RZ, 0x6 ;  /* 0x0000000405057211 */ /* 0x000fc800078f30ff */
[----:B------:R-:W-:-:S04]  /*156d0*/  SHF.R.S32.HI R5, RZ, 0x6, R5 ;  /* 0x00000006ff057819 */ /* 0x000fc80000011405 */
[----:B------:R-:W-:-:S05]  /*156e0*/  VIMNMX R8, R5, R2, PT ;  /* 0x0000000205087248 */ /* 0x000fca0003fe0100 */
[----:B------:R1:W-:Y:S01]  /*156f0*/  STL [R1+0x14], R8 ;  /* 0x0000140801007387 */ /* 0x0003e20000100800 */
[----:B------:R-:W-:Y:S05]  /*15700*/  @!P0 BRA `(.L_x_5193) ;  /* 0x0000000000488947 */ /* 0x000fea0003800000 */
[----:B------:R-:W-:Y:S01]  /*15710*/  IMAD.MOV.U32 R2, RZ, RZ, R7 ;  /* 0x000000ffff027224 */ /* 0x000fe200078e0007 */
[----:B------:R-:W-:Y:S04]  /*15720*/  BSSY B0, `(.L_x_5194) ;  /* 0x000000e000007945 */ /* 0x000fe80003800000 */
        /* <DEDUP_REMOVED lines=9> */
.L_x_5195:
[----:B------:R-:W-:-:S13]  /*157c0*/  ISETP.NE.AND P0, PT, R3, 0x1, PT ;  /* 0x000000010300780c */ /* 0x000fda0003f05270 */
[----:B------:R-:W2:Y:S02]  /*157d0*/  @P0 LDC.64 R4, c[0x0][0xae0] ;  /* 0x0002b800ff040b82 */ /* 0x000ea40000000a00 */
[----:B--2---:R-:W-:-:S05]  /*157e0*/  @P0 IMAD.HI.U32 R4, R2, R4, RZ ;  /* 0x0000000402040227 */ /* 0x004fca00078e00ff */
[----:B------:R-:W-:-:S07]  /*157f0*/  @P0 SHF.R.U32.HI R2, RZ, R5, R4 ;  /* 0x00000005ff020219 */ /* 0x000fce0000011604 */
.L_x_5196:
[----:B------:R-:W-:Y:S05]  /*15800*/  BSYNC B0 ;  /* 0x0000000000007941 */ /* 0x000fea0003800000 */
.L_x_5194:
[----:B------:R-:W-:-:S05]  /*15810*/  IMAD R3, R2, R3, RZ ;  /* 0x0000000302037224 */ /* 0x000fca00078e02ff */
[----:B------:R-:W-:-:S07]  /*15820*/  VIMNMX R0, R0, R3, !PT ;  /* 0x0000000300007248 */ /* 0x000fce0007fe0100 */
.L_x_5193:
        /* <DEDUP_REMOVED lines=12> */
[----:B------:R-:W2:Y:S01]  /*158f0*/  LDL R2, [R1+0x20] ;  /* 0x0000200001027983 */ /* 0x000ea20000100800 */
        /* <DEDUP_REMOVED lines=13> */
[----:B---3--:R-:W-:Y:S01]  /*159d0*/  IADD3 R16, R0, UR5, R7 ;  /* 0x0000000500107c10 */ /* 0x008fe2000fffe007 */
[----:B------:R-:W-:Y:S06]  /*159e0*/  BRA `(.L_x_5199) ;  /* 0x0000003000ac7947 */ /* 0x000fec0003800000 */
.L_x_5198:
        /* <DEDUP_REMOVED lines=11> */
[----:B------:R-:W-:Y:S01]  /*15aa0*/  MOV R4, UR6 ;  /* 0x0000000600047c02 */ /* 0x000fe20008000f00 */
[----:B------:R-:W-:Y:S01]  /*15ab0*/  IMAD.U32 R5, RZ, RZ, UR7 ;  /* 0x00000007ff057e24 */ /* 0x000fe2000f8e00ff */
[----:B------:R-:W2:Y:S01]  /*15ac0*/  LDC.64 R2, c[0x4][R2] ;  /* 0x0100000002027b82 */ /* 0x000ea20000000a00 */
[----:B------:R-:W-:Y:S01]  /*15ad0*/  IMAD.U32 R6, RZ, RZ, UR8 ;  /* 0x00000008ff067e24 */ /* 0x000fe2000f8e00ff */
[----:B-1----:R-:W-:Y:S01]  /*15ae0*/  MOV R8, 0x70 ;  /* 0x0000007000087802 */ /* 0x002fe20000000f00 */
[----:B------:R-:W-:Y:S02]  /*15af0*/  IMAD.U32 R7, RZ, RZ, UR9 ;  /* 0x00000009ff077e24 */ /* 0x000fe4000f8e00ff */
[----:B------:R-:W-:-:S02]  /*15b00*/  IMAD.U32 R10, RZ, RZ, UR4 ;  /* 0x00000004ff0a7e24 */ /* 0x000fc4000f8e00ff */
[----:B------:R-:W-:Y:S02]  /*15b10*/  IMAD.U32 R11, RZ, RZ, UR5 ;  /* 0x00000005ff0b7e24 */ /* 0x000fe4000f8e00ff */
[----:B------:R-:W-:Y:S02]  /*15b20*/  IMAD.MOV.U32 R12, RZ, RZ, 0x1 ;  /* 0x00000001ff0c7424 */ /* 0x000fe400078e00ff */
[----:B0-----:R-:W-:-:S07]  /*15b30*/  IMAD.MOV.U32 R13, RZ, RZ, RZ ;  /* 0x000000ffff0d7224 */ /* 0x001fce00078e00ff */
[----:B------:R-:W-:-:S07]  /*15b40*/  LEPC R20, `(.L_x_5200) ;  /* 0x000000001014794e */ /* 0x000fce0000000000 */
[----:B--2---:R-:W-:Y:S05]  /*15b50*/  CALL.ABS.NOINC R2 ;  /* 0x0000000002007343 */ /* 0x004fea0003c00000 */
.L_x_5200:
        /* <DEDUP_REMOVED lines=9> */
[----:B------:R-:W-:Y:S01]  /*15bf0*/  IMAD.U32 R4, RZ, RZ, UR6 ;  /* 0x00000006ff047e24 */ /* 0x000fe2000f8e00ff */
[----:B------:R-:W-:Y:S01]  /*15c00*/  MOV R6, UR8 ;  /* 0x0000000800067c02 */ /* 0x000fe20008000f00 */
[----:B------:R-:W-:Y:S01]  /*15c10*/  IMAD.U32 R5, RZ, RZ, UR7 ;  /* 0x00000007ff057e24 */ /* 0x000fe2000f8e00ff */
[----:B0-----:R-:W-:Y:S01]  /*15c20*/  MOV R13, RZ ;  /* 0x000000ff000d7202 */ /* 0x001fe20000000f00 */
[----:B------:R-:W-:Y:S02]  /*15c30*/  IMAD.U32 R7, RZ, RZ, UR9 ;  /* 0x00000009ff077e24 */ /* 0x000fe4000f8e00ff */
[----:B------:R-:W-:-:S02]  /*15c40*/  IMAD.U32 R10, RZ, RZ, UR4 ;  /* 0x00000004ff0a7e24 */ /* 0x000fc4000f8e00ff */
[----:B------:R-:W-:Y:S02]  /*15c50*/  IMAD.U32 R11, RZ, RZ, UR5 ;  /* 0x00000005ff0b7e24 */ /* 0x000fe4000f8e00ff */
[----:B-1----:R-:W-:Y:S02]  /*15c60*/  IMAD.MOV.U32 R8, RZ, RZ, 0x70 ;  /* 0x00000070ff087424 */ /* 0x002fe400078e00ff */
[----:B--2---:R-:W-:-:S07]  /*15c70*/  IMAD.MOV.U32 R12, RZ, RZ, 0x1 ;  /* 0x00000001ff0c7424 */ /* 0x004fce00078e00ff */
[----:B------:R-:W-:-:S07]  /*15c80*/  LEPC R20, `(.L_x_5202) ;  /* 0x000000001014794e */ /* 0x000fce0000000000 */
[----:B---3--:R-:W-:Y:S05]  /*15c90*/  CALL.ABS.NOINC R2 ;  /* 0x0000000002007343 */ /* 0x008fea0003c00000 */
.L_x_5202:
        /* <DEDUP_REMOVED lines=16> */
.L_x_5201:
[----:B------:R-:W2:Y:S01]  /*15da0*/  LDL.LU R7, [R1+0x18] ;  /* 0x0000180001077983 */ /* 0x000ea20000300800 */
[----:B------:R-:W3:Y:S01]  /*15db0*/  LDC R0, c[0x0][0x428] ;  /* 0x00010a00ff007b82 */ /* 0x000ee20000000800 */
[----:B------:R-:W-:Y:S01]  /*15dc0*/  ULDC.64 UR4, c[0x0][0xaf0] ;  /* 0x0002bc0000047ab9 */ /* 0x000fe20000000a00 */
[----:B------:R-:W-:Y:S01]  /*15dd0*/  IMAD.MOV.U32 R4, RZ, RZ, R19 ;  /* 0x000000ffff047224 */ /* 0x000fe200078e0013 */
[----:B------:R-:W4:Y:S01]  /*15de0*/  S2R R6, SR_TID.X ;  /* 0x0000000000067919 */ /* 0x000f220000002100 */
[----:B------:R-:W-:Y:S01]  /*15df0*/  ULDC.64 UR6, c[0x0][0x208] ;  /* 0x0000820000067ab9 */ /* 0x000fe20000000a00 */
[----:B---3--:R-:W-:Y:S01]  /*15e00*/  ISETP.NE.AND P0, PT, R0, 0x1, PT ;  /* 0x000000010000780c */ /* 0x008fe20003f05270 */
[----:B------:R-:W-:Y:S01]  /*15e10*/  IMAD.MOV.U32 R0, RZ, RZ, R18 ;  /* 0x000000ffff007224 */ /* 0x000fe200078e0012 */
[----:B----4-:R-:W-:-:S11]  /*15e20*/  LOP3.LUT R6, R6, 0x1f, RZ, 0xc0, !PT ;  /* 0x0000001f06067812 */ /* 0x010fd600078ec0ff */
[----:B------:R-:W3:Y:S08]  /*15e30*/  @P0 LDC R3, c[0x0][0x42c] ;  /* 0x00010b00ff030b82 */ /* 0x000ef00000000800 */
[----:B------:R-:W4:Y:S01]  /*15e40*/  @P0 LDC R5, c[0x0][0x430] ;  /* 0x00010c00ff050b82 */ /* 0x000f220000000800 */
[----:B---3--:R-:W-:-:S05]  /*15e50*/  @P0 IMAD.HI.U32 R2, R18, R3, RZ ;  /* 0x0000000312020227 */ /* 0x008fca00078e00ff */
[----:B----4-:R-:W-:Y:S02]  /*15e60*/  @P0 SHF.R.U32.HI R0, RZ, R5, R2 ;  /* 0x00000005ff000219 */ /* 0x010fe40000011602 */
[----:B------:R-:W-:-:S04]  /*15e70*/  ISETP.NE.U32.AND P0, PT, RZ, UR4, PT ;  /* 0x00000004ff007c0c */ /* 0x000fc8000bf05070 */
[----:B------:R-:W-:Y:S01]  /*15e80*/  ISETP.NE.AND.EX P0, PT, RZ, UR5, PT, P0 ;  /* 0x00000005ff007c0c */ /* 0x000fe2000bf05300 */
[----:B------:R-:W-:-:S12]  /*15e90*/  ULDC.64 UR4, c[0x0][0xaf8] ;  /* 0x0002be0000047ab9 */ /* 0x000fd80000000a00 */
[----:B------:R-:W3:Y:S01]  /*15ea0*/  @P0 LDC.64 R2, c[0x0][0xaf0] ;  /* 0x0002bc00ff020b82 */ /* 0x000ee20000000a00 */
[----:B------:R-:W-:-:S04]  /*15eb0*/  ISETP.NE.AND P6, PT, R6, RZ, PT ;  /* 0x000000ff0600720c */ /* 0x000fc80003fc5270 */
[----:B------:R-:W-:-:S09]  /*15ec0*/  PLOP3.LUT P1, PT, P6, PT, PT, 0x8, 0x0 ;  /* 0x000000000000781c */ /* 0x000fd2000372e170 */
[----:B------:R-:W-:Y:S01]  /*15ed0*/  VOTEU.ALL UP1, P6 ;  /* 0x00000000003f7886 */ /* 0x000fe20003020000 */
[----:B---3--:R-:W-:-:S05]  /*15ee0*/  @P0 IMAD.WIDE R2, R19, 0x4, R2 ;  /* 0x0000000413020825 */ /* 0x008fca00078e0202 */
[----:B------:R3:W5:Y:S01]  /*15ef0*/  @P0 LDG.E R4, desc[UR6][R2.64] ;  /* 0x0000000602040981 */ /* 0x000762000c1e1900 */
[----:B------:R-:W-:Y:S01]  /*15f00*/  ISETP.NE.U32.AND P0, PT, RZ, UR4, PT ;  /* 0x00000004ff007c0c */ /* 0x000fe2000bf05070 */
[----:B------:R-:W-:-:S03]  /*15f10*/  @!UP1 UIADD3 UR8, UP0, UR54, 0x270, URZ ;  /* 0x0000027036089890 */ /* 0x000fc6000ff1e03f */
[----:B------:R-:W-:Y:S01]  /*15f20*/  ISETP.NE.AND.EX P0, PT, RZ, UR5, PT, P0 ;  /* 0x00000005ff007c0c */ /* 0x000fe2000bf05300 */
[----:B------:R-:W-:-:S03]  /*15f30*/  @!UP1 UIADD3.X UR9, URZ, UR55, URZ, UP0, !UPT ;  /* 0x000000373f099290 */ /* 0x000fc600087fe43f */
[----:B------:R-:W-:Y:S01]  /*15f40*/  SEL R6, R19, RZ, !P0 ;  /* 0x000000ff13067207 */ /* 0x000fe20004000000 */
[----:B------:R-:W-:Y:S01]  /*15f50*/  VOTEU.ALL UP0, P6 ;  /* 0x00000000003f7886 */ /* 0x000fe20003000000 */
[----:B--23--:R-:W-:-:S07]  /*15f60*/  LEA R17, R17, R7, 0x6 ;  /* 0x0000000711117211 */ /* 0x00cfce00078e30ff */
.L_x_5203:
        /* <DEDUP_REMOVED lines=10> */
[----:B------:R-:W1:Y:S01]  /*16010*/  LDL R5, [R1+0x14] ;  /* 0x0000140001057983 */ /* 0x000e620000100800 */
[----:B------:R-:W2:Y:S01]  /*16020*/  LDC.64 R2, c[0x0][0x3f8] ;  /* 0x0000fe00ff027b82 */ /* 0x000ea20000000a00 */
[----:B------:R-:W-:Y:S02]  /*16030*/  ULDC.64 UR4, c[0x0][0xb00] ;  /* 0x0002c00000047ab9 */ /* 0x000fe40000000a00 */
[----:B--2---:R-:W-:Y:S01]  /*16040*/  LOP3.LUT P0, RZ, R2, UR4, RZ, 0xfc, !PT ;  /* 0x0000000402ff7c12 */ /* 0x004fe2000f80fcff */
[----:B------:R-:W-:-:S03]  /*16050*/  UMOV UR4, 0xffffffff ;  /* 0xffffffff00047882 */ /* 0x000fc60000000000 */
[----:B------:R-:W-:-:S04]  /*16060*/  LOP3.LUT P0, RZ, R3, UR5, RZ, 0xfc, P0 ;  /* 0x0000000503ff7c12 */ /* 0x000fc8000800fcff */
[----:B-----5:R-:W-:Y:S01]  /*16070*/  SEL R7, R4, RZ, !P0 ;  /* 0x000000ff04077207 */ /* 0x020fe20004000000 */
[----:B-1----:R-:W-:Y:S01]  /*16080*/  VIADD R8, R5, 0xffffffff ;  /* 0xffffffff05087836 */ /* 0x002fe20000000000 */
[----:B------:R-:W-:Y:S07]  /*16090*/  BRA.DIV UR4, `(.L_x_5204) ;  /* 0x0000003e04f07947 */ /* 0x000fee000b800000 */
.L_x_5275:
[----:B------:R-:W-:Y:S01]  /*160a0*/  UMOV UR4, 0xffffffff ;  /* 0xffffffff00047882 */ /* 0x000fe20000000000 */
[----:B------:R-:W-:Y:S02]  /*160b0*/  SHF.R.S32.HI R5, RZ, 0x1f, R4 ;  /* 0x0000001fff057819 */ /* 0x000fe40000011404 */
[----:B------:R-:W-:Y:S05]  /*160c0*/  BRA.DIV UR4, `(.L_x_5205) ;  /* 0x0000004204187947 */ /* 0x000fea000b800000 */
[----:B------:R-:W-:-:S13]  /*160d0*/  ELECT P6, URZ, PT ;  /* 0x00000000003f782f */ /* 0x000fda00038c0000 */
.L_x_5278:
        /* <DEDUP_REMOVED lines=23> */
.L_x_5207:
[----:B------:R-:W2:Y:S01]  /*16250*/  LDL R9, [R1] ;  /* 0x0000000001097983 */ /* 0x000ea20000100800 */
[----:B------:R-:W-:-:S03]  /*16260*/  MOV R11, 0x400 ;  /* 0x00000400000b7802 */ /* 0x000fc60000000f00 */
[----:B------:R-:W3:Y:S01]  /*16270*/  LDL R10, [R1+0x4] ;  /* 0x00000400010a7983 */ /* 0x000ee20000100800 */
[----:B-1----:R-:W1:Y:S02]  /*16280*/  S2R R12, SR_CgaCtaId ;  /* 0x00000000000c7919 */ /* 0x002e640000008800 */
[----:B-1----:R-:W-:-:S04]  /*16290*/  LEA R11, R12, R11, 0x18 ;  /* 0x0000000b0c0b7211 */ /* 0x002fc800078ec0ff */
[----:B--2---:R-:W-:Y:S02]  /*162a0*/  LEA R9, R9, R11, 0x3 ;  /* 0x0000000b09097211 */ /* 0x004fe400078e18ff */
[----:B---3--:R-:W-:-:S04]  /*162b0*/  SHF.L.U32 R10, R10, 0x1f, RZ ;  /* 0x0000001f0a0a7819 */ /* 0x008fc800000006ff */
[----:B------:R-:W1:Y:S02]  /*162c0*/  SYNCS.PHASECHK.TRANS64.TRYWAIT P0, [R9+URZ+0x38840], R10 ;  /* 0x0388400a090075a7 */ /* 0x000e64000800017f */
[----:B-1----:R-:W-:Y:S05]  /*162d0*/  @!P0 BRA `(.L_x_5208) ;  /* 0x0000003c00b48947 */ /* 0x002fea0003800000 */
.L_x_5279:
        /* <DEDUP_REMOVED lines=11> */
.L_x_5209:
        /* <DEDUP_REMOVED lines=22> */
.L_x_5206:
[----:B------:R-:W1:Y:S01]  /*164f0*/  S2R R12, SR_CgaCtaId ;  /* 0x00000000000c7919 */ /* 0x000e620000008800 */
[----:B------:R-:W-:Y:S05]  /*16500*/  WARPSYNC.ALL ;  /* 0x0000000000007948 */ /* 0x000fea0003800000 */
[----:B------:R-:W-:Y:S01]  /*16510*/  BAR.SYNC.DEFER_BLOCKING 0x8, 0xa0 ;  /* 0x0202800000007b1d */ /* 0x000fe20000010000 */
[----:B------:R-:W-:Y:S02]  /*16520*/  ELECT P0, URZ, PT ;  /* 0x00000000003f782f */ /* 0x000fe40003800000 */
[----:B------:R-:W-:-:S03]  /*16530*/  MOV R11, 0x400 ;  /* 0x00000400000b7802 */ /* 0x000fc60000000f00 */
[----:B------:R-:W-:Y:S01]  /*16540*/  BSSY B0, `(.L_x_5210) ;  /* 0x000004c000007945 */ /* 0x000fe20003800000 */
[----:B-1----:R-:W-:-:S07]  /*16550*/  LEA R11, R12, R11, 0x18 ;  /* 0x0000000b0c0b7211 */ /* 0x002fce00078ec0ff */
        /* <DEDUP_REMOVED lines=20> */
[----:B-1----:R-:W-:Y:S01]  /*166a0*/  IMAD.MOV.U32 R6, RZ, RZ, 0x10000 ;  /* 0x00010000ff067424 */ /* 0x002fe200078e00ff */
        /* <DEDUP_REMOVED lines=24> */
[----:B--2---:R-:W-:Y:S01]  /*16830*/  MOV R6, UR47 ;  /* 0x0000002f00067c02 */ /* 0x004fe20008000f00 */
        /* <DEDUP_REMOVED lines=20> */
[----:B-1----:R-:W-:Y:S01]  /*16980*/  R2UR UR42, R10 ;  /* 0x000000000a2a72ca */ /* 0x002fe200000e0000 */
[----:B------:R-:W-:-:S02]  /*16990*/  UIADD3 UR40, UR16, 0x2e400, URZ ;  /* 0x0002e40010287890 */ /* 0x000fc4000fffe03f */
[----:B------:R-:W-:-:S10]  /*169a0*/  UIADD3 UR16, UR16, 0x34400, URZ ;  /* 0x0003440010107890 */ /* 0x000fd4000fffe03f */
[----:B------:R2:W-:Y:S01]  /*169b0*/  UTMALDG.4D [UR40], [UR4], desc[UR6] ;  /* 0x00000628040075b4 */ /* 0x0005e20008019000 */
[----:B------:R2:W-:Y:S01]  /*169c0*/  UTMALDG.4D [UR32], [UR4], desc[UR6] ;  /* 0x00000620040075b4 */ /* 0x0005e20008019000 */
[----:B------:R2:W-:Y:S01]  /*169d0*/  UTMALDG.4D [UR24], [UR4], desc[UR6] ;  /* 0x00000618040075b4 */ /* 0x0005e20008019000 */
[----:B------:R2:W-:Y:S02]  /*169e0*/  UTMALDG.4D [UR16], [UR4], desc[UR6] ;  /* 0x00000610040075b4 */ /* 0x0005e40008019000 */
[----:B--2---:R-:W-:Y:S01]  /*169f0*/  NOP ;  /* 0x0000000000007918 */ /* 0x004fe20000000000 */
.L_x_5211:
[----:B------:R-:W-:Y:S05]  /*16a00*/  BSYNC B0 ;  /* 0x0000000000007941 */ /* 0x000fea0003800000 */
.L_x_5210:
[----:B------:R-:W2:Y:S02]  /*16a10*/  LDL.LU R6, [R1+0x1c] ;  /* 0x00001c0001067983 */ /* 0x000ea40000300800 */
[----:B--2---:R-:W-:-:S13]  /*16a20*/  R2UR UR5, R6 ;  /* 0x00000000060572ca */ /* 0x004fda00000e0000 */
[----:B------:R-:W-:-:S04]  /*16a30*/  UIADD3 UR5, UR5, 0x1, URZ ;  /* 0x0000000105057890 */ /* 0x000fc8000fffe03f */
[----:B------:R-:W-:Y:S02]  /*16a40*/  ULEA.HI UR4, UR5, UR5, URZ, 0x1 ;  /* 0x0000000505047291 */ /* 0x000fe4000f8f083f */
[----:B------:R-:W-:Y:S02]  /*16a50*/  IMAD.U32 R6, RZ, RZ, UR5 ;  /* 0x00000005ff067e24 */ /* 0x000fe4000f8e00ff */
[----:B------:R-:W-:-:S03]  /*16a60*/  ULOP3.LUT UR4, UR4, 0xfffffffe, URZ, 0xc0, !UPT ;  /* 0xfffffffe04047892 */ /* 0x000fc6000f8ec03f */
[----:B------:R1:W-:Y:S01]  /*16a70*/  STL [R1+0x1c], R6 ;  /* 0x00001c0601007387 */ /* 0x0003e20000100800 */
[----:B------:R-:W-:-:S06]  /*16a80*/  UIADD3 UR4, UR5, -UR4, URZ ;  /* 0x8000000405047290 */ /* 0x000fcc000fffe03f */
[----:B-1----:R-:W-:-:S04]  /*16a90*/  MOV R6, UR4 ;  /* 0x0000000400067c02 */ /* 0x002fc80008000f00 */
[----:B------:R-:W-:-:S04]  /*16aa0*/  SHF.L.U32 R6, R6, 0x1f, RZ ;  /* 0x0000001f06067819 */ /* 0x000fc800000006ff */
[----:B------:R-:W1:Y:S02]  /*16ab0*/  SYNCS.PHASECHK.TRANS64.TRYWAIT P0, [R11+URZ+0x38820], R6 ;  /* 0x038820060b0075a7 */ /* 0x000e64000800017f */
[----:B-1----:R-:W-:Y:S05]  /*16ac0*/  @!P0 BRA `(.L_x_5212) ;  /* 0x0000003400cc8947 */ /* 0x002fea0003800000 */
.L_x_5280:
[----:B------:R-:W-:Y:S01]  /*16ad0*/  ULDC.64 UR38, c[0x0][0x3f8] ;  /* 0x0000fe0000267ab9 */ /* 0x000fe20000000a00 */
[----:B------:R-:W-:Y:S01]  /*16ae0*/  ULDC.64 UR46, c[0x0][0x408] ;  /* 0x00010200002e7ab9 */ /* 0x000fe20000000a00 */
        /* <DEDUP_REMOVED lines=11> */
.L_x_5281:
        /* <DEDUP_REMOVED lines=11> */
.L_x_5216:
        /* <DEDUP_REMOVED lines=43> */
[----:B------:R-:W-:-:S02]  /*16f00*/  UMOV UR10, UR21 ;  /* 0x00000015000a7c82 */ /* 0x000fc40008000000 */
[----:B------:R1:W-:Y:S01]  /*16f10*/  UTMALDG.4D [UR8], [UR4], desc[UR6] ;  /* 0x00000608040075b4 */ /* 0x0003e20008019000 */
        /* <DEDUP_REMOVED lines=12> */
.L_x_5214:
[----:B------:R-:W-:Y:S05]  /*16fe0*/  BSYNC B0 ;  /* 0x0000000000007941 */ /* 0x000fea0003800000 */
.L_x_5213:
[----:B-1----:R-:W2:Y:S04]  /*16ff0*/  LDL R9, [R1+0x14] ;  /* 0x0000140001097983 */ /* 0x002ea80000100800 */
[----:B------:R-:W3:Y:S01]  /*17000*/  LDL R6, [R1+0xc] ;  /* 0x00000c0001067983 */ /* 0x000ee20000100800 */
[----:B------:R-:W-:Y:S01]  /*17010*/  BSSY B0, `(.L_x_5217) ;  /* 0x00001aa000007945 */ /* 0x000fe20003800000 */
[----:B--2---:R-:W-:-:S05]  /*17020*/  VIADD R8, R9, 0xfffffffe ;  /* 0xfffffffe09087836 */ /* 0x004fca0000000000 */
[----:B---3--:R-:W-:-:S13]  /*17030*/  ISETP.GE.AND P0, PT, R8, R6, PT ;  /* 0x000000060800720c */ /* 0x008fda0003f06270 */
[----:B------:R-:W-:Y:S05]  /*17040*/  @!P0 BRA `(.L_x_5218) ;  /* 0x0000001800988947 */ /* 0x000fea0003800000 */
[----:B------:R-:W-:Y:S01]  /*17050*/  LOP3.LUT R10, RZ, R6, RZ, 0x33, !PT ;  /* 0x00000006ff0a7212 */ /* 0x000fe200078e33ff */
[----:B------:R-:W-:Y:S01]  /*17060*/  IMAD.MOV R6, RZ, RZ, -R9 ;  /* 0x000000ffff067224 */ /* 0x000fe200078e0a09 */
[----:B------:R-:W-:Y:S04]  /*17070*/  BSSY B1, `(.L_x_5219) ;  /* 0x0000090000017945 */ /* 0x000fe80003800000 */
[----:B------:R-:W-:-:S04]  /*17080*/  VIADDMNMX R10, R6, 0x1, R10, !PT ;  /* 0x00000001060a7846 */ /* 0x000fc8000780010a */
[----:B------:R-:W-:-:S04]  /*17090*/  IADD3 R6, R9, R10, RZ ;  /* 0x0000000a09067210 */ /* 0x000fc80007ffe0ff */
        /* <DEDUP_REMOVED lines=32> */
[----:B------:R-:W-:Y:S01]  /*172a0*/  LEA.HI.X R3, R6, R3, R11, 0x2, P0 ;  /* 0x0000000306037211 */ /* 0x000fe200000f140b */
[----:B------:R-:W-:-:S04]  /*172b0*/  IMAD.MOV R6, RZ, RZ, -R9 ;  /* 0x000000ffff067224 */ /* 0x000fc800078e0a09 */
[----:B------:R1:W5:Y:S01]  /*172c0*/  LDG.E R7, desc[UR6][R2.64] ;  /* 0x0000000602077981 */ /* 0x000362000c1e1900 */
[----:B------:R-:W-:-:S07]  /*172d0*/  IMAD R8, R12, R6, R8 ;  /* 0x000000060c087224 */ /* 0x000fce00078e0208 */
.L_x_5223:
[----:B-1----:R-:W1:Y:S01]  /*172e0*/  S2R R3, SR_CgaCtaId ;  /* 0x0000000000037919 */ /* 0x002e620000008800 */
[----:B------:R-:W-:-:S04]  /*172f0*/  MOV R2, 0x400 ;  /* 0x0000040000027802 */ /* 0x000fc80000000f00 */
[----:B-1----:R-:W-:Y:S02]  /*17300*/  LEA R2, R3, R2, 0x18 ;  /* 0x0000000203027211 */ /* 0x002fe400078ec0ff */
[----:B------:R-:W-:Y:S02]  /*17310*/  SHF.L.U32 R3, R13, 0x1f, RZ ;  /* 0x0000001f0d037819 */ /* 0x000fe400000006ff */
[----:B------:R-:W-:-:S04]  /*17320*/  LEA R2, R14, R2, 0x3 ;  /* 0x000000020e027211 */ /* 0x000fc800078e18ff */
[----:B------:R-:W1:Y:S02]  /*17330*/  SYNCS.PHASECHK.TRANS64.TRYWAIT P0, [R2+URZ+0x38840], R3 ;  /* 0x03884003020075a7 */ /* 0x000e64000800017f */
[----:B-1----:R-:W-:Y:S05]  /*17340*/  @!P0 BRA `(.L_x_5224) ;  /* 0x0000002c00e08947 */ /* 0x002fea0003800000 */
.L_x_5282:
        /* <DEDUP_REMOVED lines=11> */
.L_x_5225:
        /* <DEDUP_REMOVED lines=22> */
.L_x_5283:
        /* <DEDUP_REMOVED lines=8> */
.L_x_5227:
        /* <DEDUP_REMOVED lines=54> */
.L_x_5222:
[----:B------:R-:W-:Y:S05]  /*17940*/  BSYNC B2 ;  /* 0x0000000000027941 */ /* 0x000fea0003800000 */
.L_x_5221:
[----:B------:R-:W2:Y:S02]  /*17950*/  LDL R2, [R1+0x14] ;  /* 0x0000140001027983 */ /* 0x000ea40000100800 */
[----:B--2---:R-:W-:-:S07]  /*17960*/  IADD3 R8, R2, -0x3, RZ ;  /* 0xfffffffd02087810 */ /* 0x004fce0007ffe0ff */
.L_x_5220:
[----:B------:R-:W-:Y:S05]  /*17970*/  BSYNC B1 ;  /* 0x0000000000017941 */ /* 0x000fea0003800000 */
.L_x_5219:
[----:B------:R-:W2:Y:S01]  /*17980*/  LDL.LU R2, [R1+0x14] ;  /* 0x0000140001027983 */ /* 0x000ea20000300800 */
[----:B------:R-:W-:Y:S01]  /*17990*/  VIADD R10, R10, 0xfffffffe ;  /* 0xfffffffe0a0a7836 */ /* 0x000fe20000000000 */
[----:B--2---:R-:W-:-:S04]  /*179a0*/  LOP3.LUT R3, RZ, R2, RZ, 0x33, !PT ;  /* 0x00000002ff037212 */ /* 0x004fc800078e33ff */
[----:B------:R-:W-:-:S13]  /*179b0*/  ISETP.NE.AND P0, PT, R10, R3, PT ;  /* 0x000000030a00720c */ /* 0x000fda0003f05270 */
[----:B------:R-:W-:Y:S05]  /*179c0*/  @!P0 BRA `(.L_x_5218) ;  /* 0x0000001000388947 */ /* 0x000fea0003800000 */
.L_x_5242:
        /* <DEDUP_REMOVED lines=29> */
[----:B------:R-:W-:-:S06]  /*17ba0*/  LEA.HI.X R7, R2, UR39, R3, 0x2, P0 ;  /* 0x0000002702077c11 */ /* 0x000fcc00080f1403 */
[----:B------:R1:W5:Y:S03]  /*17bb0*/  LDG.E R7, desc[UR4][R6.64] ;  /* 0x0000000406077981 */ /* 0x000366000c1e1900 */
.L_x_5230:
[----:B------:R-:W2:Y:S01]  /*17bc0*/  S2R R3, SR_CgaCtaId ;  /* 0x0000000000037919 */ /* 0x000ea20000008800 */
[----:B------:R-:W-:-:S04]  /*17bd0*/  MOV R2, 0x400 ;  /* 0x0000040000027802 */ /* 0x000fc80000000f00 */
[----:B--2---:R-:W-:Y:S02]  /*17be0*/  LEA R2, R3, R2, 0x18 ;  /* 0x0000000203027211 */ /* 0x004fe400078ec0ff */
[----:B------:R-:W-:-:S03]  /*17bf0*/  SHF.L.U32 R3, R10, 0x1f, RZ ;  /* 0x0000001f0a037819 */ /* 0x000fc600000006ff */
[----:B------:R-:W-:-:S04]  /*17c00*/  IMAD R2, R9, 0x8, R2 ;  /* 0x0000000809027824 */ /* 0x000fc800078e0202 */
[----:B------:R-:W2:Y:S02]  /*17c10*/  SYNCS.PHASECHK.TRANS64.TRYWAIT P0, [R2+URZ+0x38840], R3 ;  /* 0x03884003020075a7 */ /* 0x000ea4000800017f */
[----:B--2---:R-:W-:Y:S05]  /*17c20*/  @!P0 BRA `(.L_x_5231) ;  /* 0x0000002400d08947 */ /* 0x004fea0003800000 */
.L_x_5284:
        /* <DEDUP_REMOVED lines=11> */
.L_x_5232:
[----:B------:R-:W3:Y:S01]  /*17ce0*/  LDL R12, [R1+0x8] ;  /* 0x00000800010c7983 */ /* 0x000ee20000100800 */
[----:B-1----:R-:W-:Y:S01]  /*17cf0*/  MOV R6, 0x400 ;  /* 0x0000040000067802 */ /* 0x002fe20000000f00 */
        /* <DEDUP_REMOVED lines=19> */
.L_x_5285:
        /* <DEDUP_REMOVED lines=8> */
.L_x_5234:
        /* <DEDUP_REMOVED lines=17> */
[----:B-1----:R-:W-:-:S04]  /*17fc0*/  LEA R3, R11, R3, 0x18 ;  /* 0x000000030b037211 */ /* 0x002fc800078ec0ff */
[----:B------:R-:W-:-:S04]  /*17fd0*/  LEA R2, R9, R3, 0x10 ;  /* 0x0000000309027211 */ /* 0x000fc800078e80ff */
        /* <DEDUP_REMOVED lines=34> */
.L_x_5229:
[----:B------:R-:W-:Y:S05]  /*18200*/  BSYNC B1 ;  /* 0x0000000000017941 */ /* 0x000fea0003800000 */
.L_x_5228:
[----:B------:R-:W-:Y:S01]  /*18210*/  VIADD R9, R9, 0x1 ;  /* 0x0000000109097836 */ /* 0x000fe20000000000 */
[----:B------:R-:W-:Y:S04]  /*18220*/  BSSY B1, `(.L_x_5235) ;  /* 0x0000084000017945 */ /* 0x000fe80003800000 */
        /* <DEDUP_REMOVED lines=8> */
[----:B------:R-:W-:Y:S01]  /*182b0*/  ISETP.NE.U32.AND P0, PT, RZ, UR38, PT ;  /* 0x00000026ff007c0c */ /* 0x000fe2000bf05070 */
[----:B------:R-:W-:-:S03]  /*182c0*/  IMAD.MOV.U32 R10, RZ, RZ, R9 ;  /* 0x000000ffff0a7224 */ /* 0x000fc600078e0009 */
        /* <DEDUP_REMOVED lines=19> */
.L_x_5237:
[----:B------:R-:W3:Y:S01]  /*18400*/  S2R R3, SR_CgaCtaId ;  /* 0x0000000000037919 */ /* 0x000ee20000008800 */
[----:B------:R-:W-:-:S04]  /*18410*/  MOV R2, 0x400 ;  /* 0x0000040000027802 */ /* 0x000fc80000000f00 */
[----:B---3--:R-:W-:Y:S02]  /*18420*/  LEA R2, R3, R2, 0x18 ;  /* 0x0000000203027211 */ /* 0x008fe400078ec0ff */
[----:B------:R-:W-:-:S03]  /*18430*/  SHF.L.U32 R3, R11, 0x1f, RZ ;  /* 0x0000001f0b037819 */ /* 0x000fc600000006ff */
[----:B------:R-:W-:-:S04]  /*18440*/  IMAD R2, R12, 0x8, R2 ;  /* 0x000000080c027824 */ /* 0x000fc800078e0202 */
[----:B------:R-:W3:Y:S02]  /*18450*/  SYNCS.PHASECHK.TRANS64.TRYWAIT P0, [R2+URZ+0x38840], R3 ;  /* 0x03884003020075a7 */ /* 0x000ee4000800017f */
[----:B---3--:R-:W-:Y:S05]  /*18460*/  @!P0 BRA `(.L_x_5238) ;  /* 0x0000001c00e88947 */ /* 0x008fea0003800000 */
.L_x_5286:
        /* <DEDUP_REMOVED lines=11> */
.L_x_5239:
[----:B--2---:R-:W2:Y:S01]  /*18520*/  LDL R6, [R1] ;  /* 0x0000000001067983 */ /* 0x004ea20000100800 */
        /* <DEDUP_REMOVED lines=21> */
.L_x_5287:
[----:B------:R-:W-:Y:S05]  /*18680*/  @P0 BRA `(.L_x_5241) ;  /* 0x00000000001c0947 */ /* 0x000fea0003800000 */
[----:B------:R-:W1:Y:S01]  /*18690*/  S2R R10, SR_TID.X ;  /* 0x00000000000a7919 */ /* 0x000e620000002100 */
[----:B0--3--:R-:W-:-:S04]  /*186a0*/  IMAD.MOV.U32 R3, RZ, RZ, 0x10000 ;  /* 0x00010000ff037424 */ /* 0x009fc800078e00ff */
[----:B------:R2:W-:Y:S01]  /*186b0*/  SYNCS.ARRIVE.TRANS64 RZ, [R2+URZ+0x38850], R3 ;  /* 0x0388500302ff79a7 */ /* 0x0005e2000800003f */
[----:B-1----:R-:W-:-:S04]  /*186c0*/  LOP3.LUT R10, R10, 0x1f, RZ, 0xc0, !PT ;  /* 0x0000001f0a0a7812 */ /* 0x002fc800078ec0ff */
[----:B------:R-:W-:-:S13]  /*186d0*/  ISETP.NE.AND P1, PT, R10, RZ, PT ;  /* 0x000000ff0a00720c */ /* 0x000fda0003f25270 */
[----:B--2---:R-:W-:Y:S05]  /*186e0*/  @!P1 BRA `(.L_x_5241) ;  /* 0x0000000000049947 */ /* 0x004fea0003800000 */
[----:B------:R-:W-:Y:S01]  /*186f0*/  BPT.TRAP 0x1 ;  /* 0x000000040000795c */ /* 0x000fe20000300000 */
.L_x_5241:
        /* <DEDUP_REMOVED lines=54> */
.L_x_5236:
[----:B------:R-:W-:Y:S05]  /*18a60*/  BSYNC B1 ;  /* 0x0000000000017941 */ /* 0x000fea0003800000 */
.L_x_5235:
[----:B------:R-:W2:Y:S01]  /*18a70*/  LDL R2, [R1+0xc] ;  /* 0x00000c0001027983 */ /* 0x000ea20000100800 */
[----:B------:R-:W-:Y:S01]  /*18a80*/  VIADD R8, R8, 0xfffffffe ;  /* 0xfffffffe08087836 */ /* 0x000fe20000000000 */
[----:B--2---:R-:W-:-:S13]  /*18a90*/  ISETP.GT.AND P0, PT, R9, R2, PT ;  /* 0x000000020900720c */ /* 0x004fda0003f04270 */
[----:B------:R-:W-:Y:S05]  /*18aa0*/  @P0 BRA `(.L_x_5242) ;  /* 0xffffffec00c80947 */ /* 0x000fea000383ffff */
.L_x_5218:
[----:B------:R-:W-:Y:S05]  /*18ab0*/  BSYNC B0 ;  /* 0x0000000000007941 */ /* 0x000fea0003800000 */
.L_x_5217:
        /* <DEDUP_REMOVED lines=26> */
.L_x_5244:
[----:B------:R-:W-:Y:S05]  /*18c60*/  BSYNC B0 ;  /* 0x0000000000007941 */ /* 0x000fea0003800000 */
.L_x_5243:
[----:B--2---:R-:W2:Y:S02]  /*18c70*/  LDL.LU R2, [R1+0x4] ;  /* 0x0000040001027983 */ /* 0x004ea40000300800 */
[----:B--2---:R-:W-:-:S05]  /*18c80*/  LOP3.LUT R2, R2, R0, RZ, 0x3c, !PT ;  /* 0x0000000002027212 */ /* 0x004fca00078e3cff */
[----:B------:R2:W-:Y:S02]  /*18c90*/  STL [R1+0x4], R2 ;  /* 0x0000040201007387 */ /* 0x0005e40000100800 */
.L_x_5199:
[----:B------:R-:W-:Y:S05]  /*18ca0*/  BSYNC B6 ;  /* 0x0000000000067941 */ /* 0x000fea0003800000 */
.L_x_5197:
[----:B------:R-:W-:-:S03]  /*18cb0*/  UMOV UR4, 0xffffffff ;  /* 0xffffffff00047882 */ /* 0x000fc60000000000 */
[----:B------:R-:W-:Y:S05]  /*18cc0*/  BRA.DIV UR4, `(.L_x_5245) ;  /* 0x0000001604f87947 */ /* 0x000fea000b800000 */
[----:B------:R3:W4:Y:S04]  /*18cd0*/  SHFL.IDX PT, R4, R16, RZ, 0x1f ;  /* 0x00001fff10047589 */ /* 0x00072800000e0000 */
[----:B------:R-:W0:Y:S02]  /*18ce0*/  SHFL.IDX PT, R16, R16, 0x1, 0x1f ;  /* 0x00201f0010107f89 */ /* 0x000e2400000e0000 */
.L_x_5291:
[----:B------:R-:W1:Y:S01]  /*18cf0*/  S2R R0, SR_TID.X ;  /* 0x0000000000007919 */ /* 0x000e620000002100 */
        /* <DEDUP_REMOVED lines=9> */
[----:B--2---:R-:W1:Y:S01]  /*18d90*/  LDC.64 R2, c[0x0][0xd58] ;  /* 0x00035600ff027b82 */ /* 0x004e620000000a00 */
[----:B------:R-:W-:Y:S01]  /*18da0*/  ULDC.64 UR4, c[0x0][0x208] ;  /* 0x0000820000047ab9 */ /* 0x000fe20000000a00 */
[----:B-1----:R-:W-:-:S06]  /*18db0*/  IMAD.WIDE R2, R5, 0x4, R2 ;  /* 0x0000000405027825 */ /* 0x002fcc00078e0202 */
[----:B------:R1:W5:Y:S02]  /*18dc0*/  LDG.E R3, desc[UR4][R2.64] ;  /* 0x0000000402037981 */ /* 0x000364000c1e1900 */
.L_x_5247:
[----:B------:R-:W-:Y:S05]  /*18dd0*/  BSYNC B0 ;  /* 0x0000000000007941 */ /* 0x000fea0003800000 */
.L_x_5246:
[----:B------:R-:W-:-:S03]  /*18de0*/  UMOV UR4, 0xffffffff ;  /* 0xffffffff00047882 */ /* 0x000fc60000000000 */
[----:B------:R-:W-:Y:S05]  /*18df0*/  BRA.DIV UR4, `(.L_x_5248) ;  /* 0x0000001604f87947 */ /* 0x000fea000b800000 */
        /* <DEDUP_REMOVED lines=17> */
[----:B------:R-:W1:Y:S02]  /*18f10*/  SHFL.UP PT, R14, R7, 0x10, RZ ;  /* 0x06000000070e7989 */ /* 0x000e6400000e00ff */
[----:B-12---:R-:W-:-:S05]  /*18f20*/  SEL R2, R14, RZ, P0 ;  /* 0x000000ff0e027207 */ /* 0x006fca0000000000 */
[----:B------:R-:W-:-:S05]  /*18f30*/  IMAD.IADD R2, R7, 0x1, R2 ;  /* 0x0000000107027824 */ /* 0x000fca00078e0202 */
[----:B------:R0:W1:Y:S02]  /*18f40*/  SHFL.IDX PT, R14, R2, 0x1f, 0x1f ;  /* 0x03e01f00020e7f89 */ /* 0x00006400000e0000 */
.L_x_5299:
[----:B------:R-:W-:Y:S02]  /*18f50*/  ULDC UR4, c[0x0][0xd10] ;  /* 0x0003440000047ab9 */ /* 0x000fe40000000800 */
[----:B------:R-:W-:-:S04]  /*18f60*/  IMAD.U32 R5, RZ, RZ, UR4 ;  /* 0x00000004ff057e24 */ /* 0x000fc8000f8e00ff */
[----:B-1----:R-:W-:-:S05]  /*18f70*/  IMAD R7, R14, R5, RZ ;  /* 0x000000050e077224 */ /* 0x002fca00078e02ff */
[----:B---3--:R-:W-:-:S04]  /*18f80*/  IADD3 R16, R16, R7, RZ ;  /* 0x0000000710107210 */ /* 0x008fc80007ffe0ff */
[----:B----4-:R-:W-:-:S13]  /*18f90*/  ISETP.GT.AND P0, PT, R16, R4, PT ;  /* 0x000000041000720c */ /* 0x010fda0003f04270 */
[----:B------:R-:W-:Y:S05]  /*18fa0*/  @P0 BRA `(.L_x_5249) ;  /* 0x0000000000b80947 */ /* 0x000fea0003800000 */
[----:B------:R-:W1:Y:S02]  /*18fb0*/  LDC R0, c[0x0][0xd14] ;  /* 0x00034500ff007b82 */ /* 0x000e640000000800 */
.L_x_5254:
        /* <DEDUP_REMOVED lines=15> */
.L_x_5252:
[----:B------:R-:W-:Y:S05]  /*190b0*/  BSYNC B0 ;  /* 0x0000000000007941 */ /* 0x000fea0003800000 */
.L_x_5251:
        /* <DEDUP_REMOVED lines=23> */
.L_x_5307:
[----:B------:R-:W-:Y:S02]  /*19230*/  ULDC UR4, c[0x0][0xd10] ;  /* 0x0003440000047ab9 */ /* 0x000fe40000000800 */
[----:B------:R-:W-:-:S04]  /*19240*/  IMAD.U32 R5, RZ, RZ, UR4 ;  /* 0x00000004ff057e24 */ /* 0x000fc8000f8e00ff */
[----:B-1----:R-:W-:-:S04]  /*19250*/  IMAD R7, R14, R5, RZ ;  /* 0x000000050e077224 */ /* 0x002fc800078e02ff */
[----:B------:R-:W-:-:S05]  /*19260*/  IMAD.IADD R16, R7, 0x1, R16 ;  /* 0x0000000107107824 */ /* 0x000fca00078e0210 */
[----:B------:R-:W-:-:S13]  /*19270*/  ISETP.GT.AND P0, PT, R16, R4, PT ;  /* 0x000000041000720c */ /* 0x000fda0003f04270 */
[----:B------:R-:W-:Y:S05]  /*19280*/  @!P0 BRA `(.L_x_5254) ;  /* 0xfffffffc004c8947 */ /* 0x000fea000383ffff */
.L_x_5249:
        /* <DEDUP_REMOVED lines=8> */
.L_x_5311:
[----:B------:R-:W-:Y:S02]  /*19310*/  ISETP.NE.AND P0, PT, R6, RZ, PT ;  /* 0x000000ff0600720c */ /* 0x000fe40003f05270 */
[----:B------:R-:W-:-:S11]  /*19320*/  MOV R8, RZ ;  /* 0x000000ff00087202 */ /* 0x000fd60000000f00 */
[----:B------:R-:W-:Y:S05]  /*19330*/  @!P0 BRA `(.L_x_5256) ;  /* 0x0000000000108947 */ /* 0x000fea0003800000 */
[----:B------:R-:W-:Y:S01]  /*19340*/  UMOV UR4, 0xffffffff ;  /* 0xffffffff00047882 */ /* 0x000fe20000000000 */
[----:B------:R-:W-:Y:S02]  /*19350*/  VIADD R12, R7, 0xffffffff ;  /* 0xffffffff070c7836 */ /* 0x000fe40000000000 */
[----:B------:R-:W-:Y:S05]  /*19360*/  BRA.DIV UR4, `(.L_x_5257) ;  /* 0x0000001a04847947 */ /* 0x000fea000b800000 */
[----:B------:R3:W4:Y:S02]  /*19370*/  SHFL.IDX PT, R8, R2, R12, 0x1f ;  /* 0x00001f0c02087589 */ /* 0x00072400000e0000 */
.L_x_5256:
[----:B01-3--:R-:W0:Y:S01]  /*19380*/  LDC.64 R2, c[0x0][0xd68] ;  /* 0x00035a00ff027b82 */ /* 0x00be220000000a00 */
[----:B------:R-:W-:Y:S01]  /*19390*/  IMAD.IADD R19, R7, 0x1, R19 ;  /* 0x0000000107137824 */ /* 0x000fe200078e0213 */
[----:B------:R-:W-:-:S03]  /*193a0*/  ULDC.64 UR4, c[0x0][0x208] ;  /* 0x0000820000047ab9 */ /* 0x000fc60000000a00 */
[----:B0-----:R-:W-:-:S05]  /*193b0*/  IMAD.WIDE R2, R19, 0x4, R2 ;  /* 0x0000000413027825 */ /* 0x001fca00078e0202 */
[----:B------:R0:W2:Y:S01]  /*193c0*/  LDG.E R10, desc[UR4][R2.64] ;  /* 0x00000004020a7981 */ /* 0x0000a2000c1e1900 */
[----:B----4-:R-:W-:Y:S02]  /*193d0*/  IMAD R16, R8, R5, R16 ;  /* 0x0000000508107224 */ /* 0x010fe400078e0210 */
[----:B0-----:R-:W-:Y:S02]  /*193e0*/  IMAD.MOV.U32 R2, RZ, RZ, RZ ;  /* 0x000000ffff027224 */ /* 0x001fe400078e00ff */
[----:B--2---:R-:W-:-:S05]  /*193f0*/  IMAD R6, R17, R10, RZ ;  /* 0x0000000a11067224 */ /* 0x004fca00078e02ff */
        /* <DEDUP_REMOVED lines=22> */
[----:B------:R-:W-:Y:S02]  /*19560*/  @!P0 IADD3 R7, -R7, RZ, RZ ;  /* 0x000000ff07078210 */ /* 0x000fe40007ffe1ff */
[----:B------:R-:W-:-:S13]  /*19570*/  ISETP.NE.AND P0, PT, R6, RZ, PT ;  /* 0x000000ff0600720c */ /* 0x000fda0003f05270 */
[----:B------:R-:W-:-:S05]  /*19580*/  @!P0 LOP3.LUT R7, RZ, R6, RZ, 0x33, !PT ;  /* 0x00000006ff078212 */ /* 0x000fca00078e33ff */
[----:B------:R-:W-:Y:S02]  /*19590*/  IMAD R4, R10, R7, RZ ;  /* 0x000000070a047224 */ /* 0x000fe400078e02ff */
[----:B------:R-:W-:Y:S02]  /*195a0*/  IMAD.MOV R7, RZ, RZ, -R7 ;  /* 0x000000ffff077224 */ /* 0x000fe400078e0a07 */
[----:B------:R-:W-:Y:S02]  /*195b0*/  IMAD.MOV R2, RZ, RZ, -R4 ;  /* 0x000000ffff027224 */ /* 0x000fe400078e0a04 */
[----:B------:R-:W-:-:S03]  /*195c0*/  IMAD R6, R6, R7, R9 ;  /* 0x0000000706067224 */ /* 0x000fc600078e0209 */
[----:B------:R-:W-:Y:S01]  /*195d0*/  VIADDMNMX R5, R2, R5, R10, PT ;  /* 0x0000000502057246 */ /* 0x000fe2000380010a */
[----:B------:R-:W-:Y:S02]  /*195e0*/  IMAD.MOV.U32 R2, RZ, RZ, RZ ;  /* 0x000000ffff027224 */ /* 0x000fe400078e00ff */
[----:B------:R-:W-:Y:S01]  /*195f0*/  IMAD.IADD R4, R6, 0x1, R4 ;  /* 0x0000000106047824 */ /* 0x000fe200078e0204 */
        /* <DEDUP_REMOVED lines=10> */
[----:B------:R-:W-:Y:S01]  /*196a0*/  IMAD.HI.U32 R3, R3, R2, RZ ;  /* 0x0000000203037227 */ /* 0x000fe200078e00ff */
[----:B------:R-:W-:-:S05]  /*196b0*/  IADD3 R7, RZ, -R7, RZ ;  /* 0x80000007ff077210 */ /* 0x000fca0007ffe0ff */
[----:B------:R-:W-:Y:S01]  /*196c0*/  IMAD R7, R3, R7, R2 ;  /* 0x0000000703077224 */ /* 0x000fe200078e0202 */
[----:B------:R-:W-:-:S04]  /*196d0*/  LOP3.LUT R2, R6, R5, RZ, 0x3c, !PT ;  /* 0x0000000506027212 */ /* 0x000fc800078e3cff */
        /* <DEDUP_REMOVED lines=14> */
.L_x_5250:
[----:B------:R-:W-:Y:S01]  /*197c0*/  UMOV UR4, URZ ;  /* 0x0000003f00047c82 */ /* 0x000fe20008000000 */
[----:B------:R-:W-:Y:S01]  /*197d0*/  UMOV UR5, URZ ;  /* 0x0000003f00057c82 */ /* 0x000fe20008000000 */
[----:B------:R-:W-:Y:S01]  /*197e0*/  ULDC UR6, c[0x0][0xd14] ;  /* 0x0003450000067ab9 */ /* 0x000fe20000000800 */
[----:B------:R-:W-:Y:S02]  /*197f0*/  IMAD.MOV.U32 R16, RZ, RZ, R4 ;  /* 0x000000ffff107224 */ /* 0x000fe400078e0004 */
[----:B------:R-:W-:Y:S02]  /*19800*/  IMAD.U32 R17, RZ, RZ, UR4 ;  /* 0x00000004ff117e24 */ /* 0x000fe4000f8e00ff */
[----:B------:R-:W-:Y:S02]  /*19810*/  IMAD.U32 R18, RZ, RZ, UR5 ;  /* 0x00000005ff127e24 */ /* 0x000fe4000f8e00ff */
[----:B------:R-:W-:-:S07]  /*19820*/  IMAD.U32 R19, RZ, RZ, UR6 ;  /* 0x00000006ff137e24 */ /* 0x000fce000f8e00ff */
.L_x_5258:
        /* <DEDUP_REMOVED lines=12> */
.L_x_5185:
[----:B-1----:R-:W3:Y:S01]  /*198f0*/  LDL R0, [R1+0x1c] ;  /* 0x00001c0001007983 */ /* 0x002ee20000100800 */
[----:B------:R-:W1:Y:S01]  /*19900*/  S2R R3, SR_CgaCtaId ;  /* 0x0000000000037919 */ /* 0x000e620000008800 */
[----:B---3--:R-:W-:Y:S02]  /*19910*/  R2UR UR4, R0 ;  /* 0x00000000000472ca */ /* 0x008fe400000e0000 */
[----:B------:R-:W-:-:S04]  /*19920*/  MOV R0, 0x400 ;  /* 0x0000040000007802 */ /* 0x000fc80000000f00 */
[----:B-1----:R-:W-:-:S07]  /*19930*/  LEA R0, R3, R0, 0x18 ;  /* 0x0000000003007211 */ /* 0x002fce00078ec0ff */
[----:B------:R-:W-:-:S04]  /*19940*/  UIADD3 UR4, UR4, 0x1, URZ ;  /* 0x0000000104047890 */ /* 0x000fc8000fffe03f */
[----:B------:R-:W-:-:S04]  /*19950*/  ULEA.HI UR5, UR4, UR4, URZ, 0x1 ;  /* 0x0000000404057291 */ /* 0x000fc8000f8f083f */
[----:B------:R-:W-:-:S04]  /*19960*/  ULOP3.LUT UR5, UR5, 0xfffffffe, URZ, 0xc0, !UPT ;  /* 0xfffffffe05057892 */ /* 0x000fc8000f8ec03f */
[----:B------:R-:W-:-:S06]  /*19970*/  UIADD3 UR5, UR4, -UR5, URZ ;  /* 0x8000000504057290 */ /* 0x000fcc000fffe03f */
[----:B------:R-:W-:-:S04]  /*19980*/  MOV R3, UR5 ;  /* 0x0000000500037c02 */ /* 0x000fc80008000f00 */
[----:B------:R-:W-:-:S04]  /*19990*/  SHF.L.U32 R3, R3, 0x1f, RZ ;  /* 0x0000001f03037819 */ /* 0x000fc800000006ff */
[----:B------:R-:W1:Y:S02]  /*199a0*/  SYNCS.PHASECHK.TRANS64.TRYWAIT P0, [R0+URZ+0x38820], R3 ;  /* 0x03882003000075a7 */ /* 0x000e64000800017f */
[----:B-1----:R-:W-:Y:S05]  /*199b0*/  @!P0 BRA `(.L_x_5260) ;  /* 0x0000001400188947 */ /* 0x002fea0003800000 */
.L_x_5314:
[----:B------:R-:W-:-:S03]  /*199c0*/  UMOV UR4, 0xffffffff ;  /* 0xffffffff00047882 */ /* 0x000fc60000000000 */
[----:B------:R-:W-:Y:S05]  /*199d0*/  BRA.DIV UR4, `(.L_x_5261) ;  /* 0x0000001604247947 */ /* 0x000fea000b800000 */
[----:B--2---:R-:W2:Y:S02]  /*199e0*/  S2R R2, SR_TID.X ;  /* 0x0000000000027919 */ /* 0x004ea40000002100 */
[----:B--2---:R-:W-:-:S04]  /*199f0*/  SHF.R.U32.HI R2, RZ, 0x5, R2 ;  /* 0x00000005ff027819 */ /* 0x004fc80000011602 */
[----:B------:R-:W-:-:S05]  /*19a00*/  LOP3.LUT R2, R2, 0x3, RZ, 0xc0, !PT ;  /* 0x0000000302027812 */ /* 0x000fca00078ec0ff */
[----:B------:R2:W3:Y:S02]  /*19a10*/  SHFL.IDX PT, R14, R2, RZ, 0x1f ;  /* 0x00001fff020e7589 */ /* 0x0004e400000e0000 */
.L_x_5317:
[----:B---3--:R-:W-:Y:S01]  /*19a20*/  ISETP.NE.AND P0, PT, R14, RZ, PT ;  /* 0x000000ff0e00720c */ /* 0x008fe20003f05270 */
[----:B------:R-:W-:-:S12]  /*19a30*/  BSSY B0, `(.L_x_5262) ;  /* 0x0000027000007945 */ /* 0x000fd80003800000 */
[----:B------:R-:W-:Y:S05]  /*19a40*/  @P0 BRA `(.L_x_5263) ;  /* 0x0000000000940947 */ /* 0x000fea0003800000 */
[----:B------:R-:W-:-:S03]  /*19a50*/  UMOV UR4, 0xffffffff ;  /* 0xffffffff00047882 */ /* 0x000fc60000000000 */
[----:B------:R-:W-:Y:S05]  /*19a60*/  BRA.DIV UR4, `(.L_x_5264) ;  /* 0x0000001604347947 */ /* 0x000fea000b800000 */
[----:B------:R-:W-:-:S13]  /*19a70*/  ELECT P6, URZ, PT ;  /* 0x00000000003f782f */ /* 0x000fda00038c0000 */
.L_x_5320:
[----:B------:R-:W-:Y:S05]  /*19a80*/  @!P6 BRA `(.L_x_5263) ;  /* 0x000000000084e947 */ /* 0x000fea0003800000 */
[----:B--2---:R-:W2:Y:S02]  /*19a90*/  LDL.LU R2, [R1+0x24] ;  /* 0x0000240001027983 */ /* 0x004ea40000300800 */
[----:B--2---:R-:W-:-:S04]  /*19aa0*/  LOP3.LUT R2, R2, 0x2, RZ, 0xfc, !PT ;  /* 0x0000000202027812 */ /* 0x004fc800078efcff */
[----:B------:R-:W-:-:S13]  /*19ab0*/  ISETP.NE.AND P2, PT, R2, 0x3, PT ;  /* 0x000000030200780c */ /* 0x000fda0003f45270 */
[----:B------:R-:W-:Y:S05]  /*19ac0*/  @!P2 BRA `(.L_x_5265) ;  /* 0x000000000004a947 */ /* 0x000fea0003800000 */
[----:B------:R-:W-:Y:S01]  /*19ad0*/  BPT.TRAP 0x1 ;  /* 0x000000040000795c */ /* 0x000fe20000300000 */
.L_x_5265:
        /* <DEDUP_REMOVED lines=14> */
.L_x_5321:
[----:B------:R-:W2:Y:S02]  /*19bc0*/  SYNCS.PHASECHK.TRANS64.TRYWAIT P0, [R7+URZ], R2 ;  /* 0x00000002070075a7 */ /* 0x000ea4000800017f */
[----:B--2---:R-:W-:Y:S05]  /*19bd0*/  @!P0 BRA `(.L_x_5267) ;  /* 0x00000014000c8947 */ /* 0x004fea0003800000 */
.L_x_5322:
[----:B------:R-:W-:Y:S05]  /*19be0*/  @!P2 BRA `(.L_x_5268) ;  /* 0x000000000004a947 */ /* 0x000fea0003800000 */
[----:B------:R-:W-:Y:S01]  /*19bf0*/  BPT.TRAP 0x1 ;  /* 0x000000040000795c */ /* 0x000fe20000300000 */
.L_x_5268:
[----:B------:R-:W3:Y:S01]  /*19c00*/  LDL.LU R4, [R1] ;  /* 0x0000000001047983 */ /* 0x000ee20000300800 */
[----:B------:R-:W-:-:S05]  /*19c10*/  VIADD R0, R0, 0x38860 ;  /* 0x0003886000007836 */ /* 0x000fca0000000000 */
[----:B---3--:R-:W-:-:S04]  /*19c20*/  LEA R4, R4, R0, 0x3 ;  /* 0x0000000004047211 */ /* 0x008fc800078e18ff */
[----:B------:R-:W3:Y:S02]  /*19c30*/  SYNCS.PHASECHK.TRANS64.TRYWAIT P0, [R4+URZ], R5 ;  /* 0x00000005040075a7 */ /* 0x000ee4000800017f */
[----:B---3--:R-:W-:Y:S05]  /*19c40*/  @!P0 BRA `(.L_x_5269) ;  /* 0x0000001400048947 */ /* 0x008fea0003800000 */
.L_x_5323:
[----:B------:R-:W-:-:S07]  /*19c50*/  IMAD R3, R3, 0x8, R0 ;  /* 0x0000000803037824 */ /* 0x000fce00078e0200 */
.L_x_5270:
[----:B----4-:R4:W0:Y:S02]  /*19c60*/  SYNCS.PHASECHK.TRANS64.TRYWAIT P0, [R3+URZ], R2 ;  /* 0x00000002030075a7 */ /* 0x010824000800017f */
[----:B0-----:R-:W-:Y:S05]  /*19c70*/  @!P0 NANOSLEEP.SYNCS 0x989680 ;  /* 0x009896800000895d */ /* 0x001fea0003900000 */
[----:B------:R-:W0:Y:S02]  /*19c80*/  @!P0 SYNCS.PHASECHK.TRANS64 P0, [R3+URZ], R2 ;  /* 0x00000002030085a7 */ /* 0x000e24000800007f */
[----:B0-----:R-:W-:Y:S05]  /*19c90*/  @!P0 BRA `(.L_x_5270) ;  /* 0xfffffffc00f08947 */ /* 0x001fea000383ffff */
.L_x_5263:
[----:B------:R-:W-:Y:S05]  /*19ca0*/  BSYNC B0 ;  /* 0x0000000000007941 */ /* 0x000fea0003800000 */
.L_x_5262:
[----:B------:R-:W-:Y:S05]  /*19cb0*/  EXIT ;  /* 0x000000000000794d */ /* 0x000fea0003800000 */
.L_x_5095:
[----:B0-----:R-:W-:-:S04]  /*19cc0*/  IMAD.U32 R0, RZ, RZ, UR37 ;  /* 0x00000025ff007e24 */ /* 0x001fc8000f8e00ff */
[----:B------:R0:W1:Y:S03]  /*19cd0*/  SYNCS.PHASECHK.TRANS64.TRYWAIT P1, [R0+URZ+0x38800], R3 ;  /* 0x03880003000075a7 */ /* 0x000066000802017f */
[----:B-1----:R-:W-:Y:S05]  /*19ce0*/  @!P1 NANOSLEEP.SYNCS 0x989680 ;  /* 0x009896800000995d */ /* 0x002fea0003900000 */
[----:B------:R-:W1:Y:S02]  /*19cf0*/  @!P1 SYNCS.PHASECHK.TRANS64 P1, [R0+URZ+0x38800], R3 ;  /* 0x03880003000095a7 */ /* 0x000e64000802007f */
[----:B-1----:R-:W-:Y:S05]  /*19d00*/  @!P1 BRA `(.L_x_5095) ;  /* 0xfffffffc00ec9947 */ /* 0x002fea000383ffff */
[----:B------:R-:W-:Y:S05]  /*19d10*/  BRA `(.L_x_5271) ;  /* 0xfffffe9c00b87947 */ /* 0x000fea000383ffff */
.L_x_5099:
[----:B--2---:R2:W3:Y:S02]  /*19d20*/  SYNCS.PHASECHK.TRANS64.TRYWAIT P1, [R4+URZ+0x38830], R5 ;  /* 0x03883005040075a7 */ /* 0x0044e4000802017f */
[----:B---3--:R-:W-:Y:S05]  /*19d30*/  @!P1 NANOSLEEP.SYNCS 0x989680 ;  /* 0x009896800000995d */ /* 0x008fea0003900000 */
[----:B------:R-:W3:Y:S02]  /*19d40*/  @!P1 SYNCS.PHASECHK.TRANS64 P1, [R4+URZ+0x38830], R5 ;  /* 0x03883005040095a7 */ /* 0x000ee4000802007f */
[----:B---3--:R-:W-:Y:S05]  /*19d50*/  @!P1 BRA `(.L_x_5099) ;  /* 0xfffffffc00f09947 */ /* 0x008fea000383ffff */
[----:B------:R-:W-:Y:S05]  /*19d60*/  BRA `(.L_x_5098) ;  /* 0xfffffe9c00d07947 */ /* 0x000fea000383ffff */
.L_x_5100:
[----:B0-----:R-:W-:-:S04]  /*19d70*/  IMAD.U32 R6, RZ, RZ, UR37 ;  /* 0x00000025ff067e24 */ /* 0x001fc8000f8e00ff */
[----:B------:R0:W3:Y:S03]  /*19d80*/  SYNCS.PHASECHK.TRANS64.TRYWAIT P1, [R6+URZ+0x38810], R3 ;  /* 0x03881003060075a7 */ /* 0x0000e6000802017f */
[----:B---3--:R-:W-:Y:S05]  /*19d90*/  @!P1 NANOSLEEP.SYNCS 0x989680 ;  /* 0x009896800000995d */ /* 0x008fea0003900000 */
[----:B------:R-:W3:Y:S02]  /*19da0*/  @!P1 SYNCS.PHASECHK.TRANS64 P1, [R6+URZ+0x38810], R3 ;  /* 0x03881003060095a7 */ /* 0x000ee4000802007f */
[----:B---3--:R-:W-:Y:S05]  /*19db0*/  @!P1 BRA `(.L_x_5100) ;  /* 0xfffffffc00ec9947 */ /* 0x008fea000383ffff */
[----:B------:R-:W-:Y:S05]  /*19dc0*/  BRA `(.L_x_5272) ;  /* 0xfffffea000587947 */ /* 0x000fea000383ffff */
.L_x_5104:
[----:B----4-:R4:W0:Y:S02]  /*19dd0*/  SYNCS.PHASECHK.TRANS64.TRYWAIT P1, [R4+URZ+0x38850], R5 ;  /* 0x03885005040075a7 */ /* 0x010824000802017f */
[----:B0-----:R-:W-:Y:S05]  /*19de0*/  @!P1 NANOSLEEP.SYNCS 0x989680 ;  /* 0x009896800000995d */ /* 0x001fea0003900000 */
[----:B------:R-:W0:Y:S02]  /*19df0*/  @!P1 SYNCS.PHASECHK.TRANS64 P1, [R4+URZ+0x38850], R5 ;  /* 0x03885005040095a7 */ /* 0x000e24000802007f */
[----:B0-----:R-:W-:Y:S05]  /*19e00*/  @!P1 BRA `(.L_x_5104) ;  /* 0xfffffffc00f09947 */ /* 0x001fea000383ffff */
[----:B------:R-:W-:Y:S05]  /*19e10*/  BRA `(.L_x_5103) ;  /* 0xfffffea000647947 */ /* 0x000fea000383ffff */
.L_x_5120:
[----:B-1----:R-:W-:-:S04]  /*19e20*/  IMAD.U32 R15, RZ, RZ, UR7 ;  /* 0x00000007ff0f7e24 */ /* 0x002fc8000f8e00ff */
[----:B------:R1:W2:Y:S03]  /*19e30*/  SYNCS.PHASECHK.TRANS64.TRYWAIT P2, [R15+URZ+0x38830], R10 ;  /* 0x0388300a0f0075a7 */ /* 0x0002a6000804017f */
[----:B--2---:R-:W-:Y:S05]  /*19e40*/  @!P2 NANOSLEEP.SYNCS 0x989680 ;  /* 0x009896800000a95d */ /* 0x004fea0003900000 */
[----:B------:R-:W2:Y:S02]  /*19e50*/  @!P2 SYNCS.PHASECHK.TRANS64 P2, [R15+URZ+0x38830], R10 ;  /* 0x0388300a0f00a5a7 */ /* 0x000ea4000804007f */
[----:B--2---:R-:W-:Y:S05]  /*19e60*/  @!P2 BRA `(.L_x_5120) ;  /* 0xfffffffc00eca947 */ /* 0x004fea000383ffff */
[----:B------:R-:W-:Y:S05]  /*19e70*/  BRA `(.L_x_5119) ;  /* 0xfffffed000bc7947 */ /* 0x000fea000383ffff */
.L_x_5124:
[----:B-1----:R-:W-:-:S04]  /*19e80*/  IMAD.U32 R15, RZ, RZ, UR7 ;  /* 0x00000007ff0f7e24 */ /* 0x002fc8000f8e00ff */
[----:B------:R1:W3:Y:S03]  /*19e90*/  SYNCS.PHASECHK.TRANS64.TRYWAIT P2, [R15+URZ+0x38850], R10 ;  /* 0x0388500a0f0075a7 */ /* 0x0002e6000804017f */
[----:B---3--:R-:W-:Y:S05]  /*19ea0*/  @!P2 NANOSLEEP.SYNCS 0x989680 ;  /* 0x009896800000a95d */ /* 0x008fea0003900000 */
[----:B------:R-:W3:Y:S02]  /*19eb0*/  @!P2 SYNCS.PHASECHK.TRANS64 P2, [R15+URZ+0x38850], R10 ;  /* 0x0388500a0f00a5a7 */ /* 0x000ee4000804007f */
[----:B---3--:R-:W-:Y:S05]  /*19ec0*/  @!P2 BRA `(.L_x_5124) ;  /* 0xfffffffc00eca947 */ /* 0x008fea000383ffff */
[----:B------:R-:W-:Y:S05]  /*19ed0*/  BRA `(.L_x_5123) ;  /* 0xfffffed4003c7947 */ /* 0x000fea000383ffff */
.L_x_5141:
[----:B-1----:R-:W-:-:S04]  /*19ee0*/  MOV R8, UR6 ;  /* 0x0000000600087c02 */ /* 0x002fc80008000f00 */
[----:B------:R1:W2:Y:S03]  /*19ef0*/  SYNCS.PHASECHK.TRANS64.TRYWAIT P3, [R8+URZ+0x38830], R7 ;  /* 0x03883007080075a7 */ /* 0x0002a6000806017f */
[----:B--2---:R-:W-:Y:S05]  /*19f00*/  @!P3 NANOSLEEP.SYNCS 0x989680 ;  /* 0x009896800000b95d */ /* 0x004fea0003900000 */
[----:B------:R-:W2:Y:S02]  /*19f10*/  @!P3 SYNCS.PHASECHK.TRANS64 P3, [R8+URZ+0x38830], R7 ;  /* 0x038830070800b5a7 */ /* 0x000ea4000806007f */
[----:B--2---:R-:W-:Y:S05]  /*19f20*/  @!P3 BRA `(.L_x_5141) ;  /* 0xfffffffc00ecb947 */ /* 0x004fea000383ffff */
[----:B------:R-:W-:Y:S05]  /*19f30*/  BRA `(.L_x_5140) ;  /* 0xffffff0c00247947 */ /* 0x000fea000383ffff */
.L_x_5145:
[----:B-1----:R-:W-:-:S04]  /*19f40*/  IMAD.U32 R8, RZ, RZ, UR6 ;  /* 0x00000006ff087e24 */ /* 0x002fc8000f8e00ff */
[----:B------:R1:W3:Y:S03]  /*19f50*/  SYNCS.PHASECHK.TRANS64.TRYWAIT P3, [R8+URZ+0x38850], R7 ;  /* 0x03885007080075a7 */ /* 0x0002e6000806017f */
[----:B---3--:R-:W-:Y:S05]  /*19f60*/  @!P3 NANOSLEEP.SYNCS 0x989680 ;  /* 0x009896800000b95d */ /* 0x008fea0003900000 */
[----:B------:R-:W3:Y:S02]  /*19f70*/  @!P3 SYNCS.PHASECHK.TRANS64 P3, [R8+URZ+0x38850], R7 ;  /* 0x038850070800b5a7 */ /* 0x000ee4000806007f */
[----:B---3--:R-:W-:Y:S05]  /*19f80*/  @!P3 BRA `(.L_x_5145) ;  /* 0xfffffffc00ecb947 */ /* 0x008fea000383ffff */
[----:B------:R-:W-:Y:S05]  /*19f90*/  BRA `(.L_x_5144) ;  /* 0xffffff0c00a47947 */ /* 0x000fea000383ffff */
.L_x_5151:
[----:B--2---:R-:W-:-:S04]  /*19fa0*/  IMAD.U32 R8, RZ, RZ, UR7 ;  /* 0x00000007ff087e24 */ /* 0x004fc8000f8e00ff */
[----:B------:R2:W3:Y:S03]  /*19fb0*/  SYNCS.PHASECHK.TRANS64.TRYWAIT P2, [R8+URZ+0x38830], R7 ;  /* 0x03883007080075a7 */ /* 0x0004e6000804017f */
[----:B---3--:R-:W-:Y:S05]  /*19fc0*/  @!P2 NANOSLEEP.SYNCS 0x989680 ;  /* 0x009896800000a95d */ /* 0x008fea0003900000 */
[----:B------:R-:W3:Y:S02]  /*19fd0*/  @!P2 SYNCS.PHASECHK.TRANS64 P2, [R8+URZ+0x38830], R7 ;  /* 0x038830070800a5a7 */ /* 0x000ee4000804007f */
[----:B---3--:R-:W-:Y:S05]  /*19fe0*/  @!P2 BRA `(.L_x_5151) ;  /* 0xfffffffc00eca947 */ /* 0x008fea000383ffff */
[----:B------:R-:W-:Y:S05]  /*19ff0*/  BRA `(.L_x_5150) ;  /* 0xffffff38007c7947 */ /* 0x000fea000383ffff */
.L_x_5155:
[----:B--2---:R-:W-:-:S04]  /*1a000*/  IMAD.U32 R8, RZ, RZ, UR7 ;  /* 0x00000007ff087e24 */ /* 0x004fc8000f8e00ff */
[----:B------:R2:W3:Y:S03]  /*1a010*/  SYNCS.PHASECHK.TRANS64.TRYWAIT P2, [R8+URZ+0x38850], R7 ;  /* 0x03885007080075a7 */ /* 0x0004e6000804017f */
[----:B---3--:R-:W-:Y:S05]  /*1a020*/  @!P2 NANOSLEEP.SYNCS 0x989680 ;  /* 0x009896800000a95d */ /* 0x008fea0003900000 */
[----:B------:R-:W3:Y:S02]  /*1a030*/  @!P2 SYNCS.PHASECHK.TRANS64 P2, [R8+URZ+0x38850], R7 ;  /* 0x038850070800a5a7 */ /* 0x000ee4000804007f */
[----:B---3--:R-:W-:Y:S05]  /*1a040*/  @!P2 BRA `(.L_x_5155) ;  /* 0xfffffffc00eca947 */ /* 0x008fea000383ffff */
[----:B------:R-:W-:Y:S05]  /*1a050*/  BRA `(.L_x_5154) ;  /* 0xffffff3800fc7947 */ /* 0x000fea000383ffff */
.L_x_5204:
[----:B------:R-:W1:Y:S01]  /*1a060*/  S2R R5, SR_TID.X ;  /* 0x0000000000057919 */ /* 0x000e620000002100 */
[----:B------:R-:W-:Y:S01]  /*1a070*/  BSSY B0, `(.L_x_5273) ;  /* 0x000000a000007945 */ /* 0x000fe20003800000 */
[----:B------:R-:W-:Y:S01]  /*1a080*/  IMAD.MOV.U32 R12, RZ, RZ, RZ ;  /* 0x000000ffff0c7224 */ /* 0x000fe200078e00ff */
[----:B------:R-:W-:Y:S01]  /*1a090*/  MOV R11, 0x1f ;  /* 0x0000001f000b7802 */ /* 0x000fe20000000f00 */
[----:B------:R-:W-:Y:S01]  /*1a0a0*/  IMAD.MOV.U32 R15, RZ, RZ, -0x1 ;  /* 0xffffffffff0f7424 */ /* 0x000fe200078e00ff */
[----:B-1----:R-:W-:-:S04]  /*1a0b0*/  SHF.R.U32.HI R5, RZ, 0x5, R5 ;  /* 0x00000005ff057819 */ /* 0x002fc80000011605 */
[----:B------:R-:W-:-:S05]  /*1a0c0*/  LOP3.LUT R5, R5, 0x3, RZ, 0xc0, !PT ;  /* 0x0000000305057812 */ /* 0x000fca00078ec0ff */
[----:B0-----:R-:W-:-:S07]  /*1a0d0*/  IMAD.MOV.U32 R13, RZ, RZ, R5 ;  /* 0x000000ffff0d7224 */ /* 0x001fce00078e0005 */
[----:B------:R-:W-:Y:S05]  /*1a0e0*/  WARPSYNC.COLLECTIVE R15, `(.L_x_5274) ;  /* 0x000000000f087348 */ /* 0x000fea0003c00000 */
[----:B------:R0:W1:Y:S02]  /*1a0f0*/  SHFL.IDX P6, R14, R13, R12, R11 ;  /* 0x0000000c0d0e7389 */ /* 0x00006400000c000b */
[----:B01----:R-:W-:Y:S01]  /*1a100*/  ENDCOLLECTIVE ;  /* 0x000000000000791b */ /* 0x003fe20003800000 */
.L_x_5274:
[----:B------:R-:W-:Y:S05]  /*1a110*/  BSYNC B0 ;  /* 0x0000000000007941 */ /* 0x000fea0003800000 */
.L_x_5273:
[----:B------:R-:W-:Y:S05]  /*1a120*/  BRA `(.L_x_5275) ;  /* 0xffffffbc00dc7947 */ /* 0x000fea000383ffff */
.L_x_5205:
[----:B------:R-:W-:Y:S01]  /*1a130*/  BSSY B0, `(.L_x_5276) ;  /* 0x0000006000007945 */ /* 0x000fe20003800000 */
[----:B------:R-:W-:-:S07]  /*1a140*/  IMAD.MOV.U32 R15, RZ, RZ, -0x1 ;  /* 0xffffffffff0f7424 */ /* 0x000fce00078e00ff */
[----:B0-----:R-:W-:Y:S05]  /*1a150*/  WARPSYNC.COLLECTIVE R15, `(.L_x_5277) ;  /* 0x000000000f0c7348 */ /* 0x001fea0003c00000 */
[----:B------:R-:W-:Y:S02]  /*1a160*/  ELECT P6, UR62, PT ;  /* 0x00000000003e782f */ /* 0x000fe400038c0000 */
[----:B------:R-:W-:Y:S01]  /*1a170*/  MOV R14, UR62 ;  /* 0x0000003e000e7c02 */ /* 0x000fe20008000f00 */
[----:B0-----:R-:W-:Y:S10]  /*1a180*/  ENDCOLLECTIVE ;  /* 0x000000000000791b */ /* 0x001ff40003800000 */
.L_x_5277:
[----:B------:R-:W-:Y:S05]  /*1a190*/  BSYNC B0 ;  /* 0x0000000000007941 */ /* 0x000fea0003800000 */
.L_x_5276:
[----:B------:R-:W-:Y:S05]  /*1a1a0*/  BRA `(.L_x_5278) ;  /* 0xffffffbc00cc7947 */ /* 0x000fea000383ffff */
.L_x_5208:
[----:B-1----:R1:W2:Y:S02]  /*1a1b0*/  SYNCS.PHASECHK.TRANS64.TRYWAIT P0, [R9+URZ+0x38840], R10 ;  /* 0x0388400a090075a7 */ /* 0x0022a4000800017f */
[----:B--2---:R-:W-:Y:S05]  /*1a1c0*/  @!P0 NANOSLEEP.SYNCS 0x989680 ;  /* 0x009896800000895d */ /* 0x004fea0003900000 */
[----:B------:R-:W2:Y:S02]  /*1a1d0*/  @!P0 SYNCS.PHASECHK.TRANS64 P0, [R9+URZ+0x38840], R10 ;  /* 0x0388400a090085a7 */ /* 0x000ea4000800007f */
[----:B--2---:R-:W-:Y:S05]  /*1a1e0*/  @!P0 BRA `(.L_x_5208) ;  /* 0xfffffffc00f08947 */ /* 0x004fea000383ffff */
[----:B------:R-:W-:Y:S05]  /*1a1f0*/  BRA `(.L_x_5279) ;  /* 0xffffffc000387947 */ /* 0x000fea000383ffff */
.L_x_5212:
        /* <DEDUP_REMOVED lines=8> */
.L_x_5215:
[----:B-1----:R1:W2:Y:S02]  /*1a280*/  SYNCS.PHASECHK.TRANS64.TRYWAIT P0, [R6+URZ+0x38860], R9 ;  /* 0x03886009060075a7 */ /* 0x0022a4000800017f */
[----:B--2---:R-:W-:Y:S05]  /*1a290*/  @!P0 NANOSLEEP.SYNCS 0x989680 ;  /* 0x009896800000895d */ /* 0x004fea0003900000 */
[----:B------:R-:W2:Y:S02]  /*1a2a0*/  @!P0 SYNCS.PHASECHK.TRANS64 P0, [R6+URZ+0x38860], R9 ;  /* 0x03886009060085a7 */ /* 0x000ea4000800007f */
[----:B--2---:R-:W-:Y:S05]  /*1a2b0*/  @!P0 BRA `(.L_x_5215) ;  /* 0xfffffffc00f08947 */ /* 0x004fea000383ffff */
[----:B------:R-:W-:Y:S05]  /*1a2c0*/  BRA `(.L_x_5281) ;  /* 0xffffffc800347947 */ /* 0x000fea000383ffff */
.L_x_5224:
[----:B-1----:R1:W2:Y:S02]  /*1a2d0*/  SYNCS.PHASECHK.TRANS64.TRYWAIT P0, [R2+URZ+0x38840], R3 ;  /* 0x03884003020075a7 */ /* 0x0022a4000800017f */
[----:B--2---:R-:W-:Y:S05]  /*1a2e0*/  @!P0 NANOSLEEP.SYNCS 0x989680 ;  /* 0x009896800000895d */ /* 0x004fea0003900000 */
[----:B------:R-:W2:Y:S02]  /*1a2f0*/  @!P0 SYNCS.PHASECHK.TRANS64 P0, [R2+URZ+0x38840], R3 ;  /* 0x03884003020085a7 */ /* 0x000ea4000800007f */
[----:B--2---:R-:W-:Y:S05]  /*1a300*/  @!P0 BRA `(.L_x_5224) ;  /* 0xfffffffc00f08947 */ /* 0x004fea000383ffff */
[----:B------:R-:W-:Y:S05]  /*1a310*/  BRA `(.L_x_5282) ;  /* 0xffffffd0000c7947 */ /* 0x000fea000383ffff */
.L_x_5226:
[----:B--2---:R2:W3:Y:S02]  /*1a320*/  SYNCS.PHASECHK.TRANS64.TRYWAIT P0, [R2+URZ+0x38860], R3 ;  /* 0x03886003020075a7 */ /* 0x0044e4000800017f */
[----:B---3--:R-:W-:Y:S05]  /*1a330*/  @!P0 NANOSLEEP.SYNCS 0x989680 ;  /* 0x009896800000895d */ /* 0x008fea0003900000 */
[----:B------:R-:W3:Y:S02]  /*1a340*/  @!P0 SYNCS.PHASECHK.TRANS64 P0, [R2+URZ+0x38860], R3 ;  /* 0x03886003020085a7 */ /* 0x000ee4000800007f */
[----:B---3--:R-:W-:Y:S05]  /*1a350*/  @!P0 BRA `(.L_x_5226) ;  /* 0xfffffffc00f08947 */ /* 0x008fea000383ffff */
[----:B------:R-:W-:Y:S05]  /*1a360*/  BRA `(.L_x_5283) ;  /* 0xffffffd0007c7947 */ /* 0x000fea000383ffff */
.L_x_5231:
[----:B--2---:R2:W3:Y:S02]  /*1a370*/  SYNCS.PHASECHK.TRANS64.TRYWAIT P0, [R2+URZ+0x38840], R3 ;  /* 0x03884003020075a7 */ /* 0x0044e4000800017f */
[----:B---3--:R-:W-:Y:S05]  /*1a380*/  @!P0 NANOSLEEP.SYNCS 0x989680 ;  /* 0x009896800000895d */ /* 0x008fea0003900000 */
[----:B------:R-:W3:Y:S02]  /*1a390*/  @!P0 SYNCS.PHASECHK.TRANS64 P0, [R2+URZ+0x38840], R3 ;  /* 0x03884003020085a7 */ /* 0x000ee4000800007f */
[----:B---3--:R-:W-:Y:S05]  /*1a3a0*/  @!P0 BRA `(.L_x_5231) ;  /* 0xfffffffc00f08947 */ /* 0x008fea000383ffff */
[----:B------:R-:W-:Y:S05]  /*1a3b0*/  BRA `(.L_x_5284) ;  /* 0xffffffd8001c7947 */ /* 0x000fea000383ffff */
.L_x_5233:
[----:B0-----:R0:W1:Y:S02]  /*1a3c0*/  SYNCS.PHASECHK.TRANS64.TRYWAIT P1, [R2+URZ+0x38860], R3 ;  /* 0x03886003020075a7 */ /* 0x001064000802017f */
[----:B-1----:R-:W-:Y:S05]  /*1a3d0*/  @!P1 NANOSLEEP.SYNCS 0x989680 ;  /* 0x009896800000995d */ /* 0x002fea0003900000 */
[----:B------:R-:W1:Y:S02]  /*1a3e0*/  @!P1 SYNCS.PHASECHK.TRANS64 P1, [R2+URZ+0x38860], R3 ;  /* 0x03886003020095a7 */ /* 0x000e64000802007f */
[----:B-1----:R-:W-:Y:S05]  /*1a3f0*/  @!P1 BRA `(.L_x_5233) ;  /* 0xfffffffc00f09947 */ /* 0x002fea000383ffff */
[----:B------:R-:W-:Y:S05]  /*1a400*/  BRA `(.L_x_5285) ;  /* 0xffffffd800887947 */ /* 0x000fea000383ffff */
.L_x_5238:
[----:B---3--:R3:W4:Y:S02]  /*1a410*/  SYNCS.PHASECHK.TRANS64.TRYWAIT P0, [R2+URZ+0x38840], R3 ;  /* 0x03884003020075a7 */ /* 0x008724000800017f */
[----:B----4-:R-:W-:Y:S05]  /*1a420*/  @!P0 NANOSLEEP.SYNCS 0x989680 ;  /* 0x009896800000895d */ /* 0x010fea0003900000 */
[----:B------:R-:W4:Y:S02]  /*1a430*/  @!P0 SYNCS.PHASECHK.TRANS64 P0, [R2+URZ+0x38840], R3 ;  /* 0x03884003020085a7 */ /* 0x000f24000800007f */
[----:B----4-:R-:W-:Y:S05]  /*1a440*/  @!P0 BRA `(.L_x_5238) ;  /* 0xfffffffc00f08947 */ /* 0x010fea000383ffff */
[----:B------:R-:W-:Y:S05]  /*1a450*/  BRA `(.L_x_5286) ;  /* 0xffffffe000047947 */ /* 0x000fea000383ffff */
.L_x_5240:
[----:B0-----:R0:W1:Y:S02]  /*1a460*/  SYNCS.PHASECHK.TRANS64.TRYWAIT P1, [R2+URZ+0x38860], R3 ;  /* 0x03886003020075a7 */ /* 0x001064000802017f */
[----:B-1----:R-:W-:Y:S05]  /*1a470*/  @!P1 NANOSLEEP.SYNCS 0x989680 ;  /* 0x009896800000995d */ /* 0x002fea0003900000 */
[----:B------:R-:W1:Y:S02]  /*1a480*/  @!P1 SYNCS.PHASECHK.TRANS64 P1, [R2+URZ+0x38860], R3 ;  /* 0x03886003020095a7 */ /* 0x000e64000802007f */
[----:B-1----:R-:W-:Y:S05]  /*1a490*/  @!P1 BRA `(.L_x_5240) ;  /* 0xfffffffc00f09947 */ /* 0x002fea000383ffff */
[----:B------:R-:W-:Y:S05]  /*1a4a0*/  BRA `(.L_x_5287) ;  /* 0xffffffe000747947 */ /* 0x000fea000383ffff */
.L_x_5245:
[----:B------:R-:W-:Y:S01]  /*1a4b0*/  BSSY B0, `(.L_x_5288) ;  /* 0x0000008000007945 */ /* 0x000fe20003800000 */
[----:B0-----:R-:W-:Y:S01]  /*1a4c0*/  IMAD.MOV.U32 R13, RZ, RZ, R16 ;  /* 0x000000ffff0d7224 */ /* 0x001fe200078e0010 */
[----:B------:R-:W-:Y:S01]  /*1a4d0*/  MOV R15, 0xffffffff ;  /* 0xffffffff000f7802 */ /* 0x000fe20000000f00 */
[----:B-1----:R-:W-:Y:S02]  /*1a4e0*/  IMAD.MOV.U32 R12, RZ, RZ, RZ ;  /* 0x000000ffff0c7224 */ /* 0x002fe400078e00ff */
[----:B------:R-:W-:-:S07]  /*1a4f0*/  IMAD.MOV.U32 R11, RZ, RZ, 0x1f ;  /* 0x0000001fff0b7424 */ /* 0x000fce00078e00ff */
[----:B--2---:R-:W-:Y:S05]  /*1a500*/  WARPSYNC.COLLECTIVE R15, `(.L_x_5289) ;  /* 0x000000000f087348 */ /* 0x004fea0003c00000 */
[----:B------:R0:W1:Y:S02]  /*1a510*/  SHFL.IDX P6, R14, R13, R12, R11 ;  /* 0x0000000c0d0e7389 */ /* 0x00006400000c000b */
[----:B012---:R-:W-:Y:S01]  /*1a520*/  ENDCOLLECTIVE ;  /* 0x000000000000791b */ /* 0x007fe20003800000 */
.L_x_5289:
[----:B------:R-:W-:Y:S05]  /*1a530*/  BSYNC B0 ;  /* 0x0000000000007941 */ /* 0x000fea0003800000 */
.L_x_5288:
        /* <DEDUP_REMOVED lines=8> */
.L_x_5290:
[----:B------:R-:W-:Y:S01]  /*1a5c0*/  MOV R16, R14 ;  /* 0x0000000e00107202 */ /* 0x000fe20000000f00 */
[----:B------:R-:W-:Y:S06]  /*1a5d0*/  BRA `(.L_x_5291) ;  /* 0xffffffe400c47947 */ /* 0x000fec000383ffff */
.L_x_5248:
        /* <DEDUP_REMOVED lines=8> */
.L_x_5293:
[----:B------:R-:W-:Y:S05]  /*1a660*/  BSYNC B0 ;  /* 0x0000000000007941 */ /* 0x000fea0003800000 */
.L_x_5292:
        /* <DEDUP_REMOVED lines=10> */
.L_x_5294:
        /* <DEDUP_REMOVED lines=8> */
.L_x_5295:
        /* <DEDUP_REMOVED lines=8> */
.L_x_5296:
        /* <DEDUP_REMOVED lines=8> */
.L_x_5297:
        /* <DEDUP_REMOVED lines=8> */
.L_x_5298:
[----:B------:R-:W-:Y:S05]  /*1a910*/  BRA `(.L_x_5299) ;  /* 0xffffffe4008c7947 */ /* 0x000fea000383ffff */
.L_x_5253:
        /* <DEDUP_REMOVED lines=8> */
.L_x_5301:
[----:B------:R-:W-:Y:S05]  /*1a9a0*/  BSYNC B0 ;  /* 0x0000000000007941 */ /* 0x000fea0003800000 */
.L_x_5300:
        /* <DEDUP_REMOVED lines=10> */
.L_x_5302:
        /* <DEDUP_REMOVED lines=8> */
.L_x_5303:
        /* <DEDUP_REMOVED lines=8> */
.L_x_5304:
        /* <DEDUP_REMOVED lines=8> */
.L_x_5305:
[----:B------:R-:W-:Y:S01]  /*1abd0*/  IMAD.MOV.U32 R12, RZ, RZ, 0x1f ;  /* 0x0000001fff0c7424 */ /* 0x000fe200078e00ff */
[----:B------:R-:W-:Y:S02]  /*1abe0*/  MOV R11, 0x1f ;  /* 0x0000001f000b7802 */ /* 0x000fe40000000f00 */
[----:B------:R-:W-:-:S05]  /*1abf0*/  SEL R5, R14, RZ, P0 ;  /* 0x000000ff0e057207 */ /* 0x000fca0000000000 */
[----:B------:R-:W-:-:S04]  /*1ac00*/  IMAD.IADD R2, R6, 0x1, R5 ;  /* 0x0000000106027824 */ /* 0x000fc800078e0205 */
[----:B------:R-:W-:-:S07]  /*1ac10*/  IMAD.MOV.U32 R13, RZ, RZ, R2 ;  /* 0x000000ffff0d7224 */ /* 0x000fce00078e0002 */
[----:B------:R-:W-:Y:S05]  /*1ac20*/  WARPSYNC.COLLECTIVE R15, `(.L_x_5306) ;  /* 0x000000000f087348 */ /* 0x000fea0003c00000 */
[----:B------:R0:W1:Y:S02]  /*1ac30*/  SHFL.IDX P6, R14, R13, R12, R11 ;  /* 0x0000000c0d0e7389 */ /* 0x00006400000c000b */
[----:B01----:R-:W-:Y:S01]  /*1ac40*/  ENDCOLLECTIVE ;  /* 0x000000000000791b */ /* 0x003fe20003800000 */
.L_x_5306:
[----:B------:R-:W-:Y:S05]  /*1ac50*/  BRA `(.L_x_5307) ;  /* 0xffffffe400747947 */ /* 0x000fea000383ffff */
.L_x_5255:
[----:B------:R-:W-:Y:S01]  /*1ac60*/  BSSY B0, `(.L_x_5308) ;  /* 0x0000006000007945 */ /* 0x000fe20003800000 */
[----:B------:R-:W-:Y:S01]  /*1ac70*/  PLOP3.LUT P6, PT, P6, PT, PT, 0x8, 0x0 ;  /* 0x000000000000781c */ /* 0x000fe200037ce170 */
[----:B------:R-:W-:-:S12]  /*1ac80*/  IMAD.MOV.U32 R15, RZ, RZ, -0x1 ;  /* 0xffffffffff0f7424 */ /* 0x000fd800078e00ff */
[----:B0-----:R-:W-:Y:S05]  /*1ac90*/  WARPSYNC.COLLECTIVE R15, `(.L_x_5309) ;  /* 0x000000000f087348 */ /* 0x001fea0003c00000 */
[----:B------:R-:W-:Y:S01]  /*1aca0*/  VOTE.ANY R14, PT, P6 ;  /* 0x00000000000e7806 */ /* 0x000fe200030e0100 */
[----:B0-----:R-:W-:Y:S06]  /*1acb0*/  ENDCOLLECTIVE ;  /* 0x000000000000791b */ /* 0x001fec0003800000 */
.L_x_5309:
[----:B------:R-:W-:Y:S05]  /*1acc0*/  BSYNC B0 ;  /* 0x0000000000007941 */ /* 0x000fea0003800000 */
.L_x_5308:
[----:B------:R-:W-:Y:S01]  /*1acd0*/  IMAD.MOV.U32 R6, RZ, RZ, R14 ;  /* 0x000000ffff067224 */ /* 0x000fe200078e000e */
[----:B------:R-:W-:Y:S01]  /*1ace0*/  MOV R15, 0xffffffff ;  /* 0xffffffff000f7802 */ /* 0x000fe20000000f00 */
[----:B------:R-:W-:Y:S02]  /*1acf0*/  IMAD.MOV.U32 R13, RZ, RZ, R3 ;  /* 0x000000ffff0d7224 */ /* 0x000fe400078e0003 */
[----:B------:R-:W0:Y:S01]  /*1ad00*/  POPC R7, R6 ;  /* 0x0000000600077309 */ /* 0x000e220000000000 */
[----:B------:R-:W-:Y:S02]  /*1ad10*/  IMAD.MOV.U32 R11, RZ, RZ, 0x1f ;  /* 0x0000001fff0b7424 */ /* 0x000fe400078e00ff */
[----:B0-----:R-:W-:-:S07]  /*1ad20*/  IMAD.MOV.U32 R12, RZ, RZ, R7 ;  /* 0x000000ffff0c7224 */ /* 0x001fce00078e0007 */
[----:B------:R-:W-:Y:S05]  /*1ad30*/  WARPSYNC.COLLECTIVE R15, `(.L_x_5310) ;  /* 0x000000000f087348 */ /* 0x000fea0003c00000 */
[----:B------:R0:W1:Y:S02]  /*1ad40*/  SHFL.IDX P6, R14, R13, R12, R11 ;  /* 0x0000000c0d0e7389 */ /* 0x00006400000c000b */
[----:B01----:R-:W-:Y:S01]  /*1ad50*/  ENDCOLLECTIVE ;  /* 0x000000000000791b */ /* 0x003fe20003800000 */
.L_x_5310:
[----:B------:R-:W-:Y:S01]  /*1ad60*/  IMAD.MOV.U32 R17, RZ, RZ, R14 ;  /* 0x000000ffff117224 */ /* 0x000fe200078e000e */
[----:B------:R-:W-:Y:S06]  /*1ad70*/  BRA `(.L_x_5311) ;  /* 0xffffffe400647947 */ /* 0x000fec000383ffff */
.L_x_5257:
[----:B------:R-:W-:Y:S01]  /*1ad80*/  BSSY B0, `(.L_x_5312) ;  /* 0x0000007000007945 */ /* 0x000fe20003800000 */
[----:B------:R-:W-:Y:S02]  /*1ad90*/  IMAD.MOV.U32 R13, RZ, RZ, R2 ;  /* 0x000000ffff0d7224 */ /* 0x000fe400078e0002 */
[----:B------:R-:W-:Y:S02]  /*1ada0*/  IMAD.MOV.U32 R11, RZ, RZ, 0x1f ;  /* 0x0000001fff0b7424 */ /* 0x000fe400078e00ff */
[----:B------:R-:W-:-:S07]  /*1adb0*/  IMAD.MOV.U32 R15, RZ, RZ, -0x1 ;  /* 0xffffffffff0f7424 */ /* 0x000fce00078e00ff */
[----:B012---:R-:W-:Y:S05]  /*1adc0*/  WARPSYNC.COLLECTIVE R15, `(.L_x_5313) ;  /* 0x000000000f087348 */ /* 0x007fea0003c00000 */
[----:B------:R3:W4:Y:S02]  /*1add0*/  SHFL.IDX P6, R14, R13, R12, R11 ;  /* 0x0000000c0d0e7389 */ /* 0x00072400000c000b */
[----:B01234-:R-:W-:Y:S01]  /*1ade0*/  ENDCOLLECTIVE ;  /* 0x000000000000791b */ /* 0x01ffe20003800000 */
.L_x_5313:
[----:B------:R-:W-:Y:S05]  /*1adf0*/  BSYNC B0 ;  /* 0x0000000000007941 */ /* 0x000fea0003800000 */
.L_x_5312:
[----:B------:R-:W-:Y:S01]  /*1ae00*/  IMAD.MOV.U32 R8, RZ, RZ, R14 ;  /* 0x000000ffff087224 */ /* 0x000fe200078e000e */
[----:B------:R-:W-:Y:S06]  /*1ae10*/  BRA `(.L_x_5256) ;  /* 0xffffffe400587947 */ /* 0x000fec000383ffff */
.L_x_5260:
[----:B-1----:R1:W3:Y:S02]  /*1ae20*/  SYNCS.PHASECHK.TRANS64.TRYWAIT P0, [R0+URZ+0x38820], R3 ;  /* 0x03882003000075a7 */ /* 0x0022e4000800017f */
[----:B---3--:R-:W-:Y:S05]  /*1ae30*/  @!P0 NANOSLEEP.SYNCS 0x989680 ;  /* 0x009896800000895d */ /* 0x008fea0003900000 */
[----:B------:R-:W3:Y:S02]  /*1ae40*/  @!P0 SYNCS.PHASECHK.TRANS64 P0, [R0+URZ+0x38820], R3 ;  /* 0x03882003000085a7 */ /* 0x000ee4000800007f */
[----:B---3--:R-:W-:Y:S05]  /*1ae50*/  @!P0 BRA `(.L_x_5260) ;  /* 0xfffffffc00f08947 */ /* 0x008fea000383ffff */
[----:B------:R-:W-:Y:S05]  /*1ae60*/  BRA `(.L_x_5314) ;  /* 0xffffffe800d47947 */ /* 0x000fea000383ffff */
.L_x_5261:
[----:B--2---:R-:W2:Y:S01]  /*1ae70*/  S2R R2, SR_TID.X ;  /* 0x0000000000027919 */ /* 0x004ea20000002100 */
[----:B------:R-:W-:Y:S01]  /*1ae80*/  BSSY B0, `(.L_x_5315) ;  /* 0x000000a000007945 */ /* 0x000fe20003800000 */
[----:B------:R-:W-:Y:S02]  /*1ae90*/  IMAD.MOV.U32 R12, RZ, RZ, RZ ;  /* 0x000000ffff0c7224 */ /* 0x000fe400078e00ff */
[----:B------:R-:W-:Y:S02]  /*1aea0*/  IMAD.MOV.U32 R11, RZ, RZ, 0x1f ;  /* 0x0000001fff0b7424 */ /* 0x000fe400078e00ff */
[----:B------:R-:W-:Y:S01]  /*1aeb0*/  IMAD.MOV.U32 R15, RZ, RZ, -0x1 ;  /* 0xffffffffff0f7424 */ /* 0x000fe200078e00ff */
[----:B--2---:R-:W-:-:S04]  /*1aec0*/  SHF.R.U32.HI R2, RZ, 0x5, R2 ;  /* 0x00000005ff027819 */ /* 0x004fc80000011602 */
[----:B------:R-:W-:-:S04]  /*1aed0*/  LOP3.LUT R2, R2, 0x3, RZ, 0xc0, !PT ;  /* 0x0000000302027812 */ /* 0x000fc800078ec0ff */
[----:B0-----:R-:W-:-:S07]  /*1aee0*/  MOV R13, R2 ;  /* 0x00000002000d7202 */ /* 0x001fce0000000f00 */
[----:B-1----:R-:W-:Y:S05]  /*1aef0*/  WARPSYNC.COLLECTIVE R15, `(.L_x_5316) ;  /* 0x000000000f087348 */ /* 0x002fea0003c00000 */
[----:B------:R0:W2:Y:S02]  /*1af00*/  SHFL.IDX P6, R14, R13, R12, R11 ;  /* 0x0000000c0d0e7389 */ /* 0x0000a400000c000b */
[----:B012---:R-:W-:Y:S01]  /*1af10*/  ENDCOLLECTIVE ;  /* 0x000000000000791b */ /* 0x007fe20003800000 */
.L_x_5316:
[----:B------:R-:W-:Y:S05]  /*1af20*/  BSYNC B0 ;  /* 0x0000000000007941 */ /* 0x000fea0003800000 */
.L_x_5315:
[----:B------:R-:W-:Y:S05]  /*1af30*/  BRA `(.L_x_5317) ;  /* 0xffffffe800b87947 */ /* 0x000fea000383ffff */
.L_x_5264:
[----:B------:R-:W-:Y:S01]  /*1af40*/  BSSY B1, `(.L_x_5318) ;  /* 0x0000006000017945 */ /* 0x000fe20003800000 */
[----:B------:R-:W-:-:S07]  /*1af50*/  IMAD.MOV.U32 R15, RZ, RZ, -0x1 ;  /* 0xffffffffff0f7424 */ /* 0x000fce00078e00ff */
[----:B012---:R-:W-:Y:S05]  /*1af60*/  WARPSYNC.COLLECTIVE R15, `(.L_x_5319) ;  /* 0x000000000f0c7348 */ /* 0x007fea0003c00000 */
[----:B------:R-:W-:Y:S02]  /*1af70*/  ELECT P6, UR62, PT ;  /* 0x00000000003e782f */ /* 0x000fe400038c0000 */
[----:B------:R-:W-:Y:S01]  /*1af80*/  MOV R14, UR62 ;  /* 0x0000003e000e7c02 */ /* 0x000fe20008000f00 */
[----:B012---:R-:W-:Y:S10]  /*1af90*/  ENDCOLLECTIVE ;  /* 0x000000000000791b */ /* 0x007ff40003800000 */
.L_x_5319:
[----:B------:R-:W-:Y:S05]  /*1afa0*/  BSYNC B1 ;  /* 0x0000000000017941 */ /* 0x000fea0003800000 */
.L_x_5318:
[----:B------:R-:W-:Y:S05]  /*1afb0*/  BRA `(.L_x_5320) ;  /* 0xffffffe800b07947 */ /* 0x000fea000383ffff */
.L_x_5266:
[----:B-1----:R1:W2:Y:S02]  /*1afc0*/  SYNCS.PHASECHK.TRANS64.TRYWAIT P0, [R6+URZ], R5 ;  /* 0x00000005060075a7 */ /* 0x0022a4000800017f */
[----:B--2---:R-:W-:Y:S05]  /*1afd0*/  @!P0 NANOSLEEP.SYNCS 0x989680 ;  /* 0x009896800000895d */ /* 0x004fea0003900000 */
[----:B------:R-:W2:Y:S02]  /*1afe0*/  @!P0 SYNCS.PHASECHK.TRANS64 P0, [R6+URZ], R5 ;  /* 0x00000005060085a7 */ /* 0x000ea4000800007f */
[----:B--2---:R-:W-:Y:S05]  /*1aff0*/  @!P0 BRA `(.L_x_5266) ;  /* 0xfffffffc00f08947 */ /* 0x004fea000383ffff */
[----:B------:R-:W-:Y:S05]  /*1b000*/  BRA `(.L_x_5321) ;  /* 0xffffffe800ec7947 */ /* 0x000fea000383ffff */
.L_x_5267:
[----:B--2---:R2:W3:Y:S02]  /*1b010*/  SYNCS.PHASECHK.TRANS64.TRYWAIT P0, [R7+URZ], R2 ;  /* 0x00000002070075a7 */ /* 0x0044e4000800017f */
[----:B---3--:R-:W-:Y:S05]  /*1b020*/  @!P0 NANOSLEEP.SYNCS 0x989680 ;  /* 0x009896800000895d */ /* 0x008fea0003900000 */
[----:B------:R-:W3:Y:S02]  /*1b030*/  @!P0 SYNCS.PHASECHK.TRANS64 P0, [R7+URZ], R2 ;  /* 0x00000002070085a7 */ /* 0x000ee4000800007f */
[----:B---3--:R-:W-:Y:S05]  /*1b040*/  @!P0 BRA `(.L_x_5267) ;  /* 0xfffffffc00f08947 */ /* 0x008fea000383ffff */
[----:B------:R-:W-:Y:S05]  /*1b050*/  BRA `(.L_x_5322) ;  /* 0xffffffe800e07947 */ /* 0x000fea000383ffff */
.L_x_5269:
[----:B---3--:R3:W4:Y:S02]  /*1b060*/  SYNCS.PHASECHK.TRANS64.TRYWAIT P0, [R4+URZ], R5 ;  /* 0x00000005040075a7 */ /* 0x008724000800017f */
[----:B----4-:R-:W-:Y:S05]  /*1b070*/  @!P0 NANOSLEEP.SYNCS 0x989680 ;  /* 0x009896800000895d */ /* 0x010fea0003900000 */
[----:B------:R-:W4:Y:S02]  /*1b080*/  @!P0 SYNCS.PHASECHK.TRANS64 P0, [R4+URZ], R5 ;  /* 0x00000005040085a7 */ /* 0x000f24000800007f */
[----:B----4-:R-:W-:Y:S05]  /*1b090*/  @!P0 BRA `(.L_x_5269) ;  /* 0xfffffffc00f08947 */ /* 0x010fea000383ffff */
[----:B------:R-:W-:Y:S05]  /*1b0a0*/  BRA `(.L_x_5323) ;  /* 0xffffffe800e87947 */ /* 0x000fea000383ffff */
.L_x_5324:
        /* <DEDUP_REMOVED lines=13> */
.L_x_11951:


//--------------------- .text._ZN7cutlass13device_kernelIN5flash11enable_sm90INS1_16FlashAttnFwdSm90INS1_25CollectiveMainloopFwdSm90ILi2EN4cute5tupleIJNS5_1CILi1EEES8_S8_EEENS6_IJNS7_ILi64EEESA_SA_EEELi512ENS_6half_tEfNS_4arch4Sm90ELb0ELb1ELb1ELb1ELb0ELb1ELb1ELb0ELb0ELb0ELb0ELb0EEENS1_21CollectiveEpilogueFwdINS6_IJSA_NS7_ILi512EEESA_EEES9_SC_SE_Li256ELb1ELb0ELb0ELb0EEENS1_36VarlenDynamicPersistentTileSchedulerILi64ELi64ELi256ELi32ELb0ELb0ELb1ELb1ELb0ELb1EEEEEEEEEvNT_6ParamsE --------------------------
	.section	.text._ZN7cutlass13device_kernelIN5flash11enable_sm90INS1_16FlashAttnFwdSm90INS1_25CollectiveMainloopFwdSm90ILi2EN4cute5tupleIJNS5_1CILi1EEES8_S8_EEENS6_IJNS7_ILi64EEESA_SA_EEELi512ENS_6half_tEfNS_4arch4Sm90ELb0ELb1ELb1ELb1ELb0ELb1ELb1ELb0ELb0ELb0ELb0ELb0EEENS1_21CollectiveEpilogueFwdINS6_IJSA_NS7_ILi512EEESA_EEES9_SC_SE_Li256ELb1ELb0ELb0ELb0EEENS1_36VarlenDynamicPersistentTileSchedulerILi64ELi64ELi256ELi32ELb0ELb0ELb1ELb1ELb0ELb1EEEEEEEEEvNT_6ParamsE,"ax",@progbits
	.align	128
.text._ZN7cutlass13device_kernelIN5flash11enable_sm90INS1_16FlashAttnFwdSm90INS1_25CollectiveMainloopFwdSm90ILi2EN4cute5tupleIJNS5_1CILi1EEES8_S8_EEENS6_IJNS7_ILi64EEESA_SA_EEELi512ENS_6half_tEfNS_4arch4Sm90ELb0ELb1ELb1ELb1ELb0ELb1ELb1ELb0ELb0ELb0ELb0ELb0EEENS1_21CollectiveEpilogueFwdINS6_IJSA_NS7_ILi512EEESA_EEES9_SC_SE_Li256ELb1ELb0ELb0ELb0EEENS1_36VarlenDynamicPersistentTileSchedulerILi64ELi64ELi256ELi32ELb0ELb0ELb1ELb1ELb0ELb1EEEEEEEEEvNT_6ParamsE:
        .type           _ZN7cutlass13device_kernelIN5flash11enable_sm90INS1_16FlashAttnFwdSm90INS1_25CollectiveMainloopFwdSm90ILi2EN4cute5tupleIJNS5_1CILi1EEES8_S8_EEENS6_IJNS7_ILi64EEESA_SA_EEELi512ENS_6half_tEfNS_4arch4Sm90ELb0ELb1ELb1ELb1ELb0ELb1ELb1ELb0ELb0ELb0ELb0ELb0EEENS1_21CollectiveEpilogueFwdINS6_IJSA_NS7_ILi512EEESA_EEES9_SC_SE_Li256ELb1ELb0ELb0ELb0EEENS1_36VarlenDynamicPersistentTileSchedulerILi64ELi64ELi256ELi32ELb0ELb0ELb1ELb1ELb0ELb1EEEEEEEEEvNT_6ParamsE,@function
        .size           _ZN7cutlass13device_kernelIN5flash11enable_sm90INS1_16FlashAttnFwdSm90INS1_25CollectiveMainloopFwdSm90ILi2EN4cute5tupleIJNS5_1CILi1EEES8_S8_EEENS6_IJNS7_ILi64EEESA_SA_EEELi512ENS_6half_tEfNS_4arch4Sm90ELb0ELb1ELb1ELb1ELb0ELb1ELb1ELb0ELb0ELb0ELb0ELb0EEENS1_21CollectiveEpilogueFwdINS6_IJSA_NS7_ILi512EEESA_EEES9_SC_SE_Li256ELb1ELb0ELb0ELb0EEENS1_36VarlenDynamicPersistentTileSchedulerILi64ELi64ELi256ELi32ELb0ELb0ELb1ELb1ELb0ELb1EEEEEEEEEvNT_6ParamsE,(.L_x_11952 - _ZN7cutlass13device_kernelIN5flash11enable_sm90INS1_16FlashAttnFwdSm90INS1_25CollectiveMainloopFwdSm90ILi2EN4cute5tupleIJNS5_1CILi1EEES8_S8_EEENS6_IJNS7_ILi64EEESA_SA_EEELi512ENS_6half_tEfNS_4arch4Sm90ELb0ELb1ELb1ELb1ELb0ELb1ELb1ELb0ELb0ELb0ELb0ELb0EEENS1_21CollectiveEpilogueFwdINS6_IJSA_NS7_ILi512EEESA_EEES9_SC_SE_Li256ELb1ELb0ELb0ELb0EEENS1_36VarlenDynamicPersistentTileSchedulerILi64ELi64ELi256ELi32ELb0ELb0ELb1ELb1ELb0ELb1EEEEEEEEEvNT_6ParamsE)
        .other          _ZN7cutlass13device_kernelIN5flash11enable_sm90INS1_16FlashAttnFwdSm90INS1_25CollectiveMainloopFwdSm90ILi2EN4cute5tupleIJNS5_1CILi1EEES8_S8_EEENS6_IJNS7_ILi64EEESA_SA_EEELi512ENS_6half_tEfNS_4arch4Sm90ELb0ELb1ELb1ELb1ELb0ELb1ELb1ELb0ELb0ELb0ELb0ELb0EEENS1_21CollectiveEpilogueFwdINS6_IJSA_NS7_ILi512EEESA_EEES9_SC_SE_Li256ELb1ELb0ELb0ELb0EEENS1_36VarlenDynamicPersistentTileSchedulerILi64ELi64ELi256ELi32ELb0ELb0ELb1ELb1ELb0ELb1EEEEEEEEEvNT_6ParamsE,@"STO_CUDA_ENTRY STV_DEFAULT"
_ZN7cutlass13device_kernelIN5flash11enable_sm90INS1_16FlashAttnFwdSm90INS1_25CollectiveMainloopFwdSm90ILi2EN4cute5tupleIJNS5_1CILi1EEES8_S8_EEENS6_IJNS7_ILi64EEESA_SA_EEELi512ENS_6half_tEfNS_4arch4Sm90ELb0ELb1ELb1ELb1ELb0ELb1ELb1ELb0ELb0ELb0ELb0ELb0EEENS1_21CollectiveEpilogueFwdINS6_IJSA_NS7_ILi512EEESA_EEES9_SC_SE_Li256ELb1ELb0ELb0ELb0EEENS1_36VarlenDynamicPersistentTileSchedulerILi64ELi64ELi256ELi32ELb0ELb0ELb1ELb1ELb0ELb1EEEEEEEEEvNT_6ParamsE:
[----:B------:R-:W0:Y:S02]  /*0000*/  LDC R1, c[0x0][0x28] ;  /* 0x00000a00ff017b82 */ /* 0x000e240000000800 */
[----:B0-----:R-:W-:Y:S01]  /*0010*/  VIADD R1, R1, 0xffffffc8 ;  /* 0xffffffc801017836 */ /* 0x001fe20000000000 */
[----:B------:R-:W0:Y:S01]  /*0020*/  S2R R3, SR_TID.X ;  /* 0x0000000000037919 */ /* 0x000e220000002100 */
[----:B------:R-:W-:Y:S01]  /*0030*/  ELECT P0, URZ, PT ;  /* 0x00000000003f782f */ /* 0x000fe20003800000 */
[----:B------:R-:W-:Y:S01]  /*0040*/  BSSY B0, `(.L_x_5325) ;  /* 0x000001a000007945 */ /* 0x000fe20003800000 */
[--C-:B0-----:R-:W-:Y:S02]  /*0050*/  SHF.R.U32.HI R0, RZ, 0x5, R3.reuse ;  /* 0x00000005ff007819 */ /* 0x101fe40000011603 */
[----:B------:R-:W-:-:S03]  /*0060*/  SHF.R.U32.HI R4, RZ, 0x7, R3 ;  /* 0x00000007ff047819 */ /* 0x000fc60000011603 */
        /* <DEDUP_REMOVED lines=23> */
.L_x_5326:
[----:B------:R-:W-:Y:S05]  /*01e0*/  BSYNC B0 ;  /* 0x0000000000007941 */ /* 0x000fea0003800000 */
.L_x_5325:
[----:B------:R-:W0:Y:S01]  /*01f0*/  SHFL.IDX PT, R4, R4, RZ, 0x1f ;  /* 0x00001fff04047589 */ /* 0x000e2200000e0000 */
[----:B------:R-:W-:Y:S01]  /*0200*/  VOTEU.ANY UP0, P0 ;  /* 0x00000000003f7886 */ /* 0x000fe20000000100 */
[----:B------:R-:W-:Y:S01]  /*0210*/  UMOV UR4, 0x1 ;  /* 0x0000000100047882 */ /* 0x000fe20000000000 */
[----:B------:R-:W-:Y:S01]  /*0220*/  UMOV UR7, 0x100 ;  /* 0x0000010000077882 */ /* 0x000fe20000000000 */
[----:B------:R-:W1:Y:S01]  /*0230*/  SHFL.IDX PT, R2, R0, RZ, 0x1f ;  /* 0x00001fff00027589 */ /* 0x000e6200000e0000 */
[----:B------:R-:W-:Y:S01]  /*0240*/  VOTEU.ANY UP1, P0 ;  /* 0x00000000003f7886 */ /* 0x000fe20000020100 */
[----:B------:R-:W2:Y:S01]  /*0250*/  @UP0 S2UR UR8, SR_CgaCtaId ;  /* 0x00000000000809c3 */ /* 0x000ea20000008800 */
[----:B------:R-:W-:Y:S01]  /*0260*/  @UP0 UMOV UR6, 0x400 ;  /* 0x0000040000060882 */ /* 0x000fe20000000000 */
[----:B------:R-:W-:-:S04]  /*0270*/  @UP0 UIADD3 UR4, -UR4, 0x100000, URZ ;  /* 0x0010000004040890 */ /* 0x000fc8000fffe13f */
[----:B------:R-:W-:Y:S02]  /*0280*/  @UP0 USHF.L.U32 UR5, UR4, 0xb, URZ ;  /* 0x0000000b04050899 */ /* 0x000fe4000800063f */
[----:B------:R-:W-:Y:S01]  /*0290*/  @UP0 USHF.L.U32 UR4, UR4, 0x1, URZ ;  /* 0x0000000104040899 */ /* 0x000fe2000800063f */
[----:B------:R-:W-:Y:S01]  /*02a0*/  VOTEU.ANY UP2, P0 ;  /* 0x00000000003f7886 */ /* 0x000fe20000040100 */
[----:B------:R-:W-:Y:S01]  /*02b0*/  VOTEU.ANY UP3, P0 ;  /* 0x00000000003f7886 */ /* 0x000fe20000060100 */
[----:B0-----:R-:W-:Y:S02]  /*02c0*/  R2UR UR9, R4 ;  /* 0x00000000040972ca */ /* 0x001fe400000e0000 */
[----:B-1----:R-:W-:Y:S01]  /*02d0*/  ISETP.NE.AND P1, PT, R2, RZ, PT ;  /* 0x000000ff0200720c */ /* 0x002fe20003f25270 */
[----:B--2---:R-:W-:Y:S02]  /*02e0*/  @UP0 ULEA UR8, UR8, UR6, 0x18 ;  /* 0x0000000608080291 */ /* 0x004fe4000f8ec03f */
[----:B------:R-:W-:-:S04]  /*02f0*/  @UP0 UIADD3 UR6, -UR7, 0x100000, URZ ;  /* 0x0010000007060890 */ /* 0x000fc8000fffe13f */
[----:B------:R-:W-:Y:S02]  /*0300*/  @UP0 USHF.L.U32 UR7, UR6, 0xb, URZ ;  /* 0x0000000b06070899 */ /* 0x000fe4000800063f */
[----:B------:R-:W-:Y:S02]  /*0310*/  @UP0 USHF.L.U32 UR6, UR6, 0x1, URZ ;  /* 0x0000000106060899 */ /* 0x000fe4000800063f */
[----:B------:R-:W-:Y:S01]  /*0320*/  IMAD.U32 R4, RZ, RZ, UR9 ;  /* 0x00000009ff047e24 */ /* 0x000fe2000f8e00ff */
[----:B------:R-:W-:-:S04]  /*0330*/  UISETP.NE.AND UP0, UPT, UR9, URZ, UPT ;  /* 0x0000003f0900728c */ /* 0x000fc8000bf05270 */
[----:B------:R0:W-:Y:S04]  /*0340*/  STL [R1+0x2c], R4 ;  /* 0x00002c0401007387 */ /* 0x0001e80000100800 */
[----:B------:R-:W1:Y:S02]  /*0350*/  FENCE.VIEW.ASYNC.S ;  /* 0x00000000000073c6 */ /* 0x000e640000000000 */
[----:B-1----:R0:W1:Y:S01]  /*0360*/  @UP1 SYNCS.EXCH.64 URZ, [UR8+0x38800], UR4 ;  /* 0x03880004083f15b2 */ /* 0x0020620008000100 */
[----:B------:R0:W2:Y:S01]  /*0370*/  @UP2 SYNCS.EXCH.64 URZ, [UR8+0x38810], UR4 ;  /* 0x03881004083f25b2 */ /* 0x0000a20008000100 */
[----:B------:R0:W3:Y:S01]  /*0380*/  @UP3 SYNCS.EXCH.64 URZ, [UR8+0x38820], UR6 ;  /* 0x03882006083f35b2 */ /* 0x0000e20008000100 */
        /* <DEDUP_REMOVED lines=14> */
[----:B----4-:R-:W-:Y:S01]  /*0470*/  NOP ;  /* 0x0000000000007918 */ /* 0x010fe20000000000 */
.L_x_5327:
[----:B------:R-:W4:Y:S01]  /*0480*/  SHFL.IDX PT, R2, R0, RZ, 0x1f ;  /* 0x00001fff00027589 */ /* 0x000f2200000e0000 */
[----:B------:R-:W-:Y:S01]  /*0490*/  NOP ;  /* 0x0000000000007918 */ /* 0x000fe20000000000 */
[----:B----4-:R-:W-:-:S13]  /*04a0*/  ISETP.NE.AND P0, PT, R2, RZ, PT ;  /* 0x000000ff0200720c */ /* 0x010fda0003f05270 */
        /* <DEDUP_REMOVED lines=18> */
[----:B----4-:R-:W-:Y:S01]  /*05d0*/  NOP ;  /* 0x0000000000007918 */ /* 0x010fe20000000000 */
.L_x_5328:
[----:B------:R-:W4:Y:S01]  /*05e0*/  SHFL.IDX PT, R2, R0, RZ, 0x1f ;  /* 0x00001fff00027589 */ /* 0x000f2200000e0000 */
[----:B------:R-:W-:Y:S01]  /*05f0*/  NOP ;  /* 0x0000000000007918 */ /* 0x000fe20000000000 */
[----:B----4-:R-:W-:-:S13]  /*0600*/  ISETP.NE.AND P0, PT, R2, RZ, PT ;  /* 0x000000ff0200720c */ /* 0x010fda0003f05270 */
        /* <DEDUP_REMOVED lines=15> */
.L_x_5329:
        /* <DEDUP_REMOVED lines=22> */
.L_x_5330:
        /* <DEDUP_REMOVED lines=22> */
.L_x_5331:
        /* <DEDUP_REMOVED lines=8> */
[----:B-123--:R-:W-:Y:S06]  /*0a40*/  BAR.SYNC.DEFER_BLOCKING 0x0 ;  /* 0x0000000000007b1d */ /* 0x00efec0000010000 */
[----:B------:R-:W-:Y:S05]  /*0a50*/  @!P0 BRA `(.L_x_5333) ;  /* 0x000001bc00908947 */ /* 0x000fea0003800000 */
.L_x_5334:
[----:B------:R-:W-:-:S08]  /*0a60*/  NOP ;  /* 0x0000000000007918 */ /* 0x000fd00000000000 */
[----:B------:R-:W1:Y:S02]  /*0a70*/  USETMAXREG.TRY_ALLOC.CTAPOOL UP0, 0xf0 ;  /* 0x000000f0000079c8 */ /* 0x000e640008000600 */
[----:B-1----:R-:W-:-:S13]  /*0a80*/  PLOP3.LUT P0, PT, PT, PT, UP0, 0x80, 0x0 ;  /* 0x000000000000781c */ /* 0x002fda0003f0f008 */
[----:B------:R-:W-:Y:S05]  /*0a90*/  @!P0 BRA `(.L_x_5334) ;  /* 0xfffffffc00f08947 */ /* 0x000fea000383ffff */
[----:B------:R-:W-:Y:S01]  /*0aa0*/  SHF.R.U32.HI R0, RZ, 0x7, R3 ;  /* 0x00000007ff007819 */ /* 0x000fe20000011603 */
[----:B------:R-:W1:Y:S01]  /*0ab0*/  S2UR UR5, SR_CgaCtaId ;  /* 0x00000000000579c3 */ /* 0x000e620000008800 */
[----:B------:R-:W-:Y:S02]  /*0ac0*/  UMOV UR4, 0x400 ;  /* 0x0000040000047882 */ /* 0x000fe40000000000 */
[----:B------:R-:W-:-:S13]  /*0ad0*/  ISETP.NE.AND P0, PT, R0, 0x1, PT ;  /* 0x000000010000780c */ /* 0x000fda0003f05270 */
[----:B------:R-:W-:Y:S06]  /*0ae0*/  @!P0 BAR.ARV 0x8, 0xa0 ;  /* 0x0202800000008b1d */ /* 0x000fec0000002000 */
[----:B------:R-:W-:Y:S01]  /*0af0*/  ISETP.GE.U32.AND P0, PT, R3, 0x100, PT ;  /* 0x000001000300780c */ /* 0x000fe20003f06070 */
[----:B-1----:R-:W-:-:S06]  /*0b00*/  ULEA UR4, UR5, UR4, 0x18 ;  /* 0x0000000405047291 */ /* 0x002fcc000f8ec03f */
[----:B------:R-:W-:Y:S01]  /*0b10*/  IMAD.U32 R18, RZ, RZ, UR4 ;  /* 0x00000004ff127e24 */ /* 0x000fe2000f8e00ff */
[----:B------:R-:W-:-:S05]  /*0b20*/  ULDC UR4, c[0x0][0xd14] ;  /* 0x0003450000047ab9 */ /* 0x000fca0000000800 */
[----:B------:R-:W-:Y:S08]  /*0b30*/  @P0 BAR.ARV 0xf, 0x100 ;  /* 0x03c4000000000b1d */ /* 0x000ff00000002000 */
[----:B------:R-:W-:Y:S06]  /*0b40*/  BAR.SYNC.DEFER_BLOCKING 0x5, 0x120 ;  /* 0x0144800000007b1d */ /* 0x000fec0000010000 */
[----:B------:R-:W1:Y:S02]  /*0b50*/  LDS.128 R188, [R18+0x388d0] ;  /* 0x0388d00012bc7984 */ /* 0x000e640000000c00 */
[----:B------:R-:W-:Y:S06]  /*0b60*/  BAR.ARV 0x4, 0x120 ;  /* 0x0104800000007b1d */ /* 0x000fec0000002000 */
[----:B-1----:R-:W-:-:S13]  /*0b70*/  ISETP.GE.AND P0, PT, R191, UR4, PT ;  /* 0x00000004bf007c0c */ /* 0x002fda000bf06270 */
[----:B------:R-:W-:Y:S05]  /*0b80*/  @P0 BRA `(.L_x_5335) ;  /* 0x0000022800bc0947 */ /* 0x000fea0003800000 */
[----:B------:R-:W2:Y:S01]  /*0b90*/  LDL R0, [R1+0x30] ;  /* 0x0000300001007983 */ /* 0x000ea20000100800 */
[----:B------:R-:W-:Y:S01]  /*0ba0*/  VIADD R233, R3, 0xffffff80 ;  /* 0xffffff8003e97836 */ /* 0x000fe20000000000 */
[----:B------:R-:W-:Y:S01]  /*0bb0*/  MOV R218, RZ ;  /* 0x000000ff00da7202 */ /* 0x000fe20000000f00 */
[----:B------:R-:W-:Y:S02]  /*0bc0*/  IMAD.MOV.U32 R208, RZ, RZ, 0x20 ;  /* 0x00000020ffd07424 */ /* 0x000fe400078e00ff */
[----:B------:R-:W-:Y:S02]  /*0bd0*/  IMAD.MOV.U32 R186, RZ, RZ, RZ ;  /* 0x000000ffffba7224 */ /* 0x000fe400078e00ff */
[----:B------:R-:W-:Y:S02]  /*0be0*/  IMAD.MOV.U32 R192, RZ, RZ, RZ ;  /* 0x000000ffffc07224 */ /* 0x000fe400078e00ff */
[----:B------:R-:W-:Y:S02]  /*0bf0*/  IMAD.MOV.U32 R22, RZ, RZ, RZ ;  /* 0x000000ffff167224 */ /* 0x000fe400078e00ff */
[----:B------:R-:W-:Y:S01]  /*0c00*/  IMAD.MOV.U32 R19, RZ, RZ, RZ ;  /* 0x000000ffff137224 */ /* 0x000fe200078e00ff */
[----:B--2---:R-:W-:-:S02]  /*0c10*/  R2UR UR4, R0 ;  /* 0x00000000000472ca */ /* 0x004fc400000e0000 */
[----:B------:R-:W-:-:S04]  /*0c20*/  SHF.R.S32.HI R0, RZ, 0x1f, R233 ;  /* 0x0000001fff007819 */ /* 0x000fc800000114e9 */
[CC--:B------:R-:W-:Y:S02]  /*0c30*/  LEA.HI R3, R0.reuse, R233.reuse, RZ, 0x4 ;  /* 0x000000e900037211 */ /* 0x0c0fe400078f20ff */
[CC--:B0-----:R-:W-:Y:S02]  /*0c40*/  LEA.HI R2, R0.reuse, R233.reuse, RZ, 0x7 ;  /* 0x000000e900027211 */ /* 0x0c1fe400078f38ff */
[----:B------:R-:W-:Y:S02]  /*0c50*/  LOP3.LUT R4, R3, 0xfffffff0, RZ, 0xc0, !PT ;  /* 0xfffffff003047812 */ /* 0x000fe400078ec0ff */
[----:B------:R-:W-:Y:S01]  /*0c60*/  LEA.HI R5, R0, R233, RZ, 0x5 ;  /* 0x000000e900057211 */ /* 0x000fe200078f28ff */
[----:B------:R-:W-:Y:S01]  /*0c70*/  ULOP3.LUT UR36, UR4, 0x1, URZ, 0xfc, !UPT ;  /* 0x0000000104247892 */ /* 0x000fe2000f8efc3f */
[----:B------:R-:W-:Y:S01]  /*0c80*/  LOP3.LUT R6, R2, 0xffffff80, RZ, 0xc0, !PT ;  /* 0xffffff8002067812 */ /* 0x000fe200078ec0ff */
[----:B------:R-:W-:Y:S01]  /*0c90*/  IMAD.IADD R4, R233, 0x1, -R4 ;  /* 0x00000001e9047824 */ /* 0x000fe200078e0a04 */
[----:B------:R-:W-:-:S02]  /*0ca0*/  SHF.R.S32.HI R213, RZ, 0x5, R5 ;  /* 0x00000005ffd57819 */ /* 0x000fc40000011405 */
[----:B------:R-:W-:Y:S01]  /*0cb0*/  SHF.R.S32.HI R8, RZ, 0x1f, R5 ;  /* 0x0000001fff087819 */ /* 0x000fe20000011405 */
[----:B------:R-:W-:Y:S01]  /*0cc0*/  IMAD.IADD R7, R233, 0x1, -R6 ;  /* 0x00000001e9077824 */ /* 0x000fe200078e0a06 */
[----:B------:R-:W-:Y:S02]  /*0cd0*/  SHF.R.S32.HI R5, RZ, 0x1f, R4 ;  /* 0x0000001fff057819 */ /* 0x000fe40000011404 */
[----:B------:R-:W-:Y:S02]  /*0ce0*/  SHF.R.S32.HI R6, RZ, 0x4, R3 ;  /* 0x00000004ff067819 */ /* 0x000fe40000011403 */
[----:B------:R-:W-:Y:S02]  /*0cf0*/  LEA.HI R11, R5, R4, RZ, 0x3 ;  /* 0x00000004050b7211 */ /* 0x000fe400078f18ff */
[----:B------:R-:W-:Y:S02]  /*0d00*/  LEA.HI R3, R3, R6, RZ, 0x1 ;  /* 0x0000000603037211 */ /* 0x000fe400078f08ff */
[----:B------:R-:W-:-:S02]  /*0d10*/  LEA.HI R8, R8, R213, RZ, 0x2 ;  /* 0x000000d508087211 */ /* 0x000fc400078f10ff */
[C---:B------:R-:W-:Y:S01]  /*0d20*/  LOP3.LUT R13, R11.reuse, 0xfffffff8, RZ, 0xc0, !PT ;  /* 0xfffffff80b0d7812 */ /* 0x040fe200078ec0ff */
[----:B------:R-:W-:Y:S01]  /*0d30*/  IMAD.SHL.U32 R11, R11, 0x40, RZ ;  /* 0x000000400b0b7824 */ /* 0x000fe200078e00ff */
[----:B------:R-:W-:Y:S02]  /*0d40*/  SHF.R.S32.HI R221, RZ, 0x7, R2 ;  /* 0x00000007ffdd7819 */ /* 0x000fe40000011402 */
[----:B------:R-:W-:Y:S01]  /*0d50*/  LOP3.LUT R3, R3, 0x1ffffffe, RZ, 0xc0, !PT ;  /* 0x1ffffffe03037812 */ /* 0x000fe200078ec0ff */
[----:B------:R-:W-:Y:S01]  /*0d60*/  IMAD.IADD R13, R4, 0x1, -R13 ;  /* 0x00000001040d7824 */ /* 0x000fe200078e0a0d */
[----:B------:R-:W-:Y:S02]  /*0d70*/  LOP3.LUT R8, R8, 0x3ffffc, RZ, 0xc0, !PT ;  /* 0x003ffffc08087812 */ /* 0x000fe400078ec0ff */
[----:B------:R-:W-:Y:S01]  /*0d80*/  LEA R15, R221, R4, 0x8 ;  /* 0x00000004dd0f7211 */ /* 0x000fe200078e40ff */
[----:B------:R-:W-:Y:S01]  /*0d90*/  IMAD.IADD R3, R6, 0x1, -R3 ;  /* 0x0000000106037824 */ /* 0x000fe200078e0a03 */
[----:B------:R-:W-:Y:S01]  /*0da0*/  SHF.R.S32.HI R10, RZ, 0x1f, R7 ;  /* 0x0000001fff0a7819 */ /* 0x000fe20000011407 */
[----:B------:R-:W-:Y:S01]  /*0db0*/  IMAD.IADD R8, R213, 0x1, -R8 ;  /* 0x00000001d5087824 */ /* 0x000fe200078e0a08 */
[C---:B------:R-:W-:Y:S01]  /*0dc0*/  R2P PR, R13.reuse, 0x6 ;  /* 0x000000060d007804 */ /* 0x040fe20000000000 */
[----:B------:R-:W-:Y:S01]  /*0dd0*/  IMAD.SHL.U32 R4, R13, 0x40, RZ ;  /* 0x000000400d047824 */ /* 0x000fe200078e00ff */
[----:B------:R-:W-:Y:S01]  /*0de0*/  LEA.HI R5, R10, R7, RZ, 0x2 ;  /* 0x000000070a057211 */ /* 0x000fe200078f10ff */
[----:B------:R-:W-:Y:S01]  /*0df0*/  IMAD R8, R8, 0x10, R15 ;  /* 0x0000001008087824 */ /* 0x000fe200078e020f */
[----:B------:R-:W-:Y:S01]  /*0e00*/  LEA.HI R2, R2, R221, RZ, 0x1 ;  /* 0x000000dd02027211 */ /* 0x000fe200078f08ff */
[----:B------:R-:W-:Y:S01]  /*0e10*/  IMAD.SHL.U32 R3, R3, 0x8, RZ ;  /* 0x0000000803037824 */ /* 0x000fe200078e00ff */
[----:B------:R-:W-:-:S02]  /*0e20*/  LOP3.LUT R4, R4, 0x1c0, RZ, 0xc0, !PT ;  /* 0x000001c004047812 */ /* 0x000fc400078ec0ff */
[----:B------:R-:W-:Y:S01]  /*0e30*/  SHF.R.S32.HI R9, RZ, 0x2, R5 ;  /* 0x00000002ff097819 */ /* 0x000fe20000011405 */
[--C-:B------:R-:W-:Y:S01]  /*0e40*/  IMAD.U32 R232, R8, 0x40, R3.reuse ;  /* 0x0000004008e87824 */ /* 0x100fe200078e0003 */
[----:B------:R-:W-:Y:S02]  /*0e50*/  LOP3.LUT R3, R4, 0x8, R3, 0xf8, !PT ;  /* 0x0000000804037812 */ /* 0x000fe400078ef803 */
[----:B------:R-:W-:Y:S02]  /*0e60*/  SHF.R.U32.HI R6, RZ, 0x3, R4 ;  /* 0x00000003ff067819 */ /* 0x000fe40000011604 */
[----:B------:R-:W-:Y:S02]  /*0e70*/  LOP3.LUT R4, R11, 0x7ffffe00, RZ, 0xc0, !PT ;  /* 0x7ffffe000b047812 */ /* 0x000fe400078ec0ff */
[----:B------:R-:W-:Y:S02]  /*0e80*/  LOP3.LUT R3, R3, R6, RZ, 0x3c, !PT ;  /* 0x0000000603037212 */ /* 0x000fe400078e3cff */
[----:B------:R-:W-:-:S02]  /*0e90*/  LEA R4, R213, R4, 0xa ;  /* 0x00000004d5047211 */ /* 0x000fc400078e50ff */
[----:B------:R-:W-:Y:S02]  /*0ea0*/  SHF.R.S32.HI R12, RZ, 0x1f, R5 ;  /* 0x0000001fff0c7819 */ /* 0x000fe40000011405 */
[----:B------:R-:W-:Y:S01]  /*0eb0*/  LEA.HI R10, R10, R7, RZ, 0x5 ;  /* 0x000000070a0a7211 */ /* 0x000fe200078f28ff */
[----:B------:R-:W-:Y:S01]  /*0ec0*/  IMAD.IADD R3, R4, 0x1, R3 ;  /* 0x0000000104037824 */ /* 0x000fe200078e0203 */
[CC--:B------:R-:W-:Y:S02]  /*0ed0*/  LEA.HI R4, R0.reuse, R233.reuse, RZ, 0x3 ;  /* 0x000000e900047211 */ /* 0x0c0fe400078f18ff */
[----:B------:R-:W-:Y:S01]  /*0ee0*/  LEA.HI R0, R0, R233, RZ, 0x2 ;  /* 0x000000e900007211 */ /* 0x000fe200078f10ff */
[----:B------:R-:W-:Y:S01]  /*0ef0*/  IMAD R196, R3, 0x2, R18 ;  /* 0x0000000203c47824 */ /* 0x000fe200078e0212 */
[----:B------:R-:W-:Y:S02]  /*0f00*/  SHF.R.S32.HI R214, RZ, 0x3, R4 ;  /* 0x00000003ffd67819 */ /* 0x000fe40000011404 */
[----:B------:R-:W-:Y:S01]  /*0f10*/  LOP3.LUT R4, R4, 0x1ffffff8, RZ, 0xc0, !PT ;  /* 0x1ffffff804047812 */ /* 0x000fe200078ec0ff */
[C---:B------:R-:W-:Y:S01]  /*0f20*/  VIADD R209, R196.reuse, 0x36400 ;  /* 0x00036400c4d17836 */ /* 0x040fe20000000000 */
[----:B------:R-:W-:Y:S01]  /*0f30*/  SHF.R.S32.HI R187, RZ, 0x2, R0 ;  /* 0x00000002ffbb7819 */ /* 0x000fe20000011400 */
[----:B------:R-:W-:Y:S01]  /*0f40*/  VIADD R197, R196, 0x36440 ;  /* 0x00036440c4c57836 */ /* 0x000fe20000000000 */
[----:B------:R-:W-:Y:S01]  /*0f50*/  LOP3.LUT R220, R0, 0xfffffffc, RZ, 0xc0, !PT ;  /* 0xfffffffc00dc7812 */ /* 0x000fe200078ec0ff */
[----:B------:R-:W-:Y:S01]  /*0f60*/  IMAD.IADD R4, R233, 0x1, -R4 ;  /* 0x00000001e9047824 */ /* 0x000fe200078e0a04 */
[----:B------:R-:W-:Y:S01]  /*0f70*/  SHF.R.S32.HI R0, RZ, 0x1f, R0 ;  /* 0x0000001fff007819 */ /* 0x000fe20000011400 */
[----:B------:R-:W-:Y:S01]  /*0f80*/  VIADD R235, R187, 0x20 ;  /* 0x00000020bbeb7836 */ /* 0x000fe20000000000 */
[----:B------:R-:W-:Y:S01]  /*0f90*/  LEA.HI R12, R12, R9, RZ, 0x3 ;  /* 0x000000090c0c7211 */ /* 0x000fe200078f18ff */
[----:B------:R-:W-:Y:S01]  /*0fa0*/  IMAD.SHL.U32 R211, R4, 0x8, RZ ;  /* 0x0000000804d37824 */ /* 0x000fe200078e00ff */
[----:B------:R-:W-:Y:S01]  /*0fb0*/  LEA.HI R0, R0, R187, RZ, 0x3 ;  /* 0x000000bb00007211 */ /* 0x000fe200078f18ff */
[----:B------:R-:W-:Y:S01]  /*0fc0*/  IMAD.IADD R220, R233, 0x1, -R220 ;  /* 0x00000001e9dc7824 */ /* 0x000fe200078e0adc */
[----:B------:R-:W-:Y:S01]  /*0fd0*/  SHF.R.S32.HI R4, RZ, 0x1f, R235 ;  /* 0x0000001fff047819 */ /* 0x000fe200000114eb */
[----:B------:R-:W-:Y:S01]  /*0fe0*/  IMAD.SHL.U32 R230, R235, 0x40, RZ ;  /* 0x00000040ebe67824 */ /* 0x000fe200078e00ff */
[----:B------:R-:W-:Y:S01]  /*0ff0*/  LOP3.LUT R0, R0, 0xfffffff8, RZ, 0xc0, !PT ;  /* 0xfffffff800007812 */ /* 0x000fe200078ec0ff */
[----:B------:R-:W-:Y:S01]  /*1000*/  IMAD.SHL.U32 R16, R220, 0x8, RZ ;  /* 0x00000008dc107824 */ /* 0x000fe200078e00ff */
[----:B------:R-:W-:Y:S01]  /*1010*/  LEA.HI R4, R4, R235, RZ, 0x3 ;  /* 0x000000eb04047211 */ /* 0x000fe200078f18ff */
[----:B------:R-:W-:Y:S01]  /*1020*/  @P2 VIADD R197, R209, 0xffffffc0 ;  /* 0xffffffc0d1c52836 */ /* 0x000fe20000000000 */
[----:B------:R-:W-:Y:S01]  /*1030*/  LOP3.LUT R230, R230, 0x1c0, RZ, 0xc0, !PT ;  /* 0x000001c0e6e67812 */ /* 0x000fe200078ec0ff */
[----:B------:R-:W-:Y:S01]  /*1040*/  IMAD.IADD R194, R187, 0x1, -R0 ;  /* 0x00000001bbc27824 */ /* 0x000fe200078e0a00 */
[----:B------:R-:W-:-:S02]  /*1050*/  SHF.L.U32 R4, R4, 0x6, RZ ;  /* 0x0000000604047819 */ /* 0x000fc400000006ff */
[----:B------:R-:W-:Y:S02]  /*1060*/  LOP3.LUT R12, R12, 0xfffffff8, RZ, 0xc0, !PT ;  /* 0xfffffff80c0c7812 */ /* 0x000fe400078ec0ff */
[----:B------:R-:W-:Y:S02]  /*1070*/  LOP3.LUT R8, R5, 0x7ffffffc, RZ, 0xc0, !PT ;  /* 0x7ffffffc05087812 */ /* 0x000fe400078ec0ff */
[----:B------:R-:W-:Y:S01]  /*1080*/  LOP3.LUT R2, R2, 0xfffffe, RZ, 0xc0, !PT ;  /* 0x00fffffe02027812 */ /* 0x000fe200078ec0ff */
[----:B------:R-:W-:Y:S01]  /*1090*/  IMAD.IADD R193, R9, 0x1, -R12 ;  /* 0x0000000109c17824 */ /* 0x000fe200078e0a0c */
[----:B------:R-:W-:Y:S01]  /*10a0*/  LOP3.LUT R0, R230, 0x38, R16, 0xf8, !PT ;  /* 0x00000038e6007812 */ /* 0x000fe200078ef810 */
[----:B------:R-:W-:Y:S01]  /*10b0*/  IMAD.IADD R8, R7, 0x1, -R8 ;  /* 0x0000000107087824 */ /* 0x000fe200078e0a08 */
[----:B------:R-:W-:Y:S01]  /*10c0*/  SHF.R.U32.HI R234, RZ, 0x3, R230 ;  /* 0x00000003ffea7819 */ /* 0x000fe200000116e6 */
[----:B------:R-:W-:Y:S01]  /*10d0*/  IMAD.IADD R2, R221, 0x1, -R2 ;  /* 0x00000001dd027824 */ /* 0x000fe200078e0a02 */
[----:B------:R-:W-:Y:S01]  /*10e0*/  LOP3.LUT R231, R4, 0xfffffe00, RZ, 0xc0, !PT ;  /* 0xfffffe0004e77812 */ /* 0x000fe200078ec0ff */
[----:B------:R-:W-:Y:S01]  /*10f0*/  IMAD.SHL.U32 R185, R8, 0x2, RZ ;  /* 0x0000000208b97824 */ /* 0x000fe200078e00ff */
[----:B------:R-:W-:Y:S01]  /*1100*/  SEL R208, R208, 0xffffffe0, !P1 ;  /* 0xffffffe0d0d07807 */ /* 0x000fe20004800000 */
[----:B------:R-:W-:Y:S01]  /*1110*/  IMAD.SHL.U32 R195, R2, 0x100, RZ ;  /* 0x0000010002c37824 */ /* 0x000fe200078e00ff */
[----:B------:R-:W-:-:S02]  /*1120*/  SHF.R.S32.HI R10, RZ, 0x5, R10 ;  /* 0x00000005ff0a7819 */ /* 0x000fc4000001140a */
[----:B------:R-:W-:Y:S01]  /*1130*/  LOP3.LUT R3, R231, R0, R234, 0xf6, !PT ;  /* 0x00000000e7037212 */ /* 0x000fe200078ef6ea */
[----:B------:R-:W-:Y:S01]  /*1140*/  IMAD.IADD R209, R209, 0x1, R208 ;  /* 0x00000001d1d17824 */ /* 0x000fe200078e02d0 */
[----:B------:R-:W-:Y:S01]  /*1150*/  SHF.R.S32.HI R227, RZ, 0x1f, R187 ;  /* 0x0000001fffe37819 */ /* 0x000fe200000114bb */
[----:B------:R-:W-:Y:S01]  /*1160*/  IMAD R193, R10, 0x10, R193 ;  /* 0x000000100ac17824 */ /* 0x000fe200078e02c1 */
[----:B------:R-:W-:Y:S01]  /*1170*/  IADD3 R208, R208, R197, RZ ;  /* 0x000000c5d0d07210 */ /* 0x000fe20007ffe0ff */
[----:B------:R-:W-:-:S07]  /*1180*/  IMAD R228, R3, 0x2, R18 ;  /* 0x0000000203e47824 */ /* 0x000fce00078e0212 */
.L_x_5545:
[----:B------:R-:W-:Y:S01]  /*1190*/  ULDC.64 UR4, c[0x0][0xb20] ;  /* 0x0002c80000047ab9 */ /* 0x000fe20000000a00 */
[----:B0-23-5:R-:W0:Y:S01]  /*11a0*/  LDC.64 R4, c[0x0][0xb00] ;  /* 0x0002c000ff047b82 */ /* 0x02de220000000a00 */
        /* <DEDUP_REMOVED lines=31> */
[----:B------:R-:W-:Y:S02]  /*13a0*/  IMAD.MOV.U32 R219, RZ, RZ, R189 ;  /* 0x000000ffffdb7224 */ /* 0x000fe400078e00bd */
        /* <DEDUP_REMOVED lines=12> */
.L_x_5336:
[----:B------:R-:W-:Y:S01]  /*1470*/  IMAD.U32 R32, RZ, RZ, UR5 ;  /* 0x00000005ff207e24 */ /* 0x000fe2000f8e00ff */
[----:B------:R-:W-:Y:S01]  /*1480*/  MOV R24, UR4 ;  /* 0x0000000400187c02 */ /* 0x000fe20008000f00 */
[----:B------:R-:W-:Y:S06]  /*1490*/  @!P2 BRA `(.L_x_5337) ;  /* 0x000000000010a947 */ /* 0x000fec0003800000 */
[----:B------:R-:W0:Y:S02]  /*14a0*/  LDC.64 R2, c[0x0][0xb18] ;  /* 0x0002c600ff027b82 */ /* 0x000e240000000a00 */
[----:B0-----:R-:W-:-:S05]  /*14b0*/  IMAD.WIDE R2, R191, 0x4, R2 ;  /* 0x00000004bf027825 */ /* 0x001fca00078e0202 */
[----:B------:R0:W5:Y:S01]  /*14c0*/  LDG.E R24, desc[UR54][R2.64] ;  /* 0x0000003602187981 */ /* 0x000162000c1e1900 */
[----:B------:R-:W-:Y:S05]  /*14d0*/  BRA `(.L_x_5338) ;  /* 0x0000000000107947 */ /* 0x000fea0003800000 */
.L_x_5337:
[----:B------:R-:W-:Y:S05]  /*14e0*/  @!P3 BRA `(.L_x_5338) ;  /* 0x00000000000cb947 */ /* 0x000fea0003800000 */
[----:B------:R-:W2:Y:S04]  /*14f0*/  LDG.E R3, desc[UR54][R8.64] ;  /* 0x0000003608037981 */ /* 0x000ea8000c1e1900 */
[----:B------:R-:W2:Y:S02]  /*1500*/  LDG.E R24, desc[UR54][R8.64+0x4] ;  /* 0x0000043608187981 */ /* 0x000ea4000c1e1900 */
[----:B--2---:R-:W-:-:S07]  /*1510*/  IMAD.IADD R24, R24, 0x1, -R3 ;  /* 0x0000000118187824 */ /* 0x004fce00078e0a03 */
.L_x_5338:
        /* <DEDUP_REMOVED lines=13> */
[----:B--2---:R-:W-:-:S04]  /*15f0*/  @P1 IMAD.WIDE R4, R191, 0x4, R4 ;  /* 0x00000004bf041825 */ /* 0x004fc800078e0204 */
[----:B------:R-:W-:Y:S01]  /*1600*/  IMAD.IADD R11, R24, 0x1, -R11 ;  /* 0x00000001180b7824 */ /* 0x000fe200078e0a0b */
[----:B------:R0:W5:Y:S01]  /*1610*/  @P1 LDG.E R33, desc[UR54][R4.64] ;  /* 0x0000003604211981 */ /* 0x000162000c1e1900 */
[----:B-1----:R-:W-:Y:S02]  /*1620*/  ISETP.GE.AND P1, PT, R9, 0x1, PT ;  /* 0x000000010900780c */ /* 0x002fe40003f26270 */
[----:B------:R-:W-:Y:S01]  /*1630*/  LEA R47, R189, 0x40, 0x6 ;  /* 0x00000040bd2f7811 */ /* 0x000fe200078e30ff */
[----:B---3--:R-:W-:-:S04]  /*1640*/  @P0 IMAD.IADD R32, R7, 0x1, -R0 ;  /* 0x0000000107200824 */ /* 0x008fc800078e0a00 */
[----:B------:R-:W-:-:S04]  /*1650*/  IMAD.IADD R23, R11, 0x1, R32 ;  /* 0x000000010b177824 */ /* 0x000fc800078e0220 */
[C---:B------:R-:W-:Y:S01]  /*1660*/  VIADD R0, R23.reuse, 0x3f ;  /* 0x0000003f17007836 */ /* 0x040fe20000000000 */
[----:B------:R-:W-:-:S04]  /*1670*/  IADD3 R47, R23, R47, -R184 ;  /* 0x0000002f172f7210 */ /* 0x000fc80007ffe8b8 */
        /* <DEDUP_REMOVED lines=16> */
.L_x_5341:
[----:B------:R-:W-:-:S13]  /*1780*/  ISETP.NE.AND P0, PT, R9, 0x1, PT ;  /* 0x000000010900780c */ /* 0x000fda0003f05270 */
[----:B------:R-:W0:Y:S02]  /*1790*/  @P0 LDC.64 R4, c[0x0][0xae0] ;  /* 0x0002b800ff040b82 */ /* 0x000e240000000a00 */
[----:B0-----:R-:W-:-:S05]  /*17a0*/  @P0 IMAD.HI.U32 R4, R2, R4, RZ ;  /* 0x0000000402040227 */ /* 0x001fca00078e00ff */
[----:B------:R-:W-:-:S07]  /*17b0*/  @P0 SHF.R.U32.HI R2, RZ, R5, R4 ;  /* 0x00000005ff020219 */ /* 0x000fce0000011604 */
.L_x_5342:
[----:B------:R-:W-:Y:S05]  /*17c0*/  BSYNC B0 ;  /* 0x0000000000007941 */ /* 0x000fea0003800000 */
.L_x_5340:
[----:B------:R-:W-:-:S05]  /*17d0*/  IMAD R3, R2, R9, R9 ;  /* 0x0000000902037224 */ /* 0x000fca00078e0209 */
[----:B------:R-:W-:-:S07]  /*17e0*/  VIMNMX R0, R0, R3, PT ;  /* 0x0000000300007248 */ /* 0x000fce0003fe0100 */
.L_x_5339:
        /* <DEDUP_REMOVED lines=15> */
.L_x_5345:
[----:B------:R-:W-:Y:S01]  /*18e0*/  ISETP.NE.AND P0, PT, R9, 0x1, PT ;  /* 0x000000010900780c */ /* 0x000fe20003f05270 */
[----:B------:R-:W-:-:S12]  /*18f0*/  IMAD.MOV.U32 R4, RZ, RZ, R45 ;  /* 0x000000ffff047224 */ /* 0x000fd800078e002d */
[----:B------:R-:W0:Y:S02]  /*1900*/  @P0 LDC.64 R6, c[0x0][0xae0] ;  /* 0x0002b800ff060b82 */ /* 0x000e240000000a00 */
[----:B0-----:R-:W-:-:S05]  /*1910*/  @P0 IMAD.HI.U32 R6, R45, R6, RZ ;  /* 0x000000062d060227 */ /* 0x001fca00078e00ff */
[----:B------:R-:W-:-:S07]  /*1920*/  @P0 SHF.R.U32.HI R4, RZ, R7, R6 ;  /* 0x00000007ff040219 */ /* 0x000fce0000011606 */
.L_x_5346:
[----:B------:R-:W-:Y:S05]  /*1930*/  BSYNC B0 ;  /* 0x0000000000007941 */ /* 0x000fea0003800000 */
.L_x_5344:
[----:B------:R-:W-:-:S05]  /*1940*/  IMAD R3, R4, R9, RZ ;  /* 0x0000000904037224 */ /* 0x000fca00078e02ff */
[----:B------:R-:W-:-:S07]  /*1950*/  VIMNMX R2, R2, R3, !PT ;  /* 0x0000000302027248 */ /* 0x000fce0007fe0100 */
.L_x_5343:
        /* <DEDUP_REMOVED lines=8> */
[----:B------:R-:W-:-:S03]  /*19e0*/  VIMNMX R0, R169, R0, PT ;  /* 0x00000000a9007248 */ /* 0x000fc60003fe0100 */
[--C-:B------:R-:W-:Y:S02]  /*19f0*/  IMAD R5, R5, 0x40, -R11.reuse ;  /* 0x0000004005057824 */ /* 0x100fe400078e0a0b */
[----:B------:R-:W-:-:S03]  /*1a00*/  IMAD R3, R0, 0x40, -R11 ;  /* 0x0000004000037824 */ /* 0x000fc600078e0a0b */
[----:B------:R-:W-:Y:S02]  /*1a10*/  VIMNMX R5, RZ, R5, !PT ;  /* 0x00000005ff057248 */ /* 0x000fe40007fe0100 */
[----:B------:R-:W-:Y:S02]  /*1a20*/  VIMNMX R0, R3, R32, PT ;  /* 0x0000002003007248 */ /* 0x000fe40003fe0100 */
[----:B------:R-:W-:Y:S02]  /*1a30*/  SHF.R.U32.HI R44, RZ, 0x6, R5 ;  /* 0x00000006ff2c7819 */ /* 0x000fe40000011605 */
[----:B------:R-:W-:Y:S02]  /*1a40*/  ISETP.GT.AND P0, PT, R0, R5, PT ;  /* 0x000000050000720c */ /* 0x000fe40003f04270 */
[----:B------:R-:W-:-:S11]  /*1a50*/  MOV R49, R44 ;  /* 0x0000002c00317202 */ /* 0x000fd60000000f00 */
        /* <DEDUP_REMOVED lines=26> */
[----:B-1---5:R-:W-:Y:S05]  /*1c00*/  CALL.ABS.NOINC R2 ;  /* 0x0000000002007343 */ /* 0x022fea0003c00000 */
.L_x_5349:
[----:B------:R-:W-:Y:S05]  /*1c10*/  BSYNC B6 ;  /* 0x0000000000067941 */ /* 0x000fea0003800000 */
.L_x_5348:
        /* <DEDUP_REMOVED lines=20> */
.L_x_5351:
[----:B------:R-:W-:Y:S05]  /*1d60*/  BSYNC B6 ;  /* 0x0000000000067941 */ /* 0x000fea0003800000 */
.L_x_5350:
        /* <DEDUP_REMOVED lines=15> */
[----:B------:R3:W2:Y:S01]  /*1e60*/  @P0 LDG.E R191, desc[UR54][R2.64] ;  /* 0x0000003602bf0981 */ /* 0x0006a2000c1e1900 */
[----:B0-----:R-:W-:Y:S01]  /*1e70*/  ISETP.NE.AND P0, PT, R0, 0x1, PT ;  /* 0x000000010000780c */ /* 0x001fe20003f05270 */
[----:B------:R-:W0:Y:S01]  /*1e80*/  LDC R59, c[0x0][0x3d4] ;  /* 0x0000f500ff3b7b82 */ /* 0x000e220000000800 */
[----:B------:R-:W-:Y:S01]  /*1e90*/  SHF.R.S32.HI R12, RZ, 0x1f, R10 ;  /* 0x0000001fff0c7819 */ /* 0x000fe2000001140a */
[----:B------:R-:W0:Y:S01]  /*1ea0*/  S2R R26, SR_TID.X ;  /* 0x00000000001a7919 */ /* 0x000e220000002100 */
[----:B------:R-:W-:Y:S01]  /*1eb0*/  SHF.R.S32.HI R41, RZ, 0x1f, R40 ;  /* 0x0000001fff297819 */ /* 0x000fe20000011428 */
[----:B------:R-:W-:Y:S01]  /*1ec0*/  IMAD.SHL.U32 R57, R194, 0x40, RZ ;  /* 0x00000040c2397824 */ /* 0x000fe200078e00ff */
[----:B----4-:R-:W-:Y:S01]  /*1ed0*/  ISETP.GE.AND P1, PT, R16, R25, PT ;  /* 0x000000191000720c */ /* 0x010fe20003f26270 */
[-C--:B-1----:R-:W-:Y:S01]  /*1ee0*/  IMAD R4, R12, R52.reuse, RZ ;  /* 0x000000340c047224 */ /* 0x082fe200078e02ff */
[----:B------:R-:W-:Y:S01]  /*1ef0*/  SHF.L.U64.HI R51, R52, 0x6, R53 ;  /* 0x0000000634337819 */ /* 0x000fe20000010235 */
[----:B---3--:R-:W-:Y:S01]  /*1f00*/  IMAD.WIDE.U32 R2, R10, R52, RZ ;  /* 0x000000340a027225 */ /* 0x008fe200078e00ff */
[----:B------:R-:W-:Y:S01]  /*1f10*/  SEL R11, R25, RZ, P1 ;  /* 0x000000ff190b7207 */ /* 0x000fe20000800000 */
[----:B------:R-:W1:Y:S01]  /*1f20*/  LDC R61, c[0x0][0x2e4] ;  /* 0x0000b900ff3d7b82 */ /* 0x000e620000000800 */
[----:B------:R-:W-:Y:S01]  /*1f30*/  LOP3.LUT R57, R57, 0x1c0, RZ, 0xc0, !PT ;  /* 0x000001c039397812 */ /* 0x000fe200078ec0ff */
[----:B--2---:R-:W-:Y:S01]  /*1f40*/  IMAD.SHL.U32 R56, R20, 0x40, RZ ;  /* 0x0000004014387824 */ /* 0x004fe200078e00ff */
[C---:B------:R-:W-:Y:S01]  /*1f50*/  IADD3 R80, R16.reuse, 0x20, RZ ;  /* 0x0000002010507810 */ /* 0x040fe20007ffe0ff */
[----:B------:R-:W-:Y:S01]  /*1f60*/  IMAD.IADD R11, R16, 0x1, R11 ;  /* 0x00000001100b7824 */ /* 0x000fe200078e020b */
[----:B------:R-:W-:Y:S01]  /*1f70*/  SHF.R.U32.HI R60, RZ, 0x3, R57 ;  /* 0x00000003ff3c7819 */ /* 0x000fe20000011639 */
[----:B------:R-:W-:Y:S01]  /*1f80*/  IMAD.SHL.U32 R62, R25, 0x2, RZ ;  /* 0x00000002193e7824 */ /* 0x000fe200078e00ff */
[----:B------:R-:W-:Y:S01]  /*1f90*/  P2R R72, PR, RZ, 0x2 ;  /* 0x00000002ff487803 */ /* 0x000fe20000000000 */
[----:B------:R-:W2:Y:S01]  /*1fa0*/  @P0 LDC R5, c[0x0][0x42c] ;  /* 0x00010b00ff050b82 */ /* 0x000ea20000000800 */
[----:B------:R-:W-:-:S04]  /*1fb0*/  SHF.R.S32.HI R50, RZ, 0x1f, R11 ;  /* 0x0000001fff327819 */ /* 0x000fc8000001140b */
[----:B------:R-:W-:-:S03]  /*1fc0*/  LEA.HI R50, R50, R11, RZ, 0x3 ;  /* 0x0000000b32327211 */ /* 0x000fc600078f18ff */
[----:B------:R-:W3:Y:S01]  /*1fd0*/  @P0 LDC R7, c[0x0][0x430] ;  /* 0x00010c00ff070b82 */ /* 0x000ee20000000800 */
[----:B------:R-:W-:-:S04]  /*1fe0*/  LOP3.LUT R67, R50, 0xfffffff8, RZ, 0xc0, !PT ;  /* 0xfffffff832437812 */ /* 0x000fc800078ec0ff */
[----:B------:R-:W-:Y:S02]  /*1ff0*/  SHF.R.S32.HI R71, RZ, 0x1f, R67 ;  /* 0x0000001fff477819 */ /* 0x000fe40000011443 */
[----:B0-----:R-:W-:-:S05]  /*2000*/  SHF.R.U32.HI R26, RZ, 0x7, R26 ;  /* 0x00000007ff1a7819 */ /* 0x001fca000001161a */
[----:B------:R-:W-:Y:S02]  /*2010*/  VIADD R58, R26, 0x8 ;  /* 0x000000081a3a7836 */ /* 0x000fe40000000000 */
[----:B--2---:R-:W-:-:S04]  /*2020*/  @P0 IMAD.HI.U32 R0, R190, R5, RZ ;  /* 0x00000005be000227 */ /* 0x004fc800078e00ff */
[----:B------:R-:W-:Y:S01]  /*2030*/  IMAD R5, R10, R53, R4 ;  /* 0x000000350a057224 */ /* 0x000fe200078e0204 */
[----:B---3--:R-:W-:-:S03]  /*2040*/  @P0 SHF.R.U32.HI R190, RZ, R7, R0 ;  /* 0x00000007ffbe0219 */ /* 0x008fc60000011600 */
[----:B------:R-:W-:Y:S01]  /*2050*/  IMAD.IADD R3, R3, 0x1, R5 ;  /* 0x0000000103037824 */ /* 0x000fe200078e0205 */
[----:B------:R-:W-:Y:S02]  /*2060*/  ISETP.NE.U32.AND P0, PT, RZ, UR6, PT ;  /* 0x00000006ff007c0c */ /* 0x000fe4000bf05070 */
[----:B------:R-:W-:Y:S01]  /*2070*/  SHF.R.S32.HI R0, RZ, 0x1f, R190 ;  /* 0x0000001fff007819 */ /* 0x000fe200000114be */
[----:B------:R-:W-:Y:S01]  /*2080*/  IMAD.WIDE.U32 R2, R190, UR4, R2 ;  /* 0x00000004be027c25 */ /* 0x000fe2000f8e0002 */
[----:B------:R-:W-:Y:S01]  /*2090*/  ISETP.NE.AND.EX P0, PT, RZ, UR7, PT, P0 ;  /* 0x00000007ff007c0c */ /* 0x000fe2000bf05300 */
[----:B------:R-:W-:Y:S02]  /*20a0*/  ULDC.64 UR6, c[0x0][0x320] ;  /* 0x0000c80000067ab9 */ /* 0x000fe40000000a00 */
[----:B------:R-:W-:-:S04]  /*20b0*/  IMAD R5, R0, UR4, RZ ;  /* 0x0000000400057c24 */ /* 0x000fc8000f8e02ff */
[----:B------:R-:W-:Y:S01]  /*20c0*/  IMAD R7, R190, UR5, R5 ;  /* 0x00000005be077c24 */ /* 0x000fe2000f8e0205 */
[----:B------:R-:W-:Y:S01]  /*20d0*/  ULDC.64 UR4, c[0x0][0x300] ;  /* 0x0000c00000047ab9 */ /* 0x000fe20000000a00 */
[----:B------:R-:W-:Y:S02]  /*20e0*/  IMAD R5, R0, UR6, RZ ;  /* 0x0000000600057c24 */ /* 0x000fe4000f8e02ff */
[----:B------:R-:W-:Y:S02]  /*20f0*/  IMAD.IADD R3, R3, 0x1, R7 ;  /* 0x0000000103037824 */ /* 0x000fe400078e0207 */
[C---:B------:R-:W-:Y:S02]  /*2100*/  IMAD R9, R190.reuse, UR7, R5 ;  /* 0x00000007be097c24 */ /* 0x040fe4000f8e0205 */
[----:B------:R-:W-:-:S04]  /*2110*/  IMAD.WIDE.U32 R4, R190, UR6, R16 ;  /* 0x00000006be047c25 */ /* 0x000fc8000f8e0010 */
[----:B------:R-:W-:Y:S01]  /*2120*/  IMAD.IADD R5, R5, 0x1, R9 ;  /* 0x0000000105057824 */ /* 0x000fe200078e0209 */
        /* <DEDUP_REMOVED lines=8> */
[C---:B------:R-:W-:Y:S01]  /*21b0*/  IMAD R6, R227.reuse, R52, RZ ;  /* 0x00000034e3067224 */ /* 0x040fe200078e02ff */
[----:B------:R-:W-:Y:S01]  /*21c0*/  IADD3 R46, P0, R42, R2, RZ ;  /* 0x000000022a2e7210 */ /* 0x000fe20007f1e0ff */
[----:B------:R-:W-:Y:S02]  /*21d0*/  IMAD R2, R227, R54, RZ ;  /* 0x00000036e3027224 */ /* 0x000fe400078e02ff */
[----:B------:R-:W-:Y:S01]  /*21e0*/  IMAD R9, R187, R53, R6 ;  /* 0x00000035bb097224 */ /* 0x000fe200078e0206 */
[----:B------:R-:W-:Y:S01]  /*21f0*/  SHF.L.U64.HI R53, R54, 0x6, R55 ;  /* 0x0000000636357819 */ /* 0x000fe20000010237 */
[----:B------:R-:W-:Y:S02]  /*2200*/  IMAD R6, R0, UR4, RZ ;  /* 0x0000000400067c24 */ /* 0x000fe4000f8e02ff */
[----:B------:R-:W-:-:S02]  /*2210*/  IMAD.IADD R0, R43, 0x1, R7 ;  /* 0x000000012b007824 */ /* 0x000fc400078e0207 */
[----:B------:R-:W-:Y:S02]  /*2220*/  IMAD R73, R39, UR5, R6 ;  /* 0x0000000527497c24 */ /* 0x000fe4000f8e0206 */
[C---:B------:R-:W-:Y:S01]  /*2230*/  IMAD R13, R187.reuse, R55, R2 ;  /* 0x00000037bb0d7224 */ /* 0x040fe200078e0202 */
[----:B------:R-:W-:Y:S01]  /*2240*/  IADD3.X R48, R0, R3, R9, P0, !PT ;  /* 0x0000000300307210 */ /* 0x000fe200007fe409 */
[----:B------:R-:W-:-:S04]  /*2250*/  IMAD.WIDE.U32 R6, R187, R54, R16 ;  /* 0x00000036bb067225 */ /* 0x000fc800078e0010 */
[----:B------:R-:W-:Y:S01]  /*2260*/  IMAD.WIDE.U32 R2, R187, R54, R40 ;  /* 0x00000036bb027225 */ /* 0x000fe200078e0028 */
[----:B------:R-:W-:-:S03]  /*2270*/  IADD3 R7, R13, R7, RZ ;  /* 0x000000070d077210 */ /* 0x000fc60007ffe0ff */
[----:B------:R-:W-:Y:S01]  /*2280*/  IMAD.IADD R3, R3, 0x1, R13 ;  /* 0x0000000103037824 */ /* 0x000fe200078e020d */
[----:B-----5:R-:W-:Y:S01]  /*2290*/  SHF.R.S32.HI R13, RZ, 0x1f, R33 ;  /* 0x0000001fff0d7819 */ /* 0x020fe20000011421 */
[----:B------:R-:W-:Y:S01]  /*22a0*/  IMAD.WIDE.U32 R38, R39, UR4, R4 ;  /* 0x0000000427267c25 */ /* 0x000fe2000f8e0004 */
[----:B------:R-:W-:Y:S02]  /*22b0*/  ULDC UR4, c[0x0][0x2e4] ;  /* 0x0000b90000047ab9 */ /* 0x000fe40000000800 */
[----:B------:R-:W-:Y:S01]  /*22c0*/  ISETP.GE.AND P4, PT, R16, UR4, PT ;  /* 0x0000000410007c0c */ /* 0x000fe2000bf86270 */
[----:B------:R-:W-:Y:S01]  /*22d0*/  IMAD R4, R227, R20, RZ ;  /* 0x00000014e3047224 */ /* 0x000fe200078e02ff */
[----:B------:R-:W-:Y:S01]  /*22e0*/  ISETP.GE.AND P3, PT, R80, UR4, PT ;  /* 0x0000000450007c0c */ /* 0x000fe2000bf66270 */
[----:B------:R-:W-:Y:S02]  /*22f0*/  IMAD R14, R13, R54, RZ ;  /* 0x000000360d0e7224 */ /* 0x000fe400078e02ff */
[----:B------:R-:W-:-:S02]  /*2300*/  IMAD R15, R187, R21, R4 ;  /* 0x00000015bb0f7224 */ /* 0x000fc400078e0204 */
[----:B------:R-:W-:-:S04]  /*2310*/  IMAD.WIDE.U32 R8, R187, R20, R16 ;  /* 0x00000014bb087225 */ /* 0x000fc800078e0010 */
[----:B------:R-:W-:-:S04]  /*2320*/  IMAD.WIDE.U32 R4, R187, R20, R40 ;  /* 0x00000014bb047225 */ /* 0x000fc800078e0028 */
[----:B------:R-:W-:Y:S01]  /*2330*/  IMAD R11, R33, R55, R14 ;  /* 0x00000037210b7224 */ /* 0x000fe200078e020e */
[----:B------:R-:W-:Y:S01]  /*2340*/  SHF.L.U64.HI R55, R20, 0x6, R21 ;  /* 0x0000000614377819 */ /* 0x000fe20000010215 */
[----:B------:R-:W-:Y:S02]  /*2350*/  IMAD.IADD R9, R15, 0x1, R9 ;  /* 0x000000010f097824 */ /* 0x000fe400078e0209 */
[----:B------:R-:W-:Y:S02]  /*2360*/  IMAD.IADD R5, R5, 0x1, R15 ;  /* 0x0000000105057824 */ /* 0x000fe400078e020f */
[-C--:B------:R-:W-:Y:S02]  /*2370*/  IMAD R14, R13, R20.reuse, RZ ;  /* 0x000000140d0e7224 */ /* 0x080fe400078e02ff */
[----:B------:R-:W-:-:S04]  /*2380*/  IMAD.WIDE.U32 R30, R33, R20, R8 ;  /* 0x00000014211e7225 */ /* 0x000fc800078e0008 */
[C---:B------:R-:W-:Y:S02]  /*2390*/  IMAD R69, R33.reuse, R21, R14 ;  /* 0x0000001521457224 */ /* 0x040fe400078e020e */
[----:B------:R-:W-:Y:S01]  /*23a0*/  IMAD.WIDE.U32 R28, R33, R20, R4 ;  /* 0x00000014211c7225 */ /* 0x000fe200078e0004 */
[----:B------:R-:W-:Y:S01]  /*23b0*/  LOP3.LUT R5, R57, 0x38, R50, 0xf8, !PT ;  /* 0x0000003839057812 */ /* 0x000fe200078ef832 */
[----:B------:R-:W0:Y:S02]  /*23c0*/  LDC.64 R20, c[0x0][0x2d8] ;  /* 0x0000b600ff147b82 */ /* 0x000e240000000a00 */
[----:B------:R-:W-:Y:S01]  /*23d0*/  IMAD.WIDE.U32 R34, R33, R54, R2 ;  /* 0x0000003621227225 */ /* 0x000fe200078e0002 */
[----:B------:R-:W-:Y:S02]  /*23e0*/  LOP3.LUT R3, R57, 0x18, R16, 0xf8, !PT ;  /* 0x0000001839037812 */ /* 0x000fe400078ef810 */
[----:B------:R-:W-:Y:S01]  /*23f0*/  IADD3 R2, P0, R187, R10, RZ ;  /* 0x0000000abb027210 */ /* 0x000fe20007f1e0ff */
[----:B------:R-:W-:Y:S01]  /*2400*/  IMAD.WIDE.U32 R36, R33, R54, R6 ;  /* 0x0000003621247225 */ /* 0x000fe200078e0006 */
[----:B------:R-:W-:-:S02]  /*2410*/  LOP3.LUT R4, R3, R60, RZ, 0x3c, !PT ;  /* 0x0000003c03047212 */ /* 0x000fc400078e3cff */
[----:B------:R-:W-:Y:S01]  /*2420*/  LOP3.LUT R68, R5, R60, RZ, 0x3c, !PT ;  /* 0x0000003c05447212 */ /* 0x000fe200078e3cff */
[----:B------:R-:W-:Y:S02]  /*2430*/  IMAD.IADD R65, R69, 0x1, R31 ;  /* 0x0000000145417824 */ /* 0x000fe400078e021f */
[----:B------:R-:W-:Y:S01]  /*2440*/  IMAD.SHL.U32 R52, R52, 0x40, RZ ;  /* 0x0000004034347824 */ /* 0x000fe200078e00ff */
[----:B------:R-:W-:Y:S01]  /*2450*/  LEA R68, R213, R68, 0x9 ;  /* 0x00000044d5447211 */ /* 0x000fe200078e48ff */
[----:B------:R-:W-:Y:S02]  /*2460*/  IMAD.SHL.U32 R54, R54, 0x40, RZ ;  /* 0x0000004036367824 */ /* 0x000fe400078e00ff */
[----:B------:R-:W-:Y:S02]  /*2470*/  IMAD.X R3, R227, 0x1, R12, P0 ;  /* 0x00000001e3037824 */ /* 0x000fe400000e060c */
[----:B------:R-:W-:Y:S02]  /*2480*/  IMAD R63, R213, 0x200, R4 ;  /* 0x00000200d53f7824 */ /* 0x000fe400078e0204 */
[----:B------:R-:W-:-:S02]  /*2490*/  IMAD.IADD R64, R11, 0x1, R37 ;  /* 0x000000010b407824 */ /* 0x000fc400078e0225 */
[----:B------:R-:W-:Y:S02]  /*24a0*/  IMAD.IADD R66, R35, 0x1, R11 ;  /* 0x0000000123427824 */ /* 0x000fe400078e020b */
[----:B------:R-:W-:Y:S02]  /*24b0*/  IMAD.IADD R69, R29, 0x1, R69 ;  /* 0x000000011d457824 */ /* 0x000fe400078e0245 */
[----:B-1----:R-:W-:-:S07]  /*24c0*/  IMAD.IADD R73, R39, 0x1, R73 ;  /* 0x0000000127497824 */ /* 0x002fce00078e0249 */
.L_x_5381:
[----:B------:R-:W-:Y:S01]  /*24d0*/  VIADD R49, R49, 0xffffffff ;  /* 0xffffffff31317836 */ /* 0x000fe20000000000 */
[----:B------:R-:W-:Y:S05]  /*24e0*/  YIELD ;  /* 0x0000000000007946 */ /* 0x000fea0003800000 */
[----:B----4-:R-:W-:Y:S01]  /*24f0*/  SHF.R.S32.HI R75, RZ, 0x1f, R49 ;  /* 0x0000001fff4b7819 */ /* 0x010fe20000011431 */
[-C--:B------:R-:W-:Y:S01]  /*2500*/  IMAD R5, R51, R49.reuse, RZ ;  /* 0x0000003133057224 */ /* 0x080fe200078e02ff */
[----:B------:R-:W-:Y:S01]  /*2510*/  BSSY B0, `(.L_x_5352) ;  /* 0x000017e000007945 */ /* 0x000fe20003800000 */
[----:B------:R-:W-:Y:S01]  /*2520*/  IMAD.WIDE.U32 R24, R52, R49, RZ ;  /* 0x0000003134187225 */ /* 0x000fe200078e00ff */
[----:B------:R-:W-:-:S03]  /*2530*/  ISETP.GT.AND P2, PT, R49, R44, PT ;  /* 0x0000002c3100720c */ /* 0x000fc60003f44270 */
[----:B------:R-:W-:Y:S01]  /*2540*/  IMAD R5, R75, R52, R5 ;  /* 0x000000344b057224 */ /* 0x000fe200078e0205 */
[----:B-1----:R-:W-:Y:S01]  /*2550*/  IADD3 R4, P0, R46, R24, RZ ;  /* 0x000000182e047210 */ /* 0x002fe20007f1e0ff */
[----:B---3--:R-:W-:Y:S02]  /*2560*/  IMAD.SHL.U32 R14, R186, 0x1000, RZ ;  /* 0x00001000ba0e7824 */ /* 0x008fe400078e00ff */
[----:B------:R-:W-:Y:S01]  /*2570*/  IMAD.IADD R77, R25, 0x1, R5 ;  /* 0x00000001194d7824 */ /* 0x000fe200078e0205 */
[----:B0-----:R-:W-:Y:S01]  /*2580*/  LEA R12, P1, R4, R20, 0x1 ;  /* 0x00000014040c7211 */ /* 0x001fe200078208ff */
[----:B------:R-:W-:Y:S02]  /*2590*/  IMAD.IADD R5, R63, 0x1, R14 ;  /* 0x000000013f057824 */ /* 0x000fe400078e020e */
[----:B------:R-:W-:Y:S01]  /*25a0*/  IMAD.X R6, R77, 0x1, R48, P0 ;  /* 0x000000014d067824 */ /* 0x000fe200000e0630 */
[----:B------:R-:W-:Y:S01]  /*25b0*/  ISETP.GE.AND P0, PT, R59, 0x1, PT ;  /* 0x000000013b00780c */ /* 0x000fe20003f06270 */
[----:B------:R-:W-:-:S03]  /*25c0*/  IMAD R15, R5, 0x2, R18 ;  /* 0x00000002050f7824 */ /* 0x000fc600078e0212 */
[----:B------:R-:W-:-:S09]  /*25d0*/  LEA.HI.X R13, R4, R21, R6, 0x1, P1 ;  /* 0x00000015040d7211 */ /* 0x000fd200008f0c06 */
[----:B--2---:R-:W-:Y:S05]  /*25e0*/  @!P0 BRA `(.L_x_5353) ;  /* 0x00000014005c8947 */ /* 0x004fea0003800000 */
        /* <DEDUP_REMOVED lines=16> */
[----:B------:R-:W-:Y:S01]  /*26f0*/  IADD3 R7, P0, R34, R4, RZ ;  /* 0x0000000422077210 */ /* 0x000fe20007f1e0ff */
[----:B------:R-:W-:Y:S01]  /*2700*/  IMAD R9, R55, R49, RZ ;  /* 0x0000003137097224 */ /* 0x000fe200078e02ff */
[----:B------:R-:W-:Y:S01]  /*2710*/  MOV R4, R28 ;  /* 0x0000001c00047202 */ /* 0x000fe20000000f00 */
[----:B------:R-:W-:Y:S01]  /*2720*/  IMAD.MOV.U32 R5, RZ, RZ, R69 ;  /* 0x000000ffff057224 */ /* 0x000fe200078e0045 */
[----:B------:R-:W-:Y:S01]  /*2730*/  ULDC.64 UR4, c[0x0][0x3c8] ;  /* 0x0000f20000047ab9 */ /* 0x000fe20000000a00 */
[-C--:B------:R-:W-:Y:S01]  /*2740*/  IMAD R9, R75, R56.reuse, R9 ;  /* 0x000000384b097224 */ /* 0x080fe200078e0209 */
[----:B------:R-:W-:Y:S01]  /*2750*/  ULDC.64 UR6, c[0x0][0x3e0] ;  /* 0x0000f80000067ab9 */ /* 0x000fe20000000a00 */
[----:B------:R-:W-:-:S04]  /*2760*/  IMAD.WIDE.U32 R4, R49, R56, R4 ;  /* 0x0000003831047225 */ /* 0x000fc800078e0004 */
[----:B------:R-:W-:Y:S01]  /*2770*/  IMAD.X R10, R79, 0x1, R66, P0 ;  /* 0x000000014f0a7824 */ /* 0x000fe200000e0642 */
[----:B------:R-:W-:Y:S01]  /*2780*/  LEA R6, P0, R7, UR4, 0x1 ;  /* 0x0000000407067c11 */ /* 0x000fe2000f8008ff */
[----:B------:R-:W-:Y:S01]  /*2790*/  IMAD.IADD R5, R5, 0x1, R9 ;  /* 0x0000000105057824 */ /* 0x000fe200078e0209 */
[----:B------:R-:W-:Y:S01]  /*27a0*/  LEA R74, P5, R4, UR6, 0x1 ;  /* 0x00000006044a7c11 */ /* 0x000fe2000f8a08ff */
[----:B------:R-:W-:Y:S01]  /*27b0*/  VIADD R8, R40, 0x10 ;  /* 0x0000001028087836 */ /* 0x000fe20000000000 */
        /* <DEDUP_REMOVED lines=10> */
.L_x_5356:
[----:B------:R-:W-:Y:S05]  /*2860*/  BSYNC B1 ;  /* 0x0000000000017941 */ /* 0x000fea0003800000 */
.L_x_5355:
        /* <DEDUP_REMOVED lines=16> */
.L_x_5357:
[----:B------:R-:W-:Y:S01]  /*2970*/  IMAD R70, R186, 0x8, R18 ;  /* 0x00000008ba467824 */ /* 0x000fe200078e0212 */
[----:B------:R-:W-:Y:S01]  /*2980*/  SHF.L.U32 R75, R192, 0x1f, RZ ;  /* 0x0000001fc04b7819 */ /* 0x000fe200000006ff */
[----:B------:R-:W-:Y:S03]  /*2990*/  BSSY B1, `(.L_x_5358) ;  /* 0x0000003000017945 */ /* 0x000fe60003800000 */
[----:B------:R-:W0:Y:S02]  /*29a0*/  SYNCS.PHASECHK.TRANS64.TRYWAIT P5, [R70+URZ+0x38890], R75 ;  /* 0x0388904b460075a7 */ /* 0x000e2400080a017f */
[----:B0-----:R-:W-:Y:S05]  /*29b0*/  @!P5 BRA `(.L_x_5359) ;  /* 0x0000020c0038d947 */ /* 0x001fea0003800000 */
.L_x_5663:
[----:B------:R-:W-:Y:S05]  /*29c0*/  BSYNC B1 ;  /* 0x0000000000017941 */ /* 0x000fea0003800000 */
.L_x_5358:
[----:B------:R-:W-:Y:S05]  /*29d0*/  @P1 BRA `(.L_x_5360) ;  /* 0x0000001000c41947 */ /* 0x000fea0003800000 */
[----:B------:R-:W-:Y:S04]  /*29e0*/  BSSY B1, `(.L_x_5361) ;  /* 0x0000031000017945 */ /* 0x000fe80003800000 */
[----:B------:R-:W-:Y:S05]  /*29f0*/  @P4 BRA `(.L_x_5362) ;  /* 0x0000000000bc4947 */ /* 0x000fea0003800000 */
[----:B------:R1:W2:Y:S01]  /*2a00*/  LDS.128 R4, [R15+0x22400] ;  /* 0x022400000f047984 */ /* 0x0002a20000000c00 */
        /* <DEDUP_REMOVED lines=10> */
[----:B------:R-:W-:Y:S02]  /*2ab0*/  HADD2.F32 R24, -RZ, R7.H1_H1 ;  /* 0x30000007ff187230 */ /* 0x000fe40000004100 */
[----:B------:R-:W-:Y:S02]  /*2ac0*/  HADD2.F32 R27, -RZ, R27.H0_H0 ;  /* 0x2000001bff1b7230 */ /* 0x000fe40000004100 */
[----:B------:R-:W-:-:S02]  /*2ad0*/  HADD2.F32 R74, -RZ, R74.H0_H0 ;  /* 0x2000004aff4a7230 */ /* 0x000fc40000004100 */
        /* <DEDUP_REMOVED lines=9> */
[----:B------:R-:W-:-:S02]  /*2b70*/  HADD2.F32 R5, -RZ, R4.H1_H1 ;  /* 0x30000004ff057230 */ /* 0x000fc40000004100 */
[-C--:B------:R-:W-:Y:S01]  /*2b80*/  FFMA.FTZ R79, R7, R26.reuse, -R78 ;  /* 0x0000001a074f7223 */ /* 0x080fe2000001084e */
[----:B------:R-:W-:Y:S01]  /*2b90*/  FFMA.FTZ R82, R24, R26, R81 ;  /* 0x0000001a18527223 */ /* 0x000fe20000010051 */
[----:B------:R-:W-:Y:S02]  /*2ba0*/  HADD2.F32 R25, -RZ, R86.H0_H0 ;  /* 0x20000056ff197230 */ /* 0x000fe40000004100 */
[----:B------:R-:W-:Y:S02]  /*2bb0*/  HADD2.F32 R4, -RZ, R4.H0_H0 ;  /* 0x20000004ff047230 */ /* 0x000fe40000004100 */
        /* <DEDUP_REMOVED lines=17> */
.L_x_5364:
[----:B------:R-:W-:Y:S05]  /*2cd0*/  BSYNC B2 ;  /* 0x0000000000027941 */ /* 0x000fea0003800000 */
.L_x_5363:
[----:B--2---:R1:W-:Y:S02]  /*2ce0*/  STG.E.128 desc[UR54][R12.64], R4 ;  /* 0x000000040c007986 */ /* 0x0043e4000c101d36 */
.L_x_5362:
[----:B------:R-:W-:Y:S05]  /*2cf0*/  BSYNC B1 ;  /* 0x0000000000017941 */ /* 0x000fea0003800000 */
.L_x_5361:
[----:B------:R-:W-:Y:S05]  /*2d00*/  @P3 BRA `(.L_x_5360) ;  /* 0x0000000c00f83947 */ /* 0x000fea0003800000 */
[----:B-1----:R-:W-:Y:S01]  /*2d10*/  IMAD.MOV.U32 R5, RZ, RZ, 0x20 ;  /* 0x00000020ff057424 */ /* 0x002fe200078e00ff */
[----:B------:R-:W-:Y:S01]  /*2d20*/  LOP3.LUT P5, RZ, R194, 0x4, RZ, 0xc0, !PT ;  /* 0x00000004c2ff7812 */ /* 0x000fe200078ac0ff */
[----:B------:R-:W-:Y:S03]  /*2d30*/  BSSY B1, `(.L_x_5365) ;  /* 0x0000031000017945 */ /* 0x000fe60003800000 */
[----:B------:R-:W-:-:S04]  /*2d40*/  SEL R5, R5, 0xffffffe0, !P5 ;  /* 0xffffffe005057807 */ /* 0x000fc80006800000 */
[----:B------:R-:W-:Y:S01]  /*2d50*/  IADD3 R5, R5, R63, R14 ;  /* 0x0000003f05057210 */ /* 0x000fe20007ffe00e */
[----:B------:R-:W-:-:S04]  /*2d60*/  VIADD R14, R40, 0x10 ;  /* 0x00000010280e7836 */ /* 0x000fc80000000000 */
[----:B------:R-:W-:Y:S01]  /*2d70*/  IMAD R4, R5, 0x2, R18 ;  /* 0x0000000205047824 */ /* 0x000fe200078e0212 */
[----:B------:R-:W-:-:S05]  /*2d80*/  ISETP.GE.AND P5, PT, R14, R59, PT ;  /* 0x0000003b0e00720c */ /* 0x000fca0003fa6270 */
[----:B------:R-:W1:Y:S08]  /*2d90*/  LDS.128 R4, [R4+0x22400] ;  /* 0x0224000004047984 */ /* 0x000e700000000c00 */
        /* <DEDUP_REMOVED lines=42> */
.L_x_5366:
[----:B------:R-:W-:Y:S05]  /*3040*/  BSYNC B1 ;  /* 0x0000000000017941 */ /* 0x000fea0003800000 */
.L_x_5365:
[----:B-1----:R2:W-:Y:S01]  /*3050*/  STG.E.128 desc[UR54][R12.64+0x40], R4 ;  /* 0x000040040c007986 */ /* 0x0025e2000c101d36 */
[----:B------:R-:W-:Y:S05]  /*3060*/  BRA `(.L_x_5360) ;  /* 0x0000000c00207947 */ /* 0x000fea0003800000 */
.L_x_5354:
        /* <DEDUP_REMOVED lines=44> */
.L_x_5367:
[----:B------:R-:W-:Y:S01]  /*3330*/  IMAD R70, R186, 0x8, R18 ;  /* 0x00000008ba467824 */ /* 0x000fe200078e0212 */
[----:B------:R-:W-:Y:S01]  /*3340*/  SHF.L.U32 R75, R192, 0x1f, RZ ;  /* 0x0000001fc04b7819 */ /* 0x000fe200000006ff */
[----:B------:R-:W-:Y:S03]  /*3350*/  BSSY B1, `(.L_x_5368) ;  /* 0x0000003000017945 */ /* 0x000fe60003800000 */
[----:B------:R-:W0:Y:S02]  /*3360*/  SYNCS.PHASECHK.TRANS64.TRYWAIT P5, [R70+URZ+0x38890], R75 ;  /* 0x0388904b460075a7 */ /* 0x000e2400080a017f */
[----:B0-----:R-:W-:Y:S05]  /*3370*/  @!P5 BRA `(.L_x_5369) ;  /* 0x0000020000dcd947 */ /* 0x001fea0003800000 */
.L_x_5664:
[----:B------:R-:W-:Y:S05]  /*3380*/  BSYNC B1 ;  /* 0x0000000000017941 */ /* 0x000fea0003800000 */
.L_x_5368:
        /* <DEDUP_REMOVED lines=24> */
[----:B------:R-:W-:-:S03]  /*3510*/  IMAD.IADD R13, R68, 0x1, R14 ;  /* 0x00000001440d7824 */ /* 0x000fc600078e020e */
[----:B------:R-:W-:Y:S01]  /*3520*/  LEA R15, R213, R12, 0x9 ;  /* 0x0000000cd50f7211 */ /* 0x000fe200078e48ff */
[----:B------:R-:W-:-:S04]  /*3530*/  IMAD R13, R13, 0x2, R18 ;  /* 0x000000020d0d7824 */ /* 0x000fc800078e0212 */
[----:B------:R-:W-:-:S04]  /*3540*/  IMAD.IADD R15, R14, 0x1, R15 ;  /* 0x000000010e0f7824 */ /* 0x000fc800078e020f */
[----:B------:R-:W-:Y:S02]  /*3550*/  IMAD R24, R15, 0x2, R18 ;  /* 0x000000020f187824 */ /* 0x000fe400078e0212 */
        /* <DEDUP_REMOVED lines=17> */
[-C--:B------:R-:W-:Y:S01]  /*3670*/  FMUL.FTZ R9, R5, R7.reuse ;  /* 0x0000000705097220 */ /* 0x080fe20000410000 */
[----:B------:R-:W-:Y:S02]  /*3680*/  HADD2.F32 R6, -RZ, R82.H1_H1 ;  /* 0x30000052ff067230 */ /* 0x000fe40000004100 */
[C---:B------:R-:W-:Y:S01]  /*3690*/  FMUL.FTZ R82, R4.reuse, R7 ;  /* 0x0000000704527220 */ /* 0x040fe20000410000 */
[----:B------:R-:W-:Y:S02]  /*36a0*/  HADD2.F32 R8, -RZ, R81.H0_H0 ;  /* 0x20000051ff087230 */ /* 0x000fe40000004100 */
[-C--:B------:R-:W-:Y:S01]  /*36b0*/  FMUL.FTZ R84, R25, R10.reuse ;  /* 0x0000000a19547220 */ /* 0x080fe20000410000 */
[----:B------:R-:W-:Y:S01]  /*36c0*/  FMUL.FTZ R10, R13, R10 ;  /* 0x0000000a0d0a7220 */ /* 0x000fe20000410000 */
[-C--:B------:R-:W-:Y:S01]  /*36d0*/  FFMA.FTZ R82, R5, R6.reuse, R82 ;  /* 0x0000000605527223 */ /* 0x080fe20000010052 */
[----:B------:R-:W-:Y:S01]  /*36e0*/  FFMA.FTZ R81, R4, R6, -R9 ;  /* 0x0000000604517223 */ /* 0x000fe20000010809 */
[----:B------:R-:W-:-:S02]  /*36f0*/  HADD2.F32 R5, -RZ, R27.H0_H0 ;  /* 0x2000001bff057230 */ /* 0x000fc40000004100 */
[-C--:B------:R-:W-:Y:S01]  /*3700*/  FFMA.FTZ R25, R25, R8.reuse, R10 ;  /* 0x0000000819197223 */ /* 0x080fe2000001000a */
[----:B------:R-:W-:Y:S02]  /*3710*/  HADD2.F32 R27, -RZ, R27.H1_H1 ;  /* 0x3000001bff1b7230 */ /* 0x000fe40000004100 */
[----:B------:R-:W-:Y:S01]  /*3720*/  FFMA.FTZ R84, R13, R8, -R84 ;  /* 0x000000080d547223 */ /* 0x000fe20000010854 */
[----:B------:R-:W-:Y:S02]  /*3730*/  HADD2.F32 R4, -RZ, R15.H0_H0 ;  /* 0x2000000fff047230 */ /* 0x000fe40000004100 */
[----:B------:R-:W-:Y:S01]  /*3740*/  HADD2.F32 R10, -RZ, R11.H0_H0 ;  /* 0x2000000bff0a7230 */ /* 0x000fe20000004100 */
[----:B------:R-:W-:Y:S01]  /*3750*/  F2FP.F16.F32.PACK_AB R25, R25, R82 ;  /* 0x000000521919723e */ /* 0x000fe200000000ff */
[----:B------:R-:W-:Y:S01]  /*3760*/  HADD2.F32 R7, -RZ, R85.H0_H0 ;  /* 0x20000055ff077230 */ /* 0x000fe20000004100 */
[----:B------:R-:W-:Y:S01]  /*3770*/  F2FP.F16.F32.PACK_AB R81, R84, R81 ;  /* 0x000000515451723e */ /* 0x000fe200000000ff */
[----:B------:R-:W-:-:S02]  /*3780*/  HADD2.F32 R15, -RZ, R15.H1_H1 ;  /* 0x3000000fff0f7230 */ /* 0x000fc40000004100 */
[-C--:B------:R-:W-:Y:S01]  /*3790*/  FMUL.FTZ R88, R27, R10.reuse ;  /* 0x0000000a1b587220 */ /* 0x080fe20000410000 */
[----:B------:R-:W-:Y:S02]  /*37a0*/  HADD2.F32 R6, -RZ, R85.H1_H1 ;  /* 0x30000055ff067230 */ /* 0x000fe40000004100 */
        /* <DEDUP_REMOVED lines=48> */
.L_x_5371:
[----:B------:R-:W-:Y:S05]  /*3ab0*/  BSYNC B1 ;  /* 0x0000000000017941 */ /* 0x000fea0003800000 */
.L_x_5370:
        /* <DEDUP_REMOVED lines=10> */
.L_x_5353:
[----:B------:R-:W-:-:S06]  /*3b60*/  UISETP.NE.AND UP0, UPT, UR36, 0x3, UPT ;  /* 0x000000032400788c */ /* 0x000fcc000bf05270 */
[----:B------:R-:W-:-:S13]  /*3b70*/  PLOP3.LUT P0, PT, PT, PT, UP0, 0x80, 0x0 ;  /* 0x000000000000781c */ /* 0x000fda0003f0f008 */
[----:B------:R-:W-:Y:S05]  /*3b80*/  @!P0 BRA `(.L_x_5372) ;  /* 0x0000000000048947 */ /* 0x000fea0003800000 */
[----:B------:R-:W-:Y:S01]  /*3b90*/  BPT.TRAP 0x1 ;  /* 0x000000040000795c */ /* 0x000fe20000300000 */
.L_x_5372:
        /* <DEDUP_REMOVED lines=8> */
.L_x_5665:
[----:B------:R-:W-:Y:S05]  /*3c20*/  BSYNC B1 ;  /* 0x0000000000017941 */ /* 0x000fea0003800000 */
.L_x_5373:
[----:B------:R-:W-:Y:S05]  /*3c30*/  @P1 BRA `(.L_x_5360) ;  /* 0x00000000002c1947 */ /* 0x000fea0003800000 */
[----:B------:R-:W-:Y:S01]  /*3c40*/  @!P3 LOP3.LUT P5, RZ, R194, 0x4, RZ, 0xc0, !PT ;  /* 0x00000004c2ffb812 */ /* 0x000fe200078ac0ff */
[----:B------:R-:W-:Y:S01]  /*3c50*/  @!P3 VIADD R4, R63, 0x20 ;  /* 0x000000203f04b836 */ /* 0x000fe20000000000 */
[----:B------:R-:W-:Y:S02]  /*3c60*/  PLOP3.LUT P6, PT, PT, PT, PT, 0x8, 0x0 ;  /* 0x000000000000781c */ /* 0x000fe40003fce170 */
[----:B------:R-:W-:-:S13]  /*3c70*/  @!P3 PLOP3.LUT P6, PT, P5, PT, PT, 0x80, 0x0 ;  /* 0x000000000000b81c */ /* 0x000fda0002fcf070 */
[----:B------:R-:W-:-:S05]  /*3c80*/  @P6 IADD3 R4, R63, -0x20, RZ ;  /* 0xffffffe03f046810 */ /* 0x000fca0007ffe0ff */
[----:B------:R-:W-:-:S04]  /*3c90*/  @!P3 IMAD.IADD R5, R14, 0x1, R4 ;  /* 0x000000010e05b824 */ /* 0x000fc800078e0204 */
[----:B------:R-:W-:Y:S02]  /*3ca0*/  @!P3 IMAD R8, R5, 0x2, R18 ;  /* 0x000000020508b824 */ /* 0x000fe400078e0212 */
[----:B------:R-:W1:Y:S04]  /*3cb0*/  @!P4 LDS.128 R4, [R15+0x22400] ;  /* 0x022400000f04c984 */ /* 0x000e680000000c00 */
[----:B------:R-:W2:Y:S04]  /*3cc0*/  @!P3 LDS.128 R8, [R8+0x22400] ;  /* 0x022400000808b984 */ /* 0x000ea80000000c00 */
[----:B-1----:R1:W-:Y:S04]  /*3cd0*/  @!P4 STG.E.128 desc[UR54][R12.64], R4 ;  /* 0x000000040c00c986 */ /* 0x0023e8000c101d36 */
[----:B--2---:R1:W-:Y:S02]  /*3ce0*/  @!P3 STG.E.128 desc[UR54][R12.64+0x40], R8 ;  /* 0x000040080c00b986 */ /* 0x0043e4000c101d36 */
.L_x_5360:
[----:B------:R-:W-:Y:S05]  /*3cf0*/  BSYNC B0 ;  /* 0x0000000000007941 */ /* 0x000fea0003800000 */
.L_x_5352:
        /* <DEDUP_REMOVED lines=17> */
.L_x_5376:
[----:B------:R-:W-:Y:S05]  /*3e10*/  BSYNC B0 ;  /* 0x0000000000007941 */ /* 0x000fea0003800000 */
.L_x_5375:
[----:B------:R-:W2:Y:S01]  /*3e20*/  SYNCS.PHASECHK.TRANS64.TRYWAIT P0, [R70+URZ+0x388b0], R75 ;  /* 0x0388b04b460075a7 */ /* 0x000ea2000800017f */
[----:B------:R-:W-:Y:S04]  /*3e30*/  BSSY B0, `(.L_x_5377) ;  /* 0x0000002000007945 */ /* 0x000fe80003800000 */
[----:B--2---:R-:W-:Y:S05]  /*3e40*/  @!P0 BRA `(.L_x_5378) ;  /* 0x000001f800508947 */ /* 0x004fea0003800000 */
.L_x_5666:
[----:B------:R-:W-:Y:S05]  /*3e50*/  BSYNC B0 ;  /* 0x0000000000007941 */ /* 0x000fea0003800000 */
.L_x_5377:
[----:B------:R-:W-:Y:S04]  /*3e60*/  BSSY B0, `(.L_x_5379) ;  /* 0x0000052000007945 */ /* 0x000fe80003800000 */
[----:B------:R-:W-:Y:S05]  /*3e70*/  @P1 BRA `(.L_x_5380) ;  /* 0x0000000400401947 */ /* 0x000fea0003800000 */
[----:B-1----:R-:W-:Y:S01]  /*3e80*/  IMAD.WIDE R4, R49, 0x40, R2 ;  /* 0x0000004031047825 */ /* 0x002fe200078e0202 */
[----:B------:R-:W-:Y:S01]  /*3e90*/  ULDC.64 UR4, c[0x0][0x318] ;  /* 0x0000c60000047ab9 */ /* 0x000fe20000000a00 */
[----:B------:R-:W-:Y:S02]  /*3ea0*/  LOP3.LUT P0, RZ, R194, 0x4, RZ, 0xc0, !PT ;  /* 0x00000004c2ff7812 */ /* 0x000fe4000780c0ff */
[----:B------:R-:W-:Y:S02]  /*3eb0*/  IMAD R5, R5, UR4, RZ ;  /* 0x0000000405057c24 */ /* 0x000fe4000f8e02ff */
[----:B------:R-:W-:Y:S02]  /*3ec0*/  IMAD.MOV.U32 R6, RZ, RZ, R38 ;  /* 0x000000ffff067224 */ /* 0x000fe400078e0026 */
[----:B------:R-:W-:Y:S02]  /*3ed0*/  IMAD.MOV.U32 R7, RZ, RZ, R73 ;  /* 0x000000ffff077224 */ /* 0x000fe400078e0049 */
[----:B------:R-:W-:-:S02]  /*3ee0*/  IMAD R5, R4, UR5, R5 ;  /* 0x0000000504057c24 */ /* 0x000fc4000f8e0205 */
[----:B------:R-:W-:Y:S01]  /*3ef0*/  IMAD.WIDE.U32 R6, R4, UR4, R6 ;  /* 0x0000000404067c25 */ /* 0x000fe2000f8e0006 */
[----:B------:R-:W-:Y:S01]  /*3f00*/  ULDC.64 UR4, c[0x0][0x308] ;  /* 0x0000c20000047ab9 */ /* 0x000fe20000000a00 */
[----:B------:R-:W-:Y:S02]  /*3f10*/  IADD3 R4, R16, 0x40, RZ ;  /* 0x0000004010047810 */ /* 0x000fe40007ffe0ff */
[----:B------:R-:W-:Y:S01]  /*3f20*/  IMAD R9, R186, 0x8000, R63 ;  /* 0x00008000ba097824 */ /* 0x000fe200078e023f */
[C---:B------:R-:W-:Y:S01]  /*3f30*/  LEA R74, P1, R6.reuse, UR4, 0x1 ;  /* 0x00000004064a7c11 */ /* 0x040fe2000f8208ff */
[----:B------:R-:W-:Y:S01]  /*3f40*/  IMAD.IADD R5, R7, 0x1, R5 ;  /* 0x0000000107057824 */ /* 0x000fe200078e0205 */
[----:B------:R-:W-:Y:S01]  /*3f50*/  ULDC UR4, c[0x0][0x310] ;  /* 0x0000c40000047ab9 */ /* 0x000fe20000000800 */
[C---:B------:R-:W-:Y:S02]  /*3f60*/  VIADD R77, R9.reuse, 0x20 ;  /* 0x00000020094d7836 */ /* 0x040fe40000000000 */
[C---:B------:R-:W-:Y:S01]  /*3f70*/  @P0 VIADD R77, R9.reuse, 0xffffffe0 ;  /* 0xffffffe0094d0836 */ /* 0x040fe20000000000 */
[----:B0-2---:R-:W-:Y:S01]  /*3f80*/  LEA.HI.X R75, R6, UR5, R5, 0x1, P1 ;  /* 0x00000005064b7c11 */ /* 0x005fe200088f0c05 */
[----:B---3--:R-:W-:Y:S01]  /*3f90*/  IMAD R79, R9, 0x2, R18 ;  /* 0x00000002094f7824 */ /* 0x008fe200078e0212 */
[C---:B------:R-:W-:Y:S01]  /*3fa0*/  ISETP.GE.AND P1, PT, R16.reuse, UR4, PT ;  /* 0x0000000410007c0c */ /* 0x040fe2000bf26270 */
[----:B------:R-:W-:Y:S01]  /*3fb0*/  VIADD R12, R16, 0x80 ;  /* 0x00000080100c7836 */ /* 0x000fe20000000000 */
[----:B------:R-:W-:Y:S01]  /*3fc0*/  ISETP.GE.AND P0, PT, R4, UR4, PT ;  /* 0x0000000404007c0c */ /* 0x000fe2000bf06270 */
[----:B------:R-:W-:-:S02]  /*3fd0*/  VIADD R13, R16, 0xc0 ;  /* 0x000000c0100d7836 */ /* 0x000fc40000000000 */
[C---:B------:R-:W-:Y:S02]  /*3fe0*/  VIADD R76, R16.reuse, 0x100 ;  /* 0x00000100104c7836 */ /* 0x040fe40000000000 */
[----:B------:R-:W-:-:S06]  /*3ff0*/  VIADD R78, R16, 0x140 ;  /* 0x00000140104e7836 */ /* 0x000fcc0000000000 */
        /* <DEDUP_REMOVED lines=21> */
[----:B------:R-:W-:-:S02]  /*4150*/  IMAD R78, R77, 0x2, R18 ;  /* 0x000000024d4e7824 */ /* 0x000fc400078e0212 */
[----:B------:R-:W-:-:S06]  /*4160*/  VIADD R77, R16, 0xe0 ;  /* 0x000000e0104d7836 */ /* 0x000fcc0000000000 */
        /* <DEDUP_REMOVED lines=33> */
.L_x_5380:
[----:B------:R-:W-:Y:S05]  /*4380*/  BSYNC B0 ;  /* 0x0000000000007941 */ /* 0x000fea0003800000 */
.L_x_5379:
[----:B------:R-:W-:Y:S01]  /*4390*/  @!PT LDS RZ, [RZ] ;  /* 0x00000000fffff984 */ /* 0x000fe20000000800 */
[----:B------:R-:W-:Y:S01]  /*43a0*/  @!PT LDS RZ, [RZ] ;  /* 0x00000000fffff984 */ /* 0x000fe20000000800 */
[----:B------:R-:W-:Y:S01]  /*43b0*/  @!PT LDS RZ, [RZ] ;  /* 0x00000000fffff984 */ /* 0x000fe20000000800 */
[----:B------:R-:W-:Y:S01]  /*43c0*/  @!PT LDS RZ, [RZ] ;  /* 0x00000000fffff984 */ /* 0x000fe20000000800 */
[----:B------:R5:W-:Y:S06]  /*43d0*/  MEMBAR.ALL.CTA ;  /* 0x0000000000007992 */ /* 0x000bec0000008000 */
[----:B-----5:R-:W5:Y:S01]  /*43e0*/  FENCE.VIEW.ASYNC.S ;  /* 0x00000000000073c6 */ /* 0x020f620000000000 */
[----:B0-2---:R-:W-:Y:S01]  /*43f0*/  @!P5 VIADD R70, R70, 0x388c0 ;  /* 0x000388c04646d836 */ /* 0x005fe20000000000 */
[----:B------:R-:W-:Y:S01]  /*4400*/  IADD3 R186, R186, 0x1, RZ ;  /* 0x00000001baba7810 */ /* 0x000fe20007ffe0ff */
[----:B-----5:R2:W-:Y:S03]  /*4410*/  BAR.SYNC.DEFER_BLOCKING R58, 0x80 ;  /* 0x0002003a0000751d */ /* 0x0205e60000010000 */
[----:B------:R-:W-:-:S02]  /*4420*/  ISETP.NE.AND P1, PT, R186, 0x2, PT ;  /* 0x00000002ba00780c */ /* 0x000fc40003f25270 */
[----:B------:R-:W-:Y:S02]  /*4430*/  @!P5 PRMT R70, RZ, 0x654, R70 ;  /* 0x00000654ff46d816 */ /* 0x000fe40000000046 */
[----:B------:R-:W-:Y:S02]  /*4440*/  SEL R5, RZ, 0x1, P1 ;  /* 0x00000001ff057807 */ /* 0x000fe40000800000 */
[----:B------:R-:W-:Y:S02]  /*4450*/  PLOP3.LUT P0, PT, PT, PT, PT, 0x8, 0x0 ;  /* 0x000000000000781c */ /* 0x000fe40003f0e170 */
[----:B------:R-:W-:Y:S02]  /*4460*/  LOP3.LUT R192, R192, R5, RZ, 0x3c, !PT ;  /* 0x00000005c0c07212 */ /* 0x000fe400078e3cff */
[----:B------:R-:W-:Y:S01]  /*4470*/  SEL R186, R186, RZ, P1 ;  /* 0x000000ffbaba7207 */ /* 0x000fe20000800000 */
[----:B------:R2:W-:Y:S01]  /*4480*/  @!P5 SYNCS.ARRIVE.TRANS64.RED.A1T0 RZ, [R70+URZ], RZ ;  /* 0x000000ff46ffd9a7 */ /* 0x0005e2000810043f */
[----:B------:R-:W-:Y:S07]  /*4490*/  @P2 BRA `(.L_x_5381) ;  /* 0xffffffe0000c2947 */ /* 0x000fee000383ffff */
.L_x_5347:
[----:B------:R-:W-:Y:S04]  /*44a0*/  BSSY B0, `(.L_x_5382) ;  /* 0x0000004000007945 */ /* 0x000fe80003800000 */
[----:B------:R-:W-:Y:S05]  /*44b0*/  @P0 BRA `(.L_x_5383) ;  /* 0x0000000000080947 */ /* 0x000fea0003800000 */
[----:B------:R-:W0:Y:S02]  /*44c0*/  FENCE.VIEW.ASYNC.G ;  /* 0x00000000000073c6 */ /* 0x000e240000000100 */
[----:B0-----:R-:W-:Y:S06]  /*44d0*/  BAR.ARV 0xc, 0x120 ;  /* 0x0304800000007b1d */ /* 0x001fec0000002000 */
.L_x_5383:
[----:B------:R-:W-:Y:S05]  /*44e0*/  BSYNC B0 ;  /* 0x0000000000007941 */ /* 0x000fea0003800000 */
.L_x_5382:
[----:B------:R-:W2:Y:S01]  /*44f0*/  LDL R0, [R1+0x2c] ;  /* 0x00002c0001007983 */ /* 0x000ea20000100800 */
[----:B------:R-:W-:Y:S01]  /*4500*/  BSSY B7, `(.L_x_5384) ;  /* 0x00015c4000077945 */ /* 0x000fe20003800000 */
[----:B--2---:R-:W-:-:S13]  /*4510*/  R2UR UR4, R0 ;  /* 0x00000000000472ca */ /* 0x004fda00000e0000 */
[----:B------:R-:W-:-:S03]  /*4520*/  UISETP.NE.AND UP0, UPT, UR4, 0x1, UPT ;  /* 0x000000010400788c */ /* 0x000fc6000bf05270 */
[----:B------:R-:W-:Y:S02]  /*4530*/  ULDC UR4, c[0x0][0xad8] ;  /* 0x0002b60000047ab9 */ /* 0x000fe40000000800 */
[----:B------:R-:W-:Y:S01]  /*4540*/  VIADD R0, R47, UR4 ;  /* 0x000000042f007c36 */ /* 0x000fe20008000000 */
[----:B------:R-:W-:-:S13]  /*4550*/  PLOP3.LUT P0, PT, PT, PT, UP0, 0x80, 0x0 ;  /* 0x000000000000781c */ /* 0x000fda0003f0f008 */
[----:B------:R-:W-:Y:S05]  /*4560*/  @!P0 BRA `(.L_x_5385) ;  /* 0x0000002000188947 */ /* 0x000fea0003800000 */
[----:B-1----:R-:W0:Y:S02]  /*4570*/  LDC R4, c[0x0][0xadc] ;  /* 0x0002b700ff047b82 */ /* 0x002e240000000800 */
        /* <DEDUP_REMOVED lines=13> */
.L_x_5388:
[----:B------:R-:W-:-:S13]  /*4650*/  ISETP.NE.AND P1, PT, R4, 0x1, PT ;  /* 0x000000010400780c */ /* 0x000fda0003f25270 */
[----:B------:R-:W0:Y:S02]  /*4660*/  @P1 LDC.64 R6, c[0x0][0xae0] ;  /* 0x0002b800ff061b82 */ /* 0x000e240000000a00 */
[----:B0-----:R-:W-:-:S05]  /*4670*/  @P1 IMAD.HI.U32 R2, R3, R6, RZ ;  /* 0x0000000603021227 */ /* 0x001fca00078e00ff */
[----:B------:R-:W-:-:S07]  /*4680*/  @P1 SHF.R.U32.HI R3, RZ, R7, R2 ;  /* 0x00000007ff031219 */ /* 0x000fce0000011602 */
.L_x_5389:
[----:B------:R-:W-:Y:S05]  /*4690*/  BSYNC B0 ;  /* 0x0000000000007941 */ /* 0x000fea0003800000 */
.L_x_5387:
[----:B------:R-:W-:-:S05]  /*46a0*/  IMAD R3, R3, R4, R4 ;  /* 0x0000000403037224 */ /* 0x000fca00078e0204 */
[----:B------:R-:W-:-:S07]  /*46b0*/  VIMNMX R0, R0, R3, PT ;  /* 0x0000000300007248 */ /* 0x000fce0003fe0100 */
.L_x_5386:
[----:B------:R-:W-:Y:S01]  /*46c0*/  VIADD R0, R0, 0x3f ;  /* 0x0000003f00007836 */ /* 0x000fe20000000000 */
[----:B------:R-:W-:Y:S02]  /*46d0*/  ULDC UR4, c[0x0][0xad4] ;  /* 0x0002b50000047ab9 */ /* 0x000fe40000000800 */
[----:B------:R-:W-:Y:S02]  /*46e0*/  VIADD R2, R45, -UR4 ;  /* 0x800000042d027c36 */ /* 0x000fe40008000000 */
[----:B------:R-:W-:-:S04]  /*46f0*/  SHF.R.S32.HI R3, RZ, 0x1f, R0 ;  /* 0x0000001fff037819 */ /* 0x000fc80000011400 */
[----:B------:R-:W-:-:S04]  /*4700*/  LEA.HI R3, R3, R0, RZ, 0x6 ;  /* 0x0000000003037211 */ /* 0x000fc800078f30ff */
[----:B------:R-:W-:-:S04]  /*4710*/  SHF.R.S32.HI R20, RZ, 0x6, R3 ;  /* 0x00000006ff147819 */ /* 0x000fc80000011403 */
        /* <DEDUP_REMOVED lines=12> */
.L_x_5392:
[----:B------:R-:W-:-:S13]  /*47e0*/  ISETP.NE.AND P0, PT, R4, 0x1, PT ;  /* 0x000000010400780c */ /* 0x000fda0003f05270 */
[----:B------:R-:W0:Y:S02]  /*47f0*/  @P0 LDC.64 R6, c[0x0][0xae0] ;  /* 0x0002b800ff060b82 */ /* 0x000e240000000a00 */
[----:B0-----:R-:W-:-:S05]  /*4800*/  @P0 IMAD.HI.U32 R6, R45, R6, RZ ;  /* 0x000000062d060227 */ /* 0x001fca00078e00ff */
[----:B------:R-:W-:-:S07]  /*4810*/  @P0 SHF.R.U32.HI R45, RZ, R7, R6 ;  /* 0x00000007ff2d0219 */ /* 0x000fce0000011606 */
.L_x_5393:
[----:B------:R-:W-:Y:S05]  /*4820*/  BSYNC B0 ;  /* 0x0000000000007941 */ /* 0x000fea0003800000 */
.L_x_5391:
[----:B------:R-:W-:-:S05]  /*4830*/  IMAD R45, R45, R4, RZ ;  /* 0x000000042d2d7224 */ /* 0x000fca00078e02ff */
[----:B------:R-:W-:-:S07]  /*4840*/  VIMNMX R2, R2, R45, !PT ;  /* 0x0000002d02027248 */ /* 0x000fce0007fe0100 */
.L_x_5390:
[----:B------:R-:W-:Y:S01]  /*4850*/  SHF.R.S32.HI R3, RZ, 0x1f, R2 ;  /* 0x0000001fff037819 */ /* 0x000fe20000011402 */
[----:B------:R-:W-:Y:S01]  /*4860*/  IMAD.MOV.U32 R0, RZ, RZ, RZ ;  /* 0x000000ffff007224 */ /* 0x000fe200078e00ff */
[----:B------:R-:W-:Y:S02]  /*4870*/  PLOP3.LUT P0, PT, PT, PT, PT, 0x80, 0x0 ;  /* 0x000000000000781c */ /* 0x000fe40003f0f070 */
[----:B------:R-:W-:Y:S02]  /*4880*/  CS2R R150, SRZ ;  /* 0x0000000000967805 */ /* 0x000fe4000001ff00 */
[----:B------:R-:W-:Y:S02]  /*4890*/  LEA.HI R4, R3, R2, RZ, 0x6 ;  /* 0x0000000203047211 */ /* 0x000fe400078f30ff */
[----:B------:R-:W-:Y:S02]  /*48a0*/  CS2R R2, SRZ ;  /* 0x0000000000027805 */ /* 0x000fe4000001ff00 */
        /* <DEDUP_REMOVED lines=42> */
[----:B---3--:R-:W-:-:S02]  /*4b50*/  CS2R R78, SRZ ;  /* 0x00000000004e7805 */ /* 0x008fc4000001ff00 */
[----:B------:R-:W-:Y:S02]  /*4b60*/  CS2R R76, SRZ ;  /* 0x00000000004c7805 */ /* 0x000fe4000001ff00 */
[----:B----4-:R-:W-:Y:S02]  /*4b70*/  CS2R R74, SRZ ;  /* 0x00000000004a7805 */ /* 0x010fe4000001ff00 */
        /* <DEDUP_REMOVED lines=24> */
[----:B------:R-:W-:Y:S01]  /*4d00*/  IMAD.MOV.U32 R7, RZ, RZ, 0x40000040 ;  /* 0x40000040ff077424 */ /* 0x000fe200078e00ff */
[----:B------:R-:W-:Y:S01]  /*4d10*/  BSSY B0, `(.L_x_5395) ;  /* 0x00000fc000007945 */ /* 0x000fe20003800000 */
[----:B------:R-:W-:Y:S01]  /*4d20*/  IMAD.MOV.U32 R13, RZ, RZ, 0x40000040 ;  /* 0x40000040ff0d7424 */ /* 0x000fe200078e00ff */
[----:B------:R-:W-:Y:S01]  /*4d30*/  BAR.SYNC.DEFER_BLOCKING 0xe, 0x100 ;  /* 0x0384000000007b1d */ /* 0x000fe20000010000 */
[----:B------:R-:W-:Y:S01]  /*4d40*/  IMAD.MOV.U32 R9, RZ, RZ, 0x40000040 ;  /* 0x40000040ff097424 */ /* 0x000fe200078e00ff */
[----:B------:R-:W-:Y:S01]  /*4d50*/  R2UR UR7, R7 ;  /* 0x00000000070772ca */ /* 0x000fe200000e0000 */
[----:B------:R-:W-:Y:S01]  /*4d60*/  IMAD.MOV.U32 R11, RZ, RZ, 0x40000040 ;  /* 0x40000040ff0b7424 */ /* 0x000fe200078e00ff */
[----:B------:R-:W-:Y:S01]  /*4d70*/  MOV R7, 0x40000040 ;  /* 0x4000004000077802 */ /* 0x000fe20000000f00 */
[----:B------:R-:W-:Y:S02]  /*4d80*/  IMAD.MOV.U32 R15, RZ, RZ, 0x40000040 ;  /* 0x40000040ff0f7424 */ /* 0x000fe400078e00ff */
[----:B------:R-:W-:Y:S01]  /*4d90*/  VIADD R5, R20, 0xfffffffe ;  /* 0xfffffffe14057836 */ /* 0x000fe20000000000 */
[----:B------:R-:W1:Y:S04]  /*4da0*/  S2R R21, SR_TID.X ;  /* 0x0000000000157919 */ /* 0x000e680000002100 */
[----:B------:R-:W-:-:S02]  /*4db0*/  ISETP.GE.AND P0, PT, R5, R4, PT ;  /* 0x000000040500720c */ /* 0x000fc40003f06270 */
[----:B0-----:R-:W-:-:S04]  /*4dc0*/  LEA.HI R2, R0, R0, RZ, 0x1 ;  /* 0x0000000000027211 */ /* 0x001fc800078f08ff */
[----:B------:R-:W-:Y:S01]  /*4dd0*/  LOP3.LUT R3, R2, 0x1fffe, RZ, 0xc0, !PT ;  /* 0x0001fffe02037812 */ /* 0x000fe200078ec0ff */
[----:B-----5:R-:W-:-:S04]  /*4de0*/  WARPGROUP.ARRIVE ;  /* 0x00000000000079c5 */ /* 0x020fc80000000000 */
[----:B------:R-:W-:Y:S02]  /*4df0*/  IMAD.IADD R3, R0, 0x1, -R3 ;  /* 0x0000000100037824 */ /* 0x000fe400078e0a03 */
[----:B------:R-:W-:Y:S02]  /*4e00*/  VIADD R0, R18, 0x36400 ;  /* 0x0003640012007836 */ /* 0x000fe40000000000 */
[----:B------:R-:W-:-:S03]  /*4e10*/  IMAD R3, R3, 0x8000, R18 ;  /* 0x0000800003037824 */ /* 0x000fc600078e0212 */
[----:B------:R-:W-:Y:S01]  /*4e20*/  SHF.R.U32.HI R0, RZ, 0x4, R0 ;  /* 0x00000004ff007819 */ /* 0x000fe20000011600 */
[----:B------:R-:W-:-:S03]  /*4e30*/  VIADD R3, R3, 0x400 ;  /* 0x0000040003037836 */ /* 0x000fc60000000000 */
[----:B------:R-:W-:Y:S02]  /*4e40*/  LOP3.LUT R0, R0, 0x3fff, RZ, 0xc0, !PT ;  /* 0x00003fff00007812 */ /* 0x000fe400078ec0ff */
[----:B------:R-:W-:Y:S02]  /*4e50*/  SHF.R.U32.HI R3, RZ, 0x4, R3 ;  /* 0x00000004ff037819 */ /* 0x000fe40000011603 */
[----:B------:R-:W-:Y:S02]  /*4e60*/  LOP3.LUT R2, R0, 0x10000, RZ, 0xfc, !PT ;  /* 0x0001000000027812 */ /* 0x000fe400078efcff */
[----:B------:R-:W-:Y:S02]  /*4e70*/  LOP3.LUT R3, R3, 0x3fff, RZ, 0xc0, !PT ;  /* 0x00003fff03037812 */ /* 0x000fe400078ec0ff */
[C---:B------:R-:W-:Y:S01]  /*4e80*/  R2UR UR4, R2.reuse ;  /* 0x00000000020472ca */ /* 0x040fe200000e0000 */
[C---:B------:R-:W-:Y:S01]  /*4e90*/  VIADD R12, R2.reuse, 0x2 ;  /* 0x00000002020c7836 */ /* 0x040fe20000000000 */
[----:B------:R-:W-:Y:S01]  /*4ea0*/  LOP3.LUT R152, R3, 0x2000000, RZ, 0xfc, !PT ;  /* 0x0200000003987812 */ /* 0x000fe200078efcff */
[----:B------:R-:W-:Y:S01]  /*4eb0*/  IMAD.MOV.U32 R3, RZ, RZ, 0x40000040 ;  /* 0x40000040ff037424 */ /* 0x000fe200078e00ff */
[----:B-1----:R-:W-:Y:S01]  /*4ec0*/  LOP3.LUT R21, R21, 0x7f, RZ, 0xc0, !PT ;  /* 0x0000007f15157812 */ /* 0x002fe200078ec0ff */
[----:B------:R-:W-:-:S02]  /*4ed0*/  VIADD R10, R2, 0x4 ;  /* 0x00000004020a7836 */ /* 0x000fc40000000000 */
[----:B------:R-:W-:Y:S01]  /*4ee0*/  IMAD R6, R19, 0x1000, R152 ;  /* 0x0000100013067824 */ /* 0x000fe200078e0298 */
[----:B------:R-:W-:Y:S01]  /*4ef0*/  R2UR UR5, R3 ;  /* 0x00000000030572ca */ /* 0x000fe200000e0000 */
[----:B------:R-:W-:Y:S01]  /*4f00*/  VIADD R14, R2, 0x6 ;  /* 0x00000006020e7836 */ /* 0x000fe20000000000 */
[----:B------:R-:W-:Y:S02]  /*4f10*/  ISETP.NE.AND P2, PT, R21, RZ, PT ;  /* 0x000000ff1500720c */ /* 0x000fe40003f45270 */
[C---:B------:R-:W-:Y:S02]  /*4f20*/  R2UR UR6, R6.reuse ;  /* 0x00000000060672ca */ /* 0x040fe400000e0000 */
[----:B------:R-:W-:-:S09]  /*4f30*/  IADD3 R8, R6, 0x80, RZ ;  /* 0x0000008006087810 */ /* 0x000fd20007ffe0ff */
[----:B------:R-:W-:Y:S02]  /*4f40*/  @!P2 IMAD R0, R19, 0x8, R18 ;  /* 0x000000081300a824 */ /* 0x000fe400078e0212 */
[----:B------:R-:W-:Y:S01]  /*4f50*/  HGMMA.64x256x16.F32 R24, gdesc[UR4].tnspB, RZ, !UPT, gsb0 ;  /* 0x43e00000041879f0 */ /* 0x000fe2000c0008ff */
[----:B------:R-:W-:Y:S01]  /*4f60*/  R2UR UR4, R12 ;  /* 0x000000000c0472ca */ /* 0x000fe200000e0000 */
[----:B------:R-:W-:Y:S01]  /*4f70*/  @!P2 VIADD R0, R0, 0x38860 ;  /* 0x000388600000a836 */ /* 0x000fe20000000000 */
[----:B------:R-:W-:Y:S02]  /*4f80*/  R2UR UR5, R13 ;  /* 0x000000000d0572ca */ /* 0x000fe400000e0000 */
[----:B------:R-:W-:Y:S01]  /*4f90*/  R2UR UR6, R8 ;  /* 0x00000000080672ca */ /* 0x000fe200000e0000 */
[C---:B------:R-:W-:Y:S01]  /*4fa0*/  VIADD R8, R6.reuse, 0x100 ;  /* 0x0000010006087836 */ /* 0x040fe20000000000 */
[----:B------:R-:W-:Y:S01]  /*4fb0*/  R2UR UR7, R9 ;  /* 0x00000000090772ca */ /* 0x000fe200000e0000 */
[----:B------:R-:W-:Y:S01]  /*4fc0*/  IMAD.MOV.U32 R9, RZ, RZ, 0x40000040 ;  /* 0x40000040ff097424 */ /* 0x000fe200078e00ff */
[----:B------:R-:W-:Y:S01]  /*4fd0*/  @!P2 PRMT R0, RZ, 0x654, R0 ;  /* 0x00000654ff00a816 */ /* 0x000fe20000000000 */
        /* <DEDUP_REMOVED lines=24> */
.L_x_5397:
[----:B------:R-:W-:Y:S01]  /*5160*/  BAR.SYNC.DEFER_BLOCKING 0xe, 0x100 ;  /* 0x0384000000007b1d */ /* 0x000fe20000010000 */
[C---:B------:R-:W-:Y:S01]  /*5170*/  IMAD R7, R19.reuse, 0x40, R193 ;  /* 0x0000004013077824 */ /* 0x040fe200078e02c1 */
[----:B------:R-:W-:Y:S01]  /*5180*/  R2UR UR4, R2 ;  /* 0x00000000020472ca */ /* 0x000fe200000e0000 */
[----:B------:R-:W-:Y:S01]  /*5190*/  VIADD R19, R19, 0x1 ;  /* 0x0000000113137836 */ /* 0x000fe20000000000 */
[----:B------:R-:W-:Y:S01]  /*51a0*/  R2UR UR5, R3 ;  /* 0x00000000030572ca */ /* 0x000fe200000e0000 */
[----:B01----:R-:W-:Y:S01]  /*51b0*/  IMAD R0, R7, 0x4, R18 ;  /* 0x0000000407007824 */ /* 0x003fe200078e0212 */
[----:B------:R-:W-:Y:S02]  /*51c0*/  MOV R7, 0x40000040 ;  /* 0x4000004000077802 */ /* 0x000fe40000000f00 */
[----:B------:R-:W-:Y:S02]  /*51d0*/  ISETP.NE.AND P0, PT, R19, 0x2, PT ;  /* 0x000000021300780c */ /* 0x000fe40003f05270 */
[----:B------:R-:W-:Y:S01]  /*51e0*/  R2UR UR7, R7 ;  /* 0x00000000070772ca */ /* 0x000fe200000e0000 */
[----:B------:R-:W-:Y:S01]  /*51f0*/  IMAD.MOV.U32 R7, RZ, RZ, 0x40000040 ;  /* 0x40000040ff077424 */ /* 0x000fe200078e00ff */
[----:B------:R-:W-:-:S02]  /*5200*/  SEL R19, R19, RZ, P0 ;  /* 0x000000ff13137207 */ /* 0x000fc40000000000 */
[C---:B------:R-:W-:Y:S02]  /*5210*/  ISETP.GT.AND P1, PT, R5.reuse, R4, PT ;  /* 0x000000040500720c */ /* 0x040fe40003f24270 */
[----:B------:R-:W-:Y:S01]  /*5220*/  IADD3 R5, R5, -0x1, RZ ;  /* 0xffffffff05057810 */ /* 0x000fe20007ffe0ff */
[----:B------:R-:W-:-:S05]  /*5230*/  IMAD R6, R19, 0x1000, R152 ;  /* 0x0000100013067824 */ /* 0x000fca00078e0298 */
[----:B------:R-:W-:Y:S01]  /*5240*/  R2UR UR6, R6 ;  /* 0x00000000060672ca */ /* 0x000fe200000e0000 */
[----:B------:R-:W0:Y:S04]  /*5250*/  LDS R8, [R0+0x38400] ;  /* 0x0384000000087984 */ /* 0x000e280000000800 */
[----:B------:R1:W2:Y:S02]  /*5260*/  LDS R9, [R0+0x38420] ;  /* 0x0384200000097984 */ /* 0x0002a40000000800 */
[----:B-1----:R-:W-:-:S04]  /*5270*/  @!P2 IMAD R0, R19, 0x8, R18 ;  /* 0x000000081300a824 */ /* 0x002fc800078e0212 */
        /* <DEDUP_REMOVED lines=130> */
[----:B------:R-:W-:-:S02]  /*5aa0*/  VIADD R8, R6, 0x80 ;  /* 0x0000008006087836 */ /* 0x000fc40000000000 */
[----:B------:R-:W-:-:S03]  /*5ab0*/  IMAD.MOV.U32 R9, RZ, RZ, 0x40000040 ;  /* 0x40000040ff097424 */ /* 0x000fc600078e00ff */
[----:B------:R-:W-:-:S06]  /*5ac0*/  WARPGROUP.ARRIVE ;  /* 0x00000000000079c5 */ /* 0x000fcc0000000000 */
        /* <DEDUP_REMOVED lines=22> */
[----:B------:R-:W-:Y:S02]  /*5c30*/  R2UR UR7, R7 ;  /* 0x00000000070772ca */ /* 0x000fe400000e0000 */
[----:B------:R-:W-:-:S04]  /*5c40*/  SEL R7, RZ, 0x1, P0 ;  /* 0x00000001ff077807 */ /* 0x000fc80000000000 */
[----:B------:R-:W-:Y:S01]  /*5c50*/  LOP3.LUT R22, R22, R7, RZ, 0x3c, !PT ;  /* 0x0000000716167212 */ /* 0x000fe200078e3cff */
[----:B------:R-:W-:Y:S02]  /*5c60*/  WARPGROUP.DEPBAR.LE gsb0, 0x0 ;  /* 0x00008000000079c5 */ /* 0x000fe40000010000 */
[----:B------:R-:W-:-:S12]  /*5c70*/  WARPGROUP.ARRIVE ;  /* 0x00000000000079c5 */ /* 0x000fd80000000000 */
[----:B------:R-:W-:Y:S03]  /*5c80*/  HGMMA.64x256x16.F32 R24, gdesc[UR4].tnspB, R24, gsb0 ;  /* 0x43e00000041879f0 */ /* 0x000fe60008000818 */
[----:B------:R-:W-:Y:S02]  /*5c90*/  WARPGROUP.DEPBAR.LE gsb0, 0x0 ;  /* 0x00008000000079c5 */ /* 0x000fe40000010000 */
[----:B------:R-:W-:Y:S06]  /*5ca0*/  BAR.ARV 0xf, 0x100 ;  /* 0x03c4000000007b1d */ /* 0x000fec0000002000 */
[----:B------:R1:W-:Y:S01]  /*5cb0*/  @!P2 SYNCS.ARRIVE.TRANS64.RED.A1T0 RZ, [R0+URZ], RZ ;  /* 0x000000ff00ffa9a7 */ /* 0x0003e2000810043f */
[----:B------:R-:W-:Y:S05]  /*5cc0*/  @P1 BRA `(.L_x_5397) ;  /* 0xfffffff400241947 */ /* 0x000fea000383ffff */
.L_x_5396:
[----:B------:R-:W-:Y:S05]  /*5cd0*/  BSYNC B0 ;  /* 0x0000000000007941 */ /* 0x000fea0003800000 */
.L_x_5395:
        /* <DEDUP_REMOVED lines=10> */
[----:B01----:R-:W0:Y:S01]  /*5d80*/  LDS R0, [R3+0x38420] ;  /* 0x0384200003007984 */ /* 0x003e220000000800 */
[-C--:B--2---:R-:W-:Y:S01]  /*5d90*/  FMUL.FTZ R173, R25, R2.reuse ;  /* 0x0000000219ad7220 */ /* 0x084fe20000410000 */
        /* <DEDUP_REMOVED lines=131> */
.L_x_5385:
        /* <DEDUP_REMOVED lines=14> */
.L_x_5400:
[----:B------:R-:W-:-:S13]  /*66b0*/  ISETP.NE.AND P1, PT, R4, 0x1, PT ;  /* 0x000000010400780c */ /* 0x000fda0003f25270 */
[----:B------:R-:W0:Y:S02]  /*66c0*/  @P1 LDC.64 R6, c[0x0][0xae0] ;  /* 0x0002b800ff061b82 */ /* 0x000e240000000a00 */
[----:B0-----:R-:W-:-:S05]  /*66d0*/  @P1 IMAD.HI.U32 R2, R3, R6, RZ ;  /* 0x0000000603021227 */ /* 0x001fca00078e00ff */
[----:B------:R-:W-:-:S07]  /*66e0*/  @P1 SHF.R.U32.HI R3, RZ, R7, R2 ;  /* 0x00000007ff031219 */ /* 0x000fce0000011602 */
.L_x_5401:
[----:B------:R-:W-:Y:S05]  /*66f0*/  BSYNC B0 ;  /* 0x0000000000007941 */ /* 0x000fea0003800000 */
.L_x_5399:
[----:B------:R-:W-:-:S05]  /*6700*/  IMAD R3, R3, R4, R4 ;  /* 0x0000000403037224 */ /* 0x000fca00078e0204 */
[----:B------:R-:W-:-:S07]  /*6710*/  VIMNMX R0, R0, R3, PT ;  /* 0x0000000300007248 */ /* 0x000fce0003fe0100 */
.L_x_5398:
[----:B------:R-:W-:Y:S01]  /*6720*/  VIADD R0, R0, 0x3f ;  /* 0x0000003f00007836 */ /* 0x000fe20000000000 */
[----:B------:R-:W-:Y:S02]  /*6730*/  ULDC UR4, c[0x0][0xad4] ;  /* 0x0002b50000047ab9 */ /* 0x000fe40000000800 */
[----:B------:R-:W-:Y:S02]  /*6740*/  IADD3 R2, R45, -UR4, RZ ;  /* 0x800000042d027c10 */ /* 0x000fe4000fffe0ff */
        /* <DEDUP_REMOVED lines=15> */
.L_x_5404:
[----:B------:R-:W-:-:S13]  /*6840*/  ISETP.NE.AND P0, PT, R4, 0x1, PT ;  /* 0x000000010400780c */ /* 0x000fda0003f05270 */
[----:B------:R-:W0:Y:S02]  /*6850*/  @P0 LDC.64 R6, c[0x0][0xae0] ;  /* 0x0002b800ff060b82 */ /* 0x000e240000000a00 */
[----:B0-----:R-:W-:-:S05]  /*6860*/  @P0 IMAD.HI.U32 R6, R45, R6, RZ ;  /* 0x000000062d060227 */ /* 0x001fca00078e00ff */
[----:B------:R-:W-:-:S07]  /*6870*/  @P0 SHF.R.U32.HI R45, RZ, R7, R6 ;  /* 0x00000007ff2d0219 */ /* 0x000fce0000011606 */
.L_x_5405:
[----:B------:R-:W-:Y:S05]  /*6880*/  BSYNC B0 ;  /* 0x0000000000007941 */ /* 0x000fea0003800000 */
.L_x_5403:
[----:B------:R-:W-:-:S05]  /*6890*/  IMAD R45, R45, R4, RZ ;  /* 0x000000042d2d7224 */ /* 0x000fca00078e02ff */
[----:B------:R-:W-:-:S07]  /*68a0*/  VIMNMX R2, R2, R45, !PT ;  /* 0x0000002d02027248 */ /* 0x000fce0007fe0100 */
.L_x_5402:
        /* <DEDUP_REMOVED lines=103> */
.L_x_5407:
[----:B------:R-:W-:Y:S05]  /*6f20*/  BSYNC B6 ;  /* 0x0000000000067941 */ /* 0x000fea0003800000 */
.L_x_5406:
        /* <DEDUP_REMOVED lines=12> */
.L_x_5411:
[----:B-1----:R1:W2:Y:S02]  /*6ff0*/  SYNCS.PHASECHK.TRANS64.TRYWAIT P0, [R18+URZ+0x38800], R3 ;  /* 0x03880003120075a7 */ /* 0x0022a4000800017f */
[----:B--2---:R-:W-:Y:S05]  /*7000*/  @!P0 NANOSLEEP.SYNCS 0x989680 ;  /* 0x009896800000895d */ /* 0x004fea0003900000 */
[----:B------:R-:W2:Y:S02]  /*7010*/  @!P0 SYNCS.PHASECHK.TRANS64 P0, [R18+URZ+0x38800], R3 ;  /* 0x03880003120085a7 */ /* 0x000ea4000800007f */
[----:B--2---:R-:W-:Y:S05]  /*7020*/  @!P0 BRA `(.L_x_5411) ;  /* 0xfffffffc00f08947 */ /* 0x004fea000383ffff */
.L_x_5410:
[----:B------:R-:W-:Y:S05]  /*7030*/  BSYNC B0 ;  /* 0x0000000000007941 */ /* 0x000fea0003800000 */
.L_x_5409:
[----:B------:R-:W-:Y:S05]  /*7040*/  BRA `(.L_x_5412) ;  /* 0x0000002c004c7947 */ /* 0x000fea0003800000 */
.L_x_5408:
[----:B------:R-:W0:Y:S01]  /*7050*/  LDC.64 R10, c[0x0][0x3d8] ;  /* 0x0000f600ff0a7b82 */ /* 0x000e220000000a00 */
[----:B------:R-:W-:Y:S01]  /*7060*/  VIADD R0, R18, 0x20400 ;  /* 0x0002040012007836 */ /* 0x000fe20000000000 */
[----:B-----5:R-:W-:Y:S01]  /*7070*/  SHF.R.S32.HI R5, RZ, 0x1f, R33 ;  /* 0x0000001fff057819 */ /* 0x020fe20000011421 */
[----:B------:R-:W-:Y:S01]  /*7080*/  IMAD.SHL.U32 R24, R220, 0x4, RZ ;  /* 0x00000004dc187824 */ /* 0x000fe200078e00ff */
[--C-:B------:R-:W-:Y:S01]  /*7090*/  SHF.R.S32.HI R3, RZ, 0x1f, R16.reuse ;  /* 0x0000001fff037819 */ /* 0x100fe20000011410 */
[----:B------:R-:W-:Y:S01]  /*70a0*/  IMAD.MOV.U32 R2, RZ, RZ, R16 ;  /* 0x000000ffff027224 */ /* 0x000fe200078e0010 */
[----:B------:R-:W-:Y:S01]  /*70b0*/  LOP3.LUT P0, RZ, R0, 0x3ff, RZ, 0xc0, !PT ;  /* 0x000003ff00ff7812 */ /* 0x000fe2000780c0ff */
[----:B------:R-:W-:Y:S01]  /*70c0*/  BSSY B6, `(.L_x_5413) ;  /* 0x0000030000067945 */ /* 0x000fe20003800000 */
[----:B------:R-:W1:Y:S01]  /*70d0*/  LDC.64 R38, c[0x0][0x3e8] ;  /* 0x0000fa00ff267b82 */ /* 0x000e620000000a00 */
[----:B------:R-:W-:Y:S01]  /*70e0*/  SHF.R.S32.HI R25, RZ, 0x1f, R24 ;  /* 0x0000001fff197819 */ /* 0x000fe20000011418 */
[-C--:B0-----:R-:W-:Y:S01]  /*70f0*/  IMAD R6, R227, R10.reuse, RZ ;  /* 0x0000000ae3067224 */ /* 0x081fe200078e02ff */
[----:B------:R-:W-:Y:S01]  /*7100*/  SHF.L.U64.HI R46, R10, 0x5, R11 ;  /* 0x000000050a2e7819 */ /* 0x000fe2000001020b */
[----:B------:R-:W-:-:S02]  /*7110*/  IMAD R0, R5, R10, RZ ;  /* 0x0000000a05007224 */ /* 0x000fc400078e02ff */
[----:B------:R-:W-:Y:S02]  /*7120*/  IMAD R51, R187, R11, R6 ;  /* 0x0000000bbb337224 */ /* 0x000fe400078e0206 */
[----:B------:R-:W-:Y:S01]  /*7130*/  IMAD.WIDE.U32 R42, R33, R10, RZ ;  /* 0x0000000a212a7225 */ /* 0x000fe200078e00ff */
[----:B-1----:R-:W-:-:S03]  /*7140*/  SHF.L.U64.HI R44, R38, 0x5, R39 ;  /* 0x00000005262c7819 */ /* 0x002fc60000010227 */
[-C--:B------:R-:W-:Y:S02]  /*7150*/  IMAD R8, R227, R38.reuse, RZ ;  /* 0x00000026e3087224 */ /* 0x080fe400078e02ff */
[-C--:B------:R-:W-:Y:S02]  /*7160*/  IMAD R4, R5, R38.reuse, RZ ;  /* 0x0000002605047224 */ /* 0x080fe400078e02ff */
[----:B------:R-:W-:Y:S02]  /*7170*/  IMAD R55, R187, R39, R8 ;  /* 0x00000027bb377224 */ /* 0x000fe400078e0208 */
[C---:B------:R-:W-:Y:S02]  /*7180*/  IMAD R47, R33.reuse, R11, R0 ;  /* 0x0000000b212f7224 */ /* 0x040fe400078e0200 */
[C---:B------:R-:W-:Y:S02]  /*7190*/  IMAD R49, R33.reuse, R39, R4 ;  /* 0x0000002721317224 */ /* 0x040fe400078e0204 */
[----:B------:R-:W-:-:S04]  /*71a0*/  IMAD.WIDE.U32 R40, R33, R38, RZ ;  /* 0x0000002621287225 */ /* 0x000fc800078e00ff */
[----:B------:R-:W-:-:S04]  /*71b0*/  IMAD.WIDE.U32 R6, R187, R10, R2 ;  /* 0x0000000abb067225 */ /* 0x000fc800078e0002 */
[----:B------:R-:W-:Y:S01]  /*71c0*/  IMAD.WIDE.U32 R8, R187, R38, R2 ;  /* 0x00000026bb087225 */ /* 0x000fe200078e0002 */
[----:B------:R-:W-:-:S03]  /*71d0*/  IADD3 R26, P3, R6, R42, RZ ;  /* 0x0000002a061a7210 */ /* 0x000fc60007f7e0ff */
[----:B------:R-:W-:Y:S01]  /*71e0*/  IMAD.WIDE.U32 R2, R187, R10, R24 ;  /* 0x0000000abb027225 */ /* 0x000fe200078e0018 */
[----:B------:R-:W-:-:S03]  /*71f0*/  IADD3 R29, P4, R8, R40, RZ ;  /* 0x00000028081d7210 */ /* 0x000fc60007f9e0ff */
[----:B------:R-:W-:Y:S01]  /*7200*/  IMAD.WIDE.U32 R4, R187, R38, R24 ;  /* 0x00000026bb047225 */ /* 0x000fe200078e0018 */
[----:B------:R-:W-:-:S03]  /*7210*/  IADD3 R48, P1, R2, R42, RZ ;  /* 0x0000002a02307210 */ /* 0x000fc60007f3e0ff */
[----:B------:R-:W-:Y:S01]  /*7220*/  IMAD.IADD R47, R47, 0x1, R43 ;  /* 0x000000012f2f7824 */ /* 0x000fe200078e022b */
[----:B------:R-:W-:Y:S01]  /*7230*/  IADD3 R53, P2, R4, R40, RZ ;  /* 0x0000002804357210 */ /* 0x000fe20007f5e0ff */
[----:B------:R-:W-:Y:S02]  /*7240*/  IMAD.IADD R49, R49, 0x1, R41 ;  /* 0x0000000131317824 */ /* 0x000fe400078e0229 */
[----:B------:R-:W-:Y:S01]  /*7250*/  IMAD.SHL.U32 R45, R10, 0x20, RZ ;  /* 0x000000200a2d7824 */ /* 0x000fe200078e00ff */
[----:B------:R-:W-:Y:S01]  /*7260*/  IADD3.X R27, R47, R51, R7, P3, !PT ;  /* 0x000000332f1b7210 */ /* 0x000fe20001ffe407 */
[----:B------:R-:W-:Y:S01]  /*7270*/  IMAD.SHL.U32 R38, R38, 0x20, RZ ;  /* 0x0000002026267824 */ /* 0x000fe200078e00ff */
[----:B------:R-:W-:Y:S02]  /*7280*/  IADD3.X R31, R49, R55, R9, P4, !PT ;  /* 0x00000037311f7210 */ /* 0x000fe400027fe409 */
[----:B------:R-:W-:Y:S02]  /*7290*/  IADD3.X R51, R47, R3, R51, P1, !PT ;  /* 0x000000032f337210 */ /* 0x000fe40000ffe433 */
        /* <DEDUP_REMOVED lines=18> */
.L_x_5414:
[----:B------:R-:W-:Y:S05]  /*73c0*/  BSYNC B6 ;  /* 0x0000000000067941 */ /* 0x000fea0003800000 */
.L_x_5413:
[----:B------:R-:W0:Y:S01]  /*73d0*/  LDC.64 R4, c[0x0][0x3d8] ;  /* 0x0000f600ff047b82 */ /* 0x000e220000000a00 */
[----:B------:R-:W-:Y:S01]  /*73e0*/  SHF.R.S32.HI R7, RZ, 0x1f, R189 ;  /* 0x0000001fff077819 */ /* 0x000fe200000114bd */
[----:B------:R-:W-:Y:S01]  /*73f0*/  ULDC.U8 UR4, c[0x0][0x3f0] ;  /* 0x0000fc0000047ab9 */ /* 0x000fe20000000000 */
[----:B------:R-:W-:Y:S01]  /*7400*/  BSSY B0, `(.L_x_5415) ;  /* 0x000028f000007945 */ /* 0x000fe20003800000 */
[----:B------:R-:W-:-:S04]  /*7410*/  ISETP.NE.AND P0, PT, RZ, UR4, PT ;  /* 0x00000004ff007c0c */ /* 0x000fc8000bf05270 */
[----:B------:R-:W1:Y:S01]  /*7420*/  LDC.64 R2, c[0x0][0x3e8] ;  /* 0x0000fa00ff027b82 */ /* 0x000e620000000a00 */
[----:B0-----:R-:W-:-:S04]  /*7430*/  IMAD R0, R7, R4, RZ ;  /* 0x0000000407007224 */ /* 0x001fc800078e02ff */
[C---:B------:R-:W-:Y:S02]  /*7440*/  IMAD R11, R189.reuse, R5, R0 ;  /* 0x00000005bd0b7224 */ /* 0x040fe400078e0200 */
[----:B------:R-:W-:Y:S02]  /*7450*/  IMAD R0, R189, -0x40, R184 ;  /* 0xffffffc0bd007824 */ /* 0x000fe400078e02b8 */
[----:B-1----:R-:W-:Y:S02]  /*7460*/  IMAD R10, R7, R2, RZ ;  /* 0x00000002070a7224 */ /* 0x002fe400078e02ff */
[----:B------:R-:W-:-:S04]  /*7470*/  IMAD.WIDE.U32 R6, R189, R4, RZ ;  /* 0x00000004bd067225 */ /* 0x000fc800078e00ff */
[----:B------:R-:W-:-:S04]  /*7480*/  IMAD.WIDE.U32 R8, R189, R2, RZ ;  /* 0x00000002bd087225 */ /* 0x000fc800078e00ff */
[----:B------:R-:W-:Y:S02]  /*7490*/  IMAD R13, R189, R3, R10 ;  /* 0x00000003bd0d7224 */ /* 0x000fe400078e020a */
[----:B------:R-:W-:Y:S02]  /*74a0*/  IMAD.IADD R11, R7, 0x1, R11 ;  /* 0x00000001070b7824 */ /* 0x000fe400078e020b */
[----:B------:R-:W-:Y:S01]  /*74b0*/  IMAD.SHL.U32 R57, R6, 0x40, RZ ;  /* 0x0000004006397824 */ /* 0x000fe200078e00ff */
[----:B------:R-:W-:Y:S01]  /*74c0*/  IADD3 R7, R9, R13, RZ ;  /* 0x0000000d09077210 */ /* 0x000fe20007ffe0ff */
[----:B------:R-:W-:Y:S01]  /*74d0*/  IMAD.SHL.U32 R54, R8, 0x40, RZ ;  /* 0x0000004008367824 */ /* 0x000fe200078e00ff */
[----:B------:R-:W-:Y:S02]  /*74e0*/  SHF.L.U64.HI R50, R6, 0x6, R11 ;  /* 0x0000000606327819 */ /* 0x000fe4000001020b */
[----:B------:R-:W-:Y:S02]  /*74f0*/  SHF.L.U64.HI R52, R8, 0x6, R7 ;  /* 0x0000000608347819 */ /* 0x000fe40000010207 */
[----:B------:R-:W-:Y:S01]  /*7500*/  VIMNMX R6, R0, 0x40, PT ;  /* 0x0000004000067848 */ /* 0x000fe20003fe0100 */
[----:B------:R-:W-:Y:S06]  /*7510*/  @!P0 BRA `(.L_x_5416) ;  /* 0x0000001400488947 */ /* 0x000fec0003800000 */
[----:B------:R-:W0:Y:S01]  /*7520*/  LDC R0, c[0x0][0x428] ;  /* 0x00010a00ff007b82 */ /* 0x000e220000000800 */
[----:B------:R-:W-:Y:S01]  /*7530*/  IMAD R7, R189, 0x40, R187 ;  /* 0x00000040bd077824 */ /* 0x000fe200078e02bb */
[-C--:B------:R-:W-:Y:S01]  /*7540*/  ISETP.GE.AND P0, PT, R187, R6.reuse, PT ;  /* 0x00000006bb00720c */ /* 0x080fe20003f06270 */
[----:B------:R-:W-:Y:S01]  /*7550*/  BSSY B1, `(.L_x_5417) ;  /* 0x000002c000017945 */ /* 0x000fe20003800000 */
[----:B------:R-:W-:Y:S01]  /*7560*/  ISETP.GE.AND P1, PT, R235, R6, PT ;  /* 0x00000006eb00720c */ /* 0x000fe20003f26270 */
[----:B------:R-:W-:Y:S01]  /*7570*/  IMAD R39, R220, 0x20, R7 ;  /* 0x00000020dc277824 */ /* 0x000fe200078e0207 */
[----:B------:R-:W-:Y:S01]  /*7580*/  CS2R R32, SRZ ;  /* 0x0000000000207805 */ /* 0x000fe2000001ff00 */
[----:B------:R-:W-:Y:S01]  /*7590*/  IMAD.MOV.U32 R6, RZ, RZ, R42 ;  /* 0x000000ffff067224 */ /* 0x000fe200078e002a */
[----:B------:R-:W-:Y:S01]  /*75a0*/  CS2R R36, SRZ ;  /* 0x0000000000247805 */ /* 0x000fe2000001ff00 */
[----:B------:R-:W-:Y:S01]  /*75b0*/  IMAD.MOV.U32 R7, RZ, RZ, R47 ;  /* 0x000000ffff077224 */ /* 0x000fe200078e002f */
[----:B------:R-:W-:Y:S01]  /*75c0*/  CS2R R30, SRZ ;  /* 0x00000000001e7805 */ /* 0x000fe2000001ff00 */
[----:B------:R-:W-:Y:S01]  /*75d0*/  IMAD.MOV.U32 R10, RZ, RZ, R40 ;  /* 0x000000ffff0a7224 */ /* 0x000fe200078e0028 */
[----:B------:R-:W-:Y:S01]  /*75e0*/  CS2R R26, SRZ ;  /* 0x00000000001a7805 */ /* 0x000fe2000001ff00 */
[----:B------:R-:W-:Y:S01]  /*75f0*/  IMAD.MOV.U32 R11, RZ, RZ, R49 ;  /* 0x000000ffff0b7224 */ /* 0x000fe200078e0031 */
[----:B------:R-:W-:-:S02]  /*7600*/  CS2R R20, SRZ ;  /* 0x0000000000147805 */ /* 0x000fc4000001ff00 */
[----:B------:R-:W-:Y:S02]  /*7610*/  CS2R R28, SRZ ;  /* 0x00000000001c7805 */ /* 0x000fe4000001ff00 */
[----:B------:R-:W-:Y:S02]  /*7620*/  CS2R R34, SRZ ;  /* 0x0000000000227805 */ /* 0x000fe4000001ff00 */
[----:B0-----:R-:W-:-:S13]  /*7630*/  ISETP.NE.AND P2, PT, R0, 0x1, PT ;  /* 0x000000010000780c */ /* 0x001fda0003f45270 */
[----:B------:R-:W0:Y:S08]  /*7640*/  @P2 LDC R0, c[0x0][0x42c] ;  /* 0x00010b00ff002b82 */ /* 0x000e300000000800 */
[----:B------:R-:W1:Y:S01]  /*7650*/  @P2 LDC R9, c[0x0][0x430] ;  /* 0x00010c00ff092b82 */ /* 0x000e620000000800 */
[----:B0-----:R-:W-:-:S05]  /*7660*/  @P2 IMAD.HI.U32 R0, R39, R0, RZ ;  /* 0x0000000027002227 */ /* 0x001fca00078e00ff */
[----:B-1----:R-:W-:Y:S02]  /*7670*/  @P2 SHF.R.U32.HI R39, RZ, R9, R0 ;  /* 0x00000009ff272219 */ /* 0x002fe40000011600 */
[----:B------:R-:W-:Y:S02]  /*7680*/  CS2R R8, SRZ ;  /* 0x0000000000087805 */ /* 0x000fe4000001ff00 */
[----:B------:R-:W-:Y:S01]  /*7690*/  SHF.R.S32.HI R41, RZ, 0x1f, R39 ;  /* 0x0000001fff297819 */ /* 0x000fe20000011427 */
[----:B------:R-:W-:Y:S06]  /*76a0*/  @P0 BRA `(.L_x_5418) ;  /* 0x0000000000580947 */ /* 0x000fec0003800000 */
[----:B------:R-:W-:Y:S01]  /*76b0*/  IADD3 R12, R24, 0x10, RZ ;  /* 0x00000010180c7810 */ /* 0x000fe20007ffe0ff */
[----:B------:R-:W-:Y:S01]  /*76c0*/  ULDC UR4, c[0x0][0x3d4] ;  /* 0x0000f50000047ab9 */ /* 0x000fe20000000800 */
[----:B------:R-:W-:Y:S01]  /*76d0*/  IADD3 R13, P4, R57, R48, RZ ;  /* 0x00000030390d7210 */ /* 0x000fe20007f9e0ff */
[----:B------:R-:W-:Y:S01]  /*76e0*/  ULDC.64 UR6, c[0x0][0x3c8] ;  /* 0x0000f20000067ab9 */ /* 0x000fe20000000a00 */
[----:B------:R-:W-:Y:S01]  /*76f0*/  IADD3 R0, P5, R54, R53, RZ ;  /* 0x0000003536007210 */ /* 0x000fe20007fbe0ff */
[----:B------:R-:W-:Y:S01]  /*7700*/  ULDC.64 UR8, c[0x0][0x3e0] ;  /* 0x0000f80000087ab9 */ /* 0x000fe20000000a00 */
[----:B------:R-:W-:Y:S01]  /*7710*/  ISETP.GE.AND P2, PT, R12, UR4, PT ;  /* 0x000000040c007c0c */ /* 0x000fe2000bf46270 */
[----:B------:R-:W-:Y:S01]  /*7720*/  IMAD.X R30, R50, 0x1, R51, P4 ;  /* 0x00000001321e7824 */ /* 0x000fe200020e0633 */
[----:B------:R-:W-:Y:S01]  /*7730*/  ISETP.GE.AND P3, PT, R24, UR4, PT ;  /* 0x0000000418007c0c */ /* 0x000fe2000bf66270 */
[----:B------:R-:W-:Y:S01]  /*7740*/  IMAD.X R15, R52, 0x1, R55, P5 ;  /* 0x00000001340f7824 */ /* 0x000fe200028e0637 */
[----:B------:R-:W-:-:S02]  /*7750*/  LEA R12, P4, R13, UR6, 0x1 ;  /* 0x000000060d0c7c11 */ /* 0x000fc4000f8808ff */
[----:B------:R-:W-:Y:S02]  /*7760*/  CS2R R36, SRZ ;  /* 0x0000000000247805 */ /* 0x000fe4000001ff00 */
[----:B------:R-:W-:Y:S02]  /*7770*/  LEA R14, P5, R0, UR8, 0x1 ;  /* 0x00000008000e7c11 */ /* 0x000fe4000f8a08ff */
[----:B------:R-:W-:Y:S02]  /*7780*/  CS2R R32, SRZ ;  /* 0x0000000000207805 */ /* 0x000fe4000001ff00 */
[----:B------:R-:W-:Y:S02]  /*7790*/  LEA.HI.X R13, R13, UR7, R30, 0x1, P4 ;  /* 0x000000070d0d7c11 */ /* 0x000fe4000a0f0c1e */
[----:B------:R-:W-:Y:S02]  /*77a0*/  CS2R R34, SRZ ;  /* 0x0000000000227805 */ /* 0x000fe4000001ff00 */
[----:B------:R-:W-:-:S02]  /*77b0*/  CS2R R30, SRZ ;  /* 0x00000000001e7805 */ /* 0x000fc4000001ff00 */
[----:B------:R-:W-:Y:S01]  /*77c0*/  LEA.HI.X R15, R0, UR9, R15, 0x1, P5 ;  /* 0x00000009000f7c11 */ /* 0x000fe2000a8f0c0f */
[----:B------:R0:W5:Y:S04]  /*77d0*/  @!P2 LDG.E.64 R32, desc[UR54][R12.64+0x20] ;  /* 0x000020360c20a981 */ /* 0x000168000c1e1b00 */
[----:B------:R0:W5:Y:S04]  /*77e0*/  @!P3 LDG.E.64 R36, desc[UR54][R12.64] ;  /* 0x000000360c24b981 */ /* 0x000168000c1e1b00 */
[----:B------:R0:W5:Y:S04]  /*77f0*/  @!P3 LDG.E.64 R34, desc[UR54][R14.64] ;  /* 0x000000360e22b981 */ /* 0x000168000c1e1b00 */
[----:B------:R0:W5:Y:S02]  /*7800*/  @!P2 LDG.E.64 R30, desc[UR54][R14.64+0x20] ;  /* 0x000020360e1ea981 */ /* 0x000164000c1e1b00 */
.L_x_5418:
[----:B------:R-:W-:Y:S05]  /*7810*/  BSYNC B1 ;  /* 0x0000000000017941 */ /* 0x000fea0003800000 */
.L_x_5417:
        /* <DEDUP_REMOVED lines=24> */
.L_x_5420:
[----:B------:R-:W-:Y:S05]  /*79a0*/  BSYNC B1 ;  /* 0x0000000000017941 */ /* 0x000fea0003800000 */
.L_x_5419:
[----:B01----:R-:W-:Y:S01]  /*79b0*/  IMAD.SHL.U32 R12, R194, 0x40, RZ ;  /* 0x00000040c20c7824 */ /* 0x003fe200078e00ff */
[----:B------:R-:W-:Y:S01]  /*79c0*/  LEA.HI R0, R218, R218, RZ, 0x1 ;  /* 0x000000dada007211 */ /* 0x000fe200078f08ff */
[C---:B------:R-:W-:Y:S01]  /*79d0*/  IMAD.WIDE.U32 R6, R39.reuse, R4, R6 ;  /* 0x0000000427067225 */ /* 0x040fe200078e0006 */
[----:B------:R-:W-:Y:S01]  /*79e0*/  ULDC.64 UR4, c[0x0][0x3c8] ;  /* 0x0000f20000047ab9 */ /* 0x000fe20000000a00 */
[----:B------:R-:W-:Y:S01]  /*79f0*/  ULDC.64 UR6, c[0x0][0x3e0] ;  /* 0x0000f80000067ab9 */ /* 0x000fe20000000a00 */
[----:B------:R-:W-:Y:S01]  /*7a00*/  LOP3.LUT R15, R12, 0x1c0, RZ, 0xc0, !PT ;  /* 0x000001c00c0f7812 */ /* 0x000fe200078ec0ff */
[----:B------:R-:W-:Y:S01]  /*7a10*/  IMAD.WIDE.U32 R10, R39, R2, R10 ;  /* 0x00000002270a7225 */ /* 0x000fe200078e000a */
[----:B------:R-:W-:-:S03]  /*7a20*/  LOP3.LUT R13, R0, 0xfffffffe, RZ, 0xc0, !PT ;  /* 0xfffffffe000d7812 */ /* 0x000fc600078ec0ff */
[C---:B------:R-:W-:Y:S01]  /*7a30*/  IMAD R4, R41.reuse, R4, RZ ;  /* 0x0000000429047224 */ /* 0x040fe200078e02ff */
[----:B------:R-:W-:Y:S01]  /*7a40*/  LEA R0, P3, R10, UR6, 0x1 ;  /* 0x000000060a007c11 */ /* 0x000fe2000f8608ff */
[----:B------:R-:W-:Y:S02]  /*7a50*/  IMAD R2, R41, R2, RZ ;  /* 0x0000000229027224 */ /* 0x000fe400078e02ff */
[C---:B------:R-:W-:Y:S02]  /*7a60*/  IMAD R5, R39.reuse, R5, R4 ;  /* 0x0000000527057224 */ /* 0x040fe400078e0204 */
[----:B------:R-:W-:Y:S01]  /*7a70*/  IMAD R39, R39, R3, R2 ;  /* 0x0000000327277224 */ /* 0x000fe200078e0202 */
[----:B------:R-:W-:Y:S01]  /*7a80*/  LOP3.LUT R2, R15, 0x18, R16, 0xf8, !PT ;  /* 0x000000180f027812 */ /* 0x000fe200078ef810 */
[----:B------:R-:W-:Y:S01]  /*7a90*/  IMAD.IADD R7, R7, 0x1, R5 ;  /* 0x0000000107077824 */ /* 0x000fe200078e0205 */
[----:B------:R-:W-:Y:S01]  /*7aa0*/  SHF.R.U32.HI R15, RZ, 0x3, R15 ;  /* 0x00000003ff0f7819 */ /* 0x000fe2000001160f */
[----:B------:R-:W-:Y:S01]  /*7ab0*/  IMAD.IADD R5, R11, 0x1, R39 ;  /* 0x000000010b057824 */ /* 0x000fe200078e0227 */
[----:B------:R-:W-:Y:S01]  /*7ac0*/  LEA R3, P2, R6, UR4, 0x1 ;  /* 0x0000000406037c11 */ /* 0x000fe2000f8408ff */
[----:B------:R-:W-:Y:S01]  /*7ad0*/  IMAD.IADD R56, R218, 0x1, -R13 ;  /* 0x00000001da387824 */ /* 0x000fe200078e0a0d */
[----:B------:R-:W-:Y:S01]  /*7ae0*/  UMOV UR4, 0xffffffff ;  /* 0xffffffff00047882 */ /* 0x000fe20000000000 */
[----:B------:R-:W-:-:S02]  /*7af0*/  LOP3.LUT R38, R2, R15, RZ, 0x3c, !PT ;  /* 0x0000000f02267212 */ /* 0x000fc400078e3cff */
[----:B------:R-:W-:Y:S02]  /*7b00*/  LEA.HI.X R4, R6, UR5, R7, 0x1, P2 ;  /* 0x0000000506047c11 */ /* 0x000fe400090f0c07 */
[----:B------:R-:W-:Y:S02]  /*7b10*/  LEA.HI.X R2, R10, UR7, R5, 0x1, P3 ;  /* 0x000000070a027c11 */ /* 0x000fe400098f0c05 */
[----:B------:R-:W-:Y:S01]  /*7b20*/  SHF.L.U32 R5, R56, 0x1f, RZ ;  /* 0x0000001f38057819 */ /* 0x000fe200000006ff */
[----:B------:R-:W-:Y:S06]  /*7b30*/  BRA.DIV UR4, `(.L_x_5421) ;  /* 0x000001be04287947 */ /* 0x000fec000b800000 */
.L_x_5669:
[----:B------:R-:W-:-:S03]  /*7b40*/  UMOV UR4, 0xffffffff ;  /* 0xffffffff00047882 */ /* 0x000fc60000000000 */
[----:B------:R-:W-:Y:S05]  /*7b50*/  BRA.DIV UR4, `(.L_x_5422) ;  /* 0x000001be04487947 */ /* 0x000fea000b800000 */
.L_x_5672:
[----:B------:R-:W-:-:S03]  /*7b60*/  UMOV UR4, 0xffffffff ;  /* 0xffffffff00047882 */ /* 0x000fc60000000000 */
[----:B------:R-:W-:Y:S05]  /*7b70*/  BRA.DIV UR4, `(.L_x_5423) ;  /* 0x000001be04687947 */ /* 0x000fea000b800000 */
.L_x_5675:
[----:B------:R-:W-:-:S03]  /*7b80*/  UMOV UR4, 0xffffffff ;  /* 0xffffffff00047882 */ /* 0x000fc60000000000 */
[----:B------:R-:W-:Y:S05]  /*7b90*/  BRA.DIV UR4, `(.L_x_5424) ;  /* 0x000001be04887947 */ /* 0x000fea000b800000 */
.L_x_5678:
[----:B------:R-:W-:-:S03]  /*7ba0*/  UMOV UR4, 0xffffffff ;  /* 0xffffffff00047882 */ /* 0x000fc60000000000 */
[----:B------:R-:W-:Y:S05]  /*7bb0*/  BRA.DIV UR4, `(.L_x_5425) ;  /* 0x000001be04a87947 */ /* 0x000fea000b800000 */
.L_x_5681:
[----:B------:R-:W-:-:S03]  /*7bc0*/  UMOV UR4, 0xffffffff ;  /* 0xffffffff00047882 */ /* 0x000fc60000000000 */
[----:B------:R-:W-:Y:S05]  /*7bd0*/  BRA.DIV UR4, `(.L_x_5426) ;  /* 0x000001be04c87947 */ /* 0x000fea000b800000 */
.L_x_5684:
[----:B------:R-:W-:-:S03]  /*7be0*/  UMOV UR4, 0xffffffff ;  /* 0xffffffff00047882 */ /* 0x000fc60000000000 */
[----:B------:R-:W-:Y:S05]  /*7bf0*/  BRA.DIV UR4, `(.L_x_5427) ;  /* 0x000001be04e87947 */ /* 0x000fea000b800000 */
.L_x_5687:
[----:B------:R-:W-:-:S03]  /*7c00*/  UMOV UR4, 0xffffffff ;  /* 0xffffffff00047882 */ /* 0x000fc60000000000 */
[----:B------:R-:W-:Y:S05]  /*7c10*/  BRA.DIV UR4, `(.L_x_5428) ;  /* 0x000001c204087947 */ /* 0x000fea000b800000 */
.L_x_5690:
        /* <DEDUP_REMOVED lines=11> */
[----:B------:R-:W-:Y:S01]  /*7cd0*/  IMAD.MOV.U32 R4, RZ, RZ, R34 ;  /* 0x000000ffff047224 */ /* 0x000fe200078e0022 */
[----:B------:R-:W-:Y:S01]  /*7ce0*/  BSSY B1, `(.L_x_5429) ;  /* 0x0000017000017945 */ /* 0x000fe20003800000 */
[----:B------:R-:W-:Y:S01]  /*7cf0*/  IMAD R3, R3, 0x2, R18 ;  /* 0x0000000203037824 */ /* 0x000fe200078e0212 */
[----:B------:R-:W-:Y:S01]  /*7d00*/  PRMT R44, R2, 0x7610, R44 ;  /* 0x00007610022c7816 */ /* 0x000fe2000000002c */
[----:B------:R-:W-:Y:S01]  /*7d10*/  IMAD.MOV.U32 R0, RZ, RZ, R30 ;  /* 0x000000ffff007224 */ /* 0x000fe200078e001e */
[----:B------:R-:W-:Y:S01]  /*7d20*/  PRMT R10, R4, 0x7610, R10 ;  /* 0x00007610040a7816 */ /* 0x000fe2000000000a */
[----:B------:R-:W-:Y:S01]  /*7d30*/  IMAD.MOV.U32 R4, RZ, RZ, R35 ;  /* 0x000000ffff047224 */ /* 0x000fe200078e0023 */
[----:B------:R-:W-:Y:S01]  /*7d40*/  IADD3 R2, R3, 0x20400, RZ ;  /* 0x0002040003027810 */ /* 0x000fe20007ffe0ff */
[----:B------:R-:W-:Y:S01]  /*7d50*/  IMAD.MOV.U32 R6, RZ, RZ, R8 ;  /* 0x000000ffff067224 */ /* 0x000fe200078e0008 */
[----:B------:R-:W-:Y:S01]  /*7d60*/  PRMT R43, R43, 0x5410, R0 ;  /* 0x000054102b2b7816 */ /* 0x000fe20000000000 */
[----:B------:R-:W-:Y:S01]  /*7d70*/  IMAD.MOV.U32 R7, RZ, RZ, R9 ;  /* 0x000000ffff077224 */ /* 0x000fe200078e0009 */
[----:B------:R-:W-:Y:S01]  /*7d80*/  PRMT R44, R44, 0x5410, R4 ;  /* 0x000054102c2c7816 */ /* 0x000fe20000000004 */
[----:B------:R-:W-:-:S02]  /*7d90*/  VIADD R0, R3, 0x20440 ;  /* 0x0002044003007836 */ /* 0x000fc40000000000 */
[----:B------:R-:W-:Y:S01]  /*7da0*/  @P3 VIADD R0, R2, 0xffffffc0 ;  /* 0xffffffc002003836 */ /* 0x000fe20000000000 */
[----:B------:R-:W-:Y:S01]  /*7db0*/  PRMT R2, R7, 0x5410, R6 ;  /* 0x0000541007027816 */ /* 0x000fe20000000006 */
[----:B------:R-:W-:Y:S02]  /*7dc0*/  IMAD.MOV.U32 R4, RZ, RZ, R26 ;  /* 0x000000ffff047224 */ /* 0x000fe400078e001a */
[----:B------:R-:W-:Y:S02]  /*7dd0*/  IMAD.MOV.U32 R6, RZ, RZ, R27 ;  /* 0x000000ffff067224 */ /* 0x000fe400078e001b */
[----:B------:R-:W-:Y:S02]  /*7de0*/  IMAD.MOV.U32 R7, RZ, RZ, R20 ;  /* 0x000000ffff077224 */ /* 0x000fe400078e0014 */
[----:B------:R-:W-:Y:S01]  /*7df0*/  IMAD.MOV.U32 R11, RZ, RZ, R21 ;  /* 0x000000ffff0b7224 */ /* 0x000fe200078e0015 */
[----:B------:R-:W-:Y:S01]  /*7e00*/  PRMT R45, R4, 0x5410, R6 ;  /* 0x00005410042d7816 */ /* 0x000fe20000000006 */
[----:B------:R-:W-:Y:S01]  /*7e10*/  IMAD.MOV.U32 R6, RZ, RZ, R29 ;  /* 0x000000ffff067224 */ /* 0x000fe200078e001d */
[----:B------:R-:W-:-:S02]  /*7e20*/  MOV R4, R28 ;  /* 0x0000001c00047202 */ /* 0x000fc40000000f00 */
[----:B------:R-:W-:Y:S01]  /*7e30*/  PRMT R46, R7, 0x5410, R11 ;  /* 0x00005410072e7816 */ /* 0x000fe2000000000b */
[----:B0-----:R-:W-:Y:S06]  /*7e40*/  @!P2 BRA `(.L_x_5430) ;  /* 0x000001bc00a4a947 */ /* 0x001fec0003800000 */
.L_x_5691:
[----:B------:R-:W-:Y:S05]  /*7e50*/  BSYNC B1 ;  /* 0x0000000000017941 */ /* 0x000fea0003800000 */
.L_x_5429:
[----:B------:R-:W-:Y:S01]  /*7e60*/  BSSY B1, `(.L_x_5431) ;  /* 0x000005f000017945 */ /* 0x000fe20003800000 */
[----:B------:R-:W-:-:S03]  /*7e70*/  PRMT R47, R4, 0x5410, R6 ;  /* 0x00005410042f7816 */ /* 0x000fc60000000006 */
[----:B------:R-:W-:Y:S05]  /*7e80*/  @P0 BRA `(.L_x_5432) ;  /* 0x0000000400700947 */ /* 0x000fea0003800000 */
[----:B0-----:R-:W0:Y:S01]  /*7e90*/  LDC R5, c[0x0][0x3d4] ;  /* 0x0000f500ff057b82 */ /* 0x001e220000000800 */
[C---:B------:R-:W-:Y:S01]  /*7ea0*/  VIADD R4, R24.reuse, 0x10 ;  /* 0x0000001018047836 */ /* 0x040fe20000000000 */
[----:B------:R-:W-:Y:S01]  /*7eb0*/  BSSY B2, `(.L_x_5433) ;  /* 0x000002e000027945 */ /* 0x000fe20003800000 */
[----:B0-----:R-:W-:-:S03]  /*7ec0*/  ISETP.GE.AND P0, PT, R24, R5, PT ;  /* 0x000000051800720c */ /* 0x001fc60003f06270 */
[----:B------:R-:W-:-:S10]  /*7ed0*/  ISETP.GE.AND P2, PT, R4, R5, PT ;  /* 0x000000050400720c */ /* 0x000fd40003f46270 */
[----:B------:R-:W-:Y:S05]  /*7ee0*/  @P0 BRA `(.L_x_5434) ;  /* 0x0000000000a80947 */ /* 0x000fea0003800000 */
[----:B------:R-:W0:Y:S01]  /*7ef0*/  LDS.128 R4, [R3+0x20400] ;  /* 0x0204000003047984 */ /* 0x000e220000000c00 */
        /* <DEDUP_REMOVED lines=41> */
.L_x_5434:
[----:B------:R-:W-:Y:S05]  /*8190*/  BSYNC B2 ;  /* 0x0000000000027941 */ /* 0x000fea0003800000 */
.L_x_5433:
[----:B------:R-:W-:Y:S05]  /*81a0*/  @P2 BRA `(.L_x_5432) ;  /* 0x0000000000a82947 */ /* 0x000fea0003800000 */
[----:B0-----:R-:W0:Y:S01]  /*81b0*/  LDS.128 R4, [R0] ;  /* 0x0000000000047984 */ /* 0x001e220000000c00 */
        /* <DEDUP_REMOVED lines=41> */
.L_x_5432:
[----:B------:R-:W-:Y:S05]  /*8450*/  BSYNC B1 ;  /* 0x0000000000017941 */ /* 0x000fea0003800000 */
.L_x_5431:
[----:B------:R-:W-:Y:S05]  /*8460*/  @P1 BRA `(.L_x_5435) ;  /* 0x0000001800201947 */ /* 0x000fea0003800000 */
[----:B01----:R-:W0:Y:S01]  /*8470*/  LDC R5, c[0x0][0x3d4] ;  /* 0x0000f500ff057b82 */ /* 0x003e220000000800 */
        /* <DEDUP_REMOVED lines=27> */
[----:B------:R-:W-:Y:S02]  /*8630*/  HADD2.F32 R6, -RZ, R5.H0_H0 ;  /* 0x20000005ff067230 */ /* 0x000fe40000004100 */
        /* <DEDUP_REMOVED lines=19> */
.L_x_5437:
[----:B------:R-:W-:Y:S05]  /*8770*/  BSYNC B1 ;  /* 0x0000000000017941 */ /* 0x000fea0003800000 */
.L_x_5436:
[----:B------:R-:W-:Y:S05]  /*8780*/  @P1 BRA `(.L_x_5435) ;  /* 0x0000001400581947 */ /* 0x000fea0003800000 */
[----:B------:R-:W1:Y:S01]  /*8790*/  LDS.128 R4, [R0+0x1000] ;  /* 0x0010000000047984 */ /* 0x000e620000000c00 */
[----:B------:R-:W-:Y:S01]  /*87a0*/  SHF.R.U32.HI R14, RZ, 0x10, R21 ;  /* 0x00000010ff0e7819 */ /* 0x000fe20000011615 */
[----:B------:R-:W-:Y:S01]  /*87b0*/  HADD2.F32 R13, -RZ, R46.H0_H0 ;  /* 0x2000002eff0d7230 */ /* 0x000fe20000004100 */
[--C-:B------:R-:W-:Y:S01]  /*87c0*/  SHF.R.U32.HI R12, RZ, 0x10, R9.reuse ;  /* 0x00000010ff0c7819 */ /* 0x100fe20000011609 */
[----:B------:R-:W-:Y:S01]  /*87d0*/  HADD2.F32 R11, -RZ, R2.H1_H1 ;  /* 0x30000002ff0b7230 */ /* 0x000fe20000004100 */
[----:B------:R-:W-:Y:S01]  /*87e0*/  SHF.R.U64 R25, R8, 0x10, R9 ;  /* 0x0000001008197819 */ /* 0x000fe20000001209 */
[----:B------:R-:W-:Y:S01]  /*87f0*/  HADD2.F32 R14, -RZ, R14.H0_H0 ;  /* 0x2000000eff0e7230 */ /* 0x000fe20000004100 */
[----:B------:R-:W-:Y:S01]  /*8800*/  SHF.R.U64 R24, R20, 0x10, R21 ;  /* 0x0000001014187819 */ /* 0x000fe20000001215 */
[----:B------:R-:W-:Y:S02]  /*8810*/  HADD2.F32 R12, -RZ, R12.H0_H0 ;  /* 0x2000000cff0c7230 */ /* 0x000fe40000004100 */
[----:B-1----:R-:W-:-:S02]  /*8820*/  HADD2.F32 R10, -RZ, R7.H1_H1 ;  /* 0x30000007ff0a7230 */ /* 0x002fc40000004100 */
[--C-:B0-----:R-:W-:Y:S02]  /*8830*/  HADD2.F32 R3, -RZ, R4.reuse.H0_H0 ;  /* 0x20000004ff037230 */ /* 0x101fe40000004100 */
[----:B------:R-:W-:Y:S02]  /*8840*/  HADD2.F32 R4, -RZ, R4.H1_H1 ;  /* 0x30000004ff047230 */ /* 0x000fe40000004100 */
[C---:B------:R-:W-:Y:S01]  /*8850*/  FMUL.FTZ R20, R10.reuse, R14 ;  /* 0x0000000e0a147220 */ /* 0x040fe20000410000 */
[----:B------:R-:W-:Y:S02]  /*8860*/  HADD2.F32 R9, -RZ, R7.H0_H0 ;  /* 0x20000007ff097230 */ /* 0x000fe40000004100 */
[----:B------:R-:W-:Y:S01]  /*8870*/  FMUL.FTZ R15, R10, R12 ;  /* 0x0000000c0a0f7220 */ /* 0x000fe20000410000 */
[--C-:B------:R-:W-:Y:S02]  /*8880*/  HADD2.F32 R7, -RZ, R6.reuse.H0_H0 ;  /* 0x20000006ff077230 */ /* 0x100fe40000004100 */
[----:B------:R-:W-:Y:S01]  /*8890*/  FMUL.FTZ R10, R4, R13 ;  /* 0x0000000d040a7220 */ /* 0x000fe20000410000 */
[----:B------:R-:W-:-:S02]  /*88a0*/  HADD2.F32 R8, -RZ, R6.H1_H1 ;  /* 0x30000006ff087230 */ /* 0x000fc40000004100 */
[----:B------:R-:W-:Y:S01]  /*88b0*/  FFMA.FTZ R20, R9, R12, -R20 ;  /* 0x0000000c09147223 */ /* 0x000fe20000010814 */
[-C--:B------:R-:W-:Y:S01]  /*88c0*/  FMUL.FTZ R12, R4, R11.reuse ;  /* 0x0000000b040c7220 */ /* 0x080fe20000410000 */
[----:B------:R-:W-:Y:S01]  /*88d0*/  FFMA.FTZ R11, R3, R11, -R10 ;  /* 0x0000000b030b7223 */ /* 0x000fe2000001080a */
[--C-:B------:R-:W-:Y:S02]  /*88e0*/  HADD2.F32 R6, -RZ, R5.reuse.H0_H0 ;  /* 0x20000005ff067230 */ /* 0x100fe40000004100 */
[----:B------:R-:W-:Y:S01]  /*88f0*/  FFMA.FTZ R15, R9, R14, R15 ;  /* 0x0000000e090f7223 */ /* 0x000fe2000001000f */
[----:B------:R-:W-:Y:S02]  /*8900*/  HADD2.F32 R10, -RZ, R46.H1_H1 ;  /* 0x3000002eff0a7230 */ /* 0x000fe40000004100 */
[----:B------:R-:W-:Y:S01]  /*8910*/  FFMA.FTZ R12, R3, R13, R12 ;  /* 0x0000000d030c7223 */ /* 0x000fe2000001000c */
[----:B------:R-:W-:Y:S02]  /*8920*/  HADD2.F32 R4, -RZ, R2.H0_H0 ;  /* 0x20000002ff047230 */ /* 0x000fe40000004100 */
[----:B------:R-:W-:-:S02]  /*8930*/  HADD2.F32 R5, -RZ, R5.H1_H1 ;  /* 0x30000005ff057230 */ /* 0x000fc40000004100 */
[C---:B------:R-:W-:Y:S01]  /*8940*/  FMUL.FTZ R14, R8.reuse, R10 ;  /* 0x0000000a080e7220 */ /* 0x040fe20000410000 */
[----:B------:R-:W-:Y:S02]  /*8950*/  HADD2.F32 R9, -RZ, R24.H0_H0 ;  /* 0x20000018ff097230 */ /* 0x000fe40000004100 */
[-C--:B------:R-:W-:Y:S01]  /*8960*/  FMUL.FTZ R13, R8, R4.reuse ;  /* 0x00000004080d7220 */ /* 0x080fe20000410000 */
[----:B------:R-:W-:Y:S02]  /*8970*/  HADD2.F32 R2, -RZ, R25.H0_H0 ;  /* 0x20000019ff027230 */ /* 0x000fe40000004100 */
[----:B------:R-:W-:Y:S01]  /*8980*/  FFMA.FTZ R14, R7, R4, -R14 ;  /* 0x00000004070e7223 */ /* 0x000fe2000001080e */
[----:B------:R-:W-:Y:S01]  /*8990*/  F2FP.F16.F32.PACK_AB R15, R15, R20 ;  /* 0x000000140f0f723e */ /* 0x000fe200000000ff */
[----:B------:R-:W-:Y:S01]  /*89a0*/  FMUL.FTZ R3, R5, R9 ;  /* 0x0000000905037220 */ /* 0x000fe20000410000 */
[----:B------:R-:W-:Y:S01]  /*89b0*/  FFMA.FTZ R13, R7, R10, R13 ;  /* 0x0000000a070d7223 */ /* 0x000fe2000001000d */
[-C--:B------:R-:W-:Y:S01]  /*89c0*/  FMUL.FTZ R8, R5, R2.reuse ;  /* 0x0000000205087220 */ /* 0x080fe20000410000 */
[----:B------:R-:W-:Y:S01]  /*89d0*/  F2FP.F16.F32.PACK_AB R12, R12, R11 ;  /* 0x0000000b0c0c723e */ /* 0x000fe200000000ff */
[----:B------:R-:W-:-:S02]  /*89e0*/  FFMA.FTZ R3, R6, R2, -R3 ;  /* 0x0000000206037223 */ /* 0x000fc40000010803 */
[----:B------:R-:W-:Y:S01]  /*89f0*/  FFMA.FTZ R8, R6, R9, R8 ;  /* 0x0000000906087223 */ /* 0x000fe20000010008 */
[----:B------:R-:W-:-:S04]  /*8a00*/  F2FP.F16.F32.PACK_AB R14, R13, R14 ;  /* 0x0000000e0d0e723e */ /* 0x000fc800000000ff */
[----:B------:R-:W-:-:S05]  /*8a10*/  F2FP.F16.F32.PACK_AB R13, R8, R3 ;  /* 0x00000003080d723e */ /* 0x000fca00000000ff */
[----:B------:R2:W-:Y:S01]  /*8a20*/  STS.128 [R0+0x1000], R12 ;  /* 0x0010000c00007388 */ /* 0x0005e20000000c00 */
[----:B------:R-:W-:Y:S05]  /*8a30*/  BRA `(.L_x_5435) ;  /* 0x0000001000ac7947 */ /* 0x000fea0003800000 */
.L_x_5416:
        /* <DEDUP_REMOVED lines=13> */
[----:B------:R-:W-:Y:S01]  /*8b10*/  @!P0 IMAD.X R8, R50, 0x1, R27, P4 ;  /* 0x0000000132088824 */ /* 0x000fe200020e061b */
[----:B------:R-:W-:Y:S01]  /*8b20*/  @!P0 LEA R6, P4, R7, UR4, 0x1 ;  /* 0x0000000407068c11 */ /* 0x000fe2000f8808ff */
[----:B------:R-:W1:Y:S01]  /*8b30*/  @!P1 LDC.64 R24, c[0x0][0x3c8] ;  /* 0x0000f200ff189b82 */ /* 0x000e620000000a00 */
[----:B------:R-:W-:-:S02]  /*8b40*/  @!P0 IADD3 R9, P5, R54, R29, RZ ;  /* 0x0000001d36098210 */ /* 0x000fc40007fbe0ff */
[----:B------:R-:W-:Y:S02]  /*8b50*/  @!P0 LEA.HI.X R7, R7, UR5, R8, 0x1, P4 ;  /* 0x0000000507078c11 */ /* 0x000fe4000a0f0c08 */
[----:B------:R-:W-:Y:S01]  /*8b60*/  @!P1 IADD3.X R13, R31, R44, R52, P2, P3 ;  /* 0x0000002c1f0d9210 */ /* 0x000fe200017e6434 */
[----:B------:R-:W-:Y:S01]  /*8b70*/  @!P0 IMAD.X R20, R52, 0x1, R31, P5 ;  /* 0x0000000134148824 */ /* 0x000fe200028e061f */
[----:B------:R-:W-:Y:S02]  /*8b80*/  CS2R R28, SRZ ;  /* 0x00000000001c7805 */ /* 0x000fe4000001ff00 */
[----:B------:R-:W-:Y:S02]  /*8b90*/  CS2R R30, SRZ ;  /* 0x00000000001e7805 */ /* 0x000fe4000001ff00 */
[C---:B------:R-:W-:Y:S01]  /*8ba0*/  @!P0 LEA R8, P2, R9.reuse, UR6, 0x1 ;  /* 0x0000000609088c11 */ /* 0x040fe2000f8408ff */
[----:B------:R2:W5:Y:S03]  /*8bb0*/  @!P0 LDG.E.128 R32, desc[UR54][R6.64] ;  /* 0x0000003606208981 */ /* 0x000566000c1e1d00 */
[----:B------:R-:W-:-:S02]  /*8bc0*/  @!P0 LEA.HI.X R9, R9, UR7, R20, 0x1, P2 ;  /* 0x0000000709098c11 */ /* 0x000fc400090f0c14 */
[----:B0-----:R-:W-:-:S04]  /*8bd0*/  @!P1 LEA R12, P4, R0, R36, 0x1 ;  /* 0x00000024000c9211 */ /* 0x001fc800078808ff */
[----:B------:R-:W-:Y:S02]  /*8be0*/  @!P1 LEA.HI.X R13, R0, R37, R13, 0x1, P4 ;  /* 0x00000025000d9211 */ /* 0x000fe400020f0c0d */
[----:B------:R-:W0:Y:S03]  /*8bf0*/  LDC R0, c[0x0][0x428] ;  /* 0x00010a00ff007b82 */ /* 0x000e260000000800 */
[----:B------:R-:W5:Y:S01]  /*8c00*/  @!P1 LDG.E.128 R28, desc[UR54][R12.64] ;  /* 0x000000360c1c9981 */ /* 0x000f62000c1e1d00 */
[----:B------:R-:W-:Y:S01]  /*8c10*/  IMAD R15, R189, 0x40, R187 ;  /* 0x00000040bd0f7824 */ /* 0x000fe200078e02bb */
[C---:B-1----:R-:W-:Y:S02]  /*8c20*/  @!P1 LEA R10, P3, R11.reuse, R24, 0x1 ;  /* 0x000000180b0a9211 */ /* 0x042fe400078608ff */
[----:B0-----:R-:W-:Y:S01]  /*8c30*/  ISETP.NE.AND P2, PT, R0, 0x1, PT ;  /* 0x000000010000780c */ /* 0x001fe20003f45270 */
[----:B------:R-:W-:Y:S01]  /*8c40*/  IMAD R15, R220, 0x20, R15 ;  /* 0x00000020dc0f7824 */ /* 0x000fe200078e020f */
[----:B------:R-:W-:-:S11]  /*8c50*/  @!P1 LEA.HI.X R11, R11, R25, R14, 0x1, P3 ;  /* 0x000000190b0b9211 */ /* 0x000fd600018f0c0e */
[----:B------:R-:W0:Y:S08]  /*8c60*/  @P2 LDC R0, c[0x0][0x42c] ;  /* 0x00010b00ff002b82 */ /* 0x000e300000000800 */
[----:B--2---:R-:W1:Y:S01]  /*8c70*/  @P2 LDC R7, c[0x0][0x430] ;  /* 0x00010c00ff072b82 */ /* 0x004e620000000800 */
[----:B------:R-:W-:Y:S02]  /*8c80*/  CS2R R36, SRZ ;  /* 0x0000000000247805 */ /* 0x000fe4000001ff00 */
[----:B------:R-:W-:-:S02]  /*8c90*/  CS2R R38, SRZ ;  /* 0x0000000000267805 */ /* 0x000fc4000001ff00 */
[----:B------:R-:W-:Y:S02]  /*8ca0*/  CS2R R24, SRZ ;  /* 0x0000000000187805 */ /* 0x000fe4000001ff00 */
[----:B------:R-:W-:Y:S01]  /*8cb0*/  CS2R R26, SRZ ;  /* 0x00000000001a7805 */ /* 0x000fe2000001ff00 */
[----:B------:R-:W-:Y:S01]  /*8cc0*/  IMAD.MOV.U32 R6, RZ, RZ, R42 ;  /* 0x000000ffff067224 */ /* 0x000fe200078e002a */
[----:B------:R2:W5:Y:S04]  /*8cd0*/  @!P0 LDG.E.128 R36, desc[UR54][R8.64] ;  /* 0x0000003608248981 */ /* 0x000568000c1e1d00 */
[----:B------:R3:W5:Y:S01]  /*8ce0*/  @!P1 LDG.E.128 R24, desc[UR54][R10.64] ;  /* 0x000000360a189981 */ /* 0x000762000c1e1d00 */
[----:B0-----:R-:W-:-:S05]  /*8cf0*/  @P2 IMAD.HI.U32 R0, R15, R0, RZ ;  /* 0x000000000f002227 */ /* 0x001fca00078e00ff */
[----:B-1----:R-:W-:-:S04]  /*8d00*/  @P2 SHF.R.U32.HI R15, RZ, R7, R0 ;  /* 0x00000007ff0f2219 */ /* 0x002fc80000011600 */
[----:B------:R-:W-:Y:S01]  /*8d10*/  SHF.R.S32.HI R21, RZ, 0x1f, R15 ;  /* 0x0000001fff157819 */ /* 0x000fe2000001140f */
[----:B--2---:R-:W-:Y:S01]  /*8d20*/  IMAD.MOV.U32 R8, RZ, RZ, R40 ;  /* 0x000000ffff087224 */ /* 0x004fe200078e0028 */
[----:B------:R-:W-:Y:S01]  /*8d30*/  MOV R7, R47 ;  /* 0x0000002f00077202 */ /* 0x000fe20000000f00 */
[----:B------:R-:W-:Y:S02]  /*8d40*/  IMAD.MOV.U32 R9, RZ, RZ, R49 ;  /* 0x000000ffff097224 */ /* 0x000fe400078e0031 */
[C---:B------:R-:W-:Y:S02]  /*8d50*/  IMAD R0, R21.reuse, R4, RZ ;  /* 0x0000000415007224 */ /* 0x040fe400078e02ff */
[----:B---3--:R-:W-:Y:S02]  /*8d60*/  IMAD R10, R21, R2, RZ ;  /* 0x00000002150a7224 */ /* 0x008fe400078e02ff */
[----:B------:R-:W-:-:S04]  /*8d70*/  IMAD.WIDE.U32 R6, R15, R4, R6 ;  /* 0x000000040f067225 */ /* 0x000fc800078e0006 */
[----:B------:R-:W-:-:S04]  /*8d80*/  IMAD.WIDE.U32 R8, R15, R2, R8 ;  /* 0x000000020f087225 */ /* 0x000fc800078e0008 */
[C---:B------:R-:W-:Y:S02]  /*8d90*/  IMAD R5, R15.reuse, R5, R0 ;  /* 0x000000050f057224 */ /* 0x040fe400078e0200 */
[----:B------:R-:W-:Y:S02]  /*8da0*/  IMAD R15, R15, R3, R10 ;  /* 0x000000030f0f7224 */ /* 0x000fe400078e020a */
[----:B------:R-:W-:Y:S01]  /*8db0*/  IMAD.IADD R7, R7, 0x1, R5 ;  /* 0x0000000107077824 */ /* 0x000fe200078e0205 */
[----:B------:R-:W-:Y:S01]  /*8dc0*/  LEA R3, P2, R6, UR4, 0x1 ;  /* 0x0000000406037c11 */ /* 0x000fe2000f8408ff */
[----:B------:R-:W-:Y:S01]  /*8dd0*/  IMAD.IADD R5, R9, 0x1, R15 ;  /* 0x0000000109057824 */ /* 0x000fe200078e020f */
[----:B------:R-:W-:Y:S01]  /*8de0*/  LEA R0, P3, R8, UR6, 0x1 ;  /* 0x0000000608007c11 */ /* 0x000fe2000f8608ff */
[----:B------:R-:W-:Y:S01]  /*8df0*/  UMOV UR4, 0xffffffff ;  /* 0xffffffff00047882 */ /* 0x000fe20000000000 */
[----:B------:R-:W-:Y:S02]  /*8e00*/  LEA.HI.X R4, R6, UR5, R7, 0x1, P2 ;  /* 0x0000000506047c11 */ /* 0x000fe400090f0c07 */
[----:B------:R-:W-:-:S02]  /*8e10*/  LEA.HI.X R2, R8, UR7, R5, 0x1, P3 ;  /* 0x0000000708027c11 */ /* 0x000fc400098f0c05 */
[----:B------:R-:W-:Y:S01]  /*8e20*/  LEA.HI R5, R218, R218, RZ, 0x1 ;  /* 0x000000dada057211 */ /* 0x000fe200078f08ff */
[----:B------:R-:W-:Y:S06]  /*8e30*/  BRA.DIV UR4, `(.L_x_5438) ;  /* 0x000001ae04bc7947 */ /* 0x000fec000b800000 */
.L_x_5694:
[----:B------:R-:W-:-:S03]  /*8e40*/  UMOV UR4, 0xffffffff ;  /* 0xffffffff00047882 */ /* 0x000fc60000000000 */
[----:B------:R-:W-:Y:S05]  /*8e50*/  BRA.DIV UR4, `(.L_x_5439) ;  /* 0x000001ae04dc7947 */ /* 0x000fea000b800000 */
.L_x_5697:
[----:B------:R-:W-:-:S03]  /*8e60*/  UMOV UR4, 0xffffffff ;  /* 0xffffffff00047882 */ /* 0x000fc60000000000 */
[----:B------:R-:W-:Y:S05]  /*8e70*/  BRA.DIV UR4, `(.L_x_5440) ;  /* 0x000001ae04fc7947 */ /* 0x000fea000b800000 */
.L_x_5700:
[----:B------:R-:W-:-:S03]  /*8e80*/  UMOV UR4, 0xffffffff ;  /* 0xffffffff00047882 */ /* 0x000fc60000000000 */
[----:B------:R-:W-:Y:S05]  /*8e90*/  BRA.DIV UR4, `(.L_x_5441) ;  /* 0x000001b2041c7947 */ /* 0x000fea000b800000 */
.L_x_5703:
[----:B------:R-:W-:-:S03]  /*8ea0*/  UMOV UR4, 0xffffffff ;  /* 0xffffffff00047882 */ /* 0x000fc60000000000 */
[----:B------:R-:W-:Y:S05]  /*8eb0*/  BRA.DIV UR4, `(.L_x_5442) ;  /* 0x000001b2043c7947 */ /* 0x000fea000b800000 */
.L_x_5706:
[----:B------:R-:W-:Y:S01]  /*8ec0*/  UMOV UR4, 0xffffffff ;  /* 0xffffffff00047882 */ /* 0x000fe20000000000 */
[----:B------:R-:W-:Y:S02]  /*8ed0*/  LOP3.LUT R5, R5, 0xfffffffe, RZ, 0xc0, !PT ;  /* 0xfffffffe05057812 */ /* 0x000fe400078ec0ff */
[----:B------:R-:W-:Y:S05]  /*8ee0*/  BRA.DIV UR4, `(.L_x_5443) ;  /* 0x000001b204587947 */ /* 0x000fea000b800000 */
.L_x_5709:
[----:B------:R-:W-:Y:S01]  /*8ef0*/  UMOV UR4, 0xffffffff ;  /* 0xffffffff00047882 */ /* 0x000fe20000000000 */
[----:B------:R-:W-:Y:S02]  /*8f00*/  IMAD.IADD R56, R218, 0x1, -R5 ;  /* 0x00000001da387824 */ /* 0x000fe400078e0a05 */
[----:B------:R-:W-:Y:S05]  /*8f10*/  BRA.DIV UR4, `(.L_x_5444) ;  /* 0x000001b204747947 */ /* 0x000fea000b800000 */
.L_x_5712:
[----:B------:R-:W-:Y:S01]  /*8f20*/  UMOV UR4, 0xffffffff ;  /* 0xffffffff00047882 */ /* 0x000fe20000000000 */
[----:B------:R-:W-:Y:S02]  /*8f30*/  SHF.L.U32 R3, R56, 0x1f, RZ ;  /* 0x0000001f38037819 */ /* 0x000fe400000006ff */
[----:B------:R-:W-:Y:S05]  /*8f40*/  BRA.DIV UR4, `(.L_x_5445) ;  /* 0x000001b204907947 */ /* 0x000fea000b800000 */
.L_x_5715:
        /* <DEDUP_REMOVED lines=15> */
[----:B------:R-:W-:-:S02]  /*9040*/  IMAD.MOV.U32 R0, RZ, RZ, R38 ;  /* 0x000000ffff007224 */ /* 0x000fc400078e0026 */
[----:B------:R-:W-:Y:S01]  /*9050*/  IMAD.MOV.U32 R5, RZ, RZ, R25 ;  /* 0x000000ffff057224 */ /* 0x000fe200078e0019 */
[----:B------:R-:W-:Y:S01]  /*9060*/  PRMT R49, R2, 0x7610, R49 ;  /* 0x0000761002317816 */ /* 0x000fe20000000031 */
[----:B------:R-:W-:Y:S01]  /*9070*/  IMAD.MOV.U32 R2, RZ, RZ, R29 ;  /* 0x000000ffff027224 */ /* 0x000fe200078e001d */
[----:B------:R-:W-:Y:S02]  /*9080*/  PRMT R48, R48, 0x5410, R0 ;  /* 0x0000541030307816 */ /* 0x000fe40000000000 */
        /* <DEDUP_REMOVED lines=8> */
.L_x_5716:
[----:B------:R-:W-:Y:S05]  /*9110*/  BSYNC B1 ;  /* 0x0000000000017941 */ /* 0x000fea0003800000 */
.L_x_5446:
[----:B------:R-:W-:Y:S01]  /*9120*/  BSSY B1, `(.L_x_5448) ;  /* 0x0000063000017945 */ /* 0x000fe20003800000 */
[----:B------:R-:W-:Y:S01]  /*9130*/  IMAD.MOV.U32 R54, RZ, RZ, R30 ;  /* 0x000000ffff367224 */ /* 0x000fe200078e001e */
[----:B0-----:R-:W-:Y:S01]  /*9140*/  LOP3.LUT R3, R0, 0x38, RZ, 0xc0, !PT ;  /* 0x0000003800037812 */ /* 0x001fe200078ec0ff */
[----:B------:R-:W-:Y:S01]  /*9150*/  IMAD.MOV.U32 R55, RZ, RZ, R31 ;  /* 0x000000ffff377224 */ /* 0x000fe200078e001f */
[----:B------:R-:W-:Y:S06]  /*9160*/  @P0 BRA `(.L_x_5449) ;  /* 0x0000000400780947 */ /* 0x000fec0003800000 */
[----:B------:R-:W-:Y:S01]  /*9170*/  IMAD.SHL.U32 R0, R194, 0x40, RZ ;  /* 0x00000040c2007824 */ /* 0x000fe200078e00ff */
[--C-:B------:R-:W-:Y:S02]  /*9180*/  SHF.R.U64 R47, R32, 0x10, R33.reuse ;  /* 0x00000010202f7819 */ /* 0x100fe40000001221 */
[----:B------:R-:W-:Y:S01]  /*9190*/  SHF.R.U32.HI R41, RZ, 0x10, R33 ;  /* 0x00000010ff297819 */ /* 0x000fe20000011621 */
[----:B------:R-:W-:Y:S01]  /*91a0*/  HADD2.F32 R33, -RZ, R14.H1_H1 ;  /* 0x3000000eff217230 */ /* 0x000fe20000004100 */
[----:B------:R-:W-:Y:S02]  /*91b0*/  LOP3.LUT R2, R0, 0x1c0, RZ, 0xc0, !PT ;  /* 0x000001c000027812 */ /* 0x000fe400078ec0ff */
[----:B------:R-:W-:Y:S02]  /*91c0*/  SHF.R.U64 R46, R34, 0x10, R35 ;  /* 0x00000010222e7819 */ /* 0x000fe40000001223 */
[----:B------:R-:W-:Y:S02]  /*91d0*/  LOP3.LUT R0, R2, 0x38, R16, 0xf8, !PT ;  /* 0x0000003802007812 */ /* 0x000fe400078ef810 */
[----:B------:R-:W-:-:S02]  /*91e0*/  SHF.R.U32.HI R7, RZ, 0x3, R2 ;  /* 0x00000003ff077819 */ /* 0x000fc40000011602 */
[----:B------:R-:W-:Y:S01]  /*91f0*/  SHF.R.U32.HI R40, RZ, 0x10, R35 ;  /* 0x00000010ff287819 */ /* 0x000fe20000011623 */
[----:B------:R-:W-:Y:S01]  /*9200*/  HADD2.F32 R35, -RZ, R14.H0_H0 ;  /* 0x2000000eff237230 */ /* 0x000fe20000004100 */
[----:B------:R-:W-:Y:S02]  /*9210*/  LOP3.LUT R0, R0, R7, RZ, 0x3c, !PT ;  /* 0x0000000700007212 */ /* 0x000fe400078e3cff */
[--C-:B------:R-:W-:Y:S02]  /*9220*/  SHF.R.U32.HI R32, RZ, 0x10, R37.reuse ;  /* 0x00000010ff207819 */ /* 0x100fe40000011625 */
[----:B------:R-:W-:Y:S01]  /*9230*/  SHF.R.U64 R45, R36, 0x10, R37 ;  /* 0x00000010242d7819 */ /* 0x000fe20000001225 */
[----:B------:R-:W-:Y:S01]  /*9240*/  IMAD R5, R213, 0x200, R0 ;  /* 0x00000200d5057824 */ /* 0x000fe200078e0200 */
[----:B------:R-:W-:Y:S01]  /*9250*/  LOP3.LUT R0, R7, R3, R2, 0x1e, !PT ;  /* 0x0000000307007212 */ /* 0x000fe200078e1e02 */
[----:B------:R-:W-:Y:S01]  /*9260*/  HADD2.F32 R32, -RZ, R32.H0_H0 ;  /* 0x20000020ff207230 */ /* 0x000fe20000004100 */
[--C-:B------:R-:W-:Y:S01]  /*9270*/  SHF.R.U64 R44, R38, 0x10, R39.reuse ;  /* 0x00000010262c7819 */ /* 0x100fe20000001227 */
[----:B------:R-:W-:Y:S01]  /*9280*/  IMAD R42, R5, 0x2, R18 ;  /* 0x00000002052a7824 */ /* 0x000fe200078e0212 */
[----:B------:R-:W-:Y:S01]  /*9290*/  SHF.R.U32.HI R38, RZ, 0x10, R39 ;  /* 0x00000010ff267819 */ /* 0x000fe20000011627 */
[----:B------:R-:W-:-:S03]  /*92a0*/  IMAD R9, R213, 0x200, R0 ;  /* 0x00000200d5097824 */ /* 0x000fc600078e0200 */
[----:B------:R-:W0:Y:S02]  /*92b0*/  LDS.128 R4, [R42+0x20400] ;  /* 0x020400002a047984 */ /* 0x000e240000000c00 */
[----:B------:R-:W-:-:S05]  /*92c0*/  LEA R43, R9, R18, 0x1 ;  /* 0x00000012092b7211 */ /* 0x000fca00078e08ff */
[----:B------:R-:W1:Y:S01]  /*92d0*/  LDS.128 R8, [R43+0x20400] ;  /* 0x020400002b087984 */ /* 0x000e620000000c00 */
[--C-:B0-----:R-:W-:Y:S02]  /*92e0*/  HADD2.F32 R2, -RZ, R5.reuse.H0_H0 ;  /* 0x20000005ff027230 */ /* 0x101fe40000004100 */
[----:B------:R-:W-:Y:S02]  /*92f0*/  HADD2.F32 R5, -RZ, R5.H1_H1 ;  /* 0x30000005ff057230 */ /* 0x000fe40000004100 */
        /* <DEDUP_REMOVED lines=10> */
[----:B------:R-:W-:Y:S02]  /*93a0*/  HADD2.F32 R37, -RZ, R49.H0_H0 ;  /* 0x20000031ff257230 */ /* 0x000fe40000004100 */
[----:B------:R-:W-:Y:S01]  /*93b0*/  FFMA.FTZ R39, R2, R35, R39 ;  /* 0x0000002302277223 */ /* 0x000fe20000010027 */
[----:B------:R-:W-:-:S02]  /*93c0*/  HADD2.F32 R33, -RZ, R50.H1_H1 ;  /* 0x30000032ff217230 */ /* 0x000fc40000004100 */
[-C--:B------:R-:W-:Y:S01]  /*93d0*/  FMUL.FTZ R2, R15, R14.reuse ;  /* 0x0000000e0f027220 */ /* 0x080fe20000410000 */
[C---:B------:R-:W-:Y:S01]  /*93e0*/  FFMA.FTZ R35, R5.reuse, R14, -R34 ;  /* 0x0000000e05237223 */ /* 0x040fe20000010822 */
[C---:B------:R-:W-:Y:S01]  /*93f0*/  FMUL.FTZ R15, R20.reuse, R37 ;  /* 0x00000025140f7220 */ /* 0x040fe20000410000 */
[----:B------:R-:W-:Y:S02]  /*9400*/  HADD2.F32 R21, -RZ, R11.H1_H1 ;  /* 0x3000000bff157230 */ /* 0x000fe40000004100 */
[-C--:B------:R-:W-:Y:S01]  /*9410*/  FMUL.FTZ R20, R20, R33.reuse ;  /* 0x0000002114147220 */ /* 0x080fe20000410000 */
[----:B------:R-:W-:Y:S02]  /*9420*/  HADD2.F32 R34, -RZ, R38.H0_H0 ;  /* 0x20000026ff227230 */ /* 0x000fe40000004100 */
[----:B------:R-:W-:Y:S01]  /*9430*/  FFMA.FTZ R32, R5, R32, R2 ;  /* 0x0000002005207223 */ /* 0x000fe20000010002 */
[----:B------:R-:W-:Y:S01]  /*9440*/  FFMA.FTZ R38, R12, R33, -R15 ;  /* 0x000000210c267223 */ /* 0x000fe2000001080f */
[----:B------:R-:W-:-:S02]  /*9450*/  HADD2.F32 R14, -RZ, R40.H0_H0 ;  /* 0x20000028ff0e7230 */ /* 0x000fc40000004100 */
[----:B------:R-:W-:Y:S01]  /*9460*/  FFMA.FTZ R37, R12, R37, R20 ;  /* 0x000000250c257223 */ /* 0x000fe20000010014 */
[----:B------:R-:W-:Y:S02]  /*9470*/  HADD2.F32 R9, -RZ, R8.H0_H0 ;  /* 0x20000008ff097230 */ /* 0x000fe40000004100 */
[C---:B------:R-:W-:Y:S01]  /*9480*/  FMUL.FTZ R12, R21.reuse, R34 ;  /* 0x00000022150c7220 */ /* 0x040fe20000410000 */
[----:B------:R-:W-:Y:S02]  /*9490*/  HADD2.F32 R2, -RZ, R49.H1_H1 ;  /* 0x30000031ff027230 */ /* 0x000fe40000004100 */
[-C--:B------:R-:W-:Y:S01]  /*94a0*/  FMUL.FTZ R40, R21, R14.reuse ;  /* 0x0000000e15287220 */ /* 0x080fe20000410000 */
[----:B------:R-:W-:Y:S02]  /*94b0*/  HADD2.F32 R5, -RZ, R48.H0_H0 ;  /* 0x20000030ff057230 */ /* 0x000fe40000004100 */
[----:B------:R-:W-:Y:S01]  /*94c0*/  FFMA.FTZ R41, R13, R14, -R12 ;  /* 0x0000000e0d297223 */ /* 0x000fe2000001080c */
[----:B------:R-:W-:-:S02]  /*94d0*/  HADD2.F32 R0, -RZ, R4.H0_H0 ;  /* 0x20000004ff007230 */ /* 0x000fc40000004100 */
[C---:B------:R-:W-:Y:S01]  /*94e0*/  FMUL.FTZ R20, R9.reuse, R2 ;  /* 0x0000000209147220 */ /* 0x040fe20000410000 */
[----:B------:R-:W-:Y:S02]  /*94f0*/  HADD2.F32 R11, -RZ, R10.H0_H0 ;  /* 0x2000000aff0b7230 */ /* 0x000fe40000004100 */
[-C--:B------:R-:W-:Y:S01]  /*9500*/  FMUL.FTZ R15, R9, R5.reuse ;  /* 0x00000005090f7220 */ /* 0x080fe20000410000 */
[----:B------:R-:W-:Y:S02]  /*9510*/  HADD2.F32 R14, -RZ, R48.H1_H1 ;  /* 0x30000030ff0e7230 */ /* 0x000fe40000004100 */
[----:B------:R-:W-:Y:S01]  /*9520*/  FFMA.FTZ R40, R13, R34, R40 ;  /* 0x000000220d287223 */ /* 0x000fe20000010028 */
[----:B------:R-:W-:Y:S02]  /*9530*/  HADD2.F32 R12, -RZ, R50.H0_H0 ;  /* 0x20000032ff0c7230 */ /* 0x000fe40000004100 */
[C---:B------:R-:W-:Y:S01]  /*9540*/  FFMA.FTZ R15, R0.reuse, R2, -R15 ;  /* 0x00000002000f7223 */ /* 0x040fe2000001080f */
[----:B------:R-:W-:Y:S01]  /*9550*/  FFMA.FTZ R20, R0, R5, R20 ;  /* 0x0000000500147223 */ /* 0x000fe20000010014 */
[----:B------:R-:W-:-:S02]  /*9560*/  HADD2.F32 R7, -RZ, R6.H0_H0 ;  /* 0x20000006ff077230 */ /* 0x000fc40000004100 */
[C---:B------:R-:W-:Y:S01]  /*9570*/  FMUL.FTZ R34, R11.reuse, R14 ;  /* 0x0000000e0b227220 */ /* 0x040fe20000410000 */
[-C--:B------:R-:W-:Y:S01]  /*9580*/  FMUL.FTZ R0, R11, R12.reuse ;  /* 0x0000000c0b007220 */ /* 0x080fe20000410000 */
[----:B------:R-:W-:Y:S02]  /*9590*/  HADD2.F32 R8, -RZ, R8.H1_H1 ;  /* 0x30000008ff087230 */ /* 0x000fe40000004100 */
[----:B------:R-:W-:Y:S02]  /*95a0*/  HADD2.F32 R10, -RZ, R10.H1_H1 ;  /* 0x3000000aff0a7230 */ /* 0x000fe40000004100 */
[C---:B------:R-:W-:Y:S01]  /*95b0*/  FFMA.FTZ R34, R7.reuse, R12, -R34 ;  /* 0x0000000c07227223 */ /* 0x040fe20000010822 */
[----:B------:R-:W-:Y:S02]  /*95c0*/  HADD2.F32 R11, -RZ, R45.H0_H0 ;  /* 0x2000002dff0b7230 */ /* 0x000fe40000004100 */
[----:B------:R-:W-:Y:S01]  /*95d0*/  FFMA.FTZ R14, R7, R14, R0 ;  /* 0x0000000e070e7223 */ /* 0x000fe20000010000 */
[----:B------:R-:W-:-:S02]  /*95e0*/  HADD2.F32 R13, -RZ, R44.H0_H0 ;  /* 0x2000002cff0d7230 */ /* 0x000fc40000004100 */
[----:B------:R-:W-:Y:S02]  /*95f0*/  HADD2.F32 R5, -RZ, R47.H0_H0 ;  /* 0x2000002fff057230 */ /* 0x000fe40000004100 */
        /* <DEDUP_REMOVED lines=21> */
.L_x_5449:
[----:B------:R-:W-:Y:S05]  /*9750*/  BSYNC B1 ;  /* 0x0000000000017941 */ /* 0x000fea0003800000 */
.L_x_5448:
[----:B------:R-:W-:Y:S01]  /*9760*/  PRMT R33, R54, 0x5410, R55 ;  /* 0x0000541036217816 */ /* 0x000fe20000000037 */
[----:B------:R-:W-:Y:S06]  /*9770*/  @P1 BRA `(.L_x_5435) ;  /* 0x00000004005c1947 */ /* 0x000fec0003800000 */
[----:B------:R-:W-:Y:S01]  /*9780*/  LOP3.LUT R0, R234, R3, R230, 0x1e, !PT ;  /* 0x00000003ea007212 */ /* 0x000fe200078e1ee6 */
[----:B0-----:R-:W0:Y:S01]  /*9790*/  LDS.128 R8, [R228+0x20400] ;  /* 0x02040000e4087984 */ /* 0x001e220000000c00 */
[--C-:B------:R-:W-:Y:S02]  /*97a0*/  SHF.R.U64 R38, R24, 0x10, R25.reuse ;  /* 0x0000001018267819 */ /* 0x100fe40000001219 */
[----:B------:R-:W-:Y:S01]  /*97b0*/  SHF.R.U32.HI R24, RZ, 0x10, R25 ;  /* 0x00000010ff187819 */ /* 0x000fe20000011619 */
[----:B------:R-:W-:Y:S01]  /*97c0*/  IMAD.IADD R3, R231, 0x1, R0 ;  /* 0x00000001e7037824 */ /* 0x000fe200078e0200 */
[--C-:B------:R-:W-:Y:S01]  /*97d0*/  SHF.R.U64 R37, R26, 0x10, R27.reuse ;  /* 0x000000101a257819 */ /* 0x100fe2000000121b */
[----:B------:R-:W-:Y:S01]  /*97e0*/  HADD2.F32 R25, -RZ, R52.H1_H1 ;  /* 0x30000034ff197230 */ /* 0x000fe20000004100 */
[----:B------:R-:W-:Y:S01]  /*97f0*/  SHF.R.U32.HI R35, RZ, 0x10, R27 ;  /* 0x00000010ff237819 */ /* 0x000fe2000001161b */
[----:B------:R-:W-:Y:S01]  /*9800*/  IMAD R3, R3, 0x2, R18 ;  /* 0x0000000203037824 */ /* 0x000fe200078e0212 */
[--C-:B------:R-:W-:Y:S01]  /*9810*/  SHF.R.U64 R36, R28, 0x10, R29.reuse ;  /* 0x000000101c247819 */ /* 0x100fe2000000121d */
[----:B------:R-:W-:Y:S01]  /*9820*/  HADD2.F32 R27, -RZ, R51.H1_H1 ;  /* 0x30000033ff1b7230 */ /* 0x000fe20000004100 */
[----:B------:R-:W-:-:S02]  /*9830*/  SHF.R.U32.HI R28, RZ, 0x10, R29 ;  /* 0x00000010ff1c7819 */ /* 0x000fc4000001161d */
[----:B------:R-:W1:Y:S01]  /*9840*/  LDS.128 R4, [R3+0x20400] ;  /* 0x0204000003047984 */ /* 0x000e620000000c00 */
[--C-:B------:R-:W-:Y:S02]  /*9850*/  SHF.R.U64 R34, R30, 0x10, R31.reuse ;  /* 0x000000101e227819 */ /* 0x100fe4000000121f */
[----:B------:R-:W-:Y:S01]  /*9860*/  SHF.R.U32.HI R32, RZ, 0x10, R31 ;  /* 0x00000010ff207819 */ /* 0x000fe2000001161f */
[----:B------:R-:W-:Y:S02]  /*9870*/  HADD2.F32 R26, -RZ, R28.H0_H0 ;  /* 0x2000001cff1a7230 */ /* 0x000fe40000004100 */
[--C-:B0-----:R-:W-:Y:S02]  /*9880*/  HADD2.F32 R2, -RZ, R9.reuse.H0_H0 ;  /* 0x20000009ff027230 */ /* 0x101fe40000004100 */
[----:B------:R-:W-:Y:S02]  /*9890*/  HADD2.F32 R9, -RZ, R9.H1_H1 ;  /* 0x30000009ff097230 */ /* 0x000fe40000004100 */
[----:B------:R-:W-:-:S02]  /*98a0*/  HADD2.F32 R0, -RZ, R8.H0_H0 ;  /* 0x20000008ff007230 */ /* 0x000fc40000004100 */
[----:B------:R-:W-:Y:S02]  /*98b0*/  HADD2.F32 R12, -RZ, R10.H0_H0 ;  /* 0x2000000aff0c7230 */ /* 0x000fe40000004100 */
[--C-:B------:R-:W-:Y:S02]  /*98c0*/  HADD2.F32 R13, -RZ, R11.reuse.H0_H0 ;  /* 0x2000000bff0d7230 */ /* 0x100fe40000004100 */
[----:B------:R-:W-:Y:S02]  /*98d0*/  HADD2.F32 R11, -RZ, R11.H1_H1 ;  /* 0x3000000bff0b7230 */ /* 0x000fe40000004100 */
        /* <DEDUP_REMOVED lines=11> */
[----:B------:R-:W-:Y:S01]  /*9990*/  FMUL.FTZ R30, R15, R14 ;  /* 0x0000000e0f1e7220 */ /* 0x000fe20000410000 */
[----:B------:R-:W-:-:S02]  /*99a0*/  HADD2.F32 R2, -RZ, R52.H0_H0 ;  /* 0x20000034ff027230 */ /* 0x000fc40000004100 */
        /* <DEDUP_REMOVED lines=11> */
[----:B------:R-:W-:Y:S02]  /*9a60*/  HADD2.F32 R0, -RZ, R53.H1_H1 ;  /* 0x30000035ff007230 */ /* 0x000fe40000004100 */
[C---:B------:R-:W-:Y:S01]  /*9a70*/  FMUL.FTZ R9, R20.reuse, R15 ;  /* 0x0000000f14097220 */ /* 0x040fe20000410000 */
[----:B------:R-:W-:Y:S01]  /*9a80*/  FMUL.FTZ R33, R20, R5 ;  /* 0x0000000514217220 */ /* 0x000fe20000410000 */
[C---:B------:R-:W-:Y:S01]  /*9a90*/  FMUL.FTZ R26, R21.reuse, R14 ;  /* 0x0000000e151a7220 */ /* 0x040fe20000410000 */
[----:B------:R-:W-:Y:S02]  /*9aa0*/  HADD2.F32 R7, -RZ, R7.H1_H1 ;  /* 0x30000007ff077230 */ /* 0x000fe40000004100 */
[----:B------:R-:W-:Y:S01]  /*9ab0*/  FMUL.FTZ R21, R21, R0 ;  /* 0x0000000015157220 */ /* 0x000fe20000410000 */
[----:B------:R-:W-:-:S02]  /*9ac0*/  HADD2.F32 R20, -RZ, R32.H0_H0 ;  /* 0x20000020ff147230 */ /* 0x000fc40000004100 */
[C---:B------:R-:W-:Y:S01]  /*9ad0*/  FFMA.FTZ R24, R12.reuse, R5, -R9 ;  /* 0x000000050c187223 */ /* 0x040fe20000010809 */
[----:B------:R-:W-:Y:S02]  /*9ae0*/  HADD2.F32 R2, -RZ, R35.H0_H0 ;  /* 0x20000023ff027230 */ /* 0x000fe40000004100 */
[----:B------:R-:W-:Y:S01]  /*9af0*/  FFMA.FTZ R33, R12, R15, R33 ;  /* 0x0000000f0c217223 */ /* 0x000fe20000010021 */
[C---:B------:R-:W-:Y:S01]  /*9b00*/  FFMA.FTZ R26, R13.reuse, R0, -R26 ;  /* 0x000000000d1a7223 */ /* 0x040fe2000001081a */
[----:B------:R-:W-:Y:S01]  /*9b10*/  FFMA.FTZ R21, R13, R14, R21 ;  /* 0x0000000e0d157223 */ /* 0x000fe20000010015 */
[----:B------:R-:W-:Y:S02]  /*9b20*/  HADD2.F32 R4, -RZ, R4.H1_H1 ;  /* 0x30000004ff047230 */ /* 0x000fe40000004100 */
[C---:B------:R-:W-:Y:S01]  /*9b30*/  FMUL.FTZ R12, R7.reuse, R20 ;  /* 0x00000014070c7220 */ /* 0x040fe20000410000 */
[----:B------:R-:W-:Y:S02]  /*9b40*/  HADD2.F32 R6, -RZ, R6.H1_H1 ;  /* 0x30000006ff067230 */ /* 0x000fe40000004100 */
[----:B------:R-:W-:Y:S01]  /*9b50*/  FMUL.FTZ R0, R7, R2 ;  /* 0x0000000207007220 */ /* 0x000fe20000410000 */
[----:B------:R-:W-:-:S02]  /*9b60*/  HADD2.F32 R9, -RZ, R36.H0_H0 ;  /* 0x20000024ff097230 */ /* 0x000fc40000004100 */
[C---:B------:R-:W-:Y:S01]  /*9b70*/  FFMA.FTZ R35, R11.reuse, R2, -R12 ;  /* 0x000000020b237223 */ /* 0x040fe2000001080c */
        /* <DEDUP_REMOVED lines=19> */
[----:B------:R3:W-:Y:S01]  /*9cb0*/  STS.128 [R228+0x20400], R4 ;  /* 0x02040004e4007388 */ /* 0x0007e20000000c00 */
[----:B------:R-:W-:Y:S02]  /*9cc0*/  F2FP.F16.F32.PACK_AB R8, R0, R27 ;  /* 0x0000001b0008723e */ /* 0x000fe400000000ff */
[----:B------:R-:W-:-:S05]  /*9cd0*/  F2FP.F16.F32.PACK_AB R10, R10, R33 ;  /* 0x000000210a0a723e */ /* 0x000fca00000000ff */
[----:B------:R3:W-:Y:S02]  /*9ce0*/  STS.128 [R3+0x20400], R8 ;  /* 0x0204000803007388 */ /* 0x0007e40000000c00 */
.L_x_5435:
[----:B------:R-:W-:Y:S05]  /*9cf0*/  BSYNC B0 ;  /* 0x0000000000007941 */ /* 0x000fea0003800000 */
.L_x_5415:
        /* <DEDUP_REMOVED lines=8> */
.L_x_5412:
[----:B-12---:R-:W-:-:S05]  /*9d80*/  IMAD.U32 R0, RZ, RZ, UR36 ;  /* 0x00000024ff007e24 */ /* 0x006fca000f8e00ff */
[----:B------:R-:W-:-:S13]  /*9d90*/  ISETP.NE.AND P0, PT, R0, 0x3, PT ;  /* 0x000000030000780c */ /* 0x000fda0003f05270 */
[----:B------:R-:W-:Y:S05]  /*9da0*/  @!P0 BRA `(.L_x_5450) ;  /* 0x0000000000048947 */ /* 0x000fea0003800000 */
[----:B------:R-:W-:Y:S01]  /*9db0*/  BPT.TRAP 0x1 ;  /* 0x000000040000795c */ /* 0x000fe20000300000 */
.L_x_5450:
[----:B------:R-:W-:Y:S01]  /*9dc0*/  IMAD R14, R19, 0x8, R18 ;  /* 0x00000008130e7824 */ /* 0x000fe200078e0212 */
[----:B0--3--:R-:W-:-:S04]  /*9dd0*/  SHF.L.U32 R7, R22, 0x1f, RZ ;  /* 0x0000001f16077819 */ /* 0x009fc800000006ff */
[----:B------:R0:W1:Y:S01]  /*9de0*/  SYNCS.PHASECHK.TRANS64.TRYWAIT P1, [R14+URZ+0x38830], R7 ;  /* 0x038830070e0075a7 */ /* 0x000062000802017f */
[----:B------:R-:W-:Y:S05]  /*9df0*/  @!P0 BRA `(.L_x_5451) ;  /* 0x0000000000048947 */ /* 0x000fea0003800000 */
[----:B------:R-:W-:Y:S01]  /*9e00*/  BPT.TRAP 0x1 ;  /* 0x000000040000795c */ /* 0x000fe20000300000 */
.L_x_5451:
[C---:B------:R-:W-:Y:S02]  /*9e10*/  VIADD R0, R18.reuse, 0x22400 ;  /* 0x0002240012007836 */ /* 0x040fe40000000000 */
[----:B------:R-:W-:-:S03]  /*9e20*/  VIADD R2, R18, 0x20400 ;  /* 0x0002040012027836 */ /* 0x000fc60000000000 */
[----:B------:R-:W-:Y:S02]  /*9e30*/  SHF.R.U32.HI R0, RZ, 0x4, R0 ;  /* 0x00000004ff007819 */ /* 0x000fe40000011600 */
[----:B------:R-:W-:Y:S02]  /*9e40*/  SHF.R.U32.HI R2, RZ, 0x4, R2 ;  /* 0x00000004ff027819 */ /* 0x000fe40000011602 */
[----:B------:R-:W-:Y:S02]  /*9e50*/  LOP3.LUT R0, R0, 0x3fff, RZ, 0xc0, !PT ;  /* 0x00003fff00007812 */ /* 0x000fe400078ec0ff */
[----:B------:R-:W-:Y:S02]  /*9e60*/  LOP3.LUT R2, R2, 0x3fff, RZ, 0xc0, !PT ;  /* 0x00003fff02027812 */ /* 0x000fe400078ec0ff */
[----:B------:R-:W-:Y:S01]  /*9e70*/  LOP3.LUT R15, R0, 0x10000, RZ, 0xfc, !PT ;  /* 0x00010000000f7812 */ /* 0x000fe200078efcff */
[----:B-1----:R-:W-:Y:S06]  /*9e80*/  @P1 BRA `(.L_x_5452) ;  /* 0x0000000000081947 */ /* 0x002fec0003800000 */
[----:B------:R-:W1:Y:S02]  /*9e90*/  SYNCS.PHASECHK.TRANS64.TRYWAIT P1, [R14+URZ+0x38830], R7 ;  /* 0x038830070e0075a7 */ /* 0x000e64000802017f */
[----:B-1----:R-:W-:Y:S05]  /*9ea0*/  @!P1 BRA `(.L_x_5453) ;  /* 0x000001a000f49947 */ /* 0x002fea0003800000 */
.L_x_5452:
[----:B------:R-:W-:Y:S01]  /*9eb0*/  LOP3.LUT R4, R2, 0x10000, RZ, 0xfc, !PT ;  /* 0x0001000002047812 */ /* 0x000fe200078efcff */
[----:B------:R-:W-:Y:S01]  /*9ec0*/  IMAD R2, R19, 0x200, R15 ;  /* 0x0000020013027824 */ /* 0x000fe200078e020f */
[----:B------:R-:W-:Y:S01]  /*9ed0*/  MOV R3, 0x40000040 ;  /* 0x4000004000037802 */ /* 0x000fe20000000f00 */
[----:B------:R-:W-:Y:S01]  /*9ee0*/  IMAD.MOV.U32 R5, RZ, RZ, 0x40000040 ;  /* 0x40000040ff057424 */ /* 0x000fe200078e00ff */
[----:B------:R-:W-:Y:S05]  /*9ef0*/  WARPSYNC.ALL ;  /* 0x0000000000007948 */ /* 0x000fea0003800000 */
[C---:B------:R-:W-:Y:S01]  /*9f00*/  R2UR UR4, R4.reuse ;  /* 0x00000000040472ca */ /* 0x040fe200000e0000 */
[----:B-----5:R-:W-:Y:S01]  /*9f10*/  WARPGROUP.ARRIVE ;  /* 0x00000000000079c5 */ /* 0x020fe20000000000 */
[----:B------:R-:W-:Y:S01]  /*9f20*/  R2UR UR5, R5 ;  /* 0x00000000050572ca */ /* 0x000fe200000e0000 */
[----:B------:R-:W-:Y:S01]  /*9f30*/  VIADD R12, R4, 0x2 ;  /* 0x00000002040c7836 */ /* 0x000fe20000000000 */
[C---:B------:R-:W-:Y:S01]  /*9f40*/  R2UR UR6, R2.reuse ;  /* 0x00000000020672ca */ /* 0x040fe200000e0000 */
[----:B------:R-:W-:Y:S01]  /*9f50*/  VIADD R8, R2, 0x2 ;  /* 0x0000000202087836 */ /* 0x000fe20000000000 */
[----:B------:R-:W-:Y:S01]  /*9f60*/  R2UR UR7, R3 ;  /* 0x00000000030772ca */ /* 0x000fe200000e0000 */
[----:B------:R-:W-:Y:S01]  /*9f70*/  IMAD.MOV.U32 R13, RZ, RZ, 0x40000040 ;  /* 0x40000040ff0d7424 */ /* 0x000fe200078e00ff */
[----:B------:R-:W-:Y:S01]  /*9f80*/  BSSY B0, `(.L_x_5454) ;  /* 0x0000024000007945 */ /* 0x000fe20003800000 */
[----:B------:R-:W-:-:S02]  /*9f90*/  IMAD.MOV.U32 R9, RZ, RZ, 0x40000040 ;  /* 0x40000040ff097424 */ /* 0x000fc400078e00ff */
[----:B------:R-:W-:Y:S02]  /*9fa0*/  VIADD R10, R4, 0x4 ;  /* 0x00000004040a7836 */ /* 0x000fe40000000000 */
[----:B------:R-:W-:Y:S02]  /*9fb0*/  IMAD.MOV.U32 R11, RZ, RZ, 0x40000040 ;  /* 0x40000040ff0b7424 */ /* 0x000fe400078e00ff */
[----:B------:R-:W-:-:S04]  /*9fc0*/  IMAD.MOV.U32 R3, RZ, RZ, 0x40000040 ;  /* 0x40000040ff037424 */ /* 0x000fc800078e00ff */
[----:B------:R-:W-:Y:S01]  /*9fd0*/  HGMMA.64x64x16.F32 R24, gdesc[UR4], RZ, !UPT, gsb0 ;  /* 0x00e00000041879f0 */ /* 0x000fe2000c0008ff */
        /* <DEDUP_REMOVED lines=18> */
[----:B------:R-:W-:Y:S01]  /*a100*/  HGMMA.64x64x16.F32 R24, gdesc[UR4], R24, gsb0 ;  /* 0x00e00000041879f0 */ /* 0x000fe20008000818 */
[----:B------:R-:W-:Y:S02]  /*a110*/  R2UR UR4, R8 ;  /* 0x00000000080472ca */ /* 0x000fe400000e0000 */
[----:B------:R-:W-:Y:S02]  /*a120*/  R2UR UR5, R9 ;  /* 0x00000000090572ca */ /* 0x000fe400000e0000 */
[----:B------:R-:W-:Y:S02]  /*a130*/  R2UR UR6, R2 ;  /* 0x00000000020672ca */ /* 0x000fe400000e0000 */
[----:B------:R-:W-:Y:S02]  /*a140*/  R2UR UR7, R3 ;  /* 0x00000000030772ca */ /* 0x000fe400000e0000 */
[----:B------:R-:W-:Y:S01]  /*a150*/  SHF.L.U32 R3, R56, 0x1f, RZ ;  /* 0x0000001f38037819 */ /* 0x000fe200000006ff */
[----:B------:R-:W-:-:S02]  /*a160*/  WARPGROUP.DEPBAR.LE gsb0, 0x0 ;  /* 0x00008000000079c5 */ /* 0x000fc40000010000 */
[----:B------:R-:W-:-:S08]  /*a170*/  WARPGROUP.ARRIVE ;  /* 0x00000000000079c5 */ /* 0x000fd00000000000 */
[----:B------:R-:W-:Y:S03]  /*a180*/  HGMMA.64x64x16.F32 R24, gdesc[UR4], R24, gsb0 ;  /* 0x00e00000041879f0 */ /* 0x000fe60008000818 */
[----:B------:R-:W-:Y:S02]  /*a190*/  WARPGROUP.DEPBAR.LE gsb0, 0x0 ;  /* 0x00008000000079c5 */ /* 0x000fe40000010000 */
[----:B------:R-:W2:Y:S02]  /*a1a0*/  SYNCS.PHASECHK.TRANS64.TRYWAIT P1, [R18+URZ+0x38810], R3 ;  /* 0x03881003120075a7 */ /* 0x000ea4000802017f */
[----:B--2---:R-:W-:Y:S05]  /*a1b0*/  @!P1 BRA `(.L_x_5455) ;  /* 0x000001a000449947 */ /* 0x004fea0003800000 */
.L_x_5717:
[----:B------:R-:W-:Y:S05]  /*a1c0*/  BSYNC B0 ;  /* 0x0000000000007941 */ /* 0x000fea0003800000 */
.L_x_5454:
[----:B------:R-:W-:Y:S05]  /*a1d0*/  @!P0 BRA `(.L_x_5456) ;  /* 0x0000000000048947 */ /* 0x000fea0003800000 */
[----:B------:R-:W-:Y:S01]  /*a1e0*/  BPT.TRAP 0x1 ;  /* 0x000000040000795c */ /* 0x000fe20000300000 */
.L_x_5456:
[----:B------:R3:W4:Y:S01]  /*a1f0*/  SYNCS.PHASECHK.TRANS64.TRYWAIT P2, [R14+URZ+0x38850], R7 ;  /* 0x038850070e0075a7 */ /* 0x000722000804017f */
[----:B------:R-:W-:Y:S05]  /*a200*/  @!P0 BRA `(.L_x_5457) ;  /* 0x0000000000048947 */ /* 0x000fea0003800000 */
[----:B------:R-:W-:Y:S01]  /*a210*/  BPT.TRAP 0x1 ;  /* 0x000000040000795c */ /* 0x000fe20000300000 */
.L_x_5457:
[----:B------:R-:W5:Y:S02]  /*a220*/  S2R R0, SR_TID.X ;  /* 0x0000000000007919 */ /* 0x000f640000002100 */
[----:B-----5:R-:W-:-:S04]  /*a230*/  LOP3.LUT R0, R0, 0x7f, RZ, 0xc0, !PT ;  /* 0x0000007f00007812 */ /* 0x020fc800078ec0ff */
[----:B------:R-:W-:Y:S01]  /*a240*/  ISETP.NE.AND P1, PT, R0, RZ, PT ;  /* 0x000000ff0000720c */ /* 0x000fe20003f25270 */
[----:B------:R-:W-:-:S05]  /*a250*/  VIADD R0, R18, 0x400 ;  /* 0x0000040012007836 */ /* 0x000fca0000000000 */
[----:B------:R-:W-:Y:S01]  /*a260*/  SHF.R.U32.HI R0, RZ, 0x4, R0 ;  /* 0x00000004ff007819 */ /* 0x000fe20000011600 */
[----:B----4-:R-:W-:Y:S06]  /*a270*/  @P2 BRA `(.L_x_5458) ;  /* 0x0000000000082947 */ /* 0x010fec0003800000 */
[----:B------:R-:W4:Y:S02]  /*a280*/  SYNCS.PHASECHK.TRANS64.TRYWAIT P2, [R14+URZ+0x38850], R7 ;  /* 0x038850070e0075a7 */ /* 0x000f24000804017f */
[----:B----4-:R-:W-:Y:S05]  /*a290*/  @!P2 BRA `(.L_x_5459) ;  /* 0x000001a00020a947 */ /* 0x010fea0003800000 */
.L_x_5458:
[----:B------:R-:W-:Y:S01]  /*a2a0*/  LOP3.LUT R0, R0, 0x3fff, RZ, 0xc0, !PT ;  /* 0x00003fff00007812 */ /* 0x000fe200078ec0ff */
[----:B------:R-:W-:Y:S05]  /*a2b0*/  WARPSYNC.ALL ;  /* 0x0000000000007948 */ /* 0x000fea0003800000 */
[----:B------:R-:W-:Y:S01]  /*a2c0*/  LOP3.LUT R20, R0, 0x10000, RZ, 0xfc, !PT ;  /* 0x0001000000147812 */ /* 0x000fe200078efcff */
[----:B------:R-:W-:Y:S01]  /*a2d0*/  VIADD R0, R18, 0x26400 ;  /* 0x0002640012007836 */ /* 0x000fe20000000000 */
[----:B------:R-:W-:-:S03]  /*a2e0*/  WARPGROUP.ARRIVE ;  /* 0x00000000000079c5 */ /* 0x000fc60000000000 */
[----:B------:R-:W-:-:S03]  /*a2f0*/  IMAD R6, R19, 0x1000, R20 ;  /* 0x0000100013067824 */ /* 0x000fc600078e0214 */
[----:B------:R-:W5:Y:S01]  /*a300*/  S2R R21, SR_TID.X ;  /* 0x0000000000157919 */ /* 0x000f620000002100 */
[----:B01-34-:R-:W-:Y:S01]  /*a310*/  IMAD.MOV.U32 R7, RZ, RZ, 0x40000040 ;  /* 0x40000040ff077424 */ /* 0x01bfe200078e00ff */
[----:B------:R-:W-:Y:S01]  /*a320*/  SHF.R.U32.HI R0, RZ, 0x4, R0 ;  /* 0x00000004ff007819 */ /* 0x000fe20000011600 */
[----:B--2---:R-:W-:Y:S01]  /*a330*/  IMAD.MOV.U32 R3, RZ, RZ, 0x40000040 ;  /* 0x40000040ff037424 */ /* 0x004fe200078e00ff */
[----:B------:R-:W-:Y:S01]  /*a340*/  R2UR UR6, R6 ;  /* 0x00000000060672ca */ /* 0x000fe200000e0000 */
[----:B------:R-:W-:Y:S01]  /*a350*/  IMAD.MOV.U32 R57, RZ, RZ, 0x40000040 ;  /* 0x40000040ff397424 */ /* 0x000fe200078e00ff */
[----:B------:R-:W-:Y:S01]  /*a360*/  LOP3.LUT R0, R0, 0x3fff, RZ, 0xc0, !PT ;  /* 0x00003fff00007812 */ /* 0x000fe200078ec0ff */
[----:B------:R-:W-:Y:S01]  /*a370*/  IMAD.MOV.U32 R59, RZ, RZ, 0x40000040 ;  /* 0x40000040ff3b7424 */ /* 0x000fe200078e00ff */
[----:B------:R-:W-:Y:S01]  /*a380*/  R2UR UR7, R7 ;  /* 0x00000000070772ca */ /* 0x000fe200000e0000 */
[----:B------:R-:W-:Y:S01]  /*a390*/  IMAD.MOV.U32 R62, RZ, RZ, 0x4 ;  /* 0x00000004ff3e7424 */ /* 0x000fe200078e00ff */
[----:B------:R-:W-:Y:S01]  /*a3a0*/  LOP3.LUT R2, R0, 0x10000, RZ, 0xfc, !PT ;  /* 0x0001000000027812 */ /* 0x000fe200078efcff */
[----:B------:R-:W-:Y:S01]  /*a3b0*/  IMAD.MOV.U32 R67, RZ, RZ, 0x40000040 ;  /* 0x40000040ff437424 */ /* 0x000fe200078e00ff */
[----:B------:R-:W-:Y:S01]  /*a3c0*/  R2UR UR5, R3 ;  /* 0x00000000030572ca */ /* 0x000fe200000e0000 */
[----:B------:R-:W-:Y:S01]  /*a3d0*/  IMAD.MOV.U32 R65, RZ, RZ, 0x40000040 ;  /* 0x40000040ff417424 */ /* 0x000fe200078e00ff */
[C---:B------:R-:W-:Y:S01]  /*a3e0*/  R2UR UR4, R2.reuse ;  /* 0x00000000020472ca */ /* 0x040fe200000e0000 */
[----:B------:R-:W-:Y:S01]  /*a3f0*/  VIADD R58, R2, 0x2 ;  /* 0x00000002023a7836 */ /* 0x000fe20000000000 */
[----:B------:R-:W-:Y:S01]  /*a400*/  IADD3 R56, R6, 0x2, RZ ;  /* 0x0000000206387810 */ /* 0x000fe20007ffe0ff */
[----:B------:R-:W-:Y:S01]  /*a410*/  VIADD R7, R2, 0x800 ;  /* 0x0000080002077836 */ /* 0x000fe20000000000 */
[----:B------:R-:W-:-:S02]  /*a420*/  ULDC.64 UR46, c[0x0][0xad0] ;  /* 0x0002b400002e7ab9 */ /* 0x000fc40000000a00 */
[----:B------:R-:W-:-:S07]  /*a430*/  ULOP3.LUT UR47, URZ, UR47, URZ, 0x33, !UPT ;  /* 0x0000002f3f2f7292 */ /* 0x000fce000f8e333f */
        /* <DEDUP_REMOVED lines=9> */
[----:B-----5:R-:W-:-:S05]  /*a4d0*/  SHF.R.U32.HI R21, RZ, 0x7, R21 ;  /* 0x00000007ff157819 */ /* 0x020fca0000011615 */
[----:B------:R0:W1:Y:S02]  /*a4e0*/  SHFL.IDX PT, R0, R21, RZ, 0x1f ;  /* 0x00001fff15007589 */ /* 0x00006400000e0000 */
[----:B0-----:R-:W-:Y:S01]  /*a4f0*/  VIADD R21, R6, 0x800 ;  /* 0x0000080006157836 */ /* 0x001fe20000000000 */
[----:B-1----:R-:W-:-:S04]  /*a500*/  ISETP.GT.AND P2, PT, R0, 0x7f, PT ;  /* 0x0000007f0000780c */ /* 0x002fc80003f44270 */
        /* <DEDUP_REMOVED lines=153> */
[C---:B------:R-:W-:Y:S01]  /*aea0*/  IMAD.IADD R58, R0.reuse, 0x1, R21 ;  /* 0x00000001003a7824 */ /* 0x040fe200078e0215 */
[----:B------:R-:W-:Y:S01]  /*aeb0*/  R2UR UR5, R59 ;  /* 0x000000003b0572ca */ /* 0x000fe200000e0000 */
[----:B------:R-:W-:Y:S01]  /*aec0*/  IMAD.MOV.U32 R59, RZ, RZ, 0x40000040 ;  /* 0x40000040ff3b7424 */ /* 0x000fe200078e00ff */
[----:B------:R-:W-:Y:S01]  /*aed0*/  IADD3 R56, R0, R7, RZ ;  /* 0x0000000700387210 */ /* 0x000fe20007ffe0ff */
[----:B------:R-:W-:-:S02]  /*aee0*/  WARPGROUP.DEPBAR.LE gsb0, 0x0 ;  /* 0x00008000000079c5 */ /* 0x000fc40000010000 */
[----:B------:R-:W-:-:S08]  /*aef0*/  WARPGROUP.ARRIVE ;  /* 0x00000000000079c5 */ /* 0x000fd00000000000 */
        /* <DEDUP_REMOVED lines=16> */
[----:B------:R-:W-:Y:S01]  /*b000*/  R2UR UR4, R56 ;  /* 0x00000000380472ca */ /* 0x000fe200000e0000 */
[----:B------:R-:W-:Y:S01]  /*b010*/  IMAD.MOV.U32 R21, RZ, RZ, 0xa00 ;  /* 0x00000a00ff157424 */ /* 0x000fe200078e00ff */
[----:B------:R-:W-:Y:S01]  /*b020*/  R2UR UR5, R57 ;  /* 0x00000000390572ca */ /* 0x000fe200000e0000 */
[----:B------:R-:W-:Y:S01]  /*b030*/  IMAD.MOV.U32 R57, RZ, RZ, 0x40000040 ;  /* 0x40000040ff397424 */ /* 0x000fe200078e00ff */
[----:B------:R-:W-:Y:S01]  /*b040*/  IADD3 R56, R7, R62, RZ ;  /* 0x0000003e07387210 */ /* 0x000fe20007ffe0ff */
[----:B------:R-:W-:Y:S01]  /*b050*/  IMAD.MOV.U32 R7, RZ, RZ, 0x28 ;  /* 0x00000028ff077424 */ /* 0x000fe200078e00ff */
[----:B------:R-:W-:-:S04]  /*b060*/  SEL R21, R21, 0x980, P2 ;  /* 0x0000098015157807 */ /* 0x000fc80001000000 */
[----:B------:R-:W-:Y:S02]  /*b070*/  SEL R7, R7, 0x26, P2 ;  /* 0x0000002607077807 */ /* 0x000fe40001000000 */
[----:B------:R-:W-:Y:S02]  /*b080*/  LOP3.LUT R21, R21, 0xa00, RZ, 0xc0, !PT ;  /* 0x00000a0015157812 */ /* 0x000fe400078ec0ff */
[----:B------:R-:W-:Y:S01]  /*b090*/  LOP3.LUT R7, R7, 0x6, RZ, 0xc0, !PT ;  /* 0x0000000607077812 */ /* 0x000fe200078ec0ff */
        /* <DEDUP_REMOVED lines=9> */
[CC--:B------:R-:W-:Y:S02]  /*b130*/  IADD3 R58, R7.reuse, R21.reuse, R2 ;  /* 0x00000015073a7210 */ /* 0x0c0fe40007ffe002 */
[----:B------:R-:W-:Y:S01]  /*b140*/  IADD3 R56, R7, R21, R6 ;  /* 0x0000001507387210 */ /* 0x000fe20007ffe006 */
[----:B------:R-:W-:-:S02]  /*b150*/  IMAD.MOV.U32 R7, RZ, RZ, 0x30 ;  /* 0x00000030ff077424 */ /* 0x000fc400078e00ff */
[----:B------:R-:W-:-:S03]  /*b160*/  IMAD.MOV.U32 R21, RZ, RZ, 0xc00 ;  /* 0x00000c00ff157424 */ /* 0x000fc600078e00ff */
[----:B------:R-:W-:Y:S02]  /*b170*/  SEL R7, R7, 0x2e, P2 ;  /* 0x0000002e07077807 */ /* 0x000fe40001000000 */
        /* <DEDUP_REMOVED lines=8> */
[----:B------:R-:W-:Y:S01]  /*b200*/  VIADD R59, R6, 0xa00 ;  /* 0x00000a00063b7836 */ /* 0x000fe20000000000 */
[----:B------:R-:W-:Y:S02]  /*b210*/  R2UR UR6, R56 ;  /* 0x00000000380672ca */ /* 0x000fe400000e0000 */
[----:B------:R-:W-:Y:S01]  /*b220*/  R2UR UR7, R57 ;  /* 0x00000000390772ca */ /* 0x000fe200000e0000 */
[----:B------:R-:W-:Y:S01]  /*b230*/  VIADD R57, R2, 0xa00 ;  /* 0x00000a0002397836 */ /* 0x000fe20000000000 */
[----:B------:R-:W-:Y:S01]  /*b240*/  IADD3 R66, R0, R59, RZ ;  /* 0x0000003b00427210 */ /* 0x000fe20007ffe0ff */
[----:B------:R-:W-:-:S02]  /*b250*/  IMAD.IADD R58, R62, 0x1, R59 ;  /* 0x000000013e3a7824 */ /* 0x000fc400078e023b */
[----:B------:R-:W-:Y:S01]  /*b260*/  IMAD.IADD R64, R0, 0x1, R57 ;  /* 0x0000000100407824 */ /* 0x000fe200078e0239 */
[----:B------:R-:W-:Y:S01]  /*b270*/  IADD3 R56, R62, R57, RZ ;  /* 0x000000393e387210 */ /* 0x000fe20007ffe0ff */
        /* <DEDUP_REMOVED lines=10> */
[----:B------:R-:W-:Y:S02]  /*b320*/  IMAD.MOV.U32 R65, RZ, RZ, 0x40000040 ;  /* 0x40000040ff417424 */ /* 0x000fe400078e00ff */
[----:B------:R-:W-:-:S02]  /*b330*/  IMAD.MOV.U32 R59, RZ, RZ, 0x40000040 ;  /* 0x40000040ff3b7424 */ /* 0x000fc400078e00ff */
        /* <DEDUP_REMOVED lines=72> */
[----:B------:R-:W-:-:S02]  /*b7c0*/  VIADD R7, R2, 0xe00 ;  /* 0x00000e0002077836 */ /* 0x000fc40000000000 */
        /* <DEDUP_REMOVED lines=8> */
[----:B------:R-:W-:Y:S01]  /*b850*/  VIADD R59, R6, 0xe00 ;  /* 0x00000e00063b7836 */ /* 0x000fe20000000000 */
[----:B------:R-:W-:Y:S01]  /*b860*/  R2UR UR6, R56 ;  /* 0x00000000380672ca */ /* 0x000fe200000e0000 */
[C---:B------:R-:W-:Y:S01]  /*b870*/  IMAD.IADD R56, R0.reuse, 0x1, R7 ;  /* 0x0000000100387824 */ /* 0x040fe200078e0207 */
[----:B------:R-:W-:Y:S01]  /*b880*/  R2UR UR7, R57 ;  /* 0x00000000390772ca */ /* 0x000fe200000e0000 */
[----:B------:R-:W-:Y:S01]  /*b890*/  IMAD.MOV.U32 R57, RZ, RZ, 0x40000040 ;  /* 0x40000040ff397424 */ /* 0x000fe200078e00ff */
[----:B------:R-:W-:Y:S01]  /*b8a0*/  IADD3 R64, R0, R59, RZ ;  /* 0x0000003b00407210 */ /* 0x000fe20007ffe0ff */
[----:B------:R-:W-:-:S02]  /*b8b0*/  IMAD.IADD R58, R62, 0x1, R59 ;  /* 0x000000013e3a7824 */ /* 0x000fc400078e023b */
[----:B------:R-:W-:-:S05]  /*b8c0*/  IMAD.MOV.U32 R0, RZ, RZ, 0x40 ;  /* 0x00000040ff007424 */ /* 0x000fca00078e00ff */
[----:B------:R-:W-:Y:S01]  /*b8d0*/  SEL R0, R0, 0x3e, P2 ;  /* 0x0000003e00007807 */ /* 0x000fe20001000000 */
        /* <DEDUP_REMOVED lines=11> */
[----:B------:R-:W-:Y:S01]  /*b990*/  IMAD.MOV.U32 R59, RZ, RZ, 0x40000040 ;  /* 0x40000040ff3b7424 */ /* 0x000fe200078e00ff */
        /* <DEDUP_REMOVED lines=8> */
[----:B------:R-:W-:Y:S02]  /*ba20*/  IADD3 R56, R62, R7, RZ ;  /* 0x000000073e387210 */ /* 0x000fe40007ffe0ff */
[----:B------:R-:W-:Y:S01]  /*ba30*/  LOP3.LUT R7, R0, 0x6, RZ, 0xc0, !PT ;  /* 0x0000000600077812 */ /* 0x000fe200078ec0ff */
[----:B------:R-:W-:-:S03]  /*ba40*/  @!P1 VIADD R0, R14, 0x38840 ;  /* 0x000388400e009836 */ /* 0x000fc60000000000 */
[----:B------:R-:W-:Y:S02]  /*ba50*/  IADD3 R6, R7, R21, R6 ;  /* 0x0000001507067210 */ /* 0x000fe40007ffe006 */
[----:B------:R-:W-:Y:S01]  /*ba60*/  @!P1 PRMT R0, RZ, 0x654, R0 ;  /* 0x00000654ff009816 */ /* 0x000fe20000000000 */
        /* <DEDUP_REMOVED lines=8> */
[----:B------:R-:W-:Y:S01]  /*baf0*/  IADD3 R56, R7, R21, R2 ;  /* 0x0000001507387210 */ /* 0x000fe20007ffe002 */
[----:B------:R-:W-:Y:S01]  /*bb00*/  IMAD.MOV.U32 R7, RZ, RZ, 0x40000040 ;  /* 0x40000040ff077424 */ /* 0x000fe200078e00ff */
[----:B------:R-:W-:-:S04]  /*bb10*/  LEA R58, R169, 0xffffffc0, 0x6 ;  /* 0xffffffc0a93a7811 */ /* 0x000fc800078e30ff */
[----:B------:R-:W-:Y:S01]  /*bb20*/  IADD3 R59, -R185, R23, -R58 ;  /* 0x00000017b93b7210 */ /* 0x000fe20007ffe93a */
[----:B------:R-:W-:Y:S02]  /*bb30*/  WARPGROUP.DEPBAR.LE gsb0, 0x0 ;  /* 0x00008000000079c5 */ /* 0x000fe40000010000 */
[----:B------:R-:W-:-:S06]  /*bb40*/  WARPGROUP.ARRIVE ;  /* 0x00000000000079c5 */ /* 0x000fcc0000000000 */
[----:B------:R-:W-:Y:S01]  /*bb50*/  HGMMA.64x64x16.F32 R24, gdesc[UR4], R24, gsb0 ;  /* 0x00e00000041879f0 */ /* 0x000fe20008000818 */
[----:B------:R-:W-:Y:S02]  /*bb60*/  R2UR UR4, R56 ;  /* 0x00000000380472ca */ /* 0x000fe400000e0000 */
[----:B------:R-:W-:Y:S02]  /*bb70*/  R2UR UR5, R57 ;  /* 0x00000000390572ca */ /* 0x000fe400000e0000 */
[----:B------:R-:W-:Y:S01]  /*bb80*/  R2UR UR6, R6 ;  /* 0x00000000060672ca */ /* 0x000fe200000e0000 */
[----:B------:R-:W-:Y:S01]  /*bb90*/  IMAD.MOV.U32 R6, RZ, RZ, -0x40 ;  /* 0xffffffc0ff067424 */ /* 0x000fe200078e00ff */
[----:B------:R-:W-:-:S03]  /*bba0*/  R2UR UR7, R7 ;  /* 0x00000000070772ca */ /* 0x000fc600000e0000 */
[----:B------:R-:W-:-:S04]  /*bbb0*/  IMAD R6, R169, R6, 0x41 ;  /* 0x00000041a9067424 */ /* 0x000fc800078e0206 */
[----:B------:R-:W-:Y:S01]  /*bbc0*/  VIADD R62, R6, 0xffffffff ;  /* 0xffffffff063e7836 */ /* 0x000fe20000000000 */
[----:B------:R-:W-:Y:S02]  /*bbd0*/  WARPGROUP.DEPBAR.LE gsb0, 0x0 ;  /* 0x00008000000079c5 */ /* 0x000fe40000010000 */
[----:B------:R-:W-:-:S06]  /*bbe0*/  WARPGROUP.ARRIVE ;  /* 0x00000000000079c5 */ /* 0x000fcc0000000000 */
[----:B------:R-:W-:Y:S01]  /*bbf0*/  HGMMA.64x64x16.F32 R24, gdesc[UR4], R24, gsb0 ;  /* 0x00e00000041879f0 */ /* 0x000fe20008000818 */
[----:B------:R-:W-:Y:S02]  /*bc00*/  ULDC.64 UR4, c[0x0][0xad8] ;  /* 0x0002b60000047ab9 */ /* 0x000fe40000000a00 */
[----:B------:R-:W-:-:S06]  /*bc10*/  UISETP.GE.AND UP0, UPT, UR5, 0x1, UPT ;  /* 0x000000010500788c */ /* 0x000fcc000bf06270 */
[----:B------:R-:W-:Y:S01]  /*bc20*/  PLOP3.LUT P2, PT, PT, PT, UP0, 0x40, 0x0 ;  /* 0x000000000000781c */ /* 0x000fe20003f4e808 */
        /* <DEDUP_REMOVED lines=35> */
[----:B------:R-:W-:Y:S01]  /*be60*/  UP2UR UR46, UPR, URZ, 0x1 ;  /* 0x000000013f2e7883 */ /* 0x000fe20008000000 */
[----:B0-----:R-:W-:-:S06]  /*be70*/  IADD3 R0, -R184, R6, R23 ;  /* 0x00000006b8007210 */ /* 0x001fcc0007ffe117 */
[----:B------:R0:W2:Y:S01]  /*be80*/  MUFU.TANH R56, R24 ;  /* 0x0000001800387308 */ /* 0x0000a20000002400 */
[----:B------:R-:W-:Y:S01]  /*be90*/  IADD3 R7, -R185, R0, RZ ;  /* 0x00000000b9077210 */ /* 0x000fe20007ffe1ff */
[----:B------:R-:W-:-:S06]  /*bea0*/  IMAD R0, R189, 0x40, R193 ;  /* 0x00000040bd007824 */ /* 0x000fcc00078e02c1 */
[----:B------:R-:W3:Y:S01]  /*beb0*/  MUFU.TANH R26, R26 ;  /* 0x0000001a001a7308 */ /* 0x000ee20000002400 */
        /* <DEDUP_REMOVED lines=42> */
[----:B0-----:R-:W-:-:S05]  /*c160*/  @P2 IMAD.HI.U32 R24, R21, UR6, RZ ;  /* 0x0000000615182c27 */ /* 0x001fca000f8e00ff */
[----:B------:R-:W-:-:S04]  /*c170*/  @P2 SHF.R.U32.HI R21, RZ, UR7, R24 ;  /* 0x00000007ff152c19 */ /* 0x000fc80008011618 */
[----:B------:R-:W-:Y:S01]  /*c180*/  LOP3.LUT R21, RZ, R21, RZ, 0x33, !PT ;  /* 0x00000015ff157212 */ /* 0x000fe200078e33ff */
[----:B------:R-:W-:Y:S06]  /*c190*/  BRA `(.L_x_5463) ;  /* 0x0000000000147947 */ /* 0x000fec0003800000 */
.L_x_5462:
[----:B------:R-:W-:-:S06]  /*c1a0*/  UISETP.NE.AND UP0, UPT, UR5, 0x1, UPT ;  /* 0x000000010500788c */ /* 0x000fcc000bf05270 */
[----:B------:R-:W-:-:S05]  /*c1b0*/  PLOP3.LUT P2, PT, PT, PT, UP0, 0x80, 0x0 ;  /* 0x000000000000781c */ /* 0x000fca0003f4f008 */
[----:B------:R-:W-:-:S08]  /*c1c0*/  @UP0 ULDC.64 UR6, c[0x0][0xae0] ;  /* 0x0002b80000060ab9 */ /* 0x000fd00000000a00 */
[----:B0-----:R-:W-:-:S05]  /*c1d0*/  @P2 IMAD.HI.U32 R24, R21, UR6, RZ ;  /* 0x0000000615182c27 */ /* 0x001fca000f8e00ff */
[----:B------:R-:W-:-:S07]  /*c1e0*/  @P2 SHF.R.U32.HI R21, RZ, UR7, R24 ;  /* 0x00000007ff152c19 */ /* 0x000fce0008011618 */
.L_x_5463:
[----:B------:R-:W-:Y:S05]  /*c1f0*/  BSYNC B0 ;  /* 0x0000000000007941 */ /* 0x000fea0003800000 */
.L_x_5461:
[----:B------:R-:W-:-:S04]  /*c200*/  IMAD R24, R21, UR5, -R58 ;  /* 0x0000000515187c24 */ /* 0x000fc8000f8e0a3a */
[----:B------:R-:W-:-:S05]  /*c210*/  IMAD.IADD R24, R24, 0x1, -R185 ;  /* 0x0000000118187824 */ /* 0x000fca00078e0ab9 */
[----:B------:R-:W-:Y:S02]  /*c220*/  VIMNMX R7, R7, R24, !PT ;  /* 0x0000001807077248 */ /* 0x000fe40007fe0100 */
[----:B------:R-:W-:-:S07]  /*c230*/  VIADDMNMX R6, R24, UR5, R6, PT ;  /* 0x0000000518067c46 */ /* 0x000fce000b800106 */
.L_x_5460:
[C---:B------:R-:W-:Y:S01]  /*c240*/  ISETP.GE.AND P2, PT, R62.reuse, 0x2, PT ;  /* 0x000000023e00780c */ /* 0x040fe20003f46270 */
[----:B------:R-:W-:Y:S01]  /*c250*/  UISETP.NE.AND UP0, UPT, UR46, URZ, UPT ;  /* 0x0000003f2e00728c */ /* 0x000fe2000bf05270 */
[C---:B------:R-:W-:Y:S02]  /*c260*/  ISETP.GE.AND P6, PT, R62.reuse, 0xa, PT ;  /* 0x0000000a3e00780c */ /* 0x040fe40003fc6270 */
[----:B------:R-:W-:Y:S02]  /*c270*/  ISETP.GT.AND P4, PT, R7, 0x1, !P2 ;  /* 0x000000010700780c */ /* 0x000fe40005784270 */
[----:B------:R-:W-:Y:S02]  /*c280*/  ISETP.GE.AND P3, PT, R62, 0x9, PT ;  /* 0x000000093e00780c */ /* 0x000fe40003f66270 */
[----:B------:R-:W-:Y:S02]  /*c290*/  ISETP.LT.OR P4, PT, R6, 0x2, P4 ;  /* 0x000000020600780c */ /* 0x000fe40002781670 */
[----:B0-----:R-:W-:-:S02]  /*c2a0*/  P2R R55, PR, RZ, 0x40 ;  /* 0x00000040ff377803 */ /* 0x001fc40000000000 */
[----:B------:R-:W-:Y:S02]  /*c2b0*/  FSEL R172, R25, -INF , !P4 ;  /* 0xff80000019ac7808 */ /* 0x000fe40006000000 */
[C---:B------:R-:W-:Y:S02]  /*c2c0*/  ISETP.GT.AND P4, PT, R7.reuse, 0x9, !P6 ;  /* 0x000000090700780c */ /* 0x040fe40007784270 */
[----:B------:R-:W-:Y:S02]  /*c2d0*/  ISETP.GT.AND P5, PT, R7, 0x8, !P3 ;  /* 0x000000080700780c */ /* 0x000fe40005fa4270 */
[----:B------:R-:W-:Y:S02]  /*c2e0*/  ISETP.LT.OR P4, PT, R6, 0xa, P4 ;  /* 0x0000000a0600780c */ /* 0x000fe40002781670 */
[----:B------:R-:W-:Y:S02]  /*c2f0*/  ISETP.GE.AND P6, PT, R62, 0x11, PT ;  /* 0x000000113e00780c */ /* 0x000fe40003fc6270 */
[----:B------:R-:W-:-:S02]  /*c300*/  FSEL R174, R29, -INF , !P4 ;  /* 0xff8000001dae7808 */ /* 0x000fc40006000000 */
[----:B------:R-:W-:Y:S02]  /*c310*/  ISETP.LT.OR P5, PT, R6, 0x9, P5 ;  /* 0x000000090600780c */ /* 0x000fe40002fa1670 */
        /* <DEDUP_REMOVED lines=62> */
[----:B------:R-:W-:Y:S01]  /*c700*/  ISETP.LT.OR P6, PT, R6, 0x3a, P6 ;  /* 0x0000003a0600780c */ /* 0x000fe200037c1670 */
[----:B------:R-:W-:-:S03]  /*c710*/  VIADD R6, R0, 0x8 ;  /* 0x0000000800067836 */ /* 0x000fc60000000000 */
[----:B------:R-:W-:Y:S02]  /*c720*/  FSEL R62, R53, -INF , !P6 ;  /* 0xff800000353e7808 */ /* 0x000fe40007000000 */
        /* <DEDUP_REMOVED lines=17> */
.L_x_5466:
[----:B------:R-:W-:-:S06]  /*c840*/  UISETP.NE.AND UP0, UPT, UR5, 0x1, UPT ;  /* 0x000000010500788c */ /* 0x000fcc000bf05270 */
[----:B------:R-:W-:-:S05]  /*c850*/  PLOP3.LUT P6, PT, PT, PT, UP0, 0x80, 0x0 ;  /* 0x000000000000781c */ /* 0x000fca0003fcf008 */
[----:B------:R-:W-:-:S08]  /*c860*/  @UP0 ULDC.64 UR6, c[0x0][0xae0] ;  /* 0x0002b80000060ab9 */ /* 0x000fd00000000a00 */
[----:B------:R-:W-:Y:S01]  /*c870*/  @P6 IMAD.HI.U32 R24, R21, UR6, RZ ;  /* 0x0000000615186c27 */ /* 0x000fe2000f8e00ff */
[----:B------:R-:W-:-:S13]  /*c880*/  PLOP3.LUT P6, PT, PT, PT, UP0, 0x80, 0x0 ;  /* 0x000000000000781c */ /* 0x000fda0003fcf008 */
[----:B------:R-:W-:-:S07]  /*c890*/  @P6 SHF.R.U32.HI R21, RZ, UR7, R24 ;  /* 0x00000007ff156c19 */ /* 0x000fce0008011618 */
.L_x_5467:
[----:B------:R-:W-:Y:S05]  /*c8a0*/  BSYNC B0 ;  /* 0x0000000000007941 */ /* 0x000fea0003800000 */
.L_x_5465:
[----:B------:R-:W-:-:S05]  /*c8b0*/  IMAD R24, R21, UR5, -R58 ;  /* 0x0000000515187c24 */ /* 0x000fca000f8e0a3a */
[----:B------:R-:W-:-:S04]  /*c8c0*/  IADD3 R24, -R185, R24, RZ ;  /* 0x00000018b9187210 */ /* 0x000fc80007ffe1ff */
[----:B------:R-:W-:Y:S02]  /*c8d0*/  VIMNMX R7, R7, R24, !PT ;  /* 0x0000001807077248 */ /* 0x000fe40007fe0100 */
[----:B------:R-:W-:-:S07]  /*c8e0*/  VIADDMNMX R6, R24, UR5, R6, PT ;  /* 0x0000000518067c46 */ /* 0x000fce000b800106 */
.L_x_5464:
[C---:B------:R-:W-:Y:S01]  /*c8f0*/  ISETP.GT.AND P2, PT, R7.reuse, 0x1, !P2 ;  /* 0x000000010700780c */ /* 0x040fe20005744270 */
[----:B------:R-:W-:Y:S01]  /*c900*/  ULDC UR6, c[0x0][0xa80] ;  /* 0x0002a00000067ab9 */ /* 0x000fe20000000800 */
[----:B------:R-:W-:Y:S01]  /*c910*/  ISETP.GT.AND P3, PT, R7, 0x8, !P3 ;  /* 0x000000080700780c */ /* 0x000fe20005f64270 */
[----:B------:R-:W-:Y:S01]  /*c920*/  IMAD.U32 R168, RZ, RZ, UR6 ;  /* 0x00000006ffa87e24 */ /* 0x000fe2000f8e00ff */
[C---:B------:R-:W-:Y:S01]  /*c930*/  ISETP.LT.OR P2, PT, R6.reuse, 0x2, P2 ;  /* 0x000000020600780c */ /* 0x040fe20001741670 */
[----:B------:R-:W-:Y:S01]  /*c940*/  UISETP.NE.AND UP0, UPT, UR46, URZ, UPT ;  /* 0x0000003f2e00728c */ /* 0x000fe2000bf05270 */
[----:B------:R-:W-:Y:S01]  /*c950*/  BAR.SYNC.DEFER_BLOCKING 0xf, 0x100 ;  /* 0x03c4000000007b1d */ /* 0x000fe20000010000 */
[----:B------:R-:W-:Y:S01]  /*c960*/  ISETP.LT.OR P3, PT, R6, 0x9, P3 ;  /* 0x000000090600780c */ /* 0x000fe20001f61670 */
[----:B------:R-:W-:Y:S01]  /*c970*/  @!P1 VIADD R14, R14, 0x38860 ;  /* 0x000388600e0e9836 */ /* 0x000fe20000000000 */
[----:B------:R-:W-:Y:S02]  /*c980*/  FSEL R24, R27, -INF , !P2 ;  /* 0xff8000001b187808 */ /* 0x000fe40005000000 */
[----:B------:R-:W-:-:S02]  /*c990*/  ISETP.NE.AND P2, PT, R55, RZ, PT ;  /* 0x000000ff3700720c */ /* 0x000fc40003f45270 */
[----:B------:R-:W-:Y:S02]  /*c9a0*/  FSEL R27, R30, -INF , !P3 ;  /* 0xff8000001e1b7808 */ /* 0x000fe40005800000 */
[----:B------:R-:W-:Y:S02]  /*c9b0*/  ISETP.GT.AND P2, PT, R7, 0x9, !P2 ;  /* 0x000000090700780c */ /* 0x000fe40005744270 */
[----:B------:R-:W-:Y:S02]  /*c9c0*/  ISETP.NE.AND P3, PT, R29, RZ, PT ;  /* 0x000000ff1d00720c */ /* 0x000fe40003f65270 */
        /* <DEDUP_REMOVED lines=37> */
[----:B------:R-:W0:Y:S01]  /*cc20*/  SHFL.BFLY PT, R21, R28, 0x2, 0x1f ;  /* 0x0c401f001c157f89 */ /* 0x000e2200000e0000 */
        /* <DEDUP_REMOVED lines=8> */
[----:B------:R-:W-:Y:S02]  /*ccb0*/  ISETP.GT.AND P2, PT, R7, 0x28, !P3 ;  /* 0x000000280700780c */ /* 0x000fe40005f44270 */
[----:B------:R-:W-:Y:S02]  /*ccc0*/  ISETP.NE.AND P3, PT, R45, RZ, PT ;  /* 0x000000ff2d00720c */ /* 0x000fe40003f65270 */
[----:B------:R-:W-:Y:S02]  /*ccd0*/  ISETP.LT.OR P2, PT, R6, 0x29, P2 ;  /* 0x000000290600780c */ /* 0x000fe40001741670 */
[C---:B------:R-:W-:Y:S02]  /*cce0*/  ISETP.GT.AND P3, PT, R7.reuse, 0x30, !P3 ;  /* 0x000000300700780c */ /* 0x040fe40005f64270 */
[----:B------:R-:W-:Y:S02]  /*ccf0*/  FSEL R43, R46, -INF , !P2 ;  /* 0xff8000002e2b7808 */ /* 0x000fe40005000000 */
[----:B------:R-:W-:-:S02]  /*cd00*/  ISETP.GT.AND P2, PT, R7, RZ, !P6 ;  /* 0x000000ff0700720c */ /* 0x000fc40007744270 */
[----:B0-----:R-:W-:Y:S02]  /*cd10*/  FMNMX.FTZ R30, R28, R21, !PT ;  /* 0x000000151c1e7209 */ /* 0x001fe40007810000 */
[----:B------:R-:W-:Y:S02]  /*cd20*/  ISETP.LT.OR P2, PT, R6, 0x1, P2 ;  /* 0x000000010600780c */ /* 0x000fe40001741670 */
[----:B------:R-:W-:Y:S01]  /*cd30*/  ISETP.NE.AND P6, PT, R49, RZ, PT ;  /* 0x000000ff3100720c */ /* 0x000fe20003fc5270 */
[----:B------:R-:W0:Y:S01]  /*cd40*/  SHFL.BFLY PT, R21, R30, 0x1, 0x1f ;  /* 0x0c201f001e157f89 */ /* 0x000e2200000e0000 */
        /* <DEDUP_REMOVED lines=9> */
[C---:B------:R-:W-:Y:S02]  /*cde0*/  ISETP.LT.OR P3, PT, R6.reuse, 0x31, P3 ;  /* 0x000000310600780c */ /* 0x040fe40001f61670 */
[----:B------:R-:W-:Y:S02]  /*cdf0*/  FMNMX.FTZ R26, R33, R26, !PT ;  /* 0x0000001a211a7209 */ /* 0x000fe40007810000 */
[----:B------:R-:W-:Y:S02]  /*ce00*/  ISETP.LT.OR P5, PT, R6, 0x39, P5 ;  /* 0x000000390600780c */ /* 0x000fe40002fa1670 */
[----:B------:R-:W-:Y:S02]  /*ce10*/  FMNMX.FTZ R26, R35, R26, !PT ;  /* 0x0000001a231a7209 */ /* 0x000fe40007810000 */
[----:B0-----:R-:W-:Y:S02]  /*ce20*/  FMNMX.FTZ R21, R30, R21, !PT ;  /* 0x000000151e157209 */ /* 0x001fe40007810000 */
[----:B------:R-:W-:-:S02]  /*ce30*/  FMNMX.FTZ R26, R37, R26, !PT ;  /* 0x0000001a251a7209 */ /* 0x000fc40007810000 */
[C---:B------:R-:W-:Y:S01]  /*ce40*/  FSETP.NEU.FTZ.AND P2, PT, R21.reuse, -INF , PT ;  /* 0xff8000001500780b */ /* 0x040fe20003f5d000 */
[----:B------:R-:W-:Y:S01]  /*ce50*/  FMUL.FTZ R28, R21, R168 ;  /* 0x000000a8151c7220 */ /* 0x000fe20000410000 */
[----:B------:R-:W-:Y:S02]  /*ce60*/  FMNMX.FTZ R26, R39, R26, !PT ;  /* 0x0000001a271a7209 */ /* 0x000fe40007810000 */
[----:B------:R-:W-:Y:S02]  /*ce70*/  FSEL R47, R51, -INF , !P4 ;  /* 0xff800000332f7808 */ /* 0x000fe40006000000 */
[----:B------:R-:W-:Y:S02]  /*ce80*/  FMNMX.FTZ R26, R41, R26, !PT ;  /* 0x0000001a291a7209 */ /* 0x000fe40007810000 */
[----:B------:R-:W-:Y:S02]  /*ce90*/  FSEL R55, R28, RZ, P2 ;  /* 0x000000ff1c377208 */ /* 0x000fe40001000000 */
[----:B------:R-:W-:-:S02]  /*cea0*/  FMNMX.FTZ R26, R43, R26, !PT ;  /* 0x0000001a2b1a7209 */ /* 0x000fc40007810000 */
[----:B------:R-:W-:Y:S01]  /*ceb0*/  ISETP.GT.AND P2, PT, R7, 0x39, !P6 ;  /* 0x000000390700780c */ /* 0x000fe20007744270 */
[-CC-:B------:R-:W-:Y:S01]  /*cec0*/  FFMA.FTZ R171, R56, R168.reuse, -R55.reuse ;  /* 0x000000a838ab7223 */ /* 0x180fe20000010837 */
[----:B------:R-:W-:Y:S01]  /*ced0*/  FSEL R7, R50, -INF , !P3 ;  /* 0xff80000032077808 */ /* 0x000fe20005800000 */
[--C-:B------:R-:W-:Y:S01]  /*cee0*/  FFMA.FTZ R172, R172, R168, -R55.reuse ;  /* 0x000000a8acac7223 */ /* 0x100fe20000010837 */
[----:B------:R-:W-:Y:S01]  /*cef0*/  FMNMX.FTZ R26, R45, R26, !PT ;  /* 0x0000001a2d1a7209 */ /* 0x000fe20007810000 */
[-CC-:B------:R-:W-:Y:S01]  /*cf00*/  FFMA.FTZ R173, R64, R168.reuse, -R55.reuse ;  /* 0x000000a840ad7223 */ /* 0x180fe20000010837 */
        /* <DEDUP_REMOVED lines=20> */
[----:B------:R-:W-:Y:S01]  /*d050*/  FFMA.FTZ R199, R62, R168, -R55 ;  /* 0x000000a83ec77223 */ /* 0x000fe20000010837 */
[----:B------:R-:W-:Y:S01]  /*d060*/  MUFU.EX2 R171, R171 ;  /* 0x000000ab00ab7308 */ /* 0x000fe20000000800 */
[----:B------:R-:W-:-:S07]  /*d070*/  @!P1 PRMT R14, RZ, 0x654, R14 ;  /* 0x00000654ff0e9816 */ /* 0x000fce000000000e */
[----:B------:R-:W1:Y:S08]  /*d080*/  MUFU.EX2 R172, R172 ;  /* 0x000000ac00ac7308 */ /* 0x000e700000000800 */
[----:B------:R-:W-:Y:S01]  /*d090*/  MUFU.EX2 R173, R173 ;  /* 0x000000ad00ad7308 */ /* 0x000fe20000000800 */
[----:B0-----:R-:W-:-:S07]  /*d0a0*/  FMNMX.FTZ R53, R26, R53, !PT ;  /* 0x000000351a357209 */ /* 0x001fce0007810000 */
[----:B------:R-:W0:Y:S01]  /*d0b0*/  MUFU.EX2 R174, R174 ;  /* 0x000000ae00ae7308 */ /* 0x000e220000000800 */
[----:B-1----:R-:W-:Y:S01]  /*d0c0*/  F2FP.F16.F32.PACK_AB R164, R172, R171 ;  /* 0x000000abaca4723e */ /* 0x002fe200000000ff */
[----:B------:R-:W-:Y:S01]  /*d0d0*/  FADD.FTZ R172, R171, R172 ;  /* 0x000000acabac7221 */ /* 0x000fe20000010000 */
[----:B------:R-:W1:Y:S05]  /*d0e0*/  SHFL.BFLY PT, R190, R53, 0x1, 0x1f ;  /* 0x0c201f0035be7f89 */ /* 0x000e6a00000e0000 */
[----:B------:R-:W-:Y:S08]  /*d0f0*/  MUFU.EX2 R175, R175 ;  /* 0x000000af00af7308 */ /* 0x000ff00000000800 */
[----:B------:R-:W2:Y:S01]  /*d100*/  MUFU.EX2 R176, R176 ;  /* 0x000000b000b07308 */ /* 0x000ea20000000800 */
[----:B0-----:R-:W-:Y:S01]  /*d110*/  F2FP.F16.F32.PACK_AB R166, R174, R173 ;  /* 0x000000adaea6723e */ /* 0x001fe200000000ff */
[----:B------:R-:W-:-:S04]  /*d120*/  FADD.FTZ R173, R173, R172 ;  /* 0x000000acadad7221 */ /* 0x000fc80000010000 */
[----:B------:R-:W-:Y:S02]  /*d130*/  FADD.FTZ R174, R174, R173 ;  /* 0x000000adaeae7221 */ /* 0x000fe40000010000 */
[----:B------:R-:W-:Y:S01]  /*d140*/  MUFU.EX2 R177, R177 ;  /* 0x000000b100b17308 */ /* 0x000fe20000000800 */
[----:B-1----:R-:W-:-:S04]  /*d150*/  FMNMX.FTZ R190, R53, R190, !PT ;  /* 0x000000be35be7209 */ /* 0x002fc80007810000 */
[C---:B------:R-:W-:Y:S01]  /*d160*/  FSETP.NEU.FTZ.AND P2, PT, R190.reuse, -INF , PT ;  /* 0xff800000be00780b */ /* 0x040fe20003f5d000 */
[-C--:B------:R-:W-:Y:S02]  /*d170*/  FMUL.FTZ R6, R190, R168.reuse ;  /* 0x000000a8be067220 */ /* 0x080fe40000410000 */
[----:B------:R-:W0:Y:S01]  /*d180*/  MUFU.EX2 R178, R178 ;  /* 0x000000b200b27308 */ /* 0x000e220000000800 */
[----:B--2---:R-:W-:Y:S01]  /*d190*/  F2FP.F16.F32.PACK_AB R160, R176, R175 ;  /* 0x000000afb0a0723e */ /* 0x004fe200000000ff */
[----:B------:R-:W-:Y:S01]  /*d1a0*/  FADD.FTZ R175, R175, R174 ;  /* 0x000000aeafaf7221 */ /* 0x000fe20000010000 */
[----:B------:R-:W-:Y:S01]  /*d1b0*/  FSEL R26, R6, RZ, P2 ;  /* 0x000000ff061a7208 */ /* 0x000fe20001000000 */
[----:B------:R-:W-:Y:S02]  /*d1c0*/  IMAD R6, R19, 0x1000, R188 ;  /* 0x0000100013067824 */ /* 0x000fe400078e02bc */
[----:B------:R-:W-:Y:S01]  /*d1d0*/  FADD.FTZ R176, R176, R175 ;  /* 0x000000afb0b07221 */ /* 0x000fe20000010000 */
[----:B------:R-:W-:Y:S01]  /*d1e0*/  PLOP3.LUT P2, PT, PT, PT, UP0, 0x40, 0x0 ;  /* 0x000000000000781c */ /* 0x000fe20003f4e808 */
        /* <DEDUP_REMOVED lines=18> */
[----:B------:R-:W-:Y:S01]  /*d310*/  IMAD.MOV.U32 R7, RZ, RZ, 0x40000040 ;  /* 0x40000040ff077424 */ /* 0x000fe200078e00ff */
[----:B0-----:R-:W-:Y:S01]  /*d320*/  F2FP.F16.F32.PACK_AB R162, R178, R177 ;  /* 0x000000b1b2a2723e */ /* 0x001fe200000000ff */
[----:B------:R-:W-:Y:S01]  /*d330*/  FADD.FTZ R177, R177, R176 ;  /* 0x000000b0b1b17221 */ /* 0x000fe20000010000 */
[----:B------:R-:W-:-:S02]  /*d340*/  R2UR UR6, R6 ;  /* 0x00000000060672ca */ /* 0x000fc400000e0000 */
[----:B------:R-:W-:Y:S01]  /*d350*/  R2UR UR7, R7 ;  /* 0x00000000070772ca */ /* 0x000fe200000e0000 */
[----:B------:R-:W-:Y:S01]  /*d360*/  FADD.FTZ R178, R178, R177 ;  /* 0x000000b1b2b27221 */ /* 0x000fe20000010000 */
[----:B------:R-:W0:Y:S01]  /*d370*/  MUFU.EX2 R201, R201 ;  /* 0x000000c900c97308 */ /* 0x000e220000000800 */
[----:B------:R-:W-:-:S07]  /*d380*/  MOV R7, 0x40000040 ;  /* 0x4000004000077802 */ /* 0x000fce0000000f00 */
        /* <DEDUP_REMOVED lines=21> */
[----:B------:R-:W3:Y:S01]  /*d4e0*/  MUFU.EX2 R182, R182 ;  /* 0x000000b600b67308 */ /* 0x000ee20000000800 */
[----:B0-----:R-:W-:Y:S01]  /*d4f0*/  F2FP.F16.F32.PACK_AB R156, R180, R179 ;  /* 0x000000b3b49c723e */ /* 0x001fe200000000ff */
[----:B------:R-:W-:-:S04]  /*d500*/  FADD.FTZ R179, R179, R178 ;  /* 0x000000b2b3b37221 */ /* 0x000fc80000010000 */
[----:B------:R-:W-:Y:S02]  /*d510*/  FADD.FTZ R180, R180, R179 ;  /* 0x000000b3b4b47221 */ /* 0x000fe40000010000 */
[----:B------:R-:W0:Y:S08]  /*d520*/  MUFU.EX2 R210, R210 ;  /* 0x000000d200d27308 */ /* 0x000e300000000800 */
[----:B------:R-:W4:Y:S01]  /*d530*/  MUFU.EX2 R222, R222 ;  /* 0x000000de00de7308 */ /* 0x000f220000000800 */
[----:B---3--:R-:W-:Y:S01]  /*d540*/  F2FP.F16.F32.PACK_AB R158, R182, R181 ;  /* 0x000000b5b69e723e */ /* 0x008fe200000000ff */
[----:B------:R-:W-:-:S04]  /*d550*/  FADD.FTZ R181, R181, R180 ;  /* 0x000000b4b5b57221 */ /* 0x000fc80000010000 */
[----:B------:R-:W-:Y:S02]  /*d560*/  FADD.FTZ R182, R182, R181 ;  /* 0x000000b5b6b67221 */ /* 0x000fe40000010000 */
[----:B------:R-:W-:Y:S01]  /*d570*/  MUFU.EX2 R223, R223 ;  /* 0x000000df00df7308 */ /* 0x000fe20000000800 */
[----:B0-----:R-:W-:-:S07]  /*d580*/  FADD.FTZ R207, R210, R207 ;  /* 0x000000cfd2cf7221 */ /* 0x001fce0000010000 */
[----:B------:R-:W0:Y:S01]  /*d590*/  MUFU.EX2 R224, R224 ;  /* 0x000000e000e07308 */ /* 0x000e220000000800 */
[C---:B----4-:R-:W-:Y:S01]  /*d5a0*/  F2FP.F16.F32.PACK_AB R157, R222.reuse, R210 ;  /* 0x000000d2de9d723e */ /* 0x050fe200000000ff */
[----:B------:R-:W-:-:S06]  /*d5b0*/  FADD.FTZ R222, R222, R207 ;  /* 0x000000cfdede7221 */ /* 0x000fcc0000010000 */
[----:B------:R-:W3:Y:S08]  /*d5c0*/  MUFU.EX2 R183, R183 ;  /* 0x000000b700b77308 */ /* 0x000ef00000000800 */
[----:B------:R-:W4:Y:S01]  /*d5d0*/  MUFU.EX2 R191, R191 ;  /* 0x000000bf00bf7308 */ /* 0x000f220000000800 */
[----:B0-----:R-:W-:Y:S01]  /*d5e0*/  F2FP.F16.F32.PACK_AB R159, R224, R223 ;  /* 0x000000dfe09f723e */ /* 0x001fe200000000ff */
[----:B------:R-:W-:-:S04]  /*d5f0*/  FADD.FTZ R223, R223, R222 ;  /* 0x000000dedfdf7221 */ /* 0x000fc80000010000 */
[----:B------:R-:W-:Y:S01]  /*d600*/  STSM.16.M88.4 [R197], R156 ;  /* 0x0000009cc5007844 */ /* 0x000fe20000000200 */
[----:B------:R-:W-:Y:S01]  /*d610*/  FADD.FTZ R224, R224, R223 ;  /* 0x000000dfe0e07221 */ /* 0x000fe20000010000 */
[----:B------:R-:W-:Y:S01]  /*d620*/  MUFU.EX2 R198, R198 ;  /* 0x000000c600c67308 */ /* 0x000fe20000000800 */
[----:B---3--:R-:W-:-:S07]  /*d630*/  FADD.FTZ R182, R183, R182 ;  /* 0x000000b6b7b67221 */ /* 0x008fce0000010000 */
[----:B------:R-:W0:Y:S01]  /*d640*/  MUFU.EX2 R199, R199 ;  /* 0x000000c700c77308 */ /* 0x000e220000000800 */
[C---:B----4-:R-:W-:Y:S01]  /*d650*/  F2FP.F16.F32.PACK_AB R152, R191.reuse, R183 ;  /* 0x000000b7bf98723e */ /* 0x050fe200000000ff */
[----:B------:R-:W-:-:S06]  /*d660*/  FADD.FTZ R191, R191, R182 ;  /* 0x000000b6bfbf7221 */ /* 0x000fcc0000010000 */
[----:B------:R-:W-:Y:S08]  /*d670*/  MUFU.EX2 R225, R225 ;  /* 0x000000e100e17308 */ /* 0x000ff00000000800 */
[----:B------:R-:W3:Y:S01]  /*d680*/  MUFU.EX2 R226, R226 ;  /* 0x000000e200e27308 */ /* 0x000ee20000000800 */
[----:B0-----:R-:W-:-:S07]  /*d690*/  F2FP.F16.F32.PACK_AB R154, R199, R198 ;  /* 0x000000c6c79a723e */ /* 0x001fce00000000ff */
[----:B------:R-:W-:Y:S08]  /*d6a0*/  MUFU.EX2 R229, R229 ;  /* 0x000000e500e57308 */ /* 0x000ff00000000800 */
[----:B------:R-:W0:Y:S01]  /*d6b0*/  MUFU.EX2 R170, R170 ;  /* 0x000000aa00aa7308 */ /* 0x000e220000000800 */
[----:B---3--:R-:W-:Y:S01]  /*d6c0*/  F2FP.F16.F32.PACK_AB R153, R226, R225 ;  /* 0x000000e1e299723e */ /* 0x008fe200000000ff */
[----:B------:R-:W-:-:S04]  /*d6d0*/  FADD.FTZ R225, R225, R224 ;  /* 0x000000e0e1e17221 */ /* 0x000fc80000010000 */
[----:B------:R-:W-:Y:S01]  /*d6e0*/  FADD.FTZ R226, R226, R225 ;  /* 0x000000e1e2e27221 */ /* 0x000fe20000010000 */
[----:B0-----:R-:W-:-:S05]  /*d6f0*/  F2FP.F16.F32.PACK_AB R155, R170, R229 ;  /* 0x000000e5aa9b723e */ /* 0x001fca00000000ff */
[----:B------:R0:W-:Y:S01]  /*d700*/  STSM.16.M88.4 [R208], R152 ;  /* 0x00000098d0007844 */ /* 0x0001e20000000200 */
[----:B------:R-:W-:-:S06]  /*d710*/  WARPGROUP.ARRIVE ;  /* 0x00000000000079c5 */ /* 0x000fcc0000000000 */
[----:B------:R-:W-:Y:S03]  /*d720*/  HGMMA.64x256x16.F32 R24, R164, gdesc[UR4].tnspB, RZ, !UPT, gsb0 ;  /* 0x43e00004a4187df0 */ /* 0x000fe6000c0008ff */
[----:B------:R-:W-:Y:S02]  /*d730*/  WARPGROUP.DEPBAR.LE gsb0, 0x0 ;  /* 0x00008000000079c5 */ /* 0x000fe40000010000 */
[----:B-1----:R-:W-:Y:S01]  /*d740*/  VIADD R164, R6, 0x80 ;  /* 0x0000008006a47836 */ /* 0x002fe20000000000 */
[----:B------:R-:W-:Y:S01]  /*d750*/  WARPGROUP.ARRIVE ;  /* 0x00000000000079c5 */ /* 0x000fe20000000000 */
[----:B------:R-:W-:-:S03]  /*d760*/  IMAD.MOV.U32 R165, RZ, RZ, 0x40000040 ;  /* 0x40000040ffa57424 */ /* 0x000fc600078e00ff */
[----:B------:R-:W-:Y:S02]  /*d770*/  R2UR UR6, R164 ;  /* 0x00000000a40672ca */ /* 0x000fe400000e0000 */
[----:B------:R-:W-:-:S15]  /*d780*/  R2UR UR7, R165 ;  /* 0x00000000a50772ca */ /* 0x000fde00000e0000 */
[----:B------:R-:W-:-:S01]  /*d790*/  NOP ;  /* 0x0000000000007918 */ /* 0x000fc20000000000 */
[----:B------:R-:W-:Y:S03]  /*d7a0*/  HGMMA.64x256x16.F32 R24, R160, gdesc[UR4].tnspB, R24, gsb0 ;  /* 0x43e00004a0187df0 */ /* 0x000fe60008000818 */
[----:B------:R-:W-:Y:S02]  /*d7b0*/  WARPGROUP.DEPBAR.LE gsb0, 0x0 ;  /* 0x00008000000079c5 */ /* 0x000fe40000010000 */
[C---:B--2---:R-:W-:Y:S01]  /*d7c0*/  VIADD R160, R6.reuse, 0x100 ;  /* 0x0000010006a07836 */ /* 0x044fe20000000000 */
[----:B------:R-:W-:Y:S01]  /*d7d0*/  WARPGROUP.ARRIVE ;  /* 0x00000000000079c5 */ /* 0x000fe20000000000 */
[----:B------:R-:W-:Y:S02]  /*d7e0*/  IMAD.MOV.U32 R161, RZ, RZ, 0x40000040 ;  /* 0x40000040ffa17424 */ /* 0x000fe400078e00ff */
[----:B------:R-:W-:Y:S01]  /*d7f0*/  VIADD R6, R6, 0x180 ;  /* 0x0000018006067836 */ /* 0x000fe20000000000 */
[----:B------:R-:W-:-:S02]  /*d800*/  R2UR UR6, R160 ;  /* 0x00000000a00672ca */ /* 0x000fc400000e0000 */
[----:B------:R-:W-:-:S15]  /*d810*/  R2UR UR7, R161 ;  /* 0x00000000a10772ca */ /* 0x000fde00000e0000 */
[----:B------:R-:W-:-:S01]  /*d820*/  NOP ;  /* 0x0000000000007918 */ /* 0x000fc20000000000 */
[----:B------:R-:W-:Y:S01]  /*d830*/  HGMMA.64x256x16.F32 R24, R156, gdesc[UR4].tnspB, R24, gsb0 ;  /* 0x43e000049c187df0 */ /* 0x000fe20008000818 */
[----:B------:R-:W-:Y:S01]  /*d840*/  R2UR UR6, R6 ;  /* 0x00000000060672ca */ /* 0x000fe200000e0000 */
[----:B------:R-:W-:Y:S01]  /*d850*/  FADD.FTZ R6, R198, R191 ;  /* 0x000000bfc6067221 */ /* 0x000fe20000010000 */
[----:B------:R-:W-:Y:S01]  /*d860*/  R2UR UR7, R7 ;  /* 0x00000000070772ca */ /* 0x000fe200000e0000 */
[----:B------:R-:W-:Y:S02]  /*d870*/  FADD.FTZ R7, R229, R226 ;  /* 0x000000e2e5077221 */ /* 0x000fe40000010000 */
[----:B------:R-:W-:Y:S02]  /*d880*/  FADD.FTZ R6, R199, R6 ;  /* 0x00000006c7067221 */ /* 0x000fe40000010000 */
[----:B------:R-:W-:Y:S01]  /*d890*/  FADD.FTZ R7, R170, R7 ;  /* 0x00000007aa077221 */ /* 0x000fe20000010000 */
[----:B------:R-:W-:Y:S02]  /*d8a0*/  WARPGROUP.DEPBAR.LE gsb0, 0x0 ;  /* 0x00008000000079c5 */ /* 0x000fe40000010000 */
[----:B------:R-:W-:-:S15]  /*d8b0*/  WARPGROUP.ARRIVE ;  /* 0x00000000000079c5 */ /* 0x000fde0000000000 */
[----:B------:R-:W-:-:S02]  /*d8c0*/  NOP ;  /* 0x0000000000007918 */ /* 0x000fc40000000000 */
[----:B------:R-:W-:Y:S03]  /*d8d0*/  HGMMA.64x256x16.F32 R24, R152, gdesc[UR4].tnspB, R24, gsb0 ;  /* 0x43e0000498187df0 */ /* 0x000fe60008000818 */
[----:B------:R-:W-:Y:S02]  /*d8e0*/  WARPGROUP.DEPBAR.LE gsb0, 0x0 ;  /* 0x00008000000079c5 */ /* 0x000fe40000010000 */
[----:B------:R1:W-:Y:S06]  /*d8f0*/  MEMBAR.ALL.CTA ;  /* 0x0000000000007992 */ /* 0x0003ec0000008000 */
[----:B-1----:R-:W1:Y:S02]  /*d900*/  FENCE.VIEW.ASYNC.S ;  /* 0x00000000000073c6 */ /* 0x002e640000000000 */
[----:B-1----:R-:W-:Y:S01]  /*d910*/  NOP ;  /* 0x0000000000007918 */ /* 0x002fe20000000000 */
[----:B------:R-:W-:Y:S06]  /*d920*/  BAR.ARV 0xe, 0x100 ;  /* 0x0384000000007b1d */ /* 0x000fec0000002000 */
[----:B------:R1:W-:Y:S02]  /*d930*/  @!P1 SYNCS.ARRIVE.TRANS64.RED.A1T0 RZ, [R14+URZ], RZ ;  /* 0x000000ff0eff99a7 */ /* 0x0003e4000810043f */
[----:B-1----:R-:W-:-:S04]  /*d940*/  IMAD.IADD R14, R23, 0x1, -R184 ;  /* 0x00000001170e7824 */ /* 0x002fc800078e0ab8 */
[----:B0-----:R-:W-:Y:S02]  /*d950*/  IMAD R154, R189, 0x40, R14 ;  /* 0x00000040bd9a7824 */ /* 0x001fe400078e020e */
[----:B------:R-:W-:Y:S02]  /*d960*/  VIADD R14, R169, 0xfffffffe ;  /* 0xfffffffea90e7836 */ /* 0x000fe40000000000 */
[----:B------:R-:W-:Y:S01]  /*d970*/  VIADD R152, R154, UR4 ;  /* 0x000000049a987c36 */ /* 0x000fe20008000000 */
        /* <DEDUP_REMOVED lines=13> */
.L_x_5470:
[----:B------:R-:W-:-:S06]  /*da50*/  UISETP.NE.AND UP0, UPT, UR5, 0x1, UPT ;  /* 0x000000010500788c */ /* 0x000fcc000bf05270 */
[----:B------:R-:W-:-:S05]  /*da60*/  PLOP3.LUT P2, PT, PT, PT, UP0, 0x80, 0x0 ;  /* 0x000000000000781c */ /* 0x000fca0003f4f008 */
[----:B------:R-:W-:-:S08]  /*da70*/  @UP0 ULDC.64 UR6, c[0x0][0xae0] ;  /* 0x0002b80000060ab9 */ /* 0x000fd00000000a00 */
[----:B------:R-:W-:-:S05]  /*da80*/  @P2 IMAD.HI.U32 R154, R153, UR6, RZ ;  /* 0x00000006999a2c27 */ /* 0x000fca000f8e00ff */
[----:B------:R-:W-:-:S07]  /*da90*/  @P2 SHF.R.U32.HI R153, RZ, UR7, R154 ;  /* 0x00000007ff992c19 */ /* 0x000fce000801169a */
.L_x_5471:
[----:B------:R-:W-:Y:S05]  /*daa0*/  BSYNC B0 ;  /* 0x0000000000007941 */ /* 0x000fea0003800000 */
.L_x_5469:
[----:B------:R-:W-:-:S04]  /*dab0*/  IMAD.U32 R154, RZ, RZ, UR5 ;  /* 0x00000005ff9a7e24 */ /* 0x000fc8000f8e00ff */
[----:B------:R-:W-:-:S05]  /*dac0*/  IMAD R153, R153, R154, UR5 ;  /* 0x0000000599997e24 */ /* 0x000fca000f8e029a */
[----:B------:R-:W-:-:S07]  /*dad0*/  VIMNMX R152, R152, R153, PT ;  /* 0x0000009998987248 */ /* 0x000fce0003fe0100 */
.L_x_5468:
[----:B------:R-:W-:Y:S01]  /*dae0*/  SHF.R.S32.HI R153, RZ, 0x1f, R152 ;  /* 0x0000001fff997819 */ /* 0x000fe20000011498 */
[----:B------:R-:W-:Y:S01]  /*daf0*/  ULDC UR38, c[0x0][0xadc] ;  /* 0x0002b70000267ab9 */ /* 0x000fe20000000800 */
[----:B------:R-:W-:Y:S01]  /*db00*/  ULDC UR41, c[0x0][0xadc] ;  /* 0x0002b70000297ab9 */ /* 0x000fe20000000800 */
[----:B------:R-:W-:Y:S01]  /*db10*/  ULDC UR37, c[0x0][0xa80] ;  /* 0x0002a00000257ab9 */ /* 0x000fe20000000800 */
[----:B------:R-:W-:Y:S01]  /*db20*/  LEA.HI R153, R153, R152, RZ, 0x6 ;  /* 0x0000009899997211 */ /* 0x000fe200078f30ff */
[----:B------:R-:W-:Y:S01]  /*db30*/  ULDC UR40, c[0x0][0xa80] ;  /* 0x0002a00000287ab9 */ /* 0x000fe20000000800 */
[----:B------:R-:W-:Y:S01]  /*db40*/  ULDC UR39, c[0x0][0xa80] ;  /* 0x0002a00000277ab9 */ /* 0x000fe20000000800 */
[----:B------:R-:W-:Y:S01]  /*db50*/  ULDC UR45, c[0x0][0xad0] ;  /* 0x0002b400002d7ab9 */ /* 0x000fe20000000800 */
[----:B------:R-:W-:Y:S01]  /*db60*/  SHF.R.S32.HI R153, RZ, 0x6, R153 ;  /* 0x00000006ff997819 */ /* 0x000fe20000011499 */
[----:B------:R-:W-:Y:S01]  /*db70*/  ULDC UR44, c[0x0][0xad0] ;  /* 0x0002b400002c7ab9 */ /* 0x000fe20000000800 */
[----:B------:R-:W-:Y:S01]  /*db80*/  ULDC UR43, c[0x0][0xad0] ;  /* 0x0002b400002b7ab9 */ /* 0x000fe20000000800 */
[----:B------:R-:W-:Y:S01]  /*db90*/  ULDC UR42, c[0x0][0xad8] ;  /* 0x0002b600002a7ab9 */ /* 0x000fe20000000800 */
[----:B------:R-:W-:Y:S01]  /*dba0*/  VIMNMX R210, R212, R153, !PT ;  /* 0x00000099d4d27248 */ /* 0x000fe20007fe0100 */
[----:B------:R-:W-:Y:S01]  /*dbb0*/  ULDC UR48, c[0x0][0xad8] ;  /* 0x0002b60000307ab9 */ /* 0x000fe20000000800 */
[----:B------:R-:W-:Y:S02]  /*dbc0*/  BSSY B1, `(.L_x_5472) ;  /* 0x0000414000017945 */ /* 0x000fe40003800000 */
[----:B------:R-:W-:-:S13]  /*dbd0*/  ISETP.GE.AND P2, PT, R14, R210, PT ;  /* 0x000000d20e00720c */ /* 0x000fda0003f46270 */
[----:B------:R-:W-:Y:S05]  /*dbe0*/  @!P2 BRA `(.L_x_5473) ;  /* 0x000000400044a947 */ /* 0x000fea0003800000 */
[----:B------:R-:W-:Y:S01]  /*dbf0*/  IADD3 R191, R0, R23, -R184 ;  /* 0x0000001700bf7210 */ /* 0x000fe20007ffe8b8 */
[----:B------:R-:W-:Y:S03]  /*dc00*/  BSSY B0, `(.L_x_5474) ;  /* 0x000040b000007945 */ /* 0x000fe60003800000 */
[----:B------:R-:W-:-:S07]  /*dc10*/  IADD3 R191, R191, 0x8, RZ ;  /* 0x00000008bfbf7810 */ /* 0x000fce0007ffe0ff */
.L_x_5493:
[----:B------:R-:W-:-:S05]  /*dc20*/  VIADD R198, R19, 0x1 ;  /* 0x0000000113c67836 */ /* 0x000fca0000000000 */
[----:B------:R-:W-:-:S04]  /*dc30*/  ISETP.NE.AND P2, PT, R198, 0x2, PT ;  /* 0x00000002c600780c */ /* 0x000fc80003f45270 */
[----:B------:R-:W-:Y:S02]  /*dc40*/  SEL R153, RZ, 0x1, P2 ;  /* 0x00000001ff997807 */ /* 0x000fe40001000000 */
[----:B------:R-:W-:Y:S02]  /*dc50*/  SEL R198, R198, RZ, P2 ;  /* 0x000000ffc6c67207 */ /* 0x000fe40001000000 */
[----:B------:R-:W-:Y:S01]  /*dc60*/  LOP3.LUT R22, R22, R153, RZ, 0x3c, !PT ;  /* 0x0000009916167212 */ /* 0x000fe200078e3cff */
[----:B0-----:R-:W-:Y:S06]  /*dc70*/  @!P0 BRA `(.L_x_5475) ;  /* 0x0000000000048947 */ /* 0x001fec0003800000 */
[----:B------:R-:W-:Y:S01]  /*dc80*/  BPT.TRAP 0x1 ;  /* 0x000000040000795c */ /* 0x000fe20000300000 */
.L_x_5475:
[----:B------:R-:W-:Y:S01]  /*dc90*/  IMAD R199, R198, 0x8, R18 ;  /* 0x00000008c6c77824 */ /* 0x000fe200078e0212 */
[----:B------:R-:W-:-:S04]  /*dca0*/  SHF.L.U32 R204, R22, 0x1f, RZ ;  /* 0x0000001f16cc7819 */ /* 0x000fc800000006ff */
[----:B------:R0:W1:Y:S01]  /*dcb0*/  SYNCS.PHASECHK.TRANS64.TRYWAIT P2, [R199+URZ+0x38830], R204 ;  /* 0x038830ccc70075a7 */ /* 0x000062000804017f */
[----:B------:R-:W-:Y:S05]  /*dcc0*/  @!P0 BRA `(.L_x_5476) ;  /* 0x0000000000048947 */ /* 0x000fea0003800000 */
[----:B------:R-:W-:Y:S01]  /*dcd0*/  BPT.TRAP 0x1 ;  /* 0x000000040000795c */ /* 0x000fe20000300000 */
.L_x_5476:
[----:B------:R-:W-:Y:S01]  /*dce0*/  BSSY B2, `(.L_x_5477) ;  /* 0x0000006000027945 */ /* 0x000fe20003800000 */
[----:B------:R-:W-:Y:S02]  /*dcf0*/  IMAD R200, R198, 0x200, R15 ;  /* 0x00000200c6c87824 */ /* 0x000fe400078e020f */
[----:B------:R-:W-:Y:S01]  /*dd00*/  IMAD.MOV.U32 R201, RZ, RZ, 0x40000040 ;  /* 0x40000040ffc97424 */ /* 0x000fe200078e00ff */
[----:B-1----:R-:W-:Y:S06]  /*dd10*/  @P2 BRA `(.L_x_5478) ;  /* 0x0000000000082947 */ /* 0x002fec0003800000 */
[----:B------:R-:W1:Y:S02]  /*dd20*/  SYNCS.PHASECHK.TRANS64.TRYWAIT P2, [R199+URZ+0x38830], R204 ;  /* 0x038830ccc70075a7 */ /* 0x000e64000804017f */
[----:B-1----:R-:W-:Y:S05]  /*dd30*/  @!P2 BRA `(.L_x_5479) ;  /* 0x00000164008ca947 */ /* 0x002fea0003800000 */
.L_x_5478:
[----:B------:R-:W-:Y:S05]  /*dd40*/  BSYNC B2 ;  /* 0x0000000000027941 */ /* 0x000fea0003800000 */
.L_x_5477:
        /* <DEDUP_REMOVED lines=36> */
.L_x_5480:
[----:B------:R2:W3:Y:S01]  /*df90*/  SYNCS.PHASECHK.TRANS64.TRYWAIT P2, [R199+URZ+0x38850], R204 ;  /* 0x038850ccc70075a7 */ /* 0x0004e2000804017f */
[----:B------:R-:W-:Y:S05]  /*dfa0*/  @!P0 BRA `(.L_x_5481) ;  /* 0x0000000000048947 */ /* 0x000fea0003800000 */
[----:B------:R-:W-:Y:S01]  /*dfb0*/  BPT.TRAP 0x1 ;  /* 0x000000040000795c */ /* 0x000fe20000300000 */
.L_x_5481:
[----:B------:R-:W-:Y:S04]  /*dfc0*/  BSSY B2, `(.L_x_5482) ;  /* 0x0000004000027945 */ /* 0x000fe80003800000 */
[----:B---3--:R-:W-:Y:S05]  /*dfd0*/  @P2 BRA `(.L_x_5483) ;  /* 0x0000000000082947 */ /* 0x008fea0003800000 */
[----:B------:R-:W3:Y:S02]  /*dfe0*/  SYNCS.PHASECHK.TRANS64.TRYWAIT P2, [R199+URZ+0x38850], R204 ;  /* 0x038850ccc70075a7 */ /* 0x000ee4000804017f */
[----:B---3--:R-:W-:Y:S05]  /*dff0*/  @!P2 BRA `(.L_x_5484) ;  /* 0x0000016000f0a947 */ /* 0x008fea0003800000 */
.L_x_5483:
[----:B------:R-:W-:Y:S05]  /*e000*/  BSYNC B2 ;  /* 0x0000000000027941 */ /* 0x000fea0003800000 */
.L_x_5482:
[----:B------:R-:W-:Y:S01]  /*e010*/  IMAD R202, R198, 0x1000, R20 ;  /* 0x00001000c6ca7824 */ /* 0x000fe200078e0214 */
[----:B------:R-:W-:Y:S01]  /*e020*/  R2UR UR4, R2 ;  /* 0x00000000020472ca */ /* 0x000fe200000e0000 */
[----:B------:R-:W-:Y:S01]  /*e030*/  IMAD.MOV.U32 R203, RZ, RZ, 0x40000040 ;  /* 0x40000040ffcb7424 */ /* 0x000fe200078e00ff */
[----:B------:R-:W-:Y:S01]  /*e040*/  R2UR UR5, R3 ;  /* 0x00000000030572ca */ /* 0x000fe200000e0000 */
[----:B------:R-:W-:Y:S01]  /*e050*/  WARPGROUP.ARRIVE ;  /* 0x00000000000079c5 */ /* 0x000fe20000000000 */
[----:B------:R-:W-:Y:S01]  /*e060*/  R2UR UR6, R202 ;  /* 0x00000000ca0672ca */ /* 0x000fe200000e0000 */
[C---:B------:R-:W-:Y:S01]  /*e070*/  VIADD R200, R2.reuse, 0x2 ;  /* 0x0000000202c87836 */ /* 0x040fe20000000000 */
[----:B------:R-:W-:Y:S01]  /*e080*/  R2UR UR7, R203 ;  /* 0x00000000cb0772ca */ /* 0x000fe200000e0000 */
[----:B------:R-:W-:Y:S02]  /*e090*/  IMAD.MOV.U32 R201, RZ, RZ, 0x40000040 ;  /* 0x40000040ffc97424 */ /* 0x000fe400078e00ff */
[----:B------:R-:W4:Y:S01]  /*e0a0*/  S2R R206, SR_TID.X ;  /* 0x0000000000ce7919 */ /* 0x000f220000002100 */
[----:B------:R-:W-:Y:S01]  /*e0b0*/  IMAD.MOV.U32 R205, RZ, RZ, 0x40000040 ;  /* 0x40000040ffcd7424 */ /* 0x000fe200078e00ff */
[----:B------:R-:W-:Y:S01]  /*e0c0*/  UISETP.NE.AND UP0, UPT, UR46, URZ, UPT ;  /* 0x0000003f2e00728c */ /* 0x000fe2000bf05270 */
[----:B------:R-:W-:-:S07]  /*e0d0*/  VIADD R207, R2, 0x800 ;  /* 0x0000080002cf7836 */ /* 0x000fce0000000000 */
        /* <DEDUP_REMOVED lines=8> */
[----:B------:R-:W-:Y:S02]  /*e160*/  MOV R201, 0x40000040 ;  /* 0x4000004000c97802 */ /* 0x000fe40000000f00 */
[----:B----4-:R-:W-:Y:S01]  /*e170*/  SHF.R.U32.HI R206, RZ, 0x7, R206 ;  /* 0x00000007ffce7819 */ /* 0x010fe200000116ce */
[----:B------:R-:W-:Y:S02]  /*e180*/  WARPGROUP.DEPBAR.LE gsb0, 0x0 ;  /* 0x00008000000079c5 */ /* 0x000fe40000010000 */
[----:B------:R-:W-:-:S06]  /*e190*/  WARPGROUP.ARRIVE ;  /* 0x00000000000079c5 */ /* 0x000fcc0000000000 */
        /* <DEDUP_REMOVED lines=148> */
[----:B------:R-:W-:Y:S02]  /*eae0*/  R2UR UR6, R200 ;  /* 0x00000000c80672ca */ /* 0x000fe400000e0000 */
[----:B------:R-:W-:Y:S01]  /*eaf0*/  R2UR UR7, R201 ;  /* 0x00000000c90772ca */ /* 0x000fe200000e0000 */
[----:B------:R4:W5:Y:S01]  /*eb00*/  SHFL.IDX PT, R200, R206, RZ, 0x1f ;  /* 0x00001fffcec87589 */ /* 0x00096200000e0000 */
[----:B------:R-:W-:-:S02]  /*eb10*/  IMAD.MOV.U32 R201, RZ, RZ, 0x4 ;  /* 0x00000004ffc97424 */ /* 0x000fc400078e00ff */
[----:B----4-:R-:W-:Y:S01]  /*eb20*/  VIADD R206, R202, 0x800 ;  /* 0x00000800cace7836 */ /* 0x010fe20000000000 */
[----:B-----5:R-:W-:-:S04]  /*eb30*/  ISETP.GT.AND P2, PT, R200, 0x7f, PT ;  /* 0x0000007fc800780c */ /* 0x020fc80003f44270 */
[----:B------:R-:W-:Y:S02]  /*eb40*/  SEL R200, RZ, 0x2, !P2 ;  /* 0x00000002ffc87807 */ /* 0x000fe40005000000 */
[C---:B------:R-:W-:Y:S02]  /*eb50*/  SEL R203, R201.reuse, 0x2, P2 ;  /* 0x00000002c9cb7807 */ /* 0x040fe40001000000 */
[----:B------:R-:W-:Y:S01]  /*eb60*/  SEL R201, R201, 0x6, !P2 ;  /* 0x00000006c9c97807 */ /* 0x000fe20005000000 */
[----:B0123--:R-:W-:Y:S01]  /*eb70*/  IMAD.IADD R204, R200, 0x1, R206 ;  /* 0x00000001c8cc7824 */ /* 0x00ffe200078e02ce */
[----:B------:R-:W-:Y:S02]  /*eb80*/  WARPGROUP.DEPBAR.LE gsb0, 0x0 ;  /* 0x00008000000079c5 */ /* 0x000fe40000010000 */
[----:B------:R-:W-:-:S06]  /*eb90*/  WARPGROUP.ARRIVE ;  /* 0x00000000000079c5 */ /* 0x000fcc0000000000 */
[----:B------:R-:W-:Y:S01]  /*eba0*/  HGMMA.64x64x16.F32 R152, gdesc[UR4], R152, gsb0 ;  /* 0x00e00000049879f0 */ /* 0x000fe20008000898 */
[----:B------:R-:W-:Y:S01]  /*ebb0*/  R2UR UR6, R204 ;  /* 0x00000000cc0672ca */ /* 0x000fe200000e0000 */
[----:B------:R-:W-:Y:S01]  /*ebc0*/  IMAD.IADD R204, R207, 0x1, R200 ;  /* 0x00000001cfcc7824 */ /* 0x000fe200078e02c8 */
[----:B------:R-:W-:Y:S01]  /*ebd0*/  R2UR UR7, R205 ;  /* 0x00000000cd0772ca */ /* 0x000fe200000e0000 */
[----:B------:R-:W-:-:S03]  /*ebe0*/  IMAD.MOV.U32 R205, RZ, RZ, 0x40000040 ;  /* 0x40000040ffcd7424 */ /* 0x000fc600078e00ff */
[----:B------:R-:W-:Y:S01]  /*ebf0*/  R2UR UR4, R204 ;  /* 0x00000000cc0472ca */ /* 0x000fe200000e0000 */
[----:B------:R-:W-:Y:S01]  /*ec00*/  IMAD.IADD R204, R206, 0x1, R203 ;  /* 0x00000001cecc7824 */ /* 0x000fe200078e02cb */
[----:B------:R-:W-:Y:S02]  /*ec10*/  R2UR UR5, R205 ;  /* 0x00000000cd0572ca */ /* 0x000fe400000e0000 */
[----:B------:R-:W-:Y:S01]  /*ec20*/  MOV R205, 0x40000040 ;  /* 0x4000004000cd7802 */ /* 0x000fe20000000f00 */
        /* <DEDUP_REMOVED lines=17> */
[----:B------:R-:W-:-:S03]  /*ed40*/  IMAD.MOV.U32 R205, RZ, RZ, 0x40000040 ;  /* 0x40000040ffcd7424 */ /* 0x000fc600078e00ff */
[----:B------:R-:W-:Y:S01]  /*ed50*/  R2UR UR6, R204 ;  /* 0x00000000cc0672ca */ /* 0x000fe200000e0000 */
[----:B------:R-:W-:Y:S01]  /*ed60*/  IMAD.MOV.U32 R204, RZ, RZ, 0x28 ;  /* 0x00000028ffcc7424 */ /* 0x000fe200078e00ff */
[----:B------:R-:W-:Y:S01]  /*ed70*/  R2UR UR7, R205 ;  /* 0x00000000cd0772ca */ /* 0x000fe200000e0000 */
[----:B------:R-:W-:-:S03]  /*ed80*/  IMAD.MOV.U32 R205, RZ, RZ, 0xa00 ;  /* 0x00000a00ffcd7424 */ /* 0x000fc600078e00ff */
[----:B------:R-:W-:Y:S02]  /*ed90*/  SEL R204, R204, 0x26, P2 ;  /* 0x00000026cccc7807 */ /* 0x000fe40001000000 */
[----:B------:R-:W-:Y:S02]  /*eda0*/  SEL R205, R205, 0x980, P2 ;  /* 0x00000980cdcd7807 */ /* 0x000fe40001000000 */
[----:B------:R-:W-:Y:S02]  /*edb0*/  LOP3.LUT R207, R204, 0x6, RZ, 0xc0, !PT ;  /* 0x00000006cccf7812 */ /* 0x000fe400078ec0ff */
[----:B------:R-:W-:-:S04]  /*edc0*/  LOP3.LUT R205, R205, 0xa00, RZ, 0xc0, !PT ;  /* 0x00000a00cdcd7812 */ /* 0x000fc800078ec0ff */
[CC--:B------:R-:W-:Y:S02]  /*edd0*/  IADD3 R204, R207.reuse, R205.reuse, R2 ;  /* 0x000000cdcfcc7210 */ /* 0x0c0fe40007ffe002 */
[----:B------:R-:W-:Y:S01]  /*ede0*/  IADD3 R206, R207, R205, R202 ;  /* 0x000000cdcfce7210 */ /* 0x000fe20007ffe0ca */
[----:B------:R-:W-:Y:S01]  /*edf0*/  IMAD.MOV.U32 R207, RZ, RZ, 0x40000040 ;  /* 0x40000040ffcf7424 */ /* 0x000fe200078e00ff */
[----:B------:R-:W-:Y:S01]  /*ee00*/  MOV R205, 0x40000040 ;  /* 0x4000004000cd7802 */ /* 0x000fe20000000f00 */
[----:B------:R-:W-:Y:S02]  /*ee10*/  WARPGROUP.DEPBAR.LE gsb0, 0x0 ;  /* 0x00008000000079c5 */ /* 0x000fe40000010000 */
[----:B------:R-:W-:-:S06]  /*ee20*/  WARPGROUP.ARRIVE ;  /* 0x00000000000079c5 */ /* 0x000fcc0000000000 */
[----:B------:R-:W-:Y:S01]  /*ee30*/  HGMMA.64x64x16.F32 R152, gdesc[UR4], R152, gsb0 ;  /* 0x00e00000049879f0 */ /* 0x000fe20008000898 */
[----:B------:R-:W-:Y:S02]  /*ee40*/  R2UR UR4, R204 ;  /* 0x00000000cc0472ca */ /* 0x000fe400000e0000 */
[----:B------:R-:W-:Y:S01]  /*ee50*/  R2UR UR5, R205 ;  /* 0x00000000cd0572ca */ /* 0x000fe200000e0000 */
[----:B------:R-:W-:Y:S01]  /*ee60*/  IMAD.MOV.U32 R205, RZ, RZ, 0x40000040 ;  /* 0x40000040ffcd7424 */ /* 0x000fe200078e00ff */
[----:B------:R-:W-:Y:S01]  /*ee70*/  R2UR UR6, R206 ;  /* 0x00000000ce0672ca */ /* 0x000fe200000e0000 */
[----:B------:R-:W-:Y:S01]  /*ee80*/  VIADD R206, R2, 0xa00 ;  /* 0x00000a0002ce7836 */ /* 0x000fe20000000000 */
[----:B------:R-:W-:Y:S01]  /*ee90*/  R2UR UR7, R207 ;  /* 0x00000000cf0772ca */ /* 0x000fe200000e0000 */
[----:B------:R-:W-:Y:S02]  /*eea0*/  VIADD R207, R202, 0xa00 ;  /* 0x00000a00cacf7836 */ /* 0x000fe40000000000 */
[----:B------:R-:W-:Y:S01]  /*eeb0*/  IMAD.IADD R204, R206, 0x1, R200 ;  /* 0x00000001cecc7824 */ /* 0x000fe200078e02c8 */
[----:B------:R-:W-:-:S02]  /*eec0*/  WARPGROUP.DEPBAR.LE gsb0, 0x0 ;  /* 0x00008000000079c5 */ /* 0x000fc40000010000 */
[----:B------:R-:W-:-:S07]  /*eed0*/  WARPGROUP.ARRIVE ;  /* 0x00000000000079c5 */ /* 0x000fce0000000000 */
        /* <DEDUP_REMOVED lines=108> */
[----:B------:R-:W-:Y:S02]  /*f5a0*/  IMAD.MOV.U32 R205, RZ, RZ, 0x40000040 ;  /* 0x40000040ffcd7424 */ /* 0x000fe400078e00ff */
[C---:B------:R-:W-:Y:S01]  /*f5b0*/  IMAD.IADD R200, R207.reuse, 0x1, R201 ;  /* 0x00000001cfc87824 */ /* 0x040fe200078e02c9 */
[----:B------:R-:W-:Y:S01]  /*f5c0*/  R2UR UR4, R204 ;  /* 0x00000000cc0472ca */ /* 0x000fe200000e0000 */
[----:B------:R-:W-:Y:S01]  /*f5d0*/  IMAD.IADD R204, R207, 0x1, R203 ;  /* 0x00000001cfcc7824 */ /* 0x000fe200078e02cb */
[----:B------:R-:W-:Y:S02]  /*f5e0*/  R2UR UR5, R205 ;  /* 0x00000000cd0572ca */ /* 0x000fe400000e0000 */
[----:B------:R-:W-:Y:S01]  /*f5f0*/  MOV R205, 0x40000040 ;  /* 0x4000004000cd7802 */ /* 0x000fe20000000f00 */
        /* <DEDUP_REMOVED lines=10> */
[----:B------:R-:W-:Y:S02]  /*f6a0*/  IMAD.MOV.U32 R201, RZ, RZ, 0x40000040 ;  /* 0x40000040ffc97424 */ /* 0x000fe400078e00ff */
[----:B------:R-:W-:Y:S01]  /*f6b0*/  IMAD.MOV.U32 R205, RZ, RZ, 0x40000040 ;  /* 0x40000040ffcd7424 */ /* 0x000fe200078e00ff */
[----:B------:R-:W-:Y:S02]  /*f6c0*/  WARPGROUP.DEPBAR.LE gsb0, 0x0 ;  /* 0x00008000000079c5 */ /* 0x000fe40000010000 */
[----:B------:R-:W-:-:S07]  /*f6d0*/  WARPGROUP.ARRIVE ;  /* 0x00000000000079c5 */ /* 0x000fce0000000000 */
[----:B------:R-:W-:Y:S01]  /*f6e0*/  HGMMA.64x64x16.F32 R152, gdesc[UR4], R152, gsb0 ;  /* 0x00e00000049879f0 */ /* 0x000fe20008000898 */
[----:B------:R-:W-:Y:S01]  /*f6f0*/  R2UR UR4, R200 ;  /* 0x00000000c80472ca */ /* 0x000fe200000e0000 */
[----:B------:R-:W-:Y:S01]  /*f700*/  IMAD.MOV.U32 R200, RZ, RZ, 0x40 ;  /* 0x00000040ffc87424 */ /* 0x000fe200078e00ff */
[----:B------:R-:W-:Y:S01]  /*f710*/  R2UR UR5, R201 ;  /* 0x00000000c90572ca */ /* 0x000fe200000e0000 */
[----:B------:R-:W-:Y:S01]  /*f720*/  IMAD.MOV.U32 R201, RZ, RZ, 0x1000 ;  /* 0x00001000ffc97424 */ /* 0x000fe200078e00ff */
[----:B------:R-:W-:Y:S02]  /*f730*/  R2UR UR6, R204 ;  /* 0x00000000cc0672ca */ /* 0x000fe400000e0000 */
[----:B------:R-:W-:Y:S02]  /*f740*/  R2UR UR7, R205 ;  /* 0x00000000cd0772ca */ /* 0x000fe400000e0000 */
[----:B------:R-:W-:Y:S02]  /*f750*/  SEL R200, R200, 0x3e, P2 ;  /* 0x0000003ec8c87807 */ /* 0x000fe40001000000 */
[----:B------:R-:W-:-:S02]  /*f760*/  SEL R201, R201, 0xf80, P2 ;  /* 0x00000f80c9c97807 */ /* 0x000fc40001000000 */
[----:B------:R-:W-:Y:S02]  /*f770*/  LOP3.LUT R203, R200, 0x6, RZ, 0xc0, !PT ;  /* 0x00000006c8cb7812 */ /* 0x000fe400078ec0ff */
[----:B------:R-:W-:Y:S02]  /*f780*/  LOP3.LUT R201, R201, 0x1e00, RZ, 0xc0, !PT ;  /* 0x00001e00c9c97812 */ /* 0x000fe400078ec0ff */
[----:B------:R-:W-:Y:S02]  /*f790*/  PLOP3.LUT P2, PT, PT, PT, UP0, 0x40, 0x0 ;  /* 0x000000000000781c */ /* 0x000fe40003f4e808 */
[CC--:B------:R-:W-:Y:S02]  /*f7a0*/  IADD3 R200, R203.reuse, R201.reuse, R2 ;  /* 0x000000c9cbc87210 */ /* 0x0c0fe40007ffe002 */
[----:B------:R-:W-:Y:S01]  /*f7b0*/  IADD3 R202, R203, R201, R202 ;  /* 0x000000c9cbca7210 */ /* 0x000fe20007ffe0ca */
[----:B------:R-:W-:Y:S01]  /*f7c0*/  IMAD.MOV.U32 R203, RZ, RZ, 0x40000040 ;  /* 0x40000040ffcb7424 */ /* 0x000fe200078e00ff */
[----:B------:R-:W-:Y:S01]  /*f7d0*/  MOV R201, 0x40000040 ;  /* 0x4000004000c97802 */ /* 0x000fe20000000f00 */
        /* <DEDUP_REMOVED lines=47> */
[----:B------:R-:W1:Y:S01]  /*fad0*/  MUFU.TANH R200, R200 ;  /* 0x000000c800c87308 */ /* 0x000e620000002400 */
[----:B0-----:R-:W-:-:S07]  /*fae0*/  IADD3 R154, R23, 0x1, -R178 ;  /* 0x00000001179a7810 */ /* 0x001fce0007ffe8b2 */
[----:B------:R-:W0:Y:S01]  /*faf0*/  MUFU.TANH R201, R201 ;  /* 0x000000c900c97308 */ /* 0x000e220000002400 */
[----:B------:R-:W-:-:S07]  /*fb00*/  IADD3 R154, -R185, R154, -R184 ;  /* 0x0000009ab99a7210 */ /* 0x000fce0007ffe9b8 */
[----:B------:R-:W2:Y:S01]  /*fb10*/  MUFU.TANH R152, R152 ;  /* 0x0000009800987308 */ /* 0x000ea20000002400 */
[C---:B------:R-:W-:Y:S02]  /*fb20*/  VIADD R206, R154.reuse, UR48 ;  /* 0x000000309ace7c36 */ /* 0x040fe40008000000 */
[----:B------:R-:W-:Y:S02]  /*fb30*/  VIADD R183, R154, UR47 ;  /* 0x0000002f9ab77c36 */ /* 0x000fe40008000000 */
[C---:B------:R-:W-:Y:S02]  /*fb40*/  IMAD.IADD R182, R0.reuse, 0x1, R206 ;  /* 0x0000000100b67824 */ /* 0x040fe400078e02ce */
        /* <DEDUP_REMOVED lines=43> */
.L_x_5487:
[----:B------:R-:W-:-:S04]  /*fe00*/  MOV R207, UR41 ;  /* 0x0000002900cf7c02 */ /* 0x000fc80008000f00 */
[----:B------:R-:W-:-:S13]  /*fe10*/  ISETP.NE.AND P2, PT, R207, 0x1, PT ;  /* 0x00000001cf00780c */ /* 0x000fda0003f45270 */
[----:B------:R-:W1:Y:S02]  /*fe20*/  @P2 LDC.64 R154, c[0x0][0xae0] ;  /* 0x0002b800ff9a2b82 */ /* 0x000e640000000a00 */
[----:B-1----:R-:W-:-:S04]  /*fe30*/  @P2 IMAD.HI.U32 R222, R223, R154, RZ ;  /* 0x0000009adfde2227 */ /* 0x002fc800078e00ff */
[----:B------:R-:W-:Y:S01]  /*fe40*/  IMAD.MOV.U32 R154, RZ, RZ, R223 ;  /* 0x000000ffff9a7224 */ /* 0x000fe200078e00df */
[----:B------:R-:W-:-:S07]  /*fe50*/  @P2 SHF.R.U32.HI R154, RZ, R155, R222 ;  /* 0x0000009bff9a2219 */ /* 0x000fce00000116de */
.L_x_5488:
[----:B------:R-:W-:Y:S05]  /*fe60*/  BSYNC B2 ;  /* 0x0000000000027941 */ /* 0x000fea0003800000 */
.L_x_5486:
[----:B------:R-:W-:-:S04]  /*fe70*/  IMAD R154, R154, R207, -R178 ;  /* 0x000000cf9a9a7224 */ /* 0x000fc800078e0ab2 */
[----:B------:R-:W-:-:S05]  /*fe80*/  IMAD.IADD R154, R154, 0x1, -R185 ;  /* 0x000000019a9a7824 */ /* 0x000fca00078e0ab9 */
[----:B------:R-:W-:Y:S02]  /*fe90*/  VIADDMNMX R182, R154, R207, R182, PT ;  /* 0x000000cf9ab67246 */ /* 0x000fe400038001b6 */
[----:B------:R-:W-:-:S07]  /*fea0*/  VIMNMX R181, R181, R154, !PT ;  /* 0x0000009ab5b57248 */ /* 0x000fce0007fe0100 */
.L_x_5485:
[----:B------:R-:W-:Y:S01]  /*feb0*/  ISETP.GT.AND P2, PT, R14, -0x1, PT ;  /* 0xffffffff0e00780c */ /* 0x000fe20003f44270 */
[----:B------:R-:W-:Y:S01]  /*fec0*/  UISETP.NE.AND UP0, UPT, UR46, URZ, UPT ;  /* 0x0000003f2e00728c */ /* 0x000fe2000bf05270 */
[----:B------:R-:W-:Y:S02]  /*fed0*/  IADD3 R206, R206, 0x8, R0 ;  /* 0x00000008cece7810 */ /* 0x000fe40007ffe000 */
[C---:B------:R-:W-:Y:S02]  /*fee0*/  ISETP.GT.AND P5, PT, R181.reuse, RZ, P2 ;  /* 0x000000ffb500720c */ /* 0x040fe400017a4270 */
[C---:B------:R-:W-:Y:S02]  /*fef0*/  ISETP.GT.AND P4, PT, R181.reuse, 0x1, P2 ;  /* 0x00000001b500780c */ /* 0x040fe40001784270 */
[----:B------:R-:W-:Y:S02]  /*ff00*/  ISETP.LT.OR P5, PT, R182, 0x1, P5 ;  /* 0x00000001b600780c */ /* 0x000fe40002fa1670 */
[----:B------:R-:W-:-:S02]  /*ff10*/  ISETP.GT.AND P6, PT, R181, 0x8, P2 ;  /* 0x00000008b500780c */ /* 0x000fc400017c4270 */
[----:B------:R-:W-:Y:S02]  /*ff20*/  FSEL R200, R200, -INF , !P5 ;  /* 0xff800000c8c87808 */ /* 0x000fe40006800000 */
[C---:B------:R-:W-:Y:S02]  /*ff30*/  ISETP.GT.AND P5, PT, R181.reuse, 0x10, P2 ;  /* 0x00000010b500780c */ /* 0x040fe400017a4270 */
[----:B------:R-:W-:Y:S02]  /*ff40*/  ISETP.GT.AND P3, PT, R181, 0x9, P2 ;  /* 0x00000009b500780c */ /* 0x000fe40001764270 */
[C---:B------:R-:W-:Y:S02]  /*ff50*/  ISETP.LT.OR P5, PT, R182.reuse, 0x11, P5 ;  /* 0x00000011b600780c */ /* 0x040fe40002fa1670 */
[----:B------:R-:W-:Y:S02]  /*ff60*/  ISETP.LT.OR P4, PT, R182, 0x2, P4 ;  /* 0x00000002b600780c */ /* 0x000fe40002781670 */
[----:B0-----:R-:W-:-:S02]  /*ff70*/  FSEL R204, R204, -INF , !P5 ;  /* 0xff800000cccc7808 */ /* 0x001fc40006800000 */
[----:B------:R-:W-:Y:S02]  /*ff80*/  ISETP.GT.AND P5, PT, R181, 0x20, P2 ;  /* 0x00000020b500780c */ /* 0x000fe400017a4270 */
[C---:B------:R-:W-:Y:S02]  /*ff90*/  ISETP.LT.OR P6, PT, R182.reuse, 0x9, P6 ;  /* 0x00000009b600780c */ /* 0x040fe400037c1670 */
[C---:B------:R-:W-:Y:S02]  /*ffa0*/  ISETP.LT.OR P3, PT, R182.reuse, 0xa, P3 ;  /* 0x0000000ab600780c */ /* 0x040fe40001f61670 */
[----:B------:R-:W-:Y:S02]  /*ffb0*/  ISETP.LT.OR P5, PT, R182, 0x21, P5 ;  /* 0x00000021b600780c */ /* 0x000fe40002fa1670 */
[----:B------:R-:W-:Y:S02]  /*ffc0*/  FSEL R201, R201, -INF , !P4 ;  /* 0xff800000c9c97808 */ /* 0x000fe40006000000 */
[----:B------:R-:W-:-:S02]  /*ffd0*/  FSEL R202, R202, -INF , !P6 ;  /* 0xff800000caca7808 */ /* 0x000fc40007000000 */
[----:B------:R-:W-:Y:S02]  /*ffe0*/  FSEL R203, R203, -INF , !P3 ;  /* 0xff800000cbcb7808 */ /* 0x000fe40005800000 */
[C---:B------:R-:W-:Y:S02]  /*fff0*/  ISETP.GT.AND P4, PT, R181.reuse, 0x11, P2 ;  /* 0x00000011b500780c */ /* 0x040fe40001784270 */
[C---:B------:R-:W-:Y:S02]  /*10000*/  ISETP.GT.AND P6, PT, R181.reuse, 0x18, P2 ;  /* 0x00000018b500780c */ /* 0x040fe400017c4270 */
[C---:B------:R-:W-:Y:S02]  /*10010*/  ISETP.GT.AND P3, PT, R181.reuse, 0x19, P2 ;  /* 0x00000019b500780c */ /* 0x040fe40001764270 */
[----:B------:R-:W-:Y:S02]  /*10020*/  FSEL R207, R168, -INF , !P5 ;  /* 0xff800000a8cf7808 */ /* 0x000fe40006800000 */
[----:B------:R-:W-:-:S02]  /*10030*/  ISETP.GT.AND P5, PT, R181, 0x30, P2 ;  /* 0x00000030b500780c */ /* 0x000fc400017a4270 */
[C---:B------:R-:W-:Y:S02]  /*10040*/  ISETP.LT.OR P4, PT, R182.reuse, 0x12, P4 ;  /* 0x00000012b600780c */ /* 0x040fe40002781670 */
        /* <DEDUP_REMOVED lines=8> */
[----:B------:R-:W-:Y:S02]  /*100d0*/  ISETP.GT.AND P3, PT, R181, 0x29, P2 ;  /* 0x00000029b500780c */ /* 0x000fe40001764270 */
[----:B------:R-:W-:Y:S02]  /*100e0*/  FSEL R176, R176, -INF , !P5 ;  /* 0xff800000b0b07808 */ /* 0x000fe40006800000 */
[----:B------:R-:W-:-:S02]  /*100f0*/  PLOP3.LUT P5, PT, PT, PT, UP0, 0x40, 0x0 ;  /* 0x000000000000781c */ /* 0x000fc40003fae808 */
        /* <DEDUP_REMOVED lines=20> */
[----:B------:R-:W-:Y:S01]  /*10240*/  IMAD.U32 R171, RZ, RZ, UR41 ;  /* 0x00000029ffab7e24 */ /* 0x000fe2000f8e00ff */
[----:B------:R-:W-:-:S04]  /*10250*/  IADD3 R168, R0, R23, -R184 ;  /* 0x0000001700a87210 */ /* 0x000fc80007ffe8b8 */
[----:B------:R-:W-:Y:S01]  /*10260*/  ISETP.NE.AND P3, PT, R171, 0x1, PT ;  /* 0x00000001ab00780c */ /* 0x000fe20003f65270 */
[----:B------:R-:W-:-:S05]  /*10270*/  VIADD R168, R168, 0x8 ;  /* 0x00000008a8a87836 */ /* 0x000fca0000000000 */
[----:B------:R-:W-:-:S07]  /*10280*/  LOP3.LUT R181, RZ, R168, RZ, 0x33, !PT ;  /* 0x000000a8ffb57212 */ /* 0x000fce00078e33ff */
[----:B------:R-:W0:Y:S02]  /*10290*/  @P3 LDC.64 R154, c[0x0][0xae0] ;  /* 0x0002b800ff9a3b82 */ /* 0x000e240000000a00 */
[----:B0-----:R-:W-:-:S05]  /*102a0*/  @P3 IMAD.HI.U32 R154, R181, R154, RZ ;  /* 0x0000009ab59a3227 */ /* 0x001fca00078e00ff */
[----:B------:R-:W-:-:S04]  /*102b0*/  @P3 SHF.R.U32.HI R181, RZ, R155, R154 ;  /* 0x0000009bffb53219 */ /* 0x000fc8000001169a */
[----:B------:R-:W-:Y:S01]  /*102c0*/  LOP3.LUT R154, RZ, R181, RZ, 0x33, !PT ;  /* 0x000000b5ff9a7212 */ /* 0x000fe200078e33ff */
[----:B------:R-:W-:Y:S06]  /*102d0*/  BRA `(.L_x_5492) ;  /* 0x0000000000187947 */ /* 0x000fec0003800000 */
.L_x_5491:
[----:B------:R-:W-:-:S05]  /*102e0*/  IMAD.U32 R171, RZ, RZ, UR41 ;  /* 0x00000029ffab7e24 */ /* 0x000fca000f8e00ff */
[----:B------:R-:W-:-:S13]  /*102f0*/  ISETP.NE.AND P3, PT, R171, 0x1, PT ;  /* 0x00000001ab00780c */ /* 0x000fda0003f65270 */
[----:B------:R-:W0:Y:S02]  /*10300*/  @P3 LDC.64 R154, c[0x0][0xae0] ;  /* 0x0002b800ff9a3b82 */ /* 0x000e240000000a00 */
[----:B0-----:R-:W-:-:S04]  /*10310*/  @P3 IMAD.HI.U32 R168, R191, R154, RZ ;  /* 0x0000009abfa83227 */ /* 0x001fc800078e00ff */
[----:B------:R-:W-:Y:S01]  /*10320*/  IMAD.MOV.U32 R154, RZ, RZ, R191 ;  /* 0x000000ffff9a7224 */ /* 0x000fe200078e00bf */
[----:B------:R-:W-:-:S07]  /*10330*/  @P3 SHF.R.U32.HI R154, RZ, R155, R168 ;  /* 0x0000009bff9a3219 */ /* 0x000fce00000116a8 */
.L_x_5492:
[----:B------:R-:W-:Y:S05]  /*10340*/  BSYNC B2 ;  /* 0x0000000000027941 */ /* 0x000fea0003800000 */
.L_x_5490:
[----:B------:R-:W-:-:S04]  /*10350*/  IMAD R178, R154, R171, -R178 ;  /* 0x000000ab9ab27224 */ /* 0x000fc800078e0ab2 */
[----:B------:R-:W-:-:S05]  /*10360*/  IMAD.IADD R178, R178, 0x1, -R185 ;  /* 0x00000001b2b27824 */ /* 0x000fca00078e0ab9 */
[----:B------:R-:W-:Y:S02]  /*10370*/  VIADDMNMX R206, R178, R171, R206, PT ;  /* 0x000000abb2ce7246 */ /* 0x000fe400038001ce */
[----:B------:R-:W-:-:S07]  /*10380*/  VIMNMX R183, R183, R178, !PT ;  /* 0x000000b2b7b77248 */ /* 0x000fce0007fe0100 */
.L_x_5489:
[----:B------:R-:W-:Y:S01]  /*10390*/  FMNMX.FTZ R154, R200, R21, !PT ;  /* 0x00000015c89a7209 */ /* 0x000fe20007810000 */
[----:B------:R-:W-:Y:S01]  /*103a0*/  IMAD R170, R198, 0x1000, R188 ;  /* 0x00001000c6aa7824 */ /* 0x000fe200078e02bc */
[----:B------:R-:W-:Y:S01]  /*103b0*/  ISETP.GT.AND P4, PT, R183, 0x9, P2 ;  /* 0x00000009b700780c */ /* 0x000fe20001784270 */
[----:B------:R-:W-:Y:S01]  /*103c0*/  @!P1 VIADD R199, R199, 0x38860 ;  /* 0x00038860c7c79836 */ /* 0x000fe20000000000 */
[----:B------:R-:W-:Y:S02]  /*103d0*/  FMNMX.FTZ R155, R201, R154, !PT ;  /* 0x0000009ac99b7209 */ /* 0x000fe40007810000 */
[----:B------:R-:W-:Y:S02]  /*103e0*/  ISETP.LT.OR P4, PT, R206, 0xa, P4 ;  /* 0x0000000ace00780c */ /* 0x000fe40002781670 */
[----:B------:R-:W-:Y:S02]  /*103f0*/  FMNMX.FTZ R154, R202, R155, !PT ;  /* 0x0000009bca9a7209 */ /* 0x000fe40007810000 */
[----:B------:R-:W-:-:S02]  /*10400*/  FSEL R157, R157, -INF , !P4 ;  /* 0xff8000009d9d7808 */ /* 0x000fc40006000000 */
[----:B------:R-:W-:Y:S02]  /*10410*/  FMNMX.FTZ R155, R203, R154, !PT ;  /* 0x0000009acb9b7209 */ /* 0x000fe40007810000 */
[----:B------:R-:W-:Y:S02]  /*10420*/  ISETP.GT.AND P4, PT, R183, 0x19, P2 ;  /* 0x00000019b700780c */ /* 0x000fe40001784270 */
[----:B------:R-:W-:Y:S02]  /*10430*/  FMNMX.FTZ R154, R204, R155, !PT ;  /* 0x0000009bcc9a7209 */ /* 0x000fe40007810000 */
[----:B------:R-:W-:Y:S02]  /*10440*/  MOV R171, 0x40000040 ;  /* 0x4000004000ab7802 */ /* 0x000fe40000000f00 */
[----:B------:R-:W-:Y:S02]  /*10450*/  FMNMX.FTZ R154, R205, R154, !PT ;  /* 0x0000009acd9a7209 */ /* 0x000fe40007810000 */
[----:B------:R-:W-:-:S02]  /*10460*/  ISETP.LT.OR P4, PT, R206, 0x1a, P4 ;  /* 0x0000001ace00780c */ /* 0x000fc40002781670 */
[----:B------:R-:W-:Y:S02]  /*10470*/  FMNMX.FTZ R154, R163, R154, !PT ;  /* 0x0000009aa39a7209 */ /* 0x000fe40007810000 */
[----:B------:R-:W-:Y:S02]  /*10480*/  R2UR UR7, R171 ;  /* 0x00000000ab0772ca */ /* 0x000fe400000e0000 */
[----:B------:R-:W-:Y:S02]  /*10490*/  FMNMX.FTZ R154, R165, R154, !PT ;  /* 0x0000009aa59a7209 */ /* 0x000fe40007810000 */
[----:B------:R-:W-:Y:S02]  /*104a0*/  FSEL R161, R161, -INF , !P4 ;  /* 0xff800000a1a17808 */ /* 0x000fe40006000000 */
[----:B------:R-:W-:Y:S02]  /*104b0*/  FMNMX.FTZ R154, R207, R154, !PT ;  /* 0x0000009acf9a7209 */ /* 0x000fe40007810000 */
[----:B------:R-:W-:-:S02]  /*104c0*/  ISETP.GT.AND P4, PT, R183, RZ, P2 ;  /* 0x000000ffb700720c */ /* 0x000fc40001784270 */
[----:B------:R-:W-:Y:S02]  /*104d0*/  FMNMX.FTZ R155, R169, R154, !PT ;  /* 0x0000009aa99b7209 */ /* 0x000fe40007810000 */
[----:B------:R-:W-:Y:S02]  /*104e0*/  ISETP.GT.AND P3, PT, R183, 0x1, P2 ;  /* 0x00000001b700780c */ /* 0x000fe40001764270 */
[----:B------:R-:W-:Y:S02]  /*104f0*/  FMNMX.FTZ R154, R222, R155, !PT ;  /* 0x0000009bde9a7209 */ /* 0x000fe40007810000 */
[----:B------:R-:W-:Y:S02]  /*10500*/  ISETP.LT.OR P4, PT, R206, 0x1, P4 ;  /* 0x00000001ce00780c */ /* 0x000fe40002781670 */
[----:B------:R-:W-:Y:S02]  /*10510*/  FMNMX.FTZ R155, R223, R154, !PT ;  /* 0x0000009adf9b7209 */ /* 0x000fe40007810000 */
[----:B------:R-:W-:-:S02]  /*10520*/  ISETP.GT.AND P6, PT, R183, 0x8, P2 ;  /* 0x00000008b700780c */ /* 0x000fc400017c4270 */
[----:B------:R-:W-:Y:S02]  /*10530*/  FMNMX.FTZ R154, R176, R155, !PT ;  /* 0x0000009bb09a7209 */ /* 0x000fe40007810000 */
[----:B------:R-:W-:Y:S02]  /*10540*/  ISETP.LT.OR P3, PT, R206, 0x2, P3 ;  /* 0x00000002ce00780c */ /* 0x000fe40001f61670 */
[----:B------:R-:W-:Y:S02]  /*10550*/  FMNMX.FTZ R154, R177, R154, !PT ;  /* 0x0000009ab19a7209 */ /* 0x000fe40007810000 */
[----:B------:R-:W-:Y:S02]  /*10560*/  FSEL R152, R152, -INF , !P4 ;  /* 0xff80000098987808 */ /* 0x000fe40006000000 */
[----:B------:R-:W-:Y:S02]  /*10570*/  FMNMX.FTZ R155, R179, R154, !PT ;  /* 0x0000009ab39b7209 */ /* 0x000fe40007810000 */
[----:B------:R-:W-:-:S02]  /*10580*/  ISETP.LT.OR P6, PT, R206, 0x9, P6 ;  /* 0x00000009ce00780c */ /* 0x000fc400037c1670 */
[----:B------:R-:W-:Y:S02]  /*10590*/  FMNMX.FTZ R155, R180, R155, !PT ;  /* 0x0000009bb49b7209 */ /* 0x000fe40007810000 */
[----:B------:R-:W-:Y:S02]  /*105a0*/  FSEL R153, R153, -INF , !P3 ;  /* 0xff80000099997808 */ /* 0x000fe40005800000 */
[----:B------:R-:W-:Y:S01]  /*105b0*/  FMNMX.FTZ R168, R152, R190, !PT ;  /* 0x000000be98a87209 */ /* 0x000fe20007810000 */
[----:B------:R-:W0:Y:S01]  /*105c0*/  SHFL.BFLY PT, R154, R155, 0x2, 0x1f ;  /* 0x0c401f009b9a7f89 */ /* 0x000e2200000e0000 */
[C---:B------:R-:W-:Y:S02]  /*105d0*/  ISETP.GT.AND P5, PT, R183.reuse, 0x10, P2 ;  /* 0x00000010b700780c */ /* 0x040fe400017a4270 */
[----:B------:R-:W-:Y:S02]  /*105e0*/  FSEL R156, R156, -INF , !P6 ;  /* 0xff8000009c9c7808 */ /* 0x000fe40007000000 */
[----:B------:R-:W-:-:S02]  /*105f0*/  ISETP.GT.AND P3, PT, R183, 0x11, P2 ;  /* 0x00000011b700780c */ /* 0x000fc40001764270 */
[C---:B------:R-:W-:Y:S02]  /*10600*/  ISETP.LT.OR P5, PT, R206.reuse, 0x11, P5 ;  /* 0x00000011ce00780c */ /* 0x040fe40002fa1670 */
[C---:B------:R-:W-:Y:S02]  /*10610*/  ISETP.GT.AND P6, PT, R183.reuse, 0x18, P2 ;  /* 0x00000018b700780c */ /* 0x040fe400017c4270 */
[----:B------:R-:W-:Y:S02]  /*10620*/  ISETP.LT.OR P3, PT, R206, 0x12, P3 ;  /* 0x00000012ce00780c */ /* 0x000fe40001f61670 */
[----:B------:R-:W-:Y:S02]  /*10630*/  FSEL R158, R158, -INF , !P5 ;  /* 0xff8000009e9e7808 */ /* 0x000fe40006800000 */
[----:B------:R-:W-:Y:S02]  /*10640*/  ISETP.GT.AND P5, PT, R183, 0x20, P2 ;  /* 0x00000020b700780c */ /* 0x000fe400017a4270 */
[----:B------:R-:W-:-:S02]  /*10650*/  ISETP.LT.OR P6, PT, R206, 0x19, P6 ;  /* 0x00000019ce00780c */ /* 0x000fc400037c1670 */
[----:B------:R-:W-:Y:S02]  /*10660*/  FSEL R159, R159, -INF , !P3 ;  /* 0xff8000009f9f7808 */ /* 0x000fe40005800000 */
[----:B------:R-:W-:Y:S02]  /*10670*/  ISETP.LT.OR P5, PT, R206, 0x21, P5 ;  /* 0x00000021ce00780c */ /* 0x000fe40002fa1670 */
[----:B------:R-:W-:Y:S02]  /*10680*/  FSEL R160, R160, -INF , !P6 ;  /* 0xff800000a0a07808 */ /* 0x000fe40007000000 */
[----:B0-----:R-:W-:Y:S02]  /*10690*/  FMNMX.FTZ R171, R155, R154, !PT ;  /* 0x0000009a9bab7209 */ /* 0x001fe40007810000 */
[----:B------:R-:W-:Y:S02]  /*106a0*/  FMNMX.FTZ R155, R153, R168, !PT ;  /* 0x000000a8999b7209 */ /* 0x000fe40007810000 */
[----:B------:R-:W-:Y:S01]  /*106b0*/  FSEL R162, R162, -INF , !P5 ;  /* 0xff800000a2a27808 */ /* 0x000fe20006800000 */
[----:B------:R-:W0:Y:S01]  /*106c0*/  SHFL.BFLY PT, R154, R171, 0x1, 0x1f ;  /* 0x0c201f00ab9a7f89 */ /* 0x000e2200000e0000 */
[----:B------:R-:W-:-:S02]  /*106d0*/  FMNMX.FTZ R168, R156, R155, !PT ;  /* 0x0000009b9ca87209 */ /* 0x000fc40007810000 */
[----:B------:R-:W-:Y:S02]  /*106e0*/  ISETP.GT.AND P5, PT, R183, 0x29, P2 ;  /* 0x00000029b700780c */ /* 0x000fe400017a4270 */
[----:B------:R-:W-:Y:S01]  /*106f0*/  FMNMX.FTZ R155, R157, R168, !PT ;  /* 0x000000a89d9b7209 */ /* 0x000fe20007810000 */
[----:B------:R-:W-:Y:S01]  /*10700*/  IMAD.U32 R168, RZ, RZ, UR40 ;  /* 0x00000028ffa87e24 */ /* 0x000fe2000f8e00ff */
[C---:B------:R-:W-:Y:S02]  /*10710*/  ISETP.GT.AND P3, PT, R183.reuse, 0x21, P2 ;  /* 0x00000021b700780c */ /* 0x040fe40001764270 */
[C---:B------:R-:W-:Y:S02]  /*10720*/  ISETP.LT.OR P5, PT, R206.reuse, 0x2a, P5 ;  /* 0x0000002ace00780c */ /* 0x040fe40002fa1670 */
[----:B------:R-:W-:Y:S02]  /*10730*/  ISETP.GT.AND P6, PT, R183, 0x28, P2 ;  /* 0x00000028b700780c */ /* 0x000fe400017c4270 */
[----:B------:R-:W-:-:S02]  /*10740*/  ISETP.LT.OR P3, PT, R206, 0x22, P3 ;  /* 0x00000022ce00780c */ /* 0x000fc40001f61670 */
[----:B------:R-:W-:Y:S02]  /*10750*/  FSEL R166, R166, -INF , !P5 ;  /* 0xff800000a6a67808 */ /* 0x000fe40006800000 */
[----:B------:R-:W-:Y:S02]  /*10760*/  ISETP.LT.OR P6, PT, R206, 0x29, P6 ;  /* 0x00000029ce00780c */ /* 0x000fe400037c1670 */
[----:B------:R-:W-:Y:S02]  /*10770*/  FSEL R164, R164, -INF , !P3 ;  /* 0xff800000a4a47808 */ /* 0x000fe40005800000 */
[----:B------:R-:W-:Y:S02]  /*10780*/  ISETP.GT.AND P3, PT, R183, 0x30, P2 ;  /* 0x00000030b700780c */ /* 0x000fe40001764270 */
[----:B------:R-:W-:Y:S02]  /*10790*/  FSEL R167, R167, -INF , !P6 ;  /* 0xff800000a7a77808 */ /* 0x000fe40007000000 */
[----:B0-----:R-:W-:-:S02]  /*107a0*/  FMNMX.FTZ R171, R171, R154, !PT ;  /* 0x0000009aabab7209 */ /* 0x001fc40007810000 */
[----:B------:R-:W-:Y:S02]  /*107b0*/  FMNMX.FTZ R154, R158, R155, !PT ;  /* 0x0000009b9e9a7209 */ /* 0x000fe40007810000 */
[C---:B------:R-:W-:Y:S01]  /*107c0*/  FSETP.NEU.FTZ.AND P5, PT, R171.reuse, -INF , PT ;  /* 0xff800000ab00780b */ /* 0x040fe20003fbd000 */
[----:B------:R-:W-:Y:S01]  /*107d0*/  FMUL.FTZ R178, R171, R168 ;  /* 0x000000a8abb27220 */ /* 0x000fe20000410000 */
[----:B------:R-:W-:Y:S02]  /*107e0*/  FMNMX.FTZ R155, R159, R154, !PT ;  /* 0x0000009a9f9b7209 */ /* 0x000fe40007810000 */
[----:B------:R-:W-:Y:S02]  /*107f0*/  ISETP.GT.AND P4, PT, R183, 0x31, P2 ;  /* 0x00000031b700780c */ /* 0x000fe40001784270 */
[----:B------:R-:W-:Y:S02]  /*10800*/  FMNMX.FTZ R154, R160, R155, !PT ;  /* 0x0000009ba09a7209 */ /* 0x000fe40007810000 */
[----:B------:R-:W-:-:S02]  /*10810*/  FSEL R155, R178, RZ, P5 ;  /* 0x000000ffb29b7208 */ /* 0x000fc40002800000 */
[----:B------:R-:W-:Y:S02]  /*10820*/  FMNMX.FTZ R181, R161, R154, !PT ;  /* 0x0000009aa1b57209 */ /* 0x000fe40007810000 */
[----:B------:R-:W-:Y:S01]  /*10830*/  ISETP.LT.OR P3, PT, R206, 0x31, P3 ;  /* 0x00000031ce00780c */ /* 0x000fe20001f61670 */
[-CC-:B------:R-:W-:Y:S01]  /*10840*/  FFMA.FTZ R154, R200, R168.reuse, -R155.reuse ;  /* 0x000000a8c89a7223 */ /* 0x180fe2000001089b */
[----:B------:R-:W-:Y:S01]  /*10850*/  FMNMX.FTZ R181, R162, R181, !PT ;  /* 0x000000b5a2b57209 */ /* 0x000fe20007810000 */
[-CC-:B------:R-:W-:Y:S01]  /*10860*/  FFMA.FTZ R202, R202, R168.reuse, -R155.reuse ;  /* 0x000000a8caca7223 */ /* 0x180fe2000001089b */
[----:B------:R-:W-:Y:S01]  /*10870*/  ISETP.GT.AND P6, PT, R183, 0x38, P2 ;  /* 0x00000038b700780c */ /* 0x000fe200017c4270 */
[-CC-:B------:R-:W-:Y:S01]  /*10880*/  FFMA.FTZ R203, R203, R168.reuse, -R155.reuse ;  /* 0x000000a8cbcb7223 */ /* 0x180fe2000001089b */
[----:B------:R-:W-:Y:S01]  /*10890*/  FMNMX.FTZ R178, R164, R181, !PT ;  /* 0x000000b5a4b27209 */ /* 0x000fe20007810000 */
[-CC-:B------:R-:W-:Y:S01]  /*108a0*/  FFMA.FTZ R169, R169, R168.reuse, -R155.reuse ;  /* 0x000000a8a9a97223 */ /* 0x180fe2000001089b */
[----:B------:R-:W-:Y:S01]  /*108b0*/  ISETP.LT.OR P4, PT, R206, 0x32, P4 ;  /* 0x00000032ce00780c */ /* 0x000fe20002781670 */
[--C-:B------:R-:W-:Y:S01]  /*108c0*/  FFMA.FTZ R176, R176, R168, -R155.reuse ;  /* 0x000000a8b0b07223 */ /* 0x100fe2000001089b */
[----:B------:R-:W-:Y:S01]  /*108d0*/  FMNMX.FTZ R181, R167, R178, !PT ;  /* 0x000000b2a7b57209 */ /* 0x000fe20007810000 */
[-CC-:B------:R-:W-:Y:S01]  /*108e0*/  FFMA.FTZ R178, R207, R168.reuse, -R155.reuse ;  /* 0x000000a8cfb27223 */ /* 0x180fe2000001089b */
[----:B------:R-:W-:Y:S01]  /*108f0*/  FSEL R200, R172, -INF , !P3 ;  /* 0xff800000acc87808 */ /* 0x000fe20005800000 */
[-CC-:B------:R-:W-:Y:S01]  /*10900*/  FFMA.FTZ R177, R177, R168.reuse, -R155.reuse ;  /* 0x000000a8b1b17223 */ /* 0x180fe2000001089b */
[----:B------:R-:W-:Y:S01]  /*10910*/  FMNMX.FTZ R181, R166, R181, !PT ;  /* 0x000000b5a6b57209 */ /* 0x000fe20007810000 */
[----:B------:R-:W-:Y:S01]  /*10920*/  MUFU.EX2 R154, R154 ;  /* 0x0000009a009a7308 */ /* 0x000fe20000000800 */
[----:B------:R-:W-:Y:S01]  /*10930*/  ISETP.GT.AND P2, PT, R183, 0x39, P2 ;  /* 0x00000039b700780c */ /* 0x000fe20001744270 */
[----:B------:R-:W-:Y:S01]  /*10940*/  FFMA.FTZ R183, R201, R168, -R155 ;  /* 0x000000a8c9b77223 */ /* 0x000fe2000001089b */
[----:B------:R-:W-:-:S02]  /*10950*/  ISETP.LT.OR P6, PT, R206, 0x39, P6 ;  /* 0x00000039ce00780c */ /* 0x000fc400037c1670 */
[----:B------:R-:W-:Y:S02]  /*10960*/  FSEL R201, R173, -INF , !P4 ;  /* 0xff800000adc97808 */ /* 0x000fe40006000000 */
[----:B------:R-:W-:Y:S01]  /*10970*/  FMNMX.FTZ R172, R200, R181, !PT ;  /* 0x000000b5c8ac7209 */ /* 0x000fe20007810000 */
[----:B------:R-:W-:Y:S01]  /*10980*/  MUFU.EX2 R183, R183 ;  /* 0x000000b700b77308 */ /* 0x000fe20000000800 */
[----:B------:R-:W-:Y:S02]  /*10990*/  ISETP.LT.OR P2, PT, R206, 0x3a, P2 ;  /* 0x0000003ace00780c */ /* 0x000fe40001741670 */
[----:B------:R-:W-:Y:S01]  /*109a0*/  FSEL R206, R174, -INF , !P6 ;  /* 0xff800000aece7808 */ /* 0x000fe20007000000 */
[--C-:B------:R-:W-:Y:S01]  /*109b0*/  FFMA.FTZ R174, R163, R168, -R155.reuse ;  /* 0x000000a8a3ae7223 */ /* 0x100fe2000001089b */
[----:B------:R-:W-:Y:S01]  /*109c0*/  FMNMX.FTZ R173, R201, R172, !PT ;  /* 0x000000acc9ad7209 */ /* 0x000fe20007810000 */
[-CC-:B------:R-:W-:Y:S01]  /*109d0*/  FFMA.FTZ R172, R204, R168.reuse, -R155.reuse ;  /* 0x000000a8ccac7223 */ /* 0x180fe2000001089b */
[----:B------:R-:W-:Y:S01]  /*109e0*/  FSEL R224, R175, -INF , !P2 ;  /* 0xff800000afe07808 */ /* 0x000fe20005000000 */
[-CC-:B------:R-:W-:Y:S01]  /*109f0*/  FFMA.FTZ R175, R165, R168.reuse, -R155.reuse ;  /* 0x000000a8a5af7223 */ /* 0x180fe2000001089b */
[----:B------:R-:W-:Y:S01]  /*10a00*/  FMNMX.FTZ R173, R206, R173, !PT ;  /* 0x000000adcead7209 */ /* 0x000fe20007810000 */
[----:B------:R-:W-:Y:S01]  /*10a10*/  FFMA.FTZ R165, R179, R168, -R155 ;  /* 0x000000a8b3a57223 */ /* 0x000fe2000001089b */
[----:B------:R-:W-:Y:S01]  /*10a20*/  MUFU.EX2 R202, R202 ;  /* 0x000000ca00ca7308 */ /* 0x000fe20000000800 */
[----:B------:R-:W-:-:S02]  /*10a30*/  R2UR UR6, R170 ;  /* 0x00000000aa0672ca */ /* 0x000fc400000e0000 */
[----:B------:R-:W-:Y:S01]  /*10a40*/  FMNMX.FTZ R181, R224, R173, !PT ;  /* 0x000000ade0b57209 */ /* 0x000fe20007810000 */
[-CC-:B------:R-:W-:Y:S01]  /*10a50*/  FFMA.FTZ R173, R205, R168.reuse, -R155.reuse ;  /* 0x000000a8cdad7223 */ /* 0x180fe2000001089b */
[----:B------:R-:W-:Y:S01]  /*10a60*/  FFMA.FTZ R205, R180, R168, -R155 ;  /* 0x000000a8b4cd7223 */ /* 0x000fe2000001089b */
[----:B------:R-:W-:Y:S02]  /*10a70*/  @!P1 PRMT R199, RZ, 0x654, R199 ;  /* 0x00000654ffc79816 */ /* 0x000fe400000000c7 */
[----:B------:R-:W0:Y:S01]  /*10a80*/  SHFL.BFLY PT, R182, R181, 0x2, 0x1f ;  /* 0x0c401f00b5b67f89 */ /* 0x000e2200000e0000 */
[----:B------:R1:W-:Y:S08]  /*10a90*/  MUFU.EX2 R180, R165 ;  /* 0x000000a500b47308 */ /* 0x0003f00000000800 */
[----:B------:R-:W-:Y:S08]  /*10aa0*/  MUFU.EX2 R203, R203 ;  /* 0x000000cb00cb7308 */ /* 0x000ff00000000800 */
[----:B------:R-:W-:Y:S01]  /*10ab0*/  MUFU.EX2 R172, R172 ;  /* 0x000000ac00ac7308 */ /* 0x000fe20000000800 */
[----:B0-----:R-:W-:Y:S01]  /*10ac0*/  FMNMX.FTZ R163, R181, R182, !PT ;  /* 0x000000b6b5a37209 */ /* 0x001fe20007810000 */
[-CC-:B------:R-:W-:Y:S01]  /*10ad0*/  FFMA.FTZ R181, R222, R168.reuse, -R155.reuse ;  /* 0x000000a8deb57223 */ /* 0x180fe2000001089b */
[----:B------:R-:W-:Y:S01]  /*10ae0*/  FFMA.FTZ R182, R223, R168, -R155 ;  /* 0x000000a8dfb67223 */ /* 0x000fe2000001089b */
[----:B------:R-:W-:-:S04]  /*10af0*/  IMAD.MOV R222, RZ, RZ, -R195 ;  /* 0x000000ffffde7224 */ /* 0x000fc800078e0ac3 */
[----:B------:R-:W-:Y:S01]  /*10b00*/  MUFU.EX2 R173, R173 ;  /* 0x000000ad00ad7308 */ /* 0x000fe20000000800 */
[----:B------:R-:W0:Y:S01]  /*10b10*/  SHFL.BFLY PT, R204, R163, 0x1, 0x1f ;  /* 0x0c201f00a3cc7f89 */ /* 0x000e2200000e0000 */
[----:B------:R-:W-:-:S06]  /*10b20*/  ISETP.NE.AND P2, PT, R185, R222, PT ;  /* 0x000000deb900720c */ /* 0x000fcc0003f45270 */
[----:B------:R-:W-:Y:S08]  /*10b30*/  MUFU.EX2 R174, R174 ;  /* 0x000000ae00ae7308 */ /* 0x000ff00000000800 */
[----:B------:R-:W-:Y:S01]  /*10b40*/  MUFU.EX2 R175, R175 ;  /* 0x000000af00af7308 */ /* 0x000fe20000000800 */
[----:B------:R-:W-:-:S04]  /*10b50*/  @!P2 IMAD R19, R19, 0x40, R193 ;  /* 0x000000401313a824 */ /* 0x000fc800078e02c1 */
[----:B------:R-:W-:-:S03]  /*10b60*/  @!P2 IMAD R19, R19, 0x4, R18 ;  /* 0x000000041313a824 */ /* 0x000fc600078e0212 */
[----:B------:R-:W-:Y:S01]  /*10b70*/  MUFU.EX2 R178, R178 ;  /* 0x000000b200b27308 */ /* 0x000fe20000000800 */
[----:B0-----:R-:W-:Y:S02]  /*10b80*/  FMNMX.FTZ R179, R163, R204, !PT ;  /* 0x000000cca3b37209 */ /* 0x001fe40007810000 */
[----:B------:R-:W-:Y:S02]  /*10b90*/  FSEL R204, R171, RZ, P5 ;  /* 0x000000ffabcc7208 */ /* 0x000fe40002800000 */
[----:B------:R-:W-:-:S03]  /*10ba0*/  FSETP.NEU.FTZ.AND P3, PT, R179, -INF , PT ;  /* 0xff800000b300780b */ /* 0x000fc60003f7d000 */
[----:B------:R-:W-:Y:S01]  /*10bb0*/  FADD.FTZ R155, -R204, R21 ;  /* 0x00000015cc9b7221 */ /* 0x000fe20000010100 */
[C---:B------:R-:W-:Y:S01]  /*10bc0*/  FSEL R163, R179.reuse, RZ, P3 ;  /* 0x000000ffb3a37208 */ /* 0x040fe20001800000 */
[-C--:B------:R-:W-:Y:S01]  /*10bd0*/  FMUL.FTZ R204, R179, R168.reuse ;  /* 0x000000a8b3cc7220 */ /* 0x080fe20000410000 */
[----:B------:R0:W-:Y:S01]  /*10be0*/  MUFU.EX2 R21, R205 ;  /* 0x000000cd00157308 */ /* 0x0001e20000000800 */
[----:B------:R-:W-:Y:S02]  /*10bf0*/  FMUL.FTZ R155, R155, R168 ;  /* 0x000000a89b9b7220 */ /* 0x000fe40000410000 */
[----:B-1----:R-:W-:Y:S01]  /*10c00*/  FADD.FTZ R165, -R163, R190 ;  /* 0x000000bea3a57221 */ /* 0x002fe20000010100 */
[----:B------:R-:W-:-:S03]  /*10c10*/  FSEL R204, R204, RZ, P3 ;  /* 0x000000ffcccc7208 */ /* 0x000fc60001800000 */
[-C--:B------:R-:W-:Y:S01]  /*10c20*/  FMUL.FTZ R165, R165, R168.reuse ;  /* 0x000000a8a5a57220 */ /* 0x080fe20000410000 */
[----:B------:R-:W1:Y:S01]  /*10c30*/  MUFU.EX2 R155, R155 ;  /* 0x0000009b009b7308 */ /* 0x000e620000000800 */
[-CC-:B------:R-:W-:Y:S01]  /*10c40*/  FFMA.FTZ R207, R152, R168.reuse, -R204.reuse ;  /* 0x000000a898cf7223 */ /* 0x180fe200000108cc */
[-CC-:B------:R-:W-:Y:S01]  /*10c50*/  FFMA.FTZ R153, R153, R168.reuse, -R204.reuse ;  /* 0x000000a899997223 */ /* 0x180fe200000108cc */
[-CC-:B0-----:R-:W-:Y:S01]  /*10c60*/  FFMA.FTZ R205, R167, R168.reuse, -R204.reuse ;  /* 0x000000a8a7cd7223 */ /* 0x181fe200000108cc */
        /* <DEDUP_REMOVED lines=11> */
[----:B------:R-:W-:Y:S01]  /*10d20*/  FFMA.FTZ R166, R166, R168, -R204 ;  /* 0x000000a8a6a67223 */ /* 0x000fe200000108cc */
[----:B------:R2:W3:Y:S01]  /*10d30*/  MUFU.EX2 R163, R207 ;  /* 0x000000cf00a37308 */ /* 0x0004e20000000800 */
[----:B-1----:R-:W-:Y:S01]  /*10d40*/  FFMA.FTZ R6, R155, R6, R154 ;  /* 0x000000069b067223 */ /* 0x002fe2000001009a */
[----:B------:R-:W-:Y:S01]  /*10d50*/  @!P2 STS [R19+0x38400], R155 ;  /* 0x0384009b1300a388 */ /* 0x000fe20000000800 */
[-C--:B------:R-:W-:Y:S01]  /*10d60*/  FFMA.FTZ R156, R206, R168.reuse, -R204 ;  /* 0x000000a8ce9c7223 */ /* 0x080fe200000108cc */
[-C--:B------:R-:W-:Y:S01]  /*10d70*/  FMUL.FTZ R24, R24, R155.reuse ;  /* 0x0000009b18187220 */ /* 0x080fe20000410000 */
[----:B------:R-:W-:Y:S01]  /*10d80*/  FADD.FTZ R167, R183, R6 ;  /* 0x00000006b7a77221 */ /* 0x000fe20000010000 */
[-C--:B------:R-:W-:Y:S01]  /*10d90*/  FMUL.FTZ R25, R25, R155.reuse ;  /* 0x0000009b19197220 */ /* 0x080fe20000410000 */
[-C--:B------:R-:W-:Y:S01]  /*10da0*/  FMUL.FTZ R28, R28, R155.reuse ;  /* 0x0000009b1c1c7220 */ /* 0x080fe20000410000 */
[----:B------:R-:W1:Y:S01]  /*10db0*/  MUFU.EX2 R153, R153 ;  /* 0x0000009900997308 */ /* 0x000e620000000800 */
[----:B--2---:R-:W-:Y:S01]  /*10dc0*/  FFMA.FTZ R207, R200, R168, -R204 ;  /* 0x000000a8c8cf7223 */ /* 0x004fe200000108cc */
[----:B0-----:R0:W-:Y:S01]  /*10dd0*/  @!P2 STS [R19+0x38420], R165 ;  /* 0x038420a51300a388 */ /* 0x0011e20000000800 */
[----:B------:R-:W-:Y:S01]  /*10de0*/  FADD.FTZ R6, R202, R167 ;  /* 0x000000a7ca067221 */ /* 0x000fe20000010000 */
        /* <DEDUP_REMOVED lines=11> */
[----:B------:R-:W-:Y:S01]  /*10ea0*/  FMUL.FTZ R49, R49, R155 ;  /* 0x0000009b31317220 */ /* 0x000fe20000410000 */
[----:B0-----:R-:W0:Y:S01]  /*10eb0*/  MUFU.EX2 R19, R223 ;  /* 0x000000df00137308 */ /* 0x001e220000000800 */
[----:B--2---:R-:W-:Y:S01]  /*10ec0*/  F2FP.F16.F32.PACK_AB R152, R183, R154 ;  /* 0x0000009ab798723e */ /* 0x004fe200000000ff */
[C---:B------:R-:W-:Y:S01]  /*10ed0*/  FADD.FTZ R183, R203.reuse, R6 ;  /* 0x00000006cbb77221 */ /* 0x040fe20000010000 */
[----:B------:R-:W-:Y:S01]  /*10ee0*/  F2FP.F16.F32.PACK_AB R154, R203, R202 ;  /* 0x000000cacb9a723e */ /* 0x000fe200000000ff */
[----:B---3--:R-:W-:Y:S01]  /*10ef0*/  FFMA.FTZ R6, R165, R7, R163 ;  /* 0x00000007a5067223 */ /* 0x008fe200000100a3 */
[-C--:B------:R-:W-:Y:S01]  /*10f00*/  FMUL.FTZ R52, R52, R155.reuse ;  /* 0x0000009b34347220 */ /* 0x080fe20000410000 */
[-C--:B------:R-:W-:Y:S01]  /*10f10*/  FMUL.FTZ R53, R53, R155.reuse ;  /* 0x0000009b35357220 */ /* 0x080fe20000410000 */
[-C--:B------:R-:W-:Y:S01]  /*10f20*/  FMUL.FTZ R56, R56, R155.reuse ;  /* 0x0000009b38387220 */ /* 0x080fe20000410000 */
[----:B------:R-:W-:Y:S01]  /*10f30*/  MUFU.EX2 R190, R190 ;  /* 0x000000be00be7308 */ /* 0x000fe20000000800 */
        /* <DEDUP_REMOVED lines=53> */
[----:B------:R-:W-:Y:S01]  /*11290*/  FMUL.FTZ R149, R149, R155 ;  /* 0x0000009b95957220 */ /* 0x000fe20000410000 */
[----:B------:R-:W-:Y:S01]  /*112a0*/  F2FP.F16.F32.PACK_AB R153, R153, R163 ;  /* 0x000000a39999723e */ /* 0x000fe200000000ff */
[----:B------:R-:W-:Y:S01]  /*112b0*/  MUFU.EX2 R203, R162 ;  /* 0x000000a200cb7308 */ /* 0x000fe20000000800 */
[----:B----4-:R-:W-:Y:S01]  /*112c0*/  FADD.FTZ R225, R157, R6 ;  /* 0x000000069de17221 */ /* 0x010fe20000010000 */
[----:B0-----:R-:W-:Y:S01]  /*112d0*/  F2FP.F16.F32.PACK_AB R155, R19, R157 ;  /* 0x0000009d139b723e */ /* 0x001fe200000000ff */
[----:B------:R-:W-:Y:S01]  /*112e0*/  BAR.SYNC.DEFER_BLOCKING 0xf, 0x100 ;  /* 0x03c4000000007b1d */ /* 0x000fe20000010000 */
[----:B------:R-:W-:Y:S01]  /*112f0*/  F2FP.F16.F32.PACK_AB R158, R175, R174 ;  /* 0x000000aeaf9e723e */ /* 0x000fe200000000ff */
[-C--:B------:R-:W-:Y:S01]  /*11300*/  FMUL.FTZ R26, R26, R165.reuse ;  /* 0x000000a51a1a7220 */ /* 0x080fe20000410000 */
[----:B-1----:R-:W-:Y:S01]  /*11310*/  F2FP.F16.F32.PACK_AB R157, R200, R190 ;  /* 0x000000bec89d723e */ /* 0x002fe200000000ff */
[----:B------:R-:W-:Y:S01]  /*11320*/  FMUL.FTZ R27, R27, R165 ;  /* 0x000000a51b1b7220 */ /* 0x000fe20000410000 */
[----:B--2---:R-:W-:Y:S01]  /*11330*/  F2FP.F16.F32.PACK_AB R159, R202, R201 ;  /* 0x000000c9ca9f723e */ /* 0x004fe200000000ff */
        /* <DEDUP_REMOVED lines=65> */
[----:B---3--:R-:W-:Y:S01]  /*11750*/  F2FP.F16.F32.PACK_AB R156, R173, R172 ;  /* 0x000000acad9c723e */ /* 0x008fe200000000ff */
[-C--:B------:R-:W-:Y:S01]  /*11760*/  FMUL.FTZ R142, R142, R165.reuse ;  /* 0x000000a58e8e7220 */ /* 0x080fe20000410000 */
[-C--:B------:R-:W-:Y:S01]  /*11770*/  FMUL.FTZ R143, R143, R165.reuse ;  /* 0x000000a58f8f7220 */ /* 0x080fe20000410000 */
[-C--:B------:R-:W-:Y:S01]  /*11780*/  FMUL.FTZ R146, R146, R165.reuse ;  /* 0x000000a592927220 */ /* 0x080fe20000410000 */
[-C--:B------:R-:W-:Y:S01]  /*11790*/  FMUL.FTZ R147, R147, R165.reuse ;  /* 0x000000a593937220 */ /* 0x080fe20000410000 */
[-C--:B------:R-:W-:Y:S01]  /*117a0*/  FMUL.FTZ R150, R150, R165.reuse ;  /* 0x000000a596967220 */ /* 0x080fe20000410000 */
[----:B------:R-:W-:Y:S01]  /*117b0*/  FMUL.FTZ R151, R151, R165 ;  /* 0x000000a597977220 */ /* 0x000fe20000410000 */
[----:B------:R-:W-:Y:S01]  /*117c0*/  F2FP.F16.F32.PACK_AB R160, R169, R178 ;  /* 0x000000b2a9a0723e */ /* 0x000fe200000000ff */
[----:B------:R3:W-:Y:S01]  /*117d0*/  STSM.16.M88.4 [R196+0x36400], R152 ;  /* 0x03640098c4007844 */ /* 0x0007e20000000200 */
[----:B-----5:R-:W-:Y:S01]  /*117e0*/  F2FP.F16.F32.PACK_AB R162, R182, R181 ;  /* 0x000000b5b6a2723e */ /* 0x020fe200000000ff */
[----:B------:R-:W-:Y:S01]  /*117f0*/  VIADD R6, R170, 0x80 ;  /* 0x00000080aa067836 */ /* 0x000fe20000000000 */
[----:B0-----:R-:W-:Y:S01]  /*11800*/  F2FP.F16.F32.PACK_AB R161, R204, R203 ;  /* 0x000000cbcca1723e */ /* 0x001fe200000000ff */
[----:B------:R0:W-:Y:S01]  /*11810*/  STSM.16.M88.4 [R209], R156 ;  /* 0x0000009cd1007844 */ /* 0x0001e20000000200 */
[----:B-1----:R-:W-:Y:S01]  /*11820*/  F2FP.F16.F32.PACK_AB R163, R206, R205 ;  /* 0x000000cdcea3723e */ /* 0x002fe200000000ff */
[----:B------:R-:W-:Y:S01]  /*11830*/  IMAD.MOV.U32 R7, RZ, RZ, 0x40000040 ;  /* 0x40000040ff077424 */ /* 0x000fe200078e00ff */
[----:B--2---:R-:W-:Y:S01]  /*11840*/  F2FP.F16.F32.PACK_AB R164, R177, R176 ;  /* 0x000000b0b1a4723e */ /* 0x004fe200000000ff */
[----:B------:R-:W-:Y:S01]  /*11850*/  FADD.FTZ R225, R19, R225 ;  /* 0x000000e113e17221 */ /* 0x000fe20000010000 */
[----:B------:R-:W-:Y:S01]  /*11860*/  F2FP.F16.F32.PACK_AB R166, R21, R180 ;  /* 0x000000b415a6723e */ /* 0x000fe200000000ff */
[----:B------:R0:W-:Y:S01]  /*11870*/  STSM.16.M88.4 [R197], R160 ;  /* 0x000000a0c5007844 */ /* 0x0001e20000000200 */
[----:B----4-:R-:W-:Y:S01]  /*11880*/  F2FP.F16.F32.PACK_AB R165, R222, R207 ;  /* 0x000000cfdea5723e */ /* 0x010fe200000000ff */
[----:B------:R-:W-:Y:S01]  /*11890*/  FADD.FTZ R172, R172, R183 ;  /* 0x000000b7acac7221 */ /* 0x000fe20000010000 */
[----:B------:R-:W-:Y:S01]  /*118a0*/  F2FP.F16.F32.PACK_AB R167, R224, R223 ;  /* 0x000000dfe0a7723e */ /* 0x000fe200000000ff */
[----:B------:R-:W-:Y:S01]  /*118b0*/  FADD.FTZ R225, R190, R225 ;  /* 0x000000e1bee17221 */ /* 0x000fe20000010000 */
[----:B------:R-:W-:Y:S01]  /*118c0*/  ISETP.GT.AND P2, PT, R14, R210, PT ;  /* 0x000000d20e00720c */ /* 0x000fe20003f44270 */
[----:B------:R-:W-:Y:S01]  /*118d0*/  FADD.FTZ R173, R173, R172 ;  /* 0x000000acadad7221 */ /* 0x000fe20000010000 */
[----:B------:R-:W-:Y:S01]  /*118e0*/  IMAD.MOV.U32 R19, RZ, RZ, R198 ;  /* 0x000000ffff137224 */ /* 0x000fe200078e00c6 */
[----:B------:R0:W-:Y:S01]  /*118f0*/  STSM.16.M88.4 [R208], R164 ;  /* 0x000000a4d0007844 */ /* 0x0001e20000000200 */
[----:B------:R-:W-:Y:S01]  /*11900*/  WARPGROUP.ARRIVE ;  /* 0x00000000000079c5 */ /* 0x000fe20000000000 */
[----:B------:R-:W-:Y:S01]  /*11910*/  FADD.FTZ R200, R200, R225 ;  /* 0x000000e1c8c87221 */ /* 0x000fe20000010000 */
[----:B------:R-:W-:Y:S01]  /*11920*/  FADD.FTZ R174, R174, R173 ;  /* 0x000000adaeae7221 */ /* 0x000fe20000010000 */
[----:B------:R-:W-:-:S02]  /*11930*/  IMAD.MOV.U32 R190, RZ, RZ, R179 ;  /* 0x000000ffffbe7224 */ /* 0x000fc400078e00b3 */
[----:B------:R-:W-:Y:S01]  /*11940*/  FADD.FTZ R201, R201, R200 ;  /* 0x000000c8c9c97221 */ /* 0x000fe20000010000 */
[----:B------:R-:W-:Y:S01]  /*11950*/  HGMMA.64x256x16.F32 R24, R152, gdesc[UR4].tnspB, R24, gsb0 ;  /* 0x43e0000498187df0 */ /* 0x000fe20008000818 */
[----:B------:R-:W-:Y:S01]  /*11960*/  R2UR UR6, R6 ;  /* 0x00000000060672ca */ /* 0x000fe200000e0000 */
[----:B------:R-:W-:Y:S01]  /*11970*/  VIADD R6, R170, 0x100 ;  /* 0x00000100aa067836 */ /* 0x000fe20000000000 */
[----:B------:R-:W-:Y:S01]  /*11980*/  R2UR UR7, R7 ;  /* 0x00000000070772ca */ /* 0x000fe200000e0000 */
[----:B------:R-:W-:Y:S02]  /*11990*/  IMAD.MOV.U32 R7, RZ, RZ, 0x40000040 ;  /* 0x40000040ff077424 */ /* 0x000fe400078e00ff */
        /* <DEDUP_REMOVED lines=14> */
[----:B------:R-:W-:Y:S02]  /*11a80*/  WARPGROUP.DEPBAR.LE gsb0, 0x0 ;  /* 0x00008000000079c5 */ /* 0x000fe40000010000 */
[----:B------:R-:W-:Y:S01]  /*11a90*/  WARPGROUP.ARRIVE ;  /* 0x00000000000079c5 */ /* 0x000fe20000000000 */
[----:B---3--:R-:W-:-:S04]  /*11aa0*/  VIADD R152, R14, 0xffffffff ;  /* 0xffffffff0e987836 */ /* 0x008fc80000000000 */
[----:B------:R-:W-:Y:S01]  /*11ab0*/  IMAD.MOV.U32 R14, RZ, RZ, R152 ;  /* 0x000000ffff0e7224 */ /* 0x000fe200078e0098 */
[----:B------:R-:W-:Y:S01]  /*11ac0*/  HGMMA.64x256x16.F32 R24, R156, gdesc[UR4].tnspB, R24, gsb0 ;  /* 0x43e000049c187df0 */ /* 0x000fe20008000818 */
[----:B------:R-:W-:Y:S02]  /*11ad0*/  R2UR UR6, R6 ;  /* 0x00000000060672ca */ /* 0x000fe400000e0000 */
[----:B------:R-:W-:Y:S01]  /*11ae0*/  R2UR UR7, R7 ;  /* 0x00000000070772ca */ /* 0x000fe200000e0000 */
[----:B------:R-:W-:Y:S01]  /*11af0*/  IMAD.MOV.U32 R7, RZ, RZ, 0x40000040 ;  /* 0x40000040ff077424 */ /* 0x000fe200078e00ff */
[----:B------:R-:W-:Y:S01]  /*11b00*/  IADD3 R6, R170, 0x180, RZ ;  /* 0x00000180aa067810 */ /* 0x000fe20007ffe0ff */
        /* <DEDUP_REMOVED lines=9> */
[----:B------:R-:W-:Y:S02]  /*11ba0*/  IMAD.MOV.U32 R21, RZ, RZ, R171 ;  /* 0x000000ffff157224 */ /* 0x000fe400078e00ab */
[----:B------:R-:W-:Y:S01]  /*11bb0*/  FADD.FTZ R7, R224, R7 ;  /* 0x00000007e0077221 */ /* 0x000fe20000010000 */
[----:B------:R-:W-:-:S02]  /*11bc0*/  WARPGROUP.DEPBAR.LE gsb0, 0x0 ;  /* 0x00008000000079c5 */ /* 0x000fc40000010000 */
[----:B------:R-:W-:-:S15]  /*11bd0*/  WARPGROUP.ARRIVE ;  /* 0x00000000000079c5 */ /* 0x000fde0000000000 */
[----:B------:R-:W-:-:S01]  /*11be0*/  NOP ;  /* 0x0000000000007918 */ /* 0x000fc20000000000 */
        /* <DEDUP_REMOVED lines=12> */
[----:B------:R-:W-:Y:S05]  /*11cb0*/  BSYNC B0 ;  /* 0x0000000000007941 */ /* 0x000fea0003800000 */
.L_x_5474:
[----:B------:R-:W-:Y:S01]  /*11cc0*/  IMAD.MOV.U32 R190, RZ, RZ, R179 ;  /* 0x000000ffffbe7224 */ /* 0x000fe200078e00b3 */
[----:B------:R-:W-:Y:S01]  /*11cd0*/  MOV R21, R171 ;  /* 0x000000ab00157202 */ /* 0x000fe20000000f00 */
[----:B------:R-:W-:Y:S02]  /*11ce0*/  IMAD.MOV.U32 R19, RZ, RZ, R198 ;  /* 0x000000ffff137224 */ /* 0x000fe400078e00c6 */
[----:B------:R-:W-:-:S07]  /*11cf0*/  IMAD.MOV.U32 R14, RZ, RZ, R152 ;  /* 0x000000ffff0e7224 */ /* 0x000fce00078e0098 */
.L_x_5473:
[----:B------:R-:W-:Y:S05]  /*11d00*/  BSYNC B1 ;  /* 0x0000000000017941 */ /* 0x000fea0003800000 */
.L_x_5472:
[----:B0-----:R-:W0:Y:S01]  /*11d10*/  LDC R156, c[0x0][0xadc] ;  /* 0x0002b700ff9c7b82 */ /* 0x001e220000000800 */
[----:B------:R-:W-:Y:S01]  /*11d20*/  IADD3 R152, R23, 0x40, -R184 ;  /* 0x0000004017987810 */ /* 0x000fe20007ffe8b8 */
[----:B------:R-:W-:-:S04]  /*11d30*/  ULDC UR4, c[0x0][0xad4] ;  /* 0x0002b50000047ab9 */ /* 0x000fc80000000800 */
[----:B------:R-:W-:-:S04]  /*11d40*/  IMAD R152, R189, 0x40, R152 ;  /* 0x00000040bd987824 */ /* 0x000fc800078e0298 */
[----:B------:R-:W-:Y:S01]  /*11d50*/  VIADD R154, R152, -UR4 ;  /* 0x80000004989a7c36 */ /* 0x000fe20008000000 */
[----:B0-----:R-:W-:-:S13]  /*11d60*/  ISETP.GE.AND P6, PT, R156, 0x1, PT ;  /* 0x000000019c00780c */ /* 0x001fda0003fc6270 */
[----:B------:R-:W-:Y:S05]  /*11d70*/  @!P6 BRA `(.L_x_5494) ;  /* 0x000000000048e947 */ /* 0x000fea0003800000 */
[----:B------:R-:W-:Y:S01]  /*11d80*/  IMAD.MOV.U32 R155, RZ, RZ, R152 ;  /* 0x000000ffff9b7224 */ /* 0x000fe200078e0098 */
[----:B------:R-:W-:Y:S04]  /*11d90*/  BSSY B0, `(.L_x_5495) ;  /* 0x000000e000007945 */ /* 0x000fe80003800000 */
        /* <DEDUP_REMOVED lines=9> */
.L_x_5496:
[----:B------:R-:W-:-:S13]  /*11e30*/  ISETP.NE.AND P2, PT, R156, 0x1, PT ;  /* 0x000000019c00780c */ /* 0x000fda0003f45270 */
[----:B------:R-:W0:Y:S02]  /*11e40*/  @P2 LDC.64 R152, c[0x0][0xae0] ;  /* 0x0002b800ff982b82 */ /* 0x000e240000000a00 */
[----:B0-----:R-:W-:-:S05]  /*11e50*/  @P2 IMAD.HI.U32 R152, R155, R152, RZ ;  /* 0x000000989b982227 */ /* 0x001fca00078e00ff */
[----:B------:R-:W-:-:S07]  /*11e60*/  @P2 SHF.R.U32.HI R155, RZ, R153, R152 ;  /* 0x00000099ff9b2219 */ /* 0x000fce0000011698 */
.L_x_5497:
[----:B------:R-:W-:Y:S05]  /*11e70*/  BSYNC B0 ;  /* 0x0000000000007941 */ /* 0x000fea0003800000 */
.L_x_5495:
[----:B------:R-:W-:-:S05]  /*11e80*/  IMAD R155, R155, R156, RZ ;  /* 0x0000009c9b9b7224 */ /* 0x000fca00078e02ff */
[----:B------:R-:W-:-:S07]  /*11e90*/  VIMNMX R154, R154, R155, !PT ;  /* 0x0000009b9a9a7248 */ /* 0x000fce0007fe0100 */
.L_x_5494:
        /* <DEDUP_REMOVED lines=13> */
.L_x_5511:
[----:B------:R-:W-:Y:S01]  /*11f70*/  VIADD R19, R201, 0x1 ;  /* 0x00000001c9137836 */ /* 0x000fe20000000000 */
[C---:B------:R-:W-:Y:S01]  /*11f80*/  ISETP.GT.AND P2, PT, R189.reuse, R210, PT ;  /* 0x000000d2bd00720c */ /* 0x040fe20003f44270 */
[----:B------:R-:W-:-:S03]  /*11f90*/  VIADD R189, R189, 0xffffffff ;  /* 0xffffffffbdbd7836 */ /* 0x000fc60000000000 */
[----:B------:R-:W-:-:S04]  /*11fa0*/  ISETP.NE.AND P3, PT, R19, 0x2, PT ;  /* 0x000000021300780c */ /* 0x000fc80003f65270 */
[----:B------:R-:W-:Y:S02]  /*11fb0*/  SEL R21, RZ, 0x1, P3 ;  /* 0x00000001ff157807 */ /* 0x000fe40001800000 */
[----:B------:R-:W-:Y:S02]  /*11fc0*/  SEL R19, R19, RZ, P3 ;  /* 0x000000ff13137207 */ /* 0x000fe40001800000 */
[----:B------:R-:W-:Y:S01]  /*11fd0*/  LOP3.LUT R22, R22, R21, RZ, 0x3c, !PT ;  /* 0x0000001516167212 */ /* 0x000fe200078e3cff */
[----:B0-----:R-:W-:Y:S06]  /*11fe0*/  @!P0 BRA `(.L_x_5501) ;  /* 0x0000000000048947 */ /* 0x001fec0003800000 */
[----:B------:R-:W-:Y:S01]  /*11ff0*/  BPT.TRAP 0x1 ;  /* 0x000000040000795c */ /* 0x000fe20000300000 */
.L_x_5501:
[----:B------:R-:W-:Y:S01]  /*12000*/  IMAD R14, R19, 0x8, R18 ;  /* 0x00000008130e7824 */ /* 0x000fe200078e0212 */
[----:B------:R-:W-:-:S04]  /*12010*/  SHF.L.U32 R21, R22, 0x1f, RZ ;  /* 0x0000001f16157819 */ /* 0x000fc800000006ff */
[----:B------:R0:W1:Y:S01]  /*12020*/  SYNCS.PHASECHK.TRANS64.TRYWAIT P3, [R14+URZ+0x38830], R21 ;  /* 0x038830150e0075a7 */ /* 0x000062000806017f */
[----:B------:R-:W-:Y:S05]  /*12030*/  @!P0 BRA `(.L_x_5502) ;  /* 0x0000000000048947 */ /* 0x000fea0003800000 */
[----:B------:R-:W-:Y:S01]  /*12040*/  BPT.TRAP 0x1 ;  /* 0x000000040000795c */ /* 0x000fe20000300000 */
.L_x_5502:
[----:B------:R-:W-:Y:S01]  /*12050*/  BSSY B2, `(.L_x_5503) ;  /* 0x0000006000027945 */ /* 0x000fe20003800000 */
[----:B------:R-:W-:Y:S02]  /*12060*/  IMAD R198, R19, 0x200, R15 ;  /* 0x0000020013c67824 */ /* 0x000fe400078e020f */
[----:B------:R-:W-:Y:S01]  /*12070*/  IMAD.MOV.U32 R199, RZ, RZ, 0x40000040 ;  /* 0x40000040ffc77424 */ /* 0x000fe200078e00ff */
[----:B-1----:R-:W-:Y:S06]  /*12080*/  @P3 BRA `(.L_x_5504) ;  /* 0x0000000000083947 */ /* 0x002fec0003800000 */
[----:B------:R-:W1:Y:S02]  /*12090*/  SYNCS.PHASECHK.TRANS64.TRYWAIT P3, [R14+URZ+0x38830], R21 ;  /* 0x038830150e0075a7 */ /* 0x000e64000806017f */
[----:B-1----:R-:W-:Y:S05]  /*120a0*/  @!P3 BRA `(.L_x_5505) ;  /* 0x0000012000d8b947 */ /* 0x002fea0003800000 */
.L_x_5504:
[----:B------:R-:W-:Y:S05]  /*120b0*/  BSYNC B2 ;  /* 0x0000000000027941 */ /* 0x000fea0003800000 */
.L_x_5503:
        /* <DEDUP_REMOVED lines=9> */
[----:B------:R-:W-:Y:S02]  /*12150*/  R2UR UR6, R202 ;  /* 0x00000000ca0672ca */ /* 0x000fe400000e0000 */
[----:B------:R-:W-:Y:S01]  /*12160*/  R2UR UR7, R203 ;  /* 0x00000000cb0772ca */ /* 0x000fe200000e0000 */
[----:B------:R-:W-:Y:S01]  /*12170*/  IMAD.MOV.U32 R203, RZ, RZ, 0x40000040 ;  /* 0x40000040ffcb7424 */ /* 0x000fe200078e00ff */
[----:B------:R-:W-:Y:S02]  /*12180*/  R2UR UR4, R12 ;  /* 0x000000000c0472ca */ /* 0x000fe400000e0000 */
[----:B------:R-:W-:Y:S02]  /*12190*/  R2UR UR5, R13 ;  /* 0x000000000d0572ca */ /* 0x000fe400000e0000 */
        /* <DEDUP_REMOVED lines=22> */
.L_x_5506:
[----:B------:R2:W3:Y:S01]  /*12300*/  SYNCS.PHASECHK.TRANS64.TRYWAIT P3, [R14+URZ+0x38850], R21 ;  /* 0x038850150e0075a7 */ /* 0x0004e2000806017f */
[----:B------:R-:W-:Y:S05]  /*12310*/  @!P0 BRA `(.L_x_5507) ;  /* 0x0000000000048947 */ /* 0x000fea0003800000 */
[----:B------:R-:W-:Y:S01]  /*12320*/  BPT.TRAP 0x1 ;  /* 0x000000040000795c */ /* 0x000fe20000300000 */
.L_x_5507:
[----:B------:R-:W-:Y:S04]  /*12330*/  BSSY B2, `(.L_x_5508) ;  /* 0x0000004000027945 */ /* 0x000fe80003800000 */
[----:B---3--:R-:W-:Y:S05]  /*12340*/  @P3 BRA `(.L_x_5509) ;  /* 0x0000000000083947 */ /* 0x008fea0003800000 */
[----:B------:R-:W3:Y:S02]  /*12350*/  SYNCS.PHASECHK.TRANS64.TRYWAIT P3, [R14+URZ+0x38850], R21 ;  /* 0x038850150e0075a7 */ /* 0x000ee4000806017f */
[----:B---3--:R-:W-:Y:S05]  /*12360*/  @!P3 BRA `(.L_x_5510) ;  /* 0x00000120003cb947 */ /* 0x008fea0003800000 */
.L_x_5509:
[----:B------:R-:W-:Y:S05]  /*12370*/  BSYNC B2 ;  /* 0x0000000000027941 */ /* 0x000fea0003800000 */
.L_x_5508:
[----:B------:R-:W-:Y:S01]  /*12380*/  IMAD R202, R19, 0x1000, R20 ;  /* 0x0000100013ca7824 */ /* 0x000fe200078e0214 */
[----:B------:R-:W-:Y:S01]  /*12390*/  R2UR UR4, R2 ;  /* 0x00000000020472ca */ /* 0x000fe200000e0000 */
[----:B------:R-:W-:Y:S01]  /*123a0*/  IMAD.MOV.U32 R203, RZ, RZ, 0x40000040 ;  /* 0x40000040ffcb7424 */ /* 0x000fe200078e00ff */
[----:B------:R-:W-:Y:S01]  /*123b0*/  R2UR UR5, R3 ;  /* 0x00000000030572ca */ /* 0x000fe200000e0000 */
[----:B------:R-:W-:Y:S01]  /*123c0*/  WARPGROUP.ARRIVE ;  /* 0x00000000000079c5 */ /* 0x000fe20000000000 */
[----:B------:R-:W-:Y:S01]  /*123d0*/  R2UR UR6, R202 ;  /* 0x00000000ca0672ca */ /* 0x000fe200000e0000 */
[----:B------:R-:W-:Y:S01]  /*123e0*/  IMAD.MOV.U32 R199, RZ, RZ, 0x40000040 ;  /* 0x40000040ffc77424 */ /* 0x000fe200078e00ff */
[----:B------:R-:W-:Y:S01]  /*123f0*/  R2UR UR7, R203 ;  /* 0x00000000cb0772ca */ /* 0x000fe200000e0000 */
[----:B------:R-:W-:Y:S02]  /*12400*/  VIADD R198, R2, 0x2 ;  /* 0x0000000202c67836 */ /* 0x000fe40000000000 */
[----:B------:R-:W4:Y:S01]  /*12410*/  S2R R190, SR_TID.X ;  /* 0x0000000000be7919 */ /* 0x000f220000002100 */
[----:B------:R-:W-:-:S02]  /*12420*/  VIADD R203, R202, 0x800 ;  /* 0x00000800cacb7836 */ /* 0x000fc40000000000 */
[----:B------:R-:W-:Y:S02]  /*12430*/  VIADD R206, R2, 0x800 ;  /* 0x0000080002ce7836 */ /* 0x000fe40000000000 */
[----:B------:R-:W-:Y:S02]  /*12440*/  IMAD.MOV.U32 R205, RZ, RZ, 0x40000040 ;  /* 0x40000040ffcd7424 */ /* 0x000fe400078e00ff */
[----:B------:R-:W-:-:S03]  /*12450*/  IMAD.MOV.U32 R207, RZ, RZ, 0x40000040 ;  /* 0x40000040ffcf7424 */ /* 0x000fc600078e00ff */
        /* <DEDUP_REMOVED lines=9> */
[----:B----4-:R-:W-:-:S05]  /*124f0*/  SHF.R.U32.HI R190, RZ, 0x7, R190 ;  /* 0x00000007ffbe7819 */ /* 0x010fca00000116be */
[----:B0123--:R0:W1:Y:S02]  /*12500*/  SHFL.IDX PT, R21, R190, RZ, 0x1f ;  /* 0x00001fffbe157589 */ /* 0x00f06400000e0000 */
[----:B0-----:R-:W-:Y:S02]  /*12510*/  MOV R190, 0x4 ;  /* 0x0000000400be7802 */ /* 0x001fe40000000f00 */
[----:B-1----:R-:W-:-:S04]  /*12520*/  ISETP.GT.AND P3, PT, R21, 0x7f, PT ;  /* 0x0000007f1500780c */ /* 0x002fc80003f64270 */
[----:B------:R-:W-:Y:S01]  /*12530*/  SEL R21, RZ, 0x2, !P3 ;  /* 0x00000002ff157807 */ /* 0x000fe20005800000 */
        /* <DEDUP_REMOVED lines=153> */
[----:B------:R-:W-:Y:S01]  /*12ed0*/  IMAD.IADD R198, R21, 0x1, R203 ;  /* 0x0000000115c67824 */ /* 0x000fe200078e02cb */
[----:B------:R-:W-:-:S02]  /*12ee0*/  WARPGROUP.DEPBAR.LE gsb0, 0x0 ;  /* 0x00008000000079c5 */ /* 0x000fc40000010000 */
[----:B------:R-:W-:-:S09]  /*12ef0*/  WARPGROUP.ARRIVE ;  /* 0x00000000000079c5 */ /* 0x000fd20000000000 */
        /* <DEDUP_REMOVED lines=8> */
[C---:B------:R-:W-:Y:S02]  /*12f80*/  SEL R198, R190.reuse, 0x2, P3 ;  /* 0x00000002bec67807 */ /* 0x040fe40001800000 */
[----:B------:R-:W-:Y:S02]  /*12f90*/  SEL R190, R190, 0x6, !P3 ;  /* 0x00000006bebe7807 */ /* 0x000fe40005800000 */
[----:B------:R-:W-:Y:S01]  /*12fa0*/  SEL R199, R199, 0x26, P3 ;  /* 0x00000026c7c77807 */ /* 0x000fe20001800000 */
[----:B------:R-:W-:-:S03]  /*12fb0*/  IMAD.IADD R204, R203, 0x1, R198 ;  /* 0x00000001cbcc7824 */ /* 0x000fc600078e02c6 */
[----:B------:R-:W-:Y:S01]  /*12fc0*/  LOP3.LUT R199, R199, 0x6, RZ, 0xc0, !PT ;  /* 0x00000006c7c77812 */ /* 0x000fe200078ec0ff */
        /* <DEDUP_REMOVED lines=19> */
[----:B------:R-:W-:Y:S02]  /*13100*/  R2UR UR6, R204 ;  /* 0x00000000cc0672ca */ /* 0x000fe400000e0000 */
[----:B------:R-:W-:Y:S01]  /*13110*/  R2UR UR7, R205 ;  /* 0x00000000cd0772ca */ /* 0x000fe200000e0000 */
[----:B------:R-:W-:Y:S01]  /*13120*/  IMAD.MOV.U32 R205, RZ, RZ, 0x40000040 ;  /* 0x40000040ffcd7424 */ /* 0x000fe200078e00ff */
[----:B------:R-:W-:-:S04]  /*13130*/  SEL R203, R203, 0x980, P3 ;  /* 0x00000980cbcb7807 */ /* 0x000fc80001800000 */
[----:B------:R-:W-:-:S04]  /*13140*/  LOP3.LUT R203, R203, 0xa00, RZ, 0xc0, !PT ;  /* 0x00000a00cbcb7812 */ /* 0x000fc800078ec0ff */
[CC--:B------:R-:W-:Y:S02]  /*13150*/  IADD3 R204, R199.reuse, R203.reuse, R2 ;  /* 0x000000cbc7cc7210 */ /* 0x0c0fe40007ffe002 */
[----:B------:R-:W-:Y:S01]  /*13160*/  IADD3 R206, R199, R203, R202 ;  /* 0x000000cbc7ce7210 */ /* 0x000fe20007ffe0ca */
[----:B------:R-:W-:Y:S01]  /*13170*/  VIADD R199, R2, 0xa00 ;  /* 0x00000a0002c77836 */ /* 0x000fe20000000000 */
        /* <DEDUP_REMOVED lines=44> */
[----:B------:R-:W-:Y:S02]  /*13440*/  R2UR UR6, R204 ;  /* 0x00000000cc0672ca */ /* 0x000fe400000e0000 */
[----:B------:R-:W-:Y:S01]  /*13450*/  R2UR UR7, R205 ;  /* 0x00000000cd0772ca */ /* 0x000fe200000e0000 */
[----:B------:R-:W-:Y:S01]  /*13460*/  IMAD.MOV.U32 R205, RZ, RZ, 0x40000040 ;  /* 0x40000040ffcd7424 */ /* 0x000fe200078e00ff */
[----:B------:R-:W-:-:S04]  /*13470*/  SEL R203, R203, 0xb80, P3 ;  /* 0x00000b80cbcb7807 */ /* 0x000fc80001800000 */
[----:B------:R-:W-:-:S04]  /*13480*/  LOP3.LUT R203, R203, 0xe00, RZ, 0xc0, !PT ;  /* 0x00000e00cbcb7812 */ /* 0x000fc800078ec0ff */
[CC--:B------:R-:W-:Y:S02]  /*13490*/  IADD3 R204, R199.reuse, R203.reuse, R2 ;  /* 0x000000cbc7cc7210 */ /* 0x0c0fe40007ffe002 */
[----:B------:R-:W-:Y:S01]  /*134a0*/  IADD3 R206, R199, R203, R202 ;  /* 0x000000cbc7ce7210 */ /* 0x000fe20007ffe0ca */
[----:B------:R-:W-:Y:S02]  /*134b0*/  VIADD R199, R2, 0xc00 ;  /* 0x00000c0002c77836 */ /* 0x000fe40000000000 */
        /* <DEDUP_REMOVED lines=8> */
[----:B------:R-:W-:Y:S02]  /*13540*/  R2UR UR7, R207 ;  /* 0x00000000cf0772ca */ /* 0x000fe400000e0000 */
[----:B------:R-:W-:Y:S02]  /*13550*/  IADD3 R204, R199, R21, RZ ;  /* 0x00000015c7cc7210 */ /* 0x000fe40007ffe0ff */
[----:B------:R-:W-:Y:S01]  /*13560*/  MOV R207, 0x40000040 ;  /* 0x4000004000cf7802 */ /* 0x000fe20000000f00 */
[----:B------:R-:W-:-:S02]  /*13570*/  WARPGROUP.DEPBAR.LE gsb0, 0x0 ;  /* 0x00008000000079c5 */ /* 0x000fc40000010000 */
        /* <DEDUP_REMOVED lines=20> */
[----:B------:R-:W-:-:S02]  /*136c0*/  IMAD.MOV.U32 R205, RZ, RZ, 0x40000040 ;  /* 0x40000040ffcd7424 */ /* 0x000fc400078e00ff */
        /* <DEDUP_REMOVED lines=33> */
[----:B------:R-:W-:Y:S01]  /*138e0*/  R2UR UR6, R204 ;  /* 0x00000000cc0672ca */ /* 0x000fe200000e0000 */
[----:B------:R-:W-:Y:S01]  /*138f0*/  IMAD.IADD R204, R206, 0x1, R21 ;  /* 0x00000001cecc7824 */ /* 0x000fe200078e0215 */
[----:B------:R-:W-:Y:S01]  /*13900*/  R2UR UR7, R205 ;  /* 0x00000000cd0772ca */ /* 0x000fe200000e0000 */
[----:B------:R-:W-:Y:S02]  /*13910*/  IMAD.MOV.U32 R205, RZ, RZ, 0x40000040 ;  /* 0x40000040ffcd7424 */ /* 0x000fe400078e00ff */
[----:B------:R-:W-:Y:S01]  /*13920*/  IMAD.MOV.U32 R21, RZ, RZ, 0x40 ;  /* 0x00000040ff157424 */ /* 0x000fe200078e00ff */
[----:B------:R-:W-:Y:S01]  /*13930*/  R2UR UR4, R204 ;  /* 0x00000000cc0472ca */ /* 0x000fe200000e0000 */
[----:B------:R-:W-:Y:S01]  /*13940*/  IMAD.IADD R204, R206, 0x1, R198 ;  /* 0x00000001cecc7824 */ /* 0x000fe200078e02c6 */
[----:B------:R-:W-:Y:S01]  /*13950*/  R2UR UR5, R205 ;  /* 0x00000000cd0572ca */ /* 0x000fe200000e0000 */
[----:B------:R-:W-:Y:S01]  /*13960*/  IMAD.IADD R198, R198, 0x1, R203 ;  /* 0x00000001c6c67824 */ /* 0x000fe200078e02cb */
[----:B------:R-:W-:-:S02]  /*13970*/  MOV R205, 0x40000040 ;  /* 0x4000004000cd7802 */ /* 0x000fc40000000f00 */
        /* <DEDUP_REMOVED lines=13> */
[----:B------:R-:W-:Y:S01]  /*13a50*/  MOV R190, 0x1000 ;  /* 0x0000100000be7802 */ /* 0x000fe20000000f00 */
[----:B------:R-:W-:-:S03]  /*13a60*/  IMAD.MOV.U32 R203, RZ, RZ, 0x40000040 ;  /* 0x40000040ffcb7424 */ /* 0x000fc600078e00ff */
[----:B------:R-:W-:-:S04]  /*13a70*/  SEL R190, R190, 0xf80, P3 ;  /* 0x00000f80bebe7807 */ /* 0x000fc80001800000 */
[----:B------:R-:W-:-:S04]  /*13a80*/  LOP3.LUT R190, R190, 0x1e00, RZ, 0xc0, !PT ;  /* 0x00001e00bebe7812 */ /* 0x000fc800078ec0ff */
[----:B------:R-:W-:Y:S01]  /*13a90*/  IADD3 R202, R21, R190, R202 ;  /* 0x000000be15ca7210 */ /* 0x000fe20007ffe0ca */
        /* <DEDUP_REMOVED lines=8> */
[----:B------:R-:W-:Y:S01]  /*13b20*/  IADD3 R198, R21, R190, R2 ;  /* 0x000000be15c67210 */ /* 0x000fe20007ffe002 */
[----:B------:R-:W-:-:S02]  /*13b30*/  WARPGROUP.DEPBAR.LE gsb0, 0x0 ;  /* 0x00008000000079c5 */ /* 0x000fc40000010000 */
[----:B------:R-:W-:-:S08]  /*13b40*/  WARPGROUP.ARRIVE ;  /* 0x00000000000079c5 */ /* 0x000fd00000000000 */
[----:B------:R-:W-:Y:S01]  /*13b50*/  HGMMA.64x64x16.F32 R152, gdesc[UR4], R152, gsb0 ;  /* 0x00e00000049879f0 */ /* 0x000fe20008000898 */
[----:B------:R-:W-:Y:S01]  /*13b60*/  R2UR UR4, R198 ;  /* 0x00000000c60472ca */ /* 0x000fe200000e0000 */
[----:B------:R-:W-:Y:S01]  /*13b70*/  IMAD R198, R19, 0x1000, R188 ;  /* 0x0000100013c67824 */ /* 0x000fe200078e02bc */
[----:B------:R-:W-:Y:S01]  /*13b80*/  R2UR UR5, R199 ;  /* 0x00000000c70572ca */ /* 0x000fe200000e0000 */
[----:B------:R-:W-:Y:S01]  /*13b90*/  IMAD.MOV.U32 R199, RZ, RZ, 0x40000040 ;  /* 0x40000040ffc77424 */ /* 0x000fe200078e00ff */
[----:B------:R-:W-:Y:S02]  /*13ba0*/  R2UR UR6, R202 ;  /* 0x00000000ca0672ca */ /* 0x000fe400000e0000 */
[----:B------:R-:W-:Y:S01]  /*13bb0*/  R2UR UR7, R203 ;  /* 0x00000000cb0772ca */ /* 0x000fe200000e0000 */
[----:B------:R-:W-:Y:S02]  /*13bc0*/  WARPGROUP.DEPBAR.LE gsb0, 0x0 ;  /* 0x00008000000079c5 */ /* 0x000fe40000010000 */
[----:B------:R-:W-:-:S10]  /*13bd0*/  WARPGROUP.ARRIVE ;  /* 0x00000000000079c5 */ /* 0x000fd40000000000 */
[----:B------:R-:W-:Y:S01]  /*13be0*/  HGMMA.64x64x16.F32 R152, gdesc[UR4], R152, gsb0 ;  /* 0x00e00000049879f0 */ /* 0x000fe20008000898 */
[----:B------:R-:W-:Y:S02]  /*13bf0*/  R2UR UR7, R199 ;  /* 0x00000000c70772ca */ /* 0x000fe400000e0000 */
[----:B------:R-:W-:Y:S01]  /*13c00*/  R2UR UR6, R198 ;  /* 0x00000000c60672ca */ /* 0x000fe200000e0000 */
        /* <DEDUP_REMOVED lines=66> */
[----:B0-----:R-:W-:-:S05]  /*14030*/  FMNMX.FTZ R168, R180, R21, !PT ;  /* 0x00000015b4a87209 */ /* 0x001fca0007810000 */
[----:B------:R-:W0:Y:S02]  /*14040*/  SHFL.BFLY PT, R21, R168, 0x2, 0x1f ;  /* 0x0c401f00a8157f89 */ /* 0x000e2400000e0000 */
[----:B------:R-:W3:Y:S01]  /*14050*/  MUFU.TANH R156, R156 ;  /* 0x0000009c009c7308 */ /* 0x000ee20000002400 */
[----:B-1----:R-:W-:-:S07]  /*14060*/  FMNMX.FTZ R171, R153, R200, !PT ;  /* 0x000000c899ab7209 */ /* 0x002fce0007810000 */
[----:B------:R-:W1:Y:S01]  /*14070*/  MUFU.TANH R158, R158 ;  /* 0x0000009e009e7308 */ /* 0x000e620000002400 */
[----:B--2---:R-:W-:-:S07]  /*14080*/  FMNMX.FTZ R171, R154, R171, !PT ;  /* 0x000000ab9aab7209 */ /* 0x004fce0007810000 */
[----:B------:R-:W2:Y:S01]  /*14090*/  MUFU.TANH R162, R162 ;  /* 0x000000a200a27308 */ /* 0x000ea20000002400 */
[----:B---3--:R-:W-:Y:S02]  /*140a0*/  FMNMX.FTZ R171, R156, R171, !PT ;  /* 0x000000ab9cab7209 */ /* 0x008fe40007810000 */
[----:B0-----:R-:W-:-:S05]  /*140b0*/  FMNMX.FTZ R21, R168, R21, !PT ;  /* 0x00000015a8157209 */ /* 0x001fca0007810000 */
[----:B------:R-:W0:Y:S01]  /*140c0*/  MUFU.TANH R163, R163 ;  /* 0x000000a300a37308 */ /* 0x000e220000002400 */
[----:B-1----:R-:W-:Y:S01]  /*140d0*/  FMNMX.FTZ R171, R158, R171, !PT ;  /* 0x000000ab9eab7209 */ /* 0x002fe20007810000 */
[----:B------:R-:W1:Y:S06]  /*140e0*/  SHFL.BFLY PT, R168, R21, 0x1, 0x1f ;  /* 0x0c201f0015a87f89 */ /* 0x000e6c00000e0000 */
[----:B------:R-:W3:Y:S08]  /*140f0*/  MUFU.TANH R166, R166 ;  /* 0x000000a600a67308 */ /* 0x000ef00000002400 */
[----:B------:R-:W4:Y:S08]  /*14100*/  MUFU.TANH R167, R167 ;  /* 0x000000a700a77308 */ /* 0x000f300000002400 */
[----:B------:R-:W5:Y:S01]  /*14110*/  MUFU.TANH R181, R181 ;  /* 0x000000b500b57308 */ /* 0x000f620000002400 */
[----:B-1----:R-:W-:-:S02]  /*14120*/  FMNMX.FTZ R21, R21, R168, !PT ;  /* 0x000000a815157209 */ /* 0x002fc40007810000 */
[----:B--2---:R-:W-:-:S05]  /*14130*/  FMNMX.FTZ R168, R162, R171, !PT ;  /* 0x000000aba2a87209 */ /* 0x004fca0007810000 */
[----:B------:R-:W1:Y:S01]  /*14140*/  MUFU.TANH R202, R202 ;  /* 0x000000ca00ca7308 */ /* 0x000e620000002400 */
[----:B0-----:R-:W-:Y:S01]  /*14150*/  FMNMX.FTZ R171, R163, R168, !PT ;  /* 0x000000a8a3ab7209 */ /* 0x001fe20007810000 */
[----:B------:R-:W-:Y:S02]  /*14160*/  IMAD.U32 R168, RZ, RZ, UR39 ;  /* 0x00000027ffa87e24 */ /* 0x000fe4000f8e00ff */
[C---:B------:R-:W-:Y:S01]  /*14170*/  FADD.FTZ R175, -R21.reuse, R191 ;  /* 0x000000bf15af7221 */ /* 0x040fe20000010100 */
[----:B---3--:R-:W-:Y:S01]  /*14180*/  FMNMX.FTZ R170, R166, R171, !PT ;  /* 0x000000aba6aa7209 */ /* 0x008fe20007810000 */
[-C--:B------:R-:W-:Y:S02]  /*14190*/  FMUL.FTZ R191, R21, R168.reuse ;  /* 0x000000a815bf7220 */ /* 0x080fe40000410000 */
[----:B------:R-:W-:Y:S01]  /*141a0*/  FMUL.FTZ R175, R175, R168 ;  /* 0x000000a8afaf7220 */ /* 0x000fe20000410000 */
[----:B------:R-:W0:Y:S01]  /*141b0*/  MUFU.TANH R203, R203 ;  /* 0x000000cb00cb7308 */ /* 0x000e220000002400 */
[----:B----4-:R-:W-:Y:S01]  /*141c0*/  FMNMX.FTZ R170, R167, R170, !PT ;  /* 0x000000aaa7aa7209 */ /* 0x010fe20007810000 */
[-CC-:B------:R-:W-:Y:S01]  /*141d0*/  FFMA.FTZ R179, R157, R168.reuse, -R191.reuse ;  /* 0x000000a89db37223 */ /* 0x180fe200000108bf */
[-CC-:B------:R-:W-:Y:S01]  /*141e0*/  FFMA.FTZ R225, R190, R168.reuse, -R191.reuse ;  /* 0x000000a8bee17223 */ /* 0x180fe200000108bf */
[--C-:B------:R-:W-:Y:S01]  /*141f0*/  FFMA.FTZ R152, R152, R168, -R191.reuse ;  /* 0x000000a898987223 */ /* 0x100fe200000108bf */
[----:B-----5:R-:W-:Y:S01]  /*14200*/  FMNMX.FTZ R171, R181, R170, !PT ;  /* 0x000000aab5ab7209 */ /* 0x020fe20007810000 */
[-CC-:B------:R-:W-:Y:S01]  /*14210*/  FFMA.FTZ R155, R155, R168.reuse, -R191.reuse ;  /* 0x000000a89b9b7223 */ /* 0x180fe200000108bf */
[-CC-:B------:R-:W-:Y:S01]  /*14220*/  FFMA.FTZ R174, R160, R168.reuse, -R191.reuse ;  /* 0x000000a8a0ae7223 */ /* 0x180fe200000108bf */
[----:B------:R-:W2:Y:S01]  /*14230*/  MUFU.TANH R204, R204 ;  /* 0x000000cc00cc7308 */ /* 0x000ea20000002400 */
[----:B-1----:R-:W-:Y:S01]  /*14240*/  FMNMX.FTZ R170, R202, R171, !PT ;  /* 0x000000abcaaa7209 */ /* 0x002fe20007810000 */
[-CC-:B------:R-:W-:Y:S01]  /*14250*/  FFMA.FTZ R178, R164, R168.reuse, -R191.reuse ;  /* 0x000000a8a4b27223 */ /* 0x180fe200000108bf */
[-CC-:B------:R-:W-:Y:S01]  /*14260*/  FFMA.FTZ R169, R169, R168.reuse, -R191.reuse ;  /* 0x000000a8a9a97223 */ /* 0x180fe200000108bf */
[-CC-:B------:R-:W-:Y:S01]  /*14270*/  FFMA.FTZ R172, R172, R168.reuse, -R191.reuse ;  /* 0x000000a8acac7223 */ /* 0x180fe200000108bf */
[-CC-:B------:R-:W-:Y:S01]  /*14280*/  FFMA.FTZ R173, R173, R168.reuse, -R191.reuse ;  /* 0x000000a8adad7223 */ /* 0x180fe200000108bf */
[-CC-:B------:R-:W-:Y:S01]  /*14290*/  FFMA.FTZ R176, R176, R168.reuse, -R191.reuse ;  /* 0x000000a8b0b07223 */ /* 0x180fe200000108bf */
[--C-:B------:R-:W-:Y:S01]  /*142a0*/  FFMA.FTZ R177, R177, R168, -R191.reuse ;  /* 0x000000a8b1b17223 */ /* 0x100fe200000108bf */
[----:B------:R-:W1:Y:S01]  /*142b0*/  MUFU.TANH R205, R205 ;  /* 0x000000cd00cd7308 */ /* 0x000e620000002400 */
[----:B0-----:R-:W-:Y:S01]  /*142c0*/  FMNMX.FTZ R171, R203, R170, !PT ;  /* 0x000000aacbab7209 */ /* 0x001fe20007810000 */
[----:B------:R-:W-:-:S06]  /*142d0*/  FFMA.FTZ R180, R180, R168, -R191 ;  /* 0x000000a8b4b47223 */ /* 0x000fcc00000108bf */
[----:B------:R-:W0:Y:S01]  /*142e0*/  MUFU.TANH R206, R206 ;  /* 0x000000ce00ce7308 */ /* 0x000e220000002400 */
[----:B--2---:R-:W-:-:S07]  /*142f0*/  FMNMX.FTZ R170, R204, R171, !PT ;  /* 0x000000abccaa7209 */ /* 0x004fce0007810000 */
[----:B------:R-:W2:Y:S01]  /*14300*/  MUFU.TANH R207, R207 ;  /* 0x000000cf00cf7308 */ /* 0x000ea20000002400 */
[----:B-1----:R-:W-:-:S07]  /*14310*/  FMNMX.FTZ R171, R205, R170, !PT ;  /* 0x000000aacdab7209 */ /* 0x002fce0007810000 */
[----:B------:R-:W1:Y:S01]  /*14320*/  MUFU.TANH R222, R222 ;  /* 0x000000de00de7308 */ /* 0x000e620000002400 */
[----:B0-----:R-:W-:Y:S01]  /*14330*/  FMNMX.FTZ R170, R206, R171, !PT ;  /* 0x000000abceaa7209 */ /* 0x001fe20007810000 */
[----:B------:R-:W-:-:S06]  /*14340*/  FFMA.FTZ R171, R159, R168, -R191 ;  /* 0x000000a89fab7223 */ /* 0x000fcc00000108bf */
[----:B------:R0:W3:Y:S01]  /*14350*/  MUFU.EX2 R183, R175 ;  /* 0x000000af00b77308 */ /* 0x0000e20000000800 */
[----:B--2---:R-:W-:-:S07]  /*14360*/  FMNMX.FTZ R157, R207, R170, !PT ;  /* 0x000000aacf9d7209 */ /* 0x004fce0007810000 */
[----:B------:R2:W-:Y:S01]  /*14370*/  MUFU.EX2 R170, R179 ;  /* 0x000000b300aa7308 */ /* 0x0005e20000000800 */
[----:B-1----:R-:W-:Y:S01]  /*14380*/  FMNMX.FTZ R157, R222, R157, !PT ;  /* 0x0000009dde9d7209 */ /* 0x002fe20007810000 */
[----:B0-----:R-:W-:-:S04]  /*14390*/  FFMA.FTZ R175, R161, R168, -R191 ;  /* 0x000000a8a1af7223 */ /* 0x001fc800000108bf */
[----:B------:R-:W0:Y:S02]  /*143a0*/  SHFL.BFLY PT, R182, R157, 0x2, 0x1f ;  /* 0x0c401f009db67f89 */ /* 0x000e2400000e0000 */
[----:B------:R-:W1:Y:S01]  /*143b0*/  MUFU.EX2 R152, R152 ;  /* 0x0000009800987308 */ /* 0x000e620000000800 */
[--C-:B--2---:R-:W-:Y:S01]  /*143c0*/  FFMA.FTZ R179, R165, R168, -R191.reuse ;  /* 0x000000a8a5b37223 */ /* 0x104fe200000108bf */
[-C--:B---3--:R-:W-:Y:S01]  /*143d0*/  FMUL.FTZ R24, R24, R183.reuse ;  /* 0x000000b718187220 */ /* 0x088fe20000410000 */
        /* <DEDUP_REMOVED lines=16> */
[-C--:B------:R-:W-:Y:S01]  /*144e0*/  FMUL.FTZ R52, R52, R183.reuse ;  /* 0x000000b734347220 */ /* 0x080fe20000410000 */
[-C--:B------:R-:W-:Y:S01]  /*144f0*/  FMUL.FTZ R53, R53, R183.reuse ;  /* 0x000000b735357220 */ /* 0x080fe20000410000 */
[-C--:B------:R-:W-:Y:S01]  /*14500*/  FMUL.FTZ R56, R56, R183.reuse ;  /* 0x000000b738387220 */ /* 0x080fe20000410000 */
[----:B0-----:R-:W-:Y:S01]  /*14510*/  FMNMX.FTZ R159, R157, R182, !PT ;  /* 0x000000b69d9f7209 */ /* 0x001fe20007810000 */
[----:B------:R-:W-:Y:S01]  /*14520*/  FFMA.FTZ R182, R199, R168, -R191 ;  /* 0x000000a8c7b67223 */ /* 0x000fe200000108bf */
[----:B------:R-:W-:Y:S01]  /*14530*/  MUFU.EX2 R171, R171 ;  /* 0x000000ab00ab7308 */ /* 0x000fe20000000800 */
[-C--:B------:R-:W-:Y:S01]  /*14540*/  FMUL.FTZ R57, R57, R183.reuse ;  /* 0x000000b739397220 */ /* 0x080fe20000410000 */
[-C--:B------:R-:W-:Y:S01]  /*14550*/  FMUL.FTZ R60, R60, R183.reuse ;  /* 0x000000b73c3c7220 */ /* 0x080fe20000410000 */
        /* <DEDUP_REMOVED lines=33> */
[----:B------:R-:W-:Y:S01]  /*14770*/  FFMA.FTZ R191, R158, R168, -R159 ;  /* 0x000000a89ebf7223 */ /* 0x000fe2000001089f */
[----:B------:R-:W-:-:S02]  /*14780*/  IMAD.MOV R158, RZ, RZ, -R195 ;  /* 0x000000ffff9e7224 */ /* 0x000fc400078e0ac3 */
[-C--:B------:R-:W-:Y:S01]  /*14790*/  FMUL.FTZ R157, R157, R168.reuse ;  /* 0x000000a89d9d7220 */ /* 0x080fe20000410000 */
[-CC-:B------:R-:W-:Y:S01]  /*147a0*/  FFMA.FTZ R153, R153, R168.reuse, -R159.reuse ;  /* 0x000000a899997223 */ /* 0x180fe2000001089f */
[-CC-:B------:R-:W-:Y:S01]  /*147b0*/  FFMA.FTZ R154, R154, R168.reuse, -R159.reuse ;  /* 0x000000a89a9a7223 */ /* 0x180fe2000001089f */
[--C-:B------:R-:W-:Y:S01]  /*147c0*/  FFMA.FTZ R156, R156, R168, -R159.reuse ;  /* 0x000000a89c9c7223 */ /* 0x100fe2000001089f */
[----:B------:R-:W-:Y:S01]  /*147d0*/  ISETP.NE.AND P3, PT, R185, R158, PT ;  /* 0x0000009eb900720c */ /* 0x000fe20003f65270 */
[----:B------:R-:W-:Y:S01]  /*147e0*/  @!P1 VIADD R158, R14, 0x38840 ;  /* 0x000388400e9e9836 */ /* 0x000fe20000000000 */
[----:B------:R-:W0:Y:S01]  /*147f0*/  MUFU.EX2 R157, R157 ;  /* 0x0000009d009d7308 */ /* 0x000e220000000800 */
[-CC-:B------:R-:W-:Y:S01]  /*14800*/  FFMA.FTZ R160, R204, R168.reuse, -R159.reuse ;  /* 0x000000a8cca07223 */ /* 0x180fe2000001089f */
[-CC-:B------:R-:W-:Y:S01]  /*14810*/  FFMA.FTZ R200, R162, R168.reuse, -R159.reuse ;  /* 0x000000a8a2c87223 */ /* 0x180fe2000001089f */
[-CC-:B------:R-:W-:Y:S01]  /*14820*/  FFMA.FTZ R223, R163, R168.reuse, -R159.reuse ;  /* 0x000000a8a3df7223 */ /* 0x180fe2000001089f */
[----:B------:R-:W-:Y:S01]  /*14830*/  @!P1 PRMT R158, RZ, 0x654, R158 ;  /* 0x00000654ff9e9816 */ /* 0x000fe2000000009e */
[-CC-:B------:R-:W-:Y:S01]  /*14840*/  FFMA.FTZ R224, R166, R168.reuse, -R159.reuse ;  /* 0x000000a8a6e07223 */ /* 0x180fe2000001089f */
[-CC-:B------:R-:W-:Y:S01]  /*14850*/  FFMA.FTZ R226, R167, R168.reuse, -R159.reuse ;  /* 0x000000a8a7e27223 */ /* 0x180fe2000001089f */
[-CC-:B------:R-:W-:Y:S01]  /*14860*/  FFMA.FTZ R204, R205, R168.reuse, -R159.reuse ;  /* 0x000000a8cdcc7223 */ /* 0x180fe2000001089f */
[----:B------:R1:W-:Y:S01]  /*14870*/  @!P1 SYNCS.ARRIVE.TRANS64.RED.A1T0 RZ, [R158+URZ], RZ ;  /* 0x000000ff9eff99a7 */ /* 0x0003e2000810043f */
[----:B------:R-:W2:Y:S01]  /*14880*/  MUFU.EX2 R153, R153 ;  /* 0x0000009900997308 */ /* 0x000ea20000000800 */
[-CC-:B------:R-:W-:Y:S01]  /*14890*/  FFMA.FTZ R181, R181, R168.reuse, -R159.reuse ;  /* 0x000000a8b5b57223 */ /* 0x180fe2000001089f */
[----:B------:R-:W-:Y:S01]  /*148a0*/  @!P3 LEA R161, R201, R193, 0x6 ;  /* 0x000000c1c9a1b211 */ /* 0x000fe200078e30ff */
[-CC-:B------:R-:W-:Y:S01]  /*148b0*/  FFMA.FTZ R202, R202, R168.reuse, -R159.reuse ;  /* 0x000000a8caca7223 */ /* 0x180fe2000001089f */
[-CC-:B------:R-:W-:Y:S01]  /*148c0*/  FFMA.FTZ R203, R203, R168.reuse, -R159.reuse ;  /* 0x000000a8cbcb7223 */ /* 0x180fe2000001089f */
[-CC-:B------:R-:W-:Y:S01]  /*148d0*/  FFMA.FTZ R205, R206, R168.reuse, -R159.reuse ;  /* 0x000000a8cecd7223 */ /* 0x180fe2000001089f */
[-CC-:B------:R-:W-:Y:S01]  /*148e0*/  FFMA.FTZ R206, R222, R168.reuse, -R159.reuse ;  /* 0x000000a8dece7223 */ /* 0x180fe2000001089f */
[----:B-1----:R-:W-:Y:S01]  /*148f0*/  @!P3 IMAD R158, R161, 0x4, R18 ;  /* 0x00000004a19eb824 */ /* 0x002fe200078e0212 */
[----:B------:R-:W1:Y:S01]  /*14900*/  MUFU.EX2 R154, R154 ;  /* 0x0000009a009a7308 */ /* 0x000e620000000800 */
[----:B------:R-:W-:Y:S01]  /*14910*/  FFMA.FTZ R207, R207, R168, -R159 ;  /* 0x000000a8cfcf7223 */ /* 0x000fe2000001089f */
[-C--:B------:R-:W-:Y:S01]  /*14920*/  FMUL.FTZ R112, R112, R183.reuse ;  /* 0x000000b770707220 */ /* 0x080fe20000410000 */
[-C--:B------:R-:W-:Y:S01]  /*14930*/  FMUL.FTZ R113, R113, R183.reuse ;  /* 0x000000b771717220 */ /* 0x080fe20000410000 */
[----:B------:R-:W-:Y:S01]  /*14940*/  @!P3 STS [R158+0x38400], R183 ;  /* 0x038400b79e00b388 */ /* 0x000fe20000000800 */
[-C--:B------:R-:W-:Y:S01]  /*14950*/  FMUL.FTZ R116, R116, R183.reuse ;  /* 0x000000b774747220 */ /* 0x080fe20000410000 */
[-C--:B------:R-:W-:Y:S01]  /*14960*/  FMUL.FTZ R117, R117, R183.reuse ;  /* 0x000000b775757220 */ /* 0x080fe20000410000 */
[-C--:B------:R-:W-:Y:S01]  /*14970*/  FMUL.FTZ R120, R120, R183.reuse ;  /* 0x000000b778787220 */ /* 0x080fe20000410000 */
[----:B0-----:R0:W-:Y:S01]  /*14980*/  @!P3 STS [R158+0x38420], R157 ;  /* 0x0384209d9e00b388 */ /* 0x0011e20000000800 */
        /* <DEDUP_REMOVED lines=18> */
[----:B--2---:R-:W-:Y:S01]  /*14ab0*/  FFMA.FTZ R7, R157, R7, R153 ;  /* 0x000000079d077223 */ /* 0x004fe20000010099 */
[C---:B------:R-:W-:Y:S01]  /*14ac0*/  FADD.FTZ R6, R225.reuse, R6 ;  /* 0x00000006e1067221 */ /* 0x040fe20000010000 */
[----:B-1----:R-:W-:Y:S01]  /*14ad0*/  F2FP.F16.F32.PACK_AB R153, R154, R153 ;  /* 0x000000999a99723e */ /* 0x002fe200000000ff */
[----:B------:R-:W-:Y:S01]  /*14ae0*/  FMUL.FTZ R26, R26, R157 ;  /* 0x0000009d1a1a7220 */ /* 0x000fe20000410000 */
[----:B------:R-:W-:Y:S01]  /*14af0*/  FADD.FTZ R7, R154, R7 ;  /* 0x000000079a077221 */ /* 0x000fe20000010000 */
[----:B------:R-:W-:Y:S01]  /*14b00*/  F2FP.F16.F32.PACK_AB R154, R170, R155 ;  /* 0x0000009baa9a723e */ /* 0x000fe200000000ff */
[----:B------:R-:W1:Y:S01]  /*14b10*/  MUFU.EX2 R223, R223 ;  /* 0x000000df00df7308 */ /* 0x000e620000000800 */
        /* <DEDUP_REMOVED lines=71> */
[----:B------:R4:W5:Y:S01]  /*14f90*/  MUFU.EX2 R201, R160 ;  /* 0x000000a000c97308 */ /* 0x0009620000000800 */
[----:B------:R-:W-:Y:S01]  /*14fa0*/  FMUL.FTZ R151, R151, R157 ;  /* 0x0000009d97977220 */ /* 0x000fe20000410000 */
[----:B---3--:R-:W-:Y:S01]  /*14fb0*/  FADD.FTZ R222, R156, R7 ;  /* 0x000000079cde7221 */ /* 0x008fe20000010000 */
[----:B0-----:R-:W-:Y:S01]  /*14fc0*/  F2FP.F16.F32.PACK_AB R158, R178, R175 ;  /* 0x000000afb29e723e */ /* 0x001fe200000000ff */
[----:B------:R-:W-:Y:S01]  /*14fd0*/  IMAD.MOV.U32 R7, RZ, RZ, 0x40000040 ;  /* 0x40000040ff077424 */ /* 0x000fe200078e00ff */
[----:B-1----:R-:W-:Y:S01]  /*14fe0*/  F2FP.F16.F32.PACK_AB R157, R223, R200 ;  /* 0x000000c8df9d723e */ /* 0x002fe200000000ff */
[----:B------:R-:W-:Y:S01]  /*14ff0*/  IMAD.MOV.U32 R199, RZ, RZ, 0x40000040 ;  /* 0x40000040ffc77424 */ /* 0x000fe200078e00ff */
[----:B--2---:R-:W-:Y:S01]  /*15000*/  F2FP.F16.F32.PACK_AB R159, R226, R224 ;  /* 0x000000e0e29f723e */ /* 0x004fe200000000ff */
[----:B------:R-:W-:Y:S01]  /*15010*/  MUFU.EX2 R176, R176 ;  /* 0x000000b000b07308 */ /* 0x000fe20000000800 */
[----:B----4-:R-:W-:-:S02]  /*15020*/  F2FP.F16.F32.PACK_AB R160, R169, R179 ;  /* 0x000000b3a9a0723e */ /* 0x010fc400000000ff */
[----:B-----5:R-:W-:Y:S02]  /*15030*/  F2FP.F16.F32.PACK_AB R161, R202, R181 ;  /* 0x000000b5caa1723e */ /* 0x020fe400000000ff */
[----:B------:R-:W-:Y:S02]  /*15040*/  F2FP.F16.F32.PACK_AB R162, R173, R172 ;  /* 0x000000acada2723e */ /* 0x000fe400000000ff */
[----:B------:R-:W-:Y:S01]  /*15050*/  @!P1 IADD3 R14, R14, 0x38860, RZ ;  /* 0x000388600e0e9810 */ /* 0x000fe20007ffe0ff */
[----:B------:R-:W0:Y:S01]  /*15060*/  MUFU.EX2 R182, R182 ;  /* 0x000000b600b67308 */ /* 0x000e220000000800 */
[----:B------:R-:W-:Y:S02]  /*15070*/  F2FP.F16.F32.PACK_AB R163, R201, R203 ;  /* 0x000000cbc9a3723e */ /* 0x000fe400000000ff */
[----:B------:R-:W-:-:S05]  /*15080*/  @!P1 PRMT R14, RZ, 0x654, R14 ;  /* 0x00000654ff0e9816 */ /* 0x000fca000000000e */
[----:B------:R-:W-:Y:S08]  /*15090*/  MUFU.EX2 R177, R177 ;  /* 0x000000b100b17308 */ /* 0x000ff00000000800 */
[----:B------:R-:W1:Y:S01]  /*150a0*/  MUFU.EX2 R180, R180 ;  /* 0x000000b400b47308 */ /* 0x000e620000000800 */
[----:B0-----:R-:W-:-:S07]  /*150b0*/  F2FP.F16.F32.PACK_AB R164, R182, R176 ;  /* 0x000000b0b6a4723e */ /* 0x001fce00000000ff */
[----:B------:R-:W-:Y:S08]  /*150c0*/  MUFU.EX2 R204, R204 ;  /* 0x000000cc00cc7308 */ /* 0x000ff00000000800 */
[----:B------:R-:W0:Y:S01]  /*150d0*/  MUFU.EX2 R205, R205 ;  /* 0x000000cd00cd7308 */ /* 0x000e220000000800 */
[----:B-1----:R-:W-:-:S07]  /*150e0*/  F2FP.F16.F32.PACK_AB R166, R180, R177 ;  /* 0x000000b1b4a6723e */ /* 0x002fce00000000ff */
[----:B------:R1:W-:Y:S08]  /*150f0*/  MUFU.EX2 R183, R207 ;  /* 0x000000cf00b77308 */ /* 0x0003f00000000800 */
[----:B------:R-:W2:Y:S01]  /*15100*/  MUFU.EX2 R206, R206 ;  /* 0x000000ce00ce7308 */ /* 0x000ea20000000800 */
[----:B-1----:R-:W-:Y:S01]  /*15110*/  FADD.FTZ R207, R155, R6 ;  /* 0x000000069bcf7221 */ /* 0x002fe20000010000 */
[----:B------:R-:W-:Y:S01]  /*15120*/  F2FP.F16.F32.PACK_AB R155, R191, R156 ;  /* 0x0000009cbf9b723e */ /* 0x000fe200000000ff */
[----:B------:R-:W-:Y:S01]  /*15130*/  BAR.SYNC.DEFER_BLOCKING 0xf, 0x100 ;  /* 0x03c4000000007b1d */ /* 0x000fe20000010000 */
[----:B------:R-:W-:Y:S01]  /*15140*/  F2FP.F16.F32.PACK_AB R156, R174, R171 ;  /* 0x000000abae9c723e */ /* 0x000fe200000000ff */
[----:B------:R-:W-:Y:S01]  /*15150*/  VIADD R6, R198, 0x80 ;  /* 0x00000080c6067836 */ /* 0x000fe20000000000 */
[----:B0-----:R-:W-:Y:S01]  /*15160*/  F2FP.F16.F32.PACK_AB R165, R205, R204 ;  /* 0x000000cccda5723e */ /* 0x001fe200000000ff */
[----:B------:R-:W-:Y:S01]  /*15170*/  FADD.FTZ R170, R170, R207 ;  /* 0x000000cfaaaa7221 */ /* 0x000fe20000010000 */
[----:B------:R-:W-:-:S03]  /*15180*/  FADD.FTZ R191, R191, R222 ;  /* 0x000000debfbf7221 */ /* 0x000fc60000010000 */
[----:B------:R-:W-:Y:S01]  /*15190*/  FADD.FTZ R171, R171, R170 ;  /* 0x000000aaabab7221 */ /* 0x000fe20000010000 */
[----:B------:R-:W-:Y:S01]  /*151a0*/  FADD.FTZ R200, R200, R191 ;  /* 0x000000bfc8c87221 */ /* 0x000fe20000010000 */
[----:B------:R-:W-:Y:S02]  /*151b0*/  IMAD.MOV.U32 R191, RZ, RZ, R21 ;  /* 0x000000ffffbf7224 */ /* 0x000fe400078e0015 */
[----:B------:R-:W-:Y:S01]  /*151c0*/  FADD.FTZ R174, R174, R171 ;  /* 0x000000abaeae7221 */ /* 0x000fe20000010000 */
[----:B------:R-:W-:Y:S01]  /*151d0*/  FADD.FTZ R223, R223, R200 ;  /* 0x000000c8dfdf7221 */ /* 0x000fe20000010000 */
[----:B--2---:R-:W-:Y:S01]  /*151e0*/  F2FP.F16.F32.PACK_AB R167, R206, R183 ;  /* 0x000000b7cea7723e */ /* 0x004fe200000000ff */
[----:B------:R-:W-:Y:S02]  /*151f0*/  IMAD.MOV.U32 R200, RZ, RZ, R190 ;  /* 0x000000ffffc87224 */ /* 0x000fe400078e00be */
[----:B------:R-:W-:Y:S01]  /*15200*/  FADD.FTZ R175, R175, R174 ;  /* 0x000000aeafaf7221 */ /* 0x000fe20000010000 */
[----:B------:R-:W-:-:S03]  /*15210*/  FADD.FTZ R223, R224, R223 ;  /* 0x000000dfe0df7221 */ /* 0x000fc60000010000 */
[----:B------:R-:W-:Y:S01]  /*15220*/  FADD.FTZ R178, R178, R175 ;  /* 0x000000afb2b27221 */ /* 0x000fe20000010000 */
[----:B------:R-:W-:Y:S01]  /*15230*/  FADD.FTZ R226, R226, R223 ;  /* 0x000000dfe2e27221 */ /* 0x000fe20000010000 */
[----:B------:R0:W-:Y:S02]  /*15240*/  STSM.16.M88.4 [R196+0x36400], R152 ;  /* 0x03640098c4007844 */ /* 0x0001e40000000200 */
[----:B------:R-:W-:Y:S01]  /*15250*/  FADD.FTZ R178, R179, R178 ;  /* 0x000000b2b3b27221 */ /* 0x000fe20000010000 */
[----:B------:R-:W-:Y:S01]  /*15260*/  FADD.FTZ R181, R181, R226 ;  /* 0x000000e2b5b57221 */ /* 0x000fe20000010000 */
[----:B------:R0:W-:Y:S02]  /*15270*/  STSM.16.M88.4 [R209], R156 ;  /* 0x0000009cd1007844 */ /* 0x0001e40000000200 */
[----:B------:R-:W-:Y:S01]  /*15280*/  FADD.FTZ R169, R169, R178 ;  /* 0x000000b2a9a97221 */ /* 0x000fe20000010000 */
[----:B------:R-:W-:Y:S01]  /*15290*/  FADD.FTZ R202, R202, R181 ;  /* 0x000000b5caca7221 */ /* 0x000fe20000010000 */
[----:B------:R0:W-:Y:S02]  /*152a0*/  STSM.16.M88.4 [R197], R160 ;  /* 0x000000a0c5007844 */ /* 0x0001e40000000200 */
[----:B------:R-:W-:Y:S01]  /*152b0*/  FADD.FTZ R172, R172, R169 ;  /* 0x000000a9acac7221 */ /* 0x000fe20000010000 */
[----:B------:R-:W-:Y:S01]  /*152c0*/  FADD.FTZ R202, R203, R202 ;  /* 0x000000cacbca7221 */ /* 0x000fe20000010000 */
[----:B------:R0:W-:Y:S01]  /*152d0*/  STSM.16.M88.4 [R208], R164 ;  /* 0x000000a4d0007844 */ /* 0x0001e20000000200 */
[----:B------:R-:W-:Y:S01]  /*152e0*/  WARPGROUP.ARRIVE ;  /* 0x00000000000079c5 */ /* 0x000fe20000000000 */
[----:B------:R-:W-:Y:S01]  /*152f0*/  FADD.FTZ R173, R173, R172 ;  /* 0x000000acadad7221 */ /* 0x000fe20000010000 */
[----:B------:R-:W-:-:S03]  /*15300*/  FADD.FTZ R201, R201, R202 ;  /* 0x000000cac9c97221 */ /* 0x000fc60000010000 */
[----:B------:R-:W-:Y:S01]  /*15310*/  FADD.FTZ R173, R176, R173 ;  /* 0x000000adb0ad7221 */ /* 0x000fe20000010000 */
[----:B------:R-:W-:Y:S01]  /*15320*/  HGMMA.64x256x16.F32 R24, R152, gdesc[UR4].tnspB, R24, gsb0 ;  /* 0x43e0000498187df0 */ /* 0x000fe20008000818 */
[----:B------:R-:W-:Y:S01]  /*15330*/  R2UR UR6, R6 ;  /* 0x00000000060672ca */ /* 0x000fe200000e0000 */
[----:B------:R-:W-:Y:S01]  /*15340*/  VIADD R6, R198, 0x100 ;  /* 0x00000100c6067836 */ /* 0x000fe20000000000 */
[----:B------:R-:W-:Y:S01]  /*15350*/  R2UR UR7, R7 ;  /* 0x00000000070772ca */ /* 0x000fe200000e0000 */
[----:B------:R-:W-:Y:S02]  /*15360*/  IMAD.MOV.U32 R7, RZ, RZ, 0x40000040 ;  /* 0x40000040ff077424 */ /* 0x000fe400078e00ff */
[----:B------:R-:W-:Y:S01]  /*15370*/  FADD.FTZ R204, R204, R201 ;  /* 0x000000c9cccc7221 */ /* 0x000fe20000010000 */
[----:B------:R-:W-:Y:S02]  /*15380*/  VIADD R198, R198, 0x180 ;  /* 0x00000180c6c67836 */ /* 0x000fe40000000000 */
[----:B------:R-:W-:Y:S01]  /*15390*/  FADD.FTZ R182, R182, R173 ;  /* 0x000000adb6b67221 */ /* 0x000fe20000010000 */
[----:B------:R-:W-:-:S02]  /*153a0*/  IMAD.MOV.U32 R201, RZ, RZ, R19 ;  /* 0x000000ffffc97224 */ /* 0x000fc400078e0013 */
[----:B------:R-:W-:Y:S01]  /*153b0*/  FADD.FTZ R204, R205, R204 ;  /* 0x000000cccdcc7221 */ /* 0x000fe20000010000 */
[----:B------:R-:W-:Y:S01]  /*153c0*/  FADD.FTZ R177, R177, R182 ;  /* 0x000000b6b1b17221 */ /* 0x000fe20000010000 */
[----:B------:R-:W-:Y:S02]  /*153d0*/  WARPGROUP.DEPBAR.LE gsb0, 0x0 ;  /* 0x00008000000079c5 */ /* 0x000fe40000010000 */
[----:B------:R-:W-:-:S12]  /*153e0*/  WARPGROUP.ARRIVE ;  /* 0x00000000000079c5 */ /* 0x000fd80000000000 */
[----:B------:R-:W-:Y:S01]  /*153f0*/  HGMMA.64x256x16.F32 R24, R156, gdesc[UR4].tnspB, R24, gsb0 ;  /* 0x43e000049c187df0 */ /* 0x000fe20008000818 */
[----:B------:R-:W-:Y:S01]  /*15400*/  R2UR UR6, R6 ;  /* 0x00000000060672ca */ /* 0x000fe200000e0000 */
[----:B------:R-:W-:Y:S01]  /*15410*/  FADD.FTZ R6, R180, R177 ;  /* 0x000000b1b4067221 */ /* 0x000fe20000010000 */
[----:B------:R-:W-:Y:S01]  /*15420*/  R2UR UR7, R7 ;  /* 0x00000000070772ca */ /* 0x000fe200000e0000 */
[----:B------:R-:W-:-:S04]  /*15430*/  FADD.FTZ R7, R183, R204 ;  /* 0x000000ccb7077221 */ /* 0x000fc80000010000 */
[----:B------:R-:W-:Y:S01]  /*15440*/  FADD.FTZ R7, R206, R7 ;  /* 0x00000007ce077221 */ /* 0x000fe20000010000 */
[----:B------:R-:W-:Y:S02]  /*15450*/  WARPGROUP.DEPBAR.LE gsb0, 0x0 ;  /* 0x00008000000079c5 */ /* 0x000fe40000010000 */
[----:B------:R-:W-:-:S15]  /*15460*/  WARPGROUP.ARRIVE ;  /* 0x00000000000079c5 */ /* 0x000fde0000000000 */
[----:B------:R-:W-:-:S02]  /*15470*/  NOP ;  /* 0x0000000000007918 */ /* 0x000fc40000000000 */
        /* <DEDUP_REMOVED lines=19> */
.L_x_5500:
[----:B0-----:R-:W-:-:S07]  /*155b0*/  IMAD.MOV.U32 R14, RZ, RZ, R189 ;  /* 0x000000ffff0e7224 */ /* 0x001fce00078e00bd */
.L_x_5499:
[----:B------:R-:W-:Y:S05]  /*155c0*/  BSYNC B1 ;  /* 0x0000000000017941 */ /* 0x000fea0003800000 */
.L_x_5498:
        /* <DEDUP_REMOVED lines=8> */
.L_x_5532:
[----:B------:R-:W-:-:S05]  /*15650*/  VIADD R19, R200, 0x1 ;  /* 0x00000001c8137836 */ /* 0x000fca0000000000 */
[----:B------:R-:W-:-:S04]  /*15660*/  ISETP.NE.AND P2, PT, R19, 0x2, PT ;  /* 0x000000021300780c */ /* 0x000fc80003f45270 */
[----:B------:R-:W-:Y:S02]  /*15670*/  SEL R21, RZ, 0x1, P2 ;  /* 0x00000001ff157807 */ /* 0x000fe40001000000 */
[----:B------:R-:W-:Y:S02]  /*15680*/  SEL R19, R19, RZ, P2 ;  /* 0x000000ff13137207 */ /* 0x000fe40001000000 */
[----:B------:R-:W-:Y:S01]  /*15690*/  LOP3.LUT R22, R22, R21, RZ, 0x3c, !PT ;  /* 0x0000001516167212 */ /* 0x000fe200078e3cff */
[----:B-1----:R-:W-:Y:S06]  /*156a0*/  @!P0 BRA `(.L_x_5514) ;  /* 0x0000000000048947 */ /* 0x002fec0003800000 */
[----:B------:R-:W-:Y:S01]  /*156b0*/  BPT.TRAP 0x1 ;  /* 0x000000040000795c */ /* 0x000fe20000300000 */
.L_x_5514:
[----:B------:R-:W-:Y:S01]  /*156c0*/  IMAD R191, R19, 0x8, R18 ;  /* 0x0000000813bf7824 */ /* 0x000fe200078e0212 */
[----:B------:R-:W-:-:S04]  /*156d0*/  SHF.L.U32 R190, R22, 0x1f, RZ ;  /* 0x0000001f16be7819 */ /* 0x000fc800000006ff */
[----:B------:R0:W1:Y:S01]  /*156e0*/  SYNCS.PHASECHK.TRANS64.TRYWAIT P2, [R191+URZ+0x38830], R190 ;  /* 0x038830bebf0075a7 */ /* 0x000062000804017f */
[----:B------:R-:W-:Y:S05]  /*156f0*/  @!P0 BRA `(.L_x_5515) ;  /* 0x0000000000048947 */ /* 0x000fea0003800000 */
[----:B------:R-:W-:Y:S01]  /*15700*/  BPT.TRAP 0x1 ;  /* 0x000000040000795c */ /* 0x000fe20000300000 */
.L_x_5515:
[----:B------:R-:W-:Y:S01]  /*15710*/  BSSY B1, `(.L_x_5516) ;  /* 0x0000006000017945 */ /* 0x000fe20003800000 */
[----:B------:R-:W-:Y:S02]  /*15720*/  IMAD R202, R19, 0x200, R15 ;  /* 0x0000020013ca7824 */ /* 0x000fe400078e020f */
[----:B------:R-:W-:Y:S01]  /*15730*/  IMAD.MOV.U32 R203, RZ, RZ, 0x40000040 ;  /* 0x40000040ffcb7424 */ /* 0x000fe200078e00ff */
[----:B-1----:R-:W-:Y:S06]  /*15740*/  @P2 BRA `(.L_x_5517) ;  /* 0x0000000000082947 */ /* 0x002fec0003800000 */
[----:B------:R-:W1:Y:S02]  /*15750*/  SYNCS.PHASECHK.TRANS64.TRYWAIT P2, [R191+URZ+0x38830], R190 ;  /* 0x038830bebf0075a7 */ /* 0x000e64000804017f */
[----:B-1----:R-:W-:Y:S05]  /*15760*/  @!P2 BRA `(.L_x_5518) ;  /* 0x000000ec0050a947 */ /* 0x002fea0003800000 */
.L_x_5517:
[----:B------:R-:W-:Y:S05]  /*15770*/  BSYNC B1 ;  /* 0x0000000000017941 */ /* 0x000fea0003800000 */
.L_x_5516:
        /* <DEDUP_REMOVED lines=36> */
.L_x_5519:
[----:B------:R2:W3:Y:S01]  /*159c0*/  SYNCS.PHASECHK.TRANS64.TRYWAIT P2, [R191+URZ+0x38850], R190 ;  /* 0x038850bebf0075a7 */ /* 0x0004e2000804017f */
[----:B------:R-:W-:Y:S05]  /*159d0*/  @!P0 BRA `(.L_x_5520) ;  /* 0x0000000000048947 */ /* 0x000fea0003800000 */
[----:B------:R-:W-:Y:S01]  /*159e0*/  BPT.TRAP 0x1 ;  /* 0x000000040000795c */ /* 0x000fe20000300000 */
.L_x_5520:
[----:B------:R-:W-:Y:S04]  /*159f0*/  BSSY B1, `(.L_x_5521) ;  /* 0x0000004000017945 */ /* 0x000fe80003800000 */
[----:B---3--:R-:W-:Y:S05]  /*15a00*/  @P2 BRA `(.L_x_5522) ;  /* 0x0000000000082947 */ /* 0x008fea0003800000 */
[----:B------:R-:W3:Y:S02]  /*15a10*/  SYNCS.PHASECHK.TRANS64.TRYWAIT P2, [R191+URZ+0x38850], R190 ;  /* 0x038850bebf0075a7 */ /* 0x000ee4000804017f */
[----:B---3--:R-:W-:Y:S05]  /*15a20*/  @!P2 BRA `(.L_x_5523) ;  /* 0x000000e800b4a947 */ /* 0x008fea0003800000 */
.L_x_5522:
[----:B------:R-:W-:Y:S05]  /*15a30*/  BSYNC B1 ;  /* 0x0000000000017941 */ /* 0x000fea0003800000 */
.L_x_5521:
[----:B------:R-:W-:Y:S01]  /*15a40*/  IMAD R202, R19, 0x1000, R20 ;  /* 0x0000100013ca7824 */ /* 0x000fe200078e0214 */
[----:B------:R-:W-:Y:S01]  /*15a50*/  R2UR UR4, R2 ;  /* 0x00000000020472ca */ /* 0x000fe200000e0000 */
[----:B------:R-:W-:Y:S01]  /*15a60*/  IMAD.MOV.U32 R203, RZ, RZ, 0x40000040 ;  /* 0x40000040ffcb7424 */ /* 0x000fe200078e00ff */
[----:B------:R-:W-:Y:S01]  /*15a70*/  R2UR UR5, R3 ;  /* 0x00000000030572ca */ /* 0x000fe200000e0000 */
[----:B------:R-:W-:Y:S01]  /*15a80*/  WARPGROUP.ARRIVE ;  /* 0x00000000000079c5 */ /* 0x000fe20000000000 */
[----:B------:R-:W-:Y:S01]  /*15a90*/  R2UR UR6, R202 ;  /* 0x00000000ca0672ca */ /* 0x000fe200000e0000 */
[----:B------:R-:W-:Y:S01]  /*15aa0*/  VIADD R204, R2, 0x2 ;  /* 0x0000000202cc7836 */ /* 0x000fe20000000000 */
[----:B------:R-:W-:Y:S01]  /*15ab0*/  R2UR UR7, R203 ;  /* 0x00000000cb0772ca */ /* 0x000fe200000e0000 */
[----:B------:R-:W-:Y:S02]  /*15ac0*/  IMAD.MOV.U32 R205, RZ, RZ, 0x40000040 ;  /* 0x40000040ffcd7424 */ /* 0x000fe400078e00ff */
[----:B------:R-:W4:Y:S01]  /*15ad0*/  S2R R21, SR_TID.X ;  /* 0x0000000000157919 */ /* 0x000f220000002100 */
[----:B------:R-:W-:-:S02]  /*15ae0*/  VIADD R203, R202, 0x800 ;  /* 0x00000800cacb7836 */ /* 0x000fc40000000000 */
[C---:B------:R-:W-:Y:S02]  /*15af0*/  VIADD R206, R2.reuse, 0x800 ;  /* 0x0000080002ce7836 */ /* 0x040fe40000000000 */
[----:B0123--:R-:W-:Y:S02]  /*15b00*/  IMAD.MOV.U32 R190, RZ, RZ, 0x4 ;  /* 0x00000004ffbe7424 */ /* 0x00ffe400078e00ff */
[----:B------:R-:W-:Y:S02]  /*15b10*/  IMAD.MOV.U32 R207, RZ, RZ, 0x40000040 ;  /* 0x40000040ffcf7424 */ /* 0x000fe400078e00ff */
[----:B------:R-:W-:Y:S01]  /*15b20*/  VIADD R210, R2, 0xe00 ;  /* 0x00000e0002d27836 */ /* 0x000fe20000000000 */
[----:B------:R-:W-:Y:S01]  /*15b30*/  HGMMA.64x64x16.F32 R152, gdesc[UR4], R152, gsb0 ;  /* 0x00e00000049879f0 */ /* 0x000fe20008000898 */
[----:B------:R-:W-:Y:S01]  /*15b40*/  R2UR UR4, R204 ;  /* 0x00000000cc0472ca */ /* 0x000fe200000e0000 */
[----:B------:R-:W-:Y:S01]  /*15b50*/  VIADD R204, R202, 0x2 ;  /* 0x00000002cacc7836 */ /* 0x000fe20000000000 */
[----:B------:R-:W-:-:S02]  /*15b60*/  R2UR UR5, R205 ;  /* 0x00000000cd0572ca */ /* 0x000fc400000e0000 */
[----:B------:R-:W-:Y:S02]  /*15b70*/  MOV R205, 0x40000040 ;  /* 0x4000004000cd7802 */ /* 0x000fe40000000f00 */
[----:B------:R-:W-:Y:S01]  /*15b80*/  R2UR UR6, R204 ;  /* 0x00000000cc0672ca */ /* 0x000fe200000e0000 */
[----:B------:R-:W-:Y:S01]  /*15b90*/  VIADD R204, R2, 0x4 ;  /* 0x0000000402cc7836 */ /* 0x000fe20000000000 */
[----:B------:R-:W-:Y:S01]  /*15ba0*/  R2UR UR7, R205 ;  /* 0x00000000cd0772ca */ /* 0x000fe200000e0000 */
[----:B------:R-:W-:Y:S01]  /*15bb0*/  IMAD.MOV.U32 R205, RZ, RZ, 0x40000040 ;  /* 0x40000040ffcd7424 */ /* 0x000fe200078e00ff */
[----:B----4-:R-:W-:-:S06]  /*15bc0*/  SHF.R.U32.HI R21, RZ, 0x7, R21 ;  /* 0x00000007ff157819 */ /* 0x010fcc0000011615 */
[----:B------:R-:W0:Y:S02]  /*15bd0*/  SHFL.IDX PT, R21, R21, RZ, 0x1f ;  /* 0x00001fff15157589 */ /* 0x000e2400000e0000 */
[----:B0-----:R-:W-:-:S04]  /*15be0*/  ISETP.GT.AND P2, PT, R21, 0x7f, PT ;  /* 0x0000007f1500780c */ /* 0x001fc80003f44270 */
        /* <DEDUP_REMOVED lines=190> */
[----:B------:R-:W-:Y:S01]  /*167d0*/  IMAD.MOV.U32 R205, RZ, RZ, 0x40000040 ;  /* 0x40000040ffcd7424 */ /* 0x000fe200078e00ff */
[----:B------:R-:W-:-:S02]  /*167e0*/  SEL R203, R203, 0x26, P2 ;  /* 0x00000026cbcb7807 */ /* 0x000fc40001000000 */
        /* <DEDUP_REMOVED lines=39> */
[----:B------:R-:W-:-:S05]  /*16a60*/  IMAD.MOV.U32 R203, RZ, RZ, 0x30 ;  /* 0x00000030ffcb7424 */ /* 0x000fca00078e00ff */
[----:B------:R-:W-:-:S04]  /*16a70*/  SEL R203, R203, 0x2e, P2 ;  /* 0x0000002ecbcb7807 */ /* 0x000fc80001000000 */
[----:B------:R-:W-:Y:S01]  /*16a80*/  LOP3.LUT R203, R203, 0x6, RZ, 0xc0, !PT ;  /* 0x00000006cbcb7812 */ /* 0x000fe200078ec0ff */
[----:B------:R-:W-:Y:S02]  /*16a90*/  WARPGROUP.DEPBAR.LE gsb0, 0x0 ;  /* 0x00008000000079c5 */ /* 0x000fe40000010000 */
[----:B------:R-:W-:-:S06]  /*16aa0*/  WARPGROUP.ARRIVE ;  /* 0x00000000000079c5 */ /* 0x000fcc0000000000 */
        /* <DEDUP_REMOVED lines=76> */
[----:B------:R-:W-:Y:S01]  /*16f70*/  IMAD.IADD R204, R21, 0x1, R206 ;  /* 0x0000000115cc7824 */ /* 0x000fe200078e02ce */
        /* <DEDUP_REMOVED lines=11> */
[----:B------:R-:W-:Y:S01]  /*17030*/  IMAD.MOV.U32 R205, RZ, RZ, 0x40000040 ;  /* 0x40000040ffcd7424 */ /* 0x000fe200078e00ff */
        /* <DEDUP_REMOVED lines=8> */
[----:B------:R-:W-:Y:S01]  /*170c0*/  IADD3 R204, R201, R206, RZ ;  /* 0x000000cec9cc7210 */ /* 0x000fe20007ffe0ff */
[----:B------:R-:W-:Y:S01]  /*170d0*/  IMAD.IADD R206, R190, 0x1, R206 ;  /* 0x00000001bece7824 */ /* 0x000fe200078e02ce */
[----:B------:R-:W-:Y:S01]  /*170e0*/  R2UR UR7, R205 ;  /* 0x00000000cd0772ca */ /* 0x000fe200000e0000 */
[----:B------:R-:W-:Y:S01]  /*170f0*/  IMAD.MOV.U32 R205, RZ, RZ, 0x40000040 ;  /* 0x40000040ffcd7424 */ /* 0x000fe200078e00ff */
[----:B------:R-:W-:Y:S01]  /*17100*/  R2UR UR6, R204 ;  /* 0x00000000cc0672ca */ /* 0x000fe200000e0000 */
[----:B------:R-:W-:-:S02]  /*17110*/  IMAD.IADD R204, R210, 0x1, R190 ;  /* 0x00000001d2cc7824 */ /* 0x000fc400078e02be */
[----:B------:R-:W-:-:S05]  /*17120*/  IMAD.MOV.U32 R190, RZ, RZ, 0x1000 ;  /* 0x00001000ffbe7424 */ /* 0x000fca00078e00ff */
[----:B------:R-:W-:-:S04]  /*17130*/  SEL R190, R190, 0xf80, P2 ;  /* 0x00000f80bebe7807 */ /* 0x000fc80001000000 */
[----:B------:R-:W-:-:S04]  /*17140*/  LOP3.LUT R190, R190, 0x1e00, RZ, 0xc0, !PT ;  /* 0x00001e00bebe7812 */ /* 0x000fc800078ec0ff */
[----:B------:R-:W-:Y:S01]  /*17150*/  IADD3 R202, R21, R190, R202 ;  /* 0x000000be15ca7210 */ /* 0x000fe20007ffe0ca */
[----:B------:R-:W-:Y:S02]  /*17160*/  WARPGROUP.DEPBAR.LE gsb0, 0x0 ;  /* 0x00008000000079c5 */ /* 0x000fe40000010000 */
[----:B------:R-:W-:-:S06]  /*17170*/  WARPGROUP.ARRIVE ;  /* 0x00000000000079c5 */ /* 0x000fcc0000000000 */
[----:B------:R-:W-:Y:S01]  /*17180*/  HGMMA.64x64x16.F32 R152, gdesc[UR4], R152, gsb0 ;  /* 0x00e00000049879f0 */ /* 0x000fe20008000898 */
[----:B------:R-:W-:Y:S02]  /*17190*/  R2UR UR4, R204 ;  /* 0x00000000cc0472ca */ /* 0x000fe400000e0000 */
[----:B------:R-:W-:Y:S02]  /*171a0*/  R2UR UR5, R205 ;  /* 0x00000000cd0572ca */ /* 0x000fe400000e0000 */
[----:B------:R-:W-:Y:S02]  /*171b0*/  R2UR UR6, R206 ;  /* 0x00000000ce0672ca */ /* 0x000fe400000e0000 */
[----:B------:R-:W-:Y:S02]  /*171c0*/  R2UR UR7, R207 ;  /* 0x00000000cf0772ca */ /* 0x000fe400000e0000 */
[----:B------:R-:W-:Y:S02]  /*171d0*/  IADD3 R204, R21, R190, R2 ;  /* 0x000000be15cc7210 */ /* 0x000fe40007ffe002 */
        /* <DEDUP_REMOVED lines=87> */
[----:B------:R-:W-:Y:S01]  /*17750*/  IADD3 R223, R0, R23, -R184 ;  /* 0x0000001700df7210 */ /* 0x000fe20007ffe8b8 */
[----:B------:R-:W-:Y:S03]  /*17760*/  BSSY B1, `(.L_x_5525) ;  /* 0x0000012000017945 */ /* 0x000fe60003800000 */
[----:B------:R-:W-:-:S13]  /*17770*/  ISETP.GT.AND P2, PT, R223, -0x1, PT ;  /* 0xffffffffdf00780c */ /* 0x000fda0003f44270 */
[----:B------:R-:W-:Y:S05]  /*17780*/  @P2 BRA `(.L_x_5526) ;  /* 0x0000000000242947 */ /* 0x000fea0003800000 */
[----:B------:R-:W-:Y:S02]  /*17790*/  MOV R207, UR38 ;  /* 0x0000002600cf7c02 */ /* 0x000fe40008000f00 */
[----:B------:R-:W-:Y:S02]  /*177a0*/  LOP3.LUT R223, RZ, R223, RZ, 0x33, !PT ;  /* 0x000000dfffdf7212 */ /* 0x000fe400078e33ff */
[----:B------:R-:W-:-:S13]  /*177b0*/  ISETP.NE.AND P2, PT, R207, 0x1, PT ;  /* 0x00000001cf00780c */ /* 0x000fda0003f45270 */
[----:B------:R-:W1:Y:S02]  /*177c0*/  @P2 LDC.64 R154, c[0x0][0xae0] ;  /* 0x0002b800ff9a2b82 */ /* 0x000e640000000a00 */
[----:B-1----:R-:W-:-:S04]  /*177d0*/  @P2 IMAD.HI.U32 R206, R223, R154, RZ ;  /* 0x0000009adfce2227 */ /* 0x002fc800078e00ff */
[----:B------:R-:W-:Y:S01]  /*177e0*/  IMAD.MOV.U32 R154, RZ, RZ, R223 ;  /* 0x000000ffff9a7224 */ /* 0x000fe200078e00df */
[----:B------:R-:W-:-:S04]  /*177f0*/  @P2 SHF.R.U32.HI R154, RZ, R155, R206 ;  /* 0x0000009bff9a2219 */ /* 0x000fc800000116ce */
[----:B------:R-:W-:Y:S01]  /*17800*/  LOP3.LUT R154, RZ, R154, RZ, 0x33, !PT ;  /* 0x0000009aff9a7212 */ /* 0x000fe200078e33ff */
[----:B------:R-:W-:Y:S06]  /*17810*/  BRA `(.L_x_5527) ;  /* 0x0000000000187947 */ /* 0x000fec0003800000 */
.L_x_5526:
[----:B------:R-:W-:-:S05]  /*17820*/  IMAD.U32 R207, RZ, RZ, UR38 ;  /* 0x00000026ffcf7e24 */ /* 0x000fca000f8e00ff */
[----:B------:R-:W-:-:S13]  /*17830*/  ISETP.NE.AND P2, PT, R207, 0x1, PT ;  /* 0x00000001cf00780c */ /* 0x000fda0003f45270 */
[----:B------:R-:W1:Y:S02]  /*17840*/  @P2 LDC.64 R154, c[0x0][0xae0] ;  /* 0x0002b800ff9a2b82 */ /* 0x000e640000000a00 */
[----:B-1----:R-:W-:-:S04]  /*17850*/  @P2 IMAD.HI.U32 R206, R223, R154, RZ ;  /* 0x0000009adfce2227 */ /* 0x002fc800078e00ff */
[----:B------:R-:W-:Y:S01]  /*17860*/  IMAD.MOV.U32 R154, RZ, RZ, R223 ;  /* 0x000000ffff9a7224 */ /* 0x000fe200078e00df */
[----:B------:R-:W-:-:S07]  /*17870*/  @P2 SHF.R.U32.HI R154, RZ, R155, R206 ;  /* 0x0000009bff9a2219 */ /* 0x000fce00000116ce */
.L_x_5527:
[----:B------:R-:W-:Y:S05]  /*17880*/  BSYNC B1 ;  /* 0x0000000000017941 */ /* 0x000fea0003800000 */
.L_x_5525:
[----:B------:R-:W-:-:S04]  /*17890*/  IMAD R154, R154, R207, -R178 ;  /* 0x000000cf9a9a7224 */ /* 0x000fc800078e0ab2 */
[----:B------:R-:W-:-:S05]  /*178a0*/  IMAD.IADD R154, R154, 0x1, -R185 ;  /* 0x000000019a9a7824 */ /* 0x000fca00078e0ab9 */
[----:B------:R-:W-:Y:S02]  /*178b0*/  VIADDMNMX R182, R154, R207, R182, PT ;  /* 0x000000cf9ab67246 */ /* 0x000fe400038001b6 */
[----:B------:R-:W-:-:S07]  /*178c0*/  VIMNMX R181, R181, R154, !PT ;  /* 0x0000009ab5b57248 */ /* 0x000fce0007fe0100 */
.L_x_5524:
[----:B------:R-:W-:Y:S02]  /*178d0*/  ISETP.GT.AND P2, PT, R14, -0x1, PT ;  /* 0xffffffff0e00780c */ /* 0x000fe40003f44270 */
[----:B------:R-:W-:Y:S02]  /*178e0*/  IADD3 R205, R205, 0x8, R0 ;  /* 0x00000008cdcd7810 */ /* 0x000fe40007ffe000 */
        /* <DEDUP_REMOVED lines=9> */
[----:B0-----:R-:W-:-:S02]  /*17980*/  FSEL R201, R201, -INF , !P5 ;  /* 0xff800000c9c97808 */ /* 0x001fc40006800000 */
        /* <DEDUP_REMOVED lines=43> */
[----:B------:R-:W-:Y:S02]  /*17c40*/  IMAD.U32 R170, RZ, RZ, UR38 ;  /* 0x00000026ffaa7e24 */ /* 0x000fe4000f8e00ff */
        /* <DEDUP_REMOVED lines=9> */
.L_x_5530:
[----:B------:R-:W-:Y:S01]  /*17ce0*/  IMAD.U32 R170, RZ, RZ, UR38 ;  /* 0x00000026ffaa7e24 */ /* 0x000fe2000f8e00ff */
[----:B------:R-:W-:-:S04]  /*17cf0*/  MOV R171, R189 ;  /* 0x000000bd00ab7202 */ /* 0x000fc80000000f00 */
[----:B------:R-:W-:-:S13]  /*17d00*/  ISETP.NE.AND P3, PT, R170, 0x1, PT ;  /* 0x00000001aa00780c */ /* 0x000fda0003f65270 */
[----:B------:R-:W0:Y:S02]  /*17d10*/  @P3 LDC.64 R154, c[0x0][0xae0] ;  /* 0x0002b800ff9a3b82 */ /* 0x000e240000000a00 */
[----:B0-----:R-:W-:-:S05]  /*17d20*/  @P3 IMAD.HI.U32 R154, R189, R154, RZ ;  /* 0x0000009abd9a3227 */ /* 0x001fca00078e00ff */
[----:B------:R-:W-:-:S07]  /*17d30*/  @P3 SHF.R.U32.HI R171, RZ, R155, R154 ;  /* 0x0000009bffab3219 */ /* 0x000fce000001169a */
.L_x_5531:
[----:B------:R-:W-:Y:S05]  /*17d40*/  BSYNC B1 ;  /* 0x0000000000017941 */ /* 0x000fea0003800000 */
.L_x_5529:
[----:B------:R-:W-:-:S04]  /*17d50*/  IMAD R178, R171, R170, -R178 ;  /* 0x000000aaabb27224 */ /* 0x000fc800078e0ab2 */
[----:B------:R-:W-:-:S05]  /*17d60*/  IMAD.IADD R178, R178, 0x1, -R185 ;  /* 0x00000001b2b27824 */ /* 0x000fca00078e0ab9 */
[----:B------:R-:W-:Y:S02]  /*17d70*/  VIADDMNMX R205, R178, R170, R205, PT ;  /* 0x000000aab2cd7246 */ /* 0x000fe400038001cd */
[----:B------:R-:W-:-:S07]  /*17d80*/  VIMNMX R183, R183, R178, !PT ;  /* 0x000000b2b7b77248 */ /* 0x000fce0007fe0100 */
.L_x_5528:
[----:B------:R-:W-:Y:S01]  /*17d90*/  FMNMX.FTZ R154, R190, R199, !PT ;  /* 0x000000c7be9a7209 */ /* 0x000fe20007810000 */
[----:B------:R-:W-:Y:S01]  /*17da0*/  IMAD.MOV.U32 R171, RZ, RZ, 0x40000040 ;  /* 0x40000040ffab7424 */ /* 0x000fe200078e00ff */
[----:B------:R-:W-:Y:S01]  /*17db0*/  ISETP.GT.AND P3, PT, R183, 0x1, P2 ;  /* 0x00000001b700780c */ /* 0x000fe20001764270 */
[----:B------:R-:W-:Y:S01]  /*17dc0*/  IMAD R170, R19, 0x1000, R188 ;  /* 0x0000100013aa7824 */ /* 0x000fe200078e02bc */
[----:B------:R-:W-:Y:S01]  /*17dd0*/  FMNMX.FTZ R155, R201, R154, !PT ;  /* 0x0000009ac99b7209 */ /* 0x000fe20007810000 */
[----:B------:R-:W-:Y:S01]  /*17de0*/  @!P1 VIADD R191, R191, 0x38860 ;  /* 0x00038860bfbf9836 */ /* 0x000fe20000000000 */
        /* <DEDUP_REMOVED lines=12> */
[----:B------:R-:W-:Y:S02]  /*17eb0*/  R2UR UR7, R171 ;  /* 0x00000000ab0772ca */ /* 0x000fe400000e0000 */
        /* <DEDUP_REMOVED lines=16> */
[----:B------:R-:W-:Y:S01]  /*17fc0*/  ISETP.GT.AND P3, PT, R183, 0x19, P2 ;  /* 0x00000019b700780c */ /* 0x000fe20001764270 */
[----:B------:R-:W0:Y:S01]  /*17fd0*/  SHFL.BFLY PT, R154, R155, 0x2, 0x1f ;  /* 0x0c401f009b9a7f89 */ /* 0x000e2200000e0000 */
[----:B------:R-:W-:Y:S02]  /*17fe0*/  ISETP.LT.OR P4, PT, R205, 0x12, P4 ;  /* 0x00000012cd00780c */ /* 0x000fe40002781670 */
[----:B------:R-:W-:Y:S02]  /*17ff0*/  FSEL R159, R159, -INF , !P5 ;  /* 0xff8000009f9f7808 */ /* 0x000fe40006800000 */
        /* <DEDUP_REMOVED lines=9> */
[----:B------:R-:W-:Y:S02]  /*18090*/  ISETP.GT.AND P5, PT, R183, RZ, P2 ;  /* 0x000000ffb700720c */ /* 0x000fe400017a4270 */
[----:B0-----:R-:W-:Y:S02]  /*180a0*/  FMNMX.FTZ R171, R155, R154, !PT ;  /* 0x0000009a9bab7209 */ /* 0x001fe40007810000 */
[----:B------:R-:W-:Y:S02]  /*180b0*/  ISETP.LT.OR P3, PT, R205, 0x29, P3 ;  /* 0x00000029cd00780c */ /* 0x000fe40001f61670 */
[----:B------:R-:W-:Y:S01]  /*180c0*/  FSEL R162, R162, -INF , !P4 ;  /* 0xff800000a2a27808 */ /* 0x000fe20006000000 */
[----:B------:R-:W0:Y:S01]  /*180d0*/  SHFL.BFLY PT, R178, R171, 0x1, 0x1f ;  /* 0x0c201f00abb27f89 */ /* 0x000e2200000e0000 */
[----:B------:R-:W-:-:S02]  /*180e0*/  ISETP.GT.AND P4, PT, R183, 0x29, P2 ;  /* 0x00000029b700780c */ /* 0x000fc40001784270 */
[----:B------:R-:W-:Y:S02]  /*180f0*/  ISETP.LT.OR P5, PT, R205, 0x1, P5 ;  /* 0x00000001cd00780c */ /* 0x000fe40002fa1670 */
[----:B------:R-:W-:Y:S02]  /*18100*/  FSEL R166, R166, -INF , !P3 ;  /* 0xff800000a6a67808 */ /* 0x000fe40005800000 */
[----:B------:R-:W-:Y:S02]  /*18110*/  ISETP.GT.AND P3, PT, R183, 0x30, P2 ;  /* 0x00000030b700780c */ /* 0x000fe40001764270 */
[----:B------:R-:W-:Y:S02]  /*18120*/  ISETP.LT.OR P4, PT, R205, 0x2a, P4 ;  /* 0x0000002acd00780c */ /* 0x000fe40002781670 */
[----:B------:R-:W-:Y:S02]  /*18130*/  FSEL R155, R21, -INF , !P5 ;  /* 0xff800000159b7808 */ /* 0x000fe40006800000 */
[----:B------:R-:W-:-:S02]  /*18140*/  ISETP.LT.OR P3, PT, R205, 0x31, P3 ;  /* 0x00000031cd00780c */ /* 0x000fc40001f61670 */
[----:B------:R-:W-:Y:S01]  /*18150*/  FSEL R154, R168, -INF , !P4 ;  /* 0xff800000a89a7808 */ /* 0x000fe20006000000 */
[----:B------:R-:W-:Y:S01]  /*18160*/  IMAD.U32 R168, RZ, RZ, UR37 ;  /* 0x00000025ffa87e24 */ /* 0x000fe2000f8e00ff */
[C---:B------:R-:W-:Y:S02]  /*18170*/  ISETP.GT.AND P4, PT, R183.reuse, 0x31, P2 ;  /* 0x00000031b700780c */ /* 0x040fe40001784270 */
[C---:B------:R-:W-:Y:S02]  /*18180*/  ISETP.GT.AND P5, PT, R183.reuse, 0x38, P2 ;  /* 0x00000038b700780c */ /* 0x040fe400017a4270 */
[----:B------:R-:W-:Y:S02]  /*18190*/  ISETP.GT.AND P2, PT, R183, 0x39, P2 ;  /* 0x00000039b700780c */ /* 0x000fe40001744270 */
[----:B------:R-:W-:Y:S02]  /*181a0*/  FSEL R183, R172, -INF , !P3 ;  /* 0xff800000acb77808 */ /* 0x000fe40005800000 */
[----:B0-----:R-:W-:-:S02]  /*181b0*/  FMNMX.FTZ R21, R171, R178, !PT ;  /* 0x000000b2ab157209 */ /* 0x001fc40007810000 */
[----:B------:R-:W-:Y:S02]  /*181c0*/  FMNMX.FTZ R171, R155, R198, !PT ;  /* 0x000000c69bab7209 */ /* 0x000fe40007810000 */
[C---:B------:R-:W-:Y:S01]  /*181d0*/  FSETP.NEU.FTZ.AND P3, PT, R21.reuse, -INF , PT ;  /* 0xff8000001500780b */ /* 0x040fe20003f7d000 */
[----:B------:R-:W-:Y:S01]  /*181e0*/  FMUL.FTZ R222, R21, R168 ;  /* 0x000000a815de7220 */ /* 0x000fe20000410000 */
[----:B------:R-:W-:Y:S02]  /*181f0*/  FMNMX.FTZ R172, R152, R171, !PT ;  /* 0x000000ab98ac7209 */ /* 0x000fe40007810000 */
[----:B------:R-:W-:Y:S02]  /*18200*/  ISETP.LT.OR P4, PT, R205, 0x32, P4 ;  /* 0x00000032cd00780c */ /* 0x000fe40002781670 */
[----:B------:R-:W-:Y:S02]  /*18210*/  FMNMX.FTZ R171, R153, R172, !PT ;  /* 0x000000ac99ab7209 */ /* 0x000fe40007810000 */
[----:B------:R-:W-:-:S02]  /*18220*/  FSEL R222, R222, RZ, P3 ;  /* 0x000000ffdede7208 */ /* 0x000fc40001800000 */
[----:B------:R-:W-:Y:S02]  /*18230*/  FMNMX.FTZ R172, R156, R171, !PT ;  /* 0x000000ab9cac7209 */ /* 0x000fe40007810000 */
[----:B------:R-:W-:Y:S01]  /*18240*/  ISETP.LT.OR P5, PT, R205, 0x39, P5 ;  /* 0x00000039cd00780c */ /* 0x000fe20002fa1670 */
[--C-:B------:R-:W-:Y:S01]  /*18250*/  FFMA.FTZ R210, R201, R168, -R222.reuse ;  /* 0x000000a8c9d27223 */ /* 0x100fe200000108de */
[----:B------:R-:W-:Y:S01]  /*18260*/  FMNMX.FTZ R171, R157, R172, !PT ;  /* 0x000000ac9dab7209 */ /* 0x000fe20007810000 */
[-CC-:B------:R-:W-:Y:S01]  /*18270*/  FFMA.FTZ R201, R202, R168.reuse, -R222.reuse ;  /* 0x000000a8cac97223 */ /* 0x180fe200000108de */
[----:B------:R-:W-:Y:S01]  /*18280*/  FSEL R202, R173, -INF , !P4 ;  /* 0xff800000adca7808 */ /* 0x000fe20006000000 */
        /* <DEDUP_REMOVED lines=12> */
[-CC-:B------:R-:W-:Y:S01]  /*18350*/  FFMA.FTZ R177, R177, R168.reuse, -R222.reuse ;  /* 0x000000a8b1b17223 */ /* 0x180fe200000108de */
[----:B------:R-:W-:Y:S01]  /*18360*/  FMNMX.FTZ R171, R162, R171, !PT ;  /* 0x000000aba2ab7209 */ /* 0x000fe20007810000 */
[----:B------:R-:W-:Y:S01]  /*18370*/  FFMA.FTZ R179, R179, R168, -R222 ;  /* 0x000000a8b3b37223 */ /* 0x000fe200000108de */
[----:B------:R-:W-:Y:S01]  /*18380*/  MUFU.EX2 R205, R205 ;  /* 0x000000cd00cd7308 */ /* 0x000fe20000000800 */
[----:B------:R-:W-:-:S02]  /*18390*/  R2UR UR6, R170 ;  /* 0x00000000aa0672ca */ /* 0x000fc400000e0000 */
[----:B------:R-:W-:Y:S02]  /*183a0*/  FMNMX.FTZ R171, R164, R171, !PT ;  /* 0x000000aba4ab7209 */ /* 0x000fe40007810000 */
[----:B------:R-:W-:Y:S02]  /*183b0*/  @!P1 PRMT R191, RZ, 0x654, R191 ;  /* 0x00000654ffbf9816 */ /* 0x000fe400000000bf */
[----:B------:R-:W-:Y:S01]  /*183c0*/  FMNMX.FTZ R181, R166, R171, !PT ;  /* 0x000000aba6b57209 */ /* 0x000fe20007810000 */
[----:B------:R-:W-:Y:S03]  /*183d0*/  MUFU.EX2 R210, R210 ;  /* 0x000000d200d27308 */ /* 0x000fe60000000800 */
[----:B------:R-:W-:Y:S01]  /*183e0*/  FMNMX.FTZ R172, R154, R181, !PT ;  /* 0x000000b59aac7209 */ /* 0x000fe20007810000 */
[-CC-:B------:R-:W-:Y:S01]  /*183f0*/  FFMA.FTZ R181, R160, R168.reuse, -R222.reuse ;  /* 0x000000a8a0b57223 */ /* 0x180fe200000108de */
[----:B------:R-:W-:Y:S01]  /*18400*/  FSEL R160, R174, -INF , !P5 ;  /* 0xff800000aea07808 */ /* 0x000fe20006800000 */
[----:B------:R-:W-:Y:S01]  /*18410*/  FFMA.FTZ R174, R163, R168, -R222 ;  /* 0x000000a8a3ae7223 */ /* 0x000fe200000108de */
[----:B------:R-:W-:Y:S01]  /*18420*/  FMNMX.FTZ R173, R183, R172, !PT ;  /* 0x000000acb7ad7209 */ /* 0x000fe20007810000 */
[----:B------:R0:W-:Y:S03]  /*18430*/  MUFU.EX2 R171, R178 ;  /* 0x000000b200ab7308 */ /* 0x0001e60000000800 */
[----:B------:R-:W-:-:S04]  /*18440*/  FMNMX.FTZ R173, R202, R173, !PT ;  /* 0x000000adcaad7209 */ /* 0x000fc80007810000 */
[----:B------:R-:W-:Y:S01]  /*18450*/  FMNMX.FTZ R182, R160, R173, !PT ;  /* 0x000000ada0b67209 */ /* 0x000fe20007810000 */
[----:B------:R1:W-:Y:S01]  /*18460*/  MUFU.EX2 R172, R181 ;  /* 0x000000b500ac7308 */ /* 0x0003e20000000800 */
[----:B0-----:R-:W-:Y:S02]  /*18470*/  FFMA.FTZ R178, R167, R168, -R222 ;  /* 0x000000a8a7b27223 */ /* 0x001fe400000108de */
[----:B------:R-:W-:-:S05]  /*18480*/  FMNMX.FTZ R182, R203, R182, !PT ;  /* 0x000000b6cbb67209 */ /* 0x000fca0007810000 */
[----:B------:R-:W0:Y:S01]  /*18490*/  SHFL.BFLY PT, R163, R182, 0x2, 0x1f ;  /* 0x0c401f00b6a37f89 */ /* 0x000e2200000e0000 */
[-CC-:B-1----:R-:W-:Y:S01]  /*184a0*/  FFMA.FTZ R181, R206, R168.reuse, -R222.reuse ;  /* 0x000000a8ceb57223 */ /* 0x182fe200000108de */
[----:B------:R-:W-:Y:S01]  /*184b0*/  FFMA.FTZ R222, R180, R168, -R222 ;  /* 0x000000a8b4de7223 */ /* 0x000fe200000108de */
[----:B------:R-:W-:Y:S01]  /*184c0*/  FSEL R180, R21, RZ, P3 ;  /* 0x000000ff15b47208 */ /* 0x000fe20001800000 */
[----:B------:R1:W-:Y:S04]  /*184d0*/  MUFU.EX2 R173, R204 ;  /* 0x000000cc00ad7308 */ /* 0x0003e80000000800 */
[----:B------:R-:W-:-:S04]  /*184e0*/  FADD.FTZ R165, -R180, R199 ;  /* 0x000000c7b4a57221 */ /* 0x000fc80000010100 */
[----:B------:R-:W-:Y:S01]  /*184f0*/  MUFU.EX2 R180, R222 ;  /* 0x000000de00b47308 */ /* 0x000fe20000000800 */
[----:B-1----:R-:W-:-:S05]  /*18500*/  IMAD.MOV R204, RZ, RZ, -R195 ;  /* 0x000000ffffcc7224 */ /* 0x002fca00078e0ac3 */
[----:B------:R-:W-:Y:S02]  /*18510*/  ISETP.NE.AND P3, PT, R185, R204, PT ;  /* 0x000000ccb900720c */ /* 0x000fe40003f65270 */
[----:B------:R-:W-:Y:S01]  /*18520*/  MUFU.EX2 R201, R201 ;  /* 0x000000c900c97308 */ /* 0x000fe20000000800 */
[----:B0-----:R-:W-:-:S07]  /*18530*/  FMNMX.FTZ R163, R182, R163, !PT ;  /* 0x000000a3b6a37209 */ /* 0x001fce0007810000 */
[----:B------:R0:W-:Y:S01]  /*18540*/  MUFU.EX2 R182, R207 ;  /* 0x000000cf00b67308 */ /* 0x0001e20000000800 */
[----:B------:R-:W1:Y:S07]  /*18550*/  SHFL.BFLY PT, R190, R163, 0x1, 0x1f ;  /* 0x0c201f00a3be7f89 */ /* 0x000e6e00000e0000 */
[----:B------:R-:W-:Y:S01]  /*18560*/  MUFU.EX2 R174, R174 ;  /* 0x000000ae00ae7308 */ /* 0x000fe20000000800 */
[----:B0-----:R-:W-:-:S07]  /*18570*/  @!P3 IMAD R207, R200, 0x40, R193 ;  /* 0x00000040c8cfb824 */ /* 0x001fce00078e02c1 */
[----:B------:R-:W-:Y:S08]  /*18580*/  MUFU.EX2 R175, R175 ;  /* 0x000000af00af7308 */ /* 0x000ff00000000800 */
[----:B------:R-:W-:Y:S01]  /*18590*/  MUFU.EX2 R178, R178 ;  /* 0x000000b200b27308 */ /* 0x000fe20000000800 */
[----:B-1----:R-:W-:Y:S01]  /*185a0*/  FMNMX.FTZ R190, R163, R190, !PT ;  /* 0x000000bea3be7209 */ /* 0x002fe20007810000 */
[----:B------:R-:W-:-:S03]  /*185b0*/  FMUL.FTZ R163, R165, R168 ;  /* 0x000000a8a5a37220 */ /* 0x000fc60000410000 */
[C---:B------:R-:W-:Y:S01]  /*185c0*/  FSETP.NEU.FTZ.AND P2, PT, R190.reuse, -INF , PT ;  /* 0xff800000be00780b */ /* 0x040fe20003f5d000 */
[C---:B------:R-:W-:Y:S02]  /*185d0*/  FMUL.FTZ R199, R190.reuse, R168 ;  /* 0x000000a8bec77220 */ /* 0x040fe40000410000 */
[----:B------:R-:W0:Y:S01]  /*185e0*/  MUFU.EX2 R163, R163 ;  /* 0x000000a300a37308 */ /* 0x000e220000000800 */
[----:B------:R-:W-:Y:S02]  /*185f0*/  FSEL R165, R190, RZ, P2 ;  /* 0x000000ffbea57208 */ /* 0x000fe40001000000 */
[----:B------:R-:W-:Y:S02]  /*18600*/  FSEL R199, R199, RZ, P2 ;  /* 0x000000ffc7c77208 */ /* 0x000fe40001000000 */
[----:B------:R-:W-:Y:S01]  /*18610*/  ISETP.GT.AND P2, PT, R14, R212, PT ;  /* 0x000000d40e00720c */ /* 0x000fe20003f44270 */
[----:B------:R-:W-:Y:S02]  /*18620*/  FADD.FTZ R165, -R165, R198 ;  /* 0x000000c6a5a57221 */ /* 0x000fe40000010100 */
[-CC-:B------:R-:W-:Y:S01]  /*18630*/  FFMA.FTZ R167, R152, R168.reuse, -R199.reuse ;  /* 0x000000a898a77223 */ /* 0x180fe200000108c7 */
[-C--:B------:R-:W-:Y:S01]  /*18640*/  FFMA.FTZ R155, R155, R168.reuse, -R199 ;  /* 0x000000a89b9b7223 */ /* 0x080fe200000108c7 */
[----:B------:R-:W-:Y:S01]  /*18650*/  FMUL.FTZ R165, R165, R168 ;  /* 0x000000a8a5a57220 */ /* 0x000fe20000410000 */
[----:B------:R-:W-:-:S02]  /*18660*/  @!P3 IMAD R152, R207, 0x4, R18 ;  /* 0x00000004cf98b824 */ /* 0x000fc400078e0212 */
[-CC-:B------:R-:W-:Y:S01]  /*18670*/  FFMA.FTZ R198, R153, R168.reuse, -R199.reuse ;  /* 0x000000a899c67223 */ /* 0x180fe200000108c7 */
[-CC-:B------:R-:W-:Y:S01]  /*18680*/  FFMA.FTZ R223, R203, R168.reuse, -R199.reuse ;  /* 0x000000a8cbdf7223 */ /* 0x180fe200000108c7 */
[-CC-:B------:R-:W-:Y:S01]  /*18690*/  FFMA.FTZ R200, R158, R168.reuse, -R199.reuse ;  /* 0x000000a89ec87223 */ /* 0x180fe200000108c7 */
[----:B------:R-:W-:Y:S01]  /*186a0*/  FFMA.FTZ R156, R156, R168, -R199 ;  /* 0x000000a89c9c7223 */ /* 0x000fe200000108c7 */
[----:B------:R-:W1:Y:S01]  /*186b0*/  MUFU.EX2 R165, R165 ;  /* 0x000000a500a57308 */ /* 0x000e620000000800 */
[----:B0-----:R-:W-:Y:S01]  /*186c0*/  FFMA.FTZ R203, R163, R6, R205 ;  /* 0x00000006a3cb7223 */ /* 0x001fe200000100cd */
        /* <DEDUP_REMOVED lines=8> */
[----:B------:R-:W-:Y:S01]  /*18750*/  @!P3 STS [R152+0x38400], R163 ;  /* 0x038400a39800b388 */ /* 0x000fe20000000800 */
[----:B------:R-:W0:Y:S01]  /*18760*/  MUFU.EX2 R155, R155 ;  /* 0x0000009b009b7308 */ /* 0x000e220000000800 */
[-CC-:B------:R-:W-:Y:S01]  /*18770*/  FFMA.FTZ R164, R164, R168.reuse, -R199.reuse ;  /* 0x000000a8a4a47223 */ /* 0x180fe200000108c7 */
[----:B------:R-:W-:Y:S01]  /*18780*/  FFMA.FTZ R153, R183, R168, -R199 ;  /* 0x000000a8b7997223 */ /* 0x000fe200000108c7 */
[----:B------:R-:W-:Y:S01]  /*18790*/  FADD.FTZ R226, R210, R203 ;  /* 0x000000cbd2e27221 */ /* 0x000fe20000010000 */
[----:B------:R-:W-:Y:S01]  /*187a0*/  F2FP.F16.F32.PACK_AB R154, R171, R201 ;  /* 0x000000c9ab9a723e */ /* 0x000fe200000000ff */
[-C--:B------:R-:W-:Y:S01]  /*187b0*/  FMUL.FTZ R24, R24, R163.reuse ;  /* 0x000000a318187220 */ /* 0x080fe20000410000 */
[----:B-1----:R1:W-:Y:S01]  /*187c0*/  @!P3 STS [R152+0x38420], R165 ;  /* 0x038420a59800b388 */ /* 0x0023e20000000800 */
        /* <DEDUP_REMOVED lines=11> */
[----:B0-----:R-:W-:Y:S01]  /*18880*/  FFMA.FTZ R224, R165, R7, R155 ;  /* 0x00000007a5e07223 */ /* 0x001fe2000001009b */
        /* <DEDUP_REMOVED lines=63> */
[----:B0-----:R-:W-:Y:S01]  /*18c80*/  F2FP.F16.F32.PACK_AB R156, R173, R172 ;  /* 0x000000acad9c723e */ /* 0x001fe200000000ff */
[----:B--2---:R-:W-:Y:S01]  /*18c90*/  FADD.FTZ R224, R167, R224 ;  /* 0x000000e0a7e07221 */ /* 0x004fe20000010000 */
[----:B------:R-:W-:Y:S01]  /*18ca0*/  F2FP.F16.F32.PACK_AB R158, R175, R174 ;  /* 0x000000aeaf9e723e */ /* 0x000fe200000000ff */
[----:B------:R-:W-:Y:S01]  /*18cb0*/  FMUL.FTZ R26, R26, R165 ;  /* 0x000000a51a1a7220 */ /* 0x000fe20000410000 */
[----:B-1----:R-:W-:Y:S01]  /*18cc0*/  F2FP.F16.F32.PACK_AB R157, R200, R199 ;  /* 0x000000c7c89d723e */ /* 0x002fe200000000ff */
[-C--:B------:R-:W-:Y:S01]  /*18cd0*/  FMUL.FTZ R27, R27, R165.reuse ;  /* 0x000000a51b1b7220 */ /* 0x080fe20000410000 */
[----:B------:R-:W0:Y:S01]  /*18ce0*/  MUFU.EX2 R205, R164 ;  /* 0x000000a400cd7308 */ /* 0x000e220000000800 */
[----:B---3--:R-:W-:Y:S01]  /*18cf0*/  F2FP.F16.F32.PACK_AB R159, R203, R202 ;  /* 0x000000cacb9f723e */ /* 0x008fe200000000ff */
        /* <DEDUP_REMOVED lines=55> */
[----:B----4-:R-:W-:Y:S01]  /*19070*/  F2FP.F16.F32.PACK_AB R153, R167, R155 ;  /* 0x0000009ba799723e */ /* 0x010fe200000000ff */
[-C--:B------:R-:W-:Y:S01]  /*19080*/  FMUL.FTZ R126, R126, R165.reuse ;  /* 0x000000a57e7e7220 */ /* 0x080fe20000410000 */
[----:B------:R-:W-:Y:S01]  /*19090*/  F2FP.F16.F32.PACK_AB R155, R183, R198 ;  /* 0x000000c6b79b723e */ /* 0x000fe200000000ff */
        /* <DEDUP_REMOVED lines=15> */
[----:B------:R-:W-:Y:S01]  /*19190*/  FMUL.FTZ R151, R151, R165 ;  /* 0x000000a597977220 */ /* 0x000fe20000410000 */
[----:B------:R-:W-:Y:S01]  /*191a0*/  F2FP.F16.F32.PACK_AB R160, R169, R178 ;  /* 0x000000b2a9a0723e */ /* 0x000fe200000000ff */
[----:B------:R-:W-:Y:S01]  /*191b0*/  IMAD.MOV.U32 R7, RZ, RZ, 0x40000040 ;  /* 0x40000040ff077424 */ /* 0x000fe200078e00ff */
[----:B-----5:R-:W-:Y:S01]  /*191c0*/  F2FP.F16.F32.PACK_AB R162, R182, R181 ;  /* 0x000000b5b6a2723e */ /* 0x020fe200000000ff */
[----:B------:R-:W-:Y:S01]  /*191d0*/  FADD.FTZ R226, R201, R226 ;  /* 0x000000e2c9e27221 */ /* 0x000fe20000010000 */
[----:B0-----:R-:W-:Y:S01]  /*191e0*/  F2FP.F16.F32.PACK_AB R161, R205, R204 ;  /* 0x000000cccda1723e */ /* 0x001fe200000000ff */
[----:B------:R-:W-:Y:S01]  /*191f0*/  FADD.FTZ R224, R198, R224 ;  /* 0x000000e0c6e07221 */ /* 0x000fe20000010000 */
[----:B-1----:R-:W-:Y:S01]  /*19200*/  F2FP.F16.F32.PACK_AB R163, R207, R206 ;  /* 0x000000cecfa3723e */ /* 0x002fe200000000ff */
[----:B------:R-:W-:Y:S01]  /*19210*/  FADD.FTZ R171, R171, R226 ;  /* 0x000000e2abab7221 */ /* 0x000fe20000010000 */
[----:B--2---:R-:W-:Y:S01]  /*19220*/  F2FP.F16.F32.PACK_AB R164, R177, R176 ;  /* 0x000000b0b1a4723e */ /* 0x004fe200000000ff */
[----:B------:R0:W-:Y:S01]  /*19230*/  STSM.16.M88.4 [R196+0x36400], R152 ;  /* 0x03640098c4007844 */ /* 0x0001e20000000200 */
[----:B---3--:R-:W-:Y:S01]  /*19240*/  F2FP.F16.F32.PACK_AB R166, R180, R179 ;  /* 0x000000b3b4a6723e */ /* 0x008fe200000000ff */
[----:B------:R-:W-:Y:S01]  /*19250*/  FADD.FTZ R224, R183, R224 ;  /* 0x000000e0b7e07221 */ /* 0x000fe20000010000 */
[----:B------:R-:W-:Y:S01]  /*19260*/  F2FP.F16.F32.PACK_AB R165, R222, R210 ;  /* 0x000000d2dea5723e */ /* 0x000fe200000000ff */
[----:B------:R1:W-:Y:S01]  /*19270*/  STSM.16.M88.4 [R209], R156 ;  /* 0x0000009cd1007844 */ /* 0x0003e20000000200 */
[----:B------:R-:W-:Y:S01]  /*19280*/  IADD3 R6, R170, 0x80, RZ ;  /* 0x00000080aa067810 */ /* 0x000fe20007ffe0ff */
[----:B------:R-:W-:Y:S01]  /*19290*/  FADD.FTZ R172, R172, R171 ;  /* 0x000000abacac7221 */ /* 0x000fe20000010000 */
[----:B----4-:R-:W-:Y:S01]  /*192a0*/  F2FP.F16.F32.PACK_AB R167, R223, R225 ;  /* 0x000000e1dfa7723e */ /* 0x010fe200000000ff */
[----:B------:R1:W-:Y:S01]  /*192b0*/  STSM.16.M88.4 [R197], R160 ;  /* 0x000000a0c5007844 */ /* 0x0003e20000000200 */
[----:B------:R-:W-:Y:S01]  /*192c0*/  FADD.FTZ R199, R199, R224 ;  /* 0x000000e0c7c77221 */ /* 0x000fe20000010000 */
        /* <DEDUP_REMOVED lines=32> */
[----:B0-----:R-:W-:-:S05]  /*194d0*/  VIADD R152, R14, 0xffffffff ;  /* 0xffffffff0e987836 */ /* 0x001fca0000000000 */
[----:B------:R-:W-:Y:S01]  /*194e0*/  HGMMA.64x256x16.F32 R24, R156, gdesc[UR4].tnspB, R24, gsb0 ;  /* 0x43e000049c187df0 */ /* 0x000fe20008000818 */
[----:B------:R-:W-:Y:S01]  /*194f0*/  R2UR UR6, R6 ;  /* 0x00000000060672ca */ /* 0x000fe200000e0000 */
[----:B------:R-:W-:Y:S01]  /*19500*/  VIADD R6, R170, 0x180 ;  /* 0x00000180aa067836 */ /* 0x000fe20000000000 */
[----:B------:R-:W-:Y:S01]  /*19510*/  R2UR UR7, R7 ;  /* 0x00000000070772ca */ /* 0x000fe200000e0000 */
[----:B------:R-:W-:Y:S01]  /*19520*/  IMAD.MOV.U32 R7, RZ, RZ, 0x40000040 ;  /* 0x40000040ff077424 */ /* 0x000fe200078e00ff */
[----:B------:R-:W-:Y:S01]  /*19530*/  MOV R14, R152 ;  /* 0x00000098000e7202 */ /* 0x000fe20000000f00 */
[----:B------:R-:W-:Y:S02]  /*19540*/  WARPGROUP.DEPBAR.LE gsb0, 0x0 ;  /* 0x00008000000079c5 */ /* 0x000fe40000010000 */
[----:B------:R-:W-:-:S15]  /*19550*/  WARPGROUP.ARRIVE ;  /* 0x00000000000079c5 */ /* 0x000fde0000000000 */
[----:B------:R-:W-:-:S05]  /*19560*/  NOP ;  /* 0x0000000000007918 */ /* 0x000fca0000000000 */
[----:B------:R-:W-:Y:S01]  /*19570*/  HGMMA.64x256x16.F32 R24, R160, gdesc[UR4].tnspB, R24, gsb0 ;  /* 0x43e00004a0187df0 */ /* 0x000fe20008000818 */
[----:B------:R-:W-:Y:S01]  /*19580*/  R2UR UR6, R6 ;  /* 0x00000000060672ca */ /* 0x000fe200000e0000 */
[----:B------:R-:W-:Y:S01]  /*19590*/  FADD.FTZ R6, R180, R179 ;  /* 0x000000b3b4067221 */ /* 0x000fe20000010000 */
[----:B------:R-:W-:Y:S01]  /*195a0*/  R2UR UR7, R7 ;  /* 0x00000000070772ca */ /* 0x000fe200000e0000 */
[----:B------:R-:W-:Y:S01]  /*195b0*/  FADD.FTZ R7, R223, R222 ;  /* 0x000000dedf077221 */ /* 0x000fe20000010000 */
[----:B------:R-:W-:Y:S02]  /*195c0*/  WARPGROUP.DEPBAR.LE gsb0, 0x0 ;  /* 0x00008000000079c5 */ /* 0x000fe40000010000 */
[----:B------:R-:W-:-:S15]  /*195d0*/  WARPGROUP.ARRIVE ;  /* 0x00000000000079c5 */ /* 0x000fde0000000000 */
[----:B------:R-:W-:-:S06]  /*195e0*/  NOP ;  /* 0x0000000000007918 */ /* 0x000fcc0000000000 */
        /* <DEDUP_REMOVED lines=12> */
.L_x_5513:
[----:B------:R-:W-:Y:S05]  /*196b0*/  BSYNC B0 ;  /* 0x0000000000007941 */ /* 0x000fea0003800000 */
.L_x_5512:
[----:B------:R-:W0:Y:S01]  /*196c0*/  SHFL.BFLY PT, R3, R6, 0x2, 0x1f ;  /* 0x0c401f0006037f89 */ /* 0x000e2200000e0000 */
[----:B------:R-:W-:Y:S02]  /*196d0*/  IMAD.MOV.U32 R4, RZ, RZ, RZ ;  /* 0x000000ffff047224 */ /* 0x000fe400078e00ff */
[----:B------:R-:W-:Y:S01]  /*196e0*/  VIADD R20, R19, 0x1 ;  /* 0x0000000113147836 */ /* 0x000fe20000000000 */
[----:B------:R-:W2:Y:S01]  /*196f0*/  SHFL.BFLY PT, R0, R7, 0x2, 0x1f ;  /* 0x0c401f0007007f89 */ /* 0x000ea200000e0000 */
[----:B------:R-:W-:Y:S01]  /*19700*/  VIADD R218, R218, 0x1 ;  /* 0x00000001dada7836 */ /* 0x000fe20000000000 */
[----:B------:R-:W-:Y:S08]  /*19710*/  BAR.ARV 0x8, 0xa0 ;  /* 0x0202800000007b1d */ /* 0x000ff00000002000 */
[----:B------:R-:W-:Y:S01]  /*19720*/  BAR.SYNC.DEFER_BLOCKING 0xf, 0x100 ;  /* 0x03c4000000007b1d */ /* 0x000fe20000010000 */
[----:B------:R-:W-:Y:S01]  /*19730*/  ISETP.NE.AND P1, PT, R20, 0x2, PT ;  /* 0x000000021400780c */ /* 0x000fe20003f25270 */
[----:B0-----:R-:W-:Y:S01]  /*19740*/  FADD.FTZ R2, R3, R6 ;  /* 0x0000000603027221 */ /* 0x001fe20000010000 */
[----:B--2---:R-:W-:-:S04]  /*19750*/  FADD.FTZ R5, R0, R7 ;  /* 0x0000000700057221 */ /* 0x004fc80000010000 */
[----:B------:R-:W0:Y:S04]  /*19760*/  SHFL.BFLY PT, R3, R2, 0x1, 0x1f ;  /* 0x0c201f0002037f89 */ /* 0x000e2800000e0000 */
[----:B------:R-:W2:Y:S01]  /*19770*/  SHFL.BFLY PT, R0, R5, 0x1, 0x1f ;  /* 0x0c201f0005007f89 */ /* 0x000ea200000e0000 */
[----:B0-----:R-:W-:Y:S01]  /*19780*/  FADD.FTZ R9, R2, R3 ;  /* 0x0000000302097221 */ /* 0x001fe20000010000 */
[----:B------:R-:W-:Y:S02]  /*19790*/  IMAD.MOV.U32 R2, RZ, RZ, -0x800000 ;  /* 0xff800000ff027424 */ /* 0x000fe400078e00ff */
[----:B--2---:R-:W-:Y:S02]  /*197a0*/  FADD.FTZ R3, R5, R0 ;  /* 0x0000000005037221 */ /* 0x004fe40000010000 */
[----:B------:R-:W-:Y:S01]  /*197b0*/  FSETP.NE.FTZ.AND P2, PT, R9, RZ, PT ;  /* 0x000000ff0900720b */ /* 0x000fe20003f55000 */
[----:B------:R-:W-:Y:S01]  /*197c0*/  IMAD.MOV R0, RZ, RZ, -R195 ;  /* 0x000000ffff007224 */ /* 0x000fe200078e0ac3 */
[----:B------:R-:W-:-:S02]  /*197d0*/  SEL R5, RZ, 0x1, P1 ;  /* 0x00000001ff057807 */ /* 0x000fc40000800000 */
[----:B------:R-:W-:Y:S02]  /*197e0*/  FSETP.NE.FTZ.AND P3, PT, R3, RZ, PT ;  /* 0x000000ff0300720b */ /* 0x000fe40003f75000 */
[----:B------:R-:W-:Y:S01]  /*197f0*/  ISETP.NE.AND P0, PT, R185, R0, PT ;  /* 0x00000000b900720c */ /* 0x000fe20003f05270 */
[----:B------:R-:W-:Y:S01]  /*19800*/  IMAD.MOV.U32 R0, RZ, RZ, RZ ;  /* 0x000000ffff007224 */ /* 0x000fe200078e00ff */
[----:B------:R-:W-:-:S05]  /*19810*/  LOP3.LUT R22, R22, R5, RZ, 0x3c, !PT ;  /* 0x0000000516167212 */ /* 0x000fca00078e3cff */
[----:B------:R-:W0:Y:S06]  /*19820*/  @P2 MUFU.RCP R0, R9 ;  /* 0x0000000900002308 */ /* 0x000e2c0000001000 */
[----:B------:R-:W-:Y:S02]  /*19830*/  @!P0 LEA R19, R19, R193, 0x6 ;  /* 0x000000c113138211 */ /* 0x000fe400078e30ff */
[----:B------:R-:W2:Y:S03]  /*19840*/  @P3 MUFU.RCP R4, R3 ;  /* 0x0000000300043308 */ /* 0x000ea60000001000 */
[----:B------:R-:W-:-:S05]  /*19850*/  @!P0 IMAD R19, R19, 0x4, R18 ;  /* 0x0000000413138824 */ /* 0x000fca00078e0212 */
        /* <DEDUP_REMOVED lines=9> */
[----:B--2---:R2:W-:Y:S01]  /*198f0*/  @!P0 STS [R19+0x38420], R4 ;  /* 0x0384200413008388 */ /* 0x0045e20000000800 */
[-C--:B------:R-:W-:Y:S01]  /*19900*/  FMUL.FTZ R171, R36, R0.reuse ;  /* 0x0000000024ab7220 */ /* 0x080fe20000410000 */
[-C--:B-1----:R-:W-:Y:S01]  /*19910*/  FMUL.FTZ R166, R37, R0.reuse ;  /* 0x0000000025a67220 */ /* 0x082fe20000410000 */
[-C--:B------:R-:W-:Y:S01]  /*19920*/  FMUL.FTZ R167, R40, R0.reuse ;  /* 0x0000000028a77220 */ /* 0x080fe20000410000 */
[-C--:B------:R-:W-:Y:S01]  /*19930*/  FMUL.FTZ R8, R41, R0.reuse ;  /* 0x0000000029087220 */ /* 0x080fe20000410000 */
[-C--:B------:R-:W-:Y:S01]  /*19940*/  FMUL.FTZ R165, R44, R0.reuse ;  /* 0x000000002ca57220 */ /* 0x080fe20000410000 */
[-C--:B------:R-:W-:Y:S01]  /*19950*/  FMUL.FTZ R10, R45, R0.reuse ;  /* 0x000000002d0a7220 */ /* 0x080fe20000410000 */
[-C--:B------:R-:W-:Y:S01]  /*19960*/  FMUL.FTZ R164, R48, R0.reuse ;  /* 0x0000000030a47220 */ /* 0x080fe20000410000 */
[----:B---3--:R-:W-:Y:S01]  /*19970*/  @P2 FMUL.FTZ R18, R18, 0.69314718246459960938 ;  /* 0x3f31721812122820 */ /* 0x008fe20000410000 */
[-C--:B------:R-:W-:Y:S01]  /*19980*/  FMUL.FTZ R12, R49, R0.reuse ;  /* 0x00000000310c7220 */ /* 0x080fe20000410000 */
[C---:B--2---:R-:W-:Y:S01]  /*19990*/  @P2 FMUL.FTZ R19, R168.reuse, 0.69314718246459960938 ;  /* 0x3f317218a8132820 */ /* 0x044fe20000410000 */
[----:B------:R-:W-:Y:S01]  /*199a0*/  @P3 FMUL.FTZ R168, R168, 0.69314718246459960938 ;  /* 0x3f317218a8a83820 */ /* 0x000fe20000410000 */
        /* <DEDUP_REMOVED lines=121> */
.L_x_5394:
[----:B------:R-:W-:Y:S05]  /*1a140*/  BSYNC B7 ;  /* 0x0000000000077941 */ /* 0x000fea0003800000 */
.L_x_5384:
        /* <DEDUP_REMOVED lines=33> */
[----:B------:R-:W-:Y:S01]  /*1a360*/  F2FP.F16.F32.PACK_AB R75, R79, R78 ;  /* 0x0000004e4f4b723e */ /* 0x000fe200000000ff */
[----:B------:R-:W-:Y:S01]  /*1a370*/  IMAD.MOV.U32 R76, RZ, RZ, RZ ;  /* 0x000000ffff4c7224 */ /* 0x000fe200078e00ff */
[C---:B------:R-:W-:Y:S02]  /*1a380*/  IADD3 R169, P1, R126.reuse, 0x20, RZ ;  /* 0x000000207ea97810 */ /* 0x040fe40007f3e0ff */
[----:B------:R-:W-:-:S02]  /*1a390*/  IADD3 R52, P6, R126, 0x2020, RZ ;  /* 0x000020207e347810 */ /* 0x000fc40007fde0ff */
[----:B------:R-:W-:Y:S01]  /*1a3a0*/  LOP3.LUT R36, R169, 0x380, RZ, 0xc0, !PT ;  /* 0x00000380a9247812 */ /* 0x000fe200078ec0ff */
[--C-:B------:R-:W-:Y:S01]  /*1a3b0*/  IMAD.X R37, RZ, RZ, R127.reuse, P1 ;  /* 0x000000ffff257224 */ /* 0x100fe200008e067f */
[----:B------:R-:W-:Y:S01]  /*1a3c0*/  IADD3 R177, P0, R126, 0x40, RZ ;  /* 0x000000407eb17810 */ /* 0x000fe20007f1e0ff */
[--C-:B------:R-:W-:Y:S01]  /*1a3d0*/  IMAD.X R53, RZ, RZ, R127.reuse, P6 ;  /* 0x000000ffff357224 */ /* 0x100fe200030e067f */
[----:B------:R-:W-:Y:S02]  /*1a3e0*/  SHF.R.U64 R36, R36, 0x3, RZ ;  /* 0x0000000324247819 */ /* 0x000fe400000012ff */
[----:B------:R-:W-:Y:S01]  /*1a3f0*/  IADD3 R181, P3, R126, 0x2000, RZ ;  /* 0x000020007eb57810 */ /* 0x000fe20007f7e0ff */
[--C-:B------:R-:W-:Y:S01]  /*1a400*/  IMAD.X R41, RZ, RZ, R127.reuse, P0 ;  /* 0x000000ffff297224 */ /* 0x100fe200000e067f */
[----:B------:R-:W-:Y:S02]  /*1a410*/  LOP3.LUT R36, R36, R169, RZ, 0x3c, !PT ;  /* 0x000000a924247212 */ /* 0x000fe400078e3cff */
[----:B------:R-:W-:Y:S01]  /*1a420*/  LOP3.LUT R169, R52, 0x380, RZ, 0xc0, !PT ;  /* 0x0000038034a97812 */ /* 0x000fe200078ec0ff */
[----:B------:R-:W-:Y:S01]  /*1a430*/  IMAD.X R49, RZ, RZ, R127, P3 ;  /* 0x000000ffff317224 */ /* 0x000fe200018e067f */
[----:B------:R-:W-:-:S02]  /*1a440*/  IADD3 R4, P0, R126, 0x4020, RZ ;  /* 0x000040207e047810 */ /* 0x000fc40007f1e0ff */
[----:B------:R-:W-:Y:S02]  /*1a450*/  SHF.R.U64 R169, R169, 0x3, RZ ;  /* 0x00000003a9a97819 */ /* 0x000fe400000012ff */
[C---:B-----5:R-:W-:Y:S01]  /*1a460*/  LOP3.LUT R33, R126.reuse, 0x380, RZ, 0xc0, !PT ;  /* 0x000003807e217812 */ /* 0x060fe200078ec0ff */
[--C-:B------:R-:W-:Y:S01]  /*1a470*/  IMAD.X R103, RZ, RZ, R127.reuse, P0 ;  /* 0x000000ffff677224 */ /* 0x100fe200000e067f */
[C---:B------:R-:W-:Y:S02]  /*1a480*/  IADD3 R56, P5, R126.reuse, 0x2040, RZ ;  /* 0x000020407e387810 */ /* 0x040fe40007fbe0ff */
[C---:B------:R-:W-:Y:S02]  /*1a490*/  IADD3 R60, P2, R126.reuse, 0x2060, RZ ;  /* 0x000020607e3c7810 */ /* 0x040fe40007f5e0ff */
[C---:B------:R-:W-:Y:S01]  /*1a4a0*/  IADD3 R98, P1, R126.reuse, 0x4000, RZ ;  /* 0x000040007e627810 */ /* 0x040fe20007f3e0ff */
[--C-:B------:R-:W-:Y:S01]  /*1a4b0*/  IMAD.X R57, RZ, RZ, R127.reuse, P5 ;  /* 0x000000ffff397224 */ /* 0x100fe200028e067f */
[----:B------:R-:W-:Y:S01]  /*1a4c0*/  LOP3.LUT R48, R181, 0x380, RZ, 0xc0, !PT ;  /* 0x00000380b5307812 */ /* 0x000fe200078ec0ff */
[--C-:B------:R-:W-:Y:S01]  /*1a4d0*/  IMAD.X R61, RZ, RZ, R127.reuse, P2 ;  /* 0x000000ffff3d7224 */ /* 0x100fe200010e067f */
[----:B------:R-:W-:Y:S01]  /*1a4e0*/  IADD3 R179, P4, R126, 0x60, RZ ;  /* 0x000000607eb37810 */ /* 0x000fe20007f9e0ff */
[----:B------:R-:W-:Y:S01]  /*1a4f0*/  IMAD.X R99, RZ, RZ, R127, P1 ;  /* 0x000000ffff637224 */ /* 0x000fe200008e067f */
[----:B------:R-:W-:-:S02]  /*1a500*/  LOP3.LUT R52, R169, R52, RZ, 0x3c, !PT ;  /* 0x00000034a9347212 */ /* 0x000fc400078e3cff */
[----:B------:R-:W-:Y:S02]  /*1a510*/  LOP3.LUT R169, R4, 0x380, RZ, 0xc0, !PT ;  /* 0x0000038004a97812 */ /* 0x000fe400078ec0ff */
[----:B------:R-:W-:Y:S02]  /*1a520*/  SHF.R.U64 R33, R33, 0x3, RZ ;  /* 0x0000000321217819 */ /* 0x000fe400000012ff */
[----:B------:R-:W-:Y:S02]  /*1a530*/  SHF.R.U64 R48, R48, 0x3, RZ ;  /* 0x0000000330307819 */ /* 0x000fe400000012ff */
[----:B------:R-:W-:Y:S02]  /*1a540*/  IADD3.X R45, RZ, R127, RZ, P4, !PT ;  /* 0x0000007fff2d7210 */ /* 0x000fe400027fe4ff */
        /* <DEDUP_REMOVED lines=10> */
[----:B------:R-:W-:Y:S02]  /*1a5f0*/  SHF.R.U64 R169, R169, 0x3, RZ ;  /* 0x00000003a9a97819 */ /* 0x000fe400000012ff */
[----:B------:R-:W-:Y:S01]  /*1a600*/  LOP3.LUT R126, R33, R126, RZ, 0x3c, !PT ;  /* 0x0000007e217e7212 */ /* 0x000fe200078e3cff */
[----:B------:R-:W-:Y:S01]  /*1a610*/  IMAD.X R33, RZ, RZ, R127, P1 ;  /* 0x000000ffff217224 */ /* 0x000fe200008e067f */
[----:B------:R-:W-:-:S02]  /*1a620*/  LOP3.LUT R48, R48, R181, RZ, 0x3c, !PT ;  /* 0x000000b530307212 */ /* 0x000fc400078e3cff */
[----:B------:R-:W-:Y:S02]  /*1a630*/  LOP3.LUT R181, R98, 0x380, RZ, 0xc0, !PT ;  /* 0x0000038062b57812 */ /* 0x000fe400078ec0ff */
[-C--:B------:R-:W-:Y:S02]  /*1a640*/  IADD3.X R111, RZ, R127.reuse, RZ, P3, !PT ;  /* 0x0000007fff6f7210 */ /* 0x080fe40001ffe4ff */
[----:B------:R-:W-:Y:S02]  /*1a650*/  LOP3.LUT R102, R169, R4, RZ, 0x3c, !PT ;  /* 0x00000004a9667212 */ /* 0x000fe400078e3cff */
[----:B------:R-:W-:Y:S02]  /*1a660*/  LOP3.LUT R40, R177, 0x380, RZ, 0xc0, !PT ;  /* 0x00000380b1287812 */ /* 0x000fe400078ec0ff */
[----:B------:R-:W-:Y:S02]  /*1a670*/  MOV R127, R126 ;  /* 0x0000007e007f7202 */ /* 0x000fe40000000f00 */
[----:B------:R-:W-:Y:S01]  /*1a680*/  F2FP.F16.F32.PACK_AB R4, R173, R175 ;  /* 0x000000afad04723e */ /* 0x000fe200000000ff */
[----:B------:R-:W-:Y:S01]  /*1a690*/  BAR.SYNC.DEFER_BLOCKING 0x1, 0x100 ;  /* 0x0044000000007b1d */ /* 0x000fe20000010000 */
[----:B------:R-:W-:-:S02]  /*1a6a0*/  SHF.R.U64 R181, R181, 0x3, RZ ;  /* 0x00000003b5b57819 */ /* 0x000fc400000012ff */
[----:B------:R-:W-:Y:S02]  /*1a6b0*/  LOP3.LUT R44, R179, 0x380, RZ, 0xc0, !PT ;  /* 0x00000380b32c7812 */ /* 0x000fe400078ec0ff */
[----:B------:R-:W-:Y:S02]  /*1a6c0*/  SHF.R.U64 R40, R40, 0x3, RZ ;  /* 0x0000000328287819 */ /* 0x000fe400000012ff */
[----:B------:R-:W-:Y:S02]  /*1a6d0*/  LOP3.LUT R98, R181, R98, RZ, 0x3c, !PT ;  /* 0x00000062b5627212 */ /* 0x000fe400078e3cff */
[----:B------:R-:W-:Y:S02]  /*1a6e0*/  SHF.R.U64 R44, R44, 0x3, RZ ;  /* 0x000000032c2c7819 */ /* 0x000fe400000012ff */
[----:B------:R-:W-:Y:S02]  /*1a6f0*/  LOP3.LUT R181, R32, 0x380, RZ, 0xc0, !PT ;  /* 0x0000038020b57812 */ /* 0x000fe400078ec0ff */
[----:B------:R-:W-:-:S02]  /*1a700*/  MOV R126, R36 ;  /* 0x00000024007e7202 */ /* 0x000fc40000000f00 */
[----:B------:R-:W-:Y:S02]  /*1a710*/  LOP3.LUT R40, R40, R177, RZ, 0x3c, !PT ;  /* 0x000000b128287212 */ /* 0x000fe400078e3cff */
[----:B------:R-:W-:Y:S02]  /*1a720*/  LOP3.LUT R177, R56, 0x380, RZ, 0xc0, !PT ;  /* 0x0000038038b17812 */ /* 0x000fe400078ec0ff */
[----:B------:R-:W-:Y:S02]  /*1a730*/  LOP3.LUT R44, R44, R179, RZ, 0x3c, !PT ;  /* 0x000000b32c2c7212 */ /* 0x000fe400078e3cff */
[----:B------:R-:W-:Y:S02]  /*1a740*/  SHF.R.U64 R181, R181, 0x3, RZ ;  /* 0x00000003b5b57819 */ /* 0x000fe400000012ff */
[----:B------:R-:W-:Y:S01]  /*1a750*/  LOP3.LUT R179, R60, 0x380, RZ, 0xc0, !PT ;  /* 0x000003803cb37812 */ /* 0x000fe200078ec0ff */
[----:B------:R2:W-:Y:S01]  /*1a760*/  STSM.16.M88.4 [R127], R4 ;  /* 0x000000047f007844 */ /* 0x0005e20000000200 */
[----:B------:R-:W-:-:S02]  /*1a770*/  SHF.R.U64 R177, R177, 0x3, RZ ;  /* 0x00000003b1b17819 */ /* 0x000fc400000012ff */
[----:B------:R-:W-:Y:S02]  /*1a780*/  ISETP.NE.U32.AND P0, PT, RZ, UR4, PT ;  /* 0x00000004ff007c0c */ /* 0x000fe4000bf05070 */
[----:B------:R-:W-:Y:S02]  /*1a790*/  LOP3.LUT R114, R181, R32, RZ, 0x3c, !PT ;  /* 0x00000020b5727212 */ /* 0x000fe400078e3cff */
[----:B------:R-:W-:Y:S02]  /*1a7a0*/  SHF.R.U64 R179, R179, 0x3, RZ ;  /* 0x00000003b3b37819 */ /* 0x000fe400000012ff */
[----:B------:R-:W-:Y:S02]  /*1a7b0*/  LOP3.LUT R32, R23, 0x380, RZ, 0xc0, !PT ;  /* 0x0000038017207812 */ /* 0x000fe400078ec0ff */
[----:B------:R-:W-:Y:S02]  /*1a7c0*/  LOP3.LUT R27, R30, 0x380, RZ, 0xc0, !PT ;  /* 0x000003801e1b7812 */ /* 0x000fe400078ec0ff */
[----:B------:R-:W-:-:S02]  /*1a7d0*/  LOP3.LUT R169, R26, 0x380, RZ, 0xc0, !PT ;  /* 0x000003801aa97812 */ /* 0x000fc400078ec0ff */
[----:B------:R-:W-:Y:S02]  /*1a7e0*/  LOP3.LUT R56, R177, R56, RZ, 0x3c, !PT ;  /* 0x00000038b1387212 */ /* 0x000fe400078e3cff */
[----:B--2---:R-:W-:Y:S02]  /*1a7f0*/  F2FP.F16.F32.PACK_AB R4, R170, R172 ;  /* 0x000000acaa04723e */ /* 0x004fe400000000ff */
[----:B------:R-:W-:Y:S02]  /*1a800*/  F2FP.F16.F32.PACK_AB R5, R35, R34 ;  /* 0x000000222305723e */ /* 0x000fe400000000ff */
[----:B------:R-:W-:Y:S02]  /*1a810*/  F2FP.F16.F32.PACK_AB R6, R166, R171 ;  /* 0x000000aba606723e */ /* 0x000fe400000000ff */
[----:B------:R-:W-:Y:S02]  /*1a820*/  F2FP.F16.F32.PACK_AB R7, R39, R38 ;  /* 0x000000262707723e */ /* 0x000fe400000000ff */
[----:B------:R-:W-:Y:S01]  /*1a830*/  ISETP.NE.AND.EX P0, PT, RZ, UR5, PT, P0 ;  /* 0x00000005ff007c0c */ /* 0x000fe2000bf05300 */
[----:B------:R-:W-:Y:S01]  /*1a840*/  ULDC.64 UR4, c[0x0][0xce0] ;  /* 0x0003380000047ab9 */ /* 0x000fe20000000a00 */
[----:B------:R-:W-:Y:S01]  /*1a850*/  LOP3.LUT R177, R106, 0x380, RZ, 0xc0, !PT ;  /* 0x000003806ab17812 */ /* 0x000fe200078ec0ff */
[----:B------:R2:W-:Y:S01]  /*1a860*/  STSM.16.M88.4 [R126], R4 ;  /* 0x000000047e007844 */ /* 0x0005e20000000200 */
[----:B------:R-:W-:-:S02]  /*1a870*/  LOP3.LUT R60, R179, R60, RZ, 0x3c, !PT ;  /* 0x0000003cb33c7212 */ /* 0x000fc400078e3cff */
[----:B------:R-:W-:Y:S02]  /*1a880*/  SHF.R.U64 R32, R32, 0x3, RZ ;  /* 0x0000000320207819 */ /* 0x000fe400000012ff */
[----:B------:R-:W-:Y:S02]  /*1a890*/  LOP3.LUT R179, R110, 0x380, RZ, 0xc0, !PT ;  /* 0x000003806eb37812 */ /* 0x000fe400078ec0ff */
[----:B------:R-:W-:Y:S02]  /*1a8a0*/  SHF.R.U64 R27, R27, 0x3, RZ ;  /* 0x000000031b1b7819 */ /* 0x000fe400000012ff */
[----:B------:R-:W-:Y:S02]  /*1a8b0*/  SHF.R.U64 R169, R169, 0x3, RZ ;  /* 0x00000003a9a97819 */ /* 0x000fe400000012ff */
[----:B------:R-:W-:Y:S02]  /*1a8c0*/  ISETP.NE.U32.AND P6, PT, RZ, UR4, PT ;  /* 0x00000004ff007c0c */ /* 0x000fe4000bfc5070 */
[----:B------:R-:W-:-:S02]  /*1a8d0*/  SHF.R.U64 R177, R177, 0x3, RZ ;  /* 0x00000003b1b17819 */ /* 0x000fc400000012ff */
[----:B------:R-:W-:Y:S01]  /*1a8e0*/  LOP3.LUT R118, R32, R23, RZ, 0x3c, !PT ;  /* 0x0000001720767212 */ /* 0x000fe200078e3cff */
[----:B--2---:R-:W2:Y:S01]  /*1a8f0*/  LDC.64 R4, c[0x0][0xcd8] ;  /* 0x00033600ff047b82 */ /* 0x004ea20000000a00 */
[----:B------:R-:W-:Y:S02]  /*1a900*/  MOV R41, R40 ;  /* 0x0000002800297202 */ /* 0x000fe40000000f00 */
[----:B------:R-:W-:Y:S02]  /*1a910*/  SHF.R.U64 R179, R179, 0x3, RZ ;  /* 0x00000003b3b37819 */ /* 0x000fe400000012ff */
[----:B------:R-:W-:Y:S01]  /*1a920*/  LOP3.LUT R122, R27, R30, RZ, 0x3c, !PT ;  /* 0x0000001e1b7a7212 */ /* 0x000fe200078e3cff */
[----:B------:R3:W-:Y:S01]  /*1a930*/  STSM.16.M88.4 [R41], R8 ;  /* 0x0000000829007844 */ /* 0x0007e20000000200 */
[----:B------:R-:W-:Y:S02]  /*1a940*/  LOP3.LUT R32, R169, R26, RZ, 0x3c, !PT ;  /* 0x0000001aa9207212 */ /* 0x000fe400078e3cff */
[----:B------:R-:W-:-:S02]  /*1a950*/  MOV R44, R44 ;  /* 0x0000002c002c7202 */ /* 0x000fc40000000f00 */
[----:B------:R-:W-:Y:S02]  /*1a960*/  ISETP.NE.AND.EX P6, PT, RZ, UR5, PT, P6 ;  /* 0x00000005ff007c0c */ /* 0x000fe4000bfc5360 */
[----:B------:R-:W-:Y:S01]  /*1a970*/  MOV R48, R48 ;  /* 0x0000003000307202 */ /* 0x000fe20000000f00 */
[----:B------:R4:W-:Y:S01]  /*1a980*/  STSM.16.M88.4 [R44], R12 ;  /* 0x0000000c2c007844 */ /* 0x0009e20000000200 */
[----:B------:R-:W-:Y:S02]  /*1a990*/  F2FP.F16.F32.PACK_AB R26, R28, R157 ;  /* 0x0000009d1c1a723e */ /* 0x000fe400000000ff */
[----:B------:R-:W-:Y:S02]  /*1a9a0*/  F2FP.F16.F32.PACK_AB R27, R63, R62 ;  /* 0x0000003e3f1b723e */ /* 0x000fe400000000ff */
[----:B------:R-:W-:Y:S02]  /*1a9b0*/  LOP3.LUT R106, R177, R106, RZ, 0x3c, !PT ;  /* 0x0000006ab16a7212 */ /* 0x000fe400078e3cff */
[----:B------:R-:W-:Y:S01]  /*1a9c0*/  MOV R52, R52 ;  /* 0x0000003400347202 */ /* 0x000fe20000000f00 */
[----:B------:R0:W-:Y:S01]  /*1a9d0*/  STSM.16.M88.4 [R48], R24 ;  /* 0x0000001830007844 */ /* 0x0001e20000000200 */
[----:B------:R-:W-:Y:S01]  /*1a9e0*/  F2FP.F16.F32.PACK_AB R28, R65, R154 ;  /* 0x0000009a411c723e */ /* 0x000fe200000000ff */
[----:B--2---:R-:W-:Y:S01]  /*1a9f0*/  IMAD.WIDE R6, R217, 0x4, R4 ;  /* 0x00000004d9067825 */ /* 0x004fe200078e0204 */
[----:B------:R-:W-:Y:S01]  /*1aa00*/  F2FP.F16.F32.PACK_AB R30, R69, R68 ;  /* 0x00000044451e723e */ /* 0x000fe200000000ff */
[----:B------:R-:W2:Y:S01]  /*1aa10*/  @P6 LDC.64 R4, c[0x0][0xce0] ;  /* 0x00033800ff046b82 */ /* 0x000ea20000000a00 */
[----:B------:R-:W-:-:S02]  /*1aa20*/  MOV R56, R56 ;  /* 0x0000003800387202 */ /* 0x000fc40000000f00 */
[----:B------:R-:W-:Y:S01]  /*1aa30*/  F2FP.F16.F32.PACK_AB R81, R83, R82 ;  /* 0x000000525351723e */ /* 0x000fe200000000ff */
[----:B------:R1:W-:Y:S01]  /*1aa40*/  STSM.16.M88.4 [R52], R28 ;  /* 0x0000001c34007844 */ /* 0x0003e20000000200 */
[----:B------:R-:W-:Y:S02]  /*1aa50*/  F2FP.F16.F32.PACK_AB R88, R89, R88 ;  /* 0x000000585958723e */ /* 0x000fe400000000ff */
[----:B------:R-:W-:Y:S01]  /*1aa60*/  LOP3.LUT R110, R179, R110, RZ, 0x3c, !PT ;  /* 0x0000006eb36e7212 */ /* 0x000fe200078e3cff */
[----:B------:R-:W-:Y:S01]  /*1aa70*/  STSM.16.M88.4 [R56], R72 ;  /* 0x0000004838007844 */ /* 0x000fe20000000200 */
[----:B------:R-:W-:Y:S02]  /*1aa80*/  MOV R60, R60 ;  /* 0x0000003c003c7202 */ /* 0x000fe40000000f00 */
[----:B------:R-:W-:Y:S02]  /*1aa90*/  F2FP.F16.F32.PACK_AB R82, R85, R84 ;  /* 0x000000545552723e */ /* 0x000fe400000000ff */
[----:B------:R-:W-:-:S02]  /*1aaa0*/  F2FP.F16.F32.PACK_AB R83, R87, R86 ;  /* 0x000000565753723e */ /* 0x000fc400000000ff */
[----:B------:R-:W-:Y:S02]  /*1aab0*/  F2FP.F16.F32.PACK_AB R89, R91, R90 ;  /* 0x0000005a5b59723e */ /* 0x000fe400000000ff */
[----:B------:R-:W-:Y:S01]  /*1aac0*/  MOV R40, R98 ;  /* 0x0000006200287202 */ /* 0x000fe20000000f00 */
[----:B------:R-:W-:Y:S01]  /*1aad0*/  STSM.16.M88.4 [R60], R80 ;  /* 0x000000503c007844 */ /* 0x000fe20000000200 */
[----:B------:R-:W-:Y:S02]  /*1aae0*/  F2FP.F16.F32.PACK_AB R90, R93, R92 ;  /* 0x0000005c5d5a723e */ /* 0x000fe400000000ff */
[----:B------:R-:W-:Y:S02]  /*1aaf0*/  F2FP.F16.F32.PACK_AB R91, R95, R94 ;  /* 0x0000005e5f5b723e */ /* 0x000fe400000000ff */
[----:B------:R-:W-:Y:S02]  /*1ab00*/  F2FP.F16.F32.PACK_AB R96, R97, R96 ;  /* 0x000000606160723e */ /* 0x000fe400000000ff */
[----:B------:R-:W-:Y:S01]  /*1ab10*/  MOV R102, R102 ;  /* 0x0000006600667202 */ /* 0x000fe20000000f00 */
[----:B------:R-:W-:Y:S01]  /*1ab20*/  STSM.16.M88.4 [R40], R88 ;  /* 0x0000005828007844 */ /* 0x000fe20000000200 */
        /* <DEDUP_REMOVED lines=13> */
[----:B------:R-:W-:Y:S02]  /*1ac00*/  MOV R23, R122 ;  /* 0x0000007a00177202 */ /* 0x000fe40000000f00 */
[----:B------:R-:W-:-:S02]  /*1ac10*/  F2FP.F16.F32.PACK_AB R113, R153, R152 ;  /* 0x000000989971723e */ /* 0x000fc400000000ff */
[----:B------:R-:W-:Y:S02]  /*1ac20*/  F2FP.F16.F32.PACK_AB R114, R117, R116 ;  /* 0x000000747572723e */ /* 0x000fe400000000ff */
[----:B------:R-:W-:Y:S02]  /*1ac30*/  F2FP.F16.F32.PACK_AB R115, R156, R155 ;  /* 0x0000009b9c73723e */ /* 0x000fe400000000ff */
[----:B------:R-:W-:Y:S02]  /*1ac40*/  F2FP.F16.F32.PACK_AB R120, R121, R120 ;  /* 0x000000787978723e */ /* 0x000fe400000000ff */
[----:B------:R-:W-:Y:S01]  /*1ac50*/  F2FP.F16.F32.PACK_AB R128, R129, R128 ;  /* 0x000000808180723e */ /* 0x000fe200000000ff */
[----:B------:R-:W-:Y:S01]  /*1ac60*/  STSM.16.M88.4 [R110], R112 ;  /* 0x000000706e007844 */ /* 0x000fe20000000200 */
        /* <DEDUP_REMOVED lines=15> */
[----:B------:R-:W-:Y:S01]  /*1ad60*/  MOV R32, R32 ;  /* 0x0000002000207202 */ /* 0x000fe20000000f00 */
[----:B------:R-:W-:Y:S01]  /*1ad70*/  STSM.16.M88.4 [R23], R136 ;  /* 0x0000008817007844 */ /* 0x000fe20000000200 */
[----:B------:R-:W-:-:S02]  /*1ad80*/  F2FP.F16.F32.PACK_AB R146, R149, R148 ;  /* 0x000000949592723e */ /* 0x000fc400000000ff */
[----:B------:R-:W-:-:S05]  /*1ad90*/  F2FP.F16.F32.PACK_AB R147, R151, R150 ;  /* 0x000000969793723e */ /* 0x000fca00000000ff */
[----:B------:R1:W-:Y:S01]  /*1ada0*/  STSM.16.M88.4 [R32], R144 ;  /* 0x0000009020007844 */ /* 0x0003e20000000200 */
[----:B------:R-:W-:Y:S01]  /*1adb0*/  BAR.SYNC.DEFER_BLOCKING 0x1, 0x100 ;  /* 0x0044000000007b1d */ /* 0x000fe20000010000 */
[----:B--2---:R-:W-:-:S05]  /*1adc0*/  @P6 IMAD.WIDE R4, R217, 0x4, R4 ;  /* 0x00000004d9046825 */ /* 0x004fca00078e0204 */
[----:B------:R-:W-:Y:S02]  /*1add0*/  ULDC UR4, c[0x0][0xb88] ;  /* 0x0002e20000047ab9 */ /* 0x000fe40000000800 */
[----:B------:R-:W-:Y:S01]  /*1ade0*/  IMAD.U32 R78, RZ, RZ, UR4 ;  /* 0x00000004ff4e7e24 */ /* 0x000fe2000f8e00ff */
[----:B------:R2:W5:Y:S01]  /*1adf0*/  @P0 LDG.E R76, desc[UR54][R6.64] ;  /* 0x00000036064c0981 */ /* 0x000562000c1e1900 */
[----:B------:R-:W-:-:S04]  /*1ae00*/  IMAD R3, R214, 0x40, R211 ;  /* 0x00000040d6037824 */ /* 0x000fc800078e02d3 */
[----:B------:R2:W5:Y:S01]  /*1ae10*/  @P6 LDG.E R78, desc[UR54][R4.64] ;  /* 0x00000036044e6981 */ /* 0x000562000c1e1900 */
[----:B------:R-:W-:-:S03]  /*1ae20*/  IMAD.WIDE R20, R3, 0x2, R20 ;  /* 0x0000000203147825 */ /* 0x000fc600078e0214 */
[C---:B---3--:R-:W-:Y:S02]  /*1ae30*/  IADD3 R9, P1, R20.reuse, 0x1000, RZ ;  /* 0x0000100014097810 */ /* 0x048fe40007f3e0ff */
[C---:B----4-:R-:W-:Y:S02]  /*1ae40*/  IADD3 R13, P2, R20.reuse, 0x2000, RZ ;  /* 0x00002000140d7810 */ /* 0x050fe40007f5e0ff */
[C---:B0-----:R-:W-:Y:S02]  /*1ae50*/  IADD3 R25, P3, R20.reuse, 0x3000, RZ ;  /* 0x0000300014197810 */ /* 0x041fe40007f7e0ff */
[----:B-1----:R-:W-:Y:S02]  /*1ae60*/  IADD3 R29, P4, R20, 0x4000, RZ ;  /* 0x00004000141d7810 */ /* 0x002fe40007f9e0ff */
        /* <DEDUP_REMOVED lines=8> */
[----:B------:R-:W-:Y:S01]  /*1aef0*/  LOP3.LUT R8, R8, R9, RZ, 0x3c, !PT ;  /* 0x0000000908087212 */ /* 0x000fe200078e3cff */
[--C-:B------:R-:W-:Y:S01]  /*1af00*/  IMAD.X R9, RZ, RZ, R21.reuse, P1 ;  /* 0x000000ffff097224 */ /* 0x100fe200008e0615 */
[----:B------:R-:W-:Y:S02]  /*1af10*/  LOP3.LUT R12, R12, R13, RZ, 0x3c, !PT ;  /* 0x0000000d0c0c7212 */ /* 0x000fe400078e3cff */
[----:B------:R-:W-:Y:S01]  /*1af20*/  LOP3.LUT R24, R24, R25, RZ, 0x3c, !PT ;  /* 0x0000001918187212 */ /* 0x000fe200078e3cff */
[--C-:B------:R-:W-:Y:S01]  /*1af30*/  IMAD.X R25, RZ, RZ, R21.reuse, P3 ;  /* 0x000000ffff197224 */ /* 0x100fe200018e0615 */
[----:B------:R-:W-:Y:S01]  /*1af40*/  LOP3.LUT R28, R28, R29, RZ, 0x3c, !PT ;  /* 0x0000001d1c1c7212 */ /* 0x000fe200078e3cff */
[----:B------:R-:W-:Y:S01]  /*1af50*/  IMAD.X R29, RZ, RZ, R21, P4 ;  /* 0x000000ffff1d7224 */ /* 0x000fe200020e0615 */
[----:B------:R-:W-:Y:S02]  /*1af60*/  IADD3 R33, P5, R20, 0x5000, RZ ;  /* 0x0000500014217810 */ /* 0x000fe40007fbe0ff */
[----:B------:R-:W-:-:S02]  /*1af70*/  IADD3.X R13, RZ, R21, RZ, P2, !PT ;  /* 0x00000015ff0d7210 */ /* 0x000fc400017fe4ff */
[C---:B------:R-:W-:Y:S02]  /*1af80*/  IADD3 R37, P1, R20.reuse, 0x6000, RZ ;  /* 0x0000600014257810 */ /* 0x040fe40007f3e0ff */
[C---:B------:R-:W-:Y:S02]  /*1af90*/  IADD3 R41, P2, R20.reuse, 0x7000, RZ ;  /* 0x0000700014297810 */ /* 0x040fe40007f5e0ff */
[C---:B------:R-:W-:Y:S02]  /*1afa0*/  IADD3 R45, P3, R20.reuse, 0x8000, RZ ;  /* 0x00008000142d7810 */ /* 0x040fe40007f7e0ff */
[----:B------:R-:W-:Y:S02]  /*1afb0*/  IADD3 R49, P4, R20, 0x9000, RZ ;  /* 0x0000900014317810 */ /* 0x000fe40007f9e0ff */
[----:B------:R-:W-:Y:S02]  /*1afc0*/  P2R R10, PR, RZ, 0x20 ;  /* 0x00000020ff0a7803 */ /* 0x000fe40000000000 */
[----:B------:R-:W-:-:S02]  /*1afd0*/  LOP3.LUT R32, R33, 0x380, RZ, 0xc0, !PT ;  /* 0x0000038021207812 */ /* 0x000fc400078ec0ff */
[----:B------:R-:W-:Y:S02]  /*1afe0*/  LOP3.LUT R36, R37, 0x380, RZ, 0xc0, !PT ;  /* 0x0000038025247812 */ /* 0x000fe400078ec0ff */
[----:B------:R-:W-:Y:S02]  /*1aff0*/  LOP3.LUT R40, R41, 0x380, RZ, 0xc0, !PT ;  /* 0x0000038029287812 */ /* 0x000fe400078ec0ff */
[----:B------:R-:W-:Y:S02]  /*1b000*/  LOP3.LUT R44, R45, 0x380, RZ, 0xc0, !PT ;  /* 0x000003802d2c7812 */ /* 0x000fe400078ec0ff */
[----:B------:R-:W-:Y:S02]  /*1b010*/  LOP3.LUT R48, R49, 0x380, RZ, 0xc0, !PT ;  /* 0x0000038031307812 */ /* 0x000fe400078ec0ff */
[----:B------:R-:W-:Y:S02]  /*1b020*/  IADD3 R53, P5, R20, 0xa000, RZ ;  /* 0x0000a00014357810 */ /* 0x000fe40007fbe0ff */
[----:B------:R-:W-:-:S02]  /*1b030*/  SHF.R.U64 R32, R32, 0x3, RZ ;  /* 0x0000000320207819 */ /* 0x000fc400000012ff */
[----:B------:R-:W-:Y:S02]  /*1b040*/  SHF.R.U64 R36, R36, 0x3, RZ ;  /* 0x0000000324247819 */ /* 0x000fe400000012ff */
[----:B------:R-:W-:Y:S02]  /*1b050*/  LOP3.LUT R52, R53, 0x380, RZ, 0xc0, !PT ;  /* 0x0000038035347812 */ /* 0x000fe400078ec0ff */
[----:B------:R-:W-:Y:S02]  /*1b060*/  SHF.R.U64 R40, R40, 0x3, RZ ;  /* 0x0000000328287819 */ /* 0x000fe400000012ff */
[----:B------:R-:W-:Y:S02]  /*1b070*/  SHF.R.U64 R44, R44, 0x3, RZ ;  /* 0x000000032c2c7819 */ /* 0x000fe400000012ff */
[----:B------:R-:W-:Y:S02]  /*1b080*/  SHF.R.U64 R48, R48, 0x3, RZ ;  /* 0x0000000330307819 */ /* 0x000fe400000012ff */
[----:B------:R-:W-:-:S02]  /*1b090*/  LOP3.LUT R32, R32, R33, RZ, 0x3c, !PT ;  /* 0x0000002120207212 */ /* 0x000fc400078e3cff */
[----:B------:R-:W-:Y:S02]  /*1b0a0*/  LOP3.LUT R36, R36, R37, RZ, 0x3c, !PT ;  /* 0x0000002524247212 */ /* 0x000fe400078e3cff */
[----:B------:R-:W-:Y:S02]  /*1b0b0*/  LOP3.LUT R40, R40, R41, RZ, 0x3c, !PT ;  /* 0x0000002928287212 */ /* 0x000fe400078e3cff */
[----:B------:R-:W-:Y:S02]  /*1b0c0*/  LOP3.LUT R44, R44, R45, RZ, 0x3c, !PT ;  /* 0x0000002d2c2c7212 */ /* 0x000fe400078e3cff */
[----:B------:R-:W-:Y:S02]  /*1b0d0*/  LOP3.LUT R48, R48, R49, RZ, 0x3c, !PT ;  /* 0x0000003130307212 */ /* 0x000fe400078e3cff */
[----:B------:R-:W-:Y:S01]  /*1b0e0*/  SHF.R.U64 R52, R52, 0x3, RZ ;  /* 0x0000000334347819 */ /* 0x000fe200000012ff */
[----:B--2---:R-:W-:Y:S06]  /*1b0f0*/  @P6 BRA `(.L_x_5535) ;  /* 0x0000000000106947 */ /* 0x004fec0003800000 */
[----:B------:R-:W-:Y:S05]  /*1b100*/  @!P0 BRA `(.L_x_5535) ;  /* 0x00000000000c8947 */ /* 0x000fea0003800000 */
[----:B------:R-:W2:Y:S04]  /*1b110*/  LDG.E R3, desc[UR54][R6.64] ;  /* 0x0000003606037981 */ /* 0x000ea8000c1e1900 */
[----:B-----5:R-:W2:Y:S02]  /*1b120*/  LDG.E R78, desc[UR54][R6.64+0x4] ;  /* 0x00000436064e7981 */ /* 0x020ea4000c1e1900 */
[----:B--2---:R-:W-:-:S07]  /*1b130*/  IMAD.IADD R78, R78, 0x1, -R3 ;  /* 0x000000014e4e7824 */ /* 0x004fce00078e0a03 */
.L_x_5535:
[----:B------:R-:W0:Y:S01]  /*1b140*/  SHFL.IDX PT, R4, R221, RZ, 0x1f ;  /* 0x00001fffdd047589 */ /* 0x000e2200000e0000 */
        /* <DEDUP_REMOVED lines=12> */
[C---:B------:R-:W-:Y:S02]  /*1b210*/  LOP3.LUT R3, R20.reuse, 0x380, RZ, 0xc0, !PT ;  /* 0x0000038014037812 */ /* 0x040fe400078ec0ff */
[----:B------:R-:W-:Y:S02]  /*1b220*/  IADD3 R5, P5, R20, 0xf000, RZ ;  /* 0x0000f00014057810 */ /* 0x000fe40007fbe0ff */
[----:B------:R-:W-:Y:S02]  /*1b230*/  LOP3.LUT R56, R57, 0x380, RZ, 0xc0, !PT ;  /* 0x0000038039387812 */ /* 0x000fe400078ec0ff */
[----:B------:R-:W-:Y:S01]  /*1b240*/  LOP3.LUT R60, R61, 0x380, RZ, 0xc0, !PT ;  /* 0x000003803d3c7812 */ /* 0x000fe200078ec0ff */
[----:B------:R-:W-:Y:S01]  /*1b250*/  IMAD.X R73, RZ, RZ, R21, P5 ;  /* 0x000000ffff497224 */ /* 0x000fe200028e0615 */
[----:B------:R-:W-:-:S02]  /*1b260*/  LOP3.LUT R64, R65, 0x380, RZ, 0xc0, !PT ;  /* 0x0000038041407812 */ /* 0x000fc400078ec0ff */
[----:B0-----:R-:W-:Y:S02]  /*1b270*/  ISETP.NE.AND P4, PT, R4, RZ, PT ;  /* 0x000000ff0400720c */ /* 0x001fe40003f85270 */
[----:B------:R-:W-:Y:S02]  /*1b280*/  LOP3.LUT R68, R69, 0x380, RZ, 0xc0, !PT ;  /* 0x0000038045447812 */ /* 0x000fe400078ec0ff */
[----:B------:R-:W-:Y:S02]  /*1b290*/  SHF.R.U64 R3, R3, 0x3, RZ ;  /* 0x0000000303037819 */ /* 0x000fe400000012ff */
[----:B------:R-:W-:Y:S02]  /*1b2a0*/  LOP3.LUT R4, R5, 0x380, RZ, 0xc0, !PT ;  /* 0x0000038005047812 */ /* 0x000fe400078ec0ff */
[----:B------:R-:W-:Y:S02]  /*1b2b0*/  SHF.R.U64 R56, R56, 0x3, RZ ;  /* 0x0000000338387819 */ /* 0x000fe400000012ff */
[----:B------:R-:W-:-:S02]  /*1b2c0*/  SHF.R.U64 R60, R60, 0x3, RZ ;  /* 0x000000033c3c7819 */ /* 0x000fc400000012ff */
[----:B------:R-:W-:Y:S02]  /*1b2d0*/  SHF.R.U64 R64, R64, 0x3, RZ ;  /* 0x0000000340407819 */ /* 0x000fe400000012ff */
[----:B------:R-:W-:Y:S02]  /*1b2e0*/  SHF.R.U64 R68, R68, 0x3, RZ ;  /* 0x0000000344447819 */ /* 0x000fe400000012ff */
[----:B------:R-:W-:Y:S02]  /*1b2f0*/  LOP3.LUT R20, R3, R20, RZ, 0x3c, !PT ;  /* 0x0000001403147212 */ /* 0x000fe400078e3cff */
[----:B------:R-:W-:Y:S02]  /*1b300*/  SHF.R.U64 R4, R4, 0x3, RZ ;  /* 0x0000000304047819 */ /* 0x000fe400000012ff */
[----:B------:R-:W-:Y:S02]  /*1b310*/  SHF.R.S32.HI R3, RZ, 0x1f, R217 ;  /* 0x0000001fff037819 */ /* 0x000fe400000114d9 */
        /* <DEDUP_REMOVED lines=9> */
[----:B------:R-:W-:Y:S02]  /*1b3b0*/  SHF.R.S32.HI R23, RZ, 0x1f, R216 ;  /* 0x0000001fff177819 */ /* 0x000fe400000114d8 */
[----:B------:R-:W-:Y:S02]  /*1b3c0*/  SEL R85, R217, RZ, !P0 ;  /* 0x000000ffd9557207 */ /* 0x000fe40004000000 */
[----:B------:R-:W-:Y:S02]  /*1b3d0*/  SEL R79, R3, RZ, !P0 ;  /* 0x000000ff034f7207 */ /* 0x000fe40004000000 */
[----:B-----5:R-:W-:Y:S01]  /*1b3e0*/  SHF.R.S32.HI R77, RZ, 0x1f, R76 ;  /* 0x0000001fff4d7819 */ /* 0x020fe2000001144c */
[----:B------:R-:W-:Y:S06]  /*1b3f0*/  @P4 BRA `(.L_x_5536) ;  /* 0x00000000005c4947 */ /* 0x000fec0003800000 */
[----:B------:R-:W-:Y:S01]  /*1b400*/  ULDC.64 UR4, c[0x0][0xc70] ;  /* 0x00031c0000047ab9 */ /* 0x000fe20000000a00 */
[----:B------:R-:W-:Y:S02]  /*1b410*/  IMAD.MOV R6, RZ, RZ, -R195 ;  /* 0x000000ffff067224 */ /* 0x000fe400078e0ac3 */
[----:B------:R-:W-:Y:S02]  /*1b420*/  IMAD R3, R23, UR4, RZ ;  /* 0x0000000417037c24 */ /* 0x000fe4000f8e02ff */
[----:B------:R-:W-:Y:S01]  /*1b430*/  IMAD.WIDE.U32 R4, R216, UR4, R76 ;  /* 0x00000004d8047c25 */ /* 0x000fe2000f8e004c */
[----:B------:R-:W-:-:S03]  /*1b440*/  ISETP.NE.AND P0, PT, R185, R6, PT ;  /* 0x00000006b900720c */ /* 0x000fc60003f05270 */
[----:B------:R-:W-:Y:S01]  /*1b450*/  IMAD R3, R216, UR5, R3 ;  /* 0x00000005d8037c24 */ /* 0x000fe2000f8e0203 */
[----:B------:R-:W-:Y:S01]  /*1b460*/  ULDC.64 UR4, c[0x0][0xc78] ;  /* 0x00031e0000047ab9 */ /* 0x000fe20000000a00 */
[----:B------:R-:W-:-:S03]  /*1b470*/  IMAD R11, R219, 0x40, R193 ;  /* 0x00000040db0b7824 */ /* 0x000fc600078e02c1 */
[----:B------:R-:W-:Y:S01]  /*1b480*/  IADD3 R5, R5, R3, RZ ;  /* 0x0000000305057210 */ /* 0x000fe20007ffe0ff */
[----:B------:R-:W-:Y:S01]  /*1b490*/  IMAD R3, R79, UR4, RZ ;  /* 0x000000044f037c24 */ /* 0x000fe2000f8e02ff */
[----:B------:R-:W-:Y:S02]  /*1b4a0*/  SHF.R.S32.HI R7, RZ, 0x1f, R11 ;  /* 0x0000001fff077819 */ /* 0x000fe4000001140b */
[----:B------:R-:W-:Y:S01]  /*1b4b0*/  ISETP.GE.OR P1, PT, R11, R78, P0 ;  /* 0x0000004e0b00720c */ /* 0x000fe20000726670 */
[----:B------:R-:W-:-:S04]  /*1b4c0*/  IMAD.WIDE.U32 R4, R85, UR4, R4 ;  /* 0x0000000455047c25 */ /* 0x000fc8000f8e0004 */
[----:B------:R-:W-:Y:S01]  /*1b4d0*/  IMAD R10, R85, UR5, R3 ;  /* 0x00000005550a7c24 */ /* 0x000fe2000f8e0203 */
[C---:B------:R-:W-:Y:S01]  /*1b4e0*/  IADD3 R6, P2, R11.reuse, R4, RZ ;  /* 0x000000040b067210 */ /* 0x040fe20007f5e0ff */
[----:B------:R-:W-:Y:S01]  /*1b4f0*/  VIADD R3, R11, 0x8 ;  /* 0x000000080b037836 */ /* 0x000fe20000000000 */
[----:B------:R-:W-:Y:S02]  /*1b500*/  ULDC.64 UR4, c[0x0][0xc40] ;  /* 0x0003100000047ab9 */ /* 0x000fe40000000a00 */
[----:B------:R-:W-:Y:S02]  /*1b510*/  IADD3.X R7, R7, R5, R10, P2, !PT ;  /* 0x0000000507077210 */ /* 0x000fe400017fe40a */
[----:B------:R-:W-:Y:S02]  /*1b520*/  ISETP.GE.OR P0, PT, R3, R78, P0 ;  /* 0x0000004e0300720c */ /* 0x000fe40000706670 */
[----:B------:R-:W-:-:S04]  /*1b530*/  LEA R4, P2, R6, UR4, 0x2 ;  /* 0x0000000406047c11 */ /* 0x000fc8000f8410ff */
[----:B------:R-:W-:-:S05]  /*1b540*/  LEA.HI.X R5, R6, UR5, R7, 0x2, P2 ;  /* 0x0000000506057c11 */ /* 0x000fca00090f1407 */
[----:B------:R0:W-:Y:S04]  /*1b550*/  @!P1 STG.E desc[UR54][R4.64], R2 ;  /* 0x0000000204009986 */ /* 0x0001e8000c101936 */
[----:B------:R0:W-:Y:S02]  /*1b560*/  @!P0 STG.E desc[UR54][R4.64+0x20], R0 ;  /* 0x0000200004008986 */ /* 0x0001e4000c101936 */
.L_x_5536:
[----:B------:R-:W1:Y:S01]  /*1b570*/  LDC R86, c[0x0][0xb8c] ;  /* 0x0002e300ff567b82 */ /* 0x000e620000000800 */
[----:B------:R-:W-:Y:S01]  /*1b580*/  ULDC.64 UR4, c[0x0][0xba0] ;  /* 0x0002e80000047ab9 */ /* 0x000fe20000000a00 */
[----:B0-----:R0:W5:Y:S01]  /*1b590*/  LD.E.128 R4, desc[UR54][R20.64] ;  /* 0x0000003614047980 */ /* 0x001162000c101d00 */
[--C-:B------:R-:W-:Y:S01]  /*1b5a0*/  SHF.R.S32.HI R3, RZ, 0x1f, R211.reuse ;  /* 0x0000001fff037819 */ /* 0x100fe200000114d3 */
[----:B------:R-:W-:Y:S02]  /*1b5b0*/  IMAD.MOV.U32 R2, RZ, RZ, R211 ;  /* 0x000000ffff027224 */ /* 0x000fe400078e00d3 */
[----:B------:R-:W5:Y:S02]  /*1b5c0*/  LD.E.128 R8, desc[UR54][R8.64] ;  /* 0x0000003608087980 */ /* 0x000f64000c101d00 */
[----:B------:R-:W-:Y:S02]  /*1b5d0*/  IMAD.WIDE.U32 R2, R76, UR4, R2 ;  /* 0x000000044c027c25 */ /* 0x000fe4000f8e0002 */
[----:B------:R-:W5:Y:S02]  /*1b5e0*/  LD.E.128 R12, desc[UR54][R12.64] ;  /* 0x000000360c0c7980 */ /* 0x000f64000c101d00 */
[----:B0-----:R-:W-:-:S02]  /*1b5f0*/  IMAD R21, R77, UR4, RZ ;  /* 0x000000044d157c24 */ /* 0x001fc4000f8e02ff */
[----:B------:R-:W5:Y:S02]  /*1b600*/  LD.E.128 R24, desc[UR54][R24.64] ;  /* 0x0000003618187980 */ /* 0x000f64000c101d00 */
[----:B------:R-:W-:Y:S01]  /*1b610*/  IMAD R21, R76, UR5, R21 ;  /* 0x000000054c157c24 */ /* 0x000fe2000f8e0215 */
[----:B------:R-:W-:Y:S01]  /*1b620*/  ULDC.64 UR4, c[0x0][0xbe0] ;  /* 0x0002f80000047ab9 */ /* 0x000fe20000000a00 */
[----:B------:R-:W5:Y:S02]  /*1b630*/  LD.E.128 R28, desc[UR54][R28.64] ;  /* 0x000000361c1c7980 */ /* 0x000f64000c101d00 */
[----:B------:R-:W-:Y:S02]  /*1b640*/  IMAD.IADD R3, R3, 0x1, R21 ;  /* 0x0000000103037824 */ /* 0x000fe400078e0215 */
[----:B------:R-:W-:Y:S01]  /*1b650*/  IMAD R21, R23, UR4, RZ ;  /* 0x0000000417157c24 */ /* 0x000fe2000f8e02ff */
[----:B------:R-:W5:Y:S01]  /*1b660*/  LD.E.128 R32, desc[UR54][R32.64] ;  /* 0x0000003620207980 */ /* 0x000f62000c101d00 */
[----:B------:R-:W-:-:S02]  /*1b670*/  VIADD R23, R211, 0x40 ;  /* 0x00000040d3177836 */ /* 0x000fc40000000000 */
[C---:B------:R-:W-:Y:S01]  /*1b680*/  IMAD R21, R216.reuse, UR5, R21 ;  /* 0x00000005d8157c24 */ /* 0x040fe2000f8e0215 */
[----:B------:R-:W5:Y:S02]  /*1b690*/  LD.E.128 R36, desc[UR54][R36.64] ;  /* 0x0000003624247980 */ /* 0x000f64000c101d00 */
[-C--:B-1----:R-:W-:Y:S01]  /*1b6a0*/  ISETP.GE.AND P3, PT, R23, R86.reuse, PT ;  /* 0x000000561700720c */ /* 0x082fe20003f66270 */
[----:B------:R-:W-:Y:S01]  /*1b6b0*/  IMAD.WIDE.U32 R2, R216, UR4, R2 ;  /* 0x00000004d8027c25 */ /* 0x000fe2000f8e0002 */
[----:B------:R-:W5:Y:S01]  /*1b6c0*/  LD.E.128 R40, desc[UR54][R40.64] ;  /* 0x0000003628287980 */ /* 0x000f62000c101d00 */
[----:B------:R-:W-:Y:S01]  /*1b6d0*/  ISETP.GE.AND P2, PT, R211, R86, PT ;  /* 0x00000056d300720c */ /* 0x000fe20003f46270 */
[----:B------:R-:W-:Y:S01]  /*1b6e0*/  ULDC.64 UR4, c[0x0][0xbe8] ;  /* 0x0002fa0000047ab9 */ /* 0x000fe20000000a00 */
[----:B------:R-:W-:Y:S01]  /*1b6f0*/  IMAD R77, R219, -0x40, R78 ;  /* 0xffffffc0db4d7824 */ /* 0x000fe200078e024e */
[----:B------:R-:W5:Y:S01]  /*1b700*/  LD.E.128 R44, desc[UR54][R44.64] ;  /* 0x000000362c2c7980 */ /* 0x000f62000c101d00 */
[----:B------:R-:W-:Y:S01]  /*1b710*/  VIADD R0, R214, 0x20 ;  /* 0x00000020d6007836 */ /* 0x000fe20000000000 */
[----:B------:R-:W-:-:S02]  /*1b720*/  SEL R20, RZ, 0xffffffff, P3 ;  /* 0xffffffffff147807 */ /* 0x000fc40001800000 */
[----:B------:R-:W5:Y:S01]  /*1b730*/  LD.E.128 R48, desc[UR54][R48.64] ;  /* 0x0000003630307980 */ /* 0x000f62000c101d00 */
[----:B------:R-:W-:-:S03]  /*1b740*/  VIADD R80, R211, 0x80 ;  /* 0x00000080d3507836 */ /* 0x000fc60000000000 */
[----:B------:R-:W5:Y:S01]  /*1b750*/  LD.E.128 R52, desc[UR54][R52.64] ;  /* 0x0000003634347980 */ /* 0x000f62000c101d00 */
[----:B------:R-:W-:-:S03]  /*1b760*/  VIADD R81, R211, 0xc0 ;  /* 0x000000c0d3517836 */ /* 0x000fc60000000000 */
[----:B------:R-:W5:Y:S04]  /*1b770*/  LD.E.128 R56, desc[UR54][R56.64] ;  /* 0x0000003638387980 */ /* 0x000f68000c101d00 */
[----:B------:R-:W5:Y:S04]  /*1b780*/  LD.E.128 R60, desc[UR54][R60.64] ;  /* 0x000000363c3c7980 */ /* 0x000f68000c101d00 */
[----:B------:R-:W5:Y:S04]  /*1b790*/  LD.E.128 R64, desc[UR54][R64.64] ;  /* 0x0000003640407980 */ /* 0x000f68000c101d00 */
[----:B------:R-:W5:Y:S04]  /*1b7a0*/  LD.E.128 R68, desc[UR54][R68.64] ;  /* 0x0000003644447980 */ /* 0x000f68000c101d00 */
[----:B------:R-:W5:Y:S01]  /*1b7b0*/  LD.E.128 R72, desc[UR54][R72.64] ;  /* 0x0000003648487980 */ /* 0x000f62000c101d00 */
[----:B------:R-:W-:Y:S01]  /*1b7c0*/  IADD3 R3, R3, R21, RZ ;  /* 0x0000001503037210 */ /* 0x000fe20007ffe0ff */
[----:B------:R-:W-:Y:S01]  /*1b7d0*/  IMAD.SHL.U32 R21, R20, 0x2, RZ ;  /* 0x0000000214157824 */ /* 0x000fe200078e00ff */
[----:B------:R-:W-:Y:S01]  /*1b7e0*/  ISETP.GE.AND P0, PT, R0, R77, PT ;  /* 0x0000004d0000720c */ /* 0x000fe20003f06270 */
        /* <DEDUP_REMOVED lines=16> */
[----:B------:R-:W-:Y:S02]  /*1b8f0*/  ISETP.GE.AND P2, PT, R82, R86, PT ;  /* 0x000000565200720c */ /* 0x000fe40003f46270 */
[----:B------:R-:W-:Y:S02]  /*1b900*/  LOP3.LUT R20, R20, R0, R21, 0xfe, !PT ;  /* 0x0000000014147212 */ /* 0x000fe400078efe15 */
[-C--:B------:R-:W-:Y:S02]  /*1b910*/  ISETP.GE.AND P3, PT, R83, R86.reuse, PT ;  /* 0x000000565300720c */ /* 0x080fe40003f66270 */
[----:B------:R-:W-:Y:S02]  /*1b920*/  IADD3 R0, R18, 0x38820, RZ ;  /* 0x0003882012007810 */ /* 0x000fe40007ffe0ff */
[----:B------:R-:W-:Y:S01]  /*1b930*/  ISETP.GE.AND P1, PT, R214, R77, PT ;  /* 0x0000004dd600720c */ /* 0x000fe20003f26270 */
[----:B------:R-:W-:Y:S01]  /*1b940*/  VIADD R77, R211, 0x1c0 ;  /* 0x000001c0d34d7836 */ /* 0x000fe20000000000 */
[----:B------:R-:W-:-:S02]  /*1b950*/  ISETP.GE.AND P4, PT, R76, R86, PT ;  /* 0x000000564c00720c */ /* 0x000fc40003f86270 */
        /* <DEDUP_REMOVED lines=11> */
[----:B0-----:R-:W-:-:S03]  /*1ba10*/  SEL R0, RZ, 0x40, P4 ;  /* 0x00000040ff007807 */ /* 0x001fc60002000000 */
[----:B------:R-:W-:Y:S01]  /*1ba20*/  IMAD.IADD R85, R77, 0x1, R79 ;  /* 0x000000014d557824 */ /* 0x000fe200078e024f */
        /* <DEDUP_REMOVED lines=30> */
.L_x_5538:
[----:B------:R-:W-:Y:S05]  /*1bc10*/  BSYNC B1 ;  /* 0x0000000000017941 */ /* 0x000fea0003800000 */
.L_x_5537:
[----:B------:R-:W-:Y:S05]  /*1bc20*/  @P0 BRA `(.L_x_5539) ;  /* 0x0000000c00080947 */ /* 0x000fea0003800000 */
[----:B0----5:R-:W-:Y:S01]  /*1bc30*/  IADD3 R5, P0, R20, 0x20, RZ ;  /* 0x0000002014057810 */ /* 0x021fe20007f1e0ff */
        /* <DEDUP_REMOVED lines=29> */
.L_x_5534:
[----:B------:R-:W-:Y:S01]  /*1be10*/  ULDC.64 UR4, c[0x0][0xcd8] ;  /* 0x0003360000047ab9 */ /* 0x000fe20000000a00 */
[----:B------:R-:W2:Y:S01]  /*1be20*/  LDC.64 R2, c[0x0][0xcd8] ;  /* 0x00033600ff027b82 */ /* 0x000ea20000000a00 */
[----:B------:R-:W-:Y:S01]  /*1be30*/  ISETP.NE.U32.AND P0, PT, RZ, UR4, PT ;  /* 0x00000004ff007c0c */ /* 0x000fe2000bf05070 */
[----:B------:R-:W-:-:S03]  /*1be40*/  IMAD.MOV.U32 R7, RZ, RZ, RZ ;  /* 0x000000ffff077224 */ /* 0x000fc600078e00ff */
[----:B------:R-:W-:Y:S01]  /*1be50*/  ISETP.NE.AND.EX P0, PT, RZ, UR5, PT, P0 ;  /* 0x00000005ff007c0c */ /* 0x000fe2000bf05300 */
[----:B------:R-:W-:Y:S02]  /*1be60*/  ULDC.64 UR4, c[0x0][0xce0] ;  /* 0x0003380000047ab9 */ /* 0x000fe40000000a00 */
[----:B------:R-:W-:Y:S01]  /*1be70*/  ISETP.NE.U32.AND P1, PT, RZ, UR4, PT ;  /* 0x00000004ff007c0c */ /* 0x000fe2000bf25070 */
[----:B------:R-:W3:Y:S03]  /*1be80*/  LDC R12, c[0x0][0xb8c] ;  /* 0x0002e300ff0c7b82 */ /* 0x000ee60000000800 */
[----:B------:R-:W-:Y:S01]  /*1be90*/  ISETP.NE.AND.EX P1, PT, RZ, UR5, PT, P1 ;  /* 0x00000005ff007c0c */ /* 0x000fe2000bf25310 */
[----:B--2---:R-:W-:-:S12]  /*1bea0*/  IMAD.WIDE R2, R217, 0x4, R2 ;  /* 0x00000004d9027825 */ /* 0x004fd800078e0202 */
[----:B------:R-:W2:Y:S01]  /*1beb0*/  @P1 LDC.64 R4, c[0x0][0xce0] ;  /* 0x00033800ff041b82 */ /* 0x000ea20000000a00 */
[----:B------:R-:W-:Y:S02]  /*1bec0*/  ULDC UR4, c[0x0][0xb88] ;  /* 0x0002e20000047ab9 */ /* 0x000fe40000000800 */
[----:B------:R-:W-:Y:S01]  /*1bed0*/  IMAD.U32 R0, RZ, RZ, UR4 ;  /* 0x00000004ff007e24 */ /* 0x000fe2000f8e00ff */
[----:B------:R4:W5:Y:S01]  /*1bee0*/  @P0 LDG.E R7, desc[UR54][R2.64] ;  /* 0x0000003602070981 */ /* 0x000962000c1e1900 */
[----:B--2---:R-:W-:-:S05]  /*1bef0*/  @P1 IMAD.WIDE R4, R217, 0x4, R4 ;  /* 0x00000004d9041825 */ /* 0x004fca00078e0204 */
[----:B------:R4:W5:Y:S01]  /*1bf00*/  @P1 LDG.E R0, desc[UR54][R4.64] ;  /* 0x0000003604001981 */ /* 0x000962000c1e1900 */
[----:B------:R-:W-:Y:S01]  /*1bf10*/  ISETP.GT.AND P2, PT, R233, 0x3f, PT ;  /* 0x0000003fe900780c */ /* 0x000fe20003f44270 */
[----:B---3--:R-:W-:-:S12]  /*1bf20*/  @P1 BRA `(.L_x_5540) ;  /* 0x0000000000101947 */ /* 0x008fd80003800000 */
[----:B------:R-:W-:Y:S05]  /*1bf30*/  @!P0 BRA `(.L_x_5540) ;  /* 0x00000000000c8947 */ /* 0x000fea0003800000 */
[----:B----4-:R-:W2:Y:S04]  /*1bf40*/  LDG.E R5, desc[UR54][R2.64] ;  /* 0x0000003602057981 */ /* 0x010ea8000c1e1900 */
[----:B-----5:R-:W2:Y:S02]  /*1bf50*/  LDG.E R0, desc[UR54][R2.64+0x4] ;  /* 0x0000043602007981 */ /* 0x020ea4000c1e1900 */
[----:B--2---:R-:W-:-:S07]  /*1bf60*/  IMAD.IADD R0, R0, 0x1, -R5 ;  /* 0x0000000100007824 */ /* 0x004fce00078e0a05 */
.L_x_5540:
        /* <DEDUP_REMOVED lines=8> */
[----:B------:R-:W2:Y:S02]  /*1bff0*/  S2R R2, SR_TID.X ;  /* 0x0000000000027919 */ /* 0x000ea40000002100 */
[----:B--2---:R-:W-:-:S04]  /*1c000*/  IMAD R2, R219, 0x40, R2 ;  /* 0x00000040db027824 */ /* 0x004fc800078e0202 */
[----:B------:R-:W-:-:S05]  /*1c010*/  VIADD R3, R2, 0xffffff80 ;  /* 0xffffff8002037836 */ /* 0x000fca0000000000 */
        /* <DEDUP_REMOVED lines=19> */
.L_x_5542:
[----:B------:R-:W-:Y:S05]  /*1c150*/  BSYNC B1 ;  /* 0x0000000000017941 */ /* 0x000fea0003800000 */
.L_x_5541:
[----:B------:R-:W-:Y:S01]  /*1c160*/  ULDC.64 UR4, c[0x0][0xba0] ;  /* 0x0002e80000047ab9 */ /* 0x000fe20000000a00 */
[----:B------:R-:W-:Y:S01]  /*1c170*/  IMAD.MOV.U32 R2, RZ, RZ, R211 ;  /* 0x000000ffff027224 */ /* 0x000fe200078e00d3 */
[C---:B------:R-:W-:Y:S01]  /*1c180*/  ISETP.GE.AND P2, PT, R211.reuse, R12, PT ;  /* 0x0000000cd300720c */ /* 0x040fe20003f46270 */
[----:B--2---:R-:W-:Y:S01]  /*1c190*/  IMAD.MOV.U32 R3, RZ, RZ, R10 ;  /* 0x000000ffff037224 */ /* 0x004fe200078e000a */
[----:B------:R-:W-:Y:S01]  /*1c1a0*/  IADD3 R15, R211, 0x80, RZ ;  /* 0x00000080d30f7810 */ /* 0x000fe20007ffe0ff */
[----:B------:R-:W-:Y:S01]  /*1c1b0*/  IMAD R4, R6, UR4, RZ ;  /* 0x0000000406047c24 */ /* 0x000fe2000f8e02ff */
[----:B------:R-:W-:Y:S01]  /*1c1c0*/  BSSY B1, `(.L_x_5543) ;  /* 0x000004b000017945 */ /* 0x000fe20003800000 */
[----:B------:R-:W-:-:S04]  /*1c1d0*/  IMAD.WIDE.U32 R2, R7, UR4, R2 ;  /* 0x0000000407027c25 */ /* 0x000fc8000f8e0002 */
[----:B------:R-:W-:Y:S02]  /*1c1e0*/  VIADD R13, R211, 0x40 ;  /* 0x00000040d30d7836 */ /* 0x000fe40000000000 */
[----:B------:R-:W-:Y:S01]  /*1c1f0*/  IMAD R7, R7, UR5, R4 ;  /* 0x0000000507077c24 */ /* 0x000fe2000f8e0204 */
[----:B------:R-:W-:Y:S01]  /*1c200*/  ULDC.64 UR4, c[0x0][0xbe0] ;  /* 0x0002f80000047ab9 */ /* 0x000fe20000000a00 */
[----:B------:R-:W-:Y:S01]  /*1c210*/  VIADD R21, R211, 0xc0 ;  /* 0x000000c0d3157836 */ /* 0x000fe20000000000 */
[-C--:B------:R-:W-:Y:S01]  /*1c220*/  ISETP.GE.AND P0, PT, R13, R12.reuse, PT ;  /* 0x0000000c0d00720c */ /* 0x080fe20003f06270 */
[----:B------:R-:W-:Y:S02]  /*1c230*/  IMAD R5, R8, UR4, RZ ;  /* 0x0000000408057c24 */ /* 0x000fe4000f8e02ff */
[----:B------:R-:W-:Y:S01]  /*1c240*/  IMAD.IADD R3, R3, 0x1, R7 ;  /* 0x0000000103037824 */ /* 0x000fe200078e0207 */
[----:B------:R-:W-:Y:S01]  /*1c250*/  SEL R4, RZ, 0xffffffff, P0 ;  /* 0xffffffffff047807 */ /* 0x000fe20000000000 */
[----:B------:R-:W-:Y:S01]  /*1c260*/  IMAD R7, R219, -0x40, R0 ;  /* 0xffffffc0db077824 */ /* 0x000fe200078e0200 */
[----:B------:R-:W-:Y:S01]  /*1c270*/  ISETP.GE.AND P3, PT, R21, R12, PT ;  /* 0x0000000c1500720c */ /* 0x000fe20003f66270 */
[----:B------:R-:W-:-:S02]  /*1c280*/  IMAD R5, R216, UR5, R5 ;  /* 0x00000005d8057c24 */ /* 0x000fc4000f8e0205 */
[----:B------:R-:W-:Y:S01]  /*1c290*/  IMAD.WIDE.U32 R2, R216, UR4, R2 ;  /* 0x00000004d8027c25 */ /* 0x000fe2000f8e0002 */
[CC--:B------:R-:W-:Y:S01]  /*1c2a0*/  ISETP.GE.AND P1, PT, R214.reuse, R7.reuse, PT ;  /* 0x00000007d600720c */ /* 0x0c0fe20003f26270 */
[----:B------:R-:W-:Y:S02]  /*1c2b0*/  ULDC.64 UR4, c[0x0][0xbe8] ;  /* 0x0002fa0000047ab9 */ /* 0x000fe40000000a00 */
[----:B------:R-:W-:Y:S02]  /*1c2c0*/  VIADD R0, R214, 0x20 ;  /* 0x00000020d6007836 */ /* 0x000fe40000000000 */
[----:B------:R-:W-:Y:S02]  /*1c2d0*/  IMAD.IADD R3, R3, 0x1, R5 ;  /* 0x0000000103037824 */ /* 0x000fe400078e0205 */
[----:B------:R-:W-:Y:S01]  /*1c2e0*/  IMAD.SHL.U32 R5, R4, 0x2, RZ ;  /* 0x0000000204057824 */ /* 0x000fe200078e00ff */
[----:B------:R-:W-:Y:S01]  /*1c2f0*/  ISETP.GE.AND P0, PT, R0, R7, PT ;  /* 0x000000070000720c */ /* 0x000fe20003f06270 */
[C---:B------:R-:W-:Y:S01]  /*1c300*/  VIADD R23, R211.reuse, 0x100 ;  /* 0x00000100d3177836 */ /* 0x040fe20000000000 */
[----:B------:R-:W-:Y:S01]  /*1c310*/  SEL R0, RZ, 0x1, P2 ;  /* 0x00000001ff007807 */ /* 0x000fe20001000000 */
[----:B------:R-:W-:Y:S01]  /*1c320*/  VIADD R25, R211, 0x140 ;  /* 0x00000140d3197836 */ /* 0x000fe20000000000 */
[----:B------:R-:W-:Y:S01]  /*1c330*/  ISETP.GE.AND P2, PT, R15, R12, PT ;  /* 0x0000000c0f00720c */ /* 0x000fe20003f46270 */
[----:B------:R-:W-:Y:S01]  /*1c340*/  VIADD R7, R211, 0x180 ;  /* 0x00000180d3077836 */ /* 0x000fe20000000000 */
[----:B------:R-:W-:-:S02]  /*1c350*/  LOP3.LUT R0, R5, 0x2, R0, 0xe2, !PT ;  /* 0x0000000205007812 */ /* 0x000fc400078ee200 */
[----:B------:R-:W-:Y:S02]  /*1c360*/  SEL R5, RZ, 0x4, P2 ;  /* 0x00000004ff057807 */ /* 0x000fe40001000000 */
[----:B------:R-:W-:Y:S02]  /*1c370*/  SEL R4, RZ, 0x8, P3 ;  /* 0x00000008ff047807 */ /* 0x000fe40001800000 */
[-C--:B------:R-:W-:Y:S02]  /*1c380*/  ISETP.GE.AND P2, PT, R23, R12.reuse, PT ;  /* 0x0000000c1700720c */ /* 0x080fe40003f46270 */
[----:B------:R-:W-:Y:S02]  /*1c390*/  ISETP.GE.AND P3, PT, R25, R12, PT ;  /* 0x0000000c1900720c */ /* 0x000fe40003f66270 */
[----:B------:R-:W-:Y:S01]  /*1c3a0*/  LOP3.LUT R4, R4, R0, R5, 0xfe, !PT ;  /* 0x0000000004047212 */ /* 0x000fe200078efe05 */
[----:B------:R-:W-:Y:S01]  /*1c3b0*/  IMAD R0, R9, UR4, RZ ;  /* 0x0000000409007c24 */ /* 0x000fe2000f8e02ff */
[----:B------:R-:W-:Y:S01]  /*1c3c0*/  ISETP.GE.AND P4, PT, R7, R12, PT ;  /* 0x0000000c0700720c */ /* 0x000fe20003f86270 */
[----:B------:R-:W-:Y:S01]  /*1c3d0*/  VIADD R7, R211, 0x1c0 ;  /* 0x000001c0d3077836 */ /* 0x000fe20000000000 */
[----:B------:R-:W-:Y:S01]  /*1c3e0*/  SEL R5, RZ, 0x10, P2 ;  /* 0x00000010ff057807 */ /* 0x000fe20001000000 */
[----:B------:R-:W-:Y:S01]  /*1c3f0*/  IMAD R9, R11, UR5, R0 ;  /* 0x000000050b097c24 */ /* 0x000fe2000f8e0200 */
[----:B------:R-:W-:-:S02]  /*1c400*/  SEL R6, RZ, 0x20, P3 ;  /* 0x00000020ff067807 */ /* 0x000fc40001800000 */
[----:B------:R-:W-:Y:S02]  /*1c410*/  ISETP.GE.AND P2, PT, R7, R12, PT ;  /* 0x0000000c0700720c */ /* 0x000fe40003f46270 */
[----:B------:R-:W-:Y:S01]  /*1c420*/  LOP3.LUT R27, R6, R4, R5, 0xfe, !PT ;  /* 0x00000004061b7212 */ /* 0x000fe200078efe05 */
[----:B------:R-:W-:Y:S01]  /*1c430*/  IMAD.WIDE.U32 R4, R11, UR4, R2 ;  /* 0x000000040b047c25 */ /* 0x000fe2000f8e0002 */
[----:B------:R-:W-:Y:S02]  /*1c440*/  SEL R6, RZ, 0x40, P4 ;  /* 0x00000040ff067807 */ /* 0x000fe40002000000 */
        /* <DEDUP_REMOVED lines=34> */
.L_x_5544:
[----:B------:R-:W-:Y:S05]  /*1c670*/  BSYNC B1 ;  /* 0x0000000000017941 */ /* 0x000fea0003800000 */
.L_x_5543:
        /* <DEDUP_REMOVED lines=29> */
.L_x_5539:
[----:B------:R-:W-:Y:S05]  /*1c850*/  BSYNC B0 ;  /* 0x0000000000007941 */ /* 0x000fea0003800000 */
.L_x_5533:
[----:B------:R-:W-:Y:S02]  /*1c860*/  ULDC UR4, c[0x0][0xd14] ;  /* 0x0003450000047ab9 */ /* 0x000fe40000000800 */
[----:B-1----:R-:W-:-:S13]  /*1c870*/  ISETP.GE.AND P0, PT, R191, UR4, PT ;  /* 0x00000004bf007c0c */ /* 0x002fda000bf06270 */
[----:B------:R-:W-:Y:S05]  /*1c880*/  @!P0 BRA `(.L_x_5545) ;  /* 0xfffffe4800408947 */ /* 0x000fea000383ffff */
[----:B------:R-:W-:Y:S05]  /*1c890*/  BRA `(.L_x_5335) ;  /* 0x0000006c00787947 */ /* 0x000fea0003800000 */
.L_x_5333:
[----:B------:R-:W-:-:S08]  /*1c8a0*/  NOP ;  /* 0x0000000000007918 */ /* 0x000fd00000000000 */
[----:B0-----:R-:W0:-:S00]  /*1c8b0*/  USETMAXREG.DEALLOC.CTAPOOL 0x18 ;  /* 0x00000018000079c8 */ /* 0x001e0000080e0500 */
        /* <DEDUP_REMOVED lines=53> */
[----:B------:R-:W-:Y:S01]  /*1cc10*/  MOV R4, R5 ;  /* 0x0000000500047202 */ /* 0x000fe20000000f00 */
[----:B------:R-:W-:Y:S01]  /*1cc20*/  IMAD.MOV.U32 R19, RZ, RZ, RZ ;  /* 0x000000ffff137224 */ /* 0x000fe200078e00ff */
[----:B------:R-:W-:Y:S01]  /*1cc30*/  ULDC UR5, c[0x0][0xd14] ;  /* 0x0003450000057ab9 */ /* 0x000fe20000000800 */
[----:B------:R-:W-:Y:S01]  /*1cc40*/  ULDC UR7, c[0x0][0xd14] ;  /* 0x0003450000077ab9 */ /* 0x000fe20000000800 */
[----:B------:R-:W-:-:S05]  /*1cc50*/  ULDC UR4, c[0x0][0xd10] ;  /* 0x0003440000047ab9 */ /* 0x000fca0000000800 */
.L_x_5550:
        /* <DEDUP_REMOVED lines=16> */
.L_x_5549:
[----:B------:R-:W-:Y:S05]  /*1cd60*/  BSYNC B0 ;  /* 0x0000000000007941 */ /* 0x000fea0003800000 */
.L_x_5548:
        /* <DEDUP_REMOVED lines=26> */
.L_x_5546:
        /* <DEDUP_REMOVED lines=18> */
[----:B0-----:R-:W-:-:S05]  /*1d030*/  VIADD R13, R4, 0xffffffff ;  /* 0xffffffff040d7836 */ /* 0x001fca0000000000 */
[----:B------:R2:W3:Y:S02]  /*1d040*/  SHFL.IDX PT, R16, R6, R13, 0x1f ;  /* 0x00001f0d06107589 */ /* 0x0004e400000e0000 */
.L_x_5551:
[----:B-1----:R-:W-:Y:S02]  /*1d050*/  IMAD.MOV R2, RZ, RZ, -R3 ;  /* 0x000000ffff027224 */ /* 0x002fe400078e0a03 */
        /* <DEDUP_REMOVED lines=26> */
[----:B------:R-:W-:-:S04]  /*1d200*/  IABS R5, R10 ;  /* 0x0000000a00057213 */ /* 0x000fc80000000000 */
[----:B--2---:R-:W1:Y:S08]  /*1d210*/  I2F.RP R6, R5 ;  /* 0x0000000500067306 */ /* 0x004e700000209400 */
[----:B-1----:R-:W1:Y:S02]  /*1d220*/  MUFU.RCP R6, R6 ;  /* 0x0000000600067308 */ /* 0x002e640000001000 */
[----:B-1----:R-:W-:Y:S01]  /*1d230*/  VIADD R3, R6, 0xffffffe ;  /* 0x0ffffffe06037836 */ /* 0x002fe20000000000 */
[----:B------:R-:W-:-:S05]  /*1d240*/  IABS R6, R10 ;  /* 0x0000000a00067213 */ /* 0x000fca0000000000 */
[----:B------:R-:W1:Y:S01]  /*1d250*/  F2I.FTZ.U32.TRUNC.NTZ R3, R3 ;  /* 0x0000000300037305 */ /* 0x000e62000021f000 */
[----:B------:R-:W-:Y:S02]  /*1d260*/  IMAD.MOV R6, RZ, RZ, -R6 ;  /* 0x000000ffff067224 */ /* 0x000fe400078e0a06 */
[----:B-1----:R-:W-:-:S04]  /*1d270*/  IMAD.MOV R2, RZ, RZ, -R3 ;  /* 0x000000ffff027224 */ /* 0x002fc800078e0a03 */
[----:B------:R-:W-:Y:S02]  /*1d280*/  IMAD R11, R2, R5, RZ ;  /* 0x00000005020b7224 */ /* 0x000fe400078e02ff */
[----:B------:R-:W-:-:S04]  /*1d290*/  IMAD.MOV.U32 R2, RZ, RZ, RZ ;  /* 0x000000ffff027224 */ /* 0x000fc800078e00ff */
[----:B------:R-:W-:Y:S01]  /*1d2a0*/  IMAD.HI.U32 R2, R3, R11, R2 ;  /* 0x0000000b03027227 */ /* 0x000fe200078e0002 */
[----:B------:R-:W-:Y:S02]  /*1d2b0*/  IABS R11, R9 ;  /* 0x00000009000b7213 */ /* 0x000fe40000000000 */
[C---:B------:R-:W-:Y:S01]  /*1d2c0*/  LOP3.LUT R3, R9.reuse, R10, RZ, 0x3c, !PT ;  /* 0x0000000a09037212 */ /* 0x040fe200078e3cff */
[----:B------:R-:W-:Y:S02]  /*1d2d0*/  IMAD.IADD R9, R9, 0x1, R4 ;  /* 0x0000000109097824 */ /* 0x000fe400078e0204 */
        /* <DEDUP_REMOVED lines=16> */
.L_x_5547:
[----:B------:R-:W-:Y:S01]  /*1d3e0*/  IMAD.MOV.U32 R17, RZ, RZ, RZ ;  /* 0x000000ffff117224 */ /* 0x000fe200078e00ff */
[----:B------:R-:W-:Y:S01]  /*1d3f0*/  MOV R16, UR6 ;  /* 0x0000000600107c02 */ /* 0x000fe20008000f00 */
[----:B------:R-:W-:-:S07]  /*1d400*/  IMAD.MOV.U32 R18, RZ, RZ, RZ ;  /* 0x000000ffff127224 */ /* 0x000fce00078e00ff */
.L_x_5552:
        /* <DEDUP_REMOVED lines=12> */
[----:B------:R1:W-:Y:S02]  /*1d4d0*/  STL [R1+0x8], R0 ;  /* 0x0000080001007387 */ /* 0x0003e40000100800 */
[----:B-1----:R-:W-:-:S05]  /*1d4e0*/  IMAD.U32 R0, RZ, RZ, UR4 ;  /* 0x00000004ff007e24 */ /* 0x002fca000f8e00ff */
[----:B------:R1:W-:Y:S01]  /*1d4f0*/  STL [R1+0x24], R0 ;  /* 0x0000240001007387 */ /* 0x0003e20000100800 */
[----:B------:R-:W-:Y:S05]  /*1d500*/  @P0 BRA `(.L_x_5553) ;  /* 0x0000005c006c0947 */ /* 0x000fea0003800000 */
[----:B-1----:R-:W-:Y:S01]  /*1d510*/  IMAD.MOV.U32 R0, RZ, RZ, 0x1 ;  /* 0x00000001ff007424 */ /* 0x002fe200078e00ff */
[----:B------:R-:W-:Y:S01]  /*1d520*/  ULDC UR4, c[0x0][0xc] ;  /* 0x0000030000047ab9 */ /* 0x000fe20000000800 */
[----:B------:R-:W-:Y:S01]  /*1d530*/  STL [R1+0x4], RZ ;  /* 0x000004ff01007387 */ /* 0x000fe20000100800 */
[----:B------:R-:W-:-:S03]  /*1d540*/  IMAD.MOV.U32 R2, RZ, RZ, 0x1 ;  /* 0x00000001ff027424 */ /* 0x000fc600078e00ff */
[----:B------:R1:W-:Y:S04]  /*1d550*/  STL [R1+0xc], R0 ;  /* 0x00000c0001007387 */ /* 0x0003e80000100800 */
[----:B------:R-:W-:Y:S01]  /*1d560*/  STL [R1], RZ ;  /* 0x000000ff01007387 */ /* 0x000fe20000100800 */
[----:B-1----:R-:W-:Y:S01]  /*1d570*/  IMAD.U32 R0, RZ, RZ, UR4 ;  /* 0x00000004ff007e24 */ /* 0x002fe2000f8e00ff */
[----:B------:R-:W-:-:S04]  /*1d580*/  UMOV UR4, URZ ;  /* 0x0000003f00047c82 */ /* 0x000fc80008000000 */
[----:B------:R1:W-:Y:S04]  /*1d590*/  STL [R1+0x28], R0 ;  /* 0x0000280001007387 */ /* 0x0003e80000100800 */
[----:B------:R2:W-:Y:S01]  /*1d5a0*/  STL [R1+0x8], R2 ;  /* 0x0000080201007387 */ /* 0x0005e20000100800 */
[----:B-1----:R-:W-:-:S05]  /*1d5b0*/  IMAD.U32 R0, RZ, RZ, UR4 ;  /* 0x00000004ff007e24 */ /* 0x002fca000f8e00ff */
[----:B------:R2:W-:Y:S02]  /*1d5c0*/  STL [R1+0x24], R0 ;  /* 0x0000240001007387 */ /* 0x0005e40000100800 */
.L_x_5653:
[----:B------:R-:W-:Y:S05]  /*1d5d0*/  YIELD ;  /* 0x0000000000007946 */ /* 0x000fea0003800000 */
[----:B------:R-:W-:Y:S01]  /*1d5e0*/  ULDC.64 UR4, c[0x0][0xb20] ;  /* 0x0002c80000047ab9 */ /* 0x000fe20000000a00 */
[----:B------:R-:W-:Y:S01]  /*1d5f0*/  MOV R6, RZ ;  /* 0x000000ff00067202 */ /* 0x000fe20000000f00 */
[----:B--2---:R-:W-:Y:S01]  /*1d600*/  IMAD.MOV.U32 R0, RZ, RZ, RZ ;  /* 0x000000ffff007224 */ /* 0x004fe200078e00ff */
[----:B------:R-:W-:Y:S01]  /*1d610*/  ISETP.NE.U32.AND P0, PT, RZ, UR4, PT ;  /* 0x00000004ff007c0c */ /* 0x000fe2000bf05070 */
[----:B------:R-:W-:Y:S01]  /*1d620*/  ULDC.64 UR8, c[0x0][0xb00] ;  /* 0x0002c00000087ab9 */ /* 0x000fe20000000a00 */
[----:B------:R-:W-:-:S02]  /*1d630*/  ULDC.64 UR10, c[0x0][0xb08] ;  /* 0x0002c200000a7ab9 */ /* 0x000fc40000000a00 */
[----:B------:R-:W-:Y:S01]  /*1d640*/  ISETP.NE.AND.EX P0, PT, RZ, UR5, PT, P0 ;  /* 0x00000005ff007c0c */ /* 0x000fe2000bf05300 */
[----:B------:R-:W-:-:S12]  /*1d650*/  ULDC.64 UR4, c[0x0][0xaf8] ;  /* 0x0002be0000047ab9 */ /* 0x000fd80000000a00 */
[----:B-1-3--:R-:W1:Y:S01]  /*1d660*/  @P0 LDC.64 R2, c[0x0][0xb20] ;  /* 0x0002c800ff020b82 */ /* 0x00ae620000000a00 */
        /* <DEDUP_REMOVED lines=32> */
[----:B-----5:R-:W2:Y:S04]  /*1d870*/  LDG.E R0, desc[UR54][R2.64] ;  /* 0x0000003602007981 */ /* 0x020ea8000c1e1900 */
[----:B------:R-:W2:Y:S02]  /*1d880*/  LDG.E R5, desc[UR54][R2.64+0x4] ;  /* 0x0000043602057981 */ /* 0x000ea4000c1e1900 */
[----:B--2---:R-:W-:-:S07]  /*1d890*/  IMAD.IADD R0, R5, 0x1, -R0 ;  /* 0x0000000105007824 */ /* 0x004fce00078e0a00 */
.L_x_5554:
        /* <DEDUP_REMOVED lines=18> */
.L_x_5555:
[----:B------:R-:W-:Y:S05]  /*1d9c0*/  @!P3 BRA `(.L_x_5556) ;  /* 0x00000000000cb947 */ /* 0x000fea0003800000 */
[----:B------:R-:W2:Y:S04]  /*1d9d0*/  LDG.E R7, desc[UR54][R4.64] ;  /* 0x0000003604077981 */ /* 0x000ea8000c1e1900 */
[----:B------:R-:W2:Y:S02]  /*1d9e0*/  LDG.E R4, desc[UR54][R4.64+0x4] ;  /* 0x0000043604047981 */ /* 0x000ea4000c1e1900 */
[----:B--2---:R-:W-:-:S07]  /*1d9f0*/  IMAD.IADD R7, R4, 0x1, -R7 ;  /* 0x0000000104077824 */ /* 0x004fce00078e0a07 */
.L_x_5556:
[----:B--2---:R-:W2:Y:S04]  /*1da00*/  @P1 LDG.E R4, desc[UR54][R2.64] ;  /* 0x0000003602041981 */ /* 0x004ea8000c1e1900 */
[----:B-1----:R-:W2:Y:S01]  /*1da10*/  @P1 LDG.E R2, desc[UR54][R2.64+0x4] ;  /* 0x0000043602021981 */ /* 0x002ea2000c1e1900 */
[----:B-----5:R-:W-:Y:S02]  /*1da20*/  IMAD.IADD R5, R7, 0x1, -R6 ;  /* 0x0000000107057824 */ /* 0x020fe400078e0a06 */
[----:B--2---:R-:W-:Y:S01]  /*1da30*/  @P1 IMAD.IADD R9, R2, 0x1, -R4 ;  /* 0x0000000102091824 */ /* 0x004fe200078e0a04 */
[----:B------:R-:W-:-:S03]  /*1da40*/  LEA R4, R17, 0x40, 0x6 ;  /* 0x0000004011047811 */ /* 0x000fc600078e30ff */
[----:B------:R-:W-:-:S04]  /*1da50*/  IMAD.IADD R8, R5, 0x1, R9 ;  /* 0x0000000105087824 */ /* 0x000fc800078e0209 */
[C---:B------:R-:W-:Y:S01]  /*1da60*/  VIADD R20, R8.reuse, 0x3f ;  /* 0x0000003f08147836 */ /* 0x040fe20000000000 */
[----:B------:R-:W-:-:S04]  /*1da70*/  IADD3 R4, R8, R4, -R0 ;  /* 0x0000000408047210 */ /* 0x000fc80007ffe800 */
[----:B------:R-:W-:-:S04]  /*1da80*/  SHF.R.S32.HI R2, RZ, 0x1f, R20 ;  /* 0x0000001fff027819 */ /* 0x000fc80000011414 */
[----:B------:R-:W-:Y:S02]  /*1da90*/  LEA.HI R20, R2, R20, RZ, 0x6 ;  /* 0x0000001402147211 */ /* 0x000fe400078f30ff */
[----:B------:R-:W1:Y:S02]  /*1daa0*/  LDC.64 R2, c[0x0][0xad8] ;  /* 0x0002b600ff027b82 */ /* 0x000e640000000a00 */
[----:B------:R-:W-:Y:S02]  /*1dab0*/  SHF.R.S32.HI R20, RZ, 0x6, R20 ;  /* 0x00000006ff147819 */ /* 0x000fe40000011414 */
[----:B-1----:R-:W-:Y:S01]  /*1dac0*/  ISETP.GE.AND P2, PT, R3, 0x1, PT ;  /* 0x000000010300780c */ /* 0x002fe20003f46270 */
        /* <DEDUP_REMOVED lines=13> */
.L_x_5559:
[----:B------:R-:W-:-:S13]  /*1dba0*/  ISETP.NE.AND P0, PT, R3, 0x1, PT ;  /* 0x000000010300780c */ /* 0x000fda0003f05270 */
[----:B------:R-:W1:Y:S02]  /*1dbb0*/  @P0 LDC.64 R6, c[0x0][0xae0] ;  /* 0x0002b800ff060b82 */ /* 0x000e640000000a00 */
[----:B-1----:R-:W-:-:S05]  /*1dbc0*/  @P0 IMAD.HI.U32 R6, R11, R6, RZ ;  /* 0x000000060b060227 */ /* 0x002fca00078e00ff */
[----:B------:R-:W-:-:S07]  /*1dbd0*/  @P0 SHF.R.U32.HI R11, RZ, R7, R6 ;  /* 0x00000007ff0b0219 */ /* 0x000fce0000011606 */
.L_x_5560:
[----:B------:R-:W-:Y:S05]  /*1dbe0*/  BSYNC B0 ;  /* 0x0000000000007941 */ /* 0x000fea0003800000 */
.L_x_5558:
[----:B------:R-:W-:-:S05]  /*1dbf0*/  IMAD R11, R11, R3, R3 ;  /* 0x000000030b0b7224 */ /* 0x000fca00078e0203 */
[----:B------:R-:W-:-:S07]  /*1dc00*/  VIMNMX R2, R2, R11, PT ;  /* 0x0000000b02027248 */ /* 0x000fce0003fe0100 */
.L_x_5557:
        /* <DEDUP_REMOVED lines=15> */
.L_x_5563:
[----:B------:R-:W-:Y:S01]  /*1dd00*/  ISETP.NE.AND P0, PT, R3, 0x1, PT ;  /* 0x000000010300780c */ /* 0x000fe20003f05270 */
[----:B------:R-:W-:-:S12]  /*1dd10*/  IMAD.MOV.U32 R11, RZ, RZ, R0 ;  /* 0x000000ffff0b7224 */ /* 0x000fd800078e0000 */
[----:B------:R-:W1:Y:S02]  /*1dd20*/  @P0 LDC.64 R6, c[0x0][0xae0] ;  /* 0x0002b800ff060b82 */ /* 0x000e640000000a00 */
[----:B-1----:R-:W-:-:S05]  /*1dd30*/  @P0 IMAD.HI.U32 R6, R0, R6, RZ ;  /* 0x0000000600060227 */ /* 0x002fca00078e00ff */
[----:B------:R-:W-:-:S07]  /*1dd40*/  @P0 SHF.R.U32.HI R11, RZ, R7, R6 ;  /* 0x00000007ff0b0219 */ /* 0x000fce0000011606 */
.L_x_5564:
[----:B------:R-:W-:Y:S05]  /*1dd50*/  BSYNC B0 ;  /* 0x0000000000007941 */ /* 0x000fea0003800000 */
.L_x_5562:
[----:B------:R-:W-:-:S05]  /*1dd60*/  IMAD R3, R11, R3, RZ ;  /* 0x000000030b037224 */ /* 0x000fca00078e02ff */
[----:B------:R-:W-:-:S07]  /*1dd70*/  VIMNMX R8, R8, R3, !PT ;  /* 0x0000000308087248 */ /* 0x000fce0007fe0100 */
.L_x_5561:
        /* <DEDUP_REMOVED lines=34> */
.L_x_5720:
[----:B------:R-:W-:-:S03]  /*1dfa0*/  UMOV UR4, 0xffffffff ;  /* 0xffffffff00047882 */ /* 0x000fc60000000000 */
[----:B------:R-:W-:Y:S05]  /*1dfb0*/  BRA.DIV UR4, `(.L_x_5568) ;  /* 0x0000006604987947 */ /* 0x000fea000b800000 */
[----:B------:R-:W-:-:S13]  /*1dfc0*/  ELECT P6, URZ, PT ;  /* 0x00000000003f782f */ /* 0x000fda00038c0000 */
.L_x_5723:
[----:B------:R-:W2:Y:S01]  /*1dfd0*/  LDL R7, [R1+0x24] ;  /* 0x0000240001077983 */ /* 0x000ea20000100800 */
[----:B------:R-:W-:Y:S02]  /*1dfe0*/  MOV R8, 0x400 ;  /* 0x0000040000087802 */ /* 0x000fe40000000f00 */
[----:B--2---:R-:W-:Y:S02]  /*1dff0*/  R2UR UR4, R7 ;  /* 0x00000000070472ca */ /* 0x004fe400000e0000 */
[----:B------:R-:W1:Y:S11]  /*1e000*/  S2R R7, SR_CgaCtaId ;  /* 0x0000000000077919 */ /* 0x000e760000008800 */
[----:B------:R-:W-:-:S04]  /*1e010*/  UIADD3 UR4, UR4, 0x1, URZ ;  /* 0x0000000104047890 */ /* 0x000fc8000fffe03f */
        /* <DEDUP_REMOVED lines=8> */
.L_x_5724:
        /* <DEDUP_REMOVED lines=8> */
.L_x_5725:
        /* <DEDUP_REMOVED lines=11> */
.L_x_5573:
[----:B--2---:R-:W2:Y:S01]  /*1e1d0*/  LDL R11, [R1+0x4] ;  /* 0x00000400010b7983 */ /* 0x004ea20000100800 */
        /* <DEDUP_REMOVED lines=10> */
[----:B--2---:R-:W-:-:S05]  /*1e280*/  IMAD R11, R11, 0x2000, R7 ;  /* 0x000020000b0b7824 */ /* 0x004fca00078e0207 */
[----:B------:R-:W-:Y:S01]  /*1e290*/  R2UR UR8, R11 ;  /* 0x000000000b0872ca */ /* 0x000fe200000e0000 */
[----:B------:R-:W-:-:S05]  /*1e2a0*/  IMAD R11, R3, 0x40, R10 ;  /* 0x00000040030b7824 */ /* 0x000fca00078e020a */
[----:B------:R-:W-:-:S04]  /*1e2b0*/  IADD3 R11, R11, -0x40, RZ ;  /* 0xffffffc00b0b7810 */ /* 0x000fc80007ffe0ff */
[----:B------:R-:W-:-:S03]  /*1e2c0*/  R2UR UR11, R11 ;  /* 0x000000000b0b72ca */ /* 0x000fc600000e0000 */
[----:B------:R-:W-:-:S10]  /*1e2d0*/  UIADD3 UR8, UR8, 0x22400, URZ ;  /* 0x0002240008087890 */ /* 0x000fd4000fffe03f */
[----:B------:R2:W-:Y:S01]  /*1e2e0*/  UTMALDG.4D [UR8], [UR4], desc[UR6] ;  /* 0x00000608040075b4 */ /* 0x0005e20008019000 */
[----:B------:R-:W3:Y:S02]  /*1e2f0*/  SYNCS.PHASECHK.TRANS64.TRYWAIT P0, [R8+URZ+0x388c0], R9 ;  /* 0x0388c009080075a7 */ /* 0x000ee4000800017f */
[----:B--23--:R-:W-:Y:S05]  /*1e300*/  @!P0 BRA `(.L_x_5574) ;  /* 0x00000064000c8947 */ /* 0x00cfea0003800000 */
.L_x_5726:
        /* <DEDUP_REMOVED lines=8> */
.L_x_5575:
[----:B-12---:R-:W2:Y:S01]  /*1e390*/  LDL R9, [R1+0x4] ;  /* 0x0000040001097983 */ /* 0x006ea20000100800 */
        /* <DEDUP_REMOVED lines=51> */
.L_x_5571:
[----:B------:R-:W-:Y:S05]  /*1e6d0*/  BSYNC B1 ;  /* 0x0000000000017941 */ /* 0x000fea0003800000 */
.L_x_5570:
[----:B-1----:R-:W2:Y:S04]  /*1e6e0*/  LDL.LU R8, [R1+0x4] ;  /* 0x0000040001087983 */ /* 0x002ea80000300800 */
[----:B------:R-:W3:Y:S01]  /*1e6f0*/  LDL.LU R11, [R1+0xc] ;  /* 0x00000c00010b7983 */ /* 0x000ee20000300800 */
[----:B------:R-:W-:Y:S01]  /*1e700*/  PLOP3.LUT P2, PT, PT, PT, PT, 0x8, 0x0 ;  /* 0x000000000000781c */ /* 0x000fe20003f4e170 */
[----:B--2---:R-:W-:-:S05]  /*1e710*/  VIADD R8, R8, 0x1 ;  /* 0x0000000108087836 */ /* 0x004fca0000000000 */
        /* <DEDUP_REMOVED lines=10> */
[----:B------:R-:W-:Y:S02]  /*1e7c0*/  VIADD R3, R3, 0xffffffff ;  /* 0xffffffff03037836 */ /* 0x000fe40000000000 */
[----:B------:R-:W-:-:S07]  /*1e7d0*/  VIADD R8, R8, 0xffffff80 ;  /* 0xffffff8008087836 */ /* 0x000fce0000000000 */
.L_x_5582:
[----:B------:R-:W-:Y:S05]  /*1e7e0*/  YIELD ;  /* 0x0000000000007946 */ /* 0x000fea0003800000 */
[----:B------:R-:W-:Y:S04]  /*1e7f0*/  BSSY B1, `(.L_x_5576) ;  /* 0x0000061000017945 */ /* 0x000fe80003800000 */
[----:B-1----:R-:W-:Y:S05]  /*1e800*/  @!P6 BRA `(.L_x_5577) ;  /* 0x00000004007ce947 */ /* 0x002fea0003800000 */
[----:B------:R-:W2:Y:S04]  /*1e810*/  LDL R9, [R1+0x4] ;  /* 0x0000040001097983 */ /* 0x000ea80000100800 */
[----:B------:R-:W3:Y:S01]  /*1e820*/  LDL R10, [R1+0xc] ;  /* 0x00000c00010a7983 */ /* 0x000ee20000100800 */
[----:B--2---:R-:W-:Y:S02]  /*1e830*/  LEA R9, R9, R7, 0x3 ;  /* 0x0000000709097211 */ /* 0x004fe400078e18ff */
[----:B---3--:R-:W-:-:S04]  /*1e840*/  SHF.L.U32 R10, R10, 0x1f, RZ ;  /* 0x0000001f0a0a7819 */ /* 0x008fc800000006ff */
[----:B------:R-:W1:Y:S02]  /*1e850*/  SYNCS.PHASECHK.TRANS64.TRYWAIT P0, [R9+URZ+0x388a0], R10 ;  /* 0x0388a00a090075a7 */ /* 0x000e64000800017f */
[----:B-1----:R-:W-:Y:S05]  /*1e860*/  @!P0 BRA `(.L_x_5578) ;  /* 0x0000005c00c88947 */ /* 0x002fea0003800000 */
.L_x_5727:
        /* <DEDUP_REMOVED lines=11> */
.L_x_5579:
[----:B--2---:R-:W2:Y:S01]  /*1e920*/  LDL R11, [R1+0x4] ;  /* 0x00000400010b7983 */ /* 0x004ea20000100800 */
        /* <DEDUP_REMOVED lines=15> */
[----:B------:R-:W3:Y:S02]  /*1ea20*/  SYNCS.PHASECHK.TRANS64.TRYWAIT P1, [R9+URZ+0x388c0], R10 ;  /* 0x0388c00a090075a7 */ /* 0x000ee4000802017f */
[----:B--23--:R-:W-:Y:S05]  /*1ea30*/  @!P1 BRA `(.L_x_5580) ;  /* 0x0000005c00689947 */ /* 0x00cfea0003800000 */
.L_x_5728:
        /* <DEDUP_REMOVED lines=8> */
.L_x_5581:
        /* <DEDUP_REMOVED lines=52> */
.L_x_5577:
[----:B------:R-:W-:Y:S05]  /*1ee00*/  BSYNC B1 ;  /* 0x0000000000017941 */ /* 0x000fea0003800000 */
.L_x_5576:
[----:B------:R-:W2:Y:S04]  /*1ee10*/  LDL.LU R9, [R1+0x4] ;  /* 0x0000040001097983 */ /* 0x000ea80000300800 */
[----:B------:R-:W3:Y:S01]  /*1ee20*/  LDL.LU R11, [R1+0xc] ;  /* 0x00000c00010b7983 */ /* 0x000ee20000300800 */
[----:B------:R-:W-:Y:S02]  /*1ee30*/  VIADD R3, R3, 0xffffffff ;  /* 0xffffffff03037836 */ /* 0x000fe40000000000 */
[----:B------:R-:W-:Y:S02]  /*1ee40*/  VIADD R8, R8, 0xffffffc0 ;  /* 0xffffffc008087836 */ /* 0x000fe40000000000 */
        /* <DEDUP_REMOVED lines=9> */
.L_x_5566:
[----:B------:R-:W-:Y:S05]  /*1eee0*/  BSYNC B0 ;  /* 0x0000000000007941 */ /* 0x000fea0003800000 */
.L_x_5565:
[----:B------:R-:W2:Y:S01]  /*1eef0*/  LDC.64 R2, c[0x0][0xad8] ;  /* 0x0002b600ff027b82 */ /* 0x000ea20000000a00 */
[----:B------:R-:W-:Y:S07]  /*1ef00*/  @!P2 WARPSYNC.ALL ;  /* 0x000000000000a948 */ /* 0x000fee0003800000 */
[----:B------:R-:W-:Y:S01]  /*1ef10*/  @!P2 BAR.SYNC.DEFER_BLOCKING 0xc, 0x120 ;  /* 0x030480000000ab1d */ /* 0x000fe20000010000 */
[----:B--2---:R-:W-:Y:S02]  /*1ef20*/  ISETP.GE.AND P0, PT, R3, 0x1, PT ;  /* 0x000000010300780c */ /* 0x004fe40003f06270 */
[----:B------:R-:W-:-:S11]  /*1ef30*/  IADD3 R2, R4, R2, RZ ;  /* 0x0000000204027210 */ /* 0x000fd60007ffe0ff */
        /* <DEDUP_REMOVED lines=12> */
.L_x_5585:
[----:B------:R-:W-:-:S13]  /*1f000*/  ISETP.NE.AND P1, PT, R3, 0x1, PT ;  /* 0x000000010300780c */ /* 0x000fda0003f25270 */
[----:B------:R-:W2:Y:S02]  /*1f010*/  @P1 LDC.64 R4, c[0x0][0xae0] ;  /* 0x0002b800ff041b82 */ /* 0x000ea40000000a00 */
[----:B--2---:R-:W-:-:S05]  /*1f020*/  @P1 IMAD.HI.U32 R4, R6, R4, RZ ;  /* 0x0000000406041227 */ /* 0x004fca00078e00ff */
[----:B------:R-:W-:-:S07]  /*1f030*/  @P1 SHF.R.U32.HI R6, RZ, R5, R4 ;  /* 0x00000005ff061219 */ /* 0x000fce0000011604 */
.L_x_5586:
[----:B------:R-:W-:Y:S05]  /*1f040*/  BSYNC B0 ;  /* 0x0000000000007941 */ /* 0x000fea0003800000 */
.L_x_5584:
[----:B------:R-:W-:-:S05]  /*1f050*/  IMAD R6, R6, R3, R3 ;  /* 0x0000000306067224 */ /* 0x000fca00078e0203 */
[----:B------:R-:W-:-:S07]  /*1f060*/  VIMNMX R2, R2, R6, PT ;  /* 0x0000000602027248 */ /* 0x000fce0003fe0100 */
.L_x_5583:
[----:B------:R-:W-:Y:S01]  /*1f070*/  VIADD R2, R2, 0x3f ;  /* 0x0000003f02027836 */ /* 0x000fe20000000000 */
[----:B------:R-:W-:-:S04]  /*1f080*/  ULDC UR4, c[0x0][0xad4] ;  /* 0x0002b50000047ab9 */ /* 0x000fc80000000800 */
        /* <DEDUP_REMOVED lines=17> */
.L_x_5589:
[----:B------:R-:W-:-:S13]  /*1f1a0*/  ISETP.NE.AND P0, PT, R3, 0x1, PT ;  /* 0x000000010300780c */ /* 0x000fda0003f05270 */
[----:B------:R-:W3:Y:S02]  /*1f1b0*/  @P0 LDC.64 R4, c[0x0][0xae0] ;  /* 0x0002b800ff040b82 */ /* 0x000ee40000000a00 */
[----:B---3--:R-:W-:-:S05]  /*1f1c0*/  @P0 IMAD.HI.U32 R4, R0, R4, RZ ;  /* 0x0000000400040227 */ /* 0x008fca00078e00ff */
[----:B------:R-:W-:-:S07]  /*1f1d0*/  @P0 SHF.R.U32.HI R0, RZ, R5, R4 ;  /* 0x00000005ff000219 */ /* 0x000fce0000011604 */
.L_x_5590:
[----:B------:R-:W-:Y:S05]  /*1f1e0*/  BSYNC B0 ;  /* 0x0000000000007941 */ /* 0x000fea0003800000 */
.L_x_5588:
[----:B------:R-:W-:-:S05]  /*1f1f0*/  IMAD R3, R0, R3, RZ ;  /* 0x0000000300037224 */ /* 0x000fca00078e02ff */
[----:B------:R-:W-:-:S07]  /*1f200*/  VIMNMX R2, R2, R3, !PT ;  /* 0x0000000302027248 */ /* 0x000fce0007fe0100 */
.L_x_5587:
        /* <DEDUP_REMOVED lines=12> */
[----:B------:R-:W3:Y:S01]  /*1f2d0*/  LDL R0, [R1+0x28] ;  /* 0x0000280001007983 */ /* 0x000ee20000100800 */
[----:B------:R-:W-:Y:S01]  /*1f2e0*/  VOTEU.ANY UR4, UPT, PT ;  /* 0x0000000000047886 */ /* 0x000fe200038e0100 */
[----:B------:R-:W4:Y:S01]  /*1f2f0*/  LDC.64 R2, c[0x0][0xd38] ;  /* 0x00034e00ff027b82 */ /* 0x000f220000000a00 */
[----:B------:R-:W-:Y:S01]  /*1f300*/  POPC R5, UR4 ;  /* 0x0000000400057d09 */ /* 0x000fe20008000000 */
[----:B------:R-:W5:Y:S01]  /*1f310*/  S2R R7, SR_LANEID ;  /* 0x0000000000077919 */ /* 0x000f620000000000 */
[----:B---3--:R-:W-:-:S06]  /*1f320*/  R2UR UR5, R0 ;  /* 0x00000000000572ca */ /* 0x008fcc00000e0000 */
[----:B------:R-:W5:Y:S02]  /*1f330*/  FLO.U32 R0, UR4 ;  /* 0x0000000400007d00 */ /* 0x000f6400080e0000 */
[----:B-----5:R-:W-:-:S13]  /*1f340*/  ISETP.EQ.U32.AND P0, PT, R0, R7, PT ;  /* 0x000000070000720c */ /* 0x020fda0003f02070 */
[----:B----4-:R-:W3:Y:S01]  /*1f350*/  @P0 ATOMG.E.ADD.STRONG.GPU PT, R3, desc[UR54][R2.64], R5 ;  /* 0x00000005020309a8 */ /* 0x010ee200081ee1f6 */
[----:B------:R-:W4:Y:S02]  /*1f360*/  S2R R4, SR_LTMASK ;  /* 0x0000000000047919 */ /* 0x000f240000003900 */
[----:B----4-:R-:W-:-:S04]  /*1f370*/  LOP3.LUT R4, R4, UR4, RZ, 0xc0, !PT ;  /* 0x0000000404047c12 */ /* 0x010fc8000f8ec0ff */
[----:B------:R-:W4:Y:S01]  /*1f380*/  POPC R7, R4 ;  /* 0x0000000400077309 */ /* 0x000f220000000000 */
[----:B---3--:R-:W4:Y:S02]  /*1f390*/  SHFL.IDX PT, R0, R3, R0, 0x1f ;  /* 0x00001f0003007589 */ /* 0x008f2400000e0000 */
[----:B----4-:R-:W-:Y:S01]  /*1f3a0*/  IADD3 R16, R0, UR5, R7 ;  /* 0x0000000500107c10 */ /* 0x010fe2000fffe007 */
[----:B------:R-:W-:Y:S06]  /*1f3b0*/  BRA `(.L_x_5593) ;  /* 0x0000003000b87947 */ /* 0x000fec0003800000 */
.L_x_5592:
        /* <DEDUP_REMOVED lines=12> */
[----:B--2---:R-:W-:Y:S01]  /*1f480*/  MOV R6, UR8 ;  /* 0x0000000800067c02 */ /* 0x004fe20008000f00 */
[----:B------:R-:W2:Y:S01]  /*1f490*/  LDC.64 R2, c[0x4][R2] ;  /* 0x0100000002027b82 */ /* 0x000ea20000000a00 */
[----:B------:R-:W-:Y:S02]  /*1f4a0*/  IMAD.U32 R5, RZ, RZ, UR7 ;  /* 0x00000007ff057e24 */ /* 0x000fe4000f8e00ff */
[----:B------:R-:W-:Y:S02]  /*1f4b0*/  IMAD.U32 R7, RZ, RZ, UR9 ;  /* 0x00000009ff077e24 */ /* 0x000fe4000f8e00ff */
[----:B------:R-:W-:-:S02]  /*1f4c0*/  IMAD.U32 R10, RZ, RZ, UR4 ;  /* 0x00000004ff0a7e24 */ /* 0x000fc4000f8e00ff */
[----:B-1----:R-:W-:Y:S02]  /*1f4d0*/  IMAD.U32 R11, RZ, RZ, UR5 ;  /* 0x00000005ff0b7e24 */ /* 0x002fe4000f8e00ff */
[----:B------:R-:W-:Y:S02]  /*1f4e0*/  IMAD.MOV.U32 R8, RZ, RZ, 0x70 ;  /* 0x00000070ff087424 */ /* 0x000fe400078e00ff */
[----:B------:R-:W-:Y:S02]  /*1f4f0*/  IMAD.MOV.U32 R12, RZ, RZ, 0x1 ;  /* 0x00000001ff0c7424 */ /* 0x000fe400078e00ff */
[----:B0-----:R-:W-:-:S07]  /*1f500*/  IMAD.MOV.U32 R13, RZ, RZ, RZ ;  /* 0x000000ffff0d7224 */ /* 0x001fce00078e00ff */
[----:B------:R-:W-:-:S07]  /*1f510*/  LEPC R20, `(.L_x_5594) ;  /* 0x000000001014794e */ /* 0x000fce0000000000 */
[----:B--2---:R-:W-:Y:S05]  /*1f520*/  CALL.ABS.NOINC R2 ;  /* 0x0000000002007343 */ /* 0x004fea0003c00000 */
.L_x_5594:
        /* <DEDUP_REMOVED lines=9> */
[----:B------:R-:W-:Y:S01]  /*1f5c0*/  MOV R4, UR6 ;  /* 0x0000000600047c02 */ /* 0x000fe20008000f00 */
[----:B------:R-:W-:Y:S01]  /*1f5d0*/  IMAD.U32 R5, RZ, RZ, UR7 ;  /* 0x00000007ff057e24 */ /* 0x000fe2000f8e00ff */
[----:B0-----:R-:W-:Y:S01]  /*1f5e0*/  MOV R13, RZ ;  /* 0x000000ff000d7202 */ /* 0x001fe20000000f00 */
[----:B--2---:R-:W-:Y:S02]  /*1f5f0*/  IMAD.U32 R6, RZ, RZ, UR8 ;  /* 0x00000008ff067e24 */ /* 0x004fe4000f8e00ff */
[----:B------:R-:W-:-:S02]  /*1f600*/  IMAD.U32 R7, RZ, RZ, UR9 ;  /* 0x00000009ff077e24 */ /* 0x000fc4000f8e00ff */
[----:B------:R-:W-:Y:S02]  /*1f610*/  IMAD.U32 R10, RZ, RZ, UR4 ;  /* 0x00000004ff0a7e24 */ /* 0x000fe4000f8e00ff */
[----:B-1----:R-:W-:Y:S02]  /*1f620*/  IMAD.U32 R11, RZ, RZ, UR5 ;  /* 0x00000005ff0b7e24 */ /* 0x002fe4000f8e00ff */
[----:B------:R-:W-:Y:S02]  /*1f630*/  IMAD.MOV.U32 R8, RZ, RZ, 0x70 ;  /* 0x00000070ff087424 */ /* 0x000fe400078e00ff */
[----:B---3--:R-:W-:-:S07]  /*1f640*/  IMAD.MOV.U32 R12, RZ, RZ, 0x1 ;  /* 0x00000001ff0c7424 */ /* 0x008fce00078e00ff */
[----:B------:R-:W-:-:S07]  /*1f650*/  LEPC R20, `(.L_x_5596) ;  /* 0x000000001014794e */ /* 0x000fce0000000000 */
[----:B----4-:R-:W-:Y:S05]  /*1f660*/  CALL.ABS.NOINC R2 ;  /* 0x0000000002007343 */ /* 0x010fea0003c00000 */
.L_x_5596:
        /* <DEDUP_REMOVED lines=16> */
.L_x_5595:
[----:B--2---:R-:W2:Y:S01]  /*1f770*/  LDL.LU R6, [R1+0x20] ;  /* 0x0000200001067983 */ /* 0x004ea20000300800 */
[----:B------:R-:W3:Y:S01]  /*1f780*/  LDC R0, c[0x0][0x428] ;  /* 0x00010a00ff007b82 */ /* 0x000ee20000000800 */
[----:B------:R-:W-:Y:S01]  /*1f790*/  ULDC.64 UR4, c[0x0][0xaf0] ;  /* 0x0002bc0000047ab9 */ /* 0x000fe20000000a00 */
[----:B------:R-:W-:Y:S01]  /*1f7a0*/  IMAD.MOV.U32 R4, RZ, RZ, R19 ;  /* 0x000000ffff047224 */ /* 0x000fe200078e0013 */
[----:B---3--:R-:W-:Y:S01]  /*1f7b0*/  ISETP.NE.AND P0, PT, R0, 0x1, PT ;  /* 0x000000010000780c */ /* 0x008fe20003f05270 */
[----:B------:R-:W3:Y:S01]  /*1f7c0*/  S2R R5, SR_TID.X ;  /* 0x0000000000057919 */ /* 0x000ee20000002100 */
[----:B------:R-:W-:-:S11]  /*1f7d0*/  IMAD.MOV.U32 R0, RZ, RZ, R18 ;  /* 0x000000ffff007224 */ /* 0x000fd600078e0012 */
[----:B------:R-:W4:Y:S08]  /*1f7e0*/  @P0 LDC R3, c[0x0][0x42c] ;  /* 0x00010b00ff030b82 */ /* 0x000f300000000800 */
[----:B------:R-:W0:Y:S01]  /*1f7f0*/  @P0 LDC R2, c[0x0][0x430] ;  /* 0x00010c00ff020b82 */ /* 0x000e220000000800 */
[----:B----4-:R-:W-:-:S05]  /*1f800*/  @P0 IMAD.HI.U32 R3, R18, R3, RZ ;  /* 0x0000000312030227 */ /* 0x010fca00078e00ff */
[----:B0-----:R-:W-:Y:S02]  /*1f810*/  @P0 SHF.R.U32.HI R0, RZ, R2, R3 ;  /* 0x00000002ff000219 */ /* 0x001fe40000011603 */
[----:B------:R-:W-:-:S04]  /*1f820*/  ISETP.NE.U32.AND P0, PT, RZ, UR4, PT ;  /* 0x00000004ff007c0c */ /* 0x000fc8000bf05070 */
[----:B------:R-:W-:Y:S01]  /*1f830*/  ISETP.NE.AND.EX P0, PT, RZ, UR5, PT, P0 ;  /* 0x00000005ff007c0c */ /* 0x000fe2000bf05300 */
[----:B------:R-:W-:-:S12]  /*1f840*/  ULDC.64 UR4, c[0x0][0xaf8] ;  /* 0x0002be0000047ab9 */ /* 0x000fd80000000a00 */
[----:B------:R-:W0:Y:S01]  /*1f850*/  @P0 LDC.64 R2, c[0x0][0xaf0] ;  /* 0x0002bc00ff020b82 */ /* 0x000e220000000a00 */
[----:B---3--:R-:W-:-:S04]  /*1f860*/  LOP3.LUT R5, R5, 0x1f, RZ, 0xc0, !PT ;  /* 0x0000001f05057812 */ /* 0x008fc800078ec0ff */
[----:B------:R-:W-:Y:S01]  /*1f870*/  ISETP.NE.AND P6, PT, R5, RZ, PT ;  /* 0x000000ff0500720c */ /* 0x000fe20003fc5270 */
[----:B------:R-:W-:-:S03]  /*1f880*/  ULDC.64 UR6, c[0x0][0x198] ;  /* 0x0000660000067ab9 */ /* 0x000fc60000000a00 */
[----:B------:R-:W-:-:S09]  /*1f890*/  PLOP3.LUT P1, PT, P6, PT, PT, 0x8, 0x0 ;  /* 0x000000000000781c */ /* 0x000fd2000372e170 */
[----:B------:R-:W-:Y:S01]  /*1f8a0*/  VOTEU.ALL UP1, P6 ;  /* 0x00000000003f7886 */ /* 0x000fe20003020000 */
[----:B0-----:R-:W-:-:S05]  /*1f8b0*/  @P0 IMAD.WIDE R2, R19, 0x4, R2 ;  /* 0x0000000413020825 */ /* 0x001fca00078e0202 */
[----:B------:R0:W5:Y:S01]  /*1f8c0*/  @P0 LDG.E R4, desc[UR54][R2.64] ;  /* 0x0000003602040981 */ /* 0x000162000c1e1900 */
[----:B------:R-:W-:Y:S01]  /*1f8d0*/  ISETP.NE.U32.AND P0, PT, RZ, UR4, PT ;  /* 0x00000004ff007c0c */ /* 0x000fe2000bf05070 */
[----:B------:R-:W-:-:S03]  /*1f8e0*/  @!UP1 UIADD3 UR8, UP0, UR6, 0x270, URZ ;  /* 0x0000027006089890 */ /* 0x000fc6000ff1e03f */
[----:B------:R-:W-:Y:S01]  /*1f8f0*/  ISETP.NE.AND.EX P0, PT, RZ, UR5, PT, P0 ;  /* 0x00000005ff007c0c */ /* 0x000fe2000bf05300 */
[----:B------:R-:W-:-:S03]  /*1f900*/  @!UP1 UIADD3.X UR9, URZ, UR7, URZ, UP0, !UPT ;  /* 0x000000073f099290 */ /* 0x000fc600087fe43f */
[----:B------:R-:W-:Y:S01]  /*1f910*/  VOTEU.ALL UP0, P6 ;  /* 0x00000000003f7886 */ /* 0x000fe20003000000 */
[----:B0-----:R-:W-:Y:S01]  /*1f920*/  SEL R2, R19, RZ, !P0 ;  /* 0x000000ff13027207 */ /* 0x001fe20004000000 */
[----:B--2---:R-:W-:-:S07]  /*1f930*/  IMAD R17, R17, 0x40, R6 ;  /* 0x0000004011117824 */ /* 0x004fce00078e0206 */
.L_x_5597:
        /* <DEDUP_REMOVED lines=10> */
[----:B------:R-:W2:Y:S01]  /*1f9e0*/  LDL R3, [R1+0x1c] ;  /* 0x00001c0001037983 */ /* 0x000ea20000100800 */
[----:B------:R-:W0:Y:S01]  /*1f9f0*/  LDC.64 R20, c[0x0][0x3f8] ;  /* 0x0000fe00ff147b82 */ /* 0x000e220000000a00 */
[----:B------:R-:W-:Y:S02]  /*1fa00*/  ULDC.64 UR4, c[0x0][0xb00] ;  /* 0x0002c00000047ab9 */ /* 0x000fe40000000a00 */
[----:B0-----:R-:W-:Y:S01]  /*1fa10*/  LOP3.LUT P0, RZ, R20, UR4, RZ, 0xfc, !PT ;  /* 0x0000000414ff7c12 */ /* 0x001fe2000f80fcff */
[----:B------:R-:W-:-:S03]  /*1fa20*/  UMOV UR4, 0xffffffff ;  /* 0xffffffff00047882 */ /* 0x000fc60000000000 */
[----:B------:R-:W-:-:S04]  /*1fa30*/  LOP3.LUT P0, RZ, R21, UR5, RZ, 0xfc, P0 ;  /* 0x0000000515ff7c12 */ /* 0x000fc8000800fcff */
[----:B-----5:R-:W-:Y:S01]  /*1fa40*/  SEL R6, R4, RZ, !P0 ;  /* 0x000000ff04067207 */ /* 0x020fe20004000000 */
[----:B--2---:R-:W-:Y:S01]  /*1fa50*/  VIADD R3, R3, 0xffffffff ;  /* 0xffffffff03037836 */ /* 0x004fe20000000000 */
[----:B------:R-:W-:Y:S07]  /*1fa60*/  BRA.DIV UR4, `(.L_x_5598) ;  /* 0x0000004e04707947 */ /* 0x000fee000b800000 */
.L_x_5731:
[----:B------:R-:W-:Y:S01]  /*1fa70*/  UMOV UR4, 0xffffffff ;  /* 0xffffffff00047882 */ /* 0x000fe20000000000 */
[----:B------:R-:W-:Y:S02]  /*1fa80*/  SHF.R.S32.HI R8, RZ, 0x1f, R4 ;  /* 0x0000001fff087819 */ /* 0x000fe40000011404 */
[----:B------:R-:W-:Y:S05]  /*1fa90*/  BRA.DIV UR4, `(.L_x_5599) ;  /* 0x0000004e04987947 */ /* 0x000fea000b800000 */
[----:B------:R-:W-:-:S13]  /*1faa0*/  ELECT P6, URZ, PT ;  /* 0x00000000003f782f */ /* 0x000fda00038c0000 */
.L_x_5734:
        /* <DEDUP_REMOVED lines=22> */
.L_x_5601:
        /* <DEDUP_REMOVED lines=9> */
.L_x_5735:
        /* <DEDUP_REMOVED lines=11> */
.L_x_5603:
[----:B------:R-:W2:Y:S04]  /*1fd50*/  LDL R9, [R1] ;  /* 0x0000000001097983 */ /* 0x000ea80000100800 */
[----:B0-----:R-:W3:Y:S01]  /*1fd60*/  LDL R7, [R1+0x10] ;  /* 0x0000100001077983 */ /* 0x001ee20000100800 */
[----:B------:R-:W-:Y:S01]  /*1fd70*/  MOV R10, 0x400 ;  /* 0x00000400000a7802 */ /* 0x000fe20000000f00 */
[----:B------:R-:W-:Y:S01]  /*1fd80*/  ULDC.64 UR14, c[0x0][0x198] ;  /* 0x00006600000e7ab9 */ /* 0x000fe20000000a00 */
[----:B------:R-:W-:Y:S01]  /*1fd90*/  R2UR UR9, R5 ;  /* 0x00000000050972ca */ /* 0x000fe200000e0000 */
[----:B------:R-:W0:Y:S01]  /*1fda0*/  S2R R11, SR_CgaCtaId ;  /* 0x00000000000b7919 */ /* 0x000e220000008800 */
[----:B------:R-:W-:Y:S01]  /*1fdb0*/  R2UR UR11, R3 ;  /* 0x00000000030b72ca */ /* 0x000fe200000e0000 */
[----:B------:R-:W-:Y:S01]  /*1fdc0*/  UIADD3 UR6, UP0, UR14, 0x370, URZ ;  /* 0x000003700e067890 */ /* 0x000fe2000ff1e03f */
[----:B------:R-:W-:Y:S01]  /*1fdd0*/  R2UR UR12, R0 ;  /* 0x00000000000c72ca */ /* 0x000fe200000e0000 */
[----:B------:R-:W-:Y:S01]  /*1fde0*/  UMOV UR5, 0x14f00000 ;  /* 0x14f0000000057882 */ /* 0x000fe20000000000 */
[----:B-----5:R-:W-:Y:S01]  /*1fdf0*/  R2UR UR13, R6 ;  /* 0x00000000060d72ca */ /* 0x020fe200000e0000 */
[----:B------:R-:W-:Y:S01]  /*1fe00*/  UIADD3.X UR7, URZ, UR15, URZ, UP0, !UPT ;  /* 0x0000000f3f077290 */ /* 0x000fe200087fe43f */
[----:B------:R-:W-:-:S05]  /*1fe10*/  UMOV UR10, URZ ;  /* 0x0000003f000a7c82 */ /* 0x000fca0008000000 */
[----:B------:R-:W-:Y:S01]  /*1fe20*/  UIADD3 UR9, UR9, 0x38830, URZ ;  /* 0x0003883009097890 */ /* 0x000fe2000fffe03f */
[----:B0-----:R-:W-:-:S05]  /*1fe30*/  LEA R10, R11, R10, 0x18 ;  /* 0x0000000a0b0a7211 */ /* 0x001fca00078ec0ff */
        /* <DEDUP_REMOVED lines=8> */
.L_x_5600:
[----:B------:R-:W0:Y:S01]  /*1fec0*/  S2R R10, SR_CgaCtaId ;  /* 0x00000000000a7919 */ /* 0x000e220000008800 */
[----:B------:R-:W-:Y:S05]  /*1fed0*/  WARPSYNC.ALL ;  /* 0x0000000000007948 */ /* 0x000fea0003800000 */
[----:B------:R-:W-:Y:S01]  /*1fee0*/  BAR.SYNC.DEFER_BLOCKING 0x8, 0xa0 ;  /* 0x0202800000007b1d */ /* 0x000fe20000010000 */
[----:B------:R-:W-:Y:S02]  /*1fef0*/  ELECT P0, URZ, PT ;  /* 0x00000000003f782f */ /* 0x000fe40003800000 */
[----:B-1----:R-:W-:-:S03]  /*1ff00*/  MOV R9, 0x400 ;  /* 0x0000040000097802 */ /* 0x002fc60000000f00 */
        /* <DEDUP_REMOVED lines=19> */
[----:B------:R-:W-:Y:S01]  /*20040*/  R2UR UR54, R5 ;  /* 0x00000000053672ca */ /* 0x000fe200000e0000 */
[----:B------:R-:W-:-:S02]  /*20050*/  UIADD3.X UR5, URZ, UR21, URZ, UP0, !UPT ;  /* 0x000000153f057290 */ /* 0x000fc400087fe43f */
[----:B------:R-:W-:Y:S01]  /*20060*/  UIADD3 UR48, UR16, 0x28400, URZ ;  /* 0x0002840010307890 */ /* 0x000fe2000fffe03f */
[----:B------:R-:W-:Y:S01]  /*20070*/  UMOV UR50, 0xc0 ;  /* 0x000000c000327882 */ /* 0x000fe20000000000 */
[----:B------:R-:W-:Y:S01]  /*20080*/  UMOV UR51, UR11 ;  /* 0x0000000b00337c82 */ /* 0x000fe20008000000 */
[----:B------:R-:W-:Y:S02]  /*20090*/  MOV R7, UR50 ;  /* 0x0000003200077c02 */ /* 0x000fe40008000f00 */
[----:B------:R1:W-:Y:S01]  /*200a0*/  UTMALDG.4D [UR8], [UR14], desc[UR6] ;  /* 0x000006080e0075b4 */ /* 0x0003e20008019000 */
[----:B0-----:R-:W-:Y:S01]  /*200b0*/  IMAD.MOV.U32 R2, RZ, RZ, 0x10000 ;  /* 0x00010000ff027424 */ /* 0x001fe200078e00ff */
[----:B------:R-:W-:Y:S01]  /*200c0*/  UMOV UR50, 0x40 ;  /* 0x0000004000327882 */ /* 0x000fe20000000000 */
[----:B------:R-:W-:Y:S01]  /*200d0*/  UMOV UR52, UR12 ;  /* 0x0000000c00347c82 */ /* 0x000fe20008000000 */
[----:B------:R-:W-:Y:S01]  /*200e0*/  UMOV UR53, UR13 ;  /* 0x0000000d00357c82 */ /* 0x000fe20008000000 */
[----:B------:R-:W-:Y:S01]  /*200f0*/  UIADD3 UR56, UR16, 0x2a400, URZ ;  /* 0x0002a40010387890 */ /* 0x000fe2000fffe03f */
[----:B------:R0:W-:Y:S01]  /*20100*/  SYNCS.ARRIVE.TRANS64 RZ, [R9+URZ+0x38810], R2 ;  /* 0x0388100209ff79a7 */ /* 0x0001e2000800003f */
[----:B------:R-:W-:-:S02]  /*20110*/  UIADD3 UR40, UR16, 0x2e400, URZ ;  /* 0x0002e40010287890 */ /* 0x000fc4000fffe03f */
        /* <DEDUP_REMOVED lines=15> */
[----:B-1----:R-:W-:Y:S01]  /*20210*/  UIADD3 UR8, UR16, 0x26400, URZ ;  /* 0x0002640010087890 */ /* 0x002fe2000fffe03f */
[----:B0-----:R-:W-:Y:S01]  /*20220*/  MOV R2, UR55 ;  /* 0x0000003700027c02 */ /* 0x001fe20008000f00 */
[----:B------:R-:W-:Y:S01]  /*20230*/  UIADD3 UR9, UR16, 0x38810, URZ ;  /* 0x0003881010097890 */ /* 0x000fe2000fffe03f */
[----:B------:R-:W-:Y:S01]  /*20240*/  UMOV UR27, UR11 ;  /* 0x0000000b001b7c82 */ /* 0x000fe20008000000 */
[----:B------:R-:W-:Y:S01]  /*20250*/  UMOV UR28, UR12 ;  /* 0x0000000c001c7c82 */ /* 0x000fe20008000000 */
[----:B------:R-:W-:Y:S01]  /*20260*/  UMOV UR29, UR13 ;  /* 0x0000000d001d7c82 */ /* 0x000fe20008000000 */
[----:B------:R-:W-:Y:S01]  /*20270*/  UMOV UR18, 0x1c0 ;  /* 0x000001c000127882 */ /* 0x000fe20000000000 */
        /* <DEDUP_REMOVED lines=22> */
.L_x_5605:
[----:B------:R-:W-:Y:S05]  /*203e0*/  BSYNC B0 ;  /* 0x0000000000007941 */ /* 0x000fea0003800000 */
.L_x_5604:
        /* <DEDUP_REMOVED lines=8> */
[----:B0-----:R-:W-:-:S04]  /*20470*/  MOV R2, UR4 ;  /* 0x0000000400027c02 */ /* 0x001fc80008000f00 */
[----:B------:R-:W-:-:S04]  /*20480*/  SHF.L.U32 R2, R2, 0x1f, RZ ;  /* 0x0000001f02027819 */ /* 0x000fc800000006ff */
[----:B------:R-:W0:Y:S02]  /*20490*/  SYNCS.PHASECHK.TRANS64.TRYWAIT P0, [R9+URZ+0x38820], R2 ;  /* 0x03882002090075a7 */ /* 0x000e24000800017f */
[----:B0-----:R-:W-:Y:S05]  /*204a0*/  @!P0 BRA `(.L_x_5606) ;  /* 0x0000004400488947 */ /* 0x001fea0003800000 */
.L_x_5736:
        /* <DEDUP_REMOVED lines=13> */
.L_x_5737:
        /* <DEDUP_REMOVED lines=11> */
.L_x_5610:
        /* <DEDUP_REMOVED lines=9> */
[----:B------:R-:W-:Y:S01]  /*206c0*/  UMOV UR10, URZ ;  /* 0x0000003f000a7c82 */ /* 0x000fe20008000000 */
        /* <DEDUP_REMOVED lines=9> */
[----:B0-----:R-:W-:-:S05]  /*20760*/  LEA R9, R10, R9, 0x18 ;  /* 0x000000090a097211 */ /* 0x001fca00078ec0ff */
        /* <DEDUP_REMOVED lines=38> */
.L_x_5608:
[----:B------:R-:W-:Y:S05]  /*209d0*/  BSYNC B0 ;  /* 0x0000000000007941 */ /* 0x000fea0003800000 */
.L_x_5607:
        /* <DEDUP_REMOVED lines=45> */
.L_x_5617:
[----:B------:R-:W2:Y:S01]  /*20cb0*/  S2R R3, SR_CgaCtaId ;  /* 0x0000000000037919 */ /* 0x000ea20000008800 */
[----:B------:R-:W-:-:S04]  /*20cc0*/  MOV R2, 0x400 ;  /* 0x0000040000027802 */ /* 0x000fc80000000f00 */
[----:B--2---:R-:W-:Y:S02]  /*20cd0*/  LEA R2, R3, R2, 0x18 ;  /* 0x0000000203027211 */ /* 0x004fe400078ec0ff */
[----:B------:R-:W-:-:S03]  /*20ce0*/  SHF.L.U32 R3, R12, 0x1f, RZ ;  /* 0x0000001f0c037819 */ /* 0x000fc600000006ff */
[----:B------:R-:W-:-:S04]  /*20cf0*/  IMAD R2, R13, 0x8, R2 ;  /* 0x000000080d027824 */ /* 0x000fc800078e0202 */
[----:B------:R-:W2:Y:S02]  /*20d00*/  SYNCS.PHASECHK.TRANS64.TRYWAIT P0, [R2+URZ+0x38840], R3 ;  /* 0x03884003020075a7 */ /* 0x000ea4000800017f */
[----:B--2---:R-:W-:Y:S05]  /*20d10*/  @!P0 BRA `(.L_x_5618) ;  /* 0x0000003c00608947 */ /* 0x004fea0003800000 */
.L_x_5738:
[----:B------:R-:W3:Y:S02]  /*20d20*/  S2R R7, SR_TID.X ;  /* 0x0000000000077919 */ /* 0x000ee40000002100 */
[----:B---3--:R-:W-:-:S04]  /*20d30*/  LOP3.LUT R7, R7, 0x7f, RZ, 0xc0, !PT ;  /* 0x0000007f07077812 */ /* 0x008fc800078ec0ff */
[----:B------:R-:W-:-:S13]  /*20d40*/  ISETP.NE.AND P1, PT, R7, RZ, PT ;  /* 0x000000ff0700720c */ /* 0x000fda0003f25270 */
        /* <DEDUP_REMOVED lines=8> */
.L_x_5619:
[----:B---3--:R-:W3:Y:S01]  /*20dd0*/  LDL R7, [R1] ;  /* 0x0000000001077983 */ /* 0x008ee20000100800 */
[----:B------:R-:W-:-:S03]  /*20de0*/  MOV R11, 0x400 ;  /* 0x00000400000b7802 */ /* 0x000fc60000000f00 */
[----:B------:R-:W4:Y:S01]  /*20df0*/  LDL R10, [R1+0x10] ;  /* 0x00001000010a7983 */ /* 0x000f220000100800 */
[----:B0-----:R-:W0:Y:S01]  /*20e00*/  S2R R12, SR_CgaCtaId ;  /* 0x00000000000c7919 */ /* 0x001e220000008800 */
[----:B------:R-:W-:Y:S01]  /*20e10*/  R2UR UR9, R2 ;  /* 0x00000000020972ca */ /* 0x000fe200000e0000 */
[----:B------:R-:W-:Y:S01]  /*20e20*/  ULDC.64 UR6, c[0x0][0x198] ;  /* 0x0000660000067ab9 */ /* 0x000fe20000000a00 */
[----:B------:R-:W-:Y:S01]  /*20e30*/  R2UR UR12, R0 ;  /* 0x00000000000c72ca */ /* 0x000fe200000e0000 */
[----:B------:R-:W-:Y:S01]  /*20e40*/  UIADD3 UR4, UP0, UR6, 0x370, URZ ;  /* 0x0000037006047890 */ /* 0x000fe2000ff1e03f */
[----:B-----5:R-:W-:-:S03]  /*20e50*/  R2UR UR13, R6 ;  /* 0x00000000060d72ca */ /* 0x020fc600000e0000 */
[----:B------:R-:W-:Y:S01]  /*20e60*/  UIADD3.X UR5, URZ, UR7, URZ, UP0, !UPT ;  /* 0x000000073f057290 */ /* 0x000fe200087fe43f */
[----:B0-----:R-:W-:-:S05]  /*20e70*/  LEA R11, R12, R11, 0x18 ;  /* 0x0000000b0c0b7211 */ /* 0x001fca00078ec0ff */
        /* <DEDUP_REMOVED lines=12> */
.L_x_5739:
        /* <DEDUP_REMOVED lines=8> */
.L_x_5621:
[----:B0-2---:R-:W2:Y:S01]  /*20fc0*/  LDL R3, [R1] ;  /* 0x0000000001037983 */ /* 0x005ea20000100800 */
        /* <DEDUP_REMOVED lines=18> */
[----:B0-----:R-:W-:-:S04]  /*210f0*/  LEA R7, R10, R7, 0x18 ;  /* 0x000000070a077211 */ /* 0x001fc800078ec0ff */
        /* <DEDUP_REMOVED lines=35> */
.L_x_5616:
[----:B------:R-:W-:Y:S05]  /*21330*/  BSYNC B2 ;  /* 0x0000000000027941 */ /* 0x000fea0003800000 */
.L_x_5615:
[----:B------:R-:W2:Y:S02]  /*21340*/  LDL R2, [R1+0x1c] ;  /* 0x00001c0001027983 */ /* 0x000ea40000100800 */
[----:B--2---:R-:W-:-:S07]  /*21350*/  VIADD R5, R2, 0xfffffffd ;  /* 0xfffffffd02057836 */ /* 0x004fce0000000000 */
.L_x_5614:
[----:B------:R-:W-:Y:S05]  /*21360*/  BSYNC B1 ;  /* 0x0000000000017941 */ /* 0x000fea0003800000 */
.L_x_5613:
[----:B------:R-:W2:Y:S01]  /*21370*/  LDL.LU R2, [R1+0x1c] ;  /* 0x00001c0001027983 */ /* 0x000ea20000300800 */
[----:B------:R-:W-:Y:S01]  /*21380*/  VIADD R9, R9, 0xfffffffe ;  /* 0xfffffffe09097836 */ /* 0x000fe20000000000 */
[----:B--2---:R-:W-:-:S04]  /*21390*/  LOP3.LUT R2, RZ, R2, RZ, 0x33, !PT ;  /* 0x00000002ff027212 */ /* 0x004fc800078e33ff */
[----:B------:R-:W-:-:S13]  /*213a0*/  ISETP.NE.AND P0, PT, R9, R2, PT ;  /* 0x000000020900720c */ /* 0x000fda0003f05270 */
[----:B------:R-:W-:Y:S05]  /*213b0*/  @!P0 BRA `(.L_x_5612) ;  /* 0x0000001000408947 */ /* 0x000fea0003800000 */
.L_x_5636:
        /* <DEDUP_REMOVED lines=10> */
[----:B------:R-:W-:Y:S01]  /*21460*/  ISETP.NE.U32.AND P0, PT, RZ, UR38, PT ;  /* 0x00000026ff007c0c */ /* 0x000fe2000bf05070 */
[----:B------:R-:W-:-:S03]  /*21470*/  IMAD.MOV.U32 R11, RZ, RZ, R5 ;  /* 0x000000ffff0b7224 */ /* 0x000fc600078e0005 */
[----:B------:R-:W-:-:S13]  /*21480*/  ISETP.NE.AND.EX P0, PT, RZ, UR39, PT, P0 ;  /* 0x00000027ff007c0c */ /* 0x000fda000bf05300 */
[----:B------:R-:W-:Y:S05]  /*21490*/  @!P0 BRA `(.L_x_5624) ;  /* 0x0000000000408947 */ /* 0x000fea0003800000 */
[----:B------:R-:W2:Y:S02]  /*214a0*/  LDC R11, c[0x0][0x41c] ;  /* 0x00010700ff0b7b82 */ /* 0x000ea40000000800 */
        /* <DEDUP_REMOVED lines=15> */
.L_x_5624:
[----:B------:R-:W3:Y:S01]  /*215a0*/  S2R R3, SR_CgaCtaId ;  /* 0x0000000000037919 */ /* 0x000ee20000008800 */
[----:B------:R-:W-:-:S04]  /*215b0*/  MOV R2, 0x400 ;  /* 0x0000040000027802 */ /* 0x000fc80000000f00 */
[----:B---3--:R-:W-:Y:S02]  /*215c0*/  LEA R2, R3, R2, 0x18 ;  /* 0x0000000203027211 */ /* 0x008fe400078ec0ff */
[----:B------:R-:W-:Y:S02]  /*215d0*/  SHF.L.U32 R3, R10, 0x1f, RZ ;  /* 0x0000001f0a037819 */ /* 0x000fe400000006ff */
[----:B------:R-:W-:-:S04]  /*215e0*/  LEA R2, R9, R2, 0x3 ;  /* 0x0000000209027211 */ /* 0x000fc800078e18ff */
[----:B------:R-:W3:Y:S02]  /*215f0*/  SYNCS.PHASECHK.TRANS64.TRYWAIT P0, [R2+URZ+0x38840], R3 ;  /* 0x03884003020075a7 */ /* 0x000ee4000800017f */
[----:B---3--:R-:W-:Y:S05]  /*21600*/  @!P0 BRA `(.L_x_5625) ;  /* 0x00000034004c8947 */ /* 0x008fea0003800000 */
.L_x_5740:
        /* <DEDUP_REMOVED lines=11> */
.L_x_5626:
[----:B0-----:R-:W4:Y:S01]  /*216c0*/  LDL R12, [R1+0x10] ;  /* 0x00001000010c7983 */ /* 0x001f220000100800 */
[----:B--2---:R-:W-:Y:S01]  /*216d0*/  MOV R7, 0x400 ;  /* 0x0000040000077802 */ /* 0x004fe20000000f00 */
[----:B------:R-:W0:Y:S01]  /*216e0*/  S2R R13, SR_CgaCtaId ;  /* 0x00000000000d7919 */ /* 0x000e220000008800 */
[----:B------:R-:W-:Y:S01]  /*216f0*/  R2UR UR9, R2 ;  /* 0x00000000020972ca */ /* 0x000fe200000e0000 */
[----:B------:R-:W-:Y:S01]  /*21700*/  ULDC.64 UR6, c[0x0][0x198] ;  /* 0x0000660000067ab9 */ /* 0x000fe20000000a00 */
[----:B------:R-:W-:Y:S01]  /*21710*/  R2UR UR12, R0 ;  /* 0x00000000000c72ca */ /* 0x000fe200000e0000 */
[----:B------:R-:W-:Y:S01]  /*21720*/  UIADD3 UR4, UP0, UR6, 0x370, URZ ;  /* 0x0000037006047890 */ /* 0x000fe2000ff1e03f */
[----:B-----5:R-:W-:-:S03]  /*21730*/  R2UR UR13, R6 ;  /* 0x00000000060d72ca */ /* 0x020fc600000e0000 */
        /* <DEDUP_REMOVED lines=14> */
.L_x_5741:
        /* <DEDUP_REMOVED lines=8> */
.L_x_5628:
[----:B------:R-:W2:Y:S01]  /*218a0*/  S2R R11, SR_CgaCtaId ;  /* 0x00000000000b7919 */ /* 0x000ea20000008800 */
[----:B0--3--:R-:W-:Y:S01]  /*218b0*/  MOV R3, 0x400 ;  /* 0x0000040000037802 */ /* 0x009fe20000000f00 */
        /* <DEDUP_REMOVED lines=52> */
.L_x_5623:
[----:B------:R-:W-:Y:S05]  /*21c00*/  BSYNC B1 ;  /* 0x0000000000017941 */ /* 0x000fea0003800000 */
.L_x_5622:
[----:B------:R-:W-:Y:S01]  /*21c10*/  VIADD R9, R9, 0x1 ;  /* 0x0000000109097836 */ /* 0x000fe20000000000 */
[----:B------:R-:W-:Y:S04]  /*21c20*/  BSSY B1, `(.L_x_5629) ;  /* 0x0000085000017945 */ /* 0x000fe80003800000 */
[----:B------:R-:W-:-:S04]  /*21c30*/  ISETP.NE.AND P0, PT, R9, 0x2, PT ;  /* 0x000000020900780c */ /* 0x000fc80003f05270 */
[----:B------:R-:W-:Y:S02]  /*21c40*/  SEL R2, RZ, 0x1, P0 ;  /* 0x00000001ff027807 */ /* 0x000fe40000000000 */
[----:B0-----:R-:W-:Y:S01]  /*21c50*/  SEL R12, R9, RZ, P0 ;  /* 0x000000ff090c7207 */ /* 0x001fe20000000000 */
[----:B------:R-:W-:Y:S01]  /*21c60*/  VIADD R9, R5, 0xffffffff ;  /* 0xffffffff05097836 */ /* 0x000fe20000000000 */
[----:B------:R-:W-:-:S05]  /*21c70*/  LOP3.LUT R11, R10, R2, RZ, 0x3c, !PT ;  /* 0x000000020a0b7212 */ /* 0x000fca00078e3cff */
[----:B------:R0:W-:Y:S04]  /*21c80*/  STL [R1+0x8], R11 ;  /* 0x0000080b01007387 */ /* 0x0001e80000100800 */
[----:B------:R0:W-:Y:S01]  /*21c90*/  STL [R1], R12 ;  /* 0x0000000c01007387 */ /* 0x0001e20000100800 */
[----:B------:R-:W-:Y:S05]  /*21ca0*/  @!P6 BRA `(.L_x_5630) ;  /* 0x0000000400f0e947 */ /* 0x000fea0003800000 */
[----:B------:R-:W-:Y:S02]  /*21cb0*/  ISETP.NE.U32.AND P0, PT, RZ, UR38, PT ;  /* 0x00000026ff007c0c */ /* 0x000fe4000bf05070 */
[----:B------:R-:W-:Y:S02]  /*21cc0*/  MOV R10, R9 ;  /* 0x00000009000a7202 */ /* 0x000fe40000000f00 */
        /* <DEDUP_REMOVED lines=18> */
.L_x_5631:
[----:B------:R-:W3:Y:S01]  /*21df0*/  S2R R3, SR_CgaCtaId ;  /* 0x0000000000037919 */ /* 0x000ee20000008800 */
[----:B------:R-:W-:-:S04]  /*21e00*/  MOV R2, 0x400 ;  /* 0x0000040000027802 */ /* 0x000fc80000000f00 */
[----:B---3--:R-:W-:Y:S02]  /*21e10*/  LEA R2, R3, R2, 0x18 ;  /* 0x0000000203027211 */ /* 0x008fe400078ec0ff */
[----:B------:R-:W-:-:S03]  /*21e20*/  SHF.L.U32 R3, R11, 0x1f, RZ ;  /* 0x0000001f0b037819 */ /* 0x000fc600000006ff */
[----:B------:R-:W-:-:S04]  /*21e30*/  IMAD R2, R12, 0x8, R2 ;  /* 0x000000080c027824 */ /* 0x000fc800078e0202 */
[----:B------:R-:W3:Y:S02]  /*21e40*/  SYNCS.PHASECHK.TRANS64.TRYWAIT P0, [R2+URZ+0x38840], R3 ;  /* 0x03884003020075a7 */ /* 0x000ee4000800017f */
[----:B---3--:R-:W-:Y:S05]  /*21e50*/  @!P0 BRA `(.L_x_5632) ;  /* 0x0000002c00608947 */ /* 0x008fea0003800000 */
.L_x_5742:
        /* <DEDUP_REMOVED lines=11> */
.L_x_5633:
[----:B--2---:R-:W2:Y:S01]  /*21f10*/  LDL R7, [R1] ;  /* 0x0000000001077983 */ /* 0x004ea20000100800 */
[----:B0-----:R-:W-:-:S03]  /*21f20*/  MOV R12, 0x400 ;  /* 0x00000400000c7802 */ /* 0x001fc60000000f00 */
[----:B------:R-:W4:Y:S01]  /*21f30*/  LDL R11, [R1+0x10] ;  /* 0x00001000010b7983 */ /* 0x000f220000100800 */
        /* <DEDUP_REMOVED lines=20> */
.L_x_5743:
        /* <DEDUP_REMOVED lines=8> */
.L_x_5635:
[----:B0--3--:R-:W2:Y:S01]  /*22100*/  LDL R3, [R1] ;  /* 0x0000000001037983 */ /* 0x009ea20000100800 */
        /* <DEDUP_REMOVED lines=18> */
[----:B0-----:R-:W-:-:S05]  /*22230*/  LEA R10, R11, R10, 0x18 ;  /* 0x0000000a0b0a7211 */ /* 0x001fca00078ec0ff */
        /* <DEDUP_REMOVED lines=35> */
.L_x_5630:
[----:B------:R-:W-:Y:S05]  /*22470*/  BSYNC B1 ;  /* 0x0000000000017941 */ /* 0x000fea0003800000 */
.L_x_5629:
[----:B------:R-:W2:Y:S01]  /*22480*/  LDL R2, [R1+0x14] ;  /* 0x0000140001027983 */ /* 0x000ea20000100800 */
[----:B------:R-:W-:Y:S01]  /*22490*/  VIADD R5, R5, 0xfffffffe ;  /* 0xfffffffe05057836 */ /* 0x000fe20000000000 */
[----:B--2---:R-:W-:-:S13]  /*224a0*/  ISETP.GT.AND P0, PT, R9, R2, PT ;  /* 0x000000020900720c */ /* 0x004fda0003f04270 */
[----:B------:R-:W-:Y:S05]  /*224b0*/  @P0 BRA `(.L_x_5636) ;  /* 0xffffffec00c00947 */ /* 0x000fea000383ffff */
.L_x_5612:
[----:B------:R-:W-:Y:S05]  /*224c0*/  BSYNC B0 ;  /* 0x0000000000007941 */ /* 0x000fea0003800000 */
.L_x_5611:
        /* <DEDUP_REMOVED lines=25> */
.L_x_5638:
[----:B------:R-:W-:Y:S05]  /*22660*/  BSYNC B0 ;  /* 0x0000000000007941 */ /* 0x000fea0003800000 */
.L_x_5637:
[----:B--2---:R-:W2:Y:S02]  /*22670*/  LDL.LU R2, [R1+0x8] ;  /* 0x0000080001027983 */ /* 0x004ea40000300800 */
[----:B--2---:R-:W-:-:S05]  /*22680*/  LOP3.LUT R2, R2, R0, RZ, 0x3c, !PT ;  /* 0x0000000002027212 */ /* 0x004fca00078e3cff */
[----:B------:R3:W-:Y:S02]  /*22690*/  STL [R1+0x8], R2 ;  /* 0x0000080201007387 */ /* 0x0007e40000100800 */
.L_x_5593:
[----:B------:R-:W-:Y:S05]  /*226a0*/  BSYNC B6 ;  /* 0x0000000000067941 */ /* 0x000fea0003800000 */
.L_x_5591:
[----:B------:R-:W-:-:S03]  /*226b0*/  UMOV UR4, 0xffffffff ;  /* 0xffffffff00047882 */ /* 0x000fc60000000000 */
[----:B------:R-:W-:Y:S05]  /*226c0*/  BRA.DIV UR4, `(.L_x_5639) ;  /* 0x00000026046c7947 */ /* 0x000fea000b800000 */
[----:B------:R4:W0:Y:S04]  /*226d0*/  SHFL.IDX PT, R4, R16, RZ, 0x1f ;  /* 0x00001fff10047589 */ /* 0x00082800000e0000 */
[----:B------:R-:W0:Y:S02]  /*226e0*/  SHFL.IDX PT, R16, R16, 0x1, 0x1f ;  /* 0x00201f0010107f89 */ /* 0x000e2400000e0000 */
.L_x_5747:
[----:B------:R-:W5:Y:S01]  /*226f0*/  S2R R7, SR_TID.X ;  /* 0x0000000000077919 */ /* 0x000f620000002100 */
[----:B------:R-:W-:Y:S01]  /*22700*/  ULDC UR4, c[0x0][0xd14] ;  /* 0x0003450000047ab9 */ /* 0x000fe20000000800 */
[----:B------:R-:W-:Y:S01]  /*22710*/  BSSY B0, `(.L_x_5640) ;  /* 0x000000b000007945 */ /* 0x000fe20003800000 */
[----:B------:R-:W-:Y:S02]  /*22720*/  IMAD.U32 R0, RZ, RZ, UR4 ;  /* 0x00000004ff007e24 */ /* 0x000fe4000f8e00ff */
[----:B------:R-:W-:Y:S01]  /*22730*/  IMAD.MOV.U32 R17, RZ, RZ, RZ ;  /* 0x000000ffff117224 */ /* 0x000fe200078e00ff */
[----:B-----5:R-:W-:-:S04]  /*22740*/  LOP3.LUT R7, R7, 0x1f, RZ, 0xc0, !PT ;  /* 0x0000001f07077812 */ /* 0x020fc800078ec0ff */
[C---:B------:R-:W-:Y:S01]  /*22750*/  ISETP.NE.AND P0, PT, R7.reuse, 0x1f, PT ;  /* 0x0000001f0700780c */ /* 0x040fe20003f05270 */
[----:B------:R-:W-:-:S05]  /*22760*/  IMAD.IADD R5, R7, 0x1, R19 ;  /* 0x0000000107057824 */ /* 0x000fca00078e0213 */
[----:B------:R-:W-:-:S13]  /*22770*/  ISETP.GE.OR P0, PT, R5, R0, !P0 ;  /* 0x000000000500720c */ /* 0x000fda0004706670 */
[----:B------:R-:W-:Y:S05]  /*22780*/  @P0 BRA `(.L_x_5641) ;  /* 0x00000000000c0947 */ /* 0x000fea0003800000 */
[----:B---3--:R-:W3:Y:S02]  /*22790*/  LDC.64 R2, c[0x0][0xd58] ;  /* 0x00035600ff027b82 */ /* 0x008ee40000000a00 */
[----:B---3--:R-:W-:-:S05]  /*227a0*/  IMAD.WIDE R2, R5, 0x4, R2 ;  /* 0x0000000405027825 */ /* 0x008fca00078e0202 */
[----:B------:R3:W5:Y:S02]  /*227b0*/  LDG.E R17, desc[UR54][R2.64] ;  /* 0x0000003602117981 */ /* 0x000764000c1e1900 */
.L_x_5641:
[----:B------:R-:W-:Y:S05]  /*227c0*/  BSYNC B0 ;  /* 0x0000000000007941 */ /* 0x000fea0003800000 */
.L_x_5640:
        /* <DEDUP_REMOVED lines=11> */
[----:B---3--:R-:W-:-:S05]  /*22880*/  IADD3 R3, R13, R14, RZ ;  /* 0x0000000e0d037210 */ /* 0x008fca0007ffe0ff */
        /* <DEDUP_REMOVED lines=10> */
[----:B------:R0:W2:Y:S02]  /*22930*/  SHFL.IDX PT, R14, R2, 0x1f, 0x1f ;  /* 0x03e01f00020e7f89 */ /* 0x0000a400000e0000 */
.L_x_5755:
[----:B------:R-:W-:Y:S02]  /*22940*/  ULDC UR4, c[0x0][0xd10] ;  /* 0x0003440000047ab9 */ /* 0x000fe40000000800 */
[----:B------:R-:W-:-:S04]  /*22950*/  IMAD.U32 R5, RZ, RZ, UR4 ;  /* 0x00000004ff057e24 */ /* 0x000fc8000f8e00ff */
[----:B--2---:R-:W-:-:S04]  /*22960*/  IMAD R3, R14, R5, RZ ;  /* 0x000000050e037224 */ /* 0x004fc800078e02ff */
[----:B----4-:R-:W-:-:S05]  /*22970*/  IMAD.IADD R16, R16, 0x1, R3 ;  /* 0x0000000110107824 */ /* 0x010fca00078e0203 */
[----:B------:R-:W-:-:S13]  /*22980*/  ISETP.GT.AND P0, PT, R16, R4, PT ;  /* 0x000000041000720c */ /* 0x000fda0003f04270 */
[----:B------:R-:W-:Y:S05]  /*22990*/  @P0 BRA `(.L_x_5643) ;  /* 0x0000000000b40947 */ /* 0x000fea0003800000 */
[----:B------:R-:W2:Y:S02]  /*229a0*/  LDC R0, c[0x0][0xd14] ;  /* 0x00034500ff007b82 */ /* 0x000ea40000000800 */
.L_x_5648:
        /* <DEDUP_REMOVED lines=14> */
.L_x_5646:
[----:B------:R-:W-:Y:S05]  /*22a90*/  BSYNC B0 ;  /* 0x0000000000007941 */ /* 0x000fea0003800000 */
.L_x_5645:
[----:B------:R-:W-:-:S03]  /*22aa0*/  UMOV UR4, 0xffffffff ;  /* 0xffffffff00047882 */ /* 0x000fc60000000000 */
[----:B------:R-:W-:Y:S05]  /*22ab0*/  BRA.DIV UR4, `(.L_x_5647) ;  /* 0x00000026048c7947 */ /* 0x000fea000b800000 */
[----:B-----5:R-:W0:Y:S01]  /*22ac0*/  SHFL.UP PT, R14, R17, 0x1, RZ ;  /* 0x04200000110e7989 */ /* 0x020e2200000e00ff */
[C---:B------:R-:W-:Y:S02]  /*22ad0*/  ISETP.NE.AND P0, PT, R6.reuse, RZ, PT ;  /* 0x000000ff0600720c */ /* 0x040fe40003f05270 */
[----:B------:R-:W-:Y:S02]  /*22ae0*/  ISETP.GE.U32.AND P1, PT, R6, 0x2, PT ;  /* 0x000000020600780c */ /* 0x000fe40003f26070 */
        /* <DEDUP_REMOVED lines=18> */
.L_x_5763:
[----:B------:R-:W-:Y:S02]  /*22c10*/  ULDC UR4, c[0x0][0xd10] ;  /* 0x0003440000047ab9 */ /* 0x000fe40000000800 */
[----:B------:R-:W-:-:S04]  /*22c20*/  IMAD.U32 R5, RZ, RZ, UR4 ;  /* 0x00000004ff057e24 */ /* 0x000fc8000f8e00ff */
[----:B--2---:R-:W-:-:S04]  /*22c30*/  IMAD R3, R14, R5, RZ ;  /* 0x000000050e037224 */ /* 0x004fc800078e02ff */
[----:B------:R-:W-:-:S05]  /*22c40*/  IMAD.IADD R16, R3, 0x1, R16 ;  /* 0x0000000103107824 */ /* 0x000fca00078e0210 */
[----:B------:R-:W-:-:S13]  /*22c50*/  ISETP.GT.AND P0, PT, R16, R4, PT ;  /* 0x000000041000720c */ /* 0x000fda0003f04270 */
[----:B------:R-:W-:Y:S05]  /*22c60*/  @!P0 BRA `(.L_x_5648) ;  /* 0xfffffffc00508947 */ /* 0x000fea000383ffff */
.L_x_5643:
        /* <DEDUP_REMOVED lines=8> */
.L_x_5767:
[----:B------:R-:W-:Y:S01]  /*22cf0*/  ISETP.NE.AND P0, PT, R3, RZ, PT ;  /* 0x000000ff0300720c */ /* 0x000fe20003f05270 */
[----:B------:R-:W-:-:S12]  /*22d00*/  IMAD.MOV.U32 R7, RZ, RZ, RZ ;  /* 0x000000ffff077224 */ /* 0x000fd800078e00ff */
[----:B------:R-:W-:Y:S05]  /*22d10*/  @!P0 BRA `(.L_x_5650) ;  /* 0x0000000000108947 */ /* 0x000fea0003800000 */
[----:B------:R-:W-:Y:S01]  /*22d20*/  UMOV UR4, 0xffffffff ;  /* 0xffffffff00047882 */ /* 0x000fe20000000000 */
[----:B------:R-:W-:Y:S02]  /*22d30*/  VIADD R12, R6, 0xffffffff ;  /* 0xffffffff060c7836 */ /* 0x000fe40000000000 */
[----:B------:R-:W-:Y:S05]  /*22d40*/  BRA.DIV UR4, `(.L_x_5651) ;  /* 0x0000002a04047947 */ /* 0x000fea000b800000 */
[----:B------:R4:W0:Y:S02]  /*22d50*/  SHFL.IDX PT, R7, R2, R12, 0x1f ;  /* 0x00001f0c02077589 */ /* 0x00082400000e0000 */
.L_x_5650:
[----:B0---4-:R-:W0:Y:S01]  /*22d60*/  LDC.64 R2, c[0x0][0xd68] ;  /* 0x00035a00ff027b82 */ /* 0x011e220000000a00 */
[----:B------:R-:W-:-:S04]  /*22d70*/  IMAD.IADD R19, R6, 0x1, R19 ;  /* 0x0000000106137824 */ /* 0x000fc800078e0213 */
[----:B0-----:R-:W-:-:S05]  /*22d80*/  IMAD.WIDE R2, R19, 0x4, R2 ;  /* 0x0000000413027825 */ /* 0x001fca00078e0202 */
[----:B-1----:R-:W2:Y:S01]  /*22d90*/  LDG.E R9, desc[UR54][R2.64] ;  /* 0x0000003602097981 */ /* 0x002ea2000c1e1900 */
[----:B------:R-:W-:Y:S02]  /*22da0*/  IMAD R16, R7, R5, R16 ;  /* 0x0000000507107224 */ /* 0x000fe400078e0210 */
[----:B--23--:R-:W-:-:S05]  /*22db0*/  IMAD R6, R17, R9, RZ ;  /* 0x0000000911067224 */ /* 0x00cfca00078e02ff */
        /* <DEDUP_REMOVED lines=30> */
[----:B------:R-:W-:Y:S02]  /*22fa0*/  VIADDMNMX R9, R3, R5, R9, PT ;  /* 0x0000000503097246 */ /* 0x000fe40003800109 */
[----:B------:R-:W-:Y:S02]  /*22fb0*/  IADD3 R7, R4, R7, RZ ;  /* 0x0000000704077210 */ /* 0x000fe40007ffe0ff */
        /* <DEDUP_REMOVED lines=29> */
.L_x_5644:
[----:B------:R-:W-:Y:S01]  /*23190*/  UMOV UR4, URZ ;  /* 0x0000003f00047c82 */ /* 0x000fe20008000000 */
[----:B------:R-:W-:Y:S01]  /*231a0*/  UMOV UR5, URZ ;  /* 0x0000003f00057c82 */ /* 0x000fe20008000000 */
[----:B------:R-:W-:Y:S01]  /*231b0*/  ULDC UR6, c[0x0][0xd14] ;  /* 0x0003450000067ab9 */ /* 0x000fe20000000800 */
[----:B------:R-:W-:Y:S02]  /*231c0*/  IMAD.MOV.U32 R16, RZ, RZ, R4 ;  /* 0x000000ffff107224 */ /* 0x000fe400078e0004 */
[----:B------:R-:W-:Y:S02]  /*231d0*/  IMAD.U32 R17, RZ, RZ, UR4 ;  /* 0x00000004ff117e24 */ /* 0x000fe4000f8e00ff */
[----:B------:R-:W-:Y:S02]  /*231e0*/  IMAD.U32 R18, RZ, RZ, UR5 ;  /* 0x00000005ff127e24 */ /* 0x000fe4000f8e00ff */
[----:B------:R-:W-:-:S07]  /*231f0*/  IMAD.U32 R19, RZ, RZ, UR6 ;  /* 0x00000006ff137e24 */ /* 0x000fce000f8e00ff */
.L_x_5652:
        /* <DEDUP_REMOVED lines=12> */
.L_x_5553:
[----:B-1----:R-:W2:Y:S01]  /*232c0*/  LDL R0, [R1+0x24] ;  /* 0x0000240001007983 */ /* 0x002ea20000100800 */
[----:B------:R-:W1:Y:S01]  /*232d0*/  S2R R3, SR_CgaCtaId ;  /* 0x0000000000037919 */ /* 0x000e620000008800 */
[----:B--2---:R-:W-:Y:S02]  /*232e0*/  R2UR UR4, R0 ;  /* 0x00000000000472ca */ /* 0x004fe400000e0000 */
[----:B------:R-:W-:-:S04]  /*232f0*/  MOV R0, 0x400 ;  /* 0x0000040000007802 */ /* 0x000fc80000000f00 */
[----:B-1----:R-:W-:-:S07]  /*23300*/  LEA R0, R3, R0, 0x18 ;  /* 0x0000000003007211 */ /* 0x002fce00078ec0ff */
[----:B------:R-:W-:-:S04]  /*23310*/  UIADD3 UR4, UR4, 0x1, URZ ;  /* 0x0000000104047890 */ /* 0x000fc8000fffe03f */
[----:B------:R-:W-:-:S04]  /*23320*/  ULEA.HI UR5, UR4, UR4, URZ, 0x1 ;  /* 0x0000000404057291 */ /* 0x000fc8000f8f083f */
[----:B------:R-:W-:-:S04]  /*23330*/  ULOP3.LUT UR5, UR5, 0xfffffffe, URZ, 0xc0, !UPT ;  /* 0xfffffffe05057892 */ /* 0x000fc8000f8ec03f */
[----:B------:R-:W-:-:S06]  /*23340*/  UIADD3 UR5, UR4, -UR5, URZ ;  /* 0x8000000504057290 */ /* 0x000fcc000fffe03f */
[----:B------:R-:W-:-:S05]  /*23350*/  IMAD.U32 R3, RZ, RZ, UR5 ;  /* 0x00000005ff037e24 */ /* 0x000fca000f8e00ff */
[----:B------:R-:W-:-:S04]  /*23360*/  SHF.L.U32 R3, R3, 0x1f, RZ ;  /* 0x0000001f03037819 */ /* 0x000fc800000006ff */
[----:B------:R-:W1:Y:S02]  /*23370*/  SYNCS.PHASECHK.TRANS64.TRYWAIT P0, [R0+URZ+0x38820], R3 ;  /* 0x03882003000075a7 */ /* 0x000e64000800017f */
[----:B-1----:R-:W-:Y:S05]  /*23380*/  @!P0 BRA `(.L_x_5654) ;  /* 0x00000020009c8947 */ /* 0x002fea0003800000 */
.L_x_5770:
[----:B------:R-:W-:-:S03]  /*23390*/  UMOV UR4, 0xffffffff ;  /* 0xffffffff00047882 */ /* 0x000fc60000000000 */
[----:B------:R-:W-:Y:S05]  /*233a0*/  BRA.DIV UR4, `(.L_x_5655) ;  /* 0x0000002204a87947 */ /* 0x000fea000b800000 */
[----:B---3--:R-:W2:Y:S02]  /*233b0*/  S2R R2, SR_TID.X ;  /* 0x0000000000027919 */ /* 0x008ea40000002100 */
[----:B--2---:R-:W-:-:S04]  /*233c0*/  SHF.R.U32.HI R2, RZ, 0x5, R2 ;  /* 0x00000005ff027819 */ /* 0x004fc80000011602 */
[----:B------:R-:W-:-:S05]  /*233d0*/  LOP3.LUT R2, R2, 0x3, RZ, 0xc0, !PT ;  /* 0x0000000302027812 */ /* 0x000fca00078ec0ff */
[----:B------:R2:W3:Y:S02]  /*233e0*/  SHFL.IDX PT, R14, R2, RZ, 0x1f ;  /* 0x00001fff020e7589 */ /* 0x0004e400000e0000 */
.L_x_5773:
[----:B---3--:R-:W-:-:S13]  /*233f0*/  ISETP.NE.AND P0, PT, R14, RZ, PT ;  /* 0x000000ff0e00720c */ /* 0x008fda0003f05270 */
[----:B------:R-:W-:Y:S05]  /*23400*/  @P0 BRA `(.L_x_5335) ;  /* 0x00000000009c0947 */ /* 0x000fea0003800000 */
[----:B------:R-:W-:-:S03]  /*23410*/  UMOV UR4, 0xffffffff ;  /* 0xffffffff00047882 */ /* 0x000fc60000000000 */
[----:B------:R-:W-:Y:S05]  /*23420*/  BRA.DIV UR4, `(.L_x_5656) ;  /* 0x0000002204bc7947 */ /* 0x000fea000b800000 */
[----:B------:R-:W-:-:S13]  /*23430*/  ELECT P6, URZ, PT ;  /* 0x00000000003f782f */ /* 0x000fda00038c0000 */
.L_x_5776:
[----:B------:R-:W-:Y:S05]  /*23440*/  @!P6 BRA `(.L_x_5335) ;  /* 0x00000000008ce947 */ /* 0x000fea0003800000 */
[----:B--2---:R-:W2:Y:S02]  /*23450*/  LDL R2, [R1+0x30] ;  /* 0x0000300001027983 */ /* 0x004ea40000100800 */
[----:B--2---:R-:W-:-:S13]  /*23460*/  R2UR UR4, R2 ;  /* 0x00000000020472ca */ /* 0x004fda00000e0000 */
[----:B------:R-:W-:-:S06]  /*23470*/  ULOP3.LUT UR4, UR4, 0x2, URZ, 0xfc, !UPT ;  /* 0x0000000204047892 */ /* 0x000fcc000f8efc3f */
[----:B------:R-:W-:-:S04]  /*23480*/  MOV R2, UR4 ;  /* 0x0000000400027c02 */ /* 0x000fc80008000f00 */
[----:B------:R-:W-:-:S13]  /*23490*/  ISETP.NE.AND P2, PT, R2, 0x3, PT ;  /* 0x000000030200780c */ /* 0x000fda0003f45270 */
[----:B------:R-:W-:Y:S05]  /*234a0*/  @!P2 BRA `(.L_x_5657) ;  /* 0x000000000004a947 */ /* 0x000fea0003800000 */
[----:B------:R-:W-:Y:S01]  /*234b0*/  BPT.TRAP 0x1 ;  /* 0x000000040000795c */ /* 0x000fe20000300000 */
.L_x_5657:
        /* <DEDUP_REMOVED lines=14> */
.L_x_5777:
[----:B------:R-:W2:Y:S02]  /*235a0*/  SYNCS.PHASECHK.TRANS64.TRYWAIT P0, [R7+URZ], R2 ;  /* 0x00000002070075a7 */ /* 0x000ea4000800017f */
[----:B--2---:R-:W-:Y:S05]  /*235b0*/  @!P0 BRA `(.L_x_5659) ;  /* 0x00000020008c8947 */ /* 0x004fea0003800000 */
.L_x_5778:
[----:B------:R-:W-:Y:S05]  /*235c0*/  @!P2 BRA `(.L_x_5660) ;  /* 0x000000000004a947 */ /* 0x000fea0003800000 */
[----:B------:R-:W-:Y:S01]  /*235d0*/  BPT.TRAP 0x1 ;  /* 0x000000040000795c */ /* 0x000fe20000300000 */
.L_x_5660:
[----:B------:R-:W3:Y:S01]  /*235e0*/  LDL.LU R4, [R1] ;  /* 0x0000000001047983 */ /* 0x000ee20000300800 */
[----:B------:R-:W-:-:S04]  /*235f0*/  VIADD R0, R0, 0x38860 ;  /* 0x0003886000007836 */ /* 0x000fc80000000000 */
[----:B---3--:R-:W-:-:S04]  /*23600*/  IMAD R4, R4, 0x8, R0 ;  /* 0x0000000804047824 */ /* 0x008fc800078e0200 */
[----:B------:R-:W3:Y:S02]  /*23610*/  SYNCS.PHASECHK.TRANS64.TRYWAIT P0, [R4+URZ], R5 ;  /* 0x00000005040075a7 */ /* 0x000ee4000800017f */
[----:B---3--:R-:W-:Y:S05]  /*23620*/  @!P0 BRA `(.L_x_5661) ;  /* 0x0000002000848947 */ /* 0x008fea0003800000 */
.L_x_5779:
[----:B------:R-:W-:-:S07]  /*23630*/  IMAD R3, R3, 0x8, R0 ;  /* 0x0000000803037824 */ /* 0x000fce00078e0200 */
.L_x_5662:
[----:B----4-:R4:W0:Y:S02]  /*23640*/  SYNCS.PHASECHK.TRANS64.TRYWAIT P0, [R3+URZ], R2 ;  /* 0x00000002030075a7 */ /* 0x010824000800017f */
[----:B0-----:R-:W-:Y:S05]  /*23650*/  @!P0 NANOSLEEP.SYNCS 0x989680 ;  /* 0x009896800000895d */ /* 0x001fea0003900000 */
[----:B------:R-:W0:Y:S02]  /*23660*/  @!P0 SYNCS.PHASECHK.TRANS64 P0, [R3+URZ], R2 ;  /* 0x00000002030085a7 */ /* 0x000e24000800007f */
[----:B0-----:R-:W-:Y:S05]  /*23670*/  @!P0 BRA `(.L_x_5662) ;  /* 0xfffffffc00f08947 */ /* 0x001fea000383ffff */
.L_x_5335:
[----:B------:R-:W-:Y:S05]  /*23680*/  BSYNC B8 ;  /* 0x0000000000087941 */ /* 0x000fea0003800000 */
.L_x_5332:
[----:B------:R-:W-:Y:S05]  /*23690*/  EXIT ;  /* 0x000000000000794d */ /* 0x000fea0003800000 */
.L_x_5359:
[----:B0-----:R0:W1:Y:S02]  /*236a0*/  SYNCS.PHASECHK.TRANS64.TRYWAIT P5, [R70+URZ+0x38890], R75 ;  /* 0x0388904b460075a7 */ /* 0x00106400080a017f */
[----:B-1----:R-:W-:Y:S05]  /*236b0*/  @!P5 NANOSLEEP.SYNCS 0x989680 ;  /* 0x009896800000d95d */ /* 0x002fea0003900000 */
[----:B------:R-:W1:Y:S02]  /*236c0*/  @!P5 SYNCS.PHASECHK.TRANS64 P5, [R70+URZ+0x38890], R75 ;  /* 0x0388904b4600d5a7 */ /* 0x000e6400080a007f */
[----:B-1----:R-:W-:Y:S05]  /*236d0*/  @!P5 BRA `(.L_x_5359) ;  /* 0xfffffffc00f0d947 */ /* 0x002fea000383ffff */
[----:B------:R-:W-:Y:S05]  /*236e0*/  BRA `(.L_x_5663) ;  /* 0xfffffdf000b47947 */ /* 0x000fea000383ffff */
.L_x_5369:
[----:B0-----:R0:W1:Y:S02]  /*236f0*/  SYNCS.PHASECHK.TRANS64.TRYWAIT P5, [R70+URZ+0x38890], R75 ;  /* 0x0388904b460075a7 */ /* 0x00106400080a017f */
[----:B-1----:R-:W-:Y:S05]  /*23700*/  @!P5 NANOSLEEP.SYNCS 0x989680 ;  /* 0x009896800000d95d */ /* 0x002fea0003900000 */
[----:B------:R-:W1:Y:S02]  /*23710*/  @!P5 SYNCS.PHASECHK.TRANS64 P5, [R70+URZ+0x38890], R75 ;  /* 0x0388904b4600d5a7 */ /* 0x000e6400080a007f */
[----:B-1----:R-:W-:Y:S05]  /*23720*/  @!P5 BRA `(.L_x_5369) ;  /* 0xfffffffc00f0d947 */ /* 0x002fea000383ffff */
[----:B------:R-:W-:Y:S05]  /*23730*/  BRA `(.L_x_5664) ;  /* 0xfffffdfc00107947 */ /* 0x000fea000383ffff */
.L_x_5374:
[----:B0-----:R0:W1:Y:S02]  /*23740*/  SYNCS.PHASECHK.TRANS64.TRYWAIT P5, [R70+URZ+0x38890], R75 ;  /* 0x0388904b460075a7 */ /* 0x00106400080a017f */
[----:B-1----:R-:W-:Y:S05]  /*23750*/  @!P5 NANOSLEEP.SYNCS 0x989680 ;  /* 0x009896800000d95d */ /* 0x002fea0003900000 */
[----:B------:R-:W1:Y:S02]  /*23760*/  @!P5 SYNCS.PHASECHK.TRANS64 P5, [R70+URZ+0x38890], R75 ;  /* 0x0388904b4600d5a7 */ /* 0x000e6400080a007f */
[----:B-1----:R-:W-:Y:S05]  /*23770*/  @!P5 BRA `(.L_x_5374) ;  /* 0xfffffffc00f0d947 */ /* 0x002fea000383ffff */
[----:B------:R-:W-:Y:S05]  /*23780*/  BRA `(.L_x_5665) ;  /* 0xfffffe0400247947 */ /* 0x000fea000383ffff */
.L_x_5378:
[----:B--2---:R2:W4:Y:S02]  /*23790*/  SYNCS.PHASECHK.TRANS64.TRYWAIT P0, [R70+URZ+0x388b0], R75 ;  /* 0x0388b04b460075a7 */ /* 0x004524000800017f */
[----:B----4-:R-:W-:Y:S05]  /*237a0*/  @!P0 NANOSLEEP.SYNCS 0x989680 ;  /* 0x009896800000895d */ /* 0x010fea0003900000 */
[----:B------:R-:W4:Y:S02]  /*237b0*/  @!P0 SYNCS.PHASECHK.TRANS64 P0, [R70+URZ+0x388b0], R75 ;  /* 0x0388b04b460085a7 */ /* 0x000f24000800007f */
[----:B----4-:R-:W-:Y:S05]  /*237c0*/  @!P0 BRA `(.L_x_5378) ;  /* 0xfffffffc00f08947 */ /* 0x010fea000383ffff */
[----:B------:R-:W-:Y:S05]  /*237d0*/  BRA `(.L_x_5666) ;  /* 0xfffffe04009c7947 */ /* 0x000fea000383ffff */
.L_x_5421:
[----:B------:R-:W-:Y:S01]  /*237e0*/  BSSY B1, `(.L_x_5667) ;  /* 0x0000008000017945 */ /* 0x000fe20003800000 */
[----:B------:R-:W-:Y:S01]  /*237f0*/  MOV R13, R4 ;  /* 0x00000004000d7202 */ /* 0x000fe20000000f00 */
[----:B------:R-:W-:Y:S02]  /*23800*/  IMAD.MOV.U32 R12, RZ, RZ, RZ ;  /* 0x000000ffff0c7224 */ /* 0x000fe400078e00ff */
[----:B------:R-:W-:Y:S02]  /*23810*/  IMAD.MOV.U32 R11, RZ, RZ, 0x1c1f ;  /* 0x00001c1fff0b7424 */ /* 0x000fe400078e00ff */
[----:B------:R-:W-:-:S07]  /*23820*/  IMAD.MOV.U32 R15, RZ, RZ, -0x1 ;  /* 0xffffffffff0f7424 */ /* 0x000fce00078e00ff */
[----:B-----5:R-:W-:Y:S05]  /*23830*/  WARPSYNC.COLLECTIVE R15, `(.L_x_5668) ;  /* 0x000000000f087348 */ /* 0x020fea0003c00000 */
[----:B------:R0:W1:Y:S02]  /*23840*/  SHFL.IDX P6, R14, R13, R12, R11 ;  /* 0x0000000c0d0e7389 */ /* 0x00006400000c000b */
[----:B01---5:R-:W-:Y:S01]  /*23850*/  ENDCOLLECTIVE ;  /* 0x000000000000791b */ /* 0x023fe20003800000 */
.L_x_5668:
[----:B------:R-:W-:Y:S05]  /*23860*/  BSYNC B1 ;  /* 0x0000000000017941 */ /* 0x000fea0003800000 */
.L_x_5667:
[----:B------:R-:W-:Y:S05]  /*23870*/  BRA `(.L_x_5669) ;  /* 0xfffffe4000b07947 */ /* 0x000fea000383ffff */
.L_x_5422:
[----:B------:R-:W-:Y:S01]  /*23880*/  BSSY B1, `(.L_x_5670) ;  /* 0x0000008000017945 */ /* 0x000fe20003800000 */
[----:B------:R-:W-:Y:S02]  /*23890*/  IMAD.MOV.U32 R13, RZ, RZ, R3 ;  /* 0x000000ffff0d7224 */ /* 0x000fe400078e0003 */
[----:B------:R-:W-:Y:S02]  /*238a0*/  IMAD.MOV.U32 R12, RZ, RZ, RZ ;  /* 0x000000ffff0c7224 */ /* 0x000fe400078e00ff */
[----:B------:R-:W-:Y:S02]  /*238b0*/  IMAD.MOV.U32 R11, RZ, RZ, 0x1c1f ;  /* 0x00001c1fff0b7424 */ /* 0x000fe400078e00ff */
[----:B------:R-:W-:-:S07]  /*238c0*/  IMAD.MOV.U32 R15, RZ, RZ, -0x1 ;  /* 0xffffffffff0f7424 */ /* 0x000fce00078e00ff */
[----:B-----5:R-:W-:Y:S05]  /*238d0*/  WARPSYNC.COLLECTIVE R15, `(.L_x_5671) ;  /* 0x000000000f087348 */ /* 0x020fea0003c00000 */
[----:B------:R0:W1:Y:S02]  /*238e0*/  SHFL.IDX P6, R14, R13, R12, R11 ;  /* 0x0000000c0d0e7389 */ /* 0x00006400000c000b */
[----:B01---5:R-:W-:Y:S01]  /*238f0*/  ENDCOLLECTIVE ;  /* 0x000000000000791b */ /* 0x023fe20003800000 */
.L_x_5671:
[----:B------:R-:W-:Y:S05]  /*23900*/  BSYNC B1 ;  /* 0x0000000000017941 */ /* 0x000fea0003800000 */
.L_x_5670:
[----:B------:R-:W-:Y:S05]  /*23910*/  BRA `(.L_x_5672) ;  /* 0xfffffe4000907947 */ /* 0x000fea000383ffff */
.L_x_5423:
        /* <DEDUP_REMOVED lines=8> */
.L_x_5674:
[----:B------:R-:W-:Y:S05]  /*239a0*/  BSYNC B1 ;  /* 0x0000000000017941 */ /* 0x000fea0003800000 */
.L_x_5673:
[----:B------:R-:W-:Y:S05]  /*239b0*/  BRA `(.L_x_5675) ;  /* 0xfffffe4000707947 */ /* 0x000fea000383ffff */
.L_x_5424:
        /* <DEDUP_REMOVED lines=8> */
.L_x_5677:
[----:B------:R-:W-:Y:S05]  /*23a40*/  BSYNC B1 ;  /* 0x0000000000017941 */ /* 0x000fea0003800000 */
.L_x_5676:
[----:B------:R-:W-:Y:S05]  /*23a50*/  BRA `(.L_x_5678) ;  /* 0xfffffe4000507947 */ /* 0x000fea000383ffff */
.L_x_5425:
[----:B------:R-:W-:Y:S01]  /*23a60*/  BSSY B1, `(.L_x_5679) ;  /* 0x0000008000017945 */ /* 0x000fe20003800000 */
[----:B------:R-:W-:Y:S01]  /*23a70*/  MOV R13, R4 ;  /* 0x00000004000d7202 */ /* 0x000fe20000000f00 */
[----:B------:R-:W-:Y:S02]  /*23a80*/  IMAD.MOV.U32 R12, RZ, RZ, 0x1 ;  /* 0x00000001ff0c7424 */ /* 0x000fe400078e00ff */
[----:B------:R-:W-:Y:S02]  /*23a90*/  IMAD.MOV.U32 R11, RZ, RZ, 0x1c1f ;  /* 0x00001c1fff0b7424 */ /* 0x000fe400078e00ff */
[----:B------:R-:W-:-:S07]  /*23aa0*/  IMAD.MOV.U32 R15, RZ, RZ, -0x1 ;  /* 0xffffffffff0f7424 */ /* 0x000fce00078e00ff */
[----:B-----5:R-:W-:Y:S05]  /*23ab0*/  WARPSYNC.COLLECTIVE R15, `(.L_x_5680) ;  /* 0x000000000f087348 */ /* 0x020fea0003c00000 */
[----:B------:R0:W1:Y:S02]  /*23ac0*/  SHFL.IDX P6, R14, R13, R12, R11 ;  /* 0x0000000c0d0e7389 */ /* 0x00006400000c000b */
[----:B01---5:R-:W-:Y:S01]  /*23ad0*/  ENDCOLLECTIVE ;  /* 0x000000000000791b */ /* 0x023fe20003800000 */
.L_x_5680:
[----:B------:R-:W-:Y:S05]  /*23ae0*/  BSYNC B1 ;  /* 0x0000000000017941 */ /* 0x000fea0003800000 */
.L_x_5679:
[----:B------:R-:W-:Y:S05]  /*23af0*/  BRA `(.L_x_5681) ;  /* 0xfffffe4000307947 */ /* 0x000fea000383ffff */
.L_x_5426:
[----:B------:R-:W-:Y:S01]  /*23b00*/  BSSY B1, `(.L_x_5682) ;  /* 0x0000008000017945 */ /* 0x000fe20003800000 */
[----:B------:R-:W-:Y:S02]  /*23b10*/  IMAD.MOV.U32 R13, RZ, RZ, R3 ;  /* 0x000000ffff0d7224 */ /* 0x000fe400078e0003 */
[----:B------:R-:W-:Y:S02]  /*23b20*/  IMAD.MOV.U32 R12, RZ, RZ, 0x1 ;  /* 0x00000001ff0c7424 */ /* 0x000fe400078e00ff */
[----:B------:R-:W-:Y:S02]  /*23b30*/  IMAD.MOV.U32 R11, RZ, RZ, 0x1c1f ;  /* 0x00001c1fff0b7424 */ /* 0x000fe400078e00ff */
[----:B------:R-:W-:-:S07]  /*23b40*/  IMAD.MOV.U32 R15, RZ, RZ, -0x1 ;  /* 0xffffffffff0f7424 */ /* 0x000fce00078e00ff */
[----:B-----5:R-:W-:Y:S05]  /*23b50*/  WARPSYNC.COLLECTIVE R15, `(.L_x_5683) ;  /* 0x000000000f087348 */ /* 0x020fea0003c00000 */
[----:B------:R0:W1:Y:S02]  /*23b60*/  SHFL.IDX P6, R14, R13, R12, R11 ;  /* 0x0000000c0d0e7389 */ /* 0x00006400000c000b */
[----:B01---5:R-:W-:Y:S01]  /*23b70*/  ENDCOLLECTIVE ;  /* 0x000000000000791b */ /* 0x023fe20003800000 */
.L_x_5683:
[----:B------:R-:W-:Y:S05]  /*23b80*/  BSYNC B1 ;  /* 0x0000000000017941 */ /* 0x000fea0003800000 */
.L_x_5682:
[----:B------:R-:W-:Y:S05]  /*23b90*/  BRA `(.L_x_5684) ;  /* 0xfffffe4000107947 */ /* 0x000fea000383ffff */
.L_x_5427:
        /* <DEDUP_REMOVED lines=8> */
.L_x_5686:
[----:B------:R-:W-:Y:S05]  /*23c20*/  BSYNC B1 ;  /* 0x0000000000017941 */ /* 0x000fea0003800000 */
.L_x_5685:
[----:B------:R-:W-:Y:S05]  /*23c30*/  BRA `(.L_x_5687) ;  /* 0xfffffe3c00f07947 */ /* 0x000fea000383ffff */
.L_x_5428:
        /* <DEDUP_REMOVED lines=8> */
.L_x_5689:
[----:B------:R-:W-:Y:S05]  /*23cc0*/  BSYNC B1 ;  /* 0x0000000000017941 */ /* 0x000fea0003800000 */
.L_x_5688:
[----:B------:R-:W-:Y:S05]  /*23cd0*/  BRA `(.L_x_5690) ;  /* 0xfffffe3c00d07947 */ /* 0x000fea000383ffff */
.L_x_5430:
[----:B0-----:R0:W1:Y:S02]  /*23ce0*/  SYNCS.PHASECHK.TRANS64.TRYWAIT P2, [R18+URZ+0x38800], R5 ;  /* 0x03880005120075a7 */ /* 0x001064000804017f */
[----:B-1----:R-:W-:Y:S05]  /*23cf0*/  @!P2 NANOSLEEP.SYNCS 0x989680 ;  /* 0x009896800000a95d */ /* 0x002fea0003900000 */
[----:B------:R-:W1:Y:S02]  /*23d00*/  @!P2 SYNCS.PHASECHK.TRANS64 P2, [R18+URZ+0x38800], R5 ;  /* 0x038800051200a5a7 */ /* 0x000e64000804007f */
[----:B-1----:R-:W-:Y:S05]  /*23d10*/  @!P2 BRA `(.L_x_5430) ;  /* 0xfffffffc00f0a947 */ /* 0x002fea000383ffff */
[----:B------:R-:W-:Y:S05]  /*23d20*/  BRA `(.L_x_5691) ;  /* 0xfffffe4000487947 */ /* 0x000fea000383ffff */
.L_x_5438:
        /* <DEDUP_REMOVED lines=8> */
.L_x_5693:
[----:B------:R-:W-:Y:S05]  /*23db0*/  BSYNC B1 ;  /* 0x0000000000017941 */ /* 0x000fea0003800000 */
.L_x_5692:
[----:B------:R-:W-:Y:S05]  /*23dc0*/  BRA `(.L_x_5694) ;  /* 0xfffffe50001c7947 */ /* 0x000fea000383ffff */
.L_x_5439:
        /* <DEDUP_REMOVED lines=8> */
.L_x_5696:
[----:B------:R-:W-:Y:S05]  /*23e50*/  BSYNC B1 ;  /* 0x0000000000017941 */ /* 0x000fea0003800000 */
.L_x_5695:
[----:B------:R-:W-:Y:S05]  /*23e60*/  BRA `(.L_x_5697) ;  /* 0xfffffe4c00fc7947 */ /* 0x000fea000383ffff */
.L_x_5440:
        /* <DEDUP_REMOVED lines=8> */
.L_x_5699:
[----:B------:R-:W-:Y:S05]  /*23ef0*/  BSYNC B1 ;  /* 0x0000000000017941 */ /* 0x000fea0003800000 */
.L_x_5698:
[----:B------:R-:W-:Y:S05]  /*23f00*/  BRA `(.L_x_5700) ;  /* 0xfffffe4c00dc7947 */ /* 0x000fea000383ffff */
.L_x_5441:
        /* <DEDUP_REMOVED lines=8> */
.L_x_5702:
[----:B------:R-:W-:Y:S05]  /*23f90*/  BSYNC B1 ;  /* 0x0000000000017941 */ /* 0x000fea0003800000 */
.L_x_5701:
[----:B------:R-:W-:Y:S05]  /*23fa0*/  BRA `(.L_x_5703) ;  /* 0xfffffe4c00bc7947 */ /* 0x000fea000383ffff */
.L_x_5442:
        /* <DEDUP_REMOVED lines=8> */
.L_x_5705:
[----:B------:R-:W-:Y:S05]  /*24030*/  BSYNC B1 ;  /* 0x0000000000017941 */ /* 0x000fea0003800000 */
.L_x_5704:
[----:B------:R-:W-:Y:S05]  /*24040*/  BRA `(.L_x_5706) ;  /* 0xfffffe4c009c7947 */ /* 0x000fea000383ffff */
.L_x_5443:
        /* <DEDUP_REMOVED lines=8> */
.L_x_5708:
[----:B------:R-:W-:Y:S05]  /*240d0*/  BSYNC B1 ;  /* 0x0000000000017941 */ /* 0x000fea0003800000 */
.L_x_5707:
[----:B------:R-:W-:Y:S05]  /*240e0*/  BRA `(.L_x_5709) ;  /* 0xfffffe4c00807947 */ /* 0x000fea000383ffff */
.L_x_5444:
        /* <DEDUP_REMOVED lines=8> */
.L_x_5711:
[----:B------:R-:W-:Y:S05]  /*24170*/  BSYNC B1 ;  /* 0x0000000000017941 */ /* 0x000fea0003800000 */
.L_x_5710:
[----:B------:R-:W-:Y:S05]  /*24180*/  BRA `(.L_x_5712) ;  /* 0xfffffe4c00647947 */ /* 0x000fea000383ffff */
.L_x_5445:
        /* <DEDUP_REMOVED lines=8> */
.L_x_5714:
[----:B------:R-:W-:Y:S05]  /*24210*/  BSYNC B1 ;  /* 0x0000000000017941 */ /* 0x000fea0003800000 */
.L_x_5713:
[----:B------:R-:W-:Y:S05]  /*24220*/  BRA `(.L_x_5715) ;  /* 0xfffffe4c00487947 */ /* 0x000fea000383ffff */
.L_x_5447:
[----:B0-----:R0:W1:Y:S02]  /*24230*/  SYNCS.PHASECHK.TRANS64.TRYWAIT P2, [R18+URZ+0x38800], R3 ;  /* 0x03880003120075a7 */ /* 0x001064000804017f */
[----:B-1----:R-:W-:Y:S05]  /*24240*/  @!P2 NANOSLEEP.SYNCS 0x989680 ;  /* 0x009896800000a95d */ /* 0x002fea0003900000 */
[----:B------:R-:W1:Y:S02]  /*24250*/  @!P2 SYNCS.PHASECHK.TRANS64 P2, [R18+URZ+0x38800], R3 ;  /* 0x038800031200a5a7 */ /* 0x000e64000804007f */
[----:B-1----:R-:W-:Y:S05]  /*24260*/  @!P2 BRA `(.L_x_5447) ;  /* 0xfffffffc00f0a947 */ /* 0x002fea000383ffff */
[----:B------:R-:W-:Y:S05]  /*24270*/  BRA `(.L_x_5716) ;  /* 0xfffffe4c00a47947 */ /* 0x000fea000383ffff */
.L_x_5453:
[----:B-1----:R1:W2:Y:S02]  /*24280*/  SYNCS.PHASECHK.TRANS64.TRYWAIT P1, [R14+URZ+0x38830], R7 ;  /* 0x038830070e0075a7 */ /* 0x0022a4000802017f */
[----:B--2---:R-:W-:Y:S05]  /*24290*/  @!P1 NANOSLEEP.SYNCS 0x989680 ;  /* 0x009896800000995d */ /* 0x004fea0003900000 */
[----:B------:R-:W2:Y:S02]  /*242a0*/  @!P1 SYNCS.PHASECHK.TRANS64 P1, [R14+URZ+0x38830], R7 ;  /* 0x038830070e0095a7 */ /* 0x000ea4000802007f */
[----:B--2---:R-:W-:Y:S05]  /*242b0*/  @!P1 BRA `(.L_x_5453) ;  /* 0xfffffffc00f09947 */ /* 0x004fea000383ffff */
[----:B------:R-:W-:Y:S05]  /*242c0*/  BRA `(.L_x_5452) ;  /* 0xfffffe5800f87947 */ /* 0x000fea000383ffff */
.L_x_5455:
[----:B--2---:R2:W3:Y:S02]  /*242d0*/  SYNCS.PHASECHK.TRANS64.TRYWAIT P1, [R18+URZ+0x38810], R3 ;  /* 0x03881003120075a7 */ /* 0x0044e4000802017f */
[----:B---3--:R-:W-:Y:S05]  /*242e0*/  @!P1 NANOSLEEP.SYNCS 0x989680 ;  /* 0x009896800000995d */ /* 0x008fea0003900000 */
[----:B------:R-:W3:Y:S02]  /*242f0*/  @!P1 SYNCS.PHASECHK.TRANS64 P1, [R18+URZ+0x38810], R3 ;  /* 0x03881003120095a7 */ /* 0x000ee4000802007f */
[----:B---3--:R-:W-:Y:S05]  /*24300*/  @!P1 BRA `(.L_x_5455) ;  /* 0xfffffffc00f09947 */ /* 0x008fea000383ffff */
[----:B------:R-:W-:Y:S05]  /*24310*/  BRA `(.L_x_5717) ;  /* 0xfffffe5c00a87947 */ /* 0x000fea000383ffff */
.L_x_5459:
[----:B----4-:R4:W0:Y:S02]  /*24320*/  SYNCS.PHASECHK.TRANS64.TRYWAIT P2, [R14+URZ+0x38850], R7 ;  /* 0x038850070e0075a7 */ /* 0x010824000804017f */
[----:B0-----:R-:W-:Y:S05]  /*24330*/  @!P2 NANOSLEEP.SYNCS 0x989680 ;  /* 0x009896800000a95d */ /* 0x001fea0003900000 */
[----:B------:R-:W0:Y:S02]  /*24340*/  @!P2 SYNCS.PHASECHK.TRANS64 P2, [R14+URZ+0x38850], R7 ;  /* 0x038850070e00a5a7 */ /* 0x000e24000804007f */
[----:B0-----:R-:W-:Y:S05]  /*24350*/  @!P2 BRA `(.L_x_5459) ;  /* 0xfffffffc00f0a947 */ /* 0x001fea000383ffff */
[----:B------:R-:W-:Y:S05]  /*24360*/  BRA `(.L_x_5458) ;  /* 0xfffffe5c00cc7947 */ /* 0x000fea000383ffff */
.L_x_5479:
[----:B-1----:R1:W2:Y:S02]  /*24370*/  SYNCS.PHASECHK.TRANS64.TRYWAIT P2, [R199+URZ+0x38830], R204 ;  /* 0x038830ccc70075a7 */ /* 0x0022a4000804017f */
[----:B--2---:R-:W-:Y:S05]  /*24380*/  @!P2 NANOSLEEP.SYNCS 0x989680 ;  /* 0x009896800000a95d */ /* 0x004fea0003900000 */
[----:B------:R-:W2:Y:S02]  /*24390*/  @!P2 SYNCS.PHASECHK.TRANS64 P2, [R199+URZ+0x38830], R204 ;  /* 0x038830ccc700a5a7 */ /* 0x000ea4000804007f */
[----:B--2---:R-:W-:Y:S05]  /*243a0*/  @!P2 BRA `(.L_x_5479) ;  /* 0xfffffffc00f0a947 */ /* 0x004fea000383ffff */
[----:B------:R-:W-:Y:S05]  /*243b0*/  BRA `(.L_x_5478) ;  /* 0xfffffe9800607947 */ /* 0x000fea000383ffff */
.L_x_5484:
[----:B---3--:R3:W4:Y:S02]  /*243c0*/  SYNCS.PHASECHK.TRANS64.TRYWAIT P2, [R199+URZ+0x38850], R204 ;  /* 0x038850ccc70075a7 */ /* 0x008724000804017f */
[----:B----4-:R-:W-:Y:S05]  /*243d0*/  @!P2 NANOSLEEP.SYNCS 0x989680 ;  /* 0x009896800000a95d */ /* 0x010fea0003900000 */
[----:B------:R-:W4:Y:S02]  /*243e0*/  @!P2 SYNCS.PHASECHK.TRANS64 P2, [R199+URZ+0x38850], R204 ;  /* 0x038850ccc700a5a7 */ /* 0x000f24000804007f */
[----:B----4-:R-:W-:Y:S05]  /*243f0*/  @!P2 BRA `(.L_x_5484) ;  /* 0xfffffffc00f0a947 */ /* 0x010fea000383ffff */
[----:B------:R-:W-:Y:S05]  /*24400*/  BRA `(.L_x_5483) ;  /* 0xfffffe9800fc7947 */ /* 0x000fea000383ffff */
.L_x_5505:
[----:B-1----:R1:W2:Y:S02]  /*24410*/  SYNCS.PHASECHK.TRANS64.TRYWAIT P3, [R14+URZ+0x38830], R21 ;  /* 0x038830150e0075a7 */ /* 0x0022a4000806017f */
[----:B--2---:R-:W-:Y:S05]  /*24420*/  @!P3 NANOSLEEP.SYNCS 0x989680 ;  /* 0x009896800000b95d */ /* 0x004fea0003900000 */
[----:B------:R-:W2:Y:S02]  /*24430*/  @!P3 SYNCS.PHASECHK.TRANS64 P3, [R14+URZ+0x38830], R21 ;  /* 0x038830150e00b5a7 */ /* 0x000ea4000806007f */
[----:B--2---:R-:W-:Y:S05]  /*24440*/  @!P3 BRA `(.L_x_5505) ;  /* 0xfffffffc00f0b947 */ /* 0x004fea000383ffff */
[----:B------:R-:W-:Y:S05]  /*24450*/  BRA `(.L_x_5504) ;  /* 0xfffffedc00147947 */ /* 0x000fea000383ffff */
.L_x_5510:
[----:B---3--:R3:W4:Y:S02]  /*24460*/  SYNCS.PHASECHK.TRANS64.TRYWAIT P3, [R14+URZ+0x38850], R21 ;  /* 0x038850150e0075a7 */ /* 0x008724000806017f */
[----:B----4-:R-:W-:Y:S05]  /*24470*/  @!P3 NANOSLEEP.SYNCS 0x989680 ;  /* 0x009896800000b95d */ /* 0x010fea0003900000 */
[----:B------:R-:W4:Y:S02]  /*24480*/  @!P3 SYNCS.PHASECHK.TRANS64 P3, [R14+URZ+0x38850], R21 ;  /* 0x038850150e00b5a7 */ /* 0x000f24000806007f */
[----:B----4-:R-:W-:Y:S05]  /*24490*/  @!P3 BRA `(.L_x_5510) ;  /* 0xfffffffc00f0b947 */ /* 0x010fea000383ffff */
[----:B------:R-:W-:Y:S05]  /*244a0*/  BRA `(.L_x_5509) ;  /* 0xfffffedc00b07947 */ /* 0x000fea000383ffff */
.L_x_5518:
[----:B-1----:R1:W2:Y:S02]  /*244b0*/  SYNCS.PHASECHK.TRANS64.TRYWAIT P2, [R191+URZ+0x38830], R190 ;  /* 0x038830bebf0075a7 */ /* 0x0022a4000804017f */
[----:B--2---:R-:W-:Y:S05]  /*244c0*/  @!P2 NANOSLEEP.SYNCS 0x989680 ;  /* 0x009896800000a95d */ /* 0x004fea0003900000 */
[----:B------:R-:W2:Y:S02]  /*244d0*/  @!P2 SYNCS.PHASECHK.TRANS64 P2, [R191+URZ+0x38830], R190 ;  /* 0x038830bebf00a5a7 */ /* 0x000ea4000804007f */
[----:B--2---:R-:W-:Y:S05]  /*244e0*/  @!P2 BRA `(.L_x_5518) ;  /* 0xfffffffc00f0a947 */ /* 0x004fea000383ffff */
[----:B------:R-:W-:Y:S05]  /*244f0*/  BRA `(.L_x_5517) ;  /* 0xffffff10009c7947 */ /* 0x000fea000383ffff */
.L_x_5523:
[----:B---3--:R3:W4:Y:S02]  /*24500*/  SYNCS.PHASECHK.TRANS64.TRYWAIT P2, [R191+URZ+0x38850], R190 ;  /* 0x038850bebf0075a7 */ /* 0x008724000804017f */
[----:B----4-:R-:W-:Y:S05]  /*24510*/  @!P2 NANOSLEEP.SYNCS 0x989680 ;  /* 0x009896800000a95d */ /* 0x010fea0003900000 */
[----:B------:R-:W4:Y:S02]  /*24520*/  @!P2 SYNCS.PHASECHK.TRANS64 P2, [R191+URZ+0x38850], R190 ;  /* 0x038850bebf00a5a7 */ /* 0x000f24000804007f */
[----:B----4-:R-:W-:Y:S05]  /*24530*/  @!P2 BRA `(.L_x_5523) ;  /* 0xfffffffc00f0a947 */ /* 0x010fea000383ffff */
[----:B------:R-:W-:Y:S05]  /*24540*/  BRA `(.L_x_5522) ;  /* 0xffffff1400387947 */ /* 0x000fea000383ffff */
.L_x_5567:
[----:B------:R-:W1:Y:S01]  /*24550*/  S2R R11, SR_TID.X ;  /* 0x00000000000b7919 */ /* 0x000e620000002100 */
[----:B------:R-:W-:Y:S01]  /*24560*/  BSSY B1, `(.L_x_5718) ;  /* 0x000000a000017945 */ /* 0x000fe20003800000 */
[----:B------:R-:W-:Y:S02]  /*24570*/  IMAD.MOV.U32 R12, RZ, RZ, RZ ;  /* 0x000000ffff0c7224 */ /* 0x000fe400078e00ff */
[----:B------:R-:W-:Y:S01]  /*24580*/  IMAD.MOV.U32 R15, RZ, RZ, -0x1 ;  /* 0xffffffffff0f7424 */ /* 0x000fe200078e00ff */
[----:B-1----:R-:W-:-:S04]  /*24590*/  SHF.R.U32.HI R11, RZ, 0x5, R11 ;  /* 0x00000005ff0b7819 */ /* 0x002fc8000001160b */
[----:B------:R-:W-:-:S04]  /*245a0*/  LOP3.LUT R11, R11, 0x3, RZ, 0xc0, !PT ;  /* 0x000000030b0b7812 */ /* 0x000fc800078ec0ff */
[----:B0-----:R-:W-:Y:S01]  /*245b0*/  MOV R13, R11 ;  /* 0x0000000b000d7202 */ /* 0x001fe20000000f00 */
[----:B------:R-:W-:-:S07]  /*245c0*/  IMAD.MOV.U32 R11, RZ, RZ, 0x1f ;  /* 0x0000001fff0b7424 */ /* 0x000fce00078e00ff */
[----:B------:R-:W-:Y:S05]  /*245d0*/  WARPSYNC.COLLECTIVE R15, `(.L_x_5719) ;  /* 0x000000000f087348 */ /* 0x000fea0003c00000 */
[----:B------:R0:W1:Y:S02]  /*245e0*/  SHFL.IDX P6, R14, R13, R12, R11 ;  /* 0x0000000c0d0e7389 */ /* 0x00006400000c000b */
[----:B01----:R-:W-:Y:S01]  /*245f0*/  ENDCOLLECTIVE ;  /* 0x000000000000791b */ /* 0x003fe20003800000 */
.L_x_5719:
[----:B------:R-:W-:Y:S05]  /*24600*/  BSYNC B1 ;  /* 0x0000000000017941 */ /* 0x000fea0003800000 */
.L_x_5718:
[----:B------:R-:W-:Y:S05]  /*24610*/  BRA `(.L_x_5720) ;  /* 0xffffff9800607947 */ /* 0x000fea000383ffff */
.L_x_5568:
[----:B------:R-:W-:Y:S01]  /*24620*/  BSSY B1, `(.L_x_5721) ;  /* 0x0000006000017945 */ /* 0x000fe20003800000 */
[----:B------:R-:W-:-:S07]  /*24630*/  IMAD.MOV.U32 R15, RZ, RZ, -0x1 ;  /* 0xffffffffff0f7424 */ /* 0x000fce00078e00ff */
[----:B0-----:R-:W-:Y:S05]  /*24640*/  WARPSYNC.COLLECTIVE R15, `(.L_x_5722) ;  /* 0x000000000f0c7348 */ /* 0x001fea0003c00000 */
[----:B------:R-:W-:Y:S02]  /*24650*/  ELECT P6, UR62, PT ;  /* 0x00000000003e782f */ /* 0x000fe400038c0000 */
[----:B------:R-:W-:Y:S01]  /*24660*/  MOV R14, UR62 ;  /* 0x0000003e000e7c02 */ /* 0x000fe20008000f00 */
[----:B0-----:R-:W-:Y:S10]  /*24670*/  ENDCOLLECTIVE ;  /* 0x000000000000791b */ /* 0x001ff40003800000 */
.L_x_5722:
[----:B------:R-:W-:Y:S05]  /*24680*/  BSYNC B1 ;  /* 0x0000000000017941 */ /* 0x000fea0003800000 */
.L_x_5721:
[----:B------:R-:W-:Y:S05]  /*24690*/  BRA `(.L_x_5723) ;  /* 0xffffff98004c7947 */ /* 0x000fea000383ffff */
.L_x_5569:
[----:B-1----:R1:W2:Y:S02]  /*246a0*/  SYNCS.PHASECHK.TRANS64.TRYWAIT P0, [R7+URZ+0x38820], R8 ;  /* 0x03882008070075a7 */ /* 0x0022a4000800017f */
[----:B--2---:R-:W-:Y:S05]  /*246b0*/  @!P0 NANOSLEEP.SYNCS 0x989680 ;  /* 0x009896800000895d */ /* 0x004fea0003900000 */
[----:B------:R-:W2:Y:S02]  /*246c0*/  @!P0 SYNCS.PHASECHK.TRANS64 P0, [R7+URZ+0x38820], R8 ;  /* 0x03882008070085a7 */ /* 0x000ea4000800007f */
[----:B--2---:R-:W-:Y:S05]  /*246d0*/  @!P0 BRA `(.L_x_5569) ;  /* 0xfffffffc00f08947 */ /* 0x004fea000383ffff */
[----:B------:R-:W-:Y:S05]  /*246e0*/  BRA `(.L_x_5724) ;  /* 0xffffff98006c7947 */ /* 0x000fea000383ffff */
.L_x_5572:
[----:B-1----:R1:W2:Y:S02]  /*246f0*/  SYNCS.PHASECHK.TRANS64.TRYWAIT P0, [R8+URZ+0x388a0], R9 ;  /* 0x0388a009080075a7 */ /* 0x0022a4000800017f */
[----:B--2---:R-:W-:Y:S05]  /*24700*/  @!P0 NANOSLEEP.SYNCS 0x989680 ;  /* 0x009896800000895d */ /* 0x004fea0003900000 */
[----:B------:R-:W2:Y:S02]  /*24710*/  @!P0 SYNCS.PHASECHK.TRANS64 P0, [R8+URZ+0x388a0], R9 ;  /* 0x0388a009080085a7 */ /* 0x000ea4000800007f */
[----:B--2---:R-:W-:Y:S05]  /*24720*/  @!P0 BRA `(.L_x_5572) ;  /* 0xfffffffc00f08947 */ /* 0x004fea000383ffff */
[----:B------:R-:W-:Y:S05]  /*24730*/  BRA `(.L_x_5725) ;  /* 0xffffff9800787947 */ /* 0x000fea000383ffff */
.L_x_5574:
[----:B--2---:R2:W3:Y:S02]  /*24740*/  SYNCS.PHASECHK.TRANS64.TRYWAIT P0, [R8+URZ+0x388c0], R9 ;  /* 0x0388c009080075a7 */ /* 0x0044e4000800017f */
[----:B---3--:R-:W-:Y:S05]  /*24750*/  @!P0 NANOSLEEP.SYNCS 0x989680 ;  /* 0x009896800000895d */ /* 0x008fea0003900000 */
[----:B------:R-:W3:Y:S02]  /*24760*/  @!P0 SYNCS.PHASECHK.TRANS64 P0, [R8+URZ+0x388c0], R9 ;  /* 0x0388c009080085a7 */ /* 0x000ee4000800007f */
[----:B---3--:R-:W-:Y:S05]  /*24770*/  @!P0 BRA `(.L_x_5574) ;  /* 0xfffffffc00f08947 */ /* 0x008fea000383ffff */
[----:B------:R-:W-:Y:S05]  /*24780*/  BRA `(.L_x_5726) ;  /* 0xffffff9800e07947 */ /* 0x000fea000383ffff */
.L_x_5578:
[----:B-1----:R1:W2:Y:S02]  /*24790*/  SYNCS.PHASECHK.TRANS64.TRYWAIT P0, [R9+URZ+0x388a0], R10 ;  /* 0x0388a00a090075a7 */ /* 0x0022a4000800017f */
[----:B--2---:R-:W-:Y:S05]  /*247a0*/  @!P0 NANOSLEEP.SYNCS 0x989680 ;  /* 0x009896800000895d */ /* 0x004fea0003900000 */
[----:B------:R-:W2:Y:S02]  /*247b0*/  @!P0 SYNCS.PHASECHK.TRANS64 P0, [R9+URZ+0x388a0], R10 ;  /* 0x0388a00a090085a7 */ /* 0x000ea4000800007f */
[----:B--2---:R-:W-:Y:S05]  /*247c0*/  @!P0 BRA `(.L_x_5578) ;  /* 0xfffffffc00f08947 */ /* 0x004fea000383ffff */
[----:B------:R-:W-:Y:S05]  /*247d0*/  BRA `(.L_x_5727) ;  /* 0xffffffa000247947 */ /* 0x000fea000383ffff */
.L_x_5580:
[----:B--2---:R2:W3:Y:S02]  /*247e0*/  SYNCS.PHASECHK.TRANS64.TRYWAIT P1, [R9+URZ+0x388c0], R10 ;  /* 0x0388c00a090075a7 */ /* 0x0044e4000802017f */
[----:B---3--:R-:W-:Y:S05]  /*247f0*/  @!P1 NANOSLEEP.SYNCS 0x989680 ;  /* 0x009896800000995d */ /* 0x008fea0003900000 */
[----:B------:R-:W3:Y:S02]  /*24800*/  @!P1 SYNCS.PHASECHK.TRANS64 P1, [R9+URZ+0x388c0], R10 ;  /* 0x0388c00a090095a7 */ /* 0x000ee4000802007f */
[----:B---3--:R-:W-:Y:S05]  /*24810*/  @!P1 BRA `(.L_x_5580) ;  /* 0xfffffffc00f09947 */ /* 0x008fea000383ffff */
[----:B------:R-:W-:Y:S05]  /*24820*/  BRA `(.L_x_5728) ;  /* 0xffffffa000847947 */ /* 0x000fea000383ffff */
.L_x_5598:
[----:B------:R-:W0:Y:S01]  /*24830*/  S2R R5, SR_TID.X ;  /* 0x0000000000057919 */ /* 0x000e220000002100 */
[----:B------:R-:W-:Y:S01]  /*24840*/  BSSY B0, `(.L_x_5729) ;  /* 0x000000a000007945 */ /* 0x000fe20003800000 */
[----:B------:R-:W-:Y:S01]  /*24850*/  IMAD.MOV.U32 R12, RZ, RZ, RZ ;  /* 0x000000ffff0c7224 */ /* 0x000fe200078e00ff */
[----:B------:R-:W-:Y:S01]  /*24860*/  MOV R15, 0xffffffff ;  /* 0xffffffff000f7802 */ /* 0x000fe20000000f00 */
[----:B-1----:R-:W-:Y:S01]  /*24870*/  IMAD.MOV.U32 R11, RZ, RZ, 0x1f ;  /* 0x0000001fff0b7424 */ /* 0x002fe200078e00ff */
[----:B0-----:R-:W-:-:S04]  /*24880*/  SHF.R.U32.HI R5, RZ, 0x5, R5 ;  /* 0x00000005ff057819 */ /* 0x001fc80000011605 */
[----:B------:R-:W-:-:S05]  /*24890*/  LOP3.LUT R5, R5, 0x3, RZ, 0xc0, !PT ;  /* 0x0000000305057812 */ /* 0x000fca00078ec0ff */
[----:B------:R-:W-:-:S07]  /*248a0*/  IMAD.MOV.U32 R13, RZ, RZ, R5 ;  /* 0x000000ffff0d7224 */ /* 0x000fce00078e0005 */
[----:B------:R-:W-:Y:S05]  /*248b0*/  WARPSYNC.COLLECTIVE R15, `(.L_x_5730) ;  /* 0x000000000f087348 */ /* 0x000fea0003c00000 */
[----:B------:R0:W1:Y:S02]  /*248c0*/  SHFL.IDX P6, R14, R13, R12, R11 ;  /* 0x0000000c0d0e7389 */ /* 0x00006400000c000b */
[----:B01----:R-:W-:Y:S01]  /*248d0*/  ENDCOLLECTIVE ;  /* 0x000000000000791b */ /* 0x003fe20003800000 */
.L_x_5730:
[----:B------:R-:W-:Y:S05]  /*248e0*/  BSYNC B0 ;  /* 0x0000000000007941 */ /* 0x000fea0003800000 */
.L_x_5729:
[----:B------:R-:W-:Y:S05]  /*248f0*/  BRA `(.L_x_5731) ;  /* 0xffffffb0005c7947 */ /* 0x000fea000383ffff */
.L_x_5599:
[----:B------:R-:W-:Y:S01]  /*24900*/  BSSY B0, `(.L_x_5732) ;  /* 0x0000006000007945 */ /* 0x000fe20003800000 */
[----:B------:R-:W-:-:S07]  /*24910*/  IMAD.MOV.U32 R15, RZ, RZ, -0x1 ;  /* 0xffffffffff0f7424 */ /* 0x000fce00078e00ff */
[----:B-1----:R-:W-:Y:S05]  /*24920*/  WARPSYNC.COLLECTIVE R15, `(.L_x_5733) ;  /* 0x000000000f0c7348 */ /* 0x002fea0003c00000 */
[----:B------:R-:W-:Y:S02]  /*24930*/  ELECT P6, UR62, PT ;  /* 0x00000000003e782f */ /* 0x000fe400038c0000 */
[----:B------:R-:W-:Y:S01]  /*24940*/  MOV R14, UR62 ;  /* 0x0000003e000e7c02 */ /* 0x000fe20008000f00 */
[----:B-1----:R-:W-:Y:S10]  /*24950*/  ENDCOLLECTIVE ;  /* 0x000000000000791b */ /* 0x002ff40003800000 */
.L_x_5733:
[----:B------:R-:W-:Y:S05]  /*24960*/  BSYNC B0 ;  /* 0x0000000000007941 */ /* 0x000fea0003800000 */
.L_x_5732:
[----:B------:R-:W-:Y:S05]  /*24970*/  BRA `(.L_x_5734) ;  /* 0xffffffb0004c7947 */ /* 0x000fea000383ffff */
.L_x_5602:
[----:B0-----:R0:W1:Y:S02]  /*24980*/  SYNCS.PHASECHK.TRANS64.TRYWAIT P0, [R5+URZ+0x38840], R7 ;  /* 0x03884007050075a7 */ /* 0x001064000800017f */
[----:B-1----:R-:W-:Y:S05]  /*24990*/  @!P0 NANOSLEEP.SYNCS 0x989680 ;  /* 0x009896800000895d */ /* 0x002fea0003900000 */
[----:B------:R-:W1:Y:S02]  /*249a0*/  @!P0 SYNCS.PHASECHK.TRANS64 P0, [R5+URZ+0x38840], R7 ;  /* 0x03884007050085a7 */ /* 0x000e64000800007f */
[----:B-1----:R-:W-:Y:S05]  /*249b0*/  @!P0 BRA `(.L_x_5602) ;  /* 0xfffffffc00f08947 */ /* 0x002fea000383ffff */
[----:B------:R-:W-:Y:S05]  /*249c0*/  BRA `(.L_x_5735) ;  /* 0xffffffb000b47947 */ /* 0x000fea000383ffff */
.L_x_5606:
        /* <DEDUP_REMOVED lines=8> */
.L_x_5609:
[----:B0-----:R0:W1:Y:S02]  /*24a50*/  SYNCS.PHASECHK.TRANS64.TRYWAIT P0, [R2+URZ+0x38860], R5 ;  /* 0x03886005020075a7 */ /* 0x001064000800017f */
[----:B-1----:R-:W-:Y:S05]  /*24a60*/  @!P0 NANOSLEEP.SYNCS 0x989680 ;  /* 0x009896800000895d */ /* 0x002fea0003900000 */
[----:B------:R-:W1:Y:S02]  /*24a70*/  @!P0 SYNCS.PHASECHK.TRANS64 P0, [R2+URZ+0x38860], R5 ;  /* 0x03886005020085a7 */ /* 0x000e64000800007f */
[----:B-1----:R-:W-:Y:S05]  /*24a80*/  @!P0 BRA `(.L_x_5609) ;  /* 0xfffffffc00f08947 */ /* 0x002fea000383ffff */
[----:B------:R-:W-:Y:S05]  /*24a90*/  BRA `(.L_x_5737) ;  /* 0xffffffb800b87947 */ /* 0x000fea000383ffff */
.L_x_5618:
[----:B--2---:R2:W3:Y:S02]  /*24aa0*/  SYNCS.PHASECHK.TRANS64.TRYWAIT P0, [R2+URZ+0x38840], R3 ;  /* 0x03884003020075a7 */ /* 0x0044e4000800017f */
[----:B---3--:R-:W-:Y:S05]  /*24ab0*/  @!P0 NANOSLEEP.SYNCS 0x989680 ;  /* 0x009896800000895d */ /* 0x008fea0003900000 */
[----:B------:R-:W3:Y:S02]  /*24ac0*/  @!P0 SYNCS.PHASECHK.TRANS64 P0, [R2+URZ+0x38840], R3 ;  /* 0x03884003020085a7 */ /* 0x000ee4000800007f */
[----:B---3--:R-:W-:Y:S05]  /*24ad0*/  @!P0 BRA `(.L_x_5618) ;  /* 0xfffffffc00f08947 */ /* 0x008fea000383ffff */
[----:B------:R-:W-:Y:S05]  /*24ae0*/  BRA `(.L_x_5738) ;  /* 0xffffffc0008c7947 */ /* 0x000fea000383ffff */
.L_x_5620:
[----:B0-----:R0:W3:Y:S02]  /*24af0*/  SYNCS.PHASECHK.TRANS64.TRYWAIT P0, [R2+URZ+0x38860], R3 ;  /* 0x03886003020075a7 */ /* 0x0010e4000800017f */
[----:B---3--:R-:W-:Y:S05]  /*24b00*/  @!P0 NANOSLEEP.SYNCS 0x989680 ;  /* 0x009896800000895d */ /* 0x008fea0003900000 */
[----:B------:R-:W3:Y:S02]  /*24b10*/  @!P0 SYNCS.PHASECHK.TRANS64 P0, [R2+URZ+0x38860], R3 ;  /* 0x03886003020085a7 */ /* 0x000ee4000800007f */
[----:B---3--:R-:W-:Y:S05]  /*24b20*/  @!P0 BRA `(.L_x_5620) ;  /* 0xfffffffc00f08947 */ /* 0x008fea000383ffff */
[----:B------:R-:W-:Y:S05]  /*24b30*/  BRA `(.L_x_5739) ;  /* 0xffffffc400007947 */ /* 0x000fea000383ffff */
.L_x_5625:
[----:B---3--:R3:W4:Y:S02]  /*24b40*/  SYNCS.PHASECHK.TRANS64.TRYWAIT P0, [R2+URZ+0x38840], R3 ;  /* 0x03884003020075a7 */ /* 0x008724000800017f */
[----:B----4-:R-:W-:Y:S05]  /*24b50*/  @!P0 NANOSLEEP.SYNCS 0x989680 ;  /* 0x009896800000895d */ /* 0x010fea0003900000 */
[----:B------:R-:W4:Y:S02]  /*24b60*/  @!P0 SYNCS.PHASECHK.TRANS64 P0, [R2+URZ+0x38840], R3 ;  /* 0x03884003020085a7 */ /* 0x000f24000800007f */
[----:B----4-:R-:W-:Y:S05]  /*24b70*/  @!P0 BRA `(.L_x_5625) ;  /* 0xfffffffc00f08947 */ /* 0x010fea000383ffff */
[----:B------:R-:W-:Y:S05]  /*24b80*/  BRA `(.L_x_5740) ;  /* 0xffffffc800a07947 */ /* 0x000fea000383ffff */
.L_x_5627:
[----:B0-----:R0:W2:Y:S02]  /*24b90*/  SYNCS.PHASECHK.TRANS64.TRYWAIT P1, [R2+URZ+0x38860], R3 ;  /* 0x03886003020075a7 */ /* 0x0010a4000802017f */
[----:B--2---:R-:W-:Y:S05]  /*24ba0*/  @!P1 NANOSLEEP.SYNCS 0x989680 ;  /* 0x009896800000995d */ /* 0x004fea0003900000 */
[----:B------:R-:W2:Y:S02]  /*24bb0*/  @!P1 SYNCS.PHASECHK.TRANS64 P1, [R2+URZ+0x38860], R3 ;  /* 0x03886003020095a7 */ /* 0x000ea4000802007f */
[----:B--2---:R-:W-:Y:S05]  /*24bc0*/  @!P1 BRA `(.L_x_5627) ;  /* 0xfffffffc00f09947 */ /* 0x004fea000383ffff */
[----:B------:R-:W-:Y:S05]  /*24bd0*/  BRA `(.L_x_5741) ;  /* 0xffffffcc00107947 */ /* 0x000fea000383ffff */
.L_x_5632:
[----:B---3--:R3:W4:Y:S02]  /*24be0*/  SYNCS.PHASECHK.TRANS64.TRYWAIT P0, [R2+URZ+0x38840], R3 ;  /* 0x03884003020075a7 */ /* 0x008724000800017f */
[----:B----4-:R-:W-:Y:S05]  /*24bf0*/  @!P0 NANOSLEEP.SYNCS 0x989680 ;  /* 0x009896800000895d */ /* 0x010fea0003900000 */
[----:B------:R-:W4:Y:S02]  /*24c00*/  @!P0 SYNCS.PHASECHK.TRANS64 P0, [R2+URZ+0x38840], R3 ;  /* 0x03884003020085a7 */ /* 0x000f24000800007f */
[----:B----4-:R-:W-:Y:S05]  /*24c10*/  @!P0 BRA `(.L_x_5632) ;  /* 0xfffffffc00f08947 */ /* 0x010fea000383ffff */
[----:B------:R-:W-:Y:S05]  /*24c20*/  BRA `(.L_x_5742) ;  /* 0xffffffd0008c7947 */ /* 0x000fea000383ffff */
.L_x_5634:
[----:B0-----:R0:W2:Y:S02]  /*24c30*/  SYNCS.PHASECHK.TRANS64.TRYWAIT P1, [R2+URZ+0x38860], R3 ;  /* 0x03886003020075a7 */ /* 0x0010a4000802017f */
[----:B--2---:R-:W-:Y:S05]  /*24c40*/  @!P1 NANOSLEEP.SYNCS 0x989680 ;  /* 0x009896800000995d */ /* 0x004fea0003900000 */
[----:B------:R-:W2:Y:S02]  /*24c50*/  @!P1 SYNCS.PHASECHK.TRANS64 P1, [R2+URZ+0x38860], R3 ;  /* 0x03886003020095a7 */ /* 0x000ea4000802007f */
[----:B--2---:R-:W-:Y:S05]  /*24c60*/  @!P1 BRA `(.L_x_5634) ;  /* 0xfffffffc00f09947 */ /* 0x004fea000383ffff */
[----:B------:R-:W-:Y:S05]  /*24c70*/  BRA `(.L_x_5743) ;  /* 0xffffffd400007947 */ /* 0x000fea000383ffff */
.L_x_5639:
[----:B------:R-:W-:Y:S01]  /*24c80*/  BSSY B0, `(.L_x_5744) ;  /* 0x0000008000007945 */ /* 0x000fe20003800000 */
[----:B0-----:R-:W-:Y:S02]  /*24c90*/  IMAD.MOV.U32 R13, RZ, RZ, R16 ;  /* 0x000000ffff0d7224 */ /* 0x001fe400078e0010 */
[----:B------:R-:W-:Y:S02]  /*24ca0*/  IMAD.MOV.U32 R12, RZ, RZ, RZ ;  /* 0x000000ffff0c7224 */ /* 0x000fe400078e00ff */
[----:B-1----:R-:W-:Y:S02]  /*24cb0*/  IMAD.MOV.U32 R11, RZ, RZ, 0x1f ;  /* 0x0000001fff0b7424 */ /* 0x002fe400078e00ff */
[----:B------:R-:W-:-:S07]  /*24cc0*/  IMAD.MOV.U32 R15, RZ, RZ, -0x1 ;  /* 0xffffffffff0f7424 */ /* 0x000fce00078e00ff */
[----:B--23--:R-:W-:Y:S05]  /*24cd0*/  WARPSYNC.COLLECTIVE R15, `(.L_x_5745) ;  /* 0x000000000f087348 */ /* 0x00cfea0003c00000 */
[----:B------:R0:W1:Y:S02]  /*24ce0*/  SHFL.IDX P6, R14, R13, R12, R11 ;  /* 0x0000000c0d0e7389 */ /* 0x00006400000c000b */
[----:B0123--:R-:W-:Y:S01]  /*24cf0*/  ENDCOLLECTIVE ;  /* 0x000000000000791b */ /* 0x00ffe20003800000 */
.L_x_5745:
[----:B------:R-:W-:Y:S05]  /*24d00*/  BSYNC B0 ;  /* 0x0000000000007941 */ /* 0x000fea0003800000 */
.L_x_5744:
        /* <DEDUP_REMOVED lines=8> */
.L_x_5746:
[----:B------:R-:W-:Y:S01]  /*24d90*/  IMAD.MOV.U32 R16, RZ, RZ, R14 ;  /* 0x000000ffff107224 */ /* 0x000fe200078e000e */
[----:B------:R-:W-:Y:S06]  /*24da0*/  BRA `(.L_x_5747) ;  /* 0xffffffd800507947 */ /* 0x000fec000383ffff */
.L_x_5642:
[----:B------:R-:W-:Y:S01]  /*24db0*/  BSSY B0, `(.L_x_5748) ;  /* 0x0000008000007945 */ /* 0x000fe20003800000 */
[----:B0----5:R-:W-:Y:S02]  /*24dc0*/  IMAD.MOV.U32 R13, RZ, RZ, R17 ;  /* 0x000000ffff0d7224 */ /* 0x021fe400078e0011 */
[----:B------:R-:W-:Y:S02]  /*24dd0*/  IMAD.MOV.U32 R12, RZ, RZ, 0x1 ;  /* 0x00000001ff0c7424 */ /* 0x000fe400078e00ff */
[----:B-1----:R-:W-:Y:S02]  /*24de0*/  IMAD.MOV.U32 R11, RZ, RZ, RZ ;  /* 0x000000ffff0b7224 */ /* 0x002fe400078e00ff */
[----:B------:R-:W-:-:S07]  /*24df0*/  IMAD.MOV.U32 R15, RZ, RZ, -0x1 ;  /* 0xffffffffff0f7424 */ /* 0x000fce00078e00ff */
[----:B--234-:R-:W-:Y:S05]  /*24e00*/  WARPSYNC.COLLECTIVE R15, `(.L_x_5749) ;  /* 0x000000000f087348 */ /* 0x01cfea0003c00000 */
[----:B------:R0:W1:Y:S02]  /*24e10*/  SHFL.UP P6, R14, R13, R12, R11 ;  /* 0x0400000c0d0e7389 */ /* 0x00006400000c000b */
[----:B01234-:R-:W-:Y:S01]  /*24e20*/  ENDCOLLECTIVE ;  /* 0x000000000000791b */ /* 0x01ffe20003800000 */
.L_x_5749:
[----:B------:R-:W-:Y:S05]  /*24e30*/  BSYNC B0 ;  /* 0x0000000000007941 */ /* 0x000fea0003800000 */
.L_x_5748:
[C---:B------:R-:W-:Y:S01]  /*24e40*/  ISETP.NE.AND P0, PT, R7.reuse, RZ, PT ;  /* 0x000000ff0700720c */ /* 0x040fe20003f05270 */
        /* <DEDUP_REMOVED lines=9> */
.L_x_5750:
        /* <DEDUP_REMOVED lines=8> */
.L_x_5751:
        /* <DEDUP_REMOVED lines=8> */
.L_x_5752:
        /* <DEDUP_REMOVED lines=8> */
.L_x_5753:
        /* <DEDUP_REMOVED lines=8> */
.L_x_5754:
[----:B------:R-:W-:Y:S05]  /*250e0*/  BRA `(.L_x_5755) ;  /* 0xffffffd800147947 */ /* 0x000fea000383ffff */
.L_x_5647:
[----:B------:R-:W-:Y:S01]  /*250f0*/  BSSY B0, `(.L_x_5756) ;  /* 0x0000008000007945 */ /* 0x000fe20003800000 */
[----:B-----5:R-:W-:Y:S02]  /*25100*/  IMAD.MOV.U32 R13, RZ, RZ, R17 ;  /* 0x000000ffff0d7224 */ /* 0x020fe400078e0011 */
[----:B------:R-:W-:Y:S02]  /*25110*/  IMAD.MOV.U32 R12, RZ, RZ, 0x1 ;  /* 0x00000001ff0c7424 */ /* 0x000fe400078e00ff */
[----:B-1----:R-:W-:Y:S02]  /*25120*/  IMAD.MOV.U32 R11, RZ, RZ, RZ ;  /* 0x000000ffff0b7224 */ /* 0x002fe400078e00ff */
[----:B------:R-:W-:-:S07]  /*25130*/  IMAD.MOV.U32 R15, RZ, RZ, -0x1 ;  /* 0xffffffffff0f7424 */ /* 0x000fce00078e00ff */
[----:B0-2---:R-:W-:Y:S05]  /*25140*/  WARPSYNC.COLLECTIVE R15, `(.L_x_5757) ;  /* 0x000000000f087348 */ /* 0x005fea0003c00000 */
[----:B------:R1:W3:Y:S02]  /*25150*/  SHFL.UP P6, R14, R13, R12, R11 ;  /* 0x0400000c0d0e7389 */ /* 0x0002e400000c000b */
[----:B0123--:R-:W-:Y:S01]  /*25160*/  ENDCOLLECTIVE ;  /* 0x000000000000791b */ /* 0x00ffe20003800000 */
.L_x_5757:
[----:B------:R-:W-:Y:S05]  /*25170*/  BSYNC B0 ;  /* 0x0000000000007941 */ /* 0x000fea0003800000 */
.L_x_5756:
[----:B------:R-:W-:Y:S01]  /*25180*/  ISETP.NE.AND P0, PT, R6, RZ, PT ;  /* 0x000000ff0600720c */ /* 0x000fe20003f05270 */
[----:B------:R-:W-:Y:S01]  /*25190*/  IMAD.MOV.U32 R12, RZ, RZ, 0x2 ;  /* 0x00000002ff0c7424 */ /* 0x000fe200078e00ff */
[----:B------:R-:W-:Y:S01]  /*251a0*/  MOV R11, RZ ;  /* 0x000000ff000b7202 */ /* 0x000fe20000000f00 */
[----:B------:R-:W-:Y:S01]  /*251b0*/  IMAD.MOV.U32 R15, RZ, RZ, -0x1 ;  /* 0xffffffffff0f7424 */ /* 0x000fe200078e00ff */
[----:B------:R-:W-:Y:S02]  /*251c0*/  SEL R2, R14, RZ, P0 ;  /* 0x000000ff0e027207 */ /* 0x000fe40000000000 */
[----:B------:R-:W-:-:S03]  /*251d0*/  ISETP.GE.U32.AND P0, PT, R6, 0x2, PT ;  /* 0x000000020600780c */ /* 0x000fc60003f06070 */
[----:B------:R-:W-:-:S04]  /*251e0*/  IMAD.IADD R2, R17, 0x1, R2 ;  /* 0x0000000111027824 */ /* 0x000fc800078e0202 */
[----:B------:R-:W-:-:S07]  /*251f0*/  IMAD.MOV.U32 R13, RZ, RZ, R2 ;  /* 0x000000ffff0d7224 */ /* 0x000fce00078e0002 */
[----:B------:R-:W-:Y:S05]  /*25200*/  WARPSYNC.COLLECTIVE R15, `(.L_x_5758) ;  /* 0x000000000f087348 */ /* 0x000fea0003c00000 */
[----:B------:R0:W1:Y:S02]  /*25210*/  SHFL.UP P6, R14, R13, R12, R11 ;  /* 0x0400000c0d0e7389 */ /* 0x00006400000c000b */
[----:B01----:R-:W-:Y:S01]  /*25220*/  ENDCOLLECTIVE ;  /* 0x000000000000791b */ /* 0x003fe20003800000 */
.L_x_5758:
        /* <DEDUP_REMOVED lines=8> */
.L_x_5759:
        /* <DEDUP_REMOVED lines=8> */
.L_x_5760:
        /* <DEDUP_REMOVED lines=8> */
.L_x_5761:
        /* <DEDUP_REMOVED lines=8> */
.L_x_5762:
[----:B------:R-:W-:Y:S05]  /*25430*/  BRA `(.L_x_5763) ;  /* 0xffffffd400f47947 */ /* 0x000fea000383ffff */
.L_x_5649:
[----:B------:R-:W-:Y:S01]  /*25440*/  BSSY B0, `(.L_x_5764) ;  /* 0x0000006000007945 */ /* 0x000fe20003800000 */
[----:B------:R-:W-:Y:S01]  /*25450*/  PLOP3.LUT P6, PT, P6, PT, PT, 0x8, 0x0 ;  /* 0x000000000000781c */ /* 0x000fe200037ce170 */
[----:B------:R-:W-:-:S12]  /*25460*/  IMAD.MOV.U32 R15, RZ, RZ, -0x1 ;  /* 0xffffffffff0f7424 */ /* 0x000fd800078e00ff */
[----:B01----:R-:W-:Y:S05]  /*25470*/  WARPSYNC.COLLECTIVE R15, `(.L_x_5765) ;  /* 0x000000000f087348 */ /* 0x003fea0003c00000 */
[----:B------:R-:W-:Y:S01]  /*25480*/  VOTE.ANY R14, PT, P6 ;  /* 0x00000000000e7806 */ /* 0x000fe200030e0100 */
[----:B01----:R-:W-:Y:S06]  /*25490*/  ENDCOLLECTIVE ;  /* 0x000000000000791b */ /* 0x003fec0003800000 */
.L_x_5765:
[----:B------:R-:W-:Y:S05]  /*254a0*/  BSYNC B0 ;  /* 0x0000000000007941 */ /* 0x000fea0003800000 */
.L_x_5764:
        /* <DEDUP_REMOVED lines=9> */
.L_x_5766:
[----:B------:R-:W-:Y:S01]  /*25540*/  IMAD.MOV.U32 R17, RZ, RZ, R14 ;  /* 0x000000ffff117224 */ /* 0x000fe200078e000e */
[----:B------:R-:W-:Y:S06]  /*25550*/  BRA `(.L_x_5767) ;  /* 0xffffffd400e47947 */ /* 0x000fec000383ffff */
.L_x_5651:
[----:B------:R-:W-:Y:S01]  /*25560*/  BSSY B0, `(.L_x_5768) ;  /* 0x0000007000007945 */ /* 0x000fe20003800000 */
[----:B------:R-:W-:Y:S01]  /*25570*/  IMAD.MOV.U32 R13, RZ, RZ, R2 ;  /* 0x000000ffff0d7224 */ /* 0x000fe200078e0002 */
[----:B------:R-:W-:Y:S01]  /*25580*/  MOV R15, 0xffffffff ;  /* 0xffffffff000f7802 */ /* 0x000fe20000000f00 */
[----:B-1----:R-:W-:-:S07]  /*25590*/  IMAD.MOV.U32 R11, RZ, RZ, 0x1f ;  /* 0x0000001fff0b7424 */ /* 0x002fce00078e00ff */
[----:B0-23--:R-:W-:Y:S05]  /*255a0*/  WARPSYNC.COLLECTIVE R15, `(.L_x_5769) ;  /* 0x000000000f087348 */ /* 0x00dfea0003c00000 */
[----:B------:R1:W4:Y:S02]  /*255b0*/  SHFL.IDX P6, R14, R13, R12, R11 ;  /* 0x0000000c0d0e7389 */ /* 0x00032400000c000b */
[----:B01234-:R-:W-:Y:S01]  /*255c0*/  ENDCOLLECTIVE ;  /* 0x000000000000791b */ /* 0x01ffe20003800000 */
.L_x_5769:
[----:B------:R-:W-:Y:S05]  /*255d0*/  BSYNC B0 ;  /* 0x0000000000007941 */ /* 0x000fea0003800000 */
.L_x_5768:
[----:B------:R-:W-:Y:S01]  /*255e0*/  IMAD.MOV.U32 R7, RZ, RZ, R14 ;  /* 0x000000ffff077224 */ /* 0x000fe200078e000e */
[----:B------:R-:W-:Y:S06]  /*255f0*/  BRA `(.L_x_5650) ;  /* 0xffffffd400d87947 */ /* 0x000fec000383ffff */
.L_x_5654:
[----:B-1----:R1:W2:Y:S02]  /*25600*/  SYNCS.PHASECHK.TRANS64.TRYWAIT P0, [R0+URZ+0x38820], R3 ;  /* 0x03882003000075a7 */ /* 0x0022a4000800017f */
[----:B--2---:R-:W-:Y:S05]  /*25610*/  @!P0 NANOSLEEP.SYNCS 0x989680 ;  /* 0x009896800000895d */ /* 0x004fea0003900000 */
[----:B------:R-:W2:Y:S02]  /*25620*/  @!P0 SYNCS.PHASECHK.TRANS64 P0, [R0+URZ+0x38820], R3 ;  /* 0x03882003000085a7 */ /* 0x000ea4000800007f */
[----:B--2---:R-:W-:Y:S05]  /*25630*/  @!P0 BRA `(.L_x_5654) ;  /* 0xfffffffc00f08947 */ /* 0x004fea000383ffff */
[----:B------:R-:W-:Y:S05]  /*25640*/  BRA `(.L_x_5770) ;  /* 0xffffffdc00507947 */ /* 0x000fea000383ffff */
.L_x_5655:
[----:B---3--:R-:W2:Y:S01]  /*25650*/  S2R R2, SR_TID.X ;  /* 0x0000000000027919 */ /* 0x008ea20000002100 */
        /* <DEDUP_REMOVED lines=10> */
.L_x_5772:
[----:B------:R-:W-:Y:S05]  /*25700*/  BSYNC B0 ;  /* 0x0000000000007941 */ /* 0x000fea0003800000 */
.L_x_5771:
[----:B------:R-:W-:Y:S05]  /*25710*/  BRA `(.L_x_5773) ;  /* 0xffffffdc00347947 */ /* 0x000fea000383ffff */
.L_x_5656:
[----:B------:R-:W-:Y:S01]  /*25720*/  BSSY B0, `(.L_x_5774) ;  /* 0x0000006000007945 */ /* 0x000fe20003800000 */
[----:B------:R-:W-:-:S07]  /*25730*/  IMAD.MOV.U32 R15, RZ, RZ, -0x1 ;  /* 0xffffffffff0f7424 */ /* 0x000fce00078e00ff */
[----:B012---:R-:W-:Y:S05]  /*25740*/  WARPSYNC.COLLECTIVE R15, `(.L_x_5775) ;  /* 0x000000000f0c7348 */ /* 0x007fea0003c00000 */
[----:B------:R-:W-:Y:S02]  /*25750*/  ELECT P6, UR62, PT ;  /* 0x00000000003e782f */ /* 0x000fe400038c0000 */
[----:B------:R-:W-:Y:S01]  /*25760*/  MOV R14, UR62 ;  /* 0x0000003e000e7c02 */ /* 0x000fe20008000f00 */
[----:B012---:R-:W-:Y:S10]  /*25770*/  ENDCOLLECTIVE ;  /* 0x000000000000791b */ /* 0x007ff40003800000 */
.L_x_5775:
[----:B------:R-:W-:Y:S05]  /*25780*/  BSYNC B0 ;  /* 0x0000000000007941 */ /* 0x000fea0003800000 */
.L_x_5774:
[----:B------:R-:W-:Y:S05]  /*25790*/  BRA `(.L_x_5776) ;  /* 0xffffffdc00287947 */ /* 0x000fea000383ffff */
.L_x_5658:
[----:B-1----:R1:W2:Y:S02]  /*257a0*/  SYNCS.PHASECHK.TRANS64.TRYWAIT P0, [R6+URZ], R5 ;  /* 0x00000005060075a7 */ /* 0x0022a4000800017f */
[----:B--2---:R-:W-:Y:S05]  /*257b0*/  @!P0 NANOSLEEP.SYNCS 0x989680 ;  /* 0x009896800000895d */ /* 0x004fea0003900000 */
[----:B------:R-:W2:Y:S02]  /*257c0*/  @!P0 SYNCS.PHASECHK.TRANS64 P0, [R6+URZ], R5 ;  /* 0x00000005060085a7 */ /* 0x000ea4000800007f */
[----:B--2---:R-:W-:Y:S05]  /*257d0*/  @!P0 BRA `(.L_x_5658) ;  /* 0xfffffffc00f08947 */ /* 0x004fea000383ffff */
[----:B------:R-:W-:Y:S05]  /*257e0*/  BRA `(.L_x_5777) ;  /* 0xffffffdc006c7947 */ /* 0x000fea000383ffff */
.L_x_5659:
[----:B--2---:R2:W3:Y:S02]  /*257f0*/  SYNCS.PHASECHK.TRANS64.TRYWAIT P0, [R7+URZ], R2 ;  /* 0x00000002070075a7 */ /* 0x0044e4000800017f */
[----:B---3--:R-:W-:Y:S05]  /*25800*/  @!P0 NANOSLEEP.SYNCS 0x989680 ;  /* 0x009896800000895d */ /* 0x008fea0003900000 */
[----:B------:R-:W3:Y:S02]  /*25810*/  @!P0 SYNCS.PHASECHK.TRANS64 P0, [R7+URZ], R2 ;  /* 0x00000002070085a7 */ /* 0x000ee4000800007f */
[----:B---3--:R-:W-:Y:S05]  /*25820*/  @!P0 BRA `(.L_x_5659) ;  /* 0xfffffffc00f08947 */ /* 0x008fea000383ffff */
[----:B------:R-:W-:Y:S05]  /*25830*/  BRA `(.L_x_5778) ;  /* 0xffffffdc00607947 */ /* 0x000fea000383ffff */
.L_x_5661:
[----:B---3--:R3:W4:Y:S02]  /*25840*/  SYNCS.PHASECHK.TRANS64.TRYWAIT P0, [R4+URZ], R5 ;  /* 0x00000005040075a7 */ /* 0x008724000800017f */
[----:B----4-:R-:W-:Y:S05]  /*25850*/  @!P0 NANOSLEEP.SYNCS 0x989680 ;  /* 0x009896800000895d */ /* 0x010fea0003900000 */
[----:B------:R-:W4:Y:S02]  /*25860*/  @!P0 SYNCS.PHASECHK.TRANS64 P0, [R4+URZ], R5 ;  /* 0x00000005040085a7 */ /* 0x000f24000800007f */
[----:B----4-:R-:W-:Y:S05]  /*25870*/  @!P0 BRA `(.L_x_5661) ;  /* 0xfffffffc00f08947 */ /* 0x010fea000383ffff */
[----:B------:R-:W-:Y:S05]  /*25880*/  BRA `(.L_x_5779) ;  /* 0xffffffdc00687947 */ /* 0x000fea000383ffff */
.L_x_5780:
        /* <DEDUP_REMOVED lines=15> */
.L_x_11952:


//--------------------- .text._ZN7cutlass13device_kernelIN5flash11enable_sm90INS1_16FlashAttnFwdSm90INS1_25CollectiveMainloopFwdSm90ILi2EN4cute5tupleIJNS5_1CILi1EEES8_S8_EEENS6_IJNS7_ILi64EEESA_SA_EEELi512ENS_6half_tEfNS_4arch4Sm90ELb1ELb0ELb1ELb0ELb0ELb0ELb0ELb0ELb0ELb0ELb0ELb0EEENS1_21CollectiveEpilogueFwdINS6_IJSA_NS7_ILi512EEESA_EEES9_SC_SE_Li256ELb0ELb0ELb0ELb0EEENS1_30DynamicPersistentTileSchedulerILi256ELi32ELb0ELb0ELb1EEEEEEEEEvNT_6ParamsE --------------------------
	.section	.text._ZN7cutlass13device_kernelIN5flash11enable_sm90INS1_16FlashAttnFwdSm90INS1_25CollectiveMainloopFwdSm90ILi2EN4cute5tupleIJNS5_1CILi1EEES8_S8_EEENS6_IJNS7_ILi64EEESA_SA_EEELi512ENS_6half_tEfNS_4arch4Sm90ELb1ELb0ELb1ELb0ELb0ELb0ELb0ELb0ELb0ELb0ELb0ELb0EEENS1_21CollectiveEpilogueFwdINS6_IJSA_NS7_ILi512EEESA_EEES9_SC_SE_Li256ELb0ELb0ELb0ELb0EEENS1_30DynamicPersistentTileSchedulerILi256ELi32ELb0ELb0ELb1EEEEEEEEEvNT_6ParamsE,"ax",@progbits
	.align	128
.text._ZN7cutlass13device_kernelIN5flash11enable_sm90INS1_16FlashAttnFwdSm90INS1_25CollectiveMainloopFwdSm90ILi2EN4cute5tupleIJNS5_1CILi1EEES8_S8_EEENS6_IJNS7_ILi64EEESA_SA_EEELi512ENS_6half_tEfNS_4arch4Sm90ELb1ELb0ELb1ELb0ELb0ELb0ELb0ELb0ELb0ELb0ELb0ELb0EEENS1_21CollectiveEpilogueFwdINS6_IJSA_NS7_ILi512EEESA_EEES9_SC_SE_Li256ELb0ELb0ELb0ELb0EEENS1_30DynamicPersistentTileSchedulerILi256ELi32ELb0ELb0ELb1EEEEEEEEEvNT_6ParamsE:
        .type           _ZN7cutlass13device_kernelIN5flash11enable_sm90INS1_16FlashAttnFwdSm90INS1_25CollectiveMainloopFwdSm90ILi2EN4cute5tupleIJNS5_1CILi1EEES8_S8_EEENS6_IJNS7_ILi64EEESA_SA_EEELi512ENS_6half_tEfNS_4arch4Sm90ELb1ELb0ELb1ELb0ELb0ELb0ELb0ELb0ELb0ELb0ELb0ELb0EEENS1_21CollectiveEpilogueFwdINS6_IJSA_NS7_ILi512EEESA_EEES9_SC_SE_Li256ELb0ELb0ELb0ELb0EEENS1_30DynamicPersistentTileSchedulerILi256ELi32ELb0ELb0ELb1EEEEEEEEEvNT_6ParamsE,@function
        .size           _ZN7cutlass13device_kernelIN5flash11enable_sm90INS1_16FlashAttnFwdSm90INS1_25CollectiveMainloopFwdSm90ILi2EN4cute5tupleIJNS5_1CILi1EEES8_S8_EEENS6_IJNS7_ILi64EEESA_SA_EEELi512ENS_6half_tEfNS_4arch4Sm90ELb1ELb0ELb1ELb0ELb0ELb0ELb0ELb0ELb0ELb0ELb0ELb0EEENS1_21CollectiveEpilogueFwdINS6_IJSA_NS7_ILi512EEESA_EEES9_SC_SE_Li256ELb0ELb0ELb0ELb0EEENS1_30DynamicPersistentTileSchedulerILi256ELi32ELb0ELb0ELb1EEEEEEEEEvNT_6ParamsE,(.L_x_11953 - _ZN7cutlass13device_kernelIN5flash11enable_sm90INS1_16FlashAttnFwdSm90INS1_25CollectiveMainloopFwdSm90ILi2EN4cute5tupleIJNS5_1CILi1EEES8_S8_EEENS6_IJNS7_ILi64EEESA_SA_EEELi512ENS_6half_tEfNS_4arch4Sm90ELb1ELb0ELb1ELb0ELb0ELb0ELb0ELb0ELb0ELb0ELb0ELb0EEENS1_21CollectiveEpilogueFwdINS6_IJSA_NS7_ILi512EEESA_EEES9_SC_SE_Li256ELb0ELb0ELb0ELb0EEENS1_30DynamicPersistentTileSchedulerILi256ELi32ELb0ELb0ELb1EEEEEEEEEvNT_6ParamsE)
        .other          _ZN7cutlass13device_kernelIN5flash11enable_sm90INS1_16FlashAttnFwdSm90INS1_25CollectiveMainloopFwdSm90ILi2EN4cute5tupleIJNS5_1CILi1EEES8_S8_EEENS6_IJNS7_ILi64EEESA_SA_EEELi512ENS_6half_tEfNS_4arch4Sm90ELb1ELb0ELb1ELb0ELb0ELb0ELb0ELb0ELb0ELb0ELb0ELb0EEENS1_21CollectiveEpilogueFwdINS6_IJSA_NS7_ILi512EEESA_EEES9_SC_SE_Li256ELb0ELb0ELb0ELb0EEENS1_30DynamicPersistentTileSchedulerILi256ELi32ELb0ELb0ELb1EEEEEEEEEvNT_6ParamsE,@"STO_CUDA_ENTRY STV_DEFAULT"
_ZN7cutlass13device_kernelIN5flash11enable_sm90INS1_16FlashAttnFwdSm90INS1_25CollectiveMainloopFwdSm90ILi2EN4cute5tupleIJNS5_1CILi1EEES8_S8_EEENS6_IJNS7_ILi64EEESA_SA_EEELi512ENS_6half_tEfNS_4arch4Sm90ELb1ELb0ELb1ELb0ELb0ELb0ELb0ELb0ELb0ELb0ELb0ELb0EEENS1_21CollectiveEpilogueFwdINS6_IJSA_NS7_ILi512EEESA_EEES9_SC_SE_Li256ELb0ELb0ELb0ELb0EEENS1_30DynamicPersistentTileSchedulerILi256ELi32ELb0ELb0ELb1EEEEEEEEEvNT_6ParamsE:
        /* <DEDUP_REMOVED lines=23> */
.L_x_5782:
[----:B------:R-:W-:Y:S05]  /*0170*/  BSYNC B0 ;  /* 0x0000000000007941 */ /* 0x000fea0003800000 */
.L_x_5781:
        /* <DEDUP_REMOVED lines=33> */
.L_x_5783:
        /* <DEDUP_REMOVED lines=22> */
.L_x_5784:
        /* <DEDUP_REMOVED lines=18> */
.L_x_5785:
        /* <DEDUP_REMOVED lines=22> */
.L_x_5786:
        /* <DEDUP_REMOVED lines=22> */
.L_x_5787:
[----:B------:R-:W-:Y:S01]  /*08d0*/  PLOP3.LUT P0, PT, PT, PT, UP0, 0x80, 0x0 ;  /* 0x000000000000781c */ /* 0x000fe20003f0f008 */
[----:B------:R-:W-:Y:S01]  /*08e0*/  UMOV UR36, 0x1 ;  /* 0x0000000100247882 */ /* 0x000fe20000000000 */
[----:B------:R-:W-:Y:S01]  /*08f0*/  NOP ;  /* 0x0000000000007918 */ /* 0x000fe20000000000 */
[----:B------:R-:W-:Y:S01]  /*0900*/  USEL UR36, UR36, 0x2, !UP0 ;  /* 0x0000000224247887 */ /* 0x000fe2000c000000 */
[----:B------:R-:W-:Y:S01]  /*0910*/  ULDC.64 UR50, c[0x0][0x208] ;  /* 0x0000820000327ab9 */ /* 0x000fe20000000a00 */
[----:B-123--:R-:W-:Y:S08]  /*0920*/  BAR.SYNC.DEFER_BLOCKING 0x0 ;  /* 0x0000000000007b1d */ /* 0x00eff00000010000 */
[----:B------:R-:W-:Y:S05]  /*0930*/  @!P0 BRA `(.L_x_5788) ;  /* 0x000000a400f88947 */ /* 0x000fea0003800000 */
.L_x_5789:
[----:B------:R-:W-:-:S08]  /*0940*/  NOP ;  /* 0x0000000000007918 */ /* 0x000fd00000000000 */
[----:B------:R-:W1:Y:S02]  /*0950*/  USETMAXREG.TRY_ALLOC.CTAPOOL UP0, 0xf0 ;  /* 0x000000f0000079c8 */ /* 0x000e640008000600 */
[----:B-1----:R-:W-:-:S13]  /*0960*/  PLOP3.LUT P0, PT, PT, PT, UP0, 0x80, 0x0 ;  /* 0x000000000000781c */ /* 0x002fda0003f0f008 */
[----:B------:R-:W-:Y:S05]  /*0970*/  @!P0 BRA `(.L_x_5789) ;  /* 0xfffffffc00f08947 */ /* 0x000fea000383ffff */
[----:B------:R-:W1:Y:S01]  /*0980*/  S2R R2, SR_TID.X ;  /* 0x0000000000027919 */ /* 0x000e620000002100 */
[----:B------:R-:W2:Y:S08]  /*0990*/  S2UR UR4, SR_CTAID.X ;  /* 0x00000000000479c3 */ /* 0x000eb00000002500 */
[----:B------:R-:W-:Y:S06]  /*09a0*/  BAR.ARV 0x4, 0x120 ;  /* 0x0104800000007b1d */ /* 0x000fec0000002000 */
[----:B-1----:R-:W-:-:S04]  /*09b0*/  LOP3.LUT R0, R2, 0xffffff80, RZ, 0xc0, !PT ;  /* 0xffffff8002007812 */ /* 0x002fc800078ec0ff */
[----:B------:R-:W-:Y:S02]  /*09c0*/  ISETP.NE.AND P0, PT, R0, 0x80, PT ;  /* 0x000000800000780c */ /* 0x000fe40003f05270 */
[----:B------:R-:W2:Y:S11]  /*09d0*/  LDC R0, c[0x0][0xda8] ;  /* 0x00036a00ff007b82 */ /* 0x000eb60000000800 */
[----:B------:R-:W-:Y:S06]  /*09e0*/  @!P0 BAR.ARV 0x8, 0xa0 ;  /* 0x0202800000008b1d */ /* 0x000fec0000002000 */
[----:B------:R-:W-:-:S13]  /*09f0*/  ISETP.GE.U32.AND P0, PT, R2, 0x100, PT ;  /* 0x000001000200780c */ /* 0x000fda0003f06070 */
[----:B------:R-:W-:Y:S06]  /*0a00*/  @P0 BAR.ARV 0xf, 0x100 ;  /* 0x03c4000000000b1d */ /* 0x000fec0000002000 */
[----:B--2---:R-:W-:-:S13]  /*0a10*/  ISETP.LE.AND P0, PT, R0, UR4, PT ;  /* 0x0000000400007c0c */ /* 0x004fda000bf03270 */
        /* <DEDUP_REMOVED lines=13> */
[----:B------:R-:W-:Y:S02]  /*0af0*/  LOP3.LUT R6, R4, 0xfffffff0, RZ, 0xc0, !PT ;  /* 0xfffffff004067812 */ /* 0x000fe400078ec0ff */
[----:B------:R-:W-:Y:S02]  /*0b00*/  LEA.HI R3, R0, R191, RZ, 0x7 ;  /* 0x000000bf00037211 */ /* 0x000fe400078f38ff */
[--C-:B------:R-:W-:Y:S02]  /*0b10*/  SHF.R.S32.HI R189, RZ, 0x5, R2.reuse ;  /* 0x00000005ffbd7819 */ /* 0x100fe40000011402 */
[----:B------:R-:W-:Y:S02]  /*0b20*/  SHF.R.S32.HI R8, RZ, 0x1f, R2 ;  /* 0x0000001fff087819 */ /* 0x000fe40000011402 */
[----:B------:R-:W-:Y:S02]  /*0b30*/  IADD3 R9, R191, -R6, RZ ;  /* 0x80000006bf097210 */ /* 0x000fe40007ffe0ff */
[----:B------:R-:W-:-:S02]  /*0b40*/  LOP3.LUT R2, R3, 0xffffff80, RZ, 0xc0, !PT ;  /* 0xffffff8003027812 */ /* 0x000fc400078ec0ff */
[----:B------:R-:W-:Y:S01]  /*0b50*/  LEA.HI R8, R8, R189, RZ, 0x2 ;  /* 0x000000bd08087211 */ /* 0x000fe200078f10ff */
[----:B-1----:R-:W-:Y:S01]  /*0b60*/  ULEA UR48, UR5, UR48, 0x18 ;  /* 0x0000003005307291 */ /* 0x002fe2000f8ec03f */
[----:B------:R-:W-:Y:S02]  /*0b70*/  SHF.R.S32.HI R6, RZ, 0x1f, R9 ;  /* 0x0000001fff067819 */ /* 0x000fe40000011409 */
[----:B------:R-:W-:Y:S02]  /*0b80*/  SHF.R.S32.HI R11, RZ, 0x4, R4 ;  /* 0x00000004ff0b7819 */ /* 0x000fe40000011404 */
[----:B------:R-:W-:Y:S02]  /*0b90*/  IADD3 R2, R191, -R2, RZ ;  /* 0x80000002bf027210 */ /* 0x000fe40007ffe0ff */
[----:B------:R-:W-:Y:S02]  /*0ba0*/  LOP3.LUT R10, R8, 0x3ffffc, RZ, 0xc0, !PT ;  /* 0x003ffffc080a7812 */ /* 0x000fe400078ec0ff */
[----:B------:R-:W-:-:S02]  /*0bb0*/  LEA.HI R8, R6, R9, RZ, 0x3 ;  /* 0x0000000906087211 */ /* 0x000fc400078f18ff */
[----:B------:R-:W-:Y:S02]  /*0bc0*/  LEA.HI R4, R4, R11, RZ, 0x1 ;  /* 0x0000000b04047211 */ /* 0x000fe400078f08ff */
[----:B------:R-:W-:Y:S02]  /*0bd0*/  SHF.R.S32.HI R5, RZ, 0x1f, R2 ;  /* 0x0000001fff057819 */ /* 0x000fe40000011402 */
[----:B------:R-:W-:Y:S02]  /*0be0*/  IADD3 R13, R189, -R10, RZ ;  /* 0x8000000abd0d7210 */ /* 0x000fe40007ffe0ff */
[----:B------:R-:W-:Y:S02]  /*0bf0*/  LOP3.LUT R10, R8, 0xfffffff8, RZ, 0xc0, !PT ;  /* 0xfffffff8080a7812 */ /* 0x000fe400078ec0ff */
[----:B------:R-:W-:Y:S02]  /*0c00*/  SHF.R.S32.HI R188, RZ, 0x7, R3 ;  /* 0x00000007ffbc7819 */ /* 0x000fe40000011403 */
[----:B------:R-:W-:Y:S01]  /*0c10*/  LOP3.LUT R12, R4, 0x1ffffffe, RZ, 0xc0, !PT ;  /* 0x1ffffffe040c7812 */ /* 0x000fe200078ec0ff */
[----:B------:R-:W-:Y:S01]  /*0c20*/  IMAD.IADD R10, R9, 0x1, -R10 ;  /* 0x00000001090a7824 */ /* 0x000fe200078e0a0a */
[----:B------:R-:W-:Y:S01]  /*0c30*/  LEA.HI R4, R5, R2, RZ, 0x2 ;  /* 0x0000000205047211 */ /* 0x000fe200078f10ff */
[----:B------:R-:W-:Y:S01]  /*0c40*/  IMAD R14, R188, 0x100, R9 ;  /* 0x00000100bc0e7824 */ /* 0x000fe200078e0209 */
[----:B------:R-:W-:-:S02]  /*0c50*/  IADD3 R12, R11, -R12, RZ ;  /* 0x8000000c0b0c7210 */ /* 0x000fc40007ffe0ff */
[----:B------:R-:W-:Y:S02]  /*0c60*/  LOP3.LUT R9, R4, 0x7ffffffc, RZ, 0xc0, !PT ;  /* 0x7ffffffc04097812 */ /* 0x000fe400078ec0ff */
[--C-:B------:R-:W-:Y:S02]  /*0c70*/  SHF.R.S32.HI R6, RZ, 0x2, R4.reuse ;  /* 0x00000002ff067819 */ /* 0x100fe40000011404 */
[----:B------:R-:W-:Y:S02]  /*0c80*/  SHF.R.S32.HI R7, RZ, 0x1f, R4 ;  /* 0x0000001fff077819 */ /* 0x000fe40000011404 */
[----:B------:R-:W-:Y:S02]  /*0c90*/  SHF.L.U32 R4, R10, 0x6, RZ ;  /* 0x000000060a047819 */ /* 0x000fe400000006ff */
[----:B------:R-:W-:Y:S01]  /*0ca0*/  IADD3 R16, R2, -R9, RZ ;  /* 0x8000000902107210 */ /* 0x000fe20007ffe0ff */
[----:B------:R-:W-:Y:S01]  /*0cb0*/  IMAD.SHL.U32 R9, R12, 0x8, RZ ;  /* 0x000000080c097824 */ /* 0x000fe200078e00ff */
[----:B------:R-:W-:-:S02]  /*0cc0*/  LEA R14, R13, R14, 0x4 ;  /* 0x0000000e0d0e7211 */ /* 0x000fc400078e20ff */
[----:B------:R-:W-:Y:S02]  /*0cd0*/  SHF.L.U32 R8, R8, 0x6, RZ ;  /* 0x0000000608087819 */ /* 0x000fe400000006ff */
[----:B------:R-:W-:Y:S02]  /*0ce0*/  LOP3.LUT R4, R4, 0x1c0, RZ, 0xc0, !PT ;  /* 0x000001c004047812 */ /* 0x000fe400078ec0ff */
[----:B------:R-:W-:Y:S02]  /*0cf0*/  LEA R190, R14, R9, 0x6 ;  /* 0x000000090ebe7211 */ /* 0x000fe400078e30ff */
[----:B------:R-:W-:Y:S02]  /*0d00*/  LOP3.LUT R8, R8, 0x7ffffe00, RZ, 0xc0, !PT ;  /* 0x7ffffe0008087812 */ /* 0x000fe400078ec0ff */
[----:B------:R-:W-:Y:S02]  /*0d10*/  LOP3.LUT R9, R4, 0x8, R9, 0xf8, !PT ;  /* 0x0000000804097812 */ /* 0x000fe400078ef809 */
[----:B------:R-:W-:Y:S01]  /*0d20*/  SHF.R.U32.HI R4, RZ, 0x3, R4 ;  /* 0x00000003ff047819 */ /* 0x000fe20000011604 */
[----:B------:R-:W-:Y:S01]  /*0d30*/  IMAD R8, R189, 0x400, R8 ;  /* 0x00000400bd087824 */ /* 0x000fe200078e0208 */
[----:B------:R-:W-:-:S02]  /*0d40*/  R2P PR, R10, 0x6 ;  /* 0x000000060a007804 */ /* 0x000fc40000000000 */
[----:B------:R-:W-:Y:S02]  /*0d50*/  LOP3.LUT R9, R9, R4, RZ, 0x3c, !PT ;  /* 0x0000000409097212 */ /* 0x000fe400078e3cff */
[----:B------:R-:W-:Y:S02]  /*0d60*/  LEA.HI R7, R7, R6, RZ, 0x3 ;  /* 0x0000000607077211 */ /* 0x000fe400078f18ff */
[----:B------:R-:W-:Y:S02]  /*0d70*/  IADD3 R8, R8, R9, RZ ;  /* 0x0000000908087210 */ /* 0x000fe40007ffe0ff */
[----:B------:R-:W-:Y:S02]  /*0d80*/  LEA.HI R0, R0, R191, RZ, 0x3 ;  /* 0x000000bf00007211 */ /* 0x000fe400078f18ff */
[----:B------:R-:W-:Y:S02]  /*0d90*/  LEA R18, R8, UR48, 0x1 ;  /* 0x0000003008127c11 */ /* 0x000fe4000f8e08ff */
[----:B------:R-:W-:-:S02]  /*0da0*/  LEA.HI R3, R3, R188, RZ, 0x1 ;  /* 0x000000bc03037211 */ /* 0x000fc400078f08ff */
[----:B------:R-:W-:Y:S01]  /*0db0*/  LOP3.LUT R7, R7, 0xfffffff8, RZ, 0xc0, !PT ;  /* 0xfffffff807077812 */ /* 0x000fe200078ec0ff */
[----:B------:R-:W-:Y:S01]  /*0dc0*/  VIADD R23, R18, 0x26800 ;  /* 0x0002680012177836 */ /* 0x000fe20000000000 */
[----:B------:R-:W-:Y:S02]  /*0dd0*/  LEA.HI R5, R5, R2, RZ, 0x5 ;  /* 0x0000000205057211 */ /* 0x000fe400078f28ff */
[----:B------:R-:W-:Y:S02]  /*0de0*/  LOP3.LUT R4, R0, 0x1ffffff8, RZ, 0xc0, !PT ;  /* 0x1ffffff800047812 */ /* 0x000fe400078ec0ff */
[----:B------:R-:W-:Y:S02]  /*0df0*/  LOP3.LUT R3, R3, 0xfffffe, RZ, 0xc0, !PT ;  /* 0x00fffffe03037812 */ /* 0x000fe400078ec0ff */
[----:B------:R-:W-:Y:S01]  /*0e00*/  IADD3 R19, R18, 0x26840, RZ ;  /* 0x0002684012137810 */ /* 0x000fe20007ffe0ff */
[----:B------:R-:W-:Y:S01]  /*0e10*/  @P2 VIADD R19, R23, 0xffffffc0 ;  /* 0xffffffc017132836 */ /* 0x000fe20000000000 */
[----:B------:R-:W-:-:S02]  /*0e20*/  SEL R22, R22, 0xffffffe0, !P1 ;  /* 0xffffffe016167807 */ /* 0x000fc40004800000 */
[----:B------:R-:W-:Y:S02]  /*0e30*/  IADD3 R7, R6, -R7, RZ ;  /* 0x8000000706077210 */ /* 0x000fe40007ffe0ff */
[----:B------:R-:W-:Y:S02]  /*0e40*/  SHF.R.S32.HI R2, RZ, 0x5, R5 ;  /* 0x00000005ff027819 */ /* 0x000fe40000011405 */
[----:B------:R-:W-:Y:S02]  /*0e50*/  IADD3 R4, R191, -R4, RZ ;  /* 0x80000004bf047210 */ /* 0x000fe40007ffe0ff */
[----:B------:R-:W-:Y:S02]  /*0e60*/  IADD3 R3, R188, -R3, RZ ;  /* 0x80000003bc037210 */ /* 0x000fe40007ffe0ff */
[----:B------:R-:W-:Y:S01]  /*0e70*/  IADD3 R23, R23, R22, RZ ;  /* 0x0000001617177210 */ /* 0x000fe20007ffe0ff */
[----:B------:R-:W-:Y:S01]  /*0e80*/  IMAD.IADD R22, R22, 0x1, R19 ;  /* 0x0000000116167824 */ /* 0x000fe200078e0213 */
[----:B------:R-:W-:-:S02]  /*0e90*/  LEA R2, R2, R7, 0x4 ;  /* 0x0000000702027211 */ /* 0x000fc400078e20ff */
[----:B------:R-:W-:Y:S02]  /*0ea0*/  SHF.R.S32.HI R186, RZ, 0x3, R0 ;  /* 0x00000003ffba7819 */ /* 0x000fe40000011400 */
[----:B------:R-:W-:Y:S02]  /*0eb0*/  SHF.L.U32 R184, R4, 0x3, RZ ;  /* 0x0000000304b87819 */ /* 0x000fe400000006ff */
[----:B------:R-:W-:Y:S02]  /*0ec0*/  SHF.L.U32 R17, R3, 0x8, RZ ;  /* 0x0000000803117819 */ /* 0x000fe400000006ff */
[----:B------:R-:W-:-:S07]  /*0ed0*/  SHF.L.U32 R16, R16, 0x1, RZ ;  /* 0x0000000110107819 */ /* 0x000fce00000006ff */
.L_x_5842:
        /* <DEDUP_REMOVED lines=20> */
.L_x_5790:
[----:B------:R-:W-:Y:S01]  /*1020*/  ULDC UR6, c[0x0][0xdc4] ;  /* 0x0003710000067ab9 */ /* 0x000fe20000000800 */
[----:B------:R-:W-:Y:S01]  /*1030*/  UMOV UR40, UR7 ;  /* 0x0000000700287c82 */ /* 0x000fe20008000000 */
[----:B------:R-:W-:-:S11]  /*1040*/  UISETP.NE.AND UP0, UPT, UR6, 0x1, UPT ;  /* 0x000000010600788c */ /* 0x000fd6000bf05270 */
[----:B------:R-:W-:Y:S02]  /*1050*/  @UP0 ULDC.64 UR10, c[0x0][0xdc8] ;  /* 0x00037200000a0ab9 */ /* 0x000fe40000000a00 */
[----:B------:R-:W-:-:S04]  /*1060*/  UIMAD.WIDE.U32 UR4, UR7, UR10, URZ ;  /* 0x0000000a070472a5 */ /* 0x000fc8000f8e003f */
[----:B------:R-:W-:-:S04]  /*1070*/  @UP0 USHF.R.U32.HI UR40, URZ, UR11, UR5 ;  /* 0x0000000b3f280299 */ /* 0x000fc80008011605 */
[----:B------:R-:W-:-:S12]  /*1080*/  UIMAD UR4, UR40, UR6, URZ ;  /* 0x00000006280472a4 */ /* 0x000fd8000f8e023f */
.L_x_5791:
[----:B------:R-:W-:Y:S01]  /*1090*/  ULOP3.LUT UR5, URZ, UR40, URZ, 0x33, !UPT ;  /* 0x000000283f057292 */ /* 0x000fe2000f8e333f */
[----:B------:R-:W-:Y:S01]  /*10a0*/  CS2R R154, SRZ ;  /* 0x00000000009a7805 */ /* 0x000fe2000001ff00 */
[----:B------:R-:W-:Y:S01]  /*10b0*/  ULDC.64 UR10, c[0x0][0x3f8] ;  /* 0x0000fe00000a7ab9 */ /* 0x000fe20000000a00 */
[----:B------:R-:W-:Y:S01]  /*10c0*/  ULDC UR6, c[0x0][0xdac] ;  /* 0x00036b0000067ab9 */ /* 0x000fe20000000800 */
[----:B------:R-:W-:Y:S01]  /*10d0*/  UISETP.NE.U32.AND UP0, UPT, UR10, URZ, UPT ;  /* 0x0000003f0a00728c */ /* 0x000fe2000bf05070 */
[----:B------:R-:W-:Y:S01]  /*10e0*/  CS2R R156, SRZ ;  /* 0x00000000009c7805 */ /* 0x000fe2000001ff00 */
[----:B------:R-:W-:Y:S01]  /*10f0*/  UIADD3 UR5, UR5, UR6, URZ ;  /* 0x0000000605057290 */ /* 0x000fe2000fffe03f */
[----:B------:R-:W-:Y:S01]  /*1100*/  CS2R R150, SRZ ;  /* 0x0000000000967805 */ /* 0x000fe2000001ff00 */
[----:B------:R-:W-:Y:S01]  /*1110*/  UISETP.NE.AND.EX UP0, UPT, UR11, URZ, UPT, UP0 ;  /* 0x0000003f0b00728c */ /* 0x000fe2000bf05300 */
[----:B------:R-:W-:Y:S01]  /*1120*/  CS2R R148, SRZ ;  /* 0x0000000000947805 */ /* 0x000fe2000001ff00 */
[----:B------:R-:W-:Y:S01]  /*1130*/  USHF.L.U32 UR42, UR5, 0x6, URZ ;  /* 0x00000006052a7899 */ /* 0x000fe2000800063f */
[----:B------:R-:W-:Y:S01]  /*1140*/  CS2R R146, SRZ ;  /* 0x0000000000927805 */ /* 0x000fe2000001ff00 */
[----:B------:R-:W-:Y:S01]  /*1150*/  UIADD3 UR4, UR7, -UR4, URZ ;  /* 0x8000000407047290 */ /* 0x000fe2000fffe03f */
[----:B------:R-:W-:Y:S01]  /*1160*/  CS2R R144, SRZ ;  /* 0x0000000000907805 */ /* 0x000fe2000001ff00 */
[----:B------:R-:W-:Y:S01]  /*1170*/  ULDC UR43, c[0x0][0xdb8] ;  /* 0x00036e00002b7ab9 */ /* 0x000fe20000000800 */
[----:B------:R-:W-:Y:S01]  /*1180*/  ULDC UR49, c[0x0][0x404] ;  /* 0x0001010000317ab9 */ /* 0x000fe20000000800 */
[----:B------:R-:W-:Y:S01]  /*1190*/  ULDC UR7, c[0x0][0x288] ;  /* 0x0000a20000077ab9 */ /* 0x000fe20000000800 */
[----:B------:R-:W-:Y:S01]  /*11a0*/  UISETP.NE.AND UP1, UPT, UR43, 0x1, UPT ;  /* 0x000000012b00788c */ /* 0x000fe2000bf25270 */
        /* <DEDUP_REMOVED lines=13> */
[----:B------:R-:W-:Y:S01]  /*1280*/  UISETP.NE.AND UP2, UPT, UR46, 0x1, UPT ;  /* 0x000000012e00788c */ /* 0x000fe2000bf45270 */
[----:B------:R-:W-:Y:S01]  /*1290*/  CS2R R130, SRZ ;  /* 0x0000000000827805 */ /* 0x000fe2000001ff00 */
[----:B------:R-:W-:Y:S01]  /*12a0*/  USHF.R.S32.HI UR7, URZ, 0x1f, UR6 ;  /* 0x0000001f3f077899 */ /* 0x000fe20008011406 */
[----:B------:R-:W-:Y:S01]  /*12b0*/  CS2R R128, SRZ ;  /* 0x0000000000807805 */ /* 0x000fe2000001ff00 */
[----:B------:R-:W-:Y:S01]  /*12c0*/  USHF.R.S32.HI UR9, URZ, 0x1f, UR8 ;  /* 0x0000001f3f097899 */ /* 0x000fe20008011408 */
[----:B------:R-:W-:Y:S01]  /*12d0*/  CS2R R126, SRZ ;  /* 0x00000000007e7805 */ /* 0x000fe2000001ff00 */
[----:B------:R-:W-:Y:S01]  /*12e0*/  @UP1 ULDC UR4, c[0x0][0xdbc] ;  /* 0x00036f0000041ab9 */ /* 0x000fe20000000800 */
[----:B------:R-:W-:Y:S01]  /*12f0*/  ULEA.HI UR7, UR7, UR6, URZ, 0x6 ;  /* 0x0000000607077291 */ /* 0x000fe2000f8f303f */
[----:B------:R-:W-:Y:S01]  /*1300*/  PLOP3.LUT P0, PT, PT, PT, UP2, 0x80, 0x0 ;  /* 0x000000000000781c */ /* 0x000fe20003f0f028 */
[----:B------:R-:W-:Y:S01]  /*1310*/  UIMAD.WIDE.U32 UR4, UR10, UR4, URZ ;  /* 0x000000040a0472a5 */ /* 0x000fe2000f8e003f */
[----:B------:R-:W-:Y:S01]  /*1320*/  CS2R R124, SRZ ;  /* 0x00000000007c7805 */ /* 0x000fe2000001ff00 */
[----:B------:R-:W-:Y:S01]  /*1330*/  ULEA.HI UR9, UR9, UR8, URZ, 0x6 ;  /* 0x0000000809097291 */ /* 0x000fe2000f8f303f */
[----:B------:R-:W-:Y:S01]  /*1340*/  CS2R R122, SRZ ;  /* 0x00000000007a7805 */ /* 0x000fe2000001ff00 */
[----:B------:R-:W-:Y:S01]  /*1350*/  @UP1 ULDC UR11, c[0x0][0xdc0] ;  /* 0x00037000000b1ab9 */ /* 0x000fe20000000800 */
[----:B------:R-:W-:Y:S01]  /*1360*/  UMOV UR44, UR10 ;  /* 0x0000000a002c7c82 */ /* 0x000fe20008000000 */
[----:B------:R-:W-:Y:S01]  /*1370*/  @UP1 USHF.R.U32.HI UR44, URZ, UR11, UR5 ;  /* 0x0000000b3f2c1299 */ /* 0x000fe20008011605 */
[----:B------:R-:W-:Y:S01]  /*1380*/  CS2R R120, SRZ ;  /* 0x0000000000787805 */ /* 0x000fe2000001ff00 */
[----:B------:R-:W-:Y:S01]  /*1390*/  USHF.R.S32.HI UR7, URZ, 0x6, UR7 ;  /* 0x000000063f077899 */ /* 0x000fe20008011407 */
[----:B------:R-:W-:Y:S01]  /*13a0*/  CS2R R118, SRZ ;  /* 0x0000000000767805 */ /* 0x000fe2000001ff00 */
[----:B------:R-:W-:Y:S01]  /*13b0*/  USHF.R.S32.HI UR9, URZ, 0x6, UR9 ;  /* 0x000000063f097899 */ /* 0x000fe20008011409 */
[----:B------:R-:W-:Y:S01]  /*13c0*/  CS2R R116, SRZ ;  /* 0x0000000000747805 */ /* 0x000fe2000001ff00 */
[----:B------:R-:W-:Y:S01]  /*13d0*/  UIADD3 UR4, -UR44, URZ, URZ ;  /* 0x0000003f2c047290 */ /* 0x000fe2000fffe13f */
[----:B------:R-:W-:Y:S01]  /*13e0*/  CS2R R170, SRZ ;  /* 0x0000000000aa7805 */ /* 0x000fe2000001ff00 */
[----:B------:R-:W-:Y:S01]  /*13f0*/  UISETP.LT.AND UP0, UPT, UR7, UR9, UPT ;  /* 0x000000090700728c */ /* 0x000fe2000bf01270 */
[----:B------:R-:W-:Y:S01]  /*1400*/  CS2R R112, SRZ ;  /* 0x0000000000707805 */ /* 0x000fe2000001ff00 */
[----:B------:R-:W-:Y:S01]  /*1410*/  UIMAD UR43, UR43, UR4, UR10 ;  /* 0x000000042b2b72a4 */ /* 0x000fe2000f8e020a */
[----:B------:R-:W-:Y:S01]  /*1420*/  CS2R R168, SRZ ;  /* 0x0000000000a87805 */ /* 0x000fe2000001ff00 */
[----:B------:R-:W-:Y:S01]  /*1430*/  USEL UR45, UR7, UR9, UP0 ;  /* 0x00000009072d7287 */ /* 0x000fe20008000000 */
        /* <DEDUP_REMOVED lines=42> */
[----:B------:R-:W-:Y:S06]  /*16e0*/  @!P0 BRA `(.L_x_5792) ;  /* 0x00000018005c8947 */ /* 0x000fec0003800000 */
[----:B------:R-:W-:Y:S01]  /*16f0*/  UISETP.GE.AND UP0, UPT, UR45, 0x1, UPT ;  /* 0x000000012d00788c */ /* 0x000fe2000bf06270 */
[----:B------:R-:W-:-:S05]  /*1700*/  PLOP3.LUT P0, PT, PT, PT, PT, 0x80, 0x0 ;  /* 0x000000000000781c */ /* 0x000fca0003f0f070 */
[----:B------:R-:W-:-:S13]  /*1710*/  PLOP3.LUT P1, PT, PT, PT, UP0, 0x80, 0x0 ;  /* 0x000000000000781c */ /* 0x000fda0003f2f008 */
[----:B------:R-:W-:Y:S05]  /*1720*/  @!P1 BRA `(.L_x_5793) ;  /* 0x0000007c00d89947 */ /* 0x000fea0003800000 */
        /* <DEDUP_REMOVED lines=14> */
.L_x_5794:
[----:B------:R-:W-:Y:S01]  /*1810*/  ULEA UR16, UR39, UR48, 0x3 ;  /* 0x0000003027107291 */ /* 0x000fe2000f8e183f */
[----:B------:R-:W-:-:S04]  /*1820*/  MOV R0, UR38 ;  /* 0x0000002600007c02 */ /* 0x000fc80008000f00 */
[----:B------:R-:W-:-:S04]  /*1830*/  SHF.L.U32 R0, R0, 0x1f, RZ ;  /* 0x0000001f00007819 */ /* 0x000fc800000006ff */
[----:B------:R-:W1:Y:S02]  /*1840*/  SYNCS.PHASECHK.TRANS64.TRYWAIT P0, [UR16+0x28c50], R0 ;  /* 0x028c5000ff0075a7 */ /* 0x000e640008000150 */
[----:B-1----:R-:W-:Y:S05]  /*1850*/  @!P0 BRA `(.L_x_5795) ;  /* 0x000000c8007c8947 */ /* 0x002fea0003800000 */
.L_x_5901:
        /* <DEDUP_REMOVED lines=48> */
[----:B------:R-:W-:-:S07]  /*1b60*/  IMAD.U32 R0, RZ, RZ, UR45 ;  /* 0x0000002dff007e24 */ /* 0x000fce000f8e00ff */
.L_x_5801:
[----:B------:R-:W-:Y:S01]  /*1b70*/  BAR.SYNC.DEFER_BLOCKING 0xe, 0x100 ;  /* 0x0384000000007b1d */ /* 0x000fe20000010000 */
[----:B-1----:R-:W-:Y:S01]  /*1b80*/  MOV R3, UR39 ;  /* 0x0000002700037c02 */ /* 0x002fe20008000f00 */
[----:B------:R-:W-:Y:S01]  /*1b90*/  UISETP.NE.AND UP1, UPT, UR47, 0x3, UPT ;  /* 0x000000032f00788c */ /* 0x000fe2000bf25270 */
[C---:B------:R-:W-:Y:S01]  /*1ba0*/  ISETP.GT.AND P1, PT, R0.reuse, RZ, PT ;  /* 0x000000ff0000720c */ /* 0x040fe20003f24270 */
[----:B------:R-:W-:Y:S01]  /*1bb0*/  UIADD3 UR39, UR39, 0x1, URZ ;  /* 0x0000000127277890 */ /* 0x000fe2000fffe03f */
[----:B------:R-:W-:Y:S02]  /*1bc0*/  LEA R3, R3, R2, 0x6 ;  /* 0x0000000203037211 */ /* 0x000fe400078e30ff */
[----:B------:R-:W-:Y:S01]  /*1bd0*/  IADD3 R0, R0, -0x1, RZ ;  /* 0xffffffff00007810 */ /* 0x000fe20007ffe0ff */
[----:B------:R-:W-:Y:S01]  /*1be0*/  UISETP.NE.AND UP0, UPT, UR39, 0x2, UPT ;  /* 0x000000022700788c */ /* 0x000fe2000bf05270 */
[----:B------:R-:W-:Y:S02]  /*1bf0*/  LEA R3, R3, UR48, 0x2 ;  /* 0x0000003003037c11 */ /* 0x000fe4000f8e10ff */
[----:B------:R-:W-:Y:S01]  /*1c00*/  PLOP3.LUT P2, PT, PT, PT, UP1, 0x80, 0x0 ;  /* 0x000000000000781c */ /* 0x000fe20003f4f018 */
        /* <DEDUP_REMOVED lines=135> */
.L_x_5797:
[----:B------:R-:W-:Y:S01]  /*2480*/  ULEA UR6, UR39, UR48, 0x3 ;  /* 0x0000003027067291 */ /* 0x000fe2000f8e183f */
[----:B------:R-:W-:-:S05]  /*2490*/  IMAD.U32 R3, RZ, RZ, UR38 ;  /* 0x00000026ff037e24 */ /* 0x000fca000f8e00ff */
[----:B------:R-:W-:-:S04]  /*24a0*/  SHF.L.U32 R3, R3, 0x1f, RZ ;  /* 0x0000001f03037819 */ /* 0x000fc800000006ff */
[----:B------:R1:W2:Y:S01]  /*24b0*/  SYNCS.PHASECHK.TRANS64.TRYWAIT P0, [UR6+0x28c50], R3 ;  /* 0x028c5003ff0075a7 */ /* 0x0002a20008000146 */
[----:B------:R-:W-:Y:S05]  /*24c0*/  @!P2 BRA `(.L_x_5798) ;  /* 0x000000000004a947 */ /* 0x000fea0003800000 */
[----:B------:R-:W-:Y:S01]  /*24d0*/  BPT.TRAP 0x1 ;  /* 0x000000040000795c */ /* 0x000fe20000300000 */
.L_x_5798:
[----:B--2---:R-:W-:Y:S05]  /*24e0*/  @P0 BRA `(.L_x_5799) ;  /* 0x0000000000080947 */ /* 0x004fea0003800000 */
[----:B------:R-:W2:Y:S02]  /*24f0*/  SYNCS.PHASECHK.TRANS64.TRYWAIT P0, [UR6+0x28c50], R3 ;  /* 0x028c5003ff0075a7 */ /* 0x000ea40008000146 */
[----:B--2---:R-:W-:Y:S05]  /*2500*/  @!P0 BRA `(.L_x_5800) ;  /* 0x000000bc00688947 */ /* 0x004fea0003800000 */
.L_x_5799:
        /* <DEDUP_REMOVED lines=19> */
[----:B------:R-:W-:-:S04]  /*2640*/  @!P0 LEA R3, R3, UR48, 0x3 ;  /* 0x0000003003038c11 */ /* 0x000fc8000f8e18ff */
        /* <DEDUP_REMOVED lines=17> */
.L_x_5796:
[----:B------:R-:W-:Y:S01]  /*2760*/  BAR.SYNC.DEFER_BLOCKING 0xe, 0x100 ;  /* 0x0384000000007b1d */ /* 0x000fe20000010000 */
[----:B-1----:R-:W-:Y:S01]  /*2770*/  MOV R3, UR39 ;  /* 0x0000002700037c02 */ /* 0x002fe20008000f00 */
[----:B------:R-:W-:Y:S01]  /*2780*/  UIADD3 UR39, UR39, 0x1, URZ ;  /* 0x0000000127277890 */ /* 0x000fe2000fffe03f */
[----:B------:R-:W-:Y:S02]  /*2790*/  PLOP3.LUT P0, PT, PT, PT, PT, 0x8, 0x0 ;  /* 0x000000000000781c */ /* 0x000fe40003f0e170 */
[----:B------:R-:W-:Y:S01]  /*27a0*/  MOV R156, RZ ;  /* 0x000000ff009c7202 */ /* 0x000fe20000000f00 */
[----:B------:R-:W-:Y:S01]  /*27b0*/  IMAD R0, R3, 0x40, R2 ;  /* 0x0000004003007824 */ /* 0x000fe200078e0202 */
[----:B------:R-:W-:Y:S01]  /*27c0*/  UISETP.NE.AND UP0, UPT, UR39, 0x2, UPT ;  /* 0x000000022700788c */ /* 0x000fe2000bf05270 */
[----:B------:R-:W-:-:S03]  /*27d0*/  MOV R155, RZ ;  /* 0x000000ff009b7202 */ /* 0x000fc60000000f00 */
        /* <DEDUP_REMOVED lines=136> */
.L_x_5792:
[----:B------:R-:W-:Y:S01]  /*3060*/  UISETP.GE.AND UP0, UPT, UR45, 0x1, UPT ;  /* 0x000000012d00788c */ /* 0x000fe2000bf06270 */
[----:B------:R-:W-:-:S05]  /*3070*/  PLOP3.LUT P0, PT, PT, PT, PT, 0x80, 0x0 ;  /* 0x000000000000781c */ /* 0x000fca0003f0f070 */
[----:B------:R-:W-:-:S13]  /*3080*/  PLOP3.LUT P1, PT, PT, PT, UP0, 0x80, 0x0 ;  /* 0x000000000000781c */ /* 0x000fda0003f2f008 */
[----:B------:R-:W-:Y:S05]  /*3090*/  @!P1 BRA `(.L_x_5793) ;  /* 0x00000064007c9947 */ /* 0x000fea0003800000 */
        /* <DEDUP_REMOVED lines=18> */
[----:B------:R1:W2:Y:S01]  /*31c0*/  LDC.64 R14, c[0x4][R0] ;  /* 0x01000000000e7b82 */ /* 0x0002a20000000a00 */
[----:B------:R-:W-:Y:S01]  /*31d0*/  IMAD.U32 R5, RZ, RZ, UR5 ;  /* 0x00000005ff057e24 */ /* 0x000fe2000f8e00ff */
        /* <DEDUP_REMOVED lines=10> */
.L_x_5802:
        /* <DEDUP_REMOVED lines=9> */
.L_x_5902:
[----:B------:R-:W-:Y:S05]  /*3310*/  @!P0 BRA `(.L_x_5804) ;  /* 0x0000000000048947 */ /* 0x000fea0003800000 */
[----:B------:R-:W-:Y:S01]  /*3320*/  BPT.TRAP 0x1 ;  /* 0x000000040000795c */ /* 0x000fe20000300000 */
.L_x_5804:
[----:B------:R-:W-:Y:S02]  /*3330*/  MOV R7, UR39 ;  /* 0x0000002700077c02 */ /* 0x000fe40008000f00 */
[----:B------:R-:W-:Y:S02]  /*3340*/  MOV R8, UR38 ;  /* 0x0000002600087c02 */ /* 0x000fe40008000f00 */
[----:B------:R-:W-:Y:S02]  /*3350*/  LEA R7, R7, UR48, 0x3 ;  /* 0x0000003007077c11 */ /* 0x000fe4000f8e18ff */
[----:B------:R-:W-:-:S04]  /*3360*/  SHF.L.U32 R8, R8, 0x1f, RZ ;  /* 0x0000001f08087819 */ /* 0x000fc800000006ff */
[----:B------:R2:W3:Y:S01]  /*3370*/  SYNCS.PHASECHK.TRANS64.TRYWAIT P1, [R7+URZ+0x28c30], R8 ;  /* 0x028c3008070075a7 */ /* 0x0004e2000802017f */
[----:B------:R-:W-:Y:S05]  /*3380*/  @!P0 BRA `(.L_x_5805) ;  /* 0x0000000000048947 */ /* 0x000fea0003800000 */
[----:B------:R-:W-:Y:S01]  /*3390*/  BPT.TRAP 0x1 ;  /* 0x000000040000795c */ /* 0x000fe20000300000 */
.L_x_5805:
[----:B---3--:R-:W-:Y:S05]  /*33a0*/  @P1 BRA `(.L_x_5806) ;  /* 0x0000000000081947 */ /* 0x008fea0003800000 */
[----:B------:R-:W3:Y:S02]  /*33b0*/  SYNCS.PHASECHK.TRANS64.TRYWAIT P1, [R7+URZ+0x28c30], R8 ;  /* 0x028c3008070075a7 */ /* 0x000ee4000802017f */
[----:B---3--:R-:W-:Y:S05]  /*33c0*/  @!P1 BRA `(.L_x_5807) ;  /* 0x000000ac00e89947 */ /* 0x008fea0003800000 */
.L_x_5806:
[----:B-1----:R-:W1:Y:S01]  /*33d0*/  S2R R0, SR_TID.X ;  /* 0x0000000000007919 */ /* 0x002e620000002100 */
[----:B------:R-:W-:-:S04]  /*33e0*/  UIADD3 UR4, UR48, 0x22400, URZ ;  /* 0x0002240030047890 */ /* 0x000fc8000fffe03f */
[----:B------:R-:W-:-:S04]  /*33f0*/  USHF.R.U32.HI UR4, URZ, 0x4, UR4 ;  /* 0x000000043f047899 */ /* 0x000fc80008011604 */
[----:B------:R-:W-:Y:S01]  /*3400*/  ULOP3.LUT UR4, UR4, 0x3fff, URZ, 0xc0, !UPT ;  /* 0x00003fff04047892 */ /* 0x000fe2000f8ec03f */
[----:B-1----:R-:W-:-:S05]  /*3410*/  LOP3.LUT R3, R0, 0x7f, RZ, 0xc0, !PT ;  /* 0x0000007f00037812 */ /* 0x002fca00078ec0ff */
        /* <DEDUP_REMOVED lines=10> */
[----:B------:R-:W-:Y:S01]  /*34c0*/  IADD3 R5, R2, UR42, RZ ;  /* 0x0000002a02057c10 */ /* 0x000fe2000fffe0ff */
[----:B------:R-:W-:Y:S01]  /*34d0*/  UMOV UR7, 0x40000040 ;  /* 0x4000004000077882 */ /* 0x000fe20000000000 */
[----:B------:R-:W-:Y:S01]  /*34e0*/  UMOV UR5, 0x40000040 ;  /* 0x4000004000057882 */ /* 0x000fe20000000000 */
        /* <DEDUP_REMOVED lines=16> */
[----:B------:R-:W-:Y:S01]  /*35f0*/  HGMMA.64x64x16.F32 R24, gdesc[UR4], R24, gsb0 ;  /* 0x00e00000041879f0 */ /* 0x000fe20008000818 */
[----:B------:R-:W-:Y:S02]  /*3600*/  UMOV UR6, 0xffffffc0 ;  /* 0xffffffc000067882 */ /* 0x000fe40000000000 */
[----:B------:R-:W-:-:S04]  /*3610*/  UIMAD UR6, UR45, UR6, 0x40 ;  /* 0x000000402d0674a4 */ /* 0x000fc8000f8e0206 */
[----:B------:R-:W-:Y:S01]  /*3620*/  UIADD3 UR7, UR6, 0x1, URZ ;  /* 0x0000000106077890 */ /* 0x000fe2000fffe03f */
[----:B------:R-:W-:Y:S02]  /*3630*/  WARPGROUP.DEPBAR.LE gsb0, 0x0 ;  /* 0x00008000000079c5 */ /* 0x000fe40000010000 */
[----:B------:R-:W-:-:S06]  /*3640*/  WARPGROUP.ARRIVE ;  /* 0x00000000000079c5 */ /* 0x000fcc0000000000 */
[----:B------:R-:W-:Y:S01]  /*3650*/  HGMMA.64x64x16.F32 R24, gdesc[UR8], R24, gsb0 ;  /* 0x00e00000081879f0 */ /* 0x000fe20008000818 */
[----:B------:R-:W-:Y:S02]  /*3660*/  ULDC UR10, c[0x0][0x9d8] ;  /* 0x00027600000a7ab9 */ /* 0x000fe40000000800 */
[----:B------:R-:W-:Y:S02]  /*3670*/  WARPGROUP.DEPBAR.LE gsb0, 0x0 ;  /* 0x00008000000079c5 */ /* 0x000fe40000010000 */
[----:B------:R-:W-:-:S06]  /*3680*/  WARPGROUP.ARRIVE ;  /* 0x00000000000079c5 */ /* 0x000fcc0000000000 */
[----:B------:R-:W-:Y:S01]  /*3690*/  HGMMA.64x64x16.F32 R24, gdesc[UR12], R24, gsb0 ;  /* 0x00e000000c1879f0 */ /* 0x000fe20008000818 */
[----:B------:R-:W-:Y:S01]  /*36a0*/  ULDC UR14, c[0x0][0x2e0] ;  /* 0x0000b800000e7ab9 */ /* 0x000fe20000000800 */
[----:B------:R-:W-:Y:S01]  /*36b0*/  ULDC UR15, c[0x0][0x288] ;  /* 0x0000a200000f7ab9 */ /* 0x000fe20000000800 */
[----:B------:R-:W-:Y:S01]  /*36c0*/  UIMAD UR7, UR49, UR14, UR7 ;  /* 0x0000000e310772a4 */ /* 0x000fe2000f8e0207 */
[----:B------:R-:W-:Y:S01]  /*36d0*/  MOV R3, UR15 ;  /* 0x0000000f00037c02 */ /* 0x000fe20008000f00 */
[----:B------:R-:W-:-:S04]  /*36e0*/  UIMAD UR6, UR49, UR14, UR6 ;  /* 0x0000000e310672a4 */ /* 0x000fc8000f8e0206 */
[----:B------:R-:W-:Y:S02]  /*36f0*/  IADD3 R4, -R3, UR7, -R16 ;  /* 0x0000000703047c10 */ /* 0x000fe4000fffe910 */
[----:B------:R-:W-:Y:S02]  /*3700*/  IADD3 R3, -R16, UR6, RZ ;  /* 0x0000000610037c10 */ /* 0x000fe4000fffe1ff */
[----:B------:R-:W-:Y:S02]  /*3710*/  IADD3 R6, R4, 0x8, R5 ;  /* 0x0000000804067810 */ /* 0x000fe40007ffe005 */
[----:B------:R-:W-:Y:S02]  /*3720*/  VIADDMNMX R4, R5, R4, R3, PT ;  /* 0x0000000405047246 */ /* 0x000fe40003800103 */
[----:B------:R-:W-:Y:S02]  /*3730*/  VIMNMX R6, R3, R6, PT ;  /* 0x0000000603067248 */ /* 0x000fe40003fe0100 */
[----:B------:R-:W-:-:S02]  /*3740*/  ISETP.GT.AND P5, PT, R4, 0x28, PT ;  /* 0x000000280400780c */ /* 0x000fc40003fa4270 */
[C---:B------:R-:W-:Y:S02]  /*3750*/  ISETP.GT.AND P2, PT, R6.reuse, RZ, PT ;  /* 0x000000ff0600720c */ /* 0x040fe40003f44270 */
[C---:B------:R-:W-:Y:S02]  /*3760*/  ISETP.GT.AND P3, PT, R6.reuse, 0x1, PT ;  /* 0x000000010600780c */ /* 0x040fe40003f64270 */
[----:B------:R-:W-:Y:S01]  /*3770*/  ISETP.GT.AND P4, PT, R6, 0x8, PT ;  /* 0x000000080600780c */ /* 0x000fe20003f84270 */
        /* <DEDUP_REMOVED lines=32> */
[----:B----4-:R-:W-:Y:S01]  /*3980*/  FSEL R27, R27, -INF , P3 ;  /* 0xff8000001b1b7808 */ /* 0x010fe20001800000 */
[----:B------:R-:W-:Y:S01]  /*3990*/  FMUL.FTZ R41, R41, UR10 ;  /* 0x0000000a29297c20 */ /* 0x000fe20008410000 */
[----:B------:R-:W-:Y:S01]  /*39a0*/  ISETP.GT.AND P3, PT, R6, 0x10, PT ;  /* 0x000000100600780c */ /* 0x000fe20003f64270 */
[----:B------:R-:W-:Y:S01]  /*39b0*/  FMUL.FTZ R44, R44, UR10 ;  /* 0x0000000a2c2c7c20 */ /* 0x000fe20008410000 */
[----:B------:R-:W-:Y:S01]  /*39c0*/  FMNMX.FTZ R9, R26, R27, !PT ;  /* 0x0000001b1a097209 */ /* 0x000fe20007810000 */
[----:B------:R-:W-:Y:S01]  /*39d0*/  FMUL.FTZ R45, R45, UR10 ;  /* 0x0000000a2d2d7c20 */ /* 0x000fe20008410000 */
[----:B------:R-:W-:Y:S01]  /*39e0*/  FMUL.FTZ R48, R48, UR10 ;  /* 0x0000000a30307c20 */ /* 0x000fe20008410000 */
[----:B------:R-:W4:Y:S01]  /*39f0*/  MUFU.TANH R34, R34 ;  /* 0x0000002200227308 */ /* 0x000f220000002400 */
[----:B-----5:R-:W-:Y:S01]  /*3a00*/  FSEL R30, R30, -INF , P4 ;  /* 0xff8000001e1e7808 */ /* 0x020fe20002000000 */
[----:B------:R-:W-:Y:S01]  /*3a10*/  FMUL.FTZ R49, R49, UR10 ;  /* 0x0000000a31317c20 */ /* 0x000fe20008410000 */
[----:B------:R-:W-:Y:S01]  /*3a20*/  ISETP.GT.AND P4, PT, R4, 0x8, PT ;  /* 0x000000080400780c */ /* 0x000fe20003f84270 */
[----:B------:R-:W-:Y:S01]  /*3a30*/  FMUL.FTZ R52, R52, UR10 ;  /* 0x0000000a34347c20 */ /* 0x000fe20008410000 */
[----:B------:R-:W-:Y:S01]  /*3a40*/  FMNMX.FTZ R10, R30, R9, !PT ;  /* 0x000000091e0a7209 */ /* 0x000fe20007810000 */
[----:B------:R-:W-:Y:S01]  /*3a50*/  FMUL.FTZ R53, R53, UR10 ;  /* 0x0000000a35357c20 */ /* 0x000fe20008410000 */
[----:B------:R-:W-:Y:S01]  /*3a60*/  ULDC UR10, c[0x0][0x988] ;  /* 0x00026200000a7ab9 */ /* 0x000fe20000000800 */
[----:B------:R-:W5:Y:S01]  /*3a70*/  MUFU.TANH R35, R35 ;  /* 0x0000002300237308 */ /* 0x000f620000002400 */
[----:B-1----:R-:W-:-:S02]  /*3a80*/  FSEL R31, R31, -INF , P2 ;  /* 0xff8000001f1f7808 */ /* 0x002fc40001000000 */
[----:B------:R-:W-:Y:S02]  /*3a90*/  ISETP.GT.AND P2, PT, R6, 0x11, PT ;  /* 0x000000110600780c */ /* 0x000fe40003f44270 */
[----:B------:R-:W-:-:S03]  /*3aa0*/  FMNMX.FTZ R9, R31, R10, !PT ;  /* 0x0000000a1f097209 */ /* 0x000fc60007810000 */
[----:B------:R-:W1:Y:S01]  /*3ab0*/  MUFU.TANH R38, R38 ;  /* 0x0000002600267308 */ /* 0x000e620000002400 */
[----:B----4-:R-:W-:Y:S02]  /*3ac0*/  FSEL R34, R34, -INF , P3 ;  /* 0xff80000022227808 */ /* 0x010fe40001800000 */
[----:B------:R-:W-:Y:S02]  /*3ad0*/  ISETP.GT.AND P3, PT, R6, 0x18, PT ;  /* 0x000000180600780c */ /* 0x000fe40003f64270 */
[----:B------:R-:W-:-:S03]  /*3ae0*/  FMNMX.FTZ R10, R34, R9, !PT ;  /* 0x00000009220a7209 */ /* 0x000fc60007810000 */
[----:B------:R-:W4:Y:S01]  /*3af0*/  MUFU.TANH R39, R39 ;  /* 0x0000002700277308 */ /* 0x000f220000002400 */
[----:B-----5:R-:W-:Y:S02]  /*3b00*/  FSEL R35, R35, -INF , P2 ;  /* 0xff80000023237808 */ /* 0x020fe40001000000 */
[----:B------:R-:W-:Y:S02]  /*3b10*/  ISETP.GT.AND P2, PT, R6, 0x19, PT ;  /* 0x000000190600780c */ /* 0x000fe40003f44270 */
[----:B------:R-:W-:-:S03]  /*3b20*/  FMNMX.FTZ R9, R35, R10, !PT ;  /* 0x0000000a23097209 */ /* 0x000fc60007810000 */
[----:B------:R-:W5:Y:S01]  /*3b30*/  MUFU.TANH R42, R42 ;  /* 0x0000002a002a7308 */ /* 0x000f620000002400 */
[----:B-1----:R-:W-:Y:S02]  /*3b40*/  FSEL R38, R38, -INF , P3 ;  /* 0xff80000026267808 */ /* 0x002fe40001800000 */
        /* <DEDUP_REMOVED lines=36> */
[----:B------:R-:W-:Y:S02]  /*3d90*/  ISETP.GT.AND P2, PT, R4, RZ, PT ;  /* 0x000000ff0400720c */ /* 0x000fe40003f44270 */
[----:B------:R-:W-:-:S03]  /*3da0*/  FMNMX.FTZ R6, R55, R6, !PT ;  /* 0x0000000637067209 */ /* 0x000fc60007810000 */
[----:B------:R-:W1:Y:S01]  /*3db0*/  MUFU.TANH R28, R28 ;  /* 0x0000001c001c7308 */ /* 0x000e620000002400 */
[----:B----4-:R-:W-:Y:S01]  /*3dc0*/  FSEL R24, R24, -INF , P2 ;  /* 0xff80000018187808 */ /* 0x010fe20001000000 */
[----:B------:R-:W4:Y:S01]  /*3dd0*/  SHFL.BFLY PT, R9, R6, 0x2, 0x1f ;  /* 0x0c401f0006097f89 */ /* 0x000f2200000e0000 */
[----:B------:R-:W-:-:S05]  /*3de0*/  ISETP.GT.AND P2, PT, R4, 0x9, PT ;  /* 0x000000090400780c */ /* 0x000fca0003f44270 */
[----:B------:R-:W2:Y:S01]  /*3df0*/  MUFU.TANH R29, R29 ;  /* 0x0000001d001d7308 */ /* 0x000ea20000002400 */
[----:B-----5:R-:W-:Y:S02]  /*3e00*/  FSEL R25, R25, -INF , P3 ;  /* 0xff80000019197808 */ /* 0x020fe40001800000 */
[----:B------:R-:W-:Y:S02]  /*3e10*/  ISETP.GT.AND P3, PT, R4, 0x10, PT ;  /* 0x000000100400780c */ /* 0x000fe40003f64270 */
[----:B------:R-:W-:-:S03]  /*3e20*/  FMNMX.FTZ R5, R24, R25, !PT ;  /* 0x0000001918057209 */ /* 0x000fc60007810000 */
[----:B------:R-:W5:Y:S01]  /*3e30*/  MUFU.TANH R32, R32 ;  /* 0x0000002000207308 */ /* 0x000f620000002400 */
[----:B-1----:R-:W-:Y:S02]  /*3e40*/  FSEL R28, R28, -INF , P4 ;  /* 0xff8000001c1c7808 */ /* 0x002fe40002000000 */
[----:B------:R-:W-:-:S05]  /*3e50*/  ISETP.GT.AND P4, PT, R4, 0x19, PT ;  /* 0x000000190400780c */ /* 0x000fca0003f84270 */
[----:B------:R-:W1:Y:S01]  /*3e60*/  MUFU.TANH R33, R33 ;  /* 0x0000002100217308 */ /* 0x000e620000002400 */
[----:B--2---:R-:W-:Y:S02]  /*3e70*/  FSEL R29, R29, -INF , P2 ;  /* 0xff8000001d1d7808 */ /* 0x004fe40001000000 */
[----:B----4-:R-:W-:Y:S02]  /*3e80*/  FMNMX.FTZ R9, R6, R9, !PT ;  /* 0x0000000906097209 */ /* 0x010fe40007810000 */
[----:B------:R-:W-:-:S03]  /*3e90*/  ISETP.GT.AND P2, PT, R4, 0x11, PT ;  /* 0x000000110400780c */ /* 0x000fc60003f44270 */
[----:B------:R-:W2:Y:S01]  /*3ea0*/  SHFL.BFLY PT, R6, R9, 0x1, 0x1f ;  /* 0x0c201f0009067f89 */ /* 0x000ea200000e0000 */
[----:B------:R-:W4:Y:S01]  /*3eb0*/  MUFU.TANH R36, R36 ;  /* 0x0000002400247308 */ /* 0x000f220000002400 */
[----:B-----5:R-:W-:Y:S02]  /*3ec0*/  FSEL R32, R32, -INF , P3 ;  /* 0xff80000020207808 */ /* 0x020fe40001800000 */
[----:B------:R-:W-:-:S05]  /*3ed0*/  ISETP.GT.AND P3, PT, R4, 0x18, PT ;  /* 0x000000180400780c */ /* 0x000fca0003f64270 */
[----:B------:R-:W5:Y:S01]  /*3ee0*/  MUFU.TANH R37, R37 ;  /* 0x0000002500257308 */ /* 0x000f620000002400 */
[----:B-1----:R-:W-:Y:S02]  /*3ef0*/  FSEL R33, R33, -INF , P2 ;  /* 0xff80000021217808 */ /* 0x002fe40001000000 */
[----:B------:R-:W-:-:S05]  /*3f00*/  ISETP.GT.AND P2, PT, R4, 0x20, PT ;  /* 0x000000200400780c */ /* 0x000fca0003f44270 */
[----:B------:R-:W1:Y:S01]  /*3f10*/  MUFU.TANH R40, R40 ;  /* 0x0000002800287308 */ /* 0x000e620000002400 */
[----:B----4-:R-:W-:Y:S02]  /*3f20*/  FSEL R36, R36, -INF , P3 ;  /* 0xff80000024247808 */ /* 0x010fe40001800000 */
[----:B------:R-:W-:Y:S02]  /*3f30*/  ISETP.GT.AND P3, PT, R4, 0x21, PT ;  /* 0x000000210400780c */ /* 0x000fe40003f64270 */
[----:B--2---:R-:W-:-:S03]  /*3f40*/  FMNMX.FTZ R3, R9, R6, !PT ;  /* 0x0000000609037209 */ /* 0x004fc60007810000 */
[----:B------:R-:W2:Y:S01]  /*3f50*/  MUFU.TANH R41, R41 ;  /* 0x0000002900297308 */ /* 0x000ea20000002400 */
[----:B------:R-:W-:Y:S02]  /*3f60*/  FMNMX.FTZ R6, R28, R5, !PT ;  /* 0x000000051c067209 */ /* 0x000fe40007810000 */
[----:B-----5:R-:W-:Y:S01]  /*3f70*/  FSEL R37, R37, -INF , P4 ;  /* 0xff80000025257808 */ /* 0x020fe20002000000 */
[----:B------:R-:W-:Y:S01]  /*3f80*/  FMUL.FTZ R9, R3, UR10 ;  /* 0x0000000a03097c20 */ /* 0x000fe20008410000 */
[----:B------:R-:W-:Y:S02]  /*3f90*/  FMNMX.FTZ R5, R29, R6, !PT ;  /* 0x000000061d057209 */ /* 0x000fe40007810000 */
[----:B------:R-:W-:Y:S01]  /*3fa0*/  ISETP.GT.AND P4, PT, R4, 0x29, PT ;  /* 0x000000290400780c */ /* 0x000fe20003f84270 */
[----:B------:R-:W4:Y:S01]  /*3fb0*/  MUFU.TANH R44, R44 ;  /* 0x0000002c002c7308 */ /* 0x000f220000002400 */
[----:B------:R-:W-:Y:S02]  /*3fc0*/  FMNMX.FTZ R6, R32, R5, !PT ;  /* 0x0000000520067209 */ /* 0x000fe40007810000 */
[----:B-1----:R-:W-:-:S02]  /*3fd0*/  FSEL R40, R40, -INF , P2 ;  /* 0xff80000028287808 */ /* 0x002fc40001000000 */
[----:B------:R-:W-:Y:S02]  /*3fe0*/  FMNMX.FTZ R5, R33, R6, !PT ;  /* 0x0000000621057209 */ /* 0x000fe40007810000 */
[----:B------:R-:W-:Y:S01]  /*3ff0*/  ISETP.GT.AND P2, PT, R4, 0x30, PT ;  /* 0x000000300400780c */ /* 0x000fe20003f44270 */
[----:B------:R-:W1:Y:S01]  /*4000*/  MUFU.TANH R45, R45 ;  /* 0x0000002d002d7308 */ /* 0x000e620000002400 */
[----:B------:R-:W-:Y:S02]  /*4010*/  FMNMX.FTZ R6, R36, R5, !PT ;  /* 0x0000000524067209 */ /* 0x000fe40007810000 */
[----:B--2---:R-:W-:Y:S02]  /*4020*/  FSEL R41, R41, -INF , P3 ;  /* 0xff80000029297808 */ /* 0x004fe40001800000 */
[----:B------:R-:W-:Y:S02]  /*4030*/  FMNMX.FTZ R5, R37, R6, !PT ;  /* 0x0000000625057209 */ /* 0x000fe40007810000 */
[----:B------:R-:W-:Y:S01]  /*4040*/  FSETP.NEU.FTZ.AND P3, PT, R3, -INF , PT ;  /* 0xff8000000300780b */ /* 0x000fe20003f7d000 */
[----:B------:R-:W2:Y:S01]  /*4050*/  MUFU.TANH R48, R48 ;  /* 0x0000003000307308 */ /* 0x000ea20000002400 */
[----:B------:R-:W-:-:S02]  /*4060*/  FMNMX.FTZ R6, R40, R5, !PT ;  /* 0x0000000528067209 */ /* 0x000fc40007810000 */
[----:B----4-:R-:W-:Y:S02]  /*4070*/  FSEL R44, R44, -INF , P5 ;  /* 0xff8000002c2c7808 */ /* 0x010fe40002800000 */
[----:B------:R-:W-:Y:S02]  /*4080*/  FMNMX.FTZ R5, R41, R6, !PT ;  /* 0x0000000629057209 */ /* 0x000fe40007810000 */
[----:B------:R-:W-:Y:S01]  /*4090*/  FSEL R9, R9, RZ, P3 ;  /* 0x000000ff09097208 */ /* 0x000fe20001800000 */
[----:B------:R-:W4:Y:S01]  /*40a0*/  MUFU.TANH R49, R49 ;  /* 0x0000003100317308 */ /* 0x000f220000002400 */
[----:B-1----:R-:W-:Y:S02]  /*40b0*/  FSEL R45, R45, -INF , P4 ;  /* 0xff8000002d2d7808 */ /* 0x002fe40002000000 */
[----:B------:R-:W-:Y:S01]  /*40c0*/  FMNMX.FTZ R6, R44, R5, !PT ;  /* 0x000000052c067209 */ /* 0x000fe20007810000 */
[--C-:B------:R-:W-:Y:S01]  /*40d0*/  FFMA.FTZ R26, R26, UR10, -R9.reuse ;  /* 0x0000000a1a1a7c23 */ /* 0x100fe20008010809 */
[----:B------:R-:W-:Y:S01]  /*40e0*/  ISETP.GT.AND P3, PT, R4, 0x31, PT ;  /* 0x000000310400780c */ /* 0x000fe20003f64270 */
[--C-:B------:R-:W-:Y:S01]  /*40f0*/  FFMA.FTZ R27, R27, UR10, -R9.reuse ;  /* 0x0000000a1b1b7c23 */ /* 0x100fe20008010809 */
[----:B------:R-:W-:Y:S01]  /*4100*/  FMNMX.FTZ R5, R45, R6, !PT ;  /* 0x000000062d057209 */ /* 0x000fe20007810000 */
[----:B------:R-:W1:Y:S01]  /*4110*/  MUFU.TANH R52, R52 ;  /* 0x0000003400347308 */ /* 0x000e620000002400 */
[----:B--2---:R-:W-:Y:S01]  /*4120*/  FSEL R48, R48, -INF , P2 ;  /* 0xff80000030307808 */ /* 0x004fe20001000000 */
[--C-:B------:R-:W-:Y:S01]  /*4130*/  FFMA.FTZ R30, R30, UR10, -R9.reuse ;  /* 0x0000000a1e1e7c23 */ /* 0x100fe20008010809 */
[----:B------:R-:W-:Y:S01]  /*4140*/  ISETP.GT.AND P2, PT, R4, 0x38, PT ;  /* 0x000000380400780c */ /* 0x000fe20003f44270 */
[--C-:B------:R-:W-:Y:S01]  /*4150*/  FFMA.FTZ R31, R31, UR10, -R9.reuse ;  /* 0x0000000a1f1f7c23 */ /* 0x100fe20008010809 */
[----:B------:R-:W-:Y:S01]  /*4160*/  FMNMX.FTZ R6, R48, R5, !PT ;  /* 0x0000000530067209 */ /* 0x000fe20007810000 */
[--C-:B------:R-:W-:Y:S01]  /*4170*/  FFMA.FTZ R34, R34, UR10, -R9.reuse ;  /* 0x0000000a22227c23 */ /* 0x100fe20008010809 */
[--C-:B------:R-:W-:Y:S01]  /*4180*/  FFMA.FTZ R35, R35, UR10, -R9.reuse ;  /* 0x0000000a23237c23 */ /* 0x100fe20008010809 */
[----:B------:R-:W2:Y:S01]  /*4190*/  MUFU.TANH R53, R53 ;  /* 0x0000003500357308 */ /* 0x000ea20000002400 */
[----:B----4-:R-:W-:Y:S01]  /*41a0*/  FSEL R49, R49, -INF , P3 ;  /* 0xff80000031317808 */ /* 0x010fe20001800000 */
[--C-:B------:R-:W-:Y:S01]  /*41b0*/  FFMA.FTZ R38, R38, UR10, -R9.reuse ;  /* 0x0000000a26267c23 */ /* 0x100fe20008010809 */
[----:B------:R-:W-:Y:S01]  /*41c0*/  ISETP.GT.AND P3, PT, R4, 0x39, PT ;  /* 0x000000390400780c */ /* 0x000fe20003f64270 */
[--C-:B------:R-:W-:Y:S01]  /*41d0*/  FFMA.FTZ R39, R39, UR10, -R9.reuse ;  /* 0x0000000a27277c23 */ /* 0x100fe20008010809 */
[----:B------:R-:W-:Y:S01]  /*41e0*/  FMNMX.FTZ R5, R49, R6, !PT ;  /* 0x0000000631057209 */ /* 0x000fe20007810000 */
[--C-:B------:R-:W-:Y:S01]  /*41f0*/  FFMA.FTZ R42, R42, UR10, -R9.reuse ;  /* 0x0000000a2a2a7c23 */ /* 0x100fe20008010809 */
[--C-:B------:R-:W-:Y:S01]  /*4200*/  FFMA.FTZ R43, R43, UR10, -R9.reuse ;  /* 0x0000000a2b2b7c23 */ /* 0x100fe20008010809 */
[----:B------:R-:W-:Y:S01]  /*4210*/  MUFU.EX2 R26, R26 ;  /* 0x0000001a001a7308 */ /* 0x000fe20000000800 */
[----:B-1----:R-:W-:Y:S01]  /*4220*/  FSEL R52, R52, -INF , P2 ;  /* 0xff80000034347808 */ /* 0x002fe20001000000 */
[--C-:B------:R-:W-:Y:S01]  /*4230*/  FFMA.FTZ R46, R46, UR10, -R9.reuse ;  /* 0x0000000a2e2e7c23 */ /* 0x100fe20008010809 */
[--C-:B------:R-:W-:Y:S01]  /*4240*/  FFMA.FTZ R47, R47, UR10, -R9.reuse ;  /* 0x0000000a2f2f7c23 */ /* 0x100fe20008010809 */
[--C-:B------:R-:W-:Y:S01]  /*4250*/  FFMA.FTZ R50, R50, UR10, -R9.reuse ;  /* 0x0000000a32327c23 */ /* 0x100fe20008010809 */
[----:B------:R-:W-:Y:S01]  /*4260*/  FMNMX.FTZ R4, R52, R5, !PT ;  /* 0x0000000534047209 */ /* 0x000fe20007810000 */
[--C-:B------:R-:W-:Y:S01]  /*4270*/  FFMA.FTZ R51, R51, UR10, -R9.reuse ;  /* 0x0000000a33337c23 */ /* 0x100fe20008010809 */
[--C-:B------:R-:W-:Y:S01]  /*4280*/  FFMA.FTZ R54, R54, UR10, -R9.reuse ;  /* 0x0000000a36367c23 */ /* 0x100fe20008010809 */
[----:B------:R-:W1:Y:S01]  /*4290*/  MUFU.EX2 R27, R27 ;  /* 0x0000001b001b7308 */ /* 0x000e620000000800 */
[----:B--2---:R-:W-:Y:S01]  /*42a0*/  FSEL R53, R53, -INF , P3 ;  /* 0xff80000035357808 */ /* 0x004fe20001800000 */
[----:B------:R-:W-:-:S03]  /*42b0*/  FFMA.FTZ R9, R55, UR10, -R9 ;  /* 0x0000000a37097c23 */ /* 0x000fc60008010809 */
[----:B------:R-:W-:-:S03]  /*42c0*/  FMNMX.FTZ R4, R53, R4, !PT ;  /* 0x0000000435047209 */ /* 0x000fc60007810000 */
[----:B------:R-:W-:Y:S02]  /*42d0*/  MUFU.EX2 R30, R30 ;  /* 0x0000001e001e7308 */ /* 0x000fe40000000800 */
[----:B------:R-:W2:Y:S06]  /*42e0*/  SHFL.BFLY PT, R5, R4, 0x2, 0x1f ;  /* 0x0c401f0004057f89 */ /* 0x000eac00000e0000 */
[----:B------:R-:W4:Y:S01]  /*42f0*/  MUFU.EX2 R31, R31 ;  /* 0x0000001f001f7308 */ /* 0x000f220000000800 */
[----:B-1----:R-:W-:-:S07]  /*4300*/  F2FP.F16.F32.PACK_AB R153, R27, R26 ;  /* 0x0000001a1b99723e */ /* 0x002fce00000000ff */
[----:B------:R-:W-:Y:S08]  /*4310*/  MUFU.EX2 R34, R34 ;  /* 0x0000002200227308 */ /* 0x000ff00000000800 */
[----:B------:R-:W1:Y:S01]  /*4320*/  MUFU.EX2 R35, R35 ;  /* 0x0000002300237308 */ /* 0x000e620000000800 */
[----:B----4-:R-:W-:Y:S02]  /*4330*/  F2FP.F16.F32.PACK_AB R155, R31, R30 ;  /* 0x0000001e1f9b723e */ /* 0x010fe400000000ff */
[----:B--2---:R-:W-:-:S05]  /*4340*/  FMNMX.FTZ R5, R4, R5, !PT ;  /* 0x0000000504057209 */ /* 0x004fca0007810000 */
[----:B------:R-:W2:Y:S01]  /*4350*/  SHFL.BFLY PT, R4, R5, 0x1, 0x1f ;  /* 0x0c201f0005047f89 */ /* 0x000ea200000e0000 */
[----:B------:R-:W-:Y:S08]  /*4360*/  MUFU.EX2 R38, R38 ;  /* 0x0000002600267308 */ /* 0x000ff00000000800 */
[----:B------:R-:W4:Y:S01]  /*4370*/  MUFU.EX2 R39, R39 ;  /* 0x0000002700277308 */ /* 0x000f220000000800 */
[----:B-1----:R-:W-:-:S07]  /*4380*/  F2FP.F16.F32.PACK_AB R157, R35, R34 ;  /* 0x00000022239d723e */ /* 0x002fce00000000ff */
[----:B------:R-:W-:Y:S01]  /*4390*/  MUFU.EX2 R42, R42 ;  /* 0x0000002a002a7308 */ /* 0x000fe20000000800 */
[----:B--2---:R-:W-:-:S07]  /*43a0*/  FMNMX.FTZ R4, R5, R4, !PT ;  /* 0x0000000405047209 */ /* 0x004fce0007810000 */
[----:B------:R-:W1:Y:S01]  /*43b0*/  MUFU.EX2 R43, R43 ;  /* 0x0000002b002b7308 */ /* 0x000e620000000800 */
[----:B----4-:R-:W-:Y:S02]  /*43c0*/  F2FP.F16.F32.PACK_AB R159, R39, R38 ;  /* 0x00000026279f723e */ /* 0x010fe400000000ff */
[C---:B------:R-:W-:Y:S01]  /*43d0*/  FSETP.NEU.FTZ.AND P2, PT, R4.reuse, -INF , PT ;  /* 0xff8000000400780b */ /* 0x040fe20003f5d000 */
[----:B------:R-:W-:-:S04]  /*43e0*/  FMUL.FTZ R5, R4, UR10 ;  /* 0x0000000a04057c20 */ /* 0x000fc80008410000 */
[----:B------:R-:W-:Y:S01]  /*43f0*/  MUFU.EX2 R46, R46 ;  /* 0x0000002e002e7308 */ /* 0x000fe20000000800 */
[----:B------:R-:W-:Y:S01]  /*4400*/  FSEL R6, R5, RZ, P2 ;  /* 0x000000ff05067208 */ /* 0x000fe20001000000 */
[----:B------:R-:W-:-:S04]  /*4410*/  FADD.FTZ R5, R26, R27 ;  /* 0x0000001b1a057221 */ /* 0x000fc80000010000 */
        /* <DEDUP_REMOVED lines=8> */
[----:B------:R-:W-:Y:S01]  /*44a0*/  FADD.FTZ R10, R30, R5 ;  /* 0x000000051e0a7221 */ /* 0x000fe20000010000 */
[----:B------:R-:W-:Y:S01]  /*44b0*/  @!P1 IADD3 R5, R7, 0x28c40, RZ ;  /* 0x00028c4007059810 */ /* 0x000fe20007ffe0ff */
[--C-:B------:R-:W-:Y:S01]  /*44c0*/  FFMA.FTZ R37, R37, UR10, -R6.reuse ;  /* 0x0000000a25257c23 */ /* 0x100fe20008010806 */
[----:B------:R-:W-:Y:S01]  /*44d0*/  FFMA.FTZ R40, R40, UR10, -R6 ;  /* 0x0000000a28287c23 */ /* 0x000fe20008010806 */
[----:B------:R-:W-:Y:S01]  /*44e0*/  FADD.FTZ R13, R31, R10 ;  /* 0x0000000a1f0d7221 */ /* 0x000fe20000010000 */
[----:B------:R-:W-:Y:S01]  /*44f0*/  @!P1 PRMT R5, RZ, 0x654, R5 ;  /* 0x00000654ff059816 */ /* 0x000fe20000000005 */
[----:B------:R-:W2:Y:S01]  /*4500*/  MUFU.EX2 R25, R25 ;  /* 0x0000001900197308 */ /* 0x000ea20000000800 */
[--C-:B------:R-:W-:Y:S01]  /*4510*/  FFMA.FTZ R41, R41, UR10, -R6.reuse ;  /* 0x0000000a29297c23 */ /* 0x100fe20008010806 */
[----:B------:R-:W-:Y:S01]  /*4520*/  FADD.FTZ R12, R34, R13 ;  /* 0x0000000d220c7221 */ /* 0x000fe20000010000 */
[----:B------:R4:W-:Y:S01]  /*4530*/  @!P1 SYNCS.ARRIVE.TRANS64.RED.A1T0 RZ, [R5+URZ], RZ ;  /* 0x000000ff05ff99a7 */ /* 0x0009e2000810043f */
[--C-:B------:R-:W-:Y:S01]  /*4540*/  FFMA.FTZ R44, R44, UR10, -R6.reuse ;  /* 0x0000000a2c2c7c23 */ /* 0x100fe20008010806 */
[--C-:B------:R-:W-:Y:S01]  /*4550*/  FFMA.FTZ R45, R45, UR10, -R6.reuse ;  /* 0x0000000a2d2d7c23 */ /* 0x100fe20008010806 */
[--C-:B------:R-:W-:Y:S01]  /*4560*/  FFMA.FTZ R48, R48, UR10, -R6.reuse ;  /* 0x0000000a30307c23 */ /* 0x100fe20008010806 */
[--C-:B------:R-:W-:Y:S01]  /*4570*/  FFMA.FTZ R49, R49, UR10, -R6.reuse ;  /* 0x0000000a31317c23 */ /* 0x100fe20008010806 */
[----:B------:R-:W5:Y:S01]  /*4580*/  MUFU.EX2 R28, R28 ;  /* 0x0000001c001c7308 */ /* 0x000f620000000800 */
[--C-:B------:R-:W-:Y:S01]  /*4590*/  FFMA.FTZ R52, R52, UR10, -R6.reuse ;  /* 0x0000000a34347c23 */ /* 0x100fe20008010806 */
[----:B------:R-:W-:Y:S01]  /*45a0*/  FFMA.FTZ R6, R53, UR10, -R6 ;  /* 0x0000000a35067c23 */ /* 0x000fe20008010806 */
[----:B-1----:R-:W-:-:S05]  /*45b0*/  F2FP.F16.F32.PACK_AB R161, R43, R42 ;  /* 0x0000002a2ba1723e */ /* 0x002fca00000000ff */
        /* <DEDUP_REMOVED lines=15> */
[----:B------:R-:W-:Y:S01]  /*46b0*/  FADD.FTZ R13, R43, R12 ;  /* 0x0000000c2b0d7221 */ /* 0x000fe20000010000 */
[----:B--2---:R-:W-:-:S06]  /*46c0*/  FADD.FTZ R5, R33, R10 ;  /* 0x0000000a21057221 */ /* 0x004fcc0000010000 */
        /* <DEDUP_REMOVED lines=9> */
[----:B------:R-:W-:Y:S01]  /*4760*/  MUFU.EX2 R44, R44 ;  /* 0x0000002c002c7308 */ /* 0x000fe20000000800 */
[----:B----4-:R-:W-:-:S07]  /*4770*/  FADD.FTZ R10, R40, R11 ;  /* 0x0000000b280a7221 */ /* 0x010fce0000010000 */
[----:B------:R-:W2:Y:S01]  /*4780*/  MUFU.EX2 R47, R47 ;  /* 0x0000002f002f7308 */ /* 0x000ea20000000800 */
[C---:B-----5:R-:W-:Y:S01]  /*4790*/  FADD.FTZ R11, R41.reuse, R10 ;  /* 0x0000000a290b7221 */ /* 0x060fe20000010000 */
[----:B------:R-:W-:Y:S01]  /*47a0*/  FADD.FTZ R10, R46, R13 ;  /* 0x0000000d2e0a7221 */ /* 0x000fe20000010000 */
[----:B------:R-:W-:-:S05]  /*47b0*/  F2FP.F16.F32.PACK_AB R160, R41, R40 ;  /* 0x0000002829a0723e */ /* 0x000fca00000000ff */
        /* <DEDUP_REMOVED lines=12> */
[----:B------:R-:W-:Y:S08]  /*4880*/  MUFU.EX2 R54, R54 ;  /* 0x0000003600367308 */ /* 0x000ff00000000800 */
[----:B------:R-:W2:Y:S01]  /*4890*/  MUFU.EX2 R9, R9 ;  /* 0x0000000900097308 */ /* 0x000ea20000000800 */
[----:B----4-:R-:W-:-:S07]  /*48a0*/  F2FP.F16.F32.PACK_AB R164, R49, R48 ;  /* 0x0000003031a4723e */ /* 0x010fce00000000ff */
[----:B------:R-:W-:Y:S08]  /*48b0*/  MUFU.EX2 R52, R52 ;  /* 0x0000003400347308 */ /* 0x000ff00000000800 */
[----:B------:R4:W5:Y:S01]  /*48c0*/  MUFU.EX2 R5, R6 ;  /* 0x0000000600057308 */ /* 0x0009620000000800 */
[----:B--2---:R-:W-:Y:S01]  /*48d0*/  F2FP.F16.F32.PACK_AB R167, R9, R54 ;  /* 0x0000003609a7723e */ /* 0x004fe200000000ff */
[----:B----4-:R-:W-:-:S04]  /*48e0*/  FADD.FTZ R6, R44, R11 ;  /* 0x0000000b2c067221 */ /* 0x010fc80000010000 */
[----:B------:R-:W-:Y:S01]  /*48f0*/  FADD.FTZ R45, R45, R6 ;  /* 0x000000062d2d7221 */ /* 0x000fe20000010000 */
[----:B------:R-:W-:-:S03]  /*4900*/  FADD.FTZ R6, R54, R51 ;  /* 0x0000003336067221 */ /* 0x000fc60000010000 */
[----:B------:R-:W-:Y:S01]  /*4910*/  FADD.FTZ R48, R48, R45 ;  /* 0x0000002d30307221 */ /* 0x000fe20000010000 */
[----:B-----5:R-:W-:Y:S01]  /*4920*/  F2FP.F16.F32.PACK_AB R166, R5, R52 ;  /* 0x0000003405a6723e */ /* 0x020fe200000000ff */
[----:B------:R-:W-:Y:S02]  /*4930*/  FADD.FTZ R6, R9, R6 ;  /* 0x0000000609067221 */ /* 0x000fe40000010000 */
[----:B------:R-:W-:Y:S02]  /*4940*/  FADD.FTZ R49, R49, R48 ;  /* 0x0000003031317221 */ /* 0x000fe40000010000 */
[----:B------:R1:W-:Y:S02]  /*4950*/  STSM.16.M88.4 [R22], R164 ;  /* 0x000000a416007844 */ /* 0x0003e40000000200 */
[----:B------:R-:W-:-:S04]  /*4960*/  FADD.FTZ R52, R52, R49 ;  /* 0x0000003134347221 */ /* 0x000fc80000010000 */
[----:B------:R-:W-:Y:S01]  /*4970*/  FADD.FTZ R5, R5, R52 ;  /* 0x0000003405057221 */ /* 0x000fe20000010000 */
[----:B------:R-:W-:Y:S06]  /*4980*/  @!P0 BRA `(.L_x_5808) ;  /* 0x0000000000048947 */ /* 0x000fec0003800000 */
[----:B------:R-:W-:Y:S01]  /*4990*/  BPT.TRAP 0x1 ;  /* 0x000000040000795c */ /* 0x000fe20000300000 */
.L_x_5808:
[----:B------:R2:W4:Y:S01]  /*49a0*/  SYNCS.PHASECHK.TRANS64.TRYWAIT P2, [R7+URZ+0x28c50], R8 ;  /* 0x028c5008070075a7 */ /* 0x000522000804017f */
[----:B------:R-:W-:Y:S05]  /*49b0*/  @!P0 BRA `(.L_x_5809) ;  /* 0x0000000000048947 */ /* 0x000fea0003800000 */
[----:B------:R-:W-:Y:S01]  /*49c0*/  BPT.TRAP 0x1 ;  /* 0x000000040000795c */ /* 0x000fe20000300000 */
.L_x_5809:
[----:B----4-:R-:W-:Y:S05]  /*49d0*/  @P2 BRA `(.L_x_5810) ;  /* 0x0000000000082947 */ /* 0x010fea0003800000 */
[----:B------:R-:W4:Y:S02]  /*49e0*/  SYNCS.PHASECHK.TRANS64.TRYWAIT P2, [R7+URZ+0x28c50], R8 ;  /* 0x028c5008070075a7 */ /* 0x000f24000804017f */
[----:B----4-:R-:W-:Y:S05]  /*49f0*/  @!P2 BRA `(.L_x_5811) ;  /* 0x000000980070a947 */ /* 0x010fea0003800000 */
.L_x_5810:
[----:B------:R-:W-:Y:S01]  /*4a00*/  ULEA UR11, UR39, UR41, 0xc ;  /* 0x00000029270b7291 */ /* 0x000fe2000f8e603f */
[----:B------:R-:W-:Y:S01]  /*4a10*/  WARPGROUP.ARRIVE ;  /* 0x00000000000079c5 */ /* 0x000fe20000000000 */
[----:B------:R-:W-:Y:S01]  /*4a20*/  UMOV UR7, 0x40000040 ;  /* 0x4000004000077882 */ /* 0x000fe20000000000 */
[----:B------:R-:W-:Y:S01]  /*4a30*/  UIMAD UR49, UR49, UR14, -UR15 ;  /* 0x0000000e313172a4 */ /* 0x000fe2000f8e0a0f */
[----:B--234-:R-:W-:Y:S01]  /*4a40*/  @!P1 IADD3 R7, R7, 0x28c60, RZ ;  /* 0x00028c6007079810 */ /* 0x01cfe20007ffe0ff */
[----:B------:R-:W-:Y:S02]  /*4a50*/  UIADD3 UR22, UR45, -0x2, URZ ;  /* 0xfffffffe2d167890 */ /* 0x000fe4000fffe03f */
[----:B------:R-:W-:Y:S01]  /*4a60*/  UMOV UR6, UR11 ;  /* 0x0000000b00067c82 */ /* 0x000fe20008000000 */
[----:B------:R-:W-:Y:S01]  /*4a70*/  UIADD3 UR49, UR42, UR49, URZ ;  /* 0x000000312a317290 */ /* 0x000fe2000fffe03f */
[----:B------:R-:W-:Y:S01]  /*4a80*/  HGMMA.64x256x16.F32 R24, R152, gdesc[UR4].tnspB, RZ, !UPT, gsb0 ;  /* 0x43e0000498187df0 */ /* 0x000fe2000c0008ff */
[----:B------:R-:W-:Y:S01]  /*4a90*/  UIADD3 UR6, UR11, 0x80, URZ ;  /* 0x000000800b067890 */ /* 0x000fe2000fffe03f */
[----:B------:R-:W-:Y:S01]  /*4aa0*/  @!P1 PRMT R7, RZ, 0x654, R7 ;  /* 0x00000654ff079816 */ /* 0x000fe20000000007 */
        /* <DEDUP_REMOVED lines=17> */
[----:B------:R-:W-:-:S04]  /*4bc0*/  USHF.R.S32.HI UR6, URZ, 0x1f, UR49 ;  /* 0x0000001f3f067899 */ /* 0x000fc80008011431 */
[----:B------:R-:W-:-:S04]  /*4bd0*/  ULEA.HI UR6, UR6, UR49, URZ, 0x6 ;  /* 0x0000003106067291 */ /* 0x000fc8000f8f303f */
[----:B------:R-:W-:-:S04]  /*4be0*/  USHF.R.S32.HI UR6, URZ, 0x6, UR6 ;  /* 0x000000063f067899 */ /* 0x000fc80008011406 */
[----:B------:R-:W-:-:S04]  /*4bf0*/  UISETP.LT.AND UP0, UPT, URZ, UR6, UPT ;  /* 0x000000063f00728c */ /* 0x000fc8000bf01270 */
[----:B------:R-:W-:-:S04]  /*4c00*/  USEL UR23, URZ, UR6, !UP0 ;  /* 0x000000063f177287 */ /* 0x000fc8000c000000 */
[----:B------:R-:W-:-:S06]  /*4c10*/  UISETP.GE.AND UP0, UPT, UR22, UR23, UPT ;  /* 0x000000171600728c */ /* 0x000fcc000bf06270 */
[----:B------:R-:W-:Y:S01]  /*4c20*/  PLOP3.LUT P2, PT, PT, PT, UP0, 0x80, 0x0 ;  /* 0x000000000000781c */ /* 0x000fe20003f4f008 */
        /* <DEDUP_REMOVED lines=11> */
[----:B------:R-:W-:Y:S01]  /*4ce0*/  IMAD.MOV.U32 R8, RZ, RZ, R3 ;  /* 0x000000ffff087224 */ /* 0x000fe200078e0003 */
[----:B------:R-:W-:Y:S01]  /*4cf0*/  MOV R9, R4 ;  /* 0x0000000400097202 */ /* 0x000fe20000000f00 */
[----:B------:R-:W-:Y:S01]  /*4d00*/  UMOV UR29, UR39 ;  /* 0x00000027001d7c82 */ /* 0x000fe20008000000 */
[----:B------:R-:W-:Y:S01]  /*4d10*/  ULDC UR25, c[0x0][0x2e0] ;  /* 0x0000b80000197ab9 */ /* 0x000fe20000000800 */
[----:B------:R-:W-:Y:S01]  /*4d20*/  ULDC UR26, c[0x0][0x288] ;  /* 0x0000a200001a7ab9 */ /* 0x000fe20000000800 */
[----:B------:R-:W-:Y:S01]  /*4d30*/  ULDC UR27, c[0x0][0x404] ;  /* 0x00010100001b7ab9 */ /* 0x000fe20000000800 */
[----:B------:R-:W-:Y:S01]  /*4d40*/  ULDC UR28, c[0x0][0x9d8] ;  /* 0x00027600001c7ab9 */ /* 0x000fe20000000800 */
[----:B------:R-:W-:Y:S01]  /*4d50*/  ULDC UR24, c[0x0][0x988] ;  /* 0x0002620000187ab9 */ /* 0x000fe20000000800 */
[----:B------:R-:W-:-:S05]  /*4d60*/  ULDC.64 UR20, c[0x0][0x3f8] ;  /* 0x0000fe0000147ab9 */ /* 0x000fca0000000a00 */
.L_x_5821:
[----:B------:R-:W-:-:S04]  /*4d70*/  UIADD3 UR39, UR29, 0x1, URZ ;  /* 0x000000011d277890 */ /* 0x000fc8000fffe03f */
[----:B------:R-:W-:-:S04]  /*4d80*/  UISETP.NE.AND UP0, UPT, UR39, 0x2, UPT ;  /* 0x000000022700788c */ /* 0x000fc8000bf05270 */
[----:B------:R-:W-:Y:S02]  /*4d90*/  USEL UR6, URZ, 0x1, UP0 ;  /* 0x000000013f067887 */ /* 0x000fe40008000000 */
[----:B------:R-:W-:Y:S02]  /*4da0*/  USEL UR39, UR39, URZ, UP0 ;  /* 0x0000003f27277287 */ /* 0x000fe40008000000 */
[----:B------:R-:W-:Y:S01]  /*4db0*/  ULOP3.LUT UR38, UR38, UR6, URZ, 0x3c, !UPT ;  /* 0x0000000626267292 */ /* 0x000fe2000f8e3c3f */
[----:B---3--:R-:W-:Y:S11]  /*4dc0*/  @!P0 BRA `(.L_x_5813) ;  /* 0x0000000000048947 */ /* 0x008ff60003800000 */
[----:B------:R-:W-:Y:S01]  /*4dd0*/  BPT.TRAP 0x1 ;  /* 0x000000040000795c */ /* 0x000fe20000300000 */
.L_x_5813:
[----:B------:R-:W-:Y:S01]  /*4de0*/  ULEA UR30, UR39, UR48, 0x3 ;  /* 0x00000030271e7291 */ /* 0x000fe2000f8e183f */
[----:B--2---:R-:W-:-:S04]  /*4df0*/  MOV R7, UR38 ;  /* 0x0000002600077c02 */ /* 0x004fc80008000f00 */
[----:B------:R-:W-:-:S04]  /*4e00*/  SHF.L.U32 R7, R7, 0x1f, RZ ;  /* 0x0000001f07077819 */ /* 0x000fc800000006ff */
[----:B------:R2:W3:Y:S01]  /*4e10*/  SYNCS.PHASECHK.TRANS64.TRYWAIT P2, [UR30+0x28c30], R7 ;  /* 0x028c3007ff0075a7 */ /* 0x0004e2000804015e */
[----:B------:R-:W-:Y:S05]  /*4e20*/  @!P0 BRA `(.L_x_5814) ;  /* 0x0000000000048947 */ /* 0x000fea0003800000 */
[----:B------:R-:W-:Y:S01]  /*4e30*/  BPT.TRAP 0x1 ;  /* 0x000000040000795c */ /* 0x000fe20000300000 */
.L_x_5814:
[----:B---3--:R-:W-:Y:S05]  /*4e40*/  @P2 BRA `(.L_x_5815) ;  /* 0x0000000000082947 */ /* 0x008fea0003800000 */
[----:B------:R-:W3:Y:S02]  /*4e50*/  SYNCS.PHASECHK.TRANS64.TRYWAIT P2, [UR30+0x28c30], R7 ;  /* 0x028c3007ff0075a7 */ /* 0x000ee4000804015e */
[----:B---3--:R-:W-:Y:S05]  /*4e60*/  @!P2 BRA `(.L_x_5816) ;  /* 0x000000940068a947 */ /* 0x008fea0003800000 */
.L_x_5815:
[----:B------:R-:W-:Y:S01]  /*4e70*/  R2UR UR18, R0 ;  /* 0x00000000001272ca */ /* 0x000fe200000e0000 */
[----:B-1----:R-:W-:Y:S01]  /*4e80*/  WARPGROUP.ARRIVE ;  /* 0x00000000000079c5 */ /* 0x002fe20000000000 */
[----:B------:R-:W-:Y:S01]  /*4e90*/  UMOV UR19, 0x40000040 ;  /* 0x4000004000137882 */ /* 0x000fe20000000000 */
[----:B------:R-:W-:Y:S01]  /*4ea0*/  UMOV UR7, 0x40000040 ;  /* 0x4000004000077882 */ /* 0x000fe20000000000 */
[----:B------:R-:W-:Y:S01]  /*4eb0*/  UMOV UR11, 0x40000040 ;  /* 0x40000040000b7882 */ /* 0x000fe20000000000 */
[----:B------:R-:W-:Y:S01]  /*4ec0*/  UMOV UR15, 0x40000040 ;  /* 0x40000040000f7882 */ /* 0x000fe20000000000 */
[----:B------:R-:W-:-:S04]  /*4ed0*/  UISETP.NE.U32.AND UP0, UPT, UR20, URZ, UPT ;  /* 0x0000003f1400728c */ /* 0x000fc8000bf05070 */
[----:B------:R-:W-:-:S03]  /*4ee0*/  UISETP.NE.AND.EX UP0, UPT, UR21, URZ, UPT, UP0 ;  /* 0x0000003f1500728c */ /* 0x000fc6000bf05300 */
[----:B------:R-:W-:-:S04]  /*4ef0*/  ULEA UR18, UR39, UR18, 0x9 ;  /* 0x0000001227127291 */ /* 0x000fc8000f8e483f */
[----:B------:R-:W-:Y:S02]  /*4f00*/  UIADD3 UR6, UR18, 0x2, URZ ;  /* 0x0000000212067890 */ /* 0x000fe4000fffe03f */
[----:B------:R-:W-:Y:S02]  /*4f10*/  UIADD3 UR10, UR18, 0x4, URZ ;  /* 0x00000004120a7890 */ /* 0x000fe4000fffe03f */
[----:B------:R-:W-:Y:S02]  /*4f20*/  UIADD3 UR14, UR18, 0x6, URZ ;  /* 0x00000006120e7890 */ /* 0x000fe4000fffe03f */
[----:B------:R-:W-:Y:S03]  /*4f30*/  HGMMA.64x64x16.F32 R152, gdesc[UR16], RZ, !UPT, gsb0 ;  /* 0x00e00000109879f0 */ /* 0x000fe6000c0008ff */
[----:B------:R-:W-:Y:S02]  /*4f40*/  WARPGROUP.DEPBAR.LE gsb0, 0x0 ;  /* 0x00008000000079c5 */ /* 0x000fe40000010000 */
[----:B------:R-:W-:-:S06]  /*4f50*/  WARPGROUP.ARRIVE ;  /* 0x00000000000079c5 */ /* 0x000fcc0000000000 */
[----:B------:R-:W-:Y:S01]  /*4f60*/  HGMMA.64x64x16.F32 R152, gdesc[UR4], R152, gsb0 ;  /* 0x00e00000049879f0 */ /* 0x000fe20008000898 */
[----:B------:R-:W-:Y:S01]  /*4f70*/  UMOV UR6, 0xffffffc0 ;  /* 0xffffffc000067882 */ /* 0x000fe20000000000 */
[----:B------:R-:W-:Y:S02]  /*4f80*/  USEL UR7, UR27, 0x1, UP0 ;  /* 0x000000011b077887 */ /* 0x000fe40008000000 */
[----:B------:R-:W-:-:S04]  /*4f90*/  UIMAD UR6, UR22, UR6, 0x1 ;  /* 0x00000001160674a4 */ /* 0x000fc8000f8e0206 */
[----:B------:R-:W-:-:S04]  /*4fa0*/  UIADD3 UR6, UR42, UR6, URZ ;  /* 0x000000062a067290 */ /* 0x000fc8000fffe03f */
[----:B------:R-:W-:Y:S01]  /*4fb0*/  UIMAD UR6, UR7, UR25, UR6 ;  /* 0x00000019070672a4 */ /* 0x000fe2000f8e0206 */
        /* <DEDUP_REMOVED lines=20> */
[----:B------:R4:W5:Y:S01]  /*5100*/  MUFU.TANH R10, R153 ;  /* 0x00000099000a7308 */ /* 0x0009620000002400 */
        /* <DEDUP_REMOVED lines=8> */
[----:B----4-:R-:W-:Y:S01]  /*5190*/  MOV R153, UR26 ;  /* 0x0000001a00997c02 */ /* 0x010fe20008000f00 */
[----:B------:R-:W-:Y:S01]  /*51a0*/  FMUL.FTZ R162, R162, UR28 ;  /* 0x0000001ca2a27c20 */ /* 0x000fe20008410000 */
[----:B------:R-:W-:Y:S01]  /*51b0*/  FMUL.FTZ R163, R163, UR28 ;  /* 0x0000001ca3a37c20 */ /* 0x000fe20008410000 */
[----:B------:R-:W-:Y:S01]  /*51c0*/  FMUL.FTZ R166, R166, UR28 ;  /* 0x0000001ca6a67c20 */ /* 0x000fe20008410000 */
[----:B------:R-:W-:Y:S01]  /*51d0*/  IADD3 R153, -R153, UR6, -R16 ;  /* 0x0000000699997c10 */ /* 0x000fe2000fffe910 */
[----:B------:R-:W-:Y:S01]  /*51e0*/  FMUL.FTZ R167, R167, UR28 ;  /* 0x0000001ca7a77c20 */ /* 0x000fe20008410000 */
[----:B------:R-:W-:Y:S01]  /*51f0*/  FMUL.FTZ R170, R170, UR28 ;  /* 0x0000001caaaa7c20 */ /* 0x000fe20008410000 */
[----:B------:R4:W2:Y:S01]  /*5200*/  MUFU.TANH R11, R157 ;  /* 0x0000009d000b7308 */ /* 0x0008a20000002400 */
[----:B---3--:R-:W-:Y:S01]  /*5210*/  IADD3 R4, R2, R153, RZ ;  /* 0x0000009902047210 */ /* 0x008fe20007ffe0ff */
[----:B------:R-:W-:Y:S01]  /*5220*/  FMUL.FTZ R171, R171, UR28 ;  /* 0x0000001cabab7c20 */ /* 0x000fe20008410000 */
[----:B------:R-:W-:Y:S01]  /*5230*/  FMUL.FTZ R174, R174, UR28 ;  /* 0x0000001caeae7c20 */ /* 0x000fe20008410000 */
[----:B------:R-:W-:Y:S01]  /*5240*/  FMUL.FTZ R175, R175, UR28 ;  /* 0x0000001cafaf7c20 */ /* 0x000fe20008410000 */
[----:B------:R-:W-:Y:S01]  /*5250*/  ISETP.GT.AND P2, PT, R4, RZ, PT ;  /* 0x000000ff0400720c */ /* 0x000fe20003f44270 */
[----:B------:R-:W-:Y:S01]  /*5260*/  FMUL.FTZ R178, R178, UR28 ;  /* 0x0000001cb2b27c20 */ /* 0x000fe20008410000 */
[----:B------:R-:W-:Y:S01]  /*5270*/  ISETP.GT.AND P3, PT, R4, 0x1, PT ;  /* 0x000000010400780c */ /* 0x000fe20003f64270 */
[----:B------:R3:W3:Y:S01]  /*5280*/  MUFU.TANH R13, R160 ;  /* 0x000000a0000d7308 */ /* 0x0006e20000002400 */
[----:B-1----:R-:W-:Y:S01]  /*5290*/  FSEL R12, R12, -INF , P2 ;  /* 0xff8000000c0c7808 */ /* 0x002fe20001000000 */
[----:B------:R-:W-:Y:S01]  /*52a0*/  FMUL.FTZ R179, R179, UR28 ;  /* 0x0000001cb3b37c20 */ /* 0x000fe20008410000 */
[----:B------:R-:W-:Y:S01]  /*52b0*/  ISETP.GT.AND P2, PT, R4, 0x8, PT ;  /* 0x000000080400780c */ /* 0x000fe20003f44270 */
[----:B------:R-:W-:Y:S01]  /*52c0*/  FMUL.FTZ R182, R182, UR28 ;  /* 0x0000001cb6b67c20 */ /* 0x000fe20008410000 */
[----:B-----5:R-:W-:Y:S01]  /*52d0*/  FSEL R10, R10, -INF , P3 ;  /* 0xff8000000a0a7808 */ /* 0x020fe20001800000 */
[----:B------:R-:W-:Y:S01]  /*52e0*/  FMUL.FTZ R183, R183, UR28 ;  /* 0x0000001cb7b77c20 */ /* 0x000fe20008410000 */
[----:B----4-:R-:W-:Y:S01]  /*52f0*/  FMNMX.FTZ R157, R12, R9, !PT ;  /* 0x000000090c9d7209 */ /* 0x010fe20007810000 */
[----:B------:R1:W4:Y:S01]  /*5300*/  MUFU.TANH R14, R161 ;  /* 0x000000a1000e7308 */ /* 0x0003220000002400 */
[----:B------:R-:W-:-:S02]  /*5310*/  ISETP.GT.AND P3, PT, R4, 0x9, PT ;  /* 0x000000090400780c */ /* 0x000fc40003f64270 */
[----:B--2---:R-:W-:Y:S02]  /*5320*/  FSEL R3, R3, -INF , P2 ;  /* 0xff80000003037808 */ /* 0x004fe40001000000 */
[----:B---3--:R-:W-:Y:S02]  /*5330*/  FMNMX.FTZ R160, R10, R157, !PT ;  /* 0x0000009d0aa07209 */ /* 0x008fe40007810000 */
[----:B------:R-:W-:Y:S01]  /*5340*/  ISETP.GT.AND P2, PT, R4, 0x10, PT ;  /* 0x000000100400780c */ /* 0x000fe20003f44270 */
[----:B------:R-:W2:Y:S01]  /*5350*/  MUFU.TANH R15, R164 ;  /* 0x000000a4000f7308 */ /* 0x000ea20000002400 */
[----:B------:R-:W-:Y:S01]  /*5360*/  FSEL R11, R11, -INF , P3 ;  /* 0xff8000000b0b7808 */ /* 0x000fe20001800000 */
[----:B-1----:R-:W-:Y:S01]  /*5370*/  FMUL.FTZ R161, R154, UR28 ;  /* 0x0000001c9aa17c20 */ /* 0x002fe20008410000 */
[----:B------:R-:W-:Y:S02]  /*5380*/  FMNMX.FTZ R160, R3, R160, !PT ;  /* 0x000000a003a07209 */ /* 0x000fe40007810000 */
[----:B------:R-:W-:-:S02]  /*5390*/  ISETP.GT.AND P3, PT, R4, 0x11, PT ;  /* 0x000000110400780c */ /* 0x000fc40003f64270 */
[----:B------:R-:W-:Y:S01]  /*53a0*/  FSEL R13, R13, -INF , P2 ;  /* 0xff8000000d0d7808 */ /* 0x000fe20001000000 */
[----:B------:R-:W1:Y:S01]  /*53b0*/  MUFU.TANH R20, R165 ;  /* 0x000000a500147308 */ /* 0x000e620000002400 */
[----:B------:R-:W-:Y:S02]  /*53c0*/  FMNMX.FTZ R160, R11, R160, !PT ;  /* 0x000000a00ba07209 */ /* 0x000fe40007810000 */
[----:B------:R-:W-:Y:S02]  /*53d0*/  ISETP.GT.AND P2, PT, R4, 0x18, PT ;  /* 0x000000180400780c */ /* 0x000fe40003f44270 */
[----:B----4-:R-:W-:Y:S02]  /*53e0*/  FSEL R14, R14, -INF , P3 ;  /* 0xff8000000e0e7808 */ /* 0x010fe40001800000 */
[----:B------:R-:W-:Y:S01]  /*53f0*/  FMNMX.FTZ R157, R13, R160, !PT ;  /* 0x000000a00d9d7209 */ /* 0x000fe20007810000 */
[----:B------:R-:W3:Y:S01]  /*5400*/  MUFU.TANH R21, R168 ;  /* 0x000000a800157308 */ /* 0x000ee20000002400 */
[----:B------:R-:W-:-:S02]  /*5410*/  ISETP.GT.AND P3, PT, R4, 0x19, PT ;  /* 0x000000190400780c */ /* 0x000fc40003f64270 */
[----:B--2---:R-:W-:Y:S02]  /*5420*/  FSEL R15, R15, -INF , P2 ;  /* 0xff8000000f0f7808 */ /* 0x004fe40001000000 */
[----:B------:R-:W-:Y:S02]  /*5430*/  FMNMX.FTZ R164, R14, R157, !PT ;  /* 0x0000009d0ea47209 */ /* 0x000fe40007810000 */
[----:B------:R-:W-:Y:S01]  /*5440*/  ISETP.GT.AND P2, PT, R4, 0x20, PT ;  /* 0x000000200400780c */ /* 0x000fe20003f44270 */
[----:B------:R-:W2:Y:S01]  /*5450*/  MUFU.TANH R152, R169 ;  /* 0x000000a900987308 */ /* 0x000ea20000002400 */
        /* <DEDUP_REMOVED lines=9> */
[----:B--2---:R-:W-:Y:S02]  /*54f0*/  FSEL R152, R152, -INF , P3 ;  /* 0xff80000098987808 */ /* 0x004fe40001800000 */
[----:B------:R-:W-:Y:S02]  /*5500*/  ISETP.GT.AND P3, PT, R4, 0x29, PT ;  /* 0x000000290400780c */ /* 0x000fe40003f64270 */
[----:B------:R-:W-:-:S03]  /*5510*/  FMNMX.FTZ R164, R152, R157, !PT ;  /* 0x0000009d98a47209 */ /* 0x000fc60007810000 */
[----:B------:R-:W2:Y:S01]  /*5520*/  MUFU.TANH R176, R176 ;  /* 0x000000b000b07308 */ /* 0x000ea20000002400 */
[----:B-1----:R-:W-:Y:S02]  /*5530*/  FSEL R153, R153, -INF , P2 ;  /* 0xff80000099997808 */ /* 0x002fe40001000000 */
[----:B------:R-:W-:Y:S02]  /*5540*/  ISETP.GT.AND P2, PT, R4, 0x30, PT ;  /* 0x000000300400780c */ /* 0x000fe40003f44270 */
[----:B------:R-:W-:Y:S01]  /*5550*/  FMNMX.FTZ R165, R153, R164, !PT ;  /* 0x000000a499a57209 */ /* 0x000fe20007810000 */
[----:B------:R-:W-:Y:S02]  /*5560*/  FMUL.FTZ R164, R155, UR28 ;  /* 0x0000001c9ba47c20 */ /* 0x000fe40008410000 */
[----:B------:R-:W1:Y:S01]  /*5570*/  MUFU.TANH R160, R177 ;  /* 0x000000b100a07308 */ /* 0x000e620000002400 */
[----:B---3--:R-:W-:Y:S02]  /*5580*/  FSEL R156, R156, -INF , P3 ;  /* 0xff8000009c9c7808 */ /* 0x008fe40001800000 */
[----:B------:R-:W-:-:S02]  /*5590*/  ISETP.GT.AND P3, PT, R4, 0x31, PT ;  /* 0x000000310400780c */ /* 0x000fc40003f64270 */
[----:B------:R-:W-:-:S03]  /*55a0*/  FMNMX.FTZ R165, R156, R165, !PT ;  /* 0x000000a59ca57209 */ /* 0x000fc60007810000 */
[----:B------:R-:W3:Y:S01]  /*55b0*/  MUFU.TANH R180, R180 ;  /* 0x000000b400b47308 */ /* 0x000ee20000002400 */
[----:B--2---:R-:W-:Y:S01]  /*55c0*/  FSEL R154, R176, -INF , P2 ;  /* 0xff800000b09a7808 */ /* 0x004fe20001000000 */
[C---:B------:R-:W-:Y:S01]  /*55d0*/  VIADD R176, R4.reuse, 0x8 ;  /* 0x0000000804b07836 */ /* 0x040fe20000000000 */
[----:B------:R-:W-:Y:S02]  /*55e0*/  ISETP.GT.AND P2, PT, R4, 0x38, PT ;  /* 0x000000380400780c */ /* 0x000fe40003f44270 */
[----:B------:R-:W-:Y:S02]  /*55f0*/  FMNMX.FTZ R165, R154, R165, !PT ;  /* 0x000000a59aa57209 */ /* 0x000fe40007810000 */
[----:B------:R-:W-:Y:S01]  /*5600*/  ISETP.GT.AND P4, PT, R176, 0x20, PT ;  /* 0x00000020b000780c */ /* 0x000fe20003f84270 */
[----:B------:R-:W2:Y:S01]  /*5610*/  MUFU.TANH R157, R181 ;  /* 0x000000b5009d7308 */ /* 0x000ea20000002400 */
[----:B-1----:R-:W-:Y:S02]  /*5620*/  FSEL R160, R160, -INF , P3 ;  /* 0xff800000a0a07808 */ /* 0x002fe40001800000 */
[----:B------:R-:W-:-:S02]  /*5630*/  ISETP.GT.AND P3, PT, R4, 0x39, PT ;  /* 0x000000390400780c */ /* 0x000fc40003f64270 */
[----:B------:R-:W-:Y:S02]  /*5640*/  FMNMX.FTZ R168, R160, R165, !PT ;  /* 0x000000a5a0a87209 */ /* 0x000fe40007810000 */
[----:B------:R-:W-:Y:S01]  /*5650*/  ISETP.GT.AND P5, PT, R176, 0x21, PT ;  /* 0x00000021b000780c */ /* 0x000fe20003fa4270 */
[----:B------:R-:W1:Y:S01]  /*5660*/  MUFU.TANH R161, R161 ;  /* 0x000000a100a17308 */ /* 0x000e620000002400 */
[----:B---3--:R-:W-:Y:S02]  /*5670*/  FSEL R155, R180, -INF , P2 ;  /* 0xff800000b49b7808 */ /* 0x008fe40001000000 */
[----:B------:R-:W-:Y:S02]  /*5680*/  ISETP.GT.AND P2, PT, R176, RZ, PT ;  /* 0x000000ffb000720c */ /* 0x000fe40003f44270 */
[----:B------:R-:W-:-:S03]  /*5690*/  FMNMX.FTZ R168, R155, R168, !PT ;  /* 0x000000a89ba87209 */ /* 0x000fc60007810000 */
[----:B------:R-:W3:Y:S01]  /*56a0*/  MUFU.TANH R164, R164 ;  /* 0x000000a400a47308 */ /* 0x000ee20000002400 */
[----:B--2---:R-:W-:Y:S02]  /*56b0*/  FSEL R157, R157, -INF , P3 ;  /* 0xff8000009d9d7808 */ /* 0x004fe40001800000 */
[----:B------:R-:W-:Y:S02]  /*56c0*/  ISETP.GT.AND P3, PT, R176, 0x1, PT ;  /* 0x00000001b000780c */ /* 0x000fe40003f64270 */
[----:B------:R-:W-:-:S03]  /*56d0*/  FMNMX.FTZ R172, R157, R168, !PT ;  /* 0x000000a89dac7209 */ /* 0x000fc60007810000 */
[----:B------:R-:W2:Y:S02]  /*56e0*/  MUFU.TANH R158, R158 ;  /* 0x0000009e009e7308 */ /* 0x000ea40000002400 */
[----:B------:R-:W4:Y:S06]  /*56f0*/  SHFL.BFLY PT, R173, R172, 0x2, 0x1f ;  /* 0x0c401f00acad7f89 */ /* 0x000f2c00000e0000 */
[----:B------:R1:W5:Y:S08]  /*5700*/  MUFU.TANH R165, R159 ;  /* 0x0000009f00a57308 */ /* 0x0003700000002400 */
[----:B------:R2:W5:Y:S01]  /*5710*/  MUFU.TANH R168, R162 ;  /* 0x000000a200a87308 */ /* 0x0005620000002400 */
[----:B-1----:R-:W-:-:S02]  /*5720*/  FSEL R159, R161, -INF , P2 ;  /* 0xff800000a19f7808 */ /* 0x002fc40001000000 */
[----:B------:R-:W-:Y:S02]  /*5730*/  ISETP.GT.AND P2, PT, R176, 0x8, PT ;  /* 0x00000008b000780c */ /* 0x000fe40003f44270 */
[----:B---3--:R-:W-:Y:S02]  /*5740*/  FSEL R161, R164, -INF , P3 ;  /* 0xff800000a4a17808 */ /* 0x008fe40001800000 */
[----:B------:R-:W-:Y:S01]  /*5750*/  ISETP.GT.AND P3, PT, R176, 0x9, PT ;  /* 0x00000009b000780c */ /* 0x000fe20003f64270 */
[----:B------:R1:W3:Y:S01]  /*5760*/  MUFU.TANH R169, R163 ;  /* 0x000000a300a97308 */ /* 0x0002e20000002400 */
[----:B--2---:R-:W-:Y:S02]  /*5770*/  FMNMX.FTZ R162, R159, R8, !PT ;  /* 0x000000089fa27209 */ /* 0x004fe40007810000 */
[----:B----4-:R-:W-:Y:S02]  /*5780*/  FMNMX.FTZ R177, R172, R173, !PT ;  /* 0x000000adacb17209 */ /* 0x010fe40007810000 */
[----:B------:R-:W-:-:S02]  /*5790*/  FSEL R158, R158, -INF , P2 ;  /* 0xff8000009e9e7808 */ /* 0x000fc40001000000 */
[----:B------:R-:W-:Y:S01]  /*57a0*/  ISETP.GT.AND P2, PT, R176, 0x10, PT ;  /* 0x00000010b000780c */ /* 0x000fe20003f44270 */
[----:B------:R-:W2:Y:S01]  /*57b0*/  MUFU.TANH R166, R166 ;  /* 0x000000a600a67308 */ /* 0x000ea20000002400 */
[----:B-1----:R-:W-:Y:S01]  /*57c0*/  FMNMX.FTZ R163, R161, R162, !PT ;  /* 0x000000a2a1a37209 */ /* 0x002fe20007810000 */
[----:B------:R-:W1:Y:S01]  /*57d0*/  SHFL.BFLY PT, R180, R177, 0x1, 0x1f ;  /* 0x0c201f00b1b47f89 */ /* 0x000e6200000e0000 */
[----:B-----5:R-:W-:Y:S02]  /*57e0*/  FSEL R162, R165, -INF , P3 ;  /* 0xff800000a5a27808 */ /* 0x020fe40001800000 */
[----:B------:R-:W-:Y:S02]  /*57f0*/  FMNMX.FTZ R165, R158, R163, !PT ;  /* 0x000000a39ea57209 */ /* 0x000fe40007810000 */
[----:B------:R-:W-:Y:S01]  /*5800*/  ISETP.GT.AND P3, PT, R176, 0x11, PT ;  /* 0x00000011b000780c */ /* 0x000fe20003f64270 */
[----:B------:R-:W4:Y:S01]  /*5810*/  MUFU.TANH R167, R167 ;  /* 0x000000a700a77308 */ /* 0x000f220000002400 */
[----:B------:R-:W-:-:S02]  /*5820*/  FSEL R163, R168, -INF , P2 ;  /* 0xff800000a8a37808 */ /* 0x000fc40001000000 */
[----:B------:R-:W-:Y:S02]  /*5830*/  FMNMX.FTZ R164, R162, R165, !PT ;  /* 0x000000a5a2a47209 */ /* 0x000fe40007810000 */
[----:B------:R-:W-:Y:S02]  /*5840*/  ISETP.GT.AND P2, PT, R176, 0x18, PT ;  /* 0x00000018b000780c */ /* 0x000fe40003f44270 */
[----:B------:R-:W-:Y:S01]  /*5850*/  FMNMX.FTZ R165, R163, R164, !PT ;  /* 0x000000a4a3a57209 */ /* 0x000fe20007810000 */
[----:B------:R3:W5:Y:S08]  /*5860*/  MUFU.TANH R172, R170 ;  /* 0x000000aa00ac7308 */ /* 0x0007700000002400 */
[----:B------:R4:W1:Y:S01]  /*5870*/  MUFU.TANH R173, R171 ;  /* 0x000000ab00ad7308 */ /* 0x0008620000002400 */
[----:B---3--:R-:W-:-:S02]  /*5880*/  FSEL R170, R169, -INF , P3 ;  /* 0xff800000a9aa7808 */ /* 0x008fc40001800000 */
[----:B------:R-:W-:Y:S02]  /*5890*/  ISETP.GT.AND P3, PT, R176, 0x19, PT ;  /* 0x00000019b000780c */ /* 0x000fe40003f64270 */
[----:B--2---:R-:W-:Y:S02]  /*58a0*/  FSEL R169, R166, -INF , P2 ;  /* 0xff800000a6a97808 */ /* 0x004fe40001000000 */
[----:B------:R-:W-:Y:S01]  /*58b0*/  FMNMX.FTZ R164, R170, R165, !PT ;  /* 0x000000a5aaa47209 */ /* 0x000fe20007810000 */
[----:B------:R-:W2:Y:S01]  /*58c0*/  MUFU.TANH R174, R174 ;  /* 0x000000ae00ae7308 */ /* 0x000ea20000002400 */
[----:B----4-:R-:W-:Y:S02]  /*58d0*/  FSEL R171, R167, -INF , P3 ;  /* 0xff800000a7ab7808 */ /* 0x010fe40001800000 */
[----:B------:R-:W-:Y:S02]  /*58e0*/  FMNMX.FTZ R166, R169, R164, !PT ;  /* 0x000000a4a9a67209 */ /* 0x000fe40007810000 */
[----:B-----5:R-:W-:-:S02]  /*58f0*/  FSEL R164, R172, -INF , P4 ;  /* 0xff800000aca47808 */ /* 0x020fc40002000000 */
[----:B------:R-:W-:Y:S01]  /*5900*/  FMNMX.FTZ R165, R171, R166, !PT ;  /* 0x000000a6aba57209 */ /* 0x000fe20007810000 */
[----:B------:R-:W3:Y:S01]  /*5910*/  MUFU.TANH R175, R175 ;  /* 0x000000af00af7308 */ /* 0x000ee20000002400 */
[----:B-1----:R-:W-:Y:S02]  /*5920*/  FMNMX.FTZ R4, R177, R180, !PT ;  /* 0x000000b4b1047209 */ /* 0x002fe40007810000 */
[----:B------:R-:W-:Y:S02]  /*5930*/  ISETP.GT.AND P3, PT, R176, 0x28, PT ;  /* 0x00000028b000780c */ /* 0x000fe40003f64270 */
[----:B------:R-:W-:Y:S01]  /*5940*/  FSEL R166, R173, -INF , P5 ;  /* 0xff800000ada67808 */ /* 0x000fe20002800000 */
[----:B------:R-:W-:Y:S01]  /*5950*/  FMUL.FTZ R173, R4, UR10 ;  /* 0x0000000a04ad7c20 */ /* 0x000fe20008410000 */
[----:B------:R-:W-:Y:S01]  /*5960*/  FMNMX.FTZ R167, R164, R165, !PT ;  /* 0x000000a5a4a77209 */ /* 0x000fe20007810000 */
[----:B------:R-:W1:Y:S01]  /*5970*/  MUFU.TANH R168, R178 ;  /* 0x000000b200a87308 */ /* 0x000e620000002400 */
[----:B------:R-:W-:-:S02]  /*5980*/  ISETP.GT.AND P2, PT, R176, 0x29, PT ;  /* 0x00000029b000780c */ /* 0x000fc40003f44270 */
[----:B--2---:R-:W-:Y:S02]  /*5990*/  FSEL R165, R174, -INF , P3 ;  /* 0xff800000aea57808 */ /* 0x004fe40001800000 */
[----:B------:R-:W-:Y:S02]  /*59a0*/  FMNMX.FTZ R172, R166, R167, !PT ;  /* 0x000000a7a6ac7209 */ /* 0x000fe40007810000 */
[----:B------:R-:W-:Y:S01]  /*59b0*/  FSETP.NEU.FTZ.AND P5, PT, R4, -INF , PT ;  /* 0xff8000000400780b */ /* 0x000fe20003fbd000 */
[----:B------:R-:W2:Y:S01]  /*59c0*/  MUFU.TANH R179, R179 ;  /* 0x000000b300b37308 */ /* 0x000ea20000002400 */
[----:B------:R-:W-:Y:S02]  /*59d0*/  ISETP.GT.AND P4, PT, R176, 0x30, PT ;  /* 0x00000030b000780c */ /* 0x000fe40003f84270 */
[----:B---3--:R-:W-:Y:S02]  /*59e0*/  FSEL R167, R175, -INF , P2 ;  /* 0xff800000afa77808 */ /* 0x008fe40001000000 */
[----:B------:R-:W-:-:S02]  /*59f0*/  FMNMX.FTZ R172, R165, R172, !PT ;  /* 0x000000aca5ac7209 */ /* 0x000fc40007810000 */
[----:B------:R-:W-:Y:S01]  /*5a00*/  FSEL R192, R173, RZ, P5 ;  /* 0x000000ffadc07208 */ /* 0x000fe20002800000 */
[----:B------:R-:W3:Y:S01]  /*5a10*/  MUFU.TANH R182, R182 ;  /* 0x000000b600b67308 */ /* 0x000ee20000002400 */
[----:B------:R-:W-:Y:S02]  /*5a20*/  ISETP.GT.AND P2, PT, R176, 0x31, PT ;  /* 0x00000031b000780c */ /* 0x000fe40003f44270 */
[----:B-1----:R-:W-:Y:S01]  /*5a30*/  FSEL R168, R168, -INF , P4 ;  /* 0xff800000a8a87808 */ /* 0x002fe20002000000 */
[--C-:B------:R-:W-:Y:S01]  /*5a40*/  FFMA.FTZ R178, R12, UR10, -R192.reuse ;  /* 0x0000000a0cb27c23 */ /* 0x100fe200080108c0 */
[----:B------:R-:W-:Y:S01]  /*5a50*/  FMNMX.FTZ R173, R167, R172, !PT ;  /* 0x000000aca7ad7209 */ /* 0x000fe20007810000 */
[--C-:B------:R-:W-:Y:S01]  /*5a60*/  FFMA.FTZ R160, R160, UR10, -R192.reuse ;  /* 0x0000000aa0a07c23 */ /* 0x100fe200080108c0 */
[----:B------:R-:W-:Y:S01]  /*5a70*/  ISETP.GT.AND P3, PT, R176, 0x38, PT ;  /* 0x00000038b000780c */ /* 0x000fe20003f64270 */
[----:B------:R-:W1:Y:S01]  /*5a80*/  MUFU.TANH R183, R183 ;  /* 0x000000b700b77308 */ /* 0x000e620000002400 */
[----:B--2---:R-:W-:Y:S01]  /*5a90*/  FSEL R12, R179, -INF , P2 ;  /* 0xff800000b30c7808 */ /* 0x004fe20001000000 */
[--C-:B------:R-:W-:Y:S01]  /*5aa0*/  FFMA.FTZ R179, R10, UR10, -R192.reuse ;  /* 0x0000000a0ab37c23 */ /* 0x100fe200080108c0 */
[----:B------:R-:W-:Y:S01]  /*5ab0*/  FMNMX.FTZ R175, R168, R173, !PT ;  /* 0x000000ada8af7209 */ /* 0x000fe20007810000 */
[--C-:B------:R-:W-:Y:S01]  /*5ac0*/  FFMA.FTZ R181, R155, UR10, -R192.reuse ;  /* 0x0000000a9bb57c23 */ /* 0x100fe200080108c0 */
[----:B------:R-:W-:Y:S01]  /*5ad0*/  ISETP.GT.AND P2, PT, R176, 0x39, PT ;  /* 0x00000039b000780c */ /* 0x000fe20003f44270 */
[--C-:B------:R-:W-:Y:S01]  /*5ae0*/  FFMA.FTZ R14, R14, UR10, -R192.reuse ;  /* 0x0000000a0e0e7c23 */ /* 0x100fe200080108c0 */
[----:B------:R-:W-:Y:S01]  /*5af0*/  FMNMX.FTZ R174, R12, R175, !PT ;  /* 0x000000af0cae7209 */ /* 0x000fe20007810000 */
[----:B------:R2:W-:Y:S01]  /*5b00*/  MUFU.EX2 R172, R178 ;  /* 0x000000b200ac7308 */ /* 0x0005e20000000800 */
[----:B---3--:R-:W-:Y:S01]  /*5b10*/  FSEL R173, R182, -INF , P3 ;  /* 0xff800000b6ad7808 */ /* 0x008fe20001800000 */
[--C-:B------:R-:W-:Y:S01]  /*5b20*/  FFMA.FTZ R182, R157, UR10, -R192.reuse ;  /* 0x0000000a9db67c23 */ /* 0x100fe200080108c0 */
[----:B------:R-:W-:-:S02]  /*5b30*/  FFMA.FTZ R20, R20, UR10, -R192 ;  /* 0x0000000a14147c23 */ /* 0x000fc400080108c0 */
[----:B------:R-:W-:Y:S01]  /*5b40*/  FMNMX.FTZ R177, R173, R174, !PT ;  /* 0x000000aeadb17209 */ /* 0x000fe20007810000 */
[--C-:B------:R-:W-:Y:S02]  /*5b50*/  FFMA.FTZ R174, R3, UR10, -R192.reuse ;  /* 0x0000000a03ae7c23 */ /* 0x100fe400080108c0 */
[----:B------:R3:W-:Y:S01]  /*5b60*/  MUFU.EX2 R175, R179 ;  /* 0x000000b300af7308 */ /* 0x0007e20000000800 */
[----:B-1----:R-:W-:Y:S01]  /*5b70*/  FSEL R10, R183, -INF , P2 ;  /* 0xff800000b70a7808 */ /* 0x002fe20001000000 */
[----:B--2---:R-:W-:-:S03]  /*5b80*/  FFMA.FTZ R178, R156, UR10, -R192 ;  /* 0x0000000a9cb27c23 */ /* 0x004fc600080108c0 */
[----:B------:R-:W-:Y:S01]  /*5b90*/  FMNMX.FTZ R3, R10, R177, !PT ;  /* 0x000000b10a037209 */ /* 0x000fe20007810000 */
[--C-:B------:R-:W-:Y:S01]  /*5ba0*/  FFMA.FTZ R177, R11, UR10, -R192.reuse ;  /* 0x0000000a0bb17c23 */ /* 0x100fe200080108c0 */
[--C-:B------:R-:W-:Y:S01]  /*5bb0*/  FFMA.FTZ R11, R13, UR10, -R192.reuse ;  /* 0x0000000a0d0b7c23 */ /* 0x100fe200080108c0 */
[--C-:B------:R-:W-:Y:S01]  /*5bc0*/  FFMA.FTZ R13, R15, UR10, -R192.reuse ;  /* 0x0000000a0f0d7c23 */ /* 0x100fe200080108c0 */
[--C-:B---3--:R-:W-:Y:S01]  /*5bd0*/  FFMA.FTZ R179, R154, UR10, -R192.reuse ;  /* 0x0000000a9ab37c23 */ /* 0x108fe200080108c0 */
[----:B------:R-:W1:Y:S01]  /*5be0*/  SHFL.BFLY PT, R176, R3, 0x2, 0x1f ;  /* 0x0c401f0003b07f89 */ /* 0x000e6200000e0000 */
[----:B------:R-:W-:Y:S01]  /*5bf0*/  FSEL R154, R4, RZ, P5 ;  /* 0x000000ff049a7208 */ /* 0x000fe20002800000 */
[--C-:B------:R-:W-:Y:S01]  /*5c00*/  FFMA.FTZ R15, R21, UR10, -R192.reuse ;  /* 0x0000000a150f7c23 */ /* 0x100fe200080108c0 */
[----:B------:R-:W-:Y:S01]  /*5c10*/  FFMA.FTZ R21, R153, UR10, -R192 ;  /* 0x0000000a99157c23 */ /* 0x000fe200080108c0 */
[----:B------:R-:W-:Y:S02]  /*5c20*/  MUFU.EX2 R174, R174 ;  /* 0x000000ae00ae7308 */ /* 0x000fe40000000800 */
[----:B------:R-:W-:-:S04]  /*5c30*/  FADD.FTZ R154, -R154, R9 ;  /* 0x000000099a9a7221 */ /* 0x000fc80000010100 */
[----:B------:R-:W-:Y:S02]  /*5c40*/  FMUL.FTZ R9, R154, UR10 ;  /* 0x0000000a9a097c20 */ /* 0x000fe40008410000 */
[----:B------:R-:W-:Y:S08]  /*5c50*/  MUFU.EX2 R177, R177 ;  /* 0x000000b100b17308 */ /* 0x000ff00000000800 */
[----:B------:R-:W2:Y:S01]  /*5c60*/  MUFU.EX2 R9, R9 ;  /* 0x0000000900097308 */ /* 0x000ea20000000800 */
[----:B-1----:R-:W-:Y:S01]  /*5c70*/  FMNMX.FTZ R180, R3, R176, !PT ;  /* 0x000000b003b47209 */ /* 0x002fe20007810000 */
[----:B------:R-:W-:-:S06]  /*5c80*/  FFMA.FTZ R176, R152, UR10, -R192 ;  /* 0x0000000a98b07c23 */ /* 0x000fcc00080108c0 */
[----:B------:R-:W-:Y:S01]  /*5c90*/  MUFU.EX2 R11, R11 ;  /* 0x0000000b000b7308 */ /* 0x000fe20000000800 */
[----:B------:R-:W1:Y:S07]  /*5ca0*/  SHFL.BFLY PT, R3, R180, 0x1, 0x1f ;  /* 0x0c201f00b4037f89 */ /* 0x000e6e00000e0000 */
[----:B------:R-:W-:Y:S01]  /*5cb0*/  MUFU.EX2 R14, R14 ;  /* 0x0000000e000e7308 */ /* 0x000fe20000000800 */
[-C--:B--2---:R-:W-:Y:S01]  /*5cc0*/  FMUL.FTZ R24, R24, R9.reuse ;  /* 0x0000000918187220 */ /* 0x084fe20000410000 */
        /* <DEDUP_REMOVED lines=15> */
[----:B-1----:R-:W-:Y:S01]  /*5dc0*/  FMNMX.FTZ R3, R180, R3, !PT ;  /* 0x00000003b4037209 */ /* 0x002fe20007810000 */
[-C--:B------:R-:W-:Y:S01]  /*5dd0*/  FMUL.FTZ R52, R52, R9.reuse ;  /* 0x0000000934347220 */ /* 0x080fe20000410000 */
[-C--:B------:R-:W-:Y:S01]  /*5de0*/  FMUL.FTZ R53, R53, R9.reuse ;  /* 0x0000000935357220 */ /* 0x080fe20000410000 */
[-C--:B------:R-:W-:Y:S01]  /*5df0*/  FMUL.FTZ R56, R56, R9.reuse ;  /* 0x0000000938387220 */ /* 0x080fe20000410000 */
[C---:B------:R-:W-:Y:S01]  /*5e00*/  FSETP.NEU.FTZ.AND P2, PT, R3.reuse, -INF , PT ;  /* 0xff8000000300780b */ /* 0x040fe20003f5d000 */
[----:B------:R-:W-:Y:S01]  /*5e10*/  FMUL.FTZ R152, R3, UR10 ;  /* 0x0000000a03987c20 */ /* 0x000fe20008410000 */
[-C--:B------:R-:W-:Y:S01]  /*5e20*/  FMUL.FTZ R57, R57, R9.reuse ;  /* 0x0000000939397220 */ /* 0x080fe20000410000 */
[----:B------:R1:W-:Y:S01]  /*5e30*/  MUFU.EX2 R180, R160 ;  /* 0x000000a000b47308 */ /* 0x0003e20000000800 */
[-C--:B------:R-:W-:Y:S01]  /*5e40*/  FMUL.FTZ R60, R60, R9.reuse ;  /* 0x000000093c3c7220 */ /* 0x080fe20000410000 */
[-C--:B------:R-:W-:Y:S01]  /*5e50*/  FMUL.FTZ R61, R61, R9.reuse ;  /* 0x000000093d3d7220 */ /* 0x080fe20000410000 */
[----:B------:R-:W-:Y:S01]  /*5e60*/  FSEL R152, R152, RZ, P2 ;  /* 0x000000ff98987208 */ /* 0x000fe20001000000 */
[-C--:B------:R-:W-:Y:S01]  /*5e70*/  FMUL.FTZ R64, R64, R9.reuse ;  /* 0x0000000940407220 */ /* 0x080fe20000410000 */
[-C--:B------:R-:W-:Y:S01]  /*5e80*/  FMUL.FTZ R65, R65, R9.reuse ;  /* 0x0000000941417220 */ /* 0x080fe20000410000 */
[-C--:B------:R-:W-:Y:S01]  /*5e90*/  FMUL.FTZ R68, R68, R9.reuse ;  /* 0x0000000944447220 */ /* 0x080fe20000410000 */
[----:B------:R-:W-:Y:S01]  /*5ea0*/  FMUL.FTZ R69, R69, R9 ;  /* 0x0000000945457220 */ /* 0x000fe20000410000 */
[--C-:B------:R-:W-:Y:S01]  /*5eb0*/  FFMA.FTZ R156, R161, UR10, -R152.reuse ;  /* 0x0000000aa19c7c23 */ /* 0x100fe20008010898 */
[----:B------:R-:W-:Y:S01]  /*5ec0*/  FSEL R161, R3, RZ, P2 ;  /* 0x000000ff03a17208 */ /* 0x000fe20001000000 */
[--C-:B------:R-:W-:Y:S01]  /*5ed0*/  FFMA.FTZ R153, R159, UR10, -R152.reuse ;  /* 0x0000000a9f997c23 */ /* 0x100fe20008010898 */
[--C-:B------:R-:W-:Y:S01]  /*5ee0*/  FFMA.FTZ R155, R158, UR10, -R152.reuse ;  /* 0x0000000a9e9b7c23 */ /* 0x100fe20008010898 */
[----:B-1----:R-:W-:Y:S01]  /*5ef0*/  FFMA.FTZ R160, R170, UR10, -R152 ;  /* 0x0000000aaaa07c23 */ /* 0x002fe20008010898 */
[----:B------:R-:W-:Y:S01]  /*5f00*/  MOV R170, UR30 ;  /* 0x0000001e00aa7c02 */ /* 0x000fe20008000f00 */
[----:B------:R-:W-:Y:S01]  /*5f10*/  FADD.FTZ R161, -R161, R8 ;  /* 0x00000008a1a17221 */ /* 0x000fe20000010100 */
[----:B------:R-:W-:Y:S01]  /*5f20*/  MUFU.EX2 R156, R156 ;  /* 0x0000009c009c7308 */ /* 0x000fe20000000800 */
[--C-:B------:R-:W-:Y:S01]  /*5f30*/  FFMA.FTZ R158, R162, UR10, -R152.reuse ;  /* 0x0000000aa29e7c23 */ /* 0x100fe20008010898 */
[----:B------:R-:W-:Y:S01]  /*5f40*/  @!P1 IADD3 R154, R170, 0x28c40, RZ ;  /* 0x00028c40aa9a9810 */ /* 0x000fe20007ffe0ff */
[----:B------:R-:W-:Y:S01]  /*5f50*/  FMUL.FTZ R8, R161, UR10 ;  /* 0x0000000aa1087c20 */ /* 0x000fe20008410000 */
[--C-:B------:R-:W-:Y:S01]  /*5f60*/  FFMA.FTZ R157, R163, UR10, -R152.reuse ;  /* 0x0000000aa39d7c23 */ /* 0x100fe20008010898 */
[----:B------:R-:W-:Y:S01]  /*5f70*/  IADD3 R163, -R17, RZ, RZ ;  /* 0x000000ff11a37210 */ /* 0x000fe20007ffe1ff */
[----:B------:R-:W-:Y:S01]  /*5f80*/  FFMA.FTZ R159, R169, UR10, -R152 ;  /* 0x0000000aa99f7c23 */ /* 0x000fe20008010898 */
[----:B------:R-:W-:Y:S01]  /*5f90*/  @!P1 PRMT R154, RZ, 0x654, R154 ;  /* 0x00000654ff9a9816 */ /* 0x000fe2000000009a */
[----:B------:R-:W-:Y:S01]  /*5fa0*/  MUFU.EX2 R153, R153 ;  /* 0x0000009900997308 */ /* 0x000fe20000000800 */
[----:B------:R-:W-:Y:S01]  /*5fb0*/  ISETP.NE.AND P2, PT, R16, R163, PT ;  /* 0x000000a31000720c */ /* 0x000fe20003f45270 */
[--C-:B------:R-:W-:Y:S01]  /*5fc0*/  FFMA.FTZ R162, R171, UR10, -R152.reuse ;  /* 0x0000000aaba27c23 */ /* 0x100fe20008010898 */
[----:B------:R1:W-:Y:S01]  /*5fd0*/  @!P1 SYNCS.ARRIVE.TRANS64.RED.A1T0 RZ, [R154+URZ], RZ ;  /* 0x000000ff9aff99a7 */ /* 0x0003e2000810043f */
[--C-:B------:R-:W-:Y:S01]  /*5fe0*/  FFMA.FTZ R161, R164, UR10, -R152.reuse ;  /* 0x0000000aa4a17c23 */ /* 0x100fe20008010898 */
[----:B------:R-:W-:Y:S01]  /*5ff0*/  MOV R163, UR29 ;  /* 0x0000001d00a37c02 */ /* 0x000fe20008000f00 */
[--C-:B------:R-:W-:Y:S01]  /*6000*/  FFMA.FTZ R164, R166, UR10, -R152.reuse ;  /* 0x0000000aa6a47c23 */ /* 0x100fe20008010898 */
[--C-:B------:R-:W-:Y:S01]  /*6010*/  FFMA.FTZ R165, R165, UR10, -R152.reuse ;  /* 0x0000000aa5a57c23 */ /* 0x100fe20008010898 */
[----:B------:R-:W2:Y:S01]  /*6020*/  MUFU.EX2 R8, R8 ;  /* 0x0000000800087308 */ /* 0x000ea20000000800 */
[--C-:B------:R-:W-:Y:S01]  /*6030*/  FFMA.FTZ R167, R167, UR10, -R152.reuse ;  /* 0x0000000aa7a77c23 */ /* 0x100fe20008010898 */
[----:B------:R-:W-:Y:S01]  /*6040*/  FFMA.FTZ R168, R168, UR10, -R152 ;  /* 0x0000000aa8a87c23 */ /* 0x000fe20008010898 */
[----:B-1----:R-:W-:Y:S01]  /*6050*/  FFMA.FTZ R154, R9, R5, R172 ;  /* 0x00000005099a7223 */ /* 0x002fe200000100ac */
[--C-:B------:R-:W-:Y:S01]  /*6060*/  FFMA.FTZ R12, R12, UR10, -R152.reuse ;  /* 0x0000000a0c0c7c23 */ /* 0x100fe20008010898 */
[----:B------:R-:W-:Y:S01]  /*6070*/  FFMA.FTZ R173, R173, UR10, -R152 ;  /* 0x0000000aadad7c23 */ /* 0x000fe20008010898 */
[----:B------:R-:W-:-:S02]  /*6080*/  @!P2 IMAD R5, R163, 0x40, R2 ;  /* 0x00000040a305a824 */ /* 0x000fc400078e0202 */
[----:B------:R-:W-:Y:S01]  /*6090*/  FADD.FTZ R171, R175, R154 ;  /* 0x0000009aafab7221 */ /* 0x000fe20000010000 */
[----:B------:R-:W1:Y:S01]  /*60a0*/  MUFU.EX2 R155, R155 ;  /* 0x0000009b009b7308 */ /* 0x000e620000000800 */
[----:B------:R-:W-:Y:S01]  /*60b0*/  FFMA.FTZ R10, R10, UR10, -R152 ;  /* 0x0000000a0a0a7c23 */ /* 0x000fe20008010898 */
[-C--:B------:R-:W-:Y:S01]  /*60c0*/  FMUL.FTZ R72, R72, R9.reuse ;  /* 0x0000000948487220 */ /* 0x080fe20000410000 */
[----:B------:R-:W-:Y:S01]  /*60d0*/  FADD.FTZ R154, R174, R171 ;  /* 0x000000abae9a7221 */ /* 0x000fe20000010000 */
[----:B------:R-:W-:Y:S01]  /*60e0*/  @!P2 LEA R5, R5, UR48, 0x2 ;  /* 0x000000300505ac11 */ /* 0x000fe2000f8e10ff */
[-C--:B------:R-:W-:Y:S01]  /*60f0*/  FMUL.FTZ R73, R73, R9.reuse ;  /* 0x0000000949497220 */ /* 0x080fe20000410000 */
[----:B------:R-:W-:Y:S01]  /*6100*/  FMUL.FTZ R76, R76, R9 ;  /* 0x000000094c4c7220 */ /* 0x000fe20000410000 */
[----:B------:R-:W-:Y:S01]  /*6110*/  FADD.FTZ R154, R177, R154 ;  /* 0x0000009ab19a7221 */ /* 0x000fe20000010000 */
[----:B------:R-:W3:Y:S01]  /*6120*/  MUFU.EX2 R158, R158 ;  /* 0x0000009e009e7308 */ /* 0x000ee20000000800 */
[----:B--2---:R-:W-:Y:S01]  /*6130*/  FFMA.FTZ R169, R8, R6, R153 ;  /* 0x0000000608a97223 */ /* 0x004fe20000010099 */
[----:B------:R-:W-:Y:S01]  /*6140*/  @!P2 STS [R5+0x28800], R9 ;  /* 0x028800090500a388 */ /* 0x000fe20000000800 */
[C---:B------:R-:W-:Y:S01]  /*6150*/  F2FP.F16.F32.PACK_AB R153, R156.reuse, R153 ;  /* 0x000000999c99723e */ /* 0x040fe200000000ff */
[----:B------:R-:W-:Y:S01]  /*6160*/  FMUL.FTZ R77, R77, R9 ;  /* 0x000000094d4d7220 */ /* 0x000fe20000410000 */
[----:B------:R-:W-:Y:S01]  /*6170*/  FADD.FTZ R6, R156, R169 ;  /* 0x000000a99c067221 */ /* 0x000fe20000010000 */
[----:B------:R2:W-:Y:S01]  /*6180*/  @!P2 STS [R5+0x28820], R8 ;  /* 0x028820080500a388 */ /* 0x0005e20000000800 */
[----:B------:R-:W-:Y:S01]  /*6190*/  F2FP.F16.F32.PACK_AB R156, R14, R11 ;  /* 0x0000000b0e9c723e */ /* 0x000fe200000000ff */
        /* <DEDUP_REMOVED lines=57> */
[----:B-1----:R-:W-:Y:S01]  /*6530*/  FADD.FTZ R165, R11, R154 ;  /* 0x0000009a0ba57221 */ /* 0x002fe20000010000 */
[----:B------:R-:W-:Y:S01]  /*6540*/  FADD.FTZ R154, R160, R169 ;  /* 0x000000a9a09a7221 */ /* 0x000fe20000010000 */
[-C--:B------:R-:W-:Y:S01]  /*6550*/  FMUL.FTZ R42, R42, R8.reuse ;  /* 0x000000082a2a7220 */ /* 0x080fe20000410000 */
[----:B------:R-:W-:Y:S01]  /*6560*/  FMUL.FTZ R43, R43, R8 ;  /* 0x000000082b2b7220 */ /* 0x000fe20000410000 */
[----:B------:R-:W-:Y:S01]  /*6570*/  FADD.FTZ R152, R14, R165 ;  /* 0x000000a50e987221 */ /* 0x000fe20000010000 */
[----:B---3--:R-:W-:Y:S01]  /*6580*/  FADD.FTZ R169, R159, R154 ;  /* 0x0000009a9fa97221 */ /* 0x008fe20000010000 */
[----:B------:R-:W-:Y:S01]  /*6590*/  F2FP.F16.F32.PACK_AB R154, R177, R174 ;  /* 0x000000aeb19a723e */ /* 0x000fe200000000ff */
[----:B------:R-:W1:Y:S01]  /*65a0*/  MUFU.EX2 R176, R176 ;  /* 0x000000b000b07308 */ /* 0x000e620000000800 */
[----:B----4-:R-:W-:Y:S01]  /*65b0*/  F2FP.F16.F32.PACK_AB R159, R162, R159 ;  /* 0x0000009fa29f723e */ /* 0x010fe200000000ff */
        /* <DEDUP_REMOVED lines=15> */
[----:B---3--:R-:W-:Y:S01]  /*66b0*/  FADD.FTZ R167, R13, R152 ;  /* 0x000000980da77221 */ /* 0x008fe20000010000 */
[----:B------:R-:W-:Y:S01]  /*66c0*/  F2FP.F16.F32.PACK_AB R152, R175, R172 ;  /* 0x000000acaf98723e */ /* 0x000fe200000000ff */
[----:B------:R-:W-:Y:S01]  /*66d0*/  FADD.FTZ R172, R162, R169 ;  /* 0x000000a9a2ac7221 */ /* 0x000fe20000010000 */
[----:B------:R-:W-:Y:S01]  /*66e0*/  BAR.SYNC.DEFER_BLOCKING 0xf, 0x100 ;  /* 0x03c4000000007b1d */ /* 0x000fe20000010000 */
[----:B------:R-:W-:Y:S01]  /*66f0*/  FADD.FTZ R166, R20, R167 ;  /* 0x000000a714a67221 */ /* 0x000fe20000010000 */
[----:B-1----:R-:W-:Y:S01]  /*6700*/  F2FP.F16.F32.PACK_AB R160, R176, R15 ;  /* 0x0000000fb0a0723e */ /* 0x002fe200000000ff */
[----:B------:R-:W-:Y:S01]  /*6710*/  FADD.FTZ R169, R161, R172 ;  /* 0x000000aca1a97221 */ /* 0x000fe20000010000 */
[C---:B------:R-:W-:Y:S01]  /*6720*/  F2FP.F16.F32.PACK_AB R161, R164.reuse, R161 ;  /* 0x000000a1a4a1723e */ /* 0x040fe200000000ff */
[----:B------:R-:W-:Y:S01]  /*6730*/  FADD.FTZ R167, R15, R166 ;  /* 0x000000a60fa77221 */ /* 0x000fe20000010000 */
[----:B------:R-:W1:Y:S01]  /*6740*/  MUFU.EX2 R165, R168 ;  /* 0x000000a800a57308 */ /* 0x000e620000000800 */
[----:B------:R-:W-:Y:S01]  /*6750*/  FADD.FTZ R166, R164, R169 ;  /* 0x000000a9a4a67221 */ /* 0x000fe20000010000 */
[-C--:B------:R-:W-:Y:S01]  /*6760*/  FMUL.FTZ R71, R71, R8.reuse ;  /* 0x0000000847477220 */ /* 0x080fe20000410000 */
[----:B------:R-:W-:Y:S01]  /*6770*/  FADD.FTZ R158, R176, R167 ;  /* 0x000000a7b09e7221 */ /* 0x000fe20000010000 */
[-C--:B------:R-:W-:Y:S01]  /*6780*/  FMUL.FTZ R74, R74, R8.reuse ;  /* 0x000000084a4a7220 */ /* 0x080fe20000410000 */
[----:B------:R-:W-:Y:S01]  /*6790*/  FADD.FTZ R11, R163, R166 ;  /* 0x000000a6a30b7221 */ /* 0x000fe20000010000 */
[----:B----4-:R-:W-:Y:S01]  /*67a0*/  F2FP.F16.F32.PACK_AB R163, R6, R163 ;  /* 0x000000a306a3723e */ /* 0x010fe200000000ff */
[----:B--2---:R-:W-:Y:S01]  /*67b0*/  FADD.FTZ R5, R21, R158 ;  /* 0x0000009e15057221 */ /* 0x004fe20000010000 */
[----:B------:R-:W2:Y:S01]  /*67c0*/  MUFU.EX2 R178, R178 ;  /* 0x000000b200b27308 */ /* 0x000ea20000000800 */
[----:B------:R-:W-:Y:S01]  /*67d0*/  F2FP.F16.F32.PACK_AB R158, R20, R13 ;  /* 0x0000000d149e723e */ /* 0x000fe200000000ff */
[----:B------:R-:W-:Y:S01]  /*67e0*/  FADD.FTZ R20, R6, R11 ;  /* 0x0000000b06147221 */ /* 0x000fe20000010000 */
[-C--:B------:R-:W-:Y:S01]  /*67f0*/  FMUL.FTZ R75, R75, R8.reuse ;  /* 0x000000084b4b7220 */ /* 0x080fe20000410000 */
[-C--:B------:R-:W-:Y:S01]  /*6800*/  FMUL.FTZ R78, R78, R8.reuse ;  /* 0x000000084e4e7220 */ /* 0x080fe20000410000 */
        /* <DEDUP_REMOVED lines=9> */
[----:B------:R1:W-:Y:S01]  /*68a0*/  STSM.16.M88.4 [R23], R156 ;  /* 0x0000009c17007844 */ /* 0x0003e20000000200 */
[-C--:B------:R-:W-:Y:S01]  /*68b0*/  FMUL.FTZ R91, R91, R8.reuse ;  /* 0x000000085b5b7220 */ /* 0x080fe20000410000 */
[----:B------:R-:W4:Y:S01]  /*68c0*/  MUFU.EX2 R179, R179 ;  /* 0x000000b300b37308 */ /* 0x000f220000000800 */
        /* <DEDUP_REMOVED lines=17> */
[----:B------:R-:W-:Y:S01]  /*69e0*/  F2FP.F16.F32.PACK_AB R164, R180, R179 ;  /* 0x000000b3b4a4723e */ /* 0x000fe200000000ff */
[-C--:B------:R-:W-:Y:S01]  /*69f0*/  FMUL.FTZ R111, R111, R8.reuse ;  /* 0x000000086f6f7220 */ /* 0x080fe20000410000 */
[-C--:B------:R-:W-:Y:S01]  /*6a00*/  FMUL.FTZ R114, R114, R8.reuse ;  /* 0x0000000872727220 */ /* 0x080fe20000410000 */
[----:B------:R-:W-:Y:S01]  /*6a10*/  FADD.FTZ R14, R180, R5 ;  /* 0x00000005b40e7221 */ /* 0x000fe20000010000 */
        /* <DEDUP_REMOVED lines=18> */
[-C--:B------:R-:W-:Y:S01]  /*6b40*/  FMUL.FTZ R143, R143, R8.reuse ;  /* 0x000000088f8f7220 */ /* 0x080fe20000410000 */
[C---:B----4-:R-:W-:Y:S01]  /*6b50*/  F2FP.F16.F32.PACK_AB R166, R182.reuse, R181 ;  /* 0x000000b5b6a6723e */ /* 0x050fe200000000ff */
[----:B------:R-:W-:Y:S01]  /*6b60*/  FADD.FTZ R5, R182, R5 ;  /* 0x00000005b6057221 */ /* 0x000fe20000010000 */
[-C--:B------:R-:W-:Y:S01]  /*6b70*/  FMUL.FTZ R146, R146, R8.reuse ;  /* 0x0000000892927220 */ /* 0x080fe20000410000 */
[-C--:B------:R-:W-:Y:S01]  /*6b80*/  FMUL.FTZ R147, R147, R8.reuse ;  /* 0x0000000893937220 */ /* 0x080fe20000410000 */
[-C--:B------:R-:W-:Y:S01]  /*6b90*/  FMUL.FTZ R150, R150, R8.reuse ;  /* 0x0000000896967220 */ /* 0x080fe20000410000 */
[----:B------:R-:W-:Y:S01]  /*6ba0*/  FMUL.FTZ R151, R151, R8 ;  /* 0x0000000897977220 */ /* 0x000fe20000410000 */
[C---:B--2---:R-:W-:Y:S01]  /*6bb0*/  F2FP.F16.F32.PACK_AB R167, R10.reuse, R167 ;  /* 0x000000a70aa7723e */ /* 0x044fe200000000ff */
[----:B------:R-:W-:-:S04]  /*6bc0*/  FADD.FTZ R6, R10, R11 ;  /* 0x0000000b0a067221 */ /* 0x000fc80000010000 */
[----:B------:R1:W-:Y:S01]  /*6bd0*/  STSM.16.M88.4 [R22], R164 ;  /* 0x000000a416007844 */ /* 0x0003e20000000200 */
[----:B------:R-:W-:Y:S05]  /*6be0*/  @!P0 BRA `(.L_x_5817) ;  /* 0x0000000000048947 */ /* 0x000fea0003800000 */
[----:B------:R-:W-:Y:S01]  /*6bf0*/  BPT.TRAP 0x1 ;  /* 0x000000040000795c */ /* 0x000fe20000300000 */
.L_x_5817:
[----:B------:R2:W3:Y:S01]  /*6c00*/  SYNCS.PHASECHK.TRANS64.TRYWAIT P2, [UR30+0x28c50], R7 ;  /* 0x028c5007ff0075a7 */ /* 0x0004e2000804015e */
[----:B------:R-:W-:Y:S05]  /*6c10*/  @!P0 BRA `(.L_x_5818) ;  /* 0x0000000000048947 */ /* 0x000fea0003800000 */
[----:B------:R-:W-:Y:S01]  /*6c20*/  BPT.TRAP 0x1 ;  /* 0x000000040000795c */ /* 0x000fe20000300000 */
.L_x_5818:
[----:B---3--:R-:W-:Y:S05]  /*6c30*/  @P2 BRA `(.L_x_5819) ;  /* 0x0000000000082947 */ /* 0x008fea0003800000 */
[----:B------:R-:W3:Y:S02]  /*6c40*/  SYNCS.PHASECHK.TRANS64.TRYWAIT P2, [UR30+0x28c50], R7 ;  /* 0x028c5007ff0075a7 */ /* 0x000ee4000804015e */
[----:B---3--:R-:W-:Y:S05]  /*6c50*/  @!P2 BRA `(.L_x_5820) ;  /* 0x000000780004a947 */ /* 0x008fea0003800000 */
.L_x_5819:
[----:B------:R-:W-:Y:S01]  /*6c60*/  ULEA UR11, UR39, UR41, 0xc ;  /* 0x00000029270b7291 */ /* 0x000fe2000f8e603f */
[----:B------:R-:W-:Y:S01]  /*6c70*/  WARPGROUP.ARRIVE ;  /* 0x00000000000079c5 */ /* 0x000fe20000000000 */
[----:B------:R-:W-:Y:S01]  /*6c80*/  UMOV UR7, 0x40000040 ;  /* 0x4000004000077882 */ /* 0x000fe20000000000 */
[----:B------:R-:W-:Y:S01]  /*6c90*/  UISETP.GT.AND UP0, UPT, UR22, UR23, UPT ;  /* 0x000000171600728c */ /* 0x000fe2000bf04270 */
[----:B---3--:R-:W-:Y:S01]  /*6ca0*/  @!P1 IADD3 R170, R170, 0x28c60, RZ ;  /* 0x00028c60aaaa9810 */ /* 0x008fe20007ffe0ff */
[----:B------:R-:W-:Y:S01]  /*6cb0*/  UIADD3 UR22, UR22, -0x1, URZ ;  /* 0xffffffff16167890 */ /* 0x000fe2000fffe03f */
[----:B------:R-:W-:Y:S01]  /*6cc0*/  MOV R8, R3 ;  /* 0x0000000300087202 */ /* 0x000fe20000000f00 */
[----:B------:R-:W-:Y:S01]  /*6cd0*/  UMOV UR6, UR11 ;  /* 0x0000000b00067c82 */ /* 0x000fe20008000000 */
[----:B------:R-:W-:Y:S01]  /*6ce0*/  @!P1 PRMT R170, RZ, 0x654, R170 ;  /* 0x00000654ffaa9816 */ /* 0x000fe200000000aa */
[----:B------:R-:W-:Y:S01]  /*6cf0*/  HGMMA.64x256x16.F32 R24, R152, gdesc[UR4].tnspB, R24, gsb0 ;  /* 0x43e0000498187df0 */ /* 0x000fe20008000818 */
[----:B------:R-:W-:Y:S01]  /*6d00*/  UIADD3 UR6, UR11, 0x80, URZ ;  /* 0x000000800b067890 */ /* 0x000fe2000fffe03f */
[----:B------:R-:W-:Y:S01]  /*6d10*/  PLOP3.LUT P2, PT, PT, PT, UP0, 0x80, 0x0 ;  /* 0x000000000000781c */ /* 0x000fe20003f4f008 */
[----:B------:R-:W-:Y:S01]  /*6d20*/  UMOV UR7, 0x40000040 ;  /* 0x4000004000077882 */ /* 0x000fe20000000000 */
[----:B------:R-:W-:Y:S01]  /*6d30*/  UMOV UR29, UR39 ;  /* 0x00000027001d7c82 */ /* 0x000fe20008000000 */
[----:B------:R-:W-:Y:S01]  /*6d40*/  MOV R9, R4 ;  /* 0x0000000400097202 */ /* 0x000fe20000000f00 */
[----:B------:R-:W-:-:S02]  /*6d50*/  WARPGROUP.DEPBAR.LE gsb0, 0x0 ;  /* 0x00008000000079c5 */ /* 0x000fc40000010000 */
[----:B------:R-:W-:-:S15]  /*6d60*/  WARPGROUP.ARRIVE ;  /* 0x00000000000079c5 */ /* 0x000fde0000000000 */
[----:B------:R-:W-:-:S05]  /*6d70*/  NOP ;  /* 0x0000000000007918 */ /* 0x000fca0000000000 */
        /* <DEDUP_REMOVED lines=24> */
.L_x_5812:
[----:B------:R-:W-:-:S13]  /*6f00*/  ISETP.LE.AND P2, PT, RZ, UR22, PT ;  /* 0x00000016ff007c0c */ /* 0x000fda000bf43270 */
[----:B------:R-:W-:Y:S05]  /*6f10*/  @!P2 BRA `(.L_x_5822) ;  /* 0x0000001c0030a947 */ /* 0x000fea0003800000 */
[----:B------:R-:W-:Y:S01]  /*6f20*/  MOV R8, R3 ;  /* 0x0000000300087202 */ /* 0x000fe20000000f00 */
[----:B------:R-:W-:Y:S01]  /*6f30*/  IMAD.MOV.U32 R13, RZ, RZ, R4 ;  /* 0x000000ffff0d7224 */ /* 0x000fe200078e0004 */
[----:B------:R-:W-:Y:S01]  /*6f40*/  UMOV UR21, UR39 ;  /* 0x0000002700157c82 */ /* 0x000fe20008000000 */
[----:B------:R-:W-:Y:S01]  /*6f50*/  ULDC UR23, c[0x0][0x9d8] ;  /* 0x0002760000177ab9 */ /* 0x000fe20000000800 */
[----:B------:R-:W-:-:S05]  /*6f60*/  ULDC UR20, c[0x0][0x988] ;  /* 0x0002620000147ab9 */ /* 0x000fca0000000800 */
.L_x_5831:
[----:B------:R-:W-:-:S04]  /*6f70*/  UIADD3 UR39, UR21, 0x1, URZ ;  /* 0x0000000115277890 */ /* 0x000fc8000fffe03f */
[----:B------:R-:W-:-:S04]  /*6f80*/  UISETP.NE.AND UP0, UPT, UR39, 0x2, UPT ;  /* 0x000000022700788c */ /* 0x000fc8000bf05270 */
[----:B------:R-:W-:Y:S02]  /*6f90*/  USEL UR6, URZ, 0x1, UP0 ;  /* 0x000000013f067887 */ /* 0x000fe40008000000 */
[----:B------:R-:W-:Y:S02]  /*6fa0*/  USEL UR39, UR39, URZ, UP0 ;  /* 0x0000003f27277287 */ /* 0x000fe40008000000 */
[----:B------:R-:W-:Y:S01]  /*6fb0*/  ULOP3.LUT UR38, UR38, UR6, URZ, 0x3c, !UPT ;  /* 0x0000000626267292 */ /* 0x000fe2000f8e3c3f */
[----:B-1-34-:R-:W-:Y:S11]  /*6fc0*/  @!P0 BRA `(.L_x_5823) ;  /* 0x0000000000048947 */ /* 0x01aff60003800000 */
[----:B------:R-:W-:Y:S01]  /*6fd0*/  BPT.TRAP 0x1 ;  /* 0x000000040000795c */ /* 0x000fe20000300000 */
.L_x_5823:
[----:B------:R-:W-:Y:S01]  /*6fe0*/  ULEA UR24, UR39, UR48, 0x3 ;  /* 0x0000003027187291 */ /* 0x000fe2000f8e183f */
[----:B--2---:R-:W-:-:S04]  /*6ff0*/  MOV R7, UR38 ;  /* 0x0000002600077c02 */ /* 0x004fc80008000f00 */
[----:B------:R-:W-:-:S04]  /*7000*/  SHF.L.U32 R7, R7, 0x1f, RZ ;  /* 0x0000001f07077819 */ /* 0x000fc800000006ff */
[----:B------:R2:W4:Y:S01]  /*7010*/  SYNCS.PHASECHK.TRANS64.TRYWAIT P2, [UR24+0x28c30], R7 ;  /* 0x028c3007ff0075a7 */ /* 0x0005220008040158 */
[----:B------:R-:W-:Y:S05]  /*7020*/  @!P0 BRA `(.L_x_5824) ;  /* 0x0000000000048947 */ /* 0x000fea0003800000 */
[----:B------:R-:W-:Y:S01]  /*7030*/  BPT.TRAP 0x1 ;  /* 0x000000040000795c */ /* 0x000fe20000300000 */
.L_x_5824:
[----:B----4-:R-:W-:Y:S05]  /*7040*/  @P2 BRA `(.L_x_5825) ;  /* 0x0000000000082947 */ /* 0x010fea0003800000 */
[----:B------:R-:W4:Y:S02]  /*7050*/  SYNCS.PHASECHK.TRANS64.TRYWAIT P2, [UR24+0x28c30], R7 ;  /* 0x028c3007ff0075a7 */ /* 0x000f240008040158 */
[----:B----4-:R-:W-:Y:S05]  /*7060*/  @!P2 BRA `(.L_x_5826) ;  /* 0x000000740014a947 */ /* 0x010fea0003800000 */
.L_x_5825:
[----:B------:R-:W-:Y:S01]  /*7070*/  R2UR UR18, R0 ;  /* 0x00000000001272ca */ /* 0x000fe200000e0000 */
[----:B-1-3--:R-:W-:Y:S01]  /*7080*/  WARPGROUP.ARRIVE ;  /* 0x00000000000079c5 */ /* 0x00afe20000000000 */
        /* <DEDUP_REMOVED lines=43> */
[----:B----4-:R-:W-:Y:S01]  /*7340*/  FMNMX.FTZ R4, R14, R13, !PT ;  /* 0x0000000d0e047209 */ /* 0x010fe20007810000 */
[----:B------:R-:W-:Y:S01]  /*7350*/  FMUL.FTZ R172, R175, UR23 ;  /* 0x00000017afac7c20 */ /* 0x000fe20008410000 */
[----:B------:R-:W-:Y:S01]  /*7360*/  FMUL.FTZ R168, R171, UR23 ;  /* 0x00000017aba87c20 */ /* 0x000fe20008410000 */
[----:B------:R-:W-:-:S04]  /*7370*/  FMUL.FTZ R171, R179, UR23 ;  /* 0x00000017b3ab7c20 */ /* 0x000fc80008410000 */
        /* <DEDUP_REMOVED lines=19> */
[----:B------:R-:W-:Y:S01]  /*74b0*/  FMUL.FTZ R162, R163, UR23 ;  /* 0x00000017a3a27c20 */ /* 0x000fe20008410000 */
[----:B------:R-:W-:Y:S01]  /*74c0*/  FMUL.FTZ R163, R166, UR23 ;  /* 0x00000017a6a37c20 */ /* 0x000fe20008410000 */
[----:B------:R-:W-:Y:S01]  /*74d0*/  FMUL.FTZ R166, R167, UR23 ;  /* 0x00000017a7a67c20 */ /* 0x000fe20008410000 */
[----:B------:R-:W-:Y:S01]  /*74e0*/  FMUL.FTZ R167, R170, UR23 ;  /* 0x00000017aaa77c20 */ /* 0x000fe20008410000 */
[----:B------:R-:W-:Y:S01]  /*74f0*/  FMUL.FTZ R170, R178, UR23 ;  /* 0x00000017b2aa7c20 */ /* 0x000fe20008410000 */
        /* <DEDUP_REMOVED lines=10> */
[----:B------:R-:W-:Y:S01]  /*75a0*/  FMUL.FTZ R169, R174, UR23 ;  /* 0x00000017aea97c20 */ /* 0x000fe20008410000 */
[----:B------:R-:W-:-:S05]  /*75b0*/  FMUL.FTZ R174, R183, UR23 ;  /* 0x00000017b7ae7c20 */ /* 0x000fca0008410000 */
[----:B------:R-:W3:Y:S01]  /*75c0*/  MUFU.TANH R10, R10 ;  /* 0x0000000a000a7308 */ /* 0x000ee20000002400 */
[----:B----4-:R-:W-:-:S05]  /*75d0*/  FMNMX.FTZ R4, R165, R4, !PT ;  /* 0x00000004a5047209 */ /* 0x010fca0007810000 */
[----:B------:R-:W4:Y:S02]  /*75e0*/  SHFL.BFLY PT, R173, R4, 0x2, 0x1f ;  /* 0x0c401f0004ad7f89 */ /* 0x000f2400000e0000 */
[----:B------:R-:W5:Y:S08]  /*75f0*/  MUFU.TANH R11, R11 ;  /* 0x0000000b000b7308 */ /* 0x000f700000002400 */
[----:B------:R-:W2:Y:S08]  /*7600*/  MUFU.TANH R12, R12 ;  /* 0x0000000c000c7308 */ /* 0x000eb00000002400 */
[----:B------:R-:W2:Y:S01]  /*7610*/  MUFU.TANH R161, R161 ;  /* 0x000000a100a17308 */ /* 0x000ea20000002400 */
[----:B----4-:R-:W-:-:S02]  /*7620*/  FMNMX.FTZ R176, R4, R173, !PT ;  /* 0x000000ad04b07209 */ /* 0x010fc40007810000 */
[----:B-1----:R-:W-:-:S05]  /*7630*/  FMNMX.FTZ R173, R9, R8, !PT ;  /* 0x0000000809ad7209 */ /* 0x002fca0007810000 */
[----:B------:R-:W1:Y:S01]  /*7640*/  MUFU.TANH R162, R162 ;  /* 0x000000a200a27308 */ /* 0x000e620000002400 */
[----:B------:R-:W4:Y:S01]  /*7650*/  SHFL.BFLY PT, R177, R176, 0x1, 0x1f ;  /* 0x0c201f00b0b17f89 */ /* 0x000f2200000e0000 */
[----:B---3--:R-:W-:Y:S01]  /*7660*/  FMNMX.FTZ R4, R10, R173, !PT ;  /* 0x000000ad0a047209 */ /* 0x008fe20007810000 */
[----:B------:R-:W-:-:S03]  /*7670*/  FMUL.FTZ R173, R182, UR23 ;  /* 0x00000017b6ad7c20 */ /* 0x000fc60008410000 */
[----:B-----5:R-:W-:Y:S02]  /*7680*/  FMNMX.FTZ R175, R11, R4, !PT ;  /* 0x000000040baf7209 */ /* 0x020fe40007810000 */
[----:B------:R-:W3:Y:S02]  /*7690*/  MUFU.TANH R163, R163 ;  /* 0x000000a300a37308 */ /* 0x000ee40000002400 */
[----:B--2---:R-:W-:-:S04]  /*76a0*/  FMNMX.FTZ R4, R12, R175, !PT ;  /* 0x000000af0c047209 */ /* 0x004fc80007810000 */
[----:B------:R-:W-:Y:S02]  /*76b0*/  FMNMX.FTZ R175, R161, R4, !PT ;  /* 0x00000004a1af7209 */ /* 0x000fe40007810000 */
[----:B------:R-:W2:Y:S08]  /*76c0*/  MUFU.TANH R166, R166 ;  /* 0x000000a600a67308 */ /* 0x000eb00000002400 */
[----:B------:R-:W5:Y:S01]  /*76d0*/  MUFU.TANH R167, R167 ;  /* 0x000000a700a77308 */ /* 0x000f620000002400 */
[----:B----4-:R-:W-:-:S02]  /*76e0*/  FMNMX.FTZ R4, R176, R177, !PT ;  /* 0x000000b1b0047209 */ /* 0x010fc40007810000 */
[----:B-1----:R-:W-:-:S03]  /*76f0*/  FMNMX.FTZ R176, R162, R175, !PT ;  /* 0x000000afa2b07209 */ /* 0x002fc60007810000 */
[C---:B------:R-:W-:Y:S02]  /*7700*/  FADD.FTZ R175, -R4.reuse, R13 ;  /* 0x0000000d04af7221 */ /* 0x040fe40000010100 */
[----:B------:R-:W1:Y:S01]  /*7710*/  MUFU.TANH R168, R168 ;  /* 0x000000a800a87308 */ /* 0x000e620000002400 */
[----:B---3--:R-:W-:Y:S01]  /*7720*/  FMNMX.FTZ R13, R163, R176, !PT ;  /* 0x000000b0a30d7209 */ /* 0x008fe20007810000 */
[----:B------:R-:W-:Y:S01]  /*7730*/  FMUL.FTZ R179, R4, UR10 ;  /* 0x0000000a04b37c20 */ /* 0x000fe20008410000 */
[----:B------:R-:W-:Y:S02]  /*7740*/  FMUL.FTZ R176, R175, UR10 ;  /* 0x0000000aafb07c20 */ /* 0x000fe40008410000 */
[----:B--2---:R-:W-:Y:S01]  /*7750*/  FMNMX.FTZ R178, R166, R13, !PT ;  /* 0x0000000da6b27209 */ /* 0x004fe20007810000 */
[--C-:B------:R-:W-:Y:S01]  /*7760*/  FFMA.FTZ R177, R14, UR10, -R179.reuse ;  /* 0x0000000a0eb17c23 */ /* 0x100fe200080108b3 */
[--C-:B------:R-:W-:Y:S01]  /*7770*/  FFMA.FTZ R15, R15, UR10, -R179.reuse ;  /* 0x0000000a0f0f7c23 */ /* 0x100fe200080108b3 */
[----:B------:R-:W2:Y:S01]  /*7780*/  MUFU.TANH R169, R169 ;  /* 0x000000a900a97308 */ /* 0x000ea20000002400 */
[----:B-----5:R-:W-:Y:S01]  /*7790*/  FMNMX.FTZ R13, R167, R178, !PT ;  /* 0x000000b2a70d7209 */ /* 0x020fe20007810000 */
        /* <DEDUP_REMOVED lines=16> */
[----:B---3--:R-:W-:-:S07]  /*78a0*/  FMNMX.FTZ R175, R172, R175, !PT ;  /* 0x000000afacaf7209 */ /* 0x008fce0007810000 */
[----:B------:R-:W3:Y:S01]  /*78b0*/  MUFU.TANH R173, R173 ;  /* 0x000000ad00ad7308 */ /* 0x000ee20000002400 */
[----:B-1----:R-:W-:-:S07]  /*78c0*/  FMNMX.FTZ R178, R170, R175, !PT ;  /* 0x000000afaab27209 */ /* 0x002fce0007810000 */
[----:B------:R-:W1:Y:S01]  /*78d0*/  MUFU.TANH R174, R174 ;  /* 0x000000ae00ae7308 */ /* 0x000e620000002400 */
[----:B--2---:R-:W-:-:S07]  /*78e0*/  FMNMX.FTZ R178, R171, R178, !PT ;  /* 0x000000b2abb27209 */ /* 0x004fce0007810000 */
[----:B------:R-:W2:Y:S01]  /*78f0*/  MUFU.EX2 R176, R176 ;  /* 0x000000b000b07308 */ /* 0x000ea20000000800 */
[----:B---3--:R-:W-:Y:S01]  /*7900*/  FMNMX.FTZ R3, R173, R178, !PT ;  /* 0x000000b2ad037209 */ /* 0x008fe20007810000 */
[----:B------:R-:W-:-:S06]  /*7910*/  FFMA.FTZ R178, R152, UR10, -R179 ;  /* 0x0000000a98b27c23 */ /* 0x000fcc00080108b3 */
[----:B------:R3:W4:Y:S01]  /*7920*/  MUFU.EX2 R13, R177 ;  /* 0x000000b1000d7308 */ /* 0x0007220000000800 */
[----:B-1----:R-:W-:-:S05]  /*7930*/  FMNMX.FTZ R3, R174, R3, !PT ;  /* 0x00000003ae037209 */ /* 0x002fca0007810000 */
[----:B------:R-:W1:Y:S02]  /*7940*/  SHFL.BFLY PT, R182, R3, 0x2, 0x1f ;  /* 0x0c401f0003b67f89 */ /* 0x000e6400000e0000 */
[----:B------:R-:W-:Y:S01]  /*7950*/  MUFU.EX2 R14, R14 ;  /* 0x0000000e000e7308 */ /* 0x000fe20000000800 */
[----:B---3--:R-:W-:Y:S01]  /*7960*/  FFMA.FTZ R177, R164, UR10, -R179 ;  /* 0x0000000aa4b17c23 */ /* 0x008fe200080108b3 */
[-C--:B--2---:R-:W-:Y:S01]  /*7970*/  FMUL.FTZ R24, R24, R176.reuse ;  /* 0x000000b018187220 */ /* 0x084fe20000410000 */
[-C--:B------:R-:W-:Y:S01]  /*7980*/  FMUL.FTZ R25, R25, R176.reuse ;  /* 0x000000b019197220 */ /* 0x080fe20000410000 */
[-C--:B------:R-:W-:Y:S01]  /*7990*/  FMUL.FTZ R28, R28, R176.reuse ;  /* 0x000000b01c1c7220 */ /* 0x080fe20000410000 */
[-C--:B------:R-:W-:Y:S01]  /*79a0*/  FMUL.FTZ R29, R29, R176.reuse ;  /* 0x000000b01d1d7220 */ /* 0x080fe20000410000 */
[-C--:B------:R-:W-:Y:S01]  /*79b0*/  FMUL.FTZ R32, R32, R176.reuse ;  /* 0x000000b020207220 */ /* 0x080fe20000410000 */
[-C--:B------:R-:W-:Y:S01]  /*79c0*/  FMUL.FTZ R33, R33, R176.reuse ;  /* 0x000000b021217220 */ /* 0x080fe20000410000 */
[----:B------:R-:W-:Y:S01]  /*79d0*/  MUFU.EX2 R15, R15 ;  /* 0x0000000f000f7308 */ /* 0x000fe20000000800 */
[----:B----4-:R-:W-:Y:S01]  /*79e0*/  FFMA.FTZ R5, R176, R5, R13 ;  /* 0x00000005b0057223 */ /* 0x010fe2000001000d */
        /* <DEDUP_REMOVED lines=12> */
[----:B-1----:R-:W-:Y:S01]  /*7ab0*/  FMNMX.FTZ R152, R3, R182, !PT ;  /* 0x000000b603987209 */ /* 0x002fe20007810000 */
[----:B------:R-:W-:Y:S01]  /*7ac0*/  FFMA.FTZ R182, R156, UR10, -R179 ;  /* 0x0000000a9cb67c23 */ /* 0x000fe200080108b3 */
[----:B------:R-:W-:Y:S01]  /*7ad0*/  MUFU.EX2 R21, R21 ;  /* 0x0000001500157308 */ /* 0x000fe20000000800 */
[----:B------:R-:W-:Y:S01]  /*7ae0*/  IADD3 R179, -R17, RZ, RZ ;  /* 0x000000ff11b37210 */ /* 0x000fe20007ffe1ff */
[-C--:B------:R-:W-:Y:S01]  /*7af0*/  FMUL.FTZ R57, R57, R176.reuse ;  /* 0x000000b039397220 */ /* 0x080fe20000410000 */
[----:B------:R-:W1:Y:S01]  /*7b00*/  SHFL.BFLY PT, R3, R152, 0x1, 0x1f ;  /* 0x0c201f0098037f89 */ /* 0x000e6200000e0000 */
[-C--:B------:R-:W-:Y:S01]  /*7b10*/  FMUL.FTZ R60, R60, R176.reuse ;  /* 0x000000b03c3c7220 */ /* 0x080fe20000410000 */
[----:B------:R-:W-:Y:S01]  /*7b20*/  ISETP.NE.AND P2, PT, R16, R179, PT ;  /* 0x000000b31000720c */ /* 0x000fe20003f45270 */
[-C--:B------:R-:W-:Y:S01]  /*7b30*/  FMUL.FTZ R61, R61, R176.reuse ;  /* 0x000000b03d3d7220 */ /* 0x080fe20000410000 */
[----:B------:R-:W-:Y:S01]  /*7b40*/  MOV R179, UR21 ;  /* 0x0000001500b37c02 */ /* 0x000fe20008000f00 */
        /* <DEDUP_REMOVED lines=10> */
[----:B------:R-:W-:Y:S01]  /*7bf0*/  @!P2 LEA R154, R179, R2, 0x6 ;  /* 0x00000002b39aa211 */ /* 0x000fe200078e30ff */
[-C--:B------:R-:W-:Y:S01]  /*7c00*/  FMUL.FTZ R80, R80, R176.reuse ;  /* 0x000000b050507220 */ /* 0x080fe20000410000 */
[-C--:B------:R-:W-:Y:S01]  /*7c10*/  FMUL.FTZ R81, R81, R176.reuse ;  /* 0x000000b051517220 */ /* 0x080fe20000410000 */
[-C--:B------:R-:W-:Y:S01]  /*7c20*/  FMUL.FTZ R84, R84, R176.reuse ;  /* 0x000000b054547220 */ /* 0x080fe20000410000 */
[----:B------:R-:W-:Y:S01]  /*7c30*/  @!P2 LEA R154, R154, UR48, 0x2 ;  /* 0x000000309a9aac11 */ /* 0x000fe2000f8e10ff */
[-C--:B------:R-:W-:Y:S01]  /*7c40*/  FMUL.FTZ R85, R85, R176.reuse ;  /* 0x000000b055557220 */ /* 0x080fe20000410000 */
[----:B------:R-:W2:Y:S01]  /*7c50*/  MUFU.EX2 R180, R180 ;  /* 0x000000b400b47308 */ /* 0x000ea20000000800 */
        /* <DEDUP_REMOVED lines=11> */
[--C-:B------:R-:W-:Y:S01]  /*7d10*/  FFMA.FTZ R196, R9, UR10, -R156.reuse ;  /* 0x0000000a09c47c23 */ /* 0x100fe2000801089c */
[----:B------:R-:W-:Y:S01]  /*7d20*/  FMUL.FTZ R152, R152, UR10 ;  /* 0x0000000a98987c20 */ /* 0x000fe20008410000 */
[--C-:B------:R-:W-:Y:S01]  /*7d30*/  FFMA.FTZ R200, R168, UR10, -R156.reuse ;  /* 0x0000000aa8c87c23 */ /* 0x100fe2000801089c */
[----:B------:R-:W-:Y:S01]  /*7d40*/  MOV R168, UR24 ;  /* 0x0000001800a87c02 */ /* 0x000fe20008000f00 */
[--C-:B------:R-:W-:Y:S01]  /*7d50*/  FFMA.FTZ R9, R10, UR10, -R156.reuse ;  /* 0x0000000a0a097c23 */ /* 0x100fe2000801089c */
[--C-:B------:R-:W-:Y:S01]  /*7d60*/  FFMA.FTZ R10, R11, UR10, -R156.reuse ;  /* 0x0000000a0b0a7c23 */ /* 0x100fe2000801089c */
[----:B------:R1:W3:Y:S01]  /*7d70*/  MUFU.EX2 R175, R152 ;  /* 0x0000009800af7308 */ /* 0x0002e20000000800 */
[--C-:B------:R-:W-:Y:S01]  /*7d80*/  FFMA.FTZ R11, R12, UR10, -R156.reuse ;  /* 0x0000000a0c0b7c23 */ /* 0x100fe2000801089c */
[--C-:B------:R-:W-:Y:S01]  /*7d90*/  FFMA.FTZ R12, R161, UR10, -R156.reuse ;  /* 0x0000000aa10c7c23 */ /* 0x100fe2000801089c */
[--C-:B------:R-:W-:Y:S01]  /*7da0*/  FFMA.FTZ R161, R162, UR10, -R156.reuse ;  /* 0x0000000aa2a17c23 */ /* 0x100fe2000801089c */
[--C-:B------:R-:W-:Y:S01]  /*7db0*/  FFMA.FTZ R163, R163, UR10, -R156.reuse ;  /* 0x0000000aa3a37c23 */ /* 0x100fe2000801089c */
[--C-:B------:R-:W-:Y:S01]  /*7dc0*/  FFMA.FTZ R198, R166, UR10, -R156.reuse ;  /* 0x0000000aa6c67c23 */ /* 0x100fe2000801089c */
[--C-:B------:R-:W-:Y:S01]  /*7dd0*/  FFMA.FTZ R171, R171, UR10, -R156.reuse ;  /* 0x0000000aabab7c23 */ /* 0x100fe2000801089c */
[----:B------:R-:W-:Y:S01]  /*7de0*/  FFMA.FTZ R172, R172, UR10, -R156 ;  /* 0x0000000aacac7c23 */ /* 0x000fe2000801089c */
[----:B------:R-:W4:Y:S01]  /*7df0*/  MUFU.EX2 R196, R196 ;  /* 0x000000c400c47308 */ /* 0x000f220000000800 */
[----:B-1----:R-:W-:-:S02]  /*7e00*/  @!P1 VIADD R152, R168, 0x28c40 ;  /* 0x00028c40a8989836 */ /* 0x002fc40000000000 */
[--C-:B------:R-:W-:Y:S01]  /*7e10*/  FFMA.FTZ R173, R173, UR10, -R156.reuse ;  /* 0x0000000aadad7c23 */ /* 0x100fe2000801089c */
[----:B------:R-:W-:Y:S01]  /*7e20*/  FFMA.FTZ R174, R174, UR10, -R156 ;  /* 0x0000000aaeae7c23 */ /* 0x000fe2000801089c */
[----:B--2---:R-:W-:Y:S01]  /*7e30*/  F2FP.F16.F32.PACK_AB R158, R180, R153 ;  /* 0x00000099b49e723e */ /* 0x004fe200000000ff */
[-C--:B------:R-:W-:Y:S01]  /*7e40*/  FMUL.FTZ R101, R101, R176.reuse ;  /* 0x000000b065657220 */ /* 0x080fe20000410000 */
[----:B------:R-:W-:Y:S01]  /*7e50*/  @!P1 PRMT R152, RZ, 0x654, R152 ;  /* 0x00000654ff989816 */ /* 0x000fe20000000098 */
[-C--:B------:R-:W-:Y:S01]  /*7e60*/  FMUL.FTZ R104, R104, R176.reuse ;  /* 0x000000b068687220 */ /* 0x080fe20000410000 */
[----:B------:R-:W1:Y:S01]  /*7e70*/  MUFU.EX2 R9, R9 ;  /* 0x0000000900097308 */ /* 0x000e620000000800 */
[-C--:B------:R-:W-:Y:S01]  /*7e80*/  FMUL.FTZ R105, R105, R176.reuse ;  /* 0x000000b069697220 */ /* 0x080fe20000410000 */
[----:B------:R2:W-:Y:S01]  /*7e90*/  @!P1 SYNCS.ARRIVE.TRANS64.RED.A1T0 RZ, [R152+URZ], RZ ;  /* 0x000000ff98ff99a7 */ /* 0x0005e2000810043f */
[----:B------:R-:W-:Y:S01]  /*7ea0*/  @!P2 STS [R154+0x28800], R176 ;  /* 0x028800b09a00a388 */ /* 0x000fe20000000800 */
[-C--:B------:R-:W-:Y:S01]  /*7eb0*/  FMUL.FTZ R108, R108, R176.reuse ;  /* 0x000000b06c6c7220 */ /* 0x080fe20000410000 */
[-C--:B------:R-:W-:Y:S01]  /*7ec0*/  FMUL.FTZ R109, R109, R176.reuse ;  /* 0x000000b06d6d7220 */ /* 0x080fe20000410000 */
[----:B------:R-:W-:Y:S01]  /*7ed0*/  FMUL.FTZ R112, R112, R176 ;  /* 0x000000b070707220 */ /* 0x000fe20000410000 */
[----:B---3--:R3:W-:Y:S01]  /*7ee0*/  @!P2 STS [R154+0x28820], R175 ;  /* 0x028820af9a00a388 */ /* 0x0087e20000000800 */
[----:B------:R-:W5:Y:S01]  /*7ef0*/  MUFU.EX2 R10, R10 ;  /* 0x0000000a000a7308 */ /* 0x000f620000000800 */
[----:B----4-:R-:W-:Y:S01]  /*7f00*/  FFMA.FTZ R6, R175, R6, R196 ;  /* 0x00000006af067223 */ /* 0x010fe200000100c4 */
[----:B--2---:R-:W-:Y:S01]  /*7f10*/  FADD.FTZ R152, R14, R5 ;  /* 0x000000050e987221 */ /* 0x004fe20000010000 */
[-C--:B------:R-:W-:Y:S01]  /*7f20*/  FMUL.FTZ R113, R113, R176.reuse ;  /* 0x000000b071717220 */ /* 0x080fe20000410000 */
[-C--:B------:R-:W-:Y:S01]  /*7f30*/  FMUL.FTZ R116, R116, R176.reuse ;  /* 0x000000b074747220 */ /* 0x080fe20000410000 */
[-C--:B------:R-:W-:Y:S01]  /*7f40*/  FMUL.FTZ R117, R117, R176.reuse ;  /* 0x000000b075757220 */ /* 0x080fe20000410000 */
[----:B------:R-:W-:Y:S01]  /*7f50*/  FADD.FTZ R5, R15, R152 ;  /* 0x000000980f057221 */ /* 0x000fe20000010000 */
[-C--:B------:R-:W-:Y:S01]  /*7f60*/  FMUL.FTZ R120, R120, R176.reuse ;  /* 0x000000b078787220 */ /* 0x080fe20000410000 */
[----:B------:R-:W2:Y:S01]  /*7f70*/  MUFU.EX2 R11, R11 ;  /* 0x0000000b000b7308 */ /* 0x000ea20000000800 */
[C---:B---3--:R-:W-:Y:S01]  /*7f80*/  F2FP.F16.F32.PACK_AB R154, R20.reuse, R15 ;  /* 0x0000000f149a723e */ /* 0x048fe200000000ff */
[----:B------:R-:W-:Y:S01]  /*7f90*/  FADD.FTZ R152, R20, R5 ;  /* 0x0000000514987221 */ /* 0x000fe20000010000 */
[----:B-1----:R-:W-:Y:S01]  /*7fa0*/  FADD.FTZ R5, R9, R6 ;  /* 0x0000000609057221 */ /* 0x002fe20000010000 */
[-C--:B------:R-:W-:Y:S01]  /*7fb0*/  FMUL.FTZ R121, R121, R176.reuse ;  /* 0x000000b079797220 */ /* 0x080fe20000410000 */
[-C--:B------:R-:W-:Y:S01]  /*7fc0*/  FMUL.FTZ R124, R124, R176.reuse ;  /* 0x000000b07c7c7220 */ /* 0x080fe20000410000 */
[-C--:B------:R-:W-:Y:S01]  /*7fd0*/  FMUL.FTZ R125, R125, R176.reuse ;  /* 0x000000b07d7d7220 */ /* 0x080fe20000410000 */
[-C--:B------:R-:W-:Y:S01]  /*7fe0*/  FMUL.FTZ R128, R128, R176.reuse ;  /* 0x000000b080807220 */ /* 0x080fe20000410000 */
[----:B------:R-:W1:Y:S01]  /*7ff0*/  MUFU.EX2 R12, R12 ;  /* 0x0000000c000c7308 */ /* 0x000e620000000800 */
        /* <DEDUP_REMOVED lines=13> */
[----:B------:R-:W-:Y:S01]  /*80d0*/  FMUL.FTZ R149, R149, R176 ;  /* 0x000000b095957220 */ /* 0x000fe20000410000 */
        /* <DEDUP_REMOVED lines=10> */
[--C-:B--2---:R-:W-:Y:S01]  /*8180*/  FFMA.FTZ R165, R167, UR10, -R156.reuse ;  /* 0x0000000aa7a57c23 */ /* 0x104fe2000801089c */
[--C-:B------:R-:W-:Y:S01]  /*8190*/  FFMA.FTZ R167, R169, UR10, -R156.reuse ;  /* 0x0000000aa9a77c23 */ /* 0x100fe2000801089c */
[----:B------:R-:W-:Y:S01]  /*81a0*/  FFMA.FTZ R169, R170, UR10, -R156 ;  /* 0x0000000aaaa97c23 */ /* 0x000fe2000801089c */
[----:B---3--:R-:W-:Y:S01]  /*81b0*/  FADD.FTZ R6, R161, R6 ;  /* 0x00000006a1067221 */ /* 0x008fe20000010000 */
[----:B------:R-:W-:Y:S01]  /*81c0*/  F2FP.F16.F32.PACK_AB R156, R178, R21 ;  /* 0x00000015b29c723e */ /* 0x000fe200000000ff */
        /* <DEDUP_REMOVED lines=12> */
[----:B-1----:R-:W-:Y:S01]  /*8290*/  FADD.FTZ R5, R163, R6 ;  /* 0x00000006a3057221 */ /* 0x002fe20000010000 */
[-C--:B------:R-:W-:Y:S01]  /*82a0*/  FMUL.FTZ R58, R58, R175.reuse ;  /* 0x000000af3a3a7220 */ /* 0x080fe20000410000 */
[-C--:B------:R-:W-:Y:S01]  /*82b0*/  FMUL.FTZ R59, R59, R175.reuse ;  /* 0x000000af3b3b7220 */ /* 0x080fe20000410000 */
[----:B------:R-:W-:Y:S01]  /*82c0*/  FADD.FTZ R152, R178, R171 ;  /* 0x000000abb2987221 */ /* 0x000fe20000010000 */
[-C--:B------:R-:W-:Y:S01]  /*82d0*/  FMUL.FTZ R62, R62, R175.reuse ;  /* 0x000000af3e3e7220 */ /* 0x080fe20000410000 */
[-C--:B------:R-:W-:Y:S01]  /*82e0*/  FMUL.FTZ R63, R63, R175.reuse ;  /* 0x000000af3f3f7220 */ /* 0x080fe20000410000 */
[----:B------:R-:W1:Y:S01]  /*82f0*/  MUFU.EX2 R182, R182 ;  /* 0x000000b600b67308 */ /* 0x000e620000000800 */
[----:B------:R-:W-:Y:S01]  /*8300*/  FADD.FTZ R171, R153, R152 ;  /* 0x0000009899ab7221 */ /* 0x000fe20000010000 */
[----:B------:R-:W-:Y:S01]  /*8310*/  F2FP.F16.F32.PACK_AB R153, R9, R196 ;  /* 0x000000c40999723e */ /* 0x000fe200000000ff */
[-C--:B------:R-:W-:Y:S01]  /*8320*/  FMUL.FTZ R66, R66, R175.reuse ;  /* 0x000000af42427220 */ /* 0x080fe20000410000 */
[-C--:B------:R-:W-:Y:S01]  /*8330*/  FMUL.FTZ R67, R67, R175.reuse ;  /* 0x000000af43437220 */ /* 0x080fe20000410000 */
[----:B------:R-:W-:Y:S01]  /*8340*/  FADD.FTZ R152, R180, R171 ;  /* 0x000000abb4987221 */ /* 0x000fe20000010000 */
[-C--:B------:R-:W-:Y:S01]  /*8350*/  FMUL.FTZ R70, R70, R175.reuse ;  /* 0x000000af46467220 */ /* 0x080fe20000410000 */
[-C--:B------:R-:W-:Y:S01]  /*8360*/  FMUL.FTZ R71, R71, R175.reuse ;  /* 0x000000af47477220 */ /* 0x080fe20000410000 */
[----:B------:R-:W2:Y:S01]  /*8370*/  MUFU.EX2 R165, R165 ;  /* 0x000000a500a57308 */ /* 0x000ea20000000800 */
[----:B------:R-:W-:Y:S01]  /*8380*/  FADD.FTZ R171, R155, R152 ;  /* 0x000000989bab7221 */ /* 0x000fe20000010000 */
[----:B---3--:R-:W-:Y:S01]  /*8390*/  FADD.FTZ R6, R198, R5 ;  /* 0x00000005c6067221 */ /* 0x008fe20000010000 */
        /* <DEDUP_REMOVED lines=24> */
[----:B------:R-:W-:Y:S01]  /*8520*/  BAR.SYNC.DEFER_BLOCKING 0xf, 0x100 ;  /* 0x03c4000000007b1d */ /* 0x000fe20000010000 */
        /* <DEDUP_REMOVED lines=17> */
[----:B------:R-:W-:Y:S01]  /*8640*/  F2FP.F16.F32.PACK_AB R157, R161, R12 ;  /* 0x0000000ca19d723e */ /* 0x000fe200000000ff */
[----:B------:R-:W-:Y:S01]  /*8650*/  FMUL.FTZ R127, R127, R175 ;  /* 0x000000af7f7f7220 */ /* 0x000fe20000410000 */
[----:B------:R-:W-:Y:S01]  /*8660*/  F2FP.F16.F32.PACK_AB R161, R200, R165 ;  /* 0x000000a5c8a1723e */ /* 0x000fe200000000ff */
[-C--:B------:R-:W-:Y:S01]  /*8670*/  FMUL.FTZ R130, R130, R175.reuse ;  /* 0x000000af82827220 */ /* 0x080fe20000410000 */
[----:B------:R-:W2:Y:S01]  /*8680*/  MUFU.EX2 R172, R172 ;  /* 0x000000ac00ac7308 */ /* 0x000ea20000000800 */
[----:B---3--:R-:W-:Y:S01]  /*8690*/  FADD.FTZ R5, R167, R6 ;  /* 0x00000006a7057221 */ /* 0x008fe20000010000 */
[----:B------:R3:W-:Y:S01]  /*86a0*/  STSM.16.M88.4 [R18+0x26800], R152 ;  /* 0x0268009812007844 */ /* 0x0007e20000000200 */
        /* <DEDUP_REMOVED lines=14> */
[----:B--2---:R-:W-:-:S07]  /*8790*/  FADD.FTZ R6, R172, R5 ;  /* 0x00000005ac067221 */ /* 0x004fce0000010000 */
[----:B------:R-:W2:Y:S01]  /*87a0*/  MUFU.EX2 R177, R177 ;  /* 0x000000b100b17308 */ /* 0x000ea20000000800 */
[C---:B----4-:R-:W-:Y:S01]  /*87b0*/  FADD.FTZ R14, R194.reuse, R13 ;  /* 0x0000000dc20e7221 */ /* 0x050fe20000010000 */
[----:B------:R-:W-:Y:S02]  /*87c0*/  F2FP.F16.F32.PACK_AB R164, R194, R159 ;  /* 0x0000009fc2a4723e */ /* 0x000fe400000000ff */
[----:B------:R-:W-:Y:S02]  /*87d0*/  F2FP.F16.F32.PACK_AB R159, R198, R163 ;  /* 0x000000a3c69f723e */ /* 0x000fe400000000ff */
[----:B------:R-:W-:Y:S02]  /*87e0*/  F2FP.F16.F32.PACK_AB R163, R172, R167 ;  /* 0x000000a7aca3723e */ /* 0x000fe400000000ff */
[----:B------:R-:W4:Y:S01]  /*87f0*/  MUFU.EX2 R173, R173 ;  /* 0x000000ad00ad7308 */ /* 0x000f220000000800 */
[----:B-1----:R-:W-:Y:S01]  /*8800*/  FADD.FTZ R13, R169, R6 ;  /* 0x00000006a90d7221 */ /* 0x002fe20000010000 */
[C---:B------:R-:W-:Y:S01]  /*8810*/  F2FP.F16.F32.PACK_AB R165, R170.reuse, R169 ;  /* 0x000000a9aaa5723e */ /* 0x040fe200000000ff */
[----:B------:R3:W-:Y:S02]  /*8820*/  STSM.16.M88.4 [R23], R156 ;  /* 0x0000009c17007844 */ /* 0x0007e40000000200 */
[----:B------:R-:W-:-:S02]  /*8830*/  FADD.FTZ R6, R170, R13 ;  /* 0x0000000daa067221 */ /* 0x000fc40000010000 */
[----:B------:R3:W-:Y:S01]  /*8840*/  STSM.16.M88.4 [R19], R160 ;  /* 0x000000a013007844 */ /* 0x0007e20000000200 */
[----:B------:R-:W1:Y:S01]  /*8850*/  MUFU.EX2 R174, R174 ;  /* 0x000000ae00ae7308 */ /* 0x000e620000000800 */
[----:B--2---:R-:W-:Y:S01]  /*8860*/  F2FP.F16.F32.PACK_AB R166, R8, R177 ;  /* 0x000000b108a6723e */ /* 0x004fe200000000ff */
[----:B------:R-:W-:-:S04]  /*8870*/  FADD.FTZ R5, R177, R14 ;  /* 0x0000000eb1057221 */ /* 0x000fc80000010000 */
[----:B------:R-:W-:Y:S01]  /*8880*/  FADD.FTZ R5, R8, R5 ;  /* 0x0000000508057221 */ /* 0x000fe20000010000 */
[----:B----4-:R-:W-:Y:S01]  /*8890*/  FADD.FTZ R9, R173, R6 ;  /* 0x00000006ad097221 */ /* 0x010fe20000010000 */
[----:B-1----:R-:W-:-:S03]  /*88a0*/  F2FP.F16.F32.PACK_AB R167, R174, R173 ;  /* 0x000000adaea7723e */ /* 0x002fc600000000ff */
[----:B------:R-:W-:Y:S02]  /*88b0*/  FADD.FTZ R6, R174, R9 ;  /* 0x00000009ae067221 */ /* 0x000fe40000010000 */
[----:B------:R3:W-:Y:S01]  /*88c0*/  STSM.16.M88.4 [R22], R164 ;  /* 0x000000a416007844 */ /* 0x0007e20000000200 */
[----:B------:R-:W-:Y:S05]  /*88d0*/  @!P0 BRA `(.L_x_5827) ;  /* 0x0000000000048947 */ /* 0x000fea0003800000 */
[----:B------:R-:W-:Y:S01]  /*88e0*/  BPT.TRAP 0x1 ;  /* 0x000000040000795c */ /* 0x000fe20000300000 */
.L_x_5827:
[----:B------:R1:W2:Y:S01]  /*88f0*/  SYNCS.PHASECHK.TRANS64.TRYWAIT P2, [UR24+0x28c50], R7 ;  /* 0x028c5007ff0075a7 */ /* 0x0002a20008040158 */
[----:B------:R-:W-:Y:S05]  /*8900*/  @!P0 BRA `(.L_x_5828) ;  /* 0x0000000000048947 */ /* 0x000fea0003800000 */
[----:B------:R-:W-:Y:S01]  /*8910*/  BPT.TRAP 0x1 ;  /* 0x000000040000795c */ /* 0x000fe20000300000 */
.L_x_5828:
[----:B--2---:R-:W-:Y:S05]  /*8920*/  @P2 BRA `(.L_x_5829) ;  /* 0x0000000000082947 */ /* 0x004fea0003800000 */
[----:B------:R-:W2:Y:S02]  /*8930*/  SYNCS.PHASECHK.TRANS64.TRYWAIT P2, [UR24+0x28c50], R7 ;  /* 0x028c5007ff0075a7 */ /* 0x000ea40008040158 */
[----:B--2---:R-:W-:Y:S05]  /*8940*/  @!P2 BRA `(.L_x_5830) ;  /* 0x0000005800f4a947 */ /* 0x004fea0003800000 */
.L_x_5829:
[----:B------:R-:W-:Y:S01]  /*8950*/  ULEA UR11, UR39, UR41, 0xc ;  /* 0x00000029270b7291 */ /* 0x000fe2000f8e603f */
[----:B------:R-:W-:Y:S01]  /*8960*/  WARPGROUP.ARRIVE ;  /* 0x00000000000079c5 */ /* 0x000fe20000000000 */
[----:B------:R-:W-:Y:S01]  /*8970*/  UMOV UR7, 0x40000040 ;  /* 0x4000004000077882 */ /* 0x000fe20000000000 */
[----:B------:R-:W-:Y:S01]  /*8980*/  ISETP.LT.AND P2, PT, RZ, UR22, PT ;  /* 0x00000016ff007c0c */ /* 0x000fe2000bf41270 */
[----:B------:R-:W-:Y:S01]  /*8990*/  UIADD3 UR22, UR22, -0x1, URZ ;  /* 0xffffffff16167890 */ /* 0x000fe2000fffe03f */
[----:B--2---:R-:W-:Y:S01]  /*89a0*/  @!P1 IADD3 R168, R168, 0x28c60, RZ ;  /* 0x00028c60a8a89810 */ /* 0x004fe20007ffe0ff */
[----:B------:R-:W-:Y:S01]  /*89b0*/  UMOV UR21, UR39 ;  /* 0x0000002700157c82 */ /* 0x000fe20008000000 */
[----:B------:R-:W-:Y:S01]  /*89c0*/  UMOV UR6, UR11 ;  /* 0x0000000b00067c82 */ /* 0x000fe20008000000 */
[----:B------:R-:W-:Y:S01]  /*89d0*/  MOV R8, R3 ;  /* 0x0000000300087202 */ /* 0x000fe20000000f00 */
[----:B------:R-:W-:Y:S01]  /*89e0*/  HGMMA.64x256x16.F32 R24, R152, gdesc[UR4].tnspB, R24, gsb0 ;  /* 0x43e0000498187df0 */ /* 0x000fe20008000818 */
[----:B------:R-:W-:Y:S01]  /*89f0*/  UIADD3 UR6, UR11, 0x80, URZ ;  /* 0x000000800b067890 */ /* 0x000fe2000fffe03f */
[----:B------:R-:W-:Y:S01]  /*8a00*/  @!P1 PRMT R168, RZ, 0x654, R168 ;  /* 0x00000654ffa89816 */ /* 0x000fe200000000a8 */
[----:B------:R-:W-:Y:S01]  /*8a10*/  UMOV UR7, 0x40000040 ;  /* 0x4000004000077882 */ /* 0x000fe20000000000 */
[----:B------:R-:W-:Y:S01]  /*8a20*/  MOV R13, R4 ;  /* 0x00000004000d7202 */ /* 0x000fe20000000f00 */
        /* <DEDUP_REMOVED lines=27> */
.L_x_5822:
[----:B------:R-:W5:Y:S01]  /*8be0*/  SHFL.BFLY PT, R0, R5, 0x2, 0x1f ;  /* 0x0c401f0005007f89 */ /* 0x000f6200000e0000 */
[----:B------:R-:W-:Y:S01]  /*8bf0*/  MOV R11, UR10 ;  /* 0x0000000a000b7c02 */ /* 0x000fe20008000f00 */
[----:B------:R-:W-:Y:S01]  /*8c00*/  UIADD3 UR37, UR37, 0x1, URZ ;  /* 0x0000000125257890 */ /* 0x000fe2000fffe03f */
[----:B-1-3--:R-:W-:Y:S01]  /*8c10*/  MOV R156, 0xff800000 ;  /* 0xff800000009c7802 */ /* 0x00afe20000000f00 */
[----:B------:R-:W1:Y:S01]  /*8c20*/  SHFL.BFLY PT, R9, R6, 0x2, 0x1f ;  /* 0x0c401f0006097f89 */ /* 0x000e6200000e0000 */
[----:B------:R-:W-:Y:S01]  /*8c30*/  MOV R155, 0xff800000 ;  /* 0xff800000009b7802 */ /* 0x000fe20000000f00 */
[----:B------:R-:W-:Y:S08]  /*8c40*/  BAR.ARV 0x8, 0xa0 ;  /* 0x0202800000007b1d */ /* 0x000ff00000002000 */
[----:B------:R-:W-:Y:S01]  /*8c50*/  BAR.SYNC.DEFER_BLOCKING 0xf, 0x100 ;  /* 0x03c4000000007b1d */ /* 0x000fe20000010000 */
[----:B-----5:R-:W-:Y:S01]  /*8c60*/  FADD.FTZ R0, R0, R5 ;  /* 0x0000000500007221 */ /* 0x020fe20000010000 */
[----:B------:R-:W-:Y:S01]  /*8c70*/  MOV R5, UR39 ;  /* 0x0000002700057c02 */ /* 0x000fe20008000f00 */
[----:B------:R-:W-:Y:S01]  /*8c80*/  UIADD3 UR39, UR39, 0x1, URZ ;  /* 0x0000000127277890 */ /* 0x000fe2000fffe03f */
[----:B-1----:R-:W-:-:S02]  /*8c90*/  FADD.FTZ R9, R9, R6 ;  /* 0x0000000609097221 */ /* 0x002fc40000010000 */
[----:B--2---:R-:W1:Y:S01]  /*8ca0*/  SHFL.BFLY PT, R7, R0, 0x1, 0x1f ;  /* 0x0c201f0000077f89 */ /* 0x004e6200000e0000 */
[----:B------:R-:W-:-:S03]  /*8cb0*/  UISETP.NE.AND UP0, UPT, UR39, 0x2, UPT ;  /* 0x000000022700788c */ /* 0x000fc6000bf05270 */
[----:B------:R-:W2:Y:S01]  /*8cc0*/  SHFL.BFLY PT, R8, R9, 0x1, 0x1f ;  /* 0x0c201f0009087f89 */ /* 0x000ea200000e0000 */
[----:B------:R-:W-:Y:S02]  /*8cd0*/  USEL UR4, URZ, 0x1, UP0 ;  /* 0x000000013f047887 */ /* 0x000fe40008000000 */
[----:B------:R-:W-:Y:S02]  /*8ce0*/  USEL UR39, UR39, URZ, UP0 ;  /* 0x0000003f27277287 */ /* 0x000fe40008000000 */
[----:B------:R-:W-:Y:S01]  /*8cf0*/  ULOP3.LUT UR38, UR38, UR4, URZ, 0x3c, !UPT ;  /* 0x0000000426267292 */ /* 0x000fe2000f8e3c3f */
[----:B-1----:R-:W-:Y:S01]  /*8d00*/  FADD.FTZ R10, R0, R7 ;  /* 0x00000007000a7221 */ /* 0x002fe20000010000 */
[----:B------:R-:W-:Y:S01]  /*8d10*/  IMAD.MOV R7, RZ, RZ, -R17 ;  /* 0x000000ffff077224 */ /* 0x000fe200078e0a11 */
[----:B------:R-:W-:Y:S01]  /*8d20*/  MOV R0, RZ ;  /* 0x000000ff00007202 */ /* 0x000fe20000000f00 */
[----:B--2---:R-:W-:Y:S02]  /*8d30*/  FADD.FTZ R8, R9, R8 ;  /* 0x0000000809087221 */ /* 0x004fe40000010000 */
[----:B------:R-:W-:Y:S01]  /*8d40*/  FSETP.NE.FTZ.AND P1, PT, R10, RZ, PT ;  /* 0x000000ff0a00720b */ /* 0x000fe20003f35000 */
[----:B------:R-:W-:Y:S01]  /*8d50*/  IMAD.U32 R9, RZ, RZ, UR10 ;  /* 0x0000000aff097e24 */ /* 0x000fe2000f8e00ff */
[----:B------:R-:W-:-:S02]  /*8d60*/  ISETP.NE.AND P0, PT, R16, R7, PT ;  /* 0x000000071000720c */ /* 0x000fc40003f05270 */
[----:B------:R-:W-:Y:S02]  /*8d70*/  FSETP.NE.FTZ.AND P2, PT, R8, RZ, PT ;  /* 0x000000ff0800720b */ /* 0x000fe40003f55000 */
[----:B------:R-:W-:-:S07]  /*8d80*/  MOV R7, RZ ;  /* 0x000000ff00077202 */ /* 0x000fce0000000f00 */
[----:B------:R-:W1:Y:S02]  /*8d90*/  @P1 MUFU.RCP R7, R10 ;  /* 0x0000000a00071308 */ /* 0x000e640000001000 */
[----:B------:R-:W-:-:S04]  /*8da0*/  @!P0 LEA R5, R5, R2, 0x6 ;  /* 0x0000000205058211 */ /* 0x000fc800078e30ff */
[----:B------:R-:W-:Y:S02]  /*8db0*/  @!P0 LEA R5, R5, UR48, 0x2 ;  /* 0x0000003005058c11 */ /* 0x000fe4000f8e10ff */
[----:B------:R-:W-:Y:S08]  /*8dc0*/  @P2 MUFU.RCP R0, R8 ;  /* 0x0000000800002308 */ /* 0x000ff00000001000 */
[----:B------:R-:W2:Y:S01]  /*8dd0*/  @P1 MUFU.LG2 R6, R10 ;  /* 0x0000000a00061308 */ /* 0x000ea20000000c00 */
        /* <DEDUP_REMOVED lines=65> */
[----:B--2---:R-:W-:Y:S01]  /*91f0*/  @P1 FMUL.FTZ R6, R6, 0.69314718246459960938 ;  /* 0x3f31721806061820 */ /* 0x004fe20000410000 */
[-C--:B------:R-:W-:Y:S01]  /*9200*/  FMUL.FTZ R26, R26, R0.reuse ;  /* 0x000000001a1a7220 */ /* 0x080fe20000410000 */
[-C--:B------:R-:W-:Y:S01]  /*9210*/  FMUL.FTZ R27, R27, R0.reuse ;  /* 0x000000001b1b7220 */ /* 0x080fe20000410000 */
[----:B------:R2:W-:Y:S01]  /*9220*/  @!P0 STS [R5+0x28820], R0 ;  /* 0x0288200005008388 */ /* 0x0005e20000000800 */
[----:B------:R-:W-:Y:S01]  /*9230*/  PLOP3.LUT P0, PT, PT, PT, PT, 0x8, 0x0 ;  /* 0x000000000000781c */ /* 0x000fe20003f0e170 */
[-C--:B------:R-:W-:Y:S01]  /*9240*/  FMUL.FTZ R30, R30, R0.reuse ;  /* 0x000000001e1e7220 */ /* 0x080fe20000410000 */
[-C--:B------:R-:W-:Y:S01]  /*9250*/  FMUL.FTZ R31, R31, R0.reuse ;  /* 0x000000001f1f7220 */ /* 0x080fe20000410000 */
[-C--:B------:R-:W-:Y:S01]  /*9260*/  FMUL.FTZ R34, R34, R0.reuse ;  /* 0x0000000022227220 */ /* 0x080fe20000410000 */
[-C--:B------:R-:W-:Y:S01]  /*9270*/  FMUL.FTZ R35, R35, R0.reuse ;  /* 0x0000000023237220 */ /* 0x080fe20000410000 */
[----:B-1----:R-:W1:Y:S01]  /*9280*/  @P2 MUFU.LG2 R7, R8 ;  /* 0x0000000800072308 */ /* 0x002e620000000c00 */
[-C--:B------:R-:W-:Y:S01]  /*9290*/  FMUL.FTZ R38, R38, R0.reuse ;  /* 0x0000000026267220 */ /* 0x080fe20000410000 */
[-C--:B------:R-:W-:Y:S01]  /*92a0*/  FMUL.FTZ R39, R39, R0.reuse ;  /* 0x0000000027277220 */ /* 0x080fe20000410000 */
[-C--:B------:R-:W-:Y:S01]  /*92b0*/  FMUL.FTZ R42, R42, R0.reuse ;  /* 0x000000002a2a7220 */ /* 0x080fe20000410000 */
[----:B--2---:R-:W-:Y:S01]  /*92c0*/  @P1 FMUL.FTZ R5, R9, 0.69314718246459960938 ;  /* 0x3f31721809051820 */ /* 0x004fe20000410000 */
[----:B------:R-:W-:Y:S01]  /*92d0*/  @P2 FMUL.FTZ R9, R11, 0.69314718246459960938 ;  /* 0x3f3172180b092820 */ /* 0x000fe20000410000 */
        /* <DEDUP_REMOVED lines=59> */
.L_x_5793:
        /* <DEDUP_REMOVED lines=34> */
[----:B------:R-:W-:-:S02]  /*98b0*/  IADD3 R175, P4, R114, 0x60, RZ ;  /* 0x0000006072af7810 */ /* 0x000fc40007f9e0ff */
[C---:B------:R-:W-:Y:S02]  /*98c0*/  LOP3.LUT R3, R114.reuse, 0x380, RZ, 0xc0, !PT ;  /* 0x0000038072037812 */ /* 0x040fe400078ec0ff */
[C---:B------:R-:W-:Y:S02]  /*98d0*/  IADD3 R179, P6, R114.reuse, 0x2020, RZ ;  /* 0x0000202072b37810 */ /* 0x040fe40007fde0ff */
[-C--:B------:R-:W-:Y:S02]  /*98e0*/  IADD3.X R5, RZ, R115.reuse, RZ, P2, !PT ;  /* 0x00000073ff057210 */ /* 0x080fe400017fe4ff */
[-C--:B------:R-:W-:Y:S01]  /*98f0*/  IADD3.X R7, RZ, R115.reuse, RZ, P3, !PT ;  /* 0x00000073ff077210 */ /* 0x080fe20001ffe4ff */
[----:B------:R-:W-:Y:S01]  /*9900*/  IMAD.X R13, RZ, RZ, R115, P6 ;  /* 0x000000ffff0d7224 */ /* 0x000fe200030e0673 */
[----:B------:R-:W-:Y:S02]  /*9910*/  IADD3.X R9, RZ, R115, RZ, P4, !PT ;  /* 0x00000073ff097210 */ /* 0x000fe400027fe4ff */
        /* <DEDUP_REMOVED lines=13> */
[C---:B------:R-:W-:Y:S01]  /*99f0*/  IADD3 R197, P1, R114.reuse, 0x6000, RZ ;  /* 0x0000600072c57810 */ /* 0x040fe20007f3e0ff */
[--C-:B------:R-:W-:Y:S01]  /*9a00*/  IMAD.X R91, RZ, RZ, R115.reuse, P5 ;  /* 0x000000ffff5b7224 */ /* 0x100fe200028e0673 */
[C---:B------:R-:W-:Y:S02]  /*9a10*/  IADD3 R199, P2, R114.reuse, 0x6020, RZ ;  /* 0x0000602072c77810 */ /* 0x040fe40007f5e0ff */
[C---:B------:R-:W-:Y:S02]  /*9a20*/  IADD3 R106, P3, R114.reuse, 0x6040, RZ ;  /* 0x00006040726a7810 */ /* 0x040fe40007f7e0ff */
[----:B------:R-:W-:Y:S02]  /*9a30*/  IADD3 R201, P4, R114, 0x6060, RZ ;  /* 0x0000606072c97810 */ /* 0x000fe40007f9e0ff */
[----:B------:R-:W-:Y:S02]  /*9a40*/  LOP3.LUT R114, R3, R114, RZ, 0x3c, !PT ;  /* 0x0000007203727212 */ /* 0x000fe400078e3cff */
[----:B------:R-:W-:Y:S01]  /*9a50*/  LOP3.LUT R3, R6, 0x380, RZ, 0xc0, !PT ;  /* 0x0000038006037812 */ /* 0x000fe200078ec0ff */
[----:B------:R-:W-:Y:S01]  /*9a60*/  IMAD.X R111, RZ, RZ, R115, P4 ;  /* 0x000000ffff6f7224 */ /* 0x000fe200020e0673 */
[----:B------:R-:W-:-:S02]  /*9a70*/  LOP3.LUT R0, R173, 0x380, RZ, 0xc0, !PT ;  /* 0x00000380ad007812 */ /* 0x000fc400078ec0ff */
[----:B------:R-:W-:Y:S02]  /*9a80*/  SHF.R.U64 R3, R3, 0x3, RZ ;  /* 0x0000000303037819 */ /* 0x000fe400000012ff */
[----:B------:R-:W-:Y:S02]  /*9a90*/  SHF.R.U64 R0, R0, 0x3, RZ ;  /* 0x0000000300007819 */ /* 0x000fe400000012ff */
[----:B------:R-:W-:Y:S02]  /*9aa0*/  LOP3.LUT R6, R3, R6, RZ, 0x3c, !PT ;  /* 0x0000000603067212 */ /* 0x000fe400078e3cff */
[----:B------:R-:W-:Y:S02]  /*9ab0*/  LOP3.LUT R3, R14, 0x380, RZ, 0xc0, !PT ;  /* 0x000003800e037812 */ /* 0x000fe400078ec0ff */
[----:B------:R-:W-:Y:S02]  /*9ac0*/  LOP3.LUT R4, R0, R173, RZ, 0x3c, !PT ;  /* 0x000000ad00047212 */ /* 0x000fe400078e3cff */
[----:B------:R-:W-:-:S02]  /*9ad0*/  LOP3.LUT R0, R179, 0x380, RZ, 0xc0, !PT ;  /* 0x00000380b3007812 */ /* 0x000fc400078ec0ff */
[----:B------:R-:W-:Y:S02]  /*9ae0*/  SHF.R.U64 R3, R3, 0x3, RZ ;  /* 0x0000000303037819 */ /* 0x000fe400000012ff */
[----:B------:R-:W-:Y:S02]  /*9af0*/  SHF.R.U64 R0, R0, 0x3, RZ ;  /* 0x0000000300007819 */ /* 0x000fe400000012ff */
[----:B------:R-:W-:Y:S02]  /*9b00*/  LOP3.LUT R14, R3, R14, RZ, 0x3c, !PT ;  /* 0x0000000e030e7212 */ /* 0x000fe400078e3cff */
[----:B------:R-:W-:Y:S02]  /*9b10*/  LOP3.LUT R3, R90, 0x380, RZ, 0xc0, !PT ;  /* 0x000003805a037812 */ /* 0x000fe400078ec0ff */
[----:B------:R-:W-:Y:S02]  /*9b20*/  LOP3.LUT R12, R0, R179, RZ, 0x3c, !PT ;  /* 0x000000b3000c7212 */ /* 0x000fe400078e3cff */
[----:B------:R-:W-:-:S02]  /*9b30*/  LOP3.LUT R8, R175, 0x380, RZ, 0xc0, !PT ;  /* 0x00000380af087812 */ /* 0x000fc400078ec0ff */
[----:B------:R-:W-:Y:S02]  /*9b40*/  LOP3.LUT R0, R193, 0x380, RZ, 0xc0, !PT ;  /* 0x00000380c1007812 */ /* 0x000fe400078ec0ff */
[----:B------:R-:W-:Y:S02]  /*9b50*/  LOP3.LUT R10, R177, 0x380, RZ, 0xc0, !PT ;  /* 0x00000380b10a7812 */ /* 0x000fe400078ec0ff */
[----:B------:R-:W-:Y:S02]  /*9b60*/  SHF.R.U64 R3, R3, 0x3, RZ ;  /* 0x0000000303037819 */ /* 0x000fe400000012ff */
[----:B------:R-:W-:Y:S02]  /*9b70*/  LOP3.LUT R27, R201, 0x380, RZ, 0xc0, !PT ;  /* 0x00000380c91b7812 */ /* 0x000fe400078ec0ff */
[----:B------:R-:W-:Y:S02]  /*9b80*/  LOP3.LUT R82, R183, 0x380, RZ, 0xc0, !PT ;  /* 0x00000380b7527812 */ /* 0x000fe400078ec0ff */
[----:B------:R-:W-:-:S02]  /*9b90*/  SHF.R.U64 R8, R8, 0x3, RZ ;  /* 0x0000000308087819 */ /* 0x000fc400000012ff */
[----:B------:R-:W-:Y:S02]  /*9ba0*/  LOP3.LUT R20, R181, 0x380, RZ, 0xc0, !PT ;  /* 0x00000380b5147812 */ /* 0x000fe400078ec0ff */
[----:B------:R-:W-:Y:S02]  /*9bb0*/  SHF.R.U64 R0, R0, 0x3, RZ ;  /* 0x0000000300007819 */ /* 0x000fe400000012ff */
[----:B------:R-:W-:Y:S02]  /*9bc0*/  SHF.R.U64 R10, R10, 0x3, RZ ;  /* 0x000000030a0a7819 */ /* 0x000fe400000012ff */
[----:B------:R-:W-:Y:S02]  /*9bd0*/  LOP3.LUT R98, R197, 0x380, RZ, 0xc0, !PT ;  /* 0x00000380c5627812 */ /* 0x000fe400078ec0ff */
[----:B------:R-:W-:Y:S02]  /*9be0*/  LOP3.LUT R90, R3, R90, RZ, 0x3c, !PT ;  /* 0x0000005a035a7212 */ /* 0x000fe400078e3cff */
[----:B------:R-:W-:-:S02]  /*9bf0*/  SHF.R.U64 R28, R27, 0x3, RZ ;  /* 0x000000031b1c7819 */ /* 0x000fc400000012ff */
[----:B------:R-:W-:Y:S02]  /*9c00*/  LOP3.LUT R3, R106, 0x380, RZ, 0xc0, !PT ;  /* 0x000003806a037812 */ /* 0x000fe400078ec0ff */
[----:B------:R-:W-:Y:S02]  /*9c10*/  SHF.R.U64 R82, R82, 0x3, RZ ;  /* 0x0000000352527819 */ /* 0x000fe400000012ff */
[----:B------:R-:W-:Y:S02]  /*9c20*/  LOP3.LUT R8, R8, R175, RZ, 0x3c, !PT ;  /* 0x000000af08087212 */ /* 0x000fe400078e3cff */
[----:B------:R-:W-:Y:S02]  /*9c30*/  SHF.R.U64 R20, R20, 0x3, RZ ;  /* 0x0000000314147819 */ /* 0x000fe400000012ff */
[----:B------:R-:W-:Y:S02]  /*9c40*/  LOP3.LUT R94, R195, 0x380, RZ, 0xc0, !PT ;  /* 0x00000380c35e7812 */ /* 0x000fe400078ec0ff */
[----:B------:R-:W-:-:S02]  /*9c50*/  LOP3.LUT R86, R0, R193, RZ, 0x3c, !PT ;  /* 0x000000c100567212 */ /* 0x000fc400078e3cff */
[----:B------:R-:W-:Y:S02]  /*9c60*/  LOP3.LUT R10, R10, R177, RZ, 0x3c, !PT ;  /* 0x000000b10a0a7212 */ /* 0x000fe400078e3cff */
[----:B------:R-:W-:Y:S02]  /*9c70*/  SHF.R.U64 R98, R98, 0x3, RZ ;  /* 0x0000000362627819 */ /* 0x000fe400000012ff */
[----:B------:R-:W-:Y:S02]  /*9c80*/  MOV R114, R114 ;  /* 0x0000007200727202 */ /* 0x000fe40000000f00 */
[----:B------:R-:W-:Y:S02]  /*9c90*/  LOP3.LUT R0, R199, 0x380, RZ, 0xc0, !PT ;  /* 0x00000380c7007812 */ /* 0x000fe400078ec0ff */
[----:B------:R-:W-:Y:S02]  /*9ca0*/  F2FP.F16.F32.PACK_AB R27, R31, R30 ;  /* 0x0000001e1f1b723e */ /* 0x000fe400000000ff */
[----:B------:R-:W-:-:S02]  /*9cb0*/  LOP3.LUT R110, R28, R201, RZ, 0x3c, !PT ;  /* 0x000000c91c6e7212 */ /* 0x000fc400078e3cff */
[----:B------:R-:W-:Y:S01]  /*9cc0*/  SHF.R.U64 R3, R3, 0x3, RZ ;  /* 0x0000000303037819 */ /* 0x000fe200000012ff */
[----:B------:R1:W-:Y:S01]  /*9cd0*/  STSM.16.M88.4 [R114], R24 ;  /* 0x0000001872007844 */ /* 0x0003e20000000200 */
[----:B------:R-:W-:Y:S02]  /*9ce0*/  MOV R28, R4 ;  /* 0x00000004001c7202 */ /* 0x000fe40000000f00 */
[----:B------:R-:W-:Y:S02]  /*9cf0*/  LOP3.LUT R82, R82, R183, RZ, 0x3c, !PT ;  /* 0x000000b752527212 */ /* 0x000fe400078e3cff */
[----:B------:R-:W-:Y:S01]  /*9d00*/  MOV R6, R6 ;  /* 0x0000000600067202 */ /* 0x000fe20000000f00 */
[----:B------:R2:W-:Y:S01]  /*9d10*/  STSM.16.M88.4 [R28], R32 ;  /* 0x000000201c007844 */ /* 0x0005e20000000200 */
[----:B------:R-:W-:Y:S02]  /*9d20*/  LOP3.LUT R20, R20, R181, RZ, 0x3c, !PT ;  /* 0x000000b514147212 */ /* 0x000fe400078e3cff */
[----:B------:R-:W-:Y:S01]  /*9d30*/  SHF.R.U64 R94, R94, 0x3, RZ ;  /* 0x000000035e5e7819 */ /* 0x000fe200000012ff */
[----:B------:R2:W-:Y:S01]  /*9d40*/  STSM.16.M88.4 [R6], R40 ;  /* 0x0000002806007844 */ /* 0x0005e20000000200 */
[----:B------:R-:W-:-:S02]  /*9d50*/  MOV R8, R8 ;  /* 0x0000000800087202 */ /* 0x000fc40000000f00 */
[----:B------:R-:W-:Y:S02]  /*9d60*/  F2FP.F16.F32.PACK_AB R51, R55, R54 ;  /* 0x000000363733723e */ /* 0x000fe400000000ff */
[----:B------:R-:W-:Y:S02]  /*9d70*/  F2FP.F16.F32.PACK_AB R57, R59, R58 ;  /* 0x0000003a3b39723e */ /* 0x000fe400000000ff */
[----:B------:R-:W-:Y:S01]  /*9d80*/  F2FP.F16.F32.PACK_AB R64, R65, R64 ;  /* 0x000000404140723e */ /* 0x000fe200000000ff */
[----:B------:R2:W-:Y:S01]  /*9d90*/  STSM.16.M88.4 [R8], R48 ;  /* 0x0000003008007844 */ /* 0x0005e20000000200 */
[----:B------:R-:W-:Y:S02]  /*9da0*/  IADD3.X R99, RZ, R115, RZ, P1, !PT ;  /* 0x00000073ff637210 */ /* 0x000fe40000ffe4ff */
[----:B------:R-:W-:Y:S02]  /*9db0*/  LOP3.LUT R98, R98, R197, RZ, 0x3c, !PT ;  /* 0x000000c562627212 */ /* 0x000fe400078e3cff */
[----:B------:R-:W-:-:S02]  /*9dc0*/  SHF.R.U64 R0, R0, 0x3, RZ ;  /* 0x0000000300007819 */ /* 0x000fc400000012ff */
[----:B------:R-:W-:Y:S02]  /*9dd0*/  MOV R10, R10 ;  /* 0x0000000a000a7202 */ /* 0x000fe40000000f00 */
[----:B------:R-:W-:Y:S02]  /*9de0*/  F2FP.F16.F32.PACK_AB R58, R61, R60 ;  /* 0x0000003c3d3a723e */ /* 0x000fe400000000ff */
[----:B------:R-:W-:Y:S02]  /*9df0*/  F2FP.F16.F32.PACK_AB R59, R63, R62 ;  /* 0x0000003e3f3b723e */ /* 0x000fe400000000ff */
[----:B------:R-:W-:Y:S02]  /*9e00*/  F2FP.F16.F32.PACK_AB R65, R67, R66 ;  /* 0x000000424341723e */ /* 0x000fe400000000ff */
[----:B------:R-:W-:Y:S01]  /*9e10*/  F2FP.F16.F32.PACK_AB R72, R73, R72 ;  /* 0x000000484948723e */ /* 0x000fe200000000ff */
[----:B------:R2:W-:Y:S01]  /*9e20*/  STSM.16.M88.4 [R10], R56 ;  /* 0x000000380a007844 */ /* 0x0005e20000000200 */
[----:B------:R-:W-:-:S02]  /*9e30*/  IADD3.X R107, RZ, R115, RZ, P3, !PT ;  /* 0x00000073ff6b7210 */ /* 0x000fc40001ffe4ff */
[----:B------:R-:W-:Y:S02]  /*9e40*/  LOP3.LUT R106, R3, R106, RZ, 0x3c, !PT ;  /* 0x0000006a036a7212 */ /* 0x000fe400078e3cff */
[----:B------:R-:W-:Y:S02]  /*9e50*/  MOV R12, R12 ;  /* 0x0000000c000c7202 */ /* 0x000fe40000000f00 */
        /* <DEDUP_REMOVED lines=9> */
[----:B------:R-:W-:Y:S01]  /*9ef0*/  IADD3.X R95, RZ, R115, RZ, P6, !PT ;  /* 0x00000073ff5f7210 */ /* 0x000fe200037fe4ff */
[----:B------:R2:W-:Y:S01]  /*9f00*/  STSM.16.M88.4 [R14], R72 ;  /* 0x000000480e007844 */ /* 0x0005e20000000200 */
[----:B------:R-:W-:Y:S02]  /*9f10*/  LOP3.LUT R94, R94, R195, RZ, 0x3c, !PT ;  /* 0x000000c35e5e7212 */ /* 0x000fe400078e3cff */
[----:B------:R-:W-:-:S02]  /*9f20*/  MOV R20, R20 ;  /* 0x0000001400147202 */ /* 0x000fc40000000f00 */
[----:B------:R-:W-:Y:S02]  /*9f30*/  MOV R4, R90 ;  /* 0x0000005a00047202 */ /* 0x000fe40000000f00 */
        /* <DEDUP_REMOVED lines=11> */
[----:B------:R-:W-:Y:S01]  /*9ff0*/  IADD3.X R103, RZ, R115, RZ, P2, !PT ;  /* 0x00000073ff677210 */ /* 0x000fe200017fe4ff */
[----:B------:R2:W-:Y:S01]  /*a000*/  STSM.16.M88.4 [R5], R88 ;  /* 0x0000005805007844 */ /* 0x0005e20000000200 */
[----:B------:R-:W-:-:S02]  /*a010*/  MOV R86, R86 ;  /* 0x0000005600567202 */ /* 0x000fc40000000f00 */
[----:B------:R-:W-:Y:S02]  /*a020*/  MOV R0, R106 ;  /* 0x0000006a00007202 */ /* 0x000fe40000000f00 */
        /* <DEDUP_REMOVED lines=45> */
[----:B--2---:R-:W1:Y:S01]  /*a300*/  LDC.64 R6, c[0x0][0xb78] ;  /* 0x0002de00ff067b82 */ /* 0x004e620000000a00 */
[----:B------:R-:W-:Y:S01]  /*a310*/  USHF.R.S32.HI UR5, URZ, 0x1f, UR43 ;  /* 0x0000001f3f057899 */ /* 0x000fe2000801142b */
[----:B------:R-:W-:Y:S01]  /*a320*/  IADD3 R3, -R17, RZ, RZ ;  /* 0x000000ff11037210 */ /* 0x000fe20007ffe1ff */
[----:B------:R-:W-:Y:S01]  /*a330*/  ULDC.64 UR8, c[0x0][0xb70] ;  /* 0x0002dc0000087ab9 */ /* 0x000fe20000000a00 */
[----:B------:R-:W-:Y:S01]  /*a340*/  VIADD R9, R2, UR42 ;  /* 0x0000002a02097c36 */ /* 0x000fe20008000000 */
[----:B------:R-:W-:Y:S01]  /*a350*/  UIMAD UR5, UR5, UR8, URZ ;  /* 0x00000008050572a4 */ /* 0x000fe2000f8e023f */
[----:B------:R-:W-:Y:S01]  /*a360*/  ISETP.NE.AND P0, PT, R16, R3, PT ;  /* 0x000000031000720c */ /* 0x000fe20003f05270 */
[----:B------:R-:W-:Y:S02]  /*a370*/  UIMAD.WIDE.U32 UR6, UR43, UR8, URZ ;  /* 0x000000082b0672a5 */ /* 0x000fe4000f8e003f */
[----:B------:R-:W-:Y:S01]  /*a380*/  UIMAD UR5, UR43, UR9, UR5 ;  /* 0x000000092b0572a4 */ /* 0x000fe2000f8e0205 */
[----:B------:R-:W-:Y:S01]  /*a390*/  SHF.R.S32.HI R3, RZ, 0x1f, R9 ;  /* 0x0000001fff037819 */ /* 0x000fe20000011409 */
[----:B------:R-:W-:-:S02]  /*a3a0*/  USHF.R.S32.HI UR8, URZ, 0x1f, UR44 ;  /* 0x0000001f3f087899 */ /* 0x000fc4000801142c */
[----:B------:R-:W-:Y:S02]  /*a3b0*/  UIADD3 UR5, UR7, UR5, URZ ;  /* 0x0000000507057290 */ /* 0x000fe4000fffe03f */
[----:B------:R-:W-:Y:S02]  /*a3c0*/  MOV R5, UR7 ;  /* 0x0000000700057c02 */ /* 0x000fe40008000f00 */
[----:B------:R-:W-:Y:S01]  /*a3d0*/  MOV R4, UR6 ;  /* 0x0000000600047c02 */ /* 0x000fe20008000f00 */
[----:B------:R-:W-:Y:S01]  /*a3e0*/  ULDC.64 UR6, c[0x0][0xb40] ;  /* 0x0002d00000067ab9 */ /* 0x000fe20000000a00 */
[----:B------:R-:W-:Y:S01]  /*a3f0*/  MOV R5, UR5 ;  /* 0x0000000500057c02 */ /* 0x000fe20008000f00 */
[----:B------:R-:W-:Y:S02]  /*a400*/  ULDC UR5, c[0x0][0xa88] ;  /* 0x0002a20000057ab9 */ /* 0x000fe40000000800 */
[----:B------:R-:W-:Y:S01]  /*a410*/  ISETP.GE.OR P1, PT, R9, UR5, P0 ;  /* 0x0000000509007c0c */ /* 0x000fe20008726670 */
[----:B-1----:R-:W-:-:S02]  /*a420*/  IMAD R0, R6, UR8, RZ ;  /* 0x0000000806007c24 */ /* 0x002fc4000f8e02ff */
[----:B------:R-:W-:-:S04]  /*a430*/  IMAD.WIDE.U32 R4, R6, UR44, R4 ;  /* 0x0000002c06047c25 */ /* 0x000fc8000f8e0004 */
[----:B------:R-:W-:Y:S01]  /*a440*/  IMAD R6, R7, UR44, R0 ;  /* 0x0000002c07067c24 */ /* 0x000fe2000f8e0200 */
[C---:B------:R-:W-:Y:S02]  /*a450*/  IADD3 R7, R9.reuse, 0x8, RZ ;  /* 0x0000000809077810 */ /* 0x040fe40007ffe0ff */
[----:B------:R-:W-:Y:S02]  /*a460*/  IADD3 R0, P2, R9, R4, RZ ;  /* 0x0000000409007210 */ /* 0x000fe40007f5e0ff */
[----:B------:R-:W-:Y:S02]  /*a470*/  ISETP.GE.OR P0, PT, R7, UR5, P0 ;  /* 0x0000000507007c0c */ /* 0x000fe40008706670 */
[----:B------:R-:W-:Y:S02]  /*a480*/  IADD3.X R3, R3, R5, R6, P2, !PT ;  /* 0x0000000503037210 */ /* 0x000fe400017fe406 */
[----:B------:R-:W-:-:S04]  /*a490*/  LEA R4, P2, R0, UR6, 0x2 ;  /* 0x0000000600047c11 */ /* 0x000fc8000f8410ff */
[----:B------:R-:W-:-:S05]  /*a4a0*/  LEA.HI.X R5, R0, UR7, R3, 0x2, P2 ;  /* 0x0000000700057c11 */ /* 0x000fca00090f1403 */
[----:B------:R1:W-:Y:S04]  /*a4b0*/  @!P1 STG.E desc[UR50][R4.64], R156 ;  /* 0x0000009c04009986 */ /* 0x0003e8000c101932 */
[----:B------:R1:W-:Y:S02]  /*a4c0*/  @!P0 STG.E desc[UR50][R4.64+0x20], R155 ;  /* 0x0000209b04008986 */ /* 0x0003e4000c101932 */
.L_x_5833:
        /* <DEDUP_REMOVED lines=53> */
.L_x_5836:
[----:B------:R-:W-:Y:S05]  /*a820*/  BSYNC B0 ;  /* 0x0000000000007941 */ /* 0x000fea0003800000 */
.L_x_5835:
[----:B------:R-:W-:Y:S05]  /*a830*/  BRA `(.L_x_5834) ;  /* 0x0000000800287947 */ /* 0x000fea0003800000 */
.L_x_5832:
        /* <DEDUP_REMOVED lines=8> */
[----:B------:R-:W-:Y:S01]  /*a8c0*/  MOV R4, UR42 ;  /* 0x0000002a00047c02 */ /* 0x000fe20008000f00 */
[----:B------:R-:W-:-:S03]  /*a8d0*/  ULDC UR6, c[0x0][0xa88] ;  /* 0x0002a20000067ab9 */ /* 0x000fc60000000800 */
        /* <DEDUP_REMOVED lines=19> */
.L_x_5838:
[----:B------:R-:W-:Y:S05]  /*aa10*/  BSYNC B0 ;  /* 0x0000000000007941 */ /* 0x000fea0003800000 */
.L_x_5837:
[----:B------:R-:W-:Y:S01]  /*aa20*/  ULDC.64 UR6, c[0x0][0xa88] ;  /* 0x0002a20000067ab9 */ /* 0x000fe20000000a00 */
[----:B-12---:R-:W-:Y:S01]  /*aa30*/  IMAD R6, R8, UR5, RZ ;  /* 0x0000000508067c24 */ /* 0x006fe2000f8e02ff */
[----:B------:R-:W-:Y:S01]  /*aa40*/  ISETP.GE.AND P1, PT, R12, UR7, PT ;  /* 0x000000070c007c0c */ /* 0x000fe2000bf26270 */
[----:B------:R-:W1:Y:S01]  /*aa50*/  LDC.64 R10, c[0x0][0xae8] ;  /* 0x0002ba00ff0a7b82 */ /* 0x000e620000000a00 */
[C---:B------:R-:W-:Y:S01]  /*aa60*/  ISETP.GE.AND P0, PT, R184.reuse, UR7, PT ;  /* 0x00000007b8007c0c */ /* 0x040fe2000bf06270 */
[----:B------:R-:W-:Y:S01]  /*aa70*/  IMAD R7, R9, UR43, R6 ;  /* 0x0000002b09077c24 */ /* 0x000fe2000f8e0206 */
[----:B------:R-:W-:Y:S01]  /*aa80*/  SEL R3, RZ, 0xffffffff, P1 ;  /* 0xffffffffff037807 */ /* 0x000fe20000800000 */
[C---:B------:R-:W-:Y:S01]  /*aa90*/  VIADD R14, R184.reuse, 0x80 ;  /* 0x00000080b80e7836 */ /* 0x040fe20000000000 */
[----:B------:R-:W-:Y:S01]  /*aaa0*/  IADD3 R15, R184, 0xc0, RZ ;  /* 0x000000c0b80f7810 */ /* 0x000fe20007ffe0ff */
[----:B------:R-:W-:Y:S01]  /*aab0*/  UIADD3 UR42, -UR42, UR6, URZ ;  /* 0x000000062a2a7290 */ /* 0x000fe2000fffe13f */
[----:B------:R-:W-:Y:S01]  /*aac0*/  SEL R0, RZ, 0x1, P0 ;  /* 0x00000001ff007807 */ /* 0x000fe20000000000 */
[----:B------:R-:W2:Y:S01]  /*aad0*/  LDC R9, c[0x0][0xdac] ;  /* 0x00036b00ff097b82 */ /* 0x000ea20000000800 */
[----:B------:R-:W-:Y:S01]  /*aae0*/  SHF.L.U32 R3, R3, 0x1, RZ ;  /* 0x0000000103037819 */ /* 0x000fe200000006ff */
[----:B------:R-:W-:Y:S01]  /*aaf0*/  ULOP3.LUT UR40, URZ, UR40, URZ, 0x33, !UPT ;  /* 0x000000283f287292 */ /* 0x000fe2000f8e333f */
[----:B------:R-:W-:Y:S01]  /*ab00*/  ISETP.GE.AND P0, PT, R14, UR7, PT ;  /* 0x000000070e007c0c */ /* 0x000fe2000bf06270 */
[----:B------:R-:W-:Y:S01]  /*ab10*/  BSSY B0, `(.L_x_5839) ;  /* 0x000003d000007945 */ /* 0x000fe20003800000 */
[----:B------:R-:W-:-:S02]  /*ab20*/  ISETP.GE.AND P2, PT, R15, UR7, PT ;  /* 0x000000070f007c0c */ /* 0x000fc4000bf46270 */
[C---:B------:R-:W-:Y:S02]  /*ab30*/  IADD3 R21, R184.reuse, 0x140, RZ ;  /* 0x00000140b8157810 */ /* 0x040fe40007ffe0ff */
[----:B------:R-:W-:Y:S02]  /*ab40*/  LOP3.LUT R0, R3, 0x2, R0, 0xe2, !PT ;  /* 0x0000000203007812 */ /* 0x000fe400078ee200 */
[C---:B------:R-:W-:Y:S02]  /*ab50*/  IADD3 R20, R184.reuse, 0x100, RZ ;  /* 0x00000100b8147810 */ /* 0x040fe40007ffe0ff */
[----:B------:R-:W-:Y:S02]  /*ab60*/  SHF.R.S32.HI R185, RZ, 0x1f, R184 ;  /* 0x0000001fffb97819 */ /* 0x000fe400000114b8 */
[C---:B------:R-:W-:Y:S02]  /*ab70*/  IADD3 R4, R184.reuse, 0x180, RZ ;  /* 0x00000180b8047810 */ /* 0x040fe40007ffe0ff */
[----:B------:R-:W-:-:S02]  /*ab80*/  IADD3 R5, R184, 0x1c0, RZ ;  /* 0x000001c0b8057810 */ /* 0x000fc40007ffe0ff */
[----:B------:R-:W-:Y:S02]  /*ab90*/  SEL R3, RZ, 0x4, P0 ;  /* 0x00000004ff037807 */ /* 0x000fe40000000000 */
[----:B------:R-:W-:Y:S02]  /*aba0*/  SEL R6, RZ, 0x8, P2 ;  /* 0x00000008ff067807 */ /* 0x000fe40001000000 */
[----:B------:R-:W-:Y:S02]  /*abb0*/  ISETP.GE.AND P2, PT, R21, UR7, PT ;  /* 0x0000000715007c0c */ /* 0x000fe4000bf46270 */
[----:B------:R-:W-:Y:S02]  /*abc0*/  ISETP.GE.AND P0, PT, R20, UR7, PT ;  /* 0x0000000714007c0c */ /* 0x000fe4000bf06270 */
[----:B------:R-:W-:Y:S02]  /*abd0*/  ISETP.GE.AND P3, PT, R4, UR7, PT ;  /* 0x0000000704007c0c */ /* 0x000fe4000bf66270 */
[----:B------:R-:W-:Y:S01]  /*abe0*/  ISETP.GE.AND P1, PT, R5, UR7, PT ;  /* 0x0000000705007c0c */ /* 0x000fe2000bf26270 */
[----:B------:R-:W-:Y:S01]  /*abf0*/  IMAD.WIDE.U32 R4, R8, UR43, R184 ;  /* 0x0000002b08047c25 */ /* 0x000fe2000f8e00b8 */
[----:B------:R-:W-:-:S02]  /*ac00*/  LOP3.LUT R0, R6, R0, R3, 0xfe, !PT ;  /* 0x0000000006007212 */ /* 0x000fc400078efe03 */
[----:B------:R-:W-:Y:S01]  /*ac10*/  SEL R6, RZ, 0x20, P2 ;  /* 0x00000020ff067807 */ /* 0x000fe20001000000 */
[----:B------:R-:W-:Y:S01]  /*ac20*/  IMAD.IADD R5, R5, 0x1, R7 ;  /* 0x0000000105057824 */ /* 0x000fe200078e0207 */
[C---:B------:R-:W-:Y:S02]  /*ac30*/  IADD3 R8, R186.reuse, 0x20, RZ ;  /* 0x00000020ba087810 */ /* 0x040fe40007ffe0ff */
[----:B------:R-:W-:Y:S02]  /*ac40*/  ISETP.GE.AND P2, PT, R186, UR42, PT ;  /* 0x0000002aba007c0c */ /* 0x000fe4000bf46270 */
[----:B------:R-:W-:Y:S02]  /*ac50*/  SEL R3, RZ, 0x10, P0 ;  /* 0x00000010ff037807 */ /* 0x000fe40000000000 */
[----:B------:R-:W-:Y:S01]  /*ac60*/  ISETP.GE.AND P0, PT, R8, UR42, PT ;  /* 0x0000002a08007c0c */ /* 0x000fe2000bf06270 */
[----:B-1----:R-:W-:Y:S01]  /*ac70*/  IMAD R8, R10, UR8, RZ ;  /* 0x000000080a087c24 */ /* 0x002fe2000f8e02ff */
[----:B------:R-:W-:-:S02]  /*ac80*/  LOP3.LUT R3, R6, R0, R3, 0xfe, !PT ;  /* 0x0000000006037212 */ /* 0x000fc400078efe03 */
[----:B------:R-:W-:Y:S01]  /*ac90*/  SEL R0, RZ, 0x40, P3 ;  /* 0x00000040ff007807 */ /* 0x000fe20001800000 */
[----:B------:R-:W-:Y:S01]  /*aca0*/  IMAD R11, R11, UR44, R8 ;  /* 0x0000002c0b0b7c24 */ /* 0x000fe2000f8e0208 */
[----:B--2---:R-:W-:Y:S01]  /*acb0*/  IADD3 R7, R9, UR40, RZ ;  /* 0x0000002809077c10 */ /* 0x004fe2000fffe0ff */
[----:B------:R-:W-:Y:S01]  /*acc0*/  IMAD.WIDE.U32 R8, R10, UR44, R4 ;  /* 0x0000002c0a087c25 */ /* 0x000fe2000f8e0004 */
[--C-:B------:R-:W-:Y:S02]  /*acd0*/  SHF.R.S32.HI R187, RZ, 0x1f, R186.reuse ;  /* 0x0000001fffbb7819 */ /* 0x100fe400000114ba */
[----:B------:R-:W-:Y:S02]  /*ace0*/  LOP3.LUT R3, R3, R0, RZ, 0xfc, !PT ;  /* 0x0000000003037212 */ /* 0x000fe400078efcff */
[----:B------:R-:W-:Y:S01]  /*acf0*/  SEL R0, RZ, 0x80, P1 ;  /* 0x00000080ff007807 */ /* 0x000fe20000800000 */
[----:B------:R-:W-:Y:S01]  /*ad00*/  IMAD.WIDE R6, R7, 0x40, R186 ;  /* 0x0000004007067825 */ /* 0x000fe200078e02ba */
[----:B------:R-:W-:-:S02]  /*ad10*/  IADD3 R13, R9, R11, RZ ;  /* 0x0000000b090d7210 */ /* 0x000fc40007ffe0ff */
[----:B------:R-:W-:Y:S01]  /*ad20*/  LOP3.LUT R0, R3, R0, RZ, 0xfc, !PT ;  /* 0x0000000003007212 */ /* 0x000fe200078efcff */
[----:B------:R-:W-:Y:S06]  /*ad30*/  @P2 BRA `(.L_x_5840) ;  /* 0x0000000000682947 */ /* 0x000fec0003800000 */
[----:B------:R-:W-:Y:S01]  /*ad40*/  ULDC.64 UR8, c[0x0][0xad8] ;  /* 0x0002b60000087ab9 */ /* 0x000fe20000000a00 */
[----:B------:R-:W-:Y:S01]  /*ad50*/  MOV R4, R8 ;  /* 0x0000000800047202 */ /* 0x000fe20000000f00 */
[----:B------:R-:W-:Y:S01]  /*ad60*/  IMAD R11, R7, UR8, RZ ;  /* 0x00000008070b7c24 */ /* 0x000fe2000f8e02ff */
[----:B------:R-:W-:Y:S02]  /*ad70*/  MOV R5, R13 ;  /* 0x0000000d00057202 */ /* 0x000fe40000000f00 */
[----:B------:R-:W-:Y:S01]  /*ad80*/  ISETP.GE.AND P6, PT, R184, UR7, PT ;  /* 0x00000007b8007c0c */ /* 0x000fe2000bfc6270 */
[----:B------:R-:W-:Y:S01]  /*ad90*/  IMAD R11, R6, UR9, R11 ;  /* 0x00000009060b7c24 */ /* 0x000fe2000f8e020b */
[----:B------:R-:W-:Y:S01]  /*ada0*/  ISETP.GE.AND P1, PT, R12, UR7, PT ;  /* 0x000000070c007c0c */ /* 0x000fe2000bf26270 */
        /* <DEDUP_REMOVED lines=19> */
.L_x_5840:
[----:B------:R-:W-:Y:S05]  /*aee0*/  BSYNC B0 ;  /* 0x0000000000007941 */ /* 0x000fea0003800000 */
.L_x_5839:
[----:B------:R-:W-:Y:S04]  /*aef0*/  BSSY B0, `(.L_x_5834) ;  /* 0x000001e000007945 */ /* 0x000fe80003800000 */
[----:B------:R-:W-:Y:S05]  /*af00*/  @P0 BRA `(.L_x_5841) ;  /* 0x0000000000700947 */ /* 0x000fea0003800000 */
[----:B------:R-:W-:Y:S01]  /*af10*/  IADD3 R9, P0, R6, 0x20, RZ ;  /* 0x0000002006097810 */ /* 0x000fe20007f1e0ff */
[----:B------:R-:W-:Y:S01]  /*af20*/  ULDC.64 UR8, c[0x0][0xad8] ;  /* 0x0002b60000087ab9 */ /* 0x000fe20000000a00 */
[----:B------:R-:W-:Y:S02]  /*af30*/  MOV R4, R8 ;  /* 0x0000000800047202 */ /* 0x000fe40000000f00 */
[----:B------:R-:W-:Y:S02]  /*af40*/  IADD3.X R6, RZ, R7, RZ, P0, !PT ;  /* 0x00000007ff067210 */ /* 0x000fe400007fe4ff */
[----:B------:R-:W-:Y:S02]  /*af50*/  MOV R5, R13 ;  /* 0x0000000d00057202 */ /* 0x000fe40000000f00 */
[----:B------:R-:W-:Y:S01]  /*af60*/  ISETP.GE.AND P0, PT, R12, UR7, PT ;  /* 0x000000070c007c0c */ /* 0x000fe2000bf06270 */
[----:B------:R-:W-:Y:S01]  /*af70*/  IMAD R6, R6, UR8, RZ ;  /* 0x0000000806067c24 */ /* 0x000fe2000f8e02ff */
[----:B------:R-:W-:Y:S01]  /*af80*/  ISETP.GE.AND P1, PT, R14, UR7, PT ;  /* 0x000000070e007c0c */ /* 0x000fe2000bf26270 */
[----:B------:R-:W-:Y:S01]  /*af90*/  IMAD.WIDE.U32 R4, R9, UR8, R4 ;  /* 0x0000000809047c25 */ /* 0x000fe2000f8e0004 */
[----:B------:R-:W-:-:S02]  /*afa0*/  ISETP.GE.AND P2, PT, R15, UR7, PT ;  /* 0x000000070f007c0c */ /* 0x000fc4000bf46270 */
[----:B------:R-:W-:Y:S01]  /*afb0*/  ISETP.GE.AND P6, PT, R20, UR7, PT ;  /* 0x0000000714007c0c */ /* 0x000fe2000bfc6270 */
[----:B------:R-:W-:Y:S01]  /*afc0*/  IMAD R9, R9, UR9, R6 ;  /* 0x0000000909097c24 */ /* 0x000fe2000f8e0206 */
[----:B------:R-:W-:Y:S01]  /*afd0*/  ULDC.64 UR8, c[0x0][0xa80] ;  /* 0x0002a00000087ab9 */ /* 0x000fe20000000a00 */
[----:B------:R-:W-:Y:S02]  /*afe0*/  ISETP.GE.AND P5, PT, R21, UR7, PT ;  /* 0x0000000715007c0c */ /* 0x000fe4000bfa6270 */
[C---:B------:R-:W-:Y:S02]  /*aff0*/  LEA R6, P3, R4.reuse, UR8, 0x1 ;  /* 0x0000000804067c11 */ /* 0x040fe4000f8608ff */
[----:B------:R-:W-:Y:S02]  /*b000*/  IADD3 R5, R5, R9, RZ ;  /* 0x0000000905057210 */ /* 0x000fe40007ffe0ff */
[----:B------:R-:W-:Y:S02]  /*b010*/  LOP3.LUT P4, RZ, R3, 0x40, RZ, 0xc0, !PT ;  /* 0x0000004003ff7812 */ /* 0x000fe4000788c0ff */
[----:B------:R-:W-:-:S02]  /*b020*/  LEA.HI.X R7, R4, UR9, R5, 0x1, P3 ;  /* 0x0000000904077c11 */ /* 0x000fc400098f0c05 */
        /* <DEDUP_REMOVED lines=10> */
.L_x_5841:
[----:B------:R-:W-:Y:S05]  /*b0d0*/  BSYNC B0 ;  /* 0x0000000000007941 */ /* 0x000fea0003800000 */
.L_x_5834:
[----:B------:R-:W3:Y:S02]  /*b0e0*/  LDC R0, c[0x0][0xda8] ;  /* 0x00036a00ff007b82 */ /* 0x000ee40000000800 */
[----:B---3--:R-:W-:-:S13]  /*b0f0*/  ISETP.LE.AND P0, PT, R0, UR4, PT ;  /* 0x0000000400007c0c */ /* 0x008fda000bf03270 */
[----:B------:R-:W-:Y:S05]  /*b100*/  @!P0 BRA `(.L_x_5842) ;  /* 0xffffff5c00748947 */ /* 0x000fea000383ffff */
[----:B------:R-:W-:Y:S05]  /*b110*/  EXIT ;  /* 0x000000000000794d */ /* 0x000fea0003800000 */
.L_x_5788:
        /* <DEDUP_REMOVED lines=8> */
[----:B------:R-:W-:Y:S01]  /*b1a0*/  IMAD.MOV.U32 R17, RZ, RZ, 0x1 ;  /* 0x00000001ff117424 */ /* 0x000fe200078e00ff */
[----:B------:R-:W-:-:S05]  /*b1b0*/  MOV R16, RZ ;  /* 0x000000ff00107202 */ /* 0x000fca0000000f00 */
[----:B------:R-:W1:Y:S02]  /*b1c0*/  LDC R0, c[0x0][0xda8] ;  /* 0x00036a00ff007b82 */ /* 0x000e640000000800 */
[----:B-1----:R-:W-:-:S13]  /*b1d0*/  ISETP.LE.AND P0, PT, R0, UR4, PT ;  /* 0x0000000400007c0c */ /* 0x002fda000bf03270 */
[----:B------:R-:W-:Y:S05]  /*b1e0*/  @P0 BRA `(.L_x_5843) ;  /* 0x0000002c00480947 */ /* 0x000fea0003800000 */
[----:B------:R-:W1:Y:S01]  /*b1f0*/  S2R R2, SR_TID.X ;  /* 0x0000000000027919 */ /* 0x000e620000002100 */
[----:B------:R-:W-:Y:S01]  /*b200*/  MOV R18, UR4 ;  /* 0x0000000400127c02 */ /* 0x000fe20008000f00 */
[----:B------:R-:W-:Y:S01]  /*b210*/  ULDC UR39, c[0x0][0xc] ;  /* 0x0000030000277ab9 */ /* 0x000fe20000000800 */
[----:B------:R-:W-:Y:S01]  /*b220*/  MOV R16, RZ ;  /* 0x000000ff00107202 */ /* 0x000fe20000000f00 */
[----:B------:R-:W-:Y:S01]  /*b230*/  ULDC.64 UR46, c[0x0][0x198] ;  /* 0x00006600002e7ab9 */ /* 0x000fe20000000a00 */
[----:B------:R-:W-:Y:S01]  /*b240*/  MOV R17, 0x1 ;  /* 0x0000000100117802 */ /* 0x000fe20000000f00 */
[----:B------:R-:W-:Y:S01]  /*b250*/  UMOV UR44, URZ ;  /* 0x0000003f002c7c82 */ /* 0x000fe20008000000 */
[----:B-1----:R-:W-:-:S07]  /*b260*/  LOP3.LUT R19, R2, 0x1f, RZ, 0xc0, !PT ;  /* 0x0000001f02137812 */ /* 0x002fce00078ec0ff */
.L_x_5891:
        /* <DEDUP_REMOVED lines=21> */
.L_x_5844:
[----:B------:R-:W-:Y:S01]  /*b3c0*/  ULDC UR11, c[0x0][0xdc4] ;  /* 0x00037100000b7ab9 */ /* 0x000fe20000000800 */
[----:B------:R-:W-:Y:S01]  /*b3d0*/  UMOV UR9, UR10 ;  /* 0x0000000a00097c82 */ /* 0x000fe20008000000 */
[----:B------:R-:W-:-:S11]  /*b3e0*/  UISETP.NE.AND UP0, UPT, UR11, 0x1, UPT ;  /* 0x000000010b00788c */ /* 0x000fd6000bf05270 */
[----:B------:R-:W-:Y:S02]  /*b3f0*/  @UP0 ULDC.64 UR12, c[0x0][0xdc8] ;  /* 0x00037200000c0ab9 */ /* 0x000fe40000000a00 */
[----:B------:R-:W-:-:S04]  /*b400*/  UIMAD.WIDE.U32 UR6, UR10, UR12, URZ ;  /* 0x0000000c0a0672a5 */ /* 0x000fc8000f8e003f */
[----:B------:R-:W-:-:S04]  /*b410*/  @UP0 USHF.R.U32.HI UR9, URZ, UR13, UR7 ;  /* 0x0000000d3f090299 */ /* 0x000fc80008011607 */
[----:B------:R-:W-:-:S12]  /*b420*/  UIMAD UR6, UR9, UR11, URZ ;  /* 0x0000000b090672a4 */ /* 0x000fd8000f8e023f */
.L_x_5845:
        /* <DEDUP_REMOVED lines=53> */
.L_x_5847:
        /* <DEDUP_REMOVED lines=23> */
.L_x_5849:
        /* <DEDUP_REMOVED lines=12> */
[----:B------:R-:W-:Y:S02]  /*b9b0*/  MOV R6, UR8 ;  /* 0x0000000800067c02 */ /* 0x000fe40008000f00 */
[----:B------:R-:W-:-:S02]  /*b9c0*/  MOV R7, UR9 ;  /* 0x0000000900077c02 */ /* 0x000fc40008000f00 */
[----:B------:R-:W-:Y:S02]  /*b9d0*/  MOV R10, UR4 ;  /* 0x00000004000a7c02 */ /* 0x000fe40008000f00 */
[----:B------:R-:W-:Y:S02]  /*b9e0*/  MOV R8, 0x70 ;  /* 0x0000007000087802 */ /* 0x000fe40000000f00 */
[----:B------:R-:W-:Y:S02]  /*b9f0*/  MOV R12, 0x1 ;  /* 0x00000001000c7802 */ /* 0x000fe40000000f00 */
[----:B-1----:R-:W-:-:S07]  /*ba00*/  MOV R13, RZ ;  /* 0x000000ff000d7202 */ /* 0x002fce0000000f00 */
[----:B------:R-:W-:-:S07]  /*ba10*/  LEPC R20, `(.L_x_5851) ;  /* 0x000000001014794e */ /* 0x000fce0000000000 */
[----:B--2---:R-:W-:Y:S05]  /*ba20*/  CALL.ABS.NOINC R2 ;  /* 0x0000000002007343 */ /* 0x004fea0003c00000 */
.L_x_5851:
[----:B------:R-:W-:Y:S01]  /*ba30*/  MOV R2, 0x0 ;  /* 0x0000000000027802 */ /* 0x000fe20000000f00 */
[----:B------:R-:W-:Y:S01]  /*ba40*/  ULDC.64 UR6, c[0x4][0x108] ;  /* 0x0100420000067ab9 */ /* 0x000fe20000000a00 */
[----:B------:R-:W-:Y:S01]  /*ba50*/  ULDC.64 UR8, c[0x4][0x110] ;  /* 0x0100440000087ab9 */ /* 0x000fe20000000a00 */
[----:B------:R-:W-:Y:S01]  /*ba60*/  ULDC.64 UR4, c[0x4][0x48] ;  /* 0x0100120000047ab9 */ /* 0x000fe20000000a00 */
[----:B------:R-:W-:Y:S01]  /*ba70*/  MOV R4, UR6 ;  /* 0x0000000600047c02 */ /* 0x000fe20008000f00 */
[----:B------:R-:W-:Y:S01]  /*ba80*/  IMAD.U32 R5, RZ, RZ, UR7 ;  /* 0x00000007ff057e24 */ /* 0x000fe2000f8e00ff */
[----:B------:R-:W1:Y:S01]  /*ba90*/  LDC.64 R2, c[0x4][R2] ;  /* 0x0100000002027b82 */ /* 0x000e620000000a00 */
[----:B------:R-:W-:Y:S01]  /*baa0*/  MOV R6, UR8 ;  /* 0x0000000800067c02 */ /* 0x000fe20008000f00 */
[----:B------:R-:W-:Y:S01]  /*bab0*/  IMAD.MOV.U32 R8, RZ, RZ, 0x70 ;  /* 0x00000070ff087424 */ /* 0x000fe200078e00ff */
[----:B------:R-:W-:Y:S02]  /*bac0*/  MOV R7, UR9 ;  /* 0x0000000900077c02 */ /* 0x000fe40008000f00 */
[----:B------:R-:W-:-:S02]  /*bad0*/  MOV R10, UR4 ;  /* 0x00000004000a7c02 */ /* 0x000fc40008000f00 */
[----:B------:R-:W-:Y:S02]  /*bae0*/  MOV R11, UR5 ;  /* 0x00000005000b7c02 */ /* 0x000fe40008000f00 */
[----:B------:R-:W-:Y:S02]  /*baf0*/  MOV R12, 0x1 ;  /* 0x00000001000c7802 */ /* 0x000fe40000000f00 */
[----:B------:R-:W-:-:S07]  /*bb00*/  MOV R13, RZ ;  /* 0x000000ff000d7202 */ /* 0x000fce0000000f00 */
[----:B------:R-:W-:-:S07]  /*bb10*/  LEPC R20, `(.L_x_5850) ;  /* 0x000000001014794e */ /* 0x000fce0000000000 */
[----:B-1----:R-:W-:Y:S05]  /*bb20*/  CALL.ABS.NOINC R2 ;  /* 0x0000000002007343 */ /* 0x002fea0003c00000 */
.L_x_5850:
[----:B------:R-:W-:Y:S01]  /*bb30*/  ULDC.64 UR4, c[0x0][0x9f8] ;  /* 0x00027e0000047ab9 */ /* 0x000fe20000000a00 */
[----:B------:R-:W-:Y:S01]  /*bb40*/  MOV R5, UR43 ;  /* 0x0000002b00057c02 */ /* 0x000fe20008000f00 */
[----:B------:R-:W1:Y:S01]  /*bb50*/  LDC R0, c[0x0][0x428] ;  /* 0x00010a00ff007b82 */ /* 0x000e620000000800 */
[----:B------:R-:W-:Y:S02]  /*bb60*/  ISETP.NE.U32.AND P0, PT, RZ, UR4, PT ;  /* 0x00000004ff007c0c */ /* 0x000fe4000bf05070 */
        /* <DEDUP_REMOVED lines=10> */
[----:B------:R-:W-:Y:S01]  /*bc10*/  MOV R10, UR38 ;  /* 0x00000026000a7c02 */ /* 0x000fe20008000f00 */
[----:B--2---:R-:W1:Y:S03]  /*bc20*/  LDC.64 R2, c[0x0][0x3f8] ;  /* 0x0000fe00ff027b82 */ /* 0x004e660000000a00 */
[----:B------:R-:W-:-:S06]  /*bc30*/  IADD3 R10, R10, -0x1, RZ ;  /* 0xffffffff0a0a7810 */ /* 0x000fcc0007ffe0ff */
        /* <DEDUP_REMOVED lines=12> */
.L_x_5904:
[----:B------:R-:W-:Y:S01]  /*bd00*/  UMOV UR4, 0xffffffff ;  /* 0xffffffff00047882 */ /* 0x000fe20000000000 */
[----:B------:R-:W-:Y:S02]  /*bd10*/  SHF.R.S32.HI R7, RZ, 0x1f, R6 ;  /* 0x0000001fff077819 */ /* 0x000fe40000011406 */
[----:B------:R-:W-:Y:S05]  /*bd20*/  BRA.DIV UR4, `(.L_x_5853) ;  /* 0x0000002a043c7947 */ /* 0x000fea000b800000 */
[----:B------:R-:W-:-:S13]  /*bd30*/  ELECT P6, URZ, PT ;  /* 0x00000000003f782f */ /* 0x000fda00038c0000 */
.L_x_5907:
[----:B------:R-:W-:Y:S05]  /*bd40*/  @!P6 BRA `(.L_x_5854) ;  /* 0x0000000000c4e947 */ /* 0x000fea0003800000 */
[----:B------:R-:W-:Y:S01]  /*bd50*/  MOV R4, R6 ;  /* 0x0000000600047202 */ /* 0x000fe20000000f00 */
        /* <DEDUP_REMOVED lines=17> */
[----:B------:R-:W-:-:S05]  /*be70*/  IADD3 R5, -R11, RZ, RZ ;  /* 0x000000ff0b057210 */ /* 0x000fca0007ffe1ff */
[----:B------:R-:W-:-:S07]  /*be80*/  IMAD R10, R12, R5, R10 ;  /* 0x000000050c0a7224 */ /* 0x000fce00078e020a */
.L_x_5855:
[----:B------:R-:W2:Y:S01]  /*be90*/  S2R R5, SR_TID.X ;  /* 0x0000000000057919 */ /* 0x000ea20000002100 */
[----:B-1----:R-:W-:Y:S02]  /*bea0*/  LEA R8, R16, UR37, 0x3 ;  /* 0x0000002510087c11 */ /* 0x002fe4000f8e18ff */
[----:B--2---:R-:W-:Y:S02]  /*beb0*/  LOP3.LUT R9, R5, 0x7f, RZ, 0xc0, !PT ;  /* 0x0000007f05097812 */ /* 0x004fe400078ec0ff */
[----:B------:R-:W-:Y:S02]  /*bec0*/  SHF.L.U32 R5, R17, 0x1f, RZ ;  /* 0x0000001f11057819 */ /* 0x000fe400000006ff */
[----:B------:R-:W-:Y:S02]  /*bed0*/  ISETP.NE.AND P3, PT, R9, RZ, PT ;  /* 0x000000ff0900720c */ /* 0x000fe40003f65270 */
[----:B------:R-:W1:Y:S02]  /*bee0*/  SYNCS.PHASECHK.TRANS64.TRYWAIT P2, [R8+URZ+0x28c40], R5 ;  /* 0x028c4005080075a7 */ /* 0x000e64000804017f */
[----:B-1----:R-:W-:Y:S09]  /*bef0*/  @!P2 BRA `(.L_x_5856) ;  /* 0x0000002400e8a947 */ /* 0x002ff20003800000 */
.L_x_5908:
[----:B------:R-:W-:Y:S05]  /*bf00*/  @P3 BRA `(.L_x_5857) ;  /* 0x0000000000143947 */ /* 0x000fea0003800000 */
[----:B------:R-:W-:Y:S02]  /*bf10*/  ISETP.NE.AND P2, PT, R19, RZ, PT ;  /* 0x000000ff1300720c */ /* 0x000fe40003f45270 */
[----:B-1----:R-:W-:-:S04]  /*bf20*/  MOV R5, 0x2000 ;  /* 0x0000200000057802 */ /* 0x002fc80000000f00 */
[----:B------:R2:W-:Y:S07]  /*bf30*/  SYNCS.ARRIVE.TRANS64 RZ, [R8+URZ+0x28c30], R5 ;  /* 0x028c300508ff79a7 */ /* 0x0005ee000800003f */
[----:B------:R-:W-:Y:S05]  /*bf40*/  @!P2 BRA `(.L_x_5857) ;  /* 0x000000000004a947 */ /* 0x000fea0003800000 */
[----:B------:R-:W-:Y:S01]  /*bf50*/  BPT.TRAP 0x1 ;  /* 0x000000040000795c */ /* 0x000fe20000300000 */
.L_x_5857:
        /* <DEDUP_REMOVED lines=16> */
.L_x_5854:
        /* <DEDUP_REMOVED lines=9> */
[----:B-12---:R-:W-:Y:S01]  /*c0f0*/  @P2 MOV R5, 0x2000 ;  /* 0x0000200000052802 */ /* 0x006fe20000000f00 */
        /* <DEDUP_REMOVED lines=8> */
[----:B-1----:R-:W-:Y:S01]  /*c180*/  IMAD.U32 R5, RZ, RZ, UR4 ;  /* 0x00000004ff057e24 */ /* 0x002fe2000f8e00ff */
[----:B------:R-:W-:-:S02]  /*c190*/  UMOV UR4, 0x0 ;  /* 0x0000000000047882 */ /* 0x000fc40000000000 */
[----:B------:R1:W-:Y:S02]  /*c1a0*/  UTMALDG.4D [UR8], [UR6], desc[UR4] ;  /* 0x00000408060075b4 */ /* 0x0003e40008019000 */
[----:B------:R-:W-:-:S04]  /*c1b0*/  SHF.L.U32 R5, R5, 0x1f, RZ ;  /* 0x0000001f05057819 */ /* 0x000fc800000006ff */
[----:B------:R-:W2:Y:S02]  /*c1c0*/  SYNCS.PHASECHK.TRANS64.TRYWAIT P2, [UR37+0x28c20], R5 ;  /* 0x028c2005ff0075a7 */ /* 0x000ea40008040165 */
[----:B-12---:R-:W-:Y:S05]  /*c1d0*/  @!P2 BRA `(.L_x_5858) ;  /* 0x000000240044a947 */ /* 0x006fea0003800000 */
.L_x_5909:
[----:B------:R-:W-:Y:S01]  /*c1e0*/  ULDC.64 UR4, c[0x0][0x408] ;  /* 0x0001020000047ab9 */ /* 0x000fe20000000a00 */
[----:B------:R-:W-:Y:S04]  /*c1f0*/  BSSY B0, `(.L_x_5859) ;  /* 0x0000042000007945 */ /* 0x000fe80003800000 */
[----:B------:R-:W-:Y:S05]  /*c200*/  @!P6 BRA `(.L_x_5860) ;  /* 0x000000040000e947 */ /* 0x000fea0003800000 */
[----:B-1----:R-:W1:Y:S01]  /*c210*/  S2R R8, SR_TID.X ;  /* 0x0000000000087919 */ /* 0x002e620000002100 */
[----:B------:R-:W-:Y:S02]  /*c220*/  SHF.L.U32 R5, R17, 0x1f, RZ ;  /* 0x0000001f11057819 */ /* 0x000fe400000006ff */
[----:B-1----:R-:W-:Y:S02]  /*c230*/  LOP3.LUT R9, R8, 0x7f, RZ, 0xc0, !PT ;  /* 0x0000007f08097812 */ /* 0x002fe400078ec0ff */
[----:B------:R-:W-:Y:S02]  /*c240*/  LEA R8, R16, UR37, 0x3 ;  /* 0x0000002510087c11 */ /* 0x000fe4000f8e18ff */
[----:B------:R-:W-:Y:S02]  /*c250*/  ISETP.NE.AND P3, PT, R9, RZ, PT ;  /* 0x000000ff0900720c */ /* 0x000fe40003f65270 */
[----:B------:R-:W1:Y:S02]  /*c260*/  SYNCS.PHASECHK.TRANS64.TRYWAIT P2, [R8+URZ+0x28c60], R5 ;  /* 0x028c6005080075a7 */ /* 0x000e64000804017f */
[----:B-1----:R-:W-:Y:S09]  /*c270*/  @!P2 BRA `(.L_x_5861) ;  /* 0x000000240034a947 */ /* 0x002ff20003800000 */
.L_x_5910:
[----:B------:R-:W-:Y:S05]  /*c280*/  @P3 BRA `(.L_x_5862) ;  /* 0x0000000000143947 */ /* 0x000fea0003800000 */
[----:B------:R-:W-:Y:S02]  /*c290*/  ISETP.NE.AND P2, PT, R19, RZ, PT ;  /* 0x000000ff1300720c */ /* 0x000fe40003f45270 */
[----:B-1----:R-:W-:-:S04]  /*c2a0*/  MOV R5, 0x10000 ;  /* 0x0001000000057802 */ /* 0x002fc80000000f00 */
[----:B------:R2:W-:Y:S07]  /*c2b0*/  SYNCS.ARRIVE.TRANS64 RZ, [R8+URZ+0x28c50], R5 ;  /* 0x028c500508ff79a7 */ /* 0x0005ee000800003f */
[----:B------:R-:W-:Y:S05]  /*c2c0*/  @!P2 BRA `(.L_x_5862) ;  /* 0x000000000004a947 */ /* 0x000fea0003800000 */
[----:B------:R-:W-:Y:S01]  /*c2d0*/  BPT.TRAP 0x1 ;  /* 0x000000040000795c */ /* 0x000fe20000300000 */
.L_x_5862:
        /* <DEDUP_REMOVED lines=51> */
.L_x_5860:
[----:B------:R-:W-:Y:S05]  /*c610*/  BSYNC B0 ;  /* 0x0000000000007941 */ /* 0x000fea0003800000 */
.L_x_5859:
[----:B------:R-:W-:-:S06]  /*c620*/  UISETP.GE.AND UP0, UPT, UR38, 0x2, UPT ;  /* 0x000000022600788c */ /* 0x000fcc000bf06270 */
[----:B------:R-:W-:-:S13]  /*c630*/  PLOP3.LUT P2, PT, PT, PT, UP0, 0x80, 0x0 ;  /* 0x000000000000781c */ /* 0x000fda0003f4f008 */
[----:B------:R-:W-:Y:S05]  /*c640*/  @!P2 BRA `(.L_x_5863) ;  /* 0x00000014009ca947 */ /* 0x000fea0003800000 */
[----:B------:R-:W-:Y:S02]  /*c650*/  ULOP3.LUT UR6, UR38, 0x1, URZ, 0xc0, !UPT ;  /* 0x0000000126067892 */ /* 0x000fe4000f8ec03f */
[----:B------:R-:W-:Y:S02]  /*c660*/  MOV R9, UR38 ;  /* 0x0000002600097c02 */ /* 0x000fe40008000f00 */
[----:B------:R-:W-:Y:S02]  /*c670*/  UISETP.NE.U32.AND UP0, UPT, UR6, 0x1, UPT ;  /* 0x000000010600788c */ /* 0x000fe4000bf05070 */
[----:B------:R-:W-:-:S04]  /*c680*/  IADD3 R9, R9, -0x2, RZ ;  /* 0xfffffffe09097810 */ /* 0x000fc80007ffe0ff */
[----:B-12---:R-:W-:Y:S02]  /*c690*/  MOV R8, R9 ;  /* 0x0000000900087202 */ /* 0x006fe40000000f00 */
        /* <DEDUP_REMOVED lines=20> */
[----:B------:R-:W-:Y:S02]  /*c7e0*/  SHF.R.S32.HI R5, RZ, 0x1f, R10 ;  /* 0x0000001fff057819 */ /* 0x000fe4000001140a */
[----:B------:R-:W-:-:S05]  /*c7f0*/  MOV R4, R10 ;  /* 0x0000000a00047202 */ /* 0x000fca0000000f00 */
[----:B------:R-:W-:-:S03]  /*c800*/  IMAD.WIDE.U32 R4, R6, UR6, R4 ;  /* 0x0000000606047c25 */ /* 0x000fc6000f8e0004 */
[----:B------:R-:W-:Y:S02]  /*c810*/  LEA R2, P2, R4, R2, 0x2 ;  /* 0x0000000204027211 */ /* 0x000fe400078410ff */
[----:B------:R-:W-:-:S04]  /*c820*/  IADD3 R5, R11, R5, RZ ;  /* 0x000000050b057210 */ /* 0x000fc80007ffe0ff */
[----:B------:R-:W-:-:S05]  /*c830*/  LEA.HI.X R3, R4, R3, R5, 0x2, P2 ;  /* 0x0000000304037211 */ /* 0x000fca00010f1405 */
[----:B------:R1:W5:Y:S01]  /*c840*/  LDG.E R4, desc[UR50][R2.64] ;  /* 0x0000003202047981 */ /* 0x000362000c1e1900 */
[----:B------:R-:W-:-:S04]  /*c850*/  IMAD.MOV R5, RZ, RZ, -R10 ;  /* 0x000000ffff057224 */ /* 0x000fc800078e0a0a */
[----:B------:R-:W-:-:S07]  /*c860*/  IMAD R8, R8, R5, R9 ;  /* 0x0000000508087224 */ /* 0x000fce00078e0209 */
.L_x_5867:
[----:B-1----:R-:W1:Y:S01]  /*c870*/  S2R R2, SR_TID.X ;  /* 0x0000000000027919 */ /* 0x002e620000002100 */
[----:B------:R-:W-:Y:S02]  /*c880*/  SHF.L.U32 R3, R17, 0x1f, RZ ;  /* 0x0000001f11037819 */ /* 0x000fe400000006ff */
[----:B-1----:R-:W-:Y:S02]  /*c890*/  LOP3.LUT R5, R2, 0x7f, RZ, 0xc0, !PT ;  /* 0x0000007f02057812 */ /* 0x002fe400078ec0ff */
[----:B------:R-:W-:Y:S02]  /*c8a0*/  LEA R2, R16, UR37, 0x3 ;  /* 0x0000002510027c11 */ /* 0x000fe4000f8e18ff */
[----:B------:R-:W-:Y:S02]  /*c8b0*/  ISETP.NE.AND P2, PT, R5, RZ, PT ;  /* 0x000000ff0500720c */ /* 0x000fe40003f45270 */
[----:B------:R-:W1:Y:S02]  /*c8c0*/  SYNCS.PHASECHK.TRANS64.TRYWAIT P3, [R2+URZ+0x28c40], R3 ;  /* 0x028c4003020075a7 */ /* 0x000e64000806017f */
[----:B-1----:R-:W-:Y:S09]  /*c8d0*/  @!P3 BRA `(.L_x_5868) ;  /* 0x0000001c00b0b947 */ /* 0x002ff20003800000 */
.L_x_5911:
[----:B------:R-:W-:Y:S05]  /*c8e0*/  @P2 BRA `(.L_x_5869) ;  /* 0x0000000000142947 */ /* 0x000fea0003800000 */
[----:B------:R-:W-:Y:S02]  /*c8f0*/  ISETP.NE.AND P3, PT, R19, RZ, PT ;  /* 0x000000ff1300720c */ /* 0x000fe40003f65270 */
[----:B------:R-:W-:-:S04]  /*c900*/  MOV R5, 0x2000 ;  /* 0x0000200000057802 */ /* 0x000fc80000000f00 */
[----:B------:R2:W-:Y:S07]  /*c910*/  SYNCS.ARRIVE.TRANS64 RZ, [R2+URZ+0x28c30], R5 ;  /* 0x028c300502ff79a7 */ /* 0x0005ee000800003f */
[----:B------:R-:W-:Y:S05]  /*c920*/  @!P3 BRA `(.L_x_5869) ;  /* 0x000000000004b947 */ /* 0x000fea0003800000 */
[----:B------:R-:W-:Y:S01]  /*c930*/  BPT.TRAP 0x1 ;  /* 0x000000040000795c */ /* 0x000fe20000300000 */
.L_x_5869:
[----:B------:R-:W-:Y:S01]  /*c940*/  R2UR UR8, R16 ;  /* 0x00000000100872ca */ /* 0x000fe200000e0000 */
[----:B------:R-:W-:Y:S01]  /*c950*/  UIADD3 UR6, UP0, UR46, 0x370, URZ ;  /* 0x000003702e067890 */ /* 0x000fe2000ff1e03f */
[----:B------:R-:W-:Y:S01]  /*c960*/  R2UR UR9, R2 ;  /* 0x00000000020972ca */ /* 0x000fe200000e0000 */
[----:B------:R-:W-:Y:S01]  /*c970*/  UMOV UR14, 0x0 ;  /* 0x00000000000e7882 */ /* 0x000fe20000000000 */
[----:B--2---:R-:W-:Y:S01]  /*c980*/  SHF.L.U32 R5, R8, 0x6, RZ ;  /* 0x0000000608057819 */ /* 0x004fe200000006ff */
        /* <DEDUP_REMOVED lines=10> */
[----:B------:R-:W3:Y:S02]  /*ca30*/  SYNCS.PHASECHK.TRANS64.TRYWAIT P3, [R2+URZ+0x28c60], R3 ;  /* 0x028c6003020075a7 */ /* 0x000ee4000806017f */
[----:B--23--:R-:W-:Y:S05]  /*ca40*/  @!P3 BRA `(.L_x_5870) ;  /* 0x0000001c0068b947 */ /* 0x00cfea0003800000 */
.L_x_5912:
[----:B------:R-:W-:Y:S05]  /*ca50*/  @P2 BRA `(.L_x_5871) ;  /* 0x0000000000142947 */ /* 0x000fea0003800000 */
[----:B------:R-:W-:Y:S02]  /*ca60*/  ISETP.NE.AND P2, PT, R19, RZ, PT ;  /* 0x000000ff1300720c */ /* 0x000fe40003f45270 */
[----:B-12---:R-:W-:-:S04]  /*ca70*/  MOV R3, 0x10000 ;  /* 0x0001000000037802 */ /* 0x006fc80000000f00 */
[----:B------:R3:W-:Y:S07]  /*ca80*/  SYNCS.ARRIVE.TRANS64 RZ, [R2+URZ+0x28c50], R3 ;  /* 0x028c500302ff79a7 */ /* 0x0007ee000800003f */
[----:B------:R-:W-:Y:S05]  /*ca90*/  @!P2 BRA `(.L_x_5871) ;  /* 0x000000000004a947 */ /* 0x000fea0003800000 */
[----:B------:R-:W-:Y:S01]  /*caa0*/  BPT.TRAP 0x1 ;  /* 0x000000040000795c */ /* 0x000fe20000300000 */
.L_x_5871:
        /* <DEDUP_REMOVED lines=50> */
.L_x_5866:
[----:B------:R-:W-:Y:S05]  /*cdd0*/  BSYNC B0 ;  /* 0x0000000000007941 */ /* 0x000fea0003800000 */
.L_x_5865:
[----:B------:R-:W-:-:S06]  /*cde0*/  UIADD3 UR6, UR38, -0x3, URZ ;  /* 0xfffffffd26067890 */ /* 0x000fcc000fffe03f */
[----:B------:R-:W-:-:S07]  /*cdf0*/  MOV R8, UR6 ;  /* 0x0000000600087c02 */ /* 0x000fce0008000f00 */
.L_x_5864:
[----:B------:R-:W-:Y:S01]  /*ce00*/  ISETP.NE.AND P2, PT, R9, RZ, PT ;  /* 0x000000ff0900720c */ /* 0x000fe20003f45270 */
[----:B------:R-:W-:-:S12]  /*ce10*/  BSSY B0, `(.L_x_5863) ;  /* 0x00000ea000007945 */ /* 0x000fd80003800000 */
[----:B------:R-:W-:Y:S05]  /*ce20*/  @!P2 BRA `(.L_x_5872) ;  /* 0x0000000c00a0a947 */ /* 0x000fea0003800000 */
.L_x_5887:
        /* <DEDUP_REMOVED lines=11> */
[----:B------:R-:W-:Y:S01]  /*cee0*/  MOV R11, R8 ;  /* 0x00000008000b7202 */ /* 0x000fe20000000f00 */
[----:B------:R-:W-:-:S04]  /*cef0*/  IMAD R13, R7, UR4, RZ ;  /* 0x00000004070d7c24 */ /* 0x000fc8000f8e02ff */
[----:B------:R-:W-:Y:S02]  /*cf00*/  IMAD R13, R6, UR5, R13 ;  /* 0x00000005060d7c24 */ /* 0x000fe4000f8e020d */
[----:B------:R-:W2:Y:S01]  /*cf10*/  LDC.64 R4, c[0x0][0x3f8] ;  /* 0x0000fe00ff047b82 */ /* 0x000ea20000000a00 */
[----:B-1----:R-:W-:-:S13]  /*cf20*/  ISETP.NE.AND P2, PT, R10, 0x1, PT ;  /* 0x000000010a00780c */ /* 0x002fda0003f45270 */
[----:B------:R-:W1:Y:S02]  /*cf30*/  @P2 LDC.64 R2, c[0x0][0x420] ;  /* 0x00010800ff022b82 */ /* 0x000e640000000a00 */
[----:B-1----:R-:W-:-:S05]  /*cf40*/  @P2 IMAD.HI.U32 R2, R8, R2, RZ ;  /* 0x0000000208022227 */ /* 0x002fca00078e00ff */
[----:B------:R-:W-:-:S04]  /*cf50*/  @P2 SHF.R.U32.HI R11, RZ, R3, R2 ;  /* 0x00000003ff0b2219 */ /* 0x000fc80000011602 */
[----:B------:R-:W-:Y:S02]  /*cf60*/  SHF.R.S32.HI R3, RZ, 0x1f, R11 ;  /* 0x0000001fff037819 */ /* 0x000fe4000001140b */
[----:B------:R-:W-:-:S05]  /*cf70*/  MOV R2, R11 ;  /* 0x0000000b00027202 */ /* 0x000fca0000000f00 */
[----:B------:R-:W-:-:S05]  /*cf80*/  IMAD.WIDE.U32 R2, R6, UR4, R2 ;  /* 0x0000000406027c25 */ /* 0x000fca000f8e0002 */
[----:B------:R-:W-:Y:S02]  /*cf90*/  IADD3 R3, R13, R3, RZ ;  /* 0x000000030d037210 */ /* 0x000fe40007ffe0ff */
[----:B--2---:R-:W-:-:S04]  /*cfa0*/  LEA R4, P2, R2, R4, 0x2 ;  /* 0x0000000402047211 */ /* 0x004fc800078410ff */
[----:B------:R-:W-:-:S05]  /*cfb0*/  LEA.HI.X R5, R2, R5, R3, 0x2, P2 ;  /* 0x0000000502057211 */ /* 0x000fca00010f1403 */
[----:B------:R1:W5:Y:S01]  /*cfc0*/  LDG.E R4, desc[UR50][R4.64] ;  /* 0x0000003204047981 */ /* 0x000362000c1e1900 */
[----:B------:R-:W-:-:S04]  /*cfd0*/  IMAD.MOV R3, RZ, RZ, -R11 ;  /* 0x000000ffff037224 */ /* 0x000fc800078e0a0b */
[----:B------:R-:W-:-:S07]  /*cfe0*/  IMAD R10, R10, R3, R8 ;  /* 0x000000030a0a7224 */ /* 0x000fce00078e0208 */
.L_x_5875:
[----:B------:R-:W1:Y:S01]  /*cff0*/  S2R R2, SR_TID.X ;  /* 0x0000000000027919 */ /* 0x000e620000002100 */
[----:B------:R-:W-:Y:S02]  /*d000*/  LEA R3, R9, UR37, 0x3 ;  /* 0x0000002509037c11 */ /* 0x000fe4000f8e18ff */
[----:B-1----:R-:W-:Y:S02]  /*d010*/  LOP3.LUT R5, R2, 0x7f, RZ, 0xc0, !PT ;  /* 0x0000007f02057812 */ /* 0x002fe400078ec0ff */
[----:B------:R-:W-:Y:S02]  /*d020*/  SHF.L.U32 R2, R17, 0x1f, RZ ;  /* 0x0000001f11027819 */ /* 0x000fe400000006ff */
[----:B------:R-:W-:Y:S02]  /*d030*/  ISETP.NE.AND P2, PT, R5, RZ, PT ;  /* 0x000000ff0500720c */ /* 0x000fe40003f45270 */
[----:B------:R-:W1:Y:S02]  /*d040*/  SYNCS.PHASECHK.TRANS64.TRYWAIT P3, [R3+URZ+0x28c40], R2 ;  /* 0x028c4002030075a7 */ /* 0x000e64000806017f */
[----:B-1----:R-:W-:Y:S09]  /*d050*/  @!P3 BRA `(.L_x_5876) ;  /* 0x0000001400f8b947 */ /* 0x002ff20003800000 */
.L_x_5913:
[----:B------:R-:W-:Y:S05]  /*d060*/  @P2 BRA `(.L_x_5877) ;  /* 0x0000000000142947 */ /* 0x000fea0003800000 */
[----:B------:R-:W-:Y:S02]  /*d070*/  ISETP.NE.AND P3, PT, R19, RZ, PT ;  /* 0x000000ff1300720c */ /* 0x000fe40003f65270 */
[----:B------:R-:W-:-:S04]  /*d080*/  MOV R12, 0x2000 ;  /* 0x00002000000c7802 */ /* 0x000fc80000000f00 */
[----:B------:R2:W-:Y:S07]  /*d090*/  SYNCS.ARRIVE.TRANS64 RZ, [R3+URZ+0x28c30], R12 ;  /* 0x028c300c03ff79a7 */ /* 0x0005ee000800003f */
[----:B------:R-:W-:Y:S05]  /*d0a0*/  @!P3 BRA `(.L_x_5877) ;  /* 0x000000000004b947 */ /* 0x000fea0003800000 */
[----:B------:R-:W-:Y:S01]  /*d0b0*/  BPT.TRAP 0x1 ;  /* 0x000000040000795c */ /* 0x000fe20000300000 */
.L_x_5877:
        /* <DEDUP_REMOVED lines=17> */
.L_x_5914:
[----:B------:R-:W-:Y:S05]  /*d1d0*/  @P2 BRA `(.L_x_5879) ;  /* 0x0000000000142947 */ /* 0x000fea0003800000 */
[----:B------:R-:W-:Y:S02]  /*d1e0*/  ISETP.NE.AND P2, PT, R19, RZ, PT ;  /* 0x000000ff1300720c */ /* 0x000fe40003f45270 */
[----:B-1-3--:R-:W-:-:S04]  /*d1f0*/  MOV R2, 0x10000 ;  /* 0x0001000000027802 */ /* 0x00afc80000000f00 */
[----:B------:R4:W-:Y:S07]  /*d200*/  SYNCS.ARRIVE.TRANS64 RZ, [R3+URZ+0x28c50], R2 ;  /* 0x028c500203ff79a7 */ /* 0x0009ee000800003f */
[----:B------:R-:W-:Y:S05]  /*d210*/  @!P2 BRA `(.L_x_5879) ;  /* 0x000000000004a947 */ /* 0x000fea0003800000 */
[----:B------:R-:W-:Y:S01]  /*d220*/  BPT.TRAP 0x1 ;  /* 0x000000040000795c */ /* 0x000fe20000300000 */
.L_x_5879:
        /* <DEDUP_REMOVED lines=50> */
.L_x_5874:
[----:B------:R-:W-:Y:S05]  /*d550*/  BSYNC B1 ;  /* 0x0000000000017941 */ /* 0x000fea0003800000 */
.L_x_5873:
[----:B------:R-:W-:Y:S01]  /*d560*/  IADD3 R9, R9, 0x1, RZ ;  /* 0x0000000109097810 */ /* 0x000fe20007ffe0ff */
[----:B------:R-:W-:Y:S03]  /*d570*/  BSSY B1, `(.L_x_5880) ;  /* 0x0000070000017945 */ /* 0x000fe60003800000 */
[----:B------:R-:W-:-:S04]  /*d580*/  ISETP.NE.AND P2, PT, R9, 0x2, PT ;  /* 0x000000020900780c */ /* 0x000fc80003f45270 */
[----:B---34-:R-:W-:Y:S02]  /*d590*/  SEL R2, RZ, 0x1, P2 ;  /* 0x00000001ff027807 */ /* 0x018fe40001000000 */
[----:B------:R-:W-:Y:S02]  /*d5a0*/  SEL R16, R9, RZ, P2 ;  /* 0x000000ff09107207 */ /* 0x000fe40001000000 */
[----:B------:R-:W-:Y:S01]  /*d5b0*/  LOP3.LUT R17, R17, R2, RZ, 0x3c, !PT ;  /* 0x0000000211117212 */ /* 0x000fe200078e3cff */
[----:B------:R-:W-:Y:S06]  /*d5c0*/  @!P6 BRA `(.L_x_5881) ;  /* 0x0000000400a8e947 */ /* 0x000fec0003800000 */
[----:B------:R-:W-:Y:S01]  /*d5d0*/  VIADD R10, R8, 0xffffffff ;  /* 0xffffffff080a7836 */ /* 0x000fe20000000000 */
[----:B------:R-:W-:Y:S06]  /*d5e0*/  @!P0 BRA `(.L_x_5882) ;  /* 0x0000000000488947 */ /* 0x000fec0003800000 */
[----:B------:R-:W1:Y:S01]  /*d5f0*/  LDC R9, c[0x0][0x41c] ;  /* 0x00010700ff097b82 */ /* 0x000e620000000800 */
[----:B------:R-:W-:Y:S01]  /*d600*/  MOV R11, R10 ;  /* 0x0000000a000b7202 */ /* 0x000fe20000000f00 */
[----:B------:R-:W-:-:S04]  /*d610*/  IMAD R13, R7, UR4, RZ ;  /* 0x00000004070d7c24 */ /* 0x000fc8000f8e02ff */
[----:B------:R-:W-:Y:S02]  /*d620*/  IMAD R13, R6, UR5, R13 ;  /* 0x00000005060d7c24 */ /* 0x000fe4000f8e020d */
[----:B------:R-:W3:Y:S01]  /*d630*/  LDC.64 R4, c[0x0][0x3f8] ;  /* 0x0000fe00ff047b82 */ /* 0x000ee20000000a00 */
[----:B-1----:R-:W-:-:S13]  /*d640*/  ISETP.NE.AND P2, PT, R9, 0x1, PT ;  /* 0x000000010900780c */ /* 0x002fda0003f45270 */
[----:B--2---:R-:W1:Y:S02]  /*d650*/  @P2 LDC.64 R2, c[0x0][0x420] ;  /* 0x00010800ff022b82 */ /* 0x004e640000000a00 */
[----:B-1----:R-:W-:-:S05]  /*d660*/  @P2 IMAD.HI.U32 R2, R10, R2, RZ ;  /* 0x000000020a022227 */ /* 0x002fca00078e00ff */
[----:B------:R-:W-:-:S04]  /*d670*/  @P2 SHF.R.U32.HI R11, RZ, R3, R2 ;  /* 0x00000003ff0b2219 */ /* 0x000fc80000011602 */
[----:B------:R-:W-:Y:S02]  /*d680*/  SHF.R.S32.HI R3, RZ, 0x1f, R11 ;  /* 0x0000001fff037819 */ /* 0x000fe4000001140b */
[----:B------:R-:W-:-:S05]  /*d690*/  MOV R2, R11 ;  /* 0x0000000b00027202 */ /* 0x000fca0000000f00 */
[----:B------:R-:W-:-:S05]  /*d6a0*/  IMAD.WIDE.U32 R2, R6, UR4, R2 ;  /* 0x0000000406027c25 */ /* 0x000fca000f8e0002 */
[----:B------:R-:W-:Y:S02]  /*d6b0*/  IADD3 R3, R13, R3, RZ ;  /* 0x000000030d037210 */ /* 0x000fe40007ffe0ff */
[----:B---3--:R-:W-:-:S04]  /*d6c0*/  LEA R4, P2, R2, R4, 0x2 ;  /* 0x0000000402047211 */ /* 0x008fc800078410ff */
[----:B------:R-:W-:-:S05]  /*d6d0*/  LEA.HI.X R5, R2, R5, R3, 0x2, P2 ;  /* 0x0000000502057211 */ /* 0x000fca00010f1403 */
[----:B------:R1:W5:Y:S01]  /*d6e0*/  LDG.E R4, desc[UR50][R4.64] ;  /* 0x0000003204047981 */ /* 0x000362000c1e1900 */
[----:B------:R-:W-:-:S05]  /*d6f0*/  IADD3 R2, -R11, RZ, RZ ;  /* 0x000000ff0b027210 */ /* 0x000fca0007ffe1ff */
[----:B------:R-:W-:-:S07]  /*d700*/  IMAD R10, R9, R2, R10 ;  /* 0x00000002090a7224 */ /* 0x000fce00078e020a */
.L_x_5882:
[----:B------:R-:W1:Y:S01]  /*d710*/  S2R R2, SR_TID.X ;  /* 0x0000000000027919 */ /* 0x000e620000002100 */
[----:B--2---:R-:W-:Y:S02]  /*d720*/  SHF.L.U32 R3, R17, 0x1f, RZ ;  /* 0x0000001f11037819 */ /* 0x004fe400000006ff */
[----:B-1----:R-:W-:Y:S02]  /*d730*/  LOP3.LUT R5, R2, 0x7f, RZ, 0xc0, !PT ;  /* 0x0000007f02057812 */ /* 0x002fe400078ec0ff */
[----:B------:R-:W-:Y:S02]  /*d740*/  LEA R2, R16, UR37, 0x3 ;  /* 0x0000002510027c11 */ /* 0x000fe4000f8e18ff */
[----:B------:R-:W-:Y:S02]  /*d750*/  ISETP.NE.AND P2, PT, R5, RZ, PT ;  /* 0x000000ff0500720c */ /* 0x000fe40003f45270 */
[----:B------:R-:W1:Y:S02]  /*d760*/  SYNCS.PHASECHK.TRANS64.TRYWAIT P3, [R2+URZ+0x28c40], R3 ;  /* 0x028c4003020075a7 */ /* 0x000e64000806017f */
[----:B-1----:R-:W-:Y:S09]  /*d770*/  @!P3 BRA `(.L_x_5883) ;  /* 0x000000100058b947 */ /* 0x002ff20003800000 */
.L_x_5915:
[----:B------:R-:W-:Y:S05]  /*d780*/  @P2 BRA `(.L_x_5884) ;  /* 0x0000000000142947 */ /* 0x000fea0003800000 */
[----:B------:R-:W-:Y:S01]  /*d790*/  ISETP.NE.AND P3, PT, R19, RZ, PT ;  /* 0x000000ff1300720c */ /* 0x000fe20003f65270 */
[----:B------:R-:W-:-:S04]  /*d7a0*/  IMAD.MOV.U32 R5, RZ, RZ, 0x2000 ;  /* 0x00002000ff057424 */ /* 0x000fc800078e00ff */
[----:B------:R2:W-:Y:S08]  /*d7b0*/  SYNCS.ARRIVE.TRANS64 RZ, [R2+URZ+0x28c30], R5 ;  /* 0x028c300502ff79a7 */ /* 0x0005f0000800003f */
[----:B------:R-:W-:Y:S05]  /*d7c0*/  @!P3 BRA `(.L_x_5884) ;  /* 0x000000000004b947 */ /* 0x000fea0003800000 */
[----:B------:R-:W-:Y:S01]  /*d7d0*/  BPT.TRAP 0x1 ;  /* 0x000000040000795c */ /* 0x000fe20000300000 */
.L_x_5884:
        /* <DEDUP_REMOVED lines=17> */
.L_x_5916:
[----:B------:R-:W-:Y:S05]  /*d8f0*/  @P2 BRA `(.L_x_5886) ;  /* 0x0000000000142947 */ /* 0x000fea0003800000 */
[----:B------:R-:W-:Y:S02]  /*d900*/  ISETP.NE.AND P2, PT, R19, RZ, PT ;  /* 0x000000ff1300720c */ /* 0x000fe40003f45270 */
[----:B-1-3--:R-:W-:-:S04]  /*d910*/  MOV R3, 0x10000 ;  /* 0x0001000000037802 */ /* 0x00afc80000000f00 */
[----:B------:R4:W-:Y:S07]  /*d920*/  SYNCS.ARRIVE.TRANS64 RZ, [R2+URZ+0x28c50], R3 ;  /* 0x028c500302ff79a7 */ /* 0x0009ee000800003f */
[----:B------:R-:W-:Y:S05]  /*d930*/  @!P2 BRA `(.L_x_5886) ;  /* 0x000000000004a947 */ /* 0x000fea0003800000 */
[----:B------:R-:W-:Y:S01]  /*d940*/  BPT.TRAP 0x1 ;  /* 0x000000040000795c */ /* 0x000fe20000300000 */
.L_x_5886:
        /* <DEDUP_REMOVED lines=50> */
.L_x_5881:
[----:B------:R-:W-:Y:S05]  /*dc70*/  BSYNC B1 ;  /* 0x0000000000017941 */ /* 0x000fea0003800000 */
.L_x_5880:
[C---:B------:R-:W-:Y:S02]  /*dc80*/  ISETP.GT.AND P2, PT, R8.reuse, 0x1, PT ;  /* 0x000000010800780c */ /* 0x040fe40003f44270 */
[----:B------:R-:W-:-:S11]  /*dc90*/  IADD3 R8, R8, -0x2, RZ ;  /* 0xfffffffe08087810 */ /* 0x000fd60007ffe0ff */
[----:B------:R-:W-:Y:S05]  /*dca0*/  @P2 BRA `(.L_x_5887) ;  /* 0xfffffff000602947 */ /* 0x000fea000383ffff */
.L_x_5872:
[----:B------:R-:W-:Y:S05]  /*dcb0*/  BSYNC B0 ;  /* 0x0000000000007941 */ /* 0x000fea0003800000 */
.L_x_5863:
        /* <DEDUP_REMOVED lines=18> */
.L_x_5889:
[----:B------:R-:W-:Y:S05]  /*dde0*/  BSYNC B0 ;  /* 0x0000000000007941 */ /* 0x000fea0003800000 */
.L_x_5888:
[----:B------:R-:W-:Y:S01]  /*ddf0*/  SEL R16, R16, RZ, P0 ;  /* 0x000000ff10107207 */ /* 0x000fe20000000000 */
[----:B------:R-:W-:-:S07]  /*de00*/  IMAD.MOV.U32 R13, RZ, RZ, R18 ;  /* 0x000000ffff0d7224 */ /* 0x000fce00078e0012 */
.L_x_5848:
[----:B------:R-:W-:Y:S05]  /*de10*/  BSYNC B6 ;  /* 0x0000000000067941 */ /* 0x000fea0003800000 */
.L_x_5846:
[----:B------:R-:W-:-:S03]  /*de20*/  UMOV UR6, 0xffffffff ;  /* 0xffffffff00067882 */ /* 0x000fc60000000000 */
[----:B------:R-:W-:Y:S05]  /*de30*/  BRA.DIV UR6, `(.L_x_5890) ;  /* 0x0000000a06d07947 */ /* 0x000fea000b800000 */
[----:B------:R1:W1:Y:S02]  /*de40*/  SHFL.IDX PT, R14, R13, RZ, 0x1f ;  /* 0x00001fff0d0e7589 */ /* 0x00026400000e0000 */
.L_x_5919:
        /* <DEDUP_REMOVED lines=12> */
.L_x_5843:
        /* <DEDUP_REMOVED lines=11> */
.L_x_5920:
        /* <DEDUP_REMOVED lines=14> */
.L_x_5895:
[----:B------:R-:W-:Y:S02]  /*e0a0*/  IADD3 R3, R7, 0x28c40, RZ ;  /* 0x00028c4007037810 */ /* 0x000fe40007ffe0ff */
        /* <DEDUP_REMOVED lines=8> */
[----:B------:R-:W-:Y:S02]  /*e130*/  SHF.L.U32 R0, R17, 0x1f, RZ ;  /* 0x0000001f11007819 */ /* 0x000fe400000006ff */
[----:B------:R-:W-:Y:S01]  /*e140*/  LEA R3, R2, R3, 0x3 ;  /* 0x0000000302037211 */ /* 0x000fe200078e18ff */
[----:B-1----:R-:W-:Y:S06]  /*e150*/  @!P0 BRA `(.L_x_5896) ;  /* 0x0000000800408947 */ /* 0x002fec0003800000 */
.L_x_5921:
[----:B------:R-:W2:Y:S02]  /*e160*/  SYNCS.PHASECHK.TRANS64.TRYWAIT P0, [R3+URZ], R0 ;  /* 0x00000000030075a7 */ /* 0x000ea4000800017f */
[----:B--2---:R-:W-:Y:S05]  /*e170*/  @!P0 BRA `(.L_x_5897) ;  /* 0x00000008004c8947 */ /* 0x004fea0003800000 */
.L_x_5922:
[----:B------:R-:W-:Y:S05]  /*e180*/  @!P2 BRA `(.L_x_5898) ;  /* 0x000000000004a947 */ /* 0x000fea0003800000 */
[----:B------:R-:W-:Y:S01]  /*e190*/  BPT.TRAP 0x1 ;  /* 0x000000040000795c */ /* 0x000fe20000300000 */
.L_x_5898:
[----:B--2---:R-:W-:-:S04]  /*e1a0*/  IADD3 R3, R7, 0x28c60, RZ ;  /* 0x00028c6007037810 */ /* 0x004fc80007ffe0ff */
[----:B-1----:R-:W-:-:S04]  /*e1b0*/  LEA R5, R16, R3, 0x3 ;  /* 0x0000000310057211 */ /* 0x002fc800078e18ff */
[----:B------:R-:W1:Y:S02]  /*e1c0*/  SYNCS.PHASECHK.TRANS64.TRYWAIT P0, [R5+URZ], R4 ;  /* 0x00000004050075a7 */ /* 0x000e64000800017f */
[----:B-1----:R-:W-:Y:S05]  /*e1d0*/  @!P0 BRA `(.L_x_5899) ;  /* 0x0000000800488947 */ /* 0x002fea0003800000 */
.L_x_5923:
[----:B------:R-:W-:-:S07]  /*e1e0*/  IMAD R3, R2, 0x8, R3 ;  /* 0x0000000802037824 */ /* 0x000fce00078e0203 */
.L_x_5900:
[----:B--2---:R2:W3:Y:S02]  /*e1f0*/  SYNCS.PHASECHK.TRANS64.TRYWAIT P0, [R3+URZ], R0 ;  /* 0x00000000030075a7 */ /* 0x0044e4000800017f */
[----:B---3--:R-:W-:Y:S05]  /*e200*/  @!P0 NANOSLEEP.SYNCS 0x989680 ;  /* 0x009896800000895d */ /* 0x008fea0003900000 */
[----:B------:R-:W3:Y:S02]  /*e210*/  @!P0 SYNCS.PHASECHK.TRANS64 P0, [R3+URZ], R0 ;  /* 0x00000000030085a7 */ /* 0x000ee4000800007f */
[----:B---3--:R-:W-:Y:S05]  /*e220*/  @!P0 BRA `(.L_x_5900) ;  /* 0xfffffffc00f08947 */ /* 0x008fea000383ffff */
.L_x_5894:
[----:B------:R-:W-:Y:S05]  /*e230*/  BSYNC B0 ;  /* 0x0000000000007941 */ /* 0x000fea0003800000 */
.L_x_5893:
[----:B------:R-:W-:Y:S05]  /*e240*/  EXIT ;  /* 0x000000000000794d */ /* 0x000fea0003800000 */
.L_x_5795:
[----:B-1----:R-:W-:-:S04]  /*e250*/  MOV R3, UR16 ;  /* 0x0000001000037c02 */ /* 0x002fc80008000f00 */
[----:B------:R1:W2:Y:S03]  /*e260*/  SYNCS.PHASECHK.TRANS64.TRYWAIT P0, [R3+URZ+0x28c50], R0 ;  /* 0x028c5000030075a7 */ /* 0x0002a6000800017f */
[----:B--2---:R-:W-:Y:S05]  /*e270*/  @!P0 NANOSLEEP.SYNCS 0x989680 ;  /* 0x009896800000895d */ /* 0x004fea0003900000 */
[----:B------:R-:W2:Y:S02]  /*e280*/  @!P0 SYNCS.PHASECHK.TRANS64 P0, [R3+URZ+0x28c50], R0 ;  /* 0x028c5000030085a7 */ /* 0x000ea4000800007f */
[----:B--2---:R-:W-:Y:S05]  /*e290*/  @!P0 BRA `(.L_x_5795) ;  /* 0xfffffffc00ec8947 */ /* 0x004fea000383ffff */
[----:B------:R-:W-:Y:S05]  /*e2a0*/  BRA `(.L_x_5901) ;  /* 0xffffff34006c7947 */ /* 0x000fea000383ffff */
.L_x_5800:
[----:B--2---:R-:W-:-:S04]  /*e2b0*/  MOV R4, UR6 ;  /* 0x0000000600047c02 */ /* 0x004fc80008000f00 */
[----:B------:R2:W3:Y:S03]  /*e2c0*/  SYNCS.PHASECHK.TRANS64.TRYWAIT P0, [R4+URZ+0x28c50], R3 ;  /* 0x028c5003040075a7 */ /* 0x0004e6000800017f */
[----:B---3--:R-:W-:Y:S05]  /*e2d0*/  @!P0 NANOSLEEP.SYNCS 0x989680 ;  /* 0x009896800000895d */ /* 0x008fea0003900000 */
[----:B------:R-:W3:Y:S02]  /*e2e0*/  @!P0 SYNCS.PHASECHK.TRANS64 P0, [R4+URZ+0x28c50], R3 ;  /* 0x028c5003040085a7 */ /* 0x000ee4000800007f */
[----:B---3--:R-:W-:Y:S05]  /*e2f0*/  @!P0 BRA `(.L_x_5800) ;  /* 0xfffffffc00ec8947 */ /* 0x008fea000383ffff */
[----:B------:R-:W-:Y:S05]  /*e300*/  BRA `(.L_x_5799) ;  /* 0xffffff4000807947 */ /* 0x000fea000383ffff */
.L_x_5803:
[----:B-1----:R-:W-:-:S04]  /*e310*/  MOV R3, UR48 ;  /* 0x0000003000037c02 */ /* 0x002fc80008000f00 */
[----:B------:R1:W2:Y:S03]  /*e320*/  SYNCS.PHASECHK.TRANS64.TRYWAIT P1, [R3+URZ+0x28c00], R0 ;  /* 0x028c0000030075a7 */ /* 0x0002a6000802017f */
[----:B--2---:R-:W-:Y:S05]  /*e330*/  @!P1 NANOSLEEP.SYNCS 0x989680 ;  /* 0x009896800000995d */ /* 0x004fea0003900000 */
[----:B------:R-:W2:Y:S02]  /*e340*/  @!P1 SYNCS.PHASECHK.TRANS64 P1, [R3+URZ+0x28c00], R0 ;  /* 0x028c0000030095a7 */ /* 0x000ea4000802007f */
[----:B--2---:R-:W-:Y:S05]  /*e350*/  @!P1 BRA `(.L_x_5803) ;  /* 0xfffffffc00ec9947 */ /* 0x004fea000383ffff */
[----:B------:R-:W-:Y:S05]  /*e360*/  BRA `(.L_x_5902) ;  /* 0xffffff4c00e87947 */ /* 0x000fea000383ffff */
.L_x_5807:
[----:B---3--:R3:W4:Y:S02]  /*e370*/  SYNCS.PHASECHK.TRANS64.TRYWAIT P1, [R7+URZ+0x28c30], R8 ;  /* 0x028c3008070075a7 */ /* 0x008724000802017f */
[----:B----4-:R-:W-:Y:S05]  /*e380*/  @!P1 NANOSLEEP.SYNCS 0x989680 ;  /* 0x009896800000995d */ /* 0x010fea0003900000 */
[----:B------:R-:W4:Y:S02]  /*e390*/  @!P1 SYNCS.PHASECHK.TRANS64 P1, [R7+URZ+0x28c30], R8 ;  /* 0x028c3008070095a7 */ /* 0x000f24000802007f */
[----:B----4-:R-:W-:Y:S05]  /*e3a0*/  @!P1 BRA `(.L_x_5807) ;  /* 0xfffffffc00f09947 */ /* 0x010fea000383ffff */
[----:B------:R-:W-:Y:S05]  /*e3b0*/  BRA `(.L_x_5806) ;  /* 0xffffff5000047947 */ /* 0x000fea000383ffff */
.L_x_5811:
[----:B----4-:R4:W1:Y:S02]  /*e3c0*/  SYNCS.PHASECHK.TRANS64.TRYWAIT P2, [R7+URZ+0x28c50], R8 ;  /* 0x028c5008070075a7 */ /* 0x010864000804017f */
[----:B-1----:R-:W-:Y:S05]  /*e3d0*/  @!P2 NANOSLEEP.SYNCS 0x989680 ;  /* 0x009896800000a95d */ /* 0x002fea0003900000 */
[----:B------:R-:W1:Y:S02]  /*e3e0*/  @!P2 SYNCS.PHASECHK.TRANS64 P2, [R7+URZ+0x28c50], R8 ;  /* 0x028c50080700a5a7 */ /* 0x000e64000804007f */
[----:B-1----:R-:W-:Y:S05]  /*e3f0*/  @!P2 BRA `(.L_x_5811) ;  /* 0xfffffffc00f0a947 */ /* 0x002fea000383ffff */
[----:B------:R-:W-:Y:S05]  /*e400*/  BRA `(.L_x_5810) ;  /* 0xffffff64007c7947 */ /* 0x000fea000383ffff */
.L_x_5816:
[----:B---3--:R-:W-:-:S04]  /*e410*/  MOV R4, UR30 ;  /* 0x0000001e00047c02 */ /* 0x008fc80008000f00 */
[----:B------:R3:W4:Y:S03]  /*e420*/  SYNCS.PHASECHK.TRANS64.TRYWAIT P2, [R4+URZ+0x28c30], R7 ;  /* 0x028c3007040075a7 */ /* 0x000726000804017f */
[----:B----4-:R-:W-:Y:S05]  /*e430*/  @!P2 NANOSLEEP.SYNCS 0x989680 ;  /* 0x009896800000a95d */ /* 0x010fea0003900000 */
[----:B------:R-:W4:Y:S02]  /*e440*/  @!P2 SYNCS.PHASECHK.TRANS64 P2, [R4+URZ+0x28c30], R7 ;  /* 0x028c30070400a5a7 */ /* 0x000f24000804007f */
[----:B----4-:R-:W-:Y:S05]  /*e450*/  @!P2 BRA `(.L_x_5816) ;  /* 0xfffffffc00eca947 */ /* 0x010fea000383ffff */
[----:B------:R-:W-:Y:S05]  /*e460*/  BRA `(.L_x_5815) ;  /* 0xffffff6800807947 */ /* 0x000fea000383ffff */
.L_x_5820:
[----:B---3--:R3:W4:Y:S02]  /*e470*/  SYNCS.PHASECHK.TRANS64.TRYWAIT P2, [R170+URZ+0x28c50], R7 ;  /* 0x028c5007aa0075a7 */ /* 0x008724000804017f */
[----:B----4-:R-:W-:Y:S05]  /*e480*/  @!P2 NANOSLEEP.SYNCS 0x989680 ;  /* 0x009896800000a95d */ /* 0x010fea0003900000 */
[----:B------:R-:W4:Y:S02]  /*e490*/  @!P2 SYNCS.PHASECHK.TRANS64 P2, [R170+URZ+0x28c50], R7 ;  /* 0x028c5007aa00a5a7 */ /* 0x000f24000804007f */
[----:B----4-:R-:W-:Y:S05]  /*e4a0*/  @!P2 BRA `(.L_x_5820) ;  /* 0xfffffffc00f0a947 */ /* 0x010fea000383ffff */
[----:B------:R-:W-:Y:S05]  /*e4b0*/  BRA `(.L_x_5819) ;  /* 0xffffff8400e87947 */ /* 0x000fea000383ffff */
.L_x_5826:
[----:B----4-:R-:W-:-:S04]  /*e4c0*/  IMAD.U32 R4, RZ, RZ, UR24 ;  /* 0x00000018ff047e24 */ /* 0x010fc8000f8e00ff */
[----:B------:R4:W1:Y:S03]  /*e4d0*/  SYNCS.PHASECHK.TRANS64.TRYWAIT P2, [R4+URZ+0x28c30], R7 ;  /* 0x028c3007040075a7 */ /* 0x000866000804017f */
[----:B-1----:R-:W-:Y:S05]  /*e4e0*/  @!P2 NANOSLEEP.SYNCS 0x989680 ;  /* 0x009896800000a95d */ /* 0x002fea0003900000 */
[----:B------:R-:W1:Y:S02]  /*e4f0*/  @!P2 SYNCS.PHASECHK.TRANS64 P2, [R4+URZ+0x28c30], R7 ;  /* 0x028c30070400a5a7 */ /* 0x000e64000804007f */
[----:B-1----:R-:W-:Y:S05]  /*e500*/  @!P2 BRA `(.L_x_5826) ;  /* 0xfffffffc00eca947 */ /* 0x002fea000383ffff */
[----:B------:R-:W-:Y:S05]  /*e510*/  BRA `(.L_x_5825) ;  /* 0xffffff8800d47947 */ /* 0x000fea000383ffff */
.L_x_5830:
[----:B--2---:R2:W4:Y:S02]  /*e520*/  SYNCS.PHASECHK.TRANS64.TRYWAIT P2, [R168+URZ+0x28c50], R7 ;  /* 0x028c5007a80075a7 */ /* 0x004524000804017f */
[----:B----4-:R-:W-:Y:S05]  /*e530*/  @!P2 NANOSLEEP.SYNCS 0x989680 ;  /* 0x009896800000a95d */ /* 0x010fea0003900000 */
[----:B------:R-:W4:Y:S02]  /*e540*/  @!P2 SYNCS.PHASECHK.TRANS64 P2, [R168+URZ+0x28c50], R7 ;  /* 0x028c5007a800a5a7 */ /* 0x000f24000804007f */
[----:B----4-:R-:W-:Y:S05]  /*e550*/  @!P2 BRA `(.L_x_5830) ;  /* 0xfffffffc00f0a947 */ /* 0x010fea000383ffff */
[----:B------:R-:W-:Y:S05]  /*e560*/  BRA `(.L_x_5829) ;  /* 0xffffffa000f87947 */ /* 0x000fea000383ffff */
.L_x_5852:
[----:B------:R-:W1:Y:S01]  /*e570*/  S2R R7, SR_TID.X ;  /* 0x0000000000077919 */ /* 0x000e620000002100 */
[----:B------:R-:W-:Y:S02]  /*e580*/  MOV R12, RZ ;  /* 0x000000ff000c7202 */ /* 0x000fe40000000f00 */
[----:B------:R-:W-:Y:S02]  /*e590*/  MOV R11, 0x1f ;  /* 0x0000001f000b7802 */ /* 0x000fe40000000f00 */
[----:B------:R-:W-:Y:S02]  /*e5a0*/  MOV R15, 0xffffffff ;  /* 0xffffffff000f7802 */ /* 0x000fe40000000f00 */
[----:B-1----:R-:W-:-:S04]  /*e5b0*/  SHF.R.U32.HI R7, RZ, 0x5, R7 ;  /* 0x00000005ff077819 */ /* 0x002fc80000011607 */
[----:B------:R-:W-:-:S04]  /*e5c0*/  LOP3.LUT R7, R7, 0x3, RZ, 0xc0, !PT ;  /* 0x0000000307077812 */ /* 0x000fc800078ec0ff */
[----:B------:R-:W-:-:S07]  /*e5d0*/  MOV R13, R7 ;  /* 0x00000007000d7202 */ /* 0x000fce0000000f00 */
[----:B------:R-:W-:Y:S05]  /*e5e0*/  WARPSYNC.COLLECTIVE R15, `(.L_x_5903) ;  /* 0x000000000f087348 */ /* 0x000fea0003c00000 */
[----:B------:R1:W2:Y:S02]  /*e5f0*/  SHFL.IDX P6, R14, R13, R12, R11 ;  /* 0x0000000c0d0e7389 */ /* 0x0002a400000c000b */
[----:B-12---:R-:W-:Y:S01]  /*e600*/  ENDCOLLECTIVE ;  /* 0x000000000000791b */ /* 0x006fe20003800000 */
.L_x_5903:
[----:B------:R-:W-:Y:S05]  /*e610*/  BRA `(.L_x_5904) ;  /* 0xffffffd400b87947 */ /* 0x000fea000383ffff */
.L_x_5853:
[----:B------:R-:W-:Y:S01]  /*e620*/  BSSY B0, `(.L_x_5905) ;  /* 0x0000006000007945 */ /* 0x000fe20003800000 */
[----:B------:R-:W-:-:S07]  /*e630*/  IMAD.MOV.U32 R15, RZ, RZ, -0x1 ;  /* 0xffffffffff0f7424 */ /* 0x000fce00078e00ff */
[----:B------:R-:W-:Y:S05]  /*e640*/  WARPSYNC.COLLECTIVE R15, `(.L_x_5906) ;  /* 0x000000000f0c7348 */ /* 0x000fea0003c00000 */
[----:B------:R-:W-:Y:S02]  /*e650*/  ELECT P6, UR62, PT ;  /* 0x00000000003e782f */ /* 0x000fe400038c0000 */
[----:B------:R-:W-:Y:S01]  /*e660*/  MOV R14, UR62 ;  /* 0x0000003e000e7c02 */ /* 0x000fe20008000f00 */
[----:B------:R-:W-:Y:S10]  /*e670*/  ENDCOLLECTIVE ;  /* 0x000000000000791b */ /* 0x000ff40003800000 */
.L_x_5906:
[----:B------:R-:W-:Y:S05]  /*e680*/  BSYNC B0 ;  /* 0x0000000000007941 */ /* 0x000fea0003800000 */
.L_x_5905:
[----:B------:R-:W-:Y:S05]  /*e690*/  BRA `(.L_x_5907) ;  /* 0xffffffd400a87947 */ /* 0x000fea000383ffff */
.L_x_5856:
[----:B-1----:R1:W2:Y:S02]  /*e6a0*/  SYNCS.PHASECHK.TRANS64.TRYWAIT P2, [R8+URZ+0x28c40], R5 ;  /* 0x028c4005080075a7 */ /* 0x0022a4000804017f */
[----:B--2---:R-:W-:Y:S05]  /*e6b0*/  @!P2 NANOSLEEP.SYNCS 0x989680 ;  /* 0x009896800000a95d */ /* 0x004fea0003900000 */
[----:B------:R-:W2:Y:S02]  /*e6c0*/  @!P2 SYNCS.PHASECHK.TRANS64 P2, [R8+URZ+0x28c40], R5 ;  /* 0x028c40050800a5a7 */ /* 0x000ea4000804007f */
[----:B--2---:R-:W-:Y:S05]  /*e6d0*/  @!P2 BRA `(.L_x_5856) ;  /* 0xfffffffc00f0a947 */ /* 0x004fea000383ffff */
[----:B------:R-:W-:Y:S05]  /*e6e0*/  BRA `(.L_x_5908) ;  /* 0xffffffd800047947 */ /* 0x000fea000383ffff */
.L_x_5858:
[----:B-1----:R-:W-:-:S04]  /*e6f0*/  MOV R8, UR37 ;  /* 0x0000002500087c02 */ /* 0x002fc80008000f00 */
[----:B------:R1:W2:Y:S03]  /*e700*/  SYNCS.PHASECHK.TRANS64.TRYWAIT P2, [R8+URZ+0x28c20], R5 ;  /* 0x028c2005080075a7 */ /* 0x0002a6000804017f */
[----:B--2---:R-:W-:Y:S05]  /*e710*/  @!P2 NANOSLEEP.SYNCS 0x989680 ;  /* 0x009896800000a95d */ /* 0x004fea0003900000 */
[----:B------:R-:W2:Y:S02]  /*e720*/  @!P2 SYNCS.PHASECHK.TRANS64 P2, [R8+URZ+0x28c20], R5 ;  /* 0x028c20050800a5a7 */ /* 0x000ea4000804007f */
[----:B--2---:R-:W-:Y:S05]  /*e730*/  @!P2 BRA `(.L_x_5858) ;  /* 0xfffffffc00eca947 */ /* 0x004fea000383ffff */
[----:B------:R-:W-:Y:S05]  /*e740*/  BRA `(.L_x_5909) ;  /* 0xffffffd800a47947 */ /* 0x000fea000383ffff */
.L_x_5861:
[----:B-1----:R1:W2:Y:S02]  /*e750*/  SYNCS.PHASECHK.TRANS64.TRYWAIT P2, [R8+URZ+0x28c60], R5 ;  /* 0x028c6005080075a7 */ /* 0x0022a4000804017f */
[----:B--2---:R-:W-:Y:S05]  /*e760*/  @!P2 NANOSLEEP.SYNCS 0x989680 ;  /* 0x009896800000a95d */ /* 0x004fea0003900000 */
[----:B------:R-:W2:Y:S02]  /*e770*/  @!P2 SYNCS.PHASECHK.TRANS64 P2, [R8+URZ+0x28c60], R5 ;  /* 0x028c60050800a5a7 */ /* 0x000ea4000804007f */
[----:B--2---:R-:W-:Y:S05]  /*e780*/  @!P2 BRA `(.L_x_5861) ;  /* 0xfffffffc00f0a947 */ /* 0x004fea000383ffff */
[----:B------:R-:W-:Y:S05]  /*e790*/  BRA `(.L_x_5910) ;  /* 0xffffffd800b87947 */ /* 0x000fea000383ffff */
.L_x_5868:
[----:B-1----:R1:W2:Y:S02]  /*e7a0*/  SYNCS.PHASECHK.TRANS64.TRYWAIT P3, [R2+URZ+0x28c40], R3 ;  /* 0x028c4003020075a7 */ /* 0x0022a4000806017f */
[----:B--2---:R-:W-:Y:S05]  /*e7b0*/  @!P3 NANOSLEEP.SYNCS 0x989680 ;  /* 0x009896800000b95d */ /* 0x004fea0003900000 */
[----:B------:R-:W2:Y:S02]  /*e7c0*/  @!P3 SYNCS.PHASECHK.TRANS64 P3, [R2+URZ+0x28c40], R3 ;  /* 0x028c40030200b5a7 */ /* 0x000ea4000806007f */
[----:B--2---:R-:W-:Y:S05]  /*e7d0*/  @!P3 BRA `(.L_x_5868) ;  /* 0xfffffffc00f0b947 */ /* 0x004fea000383ffff */
[----:B------:R-:W-:Y:S05]  /*e7e0*/  BRA `(.L_x_5911) ;  /* 0xffffffe0003c7947 */ /* 0x000fea000383ffff */
.L_x_5870:
[----:B--2---:R2:W3:Y:S02]  /*e7f0*/  SYNCS.PHASECHK.TRANS64.TRYWAIT P3, [R2+URZ+0x28c60], R3 ;  /* 0x028c6003020075a7 */ /* 0x0044e4000806017f */
[----:B---3--:R-:W-:Y:S05]  /*e800*/  @!P3 NANOSLEEP.SYNCS 0x989680 ;  /* 0x009896800000b95d */ /* 0x008fea0003900000 */
[----:B------:R-:W3:Y:S02]  /*e810*/  @!P3 SYNCS.PHASECHK.TRANS64 P3, [R2+URZ+0x28c60], R3 ;  /* 0x028c60030200b5a7 */ /* 0x000ee4000806007f */
[----:B---3--:R-:W-:Y:S05]  /*e820*/  @!P3 BRA `(.L_x_5870) ;  /* 0xfffffffc00f0b947 */ /* 0x008fea000383ffff */
[----:B------:R-:W-:Y:S05]  /*e830*/  BRA `(.L_x_5912) ;  /* 0xffffffe000847947 */ /* 0x000fea000383ffff */
.L_x_5876:
[----:B-1----:R1:W2:Y:S02]  /*e840*/  SYNCS.PHASECHK.TRANS64.TRYWAIT P3, [R3+URZ+0x28c40], R2 ;  /* 0x028c4002030075a7 */ /* 0x0022a4000806017f */
[----:B--2---:R-:W-:Y:S05]  /*e850*/  @!P3 NANOSLEEP.SYNCS 0x989680 ;  /* 0x009896800000b95d */ /* 0x004fea0003900000 */
[----:B------:R-:W2:Y:S02]  /*e860*/  @!P3 SYNCS.PHASECHK.TRANS64 P3, [R3+URZ+0x28c40], R2 ;  /* 0x028c40020300b5a7 */ /* 0x000ea4000806007f */
[----:B--2---:R-:W-:Y:S05]  /*e870*/  @!P3 BRA `(.L_x_5876) ;  /* 0xfffffffc00f0b947 */ /* 0x004fea000383ffff */
[----:B------:R-:W-:Y:S05]  /*e880*/  BRA `(.L_x_5913) ;  /* 0xffffffe400f47947 */ /* 0x000fea000383ffff */
.L_x_5878:
[----:B---3--:R3:W4:Y:S02]  /*e890*/  SYNCS.PHASECHK.TRANS64.TRYWAIT P3, [R3+URZ+0x28c60], R2 ;  /* 0x028c6002030075a7 */ /* 0x008724000806017f */
[----:B----4-:R-:W-:Y:S05]  /*e8a0*/  @!P3 NANOSLEEP.SYNCS 0x989680 ;  /* 0x009896800000b95d */ /* 0x010fea0003900000 */
[----:B------:R-:W4:Y:S02]  /*e8b0*/  @!P3 SYNCS.PHASECHK.TRANS64 P3, [R3+URZ+0x28c60], R2 ;  /* 0x028c60020300b5a7 */ /* 0x000f24000806007f */
[----:B----4-:R-:W-:Y:S05]  /*e8c0*/  @!P3 BRA `(.L_x_5878) ;  /* 0xfffffffc00f0b947 */ /* 0x010fea000383ffff */
[----:B------:R-:W-:Y:S05]  /*e8d0*/  BRA `(.L_x_5914) ;  /* 0xffffffe8003c7947 */ /* 0x000fea000383ffff */
.L_x_5883:
[----:B-1----:R1:W2:Y:S02]  /*e8e0*/  SYNCS.PHASECHK.TRANS64.TRYWAIT P3, [R2+URZ+0x28c40], R3 ;  /* 0x028c4003020075a7 */ /* 0x0022a4000806017f */
[----:B--2---:R-:W-:Y:S05]  /*e8f0*/  @!P3 NANOSLEEP.SYNCS 0x989680 ;  /* 0x009896800000b95d */ /* 0x004fea0003900000 */
[----:B------:R-:W2:Y:S02]  /*e900*/  @!P3 SYNCS.PHASECHK.TRANS64 P3, [R2+URZ+0x28c40], R3 ;  /* 0x028c40030200b5a7 */ /* 0x000ea4000806007f */
[----:B--2---:R-:W-:Y:S05]  /*e910*/  @!P3 BRA `(.L_x_5883) ;  /* 0xfffffffc00f0b947 */ /* 0x004fea000383ffff */
[----:B------:R-:W-:Y:S05]  /*e920*/  BRA `(.L_x_5915) ;  /* 0xffffffec00947947 */ /* 0x000fea000383ffff */
.L_x_5885:
[----:B---3--:R3:W4:Y:S02]  /*e930*/  SYNCS.PHASECHK.TRANS64.TRYWAIT P3, [R2+URZ+0x28c60], R3 ;  /* 0x028c6003020075a7 */ /* 0x008724000806017f */
[----:B----4-:R-:W-:Y:S05]  /*e940*/  @!P3 NANOSLEEP.SYNCS 0x989680 ;  /* 0x009896800000b95d */ /* 0x010fea0003900000 */
[----:B------:R-:W4:Y:S02]  /*e950*/  @!P3 SYNCS.PHASECHK.TRANS64 P3, [R2+URZ+0x28c60], R3 ;  /* 0x028c60030200b5a7 */ /* 0x000f24000806007f */
[----:B----4-:R-:W-:Y:S05]  /*e960*/  @!P3 BRA `(.L_x_5885) ;  /* 0xfffffffc00f0b947 */ /* 0x010fea000383ffff */
[----:B------:R-:W-:Y:S05]  /*e970*/  BRA `(.L_x_5916) ;  /* 0xffffffec00dc7947 */ /* 0x000fea000383ffff */
.L_x_5890:
[----:B------:R-:W-:Y:S01]  /*e980*/  BSSY B0, `(.L_x_5917) ;  /* 0x0000007000007945 */ /* 0x000fe20003800000 */
[----:B--2---:R-:W-:Y:S02]  /*e990*/  MOV R12, RZ ;  /* 0x000000ff000c7202 */ /* 0x004fe40000000f00 */
[----:B------:R-:W-:Y:S02]  /*e9a0*/  MOV R11, 0x1f ;  /* 0x0000001f000b7802 */ /* 0x000fe40000000f00 */
[----:B------:R-:W-:-:S07]  /*e9b0*/  MOV R15, 0xffffffff ;  /* 0xffffffff000f7802 */ /* 0x000fce0000000f00 */
[----:B-1-34-:R-:W-:Y:S05]  /*e9c0*/  WARPSYNC.COLLECTIVE R15, `(.L_x_5918) ;  /* 0x000000000f087348 */ /* 0x01afea0003c00000 */
[----:B------:R2:W1:Y:S02]  /*e9d0*/  SHFL.IDX P6, R14, R13, R12, R11 ;  /* 0x0000000c0d0e7389 */ /* 0x00046400000c000b */
[----:B-1234-:R-:W-:Y:S01]  /*e9e0*/  ENDCOLLECTIVE ;  /* 0x000000000000791b */ /* 0x01efe20003800000 */
.L_x_5918:
[----:B------:R-:W-:Y:S05]  /*e9f0*/  BSYNC B0 ;  /* 0x0000000000007941 */ /* 0x000fea0003800000 */
.L_x_5917:
[----:B------:R-:W-:Y:S05]  /*ea00*/  BRA `(.L_x_5919) ;  /* 0xfffffff400107947 */ /* 0x000fea000383ffff */
.L_x_5892:
[----:B-1----:R1:W2:Y:S02]  /*ea10*/  SYNCS.PHASECHK.TRANS64.TRYWAIT P0, [R7+URZ+0x28c20], R0 ;  /* 0x028c2000070075a7 */ /* 0x0022a4000800017f */
[----:B--2---:R-:W-:Y:S05]  /*ea20*/  @!P0 NANOSLEEP.SYNCS 0x989680 ;  /* 0x009896800000895d */ /* 0x004fea0003900000 */
[----:B------:R-:W2:Y:S02]  /*ea30*/  @!P0 SYNCS.PHASECHK.TRANS64 P0, [R7+URZ+0x28c20], R0 ;  /* 0x028c2000070085a7 */ /* 0x000ea4000800007f */
[----:B--2---:R-:W-:Y:S05]  /*ea40*/  @!P0 BRA `(.L_x_5892) ;  /* 0xfffffffc00f08947 */ /* 0x004fea000383ffff */
[----:B------:R-:W-:Y:S05]  /*ea50*/  BRA `(.L_x_5920) ;  /* 0xfffffff400587947 */ /* 0x000fea000383ffff */
.L_x_5896:
[----:B-1----:R1:W2:Y:S02]  /*ea60*/  SYNCS.PHASECHK.TRANS64.TRYWAIT P0, [R5+URZ], R4 ;  /* 0x00000004050075a7 */ /* 0x0022a4000800017f */
[----:B--2---:R-:W-:Y:S05]  /*ea70*/  @!P0 NANOSLEEP.SYNCS 0x989680 ;  /* 0x009896800000895d */ /* 0x004fea0003900000 */
[----:B------:R-:W2:Y:S02]  /*ea80*/  @!P0 SYNCS.PHASECHK.TRANS64 P0, [R5+URZ], R4 ;  /* 0x00000004050085a7 */ /* 0x000ea4000800007f */
[----:B--2---:R-:W-:Y:S05]  /*ea90*/  @!P0 BRA `(.L_x_5896) ;  /* 0xfffffffc00f08947 */ /* 0x004fea000383ffff */
[----:B------:R-:W-:Y:S05]  /*eaa0*/  BRA `(.L_x_5921) ;  /* 0xfffffff400ac7947 */ /* 0x000fea000383ffff */
.L_x_5897:
[----:B--2---:R2:W3:Y:S02]  /*eab0*/  SYNCS.PHASECHK.TRANS64.TRYWAIT P0, [R3+URZ], R0 ;  /* 0x00000000030075a7 */ /* 0x0044e4000800017f */
[----:B---3--:R-:W-:Y:S05]  /*eac0*/  @!P0 NANOSLEEP.SYNCS 0x989680 ;  /* 0x009896800000895d */ /* 0x008fea0003900000 */
[----:B------:R-:W3:Y:S02]  /*ead0*/  @!P0 SYNCS.PHASECHK.TRANS64 P0, [R3+URZ], R0 ;  /* 0x00000000030085a7 */ /* 0x000ee4000800007f */
[----:B---3--:R-:W-:Y:S05]  /*eae0*/  @!P0 BRA `(.L_x_5897) ;  /* 0xfffffffc00f08947 */ /* 0x008fea000383ffff */
[----:B------:R-:W-:Y:S05]  /*eaf0*/  BRA `(.L_x_5922) ;  /* 0xfffffff400a07947 */ /* 0x000fea000383ffff */
.L_x_5899:
[----:B-1----:R1:W2:Y:S02]  /*eb00*/  SYNCS.PHASECHK.TRANS64.TRYWAIT P0, [R5+URZ], R4 ;  /* 0x00000004050075a7 */ /* 0x0022a4000800017f */
[----:B--2---:R-:W-:Y:S05]  /*eb10*/  @!P0 NANOSLEEP.SYNCS 0x989680 ;  /* 0x009896800000895d */ /* 0x004fea0003900000 */
[----:B------:R-:W2:Y:S02]  /*eb20*/  @!P0 SYNCS.PHASECHK.TRANS64 P0, [R5+URZ], R4 ;  /* 0x00000004050085a7 */ /* 0x000ea4000800007f */
[----:B--2---:R-:W-:Y:S05]  /*eb30*/  @!P0 BRA `(.L_x_5899) ;  /* 0xfffffffc00f08947 */ /* 0x004fea000383ffff */
[----:B------:R-:W-:Y:S05]  /*eb40*/  BRA `(.L_x_5923) ;  /* 0xfffffff400a47947 */ /* 0x000fea000383ffff */
.L_x_5924:
        /* <DEDUP_REMOVED lines=11> */
.L_x_11953:


//--------------------- .text._ZN7cutlass13device_kernelIN5flash11enable_sm90INS1_16FlashAttnFwdSm90INS1_25CollectiveMainloopFwdSm90ILi2EN4cute5tupleIJNS5_1CILi1EEES8_S8_EEENS6_IJNS7_ILi64EEESA_SA_EEELi512ENS_6half_tEfNS_4arch4Sm90ELb1ELb0ELb1ELb0ELb0ELb0ELb1ELb0ELb0ELb0ELb0ELb0EEENS1_21CollectiveEpilogueFwdINS6_IJSA_NS7_ILi512EEESA_EEES9_SC_SE_Li256ELb0ELb0ELb0ELb0EEENS1_30DynamicPersistentTileSchedulerILi256ELi32ELb0ELb0ELb1EEEEEEEEEvNT_6ParamsE --------------------------
	.section	.text._ZN7cutlass13device_kernelIN5flash11enable_sm90INS1_16FlashAttnFwdSm90INS1_25CollectiveMainloopFwdSm90ILi2EN4cute5tupleIJNS5_1CILi1EEES8_S8_EEENS6_IJNS7_ILi64EEESA_SA_EEELi512ENS_6half_tEfNS_4arch4Sm90ELb1ELb0ELb1ELb0ELb0ELb0ELb1ELb0ELb0ELb0ELb0ELb0EEENS1_21CollectiveEpilogueFwdINS6_IJSA_NS7_ILi512EEESA_EEES9_SC_SE_Li256ELb0ELb0ELb0ELb0EEENS1_30DynamicPersistentTileSchedulerILi256ELi32ELb0ELb0ELb1EEEEEEEEEvNT_6ParamsE,"ax",@progbits
	.align	128
.text._ZN7cutlass13device_kernelIN5flash11enable_sm90INS1_16FlashAttnFwdSm90INS1_25CollectiveMainloopFwdSm90ILi2EN4cute5tupleIJNS5_1CILi1EEES8_S8_EEENS6_IJNS7_ILi64EEESA_SA_EEELi512ENS_6half_tEfNS_4arch4Sm90ELb1ELb0ELb1ELb0ELb0ELb0ELb1ELb0ELb0ELb0ELb0ELb0EEENS1_21CollectiveEpilogueFwdINS6_IJSA_NS7_ILi512EEESA_EEES9_SC_SE_Li256ELb0ELb0ELb0ELb0EEENS1_30DynamicPersistentTileSchedulerILi256ELi32ELb0ELb0ELb1EEEEEEEEEvNT_6ParamsE:
        .type           _ZN7cutlass13device_kernelIN5flash11enable_sm90INS1_16FlashAttnFwdSm90INS1_25CollectiveMainloopFwdSm90ILi2EN4cute5tupleIJNS5_1CILi1EEES8_S8_EEENS6_IJNS7_ILi64EEESA_SA_EEELi512ENS_6half_tEfNS_4arch4Sm90ELb1ELb0ELb1ELb0ELb0ELb0ELb1ELb0ELb0ELb0ELb0ELb0EEENS1_21CollectiveEpilogueFwdINS6_IJSA_NS7_ILi512EEESA_EEES9_SC_SE_Li256ELb0ELb0ELb0ELb0EEENS1_30DynamicPersistentTileSchedulerILi256ELi32ELb0ELb0ELb1EEEEEEEEEvNT_6ParamsE,@function
        .size           _ZN7cutlass13device_kernelIN5flash11enable_sm90INS1_16FlashAttnFwdSm90INS1_25CollectiveMainloopFwdSm90ILi2EN4cute5tupleIJNS5_1CILi1EEES8_S8_EEENS6_IJNS7_ILi64EEESA_SA_EEELi512ENS_6half_tEfNS_4arch4Sm90ELb1ELb0ELb1ELb0ELb0ELb0ELb1ELb0ELb0ELb0ELb0ELb0EEENS1_21CollectiveEpilogueFwdINS6_IJSA_NS7_ILi512EEESA_EEES9_SC_SE_Li256ELb0ELb0ELb0ELb0EEENS1_30DynamicPersistentTileSchedulerILi256ELi32ELb0ELb0ELb1EEEEEEEEEvNT_6ParamsE,(.L_x_11954 - _ZN7cutlass13device_kernelIN5flash11enable_sm90INS1_16FlashAttnFwdSm90INS1_25CollectiveMainloopFwdSm90ILi2EN4cute5tupleIJNS5_1CILi1EEES8_S8_EEENS6_IJNS7_ILi64EEESA_SA_EEELi512ENS_6half_tEfNS_4arch4Sm90ELb1ELb0ELb1ELb0ELb0ELb0ELb1ELb0ELb0ELb0ELb0ELb0EEENS1_21CollectiveEpilogueFwdINS6_IJSA_NS7_ILi512EEESA_EEES9_SC_SE_Li256ELb0ELb0ELb0ELb0EEENS1_30DynamicPersistentTileSchedulerILi256ELi32ELb0ELb0ELb1EEEEEEEEEvNT_6ParamsE)
        .other          _ZN7cutlass13device_kernelIN5flash11enable_sm90INS1_16FlashAttnFwdSm90INS1_25CollectiveMainloopFwdSm90ILi2EN4cute5tupleIJNS5_1CILi1EEES8_S8_EEENS6_IJNS7_ILi64EEESA_SA_EEELi512ENS_6half_tEfNS_4arch4Sm90ELb1ELb0ELb1ELb0ELb0ELb0ELb1ELb0ELb0ELb0ELb0ELb0EEENS1_21CollectiveEpilogueFwdINS6_IJSA_NS7_ILi512EEESA_EEES9_SC_SE_Li256ELb0ELb0ELb0ELb0EEENS1_30DynamicPersistentTileSchedulerILi256ELi32ELb0ELb0ELb1EEEEEEEEEvNT_6ParamsE,@"STO_CUDA_ENTRY STV_DEFAULT"
_ZN7cutlass13device_kernelIN5flash11enable_sm90INS1_16FlashAttnFwdSm90INS1_25CollectiveMainloopFwdSm90ILi2EN4cute5tupleIJNS5_1CILi1EEES8_S8_EEENS6_IJNS7_ILi64EEESA_SA_EEELi512ENS_6half_tEfNS_4arch4Sm90ELb1ELb0ELb1ELb0ELb0ELb0ELb1ELb0ELb0ELb0ELb0ELb0EEENS1_21CollectiveEpilogueFwdINS6_IJSA_NS7_ILi512EEESA_EEES9_SC_SE_Li256ELb0ELb0ELb0ELb0EEENS1_30DynamicPersistentTileSchedulerILi256ELi32ELb0ELb0ELb1EEEEEEEEEvNT_6ParamsE:
        /* <DEDUP_REMOVED lines=27> */
.L_x_5926:
[----:B------:R-:W-:Y:S05]  /*01b0*/  BSYNC B0 ;  /* 0x0000000000007941 */ /* 0x000fea0003800000 */
.L_x_5925:
        /* <DEDUP_REMOVED lines=35> */
.L_x_5927:
        /* <DEDUP_REMOVED lines=22> */
.L_x_5928:
        /* <DEDUP_REMOVED lines=18> */
.L_x_5929:
        /* <DEDUP_REMOVED lines=22> */
.L_x_5930:
        /* <DEDUP_REMOVED lines=22> */
.L_x_5931:
[----:B-1----:R-:W-:Y:S01]  /*0930*/  UMOV UR4, 0x1 ;  /* 0x0000000100047882 */ /* 0x002fe20000000000 */
[----:B------:R-:W-:Y:S01]  /*0940*/  PLOP3.LUT P0, PT, PT, PT, UP0, 0x80, 0x0 ;  /* 0x000000000000781c */ /* 0x000fe20003f0f008 */
[----:B------:R-:W-:Y:S01]  /*0950*/  USEL UR4, UR4, 0x2, !UP0 ;  /* 0x0000000204047887 */ /* 0x000fe2000c000000 */
[----:B------:R-:W-:Y:S01]  /*0960*/  NOP ;  /* 0x0000000000007918 */ /* 0x000fe20000000000 */
[----:B------:R-:W-:-:S04]  /*0970*/  ULDC.64 UR54, c[0x0][0x208] ;  /* 0x0000820000367ab9 */ /* 0x000fc80000000a00 */
[----:B------:R-:W-:-:S05]  /*0980*/  IMAD.U32 R2, RZ, RZ, UR4 ;  /* 0x00000004ff027e24 */ /* 0x000fca000f8e00ff */
[----:B------:R1:W-:Y:S01]  /*0990*/  STL [R1], R2 ;  /* 0x0000000201007387 */ /* 0x0003e20000100800 */
[----:B--234-:R-:W-:Y:S06]  /*09a0*/  BAR.SYNC.DEFER_BLOCKING 0x0 ;  /* 0x0000000000007b1d */ /* 0x01cfec0000010000 */
[----:B------:R-:W-:Y:S05]  /*09b0*/  @!P0 BRA `(.L_x_5932) ;  /* 0x000000e000e88947 */ /* 0x000fea0003800000 */
.L_x_5933:
[----:B------:R-:W-:-:S08]  /*09c0*/  NOP ;  /* 0x0000000000007918 */ /* 0x000fd00000000000 */
[----:B------:R-:W2:Y:S02]  /*09d0*/  USETMAXREG.TRY_ALLOC.CTAPOOL UP0, 0xf0 ;  /* 0x000000f0000079c8 */ /* 0x000ea40008000600 */
[----:B--2---:R-:W-:-:S13]  /*09e0*/  PLOP3.LUT P0, PT, PT, PT, UP0, 0x80, 0x0 ;  /* 0x000000000000781c */ /* 0x004fda0003f0f008 */
[----:B------:R-:W-:Y:S05]  /*09f0*/  @!P0 BRA `(.L_x_5933) ;  /* 0xfffffffc00f08947 */ /* 0x000fea000383ffff */
[----:B-1----:R-:W1:Y:S01]  /*0a00*/  S2R R2, SR_TID.X ;  /* 0x0000000000027919 */ /* 0x002e620000002100 */
        /* <DEDUP_REMOVED lines=10> */
[----:B------:R-:W2:Y:S01]  /*0ab0*/  LDL R3, [R1] ;  /* 0x0000000001037983 */ /* 0x000ea20000100800 */
[----:B------:R-:W-:Y:S01]  /*0ac0*/  VIADD R195, R2, 0xffffff80 ;  /* 0xffffff8002c37836 */ /* 0x000fe20000000000 */
[----:B------:R-:W1:Y:S01]  /*0ad0*/  S2UR UR5, SR_CgaCtaId ;  /* 0x00000000000579c3 */ /* 0x000e620000008800 */
[----:B------:R-:W-:Y:S01]  /*0ae0*/  UMOV UR37, 0x400 ;  /* 0x0000040000257882 */ /* 0x000fe20000000000 */
[----:B------:R-:W-:Y:S01]  /*0af0*/  MOV R185, 0x20 ;  /* 0x0000002000b97802 */ /* 0x000fe20000000f00 */
[----:B------:R-:W-:Y:S01]  /*0b00*/  IMAD.MOV.U32 R16, RZ, RZ, RZ ;  /* 0x000000ffff107224 */ /* 0x000fe200078e00ff */
[----:B------:R-:W-:Y:S01]  /*0b10*/  SHF.R.S32.HI R0, RZ, 0x1f, R195 ;  /* 0x0000001fff007819 */ /* 0x000fe200000114c3 */
[----:B------:R-:W-:Y:S01]  /*0b20*/  ULDC.64 UR48, c[0x0][0x198] ;  /* 0x0000660000307ab9 */ /* 0x000fe20000000a00 */
[----:B------:R-:W-:Y:S02]  /*0b30*/  UMOV UR36, URZ ;  /* 0x0000003f00247c82 */ /* 0x000fe40008000000 */
[----:B------:R-:W-:-:S02]  /*0b40*/  LEA.HI R4, R0, R195, RZ, 0x4 ;  /* 0x000000c300047211 */ /* 0x000fc400078f20ff */
[----:B------:R-:W-:Y:S02]  /*0b50*/  LEA.HI R5, R0, R195, RZ, 0x5 ;  /* 0x000000c300057211 */ /* 0x000fe400078f28ff */
[----:B------:R-:W-:Y:S02]  /*0b60*/  LOP3.LUT R2, R4, 0xfffffff0, RZ, 0xc0, !PT ;  /* 0xfffffff004027812 */ /* 0x000fe400078ec0ff */
[--C-:B------:R-:W-:Y:S02]  /*0b70*/  SHF.R.S32.HI R193, RZ, 0x5, R5.reuse ;  /* 0x00000005ffc17819 */ /* 0x100fe40000011405 */
[----:B------:R-:W-:Y:S02]  /*0b80*/  SHF.R.S32.HI R6, RZ, 0x1f, R5 ;  /* 0x0000001fff067819 */ /* 0x000fe40000011405 */
[----:B------:R-:W-:Y:S02]  /*0b90*/  SHF.R.S32.HI R9, RZ, 0x4, R4 ;  /* 0x00000004ff097819 */ /* 0x000fe40000011404 */
[----:B------:R-:W-:-:S02]  /*0ba0*/  IADD3 R7, R195, -R2, RZ ;  /* 0x80000002c3077210 */ /* 0x000fc40007ffe0ff */
[----:B------:R-:W-:Y:S02]  /*0bb0*/  LEA.HI R6, R6, R193, RZ, 0x2 ;  /* 0x000000c106067211 */ /* 0x000fe400078f10ff */
[----:B------:R-:W-:Y:S01]  /*0bc0*/  LEA.HI R5, R4, R9, RZ, 0x1 ;  /* 0x0000000904057211 */ /* 0x000fe200078f08ff */
[----:B-1----:R-:W-:Y:S01]  /*0bd0*/  ULEA UR37, UR5, UR37, 0x18 ;  /* 0x0000002505257291 */ /* 0x002fe2000f8ec03f */
[----:B------:R-:W-:Y:S02]  /*0be0*/  SHF.R.S32.HI R4, RZ, 0x1f, R7 ;  /* 0x0000001fff047819 */ /* 0x000fe40000011407 */
[----:B------:R-:W-:Y:S02]  /*0bf0*/  LOP3.LUT R6, R6, 0x3ffffc, RZ, 0xc0, !PT ;  /* 0x003ffffc06067812 */ /* 0x000fe400078ec0ff */
[----:B------:R-:W-:Y:S02]  /*0c00*/  LEA.HI R8, R4, R7, RZ, 0x3 ;  /* 0x0000000704087211 */ /* 0x000fe400078f18ff */
[----:B------:R-:W-:Y:S01]  /*0c10*/  LOP3.LUT R10, R5, 0x1ffffffe, RZ, 0xc0, !PT ;  /* 0x1ffffffe050a7812 */ /* 0x000fe200078ec0ff */
[----:B------:R-:W-:Y:S01]  /*0c20*/  IMAD.IADD R4, R193, 0x1, -R6 ;  /* 0x00000001c1047824 */ /* 0x000fe200078e0a06 */
[C---:B------:R-:W-:Y:S01]  /*0c30*/  LOP3.LUT R6, R8.reuse, 0xfffffff8, RZ, 0xc0, !PT ;  /* 0xfffffff808067812 */ /* 0x040fe200078ec0ff */
[----:B------:R-:W-:Y:S01]  /*0c40*/  IMAD.SHL.U32 R8, R8, 0x40, RZ ;  /* 0x0000004008087824 */ /* 0x000fe200078e00ff */
[----:B------:R-:W-:-:S04]  /*0c50*/  IADD3 R10, R9, -R10, RZ ;  /* 0x8000000a090a7210 */ /* 0x000fc80007ffe0ff */
[----:B------:R-:W-:Y:S01]  /*0c60*/  LOP3.LUT R8, R8, 0x7ffffe00, RZ, 0xc0, !PT ;  /* 0x7ffffe0008087812 */ /* 0x000fe200078ec0ff */
[----:B------:R-:W-:-:S04]  /*0c70*/  IMAD.SHL.U32 R10, R10, 0x8, RZ ;  /* 0x000000080a0a7824 */ /* 0x000fc800078e00ff */
[----:B------:R-:W-:Y:S01]  /*0c80*/  IMAD R8, R193, 0x400, R8 ;  /* 0x00000400c1087824 */ /* 0x000fe200078e0208 */
[----:B--2---:R-:W-:Y:S02]  /*0c90*/  R2UR UR6, R3 ;  /* 0x00000000030672ca */ /* 0x004fe400000e0000 */
[CC--:B------:R-:W-:Y:S02]  /*0ca0*/  LEA.HI R3, R0.reuse, R195.reuse, RZ, 0x7 ;  /* 0x000000c300037211 */ /* 0x0c0fe400078f38ff */
[----:B------:R-:W-:Y:S02]  /*0cb0*/  LEA.HI R0, R0, R195, RZ, 0x3 ;  /* 0x000000c300007211 */ /* 0x000fe400078f18ff */
[----:B------:R-:W-:Y:S02]  /*0cc0*/  SHF.R.S32.HI R192, RZ, 0x7, R3 ;  /* 0x00000007ffc07819 */ /* 0x000fe40000011403 */
[C---:B------:R-:W-:Y:S02]  /*0cd0*/  LOP3.LUT R2, R3.reuse, 0xffffff80, RZ, 0xc0, !PT ;  /* 0xffffff8003027812 */ /* 0x040fe400078ec0ff */
[----:B------:R-:W-:Y:S01]  /*0ce0*/  LEA.HI R3, R3, R192, RZ, 0x1 ;  /* 0x000000c003037211 */ /* 0x000fe200078f08ff */
[----:B------:R-:W-:Y:S01]  /*0cf0*/  IMAD R11, R192, 0x100, R7 ;  /* 0x00000100c00b7824 */ /* 0x000fe200078e0207 */
[----:B------:R-:W-:Y:S01]  /*0d00*/  SHF.R.S32.HI R190, RZ, 0x3, R0 ;  /* 0x00000003ffbe7819 */ /* 0x000fe20000011400 */
[----:B------:R-:W-:Y:S01]  /*0d10*/  IMAD.IADD R7, R7, 0x1, -R6 ;  /* 0x0000000107077824 */ /* 0x000fe200078e0a06 */
[----:B------:R-:W-:Y:S01]  /*0d20*/  LOP3.LUT R3, R3, 0xfffffe, RZ, 0xc0, !PT ;  /* 0x00fffffe03037812 */ /* 0x000fe200078ec0ff */
[----:B------:R-:W-:Y:S01]  /*0d30*/  IMAD.IADD R2, R195, 0x1, -R2 ;  /* 0x00000001c3027824 */ /* 0x000fe200078e0a02 */
[----:B------:R-:W-:Y:S01]  /*0d40*/  ULOP3.LUT UR46, UR6, 0x1, URZ, 0xfc, !UPT ;  /* 0x00000001062e7892 */ /* 0x000fe2000f8efc3f */
[C---:B------:R-:W-:Y:S01]  /*0d50*/  IMAD.SHL.U32 R9, R7.reuse, 0x40, RZ ;  /* 0x0000004007097824 */ /* 0x040fe200078e00ff */
[----:B------:R-:W-:Y:S01]  /*0d60*/  R2P PR, R7, 0x6 ;  /* 0x0000000607007804 */ /* 0x000fe20000000000 */
[----:B------:R-:W-:Y:S01]  /*0d70*/  IMAD R13, R4, 0x10, R11 ;  /* 0x00000010040d7824 */ /* 0x000fe200078e020b */
[----:B------:R-:W-:Y:S01]  /*0d80*/  SHF.R.S32.HI R5, RZ, 0x1f, R2 ;  /* 0x0000001fff057819 */ /* 0x000fe20000011402 */
[----:B------:R-:W-:Y:S01]  /*0d90*/  IMAD.IADD R3, R192, 0x1, -R3 ;  /* 0x00000001c0037824 */ /* 0x000fe200078e0a03 */
[----:B------:R-:W-:Y:S01]  /*0da0*/  LOP3.LUT R9, R9, 0x1c0, RZ, 0xc0, !PT ;  /* 0x000001c009097812 */ /* 0x000fe200078ec0ff */
[--C-:B------:R-:W-:Y:S01]  /*0db0*/  IMAD.U32 R194, R13, 0x40, R10.reuse ;  /* 0x000000400dc27824 */ /* 0x100fe200078e000a */
[----:B------:R-:W-:Y:S01]  /*0dc0*/  LEA.HI R4, R5, R2, RZ, 0x2 ;  /* 0x0000000205047211 */ /* 0x000fe200078f10ff */
[----:B------:R-:W-:Y:S01]  /*0dd0*/  IMAD.SHL.U32 R22, R3, 0x100, RZ ;  /* 0x0000010003167824 */ /* 0x000fe200078e00ff */
[----:B------:R-:W-:-:S02]  /*0de0*/  LOP3.LUT R10, R9, 0x8, R10, 0xf8, !PT ;  /* 0x00000008090a7812 */ /* 0x000fc400078ef80a */
[----:B------:R-:W-:Y:S02]  /*0df0*/  SHF.R.U32.HI R9, RZ, 0x3, R9 ;  /* 0x00000003ff097819 */ /* 0x000fe40000011609 */
[----:B------:R-:W-:Y:S02]  /*0e00*/  LEA.HI R6, R5, R2, RZ, 0x5 ;  /* 0x0000000205067211 */ /* 0x000fe400078f28ff */
[----:B------:R-:W-:Y:S02]  /*0e10*/  LOP3.LUT R11, R4, 0x7ffffffc, RZ, 0xc0, !PT ;  /* 0x7ffffffc040b7812 */ /* 0x000fe400078ec0ff */
[--C-:B------:R-:W-:Y:S02]  /*0e20*/  SHF.R.S32.HI R5, RZ, 0x2, R4.reuse ;  /* 0x00000002ff057819 */ /* 0x100fe40000011404 */
[----:B------:R-:W-:Y:S02]  /*0e30*/  SHF.R.S32.HI R4, RZ, 0x1f, R4 ;  /* 0x0000001fff047819 */ /* 0x000fe40000011404 */
[----:B------:R-:W-:-:S02]  /*0e40*/  LOP3.LUT R9, R10, R9, RZ, 0x3c, !PT ;  /* 0x000000090a097212 */ /* 0x000fc400078e3cff */
[----:B------:R-:W-:Y:S02]  /*0e50*/  LEA.HI R4, R4, R5, RZ, 0x3 ;  /* 0x0000000504047211 */ /* 0x000fe400078f18ff */
[----:B------:R-:W-:Y:S01]  /*0e60*/  SEL R185, R185, 0xffffffe0, !P1 ;  /* 0xffffffe0b9b97807 */ /* 0x000fe20004800000 */
[----:B------:R-:W-:Y:S01]  /*0e70*/  IMAD.IADD R8, R8, 0x1, R9 ;  /* 0x0000000108087824 */ /* 0x000fe200078e0209 */
[----:B------:R-:W-:Y:S02]  /*0e80*/  LOP3.LUT R4, R4, 0xfffffff8, RZ, 0xc0, !PT ;  /* 0xfffffff804047812 */ /* 0x000fe400078ec0ff */
[----:B------:R-:W-:Y:S01]  /*0e90*/  IADD3 R11, R2, -R11, RZ ;  /* 0x8000000b020b7210 */ /* 0x000fe20007ffe0ff */
[----:B------:R-:W-:Y:S01]  /*0ea0*/  IMAD.MOV.U32 R2, RZ, RZ, RZ ;  /* 0x000000ffff027224 */ /* 0x000fe200078e00ff */
[----:B------:R-:W-:Y:S02]  /*0eb0*/  LEA R23, R8, UR37, 0x1 ;  /* 0x0000002508177c11 */ /* 0x000fe4000f8e08ff */
[----:B------:R-:W-:Y:S01]  /*0ec0*/  IADD3 R17, R5, -R4, RZ ;  /* 0x8000000405117210 */ /* 0x000fe20007ffe0ff */
[----:B------:R-:W-:Y:S01]  /*0ed0*/  IMAD.SHL.U32 R18, R11, 0x2, RZ ;  /* 0x000000020b127824 */ /* 0x000fe200078e00ff */
[----:B------:R-:W-:Y:S01]  /*0ee0*/  LOP3.LUT R4, R0, 0x1ffffff8, RZ, 0xc0, !PT ;  /* 0x1ffffff800047812 */ /* 0x000fe200078ec0ff */
[C---:B------:R-:W-:Y:S01]  /*0ef0*/  VIADD R184, R23.reuse, 0x36440 ;  /* 0x0003644017b87836 */ /* 0x040fe20000000000 */
[----:B------:R-:W-:-:S02]  /*0f00*/  IADD3 R186, R23, 0x36400, RZ ;  /* 0x0003640017ba7810 */ /* 0x000fc40007ffe0ff */
[----:B------:R-:W-:Y:S01]  /*0f10*/  SHF.R.S32.HI R6, RZ, 0x5, R6 ;  /* 0x00000005ff067819 */ /* 0x000fe20000011406 */
[----:B------:R-:W-:Y:S01]  /*0f20*/  IMAD.IADD R4, R195, 0x1, -R4 ;  /* 0x00000001c3047824 */ /* 0x000fe200078e0a04 */
[C---:B------:R-:W-:Y:S01]  /*0f30*/  @P2 IADD3 R184, R186.reuse, -0x40, RZ ;  /* 0xffffffc0bab82810 */ /* 0x040fe20007ffe0ff */
[----:B------:R-:W-:Y:S02]  /*0f40*/  IMAD.IADD R186, R186, 0x1, R185 ;  /* 0x00000001baba7824 */ /* 0x000fe400078e02b9 */
[----:B------:R-:W-:Y:S01]  /*0f50*/  IMAD R17, R6, 0x10, R17 ;  /* 0x0000001006117824 */ /* 0x000fe200078e0211 */
[----:B------:R-:W-:Y:S01]  /*0f60*/  IADD3 R185, R185, R184, RZ ;  /* 0x000000b8b9b97210 */ /* 0x000fe20007ffe0ff */
[----:B------:R-:W-:-:S07]  /*0f70*/  IMAD.SHL.U32 R188, R4, 0x8, RZ ;  /* 0x0000000804bc7824 */ /* 0x000fce00078e00ff */
.L_x_5981:
        /* <DEDUP_REMOVED lines=20> */
.L_x_5934:
[----:B------:R-:W-:Y:S01]  /*10c0*/  ULDC UR6, c[0x0][0xec4] ;  /* 0x0003b10000067ab9 */ /* 0x000fe20000000800 */
[----:B------:R-:W-:Y:S01]  /*10d0*/  UMOV UR38, UR7 ;  /* 0x0000000700267c82 */ /* 0x000fe20008000000 */
[----:B------:R-:W-:-:S11]  /*10e0*/  UISETP.NE.AND UP0, UPT, UR6, 0x1, UPT ;  /* 0x000000010600788c */ /* 0x000fd6000bf05270 */
[----:B------:R-:W-:Y:S02]  /*10f0*/  @UP0 ULDC.64 UR10, c[0x0][0xec8] ;  /* 0x0003b200000a0ab9 */ /* 0x000fe40000000a00 */
[----:B------:R-:W-:-:S04]  /*1100*/  UIMAD.WIDE.U32 UR4, UR7, UR10, URZ ;  /* 0x0000000a070472a5 */ /* 0x000fc8000f8e003f */
[----:B------:R-:W-:-:S04]  /*1110*/  @UP0 USHF.R.U32.HI UR38, URZ, UR11, UR5 ;  /* 0x0000000b3f260299 */ /* 0x000fc80008011605 */
[----:B------:R-:W-:-:S12]  /*1120*/  UIMAD UR4, UR38, UR6, URZ ;  /* 0x00000006260472a4 */ /* 0x000fd8000f8e023f */
.L_x_5935:
[----:B------:R-:W1:Y:S01]  /*1130*/  LDC.64 R8, c[0x0][0x3f8] ;  /* 0x0000fe00ff087b82 */ /* 0x000e620000000a00 */
[----:B------:R-:W-:Y:S01]  /*1140*/  ULOP3.LUT UR5, URZ, UR38, URZ, 0x33, !UPT ;  /* 0x000000263f057292 */ /* 0x000fe2000f8e333f */
[----:B------:R-:W-:Y:S01]  /*1150*/  CS2R R150, SRZ ;  /* 0x0000000000967805 */ /* 0x000fe2000001ff00 */
[----:B------:R-:W-:Y:S01]  /*1160*/  ULDC UR6, c[0x0][0xeac] ;  /* 0x0003ab0000067ab9 */ /* 0x000fe20000000800 */
[----:B------:R-:W-:Y:S01]  /*1170*/  ULDC UR43, c[0x0][0xeb8] ;  /* 0x0003ae00002b7ab9 */ /* 0x000fe20000000800 */
[----:B------:R-:W-:Y:S01]  /*1180*/  UIADD3 UR5, UR5, UR6, URZ ;  /* 0x0000000605057290 */ /* 0x000fe2000fffe03f */
[----:B------:R-:W-:Y:S01]  /*1190*/  CS2R R148, SRZ ;  /* 0x0000000000947805 */ /* 0x000fe2000001ff00 */
[----:B------:R-:W-:Y:S01]  /*11a0*/  UISETP.NE.AND UP0, UPT, UR43, 0x1, UPT ;  /* 0x000000012b00788c */ /* 0x000fe2000bf05270 */
[----:B------:R-:W2:Y:S01]  /*11b0*/  LDC R153, c[0x0][0x404] ;  /* 0x00010100ff997b82 */ /* 0x000ea20000000800 */
[----:B------:R-:W-:Y:S01]  /*11c0*/  USHF.L.U32 UR42, UR5, 0x6, URZ ;  /* 0x00000006052a7899 */ /* 0x000fe2000800063f */
[----:B------:R-:W-:Y:S01]  /*11d0*/  CS2R R146, SRZ ;  /* 0x0000000000927805 */ /* 0x000fe2000001ff00 */
[----:B------:R-:W-:Y:S01]  /*11e0*/  UIADD3 UR4, UR7, -UR4, URZ ;  /* 0x8000000407047290 */ /* 0x000fe2000fffe03f */
[----:B------:R-:W-:Y:S01]  /*11f0*/  CS2R R144, SRZ ;  /* 0x0000000000907805 */ /* 0x000fe2000001ff00 */
[----:B------:R-:W-:Y:S01]  /*1200*/  ULDC UR5, c[0x0][0xec4] ;  /* 0x0003b10000057ab9 */ /* 0x000fe20000000800 */
[----:B------:R-:W-:Y:S01]  /*1210*/  UISETP.NE.AND UP1, UPT, UR39, 0x1, UPT ;  /* 0x000000012700788c */ /* 0x000fe2000bf25270 */
[----:B------:R-:W-:Y:S01]  /*1220*/  IMAD.U32 R187, RZ, RZ, UR42 ;  /* 0x0000002affbb7e24 */ /* 0x000fe2000f8e00ff */
[----:B------:R-:W3:Y:S01]  /*1230*/  LDC R4, c[0x0][0x288] ;  /* 0x0000a200ff047b82 */ /* 0x000ee20000000800 */
[----:B------:R-:W-:Y:S01]  /*1240*/  UIMAD UR8, UR8, UR5, UR4 ;  /* 0x00000005080872a4 */ /* 0x000fe2000f8e0204 */
[----:B------:R-:W-:Y:S01]  /*1250*/  CS2R R142, SRZ ;  /* 0x00000000008e7805 */ /* 0x000fe2000001ff00 */
[----:B------:R-:W-:Y:S01]  /*1260*/  @UP0 ULDC UR6, c[0x0][0xec0] ;  /* 0x0003b00000060ab9 */ /* 0x000fe20000000800 */
[----:B------:R-:W-:Y:S01]  /*1270*/  @UP0 ULDC UR4, c[0x0][0xebc] ;  /* 0x0003af0000040ab9 */ /* 0x000fe20000000800 */
[----:B------:R-:W-:Y:S01]  /*1280*/  CS2R R140, SRZ ;  /* 0x00000000008c7805 */ /* 0x000fe2000001ff00 */
[----:B------:R-:W-:Y:S01]  /*1290*/  UIMAD.WIDE.U32 UR4, UR8, UR4, URZ ;  /* 0x00000004080472a5 */ /* 0x000fe2000f8e003f */
[----:B------:R-:W-:Y:S01]  /*12a0*/  CS2R R138, SRZ ;  /* 0x00000000008a7805 */ /* 0x000fe2000001ff00 */
[----:B------:R-:W4:Y:S01]  /*12b0*/  LDC R6, c[0x0][0x2e0] ;  /* 0x0000b800ff067b82 */ /* 0x000f220000000800 */
[----:B-1----:R-:W-:Y:S01]  /*12c0*/  ISETP.NE.U32.AND P0, PT, R8, RZ, PT ;  /* 0x000000ff0800720c */ /* 0x002fe20003f05070 */
[----:B------:R-:W-:Y:S01]  /*12d0*/  UMOV UR44, UR8 ;  /* 0x00000008002c7c82 */ /* 0x000fe20008000000 */
[----:B------:R-:W-:Y:S01]  /*12e0*/  @UP0 USHF.R.U32.HI UR44, URZ, UR6, UR5 ;  /* 0x000000063f2c0299 */ /* 0x000fe20008011605 */
[----:B------:R-:W-:-:S02]  /*12f0*/  CS2R R136, SRZ ;  /* 0x0000000000887805 */ /* 0x000fc4000001ff00 */
[----:B------:R-:W-:Y:S02]  /*1300*/  ISETP.NE.AND.EX P0, PT, R9, RZ, PT, P0 ;  /* 0x000000ff0900720c */ /* 0x000fe40003f05300 */
[----:B------:R-:W-:Y:S01]  /*1310*/  CS2R R134, SRZ ;  /* 0x0000000000867805 */ /* 0x000fe2000001ff00 */
[----:B------:R-:W-:Y:S01]  /*1320*/  UIADD3 UR4, -UR44, URZ, URZ ;  /* 0x0000003f2c047290 */ /* 0x000fe2000fffe13f */
[----:B------:R-:W-:Y:S02]  /*1330*/  CS2R R132, SRZ ;  /* 0x0000000000847805 */ /* 0x000fe4000001ff00 */
[----:B--2---:R-:W-:Y:S02]  /*1340*/  SEL R153, R153, 0x1, P0 ;  /* 0x0000000199997807 */ /* 0x004fe40000000000 */
[----:B------:R-:W-:Y:S02]  /*1350*/  CS2R R130, SRZ ;  /* 0x0000000000827805 */ /* 0x000fe4000001ff00 */
[----:B------:R-:W-:Y:S01]  /*1360*/  PLOP3.LUT P0, PT, PT, PT, UP1, 0x80, 0x0 ;  /* 0x000000000000781c */ /* 0x000fe20003f0f018 */
[----:B------:R-:W-:Y:S01]  /*1370*/  UIMAD UR43, UR43, UR4, UR8 ;  /* 0x000000042b2b72a4 */ /* 0x000fe2000f8e0208 */
[----:B------:R-:W-:-:S02]  /*1380*/  CS2R R128, SRZ ;  /* 0x0000000000807805 */ /* 0x000fc4000001ff00 */
[----:B------:R-:W-:Y:S02]  /*1390*/  CS2R R126, SRZ ;  /* 0x00000000007e7805 */ /* 0x000fe4000001ff00 */
[----:B------:R-:W-:Y:S02]  /*13a0*/  CS2R R124, SRZ ;  /* 0x00000000007c7805 */ /* 0x000fe4000001ff00 */
[----:B---3--:R-:W-:Y:S02]  /*13b0*/  IADD3 R4, R187, 0x7f, -R4 ;  /* 0x0000007fbb047810 */ /* 0x008fe40007ffe804 */
[----:B------:R-:W-:Y:S02]  /*13c0*/  CS2R R122, SRZ ;  /* 0x00000000007a7805 */ /* 0x000fe4000001ff00 */
[----:B------:R-:W-:Y:S02]  /*13d0*/  CS2R R120, SRZ ;  /* 0x0000000000787805 */ /* 0x000fe4000001ff00 */
[----:B------:R-:W-:-:S02]  /*13e0*/  CS2R R118, SRZ ;  /* 0x0000000000767805 */ /* 0x000fc4000001ff00 */
[----:B------:R-:W-:Y:S02]  /*13f0*/  CS2R R116, SRZ ;  /* 0x0000000000747805 */ /* 0x000fe4000001ff00 */
[----:B------:R-:W-:Y:S02]  /*1400*/  CS2R R168, SRZ ;  /* 0x0000000000a87805 */ /* 0x000fe4000001ff00 */
[----:B------:R-:W-:Y:S02]  /*1410*/  CS2R R166, SRZ ;  /* 0x0000000000a67805 */ /* 0x000fe4000001ff00 */
[----:B------:R-:W-:Y:S01]  /*1420*/  CS2R R112, SRZ ;  /* 0x0000000000707805 */ /* 0x000fe2000001ff00 */
[CC--:B----4-:R-:W-:Y:S01]  /*1430*/  IMAD R0, R153.reuse, R6.reuse, 0x3f ;  /* 0x0000003f99007424 */ /* 0x0d0fe200078e0206 */
[----:B------:R-:W-:Y:S01]  /*1440*/  CS2R R164, SRZ ;  /* 0x0000000000a47805 */ /* 0x000fe2000001ff00 */
[----:B------:R-:W-:Y:S01]  /*1450*/  IMAD R4, R153, R6, R4 ;  /* 0x0000000699047224 */ /* 0x000fe200078e0204 */
[----:B------:R-:W-:-:S02]  /*1460*/  CS2R R108, SRZ ;  /* 0x00000000006c7805 */ /* 0x000fc4000001ff00 */
[----:B------:R-:W-:Y:S02]  /*1470*/  CS2R R162, SRZ ;  /* 0x0000000000a27805 */ /* 0x000fe4000001ff00 */
[----:B------:R-:W-:Y:S02]  /*1480*/  SHF.R.S32.HI R3, RZ, 0x1f, R0 ;  /* 0x0000001fff037819 */ /* 0x000fe40000011400 */
[----:B------:R-:W-:Y:S02]  /*1490*/  CS2R R104, SRZ ;  /* 0x0000000000687805 */ /* 0x000fe4000001ff00 */
[----:B------:R-:W-:Y:S02]  /*14a0*/  SHF.R.S32.HI R5, RZ, 0x1f, R4 ;  /* 0x0000001fff057819 */ /* 0x000fe40000011404 */
[----:B------:R-:W-:Y:S02]  /*14b0*/  CS2R R160, SRZ ;  /* 0x0000000000a07805 */ /* 0x000fe4000001ff00 */
[----:B------:R-:W-:Y:S01]  /*14c0*/  LEA.HI R3, R3, R0, RZ, 0x6 ;  /* 0x0000000003037211 */ /* 0x000fe200078f30ff */
[----:B------:R-:W-:Y:S01]  /*14d0*/  IMAD.MOV.U32 R0, RZ, RZ, RZ ;  /* 0x000000ffff007224 */ /* 0x000fe200078e00ff */
[----:B------:R-:W-:-:S02]  /*14e0*/  LEA.HI R5, R5, R4, RZ, 0x6 ;  /* 0x0000000405057211 */ /* 0x000fc400078f30ff */
[----:B------:R-:W-:Y:S02]  /*14f0*/  CS2R R158, SRZ ;  /* 0x00000000009e7805 */ /* 0x000fe4000001ff00 */
[----:B------:R-:W-:Y:S02]  /*1500*/  SHF.R.S32.HI R3, RZ, 0x6, R3 ;  /* 0x00000006ff037819 */ /* 0x000fe40000011403 */
[----:B------:R-:W-:Y:S02]  /*1510*/  CS2R R100, SRZ ;  /* 0x0000000000647805 */ /* 0x000fe4000001ff00 */
[----:B------:R-:W-:Y:S02]  /*1520*/  SHF.R.S32.HI R152, RZ, 0x6, R5 ;  /* 0x00000006ff987819 */ /* 0x000fe40000011405 */
[----:B------:R-:W-:Y:S02]  /*1530*/  CS2R R156, SRZ ;  /* 0x00000000009c7805 */ /* 0x000fe4000001ff00 */
[----:B------:R-:W-:-:S02]  /*1540*/  CS2R R96, SRZ ;  /* 0x0000000000607805 */ /* 0x000fc4000001ff00 */
[----:B------:R-:W-:Y:S02]  /*1550*/  CS2R R154, SRZ ;  /* 0x00000000009a7805 */ /* 0x000fe4000001ff00 */
[----:B------:R-:W-:Y:S01]  /*1560*/  VIMNMX R152, R3, R152, PT ;  /* 0x0000009803987248 */ /* 0x000fe20003fe0100 */
[----:B------:R-:W-:Y:S01]  /*1570*/  IMAD.MOV.U32 R3, RZ, RZ, RZ ;  /* 0x000000ffff037224 */ /* 0x000fe200078e00ff */
[----:B------:R-:W-:Y:S02]  /*1580*/  CS2R R92, SRZ ;  /* 0x00000000005c7805 */ /* 0x000fe4000001ff00 */
[----:B------:R-:W-:Y:S02]  /*1590*/  CS2R R36, SRZ ;  /* 0x0000000000247805 */ /* 0x000fe4000001ff00 */
[----:B------:R-:W-:Y:S02]  /*15a0*/  CS2R R32, SRZ ;  /* 0x0000000000207805 */ /* 0x000fe4000001ff00 */
[----:B------:R-:W-:-:S02]  /*15b0*/  CS2R R88, SRZ ;  /* 0x0000000000587805 */ /* 0x000fc4000001ff00 */
[----:B------:R-:W-:Y:S02]  /*15c0*/  CS2R R26, SRZ ;  /* 0x00000000001a7805 */ /* 0x000fe4000001ff00 */
[----:B------:R-:W-:Y:S02]  /*15d0*/  MOV R19, RZ ;  /* 0x000000ff00137202 */ /* 0x000fe40000000f00 */
        /* <DEDUP_REMOVED lines=28> */
[----:B------:R-:W-:Y:S06]  /*17a0*/  @!P0 BRA `(.L_x_5936) ;  /* 0x0000001400d88947 */ /* 0x000fec0003800000 */
[----:B------:R-:W-:Y:S02]  /*17b0*/  ISETP.GE.AND P1, PT, R152, 0x1, PT ;  /* 0x000000019800780c */ /* 0x000fe40003f26270 */
[----:B------:R-:W-:-:S11]  /*17c0*/  PLOP3.LUT P0, PT, PT, PT, PT, 0x80, 0x0 ;  /* 0x000000000000781c */ /* 0x000fd60003f0f070 */
[----:B------:R-:W-:Y:S05]  /*17d0*/  @!P1 BRA `(.L_x_5937) ;  /* 0x000000b800c09947 */ /* 0x000fea0003800000 */
[----:B------:R-:W1:Y:S01]  /*17e0*/  SHFL.IDX PT, R4, R192, RZ, 0x1f ;  /* 0x00001fffc0047589 */ /* 0x000e6200000e0000 */
[----:B------:R-:W-:Y:S01]  /*17f0*/  UIADD3 UR4, UR37, 0x36400, URZ ;  /* 0x0003640025047890 */ /* 0x000fe2000fffe03f */
[----:B------:R-:W-:Y:S01]  /*1800*/  ISETP.GE.AND P0, PT, R152, 0x2, PT ;  /* 0x000000029800780c */ /* 0x000fe20003f06270 */
[----:B------:R-:W-:Y:S01]  /*1810*/  UMOV UR17, 0x40000040 ;  /* 0x4000004000117882 */ /* 0x000fe20000000000 */
[----:B------:R-:W-:Y:S01]  /*1820*/  BAR.SYNC.DEFER_BLOCKING 0xe, 0x100 ;  /* 0x0384000000007b1d */ /* 0x000fe20000010000 */
        /* <DEDUP_REMOVED lines=24> */
[----:B------:R-:W-:-:S04]  /*19b0*/  LOP3.LUT R7, R5, 0x2000000, RZ, 0xfc, !PT ;  /* 0x0200000005077812 */ /* 0x000fc800078efcff */
[----:B------:R-:W-:-:S04]  /*19c0*/  LEA R4, R2, R7, 0xc ;  /* 0x0000000702047211 */ /* 0x000fc800078e60ff */
[C---:B------:R-:W-:Y:S01]  /*19d0*/  R2UR UR18, R4.reuse ;  /* 0x00000000041272ca */ /* 0x040fe200000e0000 */
[----:B------:R-:W-:-:S05]  /*19e0*/  VIADD R5, R4, 0x80 ;  /* 0x0000008004057836 */ /* 0x000fca0000000000 */
        /* <DEDUP_REMOVED lines=25> */
.L_x_5939:
[----:B------:R-:W-:Y:S01]  /*1b80*/  BAR.SYNC.DEFER_BLOCKING 0xe, 0x100 ;  /* 0x0384000000007b1d */ /* 0x000fe20000010000 */
[----:B-12---:R-:W-:Y:S01]  /*1b90*/  IMAD R4, R2, 0x40, R17 ;  /* 0x0000004002047824 */ /* 0x006fe200078e0211 */
[----:B------:R-:W-:Y:S01]  /*1ba0*/  ISETP.GT.AND P2, PT, R152, RZ, PT ;  /* 0x000000ff9800720c */ /* 0x000fe20003f44270 */
        /* <DEDUP_REMOVED lines=9> */
[----:B------:R-:W1:Y:S04]  /*1c40*/  LDS R5, [R4+0x38400] ;  /* 0x0384000004057984 */ /* 0x000e680000000800 */
[----:B------:R2:W3:Y:S02]  /*1c50*/  LDS R6, [R4+0x38420] ;  /* 0x0384200004067984 */ /* 0x0004e40000000800 */
[----:B--2---:R-:W-:-:S04]  /*1c60*/  LEA R4, R2, R7, 0xc ;  /* 0x0000000702047211 */ /* 0x004fc800078e60ff */
        /* <DEDUP_REMOVED lines=132> */
[C---:B------:R-:W-:Y:S02]  /*24b0*/  VIADD R5, R4.reuse, 0x100 ;  /* 0x0000010004057836 */ /* 0x040fe40000000000 */
[----:B------:R-:W-:Y:S02]  /*24c0*/  VIADD R4, R4, 0x180 ;  /* 0x0000018004047836 */ /* 0x000fe40000000000 */
[----:B------:R-:W-:Y:S01]  /*24d0*/  HGMMA.64x256x16.F32 R24, gdesc[UR16].tnspB, R24, gsb0 ;  /* 0x43e00000101879f0 */ /* 0x000fe20008000818 */
[----:B------:R-:W-:Y:S02]  /*24e0*/  R2UR UR10, R5 ;  /* 0x00000000050a72ca */ /* 0x000fe400000e0000 */
[----:B------:R-:W-:Y:S02]  /*24f0*/  R2UR UR14, R4 ;  /* 0x00000000040e72ca */ /* 0x000fe400000e0000 */
[----:B------:R-:W-:-:S02]  /*2500*/  @!P1 LEA R4, R2, UR37, 0x3 ;  /* 0x0000002502049c11 */ /* 0x000fc4000f8e18ff */
[----:B------:R-:W-:Y:S02]  /*2510*/  SEL R5, RZ, 0x1, P0 ;  /* 0x00000001ff057807 */ /* 0x000fe40000000000 */
[----:B------:R-:W-:Y:S02]  /*2520*/  @!P1 IADD3 R4, R4, 0x38860, RZ ;  /* 0x0003886004049810 */ /* 0x000fe40007ffe0ff */
[----:B------:R-:W-:Y:S02]  /*2530*/  LOP3.LUT R16, R16, R5, RZ, 0x3c, !PT ;  /* 0x0000000510107212 */ /* 0x000fe400078e3cff */
[----:B------:R-:W-:Y:S01]  /*2540*/  @!P1 PRMT R4, RZ, 0x654, R4 ;  /* 0x00000654ff049816 */ /* 0x000fe20000000004 */
[----:B------:R-:W-:Y:S02]  /*2550*/  WARPGROUP.DEPBAR.LE gsb0, 0x0 ;  /* 0x00008000000079c5 */ /* 0x000fe40000010000 */
[----:B------:R-:W-:-:S12]  /*2560*/  WARPGROUP.ARRIVE ;  /* 0x00000000000079c5 */ /* 0x000fd80000000000 */
        /* <DEDUP_REMOVED lines=13> */
.L_x_5938:
[----:B------:R-:W-:Y:S01]  /*2640*/  BAR.SYNC.DEFER_BLOCKING 0xe, 0x100 ;  /* 0x0384000000007b1d */ /* 0x000fe20000010000 */
[C---:B-12---:R-:W-:Y:S01]  /*2650*/  IMAD R4, R2.reuse, 0x40, R17 ;  /* 0x0000004002047824 */ /* 0x046fe200078e0211 */
[----:B------:R-:W-:Y:S01]  /*2660*/  PLOP3.LUT P0, PT, PT, PT, PT, 0x8, 0x0 ;  /* 0x000000000000781c */ /* 0x000fe20003f0e170 */
        /* <DEDUP_REMOVED lines=138> */
.L_x_5936:
[----:B------:R-:W-:Y:S02]  /*2f10*/  ISETP.GE.AND P1, PT, R152, 0x1, PT ;  /* 0x000000019800780c */ /* 0x000fe40003f26270 */
[----:B------:R-:W-:-:S11]  /*2f20*/  PLOP3.LUT P0, PT, PT, PT, PT, 0x80, 0x0 ;  /* 0x000000000000781c */ /* 0x000fd60003f0f070 */
[----:B------:R-:W-:Y:S05]  /*2f30*/  @!P1 BRA `(.L_x_5937) ;  /* 0x000000a000e89947 */ /* 0x000fea0003800000 */
[----:B------:R-:W1:Y:S01]  /*2f40*/  SHFL.IDX PT, R0, R192, RZ, 0x1f ;  /* 0x00001fffc0007589 */ /* 0x000e6200000e0000 */
[----:B------:R-:W-:-:S04]  /*2f50*/  UIADD3 UR4, UR37, 0x36400, URZ ;  /* 0x0003640025047890 */ /* 0x000fc8000fffe03f */
[----:B------:R-:W-:-:S06]  /*2f60*/  ULOP3.LUT UP0, URZ, UR4, 0x3ff, URZ, 0xc0, !UPT ;  /* 0x000003ff043f7892 */ /* 0x000fcc000f80c03f */
[----:B------:R-:W-:Y:S02]  /*2f70*/  PLOP3.LUT P0, PT, PT, PT, UP0, 0x80, 0x0 ;  /* 0x000000000000781c */ /* 0x000fe40003f0f008 */
[----:B-1----:R-:W-:-:S04]  /*2f80*/  LEA.HI R3, R0, R0, RZ, 0x1 ;  /* 0x0000000000037211 */ /* 0x002fc800078f08ff */
[----:B------:R-:W-:-:S04]  /*2f90*/  LOP3.LUT R3, R3, 0x1fffe, RZ, 0xc0, !PT ;  /* 0x0001fffe03037812 */ /* 0x000fc800078ec0ff */
[----:B------:R-:W-:-:S04]  /*2fa0*/  IADD3 R3, R0, -R3, RZ ;  /* 0x8000000300037210 */ /* 0x000fc80007ffe0ff */
        /* <DEDUP_REMOVED lines=19> */
[----:B-1----:R-:W-:-:S07]  /*30e0*/  IMAD.MOV.U32 R13, RZ, RZ, RZ ;  /* 0x000000ffff0d7224 */ /* 0x002fce00078e00ff */
[----:B------:R-:W-:-:S07]  /*30f0*/  LEPC R20, `(.L_x_5940) ;  /* 0x000000001014794e */ /* 0x000fce0000000000 */
[----:B--2---:R-:W-:Y:S05]  /*3100*/  CALL.ABS.NOINC R14 ;  /* 0x000000000e007343 */ /* 0x004fea0003c00000 */
.L_x_5940:
        /* <DEDUP_REMOVED lines=9> */
.L_x_6042:
[----:B------:R-:W-:Y:S05]  /*31a0*/  @!P0 BRA `(.L_x_5942) ;  /* 0x0000000000048947 */ /* 0x000fea0003800000 */
[----:B------:R-:W-:Y:S01]  /*31b0*/  BPT.TRAP 0x1 ;  /* 0x000000040000795c */ /* 0x000fe20000300000 */
.L_x_5942:
[----:B------:R-:W-:Y:S02]  /*31c0*/  LEA R5, R2, UR37, 0x3 ;  /* 0x0000002502057c11 */ /* 0x000fe4000f8e18ff */
[----:B------:R-:W-:-:S04]  /*31d0*/  SHF.L.U32 R8, R16, 0x1f, RZ ;  /* 0x0000001f10087819 */ /* 0x000fc800000006ff */
[----:B------:R2:W3:Y:S01]  /*31e0*/  SYNCS.PHASECHK.TRANS64.TRYWAIT P1, [R5+URZ+0x38830], R8 ;  /* 0x03883008050075a7 */ /* 0x0004e2000802017f */
[----:B------:R-:W-:Y:S05]  /*31f0*/  @!P0 BRA `(.L_x_5943) ;  /* 0x0000000000048947 */ /* 0x000fea0003800000 */
[----:B------:R-:W-:Y:S01]  /*3200*/  BPT.TRAP 0x1 ;  /* 0x000000040000795c */ /* 0x000fe20000300000 */
.L_x_5943:
[----:B---3--:R-:W-:Y:S05]  /*3210*/  @P1 BRA `(.L_x_5944) ;  /* 0x0000000000081947 */ /* 0x008fea0003800000 */
[----:B------:R-:W3:Y:S02]  /*3220*/  SYNCS.PHASECHK.TRANS64.TRYWAIT P1, [R5+URZ+0x38830], R8 ;  /* 0x03883008050075a7 */ /* 0x000ee4000802017f */
[----:B---3--:R-:W-:Y:S05]  /*3230*/  @!P1 BRA `(.L_x_5945) ;  /* 0x000000f000089947 */ /* 0x008fea0003800000 */
.L_x_5944:
[----:B------:R-:W-:-:S04]  /*3240*/  UIADD3 UR4, UR37, 0x22400, URZ ;  /* 0x0002240025047890 */ /* 0x000fc8000fffe03f */
[----:B------:R-:W-:-:S04]  /*3250*/  USHF.R.U32.HI UR4, URZ, 0x4, UR4 ;  /* 0x000000043f047899 */ /* 0x000fc80008011604 */
[----:B------:R-:W-:-:S06]  /*3260*/  ULOP3.LUT UR4, UR4, 0x3fff, URZ, 0xc0, !UPT ;  /* 0x00003fff04047892 */ /* 0x000fcc000f8ec03f */
[----:B-1----:R-:W-:Y:S01]  /*3270*/  IMAD.U32 R0, RZ, RZ, UR4 ;  /* 0x00000004ff007e24 */ /* 0x002fe2000f8e00ff */
[----:B------:R-:W-:Y:S05]  /*3280*/  WARPSYNC.ALL ;  /* 0x0000000000007948 */ /* 0x000fea0003800000 */
[----:B------:R-:W-:Y:S01]  /*3290*/  LOP3.LUT R0, R0, 0x10000, RZ, 0xfc, !PT ;  /* 0x0001000000007812 */ /* 0x000fe200078efcff */
[----:B------:R-:W-:-:S04]  /*32a0*/  UIADD3 UR4, UR37, 0x20400, URZ ;  /* 0x0002040025047890 */ /* 0x000fc8000fffe03f */
[----:B------:R-:W-:Y:S01]  /*32b0*/  IMAD R4, R2, 0x200, R0 ;  /* 0x0000020002047824 */ /* 0x000fe200078e0200 */
        /* <DEDUP_REMOVED lines=32> */
.L_x_6043:
[----:B------:R-:W-:Y:S05]  /*34c0*/  @!P0 BRA `(.L_x_5947) ;  /* 0x0000000000048947 */ /* 0x000fea0003800000 */
[----:B------:R-:W-:Y:S01]  /*34d0*/  BPT.TRAP 0x1 ;  /* 0x000000040000795c */ /* 0x000fe20000300000 */
.L_x_5947:
[----:B------:R4:W1:Y:S01]  /*34e0*/  SYNCS.PHASECHK.TRANS64.TRYWAIT P1, [R5+URZ+0x38850], R8 ;  /* 0x03885008050075a7 */ /* 0x000862000802017f */
[----:B------:R-:W-:Y:S05]  /*34f0*/  @!P0 BRA `(.L_x_5948) ;  /* 0x0000000000048947 */ /* 0x000fea0003800000 */
[----:B------:R-:W-:Y:S01]  /*3500*/  BPT.TRAP 0x1 ;  /* 0x000000040000795c */ /* 0x000fe20000300000 */
.L_x_5948:
[----:B-1----:R-:W-:-:S05]  /*3510*/  IMAD.U32 R4, RZ, RZ, UR37 ;  /* 0x00000025ff047e24 */ /* 0x002fca000f8e00ff */
[C---:B------:R-:W-:Y:S01]  /*3520*/  IADD3 R3, R4.reuse, 0x400, RZ ;  /* 0x0000040004037810 */ /* 0x040fe20007ffe0ff */
        /* <DEDUP_REMOVED lines=11> */
.L_x_5949:
[----:B------:R-:W-:Y:S01]  /*35e0*/  R2UR UR8, R4 ;  /* 0x00000000040872ca */ /* 0x000fe200000e0000 */
[----:B------:R-:W-:Y:S01]  /*35f0*/  WARPGROUP.ARRIVE ;  /* 0x00000000000079c5 */ /* 0x000fe20000000000 */
[----:B------:R-:W-:Y:S01]  /*3600*/  R2UR UR10, R6 ;  /* 0x00000000060a72ca */ /* 0x000fe200000e0000 */
[----:B------:R-:W-:Y:S01]  /*3610*/  UMOV UR9, 0x40000040 ;  /* 0x4000004000097882 */ /* 0x000fe20000000000 */
[----:B------:R-:W-:Y:S01]  /*3620*/  UMOV UR11, 0x40000040 ;  /* 0x40000040000b7882 */ /* 0x000fe20000000000 */
[----:B--234-:R-:W-:Y:S01]  /*3630*/  VIADD R8, R4, 0x2 ;  /* 0x0000000204087836 */ /* 0x01cfe20000000000 */
[----:B------:R-:W-:Y:S01]  /*3640*/  IADD3 R7, R6, 0x2, RZ ;  /* 0x0000000206077810 */ /* 0x000fe20007ffe0ff */
        /* <DEDUP_REMOVED lines=10> */
[----:B------:R-:W-:Y:S01]  /*36f0*/  ULDC UR10, c[0x0][0xa80] ;  /* 0x0002a000000a7ab9 */ /* 0x000fe20000000800 */
[----:B------:R-:W-:-:S04]  /*3700*/  IMAD R206, R2, 0x1000, R19 ;  /* 0x0000100002ce7824 */ /* 0x000fc800078e0213 */
[----:B------:R-:W-:Y:S01]  /*3710*/  VIADD R207, R206, 0x80 ;  /* 0x00000080cecf7836 */ /* 0x000fe20000000000 */
        /* <DEDUP_REMOVED lines=142> */
[C-C-:B------:R-:W-:Y:S01]  /*4000*/  IMAD.IADD R12, R8.reuse, 0x1, R9.reuse ;  /* 0x00000001080c7824 */ /* 0x140fe200078e0209 */
[----:B------:R-:W-:Y:S01]  /*4010*/  IADD3 R8, R8, R11, RZ ;  /* 0x0000000b08087210 */ /* 0x000fe20007ffe0ff */
        /* <DEDUP_REMOVED lines=130> */
[C---:B------:R-:W-:Y:S01]  /*4840*/  IADD3 R7, R9.reuse, R8, RZ ;  /* 0x0000000809077210 */ /* 0x040fe20007ffe0ff */
[----:B------:R-:W-:Y:S02]  /*4850*/  IMAD.IADD R9, R9, 0x1, R10 ;  /* 0x0000000109097824 */ /* 0x000fe400078e020a */
[C---:B------:R-:W-:Y:S02]  /*4860*/  IMAD.IADD R8, R11.reuse, 0x1, R8 ;  /* 0x000000010b087824 */ /* 0x040fe400078e0208 */
[----:B------:R-:W-:Y:S01]  /*4870*/  IMAD.IADD R10, R11, 0x1, R10 ;  /* 0x000000010b0a7824 */ /* 0x000fe200078e020a */
[----:B------:R-:W-:Y:S01]  /*4880*/  MOV R11, 0x40 ;  /* 0x00000040000b7802 */ /* 0x000fe20000000f00 */
[----:B------:R-:W-:-:S02]  /*4890*/  WARPGROUP.DEPBAR.LE gsb0, 0x0 ;  /* 0x00008000000079c5 */ /* 0x000fc40000010000 */
[----:B------:R-:W-:-:S06]  /*48a0*/  WARPGROUP.ARRIVE ;  /* 0x00000000000079c5 */ /* 0x000fcc0000000000 */
[----:B------:R-:W-:Y:S01]  /*48b0*/  HGMMA.64x64x16.F32 R24, gdesc[UR4], R24, gsb0 ;  /* 0x00e00000041879f0 */ /* 0x000fe20008000818 */
[----:B------:R-:W-:Y:S01]  /*48c0*/  R2UR UR4, R7 ;  /* 0x00000000070472ca */ /* 0x000fe200000e0000 */
[----:B------:R-:W-:Y:S01]  /*48d0*/  UMOV UR5, 0x40000040 ;  /* 0x4000004000057882 */ /* 0x000fe20000000000 */
[----:B------:R-:W-:Y:S01]  /*48e0*/  R2UR UR6, R9 ;  /* 0x00000000090672ca */ /* 0x000fe200000e0000 */
[----:B------:R-:W-:Y:S01]  /*48f0*/  UMOV UR7, 0x40000040 ;  /* 0x4000004000077882 */ /* 0x000fe20000000000 */
        /* <DEDUP_REMOVED lines=14> */
[----:B------:R-:W-:Y:S02]  /*49e0*/  IMAD R7, R152, -0x40, R11 ;  /* 0xffffffc098077824 */ /* 0x000fe400078e020b */
[----:B------:R-:W-:Y:S02]  /*49f0*/  VIADD R11, R17, UR42 ;  /* 0x0000002a110b7c36 */ /* 0x000fe40008000000 */
        /* <DEDUP_REMOVED lines=8> */
[----:B------:R-:W1:Y:S08]  /*4a80*/  LDC R6, c[0x0][0x2e0] ;  /* 0x0000b800ff067b82 */ /* 0x000e700000000800 */
[----:B------:R-:W2:Y:S01]  /*4a90*/  LDC R9, c[0x0][0x288] ;  /* 0x0000a200ff097b82 */ /* 0x000ea20000000800 */
[----:B-1----:R-:W-:-:S02]  /*4aa0*/  IMAD R7, R153, R6, R7 ;  /* 0x0000000699077224 */ /* 0x002fc400078e0207 */
[----:B------:R-:W-:-:S03]  /*4ab0*/  IMAD R8, R153, R6, R8 ;  /* 0x0000000699087224 */ /* 0x000fc600078e0208 */
[----:B------:R-:W-:Y:S02]  /*4ac0*/  IADD3 R7, -R18, R7, RZ ;  /* 0x0000000712077210 */ /* 0x000fe40007ffe1ff */
[----:B--2---:R-:W-:Y:S01]  /*4ad0*/  IADD3 R8, R8, -R9, -R18 ;  /* 0x8000000908087210 */ /* 0x004fe20007ffe812 */
[----:B------:R-:W-:-:S03]  /*4ae0*/  IMAD R6, R153, R6, -R9 ;  /* 0x0000000699067224 */ /* 0x000fc600078e0a09 */
[----:B------:R-:W-:Y:S01]  /*4af0*/  VIADDMNMX R10, R11, R8, R7, PT ;  /* 0x000000080b0a7246 */ /* 0x000fe20003800107 */
[----:B------:R-:W-:Y:S01]  /*4b00*/  VIADD R6, R6, UR42 ;  /* 0x0000002a06067c36 */ /* 0x000fe20008000000 */
[----:B------:R-:W-:Y:S02]  /*4b10*/  IADD3 R8, R8, 0x8, R11 ;  /* 0x0000000808087810 */ /* 0x000fe40007ffe00b */
[C---:B------:R-:W-:Y:S02]  /*4b20*/  ISETP.GT.AND P1, PT, R10.reuse, RZ, PT ;  /* 0x000000ff0a00720c */ /* 0x040fe40003f24270 */
[C---:B------:R-:W-:Y:S02]  /*4b30*/  ISETP.GT.AND P2, PT, R10.reuse, 0x1, PT ;  /* 0x000000010a00780c */ /* 0x040fe40003f44270 */
[----:B------:R-:W-:Y:S02]  /*4b40*/  ISETP.GT.AND P3, PT, R10, 0x8, PT ;  /* 0x000000080a00780c */ /* 0x000fe40003f64270 */
[----:B------:R-:W-:-:S02]  /*4b50*/  VIMNMX R8, R7, R8, PT ;  /* 0x0000000807087248 */ /* 0x000fc40003fe0100 */
[----:B------:R-:W-:Y:S02]  /*4b60*/  SHF.R.S32.HI R9, RZ, 0x1f, R6 ;  /* 0x0000001fff097819 */ /* 0x000fe40000011406 */
[----:B------:R-:W-:Y:S02]  /*4b70*/  ISETP.GT.AND P4, PT, R8, 0x29, PT ;  /* 0x000000290800780c */ /* 0x000fe40003f84270 */
[----:B------:R-:W-:-:S04]  /*4b80*/  LEA.HI R9, R9, R6, RZ, 0x6 ;  /* 0x0000000609097211 */ /* 0x000fc800078f30ff */
[----:B------:R-:W-:-:S04]  /*4b90*/  SHF.R.S32.HI R9, RZ, 0x6, R9 ;  /* 0x00000006ff097819 */ /* 0x000fc80000011409 */
[----:B------:R-:W-:Y:S01]  /*4ba0*/  VIMNMX R9, RZ, R9, !PT ;  /* 0x00000009ff097248 */ /* 0x000fe20007fe0100 */
        /* <DEDUP_REMOVED lines=51> */
[----:B------:R-:W-:Y:S01]  /*4ee0*/  R2UR UR4, R206 ;  /* 0x00000000ce0472ca */ /* 0x000fe200000e0000 */
[----:B------:R-:W3:Y:S01]  /*4ef0*/  MUFU.TANH R33, R33 ;  /* 0x0000002100217308 */ /* 0x000ee20000002400 */
[----:B-1----:R-:W-:-:S02]  /*4f00*/  FSEL R29, R29, -INF , P1 ;  /* 0xff8000001d1d7808 */ /* 0x002fc40000800000 */
[----:B------:R-:W-:Y:S02]  /*4f10*/  ISETP.GT.AND P1, PT, R10, 0x11, PT ;  /* 0x000000110a00780c */ /* 0x000fe40003f24270 */
[----:B------:R-:W-:-:S03]  /*4f20*/  FMNMX.FTZ R13, R29, R12, !PT ;  /* 0x0000000c1d0d7209 */ /* 0x000fc60007810000 */
[----:B------:R-:W1:Y:S01]  /*4f30*/  MUFU.TANH R36, R36 ;  /* 0x0000002400247308 */ /* 0x000e620000002400 */
[----:B--2---:R-:W-:Y:S02]  /*4f40*/  FSEL R32, R32, -INF , P2 ;  /* 0xff80000020207808 */ /* 0x004fe40001000000 */
[----:B------:R-:W-:Y:S01]  /*4f50*/  ISETP.GT.AND P2, PT, R10, 0x18, PT ;  /* 0x000000180a00780c */ /* 0x000fe20003f44270 */
[----:B------:R-:W-:Y:S01]  /*4f60*/  UMOV UR6, UR4 ;  /* 0x0000000400067c82 */ /* 0x000fe20008000000 */
[----:B------:R-:W-:Y:S02]  /*4f70*/  FMNMX.FTZ R12, R32, R13, !PT ;  /* 0x0000000d200c7209 */ /* 0x000fe40007810000 */
[----:B------:R-:W-:Y:S01]  /*4f80*/  R2UR UR4, R207 ;  /* 0x00000000cf0472ca */ /* 0x000fe200000e0000 */
[----:B------:R-:W2:Y:S01]  /*4f90*/  MUFU.TANH R37, R37 ;  /* 0x0000002500257308 */ /* 0x000ea20000002400 */
[----:B---3--:R-:W-:Y:S02]  /*4fa0*/  FSEL R33, R33, -INF , P1 ;  /* 0xff80000021217808 */ /* 0x008fe40000800000 */
[----:B------:R-:W-:-:S02]  /*4fb0*/  ISETP.GT.AND P1, PT, R10, 0x19, PT ;  /* 0x000000190a00780c */ /* 0x000fc40003f24270 */
[----:B------:R-:W-:Y:S02]  /*4fc0*/  FMNMX.FTZ R13, R33, R12, !PT ;  /* 0x0000000c210d7209 */ /* 0x000fe40007810000 */
[----:B------:R-:W-:Y:S01]  /*4fd0*/  IADD3 R207, R206, 0x100, RZ ;  /* 0x00000100cecf7810 */ /* 0x000fe20007ffe0ff */
[----:B------:R-:W3:Y:S01]  /*4fe0*/  MUFU.TANH R40, R40 ;  /* 0x0000002800287308 */ /* 0x000ee20000002400 */
[----:B-1----:R-:W-:Y:S01]  /*4ff0*/  FSEL R36, R36, -INF , P2 ;  /* 0xff80000024247808 */ /* 0x002fe20001000000 */
[----:B------:R-:W-:Y:S01]  /*5000*/  VIADD R206, R206, 0x180 ;  /* 0x00000180cece7836 */ /* 0x000fe20000000000 */
[----:B------:R-:W-:Y:S02]  /*5010*/  ISETP.GT.AND P2, PT, R10, 0x20, PT ;  /* 0x000000200a00780c */ /* 0x000fe40003f44270 */
[----:B------:R-:W-:-:S03]  /*5020*/  FMNMX.FTZ R12, R36, R13, !PT ;  /* 0x0000000d240c7209 */ /* 0x000fc60007810000 */
[----:B------:R-:W1:Y:S01]  /*5030*/  MUFU.TANH R41, R41 ;  /* 0x0000002900297308 */ /* 0x000e620000002400 */
[----:B--2---:R-:W-:Y:S02]  /*5040*/  FSEL R37, R37, -INF , P1 ;  /* 0xff80000025257808 */ /* 0x004fe40000800000 */
[----:B------:R-:W-:Y:S02]  /*5050*/  ISETP.GT.AND P1, PT, R10, 0x21, PT ;  /* 0x000000210a00780c */ /* 0x000fe40003f24270 */
[----:B------:R-:W-:-:S03]  /*5060*/  FMNMX.FTZ R13, R37, R12, !PT ;  /* 0x0000000c250d7209 */ /* 0x000fc60007810000 */
        /* <DEDUP_REMOVED lines=30> */
[----:B------:R-:W-:Y:S02]  /*5250*/  ISETP.GT.AND P1, PT, R8, RZ, PT ;  /* 0x000000ff0800720c */ /* 0x000fe40003f24270 */
[----:B------:R-:W-:-:S03]  /*5260*/  FMNMX.FTZ R10, R53, R10, !PT ;  /* 0x0000000a350a7209 */ /* 0x000fc60007810000 */
[----:B------:R-:W1:Y:S01]  /*5270*/  MUFU.TANH R30, R30 ;  /* 0x0000001e001e7308 */ /* 0x000e620000002400 */
[----:B--2---:R-:W-:Y:S01]  /*5280*/  FSEL R26, R26, -INF , P1 ;  /* 0xff8000001a1a7808 */ /* 0x004fe20000800000 */
[----:B------:R-:W2:Y:S01]  /*5290*/  SHFL.BFLY PT, R13, R10, 0x2, 0x1f ;  /* 0x0c401f000a0d7f89 */ /* 0x000ea200000e0000 */
[----:B------:R-:W-:-:S05]  /*52a0*/  ISETP.GT.AND P1, PT, R8, 0x9, PT ;  /* 0x000000090800780c */ /* 0x000fca0003f24270 */
[----:B------:R-:W4:Y:S01]  /*52b0*/  MUFU.TANH R31, R31 ;  /* 0x0000001f001f7308 */ /* 0x000f220000002400 */
[----:B---3--:R-:W-:Y:S02]  /*52c0*/  FSEL R27, R27, -INF , P2 ;  /* 0xff8000001b1b7808 */ /* 0x008fe40001000000 */
[----:B------:R-:W-:Y:S02]  /*52d0*/  ISETP.GT.AND P2, PT, R8, 0x10, PT ;  /* 0x000000100800780c */ /* 0x000fe40003f44270 */
[----:B------:R-:W-:-:S03]  /*52e0*/  FMNMX.FTZ R11, R26, R27, !PT ;  /* 0x0000001b1a0b7209 */ /* 0x000fc60007810000 */
[----:B------:R-:W3:Y:S01]  /*52f0*/  MUFU.TANH R34, R34 ;  /* 0x0000002200227308 */ /* 0x000ee20000002400 */
[----:B-1----:R-:W-:Y:S02]  /*5300*/  FSEL R30, R30, -INF , P3 ;  /* 0xff8000001e1e7808 */ /* 0x002fe40001800000 */
[----:B------:R-:W-:-:S05]  /*5310*/  ISETP.GT.AND P3, PT, R8, 0x20, PT ;  /* 0x000000200800780c */ /* 0x000fca0003f64270 */
[----:B------:R-:W1:Y:S01]  /*5320*/  MUFU.TANH R35, R35 ;  /* 0x0000002300237308 */ /* 0x000e620000002400 */
[----:B----4-:R-:W-:Y:S02]  /*5330*/  FSEL R31, R31, -INF , P1 ;  /* 0xff8000001f1f7808 */ /* 0x010fe40000800000 */
[----:B--2---:R-:W-:Y:S02]  /*5340*/  FMNMX.FTZ R13, R10, R13, !PT ;  /* 0x0000000d0a0d7209 */ /* 0x004fe40007810000 */
[----:B------:R-:W-:-:S03]  /*5350*/  ISETP.GT.AND P1, PT, R8, 0x11, PT ;  /* 0x000000110800780c */ /* 0x000fc60003f24270 */
[----:B------:R-:W2:Y:S01]  /*5360*/  SHFL.BFLY PT, R10, R13, 0x1, 0x1f ;  /* 0x0c201f000d0a7f89 */ /* 0x000ea200000e0000 */
[----:B------:R-:W4:Y:S01]  /*5370*/  MUFU.TANH R38, R38 ;  /* 0x0000002600267308 */ /* 0x000f220000002400 */
[----:B---3--:R-:W-:Y:S02]  /*5380*/  FSEL R34, R34, -INF , P2 ;  /* 0xff80000022227808 */ /* 0x008fe40001000000 */
[----:B------:R-:W-:-:S05]  /*5390*/  ISETP.GT.AND P2, PT, R8, 0x18, PT ;  /* 0x000000180800780c */ /* 0x000fca0003f44270 */
[----:B------:R-:W3:Y:S01]  /*53a0*/  MUFU.TANH R39, R39 ;  /* 0x0000002700277308 */ /* 0x000ee20000002400 */
        /* <DEDUP_REMOVED lines=8> */
[----:B---3--:R-:W-:Y:S01]  /*5430*/  FSEL R39, R39, -INF , P1 ;  /* 0xff80000027277808 */ /* 0x008fe20000800000 */
[----:B------:R-:W-:Y:S01]  /*5440*/  FMUL.FTZ R12, R7, UR10 ;  /* 0x0000000a070c7c20 */ /* 0x000fe20008410000 */
[----:B------:R-:W-:Y:S02]  /*5450*/  FMNMX.FTZ R11, R31, R10, !PT ;  /* 0x0000000a1f0b7209 */ /* 0x000fe40007810000 */
[----:B------:R-:W-:Y:S01]  /*5460*/  ISETP.GT.AND P1, PT, R8, 0x28, PT ;  /* 0x000000280800780c */ /* 0x000fe20003f24270 */
[----:B------:R-:W3:Y:S01]  /*5470*/  MUFU.TANH R46, R46 ;  /* 0x0000002e002e7308 */ /* 0x000ee20000002400 */
        /* <DEDUP_REMOVED lines=11> */
[----:B---3--:R-:W-:Y:S02]  /*5530*/  FSEL R46, R46, -INF , P1 ;  /* 0xff8000002e2e7808 */ /* 0x008fe40000800000 */
[----:B------:R-:W-:Y:S02]  /*5540*/  FMNMX.FTZ R11, R43, R10, !PT ;  /* 0x0000000a2b0b7209 */ /* 0x000fe40007810000 */
[----:B------:R-:W-:Y:S01]  /*5550*/  ISETP.GT.AND P1, PT, R8, 0x31, PT ;  /* 0x000000310800780c */ /* 0x000fe20003f24270 */
[----:B------:R-:W3:Y:S01]  /*5560*/  MUFU.TANH R51, R51 ;  /* 0x0000003300337308 */ /* 0x000ee20000002400 */
[----:B-1----:R-:W-:Y:S02]  /*5570*/  FSEL R47, R47, -INF , P4 ;  /* 0xff8000002f2f7808 */ /* 0x002fe40002000000 */
[----:B------:R-:W-:Y:S02]  /*5580*/  FMNMX.FTZ R10, R46, R11, !PT ;  /* 0x0000000b2e0a7209 */ /* 0x000fe40007810000 */
[----:B------:R-:W-:-:S02]  /*5590*/  FSEL R56, R12, RZ, P2 ;  /* 0x000000ff0c387208 */ /* 0x000fc40001000000 */
        /* <DEDUP_REMOVED lines=10> */
[----:B---3--:R-:W-:Y:S01]  /*5640*/  FSEL R51, R51, -INF , P1 ;  /* 0xff80000033337808 */ /* 0x008fe20000800000 */
        /* <DEDUP_REMOVED lines=14> */
[--C-:B------:R-:W-:Y:S01]  /*5730*/  FFMA.FTZ R175, R49, UR10, -R56.reuse ;  /* 0x0000000a31af7c23 */ /* 0x100fe20008010838 */
[----:B--2---:R-:W-:Y:S01]  /*5740*/  FSEL R55, R55, -INF , P1 ;  /* 0xff80000037377808 */ /* 0x004fe20000800000 */
[--C-:B------:R-:W-:Y:S01]  /*5750*/  FFMA.FTZ R176, R52, UR10, -R56.reuse ;  /* 0x0000000a34b07c23 */ /* 0x100fe20008010838 */
[----:B------:R-:W-:Y:S01]  /*5760*/  FFMA.FTZ R177, R53, UR10, -R56 ;  /* 0x0000000a35b17c23 */ /* 0x000fe20008010838 */
[----:B------:R-:W1:Y:S01]  /*5770*/  MUFU.EX2 R11, R11 ;  /* 0x0000000b000b7308 */ /* 0x000e620000000800 */
[----:B------:R-:W-:-:S05]  /*5780*/  FMNMX.FTZ R8, R55, R8, !PT ;  /* 0x0000000837087209 */ /* 0x000fca0007810000 */
[----:B------:R-:W2:Y:S02]  /*5790*/  SHFL.BFLY PT, R25, R8, 0x2, 0x1f ;  /* 0x0c401f0008197f89 */ /* 0x000ea400000e0000 */
[----:B------:R-:W-:Y:S08]  /*57a0*/  MUFU.EX2 R12, R12 ;  /* 0x0000000c000c7308 */ /* 0x000ff00000000800 */
[----:B------:R-:W3:Y:S01]  /*57b0*/  MUFU.EX2 R13, R13 ;  /* 0x0000000d000d7308 */ /* 0x000ee20000000800 */
[----:B-1----:R-:W-:Y:S01]  /*57c0*/  F2FP.F16.F32.PACK_AB R156, R11, R10 ;  /* 0x0000000a0b9c723e */ /* 0x002fe200000000ff */
[----:B------:R-:W-:-:S06]  /*57d0*/  FADD.FTZ R11, R10, R11 ;  /* 0x0000000b0a0b7221 */ /* 0x000fcc0000010000 */
[----:B------:R-:W-:Y:S01]  /*57e0*/  MUFU.EX2 R14, R14 ;  /* 0x0000000e000e7308 */ /* 0x000fe20000000800 */
[----:B--2---:R-:W-:-:S07]  /*57f0*/  FMNMX.FTZ R25, R8, R25, !PT ;  /* 0x0000001908197209 */ /* 0x004fce0007810000 */
[----:B------:R-:W1:Y:S01]  /*5800*/  MUFU.EX2 R15, R15 ;  /* 0x0000000f000f7308 */ /* 0x000e620000000800 */
[C---:B---3--:R-:W-:Y:S01]  /*5810*/  F2FP.F16.F32.PACK_AB R158, R13.reuse, R12 ;  /* 0x0000000c0d9e723e */ /* 0x048fe200000000ff */
[----:B------:R-:W-:Y:S01]  /*5820*/  FADD.FTZ R12, R12, R11 ;  /* 0x0000000b0c0c7221 */ /* 0x000fe20000010000 */
[----:B------:R-:W2:Y:S03]  /*5830*/  SHFL.BFLY PT, R8, R25, 0x1, 0x1f ;  /* 0x0c201f0019087f89 */ /* 0x000ea600000e0000 */
[----:B------:R-:W-:Y:S01]  /*5840*/  FADD.FTZ R13, R13, R12 ;  /* 0x0000000c0d0d7221 */ /* 0x000fe20000010000 */
[----:B------:R-:W-:Y:S01]  /*5850*/  VIADD R12, R152, 0xfffffffe ;  /* 0xfffffffe980c7836 */ /* 0x000fe20000000000 */
[----:B------:R-:W-:Y:S04]  /*5860*/  MUFU.EX2 R20, R20 ;  /* 0x0000001400147308 */ /* 0x000fe80000000800 */
[----:B------:R-:W-:-:S04]  /*5870*/  ISETP.GE.AND P2, PT, R12, R9, PT ;  /* 0x000000090c00720c */ /* 0x000fc80003f46270 */
[----:B------:R-:W3:Y:S01]  /*5880*/  MUFU.EX2 R21, R21 ;  /* 0x0000001500157308 */ /* 0x000ee20000000800 */
[----:B-1----:R-:W-:Y:S01]  /*5890*/  F2FP.F16.F32.PACK_AB R160, R15, R14 ;  /* 0x0000000e0fa0723e */ /* 0x002fe200000000ff */
[----:B------:R-:W-:-:S04]  /*58a0*/  FADD.FTZ R14, R14, R13 ;  /* 0x0000000d0e0e7221 */ /* 0x000fc80000010000 */
[----:B------:R-:W-:Y:S02]  /*58b0*/  FADD.FTZ R15, R15, R14 ;  /* 0x0000000e0f0f7221 */ /* 0x000fe40000010000 */
[----:B------:R-:W-:Y:S01]  /*58c0*/  MUFU.EX2 R154, R154 ;  /* 0x0000009a009a7308 */ /* 0x000fe20000000800 */
[----:B--2---:R-:W-:-:S04]  /*58d0*/  FMNMX.FTZ R8, R25, R8, !PT ;  /* 0x0000000819087209 */ /* 0x004fc80007810000 */
[C---:B------:R-:W-:Y:S01]  /*58e0*/  FSETP.NEU.FTZ.AND P1, PT, R8.reuse, -INF , PT ;  /* 0xff8000000800780b */ /* 0x040fe20003f3d000 */
[----:B------:R-:W-:Y:S02]  /*58f0*/  FMUL.FTZ R24, R8, UR10 ;  /* 0x0000000a08187c20 */ /* 0x000fe40008410000 */
[----:B------:R-:W1:Y:S01]  /*5900*/  MUFU.EX2 R155, R155 ;  /* 0x0000009b009b7308 */ /* 0x000e620000000800 */
[----:B---3--:R-:W-:Y:S01]  /*5910*/  F2FP.F16.F32.PACK_AB R162, R21, R20 ;  /* 0x0000001415a2723e */ /* 0x008fe200000000ff */
[----:B------:R-:W-:Y:S01]  /*5920*/  FADD.FTZ R20, R20, R15 ;  /* 0x0000000f14147221 */ /* 0x000fe20000010000 */
[----:B------:R-:W-:Y:S02]  /*5930*/  FSEL R25, R24, RZ, P1 ;  /* 0x000000ff18197208 */ /* 0x000fe40000800000 */
[----:B------:R-:W-:Y:S01]  /*5940*/  ISETP.NE.AND P1, PT, R57, RZ, PT ;  /* 0x000000ff3900720c */ /* 0x000fe20003f25270 */
[----:B------:R-:W-:Y:S02]  /*5950*/  FADD.FTZ R21, R21, R20 ;  /* 0x0000001415157221 */ /* 0x000fe40000010000 */
        /* <DEDUP_REMOVED lines=23> */
[----:B------:R-:W-:-:S03]  /*5ad0*/  @!P1 IADD3 R5, R5, 0x38860, RZ ;  /* 0x0003886005059810 */ /* 0x000fc60007ffe0ff */
        /* <DEDUP_REMOVED lines=38> */
[----:B------:R4:W-:Y:S01]  /*5d40*/  STSM.16.M88.4 [R184], R164 ;  /* 0x000000a4b8007844 */ /* 0x0009e20000000200 */
[----:B------:R-:W-:Y:S01]  /*5d50*/  FADD.FTZ R200, R201, R200 ;  /* 0x000000c8c9c87221 */ /* 0x000fe20000010000 */
        /* <DEDUP_REMOVED lines=8> */
[----:B------:R-:W-:-:S06]  /*5de0*/  FADD.FTZ R176, R176, R175 ;  /* 0x000000afb0b07221 */ /* 0x000fcc0000010000 */
[----:B------:R-:W1:Y:S08]  /*5df0*/  MUFU.EX2 R204, R204 ;  /* 0x000000cc00cc7308 */ /* 0x000e700000000800 */
[----:B------:R-:W5:Y:S01]  /*5e00*/  MUFU.EX2 R205, R205 ;  /* 0x000000cd00cd7308 */ /* 0x000f620000000800 */
[----:B---3--:R-:W-:Y:S01]  /*5e10*/  F2FP.F16.F32.PACK_AB R169, R202, R203 ;  /* 0x000000cbcaa9723e */ /* 0x008fe200000000ff */
[----:B------:R-:W-:-:S04]  /*5e20*/  FADD.FTZ R203, R203, R200 ;  /* 0x000000c8cbcb7221 */ /* 0x000fc80000010000 */
[----:B------:R-:W-:-:S04]  /*5e30*/  FADD.FTZ R203, R202, R203 ;  /* 0x000000cbcacb7221 */ /* 0x000fc80000010000 */
[----:B-1----:R-:W-:Y:S01]  /*5e40*/  FADD.FTZ R6, R204, R203 ;  /* 0x000000cbcc067221 */ /* 0x002fe20000010000 */
[----:B-----5:R-:W-:-:S03]  /*5e50*/  F2FP.F16.F32.PACK_AB R171, R205, R204 ;  /* 0x000000cccdab723e */ /* 0x020fc600000000ff */
[----:B------:R-:W-:Y:S02]  /*5e60*/  FADD.FTZ R6, R205, R6 ;  /* 0x00000006cd067221 */ /* 0x000fe40000010000 */
[----:B------:R4:W-:Y:S01]  /*5e70*/  STSM.16.M88.4 [R185], R168 ;  /* 0x000000a8b9007844 */ /* 0x0009e20000000200 */
[----:B--2---:R-:W-:-:S06]  /*5e80*/  WARPGROUP.ARRIVE ;  /* 0x00000000000079c5 */ /* 0x004fcc0000000000 */
[----:B------:R-:W-:Y:S01]  /*5e90*/  HGMMA.64x256x16.F32 R24, R156, gdesc[UR4].tnspB, RZ, !UPT, gsb0 ;  /* 0x43e000049c187df0 */ /* 0x000fe2000c0008ff */
[----:B------:R-:W-:Y:S01]  /*5ea0*/  UMOV UR6, UR4 ;  /* 0x0000000400067c82 */ /* 0x000fe20008000000 */
[----:B------:R-:W-:Y:S01]  /*5eb0*/  UMOV UR7, 0x40000040 ;  /* 0x4000004000077882 */ /* 0x000fe20000000000 */
[----:B------:R-:W-:Y:S01]  /*5ec0*/  R2UR UR4, R207 ;  /* 0x00000000cf0472ca */ /* 0x000fe200000e0000 */
[----:B------:R-:W-:Y:S02]  /*5ed0*/  WARPGROUP.DEPBAR.LE gsb0, 0x0 ;  /* 0x00008000000079c5 */ /* 0x000fe40000010000 */
[----:B------:R-:W-:-:S15]  /*5ee0*/  WARPGROUP.ARRIVE ;  /* 0x00000000000079c5 */ /* 0x000fde0000000000 */
[----:B------:R-:W-:-:S07]  /*5ef0*/  NOP ;  /* 0x0000000000007918 */ /* 0x000fce0000000000 */
[----:B------:R-:W-:Y:S01]  /*5f00*/  HGMMA.64x256x16.F32 R24, R160, gdesc[UR4].tnspB, R24, gsb0 ;  /* 0x43e00004a0187df0 */ /* 0x000fe20008000818 */
        /* <DEDUP_REMOVED lines=23> */
[----:B-1----:R-:W-:Y:S01]  /*6080*/  FADD.FTZ R5, R177, R176 ;  /* 0x000000b0b1057221 */ /* 0x002fe20000010000 */
[----:B----4-:R-:W-:Y:S06]  /*6090*/  @!P2 BRA `(.L_x_5951) ;  /* 0x000000340098a947 */ /* 0x010fec0003800000 */
[----:B------:R-:W-:Y:S01]  /*60a0*/  IMAD.MOV.U32 R11, RZ, RZ, R8 ;  /* 0x000000ffff0b7224 */ /* 0x000fe200078e0008 */
[----:B------:R-:W-:Y:S01]  /*60b0*/  MOV R13, R7 ;  /* 0x00000007000d7202 */ /* 0x000fe20000000f00 */
[----:B------:R-:W-:Y:S01]  /*60c0*/  IMAD.MOV.U32 R14, RZ, RZ, R2 ;  /* 0x000000ffff0e7224 */ /* 0x000fe200078e0002 */
[----:B------:R-:W-:Y:S01]  /*60d0*/  ULDC UR4, c[0x0][0x288] ;  /* 0x0000a20000047ab9 */ /* 0x000fe20000000800 */
[----:B------:R-:W-:-:S05]  /*60e0*/  ULDC.64 UR6, c[0x0][0x3f8] ;  /* 0x0000fe0000067ab9 */ /* 0x000fca0000000a00 */
.L_x_5960:
[----:B------:R-:W-:-:S05]  /*60f0*/  VIADD R2, R14, 0x1 ;  /* 0x000000010e027836 */ /* 0x000fca0000000000 */
[----:B------:R-:W-:-:S04]  /*6100*/  ISETP.NE.AND P2, PT, R2, 0x2, PT ;  /* 0x000000020200780c */ /* 0x000fc80003f45270 */
[----:B------:R-:W-:Y:S02]  /*6110*/  SEL R7, RZ, 0x1, P2 ;  /* 0x00000001ff077807 */ /* 0x000fe40001000000 */
[----:B------:R-:W-:Y:S02]  /*6120*/  SEL R2, R2, RZ, P2 ;  /* 0x000000ff02027207 */ /* 0x000fe40001000000 */
[----:B------:R-:W-:Y:S01]  /*6130*/  LOP3.LUT R16, R16, R7, RZ, 0x3c, !PT ;  /* 0x0000000710107212 */ /* 0x000fe200078e3cff */
[----:B------:R-:W-:Y:S06]  /*6140*/  @!P0 BRA `(.L_x_5952) ;  /* 0x0000000000048947 */ /* 0x000fec0003800000 */
[----:B------:R-:W-:Y:S01]  /*6150*/  BPT.TRAP 0x1 ;  /* 0x000000040000795c */ /* 0x000fe20000300000 */
.L_x_5952:
[----:B------:R-:W-:Y:S02]  /*6160*/  LEA R10, R2, UR37, 0x3 ;  /* 0x00000025020a7c11 */ /* 0x000fe4000f8e18ff */
[----:B------:R-:W-:-:S04]  /*6170*/  SHF.L.U32 R7, R16, 0x1f, RZ ;  /* 0x0000001f10077819 */ /* 0x000fc800000006ff */
[----:B------:R1:W2:Y:S01]  /*6180*/  SYNCS.PHASECHK.TRANS64.TRYWAIT P2, [R10+URZ+0x38830], R7 ;  /* 0x038830070a0075a7 */ /* 0x0002a2000804017f */
[----:B------:R-:W-:Y:S05]  /*6190*/  @!P0 BRA `(.L_x_5953) ;  /* 0x0000000000048947 */ /* 0x000fea0003800000 */
[----:B------:R-:W-:Y:S01]  /*61a0*/  BPT.TRAP 0x1 ;  /* 0x000000040000795c */ /* 0x000fe20000300000 */
.L_x_5953:
[----:B------:R-:W-:Y:S01]  /*61b0*/  LEA R8, R2, R0, 0x9 ;  /* 0x0000000002087211 */ /* 0x000fe200078e48ff */
[----:B--2---:R-:W-:Y:S06]  /*61c0*/  @P2 BRA `(.L_x_5954) ;  /* 0x0000000000082947 */ /* 0x004fec0003800000 */
[----:B------:R-:W2:Y:S02]  /*61d0*/  SYNCS.PHASECHK.TRANS64.TRYWAIT P2, [R10+URZ+0x38830], R7 ;  /* 0x038830070a0075a7 */ /* 0x000ea4000804017f */
[----:B--2---:R-:W-:Y:S05]  /*61e0*/  @!P2 BRA `(.L_x_5955) ;  /* 0x000000c0005ca947 */ /* 0x004fea0003800000 */
.L_x_5954:
        /* <DEDUP_REMOVED lines=22> */
.L_x_5956:
[----:B------:R3:W4:Y:S01]  /*6350*/  SYNCS.PHASECHK.TRANS64.TRYWAIT P2, [R10+URZ+0x38850], R7 ;  /* 0x038850070a0075a7 */ /* 0x000722000804017f */
[----:B------:R-:W-:Y:S05]  /*6360*/  @!P0 BRA `(.L_x_5957) ;  /* 0x0000000000048947 */ /* 0x000fea0003800000 */
[----:B------:R-:W-:Y:S01]  /*6370*/  BPT.TRAP 0x1 ;  /* 0x000000040000795c */ /* 0x000fe20000300000 */
.L_x_5957:
[----:B----4-:R-:W-:Y:S05]  /*6380*/  @P2 BRA `(.L_x_5958) ;  /* 0x0000000000082947 */ /* 0x010fea0003800000 */
[----:B------:R-:W4:Y:S02]  /*6390*/  SYNCS.PHASECHK.TRANS64.TRYWAIT P2, [R10+URZ+0x38850], R7 ;  /* 0x038850070a0075a7 */ /* 0x000f24000804017f */
[----:B----4-:R-:W-:Y:S05]  /*63a0*/  @!P2 BRA `(.L_x_5959) ;  /* 0x000000c00000a947 */ /* 0x010fea0003800000 */
.L_x_5958:
[----:B-1234-:R-:W-:Y:S01]  /*63b0*/  IMAD R7, R2, 0x1000, R3 ;  /* 0x0000100002077824 */ /* 0x01efe200078e0203 */
[----:B------:R-:W-:Y:S01]  /*63c0*/  WARPGROUP.ARRIVE ;  /* 0x00000000000079c5 */ /* 0x000fe20000000000 */
[----:B------:R-:W-:Y:S01]  /*63d0*/  UMOV UR11, 0x40000040 ;  /* 0x40000040000b7882 */ /* 0x000fe20000000000 */
[C---:B------:R-:W-:Y:S01]  /*63e0*/  VIADD R15, R4.reuse, 0x2 ;  /* 0x00000002040f7836 */ /* 0x040fe20000000000 */
[----:B------:R-:W-:Y:S01]  /*63f0*/  UMOV UR29, 0x40000040 ;  /* 0x40000040001d7882 */ /* 0x000fe20000000000 */
[C---:B------:R-:W-:Y:S01]  /*6400*/  R2UR UR10, R7.reuse ;  /* 0x00000000070a72ca */ /* 0x040fe200000e0000 */
[----:B------:R-:W-:Y:S01]  /*6410*/  UMOV UR31, 0x40000040 ;  /* 0x40000040001f7882 */ /* 0x000fe20000000000 */
[----:B------:R-:W-:Y:S01]  /*6420*/  IADD3 R8, R7, 0x2, RZ ;  /* 0x0000000207087810 */ /* 0x000fe20007ffe0ff */
[----:B------:R-:W1:Y:S01]  /*6430*/  S2R R20, SR_TID.X ;  /* 0x0000000000147919 */ /* 0x000e620000002100 */
[----:B------:R-:W-:Y:S01]  /*6440*/  R2UR UR28, R15 ;  /* 0x000000000f1c72ca */ /* 0x000fe200000e0000 */
[----:B------:R-:W-:Y:S01]  /*6450*/  VIADD R15, R4, 0x4 ;  /* 0x00000004040f7836 */ /* 0x000fe20000000000 */
[----:B------:R-:W-:Y:S01]  /*6460*/  R2UR UR30, R8 ;  /* 0x00000000081e72ca */ /* 0x000fe200000e0000 */
[C---:B------:R-:W-:Y:S01]  /*6470*/  VIADD R8, R7.reuse, 0x4 ;  /* 0x0000000407087836 */ /* 0x040fe20000000000 */
[----:B------:R-:W-:Y:S01]  /*6480*/  IADD3 R21, R7, 0x800, RZ ;  /* 0x0000080007157810 */ /* 0x000fe20007ffe0ff */
[----:B------:R-:W-:Y:S01]  /*6490*/  VIADD R197, R4, 0x800 ;  /* 0x0000080004c57836 */ /* 0x000fe20000000000 */
[----:B------:R-:W-:Y:S01]  /*64a0*/  UISETP.NE.U32.AND UP0, UPT, UR6, URZ, UPT ;  /* 0x0000003f0600728c */ /* 0x000fe2000bf05070 */
[----:B------:R-:W-:Y:S01]  /*64b0*/  LEA R209, R2, R19, 0xc ;  /* 0x0000001302d17211 */ /* 0x000fe200078e60ff */
[----:B------:R-:W-:Y:S01]  /*64c0*/  ULDC UR5, c[0x0][0x404] ;  /* 0x0001010000057ab9 */ /* 0x000fe20000000800 */
[----:B------:R-:W-:Y:S01]  /*64d0*/  HGMMA.64x64x16.F32 R152, gdesc[UR8], R152, gsb0 ;  /* 0x00e00000089879f0 */ /* 0x000fe20008000898 */
[----:B------:R-:W-:Y:S01]  /*64e0*/  UISETP.NE.AND.EX UP0, UPT, UR7, URZ, UPT, UP0 ;  /* 0x0000003f0700728c */ /* 0x000fe2000bf05300 */
[----:B------:R-:W-:Y:S01]  /*64f0*/  R2UR UR14, R209 ;  /* 0x00000000d10e72ca */ /* 0x000fe200000e0000 */
[----:B------:R-:W-:Y:S01]  /*6500*/  ULDC UR10, c[0x0][0xad0] ;  /* 0x0002b400000a7ab9 */ /* 0x000fe20000000800 */
[----:B------:R-:W-:Y:S01]  /*6510*/  UMOV UR15, 0x40000040 ;  /* 0x40000040000f7882 */ /* 0x000fe20000000000 */
[----:B------:R-:W-:Y:S01]  /*6520*/  USEL UR5, UR5, 0x1, UP0 ;  /* 0x0000000105057887 */ /* 0x000fe20008000000 */
        /* <DEDUP_REMOVED lines=151> */
[----:B------:R-:W-:Y:S02]  /*6ea0*/  WARPGROUP.DEPBAR.LE gsb0, 0x0 ;  /* 0x00008000000079c5 */ /* 0x000fe40000010000 */
[----:B------:R-:W-:-:S08]  /*6eb0*/  WARPGROUP.ARRIVE ;  /* 0x00000000000079c5 */ /* 0x000fd00000000000 */
        /* <DEDUP_REMOVED lines=76> */
[----:B------:R-:W-:Y:S02]  /*7380*/  IADD3 R196, R197, R15, RZ ;  /* 0x0000000fc5c47210 */ /* 0x000fe40007ffe0ff */
        /* <DEDUP_REMOVED lines=33> */
[----:B------:R-:W-:Y:S01]  /*75a0*/  IMAD.IADD R196, R197, 0x1, R8 ;  /* 0x00000001c5c47824 */ /* 0x000fe200078e0208 */
        /* <DEDUP_REMOVED lines=9> */
[----:B------:R-:W1:Y:S01]  /*7640*/  LDC R196, c[0x0][0x2e0] ;  /* 0x0000b800ffc47b82 */ /* 0x000e620000000800 */
        /* <DEDUP_REMOVED lines=10> */
[----:B------:R-:W-:-:S04]  /*76f0*/  MOV R15, 0x1000 ;  /* 0x00001000000f7802 */ /* 0x000fc80000000f00 */
        /* <DEDUP_REMOVED lines=21> */
[----:B------:R-:W-:-:S04]  /*7850*/  IMAD.MOV.U32 R7, RZ, RZ, -0x40 ;  /* 0xffffffc0ff077424 */ /* 0x000fc800078e00ff */
[----:B------:R-:W-:-:S04]  /*7860*/  IMAD R7, R12, R7, 0x1 ;  /* 0x000000010c077424 */ /* 0x000fc800078e0207 */
[----:B------:R-:W-:-:S04]  /*7870*/  VIADD R7, R7, UR42 ;  /* 0x0000002a07077c36 */ /* 0x000fc80008000000 */
[----:B-1----:R-:W-:Y:S01]  /*7880*/  IMAD R7, R196, UR5, R7 ;  /* 0x00000005c4077c24 */ /* 0x002fe2000f8e0207 */
        /* <DEDUP_REMOVED lines=24> */
[----:B------:R3:W4:Y:S01]  /*7a10*/  MUFU.TANH R21, R156 ;  /* 0x0000009c00157308 */ /* 0x0007220000002400 */
        /* <DEDUP_REMOVED lines=8> */
[----:B---3--:R-:W-:Y:S01]  /*7aa0*/  IADD3 R156, R7, -UR4, -R18 ;  /* 0x80000004079c7c10 */ /* 0x008fe2000fffe812 */
[----:B------:R-:W-:Y:S01]  /*7ab0*/  FMUL.FTZ R174, R174, UR10 ;  /* 0x0000000aaeae7c20 */ /* 0x000fe20008410000 */
[----:B------:R-:W-:Y:S01]  /*7ac0*/  FMUL.FTZ R175, R175, UR10 ;  /* 0x0000000aafaf7c20 */ /* 0x000fe20008410000 */
[----:B------:R-:W-:Y:S01]  /*7ad0*/  FMUL.FTZ R178, R178, UR10 ;  /* 0x0000000ab2b27c20 */ /* 0x000fe20008410000 */
[----:B------:R-:W-:Y:S01]  /*7ae0*/  IADD3 R7, R17, R156, RZ ;  /* 0x0000009c11077210 */ /* 0x000fe20007ffe0ff */
[----:B------:R-:W-:Y:S01]  /*7af0*/  FMUL.FTZ R200, R182, UR10 ;  /* 0x0000000ab6c87c20 */ /* 0x000fe20008410000 */
[----:B------:R-:W-:Y:S01]  /*7b00*/  FMUL.FTZ R202, R183, UR10 ;  /* 0x0000000ab7ca7c20 */ /* 0x000fe20008410000 */
[----:B------:R-:W3:Y:S01]  /*7b10*/  MUFU.TANH R160, R160 ;  /* 0x000000a000a07308 */ /* 0x000ee20000002400 */
[----:B------:R-:W-:-:S02]  /*7b20*/  ISETP.GT.AND P2, PT, R7, RZ, PT ;  /* 0x000000ff0700720c */ /* 0x000fc40003f44270 */
[C---:B------:R-:W-:Y:S02]  /*7b30*/  ISETP.GT.AND P3, PT, R7.reuse, 0x1, PT ;  /* 0x000000010700780c */ /* 0x040fe40003f64270 */
[----:B-1----:R-:W-:Y:S02]  /*7b40*/  FSEL R20, R20, -INF , P2 ;  /* 0xff80000014147808 */ /* 0x002fe40001000000 */
[----:B------:R-:W-:Y:S01]  /*7b50*/  ISETP.GT.AND P2, PT, R7, 0x8, PT ;  /* 0x000000080700780c */ /* 0x000fe20003f44270 */
[----:B------:R3:W1:Y:S01]  /*7b60*/  MUFU.TANH R8, R161 ;  /* 0x000000a100087308 */ /* 0x0006620000002400 */
[----:B--2---:R-:W-:Y:S02]  /*7b70*/  FSEL R15, R15, -INF , P3 ;  /* 0xff8000000f0f7808 */ /* 0x004fe40001800000 */
[----:B------:R-:W-:Y:S02]  /*7b80*/  FMNMX.FTZ R156, R20, R13, !PT ;  /* 0x0000000d149c7209 */ /* 0x000fe40007810000 */
[----:B------:R-:W-:-:S02]  /*7b90*/  ISETP.GT.AND P3, PT, R7, 0x9, PT ;  /* 0x000000090700780c */ /* 0x000fc40003f64270 */
[----:B----4-:R-:W-:Y:S01]  /*7ba0*/  FSEL R21, R21, -INF , P2 ;  /* 0xff80000015157808 */ /* 0x010fe20001000000 */
[----:B------:R2:W4:Y:S01]  /*7bb0*/  MUFU.TANH R152, R164 ;  /* 0x000000a400987308 */ /* 0x0005220000002400 */
[----:B------:R-:W-:Y:S02]  /*7bc0*/  ISETP.GT.AND P2, PT, R7, 0x10, PT ;  /* 0x000000100700780c */ /* 0x000fe40003f44270 */
[----:B-----5:R-:W-:Y:S02]  /*7bd0*/  FSEL R157, R157, -INF , P3 ;  /* 0xff8000009d9d7808 */ /* 0x020fe40001800000 */
[----:B---3--:R-:W-:Y:S02]  /*7be0*/  FSEL R161, R160, -INF , P2 ;  /* 0xff800000a0a17808 */ /* 0x008fe40001000000 */
[----:B------:R-:W-:Y:S01]  /*7bf0*/  ISETP.GT.AND P3, PT, R7, 0x11, PT ;  /* 0x000000110700780c */ /* 0x000fe20003f64270 */
[----:B------:R-:W3:Y:S01]  /*7c00*/  MUFU.TANH R165, R165 ;  /* 0x000000a500a57308 */ /* 0x000ee20000002400 */
[----:B--2---:R-:W-:-:S02]  /*7c10*/  FMNMX.FTZ R164, R15, R156, !PT ;  /* 0x0000009c0fa47209 */ /* 0x004fc40007810000 */
[----:B------:R-:W-:Y:S02]  /*7c20*/  ISETP.GT.AND P2, PT, R7, 0x18, PT ;  /* 0x000000180700780c */ /* 0x000fe40003f44270 */
[----:B------:R-:W-:-:S03]  /*7c30*/  FMNMX.FTZ R164, R21, R164, !PT ;  /* 0x000000a415a47209 */ /* 0x000fc60007810000 */
[----:B------:R-:W-:Y:S01]  /*7c40*/  MUFU.TANH R168, R168 ;  /* 0x000000a800a87308 */ /* 0x000fe20000002400 */
[----:B------:R-:W-:Y:S02]  /*7c50*/  FMNMX.FTZ R160, R157, R164, !PT ;  /* 0x000000a49da07209 */ /* 0x000fe40007810000 */
[----:B-1----:R-:W-:Y:S02]  /*7c60*/  FSEL R164, R8, -INF , P3 ;  /* 0xff80000008a47808 */ /* 0x002fe40001800000 */
[----:B------:R-:W-:Y:S02]  /*7c70*/  FMNMX.FTZ R197, R161, R160, !PT ;  /* 0x000000a0a1c57209 */ /* 0x000fe40007810000 */
[----:B------:R-:W-:Y:S01]  /*7c80*/  ISETP.GT.AND P3, PT, R7, 0x19, PT ;  /* 0x000000190700780c */ /* 0x000fe20003f64270 */
[----:B------:R-:W1:Y:S01]  /*7c90*/  MUFU.TANH R169, R169 ;  /* 0x000000a900a97308 */ /* 0x000e620000002400 */
[----:B------:R-:W-:-:S07]  /*7ca0*/  FMNMX.FTZ R197, R164, R197, !PT ;  /* 0x000000c5a4c57209 */ /* 0x000fce0007810000 */
[----:B------:R4:W2:Y:S08]  /*7cb0*/  MUFU.TANH R153, R172 ;  /* 0x000000ac00997308 */ /* 0x0008b00000002400 */
[----:B------:R3:W5:Y:S01]  /*7cc0*/  MUFU.TANH R156, R173 ;  /* 0x000000ad009c7308 */ /* 0x0007620000002400 */
[----:B----4-:R-:W-:Y:S02]  /*7cd0*/  FSEL R172, R152, -INF , P2 ;  /* 0xff80000098ac7808 */ /* 0x010fe40001000000 */
[----:B------:R-:W-:-:S02]  /*7ce0*/  ISETP.GT.AND P2, PT, R7, 0x20, PT ;  /* 0x000000200700780c */ /* 0x000fc40003f44270 */
[----:B------:R-:W-:-:S03]  /*7cf0*/  FMNMX.FTZ R8, R172, R197, !PT ;  /* 0x000000c5ac087209 */ /* 0x000fc60007810000 */
[----:B------:R4:W5:Y:S01]  /*7d00*/  MUFU.TANH R196, R176 ;  /* 0x000000b000c47308 */ /* 0x0009620000002400 */
[----:B---3--:R-:W-:Y:S02]  /*7d10*/  FSEL R173, R165, -INF , P3 ;  /* 0xff800000a5ad7808 */ /* 0x008fe40001800000 */
[----:B------:R-:W-:Y:S02]  /*7d20*/  ISETP.GT.AND P3, PT, R7, 0x21, PT ;  /* 0x000000210700780c */ /* 0x000fe40003f64270 */
[----:B------:R-:W-:Y:S02]  /*7d30*/  FMNMX.FTZ R165, R173, R8, !PT ;  /* 0x00000008ada57209 */ /* 0x000fe40007810000 */
[----:B-1----:R-:W-:Y:S01]  /*7d40*/  FSEL R160, R169, -INF , P3 ;  /* 0xff800000a9a07808 */ /* 0x002fe20001800000 */
[----:B------:R-:W1:Y:S01]  /*7d50*/  MUFU.TANH R177, R177 ;  /* 0x000000b100b17308 */ /* 0x000e620000002400 */
[----:B----4-:R-:W-:Y:S02]  /*7d60*/  FSEL R176, R168, -INF , P2 ;  /* 0xff800000a8b07808 */ /* 0x010fe40001000000 */
[----:B------:R-:W-:-:S02]  /*7d70*/  ISETP.GT.AND P2, PT, R7, 0x28, PT ;  /* 0x000000280700780c */ /* 0x000fc40003f44270 */
[----:B------:R-:W-:Y:S02]  /*7d80*/  FMNMX.FTZ R169, R176, R165, !PT ;  /* 0x000000a5b0a97209 */ /* 0x000fe40007810000 */
[----:B------:R-:W-:Y:S01]  /*7d90*/  ISETP.GT.AND P3, PT, R7, 0x29, PT ;  /* 0x000000290700780c */ /* 0x000fe20003f64270 */
[----:B------:R-:W3:Y:S01]  /*7da0*/  MUFU.TANH R180, R180 ;  /* 0x000000b400b47308 */ /* 0x000ee20000002400 */
[----:B--2---:R-:W-:Y:S02]  /*7db0*/  FSEL R165, R153, -INF , P2 ;  /* 0xff80000099a57808 */ /* 0x004fe40001000000 */
[----:B------:R-:W-:Y:S02]  /*7dc0*/  FMNMX.FTZ R168, R160, R169, !PT ;  /* 0x000000a9a0a87209 */ /* 0x000fe40007810000 */
[----:B------:R-:W-:Y:S02]  /*7dd0*/  ISETP.GT.AND P2, PT, R7, 0x30, PT ;  /* 0x000000300700780c */ /* 0x000fe40003f44270 */
[----:B-----5:R-:W-:Y:S01]  /*7de0*/  FSEL R8, R156, -INF , P3 ;  /* 0xff8000009c087808 */ /* 0x020fe20001800000 */
[----:B------:R-:W2:Y:S01]  /*7df0*/  MUFU.TANH R152, R181 ;  /* 0x000000b500987308 */ /* 0x000ea20000002400 */
[----:B------:R-:W-:Y:S01]  /*7e00*/  FMNMX.FTZ R153, R165, R168, !PT ;  /* 0x000000a8a5997209 */ /* 0x000fe20007810000 */
[----:B------:R-:W-:Y:S01]  /*7e10*/  FMUL.FTZ R168, R154, UR10 ;  /* 0x0000000a9aa87c20 */ /* 0x000fe20008410000 */
[----:B------:R-:W-:-:S02]  /*7e20*/  ISETP.GT.AND P3, PT, R7, 0x31, PT ;  /* 0x000000310700780c */ /* 0x000fc40003f64270 */
[----:B------:R-:W-:Y:S02]  /*7e30*/  FSEL R154, R196, -INF , P2 ;  /* 0xff800000c49a7808 */ /* 0x000fe40001000000 */
[----:B------:R-:W-:Y:S01]  /*7e40*/  FMNMX.FTZ R153, R8, R153, !PT ;  /* 0x0000009908997209 */ /* 0x000fe20007810000 */
[----:B------:R4:W5:Y:S01]  /*7e50*/  MUFU.TANH R169, R168 ;  /* 0x000000a800a97308 */ /* 0x0009620000002400 */
[----:B------:R-:W-:Y:S02]  /*7e60*/  ISETP.GT.AND P2, PT, R7, 0x38, PT ;  /* 0x000000380700780c */ /* 0x000fe40003f44270 */
[----:B-1----:R-:W-:Y:S02]  /*7e70*/  FSEL R156, R177, -INF , P3 ;  /* 0xff800000b19c7808 */ /* 0x002fe40001800000 */
[----:B------:R-:W-:Y:S02]  /*7e80*/  FMNMX.FTZ R177, R154, R153, !PT ;  /* 0x000000999ab17209 */ /* 0x000fe40007810000 */
[----:B---3--:R-:W-:Y:S01]  /*7e90*/  FSEL R153, R180, -INF , P2 ;  /* 0xff800000b4997808 */ /* 0x008fe20001000000 */
[----:B------:R-:W1:Y:S01]  /*7ea0*/  MUFU.TANH R155, R155 ;  /* 0x0000009b009b7308 */ /* 0x000e620000002400 */
[----:B------:R-:W-:-:S02]  /*7eb0*/  ISETP.GT.AND P3, PT, R7, 0x39, PT ;  /* 0x000000390700780c */ /* 0x000fc40003f64270 */
[----:B------:R-:W-:Y:S02]  /*7ec0*/  FMNMX.FTZ R180, R156, R177, !PT ;  /* 0x000000b19cb47209 */ /* 0x000fe40007810000 */
[----:B--2---:R-:W-:Y:S02]  /*7ed0*/  FSEL R152, R152, -INF , P3 ;  /* 0xff80000098987808 */ /* 0x004fe40001800000 */
[----:B------:R-:W-:Y:S01]  /*7ee0*/  FMNMX.FTZ R177, R153, R180, !PT ;  /* 0x000000b499b17209 */ /* 0x000fe20007810000 */
[----:B------:R-:W-:Y:S03]  /*7ef0*/  MUFU.TANH R181, R162 ;  /* 0x000000a200b57308 */ /* 0x000fe60000002400 */
[----:B----4-:R-:W-:-:S05]  /*7f00*/  FMNMX.FTZ R168, R152, R177, !PT ;  /* 0x000000b198a87209 */ /* 0x010fca0007810000 */
[----:B------:R-:W2:Y:S01]  /*7f10*/  SHFL.BFLY PT, R199, R168, 0x2, 0x1f ;  /* 0x0c401f00a8c77f89 */ /* 0x000ea200000e0000 */
[----:B------:R5:W3:Y:S08]  /*7f20*/  MUFU.TANH R177, R158 ;  /* 0x0000009e00b17308 */ /* 0x000af00000002400 */
[----:B------:R1:W4:Y:S08]  /*7f30*/  MUFU.TANH R180, R159 ;  /* 0x0000009f00b47308 */ /* 0x0003300000002400 */
[----:B------:R-:W4:Y:S01]  /*7f40*/  MUFU.TANH R196, R163 ;  /* 0x000000a300c47308 */ /* 0x000f220000002400 */
[----:B--2---:R-:W-:Y:S01]  /*7f50*/  FMNMX.FTZ R201, R168, R199, !PT ;  /* 0x000000c7a8c97209 */ /* 0x004fe20007810000 */
[----:B------:R-:W-:-:S06]  /*7f60*/  VIADD R168, R7, 0x8 ;  /* 0x0000000807a87836 */ /* 0x000fcc0000000000 */
[----:B------:R2:W4:Y:S01]  /*7f70*/  MUFU.TANH R197, R166 ;  /* 0x000000a600c57308 */ /* 0x0005220000002400 */
[----:B------:R-:W-:Y:S01]  /*7f80*/  FMUL.FTZ R199, R179, UR10 ;  /* 0x0000000ab3c77c20 */ /* 0x000fe20008410000 */
[----:B------:R-:W-:Y:S01]  /*7f90*/  ULDC UR10, c[0x0][0xa80] ;  /* 0x0002a000000a7ab9 */ /* 0x000fe20000000800 */
[----:B------:R-:W4:Y:S01]  /*7fa0*/  SHFL.BFLY PT, R204, R201, 0x1, 0x1f ;  /* 0x0c201f00c9cc7f89 */ /* 0x000f2200000e0000 */
[C---:B------:R-:W-:Y:S02]  /*7fb0*/  ISETP.GT.AND P2, PT, R168.reuse, RZ, PT ;  /* 0x000000ffa800720c */ /* 0x040fe40003f44270 */
[C---:B------:R-:W-:Y:S02]  /*7fc0*/  ISETP.GT.AND P3, PT, R168.reuse, 0x1, PT ;  /* 0x00000001a800780c */ /* 0x040fe40003f64270 */
[----:B-----5:R-:W-:Y:S01]  /*7fd0*/  FSEL R158, R169, -INF , P2 ;  /* 0xff800000a99e7808 */ /* 0x020fe20001000000 */
[----:B------:R5:W5:Y:S01]  /*7fe0*/  MUFU.TANH R198, R167 ;  /* 0x000000a700c67308 */ /* 0x000b620000002400 */
[----:B------:R-:W-:-:S02]  /*7ff0*/  ISETP.GT.AND P2, PT, R168, 0x8, PT ;  /* 0x00000008a800780c */ /* 0x000fc40003f44270 */
[----:B-1----:R-:W-:Y:S02]  /*8000*/  FSEL R159, R155, -INF , P3 ;  /* 0xff8000009b9f7808 */ /* 0x002fe40001800000 */
[----:B------:R-:W-:Y:S02]  /*8010*/  FMNMX.FTZ R162, R158, R11, !PT ;  /* 0x0000000b9ea27209 */ /* 0x000fe40007810000 */
[C---:B------:R-:W-:Y:S01]  /*8020*/  ISETP.GT.AND P3, PT, R168.reuse, 0x9, PT ;  /* 0x00000009a800780c */ /* 0x040fe20003f64270 */
[----:B------:R-:W1:Y:S01]  /*8030*/  MUFU.TANH R170, R170 ;  /* 0x000000aa00aa7308 */ /* 0x000e620000002400 */
[----:B---3--:R-:W-:Y:S02]  /*8040*/  FSEL R155, R177, -INF , P2 ;  /* 0xff800000b19b7808 */ /* 0x008fe40001000000 */
[----:B--2---:R-:W-:Y:S02]  /*8050*/  FMNMX.FTZ R166, R159, R162, !PT ;  /* 0x000000a29fa67209 */ /* 0x004fe40007810000 */
[----:B------:R-:W-:-:S02]  /*8060*/  ISETP.GT.AND P2, PT, R168, 0x10, PT ;  /* 0x00000010a800780c */ /* 0x000fc40003f44270 */
[----:B----4-:R-:W-:Y:S01]  /*8070*/  FSEL R162, R180, -INF , P3 ;  /* 0xff800000b4a27808 */ /* 0x010fe20001800000 */
[----:B------:R-:W2:Y:S01]  /*8080*/  MUFU.TANH R171, R171 ;  /* 0x000000ab00ab7308 */ /* 0x000ea20000002400 */
[----:B-----5:R-:W-:Y:S02]  /*8090*/  FMNMX.FTZ R167, R155, R166, !PT ;  /* 0x000000a69ba77209 */ /* 0x020fe40007810000 */
[----:B------:R-:W-:Y:S02]  /*80a0*/  ISETP.GT.AND P3, PT, R168, 0x11, PT ;  /* 0x00000011a800780c */ /* 0x000fe40003f64270 */
[----:B------:R-:W-:Y:S02]  /*80b0*/  FSEL R163, R181, -INF , P2 ;  /* 0xff800000b5a37808 */ /* 0x000fe40001000000 */
[----:B------:R-:W-:Y:S01]  /*80c0*/  FMNMX.FTZ R180, R162, R167, !PT ;  /* 0x000000a7a2b47209 */ /* 0x000fe20007810000 */
[----:B------:R-:W3:Y:S01]  /*80d0*/  MUFU.TANH R174, R174 ;  /* 0x000000ae00ae7308 */ /* 0x000ee20000002400 */
[----:B------:R-:W-:-:S02]  /*80e0*/  ISETP.GT.AND P2, PT, R168, 0x18, PT ;  /* 0x00000018a800780c */ /* 0x000fc40003f44270 */
[----:B------:R-:W-:Y:S02]  /*80f0*/  FSEL R166, R196, -INF , P3 ;  /* 0xff800000c4a67808 */ /* 0x000fe40001800000 */
[----:B------:R-:W-:Y:S02]  /*8100*/  FMNMX.FTZ R169, R163, R180, !PT ;  /* 0x000000b4a3a97209 */ /* 0x000fe40007810000 */
[----:B------:R-:W-:Y:S01]  /*8110*/  ISETP.GT.AND P3, PT, R168, 0x19, PT ;  /* 0x00000019a800780c */ /* 0x000fe20003f64270 */
[----:B------:R-:W4:Y:S01]  /*8120*/  MUFU.TANH R175, R175 ;  /* 0x000000af00af7308 */ /* 0x000f220000002400 */
[----:B------:R-:W-:Y:S02]  /*8130*/  FSEL R167, R197, -INF , P2 ;  /* 0xff800000c5a77808 */ /* 0x000fe40001000000 */
[----:B------:R-:W-:Y:S02]  /*8140*/  FMNMX.FTZ R180, R166, R169, !PT ;  /* 0x000000a9a6b47209 */ /* 0x000fe40007810000 */
[----:B------:R-:W-:-:S02]  /*8150*/  ISETP.GT.AND P4, PT, R168, 0x20, PT ;  /* 0x00000020a800780c */ /* 0x000fc40003f84270 */
[----:B------:R-:W-:Y:S01]  /*8160*/  FSEL R177, R198, -INF , P3 ;  /* 0xff800000c6b17808 */ /* 0x000fe20001800000 */
[----:B------:R1:W5:Y:S01]  /*8170*/  MUFU.TANH R182, R178 ;  /* 0x000000b200b67308 */ /* 0x0003620000002400 */
[----:B------:R-:W-:Y:S02]  /*8180*/  FMNMX.FTZ R180, R167, R180, !PT ;  /* 0x000000b4a7b47209 */ /* 0x000fe40007810000 */
[C---:B------:R-:W-:Y:S02]  /*8190*/  ISETP.GT.AND P5, PT, R168.reuse, 0x21, PT ;  /* 0x00000021a800780c */ /* 0x040fe40003fa4270 */
[----:B------:R-:W-:Y:S02]  /*81a0*/  FMNMX.FTZ R169, R177, R180, !PT ;  /* 0x000000b4b1a97209 */ /* 0x000fe40007810000 */
[----:B------:R-:W-:Y:S01]  /*81b0*/  ISETP.GT.AND P3, PT, R168, 0x28, PT ;  /* 0x00000028a800780c */ /* 0x000fe20003f64270 */
[----:B------:R-:W5:Y:S01]  /*81c0*/  MUFU.TANH R183, R199 ;  /* 0x000000c700b77308 */ /* 0x000f620000002400 */
[----:B-1----:R-:W-:-:S02]  /*81d0*/  FSEL R178, R170, -INF , P4 ;  /* 0xff800000aab27808 */ /* 0x002fc40002000000 */
[----:B--2---:R-:W-:Y:S02]  /*81e0*/  FSEL R179, R171, -INF , P5 ;  /* 0xff800000abb37808 */ /* 0x004fe40002800000 */
[----:B------:R-:W-:Y:S02]  /*81f0*/  FMNMX.FTZ R170, R178, R169, !PT ;  /* 0x000000a9b2aa7209 */ /* 0x000fe40007810000 */
[----:B------:R-:W-:Y:S01]  /*8200*/  ISETP.GT.AND P2, PT, R168, 0x29, PT ;  /* 0x00000029a800780c */ /* 0x000fe20003f44270 */
[----:B------:R-:W1:Y:S01]  /*8210*/  MUFU.TANH R197, R200 ;  /* 0x000000c800c57308 */ /* 0x000e620000002400 */
[----:B---3--:R-:W-:Y:S02]  /*8220*/  FSEL R180, R174, -INF , P3 ;  /* 0xff800000aeb47808 */ /* 0x008fe40001800000 */
[----:B------:R-:W-:Y:S02]  /*8230*/  FMNMX.FTZ R169, R179, R170, !PT ;  /* 0x000000aab3a97209 */ /* 0x000fe40007810000 */
[----:B------:R-:W-:-:S02]  /*8240*/  ISETP.GT.AND P4, PT, R168, 0x30, PT ;  /* 0x00000030a800780c */ /* 0x000fc40003f84270 */
[----:B----4-:R-:W-:Y:S01]  /*8250*/  FSEL R181, R175, -INF , P2 ;  /* 0xff800000afb57808 */ /* 0x010fe20001000000 */
[----:B------:R-:W2:Y:S01]  /*8260*/  MUFU.TANH R198, R202 ;  /* 0x000000ca00c67308 */ /* 0x000ea20000002400 */
[----:B------:R-:W-:Y:S02]  /*8270*/  FMNMX.FTZ R170, R180, R169, !PT ;  /* 0x000000a9b4aa7209 */ /* 0x000fe40007810000 */
[----:B------:R-:W-:Y:S02]  /*8280*/  ISETP.GT.AND P2, PT, R168, 0x31, PT ;  /* 0x00000031a800780c */ /* 0x000fe40003f44270 */
[----:B-----5:R-:W-:Y:S02]  /*8290*/  FSEL R182, R182, -INF , P4 ;  /* 0xff800000b6b67808 */ /* 0x020fe40002000000 */
[----:B------:R-:W-:Y:S02]  /*82a0*/  FMNMX.FTZ R169, R181, R170, !PT ;  /* 0x000000aab5a97209 */ /* 0x000fe40007810000 */
[----:B------:R-:W-:-:S02]  /*82b0*/  ISETP.GT.AND P3, PT, R168, 0x38, PT ;  /* 0x00000038a800780c */ /* 0x000fc40003f64270 */
[----:B------:R-:W-:Y:S02]  /*82c0*/  FSEL R183, R183, -INF , P2 ;  /* 0xff800000b7b77808 */ /* 0x000fe40001000000 */
[----:B------:R-:W-:Y:S02]  /*82d0*/  FMNMX.FTZ R170, R182, R169, !PT ;  /* 0x000000a9b6aa7209 */ /* 0x000fe40007810000 */
[----:B------:R-:W-:Y:S02]  /*82e0*/  FMNMX.FTZ R7, R201, R204, !PT ;  /* 0x000000ccc9077209 */ /* 0x000fe40007810000 */
[----:B------:R-:W-:Y:S02]  /*82f0*/  ISETP.GT.AND P2, PT, R168, 0x39, PT ;  /* 0x00000039a800780c */ /* 0x000fe40003f44270 */
[----:B-1----:R-:W-:Y:S01]  /*8300*/  FSEL R197, R197, -INF , P3 ;  /* 0xff800000c5c57808 */ /* 0x002fe20001800000 */
[----:B------:R-:W-:Y:S01]  /*8310*/  FMUL.FTZ R201, R7, UR10 ;  /* 0x0000000a07c97c20 */ /* 0x000fe20008410000 */
[----:B------:R-:W-:-:S02]  /*8320*/  FMNMX.FTZ R170, R183, R170, !PT ;  /* 0x000000aab7aa7209 */ /* 0x000fc40007810000 */
[----:B------:R-:W-:Y:S02]  /*8330*/  FSETP.NEU.FTZ.AND P5, PT, R7, -INF , PT ;  /* 0xff8000000700780b */ /* 0x000fe40003fbd000 */
[----:B--2---:R-:W-:Y:S02]  /*8340*/  FSEL R198, R198, -INF , P2 ;  /* 0xff800000c6c67808 */ /* 0x004fe40001000000 */
[----:B------:R-:W-:Y:S02]  /*8350*/  FMNMX.FTZ R169, R197, R170, !PT ;  /* 0x000000aac5a97209 */ /* 0x000fe40007810000 */
[----:B------:R-:W-:Y:S02]  /*8360*/  FSEL R201, R201, RZ, P5 ;  /* 0x000000ffc9c97208 */ /* 0x000fe40002800000 */
[----:B------:R-:W-:-:S03]  /*8370*/  FMNMX.FTZ R174, R198, R169, !PT ;  /* 0x000000a9c6ae7209 */ /* 0x000fc60007810000 */
        /* <DEDUP_REMOVED lines=15> */
[----:B------:R-:W-:Y:S01]  /*8470*/  FSEL R154, R7, RZ, P5 ;  /* 0x000000ff079a7208 */ /* 0x000fe20002800000 */
[----:B------:R-:W-:Y:S04]  /*8480*/  MUFU.EX2 R20, R20 ;  /* 0x0000001400147308 */ /* 0x000fe80000000800 */
[----:B------:R-:W-:-:S04]  /*8490*/  FADD.FTZ R154, -R154, R13 ;  /* 0x0000000d9a9a7221 */ /* 0x000fc80000010100 */
[----:B------:R-:W-:Y:S01]  /*84a0*/  FMUL.FTZ R154, R154, UR10 ;  /* 0x0000000a9a9a7c20 */ /* 0x000fe20008410000 */
[----:B------:R-:W-:Y:S01]  /*84b0*/  MUFU.EX2 R15, R15 ;  /* 0x0000000f000f7308 */ /* 0x000fe20000000800 */
[----:B-1----:R-:W-:Y:S01]  /*84c0*/  FMNMX.FTZ R157, R174, R157, !PT ;  /* 0x0000009dae9d7209 */ /* 0x002fe20007810000 */
[--C-:B------:R-:W-:Y:S01]  /*84d0*/  FFMA.FTZ R174, R160, UR10, -R201.reuse ;  /* 0x0000000aa0ae7c23 */ /* 0x100fe200080108c9 */
[----:B------:R-:W-:-:S03]  /*84e0*/  FFMA.FTZ R201, R152, UR10, -R201 ;  /* 0x0000000a98c97c23 */ /* 0x000fc600080108c9 */
        /* <DEDUP_REMOVED lines=13> */
[C---:B------:R-:W-:Y:S01]  /*85c0*/  FSETP.NEU.FTZ.AND P2, PT, R8.reuse, -INF , PT ;  /* 0xff8000000800780b */ /* 0x040fe20003f5d000 */
[----:B------:R-:W-:Y:S01]  /*85d0*/  FMUL.FTZ R153, R8, UR10 ;  /* 0x0000000a08997c20 */ /* 0x000fe20008410000 */
[-C--:B------:R-:W-:Y:S01]  /*85e0*/  FMUL.FTZ R37, R37, R211.reuse ;  /* 0x000000d325257220 */ /* 0x080fe20000410000 */
[-C--:B------:R-:W-:Y:S01]  /*85f0*/  FMUL.FTZ R40, R40, R211.reuse ;  /* 0x000000d328287220 */ /* 0x080fe20000410000 */
[----:B------:R-:W-:Y:S01]  /*8600*/  FSEL R156, R8, RZ, P2 ;  /* 0x000000ff089c7208 */ /* 0x000fe20001000000 */
[----:B------:R-:W-:Y:S01]  /*8610*/  FMUL.FTZ R41, R41, R211 ;  /* 0x000000d329297220 */ /* 0x000fe20000410000 */
[----:B------:R-:W-:Y:S01]  /*8620*/  FSEL R152, R153, RZ, P2 ;  /* 0x000000ff99987208 */ /* 0x000fe20001000000 */
[----:B------:R-:W-:Y:S01]  /*8630*/  IMAD.MOV R153, RZ, RZ, -R22 ;  /* 0x000000ffff997224 */ /* 0x000fe200078e0a16 */
[----:B------:R-:W-:Y:S01]  /*8640*/  MUFU.EX2 R170, R170 ;  /* 0x000000aa00aa7308 */ /* 0x000fe20000000800 */
[----:B------:R-:W-:Y:S01]  /*8650*/  FADD.FTZ R156, -R156, R11 ;  /* 0x0000000b9c9c7221 */ /* 0x000fe20000010100 */
[----:B------:R-:W-:-:S02]  /*8660*/  @!P1 VIADD R11, R10, 0x38840 ;  /* 0x000388400a0b9836 */ /* 0x000fc40000000000 */
[--C-:B------:R-:W-:Y:S01]  /*8670*/  FFMA.FTZ R203, R158, UR10, -R152.reuse ;  /* 0x0000000a9ecb7c23 */ /* 0x100fe20008010898 */
[----:B------:R-:W-:Y:S01]  /*8680*/  ISETP.NE.AND P2, PT, R18, R153, PT ;  /* 0x000000991200720c */ /* 0x000fe20003f45270 */
[----:B------:R-:W-:Y:S01]  /*8690*/  FMUL.FTZ R156, R156, UR10 ;  /* 0x0000000a9c9c7c20 */ /* 0x000fe20008410000 */
[--C-:B------:R-:W-:Y:S01]  /*86a0*/  FFMA.FTZ R202, R159, UR10, -R152.reuse ;  /* 0x0000000a9fca7c23 */ /* 0x100fe20008010898 */
[--C-:B------:R-:W-:Y:S01]  /*86b0*/  FFMA.FTZ R204, R155, UR10, -R152.reuse ;  /* 0x0000000a9bcc7c23 */ /* 0x100fe20008010898 */
[--C-:B------:R-:W-:Y:S01]  /*86c0*/  FFMA.FTZ R205, R162, UR10, -R152.reuse ;  /* 0x0000000aa2cd7c23 */ /* 0x100fe20008010898 */
[----:B------:R-:W1:Y:S01]  /*86d0*/  MUFU.EX2 R210, R156 ;  /* 0x0000009c00d27308 */ /* 0x000e620000000800 */
[--C-:B------:R-:W-:Y:S01]  /*86e0*/  FFMA.FTZ R206, R163, UR10, -R152.reuse ;  /* 0x0000000aa3ce7c23 */ /* 0x100fe20008010898 */
[--C-:B------:R-:W-:Y:S01]  /*86f0*/  FFMA.FTZ R207, R166, UR10, -R152.reuse ;  /* 0x0000000aa6cf7c23 */ /* 0x100fe20008010898 */
[--C-:B------:R-:W-:Y:S01]  /*8700*/  FFMA.FTZ R208, R167, UR10, -R152.reuse ;  /* 0x0000000aa7d07c23 */ /* 0x100fe20008010898 */
[--C-:B------:R-:W-:Y:S01]  /*8710*/  FFMA.FTZ R177, R177, UR10, -R152.reuse ;  /* 0x0000000ab1b17c23 */ /* 0x100fe20008010898 */
[--C-:B------:R-:W-:Y:S01]  /*8720*/  FFMA.FTZ R178, R178, UR10, -R152.reuse ;  /* 0x0000000ab2b27c23 */ /* 0x100fe20008010898 */
[--C-:B------:R-:W-:Y:S01]  /*8730*/  FFMA.FTZ R179, R179, UR10, -R152.reuse ;  /* 0x0000000ab3b37c23 */ /* 0x100fe20008010898 */
[--C-:B------:R-:W-:Y:S01]  /*8740*/  FFMA.FTZ R180, R180, UR10, -R152.reuse ;  /* 0x0000000ab4b47c23 */ /* 0x100fe20008010898 */
[----:B------:R-:W-:Y:S01]  /*8750*/  @!P2 IMAD R153, R14, 0x40, R17 ;  /* 0x000000400e99a824 */ /* 0x000fe200078e0211 */
[----:B------:R-:W-:Y:S01]  /*8760*/  @!P1 PRMT R14, RZ, 0x654, R11 ;  /* 0x00000654ff0e9816 */ /* 0x000fe2000000000b */
[--C-:B------:R-:W-:Y:S01]  /*8770*/  FFMA.FTZ R181, R181, UR10, -R152.reuse ;  /* 0x0000000ab5b57c23 */ /* 0x100fe20008010898 */
[--C-:B------:R-:W-:Y:S01]  /*8780*/  FFMA.FTZ R182, R182, UR10, -R152.reuse ;  /* 0x0000000ab6b67c23 */ /* 0x100fe20008010898 */
[--C-:B------:R-:W-:Y:S01]  /*8790*/  FFMA.FTZ R183, R183, UR10, -R152.reuse ;  /* 0x0000000ab7b77c23 */ /* 0x100fe20008010898 */
[----:B------:R-:W-:Y:S01]  /*87a0*/  @!P2 LEA R160, R153, UR37, 0x2 ;  /* 0x0000002599a0ac11 */ /* 0x000fe2000f8e10ff */
[----:B------:R2:W-:Y:S01]  /*87b0*/  @!P1 SYNCS.ARRIVE.TRANS64.RED.A1T0 RZ, [R14+URZ], RZ ;  /* 0x000000ff0eff99a7 */ /* 0x0005e2000810043f */
[--C-:B------:R-:W-:Y:S01]  /*87c0*/  FFMA.FTZ R197, R197, UR10, -R152.reuse ;  /* 0x0000000ac5c57c23 */ /* 0x100fe20008010898 */
[----:B------:R-:W-:Y:S01]  /*87d0*/  FFMA.FTZ R198, R198, UR10, -R152 ;  /* 0x0000000ac6c67c23 */ /* 0x000fe20008010898 */
[----:B------:R-:W-:Y:S01]  /*87e0*/  MUFU.EX2 R203, R203 ;  /* 0x000000cb00cb7308 */ /* 0x000fe20000000800 */
[----:B------:R-:W-:Y:S01]  /*87f0*/  @!P2 STS [R160+0x38400], R211 ;  /* 0x038400d3a000a388 */ /* 0x000fe20000000800 */
[----:B------:R-:W-:Y:S01]  /*8800*/  F2FP.F16.F32.PACK_AB R152, R15, R20 ;  /* 0x000000140f98723e */ /* 0x000fe200000000ff */
[-C--:B-1----:R-:W-:Y:S01]  /*8810*/  FMUL.FTZ R26, R26, R210.reuse ;  /* 0x000000d21a1a7220 */ /* 0x082fe20000410000 */
[----:B------:R-:W-:Y:S01]  /*8820*/  F2FP.F16.F32.PACK_AB R154, R168, R21 ;  /* 0x00000015a89a723e */ /* 0x000fe200000000ff */
[----:B------:R1:W-:Y:S01]  /*8830*/  @!P2 STS [R160+0x38420], R210 ;  /* 0x038420d2a000a388 */ /* 0x0003e20000000800 */
[----:B------:R-:W-:Y:S01]  /*8840*/  F2FP.F16.F32.PACK_AB R156, R170, R169 ;  /* 0x000000a9aa9c723e */ /* 0x000fe200000000ff */
        /* <DEDUP_REMOVED lines=17> */
[----:B------:R-:W4:Y:S01]  /*8960*/  MUFU.EX2 R205, R205 ;  /* 0x000000cd00cd7308 */ /* 0x000f220000000800 */
        /* <DEDUP_REMOVED lines=124> */
[-C--:B------:R-:W-:Y:S01]  /*9130*/  FMUL.FTZ R150, R150, R210.reuse ;  /* 0x000000d296967220 */ /* 0x080fe20000410000 */
[----:B------:R-:W-:Y:S01]  /*9140*/  FMUL.FTZ R151, R151, R210 ;  /* 0x000000d297977220 */ /* 0x000fe20000410000 */
[----:B------:R1:W-:Y:S01]  /*9150*/  STSM.16.M88.4 [R23+0x36400], R152 ;  /* 0x0364009817007844 */ /* 0x0003e20000000200 */
[----:B------:R-:W-:Y:S01]  /*9160*/  MUFU.EX2 R196, R196 ;  /* 0x000000c400c47308 */ /* 0x000fe20000000800 */
[----:B---3--:R-:W-:Y:S01]  /*9170*/  F2FP.F16.F32.PACK_AB R163, R181, R180 ;  /* 0x000000b4b5a3723e */ /* 0x008fe200000000ff */
[----:B------:R-:W-:Y:S01]  /*9180*/  FFMA.FTZ R203, R210, R6, R203 ;  /* 0x00000006d2cb7223 */ /* 0x000fe200000100cb */
[----:B------:R1:W-:Y:S01]  /*9190*/  STSM.16.M88.4 [R186], R156 ;  /* 0x0000009cba007844 */ /* 0x0003e20000000200 */
[----:B------:R-:W-:Y:S01]  /*91a0*/  FFMA.FTZ R20, R211, R5, R20 ;  /* 0x00000005d3147223 */ /* 0x000fe20000010014 */
[----:B------:R-:W-:Y:S01]  /*91b0*/  ISETP.GT.AND P2, PT, R12, R9, PT ;  /* 0x000000090c00720c */ /* 0x000fe20003f44270 */
[----:B------:R-:W-:Y:S01]  /*91c0*/  FADD.FTZ R203, R202, R203 ;  /* 0x000000cbcacb7221 */ /* 0x000fe20000010000 */
[----:B------:R1:W-:Y:S01]  /*91d0*/  STSM.16.M88.4 [R184], R160 ;  /* 0x000000a0b8007844 */ /* 0x0003e20000000200 */
[----:B------:R-:W3:Y:S01]  /*91e0*/  MUFU.EX2 R199, R199 ;  /* 0x000000c700c77308 */ /* 0x000ee20000000800 */
[----:B------:R-:W-:Y:S01]  /*91f0*/  FADD.FTZ R20, R15, R20 ;  /* 0x000000140f147221 */ /* 0x000fe20000010000 */
[----:B------:R-:W-:Y:S01]  /*9200*/  FADD.FTZ R204, R204, R203 ;  /* 0x000000cbcccc7221 */ /* 0x000fe20000010000 */
[----:B------:R-:W-:-:S02]  /*9210*/  @!P1 IADD3 R10, R10, 0x38860, RZ ;  /* 0x000388600a0a9810 */ /* 0x000fc40007ffe0ff */
[----:B------:R-:W-:Y:S01]  /*9220*/  FADD.FTZ R21, R21, R20 ;  /* 0x0000001415157221 */ /* 0x000fe20000010000 */
[----:B------:R-:W-:Y:S01]  /*9230*/  FADD.FTZ R205, R205, R204 ;  /* 0x000000cccdcd7221 */ /* 0x000fe20000010000 */
[----:B------:R-:W-:Y:S01]  /*9240*/  @!P1 PRMT R10, RZ, 0x654, R10 ;  /* 0x00000654ff0a9816 */ /* 0x000fe2000000000a */
[----:B------:R-:W-:Y:S01]  /*9250*/  MUFU.EX2 R200, R200 ;  /* 0x000000c800c87308 */ /* 0x000fe20000000800 */
[----:B------:R-:W-:Y:S01]  /*9260*/  FADD.FTZ R168, R168, R21 ;  /* 0x00000015a8a87221 */ /* 0x000fe20000010000 */
[----:B------:R-:W-:-:S03]  /*9270*/  FADD.FTZ R206, R206, R205 ;  /* 0x000000cdcece7221 */ /* 0x000fc60000010000 */
[----:B------:R-:W-:Y:S01]  /*9280*/  FADD.FTZ R169, R169, R168 ;  /* 0x000000a8a9a97221 */ /* 0x000fe20000010000 */
[----:B------:R-:W-:Y:S02]  /*9290*/  FADD.FTZ R207, R207, R206 ;  /* 0x000000cecfcf7221 */ /* 0x000fe40000010000 */
[----:B------:R-:W4:Y:S01]  /*92a0*/  MUFU.EX2 R201, R201 ;  /* 0x000000c900c97308 */ /* 0x000f220000000800 */
[----:B---3--:R-:W-:Y:S01]  /*92b0*/  F2FP.F16.F32.PACK_AB R164, R199, R196 ;  /* 0x000000c4c7a4723e */ /* 0x008fe200000000ff */
[----:B------:R-:W-:Y:S01]  /*92c0*/  FADD.FTZ R170, R170, R169 ;  /* 0x000000a9aaaa7221 */ /* 0x000fe20000010000 */
[----:B------:R-:W-:-:S03]  /*92d0*/  FADD.FTZ R208, R208, R207 ;  /* 0x000000cfd0d07221 */ /* 0x000fc60000010000 */
[----:B------:R-:W-:Y:S01]  /*92e0*/  FADD.FTZ R171, R171, R170 ;  /* 0x000000aaabab7221 */ /* 0x000fe20000010000 */
[----:B------:R-:W-:Y:S01]  /*92f0*/  FADD.FTZ R177, R177, R208 ;  /* 0x000000d0b1b17221 */ /* 0x000fe20000010000 */
[----:B------:R3:W5:Y:S02]  /*9300*/  MUFU.EX2 R182, R183 ;  /* 0x000000b700b67308 */ /* 0x0007640000000800 */
[----:B------:R-:W-:Y:S01]  /*9310*/  FADD.FTZ R172, R172, R171 ;  /* 0x000000abacac7221 */ /* 0x000fe20000010000 */
[----:B------:R-:W-:-:S03]  /*9320*/  FADD.FTZ R178, R178, R177 ;  /* 0x000000b1b2b27221 */ /* 0x000fc60000010000 */
[----:B------:R-:W-:Y:S01]  /*9330*/  FADD.FTZ R173, R173, R172 ;  /* 0x000000acadad7221 */ /* 0x000fe20000010000 */
[----:B------:R-:W-:Y:S01]  /*9340*/  FADD.FTZ R179, R179, R178 ;  /* 0x000000b2b3b37221 */ /* 0x000fe20000010000 */
[----:B------:R-:W-:Y:S01]  /*9350*/  MUFU.EX2 R11, R197 ;  /* 0x000000c5000b7308 */ /* 0x000fe20000000800 */
[----:B----4-:R-:W-:Y:S01]  /*9360*/  F2FP.F16.F32.PACK_AB R166, R201, R200 ;  /* 0x000000c8c9a6723e */ /* 0x010fe200000000ff */
[----:B------:R-:W-:Y:S01]  /*9370*/  FADD.FTZ R174, R174, R173 ;  /* 0x000000adaeae7221 */ /* 0x000fe20000010000 */
[----:B---3--:R-:W-:Y:S01]  /*9380*/  IADD3 R183, R209, 0x80, RZ ;  /* 0x00000080d1b77810 */ /* 0x008fe20007ffe0ff */
[----:B------:R-:W-:Y:S02]  /*9390*/  FADD.FTZ R180, R180, R179 ;  /* 0x000000b3b4b47221 */ /* 0x000fe40000010000 */
[----:B------:R-:W-:Y:S02]  /*93a0*/  FADD.FTZ R175, R175, R174 ;  /* 0x000000aeafaf7221 */ /* 0x000fe40000010000 */
[----:B--2---:R-:W2:Y:S01]  /*93b0*/  MUFU.EX2 R14, R198 ;  /* 0x000000c6000e7308 */ /* 0x004ea20000000800 */
[----:B-----5:R-:W-:Y:S01]  /*93c0*/  F2FP.F16.F32.PACK_AB R165, R182, R13 ;  /* 0x0000000db6a5723e */ /* 0x020fe200000000ff */
[----:B------:R-:W-:Y:S01]  /*93d0*/  FADD.FTZ R180, R181, R180 ;  /* 0x000000b4b5b47221 */ /* 0x000fe20000010000 */
[----:B------:R-:W-:-:S03]  /*93e0*/  FADD.FTZ R175, R176, R175 ;  /* 0x000000afb0af7221 */ /* 0x000fc60000010000 */
[----:B------:R-:W-:Y:S01]  /*93f0*/  FADD.FTZ R13, R13, R180 ;  /* 0x000000b40d0d7221 */ /* 0x000fe20000010000 */
[----:B------:R-:W-:-:S03]  /*9400*/  FADD.FTZ R196, R196, R175 ;  /* 0x000000afc4c47221 */ /* 0x000fc60000010000 */
[----:B------:R-:W-:Y:S01]  /*9410*/  FADD.FTZ R182, R182, R13 ;  /* 0x0000000db6b67221 */ /* 0x000fe20000010000 */
[----:B------:R-:W-:Y:S01]  /*9420*/  FADD.FTZ R199, R199, R196 ;  /* 0x000000c4c7c77221 */ /* 0x000fe20000010000 */
[----:B------:R-:W-:-:S03]  /*9430*/  IMAD.MOV.U32 R13, RZ, RZ, R7 ;  /* 0x000000ffff0d7224 */ /* 0x000fc600078e0007 */
[----:B------:R-:W-:Y:S01]  /*9440*/  FADD.FTZ R200, R200, R199 ;  /* 0x000000c7c8c87221 */ /* 0x000fe20000010000 */
[C---:B--2---:R-:W-:Y:S01]  /*9450*/  F2FP.F16.F32.PACK_AB R167, R14.reuse, R11 ;  /* 0x0000000b0ea7723e */ /* 0x044fe200000000ff */
[----:B------:R-:W-:Y:S02]  /*9460*/  FADD.FTZ R11, R11, R182 ;  /* 0x000000b60b0b7221 */ /* 0x000fe40000010000 */
[----:B------:R-:W-:Y:S02]  /*9470*/  FADD.FTZ R5, R201, R200 ;  /* 0x000000c8c9057221 */ /* 0x000fe40000010000 */
[----:B------:R1:W-:Y:S01]  /*9480*/  STSM.16.M88.4 [R185], R164 ;  /* 0x000000a4b9007844 */ /* 0x0003e20000000200 */
[----:B------:R-:W-:Y:S01]  /*9490*/  WARPGROUP.ARRIVE ;  /* 0x00000000000079c5 */ /* 0x000fe20000000000 */
[----:B------:R-:W-:Y:S01]  /*94a0*/  FADD.FTZ R6, R14, R11 ;  /* 0x0000000b0e067221 */ /* 0x000fe20000010000 */
[----:B------:R-:W-:Y:S01]  /*94b0*/  MOV R14, R2 ;  /* 0x00000002000e7202 */ /* 0x000fe20000000f00 */
[----:B------:R-:W-:-:S03]  /*94c0*/  IMAD.MOV.U32 R11, RZ, RZ, R8 ;  /* 0x000000ffff0b7224 */ /* 0x000fc600078e0008 */
[----:B------:R-:W-:Y:S01]  /*94d0*/  HGMMA.64x256x16.F32 R24, R152, gdesc[UR12].tnspB, R24, gsb0 ;  /* 0x43e0000c98187df0 */ /* 0x000fe20008000818 */
        /* <DEDUP_REMOVED lines=33> */
[----:B------:R-:W-:-:S07]  /*96f0*/  MOV R12, R10 ;  /* 0x0000000a000c7202 */ /* 0x000fce0000000f00 */
.L_x_5951:
[----:B------:R-:W-:-:S13]  /*9700*/  ISETP.GE.AND P2, PT, R12, RZ, PT ;  /* 0x000000ff0c00720c */ /* 0x000fda0003f46270 */
[----:B------:R-:W-:Y:S05]  /*9710*/  @!P2 BRA `(.L_x_5961) ;  /* 0x000000300048a947 */ /* 0x000fea0003800000 */
[----:B------:R-:W-:Y:S01]  /*9720*/  IMAD.MOV.U32 R11, RZ, RZ, R8 ;  /* 0x000000ffff0b7224 */ /* 0x000fe200078e0008 */
[----:B------:R-:W-:Y:S01]  /*9730*/  MOV R10, R2 ;  /* 0x00000002000a7202 */ /* 0x000fe20000000f00 */
[----:B------:R-:W-:Y:S01]  /*9740*/  IMAD.MOV.U32 R196, RZ, RZ, R7 ;  /* 0x000000ffffc47224 */ /* 0x000fe200078e0007 */
[----:B------:R-:W-:Y:S01]  /*9750*/  ULDC UR5, c[0x0][0xad0] ;  /* 0x0002b40000057ab9 */ /* 0x000fe20000000800 */
[----:B------:R-:W-:-:S05]  /*9760*/  ULDC UR4, c[0x0][0xa80] ;  /* 0x0002a00000047ab9 */ /* 0x000fca0000000800 */
.L_x_5970:
[----:B------:R-:W-:-:S05]  /*9770*/  VIADD R2, R10, 0x1 ;  /* 0x000000010a027836 */ /* 0x000fca0000000000 */
[----:B------:R-:W-:-:S04]  /*9780*/  ISETP.NE.AND P2, PT, R2, 0x2, PT ;  /* 0x000000020200780c */ /* 0x000fc80003f45270 */
[----:B------:R-:W-:Y:S02]  /*9790*/  SEL R7, RZ, 0x1, P2 ;  /* 0x00000001ff077807 */ /* 0x000fe40001000000 */
[----:B------:R-:W-:Y:S02]  /*97a0*/  SEL R2, R2, RZ, P2 ;  /* 0x000000ff02027207 */ /* 0x000fe40001000000 */
[----:B------:R-:W-:Y:S01]  /*97b0*/  LOP3.LUT R16, R16, R7, RZ, 0x3c, !PT ;  /* 0x0000000710107212 */ /* 0x000fe200078e3cff */
[----:B------:R-:W-:Y:S06]  /*97c0*/  @!P0 BRA `(.L_x_5962) ;  /* 0x0000000000048947 */ /* 0x000fec0003800000 */
[----:B------:R-:W-:Y:S01]  /*97d0*/  BPT.TRAP 0x1 ;  /* 0x000000040000795c */ /* 0x000fe20000300000 */
.L_x_5962:
[----:B------:R-:W-:Y:S02]  /*97e0*/  LEA R9, R2, UR37, 0x3 ;  /* 0x0000002502097c11 */ /* 0x000fe4000f8e18ff */
[----:B------:R-:W-:-:S04]  /*97f0*/  SHF.L.U32 R8, R16, 0x1f, RZ ;  /* 0x0000001f10087819 */ /* 0x000fc800000006ff */
[----:B------:R1:W2:Y:S01]  /*9800*/  SYNCS.PHASECHK.TRANS64.TRYWAIT P2, [R9+URZ+0x38830], R8 ;  /* 0x03883008090075a7 */ /* 0x0002a2000804017f */
[----:B------:R-:W-:Y:S05]  /*9810*/  @!P0 BRA `(.L_x_5963) ;  /* 0x0000000000048947 */ /* 0x000fea0003800000 */
[----:B------:R-:W-:Y:S01]  /*9820*/  BPT.TRAP 0x1 ;  /* 0x000000040000795c */ /* 0x000fe20000300000 */
.L_x_5963:
[----:B------:R-:W-:Y:S01]  /*9830*/  IMAD R7, R2, 0x200, R0 ;  /* 0x0000020002077824 */ /* 0x000fe200078e0200 */
[----:B--2---:R-:W-:Y:S06]  /*9840*/  @P2 BRA `(.L_x_5964) ;  /* 0x0000000000082947 */ /* 0x004fec0003800000 */
[----:B------:R-:W2:Y:S02]  /*9850*/  SYNCS.PHASECHK.TRANS64.TRYWAIT P2, [R9+URZ+0x38830], R8 ;  /* 0x03883008090075a7 */ /* 0x000ea4000804017f */
[----:B--2---:R-:W-:Y:S05]  /*9860*/  @!P2 BRA `(.L_x_5965) ;  /* 0x0000008800e4a947 */ /* 0x004fea0003800000 */
.L_x_5964:
        /* <DEDUP_REMOVED lines=22> */
.L_x_5966:
[----:B------:R3:W4:Y:S01]  /*99d0*/  SYNCS.PHASECHK.TRANS64.TRYWAIT P2, [R9+URZ+0x38850], R8 ;  /* 0x03885008090075a7 */ /* 0x000722000804017f */
[----:B------:R-:W-:Y:S05]  /*99e0*/  @!P0 BRA `(.L_x_5967) ;  /* 0x0000000000048947 */ /* 0x000fea0003800000 */
[----:B------:R-:W-:Y:S01]  /*99f0*/  BPT.TRAP 0x1 ;  /* 0x000000040000795c */ /* 0x000fe20000300000 */
.L_x_5967:
[----:B----4-:R-:W-:Y:S05]  /*9a00*/  @P2 BRA `(.L_x_5968) ;  /* 0x0000000000082947 */ /* 0x010fea0003800000 */
[----:B------:R-:W4:Y:S02]  /*9a10*/  SYNCS.PHASECHK.TRANS64.TRYWAIT P2, [R9+URZ+0x38850], R8 ;  /* 0x03885008090075a7 */ /* 0x000f24000804017f */
[----:B----4-:R-:W-:Y:S05]  /*9a20*/  @!P2 BRA `(.L_x_5969) ;  /* 0x000000880088a947 */ /* 0x010fea0003800000 */
.L_x_5968:
[----:B------:R-:W-:Y:S01]  /*9a30*/  LEA R7, R2, R3, 0xc ;  /* 0x0000000302077211 */ /* 0x000fe200078e60ff */
[----:B------:R-:W-:Y:S01]  /*9a40*/  WARPGROUP.ARRIVE ;  /* 0x00000000000079c5 */ /* 0x000fe20000000000 */
[----:B------:R-:W-:Y:S01]  /*9a50*/  UMOV UR11, 0x40000040 ;  /* 0x40000040000b7882 */ /* 0x000fe20000000000 */
[----:B------:R-:W-:Y:S01]  /*9a60*/  VIADD R13, R4, 0x2 ;  /* 0x00000002040d7836 */ /* 0x000fe20000000000 */
[C---:B------:R-:W-:Y:S01]  /*9a70*/  R2UR UR10, R7.reuse ;  /* 0x00000000070a72ca */ /* 0x040fe200000e0000 */
[----:B-1234-:R-:W-:Y:S01]  /*9a80*/  VIADD R8, R7, 0x2 ;  /* 0x0000000207087836 */ /* 0x01efe20000000000 */
[----:B------:R-:W-:Y:S01]  /*9a90*/  UMOV UR29, 0x40000040 ;  /* 0x40000040001d7882 */ /* 0x000fe20000000000 */
[----:B------:R-:W-:Y:S01]  /*9aa0*/  UMOV UR31, 0x40000040 ;  /* 0x40000040001f7882 */ /* 0x000fe20000000000 */
[----:B------:R-:W-:Y:S01]  /*9ab0*/  R2UR UR28, R13 ;  /* 0x000000000d1c72ca */ /* 0x000fe200000e0000 */
[----:B------:R-:W1:Y:S01]  /*9ac0*/  S2R R14, SR_TID.X ;  /* 0x00000000000e7919 */ /* 0x000e620000002100 */
[----:B------:R-:W-:Y:S01]  /*9ad0*/  R2UR UR30, R8 ;  /* 0x00000000081e72ca */ /* 0x000fe200000e0000 */
[C---:B------:R-:W-:Y:S01]  /*9ae0*/  VIADD R8, R7.reuse, 0x4 ;  /* 0x0000000407087836 */ /* 0x040fe20000000000 */
[C---:B------:R-:W-:Y:S01]  /*9af0*/  IADD3 R13, R4.reuse, 0x4, RZ ;  /* 0x00000004040d7810 */ /* 0x040fe20007ffe0ff */
[----:B------:R-:W-:Y:S01]  /*9b00*/  VIADD R21, R4, 0x800 ;  /* 0x0000080004157836 */ /* 0x000fe20000000000 */
[----:B------:R-:W-:Y:S01]  /*9b10*/  UMOV UR7, 0x40000040 ;  /* 0x4000004000077882 */ /* 0x000fe20000000000 */
[----:B------:R-:W-:-:S02]  /*9b20*/  VIADD R15, R7, 0x800 ;  /* 0x00000800070f7836 */ /* 0x000fc40000000000 */
[----:B------:R-:W-:Y:S01]  /*9b30*/  HGMMA.64x64x16.F32 R152, gdesc[UR8], R152, gsb0 ;  /* 0x00e00000089879f0 */ /* 0x000fe20008000898 */
[----:B------:R-:W-:Y:S01]  /*9b40*/  UMOV UR10, UR4 ;  /* 0x00000004000a7c82 */ /* 0x000fe20008000000 */
[----:B------:R-:W-:-:S05]  /*9b50*/  IMAD R209, R2, 0x1000, R19 ;  /* 0x0000100002d17824 */ /* 0x000fca00078e0213 */
[----:B------:R-:W-:Y:S02]  /*9b60*/  R2UR UR6, R209 ;  /* 0x00000000d10672ca */ /* 0x000fe400000e0000 */
        /* <DEDUP_REMOVED lines=262> */
[----:B------:R-:W-:-:S03]  /*abd0*/  IADD3 R15, R7, 0xe00, RZ ;  /* 0x00000e00070f7810 */ /* 0x000fc60007ffe0ff */
        /* <DEDUP_REMOVED lines=105> */
[----:B--2---:R-:W-:Y:S01]  /*b270*/  FMNMX.FTZ R7, R177, R162, !PT ;  /* 0x000000a2b1077209 */ /* 0x004fe20007810000 */
[----:B------:R-:W-:Y:S01]  /*b280*/  FMUL.FTZ R162, R166, UR5 ;  /* 0x00000005a6a27c20 */ /* 0x000fe20008410000 */
[----:B------:R-:W-:-:S05]  /*b290*/  FMUL.FTZ R166, R170, UR5 ;  /* 0x00000005aaa67c20 */ /* 0x000fca0008410000 */
        /* <DEDUP_REMOVED lines=23> */
[----:B------:R-:W-:Y:S01]  /*b410*/  FADD.FTZ R170, -R7, R196 ;  /* 0x000000c407aa7221 */ /* 0x000fe20000010100 */
[----:B----4-:R-:W-:Y:S01]  /*b420*/  FMNMX.FTZ R169, R163, R168, !PT ;  /* 0x000000a8a3a97209 */ /* 0x010fe20007810000 */
[----:B------:R-:W-:Y:S02]  /*b430*/  FMUL.FTZ R204, R7, UR10 ;  /* 0x0000000a07cc7c20 */ /* 0x000fe40008410000 */
[----:B------:R-:W-:Y:S02]  /*b440*/  FMUL.FTZ R171, R170, UR10 ;  /* 0x0000000aaaab7c20 */ /* 0x000fe40008410000 */
        /* <DEDUP_REMOVED lines=22> */
[----:B--2---:R-:W-:Y:S01]  /*b5b0*/  FMNMX.FTZ R8, R200, R169, !PT ;  /* 0x000000a9c8087209 */ /* 0x004fe20007810000 */
[----:B------:R-:W-:Y:S01]  /*b5c0*/  FFMA.FTZ R169, R152, UR10, -R204 ;  /* 0x0000000a98a97c23 */ /* 0x000fe200080108cc */
[C---:B------:R-:W-:Y:S02]  /*b5d0*/  @!P1 VIADD R152, R9.reuse, 0x38840 ;  /* 0x0003884009989836 */ /* 0x040fe40000000000 */
[----:B------:R-:W-:-:S03]  /*b5e0*/  @!P1 VIADD R9, R9, 0x38860 ;  /* 0x0003886009099836 */ /* 0x000fc60000000000 */
[----:B------:R-:W2:Y:S01]  /*b5f0*/  MUFU.TANH R183, R183 ;  /* 0x000000b700b77308 */ /* 0x000ea20000002400 */
[----:B------:R-:W-:Y:S02]  /*b600*/  @!P1 PRMT R152, RZ, 0x654, R152 ;  /* 0x00000654ff989816 */ /* 0x000fe40000000098 */
[----:B------:R-:W-:Y:S02]  /*b610*/  @!P1 PRMT R9, RZ, 0x654, R9 ;  /* 0x00000654ff099816 */ /* 0x000fe40000000009 */
[----:B------:R4:W-:Y:S03]  /*b620*/  @!P1 SYNCS.ARRIVE.TRANS64.RED.A1T0 RZ, [R152+URZ], RZ ;  /* 0x000000ff98ff99a7 */ /* 0x0009e6000810043f */
[----:B------:R3:W5:Y:S08]  /*b630*/  MUFU.EX2 R168, R171 ;  /* 0x000000ab00a87308 */ /* 0x0007700000000800 */
[----:B------:R4:W-:Y:S01]  /*b640*/  MUFU.EX2 R170, R173 ;  /* 0x000000ad00aa7308 */ /* 0x0009e20000000800 */
[----:B---3--:R-:W-:-:S04]  /*b650*/  FMNMX.FTZ R171, R179, R8, !PT ;  /* 0x00000008b3ab7209 */ /* 0x008fc80007810000 */
[----:B-1----:R-:W-:Y:S01]  /*b660*/  FMNMX.FTZ R8, R182, R171, !PT ;  /* 0x000000abb6087209 */ /* 0x002fe20007810000 */
[--C-:B------:R-:W-:Y:S02]  /*b670*/  FFMA.FTZ R171, R154, UR10, -R204.reuse ;  /* 0x0000000a9aab7c23 */ /* 0x100fe400080108cc */
[----:B------:R-:W1:Y:S01]  /*b680*/  MUFU.EX2 R21, R21 ;  /* 0x0000001500157308 */ /* 0x000e620000000800 */
[----:B--2---:R-:W-:Y:S01]  /*b690*/  FMNMX.FTZ R8, R183, R8, !PT ;  /* 0x00000008b7087209 */ /* 0x004fe20007810000 */
[----:B----4-:R-:W-:Y:S01]  /*b6a0*/  FFMA.FTZ R173, R156, UR10, -R204 ;  /* 0x0000000a9cad7c23 */ /* 0x010fe200080108cc */
[-C--:B-----5:R-:W-:Y:S01]  /*b6b0*/  FMUL.FTZ R24, R24, R168.reuse ;  /* 0x000000a818187220 */ /* 0x0a0fe20000410000 */
[-C--:B------:R-:W-:Y:S01]  /*b6c0*/  FMUL.FTZ R25, R25, R168.reuse ;  /* 0x000000a819197220 */ /* 0x080fe20000410000 */
[-C--:B------:R-:W-:Y:S01]  /*b6d0*/  FMUL.FTZ R28, R28, R168.reuse ;  /* 0x000000a81c1c7220 */ /* 0x080fe20000410000 */
[----:B------:R-:W2:Y:S01]  /*b6e0*/  SHFL.BFLY PT, R153, R8, 0x2, 0x1f ;  /* 0x0c401f0008997f89 */ /* 0x000ea200000e0000 */
        /* <DEDUP_REMOVED lines=25> */
[----:B------:R-:W1:Y:S01]  /*b880*/  MUFU.EX2 R174, R174 ;  /* 0x000000ae00ae7308 */ /* 0x000e620000000800 */
[-C--:B------:R-:W-:Y:S01]  /*b890*/  FMUL.FTZ R69, R69, R168.reuse ;  /* 0x000000a845457220 */ /* 0x080fe20000410000 */
[-C--:B------:R-:W-:Y:S01]  /*b8a0*/  FMUL.FTZ R72, R72, R168.reuse ;  /* 0x000000a848487220 */ /* 0x080fe20000410000 */
[----:B------:R-:W2:Y:S01]  /*b8b0*/  SHFL.BFLY PT, R8, R153, 0x1, 0x1f ;  /* 0x0c201f0099087f89 */ /* 0x000ea200000e0000 */
        /* <DEDUP_REMOVED lines=23> */
[----:B--2---:R-:W-:Y:S01]  /*ba30*/  FMNMX.FTZ R8, R153, R8, !PT ;  /* 0x0000000899087209 */ /* 0x004fe20007810000 */
[-C--:B------:R-:W-:Y:S01]  /*ba40*/  FMUL.FTZ R112, R112, R168.reuse ;  /* 0x000000a870707220 */ /* 0x080fe20000410000 */
[----:B------:R-:W-:Y:S01]  /*ba50*/  IADD3 R153, -R22, RZ, RZ ;  /* 0x000000ff16997210 */ /* 0x000fe20007ffe1ff */
[-C--:B------:R-:W-:Y:S01]  /*ba60*/  FMUL.FTZ R113, R113, R168.reuse ;  /* 0x000000a871717220 */ /* 0x080fe20000410000 */
[-C--:B------:R-:W-:Y:S01]  /*ba70*/  FMUL.FTZ R116, R116, R168.reuse ;  /* 0x000000a874747220 */ /* 0x080fe20000410000 */
[----:B------:R-:W-:Y:S01]  /*ba80*/  FADD.FTZ R11, -R8, R11 ;  /* 0x0000000b080b7221 */ /* 0x000fe20000010100 */
[----:B------:R-:W-:Y:S01]  /*ba90*/  ISETP.NE.AND P2, PT, R18, R153, PT ;  /* 0x000000991200720c */ /* 0x000fe20003f45270 */
[----:B------:R-:W-:Y:S01]  /*baa0*/  FMUL.FTZ R154, R8, UR10 ;  /* 0x0000000a089a7c20 */ /* 0x000fe20008410000 */
[----:B------:R-:W-:Y:S01]  /*bab0*/  MUFU.EX2 R178, R178 ;  /* 0x000000b200b27308 */ /* 0x000fe20000000800 */
[----:B------:R-:W-:Y:S01]  /*bac0*/  FMUL.FTZ R11, R11, UR10 ;  /* 0x0000000a0b0b7c20 */ /* 0x000fe20008410000 */
[----:B------:R-:W-:Y:S01]  /*bad0*/  FMUL.FTZ R117, R117, R168 ;  /* 0x000000a875757220 */ /* 0x000fe20000410000 */
        /* <DEDUP_REMOVED lines=8> */
[----:B------:R-:W-:Y:S01]  /*bb60*/  @!P2 LEA R10, R10, R17, 0x6 ;  /* 0x000000110a0aa211 */ /* 0x000fe200078e30ff */
        /* <DEDUP_REMOVED lines=9> */
[----:B------:R-:W-:Y:S01]  /*bc00*/  @!P2 STS [R153+0x38400], R168 ;  /* 0x038400a89900a388 */ /* 0x000fe20000000800 */
[----:B------:R-:W-:Y:S01]  /*bc10*/  FFMA.FTZ R182, R182, UR10, -R154 ;  /* 0x0000000ab6b67c23 */ /* 0x000fe2000801089a */
[----:B------:R-:W-:Y:S01]  /*bc20*/  MUFU.EX2 R14, R14 ;  /* 0x0000000e000e7308 */ /* 0x000fe20000000800 */
[----:B------:R-:W-:Y:S01]  /*bc30*/  F2FP.F16.F32.PACK_AB R154, R172, R169 ;  /* 0x000000a9ac9a723e */ /* 0x000fe200000000ff */
[----:B-1----:R1:W-:Y:S01]  /*bc40*/  @!P2 STS [R153+0x38420], R11 ;  /* 0x0384200b9900a388 */ /* 0x0023e20000000800 */
[----:B------:R-:W-:Y:S01]  /*bc50*/  F2FP.F16.F32.PACK_AB R158, R176, R173 ;  /* 0x000000adb09e723e */ /* 0x000fe200000000ff */
[----:B------:R-:W-:Y:S01]  /*bc60*/  FMUL.FTZ R26, R26, R11 ;  /* 0x0000000b1a1a7220 */ /* 0x000fe20000410000 */
[----:B------:R-:W-:Y:S01]  /*bc70*/  F2FP.F16.F32.PACK_AB R160, R178, R175 ;  /* 0x000000afb2a0723e */ /* 0x000fe200000000ff */
        /* <DEDUP_REMOVED lines=98> */
[----:B------:R-:W3:Y:S01]  /*c2a0*/  MUFU.EX2 R208, R208 ;  /* 0x000000d000d07308 */ /* 0x000ee20000000800 */
[----:B--2---:R-:W-:Y:S01]  /*c2b0*/  F2FP.F16.F32.PACK_AB R161, R207, R206 ;  /* 0x000000cecfa1723e */ /* 0x004fe200000000ff */
[----:B------:R-:W-:Y:S01]  /*c2c0*/  FFMA.FTZ R5, R168, R5, R21 ;  /* 0x00000005a8057223 */ /* 0x000fe20000010015 */
[----:B------:R1:W-:Y:S01]  /*c2d0*/  STSM.16.M88.4 [R186], R156 ;  /* 0x0000009cba007844 */ /* 0x0003e20000000200 */
[----:B------:R-:W-:Y:S01]  /*c2e0*/  FFMA.FTZ R6, R11, R6, R14 ;  /* 0x000000060b067223 */ /* 0x000fe2000001000e */
[----:B------:R-:W-:Y:S01]  /*c2f0*/  ISETP.GT.AND P2, PT, R12, RZ, PT ;  /* 0x000000ff0c00720c */ /* 0x000fe20003f44270 */
[----:B------:R-:W-:Y:S01]  /*c300*/  FADD.FTZ R170, R170, R5 ;  /* 0x00000005aaaa7221 */ /* 0x000fe20000010000 */
[----:B------:R-:W-:Y:S01]  /*c310*/  IMAD.MOV.U32 R11, RZ, RZ, R8 ;  /* 0x000000ffff0b7224 */ /* 0x000fe200078e0008 */
[----:B------:R-:W-:Y:S01]  /*c320*/  MUFU.EX2 R197, R197 ;  /* 0x000000c500c57308 */ /* 0x000fe20000000800 */
[----:B------:R-:W-:Y:S01]  /*c330*/  FADD.FTZ R6, R13, R6 ;  /* 0x000000060d067221 */ /* 0x000fe20000010000 */
[----:B------:R-:W-:-:S03]  /*c340*/  FADD.FTZ R169, R169, R170 ;  /* 0x000000aaa9a97221 */ /* 0x000fc60000010000 */
[----:B------:R-:W-:Y:S01]  /*c350*/  FADD.FTZ R15, R15, R6 ;  /* 0x000000060f0f7221 */ /* 0x000fe20000010000 */
[----:B------:R-:W-:Y:S02]  /*c360*/  FADD.FTZ R172, R172, R169 ;  /* 0x000000a9acac7221 */ /* 0x000fe40000010000 */
[----:B------:R-:W2:Y:S01]  /*c370*/  MUFU.EX2 R202, R202 ;  /* 0x000000ca00ca7308 */ /* 0x000ea20000000800 */
[----:B---3--:R-:W-:Y:S01]  /*c380*/  F2FP.F16.F32.PACK_AB R163, R208, R181 ;  /* 0x000000b5d0a3723e */ /* 0x008fe200000000ff */
        /* <DEDUP_REMOVED lines=9> */
[----:B------:R-:W3:Y:S01]  /*c420*/  MUFU.EX2 R180, R180 ;  /* 0x000000b400b47308 */ /* 0x000ee20000000800 */
[----:B--2---:R-:W-:Y:S01]  /*c430*/  F2FP.F16.F32.PACK_AB R164, R202, R197 ;  /* 0x000000c5caa4723e */ /* 0x004fe200000000ff */
        /* <DEDUP_REMOVED lines=10> */
[----:B---3--:R-:W-:Y:S01]  /*c4e0*/  F2FP.F16.F32.PACK_AB R166, R180, R177 ;  /* 0x000000b1b4a6723e */ /* 0x008fe200000000ff */
[----:B------:R-:W-:Y:S01]  /*c4f0*/  FADD.FTZ R196, R201, R196 ;  /* 0x000000c4c9c47221 */ /* 0x000fe20000010000 */
[----:B------:R-:W-:-:S03]  /*c500*/  FADD.FTZ R208, R208, R181 ;  /* 0x000000b5d0d07221 */ /* 0x000fc60000010000 */
[----:B------:R-:W-:Y:S01]  /*c510*/  FADD.FTZ R197, R197, R196 ;  /* 0x000000c4c5c57221 */ /* 0x000fe20000010000 */
[----:B------:R-:W-:Y:S01]  /*c520*/  MOV R196, R7 ;  /* 0x0000000700c47202 */ /* 0x000fe20000000f00 */
[----:B------:R3:W4:Y:S02]  /*c530*/  MUFU.EX2 R10, R182 ;  /* 0x000000b6000a7308 */ /* 0x0007240000000800 */
[----:B------:R-:W-:-:S04]  /*c540*/  FADD.FTZ R202, R202, R197 ;  /* 0x000000c5caca7221 */ /* 0x000fc80000010000 */
[----:B------:R-:W-:Y:S02]  /*c550*/  FADD.FTZ R5, R177, R202 ;  /* 0x000000cab1057221 */ /* 0x000fe40000010000 */
[----:B------:R-:W5:Y:S01]  /*c560*/  MUFU.EX2 R179, R179 ;  /* 0x000000b300b37308 */ /* 0x000f620000000800 */
[----:B--2---:R-:W-:Y:S01]  /*c570*/  F2FP.F16.F32.PACK_AB R165, R200, R199 ;  /* 0x000000c7c8a5723e */ /* 0x004fe200000000ff */
[----:B---3--:R-:W-:Y:S02]  /*c580*/  VIADD R182, R209, 0x80 ;  /* 0x00000080d1b67836 */ /* 0x008fe40000000000 */
[----:B------:R-:W-:Y:S01]  /*c590*/  FADD.FTZ R199, R199, R208 ;  /* 0x000000d0c7c77221 */ /* 0x000fe20000010000 */
[----:B------:R-:W-:-:S03]  /*c5a0*/  FADD.FTZ R5, R180, R5 ;  /* 0x00000005b4057221 */ /* 0x000fc60000010000 */
[----:B------:R-:W-:-:S04]  /*c5b0*/  FADD.FTZ R199, R200, R199 ;  /* 0x000000c7c8c77221 */ /* 0x000fc80000010000 */
[----:B----4-:R-:W-:Y:S01]  /*c5c0*/  FADD.FTZ R6, R10, R199 ;  /* 0x000000c70a067221 */ /* 0x010fe20000010000 */
[----:B-----5:R-:W-:-:S03]  /*c5d0*/  F2FP.F16.F32.PACK_AB R167, R179, R10 ;  /* 0x0000000ab3a7723e */ /* 0x020fc600000000ff */
[----:B------:R-:W-:Y:S01]  /*c5e0*/  FADD.FTZ R6, R179, R6 ;  /* 0x00000006b3067221 */ /* 0x000fe20000010000 */
[----:B------:R-:W-:Y:S01]  /*c5f0*/  IMAD.MOV.U32 R10, RZ, RZ, R2 ;  /* 0x000000ffff0a7224 */ /* 0x000fe200078e0002 */
[----:B------:R1:W-:Y:S01]  /*c600*/  STSM.16.M88.4 [R185], R164 ;  /* 0x000000a4b9007844 */ /* 0x0003e20000000200 */
[----:B------:R-:W-:-:S06]  /*c610*/  WARPGROUP.ARRIVE ;  /* 0x00000000000079c5 */ /* 0x000fcc0000000000 */
        /* <DEDUP_REMOVED lines=31> */
[----:B--2---:R-:W-:-:S05]  /*c810*/  VIADD R9, R12, 0xffffffff ;  /* 0xffffffff0c097836 */ /* 0x004fca0000000000 */
[----:B------:R-:W-:Y:S01]  /*c820*/  MOV R12, R9 ;  /* 0x00000009000c7202 */ /* 0x000fe20000000f00 */
[----:B-1----:R-:W-:Y:S06]  /*c830*/  @P2 BRA `(.L_x_5970) ;  /* 0xffffffcc00cc2947 */ /* 0x002fec000383ffff */
.L_x_5961:
[----:B------:R-:W1:Y:S01]  /*c840*/  SHFL.BFLY PT, R0, R5, 0x2, 0x1f ;  /* 0x0c401f0005007f89 */ /* 0x000e6200000e0000 */
[----:B------:R-:W-:Y:S01]  /*c850*/  VIADD R4, R2, 0x1 ;  /* 0x0000000102047836 */ /* 0x000fe20000000000 */
[----:B------:R-:W-:Y:S01]  /*c860*/  UIADD3 UR36, UR36, 0x1, URZ ;  /* 0x0000000124247890 */ /* 0x000fe2000fffe03f */
[----:B------:R-:W-:Y:S01]  /*c870*/  IMAD.U32 R14, RZ, RZ, UR10 ;  /* 0x0000000aff0e7e24 */ /* 0x000fe2000f8e00ff */
[----:B------:R-:W2:Y:S01]  /*c880*/  SHFL.BFLY PT, R9, R6, 0x2, 0x1f ;  /* 0x0c401f0006097f89 */ /* 0x000ea200000e0000 */
[----:B------:R-:W-:Y:S08]  /*c890*/  BAR.ARV 0x8, 0xa0 ;  /* 0x0202800000007b1d */ /* 0x000ff00000002000 */
[----:B------:R-:W-:Y:S01]  /*c8a0*/  BAR.SYNC.DEFER_BLOCKING 0xf, 0x100 ;  /* 0x03c4000000007b1d */ /* 0x000fe20000010000 */
[----:B------:R-:W-:Y:S01]  /*c8b0*/  ISETP.NE.AND P1, PT, R4, 0x2, PT ;  /* 0x000000020400780c */ /* 0x000fe20003f25270 */
[----:B-1----:R-:W-:Y:S01]  /*c8c0*/  FADD.FTZ R0, R0, R5 ;  /* 0x0000000500007221 */ /* 0x002fe20000010000 */
[----:B------:R-:W-:Y:S01]  /*c8d0*/  MOV R5, RZ ;  /* 0x000000ff00057202 */ /* 0x000fe20000000f00 */
[----:B--2---:R-:W-:-:S03]  /*c8e0*/  FADD.FTZ R9, R9, R6 ;  /* 0x0000000609097221 */ /* 0x004fc60000010000 */
[----:B------:R-:W1:Y:S01]  /*c8f0*/  SHFL.BFLY PT, R3, R0, 0x1, 0x1f ;  /* 0x0c201f0000037f89 */ /* 0x000e6200000e0000 */
[----:B------:R-:W-:-:S03]  /*c900*/  IMAD.MOV.U32 R6, RZ, RZ, RZ ;  /* 0x000000ffff067224 */ /* 0x000fc600078e00ff */
[----:B------:R-:W2:Y:S01]  /*c910*/  SHFL.BFLY PT, R10, R9, 0x1, 0x1f ;  /* 0x0c201f00090a7f89 */ /* 0x000ea200000e0000 */
[----:B-1----:R-:W-:Y:S01]  /*c920*/  FADD.FTZ R12, R0, R3 ;  /* 0x00000003000c7221 */ /* 0x002fe20000010000 */
[----:B------:R-:W-:Y:S02]  /*c930*/  IMAD.MOV R3, RZ, RZ, -R22 ;  /* 0x000000ffff037224 */ /* 0x000fe400078e0a16 */
[----:B------:R-:W-:Y:S02]  /*c940*/  IMAD.MOV.U32 R0, RZ, RZ, -0x800000 ;  /* 0xff800000ff007424 */ /* 0x000fe400078e00ff */
[----:B--2---:R-:W-:Y:S01]  /*c950*/  FADD.FTZ R10, R9, R10 ;  /* 0x0000000a090a7221 */ /* 0x004fe20000010000 */
[----:B------:R-:W-:Y:S02]  /*c960*/  FSETP.NE.FTZ.AND P2, PT, R12, RZ, PT ;  /* 0x000000ff0c00720b */ /* 0x000fe40003f55000 */
[----:B------:R-:W-:Y:S02]  /*c970*/  ISETP.NE.AND P0, PT, R18, R3, PT ;  /* 0x000000031200720c */ /* 0x000fe40003f05270 */
[----:B------:R-:W-:-:S02]  /*c980*/  FSETP.NE.FTZ.AND P3, PT, R10, RZ, PT ;  /* 0x000000ff0a00720b */ /* 0x000fc40003f75000 */
[----:B------:R-:W-:-:S04]  /*c990*/  SEL R3, RZ, 0x1, P1 ;  /* 0x00000001ff037807 */ /* 0x000fc80000800000 */
[----:B------:R-:W-:Y:S02]  /*c9a0*/  LOP3.LUT R16, R16, R3, RZ, 0x3c, !PT ;  /* 0x0000000310107212 */ /* 0x000fe400078e3cff */
[----:B------:R-:W-:Y:S01]  /*c9b0*/  MOV R3, 0xff800000 ;  /* 0xff80000000037802 */ /* 0x000fe20000000f00 */
[----:B------:R-:W1:Y:S02]  /*c9c0*/  @P2 MUFU.RCP R5, R12 ;  /* 0x0000000c00052308 */ /* 0x000e640000001000 */
[----:B------:R-:W-:Y:S02]  /*c9d0*/  @!P0 IMAD R2, R2, 0x40, R17 ;  /* 0x0000004002028824 */ /* 0x000fe400078e0211 */
[----:B------:R-:W-:-:S03]  /*c9e0*/  @P3 FMUL.FTZ R14, R14, 0.69314718246459960938 ;  /* 0x3f3172180e0e3820 */ /* 0x000fc60000410000 */
[----:B------:R-:W-:Y:S01]  /*c9f0*/  @!P0 LEA R11, R2, UR37, 0x2 ;  /* 0x00000025020b8c11 */ /* 0x000fe2000f8e10ff */
[----:B------:R-:W2:Y:S01]  /*ca00*/  @P3 MUFU.RCP R6, R10 ;  /* 0x0000000a00063308 */ /* 0x000ea20000001000 */
[----:B------:R-:W-:-:S05]  /*ca10*/  MOV R2, UR10 ;  /* 0x0000000a00027c02 */ /* 0x000fca0008000f00 */
[----:B------:R-:W-:Y:S02]  /*ca20*/  @P2 FMUL.FTZ R2, R2, 0.69314718246459960938 ;  /* 0x3f31721802022820 */ /* 0x000fe40000410000 */
[----:B------:R-:W3:Y:S01]  /*ca30*/  @P2 MUFU.LG2 R9, R12 ;  /* 0x0000000c00092308 */ /* 0x000ee20000000c00 */
[----:B-1----:R-:W-:Y:S01]  /*ca40*/  @!P0 STS [R11+0x38400], R5 ;  /* 0x038400050b008388 */ /* 0x002fe20000000800 */
[-C--:B------:R-:W-:Y:S01]  /*ca50*/  FMUL.FTZ R171, R24, R5.reuse ;  /* 0x0000000518ab7220 */ /* 0x080fe20000410000 */
[-C--:B------:R-:W-:Y:S01]  /*ca60*/  FMUL.FTZ R168, R25, R5.reuse ;  /* 0x0000000519a87220 */ /* 0x080fe20000410000 */
[-C--:B------:R-:W-:Y:S01]  /*ca70*/  FMUL.FTZ R170, R28, R5.reuse ;  /* 0x000000051caa7220 */ /* 0x080fe20000410000 */
[-C--:B------:R-:W-:Y:S01]  /*ca80*/  FMUL.FTZ R160, R29, R5.reuse ;  /* 0x000000051da07220 */ /* 0x080fe20000410000 */
[-C--:B------:R-:W-:Y:S01]  /*ca90*/  FMUL.FTZ R162, R32, R5.reuse ;  /* 0x0000000520a27220 */ /* 0x080fe20000410000 */
[-C--:B------:R-:W-:Y:S01]  /*caa0*/  FMUL.FTZ R33, R33, R5.reuse ;  /* 0x0000000521217220 */ /* 0x080fe20000410000 */
[----:B------:R-:W1:Y:S01]  /*cab0*/  @P3 MUFU.LG2 R10, R10 ;  /* 0x0000000a000a3308 */ /* 0x000e620000000c00 */
        /* <DEDUP_REMOVED lines=130> */
.L_x_5937:
        /* <DEDUP_REMOVED lines=44> */
[----:B------:R-:W-:-:S02]  /*d5a0*/  LOP3.LUT R103, R6, 0x380, RZ, 0xc0, !PT ;  /* 0x0000038006677812 */ /* 0x000fc400078ec0ff */
[----:B------:R-:W-:Y:S02]  /*d5b0*/  SHF.R.U64 R4, R4, 0x3, RZ ;  /* 0x0000000304047819 */ /* 0x000fe400000012ff */
[C---:B------:R-:W-:Y:S02]  /*d5c0*/  IADD3 R197, P4, R6.reuse, 0x4020, RZ ;  /* 0x0000402006c57810 */ /* 0x040fe40007f9e0ff */
[C---:B------:R-:W-:Y:S02]  /*d5d0*/  IADD3 R181, P1, R6.reuse, 0x2040, RZ ;  /* 0x0000204006b57810 */ /* 0x040fe40007f3e0ff */
[----:B------:R-:W-:Y:S01]  /*d5e0*/  IADD3.X R9, RZ, R7, RZ, P2, !PT ;  /* 0x00000007ff097210 */ /* 0x000fe200017fe4ff */
[--C-:B------:R-:W-:Y:S01]  /*d5f0*/  IMAD.X R91, RZ, RZ, R7.reuse, P4 ;  /* 0x000000ffff5b7224 */ /* 0x100fe200020e0607 */
[C---:B------:R-:W-:Y:S01]  /*d600*/  IADD3 R187, P3, R6.reuse, 0x4000, RZ ;  /* 0x0000400006bb7810 */ /* 0x040fe20007f7e0ff */
[----:B------:R-:W-:Y:S01]  /*d610*/  IMAD.X R25, RZ, RZ, R7, P1 ;  /* 0x000000ffff197224 */ /* 0x000fe200008e0607 */
[----:B------:R-:W-:-:S02]  /*d620*/  IADD3 R177, P5, R6, 0x2000, RZ ;  /* 0x0000200006b17810 */ /* 0x000fc40007fbe0ff */
[----:B------:R-:W-:Y:S01]  /*d630*/  IADD3 R183, P2, R6, 0x2060, RZ ;  /* 0x0000206006b77810 */ /* 0x000fe20007f5e0ff */
[----:B------:R-:W-:Y:S01]  /*d640*/  IMAD.X R87, RZ, RZ, R7, P3 ;  /* 0x000000ffff577224 */ /* 0x000fe200018e0607 */
[----:B------:R-:W-:Y:S02]  /*d650*/  LOP3.LUT R20, R4, R179, RZ, 0x3c, !PT ;  /* 0x000000b304147212 */ /* 0x000fe400078e3cff */
[----:B------:R-:W-:Y:S02]  /*d660*/  SHF.R.U64 R103, R103, 0x3, RZ ;  /* 0x0000000367677819 */ /* 0x000fe400000012ff */
[----:B------:R-:W-:Y:S02]  /*d670*/  LOP3.LUT R4, R197, 0x380, RZ, 0xc0, !PT ;  /* 0x00000380c5047812 */ /* 0x000fe400078ec0ff */
[-C--:B------:R-:W-:Y:S02]  /*d680*/  IADD3.X R15, RZ, R7.reuse, RZ, P5, !PT ;  /* 0x00000007ff0f7210 */ /* 0x080fe40002ffe4ff */
[----:B------:R-:W-:-:S02]  /*d690*/  IADD3.X R29, RZ, R7, RZ, P2, !PT ;  /* 0x00000007ff1d7210 */ /* 0x000fc400017fe4ff */
[C---:B------:R-:W-:Y:S02]  /*d6a0*/  IADD3 R199, P5, R6.reuse, 0x4040, RZ ;  /* 0x0000404006c77810 */ /* 0x040fe40007fbe0ff */
[C---:B------:R-:W-:Y:S02]  /*d6b0*/  IADD3 R201, P6, R6.reuse, 0x4060, RZ ;  /* 0x0000406006c97810 */ /* 0x040fe40007fde0ff */
[C---:B------:R-:W-:Y:S02]  /*d6c0*/  IADD3 R203, P1, R6.reuse, 0x6000, RZ ;  /* 0x0000600006cb7810 */ /* 0x040fe40007f3e0ff */
[C---:B------:R-:W-:Y:S01]  /*d6d0*/  IADD3 R106, P2, R6.reuse, 0x6020, RZ ;  /* 0x00006020066a7810 */ /* 0x040fe20007f5e0ff */
[----:B------:R-:W-:Y:S01]  /*d6e0*/  IMAD.X R99, RZ, RZ, R7, P6 ;  /* 0x000000ffff637224 */ /* 0x000fe200030e0607 */
[C---:B------:R-:W-:Y:S02]  /*d6f0*/  IADD3 R205, P3, R6.reuse, 0x6040, RZ ;  /* 0x0000604006cd7810 */ /* 0x040fe40007f7e0ff */
[----:B------:R-:W-:-:S02]  /*d700*/  IADD3 R207, P4, R6, 0x6060, RZ ;  /* 0x0000606006cf7810 */ /* 0x000fc40007f9e0ff */
[----:B------:R-:W-:Y:S01]  /*d710*/  LOP3.LUT R6, R103, R6, RZ, 0x3c, !PT ;  /* 0x0000000667067212 */ /* 0x000fe200078e3cff */
[--C-:B------:R-:W-:Y:S01]  /*d720*/  IMAD.X R103, RZ, RZ, R7.reuse, P1 ;  /* 0x000000ffff677224 */ /* 0x100fe200008e0607 */
[----:B------:R-:W-:Y:S01]  /*d730*/  LOP3.LUT R10, R173, 0x380, RZ, 0xc0, !PT ;  /* 0x00000380ad0a7812 */ /* 0x000fe200078ec0ff */
[--C-:B------:R-:W-:Y:S01]  /*d740*/  IMAD.X R111, RZ, RZ, R7.reuse, P3 ;  /* 0x000000ffff6f7224 */ /* 0x100fe200018e0607 */
[----:B------:R-:W-:Y:S01]  /*d750*/  SHF.R.U64 R4, R4, 0x3, RZ ;  /* 0x0000000304047819 */ /* 0x000fe200000012ff */
[----:B------:R-:W-:Y:S01]  /*d760*/  IMAD.X R115, RZ, RZ, R7, P4 ;  /* 0x000000ffff737224 */ /* 0x000fe200020e0607 */
[----:B------:R-:W-:Y:S02]  /*d770*/  LOP3.LUT R12, R175, 0x380, RZ, 0xc0, !PT ;  /* 0x00000380af0c7812 */ /* 0x000fe400078ec0ff */
[----:B------:R-:W-:Y:S02]  /*d780*/  LOP3.LUT R14, R177, 0x380, RZ, 0xc0, !PT ;  /* 0x00000380b10e7812 */ /* 0x000fe400078ec0ff */
[----:B------:R-:W-:-:S02]  /*d790*/  LOP3.LUT R27, R106, 0x380, RZ, 0xc0, !PT ;  /* 0x000003806a1b7812 */ /* 0x000fc400078ec0ff */
[-C--:B------:R-:W-:Y:S02]  /*d7a0*/  IADD3.X R95, RZ, R7.reuse, RZ, P5, !PT ;  /* 0x00000007ff5f7210 */ /* 0x080fe40002ffe4ff */
[----:B------:R-:W-:Y:S02]  /*d7b0*/  IADD3.X R107, RZ, R7, RZ, P2, !PT ;  /* 0x00000007ff6b7210 */ /* 0x000fe400017fe4ff */
[----:B------:R-:W-:Y:S02]  /*d7c0*/  SHF.R.U64 R10, R10, 0x3, RZ ;  /* 0x000000030a0a7819 */ /* 0x000fe400000012ff */
[----:B------:R-:W-:Y:S02]  /*d7d0*/  LOP3.LUT R24, R181, 0x380, RZ, 0xc0, !PT ;  /* 0x00000380b5187812 */ /* 0x000fe400078ec0ff */
[----:B------:R-:W-:Y:S02]  /*d7e0*/  LOP3.LUT R90, R4, R197, RZ, 0x3c, !PT ;  /* 0x000000c5045a7212 */ /* 0x000fe400078e3cff */
[----:B------:R-:W-:-:S02]  /*d7f0*/  MOV R152, R6 ;  /* 0x0000000600987202 */ /* 0x000fc40000000f00 */
[----:B------:R-:W-:Y:S02]  /*d800*/  SHF.R.U64 R12, R12, 0x3, RZ ;  /* 0x000000030c0c7819 */ /* 0x000fe400000012ff */
[----:B------:R-:W-:Y:S02]  /*d810*/  LOP3.LUT R28, R183, 0x380, RZ, 0xc0, !PT ;  /* 0x00000380b71c7812 */ /* 0x000fe400078ec0ff */
[----:B------:R-:W-:Y:S02]  /*d820*/  F2FP.F16.F32.PACK_AB R4, R168, R171 ;  /* 0x000000aba804723e */ /* 0x000fe400000000ff */
[----:B------:R-:W-:Y:S02]  /*d830*/  F2FP.F16.F32.PACK_AB R6, R160, R170 ;  /* 0x000000aaa006723e */ /* 0x000fe400000000ff */
[----:B------:R-:W-:Y:S02]  /*d840*/  F2FP.F16.F32.PACK_AB R7, R31, R30 ;  /* 0x0000001e1f07723e */ /* 0x000fe400000000ff */
[----:B------:R-:W-:-:S02]  /*d850*/  SHF.R.U64 R14, R14, 0x3, RZ ;  /* 0x000000030e0e7819 */ /* 0x000fc400000012ff */
[----:B------:R-:W-:Y:S01]  /*d860*/  LOP3.LUT R86, R187, 0x380, RZ, 0xc0, !PT ;  /* 0x00000380bb567812 */ /* 0x000fe200078ec0ff */
[----:B------:R1:W-:Y:S01]  /*d870*/  STSM.16.M88.4 [R152], R4 ;  /* 0x0000000498007844 */ /* 0x0003e20000000200 */
[----:B------:R-:W-:Y:S02]  /*d880*/  LOP3.LUT R98, R201, 0x380, RZ, 0xc0, !PT ;  /* 0x00000380c9627812 */ /* 0x000fe400078ec0ff */
[----:B------:R-:W-:Y:S02]  /*d890*/  SHF.R.U64 R27, R27, 0x3, RZ ;  /* 0x000000031b1b7819 */ /* 0x000fe400000012ff */
[----:B------:R-:W-:Y:S02]  /*d8a0*/  LOP3.LUT R10, R10, R173, RZ, 0x3c, !PT ;  /* 0x000000ad0a0a7212 */ /* 0x000fe400078e3cff */
[----:B------:R-:W-:Y:S02]  /*d8b0*/  SHF.R.U64 R24, R24, 0x3, RZ ;  /* 0x0000000318187819 */ /* 0x000fe400000012ff */
[----:B------:R-:W-:-:S02]  /*d8c0*/  LOP3.LUT R94, R199, 0x380, RZ, 0xc0, !PT ;  /* 0x00000380c75e7812 */ /* 0x000fc400078ec0ff */
[----:B------:R-:W-:Y:S02]  /*d8d0*/  LOP3.LUT R114, R207, 0x380, RZ, 0xc0, !PT ;  /* 0x00000380cf727812 */ /* 0x000fe400078ec0ff */
[----:B------:R-:W-:Y:S02]  /*d8e0*/  LOP3.LUT R12, R12, R175, RZ, 0x3c, !PT ;  /* 0x000000af0c0c7212 */ /* 0x000fe400078e3cff */
[----:B------:R-:W-:Y:S02]  /*d8f0*/  SHF.R.U64 R28, R28, 0x3, RZ ;  /* 0x000000031c1c7819 */ /* 0x000fe400000012ff */
[----:B------:R-:W-:Y:S02]  /*d900*/  LOP3.LUT R14, R14, R177, RZ, 0x3c, !PT ;  /* 0x000000b10e0e7212 */ /* 0x000fe400078e3cff */
[----:B------:R-:W-:Y:S02]  /*d910*/  SHF.R.U64 R86, R86, 0x3, RZ ;  /* 0x0000000356567819 */ /* 0x000fe400000012ff */
[----:B------:R-:W-:-:S02]  /*d920*/  LOP3.LUT R102, R203, 0x380, RZ, 0xc0, !PT ;  /* 0x00000380cb667812 */ /* 0x000fc400078ec0ff */
[----:B------:R-:W-:Y:S02]  /*d930*/  SHF.R.U64 R98, R98, 0x3, RZ ;  /* 0x0000000362627819 */ /* 0x000fe400000012ff */
[----:B------:R-:W-:Y:S02]  /*d940*/  LOP3.LUT R106, R27, R106, RZ, 0x3c, !PT ;  /* 0x0000006a1b6a7212 */ /* 0x000fe400078e3cff */
[----:B------:R-:W-:Y:S02]  /*d950*/  MOV R30, R8 ;  /* 0x00000008001e7202 */ /* 0x000fe40000000f00 */
[----:B-1----:R-:W-:Y:S02]  /*d960*/  F2FP.F16.F32.PACK_AB R4, R33, R162 ;  /* 0x000000a22104723e */ /* 0x002fe400000000ff */
[----:B------:R-:W-:Y:S02]  /*d970*/  F2FP.F16.F32.PACK_AB R5, R35, R34 ;  /* 0x000000222305723e */ /* 0x000fe400000000ff */
[----:B------:R-:W-:-:S02]  /*d980*/  F2FP.F16.F32.PACK_AB R6, R37, R158 ;  /* 0x0000009e2506723e */ /* 0x000fc400000000ff */
[----:B------:R-:W-:Y:S02]  /*d990*/  F2FP.F16.F32.PACK_AB R7, R39, R38 ;  /* 0x000000262707723e */ /* 0x000fe400000000ff */
[----:B------:R-:W-:Y:S02]  /*d9a0*/  LOP3.LUT R24, R24, R181, RZ, 0x3c, !PT ;  /* 0x000000b518187212 */ /* 0x000fe400078e3cff */
[----:B------:R-:W-:Y:S01]  /*d9b0*/  SHF.R.U64 R94, R94, 0x3, RZ ;  /* 0x000000035e5e7819 */ /* 0x000fe200000012ff */
[----:B------:R1:W-:Y:S01]  /*d9c0*/  STSM.16.M88.4 [R30], R4 ;  /* 0x000000041e007844 */ /* 0x0003e20000000200 */
[----:B------:R-:W-:Y:S02]  /*d9d0*/  LOP3.LUT R110, R205, 0x380, RZ, 0xc0, !PT ;  /* 0x00000380cd6e7812 */ /* 0x000fe400078ec0ff */
[----:B------:R-:W-:Y:S02]  /*d9e0*/  SHF.R.U64 R114, R114, 0x3, RZ ;  /* 0x0000000372727819 */ /* 0x000fe400000012ff */
[----:B------:R-:W-:-:S02]  /*d9f0*/  MOV R27, R10 ;  /* 0x0000000a001b7202 */ /* 0x000fc40000000f00 */
[----:B------:R-:W-:Y:S02]  /*da00*/  LOP3.LUT R28, R28, R183, RZ, 0x3c, !PT ;  /* 0x000000b71c1c7212 */ /* 0x000fe400078e3cff */
[----:B------:R-:W-:Y:S01]  /*da10*/  MOV R12, R12 ;  /* 0x0000000c000c7202 */ /* 0x000fe20000000f00 */
[----:B------:R1:W-:Y:S01]  /*da20*/  STSM.16.M88.4 [R27], R40 ;  /* 0x000000281b007844 */ /* 0x0003e20000000200 */
[----:B------:R-:W-:Y:S02]  /*da30*/  LOP3.LUT R86, R86, R187, RZ, 0x3c, !PT ;  /* 0x000000bb56567212 */ /* 0x000fe400078e3cff */
[----:B------:R-:W-:Y:S01]  /*da40*/  SHF.R.U64 R102, R102, 0x3, RZ ;  /* 0x0000000366667819 */ /* 0x000fe200000012ff */
[----:B------:R1:W-:Y:S01]  /*da50*/  STSM.16.M88.4 [R12], R48 ;  /* 0x000000300c007844 */ /* 0x0003e20000000200 */
[----:B------:R-:W-:Y:S02]  /*da60*/  LOP3.LUT R98, R98, R201, RZ, 0x3c, !PT ;  /* 0x000000c962627212 */ /* 0x000fe400078e3cff */
[----:B------:R-:W-:-:S02]  /*da70*/  MOV R14, R14 ;  /* 0x0000000e000e7202 */ /* 0x000fc40000000f00 */
[----:B------:R-:W-:Y:S02]  /*da80*/  MOV R20, R20 ;  /* 0x0000001400147202 */ /* 0x000fe40000000f00 */
[----:B------:R-:W-:Y:S01]  /*da90*/  F2FP.F16.F32.PACK_AB R66, R69, R68 ;  /* 0x000000444542723e */ /* 0x000fe200000000ff */
[----:B------:R1:W-:Y:S01]  /*daa0*/  STSM.16.M88.4 [R14], R56 ;  /* 0x000000380e007844 */ /* 0x0003e20000000200 */
[----:B------:R-:W-:Y:S02]  /*dab0*/  F2FP.F16.F32.PACK_AB R67, R71, R70 ;  /* 0x000000464743723e */ /* 0x000fe400000000ff */
[----:B------:R-:W-:Y:S02]  /*dac0*/  F2FP.F16.F32.PACK_AB R73, R75, R74 ;  /* 0x0000004a4b49723e */ /* 0x000fe400000000ff */
[----:B------:R-:W-:Y:S01]  /*dad0*/  F2FP.F16.F32.PACK_AB R80, R81, R80 ;  /* 0x000000505150723e */ /* 0x000fe200000000ff */
[----:B------:R1:W-:Y:S01]  /*dae0*/  STSM.16.M88.4 [R20], R64 ;  /* 0x0000004014007844 */ /* 0x0003e20000000200 */
[----:B------:R-:W-:-:S02]  /*daf0*/  LOP3.LUT R94, R94, R199, RZ, 0x3c, !PT ;  /* 0x000000c75e5e7212 */ /* 0x000fc400078e3cff */
[----:B------:R-:W-:Y:S02]  /*db00*/  SHF.R.U64 R110, R110, 0x3, RZ ;  /* 0x000000036e6e7819 */ /* 0x000fe400000012ff */
[----:B------:R-:W-:Y:S02]  /*db10*/  LOP3.LUT R114, R114, R207, RZ, 0x3c, !PT ;  /* 0x000000cf72727212 */ /* 0x000fe400078e3cff */
[----:B------:R-:W-:Y:S02]  /*db20*/  MOV R24, R24 ;  /* 0x0000001800187202 */ /* 0x000fe40000000f00 */
[----:B------:R-:W-:Y:S02]  /*db30*/  F2FP.F16.F32.PACK_AB R74, R77, R76 ;  /* 0x0000004c4d4a723e */ /* 0x000fe400000000ff */
[----:B------:R-:W-:Y:S02]  /*db40*/  F2FP.F16.F32.PACK_AB R75, R79, R78 ;  /* 0x0000004e4f4b723e */ /* 0x000fe400000000ff */
[----:B------:R-:W-:-:S02]  /*db50*/  F2FP.F16.F32.PACK_AB R81, R83, R82 ;  /* 0x000000525351723e */ /* 0x000fc400000000ff */
[----:B------:R-:W-:Y:S01]  /*db60*/  MOV R28, R28 ;  /* 0x0000001c001c7202 */ /* 0x000fe20000000f00 */
[----:B------:R1:W-:Y:S01]  /*db70*/  STSM.16.M88.4 [R24], R72 ;  /* 0x0000004818007844 */ /* 0x0003e20000000200 */
[----:B------:R-:W-:Y:S02]  /*db80*/  MOV R11, R90 ;  /* 0x0000005a000b7202 */ /* 0x000fe40000000f00 */
[----:B------:R-:W-:Y:S02]  /*db90*/  F2FP.F16.F32.PACK_AB R82, R85, R84 ;  /* 0x000000545552723e */ /* 0x000fe400000000ff */
[----:B------:R-:W-:Y:S02]  /*dba0*/  F2FP.F16.F32.PACK_AB R83, R26, R19 ;  /* 0x000000131a53723e */ /* 0x000fe400000000ff */
[----:B------:R-:W-:Y:S02]  /*dbb0*/  F2FP.F16.F32.PACK_AB R88, R89, R88 ;  /* 0x000000585958723e */ /* 0x000fe400000000ff */
[----:B------:R-:W-:Y:S01]  /*dbc0*/  LOP3.LUT R102, R102, R203, RZ, 0x3c, !PT ;  /* 0x000000cb66667212 */ /* 0x000fe200078e3cff */
[----:B------:R1:W-:Y:S01]  /*dbd0*/  STSM.16.M88.4 [R28], R80 ;  /* 0x000000501c007844 */ /* 0x0003e20000000200 */
[----:B------:R-:W-:-:S02]  /*dbe0*/  MOV R86, R86 ;  /* 0x0000005600567202 */ /* 0x000fc40000000f00 */
[----:B------:R-:W-:Y:S02]  /*dbf0*/  MOV R10, R98 ;  /* 0x00000062000a7202 */ /* 0x000fe40000000f00 */
[----:B------:R-:W-:Y:S02]  /*dc00*/  F2FP.F16.F32.PACK_AB R89, R36, R32 ;  /* 0x000000202459723e */ /* 0x000fe400000000ff */
[----:B------:R-:W-:Y:S02]  /*dc10*/  F2FP.F16.F32.PACK_AB R90, R93, R92 ;  /* 0x0000005c5d5a723e */ /* 0x000fe400000000ff */
[----:B------:R-:W-:Y:S02]  /*dc20*/  F2FP.F16.F32.PACK_AB R91, R155, R154 ;  /* 0x0000009a9b5b723e */ /* 0x000fe400000000ff */
[----:B------:R-:W-:Y:S02]  /*dc30*/  F2FP.F16.F32.PACK_AB R96, R97, R96 ;  /* 0x000000606160723e */ /* 0x000fe400000000ff */
[----:B------:R-:W-:Y:S01]  /*dc40*/  MOV R9, R106 ;  /* 0x0000006a00097202 */ /* 0x000fe20000000f00 */
[----:B------:R1:W-:Y:S01]  /*dc50*/  STSM.16.M88.4 [R86], R88 ;  /* 0x0000005856007844 */ /* 0x0003e20000000200 */
[----:B------:R-:W-:-:S02]  /*dc60*/  F2FP.F16.F32.PACK_AB R97, R157, R156 ;  /* 0x0000009c9d61723e */ /* 0x000fc400000000ff */
[----:B------:R-:W-:Y:S02]  /*dc70*/  F2FP.F16.F32.PACK_AB R98, R101, R100 ;  /* 0x000000646562723e */ /* 0x000fe400000000ff */
[----:B------:R-:W-:Y:S02]  /*dc80*/  F2FP.F16.F32.PACK_AB R99, R161, R159 ;  /* 0x0000009fa163723e */ /* 0x000fe400000000ff */
[----:B------:R-:W-:Y:S02]  /*dc90*/  F2FP.F16.F32.PACK_AB R104, R105, R104 ;  /* 0x000000686968723e */ /* 0x000fe400000000ff */
[----:B------:R-:W-:Y:S01]  /*dca0*/  LOP3.LUT R110, R110, R205, RZ, 0x3c, !PT ;  /* 0x000000cd6e6e7212 */ /* 0x000fe200078e3cff */
[----:B------:R1:W-:Y:S01]  /*dcb0*/  STSM.16.M88.4 [R11], R96 ;  /* 0x000000600b007844 */ /* 0x0003e20000000200 */
[----:B------:R-:W-:Y:S02]  /*dcc0*/  MOV R94, R94 ;  /* 0x0000005e005e7202 */ /* 0x000fe40000000f00 */
        /* <DEDUP_REMOVED lines=52> */
[----:B------:R-:W-:Y:S02]  /*e010*/  IMAD.U32 R5, RZ, RZ, UR7 ;  /* 0x00000007ff057e24 */ /* 0x000fe4000f8e00ff */
[----:B------:R-:W-:Y:S01]  /*e020*/  IMAD.U32 R4, RZ, RZ, UR6 ;  /* 0x00000006ff047e24 */ /* 0x000fe2000f8e00ff */
[----:B------:R-:W-:Y:S01]  /*e030*/  ULDC.64 UR6, c[0x0][0xc40] ;  /* 0x0003100000067ab9 */ /* 0x000fe20000000a00 */
[----:B------:R-:W-:Y:S01]  /*e040*/  MOV R5, UR5 ;  /* 0x0000000500057c02 */ /* 0x000fe20008000f00 */
[----:B------:R-:W-:Y:S02]  /*e050*/  ULDC UR5, c[0x0][0xb88] ;  /* 0x0002e20000057ab9 */ /* 0x000fe40000000800 */
[----:B------:R-:W-:Y:S01]  /*e060*/  ISETP.GE.OR P1, PT, R11, UR5, P0 ;  /* 0x000000050b007c0c */ /* 0x000fe20008726670 */
[----:B-1----:R-:W-:-:S02]  /*e070*/  IMAD R6, R8, UR8, RZ ;  /* 0x0000000808067c24 */ /* 0x002fc4000f8e02ff */
[----:B------:R-:W-:-:S04]  /*e080*/  IMAD.WIDE.U32 R4, R8, UR44, R4 ;  /* 0x0000002c08047c25 */ /* 0x000fc8000f8e0004 */
[----:B------:R-:W-:Y:S01]  /*e090*/  IMAD R8, R9, UR44, R6 ;  /* 0x0000002c09087c24 */ /* 0x000fe2000f8e0206 */
[C---:B------:R-:W-:Y:S01]  /*e0a0*/  IADD3 R6, P2, R11.reuse, R4, RZ ;  /* 0x000000040b067210 */ /* 0x040fe20007f5e0ff */
[----:B------:R-:W-:-:S03]  /*e0b0*/  VIADD R9, R11, 0x8 ;  /* 0x000000080b097836 */ /* 0x000fc60000000000 */
[----:B------:R-:W-:Y:S02]  /*e0c0*/  IADD3.X R7, R7, R5, R8, P2, !PT ;  /* 0x0000000507077210 */ /* 0x000fe400017fe408 */
[----:B------:R-:W-:Y:S02]  /*e0d0*/  ISETP.GE.OR P0, PT, R9, UR5, P0 ;  /* 0x0000000509007c0c */ /* 0x000fe40008706670 */
[----:B------:R-:W-:-:S04]  /*e0e0*/  LEA R4, P2, R6, UR6, 0x2 ;  /* 0x0000000606047c11 */ /* 0x000fc8000f8410ff */
[----:B------:R-:W-:-:S05]  /*e0f0*/  LEA.HI.X R5, R6, UR7, R7, 0x2, P2 ;  /* 0x0000000706057c11 */ /* 0x000fca00090f1407 */
[----:B------:R2:W-:Y:S04]  /*e100*/  @!P1 STG.E desc[UR54][R4.64], R0 ;  /* 0x0000000004009986 */ /* 0x0005e8000c101936 */
[----:B------:R2:W-:Y:S02]  /*e110*/  @!P0 STG.E desc[UR54][R4.64+0x20], R3 ;  /* 0x0000200304008986 */ /* 0x0005e4000c101936 */
.L_x_5972:
        /* <DEDUP_REMOVED lines=53> */
.L_x_5975:
[----:B------:R-:W-:Y:S05]  /*e470*/  BSYNC B0 ;  /* 0x0000000000007941 */ /* 0x000fea0003800000 */
.L_x_5974:
[----:B------:R-:W-:Y:S05]  /*e480*/  BRA `(.L_x_5973) ;  /* 0x0000000800247947 */ /* 0x000fea0003800000 */
.L_x_5971:
        /* <DEDUP_REMOVED lines=8> */
[----:B------:R-:W-:Y:S01]  /*e510*/  ULDC UR6, c[0x0][0xb88] ;  /* 0x0002e20000067ab9 */ /* 0x000fe20000000800 */
        /* <DEDUP_REMOVED lines=19> */
.L_x_5977:
[----:B------:R-:W-:Y:S05]  /*e650*/  BSYNC B0 ;  /* 0x0000000000007941 */ /* 0x000fea0003800000 */
.L_x_5976:
        /* <DEDUP_REMOVED lines=10> */
[----:B------:R-:W-:Y:S01]  /*e700*/  SHF.L.U32 R3, R3, 0x1, RZ ;  /* 0x0000000103037819 */ /* 0x000fe200000006ff */
[----:B------:R-:W2:Y:S01]  /*e710*/  LDC R9, c[0x0][0xeac] ;  /* 0x0003ab00ff097b82 */ /* 0x000ea20000000800 */
[----:B------:R-:W-:Y:S01]  /*e720*/  ISETP.GE.AND P0, PT, R14, UR7, PT ;  /* 0x000000070e007c0c */ /* 0x000fe2000bf06270 */
[C---:B------:R-:W-:Y:S01]  /*e730*/  VIADD R20, R188.reuse, 0x140 ;  /* 0x00000140bc147836 */ /* 0x040fe20000000000 */
[----:B------:R-:W-:Y:S01]  /*e740*/  ISETP.GE.AND P2, PT, R15, UR7, PT ;  /* 0x000000070f007c0c */ /* 0x000fe2000bf46270 */
[C---:B------:R-:W-:Y:S01]  /*e750*/  VIADD R4, R188.reuse, 0x180 ;  /* 0x00000180bc047836 */ /* 0x040fe20000000000 */
[----:B------:R-:W-:Y:S01]  /*e760*/  LOP3.LUT R0, R3, 0x2, R0, 0xe2, !PT ;  /* 0x0000000203007812 */ /* 0x000fe200078ee200 */
[C---:B------:R-:W-:Y:S01]  /*e770*/  VIADD R5, R188.reuse, 0x1c0 ;  /* 0x000001c0bc057836 */ /* 0x040fe20000000000 */
[----:B------:R-:W-:Y:S01]  /*e780*/  IADD3 R19, R188, 0x100, RZ ;  /* 0x00000100bc137810 */ /* 0x000fe20007ffe0ff */
[----:B------:R-:W-:Y:S01]  /*e790*/  UIADD3 UR42, -UR42, UR6, URZ ;  /* 0x000000062a2a7290 */ /* 0x000fe2000fffe13f */
[----:B------:R-:W-:Y:S01]  /*e7a0*/  SHF.R.S32.HI R189, RZ, 0x1f, R188 ;  /* 0x0000001fffbd7819 */ /* 0x000fe200000114bc */
[----:B------:R-:W-:Y:S01]  /*e7b0*/  ULOP3.LUT UR38, URZ, UR38, URZ, 0x33, !UPT ;  /* 0x000000263f267292 */ /* 0x000fe2000f8e333f */
[----:B------:R-:W-:Y:S01]  /*e7c0*/  SEL R3, RZ, 0x4, P0 ;  /* 0x00000004ff037807 */ /* 0x000fe20000000000 */
[----:B------:R-:W-:Y:S01]  /*e7d0*/  BSSY B0, `(.L_x_5978) ;  /* 0x0000035000007945 */ /* 0x000fe20003800000 */
[----:B------:R-:W-:-:S02]  /*e7e0*/  SEL R6, RZ, 0x8, P2 ;  /* 0x00000008ff067807 */ /* 0x000fc40001000000 */
[----:B------:R-:W-:Y:S02]  /*e7f0*/  ISETP.GE.AND P2, PT, R20, UR7, PT ;  /* 0x0000000714007c0c */ /* 0x000fe4000bf46270 */
[----:B------:R-:W-:Y:S02]  /*e800*/  ISETP.GE.AND P0, PT, R19, UR7, PT ;  /* 0x0000000713007c0c */ /* 0x000fe4000bf06270 */
[----:B------:R-:W-:Y:S02]  /*e810*/  ISETP.GE.AND P3, PT, R4, UR7, PT ;  /* 0x0000000704007c0c */ /* 0x000fe4000bf66270 */
[----:B------:R-:W-:Y:S01]  /*e820*/  ISETP.GE.AND P1, PT, R5, UR7, PT ;  /* 0x0000000705007c0c */ /* 0x000fe2000bf26270 */
[----:B------:R-:W-:Y:S01]  /*e830*/  IMAD.WIDE.U32 R4, R8, UR43, R188 ;  /* 0x0000002b08047c25 */ /* 0x000fe2000f8e00bc */
[----:B------:R-:W-:Y:S02]  /*e840*/  LOP3.LUT R0, R6, R0, R3, 0xfe, !PT ;  /* 0x0000000006007212 */ /* 0x000fe400078efe03 */
[----:B------:R-:W-:Y:S01]  /*e850*/  SEL R6, RZ, 0x20, P2 ;  /* 0x00000020ff067807 */ /* 0x000fe20001000000 */
[C---:B------:R-:W-:Y:S01]  /*e860*/  VIADD R8, R190.reuse, 0x20 ;  /* 0x00000020be087836 */ /* 0x040fe20000000000 */
[----:B------:R-:W-:-:S02]  /*e870*/  ISETP.GE.AND P2, PT, R190, UR42, PT ;  /* 0x0000002abe007c0c */ /* 0x000fc4000bf46270 */
[----:B------:R-:W-:Y:S02]  /*e880*/  SEL R3, RZ, 0x10, P0 ;  /* 0x00000010ff037807 */ /* 0x000fe40000000000 */
[----:B------:R-:W-:Y:S01]  /*e890*/  ISETP.GE.AND P0, PT, R8, UR42, PT ;  /* 0x0000002a08007c0c */ /* 0x000fe2000bf06270 */
[----:B-1----:R-:W-:Y:S01]  /*e8a0*/  IMAD R8, R10, UR8, RZ ;  /* 0x000000080a087c24 */ /* 0x002fe2000f8e02ff */
[----:B------:R-:W-:Y:S02]  /*e8b0*/  LOP3.LUT R3, R6, R0, R3, 0xfe, !PT ;  /* 0x0000000006037212 */ /* 0x000fe400078efe03 */
[----:B------:R-:W-:Y:S01]  /*e8c0*/  IADD3 R5, R5, R7, RZ ;  /* 0x0000000705057210 */ /* 0x000fe20007ffe0ff */
[----:B------:R-:W-:Y:S01]  /*e8d0*/  IMAD R11, R11, UR44, R8 ;  /* 0x0000002c0b0b7c24 */ /* 0x000fe2000f8e0208 */
[----:B------:R-:W-:Y:S01]  /*e8e0*/  SEL R0, RZ, 0x40, P3 ;  /* 0x00000040ff007807 */ /* 0x000fe20001800000 */
[----:B--2---:R-:W-:Y:S01]  /*e8f0*/  VIADD R7, R9, UR38 ;  /* 0x0000002609077c36 */ /* 0x004fe20008000000 */
[----:B------:R-:W-:Y:S01]  /*e900*/  SHF.R.S32.HI R191, RZ, 0x1f, R190 ;  /* 0x0000001fffbf7819 */ /* 0x000fe200000114be */
        /* <DEDUP_REMOVED lines=33> */
.L_x_5979:
[----:B------:R-:W-:Y:S05]  /*eb20*/  BSYNC B0 ;  /* 0x0000000000007941 */ /* 0x000fea0003800000 */
.L_x_5978:
[----:B------:R-:W-:Y:S04]  /*eb30*/  BSSY B0, `(.L_x_5973) ;  /* 0x000001e000007945 */ /* 0x000fe80003800000 */
        /* <DEDUP_REMOVED lines=29> */
.L_x_5980:
[----:B------:R-:W-:Y:S05]  /*ed10*/  BSYNC B0 ;  /* 0x0000000000007941 */ /* 0x000fea0003800000 */
.L_x_5973:
[----:B------:R-:W3:Y:S02]  /*ed20*/  LDC R0, c[0x0][0xea8] ;  /* 0x0003aa00ff007b82 */ /* 0x000ee40000000800 */
[----:B---3--:R-:W-:-:S13]  /*ed30*/  ISETP.LE.AND P0, PT, R0, UR4, PT ;  /* 0x0000000400007c0c */ /* 0x008fda000bf03270 */
[----:B------:R-:W-:Y:S05]  /*ed40*/  @!P0 BRA `(.L_x_5981) ;  /* 0xffffff20008c8947 */ /* 0x000fea000383ffff */
[----:B------:R-:W-:Y:S05]  /*ed50*/  EXIT ;  /* 0x000000000000794d */ /* 0x000fea0003800000 */
.L_x_5932:
        /* <DEDUP_REMOVED lines=13> */
[----:B------:R-:W1:Y:S01]  /*ee30*/  S2R R2, SR_TID.X ;  /* 0x0000000000027919 */ /* 0x000e620000002100 */
[----:B------:R-:W-:Y:S01]  /*ee40*/  MOV R18, UR4 ;  /* 0x0000000400127c02 */ /* 0x000fe20008000f00 */
[----:B------:R-:W-:Y:S01]  /*ee50*/  IMAD.MOV.U32 R17, RZ, RZ, 0x1 ;  /* 0x00000001ff117424 */ /* 0x000fe200078e00ff */
[----:B------:R-:W-:Y:S01]  /*ee60*/  ULDC UR61, c[0x0][0xc] ;  /* 0x00000300003d7ab9 */ /* 0x000fe20000000800 */
[----:B------:R-:W-:Y:S01]  /*ee70*/  IMAD.MOV.U32 R16, RZ, RZ, RZ ;  /* 0x000000ffff107224 */ /* 0x000fe200078e00ff */
[----:B------:R-:W-:Y:S01]  /*ee80*/  ULDC.64 UR46, c[0x0][0x198] ;  /* 0x00006600002e7ab9 */ /* 0x000fe20000000a00 */
[----:B------:R-:W-:Y:S01]  /*ee90*/  UMOV UR60, URZ ;  /* 0x0000003f003c7c82 */ /* 0x000fe20008000000 */
[----:B-1----:R-:W-:-:S07]  /*eea0*/  LOP3.LUT R19, R2, 0x1f, RZ, 0xc0, !PT ;  /* 0x0000001f02137812 */ /* 0x002fce00078ec0ff */
.L_x_6032:
        /* <DEDUP_REMOVED lines=21> */
.L_x_5983:
[----:B------:R-:W-:Y:S01]  /*f000*/  ULDC UR11, c[0x0][0xec4] ;  /* 0x0003b100000b7ab9 */ /* 0x000fe20000000800 */
[----:B------:R-:W-:Y:S01]  /*f010*/  UMOV UR9, UR10 ;  /* 0x0000000a00097c82 */ /* 0x000fe20008000000 */
[----:B------:R-:W-:-:S11]  /*f020*/  UISETP.NE.AND UP0, UPT, UR11, 0x1, UPT ;  /* 0x000000010b00788c */ /* 0x000fd6000bf05270 */
[----:B------:R-:W-:Y:S02]  /*f030*/  @UP0 ULDC.64 UR12, c[0x0][0xec8] ;  /* 0x0003b200000c0ab9 */ /* 0x000fe40000000a00 */
[----:B------:R-:W-:-:S04]  /*f040*/  UIMAD.WIDE.U32 UR6, UR10, UR12, URZ ;  /* 0x0000000c0a0672a5 */ /* 0x000fc8000f8e003f */
[----:B------:R-:W-:-:S04]  /*f050*/  @UP0 USHF.R.U32.HI UR9, URZ, UR13, UR7 ;  /* 0x0000000d3f090299 */ /* 0x000fc80008011607 */
[----:B------:R-:W-:-:S12]  /*f060*/  UIMAD UR6, UR9, UR11, URZ ;  /* 0x0000000b090672a4 */ /* 0x000fd8000f8e023f */
.L_x_5984:
        /* <DEDUP_REMOVED lines=53> */
.L_x_5986:
        /* <DEDUP_REMOVED lines=23> */
.L_x_5988:
        /* <DEDUP_REMOVED lines=20> */
.L_x_5990:
        /* <DEDUP_REMOVED lines=16> */
.L_x_5989:
[----:B------:R-:W-:Y:S01]  /*f770*/  ULDC.64 UR4, c[0x0][0xaf0] ;  /* 0x0002bc0000047ab9 */ /* 0x000fe20000000a00 */
[----:B------:R-:W-:Y:S01]  /*f780*/  IMAD.U32 R5, RZ, RZ, UR59 ;  /* 0x0000003bff057e24 */ /* 0x000fe2000f8e00ff */
[----:B------:R-:W-:Y:S01]  /*f790*/  ISETP.NE.U32.AND P0, PT, RZ, UR4, PT ;  /* 0x00000004ff007c0c */ /* 0x000fe2000bf05070 */
[----:B------:R-:W-:Y:S01]  /*f7a0*/  IMAD.U32 R6, RZ, RZ, UR59 ;  /* 0x0000003bff067e24 */ /* 0x000fe2000f8e00ff */
[----:B------:R-:W1:Y:S02]  /*f7b0*/  LDC R0, c[0x0][0x428] ;  /* 0x00010a00ff007b82 */ /* 0x000e640000000800 */
[----:B------:R-:W-:-:S13]  /*f7c0*/  ISETP.NE.AND.EX P0, PT, RZ, UR5, PT, P0 ;  /* 0x00000005ff007c0c */ /* 0x000fda000bf05300 */
[----:B------:R-:W2:Y:S02]  /*f7d0*/  @P0 LDC.64 R2, c[0x0][0xaf0] ;  /* 0x0002bc00ff020b82 */ /* 0x000ea40000000a00 */
[----:B--2---:R-:W-:-:S05]  /*f7e0*/  @P0 IMAD.WIDE R2, R5, 0x4, R2 ;  /* 0x0000000405020825 */ /* 0x004fca00078e0202 */
[----:B------:R2:W3:Y:S01]  /*f7f0*/  @P0 LDG.E R6, desc[UR54][R2.64] ;  /* 0x0000003602060981 */ /* 0x0004e2000c1e1900 */
[----:B-1----:R-:W-:Y:S01]  /*f800*/  ISETP.NE.AND P0, PT, R0, 0x1, PT ;  /* 0x000000010000780c */ /* 0x002fe20003f05270 */
[----:B------:R-:W-:Y:S01]  /*f810*/  UMOV UR56, URZ ;  /* 0x0000003f00387c82 */ /* 0x000fe20008000000 */
[----:B------:R-:W-:Y:S01]  /*f820*/  ISETP.NE.AND P1, PT, R19, RZ, PT ;  /* 0x000000ff1300720c */ /* 0x000fe20003f25270 */
[----:B------:R-:W-:Y:S01]  /*f830*/  UMOV UR6, 0xffffffff ;  /* 0xffffffff00067882 */ /* 0x000fe20000000000 */
[----:B------:R-:W-:Y:S01]  /*f840*/  MOV R0, UR58 ;  /* 0x0000003a00007c02 */ /* 0x000fe20008000f00 */
        /* <DEDUP_REMOVED lines=15> */
.L_x_6045:
[----:B------:R-:W-:Y:S01]  /*f940*/  UMOV UR4, 0xffffffff ;  /* 0xffffffff00047882 */ /* 0x000fe20000000000 */
[----:B------:R-:W-:Y:S02]  /*f950*/  SHF.R.S32.HI R7, RZ, 0x1f, R6 ;  /* 0x0000001fff077819 */ /* 0x000fe40000011406 */
[----:B------:R-:W-:Y:S05]  /*f960*/  BRA.DIV UR4, `(.L_x_5992) ;  /* 0x0000002a04f87947 */ /* 0x000fea000b800000 */
[----:B------:R-:W-:-:S13]  /*f970*/  ELECT P6, URZ, PT ;  /* 0x00000000003f782f */ /* 0x000fda00038c0000 */
.L_x_6048:
[----:B------:R-:W-:Y:S05]  /*f980*/  @!P6 BRA `(.L_x_5993) ;  /* 0x0000000000c4e947 */ /* 0x000fea0003800000 */
[----:B------:R-:W-:Y:S01]  /*f990*/  MOV R4, R6 ;  /* 0x0000000600047202 */ /* 0x000fe20000000f00 */
        /* <DEDUP_REMOVED lines=19> */
.L_x_5994:
[----:B------:R-:W2:Y:S01]  /*fad0*/  S2R R5, SR_TID.X ;  /* 0x0000000000057919 */ /* 0x000ea20000002100 */
[----:B-1----:R-:W-:Y:S02]  /*fae0*/  LEA R8, R16, UR38, 0x3 ;  /* 0x0000002610087c11 */ /* 0x002fe4000f8e18ff */
[----:B--2---:R-:W-:Y:S02]  /*faf0*/  LOP3.LUT R9, R5, 0x7f, RZ, 0xc0, !PT ;  /* 0x0000007f05097812 */ /* 0x004fe400078ec0ff */
[----:B------:R-:W-:Y:S02]  /*fb00*/  SHF.L.U32 R5, R17, 0x1f, RZ ;  /* 0x0000001f11057819 */ /* 0x000fe400000006ff */
[----:B------:R-:W-:Y:S02]  /*fb10*/  ISETP.NE.AND P3, PT, R9, RZ, PT ;  /* 0x000000ff0900720c */ /* 0x000fe40003f65270 */
[----:B------:R-:W1:Y:S02]  /*fb20*/  SYNCS.PHASECHK.TRANS64.TRYWAIT P2, [R8+URZ+0x38840], R5 ;  /* 0x03884005080075a7 */ /* 0x000e64000804017f */
[----:B-1----:R-:W-:Y:S09]  /*fb30*/  @!P2 BRA `(.L_x_5995) ;  /* 0x0000002800a4a947 */ /* 0x002ff20003800000 */
.L_x_6049:
[----:B------:R-:W-:Y:S05]  /*fb40*/  @P3 BRA `(.L_x_5996) ;  /* 0x0000000000143947 */ /* 0x000fea0003800000 */
[----:B------:R-:W-:Y:S01]  /*fb50*/  ISETP.NE.AND P2, PT, R19, RZ, PT ;  /* 0x000000ff1300720c */ /* 0x000fe20003f45270 */
[----:B-1----:R-:W-:-:S04]  /*fb60*/  IMAD.MOV.U32 R5, RZ, RZ, 0x2000 ;  /* 0x00002000ff057424 */ /* 0x002fc800078e00ff */
[----:B------:R2:W-:Y:S08]  /*fb70*/  SYNCS.ARRIVE.TRANS64 RZ, [R8+URZ+0x38830], R5 ;  /* 0x0388300508ff79a7 */ /* 0x0005f0000800003f */
[----:B------:R-:W-:Y:S05]  /*fb80*/  @!P2 BRA `(.L_x_5996) ;  /* 0x000000000004a947 */ /* 0x000fea0003800000 */
[----:B------:R-:W-:Y:S01]  /*fb90*/  BPT.TRAP 0x1 ;  /* 0x000000040000795c */ /* 0x000fe20000300000 */
.L_x_5996:
        /* <DEDUP_REMOVED lines=16> */
.L_x_5993:
[----:B------:R-:W-:Y:S05]  /*fca0*/  WARPSYNC.ALL ;  /* 0x0000000000007948 */ /* 0x000fea0003800000 */
[----:B------:R-:W-:Y:S01]  /*fcb0*/  BAR.SYNC.DEFER_BLOCKING 0x8, 0xa0 ;  /* 0x0202800000007b1d */ /* 0x000fe20000010000 */
[----:B------:R-:W-:-:S05]  /*fcc0*/  ELECT P2, URZ, PT ;  /* 0x00000000003f782f */ /* 0x000fca0003840000 */
[----:B------:R-:W-:Y:S08]  /*fcd0*/  BSSY B0, `(.L_x_5997) ;  /* 0x0000041000007945 */ /* 0x000ff00003800000 */
[----:B------:R-:W-:Y:S05]  /*fce0*/  @!P2 BRA `(.L_x_5998) ;  /* 0x0000000000fca947 */ /* 0x000fea0003800000 */
[----:B------:R-:W-:Y:S01]  /*fcf0*/  UIADD3 UR14, UP0, UR46, 0x270, URZ ;  /* 0x000002702e0e7890 */ /* 0x000fe2000ff1e03f */
[----:B-12---:R-:W-:Y:S01]  /*fd00*/  MOV R5, 0x2000 ;  /* 0x0000200000057802 */ /* 0x006fe20000000f00 */
        /* <DEDUP_REMOVED lines=61> */
.L_x_5998:
[----:B------:R-:W-:Y:S05]  /*100e0*/  BSYNC B0 ;  /* 0x0000000000007941 */ /* 0x000fea0003800000 */
.L_x_5997:
        /* <DEDUP_REMOVED lines=8> */
.L_x_6050:
[----:B------:R-:W-:Y:S01]  /*10170*/  ULDC.64 UR4, c[0x0][0x408] ;  /* 0x0001020000047ab9 */ /* 0x000fe20000000a00 */
[----:B------:R-:W-:Y:S04]  /*10180*/  BSSY B0, `(.L_x_6000) ;  /* 0x0000042000007945 */ /* 0x000fe80003800000 */
[----:B------:R-:W-:Y:S05]  /*10190*/  @!P6 BRA `(.L_x_6001) ;  /* 0x000000040000e947 */ /* 0x000fea0003800000 */
[----:B-1----:R-:W1:Y:S01]  /*101a0*/  S2R R8, SR_TID.X ;  /* 0x0000000000087919 */ /* 0x002e620000002100 */
[----:B------:R-:W-:Y:S02]  /*101b0*/  LEA R5, R16, UR38, 0x3 ;  /* 0x0000002610057c11 */ /* 0x000fe4000f8e18ff */
[----:B-1----:R-:W-:Y:S02]  /*101c0*/  LOP3.LUT R9, R8, 0x7f, RZ, 0xc0, !PT ;  /* 0x0000007f08097812 */ /* 0x002fe400078ec0ff */
[----:B------:R-:W-:Y:S02]  /*101d0*/  SHF.L.U32 R8, R17, 0x1f, RZ ;  /* 0x0000001f11087819 */ /* 0x000fe400000006ff */
[----:B------:R-:W-:Y:S02]  /*101e0*/  ISETP.NE.AND P3, PT, R9, RZ, PT ;  /* 0x000000ff0900720c */ /* 0x000fe40003f65270 */
[----:B------:R-:W1:Y:S02]  /*101f0*/  SYNCS.PHASECHK.TRANS64.TRYWAIT P2, [R5+URZ+0x38860], R8 ;  /* 0x03886008050075a7 */ /* 0x000e64000804017f */
[----:B-1----:R-:W-:Y:S09]  /*10200*/  @!P2 BRA `(.L_x_6002) ;  /* 0x00000024001ca947 */ /* 0x002ff20003800000 */
.L_x_6051:
[----:B------:R-:W-:Y:S05]  /*10210*/  @P3 BRA `(.L_x_6003) ;  /* 0x0000000000143947 */ /* 0x000fea0003800000 */
[----:B------:R-:W-:Y:S02]  /*10220*/  ISETP.NE.AND P2, PT, R19, RZ, PT ;  /* 0x000000ff1300720c */ /* 0x000fe40003f45270 */
[----:B-1----:R-:W-:-:S04]  /*10230*/  MOV R8, 0x10000 ;  /* 0x0001000000087802 */ /* 0x002fc80000000f00 */
[----:B------:R2:W-:Y:S07]  /*10240*/  SYNCS.ARRIVE.TRANS64 RZ, [R5+URZ+0x38850], R8 ;  /* 0x0388500805ff79a7 */ /* 0x0005ee000800003f */
[----:B------:R-:W-:Y:S05]  /*10250*/  @!P2 BRA `(.L_x_6003) ;  /* 0x000000000004a947 */ /* 0x000fea0003800000 */
[----:B------:R-:W-:Y:S01]  /*10260*/  BPT.TRAP 0x1 ;  /* 0x000000040000795c */ /* 0x000fe20000300000 */
.L_x_6003:
        /* <DEDUP_REMOVED lines=51> */
.L_x_6001:
[----:B------:R-:W-:Y:S05]  /*105a0*/  BSYNC B0 ;  /* 0x0000000000007941 */ /* 0x000fea0003800000 */
.L_x_6000:
[----:B------:R-:W-:-:S06]  /*105b0*/  UISETP.GE.AND UP0, UPT, UR39, 0x2, UPT ;  /* 0x000000022700788c */ /* 0x000fcc000bf06270 */
[----:B------:R-:W-:-:S13]  /*105c0*/  PLOP3.LUT P2, PT, PT, PT, UP0, 0x80, 0x0 ;  /* 0x000000000000781c */ /* 0x000fda0003f4f008 */
[----:B------:R-:W-:Y:S05]  /*105d0*/  @!P2 BRA `(.L_x_6004) ;  /* 0x00000014009ca947 */ /* 0x000fea0003800000 */
[----:B------:R-:W-:Y:S02]  /*105e0*/  ULOP3.LUT UR6, UR39, 0x1, URZ, 0xc0, !UPT ;  /* 0x0000000127067892 */ /* 0x000fe4000f8ec03f */
[----:B------:R-:W-:Y:S02]  /*105f0*/  IMAD.U32 R9, RZ, RZ, UR39 ;  /* 0x00000027ff097e24 */ /* 0x000fe4000f8e00ff */
[----:B------:R-:W-:Y:S02]  /*10600*/  UISETP.NE.U32.AND UP0, UPT, UR6, 0x1, UPT ;  /* 0x000000010600788c */ /* 0x000fe4000bf05070 */
[----:B------:R-:W-:-:S04]  /*10610*/  VIADD R9, R9, 0xfffffffe ;  /* 0xfffffffe09097836 */ /* 0x000fc80000000000 */
[----:B------:R-:W-:Y:S02]  /*10620*/  PLOP3.LUT P2, PT, PT, PT, UP0, 0x80, 0x0 ;  /* 0x000000000000781c */ /* 0x000fe40003f4f008 */
[----:B-12---:R-:W-:-:S11]  /*10630*/  MOV R8, R9 ;  /* 0x0000000900087202 */ /* 0x006fd60000000f00 */
        /* <DEDUP_REMOVED lines=28> */
.L_x_6008:
[----:B-1----:R-:W1:Y:S01]  /*10800*/  S2R R2, SR_TID.X ;  /* 0x0000000000027919 */ /* 0x002e620000002100 */
[----:B------:R-:W-:Y:S02]  /*10810*/  SHF.L.U32 R3, R17, 0x1f, RZ ;  /* 0x0000001f11037819 */ /* 0x000fe400000006ff */
[----:B-1----:R-:W-:Y:S02]  /*10820*/  LOP3.LUT R5, R2, 0x7f, RZ, 0xc0, !PT ;  /* 0x0000007f02057812 */ /* 0x002fe400078ec0ff */
[----:B------:R-:W-:Y:S02]  /*10830*/  LEA R2, R16, UR38, 0x3 ;  /* 0x0000002610027c11 */ /* 0x000fe4000f8e18ff */
[----:B------:R-:W-:Y:S02]  /*10840*/  ISETP.NE.AND P2, PT, R5, RZ, PT ;  /* 0x000000ff0500720c */ /* 0x000fe40003f45270 */
[----:B------:R-:W1:Y:S02]  /*10850*/  SYNCS.PHASECHK.TRANS64.TRYWAIT P3, [R2+URZ+0x38840], R3 ;  /* 0x03884003020075a7 */ /* 0x000e64000806017f */
[----:B-1----:R-:W-:Y:S09]  /*10860*/  @!P3 BRA `(.L_x_6009) ;  /* 0x0000001c0098b947 */ /* 0x002ff20003800000 */
.L_x_6052:
[----:B------:R-:W-:Y:S05]  /*10870*/  @P2 BRA `(.L_x_6010) ;  /* 0x0000000000142947 */ /* 0x000fea0003800000 */
[----:B------:R-:W-:Y:S01]  /*10880*/  ISETP.NE.AND P3, PT, R19, RZ, PT ;  /* 0x000000ff1300720c */ /* 0x000fe20003f65270 */
[----:B------:R-:W-:-:S04]  /*10890*/  IMAD.MOV.U32 R5, RZ, RZ, 0x2000 ;  /* 0x00002000ff057424 */ /* 0x000fc800078e00ff */
[----:B------:R2:W-:Y:S08]  /*108a0*/  SYNCS.ARRIVE.TRANS64 RZ, [R2+URZ+0x38830], R5 ;  /* 0x0388300502ff79a7 */ /* 0x0005f0000800003f */
[----:B------:R-:W-:Y:S05]  /*108b0*/  @!P3 BRA `(.L_x_6010) ;  /* 0x000000000004b947 */ /* 0x000fea0003800000 */
[----:B------:R-:W-:Y:S01]  /*108c0*/  BPT.TRAP 0x1 ;  /* 0x000000040000795c */ /* 0x000fe20000300000 */
.L_x_6010:
        /* <DEDUP_REMOVED lines=17> */
.L_x_6053:
[----:B------:R-:W-:Y:S05]  /*109e0*/  @P2 BRA `(.L_x_6012) ;  /* 0x0000000000142947 */ /* 0x000fea0003800000 */
[----:B------:R-:W-:Y:S02]  /*109f0*/  ISETP.NE.AND P2, PT, R19, RZ, PT ;  /* 0x000000ff1300720c */ /* 0x000fe40003f45270 */
[----:B-12---:R-:W-:-:S04]  /*10a00*/  MOV R3, 0x10000 ;  /* 0x0001000000037802 */ /* 0x006fc80000000f00 */
[----:B------:R3:W-:Y:S07]  /*10a10*/  SYNCS.ARRIVE.TRANS64 RZ, [R2+URZ+0x38850], R3 ;  /* 0x0388500302ff79a7 */ /* 0x0007ee000800003f */
[----:B------:R-:W-:Y:S05]  /*10a20*/  @!P2 BRA `(.L_x_6012) ;  /* 0x000000000004a947 */ /* 0x000fea0003800000 */
[----:B------:R-:W-:Y:S01]  /*10a30*/  BPT.TRAP 0x1 ;  /* 0x000000040000795c */ /* 0x000fe20000300000 */
.L_x_6012:
        /* <DEDUP_REMOVED lines=50> */
.L_x_6007:
[----:B------:R-:W-:Y:S05]  /*10d60*/  BSYNC B0 ;  /* 0x0000000000007941 */ /* 0x000fea0003800000 */
.L_x_6006:
[----:B------:R-:W-:-:S06]  /*10d70*/  UIADD3 UR6, UR39, -0x3, URZ ;  /* 0xfffffffd27067890 */ /* 0x000fcc000fffe03f */
[----:B------:R-:W-:-:S07]  /*10d80*/  IMAD.U32 R8, RZ, RZ, UR6 ;  /* 0x00000006ff087e24 */ /* 0x000fce000f8e00ff */
.L_x_6005:
[----:B------:R-:W-:Y:S01]  /*10d90*/  ISETP.NE.AND P2, PT, R9, RZ, PT ;  /* 0x000000ff0900720c */ /* 0x000fe20003f45270 */
[----:B------:R-:W-:-:S12]  /*10da0*/  BSSY B0, `(.L_x_6004) ;  /* 0x00000ea000007945 */ /* 0x000fd80003800000 */
[----:B------:R-:W-:Y:S05]  /*10db0*/  @!P2 BRA `(.L_x_6013) ;  /* 0x0000000c00a0a947 */ /* 0x000fea0003800000 */
.L_x_6028:
        /* <DEDUP_REMOVED lines=23> */
[----:B--2---:R-:W-:-:S04]  /*10f30*/  LEA R4, P2, R2, R4, 0x2 ;  /* 0x0000000402047211 */ /* 0x004fc800078410ff */
[----:B------:R-:W-:-:S05]  /*10f40*/  LEA.HI.X R5, R2, R5, R3, 0x2, P2 ;  /* 0x0000000502057211 */ /* 0x000fca00010f1403 */
[----:B------:R1:W5:Y:S01]  /*10f50*/  LDG.E R4, desc[UR54][R4.64] ;  /* 0x0000003604047981 */ /* 0x000362000c1e1900 */
[----:B------:R-:W-:-:S04]  /*10f60*/  IMAD.MOV R3, RZ, RZ, -R11 ;  /* 0x000000ffff037224 */ /* 0x000fc800078e0a0b */
[----:B------:R-:W-:-:S07]  /*10f70*/  IMAD R10, R10, R3, R8 ;  /* 0x000000030a0a7224 */ /* 0x000fce00078e0208 */
.L_x_6016:
[----:B------:R-:W1:Y:S01]  /*10f80*/  S2R R2, SR_TID.X ;  /* 0x0000000000027919 */ /* 0x000e620000002100 */
[----:B------:R-:W-:Y:S02]  /*10f90*/  LEA R3, R9, UR38, 0x3 ;  /* 0x0000002609037c11 */ /* 0x000fe4000f8e18ff */
[----:B-1----:R-:W-:Y:S02]  /*10fa0*/  LOP3.LUT R5, R2, 0x7f, RZ, 0xc0, !PT ;  /* 0x0000007f02057812 */ /* 0x002fe400078ec0ff */
[----:B------:R-:W-:Y:S02]  /*10fb0*/  SHF.L.U32 R2, R17, 0x1f, RZ ;  /* 0x0000001f11027819 */ /* 0x000fe400000006ff */
[----:B------:R-:W-:Y:S02]  /*10fc0*/  ISETP.NE.AND P2, PT, R5, RZ, PT ;  /* 0x000000ff0500720c */ /* 0x000fe40003f45270 */
[----:B------:R-:W1:Y:S02]  /*10fd0*/  SYNCS.PHASECHK.TRANS64.TRYWAIT P3, [R3+URZ+0x38840], R2 ;  /* 0x03884002030075a7 */ /* 0x000e64000806017f */
[----:B-1----:R-:W-:Y:S09]  /*10fe0*/  @!P3 BRA `(.L_x_6017) ;  /* 0x0000001400e0b947 */ /* 0x002ff20003800000 */
.L_x_6054:
[----:B------:R-:W-:Y:S05]  /*10ff0*/  @P2 BRA `(.L_x_6018) ;  /* 0x0000000000142947 */ /* 0x000fea0003800000 */
[----:B------:R-:W-:Y:S01]  /*11000*/  ISETP.NE.AND P3, PT, R19, RZ, PT ;  /* 0x000000ff1300720c */ /* 0x000fe20003f65270 */
[----:B------:R-:W-:-:S04]  /*11010*/  IMAD.MOV.U32 R12, RZ, RZ, 0x2000 ;  /* 0x00002000ff0c7424 */ /* 0x000fc800078e00ff */
[----:B------:R2:W-:Y:S08]  /*11020*/  SYNCS.ARRIVE.TRANS64 RZ, [R3+URZ+0x38830], R12 ;  /* 0x0388300c03ff79a7 */ /* 0x0005f0000800003f */
[----:B------:R-:W-:Y:S05]  /*11030*/  @!P3 BRA `(.L_x_6018) ;  /* 0x000000000004b947 */ /* 0x000fea0003800000 */
[----:B------:R-:W-:Y:S01]  /*11040*/  BPT.TRAP 0x1 ;  /* 0x000000040000795c */ /* 0x000fe20000300000 */
.L_x_6018:
        /* <DEDUP_REMOVED lines=17> */
.L_x_6055:
[----:B------:R-:W-:Y:S05]  /*11160*/  @P2 BRA `(.L_x_6020) ;  /* 0x0000000000142947 */ /* 0x000fea0003800000 */
[----:B------:R-:W-:Y:S01]  /*11170*/  ISETP.NE.AND P2, PT, R19, RZ, PT ;  /* 0x000000ff1300720c */ /* 0x000fe20003f45270 */
[----:B-1-3--:R-:W-:-:S04]  /*11180*/  IMAD.MOV.U32 R2, RZ, RZ, 0x10000 ;  /* 0x00010000ff027424 */ /* 0x00afc800078e00ff */
[----:B------:R4:W-:Y:S08]  /*11190*/  SYNCS.ARRIVE.TRANS64 RZ, [R3+URZ+0x38850], R2 ;  /* 0x0388500203ff79a7 */ /* 0x0009f0000800003f */
[----:B------:R-:W-:Y:S05]  /*111a0*/  @!P2 BRA `(.L_x_6020) ;  /* 0x000000000004a947 */ /* 0x000fea0003800000 */
[----:B------:R-:W-:Y:S01]  /*111b0*/  BPT.TRAP 0x1 ;  /* 0x000000040000795c */ /* 0x000fe20000300000 */
.L_x_6020:
        /* <DEDUP_REMOVED lines=50> */
.L_x_6015:
[----:B------:R-:W-:Y:S05]  /*114e0*/  BSYNC B1 ;  /* 0x0000000000017941 */ /* 0x000fea0003800000 */
.L_x_6014:
[----:B------:R-:W-:Y:S01]  /*114f0*/  VIADD R9, R9, 0x1 ;  /* 0x0000000109097836 */ /* 0x000fe20000000000 */
[----:B------:R-:W-:Y:S04]  /*11500*/  BSSY B1, `(.L_x_6021) ;  /* 0x0000070000017945 */ /* 0x000fe80003800000 */
[----:B------:R-:W-:-:S04]  /*11510*/  ISETP.NE.AND P2, PT, R9, 0x2, PT ;  /* 0x000000020900780c */ /* 0x000fc80003f45270 */
[----:B---34-:R-:W-:Y:S02]  /*11520*/  SEL R2, RZ, 0x1, P2 ;  /* 0x00000001ff027807 */ /* 0x018fe40001000000 */
[----:B------:R-:W-:Y:S02]  /*11530*/  SEL R16, R9, RZ, P2 ;  /* 0x000000ff09107207 */ /* 0x000fe40001000000 */
[----:B------:R-:W-:Y:S01]  /*11540*/  LOP3.LUT R17, R17, R2, RZ, 0x3c, !PT ;  /* 0x0000000211117212 */ /* 0x000fe200078e3cff */
[----:B------:R-:W-:Y:S06]  /*11550*/  @!P6 BRA `(.L_x_6022) ;  /* 0x0000000400a8e947 */ /* 0x000fec0003800000 */
[----:B------:R-:W-:Y:S01]  /*11560*/  IADD3 R10, R8, -0x1, RZ ;  /* 0xffffffff080a7810 */ /* 0x000fe20007ffe0ff */
[----:B------:R-:W-:Y:S06]  /*11570*/  @!P0 BRA `(.L_x_6023) ;  /* 0x0000000000488947 */ /* 0x000fec0003800000 */
[----:B------:R-:W1:Y:S01]  /*11580*/  LDC R9, c[0x0][0x41c] ;  /* 0x00010700ff097b82 */ /* 0x000e620000000800 */
[----:B------:R-:W-:Y:S02]  /*11590*/  IMAD.MOV.U32 R11, RZ, RZ, R10 ;  /* 0x000000ffff0b7224 */ /* 0x000fe400078e000a */
[----:B------:R-:W-:-:S04]  /*115a0*/  IMAD R13, R7, UR4, RZ ;  /* 0x00000004070d7c24 */ /* 0x000fc8000f8e02ff */
[----:B------:R-:W-:Y:S01]  /*115b0*/  IMAD R13, R6, UR5, R13 ;  /* 0x00000005060d7c24 */ /* 0x000fe2000f8e020d */
[----:B------:R-:W3:Y:S01]  /*115c0*/  LDC.64 R4, c[0x0][0x3f8] ;  /* 0x0000fe00ff047b82 */ /* 0x000ee20000000a00 */
[----:B-1----:R-:W-:-:S13]  /*115d0*/  ISETP.NE.AND P2, PT, R9, 0x1, PT ;  /* 0x000000010900780c */ /* 0x002fda0003f45270 */
[----:B--2---:R-:W1:Y:S02]  /*115e0*/  @P2 LDC.64 R2, c[0x0][0x420] ;  /* 0x00010800ff022b82 */ /* 0x004e640000000a00 */
[----:B-1----:R-:W-:-:S05]  /*115f0*/  @P2 IMAD.HI.U32 R2, R10, R2, RZ ;  /* 0x000000020a022227 */ /* 0x002fca00078e00ff */
[----:B------:R-:W-:-:S04]  /*11600*/  @P2 SHF.R.U32.HI R11, RZ, R3, R2 ;  /* 0x00000003ff0b2219 */ /* 0x000fc80000011602 */
[--C-:B------:R-:W-:Y:S01]  /*11610*/  SHF.R.S32.HI R3, RZ, 0x1f, R11.reuse ;  /* 0x0000001fff037819 */ /* 0x100fe2000001140b */
[----:B------:R-:W-:-:S04]  /*11620*/  IMAD.MOV.U32 R2, RZ, RZ, R11 ;  /* 0x000000ffff027224 */ /* 0x000fc800078e000b */
[----:B------:R-:W-:-:S05]  /*11630*/  IMAD.WIDE.U32 R2, R6, UR4, R2 ;  /* 0x0000000406027c25 */ /* 0x000fca000f8e0002 */
[----:B------:R-:W-:Y:S02]  /*11640*/  IADD3 R3, R13, R3, RZ ;  /* 0x000000030d037210 */ /* 0x000fe40007ffe0ff */
[----:B---3--:R-:W-:-:S04]  /*11650*/  LEA R4, P2, R2, R4, 0x2 ;  /* 0x0000000402047211 */ /* 0x008fc800078410ff */
[----:B------:R-:W-:-:S05]  /*11660*/  LEA.HI.X R5, R2, R5, R3, 0x2, P2 ;  /* 0x0000000502057211 */ /* 0x000fca00010f1403 */
[----:B------:R1:W5:Y:S01]  /*11670*/  LDG.E R4, desc[UR54][R4.64] ;  /* 0x0000003604047981 */ /* 0x000362000c1e1900 */
[----:B------:R-:W-:-:S04]  /*11680*/  IMAD.MOV R2, RZ, RZ, -R11 ;  /* 0x000000ffff027224 */ /* 0x000fc800078e0a0b */
[----:B------:R-:W-:-:S07]  /*11690*/  IMAD R10, R9, R2, R10 ;  /* 0x00000002090a7224 */ /* 0x000fce00078e020a */
.L_x_6023:
[----:B------:R-:W1:Y:S01]  /*116a0*/  S2R R2, SR_TID.X ;  /* 0x0000000000027919 */ /* 0x000e620000002100 */
[----:B--2---:R-:W-:Y:S02]  /*116b0*/  SHF.L.U32 R3, R17, 0x1f, RZ ;  /* 0x0000001f11037819 */ /* 0x004fe400000006ff */
[----:B-1----:R-:W-:Y:S02]  /*116c0*/  LOP3.LUT R5, R2, 0x7f, RZ, 0xc0, !PT ;  /* 0x0000007f02057812 */ /* 0x002fe400078ec0ff */
[----:B------:R-:W-:Y:S02]  /*116d0*/  LEA R2, R16, UR38, 0x3 ;  /* 0x0000002610027c11 */ /* 0x000fe4000f8e18ff */
[----:B------:R-:W-:Y:S02]  /*116e0*/  ISETP.NE.AND P2, PT, R5, RZ, PT ;  /* 0x000000ff0500720c */ /* 0x000fe40003f45270 */
[----:B------:R-:W1:Y:S02]  /*116f0*/  SYNCS.PHASECHK.TRANS64.TRYWAIT P3, [R2+URZ+0x38840], R3 ;  /* 0x03884003020075a7 */ /* 0x000e64000806017f */
[----:B-1----:R-:W-:Y:S09]  /*11700*/  @!P3 BRA `(.L_x_6024) ;  /* 0x000000100040b947 */ /* 0x002ff20003800000 */
.L_x_6056:
[----:B------:R-:W-:Y:S05]  /*11710*/  @P2 BRA `(.L_x_6025) ;  /* 0x0000000000142947 */ /* 0x000fea0003800000 */
[----:B------:R-:W-:Y:S01]  /*11720*/  ISETP.NE.AND P3, PT, R19, RZ, PT ;  /* 0x000000ff1300720c */ /* 0x000fe20003f65270 */
[----:B------:R-:W-:-:S04]  /*11730*/  IMAD.MOV.U32 R5, RZ, RZ, 0x2000 ;  /* 0x00002000ff057424 */ /* 0x000fc800078e00ff */
[----:B------:R2:W-:Y:S08]  /*11740*/  SYNCS.ARRIVE.TRANS64 RZ, [R2+URZ+0x38830], R5 ;  /* 0x0388300502ff79a7 */ /* 0x0005f0000800003f */
[----:B------:R-:W-:Y:S05]  /*11750*/  @!P3 BRA `(.L_x_6025) ;  /* 0x000000000004b947 */ /* 0x000fea0003800000 */
[----:B------:R-:W-:Y:S01]  /*11760*/  BPT.TRAP 0x1 ;  /* 0x000000040000795c */ /* 0x000fe20000300000 */
.L_x_6025:
        /* <DEDUP_REMOVED lines=17> */
.L_x_6057:
[----:B------:R-:W-:Y:S05]  /*11880*/  @P2 BRA `(.L_x_6027) ;  /* 0x0000000000142947 */ /* 0x000fea0003800000 */
[----:B------:R-:W-:Y:S01]  /*11890*/  ISETP.NE.AND P2, PT, R19, RZ, PT ;  /* 0x000000ff1300720c */ /* 0x000fe20003f45270 */
[----:B-1-3--:R-:W-:-:S04]  /*118a0*/  IMAD.MOV.U32 R3, RZ, RZ, 0x10000 ;  /* 0x00010000ff037424 */ /* 0x00afc800078e00ff */
[----:B------:R4:W-:Y:S08]  /*118b0*/  SYNCS.ARRIVE.TRANS64 RZ, [R2+URZ+0x38850], R3 ;  /* 0x0388500302ff79a7 */ /* 0x0009f0000800003f */
[----:B------:R-:W-:Y:S05]  /*118c0*/  @!P2 BRA `(.L_x_6027) ;  /* 0x000000000004a947 */ /* 0x000fea0003800000 */
[----:B------:R-:W-:Y:S01]  /*118d0*/  BPT.TRAP 0x1 ;  /* 0x000000040000795c */ /* 0x000fe20000300000 */
.L_x_6027:
        /* <DEDUP_REMOVED lines=50> */
.L_x_6022:
[----:B------:R-:W-:Y:S05]  /*11c00*/  BSYNC B1 ;  /* 0x0000000000017941 */ /* 0x000fea0003800000 */
.L_x_6021:
[C---:B------:R-:W-:Y:S01]  /*11c10*/  ISETP.GT.AND P2, PT, R8.reuse, 0x1, PT ;  /* 0x000000010800780c */ /* 0x040fe20003f44270 */
[----:B------:R-:W-:-:S12]  /*11c20*/  VIADD R8, R8, 0xfffffffe ;  /* 0xfffffffe08087836 */ /* 0x000fd80000000000 */
[----:B------:R-:W-:Y:S05]  /*11c30*/  @P2 BRA `(.L_x_6028) ;  /* 0xfffffff000602947 */ /* 0x000fea000383ffff */
.L_x_6013:
[----:B------:R-:W-:Y:S05]  /*11c40*/  BSYNC B0 ;  /* 0x0000000000007941 */ /* 0x000fea0003800000 */
.L_x_6004:
        /* <DEDUP_REMOVED lines=18> */
.L_x_6030:
[----:B------:R-:W-:Y:S05]  /*11d70*/  BSYNC B0 ;  /* 0x0000000000007941 */ /* 0x000fea0003800000 */
.L_x_6029:
[----:B------:R-:W-:Y:S01]  /*11d80*/  SEL R16, R16, RZ, P0 ;  /* 0x000000ff10107207 */ /* 0x000fe20000000000 */
[----:B------:R-:W-:-:S07]  /*11d90*/  IMAD.MOV.U32 R13, RZ, RZ, R18 ;  /* 0x000000ffff0d7224 */ /* 0x000fce00078e0012 */
.L_x_5987:
[----:B------:R-:W-:Y:S05]  /*11da0*/  BSYNC B6 ;  /* 0x0000000000067941 */ /* 0x000fea0003800000 */
.L_x_5985:
[----:B------:R-:W-:-:S03]  /*11db0*/  UMOV UR6, 0xffffffff ;  /* 0xffffffff00067882 */ /* 0x000fc60000000000 */
[----:B------:R-:W-:Y:S05]  /*11dc0*/  BRA.DIV UR6, `(.L_x_6031) ;  /* 0x0000000a06b87947 */ /* 0x000fea000b800000 */
[----:B------:R1:W1:Y:S02]  /*11dd0*/  SHFL.IDX PT, R14, R13, RZ, 0x1f ;  /* 0x00001fff0d0e7589 */ /* 0x00026400000e0000 */
.L_x_6060:
        /* <DEDUP_REMOVED lines=12> */
.L_x_5982:
        /* <DEDUP_REMOVED lines=11> */
.L_x_6061:
        /* <DEDUP_REMOVED lines=16> */
.L_x_6036:
        /* <DEDUP_REMOVED lines=9> */
[----:B------:R-:W-:-:S03]  /*120e0*/  SHF.L.U32 R0, R17, 0x1f, RZ ;  /* 0x0000001f11007819 */ /* 0x000fc600000006ff */
[----:B------:R-:W-:Y:S01]  /*120f0*/  IMAD R3, R2, 0x8, R3 ;  /* 0x0000000802037824 */ /* 0x000fe200078e0203 */
[----:B-1----:R-:W-:Y:S06]  /*12100*/  @!P0 BRA `(.L_x_6037) ;  /* 0x0000000800208947 */ /* 0x002fec0003800000 */
.L_x_6062:
[----:B------:R-:W2:Y:S02]  /*12110*/  SYNCS.PHASECHK.TRANS64.TRYWAIT P0, [R3+URZ], R0 ;  /* 0x00000000030075a7 */ /* 0x000ea4000800017f */
[----:B--2---:R-:W-:Y:S05]  /*12120*/  @!P0 BRA `(.L_x_6038) ;  /* 0x00000008002c8947 */ /* 0x004fea0003800000 */
.L_x_6063:
[----:B------:R-:W-:Y:S05]  /*12130*/  @!P2 BRA `(.L_x_6039) ;  /* 0x000000000004a947 */ /* 0x000fea0003800000 */
[----:B------:R-:W-:Y:S01]  /*12140*/  BPT.TRAP 0x1 ;  /* 0x000000040000795c */ /* 0x000fe20000300000 */
.L_x_6039:
[----:B--2---:R-:W-:-:S05]  /*12150*/  IADD3 R3, R7, 0x38860, RZ ;  /* 0x0003886007037810 */ /* 0x004fca0007ffe0ff */
[----:B-1----:R-:W-:-:S04]  /*12160*/  IMAD R5, R16, 0x8, R3 ;  /* 0x0000000810057824 */ /* 0x002fc800078e0203 */
[----:B------:R-:W1:Y:S02]  /*12170*/  SYNCS.PHASECHK.TRANS64.TRYWAIT P0, [R5+URZ], R4 ;  /* 0x00000004050075a7 */ /* 0x000e64000800017f */
[----:B-1----:R-:W-:Y:S05]  /*12180*/  @!P0 BRA `(.L_x_6040) ;  /* 0x0000000800288947 */ /* 0x002fea0003800000 */
.L_x_6064:
[----:B------:R-:W-:-:S07]  /*12190*/  IMAD R3, R2, 0x8, R3 ;  /* 0x0000000802037824 */ /* 0x000fce00078e0203 */
.L_x_6041:
[----:B--2---:R2:W3:Y:S02]  /*121a0*/  SYNCS.PHASECHK.TRANS64.TRYWAIT P0, [R3+URZ], R0 ;  /* 0x00000000030075a7 */ /* 0x0044e4000800017f */
[----:B---3--:R-:W-:Y:S05]  /*121b0*/  @!P0 NANOSLEEP.SYNCS 0x989680 ;  /* 0x009896800000895d */ /* 0x008fea0003900000 */
[----:B------:R-:W3:Y:S02]  /*121c0*/  @!P0 SYNCS.PHASECHK.TRANS64 P0, [R3+URZ], R0 ;  /* 0x00000000030085a7 */ /* 0x000ee4000800007f */
[----:B---3--:R-:W-:Y:S05]  /*121d0*/  @!P0 BRA `(.L_x_6041) ;  /* 0xfffffffc00f08947 */ /* 0x008fea000383ffff */
.L_x_6035:
[----:B------:R-:W-:Y:S05]  /*121e0*/  BSYNC B0 ;  /* 0x0000000000007941 */ /* 0x000fea0003800000 */
.L_x_6034:
[----:B------:R-:W-:Y:S05]  /*121f0*/  EXIT ;  /* 0x000000000000794d */ /* 0x000fea0003800000 */
.L_x_5941:
[----:B-1----:R-:W-:-:S04]  /*12200*/  MOV R0, UR37 ;  /* 0x0000002500007c02 */ /* 0x002fc80008000f00 */
[----:B------:R1:W2:Y:S03]  /*12210*/  SYNCS.PHASECHK.TRANS64.TRYWAIT P1, [R0+URZ+0x38800], R3 ;  /* 0x03880003000075a7 */ /* 0x0002a6000802017f */
[----:B--2---:R-:W-:Y:S05]  /*12220*/  @!P1 NANOSLEEP.SYNCS 0x989680 ;  /* 0x009896800000995d */ /* 0x004fea0003900000 */
[----:B------:R-:W2:Y:S02]  /*12230*/  @!P1 SYNCS.PHASECHK.TRANS64 P1, [R0+URZ+0x38800], R3 ;  /* 0x03880003000095a7 */ /* 0x000ea4000802007f */
[----:B--2---:R-:W-:Y:S05]  /*12240*/  @!P1 BRA `(.L_x_5941) ;  /* 0xfffffffc00ec9947 */ /* 0x004fea000383ffff */
[----:B------:R-:W-:Y:S05]  /*12250*/  BRA `(.L_x_6042) ;  /* 0xffffff0c00d07947 */ /* 0x000fea000383ffff */
.L_x_5945:
[----:B---3--:R3:W4:Y:S02]  /*12260*/  SYNCS.PHASECHK.TRANS64.TRYWAIT P1, [R5+URZ+0x38830], R8 ;  /* 0x03883008050075a7 */ /* 0x008724000802017f */
[----:B----4-:R-:W-:Y:S05]  /*12270*/  @!P1 NANOSLEEP.SYNCS 0x989680 ;  /* 0x009896800000995d */ /* 0x010fea0003900000 */
[----:B------:R-:W4:Y:S02]  /*12280*/  @!P1 SYNCS.PHASECHK.TRANS64 P1, [R5+URZ+0x38830], R8 ;  /* 0x03883008050095a7 */ /* 0x000f24000802007f */
[----:B----4-:R-:W-:Y:S05]  /*12290*/  @!P1 BRA `(.L_x_5945) ;  /* 0xfffffffc00f09947 */ /* 0x010fea000383ffff */
[----:B------:R-:W-:Y:S05]  /*122a0*/  BRA `(.L_x_5944) ;  /* 0xffffff0c00e47947 */ /* 0x000fea000383ffff */
.L_x_5946:
[----:B-1----:R-:W-:-:S04]  /*122b0*/  IMAD.U32 R4, RZ, RZ, UR37 ;  /* 0x00000025ff047e24 */ /* 0x002fc8000f8e00ff */
[----:B------:R1:W4:Y:S03]  /*122c0*/  SYNCS.PHASECHK.TRANS64.TRYWAIT P1, [R4+URZ+0x38810], R3 ;  /* 0x03881003040075a7 */ /* 0x000326000802017f */
[----:B----4-:R-:W-:Y:S05]  /*122d0*/  @!P1 NANOSLEEP.SYNCS 0x989680 ;  /* 0x009896800000995d */ /* 0x010fea0003900000 */
[----:B------:R-:W4:Y:S02]  /*122e0*/  @!P1 SYNCS.PHASECHK.TRANS64 P1, [R4+URZ+0x38810], R3 ;  /* 0x03881003040095a7 */ /* 0x000f24000802007f */
[----:B----4-:R-:W-:Y:S05]  /*122f0*/  @!P1 BRA `(.L_x_5946) ;  /* 0xfffffffc00ec9947 */ /* 0x010fea000383ffff */
[----:B------:R-:W-:Y:S05]  /*12300*/  BRA `(.L_x_6043) ;  /* 0xffffff10006c7947 */ /* 0x000fea000383ffff */
.L_x_5950:
[----:B------:R1:W1:Y:S02]  /*12310*/  SYNCS.PHASECHK.TRANS64.TRYWAIT P1, [R5+URZ+0x38850], R8 ;  /* 0x03885008050075a7 */ /* 0x000264000802017f */
[----:B-1----:R-:W-:Y:S05]  /*12320*/  @!P1 NANOSLEEP.SYNCS 0x989680 ;  /* 0x009896800000995d */ /* 0x002fea0003900000 */
[----:B------:R-:W1:Y:S02]  /*12330*/  @!P1 SYNCS.PHASECHK.TRANS64 P1, [R5+URZ+0x38850], R8 ;  /* 0x03885008050095a7 */ /* 0x000e64000802007f */
[----:B-1----:R-:W-:Y:S05]  /*12340*/  @!P1 BRA `(.L_x_5950) ;  /* 0xfffffffc00f09947 */ /* 0x002fea000383ffff */
[----:B------:R-:W-:Y:S05]  /*12350*/  BRA `(.L_x_5949) ;  /* 0xffffff1000a07947 */ /* 0x000fea000383ffff */
.L_x_5955:
[----:B--2---:R2:W3:Y:S02]  /*12360*/  SYNCS.PHASECHK.TRANS64.TRYWAIT P2, [R10+URZ+0x38830], R7 ;  /* 0x038830070a0075a7 */ /* 0x0044e4000804017f */
[----:B---3--:R-:W-:Y:S05]  /*12370*/  @!P2 NANOSLEEP.SYNCS 0x989680 ;  /* 0x009896800000a95d */ /* 0x008fea0003900000 */
[----:B------:R-:W3:Y:S02]  /*12380*/  @!P2 SYNCS.PHASECHK.TRANS64 P2, [R10+URZ+0x38830], R7 ;  /* 0x038830070a00a5a7 */ /* 0x000ee4000804007f */
[----:B---3--:R-:W-:Y:S05]  /*12390*/  @!P2 BRA `(.L_x_5955) ;  /* 0xfffffffc00f0a947 */ /* 0x008fea000383ffff */
[----:B------:R-:W-:Y:S05]  /*123a0*/  BRA `(.L_x_5954) ;  /* 0xffffff3c00907947 */ /* 0x000fea000383ffff */
.L_x_5959:
[----:B----4-:R4:W1:Y:S02]  /*123b0*/  SYNCS.PHASECHK.TRANS64.TRYWAIT P2, [R10+URZ+0x38850], R7 ;  /* 0x038850070a0075a7 */ /* 0x010864000804017f */
[----:B-1----:R-:W-:Y:S05]  /*123c0*/  @!P2 NANOSLEEP.SYNCS 0x989680 ;  /* 0x009896800000a95d */ /* 0x002fea0003900000 */
[----:B------:R-:W1:Y:S02]  /*123d0*/  @!P2 SYNCS.PHASECHK.TRANS64 P2, [R10+URZ+0x38850], R7 ;  /* 0x038850070a00a5a7 */ /* 0x000e64000804007f */
[----:B-1----:R-:W-:Y:S05]  /*123e0*/  @!P2 BRA `(.L_x_5959) ;  /* 0xfffffffc00f0a947 */ /* 0x002fea000383ffff */
[----:B------:R-:W-:Y:S05]  /*123f0*/  BRA `(.L_x_5958) ;  /* 0xffffff3c00ec7947 */ /* 0x000fea000383ffff */
.L_x_5965:
[----:B--2---:R2:W3:Y:S02]  /*12400*/  SYNCS.PHASECHK.TRANS64.TRYWAIT P2, [R9+URZ+0x38830], R8 ;  /* 0x03883008090075a7 */ /* 0x0044e4000804017f */
[----:B---3--:R-:W-:Y:S05]  /*12410*/  @!P2 NANOSLEEP.SYNCS 0x989680 ;  /* 0x009896800000a95d */ /* 0x008fea0003900000 */
[----:B------:R-:W3:Y:S02]  /*12420*/  @!P2 SYNCS.PHASECHK.TRANS64 P2, [R9+URZ+0x38830], R8 ;  /* 0x038830080900a5a7 */ /* 0x000ee4000804007f */
[----:B---3--:R-:W-:Y:S05]  /*12430*/  @!P2 BRA `(.L_x_5965) ;  /* 0xfffffffc00f0a947 */ /* 0x008fea000383ffff */
[----:B------:R-:W-:Y:S05]  /*12440*/  BRA `(.L_x_5964) ;  /* 0xffffff7400087947 */ /* 0x000fea000383ffff */
.L_x_5969:
[----:B----4-:R4:W1:Y:S02]  /*12450*/  SYNCS.PHASECHK.TRANS64.TRYWAIT P2, [R9+URZ+0x38850], R8 ;  /* 0x03885008090075a7 */ /* 0x010864000804017f */
[----:B-1----:R-:W-:Y:S05]  /*12460*/  @!P2 NANOSLEEP.SYNCS 0x989680 ;  /* 0x009896800000a95d */ /* 0x002fea0003900000 */
[----:B------:R-:W1:Y:S02]  /*12470*/  @!P2 SYNCS.PHASECHK.TRANS64 P2, [R9+URZ+0x38850], R8 ;  /* 0x038850080900a5a7 */ /* 0x000e64000804007f */
[----:B-1----:R-:W-:Y:S05]  /*12480*/  @!P2 BRA `(.L_x_5969) ;  /* 0xfffffffc00f0a947 */ /* 0x002fea000383ffff */
[----:B------:R-:W-:Y:S05]  /*12490*/  BRA `(.L_x_5968) ;  /* 0xffffff7400647947 */ /* 0x000fea000383ffff */
.L_x_5991:
[----:B------:R-:W1:Y:S01]  /*124a0*/  S2R R7, SR_TID.X ;  /* 0x0000000000077919 */ /* 0x000e620000002100 */
[----:B------:R-:W-:Y:S01]  /*124b0*/  MOV R12, RZ ;  /* 0x000000ff000c7202 */ /* 0x000fe20000000f00 */
        /* <DEDUP_REMOVED lines=8> */
.L_x_6044:
[----:B------:R-:W-:Y:S05]  /*12540*/  BRA `(.L_x_6045) ;  /* 0xffffffd000fc7947 */ /* 0x000fea000383ffff */
.L_x_5992:
[----:B------:R-:W-:Y:S01]  /*12550*/  BSSY B0, `(.L_x_6046) ;  /* 0x0000006000007945 */ /* 0x000fe20003800000 */
[----:B------:R-:W-:-:S07]  /*12560*/  MOV R15, 0xffffffff ;  /* 0xffffffff000f7802 */ /* 0x000fce0000000f00 */
[----:B------:R-:W-:Y:S05]  /*12570*/  WARPSYNC.COLLECTIVE R15, `(.L_x_6047) ;  /* 0x000000000f0c7348 */ /* 0x000fea0003c00000 */
[----:B------:R-:W-:Y:S02]  /*12580*/  ELECT P6, UR62, PT ;  /* 0x00000000003e782f */ /* 0x000fe400038c0000 */
[----:B------:R-:W-:Y:S01]  /*12590*/  MOV R14, UR62 ;  /* 0x0000003e000e7c02 */ /* 0x000fe20008000f00 */
[----:B------:R-:W-:Y:S10]  /*125a0*/  ENDCOLLECTIVE ;  /* 0x000000000000791b */ /* 0x000ff40003800000 */
.L_x_6047:
[----:B------:R-:W-:Y:S05]  /*125b0*/  BSYNC B0 ;  /* 0x0000000000007941 */ /* 0x000fea0003800000 */
.L_x_6046:
[----:B------:R-:W-:Y:S05]  /*125c0*/  BRA `(.L_x_6048) ;  /* 0xffffffd000ec7947 */ /* 0x000fea000383ffff */
.L_x_5995:
[----:B-1----:R1:W2:Y:S02]  /*125d0*/  SYNCS.PHASECHK.TRANS64.TRYWAIT P2, [R8+URZ+0x38840], R5 ;  /* 0x03884005080075a7 */ /* 0x0022a4000804017f */
[----:B--2---:R-:W-:Y:S05]  /*125e0*/  @!P2 NANOSLEEP.SYNCS 0x989680 ;  /* 0x009896800000a95d */ /* 0x004fea0003900000 */
[----:B------:R-:W2:Y:S02]  /*125f0*/  @!P2 SYNCS.PHASECHK.TRANS64 P2, [R8+URZ+0x38840], R5 ;  /* 0x038840050800a5a7 */ /* 0x000ea4000804007f */
[----:B--2---:R-:W-:Y:S05]  /*12600*/  @!P2 BRA `(.L_x_5995) ;  /* 0xfffffffc00f0a947 */ /* 0x004fea000383ffff */
[----:B------:R-:W-:Y:S05]  /*12610*/  BRA `(.L_x_6049) ;  /* 0xffffffd400487947 */ /* 0x000fea000383ffff */
.L_x_5999:
[----:B-1----:R-:W-:-:S04]  /*12620*/  IMAD.U32 R8, RZ, RZ, UR38 ;  /* 0x00000026ff087e24 */ /* 0x002fc8000f8e00ff */
[----:B------:R1:W2:Y:S03]  /*12630*/  SYNCS.PHASECHK.TRANS64.TRYWAIT P2, [R8+URZ+0x38820], R5 ;  /* 0x03882005080075a7 */ /* 0x0002a6000804017f */
[----:B--2---:R-:W-:Y:S05]  /*12640*/  @!P2 NANOSLEEP.SYNCS 0x989680 ;  /* 0x009896800000a95d */ /* 0x004fea0003900000 */
[----:B------:R-:W2:Y:S02]  /*12650*/  @!P2 SYNCS.PHASECHK.TRANS64 P2, [R8+URZ+0x38820], R5 ;  /* 0x038820050800a5a7 */ /* 0x000ea4000804007f */
[----:B--2---:R-:W-:Y:S05]  /*12660*/  @!P2 BRA `(.L_x_5999) ;  /* 0xfffffffc00eca947 */ /* 0x004fea000383ffff */
[----:B------:R-:W-:Y:S05]  /*12670*/  BRA `(.L_x_6050) ;  /* 0xffffffd800bc7947 */ /* 0x000fea000383ffff */
.L_x_6002:
[----:B-1----:R1:W2:Y:S02]  /*12680*/  SYNCS.PHASECHK.TRANS64.TRYWAIT P2, [R5+URZ+0x38860], R8 ;  /* 0x03886008050075a7 */ /* 0x0022a4000804017f */
[----:B--2---:R-:W-:Y:S05]  /*12690*/  @!P2 NANOSLEEP.SYNCS 0x989680 ;  /* 0x009896800000a95d */ /* 0x004fea0003900000 */
[----:B------:R-:W2:Y:S02]  /*126a0*/  @!P2 SYNCS.PHASECHK.TRANS64 P2, [R5+URZ+0x38860], R8 ;  /* 0x038860080500a5a7 */ /* 0x000ea4000804007f */
[----:B--2---:R-:W-:Y:S05]  /*126b0*/  @!P2 BRA `(.L_x_6002) ;  /* 0xfffffffc00f0a947 */ /* 0x004fea000383ffff */
[----:B------:R-:W-:Y:S05]  /*126c0*/  BRA `(.L_x_6051) ;  /* 0xffffffd800d07947 */ /* 0x000fea000383ffff */
.L_x_6009:
[----:B-1----:R1:W2:Y:S02]  /*126d0*/  SYNCS.PHASECHK.TRANS64.TRYWAIT P3, [R2+URZ+0x38840], R3 ;  /* 0x03884003020075a7 */ /* 0x0022a4000806017f */
[----:B--2---:R-:W-:Y:S05]  /*126e0*/  @!P3 NANOSLEEP.SYNCS 0x989680 ;  /* 0x009896800000b95d */ /* 0x004fea0003900000 */
[----:B------:R-:W2:Y:S02]  /*126f0*/  @!P3 SYNCS.PHASECHK.TRANS64 P3, [R2+URZ+0x38840], R3 ;  /* 0x038840030200b5a7 */ /* 0x000ea4000806007f */
[----:B--2---:R-:W-:Y:S05]  /*12700*/  @!P3 BRA `(.L_x_6009) ;  /* 0xfffffffc00f0b947 */ /* 0x004fea000383ffff */
[----:B------:R-:W-:Y:S05]  /*12710*/  BRA `(.L_x_6052) ;  /* 0xffffffe000547947 */ /* 0x000fea000383ffff */
.L_x_6011:
[----:B--2---:R2:W3:Y:S02]  /*12720*/  SYNCS.PHASECHK.TRANS64.TRYWAIT P3, [R2+URZ+0x38860], R3 ;  /* 0x03886003020075a7 */ /* 0x0044e4000806017f */
[----:B---3--:R-:W-:Y:S05]  /*12730*/  @!P3 NANOSLEEP.SYNCS 0x989680 ;  /* 0x009896800000b95d */ /* 0x008fea0003900000 */
[----:B------:R-:W3:Y:S02]  /*12740*/  @!P3 SYNCS.PHASECHK.TRANS64 P3, [R2+URZ+0x38860], R3 ;  /* 0x038860030200b5a7 */ /* 0x000ee4000806007f */
[----:B---3--:R-:W-:Y:S05]  /*12750*/  @!P3 BRA `(.L_x_6011) ;  /* 0xfffffffc00f0b947 */ /* 0x008fea000383ffff */
[----:B------:R-:W-:Y:S05]  /*12760*/  BRA `(.L_x_6053) ;  /* 0xffffffe0009c7947 */ /* 0x000fea000383ffff */
.L_x_6017:
[----:B-1----:R1:W2:Y:S02]  /*12770*/  SYNCS.PHASECHK.TRANS64.TRYWAIT P3, [R3+URZ+0x38840], R2 ;  /* 0x03884002030075a7 */ /* 0x0022a4000806017f */
[----:B--2---:R-:W-:Y:S05]  /*12780*/  @!P3 NANOSLEEP.SYNCS 0x989680 ;  /* 0x009896800000b95d */ /* 0x004fea0003900000 */
[----:B------:R-:W2:Y:S02]  /*12790*/  @!P3 SYNCS.PHASECHK.TRANS64 P3, [R3+URZ+0x38840], R2 ;  /* 0x038840020300b5a7 */ /* 0x000ea4000806007f */
[----:B--2---:R-:W-:Y:S05]  /*127a0*/  @!P3 BRA `(.L_x_6017) ;  /* 0xfffffffc00f0b947 */ /* 0x004fea000383ffff */
[----:B------:R-:W-:Y:S05]  /*127b0*/  BRA `(.L_x_6054) ;  /* 0xffffffe8000c7947 */ /* 0x000fea000383ffff */
.L_x_6019:
[----:B---3--:R3:W4:Y:S02]  /*127c0*/  SYNCS.PHASECHK.TRANS64.TRYWAIT P3, [R3+URZ+0x38860], R2 ;  /* 0x03886002030075a7 */ /* 0x008724000806017f */
[----:B----4-:R-:W-:Y:S05]  /*127d0*/  @!P3 NANOSLEEP.SYNCS 0x989680 ;  /* 0x009896800000b95d */ /* 0x010fea0003900000 */
[----:B------:R-:W4:Y:S02]  /*127e0*/  @!P3 SYNCS.PHASECHK.TRANS64 P3, [R3+URZ+0x38860], R2 ;  /* 0x038860020300b5a7 */ /* 0x000f24000806007f */
[----:B----4-:R-:W-:Y:S05]  /*127f0*/  @!P3 BRA `(.L_x_6019) ;  /* 0xfffffffc00f0b947 */ /* 0x010fea000383ffff */
[----:B------:R-:W-:Y:S05]  /*12800*/  BRA `(.L_x_6055) ;  /* 0xffffffe800547947 */ /* 0x000fea000383ffff */
.L_x_6024:
[----:B-1----:R1:W2:Y:S02]  /*12810*/  SYNCS.PHASECHK.TRANS64.TRYWAIT P3, [R2+URZ+0x38840], R3 ;  /* 0x03884003020075a7 */ /* 0x0022a4000806017f */
[----:B--2---:R-:W-:Y:S05]  /*12820*/  @!P3 NANOSLEEP.SYNCS 0x989680 ;  /* 0x009896800000b95d */ /* 0x004fea0003900000 */
[----:B------:R-:W2:Y:S02]  /*12830*/  @!P3 SYNCS.PHASECHK.TRANS64 P3, [R2+URZ+0x38840], R3 ;  /* 0x038840030200b5a7 */ /* 0x000ea4000806007f */
[----:B--2---:R-:W-:Y:S05]  /*12840*/  @!P3 BRA `(.L_x_6024) ;  /* 0xfffffffc00f0b947 */ /* 0x004fea000383ffff */
[----:B------:R-:W-:Y:S05]  /*12850*/  BRA `(.L_x_6056) ;  /* 0xffffffec00ac7947 */ /* 0x000fea000383ffff */
.L_x_6026:
[----:B---3--:R3:W4:Y:S02]  /*12860*/  SYNCS.PHASECHK.TRANS64.TRYWAIT P3, [R2+URZ+0x38860], R3 ;  /* 0x03886003020075a7 */ /* 0x008724000806017f */
[----:B----4-:R-:W-:Y:S05]  /*12870*/  @!P3 NANOSLEEP.SYNCS 0x989680 ;  /* 0x009896800000b95d */ /* 0x010fea0003900000 */
[----:B------:R-:W4:Y:S02]  /*12880*/  @!P3 SYNCS.PHASECHK.TRANS64 P3, [R2+URZ+0x38860], R3 ;  /* 0x038860030200b5a7 */ /* 0x000f24000806007f */
[----:B----4-:R-:W-:Y:S05]  /*12890*/  @!P3 BRA `(.L_x_6026) ;  /* 0xfffffffc00f0b947 */ /* 0x010fea000383ffff */
[----:B------:R-:W-:Y:S05]  /*128a0*/  BRA `(.L_x_6057) ;  /* 0xffffffec00f47947 */ /* 0x000fea000383ffff */
.L_x_6031:
[----:B------:R-:W-:Y:S01]  /*128b0*/  BSSY B0, `(.L_x_6058) ;  /* 0x0000007000007945 */ /* 0x000fe20003800000 */
[----:B--2---:R-:W-:Y:S01]  /*128c0*/  IMAD.MOV.U32 R12, RZ, RZ, RZ ;  /* 0x000000ffff0c7224 */ /* 0x004fe200078e00ff */
[----:B------:R-:W-:Y:S01]  /*128d0*/  MOV R11, 0x1f ;  /* 0x0000001f000b7802 */ /* 0x000fe20000000f00 */
[----:B------:R-:W-:-:S07]  /*128e0*/  IMAD.MOV.U32 R15, RZ, RZ, -0x1 ;  /* 0xffffffffff0f7424 */ /* 0x000fce00078e00ff */
[----:B-1-34-:R-:W-:Y:S05]  /*128f0*/  WARPSYNC.COLLECTIVE R15, `(.L_x_6059) ;  /* 0x000000000f087348 */ /* 0x01afea0003c00000 */
[----:B------:R2:W1:Y:S02]  /*12900*/  SHFL.IDX P6, R14, R13, R12, R11 ;  /* 0x0000000c0d0e7389 */ /* 0x00046400000c000b */
[----:B-1234-:R-:W-:Y:S01]  /*12910*/  ENDCOLLECTIVE ;  /* 0x000000000000791b */ /* 0x01efe20003800000 */
.L_x_6059:
[----:B------:R-:W-:Y:S05]  /*12920*/  BSYNC B0 ;  /* 0x0000000000007941 */ /* 0x000fea0003800000 */
.L_x_6058:
[----:B------:R-:W-:Y:S05]  /*12930*/  BRA `(.L_x_6060) ;  /* 0xfffffff400287947 */ /* 0x000fea000383ffff */
.L_x_6033:
[----:B-1----:R1:W2:Y:S02]  /*12940*/  SYNCS.PHASECHK.TRANS64.TRYWAIT P0, [R7+URZ+0x38820], R0 ;  /* 0x03882000070075a7 */ /* 0x0022a4000800017f */
[----:B--2---:R-:W-:Y:S05]  /*12950*/  @!P0 NANOSLEEP.SYNCS 0x989680 ;  /* 0x009896800000895d */ /* 0x004fea0003900000 */
[----:B------:R-:W2:Y:S02]  /*12960*/  @!P0 SYNCS.PHASECHK.TRANS64 P0, [R7+URZ+0x38820], R0 ;  /* 0x03882000070085a7 */ /* 0x000ea4000800007f */
[----:B--2---:R-:W-:Y:S05]  /*12970*/  @!P0 BRA `(.L_x_6033) ;  /* 0xfffffffc00f08947 */ /* 0x004fea000383ffff */
[----:B------:R-:W-:Y:S05]  /*12980*/  BRA `(.L_x_6061) ;  /* 0xfffffff400707947 */ /* 0x000fea000383ffff */
.L_x_6037:
[----:B-1----:R1:W2:Y:S02]  /*12990*/  SYNCS.PHASECHK.TRANS64.TRYWAIT P0, [R5+URZ], R4 ;  /* 0x00000004050075a7 */ /* 0x0022a4000800017f */
[----:B--2---:R-:W-:Y:S05]  /*129a0*/  @!P0 NANOSLEEP.SYNCS 0x989680 ;  /* 0x009896800000895d */ /* 0x004fea0003900000 */
[----:B------:R-:W2:Y:S02]  /*129b0*/  @!P0 SYNCS.PHASECHK.TRANS64 P0, [R5+URZ], R4 ;  /* 0x00000004050085a7 */ /* 0x000ea4000800007f */
[----:B--2---:R-:W-:Y:S05]  /*129c0*/  @!P0 BRA `(.L_x_6037) ;  /* 0xfffffffc00f08947 */ /* 0x004fea000383ffff */
[----:B------:R-:W-:Y:S05]  /*129d0*/  BRA `(.L_x_6062) ;  /* 0xfffffff400cc7947 */ /* 0x000fea000383ffff */
.L_x_6038:
[----:B--2---:R2:W3:Y:S02]  /*129e0*/  SYNCS.PHASECHK.TRANS64.TRYWAIT P0, [R3+URZ], R0 ;  /* 0x00000000030075a7 */ /* 0x0044e4000800017f */
[----:B---3--:R-:W-:Y:S05]  /*129f0*/  @!P0 NANOSLEEP.SYNCS 0x989680 ;  /* 0x009896800000895d */ /* 0x008fea0003900000 */
[----:B------:R-:W3:Y:S02]  /*12a00*/  @!P0 SYNCS.PHASECHK.TRANS64 P0, [R3+URZ], R0 ;  /* 0x00000000030085a7 */ /* 0x000ee4000800007f */
[----:B---3--:R-:W-:Y:S05]  /*12a10*/  @!P0 BRA `(.L_x_6038) ;  /* 0xfffffffc00f08947 */ /* 0x008fea000383ffff */
[----:B------:R-:W-:Y:S05]  /*12a20*/  BRA `(.L_x_6063) ;  /* 0xfffffff400c07947 */ /* 0x000fea000383ffff */
.L_x_6040:
[----:B-1----:R1:W2:Y:S02]  /*12a30*/  SYNCS.PHASECHK.TRANS64.TRYWAIT P0, [R5+URZ], R4 ;  /* 0x00000004050075a7 */ /* 0x0022a4000800017f */
[----:B--2---:R-:W-:Y:S05]  /*12a40*/  @!P0 NANOSLEEP.SYNCS 0x989680 ;  /* 0x009896800000895d */ /* 0x004fea0003900000 */
[----:B------:R-:W2:Y:S02]  /*12a50*/  @!P0 SYNCS.PHASECHK.TRANS64 P0, [R5+URZ], R4 ;  /* 0x00000004050085a7 */ /* 0x000ea4000800007f */
[----:B--2---:R-:W-:Y:S05]  /*12a60*/  @!P0 BRA `(.L_x_6040) ;  /* 0xfffffffc00f08947 */ /* 0x004fea000383ffff */
[----:B------:R-:W-:Y:S05]  /*12a70*/  BRA `(.L_x_6064) ;  /* 0xfffffff400c47947 */ /* 0x000fea000383ffff */
.L_x_6065:
        /* <DEDUP_REMOVED lines=16> */
.L_x_11954:


//--------------------- .text._ZN7cutlass13device_kernelIN5flash11enable_sm90INS1_16FlashAttnFwdSm90INS1_25CollectiveMainloopFwdSm90ILi2EN4cute5tupleIJNS5_1CILi1EEES8_S8_EEENS6_IJNS7_ILi64EEESA_SA_EEELi512ENS_6half_tEfNS_4arch4Sm90ELb1ELb0ELb1ELb1ELb0ELb0ELb0ELb0ELb0ELb0ELb0ELb0EEENS1_21CollectiveEpilogueFwdINS6_IJSA_NS7_ILi512EEESA_EEES9_SC_SE_Li256ELb1ELb0ELb0ELb0EEENS1_36VarlenDynamicPersistentTileSchedulerILi64ELi64ELi256ELi32ELb0ELb0ELb1ELb1ELb1ELb1EEEEEEEEEvNT_6ParamsE --------------------------
	.section	.text._ZN7cutlass13device_kernelIN5flash11enable_sm90INS1_16FlashAttnFwdSm90INS1_25CollectiveMainloopFwdSm90ILi2EN4cute5tupleIJNS5_1CILi1EEES8_S8_EEENS6_IJNS7_ILi64EEESA_SA_EEELi512ENS_6half_tEfNS_4arch4Sm90ELb1ELb0ELb1ELb1ELb0ELb0ELb0ELb0ELb0ELb0ELb0ELb0EEENS1_21CollectiveEpilogueFwdINS6_IJSA_NS7_ILi512EEESA_EEES9_SC_SE_Li256ELb1ELb0ELb0ELb0EEENS1_36VarlenDynamicPersistentTileSchedulerILi64ELi64ELi256ELi32ELb0ELb0ELb1ELb1ELb1ELb1EEEEEEEEEvNT_6ParamsE,"ax",@progbits
	.align	128
.text._ZN7cutlass13device_kernelIN5flash11enable_sm90INS1_16FlashAttnFwdSm90INS1_25CollectiveMainloopFwdSm90ILi2EN4cute5tupleIJNS5_1CILi1EEES8_S8_EEENS6_IJNS7_ILi64EEESA_SA_EEELi512ENS_6half_tEfNS_4arch4Sm90ELb1ELb0ELb1ELb1ELb0ELb0ELb0ELb0ELb0ELb0ELb0ELb0EEENS1_21CollectiveEpilogueFwdINS6_IJSA_NS7_ILi512EEESA_EEES9_SC_SE_Li256ELb1ELb0ELb0ELb0EEENS1_36VarlenDynamicPersistentTileSchedulerILi64ELi64ELi256ELi32ELb0ELb0ELb1ELb1ELb1ELb1EEEEEEEEEvNT_6ParamsE:
        .type           _ZN7cutlass13device_kernelIN5flash11enable_sm90INS1_16FlashAttnFwdSm90INS1_25CollectiveMainloopFwdSm90ILi2EN4cute5tupleIJNS5_1CILi1EEES8_S8_EEENS6_IJNS7_ILi64EEESA_SA_EEELi512ENS_6half_tEfNS_4arch4Sm90ELb1ELb0ELb1ELb1ELb0ELb0ELb0ELb0ELb0ELb0ELb0ELb0EEENS1_21CollectiveEpilogueFwdINS6_IJSA_NS7_ILi512EEESA_EEES9_SC_SE_Li256ELb1ELb0ELb0ELb0EEENS1_36VarlenDynamicPersistentTileSchedulerILi64ELi64ELi256ELi32ELb0ELb0ELb1ELb1ELb1ELb1EEEEEEEEEvNT_6ParamsE,@function
        .size           _ZN7cutlass13device_kernelIN5flash11enable_sm90INS1_16FlashAttnFwdSm90INS1_25CollectiveMainloopFwdSm90ILi2EN4cute5tupleIJNS5_1CILi1EEES8_S8_EEENS6_IJNS7_ILi64EEESA_SA_EEELi512ENS_6half_tEfNS_4arch4Sm90ELb1ELb0ELb1ELb1ELb0ELb0ELb0ELb0ELb0ELb0ELb0ELb0EEENS1_21CollectiveEpilogueFwdINS6_IJSA_NS7_ILi512EEESA_EEES9_SC_SE_Li256ELb1ELb0ELb0ELb0EEENS1_36VarlenDynamicPersistentTileSchedulerILi64ELi64ELi256ELi32ELb0ELb0ELb1ELb1ELb1ELb1EEEEEEEEEvNT_6ParamsE,(.L_x_11955 - _ZN7cutlass13device_kernelIN5flash11enable_sm90INS1_16FlashAttnFwdSm90INS1_25CollectiveMainloopFwdSm90ILi2EN4cute5tupleIJNS5_1CILi1EEES8_S8_EEENS6_IJNS7_ILi64EEESA_SA_EEELi512ENS_6half_tEfNS_4arch4Sm90ELb1ELb0ELb1ELb1ELb0ELb0ELb0ELb0ELb0ELb0ELb0ELb0EEENS1_21CollectiveEpilogueFwdINS6_IJSA_NS7_ILi512EEESA_EEES9_SC_SE_Li256ELb1ELb0ELb0ELb0EEENS1_36VarlenDynamicPersistentTileSchedulerILi64ELi64ELi256ELi32ELb0ELb0ELb1ELb1ELb1ELb1EEEEEEEEEvNT_6ParamsE)
        .other          _ZN7cutlass13device_kernelIN5flash11enable_sm90INS1_16FlashAttnFwdSm90INS1_25CollectiveMainloopFwdSm90ILi2EN4cute5tupleIJNS5_1CILi1EEES8_S8_EEENS6_IJNS7_ILi64EEESA_SA_EEELi512ENS_6half_tEfNS_4arch4Sm90ELb1ELb0ELb1ELb1ELb0ELb0ELb0ELb0ELb0ELb0ELb0ELb0EEENS1_21CollectiveEpilogueFwdINS6_IJSA_NS7_ILi512EEESA_EEES9_SC_SE_Li256ELb1ELb0ELb0ELb0EEENS1_36VarlenDynamicPersistentTileSchedulerILi64ELi64ELi256ELi32ELb0ELb0ELb1ELb1ELb1ELb1EEEEEEEEEvNT_6ParamsE,@"STO_CUDA_ENTRY STV_DEFAULT"
_ZN7cutlass13device_kernelIN5flash11enable_sm90INS1_16FlashAttnFwdSm90INS1_25CollectiveMainloopFwdSm90ILi2EN4cute5tupleIJNS5_1CILi1EEES8_S8_EEENS6_IJNS7_ILi64EEESA_SA_EEELi512ENS_6half_tEfNS_4arch4Sm90ELb1ELb0ELb1ELb1ELb0ELb0ELb0ELb0ELb0ELb0ELb0ELb0EEENS1_21CollectiveEpilogueFwdINS6_IJSA_NS7_ILi512EEESA_EEES9_SC_SE_Li256ELb1ELb0ELb0ELb0EEENS1_36VarlenDynamicPersistentTileSchedulerILi64ELi64ELi256ELi32ELb0ELb0ELb1ELb1ELb1ELb1EEEEEEEEEvNT_6ParamsE:
        /* <DEDUP_REMOVED lines=21> */
.L_x_6067:
[----:B------:R-:W-:Y:S05]  /*0150*/  BSYNC B0 ;  /* 0x0000000000007941 */ /* 0x000fea0003800000 */
.L_x_6066:
        /* <DEDUP_REMOVED lines=37> */
.L_x_6068:
        /* <DEDUP_REMOVED lines=22> */
.L_x_6069:
        /* <DEDUP_REMOVED lines=18> */
.L_x_6070:
        /* <DEDUP_REMOVED lines=22> */
.L_x_6071:
        /* <DEDUP_REMOVED lines=22> */
.L_x_6072:
[----:B------:R-:W-:Y:S01]  /*08f0*/  PLOP3.LUT P0, PT, PT, PT, UP0, 0x80, 0x0 ;  /* 0x000000000000781c */ /* 0x000fe20003f0f008 */
[----:B------:R-:W-:Y:S01]  /*0900*/  UMOV UR36, 0x1 ;  /* 0x0000000100247882 */ /* 0x000fe20000000000 */
[----:B------:R-:W-:Y:S01]  /*0910*/  NOP ;  /* 0x0000000000007918 */ /* 0x000fe20000000000 */
[----:B------:R-:W-:Y:S01]  /*0920*/  USEL UR36, UR36, 0x2, !UP0 ;  /* 0x0000000224247887 */ /* 0x000fe2000c000000 */
[----:B------:R-:W-:Y:S01]  /*0930*/  ULDC.64 UR48, c[0x0][0x208] ;  /* 0x0000820000307ab9 */ /* 0x000fe20000000a00 */
[----:B012-4-:R-:W-:Y:S08]  /*0940*/  BAR.SYNC.DEFER_BLOCKING 0x0 ;  /* 0x0000000000007b1d */ /* 0x017ff00000010000 */
[----:B------:R-:W-:Y:S05]  /*0950*/  @!P0 BRA `(.L_x_6073) ;  /* 0x000000b400c48947 */ /* 0x000fea0003800000 */
.L_x_6074:
        /* <DEDUP_REMOVED lines=20> */
[----:B------:R-:W-:Y:S01]  /*0aa0*/  MOV R23, 0x20 ;  /* 0x0000002000177802 */ /* 0x000fe20000000f00 */
[----:B------:R-:W-:Y:S01]  /*0ab0*/  ULOP3.LUT UR41, UR36, 0x1, URZ, 0xfc, !UPT ;  /* 0x0000000124297892 */ /* 0x000fe2000f8efc3f */
[----:B------:R-:W-:Y:S01]  /*0ac0*/  R2UR UR52, R13 ;  /* 0x000000000d3472ca */ /* 0x000fe200000e0000 */
[----:B------:R-:W-:Y:S01]  /*0ad0*/  UMOV UR37, URZ ;  /* 0x0000003f00257c82 */ /* 0x000fe20008000000 */
[----:B------:R-:W-:Y:S01]  /*0ae0*/  SHF.R.S32.HI R0, RZ, 0x1f, R189 ;  /* 0x0000001fff007819 */ /* 0x000fe200000114bd */
[----:B------:R-:W-:Y:S01]  /*0af0*/  UMOV UR38, URZ ;  /* 0x0000003f00267c82 */ /* 0x000fe20008000000 */
[----:B------:R-:W-:Y:S01]  /*0b00*/  R2UR UR5, R14 ;  /* 0x000000000e0572ca */ /* 0x000fe200000e0000 */
[----:B------:R-:W-:Y:S01]  /*0b10*/  UMOV UR39, URZ ;  /* 0x0000003f00277c82 */ /* 0x000fe20008000000 */
[CC--:B------:R-:W-:Y:S02]  /*0b20*/  LEA.HI R2, R0.reuse, R189.reuse, RZ, 0x4 ;  /* 0x000000bd00027211 */ /* 0x0c0fe400078f20ff */
[----:B------:R-:W-:-:S02]  /*0b30*/  LEA.HI R6, R0, R189, RZ, 0x5 ;  /* 0x000000bd00067211 */ /* 0x000fc400078f28ff */
[----:B------:R-:W-:Y:S02]  /*0b40*/  SHF.R.S32.HI R3, RZ, 0x4, R2 ;  /* 0x00000004ff037819 */ /* 0x000fe40000011402 */
[--C-:B------:R-:W-:Y:S02]  /*0b50*/  SHF.R.S32.HI R12, RZ, 0x5, R6.reuse ;  /* 0x00000005ff0c7819 */ /* 0x100fe40000011406 */
[C---:B------:R-:W-:Y:S02]  /*0b60*/  LEA.HI R5, R2.reuse, R3, RZ, 0x1 ;  /* 0x0000000302057211 */ /* 0x040fe400078f08ff */
[----:B------:R-:W-:Y:S02]  /*0b70*/  LOP3.LUT R2, R2, 0xfffffff0, RZ, 0xc0, !PT ;  /* 0xfffffff002027812 */ /* 0x000fe400078ec0ff */
[----:B------:R-:W-:Y:S02]  /*0b80*/  LOP3.LUT R8, R5, 0x1ffffffe, RZ, 0xc0, !PT ;  /* 0x1ffffffe05087812 */ /* 0x000fe400078ec0ff */
[----:B------:R-:W-:Y:S01]  /*0b90*/  SHF.R.S32.HI R5, RZ, 0x1f, R6 ;  /* 0x0000001fff057819 */ /* 0x000fe20000011406 */
[----:B------:R-:W-:Y:S01]  /*0ba0*/  IMAD.IADD R6, R189, 0x1, -R2 ;  /* 0x00000001bd067824 */ /* 0x000fe200078e0a02 */
[----:B------:R-:W-:-:S02]  /*0bb0*/  LEA.HI R4, R0, R189, RZ, 0x7 ;  /* 0x000000bd00047211 */ /* 0x000fc400078f38ff */
[----:B------:R-:W-:Y:S02]  /*0bc0*/  LEA.HI R5, R5, R12, RZ, 0x2 ;  /* 0x0000000c05057211 */ /* 0x000fe400078f10ff */
[----:B------:R-:W-:Y:S02]  /*0bd0*/  IADD3 R9, R3, -R8, RZ ;  /* 0x8000000803097210 */ /* 0x000fe40007ffe0ff */
[----:B------:R-:W-:Y:S02]  /*0be0*/  SHF.R.S32.HI R3, RZ, 0x1f, R6 ;  /* 0x0000001fff037819 */ /* 0x000fe40000011406 */
[----:B------:R-:W-:Y:S01]  /*0bf0*/  LOP3.LUT R7, R5, 0x3ffffc, RZ, 0xc0, !PT ;  /* 0x003ffffc05077812 */ /* 0x000fe200078ec0ff */
[----:B------:R-:W-:Y:S01]  /*0c00*/  IMAD.SHL.U32 R9, R9, 0x8, RZ ;  /* 0x0000000809097824 */ /* 0x000fe200078e00ff */
[----:B------:R-:W-:Y:S02]  /*0c10*/  SHF.R.S32.HI R185, RZ, 0x7, R4 ;  /* 0x00000007ffb97819 */ /* 0x000fe40000011404 */
[----:B------:R-:W-:Y:S01]  /*0c20*/  LEA.HI R5, R3, R6, RZ, 0x3 ;  /* 0x0000000603057211 */ /* 0x000fe200078f18ff */
[----:B------:R-:W-:Y:S01]  /*0c30*/  IMAD.IADD R8, R12, 0x1, -R7 ;  /* 0x000000010c087824 */ /* 0x000fe200078e0a07 */
[----:B------:R-:W-:Y:S01]  /*0c40*/  LOP3.LUT R2, R4, 0xffffff80, RZ, 0xc0, !PT ;  /* 0xffffff8004027812 */ /* 0x000fe200078ec0ff */
[----:B------:R-:W-:Y:S01]  /*0c50*/  IMAD R11, R185, 0x100, R6 ;  /* 0x00000100b90b7824 */ /* 0x000fe200078e0206 */
[----:B------:R-:W-:-:S02]  /*0c60*/  LOP3.LUT R7, R5, 0xfffffff8, RZ, 0xc0, !PT ;  /* 0xfffffff805077812 */ /* 0x000fc400078ec0ff */
[----:B------:R-:W-:Y:S01]  /*0c70*/  SHF.L.U32 R10, R5, 0x6, RZ ;  /* 0x00000006050a7819 */ /* 0x000fe200000006ff */
[----:B------:R-:W-:Y:S01]  /*0c80*/  IMAD R188, R8, 0x10, R11 ;  /* 0x0000001008bc7824 */ /* 0x000fe200078e020b */
[----:B------:R-:W-:Y:S01]  /*0c90*/  LEA.HI R0, R0, R189, RZ, 0x3 ;  /* 0x000000bd00007211 */ /* 0x000fe200078f18ff */
[----:B------:R-:W-:Y:S01]  /*0ca0*/  IMAD.IADD R8, R6, 0x1, -R7 ;  /* 0x0000000106087824 */ /* 0x000fe200078e0a07 */
[----:B------:R-:W-:Y:S01]  /*0cb0*/  LOP3.LUT R11, R10, 0x7ffffe00, RZ, 0xc0, !PT ;  /* 0x7ffffe000a0b7812 */ /* 0x000fe200078ec0ff */
[----:B------:R-:W-:Y:S01]  /*0cc0*/  IMAD.IADD R2, R189, 0x1, -R2 ;  /* 0x00000001bd027824 */ /* 0x000fe200078e0a02 */
[----:B------:R-:W-:Y:S01]  /*0cd0*/  LEA.HI R4, R4, R185, RZ, 0x1 ;  /* 0x000000b904047211 */ /* 0x000fe200078f08ff */
[----:B------:R-:W-:Y:S01]  /*0ce0*/  IMAD.SHL.U32 R10, R8, 0x40, RZ ;  /* 0x00000040080a7824 */ /* 0x000fe200078e00ff */
[----:B------:R-:W-:Y:S01]  /*0cf0*/  LEA R11, R12, R11, 0xa ;  /* 0x0000000b0c0b7211 */ /* 0x000fe200078e50ff */
[----:B------:R-:W-:Y:S01]  /*0d00*/  IMAD.U32 R188, R188, 0x40, R9 ;  /* 0x00000040bcbc7824 */ /* 0x000fe200078e0009 */
[----:B------:R-:W-:-:S02]  /*0d10*/  SHF.R.S32.HI R3, RZ, 0x1f, R2 ;  /* 0x0000001fff037819 */ /* 0x000fc40000011402 */
[----:B------:R-:W-:Y:S02]  /*0d20*/  LOP3.LUT R10, R10, 0x1c0, RZ, 0xc0, !PT ;  /* 0x000001c00a0a7812 */ /* 0x000fe400078ec0ff */
[----:B------:R-:W-:Y:S02]  /*0d30*/  LEA.HI R5, R3, R2, RZ, 0x2 ;  /* 0x0000000203057211 */ /* 0x000fe400078f10ff */
[----:B------:R-:W-:Y:S02]  /*0d40*/  LOP3.LUT R9, R10, 0x8, R9, 0xf8, !PT ;  /* 0x000000080a097812 */ /* 0x000fe400078ef809 */
[--C-:B------:R-:W-:Y:S02]  /*0d50*/  SHF.R.S32.HI R6, RZ, 0x2, R5.reuse ;  /* 0x00000002ff067819 */ /* 0x100fe40000011405 */
[----:B------:R-:W-:Y:S02]  /*0d60*/  SHF.R.S32.HI R7, RZ, 0x1f, R5 ;  /* 0x0000001fff077819 */ /* 0x000fe40000011405 */
[----:B------:R-:W-:-:S02]  /*0d70*/  SHF.R.U32.HI R10, RZ, 0x3, R10 ;  /* 0x00000003ff0a7819 */ /* 0x000fc4000001160a */
[----:B------:R-:W-:Y:S02]  /*0d80*/  LEA.HI R7, R7, R6, RZ, 0x3 ;  /* 0x0000000607077211 */ /* 0x000fe400078f18ff */
[----:B------:R-:W-:Y:S02]  /*0d90*/  LOP3.LUT R10, R9, R10, RZ, 0x3c, !PT ;  /* 0x0000000a090a7212 */ /* 0x000fe400078e3cff */
[----:B------:R-:W-:Y:S02]  /*0da0*/  LEA.HI R3, R3, R2, RZ, 0x5 ;  /* 0x0000000203037211 */ /* 0x000fe400078f28ff */
[----:B------:R-:W-:Y:S01]  /*0db0*/  LOP3.LUT R7, R7, 0xfffffff8, RZ, 0xc0, !PT ;  /* 0xfffffff807077812 */ /* 0x000fe200078ec0ff */
[----:B------:R-:W-:Y:S01]  /*0dc0*/  IMAD.IADD R10, R11, 0x1, R10 ;  /* 0x000000010b0a7824 */ /* 0x000fe200078e020a */
[----:B------:R-:W-:Y:S02]  /*0dd0*/  R2P PR, R8, 0x6 ;  /* 0x0000000608007804 */ /* 0x000fe40000000000 */
[----:B------:R-:W-:Y:S01]  /*0de0*/  LOP3.LUT R5, R5, 0x7ffffffc, RZ, 0xc0, !PT ;  /* 0x7ffffffc05057812 */ /* 0x000fe200078ec0ff */
[----:B------:R-:W-:Y:S01]  /*0df0*/  IMAD.IADD R6, R6, 0x1, -R7 ;  /* 0x0000000106067824 */ /* 0x000fe200078e0a07 */
[----:B------:R-:W-:Y:S01]  /*0e00*/  SHF.R.S32.HI R3, RZ, 0x5, R3 ;  /* 0x00000005ff037819 */ /* 0x000fe20000011403 */
[----:B------:R-:W-:Y:S01]  /*0e10*/  IMAD.MOV.U32 R7, RZ, RZ, R15 ;  /* 0x000000ffff077224 */ /* 0x000fe200078e000f */
[----:B------:R-:W-:-:S02]  /*0e20*/  LEA R19, R10, UR40, 0x1 ;  /* 0x000000280a137c11 */ /* 0x000fc4000f8e08ff */
[----:B------:R-:W-:Y:S01]  /*0e30*/  IADD3 R5, R2, -R5, RZ ;  /* 0x8000000502057210 */ /* 0x000fe20007ffe0ff */
[----:B------:R-:W-:Y:S01]  /*0e40*/  IMAD R2, R3, 0x10, R6 ;  /* 0x0000001003027824 */ /* 0x000fe200078e0206 */
[----:B------:R-:W-:Y:S01]  /*0e50*/  LOP3.LUT R6, R0, 0x1ffffff8, RZ, 0xc0, !PT ;  /* 0x1ffffff800067812 */ /* 0x000fe200078ec0ff */
[C---:B------:R-:W-:Y:S01]  /*0e60*/  VIADD R184, R19.reuse, 0x26800 ;  /* 0x0002680013b87836 */ /* 0x040fe20000000000 */
[----:B------:R-:W-:Y:S01]  /*0e70*/  LOP3.LUT R4, R4, 0xfffffe, RZ, 0xc0, !PT ;  /* 0x00fffffe04047812 */ /* 0x000fe200078ec0ff */
[----:B------:R-:W-:Y:S01]  /*0e80*/  VIADD R22, R19, 0x26840 ;  /* 0x0002684013167836 */ /* 0x000fe20000000000 */
[----:B------:R-:W-:Y:S01]  /*0e90*/  SEL R23, R23, 0xffffffe0, !P1 ;  /* 0xffffffe017177807 */ /* 0x000fe20004800000 */
[----:B------:R-:W-:Y:S01]  /*0ea0*/  IMAD.IADD R6, R189, 0x1, -R6 ;  /* 0x00000001bd067824 */ /* 0x000fe200078e0a06 */
[----:B------:R-:W-:Y:S01]  /*0eb0*/  IADD3 R4, R185, -R4, RZ ;  /* 0x80000004b9047210 */ /* 0x000fe20007ffe0ff */
[C---:B------:R-:W-:Y:S01]  /*0ec0*/  @P2 VIADD R22, R184.reuse, 0xffffffc0 ;  /* 0xffffffc0b8162836 */ /* 0x040fe20000000000 */
[----:B------:R-:W-:Y:S01]  /*0ed0*/  SHF.R.S32.HI R186, RZ, 0x3, R0 ;  /* 0x00000003ffba7819 */ /* 0x000fe20000011400 */
[----:B------:R-:W-:Y:S01]  /*0ee0*/  IMAD.IADD R184, R184, 0x1, R23 ;  /* 0x00000001b8b87824 */ /* 0x000fe200078e0217 */
[----:B------:R-:W-:Y:S01]  /*0ef0*/  SHF.L.U32 R16, R5, 0x1, RZ ;  /* 0x0000000105107819 */ /* 0x000fe200000006ff */
[----:B------:R-:W-:-:S02]  /*0f00*/  IMAD.SHL.U32 R17, R6, 0x8, RZ ;  /* 0x0000000806117824 */ /* 0x000fc400078e00ff */
[----:B------:R-:W-:Y:S02]  /*0f10*/  IMAD.SHL.U32 R18, R4, 0x100, RZ ;  /* 0x0000010004127824 */ /* 0x000fe400078e00ff */
[----:B------:R-:W-:-:S07]  /*0f20*/  IMAD.IADD R23, R23, 0x1, R22 ;  /* 0x0000000117177824 */ /* 0x000fce00078e0216 */
.L_x_6130:
[----:B0-----:R-:W0:Y:S01]  /*0f30*/  LDC.64 R4, c[0x0][0xc60] ;  /* 0x00031800ff047b82 */ /* 0x001e220000000a00 */
[----:B------:R-:W-:Y:S01]  /*0f40*/  ULDC.64 UR6, c[0x0][0xa28] ;  /* 0x00028a0000067ab9 */ /* 0x000fe20000000a00 */
[----:B------:R-:W-:Y:S01]  /*0f50*/  ULDC.64 UR8, c[0x0][0xa18] ;  /* 0x0002860000087ab9 */ /* 0x000fe20000000a00 */
[----:B------:R-:W-:Y:S01]  /*0f60*/  ULDC UR4, c[0x0][0x404] ;  /* 0x0001010000047ab9 */ /* 0x000fe20000000800 */
        /* <DEDUP_REMOVED lines=10> */
[----:B------:R-:W-:-:S04]  /*1010*/  @UP0 ULEA UR6, UP2, UR42, UR6, 0x2 ;  /* 0x000000062a060291 */ /* 0x000fc8000f84103f */
[----:B------:R-:W-:Y:S02]  /*1020*/  @UP0 ULEA.HI.X UR7, UR42, UR7, UR43, 0x2, UP2 ;  /* 0x000000072a070291 */ /* 0x000fe400090f142b */
[----:B------:R-:W-:Y:S01]  /*1030*/  @UP1 ULEA UR8, UP0, UR42, UR8, 0x2 ;  /* 0x000000082a081291 */ /* 0x000fe2000f80103f */
[----:B------:R-:W-:-:S03]  /*1040*/  IMAD.U32 R4, RZ, RZ, UR6 ;  /* 0x00000006ff047e24 */ /* 0x000fc6000f8e00ff */
[----:B------:R-:W-:Y:S01]  /*1050*/  @UP1 ULEA.HI.X UR9, UR42, UR9, UR43, 0x2, UP0 ;  /* 0x000000092a091291 */ /* 0x000fe200080f142b */
[----:B------:R-:W-:Y:S01]  /*1060*/  MOV R5, UR7 ;  /* 0x0000000700057c02 */ /* 0x000fe20008000f00 */
[----:B------:R-:W-:Y:S01]  /*1070*/  IMAD.U32 R6, RZ, RZ, UR8 ;  /* 0x00000008ff067e24 */ /* 0x000fe2000f8e00ff */
[----:B------:R-:W-:-:S03]  /*1080*/  ULDC.64 UR6, c[0x0][0x3f8] ;  /* 0x0000fe0000067ab9 */ /* 0x000fc60000000a00 */
[----:B------:R-:W-:Y:S01]  /*1090*/  IMAD.U32 R7, RZ, RZ, UR9 ;  /* 0x00000009ff077e24 */ /* 0x000fe2000f8e00ff */
[----:B------:R-:W2:Y:S01]  /*10a0*/  @P0 LDG.E R4, desc[UR48][R4.64] ;  /* 0x0000003004040981 */ /* 0x000ea2000c1e1900 */
[----:B------:R-:W-:Y:S01]  /*10b0*/  UISETP.NE.U32.AND UP0, UPT, UR6, URZ, UPT ;  /* 0x0000003f0600728c */ /* 0x000fe2000bf05070 */
[----:B------:R-:W-:Y:S02]  /*10c0*/  ULDC.64 UR8, c[0x0][0xa20] ;  /* 0x0002880000087ab9 */ /* 0x000fe40000000a00 */
[----:B---3--:R-:W3:Y:S01]  /*10d0*/  @P2 LDG.E R6, desc[UR48][R6.64] ;  /* 0x0000003006062981 */ /* 0x008ee2000c1e1900 */
[----:B------:R-:W-:Y:S01]  /*10e0*/  UISETP.NE.AND.EX UP0, UPT, UR7, URZ, UPT, UP0 ;  /* 0x0000003f0700728c */ /* 0x000fe2000bf05300 */
[----:B------:R-:W-:Y:S01]  /*10f0*/  ISETP.NE.U32.AND P1, PT, RZ, UR8, PT ;  /* 0x00000008ff007c0c */ /* 0x000fe2000bf25070 */
[----:B------:R-:W-:Y:S01]  /*1100*/  ULDC UR6, c[0x0][0x2e0] ;  /* 0x0000b80000067ab9 */ /* 0x000fe20000000800 */
[----:B------:R-:W-:Y:S01]  /*1110*/  UMOV UR50, URZ ;  /* 0x0000003f00327c82 */ /* 0x000fe20008000000 */
[----:B------:R-:W-:Y:S01]  /*1120*/  USEL UR4, UR4, 0x1, UP0 ;  /* 0x0000000104047887 */ /* 0x000fe20008000000 */
[----:B------:R-:W-:Y:S01]  /*1130*/  ISETP.NE.AND.EX P1, PT, RZ, UR9, PT, P1 ;  /* 0x00000009ff007c0c */ /* 0x000fe2000bf25310 */
[----:B------:R-:W-:Y:S01]  /*1140*/  ULDC UR51, c[0x0][0x288] ;  /* 0x0000a20000337ab9 */ /* 0x000fe20000000800 */
[----:B------:R-:W-:Y:S01]  /*1150*/  UMOV UR44, UR5 ;  /* 0x00000005002c7c82 */ /* 0x000fe20008000000 */
[----:B------:R-:W-:Y:S01]  /*1160*/  UIMAD UR6, UR4, UR6, URZ ;  /* 0x00000006040672a4 */ /* 0x000fe2000f8e023f */
[----:B--2---:R-:W-:-:S02]  /*1170*/  @P0 R2UR UR50, R4 ;  /* 0x00000000043202ca */ /* 0x004fc400000e0000 */
[----:B---3--:R-:W-:Y:S01]  /*1180*/  @P2 R2UR UR51, R6 ;  /* 0x00000000063322ca */ /* 0x008fe200000e0000 */
[----:B-1---5:R-:W-:-:S14]  /*1190*/  @P2 BRA `(.L_x_6075) ;  /* 0x0000000000342947 */ /* 0x022fdc0003800000 */
[----:B------:R-:W-:Y:S02]  /*11a0*/  ULDC.64 UR4, c[0x0][0xa00] ;  /* 0x0002800000047ab9 */ /* 0x000fe40000000a00 */
[----:B------:R-:W-:-:S04]  /*11b0*/  ISETP.NE.U32.AND P0, PT, RZ, UR4, PT ;  /* 0x00000004ff007c0c */ /* 0x000fc8000bf05070 */
[----:B------:R-:W-:-:S13]  /*11c0*/  ISETP.NE.AND.EX P0, PT, RZ, UR5, PT, P0 ;  /* 0x00000005ff007c0c */ /* 0x000fda000bf05300 */
[----:B------:R-:W-:Y:S05]  /*11d0*/  @!P0 BRA `(.L_x_6075) ;  /* 0x0000000000248947 */ /* 0x000fea0003800000 */
[----:B------:R-:W-:Y:S02]  /*11e0*/  ULDC.64 UR4, c[0x0][0xa00] ;  /* 0x0002800000047ab9 */ /* 0x000fe40000000a00 */
        /* <DEDUP_REMOVED lines=8> */
.L_x_6075:
[----:B------:R-:W-:Y:S01]  /*1270*/  UMOV UR45, UR52 ;  /* 0x00000034002d7c82 */ /* 0x000fe20008000000 */
[----:B------:R-:W-:Y:S05]  /*1280*/  @!P1 BRA `(.L_x_6076) ;  /* 0x00000000001c9947 */ /* 0x000fea0003800000 */
[----:B------:R-:W-:-:S04]  /*1290*/  ULEA UR4, UP0, UR42, UR8, 0x2 ;  /* 0x000000082a047291 */ /* 0x000fc8000f80103f */
[----:B------:R-:W-:Y:S02]  /*12a0*/  ULEA.HI.X UR5, UR42, UR9, UR43, 0x2, UP0 ;  /* 0x000000092a057291 */ /* 0x000fe400080f142b */
[----:B------:R-:W-:-:S04]  /*12b0*/  IMAD.U32 R4, RZ, RZ, UR4 ;  /* 0x00000004ff047e24 */ /* 0x000fc8000f8e00ff */
[----:B------:R-:W-:-:S05]  /*12c0*/  IMAD.U32 R5, RZ, RZ, UR5 ;  /* 0x00000005ff057e24 */ /* 0x000fca000f8e00ff */
[----:B------:R-:W2:Y:S02]  /*12d0*/  LDG.E R4, desc[UR48][R4.64] ;  /* 0x0000003004047981 */ /* 0x000ea4000c1e1900 */
[----:B--2---:R-:W-:Y:S01]  /*12e0*/  R2UR UR6, R4 ;  /* 0x00000000040672ca */ /* 0x004fe200000e0000 */
[----:B------:R-:W-:-:S14]  /*12f0*/  BRA `(.L_x_6077) ;  /* 0x0000000000347947 */ /* 0x000fdc0003800000 */
.L_x_6076:
        /* <DEDUP_REMOVED lines=13> */
.L_x_6077:
[----:B------:R-:W-:Y:S01]  /*13d0*/  UIADD3 UR50, -UR50, UR6, URZ ;  /* 0x0000000632327290 */ /* 0x000fe2000fffe13f */
[----:B------:R-:W-:Y:S01]  /*13e0*/  IMAD.MOV.U32 R3, RZ, RZ, RZ ;  /* 0x000000ffff037224 */ /* 0x000fe200078e00ff */
[----:B------:R-:W-:Y:S01]  /*13f0*/  ULEA UR5, UR52, 0x7f, 0x6 ;  /* 0x0000007f34057891 */ /* 0x000fe2000f8e303f */
[----:B------:R-:W-:Y:S01]  /*1400*/  IMAD.MOV.U32 R0, RZ, RZ, RZ ;  /* 0x000000ffff007224 */ /* 0x000fe200078e00ff */
[----:B------:R-:W-:Y:S01]  /*1410*/  UIADD3 UR4, UR50, 0x3f, URZ ;  /* 0x0000003f32047890 */ /* 0x000fe2000fffe03f */
[----:B------:R-:W-:Y:S01]  /*1420*/  CS2R R150, SRZ ;  /* 0x0000000000967805 */ /* 0x000fe2000001ff00 */
[----:B------:R-:W-:Y:S01]  /*1430*/  UIADD3 UR6, UR50, UR5, -UR51 ;  /* 0x0000000532067290 */ /* 0x000fe2000fffe833 */
[----:B------:R-:W-:Y:S01]  /*1440*/  CS2R R148, SRZ ;  /* 0x0000000000947805 */ /* 0x000fe2000001ff00 */
[----:B------:R-:W-:Y:S01]  /*1450*/  UISETP.NE.AND UP0, UPT, UR46, 0x1, UPT ;  /* 0x000000012e00788c */ /* 0x000fe2000bf05270 */
[----:B------:R-:W-:Y:S01]  /*1460*/  CS2R R146, SRZ ;  /* 0x0000000000927805 */ /* 0x000fe2000001ff00 */
[----:B------:R-:W-:Y:S01]  /*1470*/  USHF.R.S32.HI UR5, URZ, 0x1f, UR4 ;  /* 0x0000001f3f057899 */ /* 0x000fe20008011404 */
[----:B------:R-:W-:Y:S01]  /*1480*/  CS2R R144, SRZ ;  /* 0x0000000000907805 */ /* 0x000fe2000001ff00 */
[----:B------:R-:W-:Y:S01]  /*1490*/  USHF.R.S32.HI UR7, URZ, 0x1f, UR6 ;  /* 0x0000001f3f077899 */ /* 0x000fe20008011406 */
[----:B------:R-:W-:Y:S01]  /*14a0*/  CS2R R142, SRZ ;  /* 0x00000000008e7805 */ /* 0x000fe2000001ff00 */
[----:B------:R-:W-:Y:S01]  /*14b0*/  ULEA.HI UR5, UR5, UR4, URZ, 0x6 ;  /* 0x0000000405057291 */ /* 0x000fe2000f8f303f */
[----:B------:R-:W-:Y:S01]  /*14c0*/  PLOP3.LUT P0, PT, PT, PT, UP0, 0x80, 0x0 ;  /* 0x000000000000781c */ /* 0x000fe20003f0f008 */
        /* <DEDUP_REMOVED lines=65> */
[----:B------:R-:W-:Y:S01]  /*18e0*/  UISETP.GE.AND UP0, UPT, UR53, 0x1, UPT ;  /* 0x000000013500788c */ /* 0x000fe2000bf06270 */
[----:B------:R-:W-:-:S05]  /*18f0*/  PLOP3.LUT P0, PT, PT, PT, PT, 0x80, 0x0 ;  /* 0x000000000000781c */ /* 0x000fca0003f0f070 */
[----:B------:R-:W-:-:S13]  /*1900*/  PLOP3.LUT P1, PT, PT, PT, UP0, 0x80, 0x0 ;  /* 0x000000000000781c */ /* 0x000fda0003f2f008 */
        /* <DEDUP_REMOVED lines=15> */
.L_x_6080:
[----:B------:R-:W-:Y:S01]  /*1a00*/  ULEA UR21, UR39, UR40, 0x3 ;  /* 0x0000002827157291 */ /* 0x000fe2000f8e183f */
[----:B------:R-:W-:-:S05]  /*1a10*/  IMAD.U32 R4, RZ, RZ, UR38 ;  /* 0x00000026ff047e24 */ /* 0x000fca000f8e00ff */
[----:B------:R-:W-:-:S04]  /*1a20*/  SHF.L.U32 R4, R4, 0x1f, RZ ;  /* 0x0000001f04047819 */ /* 0x000fc800000006ff */
[----:B------:R-:W0:Y:S02]  /*1a30*/  SYNCS.PHASECHK.TRANS64.TRYWAIT P1, [UR21+0x28c50], R4 ;  /* 0x028c5004ff0075a7 */ /* 0x000e240008020155 */
[----:B0-----:R-:W-:Y:S05]  /*1a40*/  @!P1 BRA `(.L_x_6081) ;  /* 0x000000f400bc9947 */ /* 0x001fea0003800000 */
.L_x_6216:
[----:B------:R-:W-:Y:S01]  /*1a50*/  BAR.SYNC.DEFER_BLOCKING 0xe, 0x100 ;  /* 0x0384000000007b1d */ /* 0x000fe20000010000 */
[----:B------:R-:W-:Y:S01]  /*1a60*/  UIADD3 UR4, UR40, 0x26800, URZ ;  /* 0x0002680028047890 */ /* 0x000fe2000fffe03f */
[----:B0-----:R-:W-:Y:S01]  /*1a70*/  MOV R4, UR21 ;  /* 0x0000001500047c02 */ /* 0x001fe20008000f00 */
        /* <DEDUP_REMOVED lines=21> */
[----:B------:R-:W-:-:S06]  /*1bd0*/  UISETP.GE.AND UP0, UPT, UR53, 0x2, UPT ;  /* 0x000000023500788c */ /* 0x000fcc000bf06270 */
[----:B------:R-:W-:Y:S02]  /*1be0*/  PLOP3.LUT P1, PT, PT, PT, UP0, 0x80, 0x0 ;  /* 0x000000000000781c */ /* 0x000fe40003f2f008 */
        /* <DEDUP_REMOVED lines=19> */
[----:B------:R-:W-:-:S06]  /*1d20*/  UIADD3 UR53, UR53, -0x2, URZ ;  /* 0xfffffffe35357890 */ /* 0x000fcc000fffe03f */
[----:B0-----:R-:W-:-:S07]  /*1d30*/  IMAD.U32 R4, RZ, RZ, UR53 ;  /* 0x00000035ff047e24 */ /* 0x001fce000f8e00ff */
.L_x_6087:
[----:B------:R-:W-:Y:S01]  /*1d40*/  BAR.SYNC.DEFER_BLOCKING 0xe, 0x100 ;  /* 0x0384000000007b1d */ /* 0x000fe20000010000 */
[----:B-1----:R-:W-:Y:S01]  /*1d50*/  IMAD.U32 R5, RZ, RZ, UR39 ;  /* 0x00000027ff057e24 */ /* 0x002fe2000f8e00ff */
[----:B------:R-:W-:Y:S01]  /*1d60*/  UIADD3 UR39, UR39, 0x1, URZ ;  /* 0x0000000127277890 */ /* 0x000fe2000fffe03f */
[C---:B------:R-:W-:Y:S01]  /*1d70*/  ISETP.GT.AND P3, PT, R4.reuse, RZ, PT ;  /* 0x000000ff0400720c */ /* 0x040fe20003f64270 */
[----:B------:R-:W-:Y:S02]  /*1d80*/  VIADD R4, R4, 0xffffffff ;  /* 0xffffffff04047836 */ /* 0x000fe40000000000 */
[----:B------:R-:W-:Y:S01]  /*1d90*/  LEA R5, R5, R2, 0x6 ;  /* 0x0000000205057211 */ /* 0x000fe200078e30ff */
        /* <DEDUP_REMOVED lines=137> */
.L_x_6083:
[----:B------:R-:W-:Y:S01]  /*2630*/  ULEA UR21, UR39, UR40, 0x3 ;  /* 0x0000002827157291 */ /* 0x000fe2000f8e183f */
[----:B------:R-:W-:-:S05]  /*2640*/  IMAD.U32 R5, RZ, RZ, UR38 ;  /* 0x00000026ff057e24 */ /* 0x000fca000f8e00ff */
[----:B------:R-:W-:-:S04]  /*2650*/  SHF.L.U32 R5, R5, 0x1f, RZ ;  /* 0x0000001f05057819 */ /* 0x000fc800000006ff */
[----:B------:R0:W1:Y:S01]  /*2660*/  SYNCS.PHASECHK.TRANS64.TRYWAIT P1, [UR21+0x28c50], R5 ;  /* 0x028c5005ff0075a7 */ /* 0x0000620008020155 */
[----:B------:R-:W-:Y:S05]  /*2670*/  @!P0 BRA `(.L_x_6084) ;  /* 0x0000000000048947 */ /* 0x000fea0003800000 */
[----:B------:R-:W-:Y:S01]  /*2680*/  BPT.TRAP 0x1 ;  /* 0x000000040000795c */ /* 0x000fe20000300000 */
.L_x_6084:
[----:B-1----:R-:W-:Y:S05]  /*2690*/  @P1 BRA `(.L_x_6085) ;  /* 0x0000000000081947 */ /* 0x002fea0003800000 */
[----:B------:R-:W1:Y:S02]  /*26a0*/  SYNCS.PHASECHK.TRANS64.TRYWAIT P1, [UR21+0x28c50], R5 ;  /* 0x028c5005ff0075a7 */ /* 0x000e640008020155 */
[----:B-1----:R-:W-:Y:S05]  /*26b0*/  @!P1 BRA `(.L_x_6086) ;  /* 0x000000e800b89947 */ /* 0x002fea0003800000 */
.L_x_6085:
        /* <DEDUP_REMOVED lines=29> */
.L_x_6082:
[----:B------:R-:W-:Y:S01]  /*2890*/  BAR.SYNC.DEFER_BLOCKING 0xe, 0x100 ;  /* 0x0384000000007b1d */ /* 0x000fe20000010000 */
[----:B-1----:R-:W-:Y:S01]  /*28a0*/  IMAD.U32 R5, RZ, RZ, UR39 ;  /* 0x00000027ff057e24 */ /* 0x002fe2000f8e00ff */
        /* <DEDUP_REMOVED lines=140> */
.L_x_6078:
[----:B------:R-:W-:Y:S01]  /*3170*/  UISETP.GE.AND UP0, UPT, UR53, 0x1, UPT ;  /* 0x000000013500788c */ /* 0x000fe2000bf06270 */
[----:B------:R-:W-:-:S05]  /*3180*/  PLOP3.LUT P0, PT, PT, PT, PT, 0x80, 0x0 ;  /* 0x000000000000781c */ /* 0x000fca0003f0f070 */
[----:B------:R-:W-:-:S13]  /*3190*/  PLOP3.LUT P1, PT, PT, PT, UP0, 0x80, 0x0 ;  /* 0x000000000000781c */ /* 0x000fda0003f2f008 */
        /* <DEDUP_REMOVED lines=30> */
[----:B-1----:R-:W-:Y:S05]  /*3380*/  CALL.ABS.NOINC R14 ;  /* 0x000000000e007343 */ /* 0x002fea0003c00000 */
.L_x_6088:
[----:B------:R-:W-:Y:S01]  /*3390*/  ULEA.HI UR4, UR37, UR37, URZ, 0x1 ;  /* 0x0000002525047291 */ /* 0x000fe2000f8f083f */
[----:B------:R-:W-:-:S03]  /*33a0*/  IMAD.U32 R3, RZ, RZ, UR41 ;  /* 0x00000029ff037e24 */ /* 0x000fc6000f8e00ff */
[----:B------:R-:W-:Y:S02]  /*33b0*/  ULOP3.LUT UR4, UR4, 0xfffffffe, URZ, 0xc0, !UPT ;  /* 0xfffffffe04047892 */ /* 0x000fe4000f8ec03f */
[----:B------:R-:W-:Y:S02]  /*33c0*/  ISETP.NE.AND P0, PT, R3, 0x3, PT ;  /* 0x000000030300780c */ /* 0x000fe40003f05270 */
[----:B------:R-:W-:-:S06]  /*33d0*/  UIADD3 UR4, UR37, -UR4, URZ ;  /* 0x8000000425047290 */ /* 0x000fcc000fffe03f */
[----:B------:R-:W-:-:S04]  /*33e0*/  MOV R0, UR4 ;  /* 0x0000000400007c02 */ /* 0x000fc80008000f00 */
[----:B------:R-:W-:-:S04]  /*33f0*/  SHF.L.U32 R0, R0, 0x1f, RZ ;  /* 0x0000001f00007819 */ /* 0x000fc800000006ff */
[----:B------:R-:W0:Y:S02]  /*3400*/  SYNCS.PHASECHK.TRANS64.TRYWAIT P1, [UR40+0x28c00], R0 ;  /* 0x028c0000ff0075a7 */ /* 0x000e240008020168 */
[----:B0-----:R-:W-:Y:S05]  /*3410*/  @!P1 BRA `(.L_x_6089) ;  /* 0x000000dc00789947 */ /* 0x001fea0003800000 */
.L_x_6217:
[----:B------:R-:W-:Y:S05]  /*3420*/  @!P0 BRA `(.L_x_6090) ;  /* 0x0000000000048947 */ /* 0x000fea0003800000 */
[----:B------:R-:W-:Y:S01]  /*3430*/  BPT.TRAP 0x1 ;  /* 0x000000040000795c */ /* 0x000fe20000300000 */
.L_x_6090:
[----:B------:R-:W-:Y:S02]  /*3440*/  IMAD.U32 R7, RZ, RZ, UR39 ;  /* 0x00000027ff077e24 */ /* 0x000fe4000f8e00ff */
[----:B------:R-:W-:-:S03]  /*3450*/  IMAD.U32 R8, RZ, RZ, UR38 ;  /* 0x00000026ff087e24 */ /* 0x000fc6000f8e00ff */
[----:B------:R-:W-:Y:S02]  /*3460*/  LEA R7, R7, UR40, 0x3 ;  /* 0x0000002807077c11 */ /* 0x000fe4000f8e18ff */
[----:B------:R-:W-:-:S04]  /*3470*/  SHF.L.U32 R8, R8, 0x1f, RZ ;  /* 0x0000001f08087819 */ /* 0x000fc800000006ff */
[----:B------:R1:W2:Y:S01]  /*3480*/  SYNCS.PHASECHK.TRANS64.TRYWAIT P1, [R7+URZ+0x28c30], R8 ;  /* 0x028c3008070075a7 */ /* 0x0002a2000802017f */
[----:B------:R-:W-:Y:S05]  /*3490*/  @!P0 BRA `(.L_x_6091) ;  /* 0x0000000000048947 */ /* 0x000fea0003800000 */
[----:B------:R-:W-:Y:S01]  /*34a0*/  BPT.TRAP 0x1 ;  /* 0x000000040000795c */ /* 0x000fe20000300000 */
.L_x_6091:
[----:B--2---:R-:W-:Y:S05]  /*34b0*/  @P1 BRA `(.L_x_6092) ;  /* 0x0000000000081947 */ /* 0x004fea0003800000 */
[----:B------:R-:W2:Y:S02]  /*34c0*/  SYNCS.PHASECHK.TRANS64.TRYWAIT P1, [R7+URZ+0x28c30], R8 ;  /* 0x028c3008070075a7 */ /* 0x000ea4000802017f */
[----:B--2---:R-:W-:Y:S05]  /*34d0*/  @!P1 BRA `(.L_x_6093) ;  /* 0x000000dc00609947 */ /* 0x004fea0003800000 */
.L_x_6092:
[----:B0-----:R-:W0:Y:S01]  /*34e0*/  S2R R0, SR_TID.X ;  /* 0x0000000000007919 */ /* 0x001e220000002100 */
[----:B------:R-:W-:-:S04]  /*34f0*/  UIADD3 UR4, UR40, 0x22400, URZ ;  /* 0x0002240028047890 */ /* 0x000fc8000fffe03f */
[----:B------:R-:W-:-:S04]  /*3500*/  USHF.R.U32.HI UR4, URZ, 0x4, UR4 ;  /* 0x000000043f047899 */ /* 0x000fc80008011604 */
[----:B------:R-:W-:Y:S01]  /*3510*/  ULOP3.LUT UR4, UR4, 0x3fff, URZ, 0xc0, !UPT ;  /* 0x00003fff04047892 */ /* 0x000fe2000f8ec03f */
[----:B0-----:R-:W-:-:S05]  /*3520*/  LOP3.LUT R3, R0, 0x7f, RZ, 0xc0, !PT ;  /* 0x0000007f00037812 */ /* 0x001fca00078ec0ff */
[----:B------:R-:W-:Y:S01]  /*3530*/  MOV R0, UR4 ;  /* 0x0000000400007c02 */ /* 0x000fe20008000f00 */
        /* <DEDUP_REMOVED lines=13> */
[----:B------:R-:W-:Y:S01]  /*3610*/  IMAD R5, R5, 0x40, R2 ;  /* 0x0000004005057824 */ /* 0x000fe200078e0202 */
[----:B------:R-:W-:Y:S01]  /*3620*/  UMOV UR11, 0x40000040 ;  /* 0x40000040000b7882 */ /* 0x000fe20000000000 */
[----:B------:R-:W-:Y:S01]  /*3630*/  UMOV UR9, 0x40000040 ;  /* 0x4000004000097882 */ /* 0x000fe20000000000 */
[----:B------:R-:W-:-:S02]  /*3640*/  ULEA UR18, UR39, UR18, 0x9 ;  /* 0x0000001227127291 */ /* 0x000fc4000f8e483f */
[----:B------:R-:W-:Y:S02]  /*3650*/  ULOP3.LUT UR16, UR4, 0x10000, URZ, 0xfc, !UPT ;  /* 0x0001000004107892 */ /* 0x000fe4000f8efc3f */
[----:B------:R-:W-:Y:S02]  /*3660*/  UIADD3 UR6, UR18, 0x2, URZ ;  /* 0x0000000212067890 */ /* 0x000fe4000fffe03f */
[----:B------:R-:W-:Y:S02]  /*3670*/  UIADD3 UR4, UR16, 0x2, URZ ;  /* 0x0000000210047890 */ /* 0x000fe4000fffe03f */
[----:B------:R-:W-:Y:S02]  /*3680*/  UIADD3 UR10, UR18, 0x4, URZ ;  /* 0x00000004120a7890 */ /* 0x000fe4000fffe03f */
[----:B------:R-:W-:Y:S02]  /*3690*/  UIADD3 UR8, UR16, 0x4, URZ ;  /* 0x0000000410087890 */ /* 0x000fe4000fffe03f */
[----:B------:R-:W-:Y:S01]  /*36a0*/  HGMMA.64x64x16.F32 R24, gdesc[UR16], RZ, !UPT, gsb0 ;  /* 0x00e00000101879f0 */ /* 0x000fe2000c0008ff */
[----:B------:R-:W-:-:S02]  /*36b0*/  UIADD3 UR14, UR18, 0x6, URZ ;  /* 0x00000006120e7890 */ /* 0x000fc4000fffe03f */
[----:B------:R-:W-:Y:S01]  /*36c0*/  UIADD3 UR12, UR16, 0x6, URZ ;  /* 0x00000006100c7890 */ /* 0x000fe2000fffe03f */
[----:B------:R-:W-:Y:S01]  /*36d0*/  UMOV UR15, 0x40000040 ;  /* 0x40000040000f7882 */ /* 0x000fe20000000000 */
[----:B------:R-:W-:Y:S01]  /*36e0*/  UMOV UR13, 0x40000040 ;  /* 0x40000040000d7882 */ /* 0x000fe20000000000 */
[----:B------:R-:W-:Y:S02]  /*36f0*/  WARPGROUP.DEPBAR.LE gsb0, 0x0 ;  /* 0x00008000000079c5 */ /* 0x000fe40000010000 */
[----:B------:R-:W-:-:S06]  /*3700*/  WARPGROUP.ARRIVE ;  /* 0x00000000000079c5 */ /* 0x000fcc0000000000 */
[----:B------:R-:W-:Y:S01]  /*3710*/  HGMMA.64x64x16.F32 R24, gdesc[UR4], R24, gsb0 ;  /* 0x00e00000041879f0 */ /* 0x000fe20008000818 */
[----:B------:R-:W-:Y:S02]  /*3720*/  UMOV UR6, 0x40 ;  /* 0x0000004000067882 */ /* 0x000fe40000000000 */
[----:B------:R-:W-:-:S04]  /*3730*/  UIMAD UR6, UR53, -0x40, UR6 ;  /* 0xffffffc0350678a4 */ /* 0x000fc8000f8e0206 */
[----:B------:R-:W-:Y:S02]  /*3740*/  UIADD3 UR7, UR50, 0x1, UR6 ;  /* 0x0000000132077890 */ /* 0x000fe4000fffe006 */
[----:B------:R-:W-:-:S04]  /*3750*/  MOV R3, UR6 ;  /* 0x0000000600037c02 */ /* 0x000fc80008000f00 */
[----:B------:R-:W-:Y:S01]  /*3760*/  IMAD.U32 R9, RZ, RZ, UR7 ;  /* 0x00000007ff097e24 */ /* 0x000fe2000f8e00ff */
[----:B------:R-:W-:-:S04]  /*3770*/  IADD3 R3, -R16, UR50, R3 ;  /* 0x0000003210037c10 */ /* 0x000fc8000fffe103 */
[----:B------:R-:W-:-:S04]  /*3780*/  IADD3 R4, R9, -UR51, -R16 ;  /* 0x8000003309047c10 */ /* 0x000fc8000fffe810 */
[----:B------:R-:W-:-:S04]  /*3790*/  IADD3 R6, R4, 0x8, R5 ;  /* 0x0000000804067810 */ /* 0x000fc80007ffe005 */
[----:B------:R-:W-:Y:S02]  /*37a0*/  VIMNMX R6, R3, R6, PT ;  /* 0x0000000603067248 */ /* 0x000fe40003fe0100 */
[----:B------:R-:W-:Y:S02]  /*37b0*/  VIADDMNMX R3, R5, R4, R3, PT ;  /* 0x0000000405037246 */ /* 0x000fe40003800103 */
[C---:B------:R-:W-:Y:S02]  /*37c0*/  ISETP.GT.AND P2, PT, R6.reuse, RZ, PT ;  /* 0x000000ff0600720c */ /* 0x040fe40003f44270 */
[C---:B------:R-:W-:Y:S02]  /*37d0*/  ISETP.GT.AND P3, PT, R6.reuse, 0x1, PT ;  /* 0x000000010600780c */ /* 0x040fe40003f64270 */
[----:B------:R-:W-:Y:S02]  /*37e0*/  ISETP.GT.AND P4, PT, R6, 0x8, PT ;  /* 0x000000080600780c */ /* 0x000fe40003f84270 */
[----:B------:R-:W-:Y:S01]  /*37f0*/  ISETP.GT.AND P5, PT, R3, 0x28, PT ;  /* 0x000000280300780c */ /* 0x000fe20003fa4270 */
[----:B------:R-:W-:-:S02]  /*3800*/  WARPGROUP.DEPBAR.LE gsb0, 0x0 ;  /* 0x00008000000079c5 */ /* 0x000fc40000010000 */
[----:B------:R-:W-:-:S06]  /*3810*/  WARPGROUP.ARRIVE ;  /* 0x00000000000079c5 */ /* 0x000fcc0000000000 */
[----:B------:R-:W-:Y:S01]  /*3820*/  HGMMA.64x64x16.F32 R24, gdesc[UR8], R24, gsb0 ;  /* 0x00e00000081879f0 */ /* 0x000fe20008000818 */
[----:B------:R-:W-:Y:S02]  /*3830*/  ULDC UR10, c[0x0][0x9d8] ;  /* 0x00027600000a7ab9 */ /* 0x000fe40000000800 */
        /* <DEDUP_REMOVED lines=43> */
[----:B----4-:R-:W-:Y:S01]  /*3af0*/  FSEL R30, R30, -INF , P4 ;  /* 0xff8000001e1e7808 */ /* 0x010fe20002000000 */
[----:B------:R-:W-:Y:S01]  /*3b00*/  FMUL.FTZ R49, R49, UR10 ;  /* 0x0000000a31317c20 */ /* 0x000fe20008410000 */
[----:B------:R-:W-:Y:S01]  /*3b10*/  ISETP.GT.AND P4, PT, R3, 0x8, PT ;  /* 0x000000080300780c */ /* 0x000fe20003f84270 */
[----:B------:R-:W-:Y:S01]  /*3b20*/  FMUL.FTZ R52, R52, UR10 ;  /* 0x0000000a34347c20 */ /* 0x000fe20008410000 */
[----:B------:R-:W-:Y:S01]  /*3b30*/  FMNMX.FTZ R10, R30, R9, !PT ;  /* 0x000000091e0a7209 */ /* 0x000fe20007810000 */
[----:B------:R-:W-:Y:S01]  /*3b40*/  FMUL.FTZ R53, R53, UR10 ;  /* 0x0000000a35357c20 */ /* 0x000fe20008410000 */
[----:B------:R-:W-:Y:S01]  /*3b50*/  ULDC UR10, c[0x0][0x988] ;  /* 0x00026200000a7ab9 */ /* 0x000fe20000000800 */
[----:B------:R-:W4:Y:S01]  /*3b60*/  MUFU.TANH R35, R35 ;  /* 0x0000002300237308 */ /* 0x000f220000002400 */
[----:B0-----:R-:W-:-:S02]  /*3b70*/  FSEL R31, R31, -INF , P2 ;  /* 0xff8000001f1f7808 */ /* 0x001fc40001000000 */
[----:B------:R-:W-:Y:S02]  /*3b80*/  ISETP.GT.AND P2, PT, R6, 0x11, PT ;  /* 0x000000110600780c */ /* 0x000fe40003f44270 */
[----:B------:R-:W-:-:S03]  /*3b90*/  FMNMX.FTZ R9, R31, R10, !PT ;  /* 0x0000000a1f097209 */ /* 0x000fc60007810000 */
[----:B------:R-:W0:Y:S01]  /*3ba0*/  MUFU.TANH R38, R38 ;  /* 0x0000002600267308 */ /* 0x000e220000002400 */
        /* <DEDUP_REMOVED lines=8> */
[----:B0-----:R-:W-:Y:S02]  /*3c30*/  FSEL R38, R38, -INF , P3 ;  /* 0xff80000026267808 */ /* 0x001fe40001800000 */
        /* <DEDUP_REMOVED lines=36> */
[----:B------:R-:W-:Y:S02]  /*3e80*/  ISETP.GT.AND P2, PT, R3, RZ, PT ;  /* 0x000000ff0300720c */ /* 0x000fe40003f44270 */
[----:B------:R-:W-:-:S03]  /*3e90*/  FMNMX.FTZ R6, R55, R6, !PT ;  /* 0x0000000637067209 */ /* 0x000fc60007810000 */
[----:B------:R-:W0:Y:S01]  /*3ea0*/  MUFU.TANH R28, R28 ;  /* 0x0000001c001c7308 */ /* 0x000e220000002400 */
[----:B---3--:R-:W-:Y:S01]  /*3eb0*/  FSEL R24, R24, -INF , P2 ;  /* 0xff80000018187808 */ /* 0x008fe20001000000 */
[----:B------:R-:W3:Y:S01]  /*3ec0*/  SHFL.BFLY PT, R9, R6, 0x2, 0x1f ;  /* 0x0c401f0006097f89 */ /* 0x000ee200000e0000 */
[----:B------:R-:W-:-:S05]  /*3ed0*/  ISETP.GT.AND P2, PT, R3, 0x9, PT ;  /* 0x000000090300780c */ /* 0x000fca0003f44270 */
[----:B------:R-:W5:Y:S01]  /*3ee0*/  MUFU.TANH R29, R29 ;  /* 0x0000001d001d7308 */ /* 0x000f620000002400 */
[----:B----4-:R-:W-:Y:S02]  /*3ef0*/  FSEL R25, R25, -INF , P3 ;  /* 0xff80000019197808 */ /* 0x010fe40001800000 */
[----:B------:R-:W-:Y:S02]  /*3f00*/  ISETP.GT.AND P3, PT, R3, 0x10, PT ;  /* 0x000000100300780c */ /* 0x000fe40003f64270 */
[----:B------:R-:W-:-:S03]  /*3f10*/  FMNMX.FTZ R5, R24, R25, !PT ;  /* 0x0000001918057209 */ /* 0x000fc60007810000 */
[----:B------:R-:W4:Y:S01]  /*3f20*/  MUFU.TANH R32, R32 ;  /* 0x0000002000207308 */ /* 0x000f220000002400 */
[----:B0-----:R-:W-:Y:S02]  /*3f30*/  FSEL R28, R28, -INF , P4 ;  /* 0xff8000001c1c7808 */ /* 0x001fe40002000000 */
[----:B------:R-:W-:-:S05]  /*3f40*/  ISETP.GT.AND P4, PT, R3, 0x19, PT ;  /* 0x000000190300780c */ /* 0x000fca0003f84270 */
[----:B------:R-:W0:Y:S01]  /*3f50*/  MUFU.TANH R33, R33 ;  /* 0x0000002100217308 */ /* 0x000e220000002400 */
[----:B-----5:R-:W-:Y:S02]  /*3f60*/  FSEL R29, R29, -INF , P2 ;  /* 0xff8000001d1d7808 */ /* 0x020fe40001000000 */
[----:B---3--:R-:W-:Y:S02]  /*3f70*/  FMNMX.FTZ R9, R6, R9, !PT ;  /* 0x0000000906097209 */ /* 0x008fe40007810000 */
[----:B------:R-:W-:-:S03]  /*3f80*/  ISETP.GT.AND P2, PT, R3, 0x11, PT ;  /* 0x000000110300780c */ /* 0x000fc60003f44270 */
[----:B------:R-:W3:Y:S01]  /*3f90*/  SHFL.BFLY PT, R6, R9, 0x1, 0x1f ;  /* 0x0c201f0009067f89 */ /* 0x000ee200000e0000 */
[----:B------:R-:W5:Y:S01]  /*3fa0*/  MUFU.TANH R36, R36 ;  /* 0x0000002400247308 */ /* 0x000f620000002400 */
[----:B----4-:R-:W-:Y:S02]  /*3fb0*/  FSEL R32, R32, -INF , P3 ;  /* 0xff80000020207808 */ /* 0x010fe40001800000 */
[----:B------:R-:W-:-:S05]  /*3fc0*/  ISETP.GT.AND P3, PT, R3, 0x18, PT ;  /* 0x000000180300780c */ /* 0x000fca0003f64270 */
[----:B------:R-:W4:Y:S01]  /*3fd0*/  MUFU.TANH R37, R37 ;  /* 0x0000002500257308 */ /* 0x000f220000002400 */
[----:B0-----:R-:W-:Y:S02]  /*3fe0*/  FSEL R33, R33, -INF , P2 ;  /* 0xff80000021217808 */ /* 0x001fe40001000000 */
[----:B------:R-:W-:-:S05]  /*3ff0*/  ISETP.GT.AND P2, PT, R3, 0x20, PT ;  /* 0x000000200300780c */ /* 0x000fca0003f44270 */
[----:B------:R-:W0:Y:S01]  /*4000*/  MUFU.TANH R40, R40 ;  /* 0x0000002800287308 */ /* 0x000e220000002400 */
[----:B-----5:R-:W-:Y:S02]  /*4010*/  FSEL R36, R36, -INF , P3 ;  /* 0xff80000024247808 */ /* 0x020fe40001800000 */
[----:B------:R-:W-:Y:S02]  /*4020*/  ISETP.GT.AND P3, PT, R3, 0x21, PT ;  /* 0x000000210300780c */ /* 0x000fe40003f64270 */
[----:B---3--:R-:W-:-:S03]  /*4030*/  FMNMX.FTZ R4, R9, R6, !PT ;  /* 0x0000000609047209 */ /* 0x008fc60007810000 */
[----:B------:R-:W3:Y:S01]  /*4040*/  MUFU.TANH R41, R41 ;  /* 0x0000002900297308 */ /* 0x000ee20000002400 */
[----:B------:R-:W-:Y:S02]  /*4050*/  FMNMX.FTZ R6, R28, R5, !PT ;  /* 0x000000051c067209 */ /* 0x000fe40007810000 */
[----:B----4-:R-:W-:Y:S01]  /*4060*/  FSEL R37, R37, -INF , P4 ;  /* 0xff80000025257808 */ /* 0x010fe20002000000 */
[----:B------:R-:W-:Y:S01]  /*4070*/  FMUL.FTZ R9, R4, UR10 ;  /* 0x0000000a04097c20 */ /* 0x000fe20008410000 */
[----:B------:R-:W-:Y:S02]  /*4080*/  FMNMX.FTZ R5, R29, R6, !PT ;  /* 0x000000061d057209 */ /* 0x000fe40007810000 */
[----:B------:R-:W-:Y:S01]  /*4090*/  ISETP.GT.AND P4, PT, R3, 0x29, PT ;  /* 0x000000290300780c */ /* 0x000fe20003f84270 */
[----:B------:R-:W4:Y:S01]  /*40a0*/  MUFU.TANH R44, R44 ;  /* 0x0000002c002c7308 */ /* 0x000f220000002400 */
[----:B------:R-:W-:Y:S02]  /*40b0*/  FMNMX.FTZ R6, R32, R5, !PT ;  /* 0x0000000520067209 */ /* 0x000fe40007810000 */
[----:B0-----:R-:W-:-:S02]  /*40c0*/  FSEL R40, R40, -INF , P2 ;  /* 0xff80000028287808 */ /* 0x001fc40001000000 */
[----:B------:R-:W-:Y:S02]  /*40d0*/  FMNMX.FTZ R5, R33, R6, !PT ;  /* 0x0000000621057209 */ /* 0x000fe40007810000 */
[----:B------:R-:W-:Y:S01]  /*40e0*/  ISETP.GT.AND P2, PT, R3, 0x30, PT ;  /* 0x000000300300780c */ /* 0x000fe20003f44270 */
[----:B------:R-:W0:Y:S01]  /*40f0*/  MUFU.TANH R45, R45 ;  /* 0x0000002d002d7308 */ /* 0x000e220000002400 */
[----:B------:R-:W-:Y:S02]  /*4100*/  FMNMX.FTZ R6, R36, R5, !PT ;  /* 0x0000000524067209 */ /* 0x000fe40007810000 */
[----:B---3--:R-:W-:Y:S02]  /*4110*/  FSEL R41, R41, -INF , P3 ;  /* 0xff80000029297808 */ /* 0x008fe40001800000 */
[----:B------:R-:W-:Y:S02]  /*4120*/  FMNMX.FTZ R5, R37, R6, !PT ;  /* 0x0000000625057209 */ /* 0x000fe40007810000 */
[----:B------:R-:W-:Y:S01]  /*4130*/  FSETP.NEU.FTZ.AND P3, PT, R4, -INF , PT ;  /* 0xff8000000400780b */ /* 0x000fe20003f7d000 */
[----:B------:R-:W3:Y:S01]  /*4140*/  MUFU.TANH R48, R48 ;  /* 0x0000003000307308 */ /* 0x000ee20000002400 */
[----:B------:R-:W-:-:S02]  /*4150*/  FMNMX.FTZ R6, R40, R5, !PT ;  /* 0x0000000528067209 */ /* 0x000fc40007810000 */
[----:B----4-:R-:W-:Y:S02]  /*4160*/  FSEL R44, R44, -INF , P5 ;  /* 0xff8000002c2c7808 */ /* 0x010fe40002800000 */
[----:B------:R-:W-:Y:S02]  /*4170*/  FMNMX.FTZ R5, R41, R6, !PT ;  /* 0x0000000629057209 */ /* 0x000fe40007810000 */
[----:B------:R-:W-:Y:S01]  /*4180*/  FSEL R9, R9, RZ, P3 ;  /* 0x000000ff09097208 */ /* 0x000fe20001800000 */
[----:B------:R-:W4:Y:S01]  /*4190*/  MUFU.TANH R49, R49 ;  /* 0x0000003100317308 */ /* 0x000f220000002400 */
[----:B0-----:R-:W-:Y:S02]  /*41a0*/  FSEL R45, R45, -INF , P4 ;  /* 0xff8000002d2d7808 */ /* 0x001fe40002000000 */
[----:B------:R-:W-:Y:S01]  /*41b0*/  FMNMX.FTZ R6, R44, R5, !PT ;  /* 0x000000052c067209 */ /* 0x000fe20007810000 */
[--C-:B------:R-:W-:Y:S01]  /*41c0*/  FFMA.FTZ R26, R26, UR10, -R9.reuse ;  /* 0x0000000a1a1a7c23 */ /* 0x100fe20008010809 */
[----:B------:R-:W-:Y:S01]  /*41d0*/  ISETP.GT.AND P3, PT, R3, 0x31, PT ;  /* 0x000000310300780c */ /* 0x000fe20003f64270 */
[--C-:B------:R-:W-:Y:S01]  /*41e0*/  FFMA.FTZ R27, R27, UR10, -R9.reuse ;  /* 0x0000000a1b1b7c23 */ /* 0x100fe20008010809 */
[----:B------:R-:W-:Y:S01]  /*41f0*/  FMNMX.FTZ R5, R45, R6, !PT ;  /* 0x000000062d057209 */ /* 0x000fe20007810000 */
[----:B------:R-:W0:Y:S01]  /*4200*/  MUFU.TANH R52, R52 ;  /* 0x0000003400347308 */ /* 0x000e220000002400 */
[----:B---3--:R-:W-:Y:S01]  /*4210*/  FSEL R48, R48, -INF , P2 ;  /* 0xff80000030307808 */ /* 0x008fe20001000000 */
[--C-:B------:R-:W-:Y:S01]  /*4220*/  FFMA.FTZ R30, R30, UR10, -R9.reuse ;  /* 0x0000000a1e1e7c23 */ /* 0x100fe20008010809 */
[----:B------:R-:W-:Y:S01]  /*4230*/  ISETP.GT.AND P2, PT, R3, 0x38, PT ;  /* 0x000000380300780c */ /* 0x000fe20003f44270 */
[--C-:B------:R-:W-:Y:S01]  /*4240*/  FFMA.FTZ R31, R31, UR10, -R9.reuse ;  /* 0x0000000a1f1f7c23 */ /* 0x100fe20008010809 */
[----:B------:R-:W-:Y:S01]  /*4250*/  FMNMX.FTZ R6, R48, R5, !PT ;  /* 0x0000000530067209 */ /* 0x000fe20007810000 */
[--C-:B------:R-:W-:Y:S01]  /*4260*/  FFMA.FTZ R34, R34, UR10, -R9.reuse ;  /* 0x0000000a22227c23 */ /* 0x100fe20008010809 */
[--C-:B------:R-:W-:Y:S01]  /*4270*/  FFMA.FTZ R35, R35, UR10, -R9.reuse ;  /* 0x0000000a23237c23 */ /* 0x100fe20008010809 */
[----:B------:R-:W3:Y:S01]  /*4280*/  MUFU.TANH R53, R53 ;  /* 0x0000003500357308 */ /* 0x000ee20000002400 */
        /* <DEDUP_REMOVED lines=8> */
[----:B0-----:R-:W-:Y:S01]  /*4310*/  FSEL R52, R52, -INF , P2 ;  /* 0xff80000034347808 */ /* 0x001fe20001000000 */
[--C-:B------:R-:W-:Y:S01]  /*4320*/  FFMA.FTZ R46, R46, UR10, -R9.reuse ;  /* 0x0000000a2e2e7c23 */ /* 0x100fe20008010809 */
[--C-:B------:R-:W-:Y:S01]  /*4330*/  FFMA.FTZ R47, R47, UR10, -R9.reuse ;  /* 0x0000000a2f2f7c23 */ /* 0x100fe20008010809 */
[--C-:B------:R-:W-:Y:S01]  /*4340*/  FFMA.FTZ R50, R50, UR10, -R9.reuse ;  /* 0x0000000a32327c23 */ /* 0x100fe20008010809 */
[----:B------:R-:W-:Y:S01]  /*4350*/  FMNMX.FTZ R6, R52, R3, !PT ;  /* 0x0000000334067209 */ /* 0x000fe20007810000 */
[--C-:B------:R-:W-:Y:S01]  /*4360*/  FFMA.FTZ R51, R51, UR10, -R9.reuse ;  /* 0x0000000a33337c23 */ /* 0x100fe20008010809 */
[--C-:B------:R-:W-:Y:S01]  /*4370*/  FFMA.FTZ R54, R54, UR10, -R9.reuse ;  /* 0x0000000a36367c23 */ /* 0x100fe20008010809 */
[----:B------:R-:W0:Y:S01]  /*4380*/  MUFU.EX2 R27, R27 ;  /* 0x0000001b001b7308 */ /* 0x000e220000000800 */
[----:B---3--:R-:W-:Y:S01]  /*4390*/  FSEL R53, R53, -INF , P3 ;  /* 0xff80000035357808 */ /* 0x008fe20001800000 */
[----:B------:R-:W-:-:S03]  /*43a0*/  FFMA.FTZ R9, R55, UR10, -R9 ;  /* 0x0000000a37097c23 */ /* 0x000fc60008010809 */
[----:B------:R-:W-:-:S03]  /*43b0*/  FMNMX.FTZ R6, R53, R6, !PT ;  /* 0x0000000635067209 */ /* 0x000fc60007810000 */
[----:B------:R-:W-:Y:S02]  /*43c0*/  MUFU.EX2 R30, R30 ;  /* 0x0000001e001e7308 */ /* 0x000fe40000000800 */
[----:B------:R-:W3:Y:S06]  /*43d0*/  SHFL.BFLY PT, R3, R6, 0x2, 0x1f ;  /* 0x0c401f0006037f89 */ /* 0x000eec00000e0000 */
[----:B------:R-:W4:Y:S01]  /*43e0*/  MUFU.EX2 R31, R31 ;  /* 0x0000001f001f7308 */ /* 0x000f220000000800 */
[----:B0-----:R-:W-:-:S07]  /*43f0*/  F2FP.F16.F32.PACK_AB R153, R27, R26 ;  /* 0x0000001a1b99723e */ /* 0x001fce00000000ff */
[----:B------:R-:W-:Y:S08]  /*4400*/  MUFU.EX2 R34, R34 ;  /* 0x0000002200227308 */ /* 0x000ff00000000800 */
[----:B------:R-:W0:Y:S01]  /*4410*/  MUFU.EX2 R35, R35 ;  /* 0x0000002300237308 */ /* 0x000e220000000800 */
[----:B----4-:R-:W-:Y:S02]  /*4420*/  F2FP.F16.F32.PACK_AB R155, R31, R30 ;  /* 0x0000001e1f9b723e */ /* 0x010fe400000000ff */
[----:B---3--:R-:W-:-:S05]  /*4430*/  FMNMX.FTZ R3, R6, R3, !PT ;  /* 0x0000000306037209 */ /* 0x008fca0007810000 */
[----:B------:R-:W3:Y:S01]  /*4440*/  SHFL.BFLY PT, R6, R3, 0x1, 0x1f ;  /* 0x0c201f0003067f89 */ /* 0x000ee200000e0000 */
[----:B------:R-:W-:Y:S08]  /*4450*/  MUFU.EX2 R38, R38 ;  /* 0x0000002600267308 */ /* 0x000ff00000000800 */
[----:B------:R-:W4:Y:S01]  /*4460*/  MUFU.EX2 R39, R39 ;  /* 0x0000002700277308 */ /* 0x000f220000000800 */
[----:B0-----:R-:W-:-:S07]  /*4470*/  F2FP.F16.F32.PACK_AB R157, R35, R34 ;  /* 0x00000022239d723e */ /* 0x001fce00000000ff */
[----:B------:R-:W-:Y:S01]  /*4480*/  MUFU.EX2 R42, R42 ;  /* 0x0000002a002a7308 */ /* 0x000fe20000000800 */
[----:B---3--:R-:W-:-:S07]  /*4490*/  FMNMX.FTZ R5, R3, R6, !PT ;  /* 0x0000000603057209 */ /* 0x008fce0007810000 */
[----:B------:R-:W0:Y:S01]  /*44a0*/  MUFU.EX2 R43, R43 ;  /* 0x0000002b002b7308 */ /* 0x000e220000000800 */
        /* <DEDUP_REMOVED lines=15> */
[----:B------:R-:W-:Y:S02]  /*45a0*/  @!P1 VIADD R3, R7, 0x28c40 ;  /* 0x00028c4007039836 */ /* 0x000fe40000000000 */
[--C-:B------:R-:W-:Y:S01]  /*45b0*/  FFMA.FTZ R37, R37, UR10, -R6.reuse ;  /* 0x0000000a25257c23 */ /* 0x100fe20008010806 */
[----:B------:R-:W-:Y:S01]  /*45c0*/  FFMA.FTZ R40, R40, UR10, -R6 ;  /* 0x0000000a28287c23 */ /* 0x000fe20008010806 */
[----:B------:R-:W-:Y:S01]  /*45d0*/  FADD.FTZ R13, R31, R10 ;  /* 0x0000000a1f0d7221 */ /* 0x000fe20000010000 */
[--C-:B------:R-:W-:Y:S01]  /*45e0*/  FFMA.FTZ R41, R41, UR10, -R6.reuse ;  /* 0x0000000a29297c23 */ /* 0x100fe20008010806 */
[----:B------:R-:W3:Y:S01]  /*45f0*/  MUFU.EX2 R25, R25 ;  /* 0x0000001900197308 */ /* 0x000ee20000000800 */
[----:B------:R-:W-:Y:S01]  /*4600*/  @!P1 PRMT R3, RZ, 0x654, R3 ;  /* 0x00000654ff039816 */ /* 0x000fe20000000003 */
[----:B------:R-:W-:Y:S01]  /*4610*/  FADD.FTZ R12, R34, R13 ;  /* 0x0000000d220c7221 */ /* 0x000fe20000010000 */
[--C-:B------:R-:W-:Y:S01]  /*4620*/  FFMA.FTZ R44, R44, UR10, -R6.reuse ;  /* 0x0000000a2c2c7c23 */ /* 0x100fe20008010806 */
[--C-:B------:R-:W-:Y:S01]  /*4630*/  FFMA.FTZ R45, R45, UR10, -R6.reuse ;  /* 0x0000000a2d2d7c23 */ /* 0x100fe20008010806 */
[----:B------:R4:W-:Y:S01]  /*4640*/  @!P1 SYNCS.ARRIVE.TRANS64.RED.A1T0 RZ, [R3+URZ], RZ ;  /* 0x000000ff03ff99a7 */ /* 0x0009e2000810043f */
[--C-:B------:R-:W-:Y:S01]  /*4650*/  FFMA.FTZ R48, R48, UR10, -R6.reuse ;  /* 0x0000000a30307c23 */ /* 0x100fe20008010806 */
[--C-:B------:R-:W-:Y:S01]  /*4660*/  FFMA.FTZ R49, R49, UR10, -R6.reuse ;  /* 0x0000000a31317c23 */ /* 0x100fe20008010806 */
[----:B------:R-:W5:Y:S01]  /*4670*/  MUFU.EX2 R28, R28 ;  /* 0x0000001c001c7308 */ /* 0x000f620000000800 */
[--C-:B------:R-:W-:Y:S01]  /*4680*/  FFMA.FTZ R52, R52, UR10, -R6.reuse ;  /* 0x0000000a34347c23 */ /* 0x100fe20008010806 */
[----:B------:R-:W-:Y:S01]  /*4690*/  FFMA.FTZ R6, R53, UR10, -R6 ;  /* 0x0000000a35067c23 */ /* 0x000fe20008010806 */
[----:B0-----:R-:W-:-:S05]  /*46a0*/  F2FP.F16.F32.PACK_AB R161, R43, R42 ;  /* 0x0000002a2ba1723e */ /* 0x001fca00000000ff */
        /* <DEDUP_REMOVED lines=30> */
[----:B------:R-:W-:Y:S01]  /*4890*/  FADD.FTZ R10, R46, R13 ;  /* 0x0000000d2e0a7221 */ /* 0x000fe20000010000 */
[----:B------:R-:W-:-:S05]  /*48a0*/  F2FP.F16.F32.PACK_AB R160, R41, R40 ;  /* 0x0000002829a0723e */ /* 0x000fca00000000ff */
[----:B------:R-:W4:Y:S08]  /*48b0*/  MUFU.EX2 R45, R45 ;  /* 0x0000002d002d7308 */ /* 0x000f300000000800 */
[----:B------:R-:W-:Y:S01]  /*48c0*/  MUFU.EX2 R50, R50 ;  /* 0x0000003200327308 */ /* 0x000fe20000000800 */
[C---:B---3--:R-:W-:Y:S01]  /*48d0*/  F2FP.F16.F32.PACK_AB R163, R47.reuse, R46 ;  /* 0x0000002e2fa3723e */ /* 0x048fe200000000ff */
[----:B------:R-:W-:-:S06]  /*48e0*/  FADD.FTZ R47, R47, R10 ;  /* 0x0000000a2f2f7221 */ /* 0x000fcc0000010000 */
[----:B------:R-:W3:Y:S01]  /*48f0*/  MUFU.EX2 R51, R51 ;  /* 0x0000003300337308 */ /* 0x000ee20000000800 */
[----:B----4-:R-:W-:-:S05]  /*4900*/  F2FP.F16.F32.PACK_AB R162, R45, R44 ;  /* 0x0000002c2da2723e */ /* 0x010fca00000000ff */
[----:B------:R0:W-:Y:S02]  /*4910*/  STSM.16.M88.4 [R22], R160 ;  /* 0x000000a016007844 */ /* 0x0001e40000000200 */
[----:B------:R-:W-:Y:S08]  /*4920*/  MUFU.EX2 R48, R48 ;  /* 0x0000003000307308 */ /* 0x000ff00000000800 */
[----:B------:R-:W4:Y:S01]  /*4930*/  MUFU.EX2 R49, R49 ;  /* 0x0000003100317308 */ /* 0x000f220000000800 */
[----:B---3--:R-:W-:Y:S01]  /*4940*/  F2FP.F16.F32.PACK_AB R165, R51, R50 ;  /* 0x0000003233a5723e */ /* 0x008fe200000000ff */
[----:B------:R-:W-:-:S04]  /*4950*/  FADD.FTZ R50, R50, R47 ;  /* 0x0000002f32327221 */ /* 0x000fc80000010000 */
[----:B------:R-:W-:Y:S02]  /*4960*/  FADD.FTZ R51, R51, R50 ;  /* 0x0000003233337221 */ /* 0x000fe40000010000 */
[----:B------:R-:W-:Y:S08]  /*4970*/  MUFU.EX2 R54, R54 ;  /* 0x0000003600367308 */ /* 0x000ff00000000800 */
[----:B------:R-:W3:Y:S01]  /*4980*/  MUFU.EX2 R9, R9 ;  /* 0x0000000900097308 */ /* 0x000ee20000000800 */
[----:B----4-:R-:W-:-:S07]  /*4990*/  F2FP.F16.F32.PACK_AB R164, R49, R48 ;  /* 0x0000003031a4723e */ /* 0x010fce00000000ff */
[----:B------:R-:W-:Y:S08]  /*49a0*/  MUFU.EX2 R52, R52 ;  /* 0x0000003400347308 */ /* 0x000ff00000000800 */
[----:B------:R4:W5:Y:S01]  /*49b0*/  MUFU.EX2 R3, R6 ;  /* 0x0000000600037308 */ /* 0x0009620000000800 */
[----:B---3--:R-:W-:Y:S01]  /*49c0*/  F2FP.F16.F32.PACK_AB R167, R9, R54 ;  /* 0x0000003609a7723e */ /* 0x008fe200000000ff */
        /* <DEDUP_REMOVED lines=12> */
.L_x_6094:
[----:B------:R3:W4:Y:S01]  /*4a90*/  SYNCS.PHASECHK.TRANS64.TRYWAIT P2, [R7+URZ+0x28c50], R8 ;  /* 0x028c5008070075a7 */ /* 0x000722000804017f */
[----:B------:R-:W-:Y:S05]  /*4aa0*/  @!P0 BRA `(.L_x_6095) ;  /* 0x0000000000048947 */ /* 0x000fea0003800000 */
[----:B------:R-:W-:Y:S01]  /*4ab0*/  BPT.TRAP 0x1 ;  /* 0x000000040000795c */ /* 0x000fe20000300000 */
.L_x_6095:
[----:B----4-:R-:W-:Y:S05]  /*4ac0*/  @P2 BRA `(.L_x_6096) ;  /* 0x0000000000082947 */ /* 0x010fea0003800000 */
[----:B------:R-:W4:Y:S02]  /*4ad0*/  SYNCS.PHASECHK.TRANS64.TRYWAIT P2, [R7+URZ+0x28c50], R8 ;  /* 0x028c5008070075a7 */ /* 0x000f24000804017f */
[----:B----4-:R-:W-:Y:S05]  /*4ae0*/  @!P2 BRA `(.L_x_6097) ;  /* 0x000000c400f0a947 */ /* 0x010fea0003800000 */
.L_x_6096:
[----:B------:R-:W-:Y:S01]  /*4af0*/  ULEA UR11, UR39, UR47, 0xc ;  /* 0x0000002f270b7291 */ /* 0x000fe2000f8e603f */
[----:B------:R-:W-:Y:S01]  /*4b00*/  WARPGROUP.ARRIVE ;  /* 0x00000000000079c5 */ /* 0x000fe20000000000 */
[----:B------:R-:W-:Y:S01]  /*4b10*/  UMOV UR7, 0x40000040 ;  /* 0x4000004000077882 */ /* 0x000fe20000000000 */
[----:B------:R-:W-:Y:S01]  /*4b20*/  UIADD3 UR21, UR53, -0x2, URZ ;  /* 0xfffffffe35157890 */ /* 0x000fe2000fffe03f */
[----:B-1234-:R-:W-:-:S03]  /*4b30*/  @!P1 VIADD R7, R7, 0x28c60 ;  /* 0x00028c6007079836 */ /* 0x01efc60000000000 */
[----:B------:R-:W-:Y:S02]  /*4b40*/  UMOV UR6, UR11 ;  /* 0x0000000b00067c82 */ /* 0x000fe40008000000 */
[----:B------:R-:W-:Y:S01]  /*4b50*/  HGMMA.64x256x16.F32 R24, R152, gdesc[UR4].tnspB, RZ, !UPT, gsb0 ;  /* 0x43e0000498187df0 */ /* 0x000fe2000c0008ff */
[----:B------:R-:W-:Y:S01]  /*4b60*/  UIADD3 UR6, UR11, 0x80, URZ ;  /* 0x000000800b067890 */ /* 0x000fe2000fffe03f */
[----:B------:R-:W-:Y:S01]  /*4b70*/  @!P1 PRMT R7, RZ, 0x654, R7 ;  /* 0x00000654ff079816 */ /* 0x000fe20000000007 */
        /* <DEDUP_REMOVED lines=17> */
[----:B------:R-:W-:-:S04]  /*4c90*/  UIADD3 UR6, UR50, -UR51, URZ ;  /* 0x8000003332067290 */ /* 0x000fc8000fffe03f */
[----:B------:R-:W-:-:S04]  /*4ca0*/  ULEA UR6, UR52, UR6, 0x6 ;  /* 0x0000000634067291 */ /* 0x000fc8000f8e303f */
        /* <DEDUP_REMOVED lines=18> */
[----:B------:R-:W-:Y:S01]  /*4dd0*/  IMAD.MOV.U32 R8, RZ, RZ, R4 ;  /* 0x000000ffff087224 */ /* 0x000fe200078e0004 */
[----:B------:R-:W-:Y:S01]  /*4de0*/  MOV R9, R5 ;  /* 0x0000000500097202 */ /* 0x000fe20000000f00 */
[----:B------:R-:W-:Y:S01]  /*4df0*/  UMOV UR23, UR39 ;  /* 0x0000002700177c82 */ /* 0x000fe20008000000 */
[----:B------:R-:W-:Y:S01]  /*4e00*/  ULDC UR24, c[0x0][0x9d8] ;  /* 0x0002760000187ab9 */ /* 0x000fe20000000800 */
[----:B------:R-:W-:-:S05]  /*4e10*/  ULDC UR22, c[0x0][0x988] ;  /* 0x0002620000167ab9 */ /* 0x000fca0000000800 */
.L_x_6107:
[----:B------:R-:W-:-:S04]  /*4e20*/  UIADD3 UR39, UR23, 0x1, URZ ;  /* 0x0000000117277890 */ /* 0x000fc8000fffe03f */
[----:B------:R-:W-:-:S04]  /*4e30*/  UISETP.NE.AND UP0, UPT, UR39, 0x2, UPT ;  /* 0x000000022700788c */ /* 0x000fc8000bf05270 */
[----:B------:R-:W-:Y:S02]  /*4e40*/  USEL UR6, URZ, 0x1, UP0 ;  /* 0x000000013f067887 */ /* 0x000fe40008000000 */
[----:B------:R-:W-:Y:S02]  /*4e50*/  USEL UR39, UR39, URZ, UP0 ;  /* 0x0000003f27277287 */ /* 0x000fe40008000000 */
[----:B------:R-:W-:Y:S01]  /*4e60*/  ULOP3.LUT UR38, UR38, UR6, URZ, 0x3c, !UPT ;  /* 0x0000000626267292 */ /* 0x000fe2000f8e3c3f */
[----:B0-2---:R-:W-:Y:S11]  /*4e70*/  @!P0 BRA `(.L_x_6099) ;  /* 0x0000000000048947 */ /* 0x005ff60003800000 */
[----:B------:R-:W-:Y:S01]  /*4e80*/  BPT.TRAP 0x1 ;  /* 0x000000040000795c */ /* 0x000fe20000300000 */
.L_x_6099:
[----:B------:R-:W-:Y:S01]  /*4e90*/  ULEA UR25, UR39, UR40, 0x3 ;  /* 0x0000002827197291 */ /* 0x000fe2000f8e183f */
[----:B-1----:R-:W-:-:S05]  /*4ea0*/  IMAD.U32 R7, RZ, RZ, UR38 ;  /* 0x00000026ff077e24 */ /* 0x002fca000f8e00ff */
[----:B------:R-:W-:-:S04]  /*4eb0*/  SHF.L.U32 R7, R7, 0x1f, RZ ;  /* 0x0000001f07077819 */ /* 0x000fc800000006ff */
[----:B------:R1:W2:Y:S01]  /*4ec0*/  SYNCS.PHASECHK.TRANS64.TRYWAIT P2, [UR25+0x28c30], R7 ;  /* 0x028c3007ff0075a7 */ /* 0x0002a20008040159 */
[----:B------:R-:W-:Y:S05]  /*4ed0*/  @!P0 BRA `(.L_x_6100) ;  /* 0x0000000000048947 */ /* 0x000fea0003800000 */
[----:B------:R-:W-:Y:S01]  /*4ee0*/  BPT.TRAP 0x1 ;  /* 0x000000040000795c */ /* 0x000fe20000300000 */
.L_x_6100:
[----:B--2---:R-:W-:Y:S05]  /*4ef0*/  @P2 BRA `(.L_x_6101) ;  /* 0x0000000000082947 */ /* 0x004fea0003800000 */
[----:B------:R-:W2:Y:S02]  /*4f00*/  SYNCS.PHASECHK.TRANS64.TRYWAIT P2, [UR25+0x28c30], R7 ;  /* 0x028c3007ff0075a7 */ /* 0x000ea40008040159 */
[----:B--2---:R-:W-:Y:S05]  /*4f10*/  @!P2 BRA `(.L_x_6102) ;  /* 0x000000c000f8a947 */ /* 0x004fea0003800000 */
.L_x_6101:
[----:B------:R-:W-:Y:S01]  /*4f20*/  R2UR UR18, R0 ;  /* 0x00000000001272ca */ /* 0x000fe200000e0000 */
[----:B0-----:R-:W-:Y:S01]  /*4f30*/  WARPGROUP.ARRIVE ;  /* 0x00000000000079c5 */ /* 0x001fe20000000000 */
        /* <DEDUP_REMOVED lines=12> */
[----:B------:R-:W-:Y:S02]  /*5000*/  UMOV UR6, 0x1 ;  /* 0x0000000100067882 */ /* 0x000fe40000000000 */
[----:B------:R-:W-:-:S04]  /*5010*/  UIMAD UR6, UR21, -0x40, UR6 ;  /* 0xffffffc0150678a4 */ /* 0x000fc8000f8e0206 */
[----:B------:R-:W-:-:S04]  /*5020*/  ULEA UR6, UR52, UR6, 0x6 ;  /* 0x0000000634067291 */ /* 0x000fc8000f8e303f */
[----:B------:R-:W-:-:S06]  /*5030*/  UIADD3 UR6, -UR51, UR6, UR50 ;  /* 0x0000000633067290 */ /* 0x000fcc000fffe132 */
[----:B------:R-:W-:-:S04]  /*5040*/  IADD3 R5, R2, UR6, -R16 ;  /* 0x0000000602057c10 */ /* 0x000fc8000fffe810 */
[C---:B------:R-:W-:Y:S02]  /*5050*/  ISETP.GT.AND P2, PT, R5.reuse, RZ, PT ;  /* 0x000000ff0500720c */ /* 0x040fe40003f44270 */
[----:B------:R-:W-:Y:S01]  /*5060*/  ISETP.GT.AND P3, PT, R5, 0x1, PT ;  /* 0x000000010500780c */ /* 0x000fe20003f64270 */
        /* <DEDUP_REMOVED lines=28> */
[----:B--2---:R-:W2:Y:S01]  /*5230*/  MUFU.TANH R4, R156 ;  /* 0x0000009c00047308 */ /* 0x004ea20000002400 */
[----:B0-----:R-:W-:Y:S01]  /*5240*/  FSEL R12, R12, -INF , P2 ;  /* 0xff8000000c0c7808 */ /* 0x001fe20001000000 */
[----:B------:R-:W-:Y:S01]  /*5250*/  FMUL.FTZ R162, R162, UR24 ;  /* 0x00000018a2a27c20 */ /* 0x000fe20008410000 */
[----:B------:R-:W-:Y:S01]  /*5260*/  ISETP.GT.AND P2, PT, R5, 0x8, PT ;  /* 0x000000080500780c */ /* 0x000fe20003f44270 */
[----:B------:R-:W-:Y:S01]  /*5270*/  FMUL.FTZ R163, R163, UR24 ;  /* 0x00000018a3a37c20 */ /* 0x000fe20008410000 */
[----:B------:R-:W-:Y:S01]  /*5280*/  FMUL.FTZ R166, R166, UR24 ;  /* 0x00000018a6a67c20 */ /* 0x000fe20008410000 */
[----:B------:R-:W-:Y:S01]  /*5290*/  FMUL.FTZ R167, R167, UR24 ;  /* 0x00000018a7a77c20 */ /* 0x000fe20008410000 */
[----:B------:R-:W-:Y:S01]  /*52a0*/  FMUL.FTZ R170, R170, UR24 ;  /* 0x00000018aaaa7c20 */ /* 0x000fe20008410000 */
[----:B------:R0:W4:Y:S01]  /*52b0*/  MUFU.TANH R11, R157 ;  /* 0x0000009d000b7308 */ /* 0x0001220000002400 */
[----:B---3--:R-:W-:Y:S01]  /*52c0*/  FSEL R10, R10, -INF , P3 ;  /* 0xff8000000a0a7808 */ /* 0x008fe20001800000 */
[----:B------:R-:W-:Y:S01]  /*52d0*/  FMUL.FTZ R171, R171, UR24 ;  /* 0x00000018abab7c20 */ /* 0x000fe20008410000 */
[----:B------:R-:W-:Y:S01]  /*52e0*/  ISETP.GT.AND P3, PT, R5, 0x9, PT ;  /* 0x000000090500780c */ /* 0x000fe20003f64270 */
[----:B------:R-:W-:Y:S01]  /*52f0*/  FMUL.FTZ R174, R174, UR24 ;  /* 0x00000018aeae7c20 */ /* 0x000fe20008410000 */
[----:B------:R-:W-:Y:S01]  /*5300*/  FMUL.FTZ R175, R175, UR24 ;  /* 0x00000018afaf7c20 */ /* 0x000fe20008410000 */
[----:B------:R-:W-:Y:S01]  /*5310*/  FMUL.FTZ R178, R178, UR24 ;  /* 0x00000018b2b27c20 */ /* 0x000fe20008410000 */
[----:B------:R-:W-:Y:S01]  /*5320*/  FMUL.FTZ R179, R179, UR24 ;  /* 0x00000018b3b37c20 */ /* 0x000fe20008410000 */
[----:B------:R3:W5:Y:S01]  /*5330*/  MUFU.TANH R13, R160 ;  /* 0x000000a0000d7308 */ /* 0x0007620000002400 */
[----:B0-----:R-:W-:Y:S01]  /*5340*/  FMNMX.FTZ R157, R12, R9, !PT ;  /* 0x000000090c9d7209 */ /* 0x001fe20007810000 */
[----:B------:R-:W-:Y:S01]  /*5350*/  FMUL.FTZ R182, R182, UR24 ;  /* 0x00000018b6b67c20 */ /* 0x000fe20008410000 */
[----:B--2---:R-:W-:Y:S01]  /*5360*/  FSEL R4, R4, -INF , P2 ;  /* 0xff80000004047808 */ /* 0x004fe20001000000 */
[----:B------:R-:W-:Y:S01]  /*5370*/  FMUL.FTZ R183, R183, UR24 ;  /* 0x00000018b7b77c20 */ /* 0x000fe20008410000 */
[----:B------:R-:W-:-:S02]  /*5380*/  FMNMX.FTZ R157, R10, R157, !PT ;  /* 0x0000009d0a9d7209 */ /* 0x000fc40007810000 */
[----:B------:R-:W-:Y:S01]  /*5390*/  ISETP.GT.AND P2, PT, R5, 0x10, PT ;  /* 0x000000100500780c */ /* 0x000fe20003f44270 */
[----:B------:R0:W2:Y:S01]  /*53a0*/  MUFU.TANH R14, R161 ;  /* 0x000000a1000e7308 */ /* 0x0000a20000002400 */
[----:B----4-:R-:W-:Y:S02]  /*53b0*/  FSEL R11, R11, -INF , P3 ;  /* 0xff8000000b0b7808 */ /* 0x010fe40001800000 */
[----:B---3--:R-:W-:Y:S02]  /*53c0*/  FMNMX.FTZ R160, R4, R157, !PT ;  /* 0x0000009d04a07209 */ /* 0x008fe40007810000 */
[----:B------:R-:W-:Y:S02]  /*53d0*/  ISETP.GT.AND P3, PT, R5, 0x11, PT ;  /* 0x000000110500780c */ /* 0x000fe40003f64270 */
[----:B------:R-:W-:Y:S01]  /*53e0*/  FMNMX.FTZ R160, R11, R160, !PT ;  /* 0x000000a00ba07209 */ /* 0x000fe20007810000 */
[----:B------:R3:W4:Y:S01]  /*53f0*/  MUFU.TANH R15, R164 ;  /* 0x000000a4000f7308 */ /* 0x0007220000002400 */
[----:B-----5:R-:W-:Y:S01]  /*5400*/  FSEL R13, R13, -INF , P2 ;  /* 0xff8000000d0d7808 */ /* 0x020fe20001000000 */
[----:B0-----:R-:W-:Y:S01]  /*5410*/  FMUL.FTZ R161, R154, UR24 ;  /* 0x000000189aa17c20 */ /* 0x001fe20008410000 */
[----:B------:R-:W-:-:S02]  /*5420*/  ISETP.GT.AND P2, PT, R5, 0x18, PT ;  /* 0x000000180500780c */ /* 0x000fc40003f44270 */
[----:B------:R-:W-:-:S03]  /*5430*/  FMNMX.FTZ R157, R13, R160, !PT ;  /* 0x000000a00d9d7209 */ /* 0x000fc60007810000 */
[----:B------:R-:W0:Y:S01]  /*5440*/  MUFU.TANH R20, R165 ;  /* 0x000000a500147308 */ /* 0x000e220000002400 */
[----:B--2---:R-:W-:Y:S02]  /*5450*/  FSEL R14, R14, -INF , P3 ;  /* 0xff8000000e0e7808 */ /* 0x004fe40001800000 */
[----:B------:R-:W-:Y:S02]  /*5460*/  ISETP.GT.AND P3, PT, R5, 0x19, PT ;  /* 0x000000190500780c */ /* 0x000fe40003f64270 */
[----:B---3--:R-:W-:-:S03]  /*5470*/  FMNMX.FTZ R164, R14, R157, !PT ;  /* 0x0000009d0ea47209 */ /* 0x008fc60007810000 */
[----:B------:R-:W2:Y:S01]  /*5480*/  MUFU.TANH R152, R168 ;  /* 0x000000a800987308 */ /* 0x000ea20000002400 */
[----:B----4-:R-:W-:Y:S02]  /*5490*/  FSEL R15, R15, -INF , P2 ;  /* 0xff8000000f0f7808 */ /* 0x010fe40001000000 */
[----:B------:R-:W-:Y:S02]  /*54a0*/  ISETP.GT.AND P2, PT, R5, 0x20, PT ;  /* 0x000000200500780c */ /* 0x000fe40003f44270 */
[----:B------:R-:W-:-:S03]  /*54b0*/  FMNMX.FTZ R157, R15, R164, !PT ;  /* 0x000000a40f9d7209 */ /* 0x000fc60007810000 */
[----:B------:R-:W3:Y:S01]  /*54c0*/  MUFU.TANH R21, R169 ;  /* 0x000000a900157308 */ /* 0x000ee20000002400 */
        /* <DEDUP_REMOVED lines=12> */
[----:B0-----:R-:W-:Y:S02]  /*5590*/  FSEL R153, R153, -INF , P2 ;  /* 0xff80000099997808 */ /* 0x001fe40001000000 */
[----:B------:R-:W-:Y:S02]  /*55a0*/  ISETP.GT.AND P2, PT, R5, 0x30, PT ;  /* 0x000000300500780c */ /* 0x000fe40003f44270 */
[----:B------:R-:W-:Y:S01]  /*55b0*/  FMNMX.FTZ R165, R153, R164, !PT ;  /* 0x000000a499a57209 */ /* 0x000fe20007810000 */
[----:B------:R-:W-:Y:S02]  /*55c0*/  FMUL.FTZ R164, R155, UR24 ;  /* 0x000000189ba47c20 */ /* 0x000fe40008410000 */
[----:B------:R-:W0:Y:S01]  /*55d0*/  MUFU.TANH R160, R177 ;  /* 0x000000b100a07308 */ /* 0x000e220000002400 */
[----:B--2---:R-:W-:Y:S02]  /*55e0*/  FSEL R156, R156, -INF , P3 ;  /* 0xff8000009c9c7808 */ /* 0x004fe40001800000 */
[----:B------:R-:W-:-:S02]  /*55f0*/  ISETP.GT.AND P3, PT, R5, 0x31, PT ;  /* 0x000000310500780c */ /* 0x000fc40003f64270 */
        /* <DEDUP_REMOVED lines=8> */
[----:B------:R-:W-:-:S03]  /*5680*/  FMNMX.FTZ R168, R160, R165, !PT ;  /* 0x000000a5a0a87209 */ /* 0x000fc60007810000 */
[----:B------:R-:W0:Y:S01]  /*5690*/  MUFU.TANH R161, R161 ;  /* 0x000000a100a17308 */ /* 0x000e220000002400 */
[----:B--2---:R-:W-:-:S04]  /*56a0*/  FSEL R155, R180, -INF , P2 ;  /* 0xff800000b49b7808 */ /* 0x004fc80001000000 */
[----:B------:R-:W-:-:S03]  /*56b0*/  FMNMX.FTZ R168, R155, R168, !PT ;  /* 0x000000a89ba87209 */ /* 0x000fc60007810000 */
[----:B------:R-:W2:Y:S01]  /*56c0*/  MUFU.TANH R164, R164 ;  /* 0x000000a400a47308 */ /* 0x000ea20000002400 */
[----:B---3--:R-:W-:-:S04]  /*56d0*/  FSEL R157, R157, -INF , P3 ;  /* 0xff8000009d9d7808 */ /* 0x008fc80001800000 */
[----:B------:R-:W-:-:S03]  /*56e0*/  FMNMX.FTZ R169, R157, R168, !PT ;  /* 0x000000a89da97209 */ /* 0x000fc60007810000 */
[----:B------:R-:W3:Y:S02]  /*56f0*/  MUFU.TANH R165, R158 ;  /* 0x0000009e00a57308 */ /* 0x000ee40000002400 */
[----:B------:R-:W4:Y:S06]  /*5700*/  SHFL.BFLY PT, R176, R169, 0x2, 0x1f ;  /* 0x0c401f00a9b07f89 */ /* 0x000f2c00000e0000 */
[----:B------:R0:W5:Y:S08]  /*5710*/  MUFU.TANH R168, R159 ;  /* 0x0000009f00a87308 */ /* 0x0001700000002400 */
[----:B------:R-:W1:Y:S08]  /*5720*/  MUFU.TANH R162, R162 ;  /* 0x000000a200a27308 */ /* 0x000e700000002400 */
[----:B------:R-:W1:Y:S01]  /*5730*/  MUFU.TANH R163, R163 ;  /* 0x000000a300a37308 */ /* 0x000e620000002400 */
[----:B----4-:R-:W-:Y:S01]  /*5740*/  FMNMX.FTZ R177, R169, R176, !PT ;  /* 0x000000b0a9b17209 */ /* 0x010fe20007810000 */
[----:B------:R-:W-:-:S04]  /*5750*/  VIADD R176, R5, 0x8 ;  /* 0x0000000805b07836 */ /* 0x000fc80000000000 */
[----:B------:R-:W4:Y:S01]  /*5760*/  SHFL.BFLY PT, R180, R177, 0x1, 0x1f ;  /* 0x0c201f00b1b47f89 */ /* 0x000f2200000e0000 */
[C---:B------:R-:W-:Y:S01]  /*5770*/  ISETP.GT.AND P2, PT, R176.reuse, RZ, PT ;  /* 0x000000ffb000720c */ /* 0x040fe20003f44270 */
[----:B------:R5:W4:Y:S01]  /*5780*/  MUFU.TANH R172, R166 ;  /* 0x000000a600ac7308 */ /* 0x000b220000002400 */
[C---:B------:R-:W-:Y:S02]  /*5790*/  ISETP.GT.AND P3, PT, R176.reuse, 0x1, PT ;  /* 0x00000001b000780c */ /* 0x040fe40003f64270 */
[----:B0-----:R-:W-:Y:S02]  /*57a0*/  FSEL R159, R161, -INF , P2 ;  /* 0xff800000a19f7808 */ /* 0x001fe40001000000 */
[----:B------:R-:W-:Y:S02]  /*57b0*/  ISETP.GT.AND P2, PT, R176, 0x8, PT ;  /* 0x00000008b000780c */ /* 0x000fe40003f44270 */
[----:B--2---:R-:W-:Y:S01]  /*57c0*/  FSEL R158, R164, -INF , P3 ;  /* 0xff800000a49e7808 */ /* 0x004fe20001800000 */
[----:B------:R-:W0:Y:S01]  /*57d0*/  MUFU.TANH R167, R167 ;  /* 0x000000a700a77308 */ /* 0x000e220000002400 */
[----:B------:R-:W-:-:S02]  /*57e0*/  FMNMX.FTZ R169, R159, R8, !PT ;  /* 0x000000089fa97209 */ /* 0x000fc40007810000 */
[----:B------:R-:W-:Y:S02]  /*57f0*/  ISETP.GT.AND P3, PT, R176, 0x9, PT ;  /* 0x00000009b000780c */ /* 0x000fe40003f64270 */
[----:B---3--:R-:W-:Y:S02]  /*5800*/  FSEL R161, R165, -INF , P2 ;  /* 0xff800000a5a17808 */ /* 0x008fe40001000000 */
[----:B-----5:R-:W-:Y:S01]  /*5810*/  FMNMX.FTZ R166, R158, R169, !PT ;  /* 0x000000a99ea67209 */ /* 0x020fe20007810000 */
[----:B------:R0:W2:Y:S01]  /*5820*/  MUFU.TANH R173, R170 ;  /* 0x000000aa00ad7308 */ /* 0x0000a20000002400 */
[----:B------:R-:W-:Y:S02]  /*5830*/  ISETP.GT.AND P2, PT, R176, 0x10, PT ;  /* 0x00000010b000780c */ /* 0x000fe40003f44270 */
[----:B------:R-:W-:Y:S02]  /*5840*/  FSEL R164, R168, -INF , P3 ;  /* 0xff800000a8a47808 */ /* 0x000fe40001800000 */
[----:B------:R-:W-:-:S02]  /*5850*/  FMNMX.FTZ R165, R161, R166, !PT ;  /* 0x000000a6a1a57209 */ /* 0x000fc40007810000 */
[----:B------:R-:W-:Y:S01]  /*5860*/  ISETP.GT.AND P3, PT, R176, 0x11, PT ;  /* 0x00000011b000780c */ /* 0x000fe20003f64270 */
[----:B------:R-:W3:Y:S01]  /*5870*/  MUFU.TANH R171, R171 ;  /* 0x000000ab00ab7308 */ /* 0x000ee20000002400 */
[----:B-1----:R-:W-:Y:S02]  /*5880*/  FSEL R166, R162, -INF , P2 ;  /* 0xff800000a2a67808 */ /* 0x002fe40001000000 */
[----:B------:R-:W-:Y:S02]  /*5890*/  FMNMX.FTZ R165, R164, R165, !PT ;  /* 0x000000a5a4a57209 */ /* 0x000fe40007810000 */
[----:B------:R-:W-:Y:S02]  /*58a0*/  ISETP.GT.AND P2, PT, R176, 0x18, PT ;  /* 0x00000018b000780c */ /* 0x000fe40003f44270 */
[----:B------:R-:W-:Y:S01]  /*58b0*/  FSEL R169, R163, -INF , P3 ;  /* 0xff800000a3a97808 */ /* 0x000fe20001800000 */
[----:B------:R-:W1:Y:S01]  /*58c0*/  MUFU.TANH R174, R174 ;  /* 0x000000ae00ae7308 */ /* 0x000e620000002400 */
[----:B------:R-:W-:-:S02]  /*58d0*/  FMNMX.FTZ R162, R166, R165, !PT ;  /* 0x000000a5a6a27209 */ /* 0x000fc40007810000 */
[----:B------:R-:W-:Y:S02]  /*58e0*/  ISETP.GT.AND P3, PT, R176, 0x19, PT ;  /* 0x00000019b000780c */ /* 0x000fe40003f64270 */
[----:B----4-:R-:W-:Y:S02]  /*58f0*/  FSEL R168, R172, -INF , P2 ;  /* 0xff800000aca87808 */ /* 0x010fe40001000000 */
[----:B------:R-:W-:Y:S01]  /*5900*/  FMNMX.FTZ R163, R169, R162, !PT ;  /* 0x000000a2a9a37209 */ /* 0x000fe20007810000 */
[----:B------:R-:W4:Y:S01]  /*5910*/  MUFU.TANH R175, R175 ;  /* 0x000000af00af7308 */ /* 0x000f220000002400 */
[----:B------:R-:W-:Y:S02]  /*5920*/  ISETP.GT.AND P4, PT, R176, 0x20, PT ;  /* 0x00000020b000780c */ /* 0x000fe40003f84270 */
[----:B0-----:R-:W-:Y:S02]  /*5930*/  FSEL R170, R167, -INF , P3 ;  /* 0xff800000a7aa7808 */ /* 0x001fe40001800000 */
[----:B------:R-:W-:-:S02]  /*5940*/  FMNMX.FTZ R163, R168, R163, !PT ;  /* 0x000000a3a8a37209 */ /* 0x000fc40007810000 */
[----:B------:R-:W-:Y:S01]  /*5950*/  ISETP.GT.AND P5, PT, R176, 0x21, PT ;  /* 0x00000021b000780c */ /* 0x000fe20003fa4270 */
[----:B------:R-:W0:Y:S01]  /*5960*/  MUFU.TANH R178, R178 ;  /* 0x000000b200b27308 */ /* 0x000e220000002400 */
[----:B--2---:R-:W-:Y:S02]  /*5970*/  FSEL R162, R173, -INF , P4 ;  /* 0xff800000ada27808 */ /* 0x004fe40002000000 */
[----:B------:R-:W-:Y:S02]  /*5980*/  FMNMX.FTZ R165, R170, R163, !PT ;  /* 0x000000a3aaa57209 */ /* 0x000fe40007810000 */
[----:B------:R-:W-:Y:S02]  /*5990*/  FMNMX.FTZ R5, R177, R180, !PT ;  /* 0x000000b4b1057209 */ /* 0x000fe40007810000 */
[----:B------:R-:W-:Y:S01]  /*59a0*/  ISETP.GT.AND P3, PT, R176, 0x28, PT ;  /* 0x00000028b000780c */ /* 0x000fe20003f64270 */
[----:B------:R-:W2:Y:S01]  /*59b0*/  MUFU.TANH R179, R179 ;  /* 0x000000b300b37308 */ /* 0x000ea20000002400 */
[----:B---3--:R-:W-:Y:S01]  /*59c0*/  FSEL R163, R171, -INF , P5 ;  /* 0xff800000aba37808 */ /* 0x008fe20002800000 */
[----:B------:R-:W-:Y:S01]  /*59d0*/  FMUL.FTZ R167, R5, UR10 ;  /* 0x0000000a05a77c20 */ /* 0x000fe20008410000 */
[----:B------:R-:W-:-:S02]  /*59e0*/  FMNMX.FTZ R172, R162, R165, !PT ;  /* 0x000000a5a2ac7209 */ /* 0x000fc40007810000 */
[----:B------:R-:W-:Y:S02]  /*59f0*/  FSETP.NEU.FTZ.AND P5, PT, R5, -INF , PT ;  /* 0xff8000000500780b */ /* 0x000fe40003fbd000 */
[----:B------:R-:W-:Y:S01]  /*5a00*/  ISETP.GT.AND P2, PT, R176, 0x29, PT ;  /* 0x00000029b000780c */ /* 0x000fe20003f44270 */
[----:B------:R3:W5:Y:S01]  /*5a10*/  MUFU.TANH R173, R182 ;  /* 0x000000b600ad7308 */ /* 0x0007620000002400 */
[----:B-1----:R-:W-:Y:S02]  /*5a20*/  FSEL R165, R174, -INF , P3 ;  /* 0xff800000aea57808 */ /* 0x002fe40001800000 */
[----:B------:R-:W-:Y:S02]  /*5a30*/  FMNMX.FTZ R172, R163, R172, !PT ;  /* 0x000000aca3ac7209 */ /* 0x000fe40007810000 */
[----:B------:R-:W-:Y:S02]  /*5a40*/  FSEL R191, R167, RZ, P5 ;  /* 0x000000ffa7bf7208 */ /* 0x000fe40002800000 */
[----:B------:R-:W-:Y:S01]  /*5a50*/  ISETP.GT.AND P4, PT, R176, 0x30, PT ;  /* 0x00000030b000780c */ /* 0x000fe20003f84270 */
[----:B------:R-:W1:Y:S01]  /*5a60*/  MUFU.TANH R183, R183 ;  /* 0x000000b700b77308 */ /* 0x000e620000002400 */
[----:B----4-:R-:W-:Y:S01]  /*5a70*/  FSEL R167, R175, -INF , P2 ;  /* 0xff800000afa77808 */ /* 0x010fe20001000000 */
[--C-:B------:R-:W-:Y:S01]  /*5a80*/  FFMA.FTZ R160, R160, UR10, -R191.reuse ;  /* 0x0000000aa0a07c23 */ /* 0x100fe200080108bf */
[----:B------:R-:W-:Y:S01]  /*5a90*/  FMNMX.FTZ R172, R165, R172, !PT ;  /* 0x000000aca5ac7209 */ /* 0x000fe20007810000 */
[--C-:B---3--:R-:W-:Y:S01]  /*5aa0*/  FFMA.FTZ R182, R157, UR10, -R191.reuse ;  /* 0x0000000a9db67c23 */ /* 0x108fe200080108bf */
[----:B------:R-:W-:Y:S01]  /*5ab0*/  ISETP.GT.AND P2, PT, R176, 0x31, PT ;  /* 0x00000031b000780c */ /* 0x000fe20003f44270 */
[--C-:B------:R-:W-:Y:S01]  /*5ac0*/  FFMA.FTZ R14, R14, UR10, -R191.reuse ;  /* 0x0000000a0e0e7c23 */ /* 0x100fe200080108bf */
[----:B0-----:R-:W-:Y:S01]  /*5ad0*/  FSEL R171, R178, -INF , P4 ;  /* 0xff800000b2ab7808 */ /* 0x001fe20002000000 */
[--C-:B------:R-:W-:Y:S01]  /*5ae0*/  FFMA.FTZ R178, R12, UR10, -R191.reuse ;  /* 0x0000000a0cb27c23 */ /* 0x100fe200080108bf */
[----:B------:R-:W-:Y:S01]  /*5af0*/  FMNMX.FTZ R174, R167, R172, !PT ;  /* 0x000000aca7ae7209 */ /* 0x000fe20007810000 */
[----:B------:R-:W-:Y:S01]  /*5b00*/  FFMA.FTZ R20, R20, UR10, -R191 ;  /* 0x0000000a14147c23 */ /* 0x000fe200080108bf */
[----:B------:R-:W-:Y:S01]  /*5b10*/  ISETP.GT.AND P3, PT, R176, 0x38, PT ;  /* 0x00000038b000780c */ /* 0x000fe20003f64270 */
[----:B------:R0:W-:Y:S01]  /*5b20*/  MUFU.EX2 R172, R178 ;  /* 0x000000b200ac7308 */ /* 0x0001e20000000800 */
[----:B--2---:R-:W-:-:S02]  /*5b30*/  FSEL R12, R179, -INF , P2 ;  /* 0xff800000b30c7808 */ /* 0x004fc40001000000 */
[----:B------:R-:W-:Y:S02]  /*5b40*/  FMNMX.FTZ R175, R171, R174, !PT ;  /* 0x000000aeabaf7209 */ /* 0x000fe40007810000 */
[----:B------:R-:W-:Y:S01]  /*5b50*/  ISETP.GT.AND P2, PT, R176, 0x39, PT ;  /* 0x00000039b000780c */ /* 0x000fe20003f44270 */
[--C-:B------:R-:W-:Y:S01]  /*5b60*/  FFMA.FTZ R176, R10, UR10, -R191.reuse ;  /* 0x0000000a0ab07c23 */ /* 0x100fe200080108bf */
[----:B-----5:R-:W-:Y:S01]  /*5b70*/  FSEL R173, R173, -INF , P3 ;  /* 0xff800000adad7808 */ /* 0x020fe20001800000 */
[----:B------:R-:W-:Y:S01]  /*5b80*/  MUFU.EX2 R14, R14 ;  /* 0x0000000e000e7308 */ /* 0x000fe20000000800 */
[----:B------:R-:W-:Y:S01]  /*5b90*/  FMNMX.FTZ R174, R12, R175, !PT ;  /* 0x000000af0cae7209 */ /* 0x000fe20007810000 */
[--C-:B0-----:R-:W-:Y:S01]  /*5ba0*/  FFMA.FTZ R178, R156, UR10, -R191.reuse ;  /* 0x0000000a9cb27c23 */ /* 0x101fe200080108bf */
[----:B-1----:R-:W-:Y:S01]  /*5bb0*/  FSEL R10, R183, -INF , P2 ;  /* 0xff800000b70a7808 */ /* 0x002fe20001000000 */
[----:B------:R-:W-:Y:S01]  /*5bc0*/  IMAD.U32 R183, RZ, RZ, UR23 ;  /* 0x00000017ffb77e24 */ /* 0x000fe2000f8e00ff */
[----:B------:R-:W-:Y:S01]  /*5bd0*/  FMNMX.FTZ R177, R173, R174, !PT ;  /* 0x000000aeadb17209 */ /* 0x000fe20007810000 */
[----:B------:R-:W-:-:S02]  /*5be0*/  FFMA.FTZ R174, R4, UR10, -R191 ;  /* 0x0000000a04ae7c23 */ /* 0x000fc400080108bf */
[----:B------:R0:W-:Y:S01]  /*5bf0*/  MUFU.EX2 R175, R176 ;  /* 0x000000b000af7308 */ /* 0x0001e20000000800 */
[----:B------:R-:W-:Y:S01]  /*5c00*/  FMNMX.FTZ R4, R10, R177, !PT ;  /* 0x000000b10a047209 */ /* 0x000fe20007810000 */
[--C-:B------:R-:W-:Y:S01]  /*5c10*/  FFMA.FTZ R177, R11, UR10, -R191.reuse ;  /* 0x0000000a0bb17c23 */ /* 0x100fe200080108bf */
[--C-:B------:R-:W-:Y:S01]  /*5c20*/  FFMA.FTZ R11, R13, UR10, -R191.reuse ;  /* 0x0000000a0d0b7c23 */ /* 0x100fe200080108bf */
[--C-:B------:R-:W-:Y:S01]  /*5c30*/  FFMA.FTZ R13, R15, UR10, -R191.reuse ;  /* 0x0000000a0f0d7c23 */ /* 0x100fe200080108bf */
[--C-:B------:R-:W-:Y:S01]  /*5c40*/  FFMA.FTZ R15, R152, UR10, -R191.reuse ;  /* 0x0000000a980f7c23 */ /* 0x100fe200080108bf */
[----:B------:R-:W1:Y:S02]  /*5c50*/  SHFL.BFLY PT, R179, R4, 0x2, 0x1f ;  /* 0x0c401f0004b37f89 */ /* 0x000e6400000e0000 */
[----:B------:R-:W-:Y:S01]  /*5c60*/  MUFU.EX2 R174, R174 ;  /* 0x000000ae00ae7308 */ /* 0x000fe20000000800 */
[--C-:B0-----:R-:W-:Y:S01]  /*5c70*/  FFMA.FTZ R176, R21, UR10, -R191.reuse ;  /* 0x0000000a15b07c23 */ /* 0x101fe200080108bf */
[----:B------:R-:W-:-:S06]  /*5c80*/  FFMA.FTZ R21, R153, UR10, -R191 ;  /* 0x0000000a99157c23 */ /* 0x000fcc00080108bf */
[----:B------:R-:W-:Y:S08]  /*5c90*/  MUFU.EX2 R177, R177 ;  /* 0x000000b100b17308 */ /* 0x000ff00000000800 */
[----:B------:R-:W-:Y:S01]  /*5ca0*/  MUFU.EX2 R11, R11 ;  /* 0x0000000b000b7308 */ /* 0x000fe20000000800 */
[----:B-1----:R-:W-:Y:S01]  /*5cb0*/  FMNMX.FTZ R180, R4, R179, !PT ;  /* 0x000000b304b47209 */ /* 0x002fe20007810000 */
[----:B------:R-:W-:-:S06]  /*5cc0*/  FFMA.FTZ R179, R154, UR10, -R191 ;  /* 0x0000000a9ab37c23 */ /* 0x000fcc00080108bf */
[----:B------:R-:W-:Y:S01]  /*5cd0*/  MUFU.EX2 R13, R13 ;  /* 0x0000000d000d7308 */ /* 0x000fe20000000800 */
[----:B------:R-:W0:Y:S07]  /*5ce0*/  SHFL.BFLY PT, R181, R180, 0x1, 0x1f ;  /* 0x0c201f00b4b57f89 */ /* 0x000e2e00000e0000 */
[----:B------:R-:W-:Y:S08]  /*5cf0*/  MUFU.EX2 R20, R20 ;  /* 0x0000001400147308 */ /* 0x000ff00000000800 */
[----:B------:R-:W-:Y:S08]  /*5d00*/  MUFU.EX2 R15, R15 ;  /* 0x0000000f000f7308 */ /* 0x000ff00000000800 */
[----:B------:R-:W-:Y:S01]  /*5d10*/  MUFU.EX2 R176, R176 ;  /* 0x000000b000b07308 */ /* 0x000fe20000000800 */
[----:B0-----:R-:W-:Y:S01]  /*5d20*/  FMNMX.FTZ R4, R180, R181, !PT ;  /* 0x000000b5b4047209 */ /* 0x001fe20007810000 */
[----:B------:R-:W-:-:S03]  /*5d30*/  FFMA.FTZ R181, R155, UR10, -R191 ;  /* 0x0000000a9bb57c23 */ /* 0x000fc600080108bf */
[C---:B------:R-:W-:Y:S01]  /*5d40*/  FSETP.NEU.FTZ.AND P2, PT, R4.reuse, -INF , PT ;  /* 0xff8000000400780b */ /* 0x040fe20003f5d000 */
[----:B------:R-:W-:Y:S02]  /*5d50*/  FMUL.FTZ R152, R4, UR10 ;  /* 0x0000000a04987c20 */ /* 0x000fe40008410000 */
[----:B------:R0:W-:Y:S03]  /*5d60*/  MUFU.EX2 R180, R160 ;  /* 0x000000a000b47308 */ /* 0x0001e60000000800 */
[----:B------:R-:W-:Y:S02]  /*5d70*/  FSEL R154, R152, RZ, P2 ;  /* 0x000000ff989a7208 */ /* 0x000fe40001000000 */
[----:B------:R-:W-:-:S03]  /*5d80*/  FSEL R152, R5, RZ, P5 ;  /* 0x000000ff05987208 */ /* 0x000fc60002800000 */
[----:B------:R-:W-:Y:S01]  /*5d90*/  MUFU.EX2 R21, R21 ;  /* 0x0000001500157308 */ /* 0x000fe20000000800 */
[--C-:B------:R-:W-:Y:S01]  /*5da0*/  FFMA.FTZ R155, R161, UR10, -R154.reuse ;  /* 0x0000000aa19b7c23 */ /* 0x100fe2000801089a */
[----:B------:R-:W-:Y:S01]  /*5db0*/  FSEL R161, R4, RZ, P2 ;  /* 0x000000ff04a17208 */ /* 0x000fe20001000000 */
[----:B------:R-:W-:Y:S01]  /*5dc0*/  FADD.FTZ R152, -R152, R9 ;  /* 0x0000000998987221 */ /* 0x000fe20000010100 */
[--C-:B------:R-:W-:Y:S01]  /*5dd0*/  FFMA.FTZ R153, R159, UR10, -R154.reuse ;  /* 0x0000000a9f997c23 */ /* 0x100fe2000801089a */
[--C-:B------:R-:W-:Y:S01]  /*5de0*/  FFMA.FTZ R156, R158, UR10, -R154.reuse ;  /* 0x0000000a9e9c7c23 */ /* 0x100fe2000801089a */
[----:B0-----:R-:W-:Y:S01]  /*5df0*/  FFMA.FTZ R160, R169, UR10, -R154 ;  /* 0x0000000aa9a07c23 */ /* 0x001fe2000801089a */
[----:B------:R-:W-:Y:S01]  /*5e00*/  FADD.FTZ R161, -R161, R8 ;  /* 0x00000008a1a17221 */ /* 0x000fe20000010100 */
[----:B------:R-:W-:Y:S01]  /*5e10*/  FMUL.FTZ R9, R152, UR10 ;  /* 0x0000000a98097c20 */ /* 0x000fe20008410000 */
[----:B------:R-:W-:Y:S01]  /*5e20*/  FFMA.FTZ R159, R168, UR10, -R154 ;  /* 0x0000000aa89f7c23 */ /* 0x000fe2000801089a */
[----:B------:R-:W-:Y:S01]  /*5e30*/  MUFU.EX2 R153, R153 ;  /* 0x0000009900997308 */ /* 0x000fe20000000800 */
[----:B------:R-:W-:Y:S01]  /*5e40*/  FMUL.FTZ R8, R161, UR10 ;  /* 0x0000000aa1087c20 */ /* 0x000fe20008410000 */
[----:B------:R-:W-:Y:S01]  /*5e50*/  IMAD.MOV R169, RZ, RZ, -R18 ;  /* 0x000000ffffa97224 */ /* 0x000fe200078e0a12 */
[----:B------:R-:W-:Y:S01]  /*5e60*/  MOV R168, UR25 ;  /* 0x0000001900a87c02 */ /* 0x000fe20008000f00 */
[--C-:B------:R-:W-:Y:S01]  /*5e70*/  FFMA.FTZ R158, R164, UR10, -R154.reuse ;  /* 0x0000000aa49e7c23 */ /* 0x100fe2000801089a */
[--C-:B------:R-:W-:Y:S01]  /*5e80*/  FFMA.FTZ R157, R166, UR10, -R154.reuse ;  /* 0x0000000aa69d7c23 */ /* 0x100fe2000801089a */
[----:B------:R-:W-:Y:S01]  /*5e90*/  FFMA.FTZ R163, R163, UR10, -R154 ;  /* 0x0000000aa3a37c23 */ /* 0x000fe2000801089a */
[----:B------:R-:W-:Y:S01]  /*5ea0*/  ISETP.NE.AND P2, PT, R16, R169, PT ;  /* 0x000000a91000720c */ /* 0x000fe20003f45270 */
[----:B------:R-:W0:Y:S01]  /*5eb0*/  MUFU.EX2 R8, R8 ;  /* 0x0000000800087308 */ /* 0x000e220000000800 */
[----:B------:R-:W-:-:S02]  /*5ec0*/  @!P1 VIADD R152, R168, 0x28c40 ;  /* 0x00028c40a8989836 */ /* 0x000fc40000000000 */
[--C-:B------:R-:W-:Y:S01]  /*5ed0*/  FFMA.FTZ R164, R170, UR10, -R154.reuse ;  /* 0x0000000aaaa47c23 */ /* 0x100fe2000801089a */
[--C-:B------:R-:W-:Y:S01]  /*5ee0*/  FFMA.FTZ R161, R162, UR10, -R154.reuse ;  /* 0x0000000aa2a17c23 */ /* 0x100fe2000801089a */
[--C-:B------:R-:W-:Y:S01]  /*5ef0*/  FFMA.FTZ R165, R165, UR10, -R154.reuse ;  /* 0x0000000aa5a57c23 */ /* 0x100fe2000801089a */
[----:B------:R-:W-:Y:S01]  /*5f00*/  FFMA.FTZ R167, R167, UR10, -R154 ;  /* 0x0000000aa7a77c23 */ /* 0x000fe2000801089a */
[----:B------:R-:W-:Y:S01]  /*5f10*/  @!P1 PRMT R152, RZ, 0x654, R152 ;  /* 0x00000654ff989816 */ /* 0x000fe20000000098 */
[--C-:B------:R-:W-:Y:S01]  /*5f20*/  FFMA.FTZ R171, R171, UR10, -R154.reuse ;  /* 0x0000000aabab7c23 */ /* 0x100fe2000801089a */
[----:B------:R-:W1:Y:S01]  /*5f30*/  MUFU.EX2 R9, R9 ;  /* 0x0000000900097308 */ /* 0x000e620000000800 */
[--C-:B------:R-:W-:Y:S01]  /*5f40*/  FFMA.FTZ R12, R12, UR10, -R154.reuse ;  /* 0x0000000a0c0c7c23 */ /* 0x100fe2000801089a */
[----:B------:R1:W-:Y:S01]  /*5f50*/  @!P1 SYNCS.ARRIVE.TRANS64.RED.A1T0 RZ, [R152+URZ], RZ ;  /* 0x000000ff98ff99a7 */ /* 0x0003e2000810043f */
[--C-:B------:R-:W-:Y:S01]  /*5f60*/  FFMA.FTZ R173, R173, UR10, -R154.reuse ;  /* 0x0000000aadad7c23 */ /* 0x100fe2000801089a */
[----:B------:R-:W-:-:S04]  /*5f70*/  FFMA.FTZ R10, R10, UR10, -R154 ;  /* 0x0000000a0a0a7c23 */ /* 0x000fc8000801089a */
[----:B------:R-:W2:Y:S01]  /*5f80*/  MUFU.EX2 R156, R156 ;  /* 0x0000009c009c7308 */ /* 0x000ea20000000800 */
[----:B0-----:R-:W-:Y:S01]  /*5f90*/  FFMA.FTZ R169, R8, R6, R153 ;  /* 0x0000000608a97223 */ /* 0x001fe20000010099 */
[-C--:B------:R-:W-:Y:S01]  /*5fa0*/  FMUL.FTZ R26, R26, R8.reuse ;  /* 0x000000081a1a7220 */ /* 0x080fe20000410000 */
[-C--:B------:R-:W-:Y:S01]  /*5fb0*/  FMUL.FTZ R27, R27, R8.reuse ;  /* 0x000000081b1b7220 */ /* 0x080fe20000410000 */
[-C--:B------:R-:W-:Y:S01]  /*5fc0*/  FMUL.FTZ R30, R30, R8.reuse ;  /* 0x000000081e1e7220 */ /* 0x080fe20000410000 */
[-C--:B------:R-:W-:Y:S01]  /*5fd0*/  FMUL.FTZ R31, R31, R8.reuse ;  /* 0x000000081f1f7220 */ /* 0x080fe20000410000 */
[-C--:B------:R-:W-:Y:S01]  /*5fe0*/  FMUL.FTZ R34, R34, R8.reuse ;  /* 0x0000000822227220 */ /* 0x080fe20000410000 */
[----:B------:R-:W-:Y:S01]  /*5ff0*/  FMUL.FTZ R35, R35, R8 ;  /* 0x0000000823237220 */ /* 0x000fe20000410000 */
[----:B------:R-:W0:Y:S01]  /*6000*/  MUFU.EX2 R155, R155 ;  /* 0x0000009b009b7308 */ /* 0x000e220000000800 */
[----:B-1----:R-:W-:Y:S01]  /*6010*/  FFMA.FTZ R152, R9, R3, R172 ;  /* 0x0000000309987223 */ /* 0x002fe200000100ac */
[----:B------:R-:W-:-:S02]  /*6020*/  @!P2 IMAD R3, R183, 0x40, R2 ;  /* 0x00000040b703a824 */ /* 0x000fc400078e0202 */
[-C--:B------:R-:W-:Y:S01]  /*6030*/  FMUL.FTZ R24, R24, R9.reuse ;  /* 0x0000000918187220 */ /* 0x080fe20000410000 */
[-C--:B------:R-:W-:Y:S01]  /*6040*/  FMUL.FTZ R25, R25, R9.reuse ;  /* 0x0000000919197220 */ /* 0x080fe20000410000 */
[----:B------:R-:W-:Y:S01]  /*6050*/  FADD.FTZ R183, R175, R152 ;  /* 0x00000098afb77221 */ /* 0x000fe20000010000 */
[----:B------:R-:W-:Y:S01]  /*6060*/  FMUL.FTZ R28, R28, R9 ;  /* 0x000000091c1c7220 */ /* 0x000fe20000410000 */
[----:B------:R-:W-:Y:S01]  /*6070*/  @!P2 LEA R3, R3, UR40, 0x2 ;  /* 0x000000280303ac11 */ /* 0x000fe2000f8e10ff */
[----:B------:R-:W1:Y:S01]  /*6080*/  MUFU.EX2 R158, R158 ;  /* 0x0000009e009e7308 */ /* 0x000e620000000800 */
[----:B--2---:R-:W-:Y:S01]  /*6090*/  FADD.FTZ R6, R156, R169 ;  /* 0x000000a99c067221 */ /* 0x004fe20000010000 */
[----:B------:R-:W-:Y:S01]  /*60a0*/  FADD.FTZ R152, R174, R183 ;  /* 0x000000b7ae987221 */ /* 0x000fe20000010000 */
[----:B------:R-:W-:Y:S01]  /*60b0*/  F2FP.F16.F32.PACK_AB R153, R156, R153 ;  /* 0x000000999c99723e */ /* 0x000fe200000000ff */
[----:B------:R-:W-:Y:S01]  /*60c0*/  @!P2 STS [R3+0x28800], R9 ;  /* 0x028800090300a388 */ /* 0x000fe20000000800 */
[----:B------:R-:W-:Y:S01]  /*60d0*/  F2FP.F16.F32.PACK_AB R156, R14, R11 ;  /* 0x0000000b0e9c723e */ /* 0x000fe200000000ff */
[----:B------:R-:W-:Y:S01]  /*60e0*/  FADD.FTZ R152, R177, R152 ;  /* 0x00000098b1987221 */ /* 0x000fe20000010000 */
[-C--:B------:R-:W-:Y:S01]  /*60f0*/  FMUL.FTZ R29, R29, R9.reuse ;  /* 0x000000091d1d7220 */ /* 0x080fe20000410000 */
[----:B------:R-:W2:Y:S01]  /*6100*/  MUFU.EX2 R157, R157 ;  /* 0x0000009d009d7308 */ /* 0x000ea20000000800 */
[----:B------:R3:W-:Y:S01]  /*6110*/  @!P2 STS [R3+0x28820], R8 ;  /* 0x028820080300a388 */ /* 0x0007e20000000800 */
        /* <DEDUP_REMOVED lines=31> */
[----:B0-----:R-:W-:Y:S01]  /*6310*/  FADD.FTZ R163, R155, R6 ;  /* 0x000000069ba37221 */ /* 0x001fe20000010000 */
[----:B-1----:R-:W-:Y:S01]  /*6320*/  F2FP.F16.F32.PACK_AB R155, R158, R155 ;  /* 0x0000009b9e9b723e */ /* 0x002fe200000000ff */
[-C--:B------:R-:W-:Y:S01]  /*6330*/  FMUL.FTZ R85, R85, R9.reuse ;  /* 0x0000000955557220 */ /* 0x080fe20000410000 */
[-C--:B------:R-:W-:Y:S01]  /*6340*/  FMUL.FTZ R88, R88, R9.reuse ;  /* 0x0000000958587220 */ /* 0x080fe20000410000 */
[----:B------:R-:W-:Y:S01]  /*6350*/  FADD.FTZ R166, R158, R163 ;  /* 0x000000a39ea67221 */ /* 0x000fe20000010000 */
[----:B------:R-:W-:Y:S01]  /*6360*/  FADD.FTZ R163, R11, R152 ;  /* 0x000000980ba37221 */ /* 0x000fe20000010000 */
[----:B------:R-:W-:Y:S01]  /*6370*/  FMUL.FTZ R89, R89, R9 ;  /* 0x0000000959597220 */ /* 0x000fe20000410000 */
[----:B------:R-:W0:Y:S01]  /*6380*/  MUFU.EX2 R161, R161 ;  /* 0x000000a100a17308 */ /* 0x000e220000000800 */
[----:B--2---:R-:W-:Y:S01]  /*6390*/  FADD.FTZ R169, R157, R166 ;  /* 0x000000a69da97221 */ /* 0x004fe20000010000 */
[----:B------:R-:W-:Y:S01]  /*63a0*/  FADD.FTZ R152, R14, R163 ;  /* 0x000000a30e987221 */ /* 0x000fe20000010000 */
[----:B----4-:R-:W-:Y:S01]  /*63b0*/  F2FP.F16.F32.PACK_AB R157, R160, R157 ;  /* 0x0000009da09d723e */ /* 0x010fe200000000ff */
[----:B------:R-:W-:Y:S01]  /*63c0*/  FMUL.FTZ R92, R92, R9 ;  /* 0x000000095c5c7220 */ /* 0x000fe20000410000 */
[----:B------:R-:W-:Y:S01]  /*63d0*/  FADD.FTZ R154, R160, R169 ;  /* 0x000000a9a09a7221 */ /* 0x000fe20000010000 */
[----:B------:R-:W-:Y:S01]  /*63e0*/  FADD.FTZ R163, R13, R152 ;  /* 0x000000980da37221 */ /* 0x000fe20000010000 */
[----:B------:R-:W-:Y:S01]  /*63f0*/  F2FP.F16.F32.PACK_AB R152, R175, R172 ;  /* 0x000000acaf98723e */ /* 0x000fe200000000ff */
[----:B------:R-:W-:Y:S01]  /*6400*/  MUFU.EX2 R165, R165 ;  /* 0x000000a500a57308 */ /* 0x000fe20000000800 */
[----:B------:R-:W-:Y:S01]  /*6410*/  F2FP.F16.F32.PACK_AB R160, R176, R15 ;  /* 0x0000000fb0a0723e */ /* 0x000fe200000000ff */
[----:B------:R-:W-:Y:S01]  /*6420*/  FADD.FTZ R166, R20, R163 ;  /* 0x000000a314a67221 */ /* 0x000fe20000010000 */
[-C--:B------:R-:W-:Y:S01]  /*6430*/  FMUL.FTZ R93, R93, R9.reuse ;  /* 0x000000095d5d7220 */ /* 0x080fe20000410000 */
[-C--:B------:R-:W-:Y:S01]  /*6440*/  FMUL.FTZ R96, R96, R9.reuse ;  /* 0x0000000960607220 */ /* 0x080fe20000410000 */
[-C--:B------:R-:W-:Y:S01]  /*6450*/  FMUL.FTZ R97, R97, R9.reuse ;  /* 0x0000000961617220 */ /* 0x080fe20000410000 */
[----:B------:R-:W-:Y:S01]  /*6460*/  FADD.FTZ R163, R15, R166 ;  /* 0x000000a60fa37221 */ /* 0x000fe20000010000 */
[-C--:B------:R-:W-:Y:S01]  /*6470*/  FMUL.FTZ R100, R100, R9.reuse ;  /* 0x0000000964647220 */ /* 0x080fe20000410000 */
[----:B------:R5:W1:Y:S01]  /*6480*/  MUFU.EX2 R6, R167 ;  /* 0x000000a700067308 */ /* 0x000a620000000800 */
[-C--:B------:R-:W-:Y:S01]  /*6490*/  FMUL.FTZ R101, R101, R9.reuse ;  /* 0x0000000965657220 */ /* 0x080fe20000410000 */
[----:B------:R-:W-:Y:S01]  /*64a0*/  FADD.FTZ R158, R176, R163 ;  /* 0x000000a3b09e7221 */ /* 0x000fe20000010000 */
[-C--:B------:R-:W-:Y:S01]  /*64b0*/  FMUL.FTZ R104, R104, R9.reuse ;  /* 0x0000000968687220 */ /* 0x080fe20000410000 */
[-C--:B------:R-:W-:Y:S01]  /*64c0*/  FMUL.FTZ R105, R105, R9.reuse ;  /* 0x0000000969697220 */ /* 0x080fe20000410000 */
[----:B------:R-:W-:Y:S01]  /*64d0*/  FMUL.FTZ R108, R108, R9 ;  /* 0x000000096c6c7220 */ /* 0x000fe20000410000 */
[----:B---3--:R-:W-:Y:S01]  /*64e0*/  FADD.FTZ R3, R21, R158 ;  /* 0x0000009e15037221 */ /* 0x008fe20000010000 */
[----:B------:R-:W-:Y:S01]  /*64f0*/  F2FP.F16.F32.PACK_AB R158, R20, R13 ;  /* 0x0000000d149e723e */ /* 0x000fe200000000ff */
[----:B------:R-:W2:Y:S01]  /*6500*/  MUFU.EX2 R171, R171 ;  /* 0x000000ab00ab7308 */ /* 0x000ea20000000800 */
[----:B-----5:R-:W-:Y:S01]  /*6510*/  FADD.FTZ R167, R159, R154 ;  /* 0x0000009a9fa77221 */ /* 0x020fe20000010000 */
[----:B------:R-:W-:Y:S01]  /*6520*/  F2FP.F16.F32.PACK_AB R154, R177, R174 ;  /* 0x000000aeb19a723e */ /* 0x000fe200000000ff */
[----:B------:R-:W-:Y:S01]  /*6530*/  BAR.SYNC.DEFER_BLOCKING 0xf, 0x100 ;  /* 0x03c4000000007b1d */ /* 0x000fe20000010000 */
[C---:B------:R-:W-:Y:S01]  /*6540*/  F2FP.F16.F32.PACK_AB R159, R164.reuse, R159 ;  /* 0x0000009fa49f723e */ /* 0x040fe200000000ff */
[----:B------:R-:W-:Y:S01]  /*6550*/  FADD.FTZ R170, R164, R167 ;  /* 0x000000a7a4aa7221 */ /* 0x000fe20000010000 */
[-C--:B------:R-:W-:Y:S01]  /*6560*/  FMUL.FTZ R109, R109, R9.reuse ;  /* 0x000000096d6d7220 */ /* 0x080fe20000410000 */
[-C--:B------:R-:W-:Y:S01]  /*6570*/  FMUL.FTZ R112, R112, R9.reuse ;  /* 0x0000000970707220 */ /* 0x080fe20000410000 */
[----:B------:R-:W-:Y:S01]  /*6580*/  FMUL.FTZ R113, R113, R9 ;  /* 0x0000000971717220 */ /* 0x000fe20000410000 */
[----:B------:R-:W3:Y:S01]  /*6590*/  MUFU.EX2 R178, R178 ;  /* 0x000000b200b27308 */ /* 0x000ee20000000800 */
[----:B0-----:R-:W-:Y:S01]  /*65a0*/  FADD.FTZ R169, R161, R170 ;  /* 0x000000aaa1a97221 */ /* 0x001fe20000010000 */
[----:B------:R-:W-:Y:S01]  /*65b0*/  F2FP.F16.F32.PACK_AB R161, R162, R161 ;  /* 0x000000a1a2a1723e */ /* 0x000fe200000000ff */
[----:B------:R-:W-:Y:S01]  /*65c0*/  FMUL.FTZ R116, R116, R9 ;  /* 0x0000000974747220 */ /* 0x000fe20000410000 */
[----:B-1----:R-:W-:Y:S01]  /*65d0*/  F2FP.F16.F32.PACK_AB R163, R6, R165 ;  /* 0x000000a506a3723e */ /* 0x002fe200000000ff */
        /* <DEDUP_REMOVED lines=11> */
[----:B------:R-:W1:Y:S01]  /*6690*/  MUFU.EX2 R179, R179 ;  /* 0x000000b300b37308 */ /* 0x000e620000000800 */
[----:B--2---:R-:W-:Y:S01]  /*66a0*/  FADD.FTZ R11, R171, R20 ;  /* 0x00000014ab0b7221 */ /* 0x004fe20000010000 */
[C---:B---3--:R-:W-:Y:S01]  /*66b0*/  FADD.FTZ R14, R178.reuse, R3 ;  /* 0x00000003b20e7221 */ /* 0x048fe20000010000 */
[----:B------:R-:W-:Y:S01]  /*66c0*/  F2FP.F16.F32.PACK_AB R162, R178, R21 ;  /* 0x00000015b2a2723e */ /* 0x000fe200000000ff */
[----:B------:R2:W-:Y:S01]  /*66d0*/  STSM.16.M88.4 [R19+0x26800], R152 ;  /* 0x0268009813007844 */ /* 0x0005e20000000200 */
[-C--:B------:R-:W-:Y:S01]  /*66e0*/  FMUL.FTZ R132, R132, R9.reuse ;  /* 0x0000000984847220 */ /* 0x080fe20000410000 */
[-C--:B------:R-:W-:Y:S01]  /*66f0*/  FMUL.FTZ R133, R133, R9.reuse ;  /* 0x0000000985857220 */ /* 0x080fe20000410000 */
[----:B------:R-:W-:Y:S01]  /*6700*/  FMUL.FTZ R136, R136, R9 ;  /* 0x0000000988887220 */ /* 0x000fe20000410000 */
[----:B------:R-:W3:Y:S01]  /*6710*/  MUFU.EX2 R167, R173 ;  /* 0x000000ad00a77308 */ /* 0x000ee20000000800 */
[C---:B0-----:R-:W-:Y:S01]  /*6720*/  FADD.FTZ R20, R12.reuse, R11 ;  /* 0x0000000b0c147221 */ /* 0x041fe20000010000 */
[----:B------:R-:W-:Y:S01]  /*6730*/  F2FP.F16.F32.PACK_AB R165, R12, R171 ;  /* 0x000000ab0ca5723e */ /* 0x000fe200000000ff */
[----:B------:R2:W-:Y:S01]  /*6740*/  STSM.16.M88.4 [R184], R156 ;  /* 0x0000009cb8007844 */ /* 0x0005e20000000200 */
[-C--:B------:R-:W-:Y:S01]  /*6750*/  FMUL.FTZ R137, R137, R9.reuse ;  /* 0x0000000989897220 */ /* 0x080fe20000410000 */
[-C--:B------:R-:W-:Y:S01]  /*6760*/  FMUL.FTZ R140, R140, R9.reuse ;  /* 0x000000098c8c7220 */ /* 0x080fe20000410000 */
[----:B------:R-:W-:Y:S01]  /*6770*/  FMUL.FTZ R141, R141, R9 ;  /* 0x000000098d8d7220 */ /* 0x000fe20000410000 */
[----:B------:R2:W-:Y:S01]  /*6780*/  STSM.16.M88.4 [R22], R160 ;  /* 0x000000a016007844 */ /* 0x0005e20000000200 */
[----:B------:R-:W0:Y:S01]  /*6790*/  MUFU.EX2 R181, R181 ;  /* 0x000000b500b57308 */ /* 0x000e220000000800 */
[----:B-1----:R-:W-:Y:S01]  /*67a0*/  FADD.FTZ R3, R179, R14 ;  /* 0x0000000eb3037221 */ /* 0x002fe20000010000 */
[----:B------:R-:W-:Y:S01]  /*67b0*/  F2FP.F16.F32.PACK_AB R164, R180, R179 ;  /* 0x000000b3b4a4723e */ /* 0x000fe200000000ff */
[-C--:B------:R-:W-:Y:S01]  /*67c0*/  FMUL.FTZ R144, R144, R9.reuse ;  /* 0x0000000990907220 */ /* 0x080fe20000410000 */
[-C--:B------:R-:W-:Y:S01]  /*67d0*/  FMUL.FTZ R145, R145, R9.reuse ;  /* 0x0000000991917220 */ /* 0x080fe20000410000 */
[----:B------:R-:W-:Y:S01]  /*67e0*/  FADD.FTZ R14, R180, R3 ;  /* 0x00000003b40e7221 */ /* 0x000fe20000010000 */
[-C--:B------:R-:W-:Y:S01]  /*67f0*/  FMUL.FTZ R148, R148, R9.reuse ;  /* 0x0000000994947220 */ /* 0x080fe20000410000 */
[----:B------:R-:W-:Y:S01]  /*6800*/  FMUL.FTZ R149, R149, R9 ;  /* 0x0000000995957220 */ /* 0x000fe20000410000 */
        /* <DEDUP_REMOVED lines=25> */
[C---:B---3--:R-:W-:Y:S01]  /*69a0*/  F2FP.F16.F32.PACK_AB R167, R10.reuse, R167 ;  /* 0x000000a70aa7723e */ /* 0x048fe200000000ff */
        /* <DEDUP_REMOVED lines=43> */
.L_x_6103:
[----:B------:R0:W1:Y:S01]  /*6c60*/  SYNCS.PHASECHK.TRANS64.TRYWAIT P2, [UR25+0x28c50], R7 ;  /* 0x028c5007ff0075a7 */ /* 0x0000620008040159 */
[----:B------:R-:W-:Y:S05]  /*6c70*/  @!P0 BRA `(.L_x_6104) ;  /* 0x0000000000048947 */ /* 0x000fea0003800000 */
[----:B------:R-:W-:Y:S01]  /*6c80*/  BPT.TRAP 0x1 ;  /* 0x000000040000795c */ /* 0x000fe20000300000 */
.L_x_6104:
[----:B-1----:R-:W-:Y:S05]  /*6c90*/  @P2 BRA `(.L_x_6105) ;  /* 0x0000000000082947 */ /* 0x002fea0003800000 */
[----:B------:R-:W1:Y:S02]  /*6ca0*/  SYNCS.PHASECHK.TRANS64.TRYWAIT P2, [UR25+0x28c50], R7 ;  /* 0x028c5007ff0075a7 */ /* 0x000e640008040159 */
[----:B-1----:R-:W-:Y:S05]  /*6cb0*/  @!P2 BRA `(.L_x_6106) ;  /* 0x000000a400a8a947 */ /* 0x002fea0003800000 */
.L_x_6105:
[----:B------:R-:W-:Y:S01]  /*6cc0*/  ULEA UR11, UR39, UR47, 0xc ;  /* 0x0000002f270b7291 */ /* 0x000fe2000f8e603f */
[----:B------:R-:W-:Y:S01]  /*6cd0*/  WARPGROUP.ARRIVE ;  /* 0x00000000000079c5 */ /* 0x000fe20000000000 */
[----:B------:R-:W-:Y:S01]  /*6ce0*/  UMOV UR7, 0x40000040 ;  /* 0x4000004000077882 */ /* 0x000fe20000000000 */
[----:B------:R-:W-:Y:S01]  /*6cf0*/  UISETP.GT.AND UP0, UPT, UR21, UR20, UPT ;  /* 0x000000141500728c */ /* 0x000fe2000bf04270 */
[----:B-1----:R-:W-:Y:S01]  /*6d00*/  @!P1 IADD3 R168, R168, 0x28c60, RZ ;  /* 0x00028c60a8a89810 */ /* 0x002fe20007ffe0ff */
[----:B------:R-:W-:Y:S01]  /*6d10*/  UIADD3 UR21, UR21, -0x1, URZ ;  /* 0xffffffff15157890 */ /* 0x000fe2000fffe03f */
[----:B------:R-:W-:Y:S01]  /*6d20*/  IMAD.MOV.U32 R8, RZ, RZ, R4 ;  /* 0x000000ffff087224 */ /* 0x000fe200078e0004 */
[----:B------:R-:W-:Y:S01]  /*6d30*/  UMOV UR6, UR11 ;  /* 0x0000000b00067c82 */ /* 0x000fe20008000000 */
[----:B------:R-:W-:Y:S01]  /*6d40*/  @!P1 PRMT R168, RZ, 0x654, R168 ;  /* 0x00000654ffa89816 */ /* 0x000fe200000000a8 */
[----:B------:R-:W-:Y:S01]  /*6d50*/  HGMMA.64x256x16.F32 R24, R152, gdesc[UR4].tnspB, R24, gsb0 ;  /* 0x43e0000498187df0 */ /* 0x000fe20008000818 */
[----:B------:R-:W-:Y:S01]  /*6d60*/  UIADD3 UR6, UR11, 0x80, URZ ;  /* 0x000000800b067890 */ /* 0x000fe2000fffe03f */
[----:B------:R-:W-:Y:S01]  /*6d70*/  PLOP3.LUT P2, PT, PT, PT, UP0, 0x80, 0x0 ;  /* 0x000000000000781c */ /* 0x000fe20003f4f008 */
[----:B------:R-:W-:Y:S01]  /*6d80*/  UMOV UR7, 0x40000040 ;  /* 0x4000004000077882 */ /* 0x000fe20000000000 */
[----:B------:R-:W-:Y:S01]  /*6d90*/  UMOV UR23, UR39 ;  /* 0x0000002700177c82 */ /* 0x000fe20008000000 */
[----:B------:R-:W-:Y:S01]  /*6da0*/  IMAD.MOV.U32 R9, RZ, RZ, R5 ;  /* 0x000000ffff097224 */ /* 0x000fe200078e0005 */
        /* <DEDUP_REMOVED lines=27> */
.L_x_6098:
[----:B------:R-:W-:-:S13]  /*6f60*/  ISETP.LE.AND P2, PT, RZ, UR21, PT ;  /* 0x00000015ff007c0c */ /* 0x000fda000bf43270 */
[----:B------:R-:W-:Y:S05]  /*6f70*/  @!P2 BRA `(.L_x_6108) ;  /* 0x0000001c0030a947 */ /* 0x000fea0003800000 */
[----:B------:R-:W-:Y:S01]  /*6f80*/  IMAD.MOV.U32 R9, RZ, RZ, R4 ;  /* 0x000000ffff097224 */ /* 0x000fe200078e0004 */
[----:B------:R-:W-:Y:S01]  /*6f90*/  MOV R14, R5 ;  /* 0x00000005000e7202 */ /* 0x000fe20000000f00 */
[----:B------:R-:W-:Y:S01]  /*6fa0*/  UMOV UR22, UR39 ;  /* 0x0000002700167c82 */ /* 0x000fe20008000000 */
[----:B------:R-:W-:Y:S01]  /*6fb0*/  ULDC UR23, c[0x0][0x9d8] ;  /* 0x0002760000177ab9 */ /* 0x000fe20000000800 */
[----:B------:R-:W-:-:S05]  /*6fc0*/  ULDC UR20, c[0x0][0x988] ;  /* 0x0002620000147ab9 */ /* 0x000fca0000000800 */
.L_x_6117:
[----:B------:R-:W-:-:S04]  /*6fd0*/  UIADD3 UR39, UR22, 0x1, URZ ;  /* 0x0000000116277890 */ /* 0x000fc8000fffe03f */
[----:B------:R-:W-:-:S04]  /*6fe0*/  UISETP.NE.AND UP0, UPT, UR39, 0x2, UPT ;  /* 0x000000022700788c */ /* 0x000fc8000bf05270 */
[----:B------:R-:W-:Y:S02]  /*6ff0*/  USEL UR6, URZ, 0x1, UP0 ;  /* 0x000000013f067887 */ /* 0x000fe40008000000 */
[----:B------:R-:W-:Y:S02]  /*7000*/  USEL UR39, UR39, URZ, UP0 ;  /* 0x0000003f27277287 */ /* 0x000fe40008000000 */
[----:B------:R-:W-:Y:S01]  /*7010*/  ULOP3.LUT UR38, UR38, UR6, URZ, 0x3c, !UPT ;  /* 0x0000000626267292 */ /* 0x000fe2000f8e3c3f */
[----:B-1-3--:R-:W-:Y:S11]  /*7020*/  @!P0 BRA `(.L_x_6109) ;  /* 0x0000000000048947 */ /* 0x00aff60003800000 */
[----:B------:R-:W-:Y:S01]  /*7030*/  BPT.TRAP 0x1 ;  /* 0x000000040000795c */ /* 0x000fe20000300000 */
.L_x_6109:
[----:B------:R-:W-:Y:S01]  /*7040*/  ULEA UR24, UR39, UR40, 0x3 ;  /* 0x0000002827187291 */ /* 0x000fe2000f8e183f */
[----:B01----:R-:W-:-:S05]  /*7050*/  IMAD.U32 R7, RZ, RZ, UR38 ;  /* 0x00000026ff077e24 */ /* 0x003fca000f8e00ff */
[----:B------:R-:W-:-:S04]  /*7060*/  SHF.L.U32 R7, R7, 0x1f, RZ ;  /* 0x0000001f07077819 */ /* 0x000fc800000006ff */
[----:B------:R0:W1:Y:S01]  /*7070*/  SYNCS.PHASECHK.TRANS64.TRYWAIT P2, [UR24+0x28c30], R7 ;  /* 0x028c3007ff0075a7 */ /* 0x0000620008040158 */
[----:B------:R-:W-:Y:S05]  /*7080*/  @!P0 BRA `(.L_x_6110) ;  /* 0x0000000000048947 */ /* 0x000fea0003800000 */
[----:B------:R-:W-:Y:S01]  /*7090*/  BPT.TRAP 0x1 ;  /* 0x000000040000795c */ /* 0x000fe20000300000 */
.L_x_6110:
[----:B-1----:R-:W-:Y:S05]  /*70a0*/  @P2 BRA `(.L_x_6111) ;  /* 0x0000000000082947 */ /* 0x002fea0003800000 */
[----:B------:R-:W1:Y:S02]  /*70b0*/  SYNCS.PHASECHK.TRANS64.TRYWAIT P2, [UR24+0x28c30], R7 ;  /* 0x028c3007ff0075a7 */ /* 0x000e640008040158 */
[----:B-1----:R-:W-:Y:S05]  /*70c0*/  @!P2 BRA `(.L_x_6112) ;  /* 0x000000a000b8a947 */ /* 0x002fea0003800000 */
.L_x_6111:
        /* <DEDUP_REMOVED lines=23> */
[----:B-1----:R-:W-:Y:S01]  /*7240*/  FMUL.FTZ R4, R153, UR23 ;  /* 0x0000001799047c20 */ /* 0x002fe20008410000 */
        /* <DEDUP_REMOVED lines=58> */
[----:B------:R-:W-:Y:S01]  /*75f0*/  FMUL.FTZ R168, R171, UR23 ;  /* 0x00000017aba87c20 */ /* 0x000fe20008410000 */
[----:B------:R-:W-:-:S05]  /*7600*/  FMUL.FTZ R171, R175, UR23 ;  /* 0x00000017afab7c20 */ /* 0x000fca0008410000 */
[----:B------:R-:W3:Y:S01]  /*7610*/  MUFU.TANH R10, R10 ;  /* 0x0000000a000a7308 */ /* 0x000ee20000002400 */
[----:B-1----:R-:W-:-:S05]  /*7620*/  FMNMX.FTZ R5, R164, R5, !PT ;  /* 0x00000005a4057209 */ /* 0x002fca0007810000 */
[----:B------:R-:W1:Y:S02]  /*7630*/  SHFL.BFLY PT, R172, R5, 0x2, 0x1f ;  /* 0x0c401f0005ac7f89 */ /* 0x000e6400000e0000 */
[----:B------:R-:W4:Y:S08]  /*7640*/  MUFU.TANH R11, R11 ;  /* 0x0000000b000b7308 */ /* 0x000f300000002400 */
[----:B------:R-:W5:Y:S08]  /*7650*/  MUFU.TANH R12, R12 ;  /* 0x0000000c000c7308 */ /* 0x000f700000002400 */
[----:B------:R-:W0:Y:S01]  /*7660*/  MUFU.TANH R162, R162 ;  /* 0x000000a200a27308 */ /* 0x000e220000002400 */
[----:B-1----:R-:W-:Y:S01]  /*7670*/  FMNMX.FTZ R177, R5, R172, !PT ;  /* 0x000000ac05b17209 */ /* 0x002fe20007810000 */
[----:B------:R-:W-:Y:S01]  /*7680*/  FMUL.FTZ R172, R179, UR23 ;  /* 0x00000017b3ac7c20 */ /* 0x000fe20008410000 */
[----:B--2---:R-:W-:-:S05]  /*7690*/  FMNMX.FTZ R5, R8, R9, !PT ;  /* 0x0000000908057209 */ /* 0x004fca0007810000 */
[----:B------:R-:W1:Y:S01]  /*76a0*/  MUFU.TANH R163, R163 ;  /* 0x000000a300a37308 */ /* 0x000e620000002400 */
[----:B------:R-:W2:Y:S01]  /*76b0*/  SHFL.BFLY PT, R180, R177, 0x1, 0x1f ;  /* 0x0c201f00b1b47f89 */ /* 0x000ea200000e0000 */
[----:B---3--:R-:W-:-:S04]  /*76c0*/  FMNMX.FTZ R174, R10, R5, !PT ;  /* 0x000000050aae7209 */ /* 0x008fc80007810000 */
[----:B----4-:R-:W-:Y:S02]  /*76d0*/  FMNMX.FTZ R5, R11, R174, !PT ;  /* 0x000000ae0b057209 */ /* 0x010fe40007810000 */
[----:B------:R-:W3:Y:S01]  /*76e0*/  MUFU.TANH R165, R165 ;  /* 0x000000a500a57308 */ /* 0x000ee20000002400 */
[----:B------:R-:W-:Y:S01]  /*76f0*/  FMUL.FTZ R174, R183, UR23 ;  /* 0x00000017b7ae7c20 */ /* 0x000fe20008410000 */
[----:B-----5:R-:W-:-:S04]  /*7700*/  FMNMX.FTZ R5, R12, R5, !PT ;  /* 0x000000050c057209 */ /* 0x020fc80007810000 */
[----:B0-----:R-:W-:Y:S02]  /*7710*/  FMNMX.FTZ R176, R162, R5, !PT ;  /* 0x00000005a2b07209 */ /* 0x001fe40007810000 */
[----:B------:R-:W0:Y:S02]  /*7720*/  MUFU.TANH R166, R166 ;  /* 0x000000a600a67308 */ /* 0x000e240000002400 */
[----:B-1----:R-:W-:-:S06]  /*7730*/  FMNMX.FTZ R176, R163, R176, !PT ;  /* 0x000000b0a3b07209 */ /* 0x002fcc0007810000 */
[----:B------:R-:W1:Y:S01]  /*7740*/  MUFU.TANH R167, R167 ;  /* 0x000000a700a77308 */ /* 0x000e620000002400 */
[----:B---3--:R-:W-:Y:S02]  /*7750*/  FMNMX.FTZ R175, R165, R176, !PT ;  /* 0x000000b0a5af7209 */ /* 0x008fe40007810000 */
[----:B--2---:R-:W-:-:S05]  /*7760*/  FMNMX.FTZ R5, R177, R180, !PT ;  /* 0x000000b4b1057209 */ /* 0x004fca0007810000 */
[----:B------:R-:W2:Y:S01]  /*7770*/  MUFU.TANH R168, R168 ;  /* 0x000000a800a87308 */ /* 0x000ea20000002400 */
[----:B0-----:R-:W-:Y:S01]  /*7780*/  FMNMX.FTZ R176, R166, R175, !PT ;  /* 0x000000afa6b07209 */ /* 0x001fe20007810000 */
[C---:B------:R-:W-:Y:S01]  /*7790*/  FMUL.FTZ R194, R5.reuse, UR10 ;  /* 0x0000000a05c27c20 */ /* 0x040fe20008410000 */
[----:B------:R-:W-:-:S03]  /*77a0*/  FADD.FTZ R14, -R5, R14 ;  /* 0x0000000e050e7221 */ /* 0x000fc60000010100 */
[--C-:B------:R-:W-:Y:S01]  /*77b0*/  FFMA.FTZ R177, R4, UR10, -R194.reuse ;  /* 0x0000000a04b17c23 */ /* 0x100fe200080108c2 */
[--C-:B------:R-:W-:Y:S01]  /*77c0*/  FFMA.FTZ R178, R152, UR10, -R194.reuse ;  /* 0x0000000a98b27c23 */ /* 0x100fe200080108c2 */
[----:B------:R-:W0:Y:S01]  /*77d0*/  MUFU.TANH R169, R169 ;  /* 0x000000a900a97308 */ /* 0x000e220000002400 */
[----:B-1----:R-:W-:Y:S01]  /*77e0*/  FMNMX.FTZ R175, R167, R176, !PT ;  /* 0x000000b0a7af7209 */ /* 0x002fe20007810000 */
[----:B------:R-:W-:Y:S01]  /*77f0*/  FMUL.FTZ R14, R14, UR10 ;  /* 0x0000000a0e0e7c20 */ /* 0x000fe20008410000 */
        /* <DEDUP_REMOVED lines=19> */
[----:B-1----:R-:W-:-:S07]  /*7930*/  FMNMX.FTZ R175, R171, R176, !PT ;  /* 0x000000b0abaf7209 */ /* 0x002fce0007810000 */
[----:B------:R-:W1:Y:S01]  /*7940*/  MUFU.TANH R173, R173 ;  /* 0x000000ad00ad7308 */ /* 0x000e620000002400 */
[----:B--2---:R-:W-:-:S07]  /*7950*/  FMNMX.FTZ R175, R170, R175, !PT ;  /* 0x000000afaaaf7209 */ /* 0x004fce0007810000 */
[----:B------:R-:W2:Y:S01]  /*7960*/  MUFU.TANH R174, R174 ;  /* 0x000000ae00ae7308 */ /* 0x000ea20000002400 */
[----:B0-----:R-:W-:-:S07]  /*7970*/  FMNMX.FTZ R4, R172, R175, !PT ;  /* 0x000000afac047209 */ /* 0x001fce0007810000 */
[----:B------:R-:W0:Y:S01]  /*7980*/  MUFU.EX2 R14, R14 ;  /* 0x0000000e000e7308 */ /* 0x000e220000000800 */
[----:B-1----:R-:W-:-:S07]  /*7990*/  FMNMX.FTZ R175, R173, R4, !PT ;  /* 0x00000004adaf7209 */ /* 0x002fce0007810000 */
[----:B------:R-:W1:Y:S01]  /*79a0*/  MUFU.EX2 R13, R13 ;  /* 0x0000000d000d7308 */ /* 0x000e620000000800 */
[----:B--2---:R-:W-:-:S05]  /*79b0*/  FMNMX.FTZ R175, R174, R175, !PT ;  /* 0x000000afaeaf7209 */ /* 0x004fca0007810000 */
[----:B------:R-:W2:Y:S02]  /*79c0*/  SHFL.BFLY PT, R4, R175, 0x2, 0x1f ;  /* 0x0c401f00af047f89 */ /* 0x000ea400000e0000 */
[----:B------:R3:W4:Y:S01]  /*79d0*/  MUFU.EX2 R176, R177 ;  /* 0x000000b100b07308 */ /* 0x0007220000000800 */
[-C--:B0-----:R-:W-:Y:S01]  /*79e0*/  FMUL.FTZ R24, R24, R14.reuse ;  /* 0x0000000e18187220 */ /* 0x081fe20000410000 */
        /* <DEDUP_REMOVED lines=8> */
[----:B---3--:R-:W-:-:S02]  /*7a70*/  IMAD.MOV R177, RZ, RZ, -R18 ;  /* 0x000000ffffb17224 */ /* 0x008fc400078e0a12 */
[-C--:B------:R-:W-:Y:S01]  /*7a80*/  FMUL.FTZ R37, R37, R14.reuse ;  /* 0x0000000e25257220 */ /* 0x080fe20000410000 */
[-C--:B------:R-:W-:Y:S01]  /*7a90*/  FMUL.FTZ R40, R40, R14.reuse ;  /* 0x0000000e28287220 */ /* 0x080fe20000410000 */
[-C--:B------:R-:W-:Y:S01]  /*7aa0*/  FMUL.FTZ R41, R41, R14.reuse ;  /* 0x0000000e29297220 */ /* 0x080fe20000410000 */
[-C--:B------:R-:W-:Y:S01]  /*7ab0*/  FMUL.FTZ R44, R44, R14.reuse ;  /* 0x0000000e2c2c7220 */ /* 0x080fe20000410000 */
[----:B------:R-:W-:Y:S01]  /*7ac0*/  ISETP.NE.AND P2, PT, R16, R177, PT ;  /* 0x000000b11000720c */ /* 0x000fe20003f45270 */
        /* <DEDUP_REMOVED lines=47> */
[----:B------:R-:W-:Y:S01]  /*7dc0*/  FFMA.FTZ R175, R10, UR10, -R179 ;  /* 0x0000000a0aaf7c23 */ /* 0x000fe200080108b3 */
[----:B------:R-:W-:-:S02]  /*7dd0*/  IMAD.U32 R168, RZ, RZ, UR24 ;  /* 0x00000018ffa87e24 */ /* 0x000fc4000f8e00ff */
[--C-:B------:R-:W-:Y:S01]  /*7de0*/  FFMA.FTZ R10, R11, UR10, -R179.reuse ;  /* 0x0000000a0b0a7c23 */ /* 0x100fe200080108b3 */
[----:B------:R-:W-:Y:S01]  /*7df0*/  MUFU.EX2 R9, R9 ;  /* 0x0000000900097308 */ /* 0x000fe20000000800 */
[--C-:B------:R-:W-:Y:S01]  /*7e00*/  FFMA.FTZ R11, R12, UR10, -R179.reuse ;  /* 0x0000000a0c0b7c23 */ /* 0x100fe200080108b3 */
[----:B------:R-:W-:Y:S02]  /*7e10*/  @!P1 VIADD R152, R168, 0x28c40 ;  /* 0x00028c40a8989836 */ /* 0x000fe40000000000 */
[--C-:B------:R-:W-:Y:S01]  /*7e20*/  FFMA.FTZ R12, R162, UR10, -R179.reuse ;  /* 0x0000000aa20c7c23 */ /* 0x100fe200080108b3 */
[--C-:B------:R-:W-:Y:S01]  /*7e30*/  FFMA.FTZ R163, R163, UR10, -R179.reuse ;  /* 0x0000000aa3a37c23 */ /* 0x100fe200080108b3 */
[--C-:B------:R-:W-:Y:S01]  /*7e40*/  FFMA.FTZ R165, R165, UR10, -R179.reuse ;  /* 0x0000000aa5a57c23 */ /* 0x100fe200080108b3 */
[--C-:B------:R-:W-:Y:S01]  /*7e50*/  FFMA.FTZ R196, R166, UR10, -R179.reuse ;  /* 0x0000000aa6c47c23 */ /* 0x100fe200080108b3 */
[----:B------:R-:W-:Y:S01]  /*7e60*/  @!P1 PRMT R152, RZ, 0x654, R152 ;  /* 0x00000654ff989816 */ /* 0x000fe20000000098 */
[----:B------:R-:W1:Y:S01]  /*7e70*/  MUFU.EX2 R8, R8 ;  /* 0x0000000800087308 */ /* 0x000e620000000800 */
[--C-:B------:R-:W-:Y:S01]  /*7e80*/  FFMA.FTZ R167, R167, UR10, -R179.reuse ;  /* 0x0000000aa7a77c23 */ /* 0x100fe200080108b3 */
[--C-:B------:R-:W-:Y:S01]  /*7e90*/  FFMA.FTZ R200, R171, UR10, -R179.reuse ;  /* 0x0000000aabc87c23 */ /* 0x100fe200080108b3 */
[----:B------:R4:W-:Y:S01]  /*7ea0*/  @!P1 SYNCS.ARRIVE.TRANS64.RED.A1T0 RZ, [R152+URZ], RZ ;  /* 0x000000ff98ff99a7 */ /* 0x0009e2000810043f */
[----:B------:R-:W-:Y:S01]  /*7eb0*/  MOV R171, UR22 ;  /* 0x0000001600ab7c02 */ /* 0x000fe20008000f00 */
[--C-:B------:R-:W-:Y:S01]  /*7ec0*/  FFMA.FTZ R169, R169, UR10, -R179.reuse ;  /* 0x0000000aa9a97c23 */ /* 0x100fe200080108b3 */
[--C-:B------:R-:W-:Y:S01]  /*7ed0*/  FFMA.FTZ R170, R170, UR10, -R179.reuse ;  /* 0x0000000aaaaa7c23 */ /* 0x100fe200080108b3 */
[----:B------:R-:W-:Y:S01]  /*7ee0*/  FFMA.FTZ R173, R173, UR10, -R179 ;  /* 0x0000000aadad7c23 */ /* 0x000fe200080108b3 */
[----:B------:R-:W2:Y:S01]  /*7ef0*/  MUFU.EX2 R175, R175 ;  /* 0x000000af00af7308 */ /* 0x000ea20000000800 */
[----:B------:R-:W-:-:S02]  /*7f00*/  @!P2 IMAD R154, R171, 0x40, R2 ;  /* 0x00000040ab9aa824 */ /* 0x000fc400078e0202 */
[----:B------:R-:W-:Y:S01]  /*7f10*/  FFMA.FTZ R174, R174, UR10, -R179 ;  /* 0x0000000aaeae7c23 */ /* 0x000fe200080108b3 */
[----:B----4-:R-:W-:Y:S01]  /*7f20*/  FADD.FTZ R152, R176, R3 ;  /* 0x00000003b0987221 */ /* 0x010fe20000010000 */
[----:B------:R-:W-:Y:S01]  /*7f30*/  FFMA.FTZ R172, R172, UR10, -R179 ;  /* 0x0000000aacac7c23 */ /* 0x000fe200080108b3 */
[----:B------:R-:W-:Y:S01]  /*7f40*/  FMUL.FTZ R112, R112, R14 ;  /* 0x0000000e70707220 */ /* 0x000fe20000410000 */
[----:B------:R-:W-:Y:S01]  /*7f50*/  @!P2 LEA R154, R154, UR40, 0x2 ;  /* 0x000000289a9aac11 */ /* 0x000fe2000f8e10ff */
[----:B0-----:R-:W-:Y:S01]  /*7f60*/  FADD.FTZ R3, R15, R152 ;  /* 0x000000980f037221 */ /* 0x001fe20000010000 */
[----:B------:R-:W0:Y:S01]  /*7f70*/  MUFU.EX2 R10, R10 ;  /* 0x0000000a000a7308 */ /* 0x000e220000000800 */
[----:B-1----:R-:W-:Y:S01]  /*7f80*/  FFMA.FTZ R6, R9, R6, R8 ;  /* 0x0000000609067223 */ /* 0x002fe20000010008 */
[-C--:B------:R-:W-:Y:S01]  /*7f90*/  FMUL.FTZ R113, R113, R14.reuse ;  /* 0x0000000e71717220 */ /* 0x080fe20000410000 */
[----:B------:R-:W-:Y:S01]  /*7fa0*/  FADD.FTZ R152, R20, R3 ;  /* 0x0000000314987221 */ /* 0x000fe20000010000 */
[----:B------:R-:W-:Y:S01]  /*7fb0*/  @!P2 STS [R154+0x28800], R14 ;  /* 0x0288000e9a00a388 */ /* 0x000fe20000000800 */
[-C--:B------:R-:W-:Y:S01]  /*7fc0*/  FMUL.FTZ R116, R116, R14.reuse ;  /* 0x0000000e74747220 */ /* 0x080fe20000410000 */
[-C--:B------:R-:W-:Y:S01]  /*7fd0*/  FMUL.FTZ R117, R117, R14.reuse ;  /* 0x0000000e75757220 */ /* 0x080fe20000410000 */
[----:B------:R-:W-:Y:S01]  /*7fe0*/  FADD.FTZ R177, R21, R152 ;  /* 0x0000009815b17221 */ /* 0x000fe20000010000 */
[----:B------:R-:W1:Y:S01]  /*7ff0*/  MUFU.EX2 R11, R11 ;  /* 0x0000000b000b7308 */ /* 0x000e620000000800 */
[----:B--2---:R-:W-:Y:S01]  /*8000*/  FADD.FTZ R3, R175, R6 ;  /* 0x00000006af037221 */ /* 0x004fe20000010000 */
[----:B------:R2:W-:Y:S01]  /*8010*/  @!P2 STS [R154+0x28820], R9 ;  /* 0x028820099a00a388 */ /* 0x0005e20000000800 */
[----:B------:R-:W-:Y:S01]  /*8020*/  FADD.FTZ R152, R178, R177 ;  /* 0x000000b1b2987221 */ /* 0x000fe20000010000 */
[-C--:B------:R-:W-:Y:S01]  /*8030*/  FMUL.FTZ R120, R120, R14.reuse ;  /* 0x0000000e78787220 */ /* 0x080fe20000410000 */
[-C--:B------:R-:W-:Y:S01]  /*8040*/  FMUL.FTZ R121, R121, R14.reuse ;  /* 0x0000000e79797220 */ /* 0x080fe20000410000 */
[-C--:B------:R-:W-:Y:S01]  /*8050*/  FMUL.FTZ R124, R124, R14.reuse ;  /* 0x0000000e7c7c7220 */ /* 0x080fe20000410000 */
[----:B------:R-:W-:Y:S01]  /*8060*/  FADD.FTZ R177, R153, R152 ;  /* 0x0000009899b17221 */ /* 0x000fe20000010000 */
[----:B------:R-:W3:Y:S01]  /*8070*/  MUFU.EX2 R12, R12 ;  /* 0x0000000c000c7308 */ /* 0x000ee20000000800 */
[----:B0-----:R-:W-:Y:S01]  /*8080*/  FADD.FTZ R6, R10, R3 ;  /* 0x000000030a067221 */ /* 0x001fe20000010000 */
[-C--:B------:R-:W-:Y:S01]  /*8090*/  FMUL.FTZ R125, R125, R14.reuse ;  /* 0x0000000e7d7d7220 */ /* 0x080fe20000410000 */
[----:B------:R-:W-:Y:S01]  /*80a0*/  FADD.FTZ R152, R180, R177 ;  /* 0x000000b1b4987221 */ /* 0x000fe20000010000 */
[-C--:B------:R-:W-:Y:S01]  /*80b0*/  FMUL.FTZ R128, R128, R14.reuse ;  /* 0x0000000e80807220 */ /* 0x080fe20000410000 */
[-C--:B------:R-:W-:Y:S01]  /*80c0*/  FMUL.FTZ R129, R129, R14.reuse ;  /* 0x0000000e81817220 */ /* 0x080fe20000410000 */
[-C--:B------:R-:W-:Y:S01]  /*80d0*/  FMUL.FTZ R132, R132, R14.reuse ;  /* 0x0000000e84847220 */ /* 0x080fe20000410000 */
[----:B------:R-:W-:Y:S01]  /*80e0*/  FADD.FTZ R177, R155, R152 ;  /* 0x000000989bb17221 */ /* 0x000fe20000010000 */
        /* <DEDUP_REMOVED lines=9> */
[----:B---3--:R-:W-:Y:S01]  /*8180*/  FADD.FTZ R6, R12, R3 ;  /* 0x000000030c067221 */ /* 0x008fe20000010000 */
[-C--:B------:R-:W-:Y:S01]  /*8190*/  FMUL.FTZ R145, R145, R14.reuse ;  /* 0x0000000e91917220 */ /* 0x080fe20000410000 */
[-C--:B------:R-:W-:Y:S01]  /*81a0*/  FMUL.FTZ R148, R148, R14.reuse ;  /* 0x0000000e94947220 */ /* 0x080fe20000410000 */
[----:B------:R-:W-:Y:S01]  /*81b0*/  FMUL.FTZ R149, R149, R14 ;  /* 0x0000000e95957220 */ /* 0x000fe20000410000 */
[----:B------:R-:W-:Y:S01]  /*81c0*/  F2FP.F16.F32.PACK_AB R158, R180, R153 ;  /* 0x00000099b49e723e */ /* 0x000fe200000000ff */
[----:B------:R-:W-:Y:S01]  /*81d0*/  FMUL.FTZ R26, R26, R9 ;  /* 0x000000091a1a7220 */ /* 0x000fe20000410000 */
[----:B--2---:R-:W-:Y:S01]  /*81e0*/  F2FP.F16.F32.PACK_AB R154, R20, R15 ;  /* 0x0000000f149a723e */ /* 0x004fe200000000ff */
        /* <DEDUP_REMOVED lines=58> */
[----:B-1----:R-:W-:Y:S01]  /*8590*/  FADD.FTZ R6, R198, R3 ;  /* 0x00000003c6067221 */ /* 0x002fe20000010000 */
[----:B------:R1:W-:Y:S01]  /*85a0*/  STSM.16.M88.4 [R19+0x26800], R152 ;  /* 0x0268009813007844 */ /* 0x0003e20000000200 */
        /* <DEDUP_REMOVED lines=22> */
[C---:B---3--:R-:W-:Y:S01]  /*8710*/  FADD.FTZ R6, R192.reuse, R13 ;  /* 0x0000000dc0067221 */ /* 0x048fe20000010000 */
[----:B------:R-:W-:Y:S01]  /*8720*/  F2FP.F16.F32.PACK_AB R164, R192, R159 ;  /* 0x0000009fc0a4723e */ /* 0x000fe200000000ff */
[----:B------:R-:W-:Y:S01]  /*8730*/  FMUL.FTZ R131, R131, R9 ;  /* 0x0000000983837220 */ /* 0x000fe20000410000 */
[----:B------:R-:W-:Y:S01]  /*8740*/  F2FP.F16.F32.PACK_AB R159, R196, R165 ;  /* 0x000000a5c49f723e */ /* 0x000fe200000000ff */
[-C--:B------:R-:W-:Y:S01]  /*8750*/  FMUL.FTZ R134, R134, R9.reuse ;  /* 0x0000000986867220 */ /* 0x080fe20000410000 */
[-C--:B------:R-:W-:Y:S01]  /*8760*/  FMUL.FTZ R135, R135, R9.reuse ;  /* 0x0000000987877220 */ /* 0x080fe20000410000 */
[----:B------:R-:W-:Y:S01]  /*8770*/  FMUL.FTZ R138, R138, R9 ;  /* 0x000000098a8a7220 */ /* 0x000fe20000410000 */
[----:B------:R-:W3:Y:S01]  /*8780*/  MUFU.EX2 R170, R170 ;  /* 0x000000aa00aa7308 */ /* 0x000ee20000000800 */
[C---:B--2---:R-:W-:Y:S01]  /*8790*/  FADD.FTZ R3, R200.reuse, R3 ;  /* 0x00000003c8037221 */ /* 0x044fe20000010000 */
[----:B------:R-:W-:Y:S01]  /*87a0*/  F2FP.F16.F32.PACK_AB R163, R200, R169 ;  /* 0x000000a9c8a3723e */ /* 0x000fe200000000ff */
[----:B------:R1:W-:Y:S01]  /*87b0*/  STSM.16.M88.4 [R184], R156 ;  /* 0x0000009cb8007844 */ /* 0x0003e20000000200 */
        /* <DEDUP_REMOVED lines=8> */
[----:B------:R-:W-:-:S04]  /*8840*/  FMUL.FTZ R151, R151, R9 ;  /* 0x0000000997977220 */ /* 0x000fc80000410000 */
[----:B------:R-:W0:Y:S01]  /*8850*/  MUFU.EX2 R171, R172 ;  /* 0x000000ac00ab7308 */ /* 0x000e220000000800 */
[----:B---3--:R-:W-:-:S07]  /*8860*/  FADD.FTZ R6, R170, R3 ;  /* 0x00000003aa067221 */ /* 0x008fce0000010000 */
[----:B------:R-:W3:Y:S01]  /*8870*/  MUFU.EX2 R173, R173 ;  /* 0x000000ad00ad7308 */ /* 0x000ee20000000800 */
[C---:B--2---:R-:W-:Y:S01]  /*8880*/  F2FP.F16.F32.PACK_AB R166, R194.reuse, R161 ;  /* 0x000000a1c2a6723e */ /* 0x044fe200000000ff */
[----:B------:R-:W-:Y:S01]  /*8890*/  FADD.FTZ R3, R194, R13 ;  /* 0x0000000dc2037221 */ /* 0x000fe20000010000 */
[----:B------:R-:W-:-:S05]  /*88a0*/  F2FP.F16.F32.PACK_AB R161, R198, R167 ;  /* 0x000000a7c6a1723e */ /* 0x000fca00000000ff */
[----:B------:R-:W2:Y:S01]  /*88b0*/  MUFU.EX2 R174, R174 ;  /* 0x000000ae00ae7308 */ /* 0x000ea20000000800 */
[C---:B0-----:R-:W-:Y:S01]  /*88c0*/  FADD.FTZ R6, R171.reuse, R6 ;  /* 0x00000006ab067221 */ /* 0x041fe20000010000 */
[----:B------:R-:W-:Y:S01]  /*88d0*/  F2FP.F16.F32.PACK_AB R165, R171, R170 ;  /* 0x000000aaaba5723e */ /* 0x000fe200000000ff */
[----:B------:R1:W-:Y:S02]  /*88e0*/  STSM.16.M88.4 [R22], R160 ;  /* 0x000000a016007844 */ /* 0x0003e40000000200 */
[----:B---3--:R-:W-:Y:S01]  /*88f0*/  FADD.FTZ R11, R173, R6 ;  /* 0x00000006ad0b7221 */ /* 0x008fe20000010000 */
[----:B--2---:R-:W-:-:S03]  /*8900*/  F2FP.F16.F32.PACK_AB R167, R174, R173 ;  /* 0x000000adaea7723e */ /* 0x004fc600000000ff */
[----:B------:R-:W-:Y:S02]  /*8910*/  FADD.FTZ R6, R174, R11 ;  /* 0x0000000bae067221 */ /* 0x000fe40000010000 */
[----:B------:R1:W-:Y:S01]  /*8920*/  STSM.16.M88.4 [R23], R164 ;  /* 0x000000a417007844 */ /* 0x0003e20000000200 */
[----:B------:R-:W-:Y:S05]  /*8930*/  @!P0 BRA `(.L_x_6113) ;  /* 0x0000000000048947 */ /* 0x000fea0003800000 */
[----:B------:R-:W-:Y:S01]  /*8940*/  BPT.TRAP 0x1 ;  /* 0x000000040000795c */ /* 0x000fe20000300000 */
.L_x_6113:
[----:B------:R0:W2:Y:S01]  /*8950*/  SYNCS.PHASECHK.TRANS64.TRYWAIT P2, [UR24+0x28c50], R7 ;  /* 0x028c5007ff0075a7 */ /* 0x0000a20008040158 */
[----:B------:R-:W-:Y:S05]  /*8960*/  @!P0 BRA `(.L_x_6114) ;  /* 0x0000000000048947 */ /* 0x000fea0003800000 */
[----:B------:R-:W-:Y:S01]  /*8970*/  BPT.TRAP 0x1 ;  /* 0x000000040000795c */ /* 0x000fe20000300000 */
.L_x_6114:
[----:B--2---:R-:W-:Y:S05]  /*8980*/  @P2 BRA `(.L_x_6115) ;  /* 0x0000000000082947 */ /* 0x004fea0003800000 */
[----:B------:R-:W2:Y:S02]  /*8990*/  SYNCS.PHASECHK.TRANS64.TRYWAIT P2, [UR24+0x28c50], R7 ;  /* 0x028c5007ff0075a7 */ /* 0x000ea40008040158 */
[----:B--2---:R-:W-:Y:S05]  /*89a0*/  @!P2 BRA `(.L_x_6116) ;  /* 0x000000880098a947 */ /* 0x004fea0003800000 */
.L_x_6115:
[----:B------:R-:W-:Y:S01]  /*89b0*/  ULEA UR11, UR39, UR47, 0xc ;  /* 0x0000002f270b7291 */ /* 0x000fe2000f8e603f */
[----:B------:R-:W-:Y:S01]  /*89c0*/  WARPGROUP.ARRIVE ;  /* 0x00000000000079c5 */ /* 0x000fe20000000000 */
[----:B------:R-:W-:Y:S01]  /*89d0*/  UMOV UR7, 0x40000040 ;  /* 0x4000004000077882 */ /* 0x000fe20000000000 */
[----:B------:R-:W-:Y:S01]  /*89e0*/  ISETP.LT.AND P2, PT, RZ, UR21, PT ;  /* 0x00000015ff007c0c */ /* 0x000fe2000bf41270 */
[----:B--2---:R-:W-:Y:S01]  /*89f0*/  @!P1 VIADD R168, R168, 0x28c60 ;  /* 0x00028c60a8a89836 */ /* 0x004fe20000000000 */
[----:B------:R-:W-:Y:S01]  /*8a00*/  UIADD3 UR21, UR21, -0x1, URZ ;  /* 0xffffffff15157890 */ /* 0x000fe2000fffe03f */
[----:B------:R-:W-:Y:S01]  /*8a10*/  MOV R9, R4 ;  /* 0x0000000400097202 */ /* 0x000fe20000000f00 */
        /* <DEDUP_REMOVED lines=34> */
.L_x_6108:
[----:B------:R-:W4:Y:S01]  /*8c40*/  SHFL.BFLY PT, R0, R3, 0x2, 0x1f ;  /* 0x0c401f0003007f89 */ /* 0x000f2200000e0000 */
[----:B------:R-:W-:Y:S01]  /*8c50*/  IMAD.U32 R12, RZ, RZ, UR10 ;  /* 0x0000000aff0c7e24 */ /* 0x000fe2000f8e00ff */
[----:B------:R-:W-:Y:S01]  /*8c60*/  UIADD3 UR37, UR37, 0x1, URZ ;  /* 0x0000000125257890 */ /* 0x000fe2000fffe03f */
[----:B------:R-:W-:Y:S01]  /*8c70*/  IMAD.U32 R20, RZ, RZ, UR10 ;  /* 0x0000000aff147e24 */ /* 0x000fe2000f8e00ff */
[----:B------:R-:W5:Y:S01]  /*8c80*/  SHFL.BFLY PT, R9, R6, 0x2, 0x1f ;  /* 0x0c401f0006097f89 */ /* 0x000f6200000e0000 */
[----:B------:R-:W-:Y:S08]  /*8c90*/  BAR.ARV 0x8, 0xa0 ;  /* 0x0202800000007b1d */ /* 0x000ff00000002000 */
[----:B------:R-:W-:Y:S01]  /*8ca0*/  BAR.SYNC.DEFER_BLOCKING 0xf, 0x100 ;  /* 0x03c4000000007b1d */ /* 0x000fe20000010000 */
[----:B----4-:R-:W-:Y:S01]  /*8cb0*/  FADD.FTZ R0, R0, R3 ;  /* 0x0000000300007221 */ /* 0x010fe20000010000 */
[----:B------:R-:W-:Y:S01]  /*8cc0*/  IMAD.U32 R3, RZ, RZ, UR39 ;  /* 0x00000027ff037e24 */ /* 0x000fe2000f8e00ff */
[----:B------:R-:W-:Y:S01]  /*8cd0*/  UIADD3 UR39, UR39, 0x1, URZ ;  /* 0x0000000127277890 */ /* 0x000fe2000fffe03f */
[----:B-----5:R-:W-:-:S02]  /*8ce0*/  FADD.FTZ R9, R9, R6 ;  /* 0x0000000609097221 */ /* 0x020fc40000010000 */
[----:B01----:R-:W0:Y:S01]  /*8cf0*/  SHFL.BFLY PT, R7, R0, 0x1, 0x1f ;  /* 0x0c201f0000077f89 */ /* 0x003e2200000e0000 */
[----:B------:R-:W-:-:S03]  /*8d00*/  UISETP.NE.AND UP0, UPT, UR39, 0x2, UPT ;  /* 0x000000022700788c */ /* 0x000fc6000bf05270 */
[----:B------:R-:W1:Y:S01]  /*8d10*/  SHFL.BFLY PT, R8, R9, 0x1, 0x1f ;  /* 0x0c201f0009087f89 */ /* 0x000e6200000e0000 */
        /* <DEDUP_REMOVED lines=8> */
[----:B------:R-:W-:Y:S02]  /*8da0*/  CS2R R6, SRZ ;  /* 0x0000000000067805 */ /* 0x000fe4000001ff00 */
[----:B------:R-:W-:-:S07]  /*8db0*/  FSETP.NE.FTZ.AND P2, PT, R14, RZ, PT ;  /* 0x000000ff0e00720b */ /* 0x000fce0003f55000 */
[----:B------:R-:W0:Y:S01]  /*8dc0*/  @P1 MUFU.RCP R7, R13 ;  /* 0x0000000d00071308 */ /* 0x000e220000001000 */
[----:B------:R-:W-:Y:S01]  /*8dd0*/  @P1 FMUL.FTZ R12, R12, 0.69314718246459960938 ;  /* 0x3f3172180c0c1820 */ /* 0x000fe20000410000 */
[----:B------:R-:W-:-:S04]  /*8de0*/  @!P0 LEA R0, R3, R2, 0x6 ;  /* 0x0000000203008211 */ /* 0x000fc800078e30ff */
[----:B------:R-:W-:Y:S01]  /*8df0*/  @P2 FMUL.FTZ R20, R20, 0.69314718246459960938 ;  /* 0x3f31721814142820 */ /* 0x000fe20000410000 */
[----:B------:R-:W-:Y:S02]  /*8e00*/  MOV R3, 0xff800000 ;  /* 0xff80000000037802 */ /* 0x000fe40000000f00 */
[----:B------:R-:W-:Y:S01]  /*8e10*/  @!P0 LEA R9, R0, UR40, 0x2 ;  /* 0x0000002800098c11 */ /* 0x000fe2000f8e10ff */
[----:B------:R-:W-:Y:S01]  /*8e20*/  @P2 MUFU.RCP R6, R14 ;  /* 0x0000000e00062308 */ /* 0x000fe20000001000 */
[----:B------:R-:W-:-:S07]  /*8e30*/  IMAD.MOV.U32 R0, RZ, RZ, -0x800000 ;  /* 0xff800000ff007424 */ /* 0x000fce00078e00ff */
[----:B------:R-:W1:Y:S01]  /*8e40*/  @P1 MUFU.LG2 R13, R13 ;  /* 0x0000000d000d1308 */ /* 0x000e620000000c00 */
        /* <DEDUP_REMOVED lines=65> */
[----:B-1----:R-:W-:Y:S01]  /*9260*/  @P1 FMUL.FTZ R13, R13, 0.69314718246459960938 ;  /* 0x3f3172180d0d1820 */ /* 0x002fe20000410000 */
        /* <DEDUP_REMOVED lines=50> */
[-C--:B--23--:R-:W-:Y:S01]  /*9590*/  FMUL.FTZ R168, R118, R6.reuse ;  /* 0x0000000676a87220 */ /* 0x08cfe20000410000 */
        /* <DEDUP_REMOVED lines=20> */
.L_x_6079:
[----:B------:R-:W0:Y:S08]  /*96e0*/  S2UR UR4, SR_CgaCtaId ;  /* 0x00000000000479c3 */ /* 0x000e300000008800 */
[----:B------:R-:W-:Y:S06]  /*96f0*/  BAR.SYNC.DEFER_BLOCKING 0x5, 0x120 ;  /* 0x0144800000007b1d */ /* 0x000fec0000010000 */
[----:B------:R-:W-:Y:S01]  /*9700*/  UMOV UR40, 0x400 ;  /* 0x0000040000287882 */ /* 0x000fe20000000000 */
[----:B------:R-:W-:Y:S01]  /*9710*/  BSSY B0, `(.L_x_6118) ;  /* 0x0000291000007945 */ /* 0x000fe20003800000 */
[----:B0-----:R-:W-:-:S09]  /*9720*/  ULEA UR40, UR4, UR40, 0x18 ;  /* 0x0000002804287291 */ /* 0x001fd2000f8ec03f */
[----:B------:R-:W0:Y:S02]  /*9730*/  LDS.128 R4, [UR40+0x28cd0] ;  /* 0x028cd028ff047984 */ /* 0x000e240008000c00 */
[----:B0-----:R-:W-:Y:S02]  /*9740*/  R2UR UR52, R5 ;  /* 0x00000000053472ca */ /* 0x001fe400000e0000 */
[----:B------:R-:W-:Y:S01]  /*9750*/  R2UR UR5, R6 ;  /* 0x00000000060572ca */ /* 0x000fe200000e0000 */
        /* <DEDUP_REMOVED lines=10> */
[----:B------:R-:W-:Y:S01]  /*9800*/  F2FP.F16.F32.PACK_AB R8, R8, R161 ;  /* 0x000000a10808723e */ /* 0x000fe200000000ff */
[----:B------:R-:W-:Y:S01]  /*9810*/  UISETP.NE.U32.AND UP0, UPT, UR8, URZ, UPT ;  /* 0x0000003f0800728c */ /* 0x000fe2000bf05070 */
[----:B------:R-:W-:-:S02]  /*9820*/  F2FP.F16.F32.PACK_AB R11, R31, R11 ;  /* 0x0000000b1f0b723e */ /* 0x000fc400000000ff */
[----:B------:R-:W-:Y:S01]  /*9830*/  F2FP.F16.F32.PACK_AB R33, R35, R34 ;  /* 0x000000222321723e */ /* 0x000fe200000000ff */
[----:B------:R-:W-:Y:S01]  /*9840*/  UISETP.NE.AND.EX UP0, UPT, UR9, URZ, UPT, UP0 ;  /* 0x0000003f0900728c */ /* 0x000fe2000bf05300 */
[----:B------:R-:W-:Y:S02]  /*9850*/  F2FP.F16.F32.PACK_AB R40, R41, R40 ;  /* 0x000000282928723e */ /* 0x000fe400000000ff */
[----:B------:R-:W-:Y:S02]  /*9860*/  F2FP.F16.F32.PACK_AB R34, R37, R36 ;  /* 0x000000242522723e */ /* 0x000fe400000000ff */
[----:B------:R-:W-:Y:S02]  /*9870*/  F2FP.F16.F32.PACK_AB R35, R39, R38 ;  /* 0x000000262723723e */ /* 0x000fe400000000ff */
[----:B------:R-:W-:Y:S02]  /*9880*/  F2FP.F16.F32.PACK_AB R41, R43, R42 ;  /* 0x0000002a2b29723e */ /* 0x000fe400000000ff */
        /* <DEDUP_REMOVED lines=13> */
[----:B------:R-:W-:Y:S01]  /*9960*/  F2FP.F16.F32.PACK_AB R51, R55, R54 ;  /* 0x000000363733723e */ /* 0x000fe200000000ff */
[----:B------:R-:W-:Y:S01]  /*9970*/  UIADD3 UR4, UP2, UR10, UR6, URZ ;  /* 0x000000060a047290 */ /* 0x000fe2000ff5e03f */
[C---:B------:R-:W-:Y:S01]  /*9980*/  IADD3 R177, P0, R122.reuse, 0x40, RZ ;  /* 0x000000407ab17810 */ /* 0x040fe20007f1e0ff */
[----:B------:R-:W-:Y:S01]  /*9990*/  UISETP.NE.AND.EX UP1, UPT, UR7, URZ, UPT, UP1 ;  /* 0x0000003f0700728c */ /* 0x000fe2000bf25310 */
[----:B------:R-:W-:Y:S01]  /*99a0*/  IADD3 R183, P6, R122, 0x2020, RZ ;  /* 0x000020207ab77810 */ /* 0x000fe20007fde0ff */
[----:B------:R-:W-:Y:S01]  /*99b0*/  @UP0 UIADD3 UR6, UP3, UR10, UR8, URZ ;  /* 0x000000080a060290 */ /* 0x000fe2000ff7e03f */
[----:B------:R-:W-:Y:S01]  /*99c0*/  LOP3.LUT R6, R177, 0x380, RZ, 0xc0, !PT ;  /* 0x00000380b1067812 */ /* 0x000fe200078ec0ff */
[----:B------:R-:W-:Y:S01]  /*99d0*/  UIADD3.X UR8, UR11, UR7, URZ, UP2, !UPT ;  /* 0x000000070b087290 */ /* 0x000fe200097fe43f */
[----:B------:R-:W-:Y:S01]  /*99e0*/  IADD3.X R13, RZ, R123, RZ, P0, !PT ;  /* 0x0000007bff0d7210 */ /* 0x000fe200007fe4ff */
[----:B------:R-:W-:Y:S01]  /*99f0*/  IMAD.X R25, RZ, RZ, R123, P6 ;  /* 0x000000ffff197224 */ /* 0x000fe200030e067b */
[----:B------:R-:W-:Y:S01]  /*9a00*/  SHF.R.U64 R6, R6, 0x3, RZ ;  /* 0x0000000306067819 */ /* 0x000fe200000012ff */
[----:B------:R-:W-:Y:S01]  /*9a10*/  @UP0 UIADD3.X UR7, UR11, UR9, URZ, UP3, !UPT ;  /* 0x000000090b070290 */ /* 0x000fe20009ffe43f */
[----:B------:R-:W-:-:S02]  /*9a20*/  IADD3 R175, P1, R122, 0x20, RZ ;  /* 0x000000207aaf7810 */ /* 0x000fc40007f3e0ff */
[----:B------:R-:W-:Y:S02]  /*9a30*/  LOP3.LUT R12, R6, R177, RZ, 0x3c, !PT ;  /* 0x000000b1060c7212 */ /* 0x000fe400078e3cff */
[----:B------:R-:W-:Y:S01]  /*9a40*/  LOP3.LUT R6, R183, 0x380, RZ, 0xc0, !PT ;  /* 0x00000380b7067812 */ /* 0x000fe200078ec0ff */
[--C-:B------:R-:W-:Y:S01]  /*9a50*/  IMAD.X R5, RZ, RZ, R123.reuse, P1 ;  /* 0x000000ffff057224 */ /* 0x100fe200008e067b */
[----:B------:R-:W-:Y:S02]  /*9a60*/  IADD3 R197, P0, R122, 0x4020, RZ ;  /* 0x000040207ac57810 */ /* 0x000fe40007f1e0ff */
[----:B------:R-:W-:Y:S02]  /*9a70*/  SHF.R.U64 R6, R6, 0x3, RZ ;  /* 0x0000000306067819 */ /* 0x000fe400000012ff */
[----:B------:R-:W-:Y:S01]  /*9a80*/  IADD3 R191, P5, R122, 0x2040, RZ ;  /* 0x000020407abf7810 */ /* 0x000fe20007fbe0ff */
[----:B------:R-:W-:Y:S01]  /*9a90*/  IMAD.X R95, RZ, RZ, R123, P0 ;  /* 0x000000ffff5f7224 */ /* 0x000fe200000e067b */
[----:B------:R-:W-:-:S02]  /*9aa0*/  LOP3.LUT R24, R6, R183, RZ, 0x3c, !PT ;  /* 0x000000b706187212 */ /* 0x000fc400078e3cff */
[----:B------:R-:W-:Y:S02]  /*9ab0*/  LOP3.LUT R6, R197, 0x380, RZ, 0xc0, !PT ;  /* 0x00000380c5067812 */ /* 0x000fe400078ec0ff */
[C---:B------:R-:W-:Y:S02]  /*9ac0*/  IADD3 R195, P1, R122.reuse, 0x4000, RZ ;  /* 0x000040007ac37810 */ /* 0x040fe40007f3e0ff */
[----:B------:R-:W-:Y:S02]  /*9ad0*/  IADD3 R179, P4, R122, 0x60, RZ ;  /* 0x000000607ab37810 */ /* 0x000fe40007f9e0ff */
[----:B------:R-:W-:Y:S01]  /*9ae0*/  IADD3.X R83, RZ, R123, RZ, P5, !PT ;  /* 0x0000007bff537210 */ /* 0x000fe20002ffe4ff */
[--C-:B------:R-:W-:Y:S01]  /*9af0*/  IMAD.X R91, RZ, RZ, R123.reuse, P1 ;  /* 0x000000ffff5b7224 */ /* 0x100fe200008e067b */
[----:B------:R-:W-:Y:S01]  /*9b00*/  SHF.R.U64 R6, R6, 0x3, RZ ;  /* 0x0000000306067819 */ /* 0x000fe200000012ff */
[----:B------:R-:W-:Y:S01]  /*9b10*/  IMAD.X R15, RZ, RZ, R123, P4 ;  /* 0x000000ffff0f7224 */ /* 0x000fe200020e067b */
[----:B------:R-:W-:-:S02]  /*9b20*/  LOP3.LUT R107, R122, 0x380, RZ, 0xc0, !PT ;  /* 0x000003807a6b7812 */ /* 0x000fc400078ec0ff */
        /* <DEDUP_REMOVED lines=8> */
[----:B------:R-:W-:-:S02]  /*9bb0*/  LOP3.LUT R14, R179, 0x380, RZ, 0xc0, !PT ;  /* 0x00000380b30e7812 */ /* 0x000fc400078ec0ff */
[----:B------:R-:W-:Y:S01]  /*9bc0*/  LOP3.LUT R94, R6, R197, RZ, 0x3c, !PT ;  /* 0x000000c5065e7212 */ /* 0x000fe200078e3cff */
[----:B------:R-:W-:Y:S01]  /*9bd0*/  IMAD.X R119, RZ, RZ, R123, P1 ;  /* 0x000000ffff777224 */ /* 0x000fe200008e067b */
[----:B------:R-:W-:Y:S02]  /*9be0*/  SHF.R.U64 R107, R107, 0x3, RZ ;  /* 0x000000036b6b7819 */ /* 0x000fe400000012ff */
[----:B------:R-:W-:Y:S02]  /*9bf0*/  LOP3.LUT R20, R181, 0x380, RZ, 0xc0, !PT ;  /* 0x00000380b5147812 */ /* 0x000fe400078ec0ff */
[----:B------:R-:W-:Y:S02]  /*9c00*/  LOP3.LUT R6, R205, 0x380, RZ, 0xc0, !PT ;  /* 0x00000380cd067812 */ /* 0x000fe400078ec0ff */
[----:B------:R-:W-:Y:S02]  /*9c10*/  IADD3 R203, P6, R122, 0x6000, RZ ;  /* 0x000060007acb7810 */ /* 0x000fe40007fde0ff */
[----:B------:R-:W-:-:S02]  /*9c20*/  SHF.R.U64 R4, R4, 0x3, RZ ;  /* 0x0000000304047819 */ /* 0x000fc400000012ff */
[C---:B------:R-:W-:Y:S02]  /*9c30*/  IADD3 R199, P4, R122.reuse, 0x4040, RZ ;  /* 0x000040407ac77810 */ /* 0x040fe40007f9e0ff */
[C---:B------:R-:W-:Y:S02]  /*9c40*/  IADD3 R114, P2, R122.reuse, 0x6040, RZ ;  /* 0x000060407a727810 */ /* 0x040fe40007f5e0ff */
[----:B------:R-:W-:Y:S02]  /*9c50*/  LOP3.LUT R82, R191, 0x380, RZ, 0xc0, !PT ;  /* 0x00000380bf527812 */ /* 0x000fe400078ec0ff */
[----:B------:R-:W-:Y:S02]  /*9c60*/  IADD3 R201, P3, R122, 0x4060, RZ ;  /* 0x000040607ac97810 */ /* 0x000fe40007f7e0ff */
[----:B------:R-:W-:Y:S02]  /*9c70*/  SHF.R.U64 R14, R14, 0x3, RZ ;  /* 0x000000030e0e7819 */ /* 0x000fe400000012ff */
[----:B------:R-:W-:Y:S01]  /*9c80*/  LOP3.LUT R86, R193, 0x380, RZ, 0xc0, !PT ;  /* 0x00000380c1567812 */ /* 0x000fe200078ec0ff */
[----:B------:R-:W-:Y:S01]  /*9c90*/  IMAD.X R103, RZ, RZ, R123, P3 ;  /* 0x000000ffff677224 */ /* 0x000fe200018e067b */
[----:B------:R-:W-:-:S02]  /*9ca0*/  LOP3.LUT R110, R118, 0x380, RZ, 0xc0, !PT ;  /* 0x00000380766e7812 */ /* 0x000fc400078ec0ff */
[----:B------:R-:W-:Y:S01]  /*9cb0*/  LOP3.LUT R122, R107, R122, RZ, 0x3c, !PT ;  /* 0x0000007a6b7a7212 */ /* 0x000fe200078e3cff */
[----:B------:R-:W-:Y:S01]  /*9cc0*/  IMAD.X R107, RZ, RZ, R123, P6 ;  /* 0x000000ffff6b7224 */ /* 0x000fe200030e067b */
[----:B------:R-:W-:Y:S02]  /*9cd0*/  SHF.R.U64 R20, R20, 0x3, RZ ;  /* 0x0000000314147819 */ /* 0x000fe400000012ff */
[----:B------:R-:W-:Y:S02]  /*9ce0*/  LOP3.LUT R90, R195, 0x380, RZ, 0xc0, !PT ;  /* 0x00000380c35a7812 */ /* 0x000fe400078ec0ff */
[----:B------:R-:W-:Y:S02]  /*9cf0*/  SHF.R.U64 R6, R6, 0x3, RZ ;  /* 0x0000000306067819 */ /* 0x000fe400000012ff */
[----:B------:R-:W-:Y:S02]  /*9d00*/  LOP3.LUT R4, R4, R175, RZ, 0x3c, !PT ;  /* 0x000000af04047212 */ /* 0x000fe400078e3cff */
[----:B------:R-:W-:-:S02]  /*9d10*/  LOP3.LUT R106, R203, 0x380, RZ, 0xc0, !PT ;  /* 0x00000380cb6a7812 */ /* 0x000fc400078ec0ff */
[----:B------:R-:W-:Y:S02]  /*9d20*/  SHF.R.U64 R82, R82, 0x3, RZ ;  /* 0x0000000352527819 */ /* 0x000fe400000012ff */
[----:B------:R-:W-:Y:S02]  /*9d30*/  LOP3.LUT R98, R199, 0x380, RZ, 0xc0, !PT ;  /* 0x00000380c7627812 */ /* 0x000fe400078ec0ff */
[----:B------:R-:W-:Y:S02]  /*9d40*/  LOP3.LUT R27, R114, 0x380, RZ, 0xc0, !PT ;  /* 0x00000380721b7812 */ /* 0x000fe400078ec0ff */
[----:B------:R-:W-:Y:S02]  /*9d50*/  LOP3.LUT R14, R14, R179, RZ, 0x3c, !PT ;  /* 0x000000b30e0e7212 */ /* 0x000fe400078e3cff */
[----:B------:R-:W-:Y:S02]  /*9d60*/  SHF.R.U64 R86, R86, 0x3, RZ ;  /* 0x0000000356567819 */ /* 0x000fe400000012ff */
[----:B------:R-:W-:-:S02]  /*9d70*/  LOP3.LUT R102, R201, 0x380, RZ, 0xc0, !PT ;  /* 0x00000380c9667812 */ /* 0x000fc400078ec0ff */
[----:B------:R-:W-:Y:S02]  /*9d80*/  SHF.R.U64 R29, R110, 0x3, RZ ;  /* 0x000000036e1d7819 */ /* 0x000fe400000012ff */
[----:B------:R-:W-:Y:S02]  /*9d90*/  LOP3.LUT R20, R20, R181, RZ, 0x3c, !PT ;  /* 0x000000b514147212 */ /* 0x000fe400078e3cff */
[----:B------:R-:W-:Y:S02]  /*9da0*/  SHF.R.U64 R90, R90, 0x3, RZ ;  /* 0x000000035a5a7819 */ /* 0x000fe400000012ff */
[----:B------:R-:W-:Y:S02]  /*9db0*/  MOV R122, R122 ;  /* 0x0000007a007a7202 */ /* 0x000fe40000000f00 */
[----:B------:R-:W-:Y:S02]  /*9dc0*/  LOP3.LUT R110, R6, R205, RZ, 0x3c, !PT ;  /* 0x000000cd066e7212 */ /* 0x000fe400078e3cff */
[----:B------:R-:W-:Y:S01]  /*9dd0*/  SHF.R.U64 R106, R106, 0x3, RZ ;  /* 0x000000036a6a7819 */ /* 0x000fe200000012ff */
[----:B------:R0:W-:Y:S01]  /*9de0*/  STSM.16.M88.4 [R122], R8 ;  /* 0x000000087a007844 */ /* 0x0001e20000000200 */
[----:B------:R-:W-:-:S02]  /*9df0*/  MOV R6, R4 ;  /* 0x0000000400067202 */ /* 0x000fc40000000f00 */
[----:B------:R-:W-:Y:S02]  /*9e00*/  LOP3.LUT R82, R82, R191, RZ, 0x3c, !PT ;  /* 0x000000bf52527212 */ /* 0x000fe400078e3cff */
[----:B------:R-:W-:Y:S01]  /*9e10*/  SHF.R.U64 R98, R98, 0x3, RZ ;  /* 0x0000000362627819 */ /* 0x000fe200000012ff */
[----:B------:R-:W-:Y:S01]  /*9e20*/  STSM.16.M88.4 [R6], R32 ;  /* 0x0000002006007844 */ /* 0x000fe20000000200 */
[----:B------:R-:W-:Y:S02]  /*9e30*/  SHF.R.U64 R27, R27, 0x3, RZ ;  /* 0x000000031b1b7819 */ /* 0x000fe400000012ff */
[----:B------:R-:W-:Y:S02]  /*9e40*/  MOV R12, R12 ;  /* 0x0000000c000c7202 */ /* 0x000fe40000000f00 */
[----:B------:R-:W-:Y:S02]  /*9e50*/  LOP3.LUT R86, R86, R193, RZ, 0x3c, !PT ;  /* 0x000000c156567212 */ /* 0x000fe400078e3cff */
[----:B------:R-:W-:Y:S01]  /*9e60*/  SHF.R.U64 R102, R102, 0x3, RZ ;  /* 0x0000000366667819 */ /* 0x000fe200000012ff */
[----:B------:R-:W-:Y:S01]  /*9e70*/  STSM.16.M88.4 [R12], R40 ;  /* 0x000000280c007844 */ /* 0x000fe20000000200 */
[----:B------:R-:W-:Y:S01]  /*9e80*/  MOV R14, R14 ;  /* 0x0000000e000e7202 */ /* 0x000fe20000000f00 */
[----:B0-----:R-:W-:Y:S01]  /*9e90*/  IMAD.U32 R10, RZ, RZ, UR6 ;  /* 0x00000006ff0a7e24 */ /* 0x001fe2000f8e00ff */
        /* <DEDUP_REMOVED lines=15> */
[-C--:B------:R-:W-:Y:S01]  /*9f90*/  IADD3.X R99, RZ, R123.reuse, RZ, P4, !PT ;  /* 0x0000007bff637210 */ /* 0x080fe200027fe4ff */
[----:B------:R-:W-:Y:S01]  /*9fa0*/  STSM.16.M88.4 [R24], R64 ;  /* 0x0000004018007844 */ /* 0x000fe20000000200 */
[----:B------:R-:W-:Y:S02]  /*9fb0*/  IADD3.X R115, RZ, R123, RZ, P2, !PT ;  /* 0x0000007bff737210 */ /* 0x000fe400017fe4ff */
[----:B------:R-:W-:Y:S02]  /*9fc0*/  LOP3.LUT R98, R98, R199, RZ, 0x3c, !PT ;  /* 0x000000c762627212 */ /* 0x000fe400078e3cff */
[----:B------:R-:W-:Y:S02]  /*9fd0*/  LOP3.LUT R114, R27, R114, RZ, 0x3c, !PT ;  /* 0x000000721b727212 */ /* 0x000fe400078e3cff */
[----:B------:R-:W-:Y:S02]  /*9fe0*/  MOV R5, R82 ;  /* 0x0000005200057202 */ /* 0x000fe40000000f00 */
[----:B------:R-:W-:-:S02]  /*9ff0*/  F2FP.F16.F32.PACK_AB R74, R77, R76 ;  /* 0x0000004c4d4a723e */ /* 0x000fc400000000ff */
[----:B------:R-:W-:Y:S02]  /*a000*/  F2FP.F16.F32.PACK_AB R75, R79, R78 ;  /* 0x0000004e4f4b723e */ /* 0x000fe400000000ff */
[----:B------:R-:W-:Y:S02]  /*a010*/  F2FP.F16.F32.PACK_AB R80, R81, R80 ;  /* 0x000000505150723e */ /* 0x000fe400000000ff */
[----:B------:R-:W-:Y:S01]  /*a020*/  LOP3.LUT R102, R102, R201, RZ, 0x3c, !PT ;  /* 0x000000c966667212 */ /* 0x000fe200078e3cff */
[----:B------:R0:W-:Y:S01]  /*a030*/  STSM.16.M88.4 [R5], R72 ;  /* 0x0000004805007844 */ /* 0x0001e20000000200 */
        /* <DEDUP_REMOVED lines=8> */
[----:B------:R-:W-:Y:S01]  /*a0c0*/  F2FP.F16.F32.PACK_AB R154, R93, R92 ;  /* 0x0000005c5d9a723e */ /* 0x000fe200000000ff */
[----:B0-----:R-:W-:Y:S01]  /*a0d0*/  IMAD.U32 R5, RZ, RZ, UR8 ;  /* 0x00000008ff057e24 */ /* 0x001fe2000f8e00ff */
        /* <DEDUP_REMOVED lines=36> */
[----:B------:R-:W-:Y:S01]  /*a320*/  STSM.16.M88.4 [R110], R128 ;  /* 0x000000806e007844 */ /* 0x000fe20000000200 */
[----:B------:R-:W-:-:S02]  /*a330*/  F2FP.F16.F32.PACK_AB R138, R141, R140 ;  /* 0x0000008c8d8a723e */ /* 0x000fc400000000ff */
[----:B------:R-:W-:Y:S02]  /*a340*/  F2FP.F16.F32.PACK_AB R139, R143, R142 ;  /* 0x0000008e8f8b723e */ /* 0x000fe400000000ff */
[----:B------:R-:W-:Y:S01]  /*a350*/  F2FP.F16.F32.PACK_AB R145, R147, R146 ;  /* 0x000000929391723e */ /* 0x000fe200000000ff */
[----:B0-----:R-:W-:Y:S01]  /*a360*/  IMAD.U32 R4, RZ, RZ, UR4 ;  /* 0x00000004ff047e24 */ /* 0x001fe2000f8e00ff */
[----:B------:R-:W-:Y:S01]  /*a370*/  MOV R118, R118 ;  /* 0x0000007600767202 */ /* 0x000fe20000000f00 */
[----:B------:R0:W-:Y:S01]  /*a380*/  STSM.16.M88.4 [R8], R136 ;  /* 0x0000008808007844 */ /* 0x0001e20000000200 */
[----:B------:R-:W-:Y:S02]  /*a390*/  F2FP.F16.F32.PACK_AB R146, R149, R148 ;  /* 0x000000949592723e */ /* 0x000fe400000000ff */
[----:B------:R-:W-:Y:S02]  /*a3a0*/  F2FP.F16.F32.PACK_AB R147, R151, R150 ;  /* 0x000000969793723e */ /* 0x000fe400000000ff */
[----:B------:R-:W-:-:S02]  /*a3b0*/  PLOP3.LUT P6, PT, PT, PT, UP0, 0x80, 0x0 ;  /* 0x000000000000781c */ /* 0x000fc40003fcf008 */
[----:B------:R-:W-:Y:S01]  /*a3c0*/  PLOP3.LUT P0, PT, PT, PT, UP1, 0x80, 0x0 ;  /* 0x000000000000781c */ /* 0x000fe20003f0f018 */
[----:B------:R1:W-:Y:S01]  /*a3d0*/  STSM.16.M88.4 [R118], R144 ;  /* 0x0000009076007844 */ /* 0x0003e20000000200 */
[----:B------:R-:W-:Y:S01]  /*a3e0*/  MOV R11, UR7 ;  /* 0x00000007000b7c02 */ /* 0x000fe20008000f00 */
[----:B------:R-:W-:Y:S08]  /*a3f0*/  BAR.SYNC.DEFER_BLOCKING 0x1, 0x100 ;  /* 0x0044000000007b1d */ /* 0x000ff00000010000 */
[----:B------:R2:W3:Y:S04]  /*a400*/  @P6 LDG.E R10, desc[UR48][R10.64] ;  /* 0x000000300a0a6981 */ /* 0x0004e8000c1e1900 */
[----:B------:R-:W4:Y:S01]  /*a410*/  @P0 LDG.E R6, desc[UR48][R4.64] ;  /* 0x0000003004060981 */ /* 0x000f22000c1e1900 */
[----:B------:R-:W-:Y:S01]  /*a420*/  IMAD R9, R186, 0x40, R17 ;  /* 0x00000040ba097824 */ /* 0x000fe200078e0211 */
[----:B------:R-:W-:Y:S01]  /*a430*/  ULDC UR8, c[0x0][0xa88] ;  /* 0x0002a20000087ab9 */ /* 0x000fe20000000800 */
[----:B------:R-:W-:-:S02]  /*a440*/  UMOV UR4, URZ ;  /* 0x0000003f00047c82 */ /* 0x000fc40008000000 */
[----:B------:R-:W-:-:S03]  /*a450*/  IMAD.WIDE R126, R9, 0x2, R126 ;  /* 0x00000002097e7825 */ /* 0x000fc600078e027e */
[C---:B------:R-:W-:Y:S02]  /*a460*/  IADD3 R12, P2, R126.reuse, 0x1000, RZ ;  /* 0x000010007e0c7810 */ /* 0x040fe40007f5e0ff */
[C---:B------:R-:W-:Y:S02]  /*a470*/  IADD3 R33, P1, R126.reuse, 0x2000, RZ ;  /* 0x000020007e217810 */ /* 0x040fe40007f3e0ff */
[----:B--2---:R-:W-:Y:S02]  /*a480*/  P2R R11, PR, RZ, 0x4 ;  /* 0x00000004ff0b7803 */ /* 0x004fe40000000000 */
[C---:B------:R-:W-:Y:S02]  /*a490*/  IADD3 R25, P2, R126.reuse, 0x3000, RZ ;  /* 0x000030007e197810 */ /* 0x040fe40007f5e0ff */
[C---:B------:R-:W-:Y:S02]  /*a4a0*/  IADD3 R41, P3, R126.reuse, 0x4000, RZ ;  /* 0x000040007e297810 */ /* 0x040fe40007f7e0ff */
        /* <DEDUP_REMOVED lines=14> */
[----:B0-----:R-:W-:Y:S02]  /*a590*/  LOP3.LUT R8, R9, R12, RZ, 0x3c, !PT ;  /* 0x0000000c09087212 */ /* 0x001fe400078e3cff */
[----:B------:R-:W-:Y:S02]  /*a5a0*/  LOP3.LUT R32, R32, R33, RZ, 0x3c, !PT ;  /* 0x0000002120207212 */ /* 0x000fe400078e3cff */
[----:B------:R-:W-:Y:S02]  /*a5b0*/  LOP3.LUT R24, R24, R25, RZ, 0x3c, !PT ;  /* 0x0000001918187212 */ /* 0x000fe400078e3cff */
[----:B------:R-:W-:Y:S02]  /*a5c0*/  LOP3.LUT R40, R40, R41, RZ, 0x3c, !PT ;  /* 0x0000002928287212 */ /* 0x000fe400078e3cff */
[----:B------:R-:W-:-:S02]  /*a5d0*/  LOP3.LUT R28, R28, R29, RZ, 0x3c, !PT ;  /* 0x0000001d1c1c7212 */ /* 0x000fc400078e3cff */
[----:B------:R-:W-:Y:S02]  /*a5e0*/  LOP3.LUT R44, R44, R45, RZ, 0x3c, !PT ;  /* 0x0000002d2c2c7212 */ /* 0x000fe400078e3cff */
[----:B---3--:R-:W-:Y:S02]  /*a5f0*/  @P6 R2UR UR8, R10 ;  /* 0x000000000a0862ca */ /* 0x008fe400000e0000 */
[----:B----4-:R-:W-:Y:S01]  /*a600*/  @P0 R2UR UR4, R6 ;  /* 0x00000000060402ca */ /* 0x010fe200000e0000 */
[----:B-1----:R-:W-:-:S14]  /*a610*/  @P6 BRA `(.L_x_6120) ;  /* 0x0000000000186947 */ /* 0x002fdc0003800000 */
[----:B------:R-:W-:Y:S05]  /*a620*/  @!P0 BRA `(.L_x_6120) ;  /* 0x0000000000148947 */ /* 0x000fea0003800000 */
[----:B------:R-:W2:Y:S04]  /*a630*/  LDG.E R10, desc[UR48][R4.64] ;  /* 0x00000030040a7981 */ /* 0x000ea8000c1e1900 */
[----:B------:R-:W3:Y:S01]  /*a640*/  LDG.E R6, desc[UR48][R4.64+0x4] ;  /* 0x0000043004067981 */ /* 0x000ee2000c1e1900 */
[----:B--2---:R-:W-:Y:S02]  /*a650*/  R2UR UR6, R10 ;  /* 0x000000000a0672ca */ /* 0x004fe400000e0000 */
[----:B---3--:R-:W-:-:S13]  /*a660*/  R2UR UR8, R6 ;  /* 0x00000000060872ca */ /* 0x008fda00000e0000 */
[----:B------:R-:W-:-:S12]  /*a670*/  UIADD3 UR8, -UR6, UR8, URZ ;  /* 0x0000000806087290 */ /* 0x000fd8000fffe13f */
.L_x_6120:
        /* <DEDUP_REMOVED lines=67> */
[----:B------:R-:W-:Y:S01]  /*aab0*/  IMAD.MOV R5, RZ, RZ, -R18 ;  /* 0x000000ffff057224 */ /* 0x000fe200078e0a12 */
[----:B------:R-:W-:Y:S02]  /*aac0*/  UIMAD.WIDE.U32 UR6, UR44, UR10, UR6 ;  /* 0x0000000a2c0672a5 */ /* 0x000fe4000f8e0006 */
[----:B------:R-:W-:Y:S01]  /*aad0*/  UIMAD UR9, UR44, UR11, UR9 ;  /* 0x0000000b2c0972a4 */ /* 0x000fe2000f8e0209 */
[----:B------:R-:W-:Y:S02]  /*aae0*/  LEA R6, R11, R2, 0x6 ;  /* 0x000000020b067211 */ /* 0x000fe400078e30ff */
[----:B------:R-:W-:Y:S01]  /*aaf0*/  ULDC.64 UR10, c[0x0][0xb78] ;  /* 0x0002de00000a7ab9 */ /* 0x000fe20000000a00 */
[----:B------:R-:W-:Y:S01]  /*ab00*/  UIADD3 UR7, UR7, UR9, URZ ;  /* 0x0000000907077290 */ /* 0x000fe2000fffe03f */
[----:B------:R-:W-:Y:S01]  /*ab10*/  ISETP.NE.AND P0, PT, R16, R5, PT ;  /* 0x000000051000720c */ /* 0x000fe20003f05270 */
[----:B------:R-:W-:Y:S01]  /*ab20*/  UIMAD UR9, UR43, UR10, URZ ;  /* 0x0000000a2b0972a4 */ /* 0x000fe2000f8e023f */
[C---:B------:R-:W-:Y:S01]  /*ab30*/  VIADD R10, R6.reuse, 0x8 ;  /* 0x00000008060a7836 */ /* 0x040fe20000000000 */
[----:B------:R-:W-:Y:S01]  /*ab40*/  UIMAD.WIDE.U32 UR6, UR42, UR10, UR6 ;  /* 0x0000000a2a0672a5 */ /* 0x000fe2000f8e0006 */
[----:B------:R-:W-:Y:S01]  /*ab50*/  SHF.R.S32.HI R4, RZ, 0x1f, R6 ;  /* 0x0000001fff047819 */ /* 0x000fe20000011406 */
[----:B------:R-:W-:Y:S01]  /*ab60*/  UIMAD UR9, UR42, UR11, UR9 ;  /* 0x0000000b2a0972a4 */ /* 0x000fe2000f8e0209 */
[----:B------:R-:W-:-:S02]  /*ab70*/  ISETP.GE.OR P1, PT, R6, UR8, P0 ;  /* 0x0000000806007c0c */ /* 0x000fc40008726670 */
[----:B------:R-:W-:Y:S01]  /*ab80*/  ISETP.GE.OR P0, PT, R10, UR8, P0 ;  /* 0x000000080a007c0c */ /* 0x000fe20008706670 */
[----:B------:R-:W-:Y:S01]  /*ab90*/  ULDC.64 UR10, c[0x0][0xb40] ;  /* 0x0002d000000a7ab9 */ /* 0x000fe20000000a00 */
[----:B------:R-:W-:Y:S01]  /*aba0*/  IADD3 R5, P2, R6, UR6, RZ ;  /* 0x0000000606057c10 */ /* 0x000fe2000ff5e0ff */
[----:B------:R-:W-:-:S05]  /*abb0*/  IMAD.U32 R11, RZ, RZ, UR9 ;  /* 0x00000009ff0b7e24 */ /* 0x000fca000f8e00ff */
[----:B------:R-:W-:Y:S02]  /*abc0*/  IADD3.X R6, R4, UR7, R11, P2, !PT ;  /* 0x0000000704067c10 */ /* 0x000fe400097fe40b */
[----:B------:R-:W-:-:S04]  /*abd0*/  LEA R4, P2, R5, UR10, 0x2 ;  /* 0x0000000a05047c11 */ /* 0x000fc8000f8410ff */
[----:B------:R-:W-:-:S05]  /*abe0*/  LEA.HI.X R5, R5, UR11, R6, 0x2, P2 ;  /* 0x0000000b05057c11 */ /* 0x000fca00090f1406 */
[----:B------:R0:W-:Y:S04]  /*abf0*/  @!P1 STG.E desc[UR48][R4.64], R0 ;  /* 0x0000000004009986 */ /* 0x0001e8000c101930 */
[----:B------:R0:W-:Y:S02]  /*ac00*/  @!P0 STG.E desc[UR48][R4.64+0x20], R3 ;  /* 0x0000200304008986 */ /* 0x0001e4000c101930 */
.L_x_6121:
        /* <DEDUP_REMOVED lines=19> */
[----:B------:R-:W-:-:S02]  /*ad40*/  UIMAD UR6, UR12, UR10, URZ ;  /* 0x0000000a0c0672a4 */ /* 0x000fc4000f8e023f */
[----:B------:R-:W-:Y:S01]  /*ad50*/  IMAD.U32 R21, RZ, RZ, UR10 ;  /* 0x0000000aff157e24 */ /* 0x000fe2000f8e00ff */
[----:B------:R-:W5:Y:S01]  /*ad60*/  LD.E.128 R40, desc[UR48][R40.64] ;  /* 0x0000003028287980 */ /* 0x000f62000c101d00 */
[----:B------:R-:W-:Y:S02]  /*ad70*/  LOP3.LUT R0, R4, R0, R5, 0xfe, !PT ;  /* 0x0000000004007212 */ /* 0x000fe400078efe05 */
[----:B------:R-:W-:Y:S01]  /*ad80*/  SHF.R.S32.HI R5, RZ, 0x1f, R17 ;  /* 0x0000001fff057819 */ /* 0x000fe20000011411 */
[----:B------:R-:W5:Y:S01]  /*ad90*/  LD.E.128 R28, desc[UR48][R28.64] ;  /* 0x000000301c1c7980 */ /* 0x000f62000c101d00 */
[----:B------:R-:W-:Y:S01]  /*ada0*/  MOV R4, R17 ;  /* 0x0000001100047202 */ /* 0x000fe20000000f00 */
[----:B------:R-:W-:Y:S01]  /*adb0*/  UIMAD UR6, UR4, UR11, UR6 ;  /* 0x0000000b040672a4 */ /* 0x000fe2000f8e0206 */
[C---:B------:R-:W-:Y:S01]  /*adc0*/  VIADD R88, R17.reuse, 0x140 ;  /* 0x0000014011587836 */ /* 0x040fe20000000000 */
[----:B------:R-:W5:Y:S01]  /*add0*/  LD.E.128 R44, desc[UR48][R44.64] ;  /* 0x000000302c2c7980 */ /* 0x000f62000c101d00 */
[----:B------:R-:W-:Y:S01]  /*ade0*/  IADD3 R86, R17, 0x100, RZ ;  /* 0x0000010011567810 */ /* 0x000fe20007ffe0ff */
[----:B------:R-:W-:Y:S01]  /*adf0*/  IMAD.WIDE.U32 R4, R21, UR4, R4 ;  /* 0x0000000415047c25 */ /* 0x000fe2000f8e0004 */
        /* <DEDUP_REMOVED lines=10> */
[----:B------:R-:W-:Y:S01]  /*aea0*/  MOV R81, UR10 ;  /* 0x0000000a00517c02 */ /* 0x000fe20008000f00 */
[----:B------:R-:W-:Y:S01]  /*aeb0*/  UIMAD UR4, UR13, UR10, URZ ;  /* 0x0000000a0d0472a4 */ /* 0x000fe2000f8e023f */
[----:B------:R-:W-:Y:S01]  /*aec0*/  VIADD R5, R5, UR6 ;  /* 0x0000000605057c36 */ /* 0x000fe20008000000 */
        /* <DEDUP_REMOVED lines=8> */
[----:B------:R-:W-:Y:S01]  /*af50*/  ISETP.GE.AND P1, PT, R88, UR14, PT ;  /* 0x0000000e58007c0c */ /* 0x000fe2000bf26270 */
[----:B------:R-:W-:Y:S01]  /*af60*/  VIADD R80, R17, 0x180 ;  /* 0x0000018011507836 */ /* 0x000fe20000000000 */
[----:B------:R-:W-:-:S02]  /*af70*/  UIMAD UR6, UR44, UR11, UR4 ;  /* 0x0000000b2c0672a4 */ /* 0x000fc4000f8e0204 */
[----:B------:R-:W-:Y:S01]  /*af80*/  IMAD.WIDE.U32 R4, R81, UR44, R4 ;  /* 0x0000002c51047c25 */ /* 0x000fe2000f8e0004 */
[----:B------:R-:W-:Y:S01]  /*af90*/  SEL R21, RZ, 0x10, P0 ;  /* 0x00000010ff157807 */ /* 0x000fe20000000000 */
[----:B------:R-:W-:Y:S01]  /*afa0*/  UIADD3 UR4, UR40, 0x28c20, URZ ;  /* 0x00028c2028047890 */ /* 0x000fe2000fffe03f */
[----:B------:R-:W-:Y:S01]  /*afb0*/  SEL R20, RZ, 0x20, P1 ;  /* 0x00000020ff147807 */ /* 0x000fe20000800000 */
[----:B------:R-:W-:Y:S01]  /*afc0*/  ULDC.64 UR8, c[0x0][0xae8] ;  /* 0x0002ba0000087ab9 */ /* 0x000fe20000000a00 */
[----:B------:R-:W-:Y:S01]  /*afd0*/  ISETP.GE.AND P0, PT, R80, UR14, PT ;  /* 0x0000000e50007c0c */ /* 0x000fe2000bf06270 */
[C---:B------:R-:W-:Y:S01]  /*afe0*/  VIADD R80, R186.reuse, 0x20 ;  /* 0x00000020ba507836 */ /* 0x040fe20000000000 */
[----:B------:R-:W-:Y:S01]  /*aff0*/  ISETP.GE.AND P2, PT, R186, UR7, PT ;  /* 0x00000007ba007c0c */ /* 0x000fe2000bf46270 */
[----:B------:R-:W-:Y:S01]  /*b000*/  UPRMT UR4, URZ, 0x654, UR4 ;  /* 0x000006543f047896 */ /* 0x000fe20008000004 */
[----:B------:R-:W-:Y:S01]  /*b010*/  LOP3.LUT R21, R20, R0, R21, 0xfe, !PT ;  /* 0x0000000014157212 */ /* 0x000fe200078efe15 */
[----:B------:R-:W-:Y:S01]  /*b020*/  VIADD R20, R17, 0x1c0 ;  /* 0x000001c011147836 */ /* 0x000fe20000000000 */
[----:B------:R-:W-:Y:S01]  /*b030*/  IADD3 R5, R5, UR6, RZ ;  /* 0x0000000605057c10 */ /* 0x000fe2000fffe0ff */
[----:B------:R-:W-:-:S02]  /*b040*/  UIMAD UR6, UR43, UR8, URZ ;  /* 0x000000082b0672a4 */ /* 0x000fc4000f8e023f */
[----:B------:R-:W-:Y:S01]  /*b050*/  IMAD.U32 R81, RZ, RZ, UR8 ;  /* 0x00000008ff517e24 */ /* 0x000fe2000f8e00ff */
[----:B------:R-:W-:Y:S01]  /*b060*/  SEL R0, RZ, 0x40, P0 ;  /* 0x00000040ff007807 */ /* 0x000fe20000000000 */
[----:B------:R-:W-:Y:S01]  /*b070*/  BSSY B1, `(.L_x_6122) ;  /* 0x0000028000017945 */ /* 0x000fe20003800000 */
[----:B------:R-:W-:Y:S01]  /*b080*/  ISETP.GE.AND P0, PT, R80, UR7, PT ;  /* 0x0000000750007c0c */ /* 0x000fe2000bf06270 */
[----:B------:R-:W-:Y:S01]  /*b090*/  UIMAD UR6, UR42, UR9, UR6 ;  /* 0x000000092a0672a4 */ /* 0x000fe2000f8e0206 */
[----:B------:R-:W-:Y:S01]  /*b0a0*/  ISETP.GE.AND P1, PT, R20, UR14, PT ;  /* 0x0000000e14007c0c */ /* 0x000fe2000bf26270 */
[----:B------:R-:W-:Y:S01]  /*b0b0*/  IMAD.WIDE.U32 R80, R81, UR42, R4 ;  /* 0x0000002a51507c25 */ /* 0x000fe2000f8e0004 */
[----:B------:R-:W-:Y:S01]  /*b0c0*/  LOP3.LUT R0, R21, R0, RZ, 0xfc, !PT ;  /* 0x0000000015007212 */ /* 0x000fe200078efcff */
[----:B-1----:R-:W-:Y:S01]  /*b0d0*/  SYNCS.ARRIVE.TRANS64.RED.A1T0 RZ, [UR4], RZ ;  /* 0x000000ffffff79a7 */ /* 0x002fe20008100404 */
[----:B------:R-:W-:Y:S01]  /*b0e0*/  SHF.R.S32.HI R187, RZ, 0x1f, R186 ;  /* 0x0000001fffbb7819 */ /* 0x000fe200000114ba */
[----:B------:R-:W-:Y:S01]  /*b0f0*/  IMAD.U32 R21, RZ, RZ, UR45 ;  /* 0x0000002dff157e24 */ /* 0x000fe2000f8e00ff */
[----:B------:R-:W-:-:S02]  /*b100*/  SEL R5, RZ, 0x80, P1 ;  /* 0x00000080ff057807 */ /* 0x000fc40000800000 */
[----:B------:R-:W-:Y:S01]  /*b110*/  IADD3 R87, R81, UR6, RZ ;  /* 0x0000000651577c10 */ /* 0x000fe2000fffe0ff */
        /* <DEDUP_REMOVED lines=29> */
.L_x_6123:
[----:B------:R-:W-:Y:S05]  /*b2f0*/  BSYNC B1 ;  /* 0x0000000000017941 */ /* 0x000fea0003800000 */
.L_x_6122:
[----:B------:R-:W-:Y:S05]  /*b300*/  @P0 BRA `(.L_x_6124) ;  /* 0x0000000c00440947 */ /* 0x000fea0003800000 */
[----:B0----5:R-:W-:Y:S01]  /*b310*/  IADD3 R13, P0, R20, 0x20, RZ ;  /* 0x00000020140d7810 */ /* 0x021fe20007f1e0ff */
        /* <DEDUP_REMOVED lines=29> */
.L_x_6119:
[----:B------:R-:W-:Y:S01]  /*b4f0*/  ULDC.64 UR6, c[0x0][0xbe0] ;  /* 0x0002f80000067ab9 */ /* 0x000fe20000000a00 */
[----:B------:R-:W-:Y:S02]  /*b500*/  USHF.L.U32 UR4, UR42, 0x2, URZ ;  /* 0x000000022a047899 */ /* 0x000fe4000800063f */
[----:B------:R-:W-:Y:S01]  /*b510*/  UISETP.NE.U32.AND UP0, UPT, UR6, URZ, UPT ;  /* 0x0000003f0600728c */ /* 0x000fe2000bf05070 */
[----:B------:R-:W-:Y:S01]  /*b520*/  ULDC.64 UR8, c[0x0][0xbd8] ;  /* 0x0002f60000087ab9 */ /* 0x000fe20000000a00 */
[----:B------:R-:W-:Y:S02]  /*b530*/  USHF.L.U64.HI UR10, UR42, 0x2, UR43 ;  /* 0x000000022a0a7899 */ /* 0x000fe4000801022b */
[----:B------:R-:W-:Y:S02]  /*b540*/  UISETP.NE.AND.EX UP1, UPT, UR7, URZ, UPT, UP0 ;  /* 0x0000003f0700728c */ /* 0x000fe4000bf25300 */
[----:B------:R-:W-:Y:S01]  /*b550*/  UISETP.NE.U32.AND UP0, UPT, UR8, URZ, UPT ;  /* 0x0000003f0800728c */ /* 0x000fe2000bf05070 */
[----:B------:R-:W-:Y:S01]  /*b560*/  MOV R3, RZ ;  /* 0x000000ff00037202 */ /* 0x000fe20000000f00 */
[----:B------:R-:W-:Y:S01]  /*b570*/  VIADD R12, R17, 0x40 ;  /* 0x00000040110c7836 */ /* 0x000fe20000000000 */
[----:B------:R-:W-:Y:S01]  /*b580*/  ULDC UR12, c[0x0][0xa8c] ;  /* 0x0002a300000c7ab9 */ /* 0x000fe20000000800 */
[----:B------:R-:W-:Y:S01]  /*b590*/  PLOP3.LUT P4, PT, PT, PT, UP1, 0x80, 0x0 ;  /* 0x000000000000781c */ /* 0x000fe20003f8f018 */
[----:B------:R-:W-:-:S04]  /*b5a0*/  UISETP.NE.AND.EX UP0, UPT, UR9, URZ, UPT, UP0 ;  /* 0x0000003f0900728c */ /* 0x000fc8000bf05300 */
[----:B------:R-:W-:Y:S02]  /*b5b0*/  @UP1 UIADD3 UR6, UP2, UR4, UR6, URZ ;  /* 0x0000000604061290 */ /* 0x000fe4000ff5e03f */
[----:B------:R-:W-:Y:S02]  /*b5c0*/  PLOP3.LUT P3, PT, PT, PT, UP0, 0x80, 0x0 ;  /* 0x000000000000781c */ /* 0x000fe40003f6f008 */
[----:B------:R-:W-:Y:S02]  /*b5d0*/  @UP1 UIADD3.X UR7, UR10, UR7, URZ, UP2, !UPT ;  /* 0x000000070a071290 */ /* 0x000fe400097fe43f */
[----:B------:R-:W-:Y:S01]  /*b5e0*/  UIADD3 UR4, UP1, UR4, UR8, URZ ;  /* 0x0000000804047290 */ /* 0x000fe2000ff3e03f */
[----:B------:R-:W-:-:S03]  /*b5f0*/  IMAD.U32 R8, RZ, RZ, UR6 ;  /* 0x00000006ff087e24 */ /* 0x000fc6000f8e00ff */
[----:B------:R-:W-:Y:S01]  /*b600*/  MOV R9, UR7 ;  /* 0x0000000700097c02 */ /* 0x000fe20008000f00 */
[----:B------:R-:W-:Y:S01]  /*b610*/  UIADD3.X UR6, UR10, UR9, URZ, UP1, !UPT ;  /* 0x000000090a067290 */ /* 0x000fe20008ffe43f */
[----:B------:R-:W-:-:S03]  /*b620*/  IMAD.U32 R4, RZ, RZ, UR4 ;  /* 0x00000004ff047e24 */ /* 0x000fc6000f8e00ff */
[----:B------:R0:W2:Y:S02]  /*b630*/  @P4 LDG.E R8, desc[UR48][R8.64] ;  /* 0x0000003008084981 */ /* 0x0000a4000c1e1900 */
[----:B------:R-:W-:-:S05]  /*b640*/  IMAD.U32 R5, RZ, RZ, UR6 ;  /* 0x00000006ff057e24 */ /* 0x000fca000f8e00ff */
[----:B------:R1:W5:Y:S01]  /*b650*/  @P3 LDG.E R3, desc[UR48][R4.64] ;  /* 0x0000003004033981 */ /* 0x000362000c1e1900 */
[----:B------:R-:W-:Y:S01]  /*b660*/  ISETP.GE.AND P1, PT, R12, UR12, PT ;  /* 0x0000000c0c007c0c */ /* 0x000fe2000bf26270 */
[C---:B------:R-:W-:Y:S01]  /*b670*/  VIADD R14, R17.reuse, 0x80 ;  /* 0x00000080110e7836 */ /* 0x040fe20000000000 */
[C---:B------:R-:W-:Y:S01]  /*b680*/  ISETP.GE.AND P0, PT, R17.reuse, UR12, PT ;  /* 0x0000000c11007c0c */ /* 0x040fe2000bf06270 */
[----:B------:R-:W-:Y:S01]  /*b690*/  ULDC UR4, c[0x0][0xa88] ;  /* 0x0002a20000047ab9 */ /* 0x000fe20000000800 */
[----:B------:R-:W-:Y:S02]  /*b6a0*/  SEL R6, RZ, 0xffffffff, P1 ;  /* 0xffffffffff067807 */ /* 0x000fe40000800000 */
[----:B------:R-:W-:Y:S02]  /*b6b0*/  IADD3 R15, R17, 0xc0, RZ ;  /* 0x000000c0110f7810 */ /* 0x000fe40007ffe0ff */
[----:B------:R-:W-:Y:S01]  /*b6c0*/  SEL R0, RZ, 0x1, P0 ;  /* 0x00000001ff007807 */ /* 0x000fe20000000000 */
[----:B0-----:R-:W-:Y:S01]  /*b6d0*/  IMAD.SHL.U32 R9, R6, 0x2, RZ ;  /* 0x0000000206097824 */ /* 0x001fe200078e00ff */
[----:B------:R-:W-:-:S02]  /*b6e0*/  ISETP.GE.AND P1, PT, R14, UR12, PT ;  /* 0x0000000c0e007c0c */ /* 0x000fc4000bf26270 */
[----:B------:R-:W-:Y:S02]  /*b6f0*/  ISETP.GE.AND P2, PT, R15, UR12, PT ;  /* 0x0000000c0f007c0c */ /* 0x000fe4000bf46270 */
[----:B------:R-:W-:Y:S02]  /*b700*/  LOP3.LUT R0, R9, 0x2, R0, 0xe2, !PT ;  /* 0x0000000209007812 */ /* 0x000fe400078ee200 */
[----:B------:R-:W-:Y:S02]  /*b710*/  SEL R9, RZ, 0x4, P1 ;  /* 0x00000004ff097807 */ /* 0x000fe40000800000 */
[----:B------:R-:W-:Y:S02]  /*b720*/  SEL R6, RZ, 0x8, P2 ;  /* 0x00000008ff067807 */ /* 0x000fe40001000000 */
[----:B------:R-:W-:Y:S02]  /*b730*/  ISETP.GT.AND P0, PT, R189, 0x3f, PT ;  /* 0x0000003fbd00780c */ /* 0x000fe40003f04270 */
[----:B------:R-:W-:-:S02]  /*b740*/  LOP3.LUT R11, R6, R0, R9, 0xfe, !PT ;  /* 0x00000000060b7212 */ /* 0x000fc400078efe09 */
        /* <DEDUP_REMOVED lines=8> */
.L_x_6125:
        /* <DEDUP_REMOVED lines=9> */
[----:B------:R-:W0:Y:S01]  /*b860*/  S2R R4, SR_TID.X ;  /* 0x0000000000047919 */ /* 0x000e220000002100 */
[----:B------:R-:W-:-:S04]  /*b870*/  IMAD.U32 R0, RZ, RZ, UR45 ;  /* 0x0000002dff007e24 */ /* 0x000fc8000f8e00ff */
[----:B0-----:R-:W-:-:S05]  /*b880*/  IMAD R0, R0, 0x40, R4 ;  /* 0x0000004000007824 */ /* 0x001fca00078e0204 */
[----:B------:R-:W-:-:S04]  /*b890*/  IADD3 R0, R0, -0x80, RZ ;  /* 0xffffff8000007810 */ /* 0x000fc80007ffe0ff */
[----:B------:R-:W-:-:S13]  /*b8a0*/  ISETP.GE.AND P0, PT, R0, UR4, PT ;  /* 0x0000000400007c0c */ /* 0x000fda000bf06270 */
        /* <DEDUP_REMOVED lines=10> */
[----:B------:R-:W-:Y:S01]  /*b950*/  MOV R9, UR10 ;  /* 0x0000000a00097c02 */ /* 0x000fe20008000f00 */
[----:B------:R-:W-:Y:S01]  /*b960*/  VIADD R5, R5, UR6 ;  /* 0x0000000605057c36 */ /* 0x000fe20008000000 */
        /* <DEDUP_REMOVED lines=8> */
.L_x_6127:
[----:B------:R-:W-:Y:S05]  /*b9f0*/  BSYNC B1 ;  /* 0x0000000000017941 */ /* 0x000fea0003800000 */
.L_x_6126:
        /* <DEDUP_REMOVED lines=11> */
[----:B------:R-:W-:Y:S01]  /*bab0*/  VIADD R8, R17, 0x180 ;  /* 0x0000018011087836 */ /* 0x000fe20000000000 */
[----:B------:R-:W-:-:S02]  /*bac0*/  SEL R0, RZ, 0x10, P0 ;  /* 0x00000010ff007807 */ /* 0x000fc40000000000 */
[----:B------:R-:W-:Y:S01]  /*bad0*/  IADD3 R5, R5, R3, RZ ;  /* 0x0000000305057210 */ /* 0x000fe20007ffe0ff */
[----:B------:R-:W-:Y:S01]  /*bae0*/  IMAD.U32 R3, RZ, RZ, UR6 ;  /* 0x00000006ff037e24 */ /* 0x000fe2000f8e00ff */
[----:B------:R-:W-:Y:S01]  /*baf0*/  UIMAD UR6, UR8, UR6, URZ ;  /* 0x00000006080672a4 */ /* 0x000fe2000f8e023f */
[----:B------:R-:W-:Y:S02]  /*bb00*/  ISETP.GE.AND P0, PT, R8, UR12, PT ;  /* 0x0000000c08007c0c */ /* 0x000fe4000bf06270 */
[----:B------:R-:W-:Y:S01]  /*bb10*/  IMAD.WIDE.U32 R4, R3, UR44, R4 ;  /* 0x0000002c03047c25 */ /* 0x000fe2000f8e0004 */
[----:B------:R-:W-:Y:S01]  /*bb20*/  UIMAD UR6, UR44, UR7, UR6 ;  /* 0x000000072c0672a4 */ /* 0x000fe2000f8e0206 */
[----:B------:R-:W-:Y:S01]  /*bb30*/  LOP3.LUT R11, R6, R11, R0, 0xfe, !PT ;  /* 0x0000000b060b7212 */ /* 0x000fe200078efe00 */
[----:B------:R-:W-:Y:S01]  /*bb40*/  UIMAD UR7, UR45, -0x40, UR4 ;  /* 0xffffffc02d0778a4 */ /* 0x000fe2000f8e0204 */
[----:B------:R-:W-:Y:S01]  /*bb50*/  VIADD R3, R17, 0x1c0 ;  /* 0x000001c011037836 */ /* 0x000fe20000000000 */
[----:B------:R-:W-:Y:S01]  /*bb60*/  ULDC.64 UR8, c[0x0][0xae8] ;  /* 0x0002ba0000087ab9 */ /* 0x000fe20000000a00 */
[----:B------:R-:W-:Y:S01]  /*bb70*/  SEL R0, RZ, 0x40, P0 ;  /* 0x00000040ff007807 */ /* 0x000fe20000000000 */
[----:B------:R-:W-:Y:S01]  /*bb80*/  UIMAD UR4, UR43, UR8, URZ ;  /* 0x000000082b0472a4 */ /* 0x000fe2000f8e023f */
[----:B------:R-:W-:Y:S01]  /*bb90*/  VIADD R5, R5, UR6 ;  /* 0x0000000605057c36 */ /* 0x000fe20008000000 */
[----:B------:R-:W-:Y:S01]  /*bba0*/  ISETP.GE.AND P1, PT, R186, UR7, PT ;  /* 0x00000007ba007c0c */ /* 0x000fe2000bf26270 */
[----:B------:R-:W-:Y:S01]  /*bbb0*/  IMAD.U32 R9, RZ, RZ, UR8 ;  /* 0x00000008ff097e24 */ /* 0x000fe2000f8e00ff */
[----:B------:R-:W-:Y:S01]  /*bbc0*/  UIMAD UR4, UR42, UR9, UR4 ;  /* 0x000000092a0472a4 */ /* 0x000fe2000f8e0204 */
[----:B------:R-:W-:-:S02]  /*bbd0*/  ISETP.GE.AND P2, PT, R3, UR12, PT ;  /* 0x0000000c03007c0c */ /* 0x000fc4000bf46270 */
[----:B------:R-:W-:Y:S01]  /*bbe0*/  IMAD.WIDE.U32 R8, R9, UR42, R4 ;  /* 0x0000002a09087c25 */ /* 0x000fe2000f8e0004 */
[----:B------:R-:W-:Y:S02]  /*bbf0*/  LOP3.LUT R21, R11, R0, RZ, 0xfc, !PT ;  /* 0x000000000b157212 */ /* 0x000fe400078efcff */
[--C-:B------:R-:W-:Y:S01]  /*bc00*/  SHF.R.S32.HI R5, RZ, 0x1f, R186.reuse ;  /* 0x0000001fff057819 */ /* 0x100fe200000114ba */
[----:B------:R-:W-:Y:S01]  /*bc10*/  IMAD.MOV.U32 R4, RZ, RZ, R186 ;  /* 0x000000ffff047224 */ /* 0x000fe200078e00ba */
[----:B------:R-:W-:Y:S01]  /*bc20*/  MOV R11, UR45 ;  /* 0x0000002d000b7c02 */ /* 0x000fe20008000f00 */
[----:B------:R-:W-:Y:S01]  /*bc30*/  VIADD R13, R9, UR4 ;  /* 0x00000004090d7c36 */ /* 0x000fe20008000000 */
[----:B------:R-:W-:Y:S02]  /*bc40*/  IADD3 R6, R186, 0x20, RZ ;  /* 0x00000020ba067810 */ /* 0x000fe40007ffe0ff */
[----:B------:R-:W-:Y:S01]  /*bc50*/  SEL R0, RZ, 0x80, P2 ;  /* 0x00000080ff007807 */ /* 0x000fe20001000000 */
[----:B------:R-:W-:Y:S01]  /*bc60*/  IMAD.WIDE R10, R11, 0x40, R4 ;  /* 0x000000400b0a7825 */ /* 0x000fe200078e0204 */
[----:B------:R-:W-:-:S02]  /*bc70*/  ISETP.GE.AND P0, PT, R6, UR7, PT ;  /* 0x0000000706007c0c */ /* 0x000fc4000bf06270 */
[----:B------:R-:W-:Y:S01]  /*bc80*/  LOP3.LUT R0, R21, R0, RZ, 0xfc, !PT ;  /* 0x0000000015007212 */ /* 0x000fe200078efcff */
[----:B------:R-:W-:Y:S10]  /*bc90*/  @P1 BRA `(.L_x_6129) ;  /* 0x0000000000681947 */ /* 0x000ff40003800000 */
        /* <DEDUP_REMOVED lines=26> */
.L_x_6129:
[----:B------:R-:W-:Y:S05]  /*be40*/  BSYNC B1 ;  /* 0x0000000000017941 */ /* 0x000fea0003800000 */
.L_x_6128:
        /* <DEDUP_REMOVED lines=29> */
.L_x_6124:
[----:B------:R-:W-:Y:S05]  /*c020*/  BSYNC B0 ;  /* 0x0000000000007941 */ /* 0x000fea0003800000 */
.L_x_6118:
[----:B------:R-:W-:Y:S02]  /*c030*/  ULDC UR4, c[0x0][0xc14] ;  /* 0x0003050000047ab9 */ /* 0x000fe40000000800 */
[----:B------:R-:W-:-:S13]  /*c040*/  ISETP.GE.AND P0, PT, R7, UR4, PT ;  /* 0x0000000407007c0c */ /* 0x000fda000bf06270 */
[----:B------:R-:W-:Y:S05]  /*c050*/  @!P0 BRA `(.L_x_6130) ;  /* 0xffffff4c00b48947 */ /* 0x000fea000383ffff */
[----:B------:R-:W-:Y:S05]  /*c060*/  EXIT ;  /* 0x000000000000794d */ /* 0x000fea0003800000 */
.L_x_6073:
        /* <DEDUP_REMOVED lines=32> */
[----:B------:R-:W-:Y:S02]  /*c270*/  ISETP.GE.U32.AND P0, PT, R7, 0x4, PT ;  /* 0x000000040700780c */ /* 0x000fe40003f06070 */
[----:B------:R-:W-:-:S05]  /*c280*/  IADD3 R4, R5, R4, RZ ;  /* 0x0000000405047210 */ /* 0x000fca0007ffe0ff */
[----:B------:R-:W0:Y:S06]  /*c290*/  SHFL.UP PT, R6, R4, 0x4, RZ ;  /* 0x0480000004067989 */ /* 0x000e2c00000e00ff */
[----:B------:R-:W-:-:S04]  /*c2a0*/  @P0 LOP3.LUT R0, R0, 0x8, RZ, 0xfc, !PT ;  /* 0x0000000800000812 */ /* 0x000fc800078efcff */
[----:B------:R-:W-:Y:S02]  /*c2b0*/  LOP3.LUT R0, R0, 0xfffffffb, RZ, 0xc0, !PT ;  /* 0xfffffffb00007812 */ /* 0x000fe400078ec0ff */
[----:B0-----:R-:W-:Y:S01]  /*c2c0*/  SEL R3, R6, RZ, P0 ;  /* 0x000000ff06037207 */ /* 0x001fe20000000000 */
[----:B------:R-:W-:Y:S01]  /*c2d0*/  IMAD.MOV.U32 R6, RZ, RZ, RZ ;  /* 0x000000ffff067224 */ /* 0x000fe200078e00ff */
        /* <DEDUP_REMOVED lines=9> */
[----:B------:R-:W-:Y:S02]  /*c370*/  @P0 LOP3.LUT R0, R0, 0x2, RZ, 0xfc, !PT ;  /* 0x0000000200000812 */ /* 0x000fe400078efcff */
[----:B0-----:R-:W-:-:S04]  /*c380*/  SEL R5, R5, RZ, P0 ;  /* 0x000000ff05057207 */ /* 0x001fc80000000000 */
[----:B------:R-:W-:-:S05]  /*c390*/  IADD3 R4, R2, R5, RZ ;  /* 0x0000000502047210 */ /* 0x000fca0007ffe0ff */
        /* <DEDUP_REMOVED lines=10> */
.L_x_6135:
[----:B------:R-:W-:Y:S01]  /*c440*/  IADD3 R6, R6, 0x1f, RZ ;  /* 0x0000001f06067810 */ /* 0x000fe20007ffe0ff */
        /* <DEDUP_REMOVED lines=14> */
.L_x_6134:
[----:B------:R-:W-:Y:S05]  /*c530*/  BSYNC B0 ;  /* 0x0000000000007941 */ /* 0x000fea0003800000 */
.L_x_6133:
        /* <DEDUP_REMOVED lines=20> */
[----:B------:R-:W0:Y:S02]  /*c680*/  SHFL.IDX PT, R3, R4, 0x1f, 0x1f ;  /* 0x03e01f0004037f89 */ /* 0x000e2400000e0000 */
[----:B0-----:R-:W-:-:S05]  /*c690*/  IMAD R2, R3, UR4, RZ ;  /* 0x0000000403027c24 */ /* 0x001fca000f8e02ff */
[----:B------:R-:W-:-:S04]  /*c6a0*/  IADD3 R5, R2, R5, RZ ;  /* 0x0000000502057210 */ /* 0x000fc80007ffe0ff */
[----:B------:R-:W-:-:S13]  /*c6b0*/  ISETP.GT.AND P0, PT, R5, UR6, PT ;  /* 0x0000000605007c0c */ /* 0x000fda000bf04270 */
[----:B------:R-:W-:Y:S05]  /*c6c0*/  @!P0 BRA `(.L_x_6135) ;  /* 0xfffffffc005c8947 */ /* 0x000fea000383ffff */
.L_x_6131:
        /* <DEDUP_REMOVED lines=20> */
.L_x_6136:
        /* <DEDUP_REMOVED lines=20> */
[----:B------:R-:W-:-:S05]  /*c950*/  @!P0 LOP3.LUT R2, RZ, R6, RZ, 0x33, !PT ;  /* 0x00000006ff028212 */ /* 0x000fca00078e33ff */
[----:B------:R-:W-:Y:S02]  /*c960*/  IMAD R4, R10, R2, RZ ;  /* 0x000000020a047224 */ /* 0x000fe400078e02ff */
[----:B------:R-:W-:-:S03]  /*c970*/  IMAD.MOV R2, RZ, RZ, -R2 ;  /* 0x000000ffff027224 */ /* 0x000fc600078e0a02 */
[----:B------:R-:W-:Y:S01]  /*c980*/  IADD3 R3, -R4, RZ, RZ ;  /* 0x000000ff04037210 */ /* 0x000fe20007ffe1ff */
        /* <DEDUP_REMOVED lines=9> */
[----:B-1----:R-:W-:-:S05]  /*ca20*/  IADD3 R2, RZ, -R3, RZ ;  /* 0x80000003ff027210 */ /* 0x002fca0007ffe0ff */
        /* <DEDUP_REMOVED lines=14> */
[----:B------:R-:W-:Y:S02]  /*cb10*/  @!P0 IADD3 R2, -R2, RZ, RZ ;  /* 0x000000ff02028210 */ /* 0x000fe40007ffe1ff */
[----:B------:R-:W-:-:S13]  /*cb20*/  ISETP.NE.AND P0, PT, R10, RZ, PT ;  /* 0x000000ff0a00720c */ /* 0x000fda0003f05270 */
[----:B------:R-:W-:Y:S01]  /*cb30*/  @!P0 LOP3.LUT R2, RZ, R10, RZ, 0x33, !PT ;  /* 0x0000000aff028212 */ /* 0x000fe200078e33ff */
[----:B------:R-:W-:-:S04]  /*cb40*/  IMAD.MOV R10, RZ, RZ, -R10 ;  /* 0x000000ffff0a7224 */ /* 0x000fc800078e0a0a */
[----:B------:R-:W-:Y:S01]  /*cb50*/  IMAD R18, R2, R10, R5 ;  /* 0x0000000a02127224 */ /* 0x000fe200078e0205 */
[----:B------:R-:W-:-:S04]  /*cb60*/  LOP3.LUT R2, RZ, R2, RZ, 0x33, !PT ;  /* 0x00000002ff027212 */ /* 0x000fc800078e33ff */
[----:B------:R-:W-:Y:S01]  /*cb70*/  IADD3 R17, R17, R2, RZ ;  /* 0x0000000211117210 */ /* 0x000fe20007ffe0ff */
[----:B------:R-:W-:Y:S06]  /*cb80*/  BRA `(.L_x_6137) ;  /* 0x00000000000c7947 */ /* 0x000fec0003800000 */
.L_x_6132:
[----:B------:R-:W-:Y:S01]  /*cb90*/  IMAD.MOV.U32 R17, RZ, RZ, RZ ;  /* 0x000000ffff117224 */ /* 0x000fe200078e00ff */
[----:B------:R-:W-:Y:S01]  /*cba0*/  MOV R18, RZ ;  /* 0x000000ff00127202 */ /* 0x000fe20000000f00 */
[----:B------:R-:W-:-:S07]  /*cbb0*/  IMAD.U32 R16, RZ, RZ, UR6 ;  /* 0x00000006ff107e24 */ /* 0x000fce000f8e00ff */
.L_x_6137:
        /* <DEDUP_REMOVED lines=20> */
.L_x_6203:
[----:B--2---:R-:W2:Y:S02]  /*cd00*/  LDC.64 R2, c[0x0][0xc60] ;  /* 0x00031800ff027b82 */ /* 0x004ea40000000a00 */
[----:B--2---:R-:W-:-:S05]  /*cd10*/  IMAD.WIDE R2, R19, 0x4, R2 ;  /* 0x0000000413027825 */ /* 0x004fca00078e0202 */
[----:B------:R-:W2:Y:S01]  /*cd20*/  LDG.E R5, desc[UR48][R2.64] ;  /* 0x0000003002057981 */ /* 0x000ea2000c1e1900 */
[----:B------:R-:W-:Y:S05]  /*cd30*/  YIELD ;  /* 0x0000000000007946 */ /* 0x000fea0003800000 */
[----:B------:R-:W-:Y:S01]  /*cd40*/  ULDC.64 UR4, c[0x0][0xa28] ;  /* 0x00028a0000047ab9 */ /* 0x000fe20000000a00 */
[----:B-1----:R-:W-:Y:S01]  /*cd50*/  MOV R0, RZ ;  /* 0x000000ff00007202 */ /* 0x002fe20000000f00 */
[----:B------:R-:W-:Y:S01]  /*cd60*/  IMAD.MOV.U32 R6, RZ, RZ, RZ ;  /* 0x000000ffff067224 */ /* 0x000fe200078e00ff */
[----:B------:R-:W-:Y:S01]  /*cd70*/  ISETP.NE.U32.AND P0, PT, RZ, UR4, PT ;  /* 0x00000004ff007c0c */ /* 0x000fe2000bf05070 */
[----:B------:R-:W-:-:S03]  /*cd80*/  ULDC.64 UR6, c[0x0][0xa08] ;  /* 0x0002820000067ab9 */ /* 0x000fc60000000a00 */
[----:B------:R-:W-:Y:S02]  /*cd90*/  ISETP.NE.AND.EX P0, PT, RZ, UR5, PT, P0 ;  /* 0x00000005ff007c0c */ /* 0x000fe4000bf05300 */
[----:B--2---:R-:W-:Y:S01]  /*cda0*/  SHF.R.S32.HI R4, RZ, 0x1f, R5 ;  /* 0x0000001fff047819 */ /* 0x004fe20000011405 */
[----:B------:R-:W-:-:S10]  /*cdb0*/  IMAD.SHL.U32 R11, R5, 0x4, RZ ;  /* 0x00000004050b7824 */ /* 0x000fd400078e00ff */
[C---:B------:R-:W-:Y:S01]  /*cdc0*/  @P0 LEA R2, P1, R5.reuse, UR4, 0x2 ;  /* 0x0000000405020c11 */ /* 0x040fe2000f8210ff */
[----:B------:R1:W-:Y:S03]  /*cdd0*/  STL [R1+0x10], R5 ;  /* 0x0000100501007387 */ /* 0x0003e60000100800 */
[C-C-:B------:R-:W-:Y:S01]  /*cde0*/  @P0 LEA.HI.X R3, R5.reuse, UR5, R4.reuse, 0x2, P1 ;  /* 0x0000000505030c11 */ /* 0x140fe200088f1404 */
[----:B------:R-:W-:Y:S02]  /*cdf0*/  ULDC.64 UR4, c[0x0][0xa18] ;  /* 0x0002860000047ab9 */ /* 0x000fe40000000a00 */
[----:B------:R-:W-:Y:S02]  /*ce00*/  ISETP.NE.U32.AND P1, PT, RZ, UR4, PT ;  /* 0x00000004ff007c0c */ /* 0x000fe4000bf25070 */
[----:B------:R2:W5:Y:S01]  /*ce10*/  @P0 LDG.E R0, desc[UR48][R2.64] ;  /* 0x0000003002000981 */ /* 0x000562000c1e1900 */
[----:B------:R-:W-:-:S02]  /*ce20*/  SHF.L.U64.HI R10, R5, 0x2, R4 ;  /* 0x00000002050a7819 */ /* 0x000fc40000010204 */
[----:B------:R-:W-:Y:S01]  /*ce30*/  ISETP.NE.AND.EX P1, PT, RZ, UR5, PT, P1 ;  /* 0x00000005ff007c0c */ /* 0x000fe2000bf25310 */
[----:B------:R-:W-:Y:S04]  /*ce40*/  STL [R1+0x18], R11 ;  /* 0x0000180b01007387 */ /* 0x000fe80000100800 */
[----:B------:R-:W-:Y:S08]  /*ce50*/  STL [R1+0x1c], R10 ;  /* 0x00001c0a01007387 */ /* 0x000ff00000100800 */
        /* <DEDUP_REMOVED lines=11> */
[----:B------:R-:W-:-:S03]  /*cf10*/  ISETP.NE.U32.AND P0, PT, RZ, UR6, PT ;  /* 0x00000006ff007c0c */ /* 0x000fc6000bf05070 */
[----:B--2---:R1:W-:Y:S02]  /*cf20*/  STL [R1+0x24], R6 ;  /* 0x0000240601007387 */ /* 0x0043e40000100800 */
[----:B-1----:R-:W-:Y:S01]  /*cf30*/  MOV R6, UR4 ;  /* 0x0000000400067c02 */ /* 0x002fe20008000f00 */
[----:B------:R-:W-:-:S05]  /*cf40*/  ULDC.64 UR4, c[0x0][0x3f8] ;  /* 0x0000fe0000047ab9 */ /* 0x000fca0000000a00 */
[----:B------:R1:W5:Y:S01]  /*cf50*/  @P1 LDG.E R6, desc[UR48][R8.64] ;  /* 0x0000003008061981 */ /* 0x000362000c1e1900 */
[----:B------:R-:W-:Y:S01]  /*cf60*/  UISETP.NE.U32.AND UP0, UPT, UR4, URZ, UPT ;  /* 0x0000003f0400728c */ /* 0x000fe2000bf05070 */
[----:B------:R-:W-:Y:S02]  /*cf70*/  ISETP.NE.AND.EX P0, PT, RZ, UR7, PT, P0 ;  /* 0x00000007ff007c0c */ /* 0x000fe4000bf05300 */
[----:B------:R-:W-:Y:S01]  /*cf80*/  ULDC UR4, c[0x0][0x404] ;  /* 0x0001010000047ab9 */ /* 0x000fe20000000800 */
[----:B------:R-:W-:-:S03]  /*cf90*/  UISETP.NE.AND.EX UP0, UPT, UR5, URZ, UPT, UP0 ;  /* 0x0000003f0500728c */ /* 0x000fc6000bf05300 */
[----:B------:R-:W-:Y:S01]  /*cfa0*/  ULDC UR5, c[0x0][0x2e0] ;  /* 0x0000b80000057ab9 */ /* 0x000fe20000000800 */
[----:B------:R-:W-:-:S04]  /*cfb0*/  USEL UR4, UR4, 0x1, UP0 ;  /* 0x0000000104047887 */ /* 0x000fc80008000000 */
[----:B------:R-:W-:-:S06]  /*cfc0*/  UIMAD UR4, UR4, UR5, URZ ;  /* 0x00000005040472a4 */ /* 0x000fcc000f8e023f */
[----:B------:R-:W-:Y:S01]  /*cfd0*/  IMAD.U32 R7, RZ, RZ, UR4 ;  /* 0x00000004ff077e24 */ /* 0x000fe2000f8e00ff */
[----:B-1----:R-:W-:Y:S06]  /*cfe0*/  @P1 BRA `(.L_x_6139) ;  /* 0x0000000000101947 */ /* 0x002fec0003800000 */
[----:B------:R-:W-:Y:S05]  /*cff0*/  @!P2 BRA `(.L_x_6139) ;  /* 0x00000000000ca947 */ /* 0x000fea0003800000 */
[----:B-----5:R-:W2:Y:S04]  /*d000*/  LDG.E R6, desc[UR48][R2.64] ;  /* 0x0000003002067981 */ /* 0x020ea8000c1e1900 */
[----:B------:R-:W2:Y:S02]  /*d010*/  LDG.E R9, desc[UR48][R2.64+0x4] ;  /* 0x0000043002097981 */ /* 0x000ea4000c1e1900 */
[----:B--2---:R-:W-:-:S07]  /*d020*/  IMAD.IADD R6, R9, 0x1, -R6 ;  /* 0x0000000109067824 */ /* 0x004fce00078e0a06 */
.L_x_6139:
[----:B------:R-:W-:Y:S01]  /*d030*/  MOV R3, RZ ;  /* 0x000000ff00037202 */ /* 0x000fe20000000f00 */
[----:B------:R-:W-:-:S05]  /*d040*/  ULDC.64 UR4, c[0x0][0xa20] ;  /* 0x0002880000047ab9 */ /* 0x000fca0000000a00 */
[----:B------:R-:W2:Y:S01]  /*d050*/  @P0 LDG.E R3, desc[UR48][R4.64] ;  /* 0x0000003004030981 */ /* 0x000ea2000c1e1900 */
[----:B------:R-:W-:-:S04]  /*d060*/  ISETP.NE.U32.AND P1, PT, RZ, UR4, PT ;  /* 0x00000004ff007c0c */ /* 0x000fc8000bf25070 */
[----:B------:R-:W-:Y:S01]  /*d070*/  ISETP.NE.AND.EX P1, PT, RZ, UR5, PT, P1 ;  /* 0x00000005ff007c0c */ /* 0x000fe2000bf25310 */
[----:B--2--5:R-:W-:-:S05]  /*d080*/  IMAD.IADD R2, R3, 0x1, R0 ;  /* 0x0000000103027824 */ /* 0x024fca00078e0200 */
[----:B------:R1:W-:Y:S07]  /*d090*/  STL [R1+0x8], R2 ;  /* 0x0000080201007387 */ /* 0x0003ee0000100800 */
[----:B------:R-:W-:Y:S05]  /*d0a0*/  @!P1 BRA `(.L_x_6140) ;  /* 0x0000000000109947 */ /* 0x000fea0003800000 */
[----:B-1----:R-:W-:-:S04]  /*d0b0*/  IADD3 R2, P0, R11, UR4, RZ ;  /* 0x000000040b027c10 */ /* 0x002fc8000ff1e0ff */
[----:B------:R-:W-:-:S05]  /*d0c0*/  IADD3.X R3, R10, UR5, RZ, P0, !PT ;  /* 0x000000050a037c10 */ /* 0x000fca00087fe4ff */
[----:B------:R2:W5:Y:S01]  /*d0d0*/  LDG.E R7, desc[UR48][R2.64] ;  /* 0x0000003002077981 */ /* 0x000562000c1e1900 */
[----:B------:R-:W-:Y:S05]  /*d0e0*/  BRA `(.L_x_6141) ;  /* 0x0000000000107947 */ /* 0x000fea0003800000 */
.L_x_6140:
[----:B------:R-:W-:Y:S05]  /*d0f0*/  @!P0 BRA `(.L_x_6141) ;  /* 0x00000000000c8947 */ /* 0x000fea0003800000 */
[----:B-1----:R-:W2:Y:S04]  /*d100*/  LDG.E R2, desc[UR48][R4.64] ;  /* 0x0000003004027981 */ /* 0x002ea8000c1e1900 */
[----:B------:R-:W2:Y:S02]  /*d110*/  LDG.E R7, desc[UR48][R4.64+0x4] ;  /* 0x0000043004077981 */ /* 0x000ea4000c1e1900 */
[----:B--2---:R-:W-:-:S07]  /*d120*/  IMAD.IADD R7, R7, 0x1, -R2 ;  /* 0x0000000107077824 */ /* 0x004fce00078e0a02 */
.L_x_6141:
[----:B-----5:R-:W-:Y:S01]  /*d130*/  IADD3 R7, -R0, R7, RZ ;  /* 0x0000000700077210 */ /* 0x020fe20007ffe1ff */
[----:B------:R-:W-:Y:S01]  /*d140*/  BSSY B6, `(.L_x_6142) ;  /* 0x0000301000067945 */ /* 0x000fe20003800000 */
[----:B------:R-:W-:-:S04]  /*d150*/  LEA R0, R17, 0x7f, 0x6 ;  /* 0x0000007f11007811 */ /* 0x000fc800078e30ff */
[C---:B------:R-:W-:Y:S01]  /*d160*/  IADD3 R6, R7.reuse, R0, -R6 ;  /* 0x0000000007067210 */ /* 0x040fe20007ffe806 */
[----:B------:R-:W-:-:S03]  /*d170*/  VIADD R7, R7, 0x3f ;  /* 0x0000003f07077836 */ /* 0x000fc60000000000 */
[----:B--2---:R-:W-:Y:S02]  /*d180*/  SHF.R.S32.HI R3, RZ, 0x1f, R6 ;  /* 0x0000001fff037819 */ /* 0x004fe40000011406 */
[----:B------:R-:W-:Y:S02]  /*d190*/  SHF.R.S32.HI R0, RZ, 0x1f, R7 ;  /* 0x0000001fff007819 */ /* 0x000fe40000011407 */
[----:B------:R-:W-:Y:S02]  /*d1a0*/  LEA.HI R3, R3, R6, RZ, 0x6 ;  /* 0x0000000603037211 */ /* 0x000fe400078f30ff */
[----:B------:R-:W-:Y:S02]  /*d1b0*/  LEA.HI R0, R0, R7, RZ, 0x6 ;  /* 0x0000000700007211 */ /* 0x000fe400078f30ff */
[----:B------:R-:W-:Y:S02]  /*d1c0*/  SHF.R.S32.HI R3, RZ, 0x6, R3 ;  /* 0x00000006ff037819 */ /* 0x000fe40000011403 */
[----:B------:R-:W-:-:S04]  /*d1d0*/  SHF.R.S32.HI R0, RZ, 0x6, R0 ;  /* 0x00000006ff007819 */ /* 0x000fc80000011400 */
[----:B-1----:R-:W-:-:S04]  /*d1e0*/  VIMNMX R2, R0, R3, PT ;  /* 0x0000000300027248 */ /* 0x002fc80003fe0100 */
        /* <DEDUP_REMOVED lines=20> */
.L_x_6143:
        /* <DEDUP_REMOVED lines=23> */
.L_x_6145:
        /* <DEDUP_REMOVED lines=14> */
[----:B0-----:R-:W-:Y:S01]  /*d580*/  MOV R13, RZ ;  /* 0x000000ff000d7202 */ /* 0x001fe20000000f00 */
[----:B------:R-:W-:-:S02]  /*d590*/  IMAD.U32 R10, RZ, RZ, UR4 ;  /* 0x00000004ff0a7e24 */ /* 0x000fc4000f8e00ff */
[----:B------:R-:W-:Y:S02]  /*d5a0*/  IMAD.MOV.U32 R8, RZ, RZ, 0x70 ;  /* 0x00000070ff087424 */ /* 0x000fe400078e00ff */
[----:B-1----:R-:W-:-:S07]  /*d5b0*/  IMAD.MOV.U32 R12, RZ, RZ, 0x1 ;  /* 0x00000001ff0c7424 */ /* 0x002fce00078e00ff */
[----:B------:R-:W-:-:S07]  /*d5c0*/  LEPC R20, `(.L_x_6147) ;  /* 0x000000001014794e */ /* 0x000fce0000000000 */
[----:B--2---:R-:W-:Y:S05]  /*d5d0*/  CALL.ABS.NOINC R2 ;  /* 0x0000000002007343 */ /* 0x004fea0003c00000 */
.L_x_6147:
        /* <DEDUP_REMOVED lines=15> */
[----:B0-----:R-:W-:Y:S05]  /*d6d0*/  CALL.ABS.NOINC R2 ;  /* 0x0000000002007343 */ /* 0x001fea0003c00000 */
.L_x_6146:
[----:B------:R-:W2:Y:S01]  /*d6e0*/  LDL.LU R2, [R1+0x18] ;  /* 0x0000180001027983 */ /* 0x000ea20000300800 */
[----:B------:R-:W-:Y:S01]  /*d6f0*/  ULDC.64 UR4, c[0x0][0x9f8] ;  /* 0x00027e0000047ab9 */ /* 0x000fe20000000a00 */
[----:B------:R-:W1:Y:S02]  /*d700*/  LDC R4, c[0x0][0x428] ;  /* 0x00010a00ff047b82 */ /* 0x000e640000000800 */
        /* <DEDUP_REMOVED lines=17> */
[----:B-1----:R-:W-:Y:S01]  /*d820*/  ISETP.NE.AND P0, PT, R4, 0x1, PT ;  /* 0x000000010400780c */ /* 0x002fe20003f05270 */
[----:B------:R-:W-:Y:S01]  /*d830*/  IMAD.MOV.U32 R4, RZ, RZ, R18 ;  /* 0x000000ffff047224 */ /* 0x000fe200078e0012 */
[----:B------:R-:W-:Y:S02]  /*d840*/  LEA R17, R17, R7, 0x6 ;  /* 0x0000000711117211 */ /* 0x000fe400078e30ff */
[----:B------:R-:W-:-:S09]  /*d850*/  PLOP3.LUT P1, PT, P6, PT, PT, 0x8, 0x0 ;  /* 0x000000000000781c */ /* 0x000fd2000372e170 */
[----:B------:R-:W1:Y:S08]  /*d860*/  @P0 LDC R5, c[0x0][0x42c] ;  /* 0x00010b00ff050b82 */ /* 0x000e700000000800 */
[----:B------:R-:W2:Y:S01]  /*d870*/  @P0 LDC R6, c[0x0][0x430] ;  /* 0x00010c00ff060b82 */ /* 0x000ea20000000800 */
[----:B-1----:R-:W-:-:S05]  /*d880*/  @P0 IMAD.HI.U32 R5, R18, R5, RZ ;  /* 0x0000000512050227 */ /* 0x002fca00078e00ff */
[----:B--2---:R-:W-:Y:S02]  /*d890*/  @P0 SHF.R.U32.HI R4, RZ, R6, R5 ;  /* 0x00000006ff040219 */ /* 0x004fe40000011605 */
[----:B------:R-:W-:-:S04]  /*d8a0*/  ISETP.NE.U32.AND P0, PT, RZ, UR4, PT ;  /* 0x00000004ff007c0c */ /* 0x000fc8000bf05070 */
[----:B------:R-:W-:-:S04]  /*d8b0*/  ISETP.NE.AND.EX P0, PT, RZ, UR5, PT, P0 ;  /* 0x00000005ff007c0c */ /* 0x000fc8000bf05300 */
[----:B0-----:R-:W-:-:S09]  /*d8c0*/  SEL R6, R8, RZ, !P0 ;  /* 0x000000ff08067207 */ /* 0x001fd20004000000 */
.L_x_6148:
        /* <DEDUP_REMOVED lines=19> */
.L_x_6220:
[----:B------:R-:W-:Y:S01]  /*da00*/  UMOV UR4, 0xffffffff ;  /* 0xffffffff00047882 */ /* 0x000fe20000000000 */
[----:B------:R-:W-:Y:S02]  /*da10*/  SHF.R.S32.HI R5, RZ, 0x1f, R0 ;  /* 0x0000001fff057819 */ /* 0x000fe40000011400 */
[----:B------:R-:W-:Y:S05]  /*da20*/  BRA.DIV UR4, `(.L_x_6150) ;  /* 0x0000003a04c07947 */ /* 0x000fea000b800000 */
[----:B------:R-:W-:-:S13]  /*da30*/  ELECT P6, URZ, PT ;  /* 0x00000000003f782f */ /* 0x000fda00038c0000 */
.L_x_6223:
        /* <DEDUP_REMOVED lines=21> */
.L_x_6152:
        /* <DEDUP_REMOVED lines=9> */
.L_x_6224:
        /* <DEDUP_REMOVED lines=11> */
.L_x_6154:
        /* <DEDUP_REMOVED lines=22> */
.L_x_6151:
        /* <DEDUP_REMOVED lines=30> */
.L_x_6225:
[----:B------:R-:W-:Y:S05]  /*e010*/  BSYNC B0 ;  /* 0x0000000000007941 */ /* 0x000fea0003800000 */
.L_x_6155:
        /* <DEDUP_REMOVED lines=11> */
.L_x_6226:
        /* <DEDUP_REMOVED lines=11> */
.L_x_6160:
[----:B0-----:R-:W2:Y:S01]  /*e180*/  LDL R6, [R1] ;  /* 0x0000000001067983 */ /* 0x001ea20000100800 */
        /* <DEDUP_REMOVED lines=56> */
.L_x_6158:
[----:B------:R-:W-:Y:S05]  /*e510*/  BSYNC B0 ;  /* 0x0000000000007941 */ /* 0x000fea0003800000 */
.L_x_6157:
[----:B------:R-:W2:Y:S01]  /*e520*/  LDL R7, [R1+0x14] ;  /* 0x0000140001077983 */ /* 0x000ea20000100800 */
[----:B------:R-:W-:Y:S01]  /*e530*/  BSSY B0, `(.L_x_6161) ;  /* 0x00001a6000007945 */ /* 0x000fe20003800000 */
[----:B--2---:R-:W-:-:S13]  /*e540*/  ISETP.GE.AND P0, PT, R7, 0x2, PT ;  /* 0x000000020700780c */ /* 0x004fda0003f06270 */
[----:B------:R-:W-:Y:S05]  /*e550*/  @!P0 BRA `(.L_x_6162) ;  /* 0x00000018008c8947 */ /* 0x000fea0003800000 */
[C---:B0-----:R-:W-:Y:S01]  /*e560*/  LOP3.LUT R6, R7.reuse, 0x1, RZ, 0xc0, !PT ;  /* 0x0000000107067812 */ /* 0x041fe200078ec0ff */
[----:B------:R-:W-:Y:S01]  /*e570*/  VIADD R10, R7, 0xfffffffe ;  /* 0xfffffffe070a7836 */ /* 0x000fe20000000000 */
[----:B------:R-:W-:Y:S02]  /*e580*/  BSSY B1, `(.L_x_6163) ;  /* 0x000008e000017945 */ /* 0x000fe40003800000 */
[----:B------:R-:W-:Y:S02]  /*e590*/  ISETP.NE.U32.AND P0, PT, R6, 0x1, PT ;  /* 0x000000010600780c */ /* 0x000fe40003f05070 */
[----:B------:R-:W-:-:S11]  /*e5a0*/  MOV R8, R10 ;  /* 0x0000000a00087202 */ /* 0x000fd60000000f00 */
[----:B------:R-:W-:Y:S05]  /*e5b0*/  @!P0 BRA `(.L_x_6164) ;  /* 0x0000000800288947 */ /* 0x000fea0003800000 */
        /* <DEDUP_REMOVED lines=11> */
[----:B------:R-:W-:Y:S01]  /*e670*/  ISETP.NE.U32.AND P0, PT, R2, RZ, PT ;  /* 0x000000ff0200720c */ /* 0x000fe20003f05070 */
[----:B------:R-:W-:-:S03]  /*e680*/  IMAD.MOV.U32 R11, RZ, RZ, R10 ;  /* 0x000000ffff0b7224 */ /* 0x000fc600078e000a */
[----:B------:R-:W-:-:S13]  /*e690*/  ISETP.NE.AND.EX P0, PT, R3, RZ, PT, P0 ;  /* 0x000000ff0300720c */ /* 0x000fda0003f05300 */
        /* <DEDUP_REMOVED lines=19> */
.L_x_6167:
[----:B-1----:R-:W1:Y:S01]  /*e7d0*/  S2R R3, SR_CgaCtaId ;  /* 0x0000000000037919 */ /* 0x002e620000008800 */
[----:B------:R-:W-:-:S04]  /*e7e0*/  MOV R2, 0x400 ;  /* 0x0000040000027802 */ /* 0x000fc80000000f00 */
[----:B-1----:R-:W-:Y:S02]  /*e7f0*/  LEA R2, R3, R2, 0x18 ;  /* 0x0000000203027211 */ /* 0x002fe400078ec0ff */
[----:B------:R-:W-:-:S03]  /*e800*/  SHF.L.U32 R3, R12, 0x1f, RZ ;  /* 0x0000001f0c037819 */ /* 0x000fc600000006ff */
[----:B------:R-:W-:-:S04]  /*e810*/  IMAD R2, R13, 0x8, R2 ;  /* 0x000000080d027824 */ /* 0x000fc800078e0202 */
[----:B------:R-:W1:Y:S02]  /*e820*/  SYNCS.PHASECHK.TRANS64.TRYWAIT P0, [R2+URZ+0x28c40], R3 ;  /* 0x028c4003020075a7 */ /* 0x000e64000800017f */
[----:B-1----:R-:W-:Y:S05]  /*e830*/  @!P0 BRA `(.L_x_6168) ;  /* 0x0000002c00a48947 */ /* 0x002fea0003800000 */
.L_x_6227:
        /* <DEDUP_REMOVED lines=11> */
.L_x_6169:
[----:B------:R-:W2:Y:S01]  /*e8f0*/  LDL R6, [R1] ;  /* 0x0000000001067983 */ /* 0x000ea20000100800 */
[----:B------:R-:W-:-:S03]  /*e900*/  MOV R8, 0x400 ;  /* 0x0000040000087802 */ /* 0x000fc60000000f00 */
[----:B------:R-:W3:Y:S01]  /*e910*/  LDL R7, [R1+0x8] ;  /* 0x0000080001077983 */ /* 0x000ee20000100800 */
        /* <DEDUP_REMOVED lines=17> */
[----:B------:R-:W2:Y:S02]  /*ea30*/  SYNCS.PHASECHK.TRANS64.TRYWAIT P0, [R2+URZ+0x28c60], R3 ;  /* 0x028c6003020075a7 */ /* 0x000ea4000800017f */
[----:B0-2---:R-:W-:Y:S05]  /*ea40*/  @!P0 BRA `(.L_x_6170) ;  /* 0x0000002c00348947 */ /* 0x005fea0003800000 */
.L_x_6228:
        /* <DEDUP_REMOVED lines=8> */
.L_x_6171:
[----:B01----:R-:W2:Y:S01]  /*ead0*/  LDL R3, [R1] ;  /* 0x0000000001037983 */ /* 0x003ea20000100800 */
        /* <DEDUP_REMOVED lines=53> */
.L_x_6166:
[----:B------:R-:W-:Y:S05]  /*ee30*/  BSYNC B2 ;  /* 0x0000000000027941 */ /* 0x000fea0003800000 */
.L_x_6165:
[----:B------:R-:W2:Y:S02]  /*ee40*/  LDL.LU R2, [R1+0x14] ;  /* 0x0000140001027983 */ /* 0x000ea40000300800 */
[----:B--2---:R-:W-:-:S07]  /*ee50*/  VIADD R8, R2, 0xfffffffd ;  /* 0xfffffffd02087836 */ /* 0x004fce0000000000 */
.L_x_6164:
[----:B------:R-:W-:Y:S05]  /*ee60*/  BSYNC B1 ;  /* 0x0000000000017941 */ /* 0x000fea0003800000 */
.L_x_6163:
[----:B------:R-:W-:-:S13]  /*ee70*/  ISETP.NE.AND P0, PT, R10, RZ, PT ;  /* 0x000000ff0a00720c */ /* 0x000fda0003f05270 */
[----:B------:R-:W-:Y:S05]  /*ee80*/  @!P0 BRA `(.L_x_6162) ;  /* 0x0000001000408947 */ /* 0x000fea0003800000 */
.L_x_6186:
[----:B------:R-:W2:Y:S04]  /*ee90*/  LDL.LU R3, [R1] ;  /* 0x0000000001037983 */ /* 0x000ea80000300800 */
[----:B------:R-:W3:Y:S01]  /*eea0*/  LDL.LU R2, [R1+0x4] ;  /* 0x0000040001027983 */ /* 0x000ee20000300800 */
[----:B------:R-:W-:Y:S05]  /*eeb0*/  YIELD ;  /* 0x0000000000007946 */ /* 0x000fea0003800000 */
[----:B------:R-:W-:Y:S01]  /*eec0*/  BSSY B1, `(.L_x_6172) ;  /* 0x0000082000017945 */ /* 0x000fe20003800000 */
[----:B--2---:R-:W-:-:S05]  /*eed0*/  VIADD R10, R3, 0x1 ;  /* 0x00000001030a7836 */ /* 0x004fca0000000000 */
[----:B------:R-:W-:-:S04]  /*eee0*/  ISETP.NE.AND P0, PT, R10, 0x2, PT ;  /* 0x000000020a00780c */ /* 0x000fc80003f05270 */
[----:B0-----:R-:W-:Y:S02]  /*eef0*/  SEL R11, RZ, 0x1, P0 ;  /* 0x00000001ff0b7807 */ /* 0x001fe40000000000 */
[----:B------:R-:W-:Y:S02]  /*ef00*/  SEL R10, R10, RZ, P0 ;  /* 0x000000ff0a0a7207 */ /* 0x000fe40000000000 */
[----:B---3--:R-:W-:Y:S01]  /*ef10*/  LOP3.LUT R11, R2, R11, RZ, 0x3c, !PT ;  /* 0x0000000b020b7212 */ /* 0x008fe200078e3cff */
[----:B------:R-:W-:Y:S06]  /*ef20*/  @!P6 BRA `(.L_x_6173) ;  /* 0x0000000400ece947 */ /* 0x000fec0003800000 */
[----:B------:R-:W-:Y:S01]  /*ef30*/  ULDC.64 UR4, c[0x0][0x3f8] ;  /* 0x0000fe0000047ab9 */ /* 0x000fe20000000a00 */
[----:B------:R-:W-:Y:S02]  /*ef40*/  MOV R3, R8 ;  /* 0x0000000800037202 */ /* 0x000fe40000000f00 */
[----:B------:R-:W-:-:S04]  /*ef50*/  ISETP.NE.U32.AND P0, PT, RZ, UR4, PT ;  /* 0x00000004ff007c0c */ /* 0x000fc8000bf05070 */
[----:B------:R-:W-:-:S13]  /*ef60*/  ISETP.NE.AND.EX P0, PT, RZ, UR5, PT, P0 ;  /* 0x00000005ff007c0c */ /* 0x000fda000bf05300 */
[----:B------:R-:W-:Y:S05]  /*ef70*/  @!P0 BRA `(.L_x_6174) ;  /* 0x0000000000488947 */ /* 0x000fea0003800000 */
[----:B------:R-:W1:Y:S01]  /*ef80*/  LDC R9, c[0x0][0x41c] ;  /* 0x00010700ff097b82 */ /* 0x000e620000000800 */
[----:B0-----:R-:W-:Y:S01]  /*ef90*/  IMAD.MOV.U32 R12, RZ, RZ, R8 ;  /* 0x000000ffff0c7224 */ /* 0x001fe200078e0008 */
[----:B------:R-:W-:Y:S02]  /*efa0*/  ULDC.64 UR6, c[0x0][0x408] ;  /* 0x0001020000067ab9 */ /* 0x000fe40000000a00 */
[----:B------:R-:W-:-:S04]  /*efb0*/  IMAD R7, R5, UR6, RZ ;  /* 0x0000000605077c24 */ /* 0x000fc8000f8e02ff */
[----:B------:R-:W-:Y:S01]  /*efc0*/  IMAD R7, R0, UR7, R7 ;  /* 0x0000000700077c24 */ /* 0x000fe2000f8e0207 */
[----:B-1----:R-:W-:-:S13]  /*efd0*/  ISETP.NE.AND P0, PT, R9, 0x1, PT ;  /* 0x000000010900780c */ /* 0x002fda0003f05270 */
[----:B------:R-:W0:Y:S02]  /*efe0*/  @P0 LDC.64 R2, c[0x0][0x420] ;  /* 0x00010800ff020b82 */ /* 0x000e240000000a00 */
[----:B0-----:R-:W-:-:S05]  /*eff0*/  @P0 IMAD.HI.U32 R2, R8, R2, RZ ;  /* 0x0000000208020227 */ /* 0x001fca00078e00ff */
[----:B------:R-:W-:-:S04]  /*f000*/  @P0 SHF.R.U32.HI R12, RZ, R3, R2 ;  /* 0x00000003ff0c0219 */ /* 0x000fc80000011602 */
[--C-:B------:R-:W-:Y:S01]  /*f010*/  SHF.R.S32.HI R3, RZ, 0x1f, R12.reuse ;  /* 0x0000001fff037819 */ /* 0x100fe2000001140c */
[----:B------:R-:W-:-:S04]  /*f020*/  IMAD.MOV.U32 R2, RZ, RZ, R12 ;  /* 0x000000ffff027224 */ /* 0x000fc800078e000c */
[----:B------:R-:W-:-:S05]  /*f030*/  IMAD.WIDE.U32 R2, R0, UR6, R2 ;  /* 0x0000000600027c25 */ /* 0x000fca000f8e0002 */
[----:B------:R-:W-:Y:S02]  /*f040*/  IADD3 R3, R7, R3, RZ ;  /* 0x0000000307037210 */ /* 0x000fe40007ffe0ff */
[----:B------:R-:W-:-:S04]  /*f050*/  LEA R6, P0, R2, UR4, 0x2 ;  /* 0x0000000402067c11 */ /* 0x000fc8000f8010ff */
[----:B------:R-:W-:Y:S01]  /*f060*/  LEA.HI.X R7, R2, UR5, R3, 0x2, P0 ;  /* 0x0000000502077c11 */ /* 0x000fe200080f1403 */
[----:B------:R-:W-:-:S04]  /*f070*/  IMAD.MOV R3, RZ, RZ, -R12 ;  /* 0x000000ffff037224 */ /* 0x000fc800078e0a0c */
[----:B------:R-:W-:Y:S02]  /*f080*/  IMAD R3, R9, R3, R8 ;  /* 0x0000000309037224 */ /* 0x000fe400078e0208 */
[----:B------:R1:W5:Y:S05]  /*f090*/  LDG.E R9, desc[UR48][R6.64] ;  /* 0x0000003006097981 */ /* 0x00036a000c1e1900 */
.L_x_6174:
[----:B-1----:R-:W1:Y:S01]  /*f0a0*/  S2R R6, SR_CgaCtaId ;  /* 0x0000000000067919 */ /* 0x002e620000008800 */
[----:B------:R-:W-:Y:S02]  /*f0b0*/  MOV R2, 0x400 ;  /* 0x0000040000027802 */ /* 0x000fe40000000f00 */
[----:B------:R-:W-:Y:S02]  /*f0c0*/  SHF.L.U32 R7, R11, 0x1f, RZ ;  /* 0x0000001f0b077819 */ /* 0x000fe400000006ff */
[----:B-1----:R-:W-:-:S05]  /*f0d0*/  LEA R2, R6, R2, 0x18 ;  /* 0x0000000206027211 */ /* 0x002fca00078ec0ff */
[----:B------:R-:W-:-:S04]  /*f0e0*/  IMAD R2, R10, 0x8, R2 ;  /* 0x000000080a027824 */ /* 0x000fc800078e0202 */
[----:B------:R-:W1:Y:S02]  /*f0f0*/  SYNCS.PHASECHK.TRANS64.TRYWAIT P0, [R2+URZ+0x28c40], R7 ;  /* 0x028c4007020075a7 */ /* 0x000e64000800017f */
[----:B-1----:R-:W-:Y:S05]  /*f100*/  @!P0 BRA `(.L_x_6175) ;  /* 0x0000002400988947 */ /* 0x002fea0003800000 */
.L_x_6229:
[----:B------:R-:W2:Y:S02]  /*f110*/  S2R R6, SR_TID.X ;  /* 0x0000000000067919 */ /* 0x000ea40000002100 */
[----:B--2---:R-:W-:-:S04]  /*f120*/  LOP3.LUT R6, R6, 0x7f, RZ, 0xc0, !PT ;  /* 0x0000007f06067812 */ /* 0x004fc800078ec0ff */
[----:B------:R-:W-:-:S13]  /*f130*/  ISETP.NE.AND P0, PT, R6, RZ, PT ;  /* 0x000000ff0600720c */ /* 0x000fda0003f05270 */
[----:B------:R-:W-:Y:S05]  /*f140*/  @P0 BRA `(.L_x_6176) ;  /* 0x00000000001c0947 */ /* 0x000fea0003800000 */
[----:B------:R-:W2:Y:S01]  /*f150*/  S2R R6, SR_TID.X ;  /* 0x0000000000067919 */ /* 0x000ea20000002100 */
[----:B0-----:R-:W-:-:S04]  /*f160*/  MOV R13, 0x2000 ;  /* 0x00002000000d7802 */ /* 0x001fc80000000f00 */
[----:B------:R3:W-:Y:S01]  /*f170*/  SYNCS.ARRIVE.TRANS64 RZ, [R2+URZ+0x28c30], R13 ;  /* 0x028c300d02ff79a7 */ /* 0x0007e2000800003f */
[----:B--2---:R-:W-:-:S04]  /*f180*/  LOP3.LUT R6, R6, 0x1f, RZ, 0xc0, !PT ;  /* 0x0000001f06067812 */ /* 0x004fc800078ec0ff */
[----:B------:R-:W-:-:S13]  /*f190*/  ISETP.NE.AND P1, PT, R6, RZ, PT ;  /* 0x000000ff0600720c */ /* 0x000fda0003f25270 */
[----:B---3--:R-:W-:Y:S05]  /*f1a0*/  @!P1 BRA `(.L_x_6176) ;  /* 0x0000000000049947 */ /* 0x008fea0003800000 */
[----:B------:R-:W-:Y:S01]  /*f1b0*/  BPT.TRAP 0x1 ;  /* 0x000000040000795c */ /* 0x000fe20000300000 */
.L_x_6176:
[----:B0-----:R-:W2:Y:S01]  /*f1c0*/  LDL R12, [R1+0x8] ;  /* 0x00000800010c7983 */ /* 0x001ea20000100800 */
[----:B------:R-:W-:Y:S01]  /*f1d0*/  MOV R6, 0x400 ;  /* 0x0000040000067802 */ /* 0x000fe20000000f00 */
        /* <DEDUP_REMOVED lines=14> */
[----:B--2---:R-:W-:-:S05]  /*f2c0*/  IMAD R6, R3, 0x40, R12 ;  /* 0x0000004003067824 */ /* 0x004fca00078e020c */
[----:B------:R-:W-:-:S13]  /*f2d0*/  R2UR UR11, R6 ;  /* 0x00000000060b72ca */ /* 0x000fda00000e0000 */
[----:B------:R0:W-:Y:S01]  /*f2e0*/  UTMALDG.4D [UR8], [UR4], desc[UR6] ;  /* 0x00000608040075b4 */ /* 0x0001e20008019000 */
[----:B------:R-:W2:Y:S02]  /*f2f0*/  SYNCS.PHASECHK.TRANS64.TRYWAIT P1, [R2+URZ+0x28c60], R7 ;  /* 0x028c6007020075a7 */ /* 0x000ea4000802017f */
[----:B0-2---:R-:W-:Y:S05]  /*f300*/  @!P1 BRA `(.L_x_6177) ;  /* 0x00000024002c9947 */ /* 0x005fea0003800000 */
.L_x_6230:
        /* <DEDUP_REMOVED lines=8> */
.L_x_6178:
[----:B01----:R-:W0:Y:S01]  /*f390*/  S2R R7, SR_CgaCtaId ;  /* 0x0000000000077919 */ /* 0x003e220000008800 */
        /* <DEDUP_REMOVED lines=16> */
[----:B0-----:R-:W-:-:S05]  /*f4a0*/  LEA R3, R7, R3, 0x18 ;  /* 0x0000000307037211 */ /* 0x001fca00078ec0ff */
        /* <DEDUP_REMOVED lines=35> */
.L_x_6173:
[----:B------:R-:W-:Y:S05]  /*f6e0*/  BSYNC B1 ;  /* 0x0000000000017941 */ /* 0x000fea0003800000 */
.L_x_6172:
[----:B------:R-:W-:Y:S01]  /*f6f0*/  VIADD R10, R10, 0x1 ;  /* 0x000000010a0a7836 */ /* 0x000fe20000000000 */
[----:B------:R-:W-:Y:S04]  /*f700*/  BSSY B1, `(.L_x_6179) ;  /* 0x0000084000017945 */ /* 0x000fe80003800000 */
[----:B------:R-:W-:-:S04]  /*f710*/  ISETP.NE.AND P0, PT, R10, 0x2, PT ;  /* 0x000000020a00780c */ /* 0x000fc80003f05270 */
[----:B------:R-:W-:Y:S02]  /*f720*/  SEL R2, RZ, 0x1, P0 ;  /* 0x00000001ff027807 */ /* 0x000fe40000000000 */
[----:B0-----:R-:W-:Y:S02]  /*f730*/  SEL R12, R10, RZ, P0 ;  /* 0x000000ff0a0c7207 */ /* 0x001fe40000000000 */
        /* <DEDUP_REMOVED lines=24> */
[----:B------:R-:W-:-:S05]  /*f8c0*/  LEA.HI.X R7, R2, UR5, R3, 0x2, P0 ;  /* 0x0000000502077c11 */ /* 0x000fca00080f1403 */
[----:B------:R1:W5:Y:S04]  /*f8d0*/  LDG.E R9, desc[UR48][R6.64] ;  /* 0x0000003006097981 */ /* 0x000368000c1e1900 */
.L_x_6181:
[----:B------:R-:W2:Y:S01]  /*f8e0*/  S2R R3, SR_CgaCtaId ;  /* 0x0000000000037919 */ /* 0x000ea20000008800 */
[----:B------:R-:W-:-:S04]  /*f8f0*/  MOV R2, 0x400 ;  /* 0x0000040000027802 */ /* 0x000fc80000000f00 */
[----:B--2---:R-:W-:Y:S02]  /*f900*/  LEA R2, R3, R2, 0x18 ;  /* 0x0000000203027211 */ /* 0x004fe400078ec0ff */
[----:B------:R-:W-:-:S03]  /*f910*/  SHF.L.U32 R3, R11, 0x1f, RZ ;  /* 0x0000001f0b037819 */ /* 0x000fc600000006ff */
[----:B------:R-:W-:-:S04]  /*f920*/  IMAD R2, R12, 0x8, R2 ;  /* 0x000000080c027824 */ /* 0x000fc800078e0202 */
[----:B------:R-:W2:Y:S02]  /*f930*/  SYNCS.PHASECHK.TRANS64.TRYWAIT P0, [R2+URZ+0x28c40], R3 ;  /* 0x028c4003020075a7 */ /* 0x000ea4000800017f */
[----:B--2---:R-:W-:Y:S05]  /*f940*/  @!P0 BRA `(.L_x_6182) ;  /* 0x0000001c00b08947 */ /* 0x004fea0003800000 */
.L_x_6231:
        /* <DEDUP_REMOVED lines=11> */
.L_x_6183:
[----:B------:R-:W3:Y:S01]  /*fa00*/  LDL R6, [R1] ;  /* 0x0000000001067983 */ /* 0x000ee20000100800 */
        /* <DEDUP_REMOVED lines=13> */
[----:B---3--:R-:W-:-:S04]  /*fae0*/  LEA R6, R6, R11, 0xd ;  /* 0x0000000b06067211 */ /* 0x008fc800078e68ff */
[----:B------:R-:W-:Y:S01]  /*faf0*/  R2UR UR8, R6 ;  /* 0x00000000060872ca */ /* 0x000fe200000e0000 */
[----:B----4-:R-:W-:-:S05]  /*fb00*/  IMAD R10, R10, 0x40, R7 ;  /* 0x000000400a0a7824 */ /* 0x010fca00078e0207 */
[----:B------:R-:W-:-:S07]  /*fb10*/  R2UR UR11, R10 ;  /* 0x000000000a0b72ca */ /* 0x000fce00000e0000 */
[----:B------:R-:W-:-:S09]  /*fb20*/  UIADD3 UR8, UR8, 0x22400, URZ ;  /* 0x0002240008087890 */ /* 0x000fd2000fffe03f */
[----:B------:R0:W-:Y:S01]  /*fb30*/  UTMALDG.4D [UR8], [UR4], desc[UR6] ;  /* 0x00000608040075b4 */ /* 0x0001e20008019000 */
[----:B------:R-:W1:Y:S02]  /*fb40*/  SYNCS.PHASECHK.TRANS64.TRYWAIT P1, [R2+URZ+0x28c60], R3 ;  /* 0x028c6003020075a7 */ /* 0x000e64000802017f */
[----:B01----:R-:W-:Y:S05]  /*fb50*/  @!P1 BRA `(.L_x_6184) ;  /* 0x0000001c00409947 */ /* 0x003fea0003800000 */
.L_x_6232:
        /* <DEDUP_REMOVED lines=8> */
.L_x_6185:
        /* <DEDUP_REMOVED lines=54> */
.L_x_6180:
[----:B------:R-:W-:Y:S05]  /*ff40*/  BSYNC B1 ;  /* 0x0000000000017941 */ /* 0x000fea0003800000 */
.L_x_6179:
[C---:B------:R-:W-:Y:S01]  /*ff50*/  ISETP.GT.AND P0, PT, R8.reuse, 0x1, PT ;  /* 0x000000010800780c */ /* 0x040fe20003f04270 */
[----:B------:R-:W-:-:S04]  /*ff60*/  VIADD R2, R8, 0xfffffffe ;  /* 0xfffffffe08027836 */ /* 0x000fc80000000000 */
[----:B------:R-:W-:-:S08]  /*ff70*/  IMAD.MOV.U32 R8, RZ, RZ, R2 ;  /* 0x000000ffff087224 */ /* 0x000fd000078e0002 */
[----:B------:R-:W-:Y:S05]  /*ff80*/  @P0 BRA `(.L_x_6186) ;  /* 0xffffffec00c00947 */ /* 0x000fea000383ffff */
.L_x_6162:
[----:B------:R-:W-:Y:S05]  /*ff90*/  BSYNC B0 ;  /* 0x0000000000007941 */ /* 0x000fea0003800000 */
.L_x_6161:
[----:B------:R-:W2:Y:S01]  /*ffa0*/  LDL.LU R3, [R1] ;  /* 0x0000000001037983 */ /* 0x000ea20000300800 */
[----:B------:R-:W-:Y:S01]  /*ffb0*/  BSSY B0, `(.L_x_6187) ;  /* 0x0000016000007945 */ /* 0x000fe20003800000 */
[----:B------:R-:W1:Y:S02]  /*ffc0*/  S2R R2, SR_TID.X ;  /* 0x0000000000027919 */ /* 0x000e640000002100 */
[----:B-1----:R-:W-:-:S04]  /*ffd0*/  LOP3.LUT R2, R2, 0x1f, RZ, 0xc0, !PT ;  /* 0x0000001f02027812 */ /* 0x002fc800078ec0ff */
[----:B------:R-:W-:Y:S02]  /*ffe0*/  ISETP.NE.AND P1, PT, R2, RZ, PT ;  /* 0x000000ff0200720c */ /* 0x000fe40003f25270 */
[----:B--2---:R-:W-:-:S04]  /*fff0*/  IADD3 R0, R3, 0x1, RZ ;  /* 0x0000000103007810 */ /* 0x004fc80007ffe0ff */
[----:B------:R-:W-:-:S04]  /*10000*/  ISETP.NE.AND P0, PT, R0, 0x2, PT ;  /* 0x000000020000780c */ /* 0x000fc80003f05270 */
[----:B------:R-:W-:Y:S02]  /*10010*/  SEL R2, R0, RZ, P0 ;  /* 0x000000ff00027207 */ /* 0x000fe40000000000 */
[----:B------:R-:W-:-:S03]  /*10020*/  SEL R0, RZ, 0x1, P0 ;  /* 0x00000001ff007807 */ /* 0x000fc60000000000 */
[----:B------:R1:W-:Y:S01]  /*10030*/  STL [R1], R2 ;  /* 0x0000000201007387 */ /* 0x0003e20000100800 */
[----:B------:R-:W-:Y:S05]  /*10040*/  @P1 BRA `(.L_x_6188) ;  /* 0x0000000000301947 */ /* 0x000fea0003800000 */
[----:B------:R-:W2:Y:S01]  /*10050*/  S2R R7, SR_LANEID ;  /* 0x0000000000077919 */ /* 0x000ea20000000000 */
[----:B------:R-:W-:Y:S01]  /*10060*/  VOTEU.ANY UR4, UPT, PT ;  /* 0x0000000000047886 */ /* 0x000fe200038e0100 */
[----:B-1----:R-:W1:Y:S01]  /*10070*/  LDC.64 R2, c[0x0][0xc38] ;  /* 0x00030e00ff027b82 */ /* 0x002e620000000a00 */
[----:B------:R-:W2:Y:S08]  /*10080*/  FLO.U32 R4, UR4 ;  /* 0x0000000400047d00 */ /* 0x000eb000080e0000 */
[----:B------:R-:W1:Y:S01]  /*10090*/  POPC R5, UR4 ;  /* 0x0000000400057d09 */ /* 0x000e620008000000 */
[----:B--2---:R-:W-:-:S13]  /*100a0*/  ISETP.EQ.U32.AND P0, PT, R4, R7, PT ;  /* 0x000000070400720c */ /* 0x004fda0003f02070 */
[----:B-1----:R-:W2:Y:S01]  /*100b0*/  @P0 ATOMG.E.ADD.STRONG.GPU PT, R3, desc[UR48][R2.64], R5 ;  /* 0x00000005020309a8 */ /* 0x002ea200081ee1f0 */
[----:B0-----:R-:W0:Y:S02]  /*100c0*/  S2R R6, SR_LTMASK ;  /* 0x0000000000067919 */ /* 0x001e240000003900 */
[----:B0-----:R-:W-:-:S04]  /*100d0*/  LOP3.LUT R6, R6, UR4, RZ, 0xc0, !PT ;  /* 0x0000000406067c12 */ /* 0x001fc8000f8ec0ff */
[----:B------:R-:W0:Y:S01]  /*100e0*/  POPC R7, R6 ;  /* 0x0000000600077309 */ /* 0x000e220000000000 */
[----:B--2---:R-:W0:Y:S02]  /*100f0*/  SHFL.IDX PT, R4, R3, R4, 0x1f ;  /* 0x00001f0403047589 */ /* 0x004e2400000e0000 */
[----:B0-----:R-:W-:-:S07]  /*10100*/  IADD3 R16, R4, UR37, R7 ;  /* 0x0000002504107c10 */ /* 0x001fce000fffe007 */
.L_x_6188:
[----:B------:R-:W-:Y:S05]  /*10110*/  BSYNC B0 ;  /* 0x0000000000007941 */ /* 0x000fea0003800000 */
.L_x_6187:
[----:B-1----:R-:W2:Y:S02]  /*10120*/  LDL.LU R2, [R1+0x4] ;  /* 0x0000040001027983 */ /* 0x002ea40000300800 */
[----:B--2---:R-:W-:-:S05]  /*10130*/  LOP3.LUT R2, R2, R0, RZ, 0x3c, !PT ;  /* 0x0000000002027212 */ /* 0x004fca00078e3cff */
[----:B------:R1:W-:Y:S02]  /*10140*/  STL [R1+0x4], R2 ;  /* 0x0000040201007387 */ /* 0x0003e40000100800 */
.L_x_6144:
[----:B------:R-:W-:Y:S05]  /*10150*/  BSYNC B6 ;  /* 0x0000000000067941 */ /* 0x000fea0003800000 */
.L_x_6142:
[----:B------:R-:W-:-:S03]  /*10160*/  UMOV UR4, 0xffffffff ;  /* 0xffffffff00047882 */ /* 0x000fc60000000000 */
[----:B------:R-:W-:Y:S05]  /*10170*/  BRA.DIV UR4, `(.L_x_6189) ;  /* 0x0000001604cc7947 */ /* 0x000fea000b800000 */
[----:B------:R2:W3:Y:S04]  /*10180*/  SHFL.IDX PT, R4, R16, RZ, 0x1f ;  /* 0x00001fff10047589 */ /* 0x0004e800000e0000 */
[----:B------:R2:W4:Y:S02]  /*10190*/  SHFL.IDX PT, R7, R16, 0x1, 0x1f ;  /* 0x00201f0010077f89 */ /* 0x00052400000e0000 */
.L_x_6236:
[----:B------:R-:W0:Y:S01]  /*101a0*/  S2R R0, SR_TID.X ;  /* 0x0000000000007919 */ /* 0x000e220000002100 */
        /* <DEDUP_REMOVED lines=9> */
[----:B-1----:R-:W0:Y:S02]  /*10240*/  LDC.64 R2, c[0x0][0xc58] ;  /* 0x00031600ff027b82 */ /* 0x002e240000000a00 */
[----:B0-----:R-:W-:-:S05]  /*10250*/  IMAD.WIDE R2, R5, 0x4, R2 ;  /* 0x0000000405027825 */ /* 0x001fca00078e0202 */
[----:B------:R0:W5:Y:S02]  /*10260*/  LDG.E R17, desc[UR48][R2.64] ;  /* 0x0000003002117981 */ /* 0x000164000c1e1900 */
.L_x_6191:
[----:B------:R-:W-:Y:S05]  /*10270*/  BSYNC B0 ;  /* 0x0000000000007941 */ /* 0x000fea0003800000 */
.L_x_6190:
        /* <DEDUP_REMOVED lines=23> */
.L_x_6244:
[----:B------:R-:W-:Y:S02]  /*103f0*/  ULDC UR4, c[0x0][0xc10] ;  /* 0x0003040000047ab9 */ /* 0x000fe40000000800 */
[----:B------:R-:W-:-:S05]  /*10400*/  MOV R5, UR4 ;  /* 0x0000000400057c02 */ /* 0x000fca0008000f00 */
[----:B-1----:R-:W-:-:S04]  /*10410*/  IMAD R14, R14, R5, RZ ;  /* 0x000000050e0e7224 */ /* 0x002fc800078e02ff */
[----:B----4-:R-:W-:-:S05]  /*10420*/  IMAD.IADD R7, R7, 0x1, R14 ;  /* 0x0000000107077824 */ /* 0x010fca00078e020e */
[----:B---3--:R-:W-:-:S13]  /*10430*/  ISETP.GT.AND P0, PT, R7, R4, PT ;  /* 0x000000040700720c */ /* 0x008fda0003f04270 */
[----:B------:R-:W-:Y:S05]  /*10440*/  @P0 BRA `(.L_x_6193) ;  /* 0x0000000000b40947 */ /* 0x000fea0003800000 */
[----:B------:R-:W1:Y:S02]  /*10450*/  LDC R0, c[0x0][0xc14] ;  /* 0x00030500ff007b82 */ /* 0x000e640000000800 */
.L_x_6198:
        /* <DEDUP_REMOVED lines=14> */
.L_x_6196:
[----:B------:R-:W-:Y:S05]  /*10540*/  BSYNC B0 ;  /* 0x0000000000007941 */ /* 0x000fea0003800000 */
.L_x_6195:
        /* <DEDUP_REMOVED lines=23> */
.L_x_6252:
[----:B------:R-:W-:Y:S02]  /*106c0*/  ULDC UR4, c[0x0][0xc10] ;  /* 0x0003040000047ab9 */ /* 0x000fe40000000800 */
[----:B------:R-:W-:-:S04]  /*106d0*/  IMAD.U32 R5, RZ, RZ, UR4 ;  /* 0x00000004ff057e24 */ /* 0x000fc8000f8e00ff */
[----:B-1----:R-:W-:-:S04]  /*106e0*/  IMAD R14, R14, R5, RZ ;  /* 0x000000050e0e7224 */ /* 0x002fc800078e02ff */
[----:B------:R-:W-:-:S05]  /*106f0*/  IMAD.IADD R7, R14, 0x1, R7 ;  /* 0x000000010e077824 */ /* 0x000fca00078e0207 */
[----:B------:R-:W-:-:S13]  /*10700*/  ISETP.GT.AND P0, PT, R7, R4, PT ;  /* 0x000000040700720c */ /* 0x000fda0003f04270 */
[----:B------:R-:W-:Y:S05]  /*10710*/  @!P0 BRA `(.L_x_6198) ;  /* 0xfffffffc00508947 */ /* 0x000fea000383ffff */
.L_x_6193:
[----:B--2---:R-:W-:Y:S01]  /*10720*/  IADD3 R16, -R14, R7, RZ ;  /* 0x000000070e107210 */ /* 0x004fe20007ffe1ff */
[----:B------:R-:W-:-:S04]  /*10730*/  UMOV UR4, 0xffffffff ;  /* 0xffffffff00047882 */ /* 0x000fc80000000000 */
[----:B------:R-:W-:-:S05]  /*10740*/  IMAD R3, R2, R5, R16 ;  /* 0x0000000502037224 */ /* 0x000fca00078e0210 */
[----:B------:R-:W-:Y:S01]  /*10750*/  ISETP.GT.AND P6, PT, R3, R4, PT ;  /* 0x000000040300720c */ /* 0x000fe20003fc4270 */
[----:B------:R-:W-:-:S12]  /*10760*/  BRA.DIV UR4, `(.L_x_6199) ;  /* 0x0000001a043c7947 */ /* 0x000fd8000b800000 */
[----:B------:R-:W-:-:S04]  /*10770*/  VOTE.ANY R3, PT, !P6 ;  /* 0x0000000000037806 */ /* 0x000fc800070e0100 */
[----:B------:R-:W1:Y:S02]  /*10780*/  POPC R6, R3 ;  /* 0x0000000300067309 */ /* 0x000e640000000000 */
[----:B-1----:R1:W2:Y:S02]  /*10790*/  SHFL.IDX PT, R17, R17, R6, 0x1f ;  /* 0x00001f0611117589 */ /* 0x0022a400000e0000 */
.L_x_6256:
[----:B------:R-:W-:Y:S01]  /*107a0*/  ISETP.NE.AND P0, PT, R3, RZ, PT ;  /* 0x000000ff0300720c */ /* 0x000fe20003f05270 */
[----:B------:R-:W-:-:S12]  /*107b0*/  IMAD.MOV.U32 R7, RZ, RZ, RZ ;  /* 0x000000ffff077224 */ /* 0x000fd800078e00ff */
[----:B------:R-:W-:Y:S05]  /*107c0*/  @!P0 BRA `(.L_x_6200) ;  /* 0x0000000000108947 */ /* 0x000fea0003800000 */
[----:B------:R-:W-:Y:S01]  /*107d0*/  UMOV UR4, 0xffffffff ;  /* 0xffffffff00047882 */ /* 0x000fe20000000000 */
[----:B------:R-:W-:Y:S02]  /*107e0*/  VIADD R12, R6, 0xffffffff ;  /* 0xffffffff060c7836 */ /* 0x000fe40000000000 */
[----:B------:R-:W-:Y:S05]  /*107f0*/  BRA.DIV UR4, `(.L_x_6201) ;  /* 0x0000001a04607947 */ /* 0x000fea000b800000 */
[----:B------:R3:W4:Y:S02]  /*10800*/  SHFL.IDX PT, R7, R2, R12, 0x1f ;  /* 0x00001f0c02077589 */ /* 0x00072400000e0000 */
.L_x_6200:
[----:B0--3--:R-:W0:Y:S01]  /*10810*/  LDC.64 R2, c[0x0][0xc68] ;  /* 0x00031a00ff027b82 */ /* 0x009e220000000a00 */
[----:B------:R-:W-:-:S05]  /*10820*/  IADD3 R19, R6, R19, RZ ;  /* 0x0000001306137210 */ /* 0x000fca0007ffe0ff */
        /* <DEDUP_REMOVED lines=34> */
[----:B------:R-:W-:Y:S02]  /*10a50*/  VIADDMNMX R8, R2, R5, R8, PT ;  /* 0x0000000502087246 */ /* 0x000fe40003800108 */
[----:B------:R-:W-:Y:S02]  /*10a60*/  IADD3 R4, R7, R4, RZ ;  /* 0x0000000407047210 */ /* 0x000fe40007ffe0ff */
[----:B------:R-:W-:-:S04]  /*10a70*/  IABS R5, R8 ;  /* 0x0000000800057213 */ /* 0x000fc80000000000 */
[----:B------:R-:W0:Y:S08]  /*10a80*/  I2F.RP R10, R5 ;  /* 0x00000005000a7306 */ /* 0x000e300000209400 */
[----:B0-----:R-:W0:Y:S02]  /*10a90*/  MUFU.RCP R10, R10 ;  /* 0x0000000a000a7308 */ /* 0x001e240000001000 */
[----:B0-----:R-:W-:-:S06]  /*10aa0*/  IADD3 R2, R10, 0xffffffe, RZ ;  /* 0x0ffffffe0a027810 */ /* 0x001fcc0007ffe0ff */
[----:B------:R0:W1:Y:S02]  /*10ab0*/  F2I.FTZ.U32.TRUNC.NTZ R3, R2 ;  /* 0x0000000200037305 */ /* 0x000064000021f000 */
[----:B0-----:R-:W-:Y:S01]  /*10ac0*/  MOV R2, RZ ;  /* 0x000000ff00027202 */ /* 0x001fe20000000f00 */
        /* <DEDUP_REMOVED lines=23> */
.L_x_6194:
[----:B------:R-:W-:Y:S01]  /*10c40*/  UMOV UR4, URZ ;  /* 0x0000003f00047c82 */ /* 0x000fe20008000000 */
[----:B------:R-:W-:Y:S01]  /*10c50*/  UMOV UR5, URZ ;  /* 0x0000003f00057c82 */ /* 0x000fe20008000000 */
[----:B------:R-:W-:Y:S01]  /*10c60*/  ULDC UR6, c[0x0][0xc14] ;  /* 0x0003050000067ab9 */ /* 0x000fe20000000800 */
[----:B--2---:R-:W-:Y:S01]  /*10c70*/  MOV R16, R4 ;  /* 0x0000000400107202 */ /* 0x004fe20000000f00 */
[----:B------:R-:W-:Y:S01]  /*10c80*/  IMAD.U32 R17, RZ, RZ, UR4 ;  /* 0x00000004ff117e24 */ /* 0x000fe2000f8e00ff */
[----:B------:R-:W-:Y:S01]  /*10c90*/  MOV R19, UR6 ;  /* 0x0000000600137c02 */ /* 0x000fe20008000f00 */
[----:B------:R-:W-:-:S07]  /*10ca0*/  IMAD.U32 R18, RZ, RZ, UR5 ;  /* 0x00000005ff127e24 */ /* 0x000fce000f8e00ff */
.L_x_6202:
        /* <DEDUP_REMOVED lines=12> */
.L_x_6138:
        /* <DEDUP_REMOVED lines=12> */
.L_x_6259:
[----:B------:R-:W-:Y:S05]  /*10e30*/  BSYNC B0 ;  /* 0x0000000000007941 */ /* 0x000fea0003800000 */
.L_x_6204:
[----:B------:R-:W-:-:S03]  /*10e40*/  UMOV UR4, 0xffffffff ;  /* 0xffffffff00047882 */ /* 0x000fc60000000000 */
[----:B------:R-:W-:Y:S05]  /*10e50*/  BRA.DIV UR4, `(.L_x_6206) ;  /* 0x0000001604047947 */ /* 0x000fea000b800000 */
[----:B------:R-:W2:Y:S02]  /*10e60*/  S2R R2, SR_TID.X ;  /* 0x0000000000027919 */ /* 0x000ea40000002100 */
[----:B--2---:R-:W-:-:S04]  /*10e70*/  SHF.R.U32.HI R2, RZ, 0x5, R2 ;  /* 0x00000005ff027819 */ /* 0x004fc80000011602 */
[----:B------:R-:W-:-:S05]  /*10e80*/  LOP3.LUT R2, R2, 0x3, RZ, 0xc0, !PT ;  /* 0x0000000302027812 */ /* 0x000fca00078ec0ff */
[----:B------:R2:W3:Y:S02]  /*10e90*/  SHFL.IDX PT, R14, R2, RZ, 0x1f ;  /* 0x00001fff020e7589 */ /* 0x0004e400000e0000 */
.L_x_6262:
[----:B---3--:R-:W-:Y:S01]  /*10ea0*/  ISETP.NE.AND P0, PT, R14, RZ, PT ;  /* 0x000000ff0e00720c */ /* 0x008fe20003f05270 */
[----:B------:R-:W-:-:S12]  /*10eb0*/  BSSY B0, `(.L_x_6207) ;  /* 0x0000027000007945 */ /* 0x000fd80003800000 */
[----:B------:R-:W-:Y:S05]  /*10ec0*/  @P0 BRA `(.L_x_6208) ;  /* 0x0000000000940947 */ /* 0x000fea0003800000 */
[----:B------:R-:W-:-:S03]  /*10ed0*/  UMOV UR4, 0xffffffff ;  /* 0xffffffff00047882 */ /* 0x000fc60000000000 */
[----:B------:R-:W-:Y:S05]  /*10ee0*/  BRA.DIV UR4, `(.L_x_6209) ;  /* 0x0000001604147947 */ /* 0x000fea000b800000 */
[----:B------:R-:W-:-:S13]  /*10ef0*/  ELECT P6, URZ, PT ;  /* 0x00000000003f782f */ /* 0x000fda00038c0000 */
.L_x_6265:
[----:B------:R-:W-:Y:S05]  /*10f00*/  @!P6 BRA `(.L_x_6208) ;  /* 0x000000000084e947 */ /* 0x000fea0003800000 */
[----:B------:R-:W-:-:S06]  /*10f10*/  ULOP3.LUT UR4, UR36, 0x2, URZ, 0xfc, !UPT ;  /* 0x0000000224047892 */ /* 0x000fcc000f8efc3f */
[----:B--2---:R-:W-:-:S04]  /*10f20*/  MOV R2, UR4 ;  /* 0x0000000400027c02 */ /* 0x004fc80008000f00 */
[----:B------:R-:W-:-:S13]  /*10f30*/  ISETP.NE.AND P2, PT, R2, 0x3, PT ;  /* 0x000000030200780c */ /* 0x000fda0003f45270 */
[----:B------:R-:W-:Y:S05]  /*10f40*/  @!P2 BRA `(.L_x_6210) ;  /* 0x000000000004a947 */ /* 0x000fea0003800000 */
[----:B------:R-:W-:Y:S01]  /*10f50*/  BPT.TRAP 0x1 ;  /* 0x000000040000795c */ /* 0x000fe20000300000 */
.L_x_6210:
        /* <DEDUP_REMOVED lines=14> */
.L_x_6266:
[----:B------:R-:W2:Y:S02]  /*11040*/  SYNCS.PHASECHK.TRANS64.TRYWAIT P0, [R7+URZ], R2 ;  /* 0x00000002070075a7 */ /* 0x000ea4000800017f */
[----:B--2---:R-:W-:Y:S05]  /*11050*/  @!P0 BRA `(.L_x_6212) ;  /* 0x0000001000ec8947 */ /* 0x004fea0003800000 */
.L_x_6267:
[----:B------:R-:W-:Y:S05]  /*11060*/  @!P2 BRA `(.L_x_6213) ;  /* 0x000000000004a947 */ /* 0x000fea0003800000 */
[----:B------:R-:W-:Y:S01]  /*11070*/  BPT.TRAP 0x1 ;  /* 0x000000040000795c */ /* 0x000fe20000300000 */
.L_x_6213:
[----:B------:R-:W3:Y:S01]  /*11080*/  LDL.LU R4, [R1] ;  /* 0x0000000001047983 */ /* 0x000ee20000300800 */
[----:B------:R-:W-:-:S05]  /*11090*/  VIADD R0, R0, 0x28c60 ;  /* 0x00028c6000007836 */ /* 0x000fca0000000000 */
[----:B---3--:R-:W-:-:S04]  /*110a0*/  LEA R4, R4, R0, 0x3 ;  /* 0x0000000004047211 */ /* 0x008fc800078e18ff */
[----:B------:R-:W3:Y:S02]  /*110b0*/  SYNCS.PHASECHK.TRANS64.TRYWAIT P0, [R4+URZ], R5 ;  /* 0x00000005040075a7 */ /* 0x000ee4000800017f */
[----:B---3--:R-:W-:Y:S05]  /*110c0*/  @!P0 BRA `(.L_x_6214) ;  /* 0x0000001000e48947 */ /* 0x008fea0003800000 */
.L_x_6268:
[----:B------:R-:W-:-:S07]  /*110d0*/  IMAD R3, R3, 0x8, R0 ;  /* 0x0000000803037824 */ /* 0x000fce00078e0200 */
.L_x_6215:
[----:B----4-:R4:W0:Y:S02]  /*110e0*/  SYNCS.PHASECHK.TRANS64.TRYWAIT P0, [R3+URZ], R2 ;  /* 0x00000002030075a7 */ /* 0x010824000800017f */
[----:B0-----:R-:W-:Y:S05]  /*110f0*/  @!P0 NANOSLEEP.SYNCS 0x989680 ;  /* 0x009896800000895d */ /* 0x001fea0003900000 */
[----:B------:R-:W0:Y:S02]  /*11100*/  @!P0 SYNCS.PHASECHK.TRANS64 P0, [R3+URZ], R2 ;  /* 0x00000002030085a7 */ /* 0x000e24000800007f */
[----:B0-----:R-:W-:Y:S05]  /*11110*/  @!P0 BRA `(.L_x_6215) ;  /* 0xfffffffc00f08947 */ /* 0x001fea000383ffff */
.L_x_6208:
[----:B------:R-:W-:Y:S05]  /*11120*/  BSYNC B0 ;  /* 0x0000000000007941 */ /* 0x000fea0003800000 */
.L_x_6207:
[----:B------:R-:W-:Y:S05]  /*11130*/  EXIT ;  /* 0x000000000000794d */ /* 0x000fea0003800000 */
.L_x_6081:
[----:B0-----:R-:W-:-:S04]  /*11140*/  IMAD.U32 R5, RZ, RZ, UR21 ;  /* 0x00000015ff057e24 */ /* 0x001fc8000f8e00ff */
[----:B------:R0:W1:Y:S03]  /*11150*/  SYNCS.PHASECHK.TRANS64.TRYWAIT P1, [R5+URZ+0x28c50], R4 ;  /* 0x028c5004050075a7 */ /* 0x000066000802017f */
[----:B-1----:R-:W-:Y:S05]  /*11160*/  @!P1 NANOSLEEP.SYNCS 0x989680 ;  /* 0x009896800000995d */ /* 0x002fea0003900000 */
[----:B------:R-:W1:Y:S02]  /*11170*/  @!P1 SYNCS.PHASECHK.TRANS64 P1, [R5+URZ+0x28c50], R4 ;  /* 0x028c5004050095a7 */ /* 0x000e64000802007f */
[----:B-1----:R-:W-:Y:S05]  /*11180*/  @!P1 BRA `(.L_x_6081) ;  /* 0xfffffffc00ec9947 */ /* 0x002fea000383ffff */
[----:B------:R-:W-:Y:S05]  /*11190*/  BRA `(.L_x_6216) ;  /* 0xffffff08002c7947 */ /* 0x000fea000383ffff */
.L_x_6086:
[----:B-1----:R-:W-:-:S04]  /*111a0*/  MOV R6, UR21 ;  /* 0x0000001500067c02 */ /* 0x002fc80008000f00 */
[----:B------:R1:W2:Y:S03]  /*111b0*/  SYNCS.PHASECHK.TRANS64.TRYWAIT P1, [R6+URZ+0x28c50], R5 ;  /* 0x028c5005060075a7 */ /* 0x0002a6000802017f */
[----:B--2---:R-:W-:Y:S05]  /*111c0*/  @!P1 NANOSLEEP.SYNCS 0x989680 ;  /* 0x009896800000995d */ /* 0x004fea0003900000 */
[----:B------:R-:W2:Y:S02]  /*111d0*/  @!P1 SYNCS.PHASECHK.TRANS64 P1, [R6+URZ+0x28c50], R5 ;  /* 0x028c5005060095a7 */ /* 0x000ea4000802007f */
[----:B--2---:R-:W-:Y:S05]  /*111e0*/  @!P1 BRA `(.L_x_6086) ;  /* 0xfffffffc00ec9947 */ /* 0x004fea000383ffff */
[----:B------:R-:W-:Y:S05]  /*111f0*/  BRA `(.L_x_6085) ;  /* 0xffffff1400307947 */ /* 0x000fea000383ffff */
.L_x_6089:
[----:B0-----:R-:W-:-:S04]  /*11200*/  IMAD.U32 R3, RZ, RZ, UR40 ;  /* 0x00000028ff037e24 */ /* 0x001fc8000f8e00ff */
[----:B------:R0:W1:Y:S03]  /*11210*/  SYNCS.PHASECHK.TRANS64.TRYWAIT P1, [R3+URZ+0x28c00], R0 ;  /* 0x028c0000030075a7 */ /* 0x000066000802017f */
[----:B-1----:R-:W-:Y:S05]  /*11220*/  @!P1 NANOSLEEP.SYNCS 0x989680 ;  /* 0x009896800000995d */ /* 0x002fea0003900000 */
[----:B------:R-:W1:Y:S02]  /*11230*/  @!P1 SYNCS.PHASECHK.TRANS64 P1, [R3+URZ+0x28c00], R0 ;  /* 0x028c0000030095a7 */ /* 0x000e64000802007f */
[----:B-1----:R-:W-:Y:S05]  /*11240*/  @!P1 BRA `(.L_x_6089) ;  /* 0xfffffffc00ec9947 */ /* 0x002fea000383ffff */
[----:B------:R-:W-:Y:S05]  /*11250*/  BRA `(.L_x_6217) ;  /* 0xffffff2000707947 */ /* 0x000fea000383ffff */
.L_x_6093:
[----:B--2---:R2:W3:Y:S02]  /*11260*/  SYNCS.PHASECHK.TRANS64.TRYWAIT P1, [R7+URZ+0x28c30], R8 ;  /* 0x028c3008070075a7 */ /* 0x0044e4000802017f */
[----:B---3--:R-:W-:Y:S05]  /*11270*/  @!P1 NANOSLEEP.SYNCS 0x989680 ;  /* 0x009896800000995d */ /* 0x008fea0003900000 */
[----:B------:R-:W3:Y:S02]  /*11280*/  @!P1 SYNCS.PHASECHK.TRANS64 P1, [R7+URZ+0x28c30], R8 ;  /* 0x028c3008070095a7 */ /* 0x000ee4000802007f */
[----:B---3--:R-:W-:Y:S05]  /*11290*/  @!P1 BRA `(.L_x_6093) ;  /* 0xfffffffc00f09947 */ /* 0x008fea000383ffff */
[----:B------:R-:W-:Y:S05]  /*112a0*/  BRA `(.L_x_6092) ;  /* 0xffffff20008c7947 */ /* 0x000fea000383ffff */
.L_x_6097:
[----:B----4-:R4:W0:Y:S02]  /*112b0*/  SYNCS.PHASECHK.TRANS64.TRYWAIT P2, [R7+URZ+0x28c50], R8 ;  /* 0x028c5008070075a7 */ /* 0x010824000804017f */
[----:B0-----:R-:W-:Y:S05]  /*112c0*/  @!P2 NANOSLEEP.SYNCS 0x989680 ;  /* 0x009896800000a95d */ /* 0x001fea0003900000 */
[----:B------:R-:W0:Y:S02]  /*112d0*/  @!P2 SYNCS.PHASECHK.TRANS64 P2, [R7+URZ+0x28c50], R8 ;  /* 0x028c50080700a5a7 */ /* 0x000e24000804007f */
[----:B0-----:R-:W-:Y:S05]  /*112e0*/  @!P2 BRA `(.L_x_6097) ;  /* 0xfffffffc00f0a947 */ /* 0x001fea000383ffff */
[----:B------:R-:W-:Y:S05]  /*112f0*/  BRA `(.L_x_6096) ;  /* 0xffffff3400fc7947 */ /* 0x000fea000383ffff */
.L_x_6102:
[----:B--2---:R-:W-:-:S04]  /*11300*/  IMAD.U32 R4, RZ, RZ, UR25 ;  /* 0x00000019ff047e24 */ /* 0x004fc8000f8e00ff */
[----:B------:R2:W3:Y:S03]  /*11310*/  SYNCS.PHASECHK.TRANS64.TRYWAIT P2, [R4+URZ+0x28c30], R7 ;  /* 0x028c3007040075a7 */ /* 0x0004e6000804017f */
[----:B---3--:R-:W-:Y:S05]  /*11320*/  @!P2 NANOSLEEP.SYNCS 0x989680 ;  /* 0x009896800000a95d */ /* 0x008fea0003900000 */
[----:B------:R-:W3:Y:S02]  /*11330*/  @!P2 SYNCS.PHASECHK.TRANS64 P2, [R4+URZ+0x28c30], R7 ;  /* 0x028c30070400a5a7 */ /* 0x000ee4000804007f */
[----:B---3--:R-:W-:Y:S05]  /*11340*/  @!P2 BRA `(.L_x_6102) ;  /* 0xfffffffc00eca947 */ /* 0x008fea000383ffff */
[----:B------:R-:W-:Y:S05]  /*11350*/  BRA `(.L_x_6101) ;  /* 0xffffff3800f07947 */ /* 0x000fea000383ffff */
.L_x_6106:
[----:B-1----:R1:W2:Y:S02]  /*11360*/  SYNCS.PHASECHK.TRANS64.TRYWAIT P2, [R168+URZ+0x28c50], R7 ;  /* 0x028c5007a80075a7 */ /* 0x0022a4000804017f */
[----:B--2---:R-:W-:Y:S05]  /*11370*/  @!P2 NANOSLEEP.SYNCS 0x989680 ;  /* 0x009896800000a95d */ /* 0x004fea0003900000 */
[----:B------:R-:W2:Y:S02]  /*11380*/  @!P2 SYNCS.PHASECHK.TRANS64 P2, [R168+URZ+0x28c50], R7 ;  /* 0x028c5007a800a5a7 */ /* 0x000ea4000804007f */
[----:B--2---:R-:W-:Y:S05]  /*11390*/  @!P2 BRA `(.L_x_6106) ;  /* 0xfffffffc00f0a947 */ /* 0x004fea000383ffff */
[----:B------:R-:W-:Y:S05]  /*113a0*/  BRA `(.L_x_6105) ;  /* 0xffffff5800447947 */ /* 0x000fea000383ffff */
.L_x_6112:
[----:B-1----:R-:W-:-:S04]  /*113b0*/  MOV R4, UR24 ;  /* 0x0000001800047c02 */ /* 0x002fc80008000f00 */
[----:B------:R1:W3:Y:S03]  /*113c0*/  SYNCS.PHASECHK.TRANS64.TRYWAIT P2, [R4+URZ+0x28c30], R7 ;  /* 0x028c3007040075a7 */ /* 0x0002e6000804017f */
[----:B---3--:R-:W-:Y:S05]  /*113d0*/  @!P2 NANOSLEEP.SYNCS 0x989680 ;  /* 0x009896800000a95d */ /* 0x008fea0003900000 */
[----:B------:R-:W3:Y:S02]  /*113e0*/  @!P2 SYNCS.PHASECHK.TRANS64 P2, [R4+URZ+0x28c30], R7 ;  /* 0x028c30070400a5a7 */ /* 0x000ee4000804007f */
[----:B---3--:R-:W-:Y:S05]  /*113f0*/  @!P2 BRA `(.L_x_6112) ;  /* 0xfffffffc00eca947 */ /* 0x008fea000383ffff */
[----:B------:R-:W-:Y:S05]  /*11400*/  BRA `(.L_x_6111) ;  /* 0xffffff5c00307947 */ /* 0x000fea000383ffff */
.L_x_6116:
[----:B--2---:R2:W3:Y:S02]  /*11410*/  SYNCS.PHASECHK.TRANS64.TRYWAIT P2, [R168+URZ+0x28c50], R7 ;  /* 0x028c5007a80075a7 */ /* 0x0044e4000804017f */
[----:B---3--:R-:W-:Y:S05]  /*11420*/  @!P2 NANOSLEEP.SYNCS 0x989680 ;  /* 0x009896800000a95d */ /* 0x008fea0003900000 */
[----:B------:R-:W3:Y:S02]  /*11430*/  @!P2 SYNCS.PHASECHK.TRANS64 P2, [R168+URZ+0x28c50], R7 ;  /* 0x028c5007a800a5a7 */ /* 0x000ee4000804007f */
[----:B---3--:R-:W-:Y:S05]  /*11440*/  @!P2 BRA `(.L_x_6116) ;  /* 0xfffffffc00f0a947 */ /* 0x008fea000383ffff */
[----:B------:R-:W-:Y:S05]  /*11450*/  BRA `(.L_x_6115) ;  /* 0xffffff7400547947 */ /* 0x000fea000383ffff */
.L_x_6149:
        /* <DEDUP_REMOVED lines=11> */
.L_x_6219:
[----:B------:R-:W-:Y:S05]  /*11510*/  BSYNC B0 ;  /* 0x0000000000007941 */ /* 0x000fea0003800000 */
.L_x_6218:
[----:B------:R-:W-:Y:S05]  /*11520*/  BRA `(.L_x_6220) ;  /* 0xffffffc400347947 */ /* 0x000fea000383ffff */
.L_x_6150:
[----:B------:R-:W-:Y:S01]  /*11530*/  BSSY B0, `(.L_x_6221) ;  /* 0x0000006000007945 */ /* 0x000fe20003800000 */
[----:B------:R-:W-:-:S07]  /*11540*/  IMAD.MOV.U32 R15, RZ, RZ, -0x1 ;  /* 0xffffffffff0f7424 */ /* 0x000fce00078e00ff */
[----:B------:R-:W-:Y:S05]  /*11550*/  WARPSYNC.COLLECTIVE R15, `(.L_x_6222) ;  /* 0x000000000f0c7348 */ /* 0x000fea0003c00000 */
[----:B------:R-:W-:Y:S02]  /*11560*/  ELECT P6, UR62, PT ;  /* 0x00000000003e782f */ /* 0x000fe400038c0000 */
[----:B------:R-:W-:Y:S01]  /*11570*/  MOV R14, UR62 ;  /* 0x0000003e000e7c02 */ /* 0x000fe20008000f00 */
[----:B------:R-:W-:Y:S10]  /*11580*/  ENDCOLLECTIVE ;  /* 0x000000000000791b */ /* 0x000ff40003800000 */
.L_x_6222:
[----:B------:R-:W-:Y:S05]  /*11590*/  BSYNC B0 ;  /* 0x0000000000007941 */ /* 0x000fea0003800000 */
.L_x_6221:
[----:B------:R-:W-:Y:S05]  /*115a0*/  BRA `(.L_x_6223) ;  /* 0xffffffc400247947 */ /* 0x000fea000383ffff */
.L_x_6153:
[----:B0-----:R0:W1:Y:S02]  /*115b0*/  SYNCS.PHASECHK.TRANS64.TRYWAIT P0, [R8+URZ+0x28c40], R10 ;  /* 0x028c400a080075a7 */ /* 0x001064000800017f */
[----:B-1----:R-:W-:Y:S05]  /*115c0*/  @!P0 NANOSLEEP.SYNCS 0x989680 ;  /* 0x009896800000895d */ /* 0x002fea0003900000 */
[----:B------:R-:W1:Y:S02]  /*115d0*/  @!P0 SYNCS.PHASECHK.TRANS64 P0, [R8+URZ+0x28c40], R10 ;  /* 0x028c400a080085a7 */ /* 0x000e64000800007f */
[----:B-1----:R-:W-:Y:S05]  /*115e0*/  @!P0 BRA `(.L_x_6153) ;  /* 0xfffffffc00f08947 */ /* 0x002fea000383ffff */
[----:B------:R-:W-:Y:S05]  /*115f0*/  BRA `(.L_x_6224) ;  /* 0xffffffc400887947 */ /* 0x000fea000383ffff */
.L_x_6156:
        /* <DEDUP_REMOVED lines=8> */
.L_x_6159:
[----:B0-----:R0:W1:Y:S02]  /*11680*/  SYNCS.PHASECHK.TRANS64.TRYWAIT P0, [R11+URZ+0x28c60], R6 ;  /* 0x028c60060b0075a7 */ /* 0x001064000800017f */
[----:B-1----:R-:W-:Y:S05]  /*11690*/  @!P0 NANOSLEEP.SYNCS 0x989680 ;  /* 0x009896800000895d */ /* 0x002fea0003900000 */
[----:B------:R-:W1:Y:S02]  /*116a0*/  @!P0 SYNCS.PHASECHK.TRANS64 P0, [R11+URZ+0x28c60], R6 ;  /* 0x028c60060b0085a7 */ /* 0x000e64000800007f */
[----:B-1----:R-:W-:Y:S05]  /*116b0*/  @!P0 BRA `(.L_x_6159) ;  /* 0xfffffffc00f08947 */ /* 0x002fea000383ffff */
[----:B------:R-:W-:Y:S05]  /*116c0*/  BRA `(.L_x_6226) ;  /* 0xffffffc800807947 */ /* 0x000fea000383ffff */
.L_x_6168:
[----:B-1----:R1:W2:Y:S02]  /*116d0*/  SYNCS.PHASECHK.TRANS64.TRYWAIT P0, [R2+URZ+0x28c40], R3 ;  /* 0x028c4003020075a7 */ /* 0x0022a4000800017f */
[----:B--2---:R-:W-:Y:S05]  /*116e0*/  @!P0 NANOSLEEP.SYNCS 0x989680 ;  /* 0x009896800000895d */ /* 0x004fea0003900000 */
[----:B------:R-:W2:Y:S02]  /*116f0*/  @!P0 SYNCS.PHASECHK.TRANS64 P0, [R2+URZ+0x28c40], R3 ;  /* 0x028c4003020085a7 */ /* 0x000ea4000800007f */
[----:B--2---:R-:W-:Y:S05]  /*11700*/  @!P0 BRA `(.L_x_6168) ;  /* 0xfffffffc00f08947 */ /* 0x004fea000383ffff */
[----:B------:R-:W-:Y:S05]  /*11710*/  BRA `(.L_x_6227) ;  /* 0xffffffd000487947 */ /* 0x000fea000383ffff */
.L_x_6170:
[----:B0-----:R0:W2:Y:S02]  /*11720*/  SYNCS.PHASECHK.TRANS64.TRYWAIT P0, [R2+URZ+0x28c60], R3 ;  /* 0x028c6003020075a7 */ /* 0x0010a4000800017f */
[----:B--2---:R-:W-:Y:S05]  /*11730*/  @!P0 NANOSLEEP.SYNCS 0x989680 ;  /* 0x009896800000895d */ /* 0x004fea0003900000 */
[----:B------:R-:W2:Y:S02]  /*11740*/  @!P0 SYNCS.PHASECHK.TRANS64 P0, [R2+URZ+0x28c60], R3 ;  /* 0x028c6003020085a7 */ /* 0x000ea4000800007f */
[----:B--2---:R-:W-:Y:S05]  /*11750*/  @!P0 BRA `(.L_x_6170) ;  /* 0xfffffffc00f08947 */ /* 0x004fea000383ffff */
[----:B------:R-:W-:Y:S05]  /*11760*/  BRA `(.L_x_6228) ;  /* 0xffffffd000b87947 */ /* 0x000fea000383ffff */
.L_x_6175:
[----:B-1----:R1:W2:Y:S02]  /*11770*/  SYNCS.PHASECHK.TRANS64.TRYWAIT P0, [R2+URZ+0x28c40], R7 ;  /* 0x028c4007020075a7 */ /* 0x0022a4000800017f */
[----:B--2---:R-:W-:Y:S05]  /*11780*/  @!P0 NANOSLEEP.SYNCS 0x989680 ;  /* 0x009896800000895d */ /* 0x004fea0003900000 */
[----:B------:R-:W2:Y:S02]  /*11790*/  @!P0 SYNCS.PHASECHK.TRANS64 P0, [R2+URZ+0x28c40], R7 ;  /* 0x028c4007020085a7 */ /* 0x000ea4000800007f */
[----:B--2---:R-:W-:Y:S05]  /*117a0*/  @!P0 BRA `(.L_x_6175) ;  /* 0xfffffffc00f08947 */ /* 0x004fea000383ffff */
[----:B------:R-:W-:Y:S05]  /*117b0*/  BRA `(.L_x_6229) ;  /* 0xffffffd800547947 */ /* 0x000fea000383ffff */
.L_x_6177:
[----:B0-----:R0:W2:Y:S02]  /*117c0*/  SYNCS.PHASECHK.TRANS64.TRYWAIT P1, [R2+URZ+0x28c60], R7 ;  /* 0x028c6007020075a7 */ /* 0x0010a4000802017f */
[----:B--2---:R-:W-:Y:S05]  /*117d0*/  @!P1 NANOSLEEP.SYNCS 0x989680 ;  /* 0x009896800000995d */ /* 0x004fea0003900000 */
[----:B------:R-:W2:Y:S02]  /*117e0*/  @!P1 SYNCS.PHASECHK.TRANS64 P1, [R2+URZ+0x28c60], R7 ;  /* 0x028c6007020095a7 */ /* 0x000ea4000802007f */
[----:B--2---:R-:W-:Y:S05]  /*117f0*/  @!P1 BRA `(.L_x_6177) ;  /* 0xfffffffc00f09947 */ /* 0x004fea000383ffff */
[----:B------:R-:W-:Y:S05]  /*11800*/  BRA `(.L_x_6230) ;  /* 0xffffffd800c07947 */ /* 0x000fea000383ffff */
.L_x_6182:
[----:B--2---:R2:W3:Y:S02]  /*11810*/  SYNCS.PHASECHK.TRANS64.TRYWAIT P0, [R2+URZ+0x28c40], R3 ;  /* 0x028c4003020075a7 */ /* 0x0044e4000800017f */
[----:B---3--:R-:W-:Y:S05]  /*11820*/  @!P0 NANOSLEEP.SYNCS 0x989680 ;  /* 0x009896800000895d */ /* 0x008fea0003900000 */
[----:B------:R-:W3:Y:S02]  /*11830*/  @!P0 SYNCS.PHASECHK.TRANS64 P0, [R2+URZ+0x28c40], R3 ;  /* 0x028c4003020085a7 */ /* 0x000ee4000800007f */
[----:B---3--:R-:W-:Y:S05]  /*11840*/  @!P0 BRA `(.L_x_6182) ;  /* 0xfffffffc00f08947 */ /* 0x008fea000383ffff */
[----:B------:R-:W-:Y:S05]  /*11850*/  BRA `(.L_x_6231) ;  /* 0xffffffe0003c7947 */ /* 0x000fea000383ffff */
.L_x_6184:
[----:B0-----:R0:W1:Y:S02]  /*11860*/  SYNCS.PHASECHK.TRANS64.TRYWAIT P1, [R2+URZ+0x28c60], R3 ;  /* 0x028c6003020075a7 */ /* 0x001064000802017f */
[----:B-1----:R-:W-:Y:S05]  /*11870*/  @!P1 NANOSLEEP.SYNCS 0x989680 ;  /* 0x009896800000995d */ /* 0x002fea0003900000 */
[----:B------:R-:W1:Y:S02]  /*11880*/  @!P1 SYNCS.PHASECHK.TRANS64 P1, [R2+URZ+0x28c60], R3 ;  /* 0x028c6003020095a7 */ /* 0x000e64000802007f */
[----:B-1----:R-:W-:Y:S05]  /*11890*/  @!P1 BRA `(.L_x_6184) ;  /* 0xfffffffc00f09947 */ /* 0x002fea000383ffff */
[----:B------:R-:W-:Y:S05]  /*118a0*/  BRA `(.L_x_6232) ;  /* 0xffffffe000ac7947 */ /* 0x000fea000383ffff */
.L_x_6189:
[----:B------:R-:W-:Y:S01]  /*118b0*/  BSSY B0, `(.L_x_6233) ;  /* 0x0000008000007945 */ /* 0x000fe20003800000 */
[----:B0-----:R-:W-:Y:S01]  /*118c0*/  MOV R13, R16 ;  /* 0x00000010000d7202 */ /* 0x001fe20000000f00 */
[----:B------:R-:W-:Y:S01]  /*118d0*/  IMAD.MOV.U32 R12, RZ, RZ, RZ ;  /* 0x000000ffff0c7224 */ /* 0x000fe200078e00ff */
[----:B------:R-:W-:Y:S01]  /*118e0*/  MOV R15, 0xffffffff ;  /* 0xffffffff000f7802 */ /* 0x000fe20000000f00 */
[----:B------:R-:W-:-:S07]  /*118f0*/  IMAD.MOV.U32 R11, RZ, RZ, 0x1f ;  /* 0x0000001fff0b7424 */ /* 0x000fce00078e00ff */
[----:B-1----:R-:W-:Y:S05]  /*11900*/  WARPSYNC.COLLECTIVE R15, `(.L_x_6234) ;  /* 0x000000000f087348 */ /* 0x002fea0003c00000 */
[----:B------:R0:W2:Y:S02]  /*11910*/  SHFL.IDX P6, R14, R13, R12, R11 ;  /* 0x0000000c0d0e7389 */ /* 0x0000a400000c000b */
[----:B012---:R-:W-:Y:S01]  /*11920*/  ENDCOLLECTIVE ;  /* 0x000000000000791b */ /* 0x007fe20003800000 */
.L_x_6234:
[----:B------:R-:W-:Y:S05]  /*11930*/  BSYNC B0 ;  /* 0x0000000000007941 */ /* 0x000fea0003800000 */
.L_x_6233:
        /* <DEDUP_REMOVED lines=8> */
.L_x_6235:
[----:B------:R-:W-:Y:S01]  /*119c0*/  MOV R7, R14 ;  /* 0x0000000e00077202 */ /* 0x000fe20000000f00 */
[----:B------:R-:W-:Y:S06]  /*119d0*/  BRA `(.L_x_6236) ;  /* 0xffffffe400f07947 */ /* 0x000fec000383ffff */
.L_x_6192:
[----:B------:R-:W-:Y:S01]  /*119e0*/  BSSY B0, `(.L_x_6237) ;  /* 0x0000008000007945 */ /* 0x000fe20003800000 */
[----:B-----5:R-:W-:Y:S01]  /*119f0*/  IMAD.MOV.U32 R13, RZ, RZ, R17 ;  /* 0x000000ffff0d7224 */ /* 0x020fe200078e0011 */
[----:B------:R-:W-:Y:S01]  /*11a00*/  MOV R11, RZ ;  /* 0x000000ff000b7202 */ /* 0x000fe20000000f00 */
[----:B------:R-:W-:Y:S02]  /*11a10*/  IMAD.MOV.U32 R12, RZ, RZ, 0x1 ;  /* 0x00000001ff0c7424 */ /* 0x000fe400078e00ff */
[----:B------:R-:W-:-:S07]  /*11a20*/  IMAD.MOV.U32 R15, RZ, RZ, -0x1 ;  /* 0xffffffffff0f7424 */ /* 0x000fce00078e00ff */
[----:B01234-:R-:W-:Y:S05]  /*11a30*/  WARPSYNC.COLLECTIVE R15, `(.L_x_6238) ;  /* 0x000000000f087348 */ /* 0x01ffea0003c00000 */
[----:B------:R0:W0:Y:S02]  /*11a40*/  SHFL.UP P6, R14, R13, R12, R11 ;  /* 0x0400000c0d0e7389 */ /* 0x00002400000c000b */
[----:B01234-:R-:W-:Y:S01]  /*11a50*/  ENDCOLLECTIVE ;  /* 0x000000000000791b */ /* 0x01ffe20003800000 */
.L_x_6238:
[----:B------:R-:W-:Y:S05]  /*11a60*/  BSYNC B0 ;  /* 0x0000000000007941 */ /* 0x000fea0003800000 */
.L_x_6237:
        /* <DEDUP_REMOVED lines=10> */
.L_x_6239:
        /* <DEDUP_REMOVED lines=8> */
.L_x_6240:
        /* <DEDUP_REMOVED lines=8> */
.L_x_6241:
        /* <DEDUP_REMOVED lines=8> */
.L_x_6242:
[----:B------:R-:W-:Y:S01]  /*11c90*/  IMAD.MOV.U32 R12, RZ, RZ, 0x1f ;  /* 0x0000001fff0c7424 */ /* 0x000fe200078e00ff */
[----:B------:R-:W-:Y:S02]  /*11ca0*/  MOV R11, 0x1f ;  /* 0x0000001f000b7802 */ /* 0x000fe40000000f00 */
[----:B------:R-:W-:-:S04]  /*11cb0*/  SEL R2, R14, RZ, P0 ;  /* 0x000000ff0e027207 */ /* 0x000fc80000000000 */
[----:B------:R-:W-:-:S05]  /*11cc0*/  IADD3 R2, R5, R2, RZ ;  /* 0x0000000205027210 */ /* 0x000fca0007ffe0ff */
[----:B------:R-:W-:-:S07]  /*11cd0*/  IMAD.MOV.U32 R13, RZ, RZ, R2 ;  /* 0x000000ffff0d7224 */ /* 0x000fce00078e0002 */
[----:B------:R-:W-:Y:S05]  /*11ce0*/  WARPSYNC.COLLECTIVE R15, `(.L_x_6243) ;  /* 0x000000000f087348 */ /* 0x000fea0003c00000 */
[----:B------:R0:W1:Y:S02]  /*11cf0*/  SHFL.IDX P6, R14, R13, R12, R11 ;  /* 0x0000000c0d0e7389 */ /* 0x00006400000c000b */
[----:B01----:R-:W-:Y:S01]  /*11d00*/  ENDCOLLECTIVE ;  /* 0x000000000000791b */ /* 0x003fe20003800000 */
.L_x_6243:
[----:B------:R-:W-:Y:S05]  /*11d10*/  BRA `(.L_x_6244) ;  /* 0xffffffe400b47947 */ /* 0x000fea000383ffff */
.L_x_6197:
[----:B------:R-:W-:Y:S01]  /*11d20*/  BSSY B0, `(.L_x_6245) ;  /* 0x0000008000007945 */ /* 0x000fe20003800000 */
[----:B-----5:R-:W-:Y:S01]  /*11d30*/  IMAD.MOV.U32 R13, RZ, RZ, R17 ;  /* 0x000000ffff0d7224 */ /* 0x020fe200078e0011 */
[----:B------:R-:W-:Y:S01]  /*11d40*/  MOV R11, RZ ;  /* 0x000000ff000b7202 */ /* 0x000fe20000000f00 */
[----:B------:R-:W-:Y:S02]  /*11d50*/  IMAD.MOV.U32 R12, RZ, RZ, 0x1 ;  /* 0x00000001ff0c7424 */ /* 0x000fe400078e00ff */
[----:B------:R-:W-:-:S07]  /*11d60*/  IMAD.MOV.U32 R15, RZ, RZ, -0x1 ;  /* 0xffffffffff0f7424 */ /* 0x000fce00078e00ff */
[----:B0-2---:R-:W-:Y:S05]  /*11d70*/  WARPSYNC.COLLECTIVE R15, `(.L_x_6246) ;  /* 0x000000000f087348 */ /* 0x005fea0003c00000 */
[----:B------:R1:W3:Y:S02]  /*11d80*/  SHFL.UP P6, R14, R13, R12, R11 ;  /* 0x0400000c0d0e7389 */ /* 0x0002e400000c000b */
[----:B0123--:R-:W-:Y:S01]  /*11d90*/  ENDCOLLECTIVE ;  /* 0x000000000000791b */ /* 0x00ffe20003800000 */
.L_x_6246:
[----:B------:R-:W-:Y:S05]  /*11da0*/  BSYNC B0 ;  /* 0x0000000000007941 */ /* 0x000fea0003800000 */
.L_x_6245:
        /* <DEDUP_REMOVED lines=10> */
.L_x_6247:
        /* <DEDUP_REMOVED lines=8> */
.L_x_6248:
        /* <DEDUP_REMOVED lines=8> */
.L_x_6249:
        /* <DEDUP_REMOVED lines=8> */
.L_x_6250:
        /* <DEDUP_REMOVED lines=8> */
.L_x_6251:
[----:B------:R-:W-:Y:S05]  /*12050*/  BRA `(.L_x_6252) ;  /* 0xffffffe400987947 */ /* 0x000fea000383ffff */
.L_x_6199:
[----:B------:R-:W-:Y:S01]  /*12060*/  BSSY B0, `(.L_x_6253) ;  /* 0x0000006000007945 */ /* 0x000fe20003800000 */
[----:B------:R-:W-:Y:S01]  /*12070*/  PLOP3.LUT P6, PT, P6, PT, PT, 0x8, 0x0 ;  /* 0x000000000000781c */ /* 0x000fe200037ce170 */
[----:B------:R-:W-:-:S12]  /*12080*/  IMAD.MOV.U32 R15, RZ, RZ, -0x1 ;  /* 0xffffffffff0f7424 */ /* 0x000fd800078e00ff */
[----:B0-----:R-:W-:Y:S05]  /*12090*/  WARPSYNC.COLLECTIVE R15, `(.L_x_6254) ;  /* 0x000000000f087348 */ /* 0x001fea0003c00000 */
[----:B------:R-:W-:Y:S01]  /*120a0*/  VOTE.ANY R14, PT, P6 ;  /* 0x00000000000e7806 */ /* 0x000fe200030e0100 */
[----:B0-----:R-:W-:Y:S06]  /*120b0*/  ENDCOLLECTIVE ;  /* 0x000000000000791b */ /* 0x001fec0003800000 */
.L_x_6254:
[----:B------:R-:W-:Y:S05]  /*120c0*/  BSYNC B0 ;  /* 0x0000000000007941 */ /* 0x000fea0003800000 */
.L_x_6253:
[----:B------:R-:W-:Y:S01]  /*120d0*/  IMAD.MOV.U32 R3, RZ, RZ, R14 ;  /* 0x000000ffff037224 */ /* 0x000fe200078e000e */
[----:B------:R-:W-:Y:S01]  /*120e0*/  MOV R13, R17 ;  /* 0x00000011000d7202 */ /* 0x000fe20000000f00 */
[----:B------:R-:W-:Y:S01]  /*120f0*/  IMAD.MOV.U32 R11, RZ, RZ, 0x1f ;  /* 0x0000001fff0b7424 */ /* 0x000fe200078e00ff */
[----:B------:R-:W-:Y:S01]  /*12100*/  MOV R15, 0xffffffff ;  /* 0xffffffff000f7802 */ /* 0x000fe20000000f00 */
[----:B------:R-:W0:Y:S02]  /*12110*/  POPC R6, R3 ;  /* 0x0000000300067309 */ /* 0x000e240000000000 */
[----:B0-----:R-:W-:-:S07]  /*12120*/  IMAD.MOV.U32 R12, RZ, RZ, R6 ;  /* 0x000000ffff0c7224 */ /* 0x001fce00078e0006 */
[----:B------:R-:W-:Y:S05]  /*12130*/  WARPSYNC.COLLECTIVE R15, `(.L_x_6255) ;  /* 0x000000000f087348 */ /* 0x000fea0003c00000 */
[----:B------:R0:W1:Y:S02]  /*12140*/  SHFL.IDX P6, R14, R13, R12, R11 ;  /* 0x0000000c0d0e7389 */ /* 0x00006400000c000b */
[----:B01----:R-:W-:Y:S01]  /*12150*/  ENDCOLLECTIVE ;  /* 0x000000000000791b */ /* 0x003fe20003800000 */
.L_x_6255:
[----:B------:R-:W-:Y:S01]  /*12160*/  IMAD.MOV.U32 R17, RZ, RZ, R14 ;  /* 0x000000ffff117224 */ /* 0x000fe200078e000e */
[----:B------:R-:W-:Y:S06]  /*12170*/  BRA `(.L_x_6256) ;  /* 0xffffffe400887947 */ /* 0x000fec000383ffff */
.L_x_6201:
[----:B------:R-:W-:Y:S01]  /*12180*/  BSSY B0, `(.L_x_6257) ;  /* 0x0000007000007945 */ /* 0x000fe20003800000 */
[----:B------:R-:W-:Y:S01]  /*12190*/  IMAD.MOV.U32 R13, RZ, RZ, R2 ;  /* 0x000000ffff0d7224 */ /* 0x000fe200078e0002 */
[----:B------:R-:W-:Y:S01]  /*121a0*/  MOV R11, 0x1f ;  /* 0x0000001f000b7802 */ /* 0x000fe20000000f00 */
[----:B------:R-:W-:-:S07]  /*121b0*/  IMAD.MOV.U32 R15, RZ, RZ, -0x1 ;  /* 0xffffffffff0f7424 */ /* 0x000fce00078e00ff */
[----:B012---:R-:W-:Y:S05]  /*121c0*/  WARPSYNC.COLLECTIVE R15, `(.L_x_6258) ;  /* 0x000000000f087348 */ /* 0x007fea0003c00000 */
[----:B------:R3:W4:Y:S02]  /*121d0*/  SHFL.IDX P6, R14, R13, R12, R11 ;  /* 0x0000000c0d0e7389 */ /* 0x00072400000c000b */
[----:B01234-:R-:W-:Y:S01]  /*121e0*/  ENDCOLLECTIVE ;  /* 0x000000000000791b */ /* 0x01ffe20003800000 */
.L_x_6258:
[----:B------:R-:W-:Y:S05]  /*121f0*/  BSYNC B0 ;  /* 0x0000000000007941 */ /* 0x000fea0003800000 */
.L_x_6257:
[----:B------:R-:W-:Y:S01]  /*12200*/  IMAD.MOV.U32 R7, RZ, RZ, R14 ;  /* 0x000000ffff077224 */ /* 0x000fe200078e000e */
[----:B------:R-:W-:Y:S06]  /*12210*/  BRA `(.L_x_6200) ;  /* 0xffffffe4007c7947 */ /* 0x000fec000383ffff */
.L_x_6205:
[----:B-1----:R1:W2:Y:S02]  /*12220*/  SYNCS.PHASECHK.TRANS64.TRYWAIT P0, [R0+URZ+0x28c20], R3 ;  /* 0x028c2003000075a7 */ /* 0x0022a4000800017f */
[----:B--2---:R-:W-:Y:S05]  /*12230*/  @!P0 NANOSLEEP.SYNCS 0x989680 ;  /* 0x009896800000895d */ /* 0x004fea0003900000 */
[----:B------:R-:W2:Y:S02]  /*12240*/  @!P0 SYNCS.PHASECHK.TRANS64 P0, [R0+URZ+0x28c20], R3 ;  /* 0x028c2003000085a7 */ /* 0x000ea4000800007f */
[----:B--2---:R-:W-:Y:S05]  /*12250*/  @!P0 BRA `(.L_x_6205) ;  /* 0xfffffffc00f08947 */ /* 0x004fea000383ffff */
[----:B------:R-:W-:Y:S05]  /*12260*/  BRA `(.L_x_6259) ;  /* 0xffffffe800f07947 */ /* 0x000fea000383ffff */
.L_x_6206:
[----:B------:R-:W2:Y:S01]  /*12270*/  S2R R2, SR_TID.X ;  /* 0x0000000000027919 */ /* 0x000ea20000002100 */
[----:B------:R-:W-:Y:S01]  /*12280*/  BSSY B0, `(.L_x_6260) ;  /* 0x000000a000007945 */ /* 0x000fe20003800000 */
[----:B------:R-:W-:Y:S01]  /*12290*/  IMAD.MOV.U32 R12, RZ, RZ, RZ ;  /* 0x000000ffff0c7224 */ /* 0x000fe200078e00ff */
[----:B------:R-:W-:Y:S01]  /*122a0*/  MOV R15, 0xffffffff ;  /* 0xffffffff000f7802 */ /* 0x000fe20000000f00 */
[----:B------:R-:W-:Y:S01]  /*122b0*/  IMAD.MOV.U32 R11, RZ, RZ, 0x1f ;  /* 0x0000001fff0b7424 */ /* 0x000fe200078e00ff */
[----:B--2---:R-:W-:-:S04]  /*122c0*/  SHF.R.U32.HI R2, RZ, 0x5, R2 ;  /* 0x00000005ff027819 */ /* 0x004fc80000011602 */
[----:B------:R-:W-:-:S04]  /*122d0*/  LOP3.LUT R2, R2, 0x3, RZ, 0xc0, !PT ;  /* 0x0000000302027812 */ /* 0x000fc800078ec0ff */
[----:B0-----:R-:W-:-:S07]  /*122e0*/  MOV R13, R2 ;  /* 0x00000002000d7202 */ /* 0x001fce0000000f00 */
[----:B-1----:R-:W-:Y:S05]  /*122f0*/  WARPSYNC.COLLECTIVE R15, `(.L_x_6261) ;  /* 0x000000000f087348 */ /* 0x002fea0003c00000 */
[----:B------:R0:W2:Y:S02]  /*12300*/  SHFL.IDX P6, R14, R13, R12, R11 ;  /* 0x0000000c0d0e7389 */ /* 0x0000a400000c000b */
[----:B012---:R-:W-:Y:S01]  /*12310*/  ENDCOLLECTIVE ;  /* 0x000000000000791b */ /* 0x007fe20003800000 */
.L_x_6261:
[----:B------:R-:W-:Y:S05]  /*12320*/  BSYNC B0 ;  /* 0x0000000000007941 */ /* 0x000fea0003800000 */
.L_x_6260:
[----:B------:R-:W-:Y:S05]  /*12330*/  BRA `(.L_x_6262) ;  /* 0xffffffe800d87947 */ /* 0x000fea000383ffff */
.L_x_6209:
[----:B------:R-:W-:Y:S01]  /*12340*/  BSSY B1, `(.L_x_6263) ;  /* 0x0000006000017945 */ /* 0x000fe20003800000 */
[----:B------:R-:W-:-:S07]  /*12350*/  IMAD.MOV.U32 R15, RZ, RZ, -0x1 ;  /* 0xffffffffff0f7424 */ /* 0x000fce00078e00ff */
[----:B012---:R-:W-:Y:S05]  /*12360*/  WARPSYNC.COLLECTIVE R15, `(.L_x_6264) ;  /* 0x000000000f0c7348 */ /* 0x007fea0003c00000 */
[----:B------:R-:W-:Y:S02]  /*12370*/  ELECT P6, UR62, PT ;  /* 0x00000000003e782f */ /* 0x000fe400038c0000 */
[----:B------:R-:W-:Y:S01]  /*12380*/  MOV R14, UR62 ;  /* 0x0000003e000e7c02 */ /* 0x000fe20008000f00 */
[----:B012---:R-:W-:Y:S10]  /*12390*/  ENDCOLLECTIVE ;  /* 0x000000000000791b */ /* 0x007ff40003800000 */
.L_x_6264:
[----:B------:R-:W-:Y:S05]  /*123a0*/  BSYNC B1 ;  /* 0x0000000000017941 */ /* 0x000fea0003800000 */
.L_x_6263:
[----:B------:R-:W-:Y:S05]  /*123b0*/  BRA `(.L_x_6265) ;  /* 0xffffffe800d07947 */ /* 0x000fea000383ffff */
.L_x_6211:
[----:B-1----:R1:W2:Y:S02]  /*123c0*/  SYNCS.PHASECHK.TRANS64.TRYWAIT P0, [R6+URZ], R5 ;  /* 0x00000005060075a7 */ /* 0x0022a4000800017f */
[----:B--2---:R-:W-:Y:S05]  /*123d0*/  @!P0 NANOSLEEP.SYNCS 0x989680 ;  /* 0x009896800000895d */ /* 0x004fea0003900000 */
[----:B------:R-:W2:Y:S02]  /*123e0*/  @!P0 SYNCS.PHASECHK.TRANS64 P0, [R6+URZ], R5 ;  /* 0x00000005060085a7 */ /* 0x000ea4000800007f */
[----:B--2---:R-:W-:Y:S05]  /*123f0*/  @!P0 BRA `(.L_x_6211) ;  /* 0xfffffffc00f08947 */ /* 0x004fea000383ffff */
[----:B------:R-:W-:Y:S05]  /*12400*/  BRA `(.L_x_6266) ;  /* 0xffffffec000c7947 */ /* 0x000fea000383ffff */
.L_x_6212:
[----:B--2---:R2:W3:Y:S02]  /*12410*/  SYNCS.PHASECHK.TRANS64.TRYWAIT P0, [R7+URZ], R2 ;  /* 0x00000002070075a7 */ /* 0x0044e4000800017f */
[----:B---3--:R-:W-:Y:S05]  /*12420*/  @!P0 NANOSLEEP.SYNCS 0x989680 ;  /* 0x009896800000895d */ /* 0x008fea0003900000 */
[----:B------:R-:W3:Y:S02]  /*12430*/  @!P0 SYNCS.PHASECHK.TRANS64 P0, [R7+URZ], R2 ;  /* 0x00000002070085a7 */ /* 0x000ee4000800007f */
[----:B---3--:R-:W-:Y:S05]  /*12440*/  @!P0 BRA `(.L_x_6212) ;  /* 0xfffffffc00f08947 */ /* 0x008fea000383ffff */
[----:B------:R-:W-:Y:S05]  /*12450*/  BRA `(.L_x_6267) ;  /* 0xffffffec00007947 */ /* 0x000fea000383ffff */
.L_x_6214:
[----:B---3--:R3:W4:Y:S02]  /*12460*/  SYNCS.PHASECHK.TRANS64.TRYWAIT P0, [R4+URZ], R5 ;  /* 0x00000005040075a7 */ /* 0x008724000800017f */
[----:B----4-:R-:W-:Y:S05]  /*12470*/  @!P0 NANOSLEEP.SYNCS 0x989680 ;  /* 0x009896800000895d */ /* 0x010fea0003900000 */
[----:B------:R-:W4:Y:S02]  /*12480*/  @!P0 SYNCS.PHASECHK.TRANS64 P0, [R4+URZ], R5 ;  /* 0x00000005040085a7 */ /* 0x000f24000800007f */
[----:B----4-:R-:W-:Y:S05]  /*12490*/  @!P0 BRA `(.L_x_6214) ;  /* 0xfffffffc00f08947 */ /* 0x010fea000383ffff */
[----:B------:R-:W-:Y:S05]  /*124a0*/  BRA `(.L_x_6268) ;  /* 0xffffffec00087947 */ /* 0x000fea000383ffff */
.L_x_6269:
        /* <DEDUP_REMOVED lines=13> */
.L_x_11955:


//--------------------- .text._ZN7cutlass13device_kernelIN5flash11enable_sm90INS1_16FlashAttnFwdSm90INS1_25CollectiveMainloopFwdSm90ILi2EN4cute5tupleIJNS5_1CILi1EEES8_S8_EEENS6_IJNS7_ILi64EEESA_SA_EEELi512ENS_6half_tEfNS_4arch4Sm90ELb1ELb0ELb1ELb1ELb0ELb1ELb0ELb0ELb0ELb0ELb0ELb0EEENS1_21CollectiveEpilogueFwdINS6_IJSA_NS7_ILi512EEESA_EEES9_SC_SE_Li256ELb1ELb0ELb0ELb0EEENS1_36VarlenDynamicPersistentTileSchedulerILi64ELi64ELi256ELi32ELb0ELb0ELb1ELb1ELb1ELb1EEEEEEEEEvNT_6ParamsE --------------------------
	.section	.text._ZN7cutlass13device_kernelIN5flash11enable_sm90INS1_16FlashAttnFwdSm90INS1_25CollectiveMainloopFwdSm90ILi2EN4cute5tupleIJNS5_1CILi1EEES8_S8_EEENS6_IJNS7_ILi64EEESA_SA_EEELi512ENS_6half_tEfNS_4arch4Sm90ELb1ELb0ELb1ELb1ELb0ELb1ELb0ELb0ELb0ELb0ELb0ELb0EEENS1_21CollectiveEpilogueFwdINS6_IJSA_NS7_ILi512EEESA_EEES9_SC_SE_Li256ELb1ELb0ELb0ELb0EEENS1_36VarlenDynamicPersistentTileSchedulerILi64ELi64ELi256ELi32ELb0ELb0ELb1ELb1ELb1ELb1EEEEEEEEEvNT_6ParamsE,"ax",@progbits
	.align	128
.text._ZN7cutlass13device_kernelIN5flash11enable_sm90INS1_16FlashAttnFwdSm90INS1_25CollectiveMainloopFwdSm90ILi2EN4cute5tupleIJNS5_1CILi1EEES8_S8_EEENS6_IJNS7_ILi64EEESA_SA_EEELi512ENS_6half_tEfNS_4arch4Sm90ELb1ELb0ELb1ELb1ELb0ELb1ELb0ELb0ELb0ELb0ELb0ELb0EEENS1_21CollectiveEpilogueFwdINS6_IJSA_NS7_ILi512EEESA_EEES9_SC_SE_Li256ELb1ELb0ELb0ELb0EEENS1_36VarlenDynamicPersistentTileSchedulerILi64ELi64ELi256ELi32ELb0ELb0ELb1ELb1ELb1ELb1EEEEEEEEEvNT_6ParamsE:
        .type           _ZN7cutlass13device_kernelIN5flash11enable_sm90INS1_16FlashAttnFwdSm90INS1_25CollectiveMainloopFwdSm90ILi2EN4cute5tupleIJNS5_1CILi1EEES8_S8_EEENS6_IJNS7_ILi64EEESA_SA_EEELi512ENS_6half_tEfNS_4arch4Sm90ELb1ELb0ELb1ELb1ELb0ELb1ELb0ELb0ELb0ELb0ELb0ELb0EEENS1_21CollectiveEpilogueFwdINS6_IJSA_NS7_ILi512EEESA_EEES9_SC_SE_Li256ELb1ELb0ELb0ELb0EEENS1_36VarlenDynamicPersistentTileSchedulerILi64ELi64ELi256ELi32ELb0ELb0ELb1ELb1ELb1ELb1EEEEEEEEEvNT_6ParamsE,@function
        .size           _ZN7cutlass13device_kernelIN5flash11enable_sm90INS1_16FlashAttnFwdSm90INS1_25CollectiveMainloopFwdSm90ILi2EN4cute5tupleIJNS5_1CILi1EEES8_S8_EEENS6_IJNS7_ILi64EEESA_SA_EEELi512ENS_6half_tEfNS_4arch4Sm90ELb1ELb0ELb1ELb1ELb0ELb1ELb0ELb0ELb0ELb0ELb0ELb0EEENS1_21CollectiveEpilogueFwdINS6_IJSA_NS7_ILi512EEESA_EEES9_SC_SE_Li256ELb1ELb0ELb0ELb0EEENS1_36VarlenDynamicPersistentTileSchedulerILi64ELi64ELi256ELi32ELb0ELb0ELb1ELb1ELb1ELb1EEEEEEEEEvNT_6ParamsE,(.L_x_11956 - _ZN7cutlass13device_kernelIN5flash11enable_sm90INS1_16FlashAttnFwdSm90INS1_25CollectiveMainloopFwdSm90ILi2EN4cute5tupleIJNS5_1CILi1EEES8_S8_EEENS6_IJNS7_ILi64EEESA_SA_EEELi512ENS_6half_tEfNS_4arch4Sm90ELb1ELb0ELb1ELb1ELb0ELb1ELb0ELb0ELb0ELb0ELb0ELb0EEENS1_21CollectiveEpilogueFwdINS6_IJSA_NS7_ILi512EEESA_EEES9_SC_SE_Li256ELb1ELb0ELb0ELb0EEENS1_36VarlenDynamicPersistentTileSchedulerILi64ELi64ELi256ELi32ELb0ELb0ELb1ELb1ELb1ELb1EEEEEEEEEvNT_6ParamsE)
        .other          _ZN7cutlass13device_kernelIN5flash11enable_sm90INS1_16FlashAttnFwdSm90INS1_25CollectiveMainloopFwdSm90ILi2EN4cute5tupleIJNS5_1CILi1EEES8_S8_EEENS6_IJNS7_ILi64EEESA_SA_EEELi512ENS_6half_tEfNS_4arch4Sm90ELb1ELb0ELb1ELb1ELb0ELb1ELb0ELb0ELb0ELb0ELb0ELb0EEENS1_21CollectiveEpilogueFwdINS6_IJSA_NS7_ILi512EEESA_EEES9_SC_SE_Li256ELb1ELb0ELb0ELb0EEENS1_36VarlenDynamicPersistentTileSchedulerILi64ELi64ELi256ELi32ELb0ELb0ELb1ELb1ELb1ELb1EEEEEEEEEvNT_6ParamsE,@"STO_CUDA_ENTRY STV_DEFAULT"
_ZN7cutlass13device_kernelIN5flash11enable_sm90INS1_16FlashAttnFwdSm90INS1_25CollectiveMainloopFwdSm90ILi2EN4cute5tupleIJNS5_1CILi1EEES8_S8_EEENS6_IJNS7_ILi64EEESA_SA_EEELi512ENS_6half_tEfNS_4arch4Sm90ELb1ELb0ELb1ELb1ELb0ELb1ELb0ELb0ELb0ELb0ELb0ELb0EEENS1_21CollectiveEpilogueFwdINS6_IJSA_NS7_ILi512EEESA_EEES9_SC_SE_Li256ELb1ELb0ELb0ELb0EEENS1_36VarlenDynamicPersistentTileSchedulerILi64ELi64ELi256ELi32ELb0ELb0ELb1ELb1ELb1ELb1EEEEEEEEEvNT_6ParamsE:
        /* <DEDUP_REMOVED lines=26> */
.L_x_6271:
[----:B------:R-:W-:Y:S05]  /*01a0*/  BSYNC B0 ;  /* 0x0000000000007941 */ /* 0x000fea0003800000 */
.L_x_6270:
        /* <DEDUP_REMOVED lines=37> */
.L_x_6272:
        /* <DEDUP_REMOVED lines=22> */
.L_x_6273:
        /* <DEDUP_REMOVED lines=18> */
.L_x_6274:
        /* <DEDUP_REMOVED lines=22> */
.L_x_6275:
        /* <DEDUP_REMOVED lines=22> */
.L_x_6276:
        /* <DEDUP_REMOVED lines=9> */
.L_x_6279:
        /* <DEDUP_REMOVED lines=42> */
[----:B------:R-:W-:-:S04]  /*0c70*/  LEA.HI R8, R8, R7, RZ, 0x3 ;  /* 0x0000000708087211 */ /* 0x000fc800078f18ff */
[----:B------:R-:W-:Y:S02]  /*0c80*/  LOP3.LUT R8, R8, 0xfffffff8, RZ, 0xc0, !PT ;  /* 0xfffffff808087812 */ /* 0x000fe400078ec0ff */
[----:B------:R-:W-:Y:S02]  /*0c90*/  LEA.HI R13, R12, R199, RZ, 0x2 ;  /* 0x000000c70c0d7211 */ /* 0x000fe400078f10ff */
[----:B------:R-:W-:Y:S01]  /*0ca0*/  LOP3.LUT R12, R10, 0xfffffff8, RZ, 0xc0, !PT ;  /* 0xfffffff80a0c7812 */ /* 0x000fe200078ec0ff */
[----:B------:R-:W-:Y:S01]  /*0cb0*/  IMAD.IADD R8, R7, 0x1, -R8 ;  /* 0x0000000107087824 */ /* 0x000fe200078e0a08 */
[----:B------:R-:W-:Y:S02]  /*0cc0*/  LOP3.LUT R7, R6, 0x7ffffffc, RZ, 0xc0, !PT ;  /* 0x7ffffffc06077812 */ /* 0x000fe400078ec0ff */
[----:B------:R-:W-:Y:S01]  /*0cd0*/  LOP3.LUT R16, R13, 0x3ffffc, RZ, 0xc0, !PT ;  /* 0x003ffffc0d107812 */ /* 0x000fe200078ec0ff */
[----:B------:R-:W-:Y:S01]  /*0ce0*/  IMAD.IADD R12, R9, 0x1, -R12 ;  /* 0x00000001090c7824 */ /* 0x000fe200078e0a0c */
[----:B------:R-:W-:Y:S01]  /*0cf0*/  SHF.R.S32.HI R210, RZ, 0x7, R3 ;  /* 0x00000007ffd27819 */ /* 0x000fe20000011403 */
[----:B------:R-:W-:Y:S01]  /*0d00*/  IMAD.IADD R7, R4, 0x1, -R7 ;  /* 0x0000000104077824 */ /* 0x000fe200078e0a07 */
[----:B------:R-:W-:-:S02]  /*0d10*/  LEA.HI R5, R5, R4, RZ, 0x5 ;  /* 0x0000000405057211 */ /* 0x000fc400078f28ff */
[----:B------:R-:W-:Y:S01]  /*0d20*/  LEA.HI R4, R0, R219, RZ, 0x3 ;  /* 0x000000db00047211 */ /* 0x000fe200078f18ff */
[----:B------:R-:W-:Y:S01]  /*0d30*/  IMAD.IADD R16, R199, 0x1, -R16 ;  /* 0x00000001c7107824 */ /* 0x000fe200078e0a10 */
[----:B------:R-:W-:Y:S01]  /*0d40*/  LEA R13, R210, R9, 0x8 ;  /* 0x00000009d20d7211 */ /* 0x000fe200078e40ff */
[----:B------:R-:W-:Y:S01]  /*0d50*/  IMAD.IADD R14, R11, 0x1, -R14 ;  /* 0x000000010b0e7824 */ /* 0x000fe200078e0a0e */
[----:B------:R-:W-:Y:S01]  /*0d60*/  LEA.HI R0, R0, R219, RZ, 0x2 ;  /* 0x000000db00007211 */ /* 0x000fe200078f10ff */
[----:B------:R-:W-:Y:S01]  /*0d70*/  IMAD.SHL.U32 R9, R12, 0x40, RZ ;  /* 0x000000400c097824 */ /* 0x000fe200078e00ff */
[----:B------:R-:W-:Y:S01]  /*0d80*/  SHF.R.S32.HI R200, RZ, 0x3, R4 ;  /* 0x00000003ffc87819 */ /* 0x000fe20000011404 */
[----:B------:R-:W-:Y:S01]  /*0d90*/  IMAD.SHL.U32 R14, R14, 0x8, RZ ;  /* 0x000000080e0e7824 */ /* 0x000fe200078e00ff */
[----:B------:R-:W-:Y:S01]  /*0da0*/  LOP3.LUT R4, R4, 0x1ffffff8, RZ, 0xc0, !PT ;  /* 0x1ffffff804047812 */ /* 0x000fe200078ec0ff */
[----:B------:R-:W-:Y:S01]  /*0db0*/  IMAD.SHL.U32 R10, R10, 0x40, RZ ;  /* 0x000000400a0a7824 */ /* 0x000fe200078e00ff */
[----:B------:R-:W-:-:S02]  /*0dc0*/  SHF.R.S32.HI R23, RZ, 0x2, R0 ;  /* 0x00000002ff177819 */ /* 0x000fc40000011400 */
[----:B------:R-:W-:Y:S02]  /*0dd0*/  LEA R13, R16, R13, 0x4 ;  /* 0x0000000d100d7211 */ /* 0x000fe400078e20ff */
[----:B------:R-:W-:Y:S01]  /*0de0*/  LOP3.LUT R9, R9, 0x1c0, RZ, 0xc0, !PT ;  /* 0x000001c009097812 */ /* 0x000fe200078ec0ff */
[----:B------:R-:W-:Y:S01]  /*0df0*/  IMAD.IADD R4, R219, 0x1, -R4 ;  /* 0x00000001db047824 */ /* 0x000fe200078e0a04 */
[----:B------:R-:W-:Y:S01]  /*0e00*/  LEA R218, R13, R14, 0x6 ;  /* 0x0000000e0dda7211 */ /* 0x000fe200078e30ff */
[----:B------:R-:W-:Y:S01]  /*0e10*/  VIADD R221, R23, 0x20 ;  /* 0x0000002017dd7836 */ /* 0x000fe20000000000 */
[----:B------:R-:W-:Y:S02]  /*0e20*/  LOP3.LUT R10, R10, 0x7ffffe00, RZ, 0xc0, !PT ;  /* 0x7ffffe000a0a7812 */ /* 0x000fe400078ec0ff */
[----:B------:R-:W-:Y:S02]  /*0e30*/  LOP3.LUT R14, R9, 0x8, R14, 0xf8, !PT ;  /* 0x00000008090e7812 */ /* 0x000fe400078ef80e */
[----:B------:R-:W-:Y:S01]  /*0e40*/  SHF.R.U32.HI R9, RZ, 0x3, R9 ;  /* 0x00000003ff097819 */ /* 0x000fe20000011609 */
[----:B------:R-:W-:Y:S01]  /*0e50*/  IMAD R10, R199, 0x400, R10 ;  /* 0x00000400c70a7824 */ /* 0x000fe200078e020a */
[----:B------:R-:W-:-:S02]  /*0e60*/  SHF.L.U32 R193, R4, 0x3, RZ ;  /* 0x0000000304c17819 */ /* 0x000fc400000006ff */
[----:B------:R-:W-:Y:S02]  /*0e70*/  LOP3.LUT R6, R0, 0xfffffffc, RZ, 0xc0, !PT ;  /* 0xfffffffc00067812 */ /* 0x000fe400078ec0ff */
[----:B------:R-:W-:Y:S02]  /*0e80*/  SHF.R.S32.HI R4, RZ, 0x1f, R221 ;  /* 0x0000001fff047819 */ /* 0x000fe400000114dd */
[----:B------:R-:W-:Y:S02]  /*0e90*/  LOP3.LUT R9, R14, R9, RZ, 0x3c, !PT ;  /* 0x000000090e097212 */ /* 0x000fe400078e3cff */
[----:B------:R-:W-:Y:S01]  /*0ea0*/  SHF.R.S32.HI R0, RZ, 0x1f, R0 ;  /* 0x0000001fff007819 */ /* 0x000fe20000011400 */
[----:B------:R-:W-:Y:S01]  /*0eb0*/  IMAD.IADD R209, R219, 0x1, -R6 ;  /* 0x00000001dbd17824 */ /* 0x000fe200078e0a06 */
[----:B------:R-:W-:Y:S01]  /*0ec0*/  LEA.HI R4, R4, R221, RZ, 0x3 ;  /* 0x000000dd04047211 */ /* 0x000fe200078f18ff */
[----:B------:R-:W-:Y:S01]  /*0ed0*/  IMAD.SHL.U32 R216, R221, 0x40, RZ ;  /* 0x00000040ddd87824 */ /* 0x000fe200078e00ff */
[----:B------:R-:W-:-:S02]  /*0ee0*/  R2P PR, R12, 0x6 ;  /* 0x000000060c007804 */ /* 0x000fc40000000000 */
[----:B------:R-:W-:Y:S02]  /*0ef0*/  IADD3 R9, R10, R9, RZ ;  /* 0x000000090a097210 */ /* 0x000fe40007ffe0ff */
[----:B------:R-:W-:Y:S01]  /*0f00*/  LEA.HI R0, R0, R23, RZ, 0x3 ;  /* 0x0000001700007211 */ /* 0x000fe200078f18ff */
[----:B------:R-:W-:Y:S01]  /*0f10*/  IMAD.SHL.U32 R16, R209, 0x8, RZ ;  /* 0x00000008d1107824 */ /* 0x000fe200078e00ff */
[----:B------:R-:W-:Y:S01]  /*0f20*/  LEA.HI R3, R3, R210, RZ, 0x1 ;  /* 0x000000d203037211 */ /* 0x000fe200078f08ff */
[----:B------:R-:W-:Y:S01]  /*0f30*/  IMAD.SHL.U32 R4, R4, 0x40, RZ ;  /* 0x0000004004047824 */ /* 0x000fe200078e00ff */
[----:B------:R-:W-:Y:S01]  /*0f40*/  LOP3.LUT R0, R0, 0xfffffff8, RZ, 0xc0, !PT ;  /* 0xfffffff800007812 */ /* 0x000fe200078ec0ff */
[----:B------:R-:W-:Y:S01]  /*0f50*/  IMAD R195, R9, 0x2, R2 ;  /* 0x0000000209c37824 */ /* 0x000fe200078e0202 */
[----:B------:R-:W-:Y:S01]  /*0f60*/  LOP3.LUT R216, R216, 0x1c0, RZ, 0xc0, !PT ;  /* 0x000001c0d8d87812 */ /* 0x000fe200078ec0ff */
[----:B------:R-:W-:Y:S01]  /*0f70*/  IMAD.MOV.U32 R197, RZ, RZ, 0x20 ;  /* 0x00000020ffc57424 */ /* 0x000fe200078e00ff */
[----:B------:R-:W-:Y:S01]  /*0f80*/  LOP3.LUT R3, R3, 0xfffffe, RZ, 0xc0, !PT ;  /* 0x00fffffe03037812 */ /* 0x000fe200078ec0ff */
[----:B------:R-:W-:Y:S01]  /*0f90*/  VIADD R198, R195, 0x26800 ;  /* 0x00026800c3c67836 */ /* 0x000fe20000000000 */
[----:B------:R-:W-:-:S02]  /*0fa0*/  IADD3 R191, R23, -R0, RZ ;  /* 0x8000000017bf7210 */ /* 0x000fc40007ffe0ff */
[----:B------:R-:W-:Y:S02]  /*0fb0*/  LOP3.LUT R0, R216, 0x38, R16, 0xf8, !PT ;  /* 0x00000038d8007812 */ /* 0x000fe400078ef810 */
[----:B------:R-:W-:Y:S02]  /*0fc0*/  SHF.R.U32.HI R220, RZ, 0x3, R216 ;  /* 0x00000003ffdc7819 */ /* 0x000fe400000116d8 */
[----:B------:R-:W-:Y:S02]  /*0fd0*/  LOP3.LUT R217, R4, 0xfffffe00, RZ, 0xc0, !PT ;  /* 0xfffffe0004d97812 */ /* 0x000fe400078ec0ff */
[----:B------:R-:W-:Y:S01]  /*0fe0*/  SEL R197, R197, 0xffffffe0, !P1 ;  /* 0xffffffe0c5c57807 */ /* 0x000fe20004800000 */
[----:B------:R-:W-:Y:S01]  /*0ff0*/  IMAD.IADD R3, R210, 0x1, -R3 ;  /* 0x00000001d2037824 */ /* 0x000fe200078e0a03 */
[----:B------:R-:W-:Y:S02]  /*1000*/  SHF.R.S32.HI R5, RZ, 0x5, R5 ;  /* 0x00000005ff057819 */ /* 0x000fe40000011405 */
[----:B------:R-:W-:Y:S01]  /*1010*/  IADD3 R196, R195, 0x26840, RZ ;  /* 0x00026840c3c47810 */ /* 0x000fe20007ffe0ff */
[C---:B------:R-:W-:Y:S01]  /*1020*/  @P2 VIADD R196, R198.reuse, 0xffffffc0 ;  /* 0xffffffc0c6c42836 */ /* 0x040fe20000000000 */
[----:B------:R-:W-:Y:S01]  /*1030*/  LOP3.LUT R215, R217, R0, R220, 0xf6, !PT ;  /* 0x00000000d9d77212 */ /* 0x000fe200078ef6dc */
[----:B------:R-:W-:Y:S01]  /*1040*/  IMAD.IADD R198, R198, 0x1, R197 ;  /* 0x00000001c6c67824 */ /* 0x000fe200078e02c5 */
[----:B------:R-:W-:Y:S01]  /*1050*/  MOV R189, RZ ;  /* 0x000000ff00bd7202 */ /* 0x000fe20000000f00 */
[----:B------:R-:W-:Y:S01]  /*1060*/  IMAD R190, R5, 0x10, R8 ;  /* 0x0000001005be7824 */ /* 0x000fe200078e0208 */
[----:B------:R-:W-:Y:S01]  /*1070*/  CS2R R18, SRZ ;  /* 0x0000000000127805 */ /* 0x000fe2000001ff00 */
[----:B------:R-:W-:Y:S01]  /*1080*/  IMAD.MOV.U32 R206, RZ, RZ, RZ ;  /* 0x000000ffffce7224 */ /* 0x000fe200078e00ff */
[----:B------:R-:W-:Y:S01]  /*1090*/  SHF.R.S32.HI R214, RZ, 0x1f, R23 ;  /* 0x0000001fffd67819 */ /* 0x000fe20000011417 */
[----:B------:R-:W-:Y:S01]  /*10a0*/  IMAD.MOV.U32 R22, RZ, RZ, RZ ;  /* 0x000000ffff167224 */ /* 0x000fe200078e00ff */
[----:B------:R-:W-:Y:S01]  /*10b0*/  LEA R215, R215, R2, 0x1 ;  /* 0x00000002d7d77211 */ /* 0x000fe200078e08ff */
[----:B------:R-:W-:-:S02]  /*10c0*/  IMAD.SHL.U32 R194, R3, 0x100, RZ ;  /* 0x0000010003c27824 */ /* 0x000fc400078e00ff */
[----:B------:R-:W-:Y:S02]  /*10d0*/  IMAD.SHL.U32 R192, R7, 0x2, RZ ;  /* 0x0000000207c07824 */ /* 0x000fe400078e00ff */
[----:B------:R-:W-:Y:S01]  /*10e0*/  IMAD.IADD R197, R197, 0x1, R196 ;  /* 0x00000001c5c57824 */ /* 0x000fe200078e02c4 */
[----:B--2---:R-:W-:-:S07]  /*10f0*/  LOP3.LUT R188, R15, 0x1, RZ, 0xfc, !PT ;  /* 0x000000010fbc7812 */ /* 0x004fce00078efcff */
.L_x_6426:
[----:B0----5:R-:W0:Y:S01]  /*1100*/  LDC.64 R4, c[0x0][0xc60] ;  /* 0x00031800ff047b82 */ /* 0x021e220000000a00 */
[----:B------:R-:W-:Y:S01]  /*1110*/  ULDC.64 UR4, c[0x0][0xa28] ;  /* 0x00028a0000047ab9 */ /* 0x000fe20000000a00 */
[----:B------:R-:W-:Y:S01]  /*1120*/  ULDC.64 UR8, c[0x0][0xa18] ;  /* 0x0002860000087ab9 */ /* 0x000fe20000000a00 */
[----:B------:R-:W-:Y:S01]  /*1130*/  ULDC.64 UR6, c[0x0][0xa08] ;  /* 0x0002820000067ab9 */ /* 0x000fe20000000a00 */
[----:B0-----:R-:W-:-:S05]  /*1140*/  IMAD.WIDE R4, R187, 0x4, R4 ;  /* 0x00000004bb047825 */ /* 0x001fca00078e0204 */
[----:B------:R-:W2:Y:S01]  /*1150*/  LDG.E R205, desc[UR40][R4.64] ;  /* 0x0000002804cd7981 */ /* 0x000ea2000c1e1900 */
        /* <DEDUP_REMOVED lines=14> */
[----:B------:R-:W-:-:S03]  /*1240*/  IADD3 R8, P4, R203, UR6, RZ ;  /* 0x00000006cb087c10 */ /* 0x000fc6000ff9e0ff */
[----:B------:R0:W5:Y:S01]  /*1250*/  @P2 LDG.E R3, desc[UR40][R4.64] ;  /* 0x0000002804032981 */ /* 0x000162000c1e1900 */
[----:B-1--4-:R-:W-:Y:S01]  /*1260*/  @P1 IADD3 R6, P2, R203, UR8, RZ ;  /* 0x00000008cb061c10 */ /* 0x012fe2000ff5e0ff */
        /* <DEDUP_REMOVED lines=19> */
[----:B0--3--:R-:W-:Y:S06]  /*13a0*/  @P1 BRA `(.L_x_6281) ;  /* 0x0000000000241947 */ /* 0x009fec0003800000 */
        /* <DEDUP_REMOVED lines=9> */
.L_x_6281:
[----:B------:R-:W-:Y:S01]  /*1440*/  IMAD.U32 R32, RZ, RZ, UR5 ;  /* 0x00000005ff207e24 */ /* 0x000fe2000f8e00ff */
[----:B------:R-:W-:Y:S01]  /*1450*/  MOV R24, UR4 ;  /* 0x0000000400187c02 */ /* 0x000fe20008000f00 */
[----:B------:R-:W-:Y:S06]  /*1460*/  @!P2 BRA `(.L_x_6282) ;  /* 0x000000000010a947 */ /* 0x000fec0003800000 */
[----:B------:R-:W-:-:S04]  /*1470*/  IADD3 R4, P0, R203, UR8, RZ ;  /* 0x00000008cb047c10 */ /* 0x000fc8000ff1e0ff */
[----:B------:R-:W-:-:S05]  /*1480*/  IADD3.X R5, R204, UR9, RZ, P0, !PT ;  /* 0x00000009cc057c10 */ /* 0x000fca00087fe4ff */
[----:B------:R0:W5:Y:S01]  /*1490*/  LDG.E R24, desc[UR40][R4.64] ;  /* 0x0000002804187981 */ /* 0x000162000c1e1900 */
[----:B------:R-:W-:Y:S05]  /*14a0*/  BRA `(.L_x_6283) ;  /* 0x0000000000107947 */ /* 0x000fea0003800000 */
.L_x_6282:
[----:B------:R-:W-:Y:S05]  /*14b0*/  @!P0 BRA `(.L_x_6283) ;  /* 0x00000000000c8947 */ /* 0x000fea0003800000 */
[----:B------:R-:W2:Y:S04]  /*14c0*/  LDG.E R5, desc[UR40][R8.64] ;  /* 0x0000002808057981 */ /* 0x000ea8000c1e1900 */
[----:B------:R-:W2:Y:S02]  /*14d0*/  LDG.E R24, desc[UR40][R8.64+0x4] ;  /* 0x0000042808187981 */ /* 0x000ea4000c1e1900 */
[----:B--2---:R-:W-:-:S07]  /*14e0*/  IMAD.IADD R24, R24, 0x1, -R5 ;  /* 0x0000000118187824 */ /* 0x004fce00078e0a05 */
.L_x_6283:
        /* <DEDUP_REMOVED lines=9> */
[----:B------:R-:W-:Y:S01]  /*1580*/  LEA R3, R185, 0x7f, 0x6 ;  /* 0x0000007fb9037811 */ /* 0x000fe200078e30ff */
        /* <DEDUP_REMOVED lines=10> */
[C---:B------:R-:W-:Y:S01]  /*1630*/  VIADD R0, R187.reuse, 0x3f ;  /* 0x0000003fbb007836 */ /* 0x040fe20000000000 */
[----:B------:R-:W-:-:S04]  /*1640*/  IADD3 R4, R187, R3, -R184 ;  /* 0x00000003bb047210 */ /* 0x000fc80007ffe8b8 */
[----:B------:R-:W-:Y:S02]  /*1650*/  SHF.R.S32.HI R3, RZ, 0x1f, R0 ;  /* 0x0000001fff037819 */ /* 0x000fe40000011400 */
[----:B------:R-:W-:Y:S02]  /*1660*/  SHF.R.S32.HI R5, RZ, 0x1f, R4 ;  /* 0x0000001fff057819 */ /* 0x000fe40000011404 */
[----:B------:R-:W-:Y:S02]  /*1670*/  LEA.HI R3, R3, R0, RZ, 0x6 ;  /* 0x0000000003037211 */ /* 0x000fe400078f30ff */
[----:B------:R-:W-:Y:S02]  /*1680*/  LEA.HI R5, R5, R4, RZ, 0x6 ;  /* 0x0000000405057211 */ /* 0x000fe400078f30ff */
[----:B------:R-:W-:Y:S02]  /*1690*/  SHF.R.S32.HI R3, RZ, 0x6, R3 ;  /* 0x00000006ff037819 */ /* 0x000fe40000011403 */
[----:B------:R-:W-:-:S04]  /*16a0*/  SHF.R.S32.HI R168, RZ, 0x6, R5 ;  /* 0x00000006ffa87819 */ /* 0x000fc80000011405 */
[----:B------:R-:W-:-:S04]  /*16b0*/  VIMNMX R168, R3, R168, PT ;  /* 0x000000a803a87248 */ /* 0x000fc80003fe0100 */
[----:B------:R-:W-:-:S04]  /*16c0*/  LEA R3, R168, -R11, 0x6 ;  /* 0x8000000ba8037211 */ /* 0x000fc800078e30ff */
[----:B------:R-:W-:-:S04]  /*16d0*/  VIMNMX R3, R3, R32, PT ;  /* 0x0000002003037248 */ /* 0x000fc80003fe0100 */
[----:B------:R-:W-:Y:S02]  /*16e0*/  ISETP.GT.AND P0, PT, R3, R46, PT ;  /* 0x0000002e0300720c */ /* 0x000fe40003f04270 */
[----:B------:R-:W-:-:S05]  /*16f0*/  SHF.R.U32.HI R46, RZ, 0x6, R46 ;  /* 0x00000006ff2e7819 */ /* 0x000fca000001162e */
[----:B------:R-:W-:-:S06]  /*1700*/  IMAD.MOV.U32 R47, RZ, RZ, R46 ;  /* 0x000000ffff2f7224 */ /* 0x000fcc00078e002e */
[----:B------:R-:W-:-:S05]  /*1710*/  @P0 VIADD R0, R3, 0x3f ;  /* 0x0000003f03000836 */ /* 0x000fca0000000000 */
        /* <DEDUP_REMOVED lines=17> */
[----:B------:R-:W-:Y:S01]  /*1830*/  MOV R10, UR6 ;  /* 0x00000006000a7c02 */ /* 0x000fe20008000f00 */
[----:B------:R-:W-:Y:S01]  /*1840*/  IMAD.U32 R6, RZ, RZ, UR4 ;  /* 0x00000004ff067e24 */ /* 0x000fe2000f8e00ff */
[----:B------:R-:W-:Y:S01]  /*1850*/  MOV R13, RZ ;  /* 0x000000ff000d7202 */ /* 0x000fe20000000f00 */
[----:B------:R-:W-:-:S02]  /*1860*/  IMAD.U32 R7, RZ, RZ, UR5 ;  /* 0x00000005ff077e24 */ /* 0x000fc4000f8e00ff */
[----:B------:R-:W-:Y:S02]  /*1870*/  IMAD.U32 R11, RZ, RZ, UR7 ;  /* 0x00000007ff0b7e24 */ /* 0x000fe4000f8e00ff */
[----:B------:R-:W-:Y:S02]  /*1880*/  IMAD.MOV.U32 R8, RZ, RZ, 0x70 ;  /* 0x00000070ff087424 */ /* 0x000fe400078e00ff */
[----:B0-----:R-:W-:-:S07]  /*1890*/  IMAD.MOV.U32 R12, RZ, RZ, 0x1 ;  /* 0x00000001ff0c7424 */ /* 0x001fce00078e00ff */
[----:B------:R-:W-:-:S07]  /*18a0*/  LEPC R20, `(.L_x_6286) ;  /* 0x000000001014794e */ /* 0x000fce0000000000 */
[----:B-1---5:R-:W-:Y:S05]  /*18b0*/  CALL.ABS.NOINC R14 ;  /* 0x000000000e007343 */ /* 0x022fea0003c00000 */
.L_x_6286:
[----:B------:R-:W-:Y:S05]  /*18c0*/  BSYNC B6 ;  /* 0x0000000000067941 */ /* 0x000fea0003800000 */
.L_x_6285:
        /* <DEDUP_REMOVED lines=20> */
.L_x_6288:
[----:B------:R-:W-:Y:S05]  /*1a10*/  BSYNC B6 ;  /* 0x0000000000067941 */ /* 0x000fea0003800000 */
.L_x_6287:
        /* <DEDUP_REMOVED lines=19> */
[-C--:B-1----:R-:W-:Y:S01]  /*1b50*/  IMAD.WIDE.U32 R48, R23, R28.reuse, R16 ;  /* 0x0000001c17307225 */ /* 0x082fe200078e0010 */
[----:B------:R-:W-:Y:S02]  /*1b60*/  SHF.L.U64.HI R50, R28, 0x6, R29 ;  /* 0x000000061c327819 */ /* 0x000fe4000001021d */
[----:B------:R-:W-:Y:S01]  /*1b70*/  SHF.R.S32.HI R39, RZ, 0x1f, R38 ;  /* 0x0000001fff277819 */ /* 0x000fe20000011426 */
[-C--:B------:R-:W-:Y:S01]  /*1b80*/  IMAD R3, R15, R28.reuse, RZ ;  /* 0x0000001c0f037224 */ /* 0x080fe200078e02ff */
[----:B--2---:R-:W-:Y:S01]  /*1b90*/  SHF.L.U64.HI R52, R54, 0x6, R55 ;  /* 0x0000000636347819 */ /* 0x004fe20000010237 */
[C---:B----4-:R-:W-:Y:S01]  /*1ba0*/  IMAD.WIDE.U32 R4, R44.reuse, R28, RZ ;  /* 0x0000001c2c047225 */ /* 0x050fe200078e00ff */
[----:B------:R-:W-:Y:S01]  /*1bb0*/  SHF.L.U32 R58, R191, 0x6, RZ ;  /* 0x00000006bf3a7819 */ /* 0x000fe200000006ff */
[----:B------:R-:W1:Y:S02]  /*1bc0*/  @P0 LDC R7, c[0x0][0x42c] ;  /* 0x00010b00ff070b82 */ /* 0x000e640000000800 */
[----:B------:R-:W-:Y:S01]  /*1bd0*/  IMAD R3, R44, R29, R3 ;  /* 0x0000001d2c037224 */ /* 0x000fe200078e0203 */
[----:B---3--:R-:W-:Y:S01]  /*1be0*/  ISETP.GE.AND P2, PT, R16, R27, PT ;  /* 0x0000001b1000720c */ /* 0x008fe20003f46270 */
[----:B------:R-:W-:Y:S01]  /*1bf0*/  IMAD.SHL.U32 R51, R28, 0x40, RZ ;  /* 0x000000401c337824 */ /* 0x000fe200078e00ff */
[----:B------:R-:W-:Y:S01]  /*1c00*/  LOP3.LUT R58, R58, 0x1c0, RZ, 0xc0, !PT ;  /* 0x000001c03a3a7812 */ /* 0x000fe200078ec0ff */
[----:B------:R-:W-:Y:S01]  /*1c10*/  VIADD R80, R16, 0x20 ;  /* 0x0000002010507836 */ /* 0x000fe20000000000 */
[----:B------:R-:W-:Y:S01]  /*1c20*/  IADD3 R5, R5, R3, RZ ;  /* 0x0000000305057210 */ /* 0x000fe20007ffe0ff */
[----:B------:R-:W2:Y:S01]  /*1c30*/  @P0 LDC R9, c[0x0][0x430] ;  /* 0x00010c00ff090b82 */ /* 0x000ea20000000800 */
[----:B------:R-:W-:-:S02]  /*1c40*/  SEL R13, R27, RZ, P2 ;  /* 0x000000ff1b0d7207 */ /* 0x000fc40001000000 */
[----:B------:R-:W-:Y:S01]  /*1c50*/  SHF.R.U32.HI R60, RZ, 0x3, R58 ;  /* 0x00000003ff3c7819 */ /* 0x000fe2000001163a */
[----:B0-----:R-:W-:Y:S01]  /*1c60*/  IMAD.WIDE.U32 R10, R23, R42, R16 ;  /* 0x0000002a170a7225 */ /* 0x001fe200078e0010 */
[----:B------:R-:W-:Y:S02]  /*1c70*/  IADD3 R13, R16, R13, RZ ;  /* 0x0000000d100d7210 */ /* 0x000fe40007ffe0ff */
[----:B------:R-:W-:Y:S01]  /*1c80*/  SHF.L.U64.HI R53, R42, 0x6, R43 ;  /* 0x000000062a357819 */ /* 0x000fe2000001022b */
[----:B------:R-:W0:Y:S01]  /*1c90*/  LDC R61, c[0x0][0x3d4] ;  /* 0x0000f500ff3d7b82 */ /* 0x000e220000000800 */
[----:B------:R-:W-:Y:S02]  /*1ca0*/  SHF.R.S32.HI R12, RZ, 0x1f, R13 ;  /* 0x0000001fff0c7819 */ /* 0x000fe4000001140d */
[----:B------:R-:W-:Y:S02]  /*1cb0*/  P2R R72, PR, RZ, 0x4 ;  /* 0x00000004ff487803 */ /* 0x000fe40000000000 */
[----:B------:R-:W-:-:S02]  /*1cc0*/  SHF.L.U32 R62, R27, 0x1, RZ ;  /* 0x000000011b3e7819 */ /* 0x000fc400000006ff */
[----:B------:R-:W-:Y:S01]  /*1cd0*/  SHF.R.U32.HI R26, RZ, 0x7, R26 ;  /* 0x00000007ff1a7819 */ /* 0x000fe2000001161a */
[----:B-1----:R-:W-:Y:S01]  /*1ce0*/  @P0 IMAD.HI.U32 R0, R186, R7, RZ ;  /* 0x00000007ba000227 */ /* 0x002fe200078e00ff */
[----:B------:R-:W1:Y:S03]  /*1cf0*/  LDC R63, c[0x0][0x2e4] ;  /* 0x0000b900ff3f7b82 */ /* 0x000e660000000800 */
[----:B------:R-:W-:Y:S01]  /*1d00*/  VIADD R59, R26, 0x8 ;  /* 0x000000081a3b7836 */ /* 0x000fe20000000000 */
[----:B--2---:R-:W-:Y:S02]  /*1d10*/  @P0 SHF.R.U32.HI R186, RZ, R9, R0 ;  /* 0x00000009ffba0219 */ /* 0x004fe40000011600 */
[----:B------:R-:W-:Y:S02]  /*1d20*/  ISETP.NE.U32.AND P0, PT, RZ, UR6, PT ;  /* 0x00000006ff007c0c */ /* 0x000fe4000bf05070 */
[----:B------:R-:W-:Y:S01]  /*1d30*/  SHF.R.S32.HI R0, RZ, 0x1f, R186 ;  /* 0x0000001fff007819 */ /* 0x000fe200000114ba */
[----:B------:R-:W-:Y:S01]  /*1d40*/  IMAD.WIDE.U32 R4, R186, UR4, R4 ;  /* 0x00000004ba047c25 */ /* 0x000fe2000f8e0004 */
[----:B------:R-:W-:Y:S01]  /*1d50*/  ISETP.NE.AND.EX P0, PT, RZ, UR7, PT, P0 ;  /* 0x00000007ff007c0c */ /* 0x000fe2000bf05300 */
[----:B------:R-:W-:-:S02]  /*1d60*/  ULDC.64 UR6, c[0x0][0x320] ;  /* 0x0000c80000067ab9 */ /* 0x000fc40000000a00 */
[C---:B------:R-:W-:Y:S02]  /*1d70*/  IMAD R7, R0.reuse, UR6, RZ ;  /* 0x0000000600077c24 */ /* 0x040fe4000f8e02ff */
[----:B------:R-:W-:Y:S02]  /*1d80*/  IMAD R3, R0, UR4, RZ ;  /* 0x0000000400037c24 */ /* 0x000fe4000f8e02ff */
[C---:B------:R-:W-:Y:S02]  /*1d90*/  IMAD R9, R186.reuse, UR7, R7 ;  /* 0x00000007ba097c24 */ /* 0x040fe4000f8e0207 */
[----:B------:R-:W-:-:S04]  /*1da0*/  IMAD.WIDE.U32 R6, R186, UR6, R16 ;  /* 0x00000006ba067c25 */ /* 0x000fc8000f8e0010 */
[----:B------:R-:W-:Y:S01]  /*1db0*/  IMAD R3, R186, UR5, R3 ;  /* 0x00000005ba037c24 */ /* 0x000fe2000f8e0203 */
[----:B------:R-:W-:Y:S01]  /*1dc0*/  ULDC.64 UR4, c[0x0][0x300] ;  /* 0x0000c00000047ab9 */ /* 0x000fe20000000a00 */
[----:B------:R-:W-:Y:S02]  /*1dd0*/  IMAD.IADD R7, R7, 0x1, R9 ;  /* 0x0000000107077824 */ /* 0x000fe400078e0209 */
[----:B------:R-:W-:Y:S01]  /*1de0*/  IMAD.IADD R5, R5, 0x1, R3 ;  /* 0x0000000105057824 */ /* 0x000fe200078e0203 */
[----:B------:R-:W-:Y:S02]  /*1df0*/  SHF.R.S32.HI R0, RZ, 0x1f, R25 ;  /* 0x0000001fff007819 */ /* 0x000fe40000011419 */
[----:B------:R-:W-:Y:S02]  /*1e00*/  SEL R9, R25, RZ, !P0 ;  /* 0x000000ff19097207 */ /* 0x000fe40004000000 */
[----:B------:R-:W-:-:S03]  /*1e10*/  SEL R0, R0, RZ, !P0 ;  /* 0x000000ff00007207 */ /* 0x000fc60004000000 */
[----:B------:R-:W-:-:S04]  /*1e20*/  IMAD.WIDE.U32 R40, R9, UR4, R4 ;  /* 0x0000000409287c25 */ /* 0x000fc8000f8e0004 */
[----:B------:R-:W-:Y:S02]  /*1e30*/  IMAD R8, R0, UR4, RZ ;  /* 0x0000000400087c24 */ /* 0x000fe4000f8e02ff */
[----:B------:R-:W-:Y:S02]  /*1e40*/  IMAD R4, R214, R28, RZ ;  /* 0x0000001cd6047224 */ /* 0x000fe400078e02ff */
[----:B------:R-:W-:Y:S01]  /*1e50*/  IMAD R3, R9, UR5, R8 ;  /* 0x0000000509037c24 */ /* 0x000fe2000f8e0208 */
[----:B------:R-:W-:Y:S01]  /*1e60*/  ULDC.64 UR4, c[0x0][0x328] ;  /* 0x0000ca0000047ab9 */ /* 0x000fe20000000a00 */
[----:B------:R-:W-:Y:S02]  /*1e70*/  IMAD R5, R23, R29, R4 ;  /* 0x0000001d17057224 */ /* 0x000fe400078e0204 */
[----:B------:R-:W-:Y:S01]  /*1e80*/  IMAD R8, R0, UR4, RZ ;  /* 0x0000000400087c24 */ /* 0x000fe2000f8e02ff */
[----:B------:R-:W-:Y:S01]  /*1e90*/  IADD3 R0, R41, R3, RZ ;  /* 0x0000000329007210 */ /* 0x000fe20007ffe0ff */
[----:B------:R-:W-:Y:S01]  /*1ea0*/  IMAD R4, R214, R54, RZ ;  /* 0x00000036d6047224 */ /* 0x000fe200078e02ff */
[----:B------:R-:W-:Y:S01]  /*1eb0*/  IADD3 R3, P0, R40, R48, RZ ;  /* 0x0000003028037210 */ /* 0x000fe20007f1e0ff */
[----:B------:R-:W-:Y:S01]  /*1ec0*/  IMAD.WIDE.U32 R36, R9, UR4, R6 ;  /* 0x0000000409247c25 */ /* 0x000fe2000f8e0006 */
[----:B------:R-:W-:-:S02]  /*1ed0*/  ULDC UR4, c[0x0][0x2e4] ;  /* 0x0000b90000047ab9 */ /* 0x000fc40000000800 */
[----:B------:R-:W-:Y:S01]  /*1ee0*/  IADD3.X R48, R0, R49, R5, P0, !PT ;  /* 0x0000003100307210 */ /* 0x000fe200007fe405 */
[----:B------:R-:W-:Y:S01]  /*1ef0*/  IMAD R75, R9, UR5, R8 ;  /* 0x00000005094b7c24 */ /* 0x000fe2000f8e0208 */
[----:B------:R-:W-:Y:S01]  /*1f00*/  LEA.HI R49, R12, R13, RZ, 0x3 ;  /* 0x0000000d0c317211 */ /* 0x000fe200078f18ff */
[C---:B------:R-:W-:Y:S01]  /*1f10*/  IMAD R21, R23.reuse, R55, R4 ;  /* 0x0000003717157224 */ /* 0x040fe200078e0204 */
[C---:B------:R-:W-:Y:S01]  /*1f20*/  IADD3 R44, P0, R23.reuse, R44, RZ ;  /* 0x0000002c172c7210 */ /* 0x040fe20007f1e0ff */
[-C--:B------:R-:W-:Y:S01]  /*1f30*/  IMAD.WIDE.U32 R8, R23, R54.reuse, R16 ;  /* 0x0000003617087225 */ /* 0x080fe200078e0010 */
[----:B------:R-:W-:Y:S02]  /*1f40*/  LOP3.LUT R69, R49, 0xfffffff8, RZ, 0xc0, !PT ;  /* 0xfffffff831457812 */ /* 0x000fe400078ec0ff */
[----:B------:R-:W-:Y:S01]  /*1f50*/  ISETP.GE.AND P4, PT, R16, UR4, PT ;  /* 0x0000000410007c0c */ /* 0x000fe2000bf86270 */
[----:B------:R-:W-:Y:S01]  /*1f60*/  IMAD.WIDE.U32 R4, R23, R54, R38 ;  /* 0x0000003617047225 */ /* 0x000fe200078e0026 */
[----:B------:R-:W-:-:S02]  /*1f70*/  ISETP.GE.AND P3, PT, R80, UR4, PT ;  /* 0x0000000450007c0c */ /* 0x000fc4000bf66270 */
[----:B------:R-:W-:Y:S01]  /*1f80*/  SHF.R.S32.HI R73, RZ, 0x1f, R69 ;  /* 0x0000001fff497819 */ /* 0x000fe20000011445 */
[-C--:B------:R-:W-:Y:S01]  /*1f90*/  IMAD R6, R214, R42.reuse, RZ ;  /* 0x0000002ad6067224 */ /* 0x080fe200078e02ff */
[----:B------:R-:W-:Y:S01]  /*1fa0*/  IADD3 R75, R37, R75, RZ ;  /* 0x0000004b254b7210 */ /* 0x000fe20007ffe0ff */
[----:B------:R-:W-:Y:S02]  /*1fb0*/  IMAD.IADD R9, R21, 0x1, R9 ;  /* 0x0000000115097824 */ /* 0x000fe400078e0209 */
[----:B------:R-:W-:Y:S01]  /*1fc0*/  IMAD.IADD R5, R5, 0x1, R21 ;  /* 0x0000000105057824 */ /* 0x000fe200078e0215 */
[----:B-----5:R-:W-:Y:S01]  /*1fd0*/  SHF.R.S32.HI R21, RZ, 0x1f, R33 ;  /* 0x0000001fff157819 */ /* 0x020fe20000011421 */
[C---:B------:R-:W-:Y:S02]  /*1fe0*/  IMAD R25, R23.reuse, R43, R6 ;  /* 0x0000002b17197224 */ /* 0x040fe400078e0206 */
[----:B------:R-:W-:-:S04]  /*1ff0*/  IMAD.WIDE.U32 R6, R23, R42, R38 ;  /* 0x0000002a17067225 */ /* 0x000fc800078e0026 */
[----:B------:R-:W-:Y:S02]  /*2000*/  IMAD R14, R21, R54, RZ ;  /* 0x00000036150e7224 */ /* 0x000fe400078e02ff */
[----:B------:R-:W-:Y:S02]  /*2010*/  IMAD.IADD R11, R25, 0x1, R11 ;  /* 0x00000001190b7824 */ /* 0x000fe400078e020b */
[----:B------:R-:W-:Y:S02]  /*2020*/  IMAD.IADD R7, R7, 0x1, R25 ;  /* 0x0000000107077824 */ /* 0x000fe400078e0219 */
[----:B------:R-:W-:Y:S02]  /*2030*/  IMAD R12, R21, R42, RZ ;  /* 0x0000002a150c7224 */ /* 0x000fe400078e02ff */
[C---:B------:R-:W-:Y:S02]  /*2040*/  IMAD R13, R33.reuse, R55, R14 ;  /* 0x00000037210d7224 */ /* 0x040fe400078e020e */
[----:B------:R-:W-:-:S02]  /*2050*/  IMAD R71, R33, R43, R12 ;  /* 0x0000002b21477224 */ /* 0x000fc400078e020c */
[----:B------:R-:W-:-:S04]  /*2060*/  IMAD.WIDE.U32 R28, R33, R42, R10 ;  /* 0x0000002a211c7225 */ /* 0x000fc800078e000a */
[----:B------:R-:W-:Y:S01]  /*2070*/  IMAD.WIDE.U32 R20, R33, R42, R6 ;  /* 0x0000002a21147225 */ /* 0x000fe200078e0006 */
[----:B------:R-:W-:-:S03]  /*2080*/  IADD3 R67, R71, R29, RZ ;  /* 0x0000001d47437210 */ /* 0x000fc60007ffe0ff */
[----:B------:R-:W-:Y:S02]  /*2090*/  IMAD.SHL.U32 R55, R42, 0x40, RZ ;  /* 0x000000402a377824 */ /* 0x000fe400078e00ff */
[----:B------:R-:W2:Y:S01]  /*20a0*/  LDC.64 R42, c[0x0][0x2d8] ;  /* 0x0000b600ff2a7b82 */ /* 0x000ea20000000a00 */
[----:B------:R-:W-:Y:S01]  /*20b0*/  IMAD.WIDE.U32 R30, R33, R54, R4 ;  /* 0x00000036211e7225 */ /* 0x000fe200078e0004 */
[----:B------:R-:W-:-:S03]  /*20c0*/  LOP3.LUT R5, R58, 0x18, R16, 0xf8, !PT ;  /* 0x000000183a057812 */ /* 0x000fc600078ef810 */
[----:B------:R-:W-:Y:S01]  /*20d0*/  IMAD.WIDE.U32 R34, R33, R54, R8 ;  /* 0x0000003621227225 */ /* 0x000fe200078e0008 */
[-C--:B------:R-:W-:Y:S02]  /*20e0*/  LOP3.LUT R4, R5, R60.reuse, RZ, 0x3c, !PT ;  /* 0x0000003c05047212 */ /* 0x080fe400078e3cff */
[----:B------:R-:W-:Y:S01]  /*20f0*/  LOP3.LUT R5, R58, 0x38, R49, 0xf8, !PT ;  /* 0x000000383a057812 */ /* 0x000fe200078ef831 */
[----:B------:R-:W-:Y:S02]  /*2100*/  IMAD.SHL.U32 R54, R54, 0x40, RZ ;  /* 0x0000004036367824 */ /* 0x000fe400078e00ff */
[----:B------:R-:W-:Y:S01]  /*2110*/  IMAD.X R45, R214, 0x1, R15, P0 ;  /* 0x00000001d62d7824 */ /* 0x000fe200000e060f */
[----:B------:R-:W-:Y:S01]  /*2120*/  LOP3.LUT R68, R5, R60, RZ, 0x3c, !PT ;  /* 0x0000003c05447212 */ /* 0x000fe200078e3cff */
[----:B------:R-:W-:Y:S02]  /*2130*/  IMAD R65, R199, 0x200, R4 ;  /* 0x00000200c7417824 */ /* 0x000fe400078e0204 */
[----:B------:R-:W-:-:S02]  /*2140*/  IMAD.IADD R64, R13, 0x1, R35 ;  /* 0x000000010d407824 */ /* 0x000fc400078e0223 */
[----:B------:R-:W-:Y:S02]  /*2150*/  IMAD.IADD R66, R31, 0x1, R13 ;  /* 0x000000011f427824 */ /* 0x000fe400078e020d */
[----:B------:R-:W-:Y:S02]  /*2160*/  IMAD.IADD R71, R21, 0x1, R71 ;  /* 0x0000000115477824 */ /* 0x000fe400078e0247 */
[----:B01----:R-:W-:-:S07]  /*2170*/  IMAD R68, R199, 0x200, R68 ;  /* 0x00000200c7447824 */ /* 0x003fce00078e0244 */
.L_x_6318:
[----:B------:R-:W-:Y:S01]  /*2180*/  VIADD R47, R47, 0xffffffff ;  /* 0xffffffff2f2f7836 */ /* 0x000fe20000000000 */
[----:B------:R-:W-:Y:S05]  /*2190*/  YIELD ;  /* 0x0000000000007946 */ /* 0x000fea0003800000 */
[----:B------:R-:W-:Y:S01]  /*21a0*/  SHF.R.S32.HI R56, RZ, 0x1f, R47 ;  /* 0x0000001fff387819 */ /* 0x000fe2000001142f */
[-C--:B------:R-:W-:Y:S01]  /*21b0*/  IMAD R4, R50, R47.reuse, RZ ;  /* 0x0000002f32047224 */ /* 0x080fe200078e02ff */
[----:B------:R-:W-:Y:S01]  /*21c0*/  BSSY B0, `(.L_x_6289) ;  /* 0x000017a000007945 */ /* 0x000fe20003800000 */
[----:B---3--:R-:W-:Y:S01]  /*21d0*/  IMAD.WIDE.U32 R14, R51, R47, RZ ;  /* 0x0000002f330e7225 */ /* 0x008fe200078e00ff */
[----:B------:R-:W-:-:S03]  /*21e0*/  ISETP.GT.AND P2, PT, R47, R46, PT ;  /* 0x0000002e2f00720c */ /* 0x000fc60003f44270 */
[----:B------:R-:W-:Y:S01]  /*21f0*/  IMAD R5, R56, R51, R4 ;  /* 0x0000003338057224 */ /* 0x000fe200078e0204 */
[----:B------:R-:W-:Y:S01]  /*2200*/  IADD3 R4, P0, R3, R14, RZ ;  /* 0x0000000e03047210 */ /* 0x000fe20007f1e0ff */
[----:B--2---:R-:W-:Y:S02]  /*2210*/  IMAD.SHL.U32 R24, R22, 0x1000, RZ ;  /* 0x0000100016187824 */ /* 0x004fe400078e00ff */
[----:B------:R-:W-:Y:S01]  /*2220*/  IMAD.IADD R77, R15, 0x1, R5 ;  /* 0x000000010f4d7824 */ /* 0x000fe200078e0205 */
[----:B--2---:R-:W-:Y:S01]  /*2230*/  LEA R12, P1, R4, R42, 0x1 ;  /* 0x0000002a040c7211 */ /* 0x004fe200078208ff */
[----:B------:R-:W-:-:S03]  /*2240*/  IMAD.IADD R5, R65, 0x1, R24 ;  /* 0x0000000141057824 */ /* 0x000fc600078e0218 */
[----:B------:R-:W-:Y:S01]  /*2250*/  IADD3.X R6, R77, R48, RZ, P0, !PT ;  /* 0x000000304d067210 */ /* 0x000fe200007fe4ff */
[----:B------:R-:W-:Y:S01]  /*2260*/  IMAD R25, R5, 0x2, R2 ;  /* 0x0000000205197824 */ /* 0x000fe200078e0202 */
[----:B------:R-:W-:Y:S02]  /*2270*/  ISETP.GE.AND P0, PT, R61, 0x1, PT ;  /* 0x000000013d00780c */ /* 0x000fe40003f06270 */
[----:B------:R-:W-:-:S11]  /*2280*/  LEA.HI.X R13, R4, R43, R6, 0x1, P1 ;  /* 0x0000002b040d7211 */ /* 0x000fd600008f0c06 */
[----:B0-----:R-:W-:Y:S05]  /*2290*/  @!P0 BRA `(.L_x_6290) ;  /* 0x0000001400508947 */ /* 0x001fea0003800000 */
        /* <DEDUP_REMOVED lines=16> */
[----:B------:R-:W-:Y:S01]  /*23a0*/  MOV R70, R20 ;  /* 0x0000001400467202 */ /* 0x000fe20000000f00 */
[----:B------:R-:W-:Y:S01]  /*23b0*/  IMAD R6, R53, R47, RZ ;  /* 0x0000002f35067224 */ /* 0x000fe200078e02ff */
[----:B------:R-:W-:Y:S01]  /*23c0*/  IADD3 R7, P0, R30, R4, RZ ;  /* 0x000000041e077210 */ /* 0x000fe20007f1e0ff */
[----:B------:R-:W-:Y:S01]  /*23d0*/  ULDC.64 UR4, c[0x0][0x3c8] ;  /* 0x0000f20000047ab9 */ /* 0x000fe20000000a00 */
[----:B------:R-:W-:Y:S01]  /*23e0*/  ULDC.64 UR6, c[0x0][0x3e0] ;  /* 0x0000f80000067ab9 */ /* 0x000fe20000000a00 */
[-C--:B------:R-:W-:Y:S02]  /*23f0*/  IMAD R9, R56, R55.reuse, R6 ;  /* 0x0000003738097224 */ /* 0x080fe400078e0206 */
        /* <DEDUP_REMOVED lines=16> */
.L_x_6293:
[----:B------:R-:W-:Y:S05]  /*2500*/  BSYNC B1 ;  /* 0x0000000000017941 */ /* 0x000fea0003800000 */
.L_x_6292:
        /* <DEDUP_REMOVED lines=15> */
.L_x_6294:
[----:B------:R-:W-:Y:S01]  /*2600*/  LEA R70, R22, R2, 0x3 ;  /* 0x0000000216467211 */ /* 0x000fe200078e18ff */
[----:B------:R-:W-:Y:S01]  /*2610*/  BSSY B1, `(.L_x_6295) ;  /* 0x0000004000017945 */ /* 0x000fe20003800000 */
[----:B------:R-:W-:-:S04]  /*2620*/  SHF.L.U32 R57, R189, 0x1f, RZ ;  /* 0x0000001fbd397819 */ /* 0x000fc800000006ff */
[----:B------:R-:W0:Y:S02]  /*2630*/  SYNCS.PHASECHK.TRANS64.TRYWAIT P5, [R70+URZ+0x28c90], R57 ;  /* 0x028c9039460075a7 */ /* 0x000e2400080a017f */
[----:B0-----:R-:W-:Y:S05]  /*2640*/  @!P5 BRA `(.L_x_6296) ;  /* 0x0000015800acd947 */ /* 0x001fea0003800000 */
.L_x_6529:
[----:B------:R-:W-:Y:S05]  /*2650*/  BSYNC B1 ;  /* 0x0000000000017941 */ /* 0x000fea0003800000 */
.L_x_6295:
        /* <DEDUP_REMOVED lines=16> */
[CC--:B------:R-:W-:Y:S01]  /*2760*/  FMUL.FTZ R74, R6.reuse, R27.reuse ;  /* 0x0000001b064a7220 */ /* 0x0c0fe20000410000 */
[----:B------:R-:W-:Y:S02]  /*2770*/  HADD2.F32 R56, -RZ, R56.H0_H0 ;  /* 0x20000038ff387230 */ /* 0x000fe40000004100 */
[C---:B------:R-:W-:Y:S01]  /*2780*/  FMUL.FTZ R27, R5.reuse, R27 ;  /* 0x0000001b051b7220 */ /* 0x040fe20000410000 */
[--C-:B------:R-:W-:Y:S02]  /*2790*/  HADD2.F32 R15, -RZ, R7.reuse.H1_H1 ;  /* 0x30000007ff0f7230 */ /* 0x100fe40000004100 */
[-C--:B------:R-:W-:Y:S01]  /*27a0*/  FFMA.FTZ R74, R5, R25.reuse, -R74 ;  /* 0x00000019054a7223 */ /* 0x080fe2000001084a */
[----:B------:R-:W-:Y:S02]  /*27b0*/  HADD2.F32 R7, -RZ, R7.H0_H0 ;  /* 0x20000007ff077230 */ /* 0x000fe40000004100 */
[----:B------:R-:W-:Y:S01]  /*27c0*/  FFMA.FTZ R79, R6, R25, R27 ;  /* 0x00000019064f7223 */ /* 0x000fe2000001001b */
[----:B------:R-:W-:-:S02]  /*27d0*/  HADD2.F32 R26, -RZ, R26.H0_H0 ;  /* 0x2000001aff1a7230 */ /* 0x000fc40000004100 */
[-C--:B------:R-:W-:Y:S01]  /*27e0*/  FMUL.FTZ R76, R15, R56.reuse ;  /* 0x000000380f4c7220 */ /* 0x080fe20000410000 */
[--C-:B------:R-:W-:Y:S02]  /*27f0*/  HADD2.F32 R5, -RZ, R4.reuse.H1_H1 ;  /* 0x30000004ff057230 */ /* 0x100fe40000004100 */
[C---:B------:R-:W-:Y:S01]  /*2800*/  FMUL.FTZ R56, R7.reuse, R56 ;  /* 0x0000003807387220 */ /* 0x040fe20000410000 */
[--C-:B------:R-:W-:Y:S02]  /*2810*/  HADD2.F32 R25, -RZ, R83.reuse.H0_H0 ;  /* 0x20000053ff197230 */ /* 0x100fe40000004100 */
[-C--:B------:R-:W-:Y:S01]  /*2820*/  FFMA.FTZ R76, R7, R26.reuse, -R76 ;  /* 0x0000001a074c7223 */ /* 0x080fe2000001084c */
[----:B------:R-:W-:Y:S02]  /*2830*/  HADD2.F32 R4, -RZ, R4.H0_H0 ;  /* 0x20000004ff047230 */ /* 0x000fe40000004100 */
[----:B------:R-:W-:Y:S01]  /*2840*/  FFMA.FTZ R81, R15, R26, R56 ;  /* 0x0000001a0f517223 */ /* 0x000fe20000010038 */
[----:B------:R-:W-:-:S02]  /*2850*/  HADD2.F32 R27, -RZ, R83.H1_H1 ;  /* 0x30000053ff1b7230 */ /* 0x000fc40000004100 */
[--C-:B------:R-:W-:Y:S02]  /*2860*/  HADD2.F32 R6, -RZ, R14.reuse.H1_H1 ;  /* 0x3000000eff067230 */ /* 0x100fe40000004100 */
[-C--:B------:R-:W-:Y:S01]  /*2870*/  FMUL.FTZ R26, R4, R25.reuse ;  /* 0x00000019041a7220 */ /* 0x080fe20000410000 */
[----:B------:R-:W-:Y:S02]  /*2880*/  HADD2.F32 R14, -RZ, R14.H0_H0 ;  /* 0x2000000eff0e7230 */ /* 0x000fe40000004100 */
[--C-:B------:R-:W-:Y:S02]  /*2890*/  HADD2.F32 R7, -RZ, R77.reuse.H0_H0 ;  /* 0x2000004dff077230 */ /* 0x100fe40000004100 */
[----:B------:R-:W-:Y:S02]  /*28a0*/  HADD2.F32 R15, -RZ, R77.H1_H1 ;  /* 0x3000004dff0f7230 */ /* 0x000fe40000004100 */
[C---:B------:R-:W-:Y:S01]  /*28b0*/  FMUL.FTZ R77, R5.reuse, R25 ;  /* 0x00000019054d7220 */ /* 0x040fe20000410000 */
[-C--:B------:R-:W-:Y:S01]  /*28c0*/  FMUL.FTZ R25, R6, R27.reuse ;  /* 0x0000001b06197220 */ /* 0x080fe20000410000 */
[----:B------:R-:W-:Y:S01]  /*28d0*/  FMUL.FTZ R27, R14, R27 ;  /* 0x0000001b0e1b7220 */ /* 0x000fe20000410000 */
[-C--:B------:R-:W-:Y:S01]  /*28e0*/  FFMA.FTZ R26, R5, R7.reuse, R26 ;  /* 0x00000007051a7223 */ /* 0x080fe2000001001a */
[----:B------:R-:W-:Y:S01]  /*28f0*/  FFMA.FTZ R77, R4, R7, -R77 ;  /* 0x00000007044d7223 */ /* 0x000fe2000001084d */
[-C--:B------:R-:W-:Y:S01]  /*2900*/  FFMA.FTZ R25, R14, R15.reuse, -R25 ;  /* 0x0000000f0e197223 */ /* 0x080fe20000010819 */
[----:B------:R-:W-:Y:S01]  /*2910*/  FFMA.FTZ R6, R6, R15, R27 ;  /* 0x0000000f06067223 */ /* 0x000fe2000001001b */
[----:B------:R-:W-:-:S02]  /*2920*/  F2FP.F16.F32.PACK_AB R5, R79, R74 ;  /* 0x0000004a4f05723e */ /* 0x000fc400000000ff */
[----:B------:R-:W-:Y:S02]  /*2930*/  F2FP.F16.F32.PACK_AB R7, R81, R76 ;  /* 0x0000004c5107723e */ /* 0x000fe400000000ff */
[----:B------:R-:W-:Y:S02]  /*2940*/  F2FP.F16.F32.PACK_AB R4, R26, R77 ;  /* 0x0000004d1a04723e */ /* 0x000fe400000000ff */
[----:B------:R-:W-:-:S07]  /*2950*/  F2FP.F16.F32.PACK_AB R6, R6, R25 ;  /* 0x000000190606723e */ /* 0x000fce00000000ff */
.L_x_6301:
[----:B------:R-:W-:Y:S05]  /*2960*/  BSYNC B2 ;  /* 0x0000000000027941 */ /* 0x000fea0003800000 */
.L_x_6300:
[----:B--2---:R1:W-:Y:S02]  /*2970*/  STG.E.128 desc[UR40][R12.64], R4 ;  /* 0x000000040c007986 */ /* 0x0043e4000c101d28 */
.L_x_6299:
[----:B------:R-:W-:Y:S05]  /*2980*/  BSYNC B1 ;  /* 0x0000000000017941 */ /* 0x000fea0003800000 */
.L_x_6298:
        /* <DEDUP_REMOVED lines=52> */
.L_x_6303:
[----:B------:R-:W-:Y:S05]  /*2cd0*/  BSYNC B1 ;  /* 0x0000000000017941 */ /* 0x000fea0003800000 */
.L_x_6302:
[----:B-1----:R1:W-:Y:S01]  /*2ce0*/  STG.E.128 desc[UR40][R12.64+0x40], R4 ;  /* 0x000040040c007986 */ /* 0x0023e2000c101d28 */
[----:B------:R-:W-:Y:S05]  /*2cf0*/  BRA `(.L_x_6297) ;  /* 0x0000000c00187947 */ /* 0x000fea0003800000 */
.L_x_6291:
[----:B------:R-:W-:-:S05]  /*2d00*/  IMAD R5, R47, -0x40, R32 ;  /* 0xffffffc02f057824 */ /* 0x000fca00078e0220 */
[----:B------:R-:W-:-:S04]  /*2d10*/  VIMNMX R6, R5, 0x40, PT ;  /* 0x0000004005067848 */ /* 0x000fc80003fe0100 */
[----:B------:R-:W-:-:S04]  /*2d20*/  ISETP.GE.AND P1, PT, R23, R6, PT ;  /* 0x000000061700720c */ /* 0x000fc80003f26270 */
[----:B------:R-:W-:-:S13]  /*2d30*/  ISETP.GE.OR P0, PT, R16, R61, P1 ;  /* 0x0000003d1000720c */ /* 0x000fda0000f06670 */
[----:B------:R-:W0:Y:S01]  /*2d40*/  @!P0 LDC.64 R12, c[0x0][0x3c8] ;  /* 0x0000f200ff0c8b82 */ /* 0x000e220000000a00 */
[----:B------:R-:W-:Y:S01]  /*2d50*/  @!P0 IADD3 R6, P5, R34, R4, RZ ;  /* 0x0000000422068210 */ /* 0x000fe20007fbe0ff */
[----:B------:R-:W-:Y:S01]  /*2d60*/  @!P0 IMAD R4, R53, R47, RZ ;  /* 0x0000002f35048224 */ /* 0x000fe200078e02ff */
[----:B------:R-:W-:-:S03]  /*2d70*/  @!P0 MOV R5, R67 ;  /* 0x0000004300058202 */ /* 0x000fc60000000f00 */
[-C--:B------:R-:W-:Y:S02]  /*2d80*/  @!P0 IMAD R9, R56, R55.reuse, R4 ;  /* 0x0000003738098224 */ /* 0x080fe400078e0204 */
[----:B------:R-:W1:Y:S01]  /*2d90*/  @!P0 LDC.64 R26, c[0x0][0x3e0] ;  /* 0x0000f800ff1a8b82 */ /* 0x000e620000000a00 */
[----:B------:R-:W-:Y:S02]  /*2da0*/  @!P0 IMAD.MOV.U32 R4, RZ, RZ, R28 ;  /* 0x000000ffff048224 */ /* 0x000fe400078e001c */
[----:B------:R-:W-:Y:S02]  /*2db0*/  @!P0 IMAD.X R7, R57, 0x1, R64, P5 ;  /* 0x0000000139078824 */ /* 0x000fe400028e0640 */
        /* <DEDUP_REMOVED lines=31> */
.L_x_6304:
[----:B------:R-:W-:Y:S01]  /*2fb0*/  IMAD R70, R22, 0x8, R2 ;  /* 0x0000000816467824 */ /* 0x000fe200078e0202 */
[----:B------:R-:W-:Y:S01]  /*2fc0*/  SHF.L.U32 R57, R189, 0x1f, RZ ;  /* 0x0000001fbd397819 */ /* 0x000fe200000006ff */
[----:B------:R-:W-:Y:S03]  /*2fd0*/  BSSY B1, `(.L_x_6305) ;  /* 0x0000003000017945 */ /* 0x000fe60003800000 */
[----:B------:R-:W0:Y:S02]  /*2fe0*/  SYNCS.PHASECHK.TRANS64.TRYWAIT P5, [R70+URZ+0x28c90], R57 ;  /* 0x028c9039460075a7 */ /* 0x000e2400080a017f */
[----:B0-----:R-:W-:Y:S05]  /*2ff0*/  @!P5 BRA `(.L_x_6306) ;  /* 0x000001500054d947 */ /* 0x001fea0003800000 */
.L_x_6530:
[----:B------:R-:W-:Y:S05]  /*3000*/  BSYNC B1 ;  /* 0x0000000000017941 */ /* 0x000fea0003800000 */
.L_x_6305:
[----:B------:R-:W-:Y:S01]  /*3010*/  ISETP.GE.OR P5, PT, R16, R63, P1 ;  /* 0x0000003f1000720c */ /* 0x000fe20000fa6670 */
[----:B------:R-:W-:Y:S01]  /*3020*/  ULDC.64 UR4, c[0x0][0x2f0] ;  /* 0x0000bc0000047ab9 */ /* 0x000fe20000000a00 */
[----:B------:R-:W-:Y:S02]  /*3030*/  IMAD.MOV.U32 R76, RZ, RZ, R14 ;  /* 0x000000ffff4c7224 */ /* 0x000fe400078e000e */
[----:B------:R-:W-:Y:S02]  /*3040*/  IMAD R12, R214, UR4, RZ ;  /* 0x00000004d60c7c24 */ /* 0x000fe4000f8e02ff */
[----:B------:R-:W-:-:S04]  /*3050*/  IMAD.WIDE.U32 R76, R23, UR4, R76 ;  /* 0x00000004174c7c25 */ /* 0x000fc8000f8e004c */
[----:B------:R-:W-:-:S03]  /*3060*/  IMAD R13, R23, UR5, R12 ;  /* 0x00000005170d7c24 */ /* 0x000fc6000f8e020c */
[----:B------:R-:W-:Y:S05]  /*3070*/  @P5 BRA `(.L_x_6297) ;  /* 0x0000000800385947 */ /* 0x000fea0003800000 */
[----:B------:R-:W-:Y:S01]  /*3080*/  IADD3 R92, R13, R77, RZ ;  /* 0x0000004d0d5c7210 */ /* 0x000fe20007ffe0ff */
[----:B------:R-:W-:Y:S01]  /*3090*/  BSSY B1, `(.L_x_6307) ;  /* 0x000006a000017945 */ /* 0x000fe20003800000 */
[----:B------:R-:W-:-:S04]  /*30a0*/  IADD3 R12, P5, P6, R40, R76, R69 ;  /* 0x0000004c280c7210 */ /* 0x000fc80007ebe045 */
        /* <DEDUP_REMOVED lines=56> */
[-C--:B------:R-:W-:Y:S01]  /*3430*/  FMUL.FTZ R9, R5, R7.reuse ;  /* 0x0000000705097220 */ /* 0x080fe20000410000 */
[----:B------:R-:W-:Y:S02]  /*3440*/  HADD2.F32 R8, -RZ, R84.H0_H0 ;  /* 0x20000054ff087230 */ /* 0x000fe40000004100 */
[C---:B------:R-:W-:Y:S01]  /*3450*/  FMUL.FTZ R84, R4.reuse, R7 ;  /* 0x0000000704547220 */ /* 0x040fe20000410000 */
[----:B------:R-:W-:Y:S01]  /*3460*/  FMUL.FTZ R10, R15, R10 ;  /* 0x0000000a0f0a7220 */ /* 0x000fe20000410000 */
[-C--:B------:R-:W-:Y:S01]  /*3470*/  FFMA.FTZ R82, R4, R6.reuse, -R9 ;  /* 0x0000000604527223 */ /* 0x080fe20000010809 */
[----:B------:R-:W-:Y:S02]  /*3480*/  HADD2.F32 R9, -RZ, R89.H0_H0 ;  /* 0x20000059ff097230 */ /* 0x000fe40000004100 */
[----:B------:R-:W-:Y:S01]  /*3490*/  FFMA.FTZ R84, R5, R6, R84 ;  /* 0x0000000605547223 */ /* 0x000fe20000010054 */
[-C--:B------:R-:W-:Y:S01]  /*34a0*/  FFMA.FTZ R85, R15, R8.reuse, -R86 ;  /* 0x000000080f557223 */ /* 0x080fe20000010856 */
[----:B------:R-:W-:Y:S01]  /*34b0*/  FFMA.FTZ R87, R27, R8, R10 ;  /* 0x000000081b577223 */ /* 0x000fe2000001000a */
[----:B------:R-:W-:-:S02]  /*34c0*/  HADD2.F32 R8, -RZ, R93.H0_H0 ;  /* 0x2000005dff087230 */ /* 0x000fc40000004100 */
[----:B------:R-:W-:Y:S01]  /*34d0*/  HADD2.F32 R5, -RZ, R24.H0_H0 ;  /* 0x20000018ff057230 */ /* 0x000fe20000004100 */
[----:B------:R-:W-:Y:S01]  /*34e0*/  F2FP.F16.F32.PACK_AB R82, R85, R82 ;  /* 0x000000525552723e */ /* 0x000fe200000000ff */
[----:B------:R-:W-:Y:S02]  /*34f0*/  HADD2.F32 R4, -RZ, R12.H0_H0 ;  /* 0x2000000cff047230 */ /* 0x000fe40000004100 */
[----:B------:R-:W-:Y:S02]  /*3500*/  HADD2.F32 R24, -RZ, R24.H1_H1 ;  /* 0x30000018ff187230 */ /* 0x000fe40000004100 */
[-C--:B------:R-:W-:Y:S01]  /*3510*/  FMUL.FTZ R11, R5, R8.reuse ;  /* 0x00000008050b7220 */ /* 0x080fe20000410000 */
        /* <DEDUP_REMOVED lines=16> */
[C---:B------:R-:W-:Y:S01]  /*3620*/  FMUL.FTZ R15, R5.reuse, R8 ;  /* 0x00000008050f7220 */ /* 0x040fe20000410000 */
[----:B------:R-:W-:Y:S01]  /*3630*/  HADD2.F32 R26, -RZ, R26.H1_H1 ;  /* 0x3000001aff1a7230 */ /* 0x000fe20000004100 */
[----:B------:R-:W-:Y:S01]  /*3640*/  MOV R13, R56 ;  /* 0x00000038000d7202 */ /* 0x000fe20000000f00 */
[----:B------:R-:W-:Y:S02]  /*3650*/  HADD2.F32 R14, -RZ, R14.H1_H1 ;  /* 0x3000000eff0e7230 */ /* 0x000fe40000004100 */
[----:B------:R-:W-:Y:S01]  /*3660*/  FMUL.FTZ R8, R4, R8 ;  /* 0x0000000804087220 */ /* 0x000fe20000410000 */
[----:B------:R-:W-:Y:S02]  /*3670*/  HADD2.F32 R6, -RZ, R94.H1_H1 ;  /* 0x3000005eff067230 */ /* 0x000fe40000004100 */
[-C--:B------:R-:W-:Y:S01]  /*3680*/  FMUL.FTZ R27, R26, R9.reuse ;  /* 0x000000091a1b7220 */ /* 0x080fe20000410000 */
[----:B------:R-:W-:Y:S02]  /*3690*/  HADD2.F32 R7, -RZ, R90.H0_H0 ;  /* 0x2000005aff077230 */ /* 0x000fe40000004100 */
[----:B------:R-:W-:Y:S01]  /*36a0*/  FMUL.FTZ R9, R14, R9 ;  /* 0x000000090e097220 */ /* 0x000fe20000410000 */
        /* <DEDUP_REMOVED lines=8> */
.L_x_6308:
[----:B------:R-:W-:Y:S05]  /*3730*/  BSYNC B1 ;  /* 0x0000000000017941 */ /* 0x000fea0003800000 */
.L_x_6307:
        /* <DEDUP_REMOVED lines=10> */
.L_x_6290:
[----:B------:R-:W-:-:S13]  /*37e0*/  ISETP.NE.AND P0, PT, R188, 0x3, PT ;  /* 0x00000003bc00780c */ /* 0x000fda0003f05270 */
[----:B------:R-:W-:Y:S05]  /*37f0*/  @!P0 BRA `(.L_x_6309) ;  /* 0x0000000000048947 */ /* 0x000fea0003800000 */
[----:B------:R-:W-:Y:S01]  /*3800*/  BPT.TRAP 0x1 ;  /* 0x000000040000795c */ /* 0x000fe20000300000 */
.L_x_6309:
        /* <DEDUP_REMOVED lines=8> */
.L_x_6531:
[----:B------:R-:W-:Y:S05]  /*3890*/  BSYNC B1 ;  /* 0x0000000000017941 */ /* 0x000fea0003800000 */
.L_x_6310:
        /* <DEDUP_REMOVED lines=12> */
.L_x_6297:
[----:B------:R-:W-:Y:S05]  /*3960*/  BSYNC B0 ;  /* 0x0000000000007941 */ /* 0x000fea0003800000 */
.L_x_6289:
        /* <DEDUP_REMOVED lines=17> */
.L_x_6313:
[----:B------:R-:W-:Y:S05]  /*3a80*/  BSYNC B0 ;  /* 0x0000000000007941 */ /* 0x000fea0003800000 */
.L_x_6312:
[----:B------:R-:W4:Y:S01]  /*3a90*/  SYNCS.PHASECHK.TRANS64.TRYWAIT P0, [R70+URZ+0x28cb0], R57 ;  /* 0x028cb039460075a7 */ /* 0x000f22000800017f */
[----:B------:R-:W-:Y:S04]  /*3aa0*/  BSSY B0, `(.L_x_6314) ;  /* 0x0000002000007945 */ /* 0x000fe80003800000 */
[----:B----4-:R-:W-:Y:S05]  /*3ab0*/  @!P0 BRA `(.L_x_6315) ;  /* 0x0000014400cc8947 */ /* 0x010fea0003800000 */
.L_x_6532:
[----:B------:R-:W-:Y:S05]  /*3ac0*/  BSYNC B0 ;  /* 0x0000000000007941 */ /* 0x000fea0003800000 */
.L_x_6314:
        /* <DEDUP_REMOVED lines=8> */
[----:B---3--:R-:W-:Y:S01]  /*3b50*/  IADD3 R13, R16, 0xc0, RZ ;  /* 0x000000c0100d7810 */ /* 0x008fe20007ffe0ff */
[----:B------:R-:W-:-:S04]  /*3b60*/  IMAD.WIDE.U32 R6, R4, UR4, R74 ;  /* 0x0000000404067c25 */ /* 0x000fc8000f8e004a */
[----:B------:R-:W-:Y:S01]  /*3b70*/  IMAD R5, R4, UR5, R5 ;  /* 0x0000000504057c24 */ /* 0x000fe2000f8e0205 */
[----:B------:R-:W-:Y:S01]  /*3b80*/  ULDC.64 UR4, c[0x0][0x308] ;  /* 0x0000c20000047ab9 */ /* 0x000fe20000000a00 */
[----:B------:R-:W-:Y:S01]  /*3b90*/  IADD3 R4, R16, 0x40, RZ ;  /* 0x0000004010047810 */ /* 0x000fe20007ffe0ff */
[----:B------:R-:W-:Y:S01]  /*3ba0*/  VIADD R77, R9, 0x20 ;  /* 0x00000020094d7836 */ /* 0x000fe20000000000 */
[----:B------:R-:W-:Y:S01]  /*3bb0*/  LEA R56, P1, R6, UR4, 0x1 ;  /* 0x0000000406387c11 */ /* 0x000fe2000f8208ff */
[----:B------:R-:W-:Y:S01]  /*3bc0*/  IMAD.IADD R5, R7, 0x1, R5 ;  /* 0x0000000107057824 */ /* 0x000fe200078e0205 */
[----:B------:R-:W-:Y:S01]  /*3bd0*/  ULDC UR4, c[0x0][0x310] ;  /* 0x0000c40000047ab9 */ /* 0x000fe20000000800 */
[C---:B------:R-:W-:Y:S01]  /*3be0*/  @P0 VIADD R77, R9.reuse, 0xffffffe0 ;  /* 0xffffffe0094d0836 */ /* 0x040fe20000000000 */
[----:B------:R-:W-:Y:S01]  /*3bf0*/  ISETP.GE.AND P0, PT, R4, UR4, PT ;  /* 0x0000000404007c0c */ /* 0x000fe2000bf06270 */
[----:B------:R-:W-:Y:S01]  /*3c00*/  IMAD R78, R9, 0x2, R2 ;  /* 0x00000002094e7824 */ /* 0x000fe200078e0202 */
[----:B0---4-:R-:W-:Y:S01]  /*3c10*/  LEA.HI.X R57, R6, UR5, R5, 0x1, P1 ;  /* 0x0000000506397c11 */ /* 0x011fe200088f0c05 */
[C---:B------:R-:W-:Y:S01]  /*3c20*/  VIADD R12, R16.reuse, 0x80 ;  /* 0x00000080100c7836 */ /* 0x040fe20000000000 */
[C---:B------:R-:W-:Y:S01]  /*3c30*/  ISETP.GE.AND P1, PT, R16.reuse, UR4, PT ;  /* 0x0000000410007c0c */ /* 0x040fe2000bf26270 */
[----:B------:R-:W-:-:S02]  /*3c40*/  VIADD R74, R16, 0x100 ;  /* 0x00000100104a7836 */ /* 0x000fc40000000000 */
[----:B------:R-:W-:Y:S02]  /*3c50*/  VIADD R76, R16, 0x140 ;  /* 0x00000140104c7836 */ /* 0x000fe40000000000 */
[----:B------:R-:W-:-:S04]  /*3c60*/  IMAD R77, R77, 0x2, R2 ;  /* 0x000000024d4d7824 */ /* 0x000fc800078e0202 */
[----:B------:R-:W0:Y:S04]  /*3c70*/  @!P0 LDS.128 R8, [R78+0x2400] ;  /* 0x002400004e088984 */ /* 0x000e280000000c00 */
[----:B------:R-:W1:Y:S04]  /*3c80*/  @!P1 LDS.128 R4, [R78+0x400] ;  /* 0x000400004e049984 */ /* 0x000e680000000c00 */
[----:B0-----:R-:W-:Y:S01]  /*3c90*/  @!P0 STG.E.128 desc[UR40][R56.64+0x80], R8 ;  /* 0x0000800838008986 */ /* 0x001fe2000c101d28 */
[----:B------:R-:W-:-:S03]  /*3ca0*/  ISETP.GE.AND P0, PT, R13, UR4, PT ;  /* 0x000000040d007c0c */ /* 0x000fc6000bf06270 */
[----:B-1----:R-:W-:Y:S01]  /*3cb0*/  @!P1 STG.E.128 desc[UR40][R56.64], R4 ;  /* 0x0000000438009986 */ /* 0x002fe2000c101d28 */
[----:B------:R-:W-:-:S09]  /*3cc0*/  ISETP.GE.AND P1, PT, R12, UR4, PT ;  /* 0x000000040c007c0c */ /* 0x000fd2000bf26270 */
[----:B--2---:R-:W0:Y:S04]  /*3cd0*/  @!P0 LDS.128 R24, [R78+0x6400] ;  /* 0x006400004e188984 */ /* 0x004e280000000c00 */
        /* <DEDUP_REMOVED lines=48> */
.L_x_6317:
[----:B------:R-:W-:Y:S05]  /*3fe0*/  BSYNC B0 ;  /* 0x0000000000007941 */ /* 0x000fea0003800000 */
.L_x_6316:
[----:B------:R-:W-:Y:S01]  /*3ff0*/  @!PT LDS RZ, [RZ] ;  /* 0x00000000fffff984 */ /* 0x000fe20000000800 */
[----:B------:R-:W-:Y:S01]  /*4000*/  @!PT LDS RZ, [RZ] ;  /* 0x00000000fffff984 */ /* 0x000fe20000000800 */
[----:B------:R-:W-:Y:S01]  /*4010*/  @!PT LDS RZ, [RZ] ;  /* 0x00000000fffff984 */ /* 0x000fe20000000800 */
[----:B------:R-:W-:Y:S01]  /*4020*/  @!PT LDS RZ, [RZ] ;  /* 0x00000000fffff984 */ /* 0x000fe20000000800 */
[----:B------:R5:W-:Y:S06]  /*4030*/  MEMBAR.ALL.CTA ;  /* 0x0000000000007992 */ /* 0x000bec0000008000 */
[----:B-----5:R-:W5:Y:S01]  /*4040*/  FENCE.VIEW.ASYNC.S ;  /* 0x00000000000073c6 */ /* 0x020f620000000000 */
[----:B0---4-:R-:W-:Y:S01]  /*4050*/  @!P5 VIADD R70, R70, 0x28cc0 ;  /* 0x00028cc04646d836 */ /* 0x011fe20000000000 */
[----:B------:R-:W-:Y:S01]  /*4060*/  IADD3 R22, R22, 0x1, RZ ;  /* 0x0000000116167810 */ /* 0x000fe20007ffe0ff */
        /* <DEDUP_REMOVED lines=9> */
.L_x_6284:
[----:B------:R-:W4:Y:S01]  /*4100*/  LDL R4, [R1] ;  /* 0x0000000001047983 */ /* 0x000f220000100800 */
[----:B------:R-:W-:Y:S01]  /*4110*/  BSSY B0, `(.L_x_6319) ;  /* 0x000004a000007945 */ /* 0x000fe20003800000 */
        /* <DEDUP_REMOVED lines=31> */
[----:B------:R-:W-:-:S02]  /*4310*/  MOV R0, RZ ;  /* 0x000000ff00007202 */ /* 0x000fc40000000f00 */
        /* <DEDUP_REMOVED lines=13> */
[----:B------:R-:W-:Y:S02]  /*43f0*/  CS2R R74, SRZ ;  /* 0x00000000004a7805 */ /* 0x000fe4000001ff00 */
        /* <DEDUP_REMOVED lines=16> */
[----:B--2---:R-:W-:Y:S01]  /*4500*/  CS2R R24, SRZ ;  /* 0x0000000000187805 */ /* 0x004fe2000001ff00 */
[----:B------:R-:W-:Y:S01]  /*4510*/  IMAD.MOV.U32 R174, RZ, RZ, RZ ;  /* 0x000000ffffae7224 */ /* 0x000fe200078e00ff */
[----:B------:R-:W-:Y:S01]  /*4520*/  MOV R31, RZ ;  /* 0x000000ff001f7202 */ /* 0x000fe20000000f00 */
[----:B------:R-:W-:Y:S01]  /*4530*/  IMAD.MOV.U32 R7, RZ, RZ, RZ ;  /* 0x000000ffff077224 */ /* 0x000fe200078e00ff */
[----:B------:R-:W-:Y:S01]  /*4540*/  MOV R27, RZ ;  /* 0x000000ff001b7202 */ /* 0x000fe20000000f00 */
[----:B------:R-:W-:-:S02]  /*4550*/  IMAD.MOV.U32 R176, RZ, RZ, RZ ;  /* 0x000000ffffb07224 */ /* 0x000fc400078e00ff */
[----:B------:R-:W-:Y:S01]  /*4560*/  IMAD.MOV.U32 R5, RZ, RZ, RZ ;  /* 0x000000ffff057224 */ /* 0x000fe200078e00ff */
[----:B----4-:R-:W-:Y:S01]  /*4570*/  ISETP.NE.AND P1, PT, R4, 0x1, PT ;  /* 0x000000010400780c */ /* 0x010fe20003f25270 */
[----:B------:R-:W-:-:S12]  /*4580*/  @P0 BRA `(.L_x_6320) ;  /* 0x0000000000080947 */ /* 0x000fd80003800000 */
[----:B------:R-:W0:Y:S02]  /*4590*/  FENCE.VIEW.ASYNC.G ;  /* 0x00000000000073c6 */ /* 0x000e240000000100 */
[----:B0-----:R-:W-:Y:S06]  /*45a0*/  BAR.ARV 0xc, 0x120 ;  /* 0x0304800000007b1d */ /* 0x001fec0000002000 */
.L_x_6320:
[----:B------:R-:W-:Y:S05]  /*45b0*/  BSYNC B0 ;  /* 0x0000000000007941 */ /* 0x000fea0003800000 */
.L_x_6319:
[----:B------:R-:W-:Y:S01]  /*45c0*/  BSSY B7, `(.L_x_6321) ;  /* 0x0000b19000077945 */ /* 0x000fe20003800000 */
[----:B------:R-:W-:Y:S01]  /*45d0*/  IMAD.MOV.U32 R175, RZ, RZ, RZ ;  /* 0x000000ffffaf7224 */ /* 0x000fe200078e00ff */
[----:B------:R-:W-:Y:S02]  /*45e0*/  MOV R177, RZ ;  /* 0x000000ff00b17202 */ /* 0x000fe40000000f00 */
[----:B------:R-:W-:Y:S05]  /*45f0*/  @!P1 BRA `(.L_x_6322) ;  /* 0x0000001800909947 */ /* 0x000fea0003800000 */
[----:B------:R-:W-:Y:S02]  /*4600*/  ISETP.GE.AND P1, PT, R168, 0x1, PT ;  /* 0x00000001a800780c */ /* 0x000fe40003f26270 */
[----:B------:R-:W-:-:S11]  /*4610*/  PLOP3.LUT P0, PT, PT, PT, PT, 0x80, 0x0 ;  /* 0x000000000000781c */ /* 0x000fd60003f0f070 */
[----:B------:R-:W-:Y:S05]  /*4620*/  @!P1 BRA `(.L_x_6323) ;  /* 0x000000b000489947 */ /* 0x000fea0003800000 */
[----:B------:R-:W0:Y:S01]  /*4630*/  SHFL.IDX PT, R0, R210, RZ, 0x1f ;  /* 0x00001fffd2007589 */ /* 0x000e2200000e0000 */
[----:B------:R-:W-:Y:S02]  /*4640*/  ISETP.NE.AND P0, PT, R188, 0x3, PT ;  /* 0x00000003bc00780c */ /* 0x000fe40003f05270 */
[----:B0-----:R-:W-:-:S04]  /*4650*/  LEA.HI R3, R0, R0, RZ, 0x1 ;  /* 0x0000000000037211 */ /* 0x001fc800078f08ff */
[----:B------:R-:W-:-:S05]  /*4660*/  LOP3.LUT R3, R3, 0x1fffe, RZ, 0xc0, !PT ;  /* 0x0001fffe03037812 */ /* 0x000fca00078ec0ff */
[----:B------:R-:W-:-:S04]  /*4670*/  IMAD.IADD R3, R0, 0x1, -R3 ;  /* 0x0000000100037824 */ /* 0x000fc800078e0a03 */
[----:B------:R-:W-:-:S05]  /*4680*/  IMAD R3, R3, 0x8000, R2 ;  /* 0x0000800003037824 */ /* 0x000fca00078e0202 */
[----:B------:R-:W-:-:S04]  /*4690*/  IADD3 R3, R3, 0x400, RZ ;  /* 0x0000040003037810 */ /* 0x000fc80007ffe0ff */
[----:B------:R-:W-:-:S04]  /*46a0*/  SHF.R.U32.HI R3, RZ, 0x4, R3 ;  /* 0x00000004ff037819 */ /* 0x000fc80000011603 */
[----:B------:R-:W-:-:S04]  /*46b0*/  LOP3.LUT R3, R3, 0x3fff, RZ, 0xc0, !PT ;  /* 0x00003fff03037812 */ /* 0x000fc800078ec0ff */
[----:B------:R-:W-:Y:S01]  /*46c0*/  LOP3.LUT R15, R3, 0x2000000, RZ, 0xfc, !PT ;  /* 0x02000000030f7812 */ /* 0x000fe200078efcff */
[----:B------:R-:W-:Y:S06]  /*46d0*/  @!P0 BRA `(.L_x_6324) ;  /* 0x0000000000048947 */ /* 0x000fec0003800000 */
[----:B------:R-:W-:Y:S01]  /*46e0*/  BPT.TRAP 0x1 ;  /* 0x000000040000795c */ /* 0x000fe20000300000 */
.L_x_6324:
        /* <DEDUP_REMOVED lines=11> */
.L_x_6533:
[----:B------:R-:W-:Y:S05]  /*47a0*/  BSYNC B0 ;  /* 0x0000000000007941 */ /* 0x000fea0003800000 */
.L_x_6325:
[----:B------:R-:W-:Y:S01]  /*47b0*/  BAR.SYNC.DEFER_BLOCKING 0xe, 0x100 ;  /* 0x0384000000007b1d */ /* 0x000fe20000010000 */
[----:B------:R-:W-:Y:S01]  /*47c0*/  IMAD.MOV.U32 R5, RZ, RZ, 0x40000040 ;  /* 0x40000040ff057424 */ /* 0x000fe200078e00ff */
[----:B------:R-:W-:Y:S01]  /*47d0*/  R2UR UR6, R6 ;  /* 0x00000000060672ca */ /* 0x000fe200000e0000 */
[C---:B------:R-:W-:Y:S01]  /*47e0*/  VIADD R10, R4.reuse, 0x2 ;  /* 0x00000002040a7836 */ /* 0x040fe20000000000 */
[----:B------:R-:W-:Y:S01]  /*47f0*/  R2UR UR7, R7 ;  /* 0x00000000070772ca */ /* 0x000fe200000e0000 */
[----:B------:R-:W-:Y:S01]  /*4800*/  IMAD.MOV.U32 R9, RZ, RZ, 0x40000040 ;  /* 0x40000040ff097424 */ /* 0x000fe200078e00ff */
[----:B------:R-:W-:Y:S01]  /*4810*/  R2UR UR4, R4 ;  /* 0x00000000040472ca */ /* 0x000fe200000e0000 */
[C---:B------:R-:W-:Y:S01]  /*4820*/  VIADD R12, R6.reuse, 0x100 ;  /* 0x00000100060c7836 */ /* 0x040fe20000000000 */
[----:B------:R-:W-:Y:S01]  /*4830*/  R2UR UR5, R5 ;  /* 0x00000000050572ca */ /* 0x000fe200000e0000 */
[----:B------:R-:W-:Y:S01]  /*4840*/  IMAD.MOV.U32 R7, RZ, RZ, 0x40000040 ;  /* 0x40000040ff077424 */ /* 0x000fe200078e00ff */
[C---:B------:R-:W-:Y:S01]  /*4850*/  IADD3 R8, R6.reuse, 0x80, RZ ;  /* 0x0000008006087810 */ /* 0x040fe20007ffe0ff */
[----:B------:R-:W-:Y:S01]  /*4860*/  VIADD R6, R6, 0x180 ;  /* 0x0000018006067836 */ /* 0x000fe20000000000 */
[----:B------:R-:W-:Y:S01]  /*4870*/  MOV R11, 0x40000040 ;  /* 0x40000040000b7802 */ /* 0x000fe20000000f00 */
[----:B------:R-:W1:Y:S01]  /*4880*/  S2R R0, SR_TID.X ;  /* 0x0000000000007919 */ /* 0x000e620000002100 */
[----:B------:R-:W-:Y:S01]  /*4890*/  MOV R13, 0x40000040 ;  /* 0x40000040000d7802 */ /* 0x000fe20000000f00 */
[----:B------:R-:W-:Y:S01]  /*48a0*/  BSSY B0, `(.L_x_6327) ;  /* 0x00000ec000007945 */ /* 0x000fe20003800000 */
[----:B------:R-:W-:Y:S01]  /*48b0*/  ISETP.GE.AND P2, PT, R168, 0x2, PT ;  /* 0x00000002a800780c */ /* 0x000fe20003f46270 */
        /* <DEDUP_REMOVED lines=9> */
[----:B------:R-:W-:-:S13]  /*4950*/  ISETP.NE.AND P1, PT, R0, RZ, PT ;  /* 0x000000ff0000720c */ /* 0x000fda0003f25270 */
[----:B------:R-:W-:-:S04]  /*4960*/  @!P1 IADD3 R0, R14, 0x28c60, RZ ;  /* 0x00028c600e009810 */ /* 0x000fc80007ffe0ff */
[----:B------:R-:W-:Y:S01]  /*4970*/  @!P1 PRMT R0, RZ, 0x654, R0 ;  /* 0x00000654ff009816 */ /* 0x000fe20000000000 */
[----:B------:R-:W-:Y:S02]  /*4980*/  WARPGROUP.DEPBAR.LE gsb0, 0x0 ;  /* 0x00008000000079c5 */ /* 0x000fe40000010000 */
[----:B------:R-:W-:-:S06]  /*4990*/  WARPGROUP.ARRIVE ;  /* 0x00000000000079c5 */ /* 0x000fcc0000000000 */
[----:B------:R-:W-:Y:S01]  /*49a0*/  HGMMA.64x256x16.F32 R24, gdesc[UR4].tnspB, R24, gsb0 ;  /* 0x43e00000041879f0 */ /* 0x000fe20008000818 */
[----:B------:R-:W-:Y:S02]  /*49b0*/  R2UR UR6, R12 ;  /* 0x000000000c0672ca */ /* 0x000fe400000e0000 */
[----:B------:R-:W-:Y:S01]  /*49c0*/  R2UR UR7, R13 ;  /* 0x000000000d0772ca */ /* 0x000fe200000e0000 */
[----:B------:R-:W-:Y:S01]  /*49d0*/  IMAD.MOV.U32 R13, RZ, RZ, 0x40000040 ;  /* 0x40000040ff0d7424 */ /* 0x000fe200078e00ff */
[----:B------:R-:W-:Y:S02]  /*49e0*/  R2UR UR4, R8 ;  /* 0x00000000080472ca */ /* 0x000fe400000e0000 */
[----:B------:R-:W-:Y:S02]  /*49f0*/  R2UR UR5, R9 ;  /* 0x00000000090572ca */ /* 0x000fe400000e0000 */
[----:B------:R-:W-:Y:S01]  /*4a00*/  IADD3 R12, R4, 0x6, RZ ;  /* 0x00000006040c7810 */ /* 0x000fe20007ffe0ff */
        /* <DEDUP_REMOVED lines=17> */
.L_x_6334:
[----:B------:R-:W-:Y:S01]  /*4b20*/  BAR.SYNC.DEFER_BLOCKING 0xe, 0x100 ;  /* 0x0384000000007b1d */ /* 0x000fe20000010000 */
[----:B0-----:R-:W-:Y:S01]  /*4b30*/  IMAD R3, R18, 0x40, R190 ;  /* 0x0000004012037824 */ /* 0x001fe200078e02be */
[----:B------:R-:W-:Y:S01]  /*4b40*/  ISETP.GT.AND P3, PT, R168, RZ, PT ;  /* 0x000000ffa800720c */ /* 0x000fe20003f64270 */
[----:B------:R-:W-:Y:S02]  /*4b50*/  VIADD R18, R18, 0x1 ;  /* 0x0000000112127836 */ /* 0x000fe40000000000 */
[----:B------:R-:W-:Y:S01]  /*4b60*/  VIADD R168, R168, 0xffffffff ;  /* 0xffffffffa8a87836 */ /* 0x000fe20000000000 */
[----:B------:R-:W-:Y:S02]  /*4b70*/  LEA R3, R3, R2, 0x2 ;  /* 0x0000000203037211 */ /* 0x000fe400078e10ff */
[----:B------:R-:W-:-:S04]  /*4b80*/  ISETP.NE.AND P2, PT, R18, 0x2, PT ;  /* 0x000000021200780c */ /* 0x000fc80003f45270 */
[----:B------:R-:W-:Y:S02]  /*4b90*/  SEL R6, RZ, 0x1, P2 ;  /* 0x00000001ff067807 */ /* 0x000fe40001000000 */
[----:B------:R-:W-:Y:S02]  /*4ba0*/  SEL R18, R18, RZ, P2 ;  /* 0x000000ff12127207 */ /* 0x000fe40001000000 */
[----:B------:R-:W-:Y:S01]  /*4bb0*/  LOP3.LUT R19, R19, R6, RZ, 0x3c, !PT ;  /* 0x0000000613137212 */ /* 0x000fe200078e3cff */
[----:B-12---:R-:W0:Y:S04]  /*4bc0*/  LDS R0, [R3+0x28800] ;  /* 0x0288000003007984 */ /* 0x006e280000000800 */
        /* <DEDUP_REMOVED lines=131> */
.L_x_6329:
[----:B------:R-:W-:Y:S02]  /*5400*/  LEA R0, R18, R2, 0x3 ;  /* 0x0000000212007211 */ /* 0x000fe400078e18ff */
[----:B------:R-:W-:-:S04]  /*5410*/  SHF.L.U32 R3, R19, 0x1f, RZ ;  /* 0x0000001f13037819 */ /* 0x000fc800000006ff */
[----:B------:R0:W1:Y:S01]  /*5420*/  SYNCS.PHASECHK.TRANS64.TRYWAIT P2, [R0+URZ+0x28c50], R3 ;  /* 0x028c5003000075a7 */ /* 0x000062000804017f */
[----:B------:R-:W-:Y:S05]  /*5430*/  @!P0 BRA `(.L_x_6330) ;  /* 0x0000000000048947 */ /* 0x000fea0003800000 */
[----:B------:R-:W-:Y:S01]  /*5440*/  BPT.TRAP 0x1 ;  /* 0x000000040000795c */ /* 0x000fe20000300000 */
.L_x_6330:
[----:B------:R-:W-:Y:S04]  /*5450*/  BSSY B1, `(.L_x_6331) ;  /* 0x0000004000017945 */ /* 0x000fe80003800000 */
[----:B-1----:R-:W-:Y:S05]  /*5460*/  @P2 BRA `(.L_x_6332) ;  /* 0x0000000000082947 */ /* 0x002fea0003800000 */
[----:B------:R-:W1:Y:S02]  /*5470*/  SYNCS.PHASECHK.TRANS64.TRYWAIT P2, [R0+URZ+0x28c50], R3 ;  /* 0x028c5003000075a7 */ /* 0x000e64000804017f */
[----:B-1----:R-:W-:Y:S05]  /*5480*/  @!P2 BRA `(.L_x_6333) ;  /* 0x0000012c0080a947 */ /* 0x002fea0003800000 */
.L_x_6332:
[----:B------:R-:W-:Y:S05]  /*5490*/  BSYNC B1 ;  /* 0x0000000000017941 */ /* 0x000fea0003800000 */
.L_x_6331:
[----:B------:R-:W-:Y:S01]  /*54a0*/  IMAD R6, R18, 0x1000, R15 ;  /* 0x0000100012067824 */ /* 0x000fe200078e020f */
[----:B------:R-:W-:Y:S01]  /*54b0*/  R2UR UR4, R4 ;  /* 0x00000000040472ca */ /* 0x000fe200000e0000 */
[----:B------:R-:W-:Y:S01]  /*54c0*/  IMAD.MOV.U32 R7, RZ, RZ, 0x40000040 ;  /* 0x40000040ff077424 */ /* 0x000fe200078e00ff */
[----:B------:R-:W-:Y:S01]  /*54d0*/  R2UR UR5, R5 ;  /* 0x00000000050572ca */ /* 0x000fe200000e0000 */
[----:B------:R-:W-:Y:S01]  /*54e0*/  WARPGROUP.ARRIVE ;  /* 0x00000000000079c5 */ /* 0x000fe20000000000 */
[C---:B------:R-:W-:Y:S01]  /*54f0*/  R2UR UR6, R6.reuse ;  /* 0x00000000060672ca */ /* 0x040fe200000e0000 */
[----:B------:R-:W-:Y:S01]  /*5500*/  IMAD.MOV.U32 R21, RZ, RZ, 0x40000040 ;  /* 0x40000040ff157424 */ /* 0x000fe200078e00ff */
[----:B------:R-:W-:Y:S01]  /*5510*/  R2UR UR7, R7 ;  /* 0x00000000070772ca */ /* 0x000fe200000e0000 */
[----:B------:R-:W-:Y:S01]  /*5520*/  IMAD.MOV.U32 R7, RZ, RZ, 0x40000040 ;  /* 0x40000040ff077424 */ /* 0x000fe200078e00ff */
[----:B------:R-:W-:Y:S02]  /*5530*/  IADD3 R20, R6, 0x80, RZ ;  /* 0x0000008006147810 */ /* 0x000fe40007ffe0ff */
        /* <DEDUP_REMOVED lines=34> */
.L_x_6328:
[----:B------:R-:W-:Y:S05]  /*5760*/  BSYNC B0 ;  /* 0x0000000000007941 */ /* 0x000fea0003800000 */
.L_x_6327:
[----:B------:R-:W-:Y:S01]  /*5770*/  BAR.SYNC.DEFER_BLOCKING 0xe, 0x100 ;  /* 0x0384000000007b1d */ /* 0x000fe20000010000 */
[C---:B0-----:R-:W-:Y:S01]  /*5780*/  IMAD R3, R18.reuse, 0x40, R190 ;  /* 0x0000004012037824 */ /* 0x041fe200078e02be */
[----:B------:R-:W-:Y:S02]  /*5790*/  IADD3 R18, R18, 0x1, RZ ;  /* 0x0000000112127810 */ /* 0x000fe40007ffe0ff */
[----:B------:R-:W-:Y:S01]  /*57a0*/  PLOP3.LUT P0, PT, PT, PT, PT, 0x8, 0x0 ;  /* 0x000000000000781c */ /* 0x000fe20003f0e170 */
[----:B------:R-:W-:Y:S01]  /*57b0*/  IMAD R3, R3, 0x4, R2 ;  /* 0x0000000403037824 */ /* 0x000fe200078e0202 */
        /* <DEDUP_REMOVED lines=136> */
.L_x_6322:
[----:B------:R-:W-:Y:S02]  /*6040*/  ISETP.GE.AND P1, PT, R168, 0x1, PT ;  /* 0x00000001a800780c */ /* 0x000fe40003f26270 */
[----:B------:R-:W-:-:S11]  /*6050*/  PLOP3.LUT P0, PT, PT, PT, PT, 0x80, 0x0 ;  /* 0x000000000000781c */ /* 0x000fd60003f0f070 */
[----:B------:R-:W-:Y:S05]  /*6060*/  @!P1 BRA `(.L_x_6323) ;  /* 0x0000009400b89947 */ /* 0x000fea0003800000 */
[----:B------:R-:W0:Y:S01]  /*6070*/  SHFL.IDX PT, R0, R210, RZ, 0x1f ;  /* 0x00001fffd2007589 */ /* 0x000e2200000e0000 */
[----:B------:R-:W-:Y:S01]  /*6080*/  BSSY B6, `(.L_x_6335) ;  /* 0x000001b000067945 */ /* 0x000fe20003800000 */
[----:B0-----:R-:W-:-:S04]  /*6090*/  LEA.HI R3, R0, R0, RZ, 0x1 ;  /* 0x0000000000037211 */ /* 0x001fc800078f08ff */
[----:B------:R-:W-:-:S05]  /*60a0*/  LOP3.LUT R3, R3, 0x1fffe, RZ, 0xc0, !PT ;  /* 0x0001fffe03037812 */ /* 0x000fca00078ec0ff */
[----:B------:R-:W-:Y:S01]  /*60b0*/  IMAD.IADD R3, R0, 0x1, -R3 ;  /* 0x0000000100037824 */ /* 0x000fe200078e0a03 */
[----:B------:R-:W-:-:S03]  /*60c0*/  IADD3 R0, R2, 0x26800, RZ ;  /* 0x0002680002007810 */ /* 0x000fc60007ffe0ff */
[----:B------:R-:W-:Y:S01]  /*60d0*/  IMAD R3, R3, 0x8000, R2 ;  /* 0x0000800003037824 */ /* 0x000fe200078e0202 */
        /* <DEDUP_REMOVED lines=21> */
.L_x_6336:
[----:B------:R-:W-:Y:S05]  /*6230*/  BSYNC B6 ;  /* 0x0000000000067941 */ /* 0x000fea0003800000 */
.L_x_6335:
        /* <DEDUP_REMOVED lines=12> */
.L_x_6340:
[----:B-1----:R1:W2:Y:S02]  /*6300*/  SYNCS.PHASECHK.TRANS64.TRYWAIT P0, [R2+URZ+0x28c00], R3 ;  /* 0x028c0003020075a7 */ /* 0x0022a4000800017f */
[----:B--2---:R-:W-:Y:S05]  /*6310*/  @!P0 NANOSLEEP.SYNCS 0x989680 ;  /* 0x009896800000895d */ /* 0x004fea0003900000 */
[----:B------:R-:W2:Y:S02]  /*6320*/  @!P0 SYNCS.PHASECHK.TRANS64 P0, [R2+URZ+0x28c00], R3 ;  /* 0x028c0003020085a7 */ /* 0x000ea4000800007f */
[----:B--2---:R-:W-:Y:S05]  /*6330*/  @!P0 BRA `(.L_x_6340) ;  /* 0xfffffffc00f08947 */ /* 0x004fea000383ffff */
.L_x_6339:
[----:B------:R-:W-:Y:S05]  /*6340*/  BSYNC B0 ;  /* 0x0000000000007941 */ /* 0x000fea0003800000 */
.L_x_6338:
[----:B------:R-:W-:Y:S05]  /*6350*/  BRA `(.L_x_6341) ;  /* 0x0000002c004c7947 */ /* 0x000fea0003800000 */
.L_x_6337:
        /* <DEDUP_REMOVED lines=12> */
[----:B------:R-:W-:Y:S02]  /*6420*/  IMAD R48, R23, R47, R8 ;  /* 0x0000002f17307224 */ /* 0x000fe400078e0208 */
[----:B------:R-:W-:-:S04]  /*6430*/  IMAD.WIDE.U32 R42, R33, R46, RZ ;  /* 0x0000002e212a7225 */ /* 0x000fc800078e00ff */
[-C--:B-1----:R-:W-:Y:S02]  /*6440*/  IMAD R10, R214, R44.reuse, RZ ;  /* 0x0000002cd60a7224 */ /* 0x082fe400078e02ff */
[-C--:B------:R-:W-:Y:S02]  /*6450*/  IMAD R6, R3, R44.reuse, RZ ;  /* 0x0000002c03067224 */ /* 0x080fe400078e02ff */
[----:B------:R-:W-:Y:S02]  /*6460*/  IMAD R50, R23, R45, R10 ;  /* 0x0000002d17327224 */ /* 0x000fe400078e020a */
[C---:B------:R-:W-:Y:S01]  /*6470*/  IMAD R49, R33.reuse, R47, R0 ;  /* 0x0000002f21317224 */ /* 0x040fe200078e0200 */
[----:B------:R-:W-:Y:S01]  /*6480*/  SHF.L.U64.HI R47, R46, 0x5, R47 ;  /* 0x000000052e2f7819 */ /* 0x000fe2000001022f */
[C---:B------:R-:W-:Y:S01]  /*6490*/  IMAD R51, R33.reuse, R45, R6 ;  /* 0x0000002d21337224 */ /* 0x040fe200078e0206 */
[----:B------:R-:W-:Y:S01]  /*64a0*/  SHF.L.U64.HI R45, R44, 0x5, R45 ;  /* 0x000000052c2d7819 */ /* 0x000fe2000001022d */
[----:B------:R-:W-:Y:S01]  /*64b0*/  IMAD.WIDE.U32 R40, R33, R44, RZ ;  /* 0x0000002c21287225 */ /* 0x000fe200078e00ff */
[----:B------:R-:W-:-:S03]  /*64c0*/  IADD3 R49, R49, R43, RZ ;  /* 0x0000002b31317210 */ /* 0x000fc60007ffe0ff */
[----:B------:R-:W-:-:S04]  /*64d0*/  IMAD.WIDE.U32 R8, R23, R46, R4 ;  /* 0x0000002e17087225 */ /* 0x000fc800078e0004 */
[----:B------:R-:W-:Y:S01]  /*64e0*/  IMAD.WIDE.U32 R10, R23, R44, R4 ;  /* 0x0000002c170a7225 */ /* 0x000fe200078e0004 */
[----:B------:R-:W-:-:S03]  /*64f0*/  IADD3 R27, P3, R8, R42, RZ ;  /* 0x0000002a081b7210 */ /* 0x000fc60007f7e0ff */
[----:B------:R-:W-:Y:S01]  /*6500*/  IMAD.WIDE.U32 R4, R23, R46, R24 ;  /* 0x0000002e17047225 */ /* 0x000fe200078e0018 */
[----:B------:R-:W-:Y:S02]  /*6510*/  IADD3 R29, P4, R10, R40, RZ ;  /* 0x000000280a1d7210 */ /* 0x000fe40007f9e0ff */
[----:B------:R-:W-:Y:S01]  /*6520*/  IADD3.X R26, R49, R48, R9, P3, !PT ;  /* 0x00000030311a7210 */ /* 0x000fe20001ffe409 */
[----:B------:R-:W-:Y:S01]  /*6530*/  IMAD.WIDE.U32 R6, R23, R44, R24 ;  /* 0x0000002c17067225 */ /* 0x000fe200078e0018 */
[----:B------:R-:W-:Y:S02]  /*6540*/  IADD3 R53, P1, R4, R42, RZ ;  /* 0x0000002a04357210 */ /* 0x000fe40007f3e0ff */
[----:B------:R-:W-:Y:S01]  /*6550*/  SHF.L.U32 R44, R44, 0x5, RZ ;  /* 0x000000052c2c7819 */ /* 0x000fe200000006ff */
[----:B------:R-:W-:Y:S01]  /*6560*/  IMAD.IADD R51, R51, 0x1, R41 ;  /* 0x0000000133337824 */ /* 0x000fe200078e0229 */
[----:B------:R-:W-:Y:S01]  /*6570*/  IADD3 R55, P2, R6, R40, RZ ;  /* 0x0000002806377210 */ /* 0x000fe20007f5e0ff */
[----:B------:R-:W-:Y:S01]  /*6580*/  IMAD.SHL.U32 R46, R46, 0x20, RZ ;  /* 0x000000202e2e7824 */ /* 0x000fe200078e00ff */
[----:B------:R-:W-:-:S02]  /*6590*/  IADD3.X R48, R49, R5, R48, P1, !PT ;  /* 0x0000000531307210 */ /* 0x000fc40000ffe430 */
        /* <DEDUP_REMOVED lines=16> */
[----:B0-----:R-:W-:-:S07]  /*66a0*/  IMAD.MOV.U32 R12, RZ, RZ, 0x1 ;  /* 0x00000001ff0c7424 */ /* 0x001fce00078e00ff */
[----:B------:R-:W-:-:S07]  /*66b0*/  LEPC R20, `(.L_x_6343) ;  /* 0x000000001014794e */ /* 0x000fce0000000000 */
[----:B-1----:R-:W-:Y:S05]  /*66c0*/  CALL.ABS.NOINC R14 ;  /* 0x000000000e007343 */ /* 0x002fea0003c00000 */
.L_x_6343:
[----:B------:R-:W-:Y:S05]  /*66d0*/  BSYNC B6 ;  /* 0x0000000000067941 */ /* 0x000fea0003800000 */
.L_x_6342:
        /* <DEDUP_REMOVED lines=35> */
[----:B0-----:R-:W-:Y:S01]  /*6910*/  ISETP.NE.AND P2, PT, R0, 0x1, PT ;  /* 0x000000010000780c */ /* 0x001fe20003f45270 */
[----:B------:R-:W-:-:S05]  /*6920*/  IMAD R0, R185, 0x40, R23 ;  /* 0x00000040b9007824 */ /* 0x000fca00078e0217 */
[----:B------:R-:W-:-:S07]  /*6930*/  LEA R3, R209, R0, 0x5 ;  /* 0x00000000d1037211 */ /* 0x000fce00078e28ff */
[----:B------:R-:W0:Y:S08]  /*6940*/  @P2 LDC R10, c[0x0][0x42c] ;  /* 0x00010b00ff0a2b82 */ /* 0x000e300000000800 */
[----:B------:R-:W1:Y:S01]  /*6950*/  @P2 LDC R9, c[0x0][0x430] ;  /* 0x00010c00ff092b82 */ /* 0x000e620000000800 */
[----:B0-----:R-:W-:-:S04]  /*6960*/  @P2 IMAD.HI.U32 R0, R3, R10, RZ ;  /* 0x0000000a03002227 */ /* 0x001fc800078e00ff */
[----:B------:R-:W-:Y:S01]  /*6970*/  IMAD.MOV.U32 R10, RZ, RZ, R42 ;  /* 0x000000ffff0a7224 */ /* 0x000fe200078e002a */
[----:B-1----:R-:W-:Y:S02]  /*6980*/  @P2 SHF.R.U32.HI R3, RZ, R9, R0 ;  /* 0x00000009ff032219 */ /* 0x002fe40000011600 */
[----:B------:R-:W-:Y:S02]  /*6990*/  CS2R R8, SRZ ;  /* 0x0000000000087805 */ /* 0x000fe4000001ff00 */
        /* <DEDUP_REMOVED lines=11> */
[----:B------:R-:W-:Y:S02]  /*6a50*/  IADD3.X R30, R57, R48, RZ, P4, !PT ;  /* 0x00000030391e7210 */ /* 0x000fe400027fe4ff */
[----:B------:R-:W-:-:S02]  /*6a60*/  CS2R R36, SRZ ;  /* 0x0000000000247805 */ /* 0x000fc4000001ff00 */
[C---:B------:R-:W-:Y:S02]  /*6a70*/  LEA R14, P4, R15.reuse, UR6, 0x1 ;  /* 0x000000060f0e7c11 */ /* 0x040fe4000f8808ff */
[----:B------:R-:W-:Y:S02]  /*6a80*/  CS2R R32, SRZ ;  /* 0x0000000000207805 */ /* 0x000fe4000001ff00 */
[C---:B------:R-:W-:Y:S02]  /*6a90*/  LEA R38, P5, R0.reuse, UR8, 0x1 ;  /* 0x0000000800267c11 */ /* 0x040fe4000f8a08ff */
[----:B------:R-:W-:Y:S02]  /*6aa0*/  CS2R R34, SRZ ;  /* 0x0000000000227805 */ /* 0x000fe4000001ff00 */
[----:B------:R-:W-:Y:S02]  /*6ab0*/  LEA.HI.X R15, R15, UR7, R30, 0x1, P4 ;  /* 0x000000070f0f7c11 */ /* 0x000fe4000a0f0c1e */
[----:B------:R-:W-:-:S02]  /*6ac0*/  LEA.HI.X R39, R0, UR9, R31, 0x1, P5 ;  /* 0x0000000900277c11 */ /* 0x000fc4000a8f0c1f */
[----:B------:R-:W-:Y:S01]  /*6ad0*/  CS2R R30, SRZ ;  /* 0x00000000001e7805 */ /* 0x000fe2000001ff00 */
[----:B------:R0:W5:Y:S04]  /*6ae0*/  @!P3 LDG.E.64 R36, desc[UR40][R14.64] ;  /* 0x000000280e24b981 */ /* 0x000168000c1e1b00 */
[----:B------:R0:W5:Y:S04]  /*6af0*/  @!P2 LDG.E.64 R32, desc[UR40][R14.64+0x20] ;  /* 0x000020280e20a981 */ /* 0x000168000c1e1b00 */
[----:B------:R0:W5:Y:S04]  /*6b00*/  @!P3 LDG.E.64 R34, desc[UR40][R38.64] ;  /* 0x000000282622b981 */ /* 0x000168000c1e1b00 */
[----:B------:R0:W5:Y:S02]  /*6b10*/  @!P2 LDG.E.64 R30, desc[UR40][R38.64+0x20] ;  /* 0x00002028261ea981 */ /* 0x000164000c1e1b00 */
.L_x_6347:
[----:B------:R-:W-:Y:S05]  /*6b20*/  BSYNC B1 ;  /* 0x0000000000017941 */ /* 0x000fea0003800000 */
.L_x_6346:
        /* <DEDUP_REMOVED lines=24> */
.L_x_6349:
[----:B------:R-:W-:Y:S05]  /*6cb0*/  BSYNC B1 ;  /* 0x0000000000017941 */ /* 0x000fea0003800000 */
.L_x_6348:
[----:B------:R-:W-:Y:S01]  /*6cc0*/  IMAD.WIDE.U32 R10, R3, R4, R10 ;  /* 0x00000004030a7225 */ /* 0x000fe200078e000a */
[----:B01----:R-:W-:Y:S01]  /*6cd0*/  SHF.L.U32 R14, R191, 0x6, RZ ;  /* 0x00000006bf0e7819 */ /* 0x003fe200000006ff */
[----:B------:R-:W-:Y:S01]  /*6ce0*/  ULDC.64 UR4, c[0x0][0x3c8] ;  /* 0x0000f20000047ab9 */ /* 0x000fe20000000a00 */
[----:B------:R-:W-:Y:S01]  /*6cf0*/  LEA.HI R0, R206, R206, RZ, 0x1 ;  /* 0x000000cece007211 */ /* 0x000fe200078f08ff */
[----:B------:R-:W-:Y:S01]  /*6d00*/  IMAD.WIDE.U32 R12, R3, R6, R12 ;  /* 0x00000006030c7225 */ /* 0x000fe200078e000c */
[----:B------:R-:W-:Y:S01]  /*6d10*/  LOP3.LUT R15, R14, 0x1c0, RZ, 0xc0, !PT ;  /* 0x000001c00e0f7812 */ /* 0x000fe200078ec0ff */
[----:B------:R-:W-:Y:S02]  /*6d20*/  ULDC.64 UR6, c[0x0][0x3e0] ;  /* 0x0000f80000067ab9 */ /* 0x000fe40000000a00 */
[C---:B------:R-:W-:Y:S02]  /*6d30*/  IMAD R4, R41.reuse, R4, RZ ;  /* 0x0000000429047224 */ /* 0x040fe400078e02ff */
[----:B------:R-:W-:-:S02]  /*6d40*/  IMAD R6, R41, R6, RZ ;  /* 0x0000000629067224 */ /* 0x000fc400078e02ff */
[C---:B------:R-:W-:Y:S01]  /*6d50*/  IMAD R5, R3.reuse, R5, R4 ;  /* 0x0000000503057224 */ /* 0x040fe200078e0204 */
[----:B------:R-:W-:Y:S01]  /*6d60*/  LEA R4, P2, R10, UR4, 0x1 ;  /* 0x000000040a047c11 */ /* 0x000fe2000f8408ff */
[----:B------:R-:W-:Y:S01]  /*6d70*/  IMAD R3, R3, R7, R6 ;  /* 0x0000000703037224 */ /* 0x000fe200078e0206 */
[----:B------:R-:W-:Y:S01]  /*6d80*/  LOP3.LUT R7, R0, 0xfffffffe, RZ, 0xc0, !PT ;  /* 0xfffffffe00077812 */ /* 0x000fe200078ec0ff */
[----:B------:R-:W-:Y:S01]  /*6d90*/  IMAD.IADD R5, R11, 0x1, R5 ;  /* 0x000000010b057824 */ /* 0x000fe200078e0205 */
[----:B------:R-:W-:Y:S01]  /*6da0*/  LEA R0, P3, R12, UR6, 0x1 ;  /* 0x000000060c007c11 */ /* 0x000fe2000f8608ff */
[----:B------:R-:W-:Y:S01]  /*6db0*/  IMAD.IADD R3, R13, 0x1, R3 ;  /* 0x000000010d037824 */ /* 0x000fe200078e0203 */
[----:B------:R-:W-:Y:S01]  /*6dc0*/  LOP3.LUT R6, R15, 0x18, R16, 0xf8, !PT ;  /* 0x000000180f067812 */ /* 0x000fe200078ef810 */
[----:B------:R-:W-:Y:S01]  /*6dd0*/  UMOV UR4, 0xffffffff ;  /* 0xffffffff00047882 */ /* 0x000fe20000000000 */
[----:B------:R-:W-:Y:S02]  /*6de0*/  SHF.R.U32.HI R15, RZ, 0x3, R15 ;  /* 0x00000003ff0f7819 */ /* 0x000fe4000001160f */
[----:B------:R-:W-:-:S02]  /*6df0*/  IADD3 R7, R206, -R7, RZ ;  /* 0x80000007ce077210 */ /* 0x000fc40007ffe0ff */
[----:B------:R-:W-:Y:S02]  /*6e00*/  LEA.HI.X R5, R10, UR5, R5, 0x1, P2 ;  /* 0x000000050a057c11 */ /* 0x000fe400090f0c05 */
[----:B------:R-:W-:Y:S02]  /*6e10*/  LEA.HI.X R3, R12, UR7, R3, 0x1, P3 ;  /* 0x000000070c037c11 */ /* 0x000fe400098f0c03 */
[----:B------:R-:W-:Y:S02]  /*6e20*/  LOP3.LUT R6, R6, R15, RZ, 0x3c, !PT ;  /* 0x0000000f06067212 */ /* 0x000fe400078e3cff */
[----:B------:R-:W-:Y:S01]  /*6e30*/  SHF.L.U32 R7, R7, 0x1f, RZ ;  /* 0x0000001f07077819 */ /* 0x000fe200000006ff */
[----:B------:R-:W-:Y:S06]  /*6e40*/  BRA.DIV UR4, `(.L_x_6350) ;  /* 0x0000011604247947 */ /* 0x000fec000b800000 */
.L_x_6536:
[----:B------:R-:W-:-:S03]  /*6e50*/  UMOV UR4, 0xffffffff ;  /* 0xffffffff00047882 */ /* 0x000fc60000000000 */
[----:B------:R-:W-:Y:S05]  /*6e60*/  BRA.DIV UR4, `(.L_x_6351) ;  /* 0x0000011604447947 */ /* 0x000fea000b800000 */
.L_x_6539:
[----:B------:R-:W-:-:S03]  /*6e70*/  UMOV UR4, 0xffffffff ;  /* 0xffffffff00047882 */ /* 0x000fc60000000000 */
[----:B------:R-:W-:Y:S05]  /*6e80*/  BRA.DIV UR4, `(.L_x_6352) ;  /* 0x0000011604647947 */ /* 0x000fea000b800000 */
.L_x_6542:
[----:B------:R-:W-:-:S03]  /*6e90*/  UMOV UR4, 0xffffffff ;  /* 0xffffffff00047882 */ /* 0x000fc60000000000 */
[----:B------:R-:W-:Y:S05]  /*6ea0*/  BRA.DIV UR4, `(.L_x_6353) ;  /* 0x0000011604847947 */ /* 0x000fea000b800000 */
.L_x_6545:
[----:B------:R-:W-:-:S03]  /*6eb0*/  UMOV UR4, 0xffffffff ;  /* 0xffffffff00047882 */ /* 0x000fc60000000000 */
[----:B------:R-:W-:Y:S05]  /*6ec0*/  BRA.DIV UR4, `(.L_x_6354) ;  /* 0x0000011604a47947 */ /* 0x000fea000b800000 */
.L_x_6548:
[----:B------:R-:W-:-:S03]  /*6ed0*/  UMOV UR4, 0xffffffff ;  /* 0xffffffff00047882 */ /* 0x000fc60000000000 */
[----:B------:R-:W-:Y:S05]  /*6ee0*/  BRA.DIV UR4, `(.L_x_6355) ;  /* 0x0000011604c47947 */ /* 0x000fea000b800000 */
.L_x_6551:
[----:B------:R-:W-:-:S03]  /*6ef0*/  UMOV UR4, 0xffffffff ;  /* 0xffffffff00047882 */ /* 0x000fc60000000000 */
[----:B------:R-:W-:Y:S05]  /*6f00*/  BRA.DIV UR4, `(.L_x_6356) ;  /* 0x0000011604e47947 */ /* 0x000fea000b800000 */
.L_x_6554:
[----:B------:R-:W-:-:S03]  /*6f10*/  UMOV UR4, 0xffffffff ;  /* 0xffffffff00047882 */ /* 0x000fc60000000000 */
[----:B------:R-:W-:Y:S05]  /*6f20*/  BRA.DIV UR4, `(.L_x_6357) ;  /* 0x0000011a04047947 */ /* 0x000fea000b800000 */
.L_x_6557:
[----:B------:R-:W0:Y:S01]  /*6f30*/  SYNCS.PHASECHK.TRANS64.TRYWAIT P2, [R2+URZ+0x28c00], R7 ;  /* 0x028c0007020075a7 */ /* 0x000e22000804017f */
[----:B-----5:R-:W-:Y:S01]  /*6f40*/  IMAD.MOV.U32 R0, RZ, RZ, R32 ;  /* 0x000000ffff007224 */ /* 0x020fe200078e0020 */
[----:B------:R-:W-:Y:S01]  /*6f50*/  MOV R4, R36 ;  /* 0x0000002400047202 */ /* 0x000fe20000000f00 */
[----:B------:R-:W-:Y:S01]  /*6f60*/  IMAD.MOV.U32 R3, RZ, RZ, R33 ;  /* 0x000000ffff037224 */ /* 0x000fe200078e0021 */
[----:B------:R-:W-:Y:S01]  /*6f70*/  LOP3.LUT P3, RZ, R191, 0x4, RZ, 0xc0, !PT ;  /* 0x00000004bfff7812 */ /* 0x000fe2000786c0ff */
[----:B------:R-:W-:Y:S01]  /*6f80*/  IMAD.MOV.U32 R5, RZ, RZ, R37 ;  /* 0x000000ffff057224 */ /* 0x000fe200078e0025 */
[----:B------:R-:W-:Y:S01]  /*6f90*/  PRMT R15, R4, 0x7610, R15 ;  /* 0x00007610040f7816 */ /* 0x000fe2000000000f */
[----:B------:R-:W-:Y:S01]  /*6fa0*/  IMAD.MOV.U32 R4, RZ, RZ, R31 ;  /* 0x000000ffff047224 */ /* 0x000fe200078e001f */
[----:B------:R-:W-:Y:S01]  /*6fb0*/  PRMT R42, R0, 0x5410, R3 ;  /* 0x00005410002a7816 */ /* 0x000fe20000000003 */
[----:B------:R-:W-:Y:S01]  /*6fc0*/  IMAD.MOV.U32 R0, RZ, RZ, R30 ;  /* 0x000000ffff007224 */ /* 0x000fe200078e001e */
[----:B------:R-:W-:Y:S01]  /*6fd0*/  LEA R3, R199, R6, 0x9 ;  /* 0x00000006c7037211 */ /* 0x000fe200078e48ff */
[----:B------:R-:W-:Y:S01]  /*6fe0*/  IMAD.MOV.U32 R6, RZ, RZ, R9 ;  /* 0x000000ffff067224 */ /* 0x000fe200078e0009 */
[----:B------:R-:W-:Y:S01]  /*6ff0*/  PRMT R43, R5, 0x7610, R43 ;  /* 0x00007610052b7816 */ /* 0x000fe2000000002b */
[----:B------:R-:W-:Y:S01]  /*7000*/  IMAD.MOV.U32 R5, RZ, RZ, R34 ;  /* 0x000000ffff057224 */ /* 0x000fe200078e0022 */
[----:B------:R-:W-:Y:S01]  /*7010*/  LEA R10, R3, R2, 0x1 ;  /* 0x00000002030a7211 */ /* 0x000fe200078e08ff */
[----:B------:R-:W-:Y:S01]  /*7020*/  IMAD.MOV.U32 R12, RZ, RZ, R21 ;  /* 0x000000ffff0c7224 */ /* 0x000fe200078e0015 */
[----:B------:R-:W-:Y:S01]  /*7030*/  PRMT R44, R4, 0x7610, R44 ;  /* 0x00007610042c7816 */ /* 0x000fe2000000002c */
[----:B------:R-:W-:Y:S01]  /*7040*/  IMAD.MOV.U32 R4, RZ, RZ, R35 ;  /* 0x000000ffff047224 */ /* 0x000fe200078e0023 */
[----:B------:R-:W-:Y:S01]  /*7050*/  PRMT R11, R5, 0x7610, R11 ;  /* 0x00007610050b7816 */ /* 0x000fe2000000000b */
[C---:B------:R-:W-:Y:S01]  /*7060*/  VIADD R3, R10.reuse, 0x20400 ;  /* 0x000204000a037836 */ /* 0x040fe20000000000 */
[----:B------:R-:W-:Y:S01]  /*7070*/  PRMT R43, R43, 0x5410, R0 ;  /* 0x000054102b2b7816 */ /* 0x000fe20000000000 */
[----:B------:R-:W-:Y:S01]  /*7080*/  IMAD.MOV.U32 R5, RZ, RZ, R8 ;  /* 0x000000ffff057224 */ /* 0x000fe200078e0008 */
[----:B------:R-:W-:Y:S01]  /*7090*/  IADD3 R0, R10, 0x20440, RZ ;  /* 0x000204400a007810 */ /* 0x000fe20007ffe0ff */
[----:B------:R-:W-:Y:S01]  /*70a0*/  BSSY B1, `(.L_x_6358) ;  /* 0x000000c000017945 */ /* 0x000fe20003800000 */
[----:B------:R-:W-:-:S02]  /*70b0*/  @P3 IADD3 R0, R3, -0x40, RZ ;  /* 0xffffffc003003810 */ /* 0x000fc40007ffe0ff */
[----:B------:R-:W-:Y:S01]  /*70c0*/  PRMT R44, R44, 0x5410, R4 ;  /* 0x000054102c2c7816 */ /* 0x000fe20000000004 */
[----:B------:R-:W-:Y:S01]  /*70d0*/  IMAD.MOV.U32 R4, RZ, RZ, R26 ;  /* 0x000000ffff047224 */ /* 0x000fe200078e001a */
[----:B------:R-:W-:Y:S01]  /*70e0*/  PRMT R3, R6, 0x5410, R5 ;  /* 0x0000541006037816 */ /* 0x000fe20000000005 */
[----:B------:R-:W-:Y:S01]  /*70f0*/  IMAD.MOV.U32 R5, RZ, RZ, R27 ;  /* 0x000000ffff057224 */ /* 0x000fe200078e001b */
[----:B------:R-:W-:-:S04]  /*7100*/  MOV R6, R20 ;  /* 0x0000001400067202 */ /* 0x000fc80000000f00 */
[----:B------:R-:W-:Y:S01]  /*7110*/  PRMT R45, R4, 0x5410, R5 ;  /* 0x00005410042d7816 */ /* 0x000fe20000000005 */
[----:B------:R-:W-:Y:S01]  /*7120*/  IMAD.MOV.U32 R4, RZ, RZ, R28 ;  /* 0x000000ffff047224 */ /* 0x000fe200078e001c */
[----:B------:R-:W-:Y:S02]  /*7130*/  PRMT R46, R6, 0x5410, R12 ;  /* 0x00005410062e7816 */ /* 0x000fe4000000000c */
[----:B------:R-:W-:Y:S01]  /*7140*/  MOV R5, R29 ;  /* 0x0000001d00057202 */ /* 0x000fe20000000f00 */
[----:B0-----:R-:W-:Y:S06]  /*7150*/  @!P2 BRA `(.L_x_6359) ;  /* 0x0000011400a0a947 */ /* 0x001fec0003800000 */
.L_x_6558:
[----:B------:R-:W-:Y:S05]  /*7160*/  BSYNC B1 ;  /* 0x0000000000017941 */ /* 0x000fea0003800000 */
.L_x_6358:
        /* <DEDUP_REMOVED lines=9> */
[----:B0-----:R-:W0:Y:S01]  /*7200*/  LDS.128 R4, [R10+0x20400] ;  /* 0x020400000a047984 */ /* 0x001e220000000c00 */
[--C-:B------:R-:W-:Y:S01]  /*7210*/  SHF.R.U64 R41, R36, 0x10, R37.reuse ;  /* 0x0000001024297819 */ /* 0x100fe20000001225 */
[----:B------:R-:W-:Y:S01]  /*7220*/  HADD2.F32 R15, -RZ, R15.H0_H0 ;  /* 0x2000000fff0f7230 */ /* 0x000fe20000004100 */
[----:B------:R-:W-:Y:S02]  /*7230*/  SHF.R.U32.HI R37, RZ, 0x10, R37 ;  /* 0x00000010ff257819 */ /* 0x000fe40000011625 */
[--C-:B------:R-:W-:Y:S02]  /*7240*/  SHF.R.U32.HI R36, RZ, 0x10, R35.reuse ;  /* 0x00000010ff247819 */ /* 0x100fe40000011623 */
[----:B------:R-:W-:Y:S01]  /*7250*/  SHF.R.U64 R40, R34, 0x10, R35 ;  /* 0x0000001022287819 */ /* 0x000fe20000001223 */
[----:B------:R-:W-:Y:S02]  /*7260*/  HADD2.F32 R34, -RZ, R37.H0_H0 ;  /* 0x20000025ff227230 */ /* 0x000fe40000004100 */
[----:B------:R-:W-:-:S02]  /*7270*/  HADD2.F32 R36, -RZ, R36.H0_H0 ;  /* 0x20000024ff247230 */ /* 0x000fc40000004100 */
        /* <DEDUP_REMOVED lines=13> */
[C---:B------:R-:W-:Y:S01]  /*7350*/  FFMA.FTZ R34, R7.reuse, R15, -R14 ;  /* 0x0000000f07227223 */ /* 0x040fe2000001080e */
[--C-:B------:R-:W-:Y:S02]  /*7360*/  HADD2.F32 R6, -RZ, R5.reuse.H0_H0 ;  /* 0x20000005ff067230 */ /* 0x100fe40000004100 */
        /* <DEDUP_REMOVED lines=8> */
[----:B------:R-:W-:Y:S01]  /*73f0*/  FFMA.FTZ R36, R11, R13, -R36 ;  /* 0x0000000d0b247223 */ /* 0x000fe20000010824 */
[C---:B------:R-:W-:Y:S01]  /*7400*/  FMUL.FTZ R7, R5.reuse, R14 ;  /* 0x0000000e05077220 */ /* 0x040fe20000410000 */
[----:B------:R-:W-:Y:S01]  /*7410*/  FMUL.FTZ R37, R5, R4 ;  /* 0x0000000405257220 */ /* 0x000fe20000410000 */
[----:B------:R-:W-:-:S02]  /*7420*/  FFMA.FTZ R11, R11, R15, R12 ;  /* 0x0000000f0b0b7223 */ /* 0x000fc4000001000c */
[C---:B------:R-:W-:Y:S01]  /*7430*/  FFMA.FTZ R5, R6.reuse, R4, -R7 ;  /* 0x0000000406057223 */ /* 0x040fe20000010807 */
[----:B------:R-:W-:Y:S01]  /*7440*/  F2FP.F16.F32.PACK_AB R7, R39, R38 ;  /* 0x000000262707723e */ /* 0x000fe200000000ff */
[----:B------:R-:W-:Y:S01]  /*7450*/  FFMA.FTZ R14, R6, R14, R37 ;  /* 0x0000000e060e7223 */ /* 0x000fe20000010025 */
[----:B------:R-:W-:Y:S02]  /*7460*/  F2FP.F16.F32.PACK_AB R4, R35, R34 ;  /* 0x000000222304723e */ /* 0x000fe400000000ff */
[----:B------:R-:W-:Y:S02]  /*7470*/  F2FP.F16.F32.PACK_AB R6, R11, R36 ;  /* 0x000000240b06723e */ /* 0x000fe400000000ff */
[----:B------:R-:W-:-:S05]  /*7480*/  F2FP.F16.F32.PACK_AB R5, R14, R5 ;  /* 0x000000050e05723e */ /* 0x000fca00000000ff */
[----:B------:R1:W-:Y:S02]  /*7490*/  STS.128 [R10+0x20400], R4 ;  /* 0x020400040a007388 */ /* 0x0003e40000000c00 */
.L_x_6363:
[----:B------:R-:W-:Y:S05]  /*74a0*/  BSYNC B2 ;  /* 0x0000000000027941 */ /* 0x000fea0003800000 */
.L_x_6362:
[----:B------:R-:W-:Y:S05]  /*74b0*/  @P2 BRA `(.L_x_6361) ;  /* 0x0000000000a82947 */ /* 0x000fea0003800000 */
[----:B01----:R-:W0:Y:S01]  /*74c0*/  LDS.128 R4, [R0] ;  /* 0x0000000000047984 */ /* 0x003e220000000c00 */
[--C-:B------:R-:W-:Y:S01]  /*74d0*/  SHF.R.U64 R37, R32, 0x10, R33.reuse ;  /* 0x0000001020257819 */ /* 0x100fe20000001221 */
[----:B------:R-:W-:Y:S01]  /*74e0*/  HADD2.F32 R15, -RZ, R42.H0_H0 ;  /* 0x2000002aff0f7230 */ /* 0x000fe20000004100 */
[----:B------:R-:W-:Y:S02]  /*74f0*/  SHF.R.U32.HI R33, RZ, 0x10, R33 ;  /* 0x00000010ff217819 */ /* 0x000fe40000011621 */
[--C-:B------:R-:W-:Y:S02]  /*7500*/  SHF.R.U32.HI R32, RZ, 0x10, R31.reuse ;  /* 0x00000010ff207819 */ /* 0x100fe4000001161f */
[----:B------:R-:W-:Y:S01]  /*7510*/  SHF.R.U64 R36, R30, 0x10, R31 ;  /* 0x000000101e247819 */ /* 0x000fe2000000121f */
[----:B------:R-:W-:Y:S02]  /*7520*/  HADD2.F32 R30, -RZ, R33.H0_H0 ;  /* 0x20000021ff1e7230 */ /* 0x000fe40000004100 */
[----:B------:R-:W-:-:S02]  /*7530*/  HADD2.F32 R32, -RZ, R32.H0_H0 ;  /* 0x20000020ff207230 */ /* 0x000fc40000004100 */
[----:B------:R-:W-:Y:S02]  /*7540*/  HADD2.F32 R31, -RZ, R43.H1_H1 ;  /* 0x3000002bff1f7230 */ /* 0x000fe40000004100 */
        /* <DEDUP_REMOVED lines=32> */
[----:B------:R2:W-:Y:S02]  /*7750*/  STS.128 [R0], R4 ;  /* 0x0000000400007388 */ /* 0x0005e40000000c00 */
.L_x_6361:
[----:B------:R-:W-:Y:S05]  /*7760*/  BSYNC B1 ;  /* 0x0000000000017941 */ /* 0x000fea0003800000 */
.L_x_6360:
        /* <DEDUP_REMOVED lines=10> */
[----:B------:R-:W-:Y:S01]  /*7810*/  SHF.R.U32.HI R24, RZ, 0x10, R27 ;  /* 0x00000010ff187819 */ /* 0x000fe2000001161b */
[----:B------:R-:W-:Y:S01]  /*7820*/  HADD2.F32 R15, -RZ, R45.H0_H0 ;  /* 0x2000002dff0f7230 */ /* 0x000fe20000004100 */
[--C-:B------:R-:W-:Y:S02]  /*7830*/  SHF.R.U32.HI R26, RZ, 0x10, R29.reuse ;  /* 0x00000010ff1a7819 */ /* 0x100fe4000001161d */
[----:B------:R-:W-:Y:S01]  /*7840*/  SHF.R.U64 R30, R28, 0x10, R29 ;  /* 0x000000101c1e7819 */ /* 0x000fe2000000121d */
[----:B------:R-:W-:Y:S02]  /*7850*/  HADD2.F32 R24, -RZ, R24.H0_H0 ;  /* 0x20000018ff187230 */ /* 0x000fe40000004100 */
[----:B------:R-:W-:-:S02]  /*7860*/  HADD2.F32 R26, -RZ, R26.H0_H0 ;  /* 0x2000001aff1a7230 */ /* 0x000fc40000004100 */
        /* <DEDUP_REMOVED lines=13> */
[----:B------:R-:W-:Y:S02]  /*7940*/  HADD2.F32 R6, -RZ, R5.H0_H0 ;  /* 0x20000005ff067230 */ /* 0x000fe40000004100 */
[----:B------:R-:W-:Y:S02]  /*7950*/  HADD2.F32 R15, -RZ, R47.H1_H1 ;  /* 0x3000002fff0f7230 */ /* 0x000fe40000004100 */
        /* <DEDUP_REMOVED lines=18> */
.L_x_6366:
[----:B------:R-:W-:Y:S05]  /*7a80*/  BSYNC B1 ;  /* 0x0000000000017941 */ /* 0x000fea0003800000 */
.L_x_6365:
[----:B------:R-:W-:Y:S05]  /*7a90*/  @P1 BRA `(.L_x_6364) ;  /* 0x0000001400581947 */ /* 0x000fea0003800000 */
[----:B01----:R-:W0:Y:S01]  /*7aa0*/  LDS.128 R4, [R0+0x1000] ;  /* 0x0010000000047984 */ /* 0x003e220000000c00 */
[----:B------:R-:W-:Y:S01]  /*7ab0*/  SHF.R.U32.HI R13, RZ, 0x10, R9 ;  /* 0x00000010ff0d7819 */ /* 0x000fe20000011609 */
[----:B------:R-:W-:Y:S01]  /*7ac0*/  HADD2.F32 R12, -RZ, R3.H1_H1 ;  /* 0x30000003ff0c7230 */ /* 0x000fe20000004100 */
[--C-:B------:R-:W-:Y:S01]  /*7ad0*/  SHF.R.U32.HI R15, RZ, 0x10, R21.reuse ;  /* 0x00000010ff0f7819 */ /* 0x100fe20000011615 */
        /* <DEDUP_REMOVED lines=8> */
[C---:B------:R-:W-:Y:S01]  /*7b60*/  FMUL.FTZ R24, R11.reuse, R13 ;  /* 0x0000000d0b187220 */ /* 0x040fe20000410000 */
[----:B------:R-:W-:Y:S02]  /*7b70*/  HADD2.F32 R4, -RZ, R4.H1_H1 ;  /* 0x30000004ff047230 */ /* 0x000fe40000004100 */
[-C--:B------:R-:W-:Y:S01]  /*7b80*/  FMUL.FTZ R21, R11, R15.reuse ;  /* 0x0000000f0b157220 */ /* 0x080fe20000410000 */
[--C-:B------:R-:W-:Y:S02]  /*7b90*/  HADD2.F32 R8, -RZ, R6.reuse.H0_H0 ;  /* 0x20000006ff087230 */ /* 0x100fe40000004100 */
[----:B------:R-:W-:Y:S01]  /*7ba0*/  FFMA.FTZ R26, R10, R15, R24 ;  /* 0x0000000f0a1a7223 */ /* 0x000fe20000010018 */
[----:B------:R-:W-:-:S02]  /*7bb0*/  HADD2.F32 R9, -RZ, R6.H1_H1 ;  /* 0x30000006ff097230 */ /* 0x000fc40000004100 */
[C---:B------:R-:W-:Y:S01]  /*7bc0*/  FMUL.FTZ R20, R4.reuse, R14 ;  /* 0x0000000e04147220 */ /* 0x040fe20000410000 */
[-C--:B------:R-:W-:Y:S01]  /*7bd0*/  FMUL.FTZ R24, R4, R12.reuse ;  /* 0x0000000c04187220 */ /* 0x080fe20000410000 */
[----:B------:R-:W-:Y:S02]  /*7be0*/  HADD2.F32 R6, -RZ, R5.H0_H0 ;  /* 0x20000005ff067230 */ /* 0x000fe40000004100 */
[----:B------:R-:W-:Y:S01]  /*7bf0*/  FFMA.FTZ R21, R10, R13, -R21 ;  /* 0x0000000d0a157223 */ /* 0x000fe20000010815 */
[----:B------:R-:W-:Y:S02]  /*7c00*/  HADD2.F32 R11, -RZ, R46.H1_H1 ;  /* 0x3000002eff0b7230 */ /* 0x000fe40000004100 */
[C---:B------:R-:W-:Y:S01]  /*7c10*/  FFMA.FTZ R20, R7.reuse, R12, -R20 ;  /* 0x0000000c07147223 */ /* 0x040fe20000010814 */
[----:B------:R-:W-:Y:S02]  /*7c20*/  HADD2.F32 R4, -RZ, R3.H0_H0 ;  /* 0x20000003ff047230 */ /* 0x000fe40000004100 */
[----:B------:R-:W-:Y:S01]  /*7c30*/  FFMA.FTZ R7, R7, R14, R24 ;  /* 0x0000000e07077223 */ /* 0x000fe20000010018 */
[----:B------:R-:W-:-:S02]  /*7c40*/  HADD2.F32 R5, -RZ, R5.H1_H1 ;  /* 0x30000005ff057230 */ /* 0x000fc40000004100 */
[CC--:B------:R-:W-:Y:S01]  /*7c50*/  FMUL.FTZ R13, R9.reuse, R11.reuse ;  /* 0x0000000b090d7220 */ /* 0x0c0fe20000410000 */
[----:B------:R-:W-:Y:S02]  /*7c60*/  HADD2.F32 R10, -RZ, R25.H0_H0 ;  /* 0x20000019ff0a7230 */ /* 0x000fe40000004100 */
[-C--:B------:R-:W-:Y:S01]  /*7c70*/  FMUL.FTZ R12, R9, R4.reuse ;  /* 0x00000004090c7220 */ /* 0x080fe20000410000 */
[----:B------:R-:W-:Y:S02]  /*7c80*/  HADD2.F32 R3, -RZ, R27.H0_H0 ;  /* 0x2000001bff037230 */ /* 0x000fe40000004100 */
[C---:B------:R-:W-:Y:S01]  /*7c90*/  FFMA.FTZ R13, R8.reuse, R4, -R13 ;  /* 0x00000004080d7223 */ /* 0x040fe2000001080d */
[C---:B------:R-:W-:Y:S01]  /*7ca0*/  FMUL.FTZ R9, R5.reuse, R10 ;  /* 0x0000000a05097220 */ /* 0x040fe20000410000 */
[----:B------:R-:W-:Y:S01]  /*7cb0*/  FFMA.FTZ R12, R8, R11, R12 ;  /* 0x0000000b080c7223 */ /* 0x000fe2000001000c */
[----:B------:R-:W-:Y:S01]  /*7cc0*/  FMUL.FTZ R5, R5, R3 ;  /* 0x0000000305057220 */ /* 0x000fe20000410000 */
[----:B------:R-:W-:Y:S01]  /*7cd0*/  F2FP.F16.F32.PACK_AB R11, R26, R21 ;  /* 0x000000151a0b723e */ /* 0x000fe200000000ff */
[C---:B------:R-:W-:Y:S01]  /*7ce0*/  FFMA.FTZ R9, R6.reuse, R3, -R9 ;  /* 0x0000000306097223 */ /* 0x040fe20000010809 */
[----:B------:R-:W-:Y:S01]  /*7cf0*/  F2FP.F16.F32.PACK_AB R8, R7, R20 ;  /* 0x000000140708723e */ /* 0x000fe200000000ff */
[----:B------:R-:W-:Y:S01]  /*7d00*/  FFMA.FTZ R6, R6, R10, R5 ;  /* 0x0000000a06067223 */ /* 0x000fe20000010005 */
[----:B------:R-:W-:-:S04]  /*7d10*/  F2FP.F16.F32.PACK_AB R10, R12, R13 ;  /* 0x0000000d0c0a723e */ /* 0x000fc800000000ff */
[----:B------:R-:W-:-:S05]  /*7d20*/  F2FP.F16.F32.PACK_AB R9, R6, R9 ;  /* 0x000000090609723e */ /* 0x000fca00000000ff */
[----:B------:R3:W-:Y:S01]  /*7d30*/  STS.128 [R0+0x1000], R8 ;  /* 0x0010000800007388 */ /* 0x0007e20000000c00 */
[----:B------:R-:W-:Y:S05]  /*7d40*/  BRA `(.L_x_6364) ;  /* 0x0000001000ac7947 */ /* 0x000fea0003800000 */
.L_x_6345:
        /* <DEDUP_REMOVED lines=12> */
[----:B------:R-:W-:Y:S01]  /*7e10*/  @!P0 IADD3.X R10, R57, R26, RZ, P4, !PT ;  /* 0x0000001a390a8210 */ /* 0x000fe200027fe4ff */
[----:B------:R-:W1:Y:S01]  /*7e20*/  @!P1 LDC.64 R30, c[0x0][0x3e0] ;  /* 0x0000f800ff1e9b82 */ /* 0x000e620000000a00 */
[----:B------:R-:W-:Y:S02]  /*7e30*/  @!P0 LEA R8, P4, R9, UR4, 0x1 ;  /* 0x0000000409088c11 */ /* 0x000fe4000f8808ff */
[----:B------:R-:W-:-:S02]  /*7e40*/  @!P1 IADD3.X R20, R26, R47, R57, P5, P6 ;  /* 0x0000002f1a149210 */ /* 0x000fc40002fec439 */
        /* <DEDUP_REMOVED lines=29> */
[----:B------:R-:W-:Y:S01]  /*8020*/  IMAD.MOV.U32 R8, RZ, RZ, R42 ;  /* 0x000000ffff087224 */ /* 0x000fe200078e002a */
[----:B--2---:R-:W-:Y:S01]  /*8030*/  MOV R10, R40 ;  /* 0x00000028000a7202 */ /* 0x004fe20000000f00 */
[----:B------:R-:W-:Y:S02]  /*8040*/  IMAD.MOV.U32 R9, RZ, RZ, R49 ;  /* 0x000000ffff097224 */ /* 0x000fe400078e0031 */
[----:B------:R-:W-:Y:S02]  /*8050*/  IMAD.MOV.U32 R11, RZ, RZ, R51 ;  /* 0x000000ffff0b7224 */ /* 0x000fe400078e0033 */
[C---:B------:R-:W-:Y:S02]  /*8060*/  IMAD R0, R21.reuse, R4, RZ ;  /* 0x0000000415007224 */ /* 0x040fe400078e02ff */
[----:B0-----:R-:W-:Y:S02]  /*8070*/  IMAD R12, R21, R6, RZ ;  /* 0x00000006150c7224 */ /* 0x001fe400078e02ff */
[----:B------:R-:W-:-:S04]  /*8080*/  IMAD.WIDE.U32 R8, R3, R4, R8 ;  /* 0x0000000403087225 */ /* 0x000fc800078e0008 */
[----:B------:R-:W-:-:S04]  /*8090*/  IMAD.WIDE.U32 R10, R3, R6, R10 ;  /* 0x00000006030a7225 */ /* 0x000fc800078e000a */
[C---:B------:R-:W-:Y:S02]  /*80a0*/  IMAD R5, R3.reuse, R5, R0 ;  /* 0x0000000503057224 */ /* 0x040fe400078e0200 */
[----:B------:R-:W-:Y:S01]  /*80b0*/  IMAD R3, R3, R7, R12 ;  /* 0x0000000703037224 */ /* 0x000fe200078e020c */
[----:B------:R-:W-:Y:S01]  /*80c0*/  LEA R4, P2, R8, UR4, 0x1 ;  /* 0x0000000408047c11 */ /* 0x000fe2000f8408ff */
[----:B------:R-:W-:Y:S01]  /*80d0*/  IMAD.IADD R5, R9, 0x1, R5 ;  /* 0x0000000109057824 */ /* 0x000fe200078e0205 */
[----:B------:R-:W-:Y:S02]  /*80e0*/  LEA R0, P3, R10, UR6, 0x1 ;  /* 0x000000060a007c11 */ /* 0x000fe4000f8608ff */
[----:B------:R-:W-:Y:S01]  /*80f0*/  IADD3 R3, R11, R3, RZ ;  /* 0x000000030b037210 */ /* 0x000fe20007ffe0ff */
[----:B------:R-:W-:Y:S01]  /*8100*/  UMOV UR4, 0xffffffff ;  /* 0xffffffff00047882 */ /* 0x000fe20000000000 */
[----:B------:R-:W-:Y:S02]  /*8110*/  LEA.HI.X R5, R8, UR5, R5, 0x1, P2 ;  /* 0x0000000508057c11 */ /* 0x000fe400090f0c05 */
[----:B------:R-:W-:-:S02]  /*8120*/  LEA.HI.X R3, R10, UR7, R3, 0x1, P3 ;  /* 0x000000070a037c11 */ /* 0x000fc400098f0c03 */
[----:B------:R-:W-:Y:S01]  /*8130*/  LEA.HI R6, R206, R206, RZ, 0x1 ;  /* 0x000000cece067211 */ /* 0x000fe200078f08ff */
[----:B------:R-:W-:Y:S06]  /*8140*/  BRA.DIV UR4, `(.L_x_6367) ;  /* 0x0000010604b87947 */ /* 0x000fec000b800000 */
.L_x_6561:
[----:B------:R-:W-:-:S03]  /*8150*/  UMOV UR4, 0xffffffff ;  /* 0xffffffff00047882 */ /* 0x000fc60000000000 */
[----:B------:R-:W-:Y:S05]  /*8160*/  BRA.DIV UR4, `(.L_x_6368) ;  /* 0x0000010604d87947 */ /* 0x000fea000b800000 */
.L_x_6564:
[----:B------:R-:W-:-:S03]  /*8170*/  UMOV UR4, 0xffffffff ;  /* 0xffffffff00047882 */ /* 0x000fc60000000000 */
[----:B------:R-:W-:Y:S05]  /*8180*/  BRA.DIV UR4, `(.L_x_6369) ;  /* 0x0000010604f87947 */ /* 0x000fea000b800000 */
.L_x_6567:
[----:B------:R-:W-:-:S03]  /*8190*/  UMOV UR4, 0xffffffff ;  /* 0xffffffff00047882 */ /* 0x000fc60000000000 */
[----:B------:R-:W-:Y:S05]  /*81a0*/  BRA.DIV UR4, `(.L_x_6370) ;  /* 0x0000010a04187947 */ /* 0x000fea000b800000 */
.L_x_6570:
[----:B------:R-:W-:-:S03]  /*81b0*/  UMOV UR4, 0xffffffff ;  /* 0xffffffff00047882 */ /* 0x000fc60000000000 */
[----:B------:R-:W-:Y:S05]  /*81c0*/  BRA.DIV UR4, `(.L_x_6371) ;  /* 0x0000010a04387947 */ /* 0x000fea000b800000 */
.L_x_6573:
[----:B------:R-:W-:Y:S01]  /*81d0*/  UMOV UR4, 0xffffffff ;  /* 0xffffffff00047882 */ /* 0x000fe20000000000 */
[----:B------:R-:W-:Y:S02]  /*81e0*/  LOP3.LUT R5, R6, 0xfffffffe, RZ, 0xc0, !PT ;  /* 0xfffffffe06057812 */ /* 0x000fe400078ec0ff */
[----:B------:R-:W-:Y:S05]  /*81f0*/  BRA.DIV UR4, `(.L_x_6372) ;  /* 0x0000010a04547947 */ /* 0x000fea000b800000 */
.L_x_6576:
[----:B------:R-:W-:Y:S01]  /*8200*/  UMOV UR4, 0xffffffff ;  /* 0xffffffff00047882 */ /* 0x000fe20000000000 */
[----:B------:R-:W-:Y:S02]  /*8210*/  IMAD.IADD R5, R206, 0x1, -R5 ;  /* 0x00000001ce057824 */ /* 0x000fe400078e0a05 */
[----:B------:R-:W-:Y:S05]  /*8220*/  BRA.DIV UR4, `(.L_x_6373) ;  /* 0x0000010a04707947 */ /* 0x000fea000b800000 */
.L_x_6579:
[----:B------:R-:W-:Y:S01]  /*8230*/  UMOV UR4, 0xffffffff ;  /* 0xffffffff00047882 */ /* 0x000fe20000000000 */
[----:B------:R-:W-:Y:S02]  /*8240*/  SHF.L.U32 R3, R5, 0x1f, RZ ;  /* 0x0000001f05037819 */ /* 0x000fe400000006ff */
[----:B------:R-:W-:Y:S05]  /*8250*/  BRA.DIV UR4, `(.L_x_6374) ;  /* 0x0000010a048c7947 */ /* 0x000fea000b800000 */
.L_x_6582:
[----:B------:R-:W0:Y:S01]  /*8260*/  SYNCS.PHASECHK.TRANS64.TRYWAIT P2, [R2+URZ+0x28c00], R3 ;  /* 0x028c0003020075a7 */ /* 0x000e22000804017f */
[----:B-----5:R-:W-:Y:S01]  /*8270*/  IMAD.MOV.U32 R0, RZ, RZ, R32 ;  /* 0x000000ffff007224 */ /* 0x020fe200078e0020 */
[----:B------:R-:W-:Y:S01]  /*8280*/  MOV R4, R33 ;  /* 0x0000002100047202 */ /* 0x000fe20000000f00 */
[----:B------:R-:W-:Y:S01]  /*8290*/  IMAD.MOV.U32 R5, RZ, RZ, R34 ;  /* 0x000000ffff057224 */ /* 0x000fe200078e0022 */
[----:B------:R-:W-:Y:S01]  /*82a0*/  BSSY B1, `(.L_x_6375) ;  /* 0x0000018000017945 */ /* 0x000fe20003800000 */
[----:B------:R-:W-:Y:S01]  /*82b0*/  IMAD.MOV.U32 R6, RZ, RZ, R35 ;  /* 0x000000ffff067224 */ /* 0x000fe200078e0023 */
[----:B------:R-:W-:Y:S02]  /*82c0*/  PRMT R50, R50, 0x5410, R0 ;  /* 0x0000541032327816 */ /* 0x000fe40000000000 */
        /* <DEDUP_REMOVED lines=12> */
[----:B------:R-:W-:-:S02]  /*8390*/  PRMT R50, R4, 0x7610, R50 ;  /* 0x0000761004327816 */ /* 0x000fc40000000032 */
[----:B------:R-:W-:Y:S01]  /*83a0*/  PRMT R53, R5, 0x5410, R6 ;  /* 0x0000541005357816 */ /* 0x000fe20000000006 */
[----:B------:R-:W-:Y:S01]  /*83b0*/  IMAD.MOV.U32 R6, RZ, RZ, R27 ;  /* 0x000000ffff067224 */ /* 0x000fe200078e001b */
[----:B------:R-:W-:Y:S02]  /*83c0*/  MOV R4, R29 ;  /* 0x0000001d00047202 */ /* 0x000fe40000000f00 */
[----:B------:R-:W-:Y:S02]  /*83d0*/  MOV R5, R26 ;  /* 0x0000001a00057202 */ /* 0x000fe40000000f00 */
[----:B------:R-:W-:Y:S01]  /*83e0*/  PRMT R52, R0, 0x5410, R4 ;  /* 0x0000541000347816 */ /* 0x000fe20000000004 */
[----:B------:R-:W-:Y:S01]  /*83f0*/  IMAD.IADD R0, R16, 0x1, R41 ;  /* 0x0000000110007824 */ /* 0x000fe200078e0229 */
[----:B------:R-:W-:Y:S01]  /*8400*/  PRMT R54, R5, 0x5410, R6 ;  /* 0x0000541005367816 */ /* 0x000fe20000000006 */
[----:B0-----:R-:W-:Y:S06]  /*8410*/  @!P2 BRA `(.L_x_6376) ;  /* 0x000001080044a947 */ /* 0x001fec0003800000 */
.L_x_6583:
[----:B------:R-:W-:Y:S05]  /*8420*/  BSYNC B1 ;  /* 0x0000000000017941 */ /* 0x000fea0003800000 */
.L_x_6375:
[----:B------:R-:W-:Y:S01]  /*8430*/  BSSY B1, `(.L_x_6377) ;  /* 0x0000063000017945 */ /* 0x000fe20003800000 */
[----:B------:R-:W-:Y:S01]  /*8440*/  IMAD.MOV.U32 R55, RZ, RZ, R30 ;  /* 0x000000ffff377224 */ /* 0x000fe200078e001e */
[----:B------:R-:W-:Y:S02]  /*8450*/  MOV R57, R31 ;  /* 0x0000001f00397202 */ /* 0x000fe40000000f00 */
[----:B0-----:R-:W-:Y:S01]  /*8460*/  LOP3.LUT R3, R0, 0x38, RZ, 0xc0, !PT ;  /* 0x0000003800037812 */ /* 0x001fe200078ec0ff */
[----:B------:R-:W-:Y:S06]  /*8470*/  @P0 BRA `(.L_x_6378) ;  /* 0x0000000400780947 */ /* 0x000fec0003800000 */
[----:B------:R-:W-:Y:S01]  /*8480*/  IMAD.SHL.U32 R0, R191, 0x40, RZ ;  /* 0x00000040bf007824 */ /* 0x000fe200078e00ff */
[--C-:B------:R-:W-:Y:S02]  /*8490*/  SHF.R.U64 R48, R32, 0x10, R33.reuse ;  /* 0x0000001020307819 */ /* 0x100fe40000001221 */
[----:B------:R-:W-:Y:S01]  /*84a0*/  SHF.R.U32.HI R40, RZ, 0x10, R33 ;  /* 0x00000010ff287819 */ /* 0x000fe20000011621 */
[--C-:B------:R-:W-:Y:S01]  /*84b0*/  HADD2.F32 R33, -RZ, R15.reuse.H1_H1 ;  /* 0x3000000fff217230 */ /* 0x100fe20000004100 */
[----:B------:R-:W-:Y:S02]  /*84c0*/  LOP3.LUT R4, R0, 0x1c0, RZ, 0xc0, !PT ;  /* 0x000001c000047812 */ /* 0x000fe400078ec0ff */
[----:B------:R-:W-:Y:S01]  /*84d0*/  SHF.R.U64 R47, R34, 0x10, R35 ;  /* 0x00000010222f7819 */ /* 0x000fe20000001223 */
[----:B------:R-:W-:Y:S01]  /*84e0*/  HADD2.F32 R34, -RZ, R15.H0_H0 ;  /* 0x2000000fff227230 */ /* 0x000fe20000004100 */
[----:B------:R-:W-:Y:S02]  /*84f0*/  LOP3.LUT R0, R4, 0x38, R16, 0xf8, !PT ;  /* 0x0000003804007812 */ /* 0x000fe400078ef810 */
[----:B------:R-:W-:-:S02]  /*8500*/  SHF.R.U32.HI R7, RZ, 0x3, R4 ;  /* 0x00000003ff077819 */ /* 0x000fc40000011604 */
[--C-:B------:R-:W-:Y:S02]  /*8510*/  SHF.R.U64 R45, R36, 0x10, R37.reuse ;  /* 0x00000010242d7819 */ /* 0x100fe40000001225 */
[----:B------:R-:W-:Y:S02]  /*8520*/  LOP3.LUT R0, R0, R7, RZ, 0x3c, !PT ;  /* 0x0000000700007212 */ /* 0x000fe400078e3cff */
[----:B------:R-:W-:Y:S02]  /*8530*/  SHF.R.U32.HI R36, RZ, 0x10, R37 ;  /* 0x00000010ff247819 */ /* 0x000fe40000011625 */
[--C-:B------:R-:W-:Y:S01]  /*8540*/  SHF.R.U64 R44, R38, 0x10, R39.reuse ;  /* 0x00000010262c7819 */ /* 0x100fe20000001227 */
[----:B------:R-:W-:Y:S01]  /*8550*/  IMAD R5, R199, 0x200, R0 ;  /* 0x00000200c7057824 */ /* 0x000fe200078e0200 */
[----:B------:R-:W-:Y:S02]  /*8560*/  LOP3.LUT R0, R7, R3, R4, 0x1e, !PT ;  /* 0x0000000307007212 */ /* 0x000fe400078e1e04 */
[----:B------:R-:W-:-:S02]  /*8570*/  SHF.R.U32.HI R41, RZ, 0x10, R39 ;  /* 0x00000010ff297819 */ /* 0x000fc40000011627 */
[----:B------:R-:W-:Y:S01]  /*8580*/  LEA R42, R5, R2, 0x1 ;  /* 0x00000002052a7211 */ /* 0x000fe200078e08ff */
[----:B------:R-:W-:Y:S01]  /*8590*/  IMAD R9, R199, 0x200, R0 ;  /* 0x00000200c7097824 */ /* 0x000fe200078e0200 */
[----:B------:R-:W-:Y:S01]  /*85a0*/  SHF.R.U32.HI R46, RZ, 0x10, R35 ;  /* 0x00000010ff2e7819 */ /* 0x000fe20000011623 */
[----:B------:R-:W-:Y:S02]  /*85b0*/  HADD2.F32 R35, -RZ, R36.H0_H0 ;  /* 0x20000024ff237230 */ /* 0x000fe40000004100 */
[----:B------:R-:W-:Y:S01]  /*85c0*/  IMAD R43, R9, 0x2, R2 ;  /* 0x00000002092b7824 */ /* 0x000fe200078e0202 */
[----:B------:R-:W0:Y:S01]  /*85d0*/  LDS.128 R4, [R42+0x20400] ;  /* 0x020400002a047984 */ /* 0x000e220000000c00 */
[----:B------:R-:W-:-:S03]  /*85e0*/  HADD2.F32 R36, -RZ, R50.H0_H0 ;  /* 0x20000032ff247230 */ /* 0x000fc60000004100 */
[----:B------:R-:W1:Y:S01]  /*85f0*/  LDS.128 R8, [R43+0x20400] ;  /* 0x020400002b087984 */ /* 0x000e620000000c00 */
[--C-:B0-----:R-:W-:Y:S02]  /*8600*/  HADD2.F32 R12, -RZ, R5.reuse.H0_H0 ;  /* 0x20000005ff0c7230 */ /* 0x101fe40000004100 */
[----:B------:R-:W-:Y:S02]  /*8610*/  HADD2.F32 R5, -RZ, R5.H1_H1 ;  /* 0x30000005ff057230 */ /* 0x000fe40000004100 */
[--C-:B-1----:R-:W-:Y:S02]  /*8620*/  HADD2.F32 R15, -RZ, R9.reuse.H0_H0 ;  /* 0x20000009ff0f7230 */ /* 0x102fe40000004100 */
[----:B------:R-:W-:Y:S02]  /*8630*/  HADD2.F32 R20, -RZ, R9.H1_H1 ;  /* 0x30000009ff147230 */ /* 0x000fe40000004100 */
[----:B------:R-:W-:Y:S02]  /*8640*/  HADD2.F32 R21, -RZ, R11.H0_H0 ;  /* 0x2000000bff157230 */ /* 0x000fe40000004100 */
[C---:B------:R-:W-:Y:S01]  /*8650*/  FMUL.FTZ R37, R15.reuse, R34 ;  /* 0x000000220f257220 */ /* 0x040fe20000410000 */
[----:B------:R-:W-:Y:S01]  /*8660*/  FMUL.FTZ R39, R15, R33 ;  /* 0x000000210f277220 */ /* 0x000fe20000410000 */
[----:B------:R-:W-:-:S02]  /*8670*/  HADD2.F32 R15, -RZ, R40.H0_H0 ;  /* 0x20000028ff0f7230 */ /* 0x000fc40000004100 */
[----:B------:R-:W-:Y:S01]  /*8680*/  FMUL.FTZ R38, R20, R35 ;  /* 0x0000002314267220 */ /* 0x000fe20000410000 */
[C---:B------:R-:W-:Y:S01]  /*8690*/  FFMA.FTZ R37, R12.reuse, R33, -R37 ;  /* 0x000000210c257223 */ /* 0x040fe20000010825 */
[----:B------:R-:W-:Y:S01]  /*86a0*/  FFMA.FTZ R39, R12, R34, R39 ;  /* 0x000000220c277223 */ /* 0x000fe20000010027 */
[----:B------:R-:W-:Y:S02]  /*86b0*/  HADD2.F32 R12, -RZ, R51.H1_H1 ;  /* 0x30000033ff0c7230 */ /* 0x000fe40000004100 */
[C---:B------:R-:W-:Y:S01]  /*86c0*/  FMUL.FTZ R40, R21.reuse, R36 ;  /* 0x0000002415287220 */ /* 0x040fe20000410000 */
[----:B------:R-:W-:Y:S02]  /*86d0*/  HADD2.F32 R13, -RZ, R7.H0_H0 ;  /* 0x20000007ff0d7230 */ /* 0x000fe40000004100 */
[----:B------:R-:W-:Y:S01]  /*86e0*/  FMUL.FTZ R20, R20, R15 ;  /* 0x0000000f14147220 */ /* 0x000fe20000410000 */
[----:B------:R-:W-:Y:S02]  /*86f0*/  HADD2.F32 R32, -RZ, R11.H1_H1 ;  /* 0x3000000bff207230 */ /* 0x000fe40000004100 */
[----:B------:R-:W-:Y:S01]  /*8700*/  FMUL.FTZ R21, R21, R12 ;  /* 0x0000000c15157220 */ /* 0x000fe20000410000 */
[----:B------:R-:W-:-:S02]  /*8710*/  HADD2.F32 R33, -RZ, R41.H0_H0 ;  /* 0x20000029ff217230 */ /* 0x000fc40000004100 */
[C---:B------:R-:W-:Y:S01]  /*8720*/  FFMA.FTZ R38, R5.reuse, R15, -R38 ;  /* 0x0000000f05267223 */ /* 0x040fe20000010826 */
[----:B------:R-:W-:Y:S02]  /*8730*/  HADD2.F32 R14, -RZ, R7.H1_H1 ;  /* 0x30000007ff0e7230 */ /* 0x000fe40000004100 */
[----:B------:R-:W-:Y:S01]  /*8740*/  FFMA.FTZ R34, R5, R35, R20 ;  /* 0x0000002305227223 */ /* 0x000fe20000010014 */
[C---:B------:R-:W-:Y:S01]  /*8750*/  FFMA.FTZ R40, R13.reuse, R12, -R40 ;  /* 0x0000000c0d287223 */ /* 0x040fe20000010828 */
[----:B------:R-:W-:Y:S02]  /*8760*/  HADD2.F32 R15, -RZ, R46.H0_H0 ;  /* 0x2000002eff0f7230 */ /* 0x000fe40000004100 */
[----:B------:R-:W-:Y:S01]  /*8770*/  FFMA.FTZ R36, R13, R36, R21 ;  /* 0x000000240d247223 */ /* 0x000fe20000010015 */
[----:B------:R-:W-:Y:S02]  /*8780*/  HADD2.F32 R9, -RZ, R8.H0_H0 ;  /* 0x20000008ff097230 */ /* 0x000fe40000004100 */
[----:B------:R-:W-:Y:S01]  /*8790*/  FMUL.FTZ R21, R32, R33 ;  /* 0x0000002120157220 */ /* 0x000fe20000410000 */
[----:B------:R-:W-:-:S02]  /*87a0*/  HADD2.F32 R5, -RZ, R50.H1_H1 ;  /* 0x30000032ff057230 */ /* 0x000fc40000004100 */
[-C--:B------:R-:W-:Y:S01]  /*87b0*/  FMUL.FTZ R41, R32, R15.reuse ;  /* 0x0000000f20297220 */ /* 0x080fe20000410000 */
[--C-:B------:R-:W-:Y:S02]  /*87c0*/  HADD2.F32 R13, -RZ, R49.reuse.H0_H0 ;  /* 0x20000031ff0d7230 */ /* 0x100fe40000004100 */
[----:B------:R-:W-:Y:S01]  /*87d0*/  FFMA.FTZ R35, R14, R15, -R21 ;  /* 0x0000000f0e237223 */ /* 0x000fe20000010815 */
[----:B------:R-:W-:Y:S02]  /*87e0*/  HADD2.F32 R0, -RZ, R4.H0_H0 ;  /* 0x20000004ff007230 */ /* 0x000fe40000004100 */
[C---:B------:R-:W-:Y:S01]  /*87f0*/  FMUL.FTZ R32, R9.reuse, R5 ;  /* 0x0000000509207220 */ /* 0x040fe20000410000 */
[----:B------:R-:W-:Y:S02]  /*8800*/  HADD2.F32 R11, -RZ, R10.H0_H0 ;  /* 0x2000000aff0b7230 */ /* 0x000fe40000004100 */
[----:B------:R-:W-:Y:S01]  /*8810*/  FMUL.FTZ R15, R9, R13 ;  /* 0x0000000d090f7220 */ /* 0x000fe20000410000 */
[----:B------:R-:W-:-:S02]  /*8820*/  HADD2.F32 R20, -RZ, R49.H1_H1 ;  /* 0x30000031ff147230 */ /* 0x000fc40000004100 */
[----:B------:R-:W-:Y:S01]  /*8830*/  FFMA.FTZ R41, R14, R33, R41 ;  /* 0x000000210e297223 */ /* 0x000fe20000010029 */
[----:B------:R-:W-:Y:S02]  /*8840*/  HADD2.F32 R12, -RZ, R51.H0_H0 ;  /* 0x20000033ff0c7230 */ /* 0x000fe40000004100 */
[C---:B------:R-:W-:Y:S01]  /*8850*/  FFMA.FTZ R15, R0.reuse, R5, -R15 ;  /* 0x00000005000f7223 */ /* 0x040fe2000001080f */
[----:B------:R-:W-:Y:S01]  /*8860*/  FFMA.FTZ R32, R0, R13, R32 ;  /* 0x0000000d00207223 */ /* 0x000fe20000010020 */
[----:B------:R-:W-:Y:S02]  /*8870*/  HADD2.F32 R7, -RZ, R6.H0_H0 ;  /* 0x20000006ff077230 */ /* 0x000fe40000004100 */
[C---:B------:R-:W-:Y:S01]  /*8880*/  FMUL.FTZ R14, R11.reuse, R20 ;  /* 0x000000140b0e7220 */ /* 0x040fe20000410000 */
[----:B------:R-:W-:Y:S01]  /*8890*/  FMUL.FTZ R0, R11, R12 ;  /* 0x0000000c0b007220 */ /* 0x000fe20000410000 */
[----:B------:R-:W-:Y:S02]  /*88a0*/  HADD2.F32 R8, -RZ, R8.H1_H1 ;  /* 0x30000008ff087230 */ /* 0x000fe40000004100 */
        /* <DEDUP_REMOVED lines=10> */
[----:B------:R-:W-:Y:S01]  /*8950*/  FMUL.FTZ R8, R8, R5 ;  /* 0x0000000508087220 */ /* 0x000fe20000410000 */
[----:B------:R-:W-:Y:S02]  /*8960*/  HADD2.F32 R6, -RZ, R6.H1_H1 ;  /* 0x30000006ff067230 */ /* 0x000fe40000004100 */
[----:B------:R-:W-:Y:S01]  /*8970*/  FMUL.FTZ R10, R10, R9 ;  /* 0x000000090a0a7220 */ /* 0x000fe20000410000 */
        /* <DEDUP_REMOVED lines=14> */
.L_x_6378:
[----:B------:R-:W-:Y:S05]  /*8a60*/  BSYNC B1 ;  /* 0x0000000000017941 */ /* 0x000fea0003800000 */
.L_x_6377:
[----:B------:R-:W-:Y:S01]  /*8a70*/  PRMT R39, R55, 0x5410, R57 ;  /* 0x0000541037277816 */ /* 0x000fe20000000039 */
[----:B------:R-:W-:Y:S06]  /*8a80*/  @P1 BRA `(.L_x_6364) ;  /* 0x00000004005c1947 */ /* 0x000fec0003800000 */
[----:B------:R-:W-:Y:S01]  /*8a90*/  LOP3.LUT R0, R220, R3, R216, 0x1e, !PT ;  /* 0x00000003dc007212 */ /* 0x000fe200078e1ed8 */
[----:B0-----:R-:W0:Y:S01]  /*8aa0*/  LDS.128 R4, [R215+0x20400] ;  /* 0x02040000d7047984 */ /* 0x001e220000000c00 */
        /* <DEDUP_REMOVED lines=39> */
[----:B------:R-:W-:-:S02]  /*8d20*/  HADD2.F32 R12, -RZ, R54.H0_H0 ;  /* 0x20000036ff0c7230 */ /* 0x000fc40000004100 */
[----:B------:R-:W-:Y:S01]  /*8d30*/  FFMA.FTZ R30, R5, R27, R30 ;  /* 0x0000001b051e7223 */ /* 0x000fe2000001001e */
[----:B------:R-:W-:Y:S02]  /*8d40*/  HADD2.F32 R24, -RZ, R11.H0_H0 ;  /* 0x2000000bff187230 */ /* 0x000fe40000004100 */
[----:B------:R-:W-:Y:S01]  /*8d50*/  FFMA.FTZ R26, R0, R25, R26 ;  /* 0x00000019001a7223 */ /* 0x000fe2000001001a */
[----:B------:R-:W-:Y:S02]  /*8d60*/  HADD2.F32 R9, -RZ, R39.H1_H1 ;  /* 0x30000027ff097230 */ /* 0x000fe40000004100 */
[C---:B------:R-:W-:Y:S01]  /*8d70*/  FMUL.FTZ R0, R21.reuse, R20 ;  /* 0x0000001415007220 */ /* 0x040fe20000410000 */
[----:B------:R-:W-:Y:S02]  /*8d80*/  HADD2.F32 R5, -RZ, R54.H1_H1 ;  /* 0x30000036ff057230 */ /* 0x000fe40000004100 */
[----:B------:R-:W-:Y:S01]  /*8d90*/  FMUL.FTZ R32, R21, R12 ;  /* 0x0000000c15207220 */ /* 0x000fe20000410000 */
[----:B------:R-:W-:-:S02]  /*8da0*/  HADD2.F32 R11, -RZ, R11.H1_H1 ;  /* 0x3000000bff0b7230 */ /* 0x000fc40000004100 */
        /* <DEDUP_REMOVED lines=11> */
[----:B------:R-:W-:Y:S02]  /*8e60*/  HADD2.F32 R11, -RZ, R36.H0_H0 ;  /* 0x20000024ff0b7230 */ /* 0x000fe40000004100 */
[C---:B------:R-:W-:Y:S01]  /*8e70*/  FFMA.FTZ R27, R7.reuse, R0, -R34 ;  /* 0x00000000071b7223 */ /* 0x040fe20000010822 */
[----:B------:R-:W-:Y:S02]  /*8e80*/  HADD2.F32 R5, -RZ, R38.H0_H0 ;  /* 0x20000026ff057230 */ /* 0x000fe40000004100 */
[----:B------:R-:W-:Y:S01]  /*8e90*/  FFMA.FTZ R33, R7, R12, R14 ;  /* 0x0000000c07217223 */ /* 0x000fe2000001000e */
[----:B------:R-:W-:Y:S02]  /*8ea0*/  HADD2.F32 R10, -RZ, R10.H1_H1 ;  /* 0x3000000aff0a7230 */ /* 0x000fe40000004100 */
[C---:B------:R-:W-:Y:S01]  /*8eb0*/  FMUL.FTZ R7, R8.reuse, R11 ;  /* 0x0000000b08077220 */ /* 0x040fe20000410000 */
[----:B------:R-:W-:Y:S02]  /*8ec0*/  HADD2.F32 R13, -RZ, R35.H0_H0 ;  /* 0x20000023ff0d7230 */ /* 0x000fe40000004100 */
[----:B------:R-:W-:Y:S01]  /*8ed0*/  FMUL.FTZ R8, R8, R5 ;  /* 0x0000000508087220 */ /* 0x000fe20000410000 */
[----:B------:R-:W-:-:S02]  /*8ee0*/  HADD2.F32 R9, -RZ, R37.H0_H0 ;  /* 0x20000025ff097230 */ /* 0x000fc40000004100 */
[----:B------:R-:W-:Y:S01]  /*8ef0*/  FFMA.FTZ R0, R4, R5, -R7 ;  /* 0x0000000504007223 */ /* 0x000fe20000010807 */
[----:B------:R-:W-:Y:S02]  /*8f00*/  HADD2.F32 R6, -RZ, R6.H1_H1 ;  /* 0x30000006ff067230 */ /* 0x000fe40000004100 */
[----:B------:R-:W-:Y:S01]  /*8f10*/  FMUL.FTZ R25, R10, R13 ;  /* 0x0000000d0a197220 */ /* 0x000fe20000410000 */
[----:B------:R-:W-:Y:S01]  /*8f20*/  FFMA.FTZ R11, R4, R11, R8 ;  /* 0x0000000b040b7223 */ /* 0x000fe20000010008 */
[-C--:B------:R-:W-:Y:S01]  /*8f30*/  FMUL.FTZ R10, R10, R9.reuse ;  /* 0x000000090a0a7220 */ /* 0x080fe20000410000 */
[----:B------:R-:W-:Y:S01]  /*8f40*/  F2FP.F16.F32.PACK_AB R7, R27, R20 ;  /* 0x000000141b07723e */ /* 0x000fe200000000ff */
[C---:B------:R-:W-:Y:S01]  /*8f50*/  FFMA.FTZ R8, R6.reuse, R9, -R25 ;  /* 0x0000000906087223 */ /* 0x040fe20000010819 */
[----:B------:R-:W-:Y:S01]  /*8f60*/  F2FP.F16.F32.PACK_AB R27, R33, R24 ;  /* 0x00000018211b723e */ /* 0x000fe200000000ff */
[----:B------:R-:W-:Y:S01]  /*8f70*/  FFMA.FTZ R13, R6, R13, R10 ;  /* 0x0000000d060d7223 */ /* 0x000fe2000001000a */
[----:B------:R-:W-:-:S02]  /*8f80*/  F2FP.F16.F32.PACK_AB R5, R28, R29 ;  /* 0x0000001d1c05723e */ /* 0x000fc400000000ff */
[----:B------:R-:W-:Y:S02]  /*8f90*/  F2FP.F16.F32.PACK_AB R4, R0, R15 ;  /* 0x0000000f0004723e */ /* 0x000fe400000000ff */
[----:B------:R-:W-:Y:S02]  /*8fa0*/  F2FP.F16.F32.PACK_AB R24, R11, R26 ;  /* 0x0000001a0b18723e */ /* 0x000fe400000000ff */
[----:B------:R-:W-:Y:S02]  /*8fb0*/  F2FP.F16.F32.PACK_AB R6, R8, R21 ;  /* 0x000000150806723e */ /* 0x000fe400000000ff */
[----:B------:R-:W-:Y:S02]  /*8fc0*/  F2FP.F16.F32.PACK_AB R25, R30, R31 ;  /* 0x0000001f1e19723e */ /* 0x000fe400000000ff */
[----:B------:R-:W-:Y:S01]  /*8fd0*/  F2FP.F16.F32.PACK_AB R26, R13, R32 ;  /* 0x000000200d1a723e */ /* 0x000fe200000000ff */
[----:B------:R4:W-:Y:S04]  /*8fe0*/  STS.128 [R215+0x20400], R4 ;  /* 0x02040004d7007388 */ /* 0x0009e80000000c00 */
[----:B------:R4:W-:Y:S02]  /*8ff0*/  STS.128 [R3+0x20400], R24 ;  /* 0x0204001803007388 */ /* 0x0009e40000000c00 */
.L_x_6364:
[----:B------:R-:W-:Y:S05]  /*9000*/  BSYNC B0 ;  /* 0x0000000000007941 */ /* 0x000fea0003800000 */
.L_x_6344:
        /* <DEDUP_REMOVED lines=8> */
.L_x_6341:
[----:B------:R-:W-:-:S13]  /*9090*/  ISETP.NE.AND P0, PT, R188, 0x3, PT ;  /* 0x00000003bc00780c */ /* 0x000fda0003f05270 */
[----:B------:R-:W-:Y:S05]  /*90a0*/  @!P0 BRA `(.L_x_6379) ;  /* 0x0000000000048947 */ /* 0x000fea0003800000 */
[----:B------:R-:W-:Y:S01]  /*90b0*/  BPT.TRAP 0x1 ;  /* 0x000000040000795c */ /* 0x000fe20000300000 */
.L_x_6379:
[----:B------:R-:W-:Y:S01]  /*90c0*/  IMAD R21, R18, 0x8, R2 ;  /* 0x0000000812157824 */ /* 0x000fe200078e0202 */
[----:B------:R-:W-:-:S04]  /*90d0*/  SHF.L.U32 R58, R19, 0x1f, RZ ;  /* 0x0000001f133a7819 */ /* 0x000fc800000006ff */
[----:B------:R0:W0:Y:S01]  /*90e0*/  SYNCS.PHASECHK.TRANS64.TRYWAIT P1, [R21+URZ+0x28c30], R58 ;  /* 0x028c303a150075a7 */ /* 0x000022000802017f */
[----:B------:R-:W-:Y:S05]  /*90f0*/  @!P0 BRA `(.L_x_6380) ;  /* 0x0000000000048947 */ /* 0x000fea0003800000 */
[----:B------:R-:W-:Y:S01]  /*9100*/  BPT.TRAP 0x1 ;  /* 0x000000040000795c */ /* 0x000fe20000300000 */
.L_x_6380:
[C---:B--23--:R-:W-:Y:S01]  /*9110*/  IADD3 R0, R2.reuse, 0x22400, RZ ;  /* 0x0002240002007810 */ /* 0x04cfe20007ffe0ff */
        /* <DEDUP_REMOVED lines=9> */
.L_x_6381:
        /* <DEDUP_REMOVED lines=13> */
[----:B------:R-:W-:Y:S01]  /*9280*/  IADD3 R6, R14, 0x2, RZ ;  /* 0x000000020e067810 */ /* 0x000fe20007ffe0ff */
[----:B------:R-:W-:Y:S01]  /*9290*/  IMAD.MOV.U32 R9, RZ, RZ, 0x40000040 ;  /* 0x40000040ff097424 */ /* 0x000fe200078e00ff */
[----:B------:R-:W-:Y:S01]  /*92a0*/  IADD3 R8, R4, 0x4, RZ ;  /* 0x0000000404087810 */ /* 0x000fe20007ffe0ff */
[----:B------:R-:W-:Y:S01]  /*92b0*/  IMAD.MOV.U32 R15, RZ, RZ, 0x40000040 ;  /* 0x40000040ff0f7424 */ /* 0x000fe200078e00ff */
[----:B------:R-:W-:Y:S01]  /*92c0*/  LEA R12, R185, R190, 0x6 ;  /* 0x000000beb90c7211 */ /* 0x000fe200078e30ff */
[----:B------:R-:W-:Y:S01]  /*92d0*/  IMAD.MOV.U32 R3, RZ, RZ, 0x40 ;  /* 0x00000040ff037424 */ /* 0x000fe200078e00ff */
[----:B------:R-:W1:Y:S03]  /*92e0*/  S2R R59, SR_TID.X ;  /* 0x00000000003b7919 */ /* 0x000e660000002100 */
[----:B------:R-:W-:-:S02]  /*92f0*/  IMAD R0, R168, -0x40, R3 ;  /* 0xffffffc0a8007824 */ /* 0x000fc400078e0203 */
[----:B------:R-:W-:Y:S01]  /*9300*/  HGMMA.64x64x16.F32 R24, gdesc[UR4], RZ, !UPT, gsb0 ;  /* 0x00e00000041879f0 */ /* 0x000fe2000c0008ff */
[----:B------:R-:W-:Y:S02]  /*9310*/  R2UR UR4, R10 ;  /* 0x000000000a0472ca */ /* 0x000fe400000e0000 */
[----:B------:R-:W-:Y:S02]  /*9320*/  R2UR UR5, R11 ;  /* 0x000000000b0572ca */ /* 0x000fe400000e0000 */
[----:B------:R-:W-:Y:S01]  /*9330*/  R2UR UR6, R6 ;  /* 0x00000000060672ca */ /* 0x000fe200000e0000 */
[C---:B------:R-:W-:Y:S01]  /*9340*/  VIADD R6, R14.reuse, 0x4 ;  /* 0x000000040e067836 */ /* 0x040fe20000000000 */
[----:B------:R-:W-:Y:S01]  /*9350*/  R2UR UR7, R7 ;  /* 0x00000000070772ca */ /* 0x000fe200000e0000 */
[----:B------:R-:W-:Y:S01]  /*9360*/  VIADD R14, R14, 0x6 ;  /* 0x000000060e0e7836 */ /* 0x000fe20000000000 */
[----:B------:R-:W-:Y:S02]  /*9370*/  MOV R7, 0x40000040 ;  /* 0x4000004000077802 */ /* 0x000fe40000000f00 */
[----:B------:R-:W-:-:S02]  /*9380*/  IADD3 R3, R187, 0x1, R0 ;  /* 0x00000001bb037810 */ /* 0x000fc40007ffe000 */
[C---:B------:R-:W-:Y:S02]  /*9390*/  IADD3 R0, -R192.reuse, R0, R187 ;  /* 0x00000000c0007210 */ /* 0x040fe40007ffe1bb */
[----:B------:R-:W-:Y:S02]  /*93a0*/  IADD3 R3, -R192, R3, -R184 ;  /* 0x00000003c0037210 */ /* 0x000fe40007ffe9b8 */
[----:B-1----:R-:W-:Y:S01]  /*93b0*/  LOP3.LUT R59, R59, 0x7f, RZ, 0xc0, !PT ;  /* 0x0000007f3b3b7812 */ /* 0x002fe200078ec0ff */
[----:B------:R-:W-:Y:S02]  /*93c0*/  WARPGROUP.DEPBAR.LE gsb0, 0x0 ;  /* 0x00008000000079c5 */ /* 0x000fe40000010000 */
[----:B------:R-:W-:-:S06]  /*93d0*/  WARPGROUP.ARRIVE ;  /* 0x00000000000079c5 */ /* 0x000fcc0000000000 */
[----:B------:R-:W-:Y:S01]  /*93e0*/  HGMMA.64x64x16.F32 R24, gdesc[UR4], R24, gsb0 ;  /* 0x00e00000041879f0 */ /* 0x000fe20008000818 */
[----:B------:R-:W-:Y:S02]  /*93f0*/  R2UR UR4, R8 ;  /* 0x00000000080472ca */ /* 0x000fe400000e0000 */
[----:B------:R-:W-:Y:S02]  /*9400*/  R2UR UR5, R9 ;  /* 0x00000000090572ca */ /* 0x000fe400000e0000 */
[----:B------:R-:W-:Y:S01]  /*9410*/  R2UR UR6, R6 ;  /* 0x00000000060672ca */ /* 0x000fe200000e0000 */
[----:B------:R-:W-:Y:S01]  /*9420*/  VIADD R6, R4, 0x6 ;  /* 0x0000000604067836 */ /* 0x000fe20000000000 */
        /* <DEDUP_REMOVED lines=8> */
[----:B------:R-:W-:Y:S02]  /*94b0*/  R2UR UR7, R15 ;  /* 0x000000000f0772ca */ /* 0x000fe400000e0000 */
[----:B------:R-:W-:-:S04]  /*94c0*/  IADD3 R15, R3, 0x8, R12 ;  /* 0x00000008030f7810 */ /* 0x000fc80007ffe00c */
[----:B------:R-:W-:Y:S02]  /*94d0*/  VIMNMX R15, R0, R15, PT ;  /* 0x0000000f000f7248 */ /* 0x000fe40003fe0100 */
[----:B------:R-:W-:Y:S02]  /*94e0*/  VIADDMNMX R0, R12, R3, R0, PT ;  /* 0x000000030c007246 */ /* 0x000fe40003800100 */
[C---:B------:R-:W-:Y:S02]  /*94f0*/  ISETP.GT.AND P1, PT, R15.reuse, RZ, PT ;  /* 0x000000ff0f00720c */ /* 0x040fe40003f24270 */
[C---:B------:R-:W-:Y:S02]  /*9500*/  ISETP.GT.AND P2, PT, R15.reuse, 0x1, PT ;  /* 0x000000010f00780c */ /* 0x040fe40003f44270 */
[----:B------:R-:W-:Y:S02]  /*9510*/  ISETP.GT.AND P3, PT, R15, 0x8, PT ;  /* 0x000000080f00780c */ /* 0x000fe40003f64270 */
[----:B------:R-:W-:-:S02]  /*9520*/  ISETP.GT.AND P4, PT, R0, 0x19, PT ;  /* 0x000000190000780c */ /* 0x000fc40003f84270 */
[----:B------:R-:W-:Y:S01]  /*9530*/  ISETP.GT.AND P5, PT, R0, 0x20, PT ;  /* 0x000000200000780c */ /* 0x000fe20003fa4270 */
        /* <DEDUP_REMOVED lines=50> */
[----:B------:R-:W-:Y:S01]  /*9860*/  ULDC UR4, c[0x0][0x988] ;  /* 0x0002620000047ab9 */ /* 0x000fe20000000800 */
[----:B------:R-:W3:Y:S01]  /*9870*/  MUFU.TANH R35, R35 ;  /* 0x0000002300237308 */ /* 0x000ee20000002400 */
[----:B-1----:R-:W-:-:S02]  /*9880*/  FSEL R62, R31, -INF , P1 ;  /* 0xff8000001f3e7808 */ /* 0x002fc40000800000 */
        /* <DEDUP_REMOVED lines=63> */
[----:B----4-:R-:W-:Y:S02]  /*9c80*/  FSEL R12, R29, -INF , P1 ;  /* 0xff8000001d0c7808 */ /* 0x010fe40000800000 */
[----:B--2---:R-:W-:Y:S02]  /*9c90*/  FMNMX.FTZ R20, R57, R20, !PT ;  /* 0x0000001439147209 */ /* 0x004fe40007810000 */
[----:B------:R-:W-:Y:S02]  /*9ca0*/  ISETP.GT.AND P1, PT, R0, 0x11, PT ;  /* 0x000000110000780c */ /* 0x000fe40003f24270 */
[----:B------:R-:W-:Y:S01]  /*9cb0*/  FMNMX.FTZ R3, R12, R3, !PT ;  /* 0x000000030c037209 */ /* 0x000fe20007810000 */
[----:B------:R-:W2:Y:S01]  /*9cc0*/  MUFU.TANH R36, R36 ;  /* 0x0000002400247308 */ /* 0x000ea20000002400 */
[----:B------:R-:W4:Y:S01]  /*9cd0*/  SHFL.BFLY PT, R15, R20, 0x1, 0x1f ;  /* 0x0c201f00140f7f89 */ /* 0x000f2200000e0000 */
[----:B---3--:R-:W-:-:S02]  /*9ce0*/  FSEL R32, R32, -INF , P2 ;  /* 0xff80000020207808 */ /* 0x008fc40001000000 */
[----:B------:R-:W-:Y:S02]  /*9cf0*/  ISETP.GT.AND P2, PT, R0, 0x28, PT ;  /* 0x000000280000780c */ /* 0x000fe40003f44270 */
[----:B------:R-:W-:Y:S02]  /*9d00*/  FMNMX.FTZ R3, R32, R3, !PT ;  /* 0x0000000320037209 */ /* 0x000fe40007810000 */
        /* <DEDUP_REMOVED lines=10> */
[----:B----4-:R-:W-:Y:S01]  /*9db0*/  FMNMX.FTZ R20, R20, R15, !PT ;  /* 0x0000000f14147209 */ /* 0x010fe20007810000 */
[----:B------:R-:W-:Y:S01]  /*9dc0*/  IMAD.U32 R15, RZ, RZ, UR4 ;  /* 0x00000004ff0f7e24 */ /* 0x000fe2000f8e00ff */
[----:B------:R-:W-:Y:S02]  /*9dd0*/  FMNMX.FTZ R3, R30, R3, !PT ;  /* 0x000000031e037209 */ /* 0x000fe40007810000 */
[----:B------:R-:W-:Y:S01]  /*9de0*/  ISETP.GT.AND P4, PT, R0, 0x30, PT ;  /* 0x000000300000780c */ /* 0x000fe20003f84270 */
[----:B------:R-:W3:Y:S01]  /*9df0*/  MUFU.TANH R44, R44 ;  /* 0x0000002c002c7308 */ /* 0x000ee20000002400 */
[----:B-1----:R-:W-:Y:S01]  /*9e00*/  FSEL R40, R40, -INF , P5 ;  /* 0xff80000028287808 */ /* 0x002fe20002800000 */
[----:B------:R-:W-:-:S03]  /*9e10*/  FMUL.FTZ R29, R20, R15 ;  /* 0x0000000f141d7220 */ /* 0x000fc60000410000 */
[----:B------:R-:W-:-:S03]  /*9e20*/  FMNMX.FTZ R3, R40, R3, !PT ;  /* 0x0000000328037209 */ /* 0x000fc60007810000 */
[----:B------:R-:W1:Y:S01]  /*9e30*/  MUFU.TANH R45, R45 ;  /* 0x0000002d002d7308 */ /* 0x000e620000002400 */
[----:B--2---:R-:W-:Y:S02]  /*9e40*/  FSEL R34, R41, -INF , P1 ;  /* 0xff80000029227808 */ /* 0x004fe40000800000 */
[----:B------:R-:W-:Y:S02]  /*9e50*/  FSETP.NEU.FTZ.AND P1, PT, R20, -INF , PT ;  /* 0xff8000001400780b */ /* 0x000fe40003f3d000 */
[----:B------:R-:W-:Y:S02]  /*9e60*/  FMNMX.FTZ R3, R34, R3, !PT ;  /* 0x0000000322037209 */ /* 0x000fe40007810000 */
[----:B------:R-:W-:Y:S01]  /*9e70*/  FSEL R29, R29, RZ, P1 ;  /* 0x000000ff1d1d7208 */ /* 0x000fe20000800000 */
[----:B------:R-:W2:Y:S01]  /*9e80*/  MUFU.TANH R48, R48 ;  /* 0x0000003000307308 */ /* 0x000ea20000002400 */
[----:B---3--:R-:W-:Y:S02]  /*9e90*/  FSEL R44, R44, -INF , P2 ;  /* 0xff8000002c2c7808 */ /* 0x008fe40001000000 */
[----:B------:R-:W-:Y:S01]  /*9ea0*/  ISETP.GT.AND P1, PT, R0, 0x31, PT ;  /* 0x000000310000780c */ /* 0x000fe20003f24270 */
[--C-:B------:R-:W-:Y:S01]  /*9eb0*/  FFMA.FTZ R14, R14, R15, -R29.reuse ;  /* 0x0000000f0e0e7223 */ /* 0x100fe2000001081d */
[----:B------:R-:W-:Y:S01]  /*9ec0*/  FMNMX.FTZ R3, R44, R3, !PT ;  /* 0x000000032c037209 */ /* 0x000fe20007810000 */
[-CC-:B------:R-:W-:Y:S01]  /*9ed0*/  FFMA.FTZ R27, R27, R15.reuse, -R29.reuse ;  /* 0x0000000f1b1b7223 */ /* 0x180fe2000001081d */
[----:B------:R-:W-:Y:S01]  /*9ee0*/  ISETP.GT.AND P2, PT, R0, 0x38, PT ;  /* 0x000000380000780c */ /* 0x000fe20003f44270 */
[----:B------:R-:W3:Y:S01]  /*9ef0*/  MUFU.TANH R49, R49 ;  /* 0x0000003100317308 */ /* 0x000ee20000002400 */
[----:B-1----:R-:W-:Y:S01]  /*9f00*/  FSEL R38, R45, -INF , P3 ;  /* 0xff8000002d267808 */ /* 0x002fe20001800000 */
[-CC-:B------:R-:W-:Y:S01]  /*9f10*/  FFMA.FTZ R60, R60, R15.reuse, -R29.reuse ;  /* 0x0000000f3c3c7223 */ /* 0x180fe2000001081d */
[-CC-:B------:R-:W-:Y:S01]  /*9f20*/  FFMA.FTZ R62, R62, R15.reuse, -R29.reuse ;  /* 0x0000000f3e3e7223 */ /* 0x180fe2000001081d */
[--C-:B------:R-:W-:Y:S01]  /*9f30*/  FFMA.FTZ R64, R64, R15, -R29.reuse ;  /* 0x0000000f40407223 */ /* 0x100fe2000001081d */
[----:B------:R-:W-:Y:S01]  /*9f40*/  FMNMX.FTZ R3, R38, R3, !PT ;  /* 0x0000000326037209 */ /* 0x000fe20007810000 */
[-CC-:B------:R-:W-:Y:S01]  /*9f50*/  FFMA.FTZ R66, R66, R15.reuse, -R29.reuse ;  /* 0x0000000f42427223 */ /* 0x180fe2000001081d */
[-CC-:B------:R-:W-:Y:S01]  /*9f60*/  FFMA.FTZ R68, R68, R15.reuse, -R29.reuse ;  /* 0x0000000f44447223 */ /* 0x180fe2000001081d */
[----:B------:R-:W1:Y:S01]  /*9f70*/  MUFU.TANH R52, R52 ;  /* 0x0000003400347308 */ /* 0x000e620000002400 */
[----:B--2---:R-:W-:Y:S01]  /*9f80*/  FSEL R48, R48, -INF , P4 ;  /* 0xff80000030307808 */ /* 0x004fe20002000000 */
[-CC-:B------:R-:W-:Y:S01]  /*9f90*/  FFMA.FTZ R70, R70, R15.reuse, -R29.reuse ;  /* 0x0000000f46467223 */ /* 0x180fe2000001081d */
[-CC-:B------:R-:W-:Y:S01]  /*9fa0*/  FFMA.FTZ R72, R72, R15.reuse, -R29.reuse ;  /* 0x0000000f48487223 */ /* 0x180fe2000001081d */
[--C-:B------:R-:W-:Y:S01]  /*9fb0*/  FFMA.FTZ R74, R74, R15, -R29.reuse ;  /* 0x0000000f4a4a7223 */ /* 0x100fe2000001081d */
[----:B------:R-:W-:Y:S01]  /*9fc0*/  FMNMX.FTZ R3, R48, R3, !PT ;  /* 0x0000000330037209 */ /* 0x000fe20007810000 */
        /* <DEDUP_REMOVED lines=9> */
[----:B------:R-:W-:Y:S01]  /*a060*/  FFMA.FTZ R29, R82, R15, -R29 ;  /* 0x0000000f521d7223 */ /* 0x000fe2000001081d */
[----:B------:R-:W-:Y:S01]  /*a070*/  MUFU.EX2 R165, R14 ;  /* 0x0000000e00a57308 */ /* 0x000fe20000000800 */
[----:B-1----:R-:W-:-:S04]  /*a080*/  FSEL R52, R52, -INF , P2 ;  /* 0xff80000034347808 */ /* 0x002fc80001000000 */
[----:B------:R-:W-:-:S03]  /*a090*/  FMNMX.FTZ R3, R52, R3, !PT ;  /* 0x0000000334037209 */ /* 0x000fc60007810000 */
[----:B------:R-:W1:Y:S01]  /*a0a0*/  MUFU.EX2 R84, R27 ;  /* 0x0000001b00547308 */ /* 0x000e620000000800 */
[----:B--2---:R-:W-:-:S04]  /*a0b0*/  FSEL R46, R53, -INF , P1 ;  /* 0xff800000352e7808 */ /* 0x004fc80000800000 */
[----:B------:R-:W-:-:S03]  /*a0c0*/  FMNMX.FTZ R3, R46, R3, !PT ;  /* 0x000000032e037209 */ /* 0x000fc60007810000 */
[----:B------:R-:W2:Y:S02]  /*a0d0*/  MUFU.EX2 R60, R60 ;  /* 0x0000003c003c7308 */ /* 0x000ea40000000800 */
[----:B------:R-:W3:Y:S06]  /*a0e0*/  SHFL.BFLY PT, R0, R3, 0x2, 0x1f ;  /* 0x0c401f0003007f89 */ /* 0x000eec00000e0000 */
[----:B------:R-:W4:Y:S01]  /*a0f0*/  MUFU.EX2 R167, R62 ;  /* 0x0000003e00a77308 */ /* 0x000f220000000800 */
[----:B-1----:R-:W-:Y:S01]  /*a100*/  FADD.FTZ R35, R165, R84 ;  /* 0x00000054a5237221 */ /* 0x002fe20000010000 */
[----:B------:R-:W-:-:S06]  /*a110*/  F2FP.F16.F32.PACK_AB R165, R84, R165 ;  /* 0x000000a554a5723e */ /* 0x000fcc00000000ff */
[----:B------:R-:W-:Y:S08]  /*a120*/  MUFU.EX2 R64, R64 ;  /* 0x0000004000407308 */ /* 0x000ff00000000800 */
[----:B------:R-:W-:Y:S01]  /*a130*/  MUFU.EX2 R153, R66 ;  /* 0x0000004200997308 */ /* 0x000fe20000000800 */
[----:B---3--:R-:W-:-:S05]  /*a140*/  FMNMX.FTZ R0, R3, R0, !PT ;  /* 0x0000000003007209 */ /* 0x008fca0007810000 */
[----:B------:R-:W1:Y:S02]  /*a150*/  SHFL.BFLY PT, R3, R0, 0x1, 0x1f ;  /* 0x0c201f0000037f89 */ /* 0x000e6400000e0000 */
[----:B------:R-:W-:Y:S08]  /*a160*/  MUFU.EX2 R68, R68 ;  /* 0x0000004400447308 */ /* 0x000ff00000000800 */
[----:B------:R-:W-:Y:S08]  /*a170*/  MUFU.EX2 R41, R29 ;  /* 0x0000001d00297308 */ /* 0x000ff00000000800 */
[----:B------:R-:W-:Y:S01]  /*a180*/  MUFU.EX2 R155, R70 ;  /* 0x00000046009b7308 */ /* 0x000fe20000000800 */
[----:B-1----:R-:W-:-:S07]  /*a190*/  FMNMX.FTZ R14, R0, R3, !PT ;  /* 0x00000003000e7209 */ /* 0x002fce0007810000 */
[----:B------:R-:W-:Y:S01]  /*a1a0*/  MUFU.EX2 R72, R72 ;  /* 0x0000004800487308 */ /* 0x000fe20000000800 */
[C---:B------:R-:W-:Y:S01]  /*a1b0*/  FSETP.NEU.FTZ.AND P1, PT, R14.reuse, -INF , PT ;  /* 0xff8000000e00780b */ /* 0x040fe20003f3d000 */
[----:B------:R-:W-:-:S06]  /*a1c0*/  FMUL.FTZ R0, R14, R15 ;  /* 0x0000000f0e007220 */ /* 0x000fcc0000410000 */
[----:B------:R-:W-:Y:S01]  /*a1d0*/  MUFU.EX2 R157, R74 ;  /* 0x0000004a009d7308 */ /* 0x000fe20000000800 */
[----:B------:R-:W-:Y:S01]  /*a1e0*/  FSEL R3, R0, RZ, P1 ;  /* 0x000000ff00037208 */ /* 0x000fe20000800000 */
[----:B--2---:R-:W-:Y:S01]  /*a1f0*/  FADD.FTZ R0, R60, R35 ;  /* 0x000000233c007221 */ /* 0x004fe20000010000 */
[----:B------:R-:W-:-:S03]  /*a200*/  ISETP.NE.AND P1, PT, R59, RZ, PT ;  /* 0x000000ff3b00720c */ /* 0x000fc60003f25270 */
        /* <DEDUP_REMOVED lines=8> */
[----:B----4-:R-:W-:Y:S01]  /*a290*/  FADD.FTZ R43, R167, R0 ;  /* 0x00000000a72b7221 */ /* 0x010fe20000010000 */
[----:B------:R-:W-:Y:S01]  /*a2a0*/  FFMA.FTZ R30, R30, R15, -R3 ;  /* 0x0000000f1e1e7223 */ /* 0x000fe20000010803 */
[----:B------:R-:W-:-:S02]  /*a2b0*/  @!P1 VIADD R0, R21, 0x28c40 ;  /* 0x00028c4015009836 */ /* 0x000fc40000000000 */
[-CC-:B------:R-:W-:Y:S01]  /*a2c0*/  FFMA.FTZ R40, R40, R15.reuse, -R3.reuse ;  /* 0x0000000f28287223 */ /* 0x180fe20000010803 */
[-CC-:B------:R-:W-:Y:S01]  /*a2d0*/  FFMA.FTZ R34, R34, R15.reuse, -R3.reuse ;  /* 0x0000000f22227223 */ /* 0x180fe20000010803 */
[-CC-:B------:R-:W-:Y:S01]  /*a2e0*/  FFMA.FTZ R44, R44, R15.reuse, -R3.reuse ;  /* 0x0000000f2c2c7223 */ /* 0x180fe20000010803 */
[----:B------:R-:W1:Y:S01]  /*a2f0*/  MUFU.EX2 R25, R25 ;  /* 0x0000001900197308 */ /* 0x000e620000000800 */
[----:B------:R-:W-:Y:S01]  /*a300*/  @!P1 PRMT R0, RZ, 0x654, R0 ;  /* 0x00000654ff009816 */ /* 0x000fe20000000000 */
[-CC-:B------:R-:W-:Y:S01]  /*a310*/  FFMA.FTZ R38, R38, R15.reuse, -R3.reuse ;  /* 0x0000000f26267223 */ /* 0x180fe20000010803 */
[-CC-:B------:R-:W-:Y:S01]  /*a320*/  FFMA.FTZ R48, R48, R15.reuse, -R3.reuse ;  /* 0x0000000f30307223 */ /* 0x180fe20000010803 */
[-CC-:B------:R-:W-:Y:S01]  /*a330*/  FFMA.FTZ R42, R42, R15.reuse, -R3.reuse ;  /* 0x0000000f2a2a7223 */ /* 0x180fe20000010803 */
[----:B------:R2:W-:Y:S01]  /*a340*/  @!P1 SYNCS.ARRIVE.TRANS64.RED.A1T0 RZ, [R0+URZ], RZ ;  /* 0x000000ff00ff99a7 */ /* 0x0005e2000810043f */
[-CC-:B------:R-:W-:Y:S01]  /*a350*/  FFMA.FTZ R52, R52, R15.reuse, -R3.reuse ;  /* 0x0000000f34347223 */ /* 0x180fe20000010803 */
[----:B------:R-:W-:Y:S01]  /*a360*/  FFMA.FTZ R3, R46, R15, -R3 ;  /* 0x0000000f2e037223 */ /* 0x000fe20000010803 */
[----:B------:R-:W3:Y:S01]  /*a370*/  MUFU.EX2 R28, R28 ;  /* 0x0000001c001c7308 */ /* 0x000ee20000000800 */
[----:B------:R-:W-:-:S07]  /*a380*/  F2FP.F16.F32.PACK_AB R167, R167, R60 ;  /* 0x0000003ca7a7723e */ /* 0x000fce00000000ff */
[----:B------:R3:W4:Y:S01]  /*a390*/  MUFU.EX2 R27, R12 ;  /* 0x0000000c001b7308 */ /* 0x0007220000000800 */
[----:B-1----:R-:W-:Y:S01]  /*a3a0*/  FADD.FTZ R37, R24, R25 ;  /* 0x0000001918257221 */ /* 0x002fe20000010000 */
[----:B------:R-:W-:-:S06]  /*a3b0*/  F2FP.F16.F32.PACK_AB R164, R25, R24 ;  /* 0x0000001819a4723e */ /* 0x000fcc00000000ff */
[----:B------:R-:W2:Y:S01]  /*a3c0*/  MUFU.EX2 R32, R32 ;  /* 0x0000002000207308 */ /* 0x000ea20000000800 */
[----:B---3--:R-:W-:-:S07]  /*a3d0*/  FADD.FTZ R12, R28, R37 ;  /* 0x000000251c0c7221 */ /* 0x008fce0000010000 */
[----:B------:R1:W3:Y:S01]  /*a3e0*/  MUFU.EX2 R29, R26 ;  /* 0x0000001a001d7308 */ /* 0x0002e20000000800 */
[C---:B----4-:R-:W-:Y:S01]  /*a3f0*/  FADD.FTZ R37, R27.reuse, R12 ;  /* 0x0000000c1b257221 */ /* 0x050fe20000010000 */
[----:B------:R-:W-:Y:S01]  /*a400*/  F2FP.F16.F32.PACK_AB R166, R27, R28 ;  /* 0x0000001c1ba6723e */ /* 0x000fe200000000ff */
[----:B------:R-:W-:Y:S06]  /*a410*/  BAR.SYNC.DEFER_BLOCKING 0xf, 0x100 ;  /* 0x03c4000000007b1d */ /* 0x000fec0000010000 */
[----:B------:R-:W4:Y:S01]  /*a420*/  MUFU.EX2 R36, R36 ;  /* 0x0000002400247308 */ /* 0x000f220000000800 */
[----:B-1----:R-:W-:Y:S01]  /*a430*/  FADD.FTZ R26, R64, R43 ;  /* 0x0000002b401a7221 */ /* 0x002fe20000010000 */
[----:B--2---:R-:W-:-:S03]  /*a440*/  FADD.FTZ R0, R32, R37 ;  /* 0x0000002520007221 */ /* 0x004fc60000010000 */
[C---:B------:R-:W-:Y:S01]  /*a450*/  FADD.FTZ R43, R153.reuse, R26 ;  /* 0x0000001a992b7221 */ /* 0x040fe20000010000 */
[----:B------:R-:W-:Y:S02]  /*a460*/  F2FP.F16.F32.PACK_AB R153, R153, R64 ;  /* 0x000000409999723e */ /* 0x000fe400000000ff */
[----:B------:R-:W1:Y:S01]  /*a470*/  MUFU.EX2 R31, R30 ;  /* 0x0000001e001f7308 */ /* 0x000e620000000800 */
[----:B------:R-:W-:Y:S01]  /*a480*/  FADD.FTZ R12, R68, R43 ;  /* 0x0000002b440c7221 */ /* 0x000fe20000010000 */
[C---:B---3--:R-:W-:Y:S01]  /*a490*/  FADD.FTZ R43, R29.reuse, R0 ;  /* 0x000000001d2b7221 */ /* 0x048fe20000010000 */
[----:B------:R-:W-:Y:S02]  /*a4a0*/  F2FP.F16.F32.PACK_AB R152, R29, R32 ;  /* 0x000000201d98723e */ /* 0x000fe400000000ff */
[C---:B------:R-:W-:Y:S01]  /*a4b0*/  FADD.FTZ R45, R155.reuse, R12 ;  /* 0x0000000c9b2d7221 */ /* 0x040fe20000010000 */
[----:B------:R-:W-:Y:S02]  /*a4c0*/  F2FP.F16.F32.PACK_AB R155, R155, R68 ;  /* 0x000000449b9b723e */ /* 0x000fe400000000ff */
[----:B------:R-:W2:Y:S01]  /*a4d0*/  MUFU.EX2 R40, R40 ;  /* 0x0000002800287308 */ /* 0x000ea20000000800 */
[----:B----4-:R-:W-:Y:S01]  /*a4e0*/  FADD.FTZ R0, R36, R43 ;  /* 0x0000002b24007221 */ /* 0x010fe20000010000 */
[----:B------:R-:W-:Y:S01]  /*a4f0*/  FADD.FTZ R12, R72, R45 ;  /* 0x0000002d480c7221 */ /* 0x000fe20000010000 */
[----:B------:R3:W-:Y:S03]  /*a500*/  STSM.16.M88.4 [R195+0x26800], R164 ;  /* 0x026800a4c3007844 */ /* 0x0007e60000000200 */
[C---:B------:R-:W-:Y:S01]  /*a510*/  FADD.FTZ R45, R157.reuse, R12 ;  /* 0x0000000c9d2d7221 */ /* 0x040fe20000010000 */
[----:B------:R-:W-:Y:S01]  /*a520*/  F2FP.F16.F32.PACK_AB R157, R157, R72 ;  /* 0x000000489d9d723e */ /* 0x000fe200000000ff */
[----:B------:R-:W4:Y:S01]  /*a530*/  MUFU.EX2 R33, R34 ;  /* 0x0000002200217308 */ /* 0x000f220000000800 */
[C---:B-1----:R-:W-:Y:S01]  /*a540*/  FADD.FTZ R43, R31.reuse, R0 ;  /* 0x000000001f2b7221 */ /* 0x042fe20000010000 */
[----:B------:R-:W-:-:S05]  /*a550*/  F2FP.F16.F32.PACK_AB R154, R31, R36 ;  /* 0x000000241f9a723e */ /* 0x000fca00000000ff */
[----:B------:R3:W-:Y:S01]  /*a560*/  STSM.16.M88.4 [R198], R152 ;  /* 0x00000098c6007844 */ /* 0x0007e20000000200 */
[----:B------:R-:W1:Y:S01]  /*a570*/  MUFU.EX2 R76, R76 ;  /* 0x0000004c004c7308 */ /* 0x000e620000000800 */
[----:B--2---:R-:W-:-:S07]  /*a580*/  FADD.FTZ R0, R40, R43 ;  /* 0x0000002b28007221 */ /* 0x004fce0000010000 */
[----:B------:R-:W2:Y:S01]  /*a590*/  MUFU.EX2 R44, R44 ;  /* 0x0000002c002c7308 */ /* 0x000ea20000000800 */
[C---:B----4-:R-:W-:Y:S01]  /*a5a0*/  FADD.FTZ R43, R33.reuse, R0 ;  /* 0x00000000212b7221 */ /* 0x050fe20000010000 */
[----:B------:R-:W-:-:S06]  /*a5b0*/  F2FP.F16.F32.PACK_AB R156, R33, R40 ;  /* 0x00000028219c723e */ /* 0x000fcc00000000ff */
[----:B------:R-:W4:Y:S01]  /*a5c0*/  MUFU.EX2 R159, R78 ;  /* 0x0000004e009f7308 */ /* 0x000f220000000800 */
[----:B-1----:R-:W-:-:S07]  /*a5d0*/  FADD.FTZ R12, R76, R45 ;  /* 0x0000002d4c0c7221 */ /* 0x002fce0000010000 */
[----:B------:R-:W1:Y:S01]  /*a5e0*/  MUFU.EX2 R35, R38 ;  /* 0x0000002600237308 */ /* 0x000e620000000800 */
[----:B--2---:R-:W-:-:S07]  /*a5f0*/  FADD.FTZ R0, R44, R43 ;  /* 0x0000002b2c007221 */ /* 0x004fce0000010000 */
[----:B------:R-:W2:Y:S01]  /*a600*/  MUFU.EX2 R50, R50 ;  /* 0x0000003200327308 */ /* 0x000ea20000000800 */
[C---:B----4-:R-:W-:Y:S01]  /*a610*/  FADD.FTZ R45, R159.reuse, R12 ;  /* 0x0000000c9f2d7221 */ /* 0x050fe20000010000 */
[----:B------:R-:W-:-:S06]  /*a620*/  F2FP.F16.F32.PACK_AB R159, R159, R76 ;  /* 0x0000004c9f9f723e */ /* 0x000fcc00000000ff */
[----:B------:R-:W4:Y:S01]  /*a630*/  MUFU.EX2 R48, R48 ;  /* 0x0000003000307308 */ /* 0x000f220000000800 */
[C---:B-1----:R-:W-:Y:S01]  /*a640*/  FADD.FTZ R25, R35.reuse, R0 ;  /* 0x0000000023197221 */ /* 0x042fe20000010000 */
[----:B------:R-:W-:-:S05]  /*a650*/  F2FP.F16.F32.PACK_AB R158, R35, R44 ;  /* 0x0000002c239e723e */ /* 0x000fca00000000ff */
[----:B------:R3:W-:Y:S01]  /*a660*/  STSM.16.M88.4 [R196], R156 ;  /* 0x0000009cc4007844 */ /* 0x0007e20000000200 */
[----:B------:R-:W1:Y:S01]  /*a670*/  MUFU.EX2 R39, R80 ;  /* 0x0000005000277308 */ /* 0x000e620000000800 */
[----:B--2---:R-:W-:-:S07]  /*a680*/  FADD.FTZ R12, R50, R45 ;  /* 0x0000002d320c7221 */ /* 0x004fce0000010000 */
[----:B------:R-:W2:Y:S01]  /*a690*/  MUFU.EX2 R37, R42 ;  /* 0x0000002a00257308 */ /* 0x000ea20000000800 */
[----:B----4-:R-:W-:-:S07]  /*a6a0*/  FADD.FTZ R0, R48, R25 ;  /* 0x0000001930007221 */ /* 0x010fce0000010000 */
[----:B------:R-:W4:Y:S01]  /*a6b0*/  MUFU.EX2 R54, R54 ;  /* 0x0000003600367308 */ /* 0x000f220000000800 */
[C---:B-1----:R-:W-:Y:S01]  /*a6c0*/  F2FP.F16.F32.PACK_AB R161, R39.reuse, R50 ;  /* 0x0000003227a1723e */ /* 0x042fe200000000ff */
[----:B------:R-:W-:-:S06]  /*a6d0*/  FADD.FTZ R39, R39, R12 ;  /* 0x0000000c27277221 */ /* 0x000fcc0000010000 */
[----:B------:R-:W-:Y:S01]  /*a6e0*/  MUFU.EX2 R52, R52 ;  /* 0x0000003400347308 */ /* 0x000fe20000000800 */
[C---:B--2---:R-:W-:Y:S01]  /*a6f0*/  F2FP.F16.F32.PACK_AB R160, R37.reuse, R48 ;  /* 0x0000003025a0723e */ /* 0x044fe200000000ff */
[----:B------:R-:W-:-:S06]  /*a700*/  FADD.FTZ R37, R37, R0 ;  /* 0x0000000025257221 */ /* 0x000fcc0000010000 */
[----:B------:R-:W1:Y:S01]  /*a710*/  MUFU.EX2 R3, R3 ;  /* 0x0000000300037308 */ /* 0x000e620000000800 */
[----:B----4-:R-:W-:Y:S01]  /*a720*/  F2FP.F16.F32.PACK_AB R163, R41, R54 ;  /* 0x0000003629a3723e */ /* 0x010fe200000000ff */
[----:B------:R-:W-:-:S04]  /*a730*/  FADD.FTZ R0, R54, R39 ;  /* 0x0000002736007221 */ /* 0x000fc80000010000 */
[----:B------:R-:W-:Y:S01]  /*a740*/  FADD.FTZ R0, R41, R0 ;  /* 0x0000000029007221 */ /* 0x000fe20000010000 */
[----:B-1----:R-:W-:Y:S01]  /*a750*/  F2FP.F16.F32.PACK_AB R162, R3, R52 ;  /* 0x0000003403a2723e */ /* 0x002fe200000000ff */
[----:B------:R-:W-:-:S04]  /*a760*/  FADD.FTZ R52, R52, R37 ;  /* 0x0000002534347221 */ /* 0x000fc80000010000 */
[----:B------:R3:W-:Y:S01]  /*a770*/  STSM.16.M88.4 [R197], R160 ;  /* 0x000000a0c5007844 */ /* 0x0007e20000000200 */
[----:B------:R-:W-:Y:S01]  /*a780*/  FADD.FTZ R3, R3, R52 ;  /* 0x0000003403037221 */ /* 0x000fe20000010000 */
[----:B------:R-:W-:Y:S06]  /*a790*/  @!P0 BRA `(.L_x_6383) ;  /* 0x0000000000048947 */ /* 0x000fec0003800000 */
[----:B------:R-:W-:Y:S01]  /*a7a0*/  BPT.TRAP 0x1 ;  /* 0x000000040000795c */ /* 0x000fe20000300000 */
.L_x_6383:
[----:B------:R1:W2:Y:S01]  /*a7b0*/  SYNCS.PHASECHK.TRANS64.TRYWAIT P2, [R21+URZ+0x28c50], R58 ;  /* 0x028c503a150075a7 */ /* 0x0002a2000804017f */
[----:B------:R-:W-:Y:S05]  /*a7c0*/  @!P0 BRA `(.L_x_6384) ;  /* 0x0000000000048947 */ /* 0x000fea0003800000 */
[----:B------:R-:W-:Y:S01]  /*a7d0*/  BPT.TRAP 0x1 ;  /* 0x000000040000795c */ /* 0x000fe20000300000 */
.L_x_6384:
[----:B------:R-:W-:Y:S01]  /*a7e0*/  LOP3.LUT R12, R56, 0x2000000, RZ, 0xfc, !PT ;  /* 0x02000000380c7812 */ /* 0x000fe200078efcff */
[----:B------:R-:W-:Y:S01]  /*a7f0*/  ULDC UR38, c[0x0][0x9d8] ;  /* 0x0002760000267ab9 */ /* 0x000fe20000000800 */
[----:B------:R-:W-:Y:S01]  /*a800*/  ULDC UR39, c[0x0][0x9d8] ;  /* 0x0002760000277ab9 */ /* 0x000fe20000000800 */
[----:B------:R-:W-:Y:S01]  /*a810*/  ULDC UR36, c[0x0][0x988] ;  /* 0x0002620000247ab9 */ /* 0x000fe20000000800 */
[----:B------:R-:W-:Y:S01]  /*a820*/  ULDC UR37, c[0x0][0x988] ;  /* 0x0002620000257ab9 */ /* 0x000fe20000000800 */
[----:B------:R-:W-:Y:S01]  /*a830*/  BSSY B0, `(.L_x_6385) ;  /* 0x0000006000007945 */ /* 0x000fe20003800000 */
[----:B------:R-:W-:Y:S01]  /*a840*/  LEA R170, R18, R12, 0xc ;  /* 0x0000000c12aa7211 */ /* 0x000fe200078e60ff */
[----:B------:R-:W-:Y:S02]  /*a850*/  IMAD.MOV.U32 R171, RZ, RZ, 0x40000040 ;  /* 0x40000040ffab7424 */ /* 0x000fe400078e00ff */
[----:B--2---:R-:W-:Y:S05]  /*a860*/  @P2 BRA `(.L_x_6386) ;  /* 0x0000000000082947 */ /* 0x004fea0003800000 */
[----:B------:R-:W2:Y:S02]  /*a870*/  SYNCS.PHASECHK.TRANS64.TRYWAIT P2, [R21+URZ+0x28c50], R58 ;  /* 0x028c503a150075a7 */ /* 0x000ea4000804017f */
[----:B--2---:R-:W-:Y:S05]  /*a880*/  @!P2 BRA `(.L_x_6387) ;  /* 0x000000e40050a947 */ /* 0x004fea0003800000 */
.L_x_6386:
[----:B------:R-:W-:Y:S05]  /*a890*/  BSYNC B0 ;  /* 0x0000000000007941 */ /* 0x000fea0003800000 */
.L_x_6385:
[----:B------:R-:W-:Y:S01]  /*a8a0*/  R2UR UR6, R170 ;  /* 0x00000000aa0672ca */ /* 0x000fe200000e0000 */
[----:B012---:R-:W-:Y:S01]  /*a8b0*/  WARPGROUP.ARRIVE ;  /* 0x00000000000079c5 */ /* 0x007fe20000000000 */
[----:B------:R-:W-:Y:S01]  /*a8c0*/  R2UR UR7, R171 ;  /* 0x00000000ab0772ca */ /* 0x000fe200000e0000 */
[----:B------:R-:W-:Y:S01]  /*a8d0*/  IMAD.MOV.U32 R171, RZ, RZ, 0x40000040 ;  /* 0x40000040ffab7424 */ /* 0x000fe200078e00ff */
[----:B------:R-:W-:Y:S01]  /*a8e0*/  BSSY B1, `(.L_x_6388) ;  /* 0x000025a000017945 */ /* 0x000fe20003800000 */
[----:B------:R-:W-:Y:S02]  /*a8f0*/  VIADD R211, R168, 0xfffffffe ;  /* 0xfffffffea8d37836 */ /* 0x000fe40000000000 */
[----:B------:R-:W-:-:S05]  /*a900*/  @!P1 VIADD R21, R21, 0x28c60 ;  /* 0x00028c6015159836 */ /* 0x000fca0000000000 */
[----:B------:R-:W-:-:S03]  /*a910*/  @!P1 PRMT R21, RZ, 0x654, R21 ;  /* 0x00000654ff159816 */ /* 0x000fc60000000015 */
[----:B------:R-:W-:Y:S03]  /*a920*/  HGMMA.64x256x16.F32 R24, R164, gdesc[UR4].tnspB, RZ, !UPT, gsb0 ;  /* 0x43e00004a4187df0 */ /* 0x000fe6000c0008ff */
[----:B------:R-:W-:Y:S02]  /*a930*/  WARPGROUP.DEPBAR.LE gsb0, 0x0 ;  /* 0x00008000000079c5 */ /* 0x000fe40000010000 */
[----:B---3--:R-:W-:Y:S01]  /*a940*/  VIADD R164, R170, 0x80 ;  /* 0x00000080aaa47836 */ /* 0x008fe20000000000 */
[----:B------:R-:W-:Y:S01]  /*a950*/  MOV R165, 0x40000040 ;  /* 0x4000004000a57802 */ /* 0x000fe20000000f00 */
[----:B------:R-:W-:-:S03]  /*a960*/  WARPGROUP.ARRIVE ;  /* 0x00000000000079c5 */ /* 0x000fc60000000000 */
        /* <DEDUP_REMOVED lines=9> */
[----:B------:R-:W-:Y:S01]  /*aa00*/  R2UR UR6, R152 ;  /* 0x00000000980672ca */ /* 0x000fe200000e0000 */
[----:B------:R-:W-:Y:S01]  /*aa10*/  IMAD.IADD R152, R187, 0x1, -R184 ;  /* 0x00000001bb987824 */ /* 0x000fe200078e0ab8 */
[----:B------:R-:W-:-:S04]  /*aa20*/  R2UR UR7, R153 ;  /* 0x00000000990772ca */ /* 0x000fc800000e0000 */
[----:B------:R-:W-:-:S04]  /*aa30*/  LEA R152, R185, R152, 0x6 ;  /* 0x00000098b9987211 */ /* 0x000fc800078e30ff */
[----:B------:R-:W-:-:S04]  /*aa40*/  SHF.R.S32.HI R153, RZ, 0x1f, R152 ;  /* 0x0000001fff997819 */ /* 0x000fc80000011498 */
[----:B------:R-:W-:-:S04]  /*aa50*/  LEA.HI R153, R153, R152, RZ, 0x6 ;  /* 0x0000009899997211 */ /* 0x000fc800078f30ff */
[----:B------:R-:W-:Y:S01]  /*aa60*/  HGMMA.64x256x16.F32 R24, R156, gdesc[UR4].tnspB, R24, gsb0 ;  /* 0x43e000049c187df0 */ /* 0x000fe20008000818 */
[----:B------:R-:W-:Y:S02]  /*aa70*/  R2UR UR6, R170 ;  /* 0x00000000aa0672ca */ /* 0x000fe400000e0000 */
[----:B------:R-:W-:Y:S02]  /*aa80*/  R2UR UR7, R171 ;  /* 0x00000000ab0772ca */ /* 0x000fe400000e0000 */
[----:B------:R-:W-:-:S04]  /*aa90*/  SHF.R.S32.HI R153, RZ, 0x6, R153 ;  /* 0x00000006ff997819 */ /* 0x000fc80000011499 */
[----:B------:R-:W-:-:S04]  /*aaa0*/  VIMNMX R186, RZ, R153, !PT ;  /* 0x00000099ffba7248 */ /* 0x000fc80007fe0100 */
[----:B------:R-:W-:Y:S01]  /*aab0*/  ISETP.GE.AND P2, PT, R211, R186, PT ;  /* 0x000000bad300720c */ /* 0x000fe20003f46270 */
[----:B------:R-:W-:Y:S02]  /*aac0*/  WARPGROUP.DEPBAR.LE gsb0, 0x0 ;  /* 0x00008000000079c5 */ /* 0x000fe40000010000 */
[----:B------:R-:W-:-:S12]  /*aad0*/  WARPGROUP.ARRIVE ;  /* 0x00000000000079c5 */ /* 0x000fd80000000000 */
        /* <DEDUP_REMOVED lines=12> */
[----:B------:R-:W-:Y:S01]  /*aba0*/  BSSY B0, `(.L_x_6389) ;  /* 0x000022d000007945 */ /* 0x000fe20003800000 */
[----:B------:R-:W-:Y:S01]  /*abb0*/  MOV R222, R20 ;  /* 0x0000001400de7202 */ /* 0x000fe20000000f00 */
[----:B------:R-:W-:Y:S02]  /*abc0*/  IMAD.MOV.U32 R223, RZ, RZ, R14 ;  /* 0x000000ffffdf7224 */ /* 0x000fe400078e000e */
[----:B------:R-:W-:-:S07]  /*abd0*/  IMAD.MOV.U32 R224, RZ, RZ, R18 ;  /* 0x000000ffffe07224 */ /* 0x000fce00078e0012 */
.L_x_6400:
[----:B------:R-:W-:-:S04]  /*abe0*/  IADD3 R18, R224, 0x1, RZ ;  /* 0x00000001e0127810 */ /* 0x000fc80007ffe0ff */
[----:B------:R-:W-:-:S04]  /*abf0*/  ISETP.NE.AND P2, PT, R18, 0x2, PT ;  /* 0x000000021200780c */ /* 0x000fc80003f45270 */
[----:B------:R-:W-:Y:S02]  /*ac00*/  SEL R14, RZ, 0x1, P2 ;  /* 0x00000001ff0e7807 */ /* 0x000fe40001000000 */
[----:B------:R-:W-:Y:S02]  /*ac10*/  SEL R18, R18, RZ, P2 ;  /* 0x000000ff12127207 */ /* 0x000fe40001000000 */
[----:B------:R-:W-:Y:S01]  /*ac20*/  LOP3.LUT R19, R19, R14, RZ, 0x3c, !PT ;  /* 0x0000000e13137212 */ /* 0x000fe200078e3cff */
[----:B-1----:R-:W-:Y:S06]  /*ac30*/  @!P0 BRA `(.L_x_6390) ;  /* 0x0000000000048947 */ /* 0x002fec0003800000 */
[----:B------:R-:W-:Y:S01]  /*ac40*/  BPT.TRAP 0x1 ;  /* 0x000000040000795c */ /* 0x000fe20000300000 */
.L_x_6390:
[----:B------:R-:W-:Y:S01]  /*ac50*/  IMAD R212, R18, 0x8, R2 ;  /* 0x0000000812d47824 */ /* 0x000fe200078e0202 */
[----:B------:R-:W-:-:S04]  /*ac60*/  SHF.L.U32 R213, R19, 0x1f, RZ ;  /* 0x0000001f13d57819 */ /* 0x000fc800000006ff */
[----:B------:R1:W2:Y:S01]  /*ac70*/  SYNCS.PHASECHK.TRANS64.TRYWAIT P2, [R212+URZ+0x28c30], R213 ;  /* 0x028c30d5d40075a7 */ /* 0x0002a2000804017f */
[----:B------:R-:W-:Y:S05]  /*ac80*/  @!P0 BRA `(.L_x_6391) ;  /* 0x0000000000048947 */ /* 0x000fea0003800000 */
[----:B------:R-:W-:Y:S01]  /*ac90*/  BPT.TRAP 0x1 ;  /* 0x000000040000795c */ /* 0x000fe20000300000 */
.L_x_6391:
[----:B------:R-:W-:Y:S01]  /*aca0*/  BSSY B2, `(.L_x_6392) ;  /* 0x0000006000027945 */ /* 0x000fe20003800000 */
[----:B------:R-:W-:Y:S01]  /*acb0*/  IMAD R14, R18, 0x200, R13 ;  /* 0x00000200120e7824 */ /* 0x000fe200078e020d */
[----:B------:R-:W-:Y:S02]  /*acc0*/  MOV R15, 0x40000040 ;  /* 0x40000040000f7802 */ /* 0x000fe40000000f00 */
[----:B--2---:R-:W-:Y:S05]  /*acd0*/  @P2 BRA `(.L_x_6393) ;  /* 0x0000000000082947 */ /* 0x004fea0003800000 */
[----:B------:R-:W2:Y:S02]  /*ace0*/  SYNCS.PHASECHK.TRANS64.TRYWAIT P2, [R212+URZ+0x28c30], R213 ;  /* 0x028c30d5d40075a7 */ /* 0x000ea4000804017f */
[----:B--2---:R-:W-:Y:S05]  /*acf0*/  @!P2 BRA `(.L_x_6394) ;  /* 0x000000e00048a947 */ /* 0x004fea0003800000 */
.L_x_6393:
[----:B------:R-:W-:Y:S05]  /*ad00*/  BSYNC B2 ;  /* 0x0000000000027941 */ /* 0x000fea0003800000 */
.L_x_6392:
[C---:B------:R-:W-:Y:S01]  /*ad10*/  R2UR UR6, R14.reuse ;  /* 0x000000000e0672ca */ /* 0x040fe200000e0000 */
[----:B------:R-:W-:Y:S01]  /*ad20*/  WARPGROUP.ARRIVE ;  /* 0x00000000000079c5 */ /* 0x000fe20000000000 */
[----:B------:R-:W-:Y:S01]  /*ad30*/  R2UR UR7, R15 ;  /* 0x000000000f0772ca */ /* 0x000fe200000e0000 */
[----:B------:R-:W-:Y:S01]  /*ad40*/  VIADD R20, R14, 0x2 ;  /* 0x000000020e147836 */ /* 0x000fe20000000000 */
[----:B------:R-:W-:Y:S01]  /*ad50*/  R2UR UR4, R4 ;  /* 0x00000000040472ca */ /* 0x000fe200000e0000 */
[----:B0-----:R-:W-:Y:S01]  /*ad60*/  IMAD.MOV.U32 R21, RZ, RZ, 0x40000040 ;  /* 0x40000040ff157424 */ /* 0x001fe200078e00ff */
[----:B------:R-:W-:Y:S01]  /*ad70*/  R2UR UR5, R5 ;  /* 0x00000000050572ca */ /* 0x000fe200000e0000 */
[----:B------:R-:W-:Y:S01]  /*ad80*/  IMAD.MOV.U32 R226, RZ, RZ, 0x1 ;  /* 0x00000001ffe27424 */ /* 0x000fe200078e00ff */
[----:B------:R-:W-:-:S03]  /*ad90*/  MOV R15, 0x40000040 ;  /* 0x40000040000f7802 */ /* 0x000fc60000000f00 */
[----:B------:R-:W-:-:S04]  /*ada0*/  IMAD R226, R211, -0x40, R226 ;  /* 0xffffffc0d3e27824 */ /* 0x000fc800078e02e2 */
[----:B------:R-:W-:-:S04]  /*adb0*/  IMAD R226, R185, 0x40, R226 ;  /* 0x00000040b9e27824 */ /* 0x000fc800078e02e2 */
        /* <DEDUP_REMOVED lines=22> */
[----:B------:R-:W-:-:S04]  /*af20*/  IADD3 R15, -R184, R226, R187 ;  /* 0x000000e2b80f7210 */ /* 0x000fc80007ffe1bb */
[----:B------:R-:W-:-:S04]  /*af30*/  IADD3 R15, R190, R15, -R192 ;  /* 0x0000000fbe0f7210 */ /* 0x000fc80007ffe8c0 */
[C---:B------:R-:W-:Y:S02]  /*af40*/  ISETP.GT.AND P2, PT, R15.reuse, RZ, PT ;  /* 0x000000ff0f00720c */ /* 0x040fe40003f44270 */
[C---:B------:R-:W-:Y:S02]  /*af50*/  ISETP.GT.AND P3, PT, R15.reuse, 0x1, PT ;  /* 0x000000010f00780c */ /* 0x040fe40003f64270 */
[----:B------:R-:W-:Y:S01]  /*af60*/  ISETP.GT.AND P4, PT, R15, 0x8, PT ;  /* 0x000000080f00780c */ /* 0x000fe20003f84270 */
        /* <DEDUP_REMOVED lines=29> */
[----:B------:R-:W-:-:S02]  /*b140*/  ISETP.GT.AND P2, PT, R15, 0x9, PT ;  /* 0x000000090f00780c */ /* 0x000fc40003f44270 */
[----:B------:R-:W-:-:S03]  /*b150*/  FMNMX.FTZ R169, R21, R223, !PT ;  /* 0x000000df15a97209 */ /* 0x000fc60007810000 */
[----:B------:R-:W0:Y:S01]  /*b160*/  MUFU.TANH R153, R153 ;  /* 0x0000009900997308 */ /* 0x000e220000002400 */
[----:B---3--:R-:W-:Y:S02]  /*b170*/  FSEL R20, R20, -INF , P3 ;  /* 0xff80000014147808 */ /* 0x008fe40001800000 */
[----:B------:R-:W-:Y:S02]  /*b180*/  ISETP.GT.AND P3, PT, R15, 0x10, PT ;  /* 0x000000100f00780c */ /* 0x000fe40003f64270 */
[----:B------:R-:W-:-:S03]  /*b190*/  FMNMX.FTZ R169, R20, R169, !PT ;  /* 0x000000a914a97209 */ /* 0x000fc60007810000 */
[----:B------:R-:W3:Y:S01]  /*b1a0*/  MUFU.TANH R156, R156 ;  /* 0x0000009c009c7308 */ /* 0x000ee20000002400 */
[----:B----4-:R-:W-:-:S04]  /*b1b0*/  FSEL R152, R152, -INF , P4 ;  /* 0xff80000098987808 */ /* 0x010fc80002000000 */
[----:B------:R-:W-:Y:S01]  /*b1c0*/  FMNMX.FTZ R172, R152, R169, !PT ;  /* 0x000000a998ac7209 */ /* 0x000fe20007810000 */
[----:B------:R-:W-:Y:S02]  /*b1d0*/  FMUL.FTZ R169, R176, UR39 ;  /* 0x00000027b0a97c20 */ /* 0x000fe40008410000 */
[----:B------:R-:W4:Y:S01]  /*b1e0*/  MUFU.TANH R154, R154 ;  /* 0x0000009a009a7308 */ /* 0x000f220000002400 */
[----:B0-----:R-:W-:Y:S02]  /*b1f0*/  FSEL R153, R153, -INF , P2 ;  /* 0xff80000099997808 */ /* 0x001fe40001000000 */
[----:B------:R-:W-:Y:S02]  /*b200*/  ISETP.GT.AND P2, PT, R15, 0x11, PT ;  /* 0x000000110f00780c */ /* 0x000fe40003f44270 */
[----:B------:R-:W-:Y:S01]  /*b210*/  FMNMX.FTZ R173, R153, R172, !PT ;  /* 0x000000ac99ad7209 */ /* 0x000fe20007810000 */
[----:B------:R-:W-:Y:S01]  /*b220*/  FMUL.FTZ R172, R177, UR39 ;  /* 0x00000027b1ac7c20 */ /* 0x000fe20008410000 */
[----:B------:R-:W-:Y:S01]  /*b230*/  FMUL.FTZ R177, R181, UR39 ;  /* 0x00000027b5b17c20 */ /* 0x000fe20008410000 */
[----:B------:R-:W0:Y:S01]  /*b240*/  MUFU.TANH R157, R157 ;  /* 0x0000009d009d7308 */ /* 0x000e220000002400 */
[----:B---3--:R-:W-:-:S02]  /*b250*/  FSEL R156, R156, -INF , P3 ;  /* 0xff8000009c9c7808 */ /* 0x008fc40001800000 */
        /* <DEDUP_REMOVED lines=9> */
[----:B------:R-:W-:Y:S01]  /*b2f0*/  FMNMX.FTZ R173, R157, R176, !PT ;  /* 0x000000b09dad7209 */ /* 0x000fe20007810000 */
[----:B------:R-:W-:Y:S02]  /*b300*/  FMUL.FTZ R176, R180, UR39 ;  /* 0x00000027b4b07c20 */ /* 0x000fe40008410000 */
[----:B------:R-:W0:Y:S01]  /*b310*/  MUFU.TANH R161, R161 ;  /* 0x000000a100a17308 */ /* 0x000e220000002400 */
[----:B---3--:R-:W-:Y:S02]  /*b320*/  FSEL R160, R160, -INF , P2 ;  /* 0xff800000a0a07808 */ /* 0x008fe40001000000 */
[----:B------:R-:W-:-:S02]  /*b330*/  ISETP.GT.AND P2, PT, R15, 0x21, PT ;  /* 0x000000210f00780c */ /* 0x000fc40003f44270 */
[----:B------:R-:W-:-:S03]  /*b340*/  FMNMX.FTZ R173, R160, R173, !PT ;  /* 0x000000ada0ad7209 */ /* 0x000fc60007810000 */
[----:B------:R-:W3:Y:S01]  /*b350*/  MUFU.TANH R165, R165 ;  /* 0x000000a500a57308 */ /* 0x000ee20000002400 */
[----:B----4-:R-:W-:Y:S02]  /*b360*/  FSEL R164, R164, -INF , P3 ;  /* 0xff800000a4a47808 */ /* 0x010fe40001800000 */
[----:B------:R-:W-:Y:S02]  /*b370*/  ISETP.GT.AND P3, PT, R15, 0x28, PT ;  /* 0x000000280f00780c */ /* 0x000fe40003f64270 */
[----:B------:R-:W-:Y:S01]  /*b380*/  FMNMX.FTZ R180, R164, R173, !PT ;  /* 0x000000ada4b47209 */ /* 0x000fe20007810000 */
[----:B------:R-:W-:Y:S02]  /*b390*/  FMUL.FTZ R173, R155, UR39 ;  /* 0x000000279bad7c20 */ /* 0x000fe40008410000 */
[----:B------:R-:W4:Y:S01]  /*b3a0*/  MUFU.TANH R168, R168 ;  /* 0x000000a800a87308 */ /* 0x000f220000002400 */
[----:B0-----:R-:W-:Y:S02]  /*b3b0*/  FSEL R161, R161, -INF , P2 ;  /* 0xff800000a1a17808 */ /* 0x001fe40001000000 */
[----:B------:R-:W-:-:S02]  /*b3c0*/  ISETP.GT.AND P2, PT, R15, 0x29, PT ;  /* 0x000000290f00780c */ /* 0x000fc40003f44270 */
        /* <DEDUP_REMOVED lines=15> */
[C---:B------:R-:W-:Y:S02]  /*b4c0*/  ISETP.GT.AND P2, PT, R15.reuse, 0x39, PT ;  /* 0x000000390f00780c */ /* 0x040fe40003f44270 */
[----:B------:R-:W-:Y:S01]  /*b4d0*/  FMNMX.FTZ R180, R172, R181, !PT ;  /* 0x000000b5acb47209 */ /* 0x000fe20007810000 */
[----:B------:R-:W-:Y:S01]  /*b4e0*/  FMUL.FTZ R181, R162, UR39 ;  /* 0x00000027a2b57c20 */ /* 0x000fe20008410000 */
[----:B------:R-:W-:Y:S01]  /*b4f0*/  IADD3 R15, R15, 0x8, RZ ;  /* 0x000000080f0f7810 */ /* 0x000fe20007ffe0ff */
[----:B------:R-:W-:Y:S01]  /*b500*/  MUFU.TANH R14, R14 ;  /* 0x0000000e000e7308 */ /* 0x000fe20000002400 */
[----:B----4-:R-:W-:Y:S02]  /*b510*/  FSEL R155, R176, -INF , P3 ;  /* 0xff800000b09b7808 */ /* 0x010fe40001800000 */
[----:B------:R-:W-:-:S02]  /*b520*/  ISETP.GT.AND P3, PT, R15, RZ, PT ;  /* 0x000000ff0f00720c */ /* 0x000fc40003f64270 */
[C---:B------:R-:W-:Y:S02]  /*b530*/  ISETP.GT.AND P5, PT, R15.reuse, 0x8, PT ;  /* 0x000000080f00780c */ /* 0x040fe40003fa4270 */
[----:B------:R-:W-:Y:S01]  /*b540*/  ISETP.GT.AND P6, PT, R15, 0x1, PT ;  /* 0x000000010f00780c */ /* 0x000fe20003fc4270 */
[----:B------:R3:W4:Y:S01]  /*b550*/  MUFU.TANH R176, R226 ;  /* 0x000000e200b07308 */ /* 0x0007220000002400 */
[----:B0-----:R-:W-:Y:S02]  /*b560*/  FSEL R158, R177, -INF , P2 ;  /* 0xff800000b19e7808 */ /* 0x001fe40001000000 */
[----:B------:R-:W-:Y:S01]  /*b570*/  FMNMX.FTZ R177, R155, R180, !PT ;  /* 0x000000b49bb17209 */ /* 0x000fe20007810000 */
[----:B------:R-:W-:Y:S01]  /*b580*/  FMUL.FTZ R180, R159, UR39 ;  /* 0x000000279fb47c20 */ /* 0x000fe20008410000 */
[C---:B------:R-:W-:Y:S02]  /*b590*/  ISETP.GT.AND P2, PT, R15.reuse, 0x9, PT ;  /* 0x000000090f00780c */ /* 0x040fe40003f44270 */
[----:B------:R-:W-:Y:S01]  /*b5a0*/  FMNMX.FTZ R159, R158, R177, !PT ;  /* 0x000000b19e9f7209 */ /* 0x000fe20007810000 */
[----:B------:R-:W0:Y:S01]  /*b5b0*/  MUFU.TANH R173, R173 ;  /* 0x000000ad00ad7308 */ /* 0x000e220000002400 */
[----:B---3--:R-:W-:Y:S01]  /*b5c0*/  FMUL.FTZ R226, R166, UR39 ;  /* 0x00000027a6e27c20 */ /* 0x008fe20008410000 */
[----:B------:R-:W-:-:S02]  /*b5d0*/  ISETP.GT.AND P4, PT, R15, 0x10, PT ;  /* 0x000000100f00780c */ /* 0x000fc40003f84270 */
[----:B------:R-:W3:Y:S04]  /*b5e0*/  SHFL.BFLY PT, R162, R159, 0x2, 0x1f ;  /* 0x0c401f009fa27f89 */ /* 0x000ee800000e0000 */
[----:B------:R-:W5:Y:S01]  /*b5f0*/  MUFU.TANH R226, R226 ;  /* 0x000000e200e27308 */ /* 0x000f620000002400 */
[----:B----4-:R-:W-:Y:S02]  /*b600*/  FSEL R166, R176, -INF , P5 ;  /* 0xff800000b0a67808 */ /* 0x010fe40002800000 */
[----:B------:R-:W-:-:S05]  /*b610*/  ISETP.GT.AND P5, PT, R15, 0x19, PT ;  /* 0x000000190f00780c */ /* 0x000fca0003fa4270 */
[----:B------:R-:W4:Y:S08]  /*b620*/  MUFU.TANH R180, R180 ;  /* 0x000000b400b47308 */ /* 0x000f300000002400 */
[----:B------:R-:W1:Y:S01]  /*b630*/  MUFU.TANH R181, R181 ;  /* 0x000000b500b57308 */ /* 0x000e620000002400 */
[----:B---3--:R-:W-:Y:S02]  /*b640*/  FMNMX.FTZ R177, R159, R162, !PT ;  /* 0x000000a29fb17209 */ /* 0x008fe40007810000 */
[----:B------:R-:W-:-:S05]  /*b650*/  FSEL R159, R14, -INF , P3 ;  /* 0xff8000000e9f7808 */ /* 0x000fca0001800000 */
[----:B------:R-:W3:Y:S01]  /*b660*/  MUFU.TANH R225, R225 ;  /* 0x000000e100e17308 */ /* 0x000ee20000002400 */
[----:B0-----:R-:W-:Y:S02]  /*b670*/  FSEL R162, R173, -INF , P6 ;  /* 0xff800000ada27808 */ /* 0x001fe40003000000 */
[C---:B------:R-:W-:Y:S02]  /*b680*/  ISETP.GT.AND P6, PT, R15.reuse, 0x18, PT ;  /* 0x000000180f00780c */ /* 0x040fe40003fc4270 */
[----:B------:R-:W-:Y:S02]  /*b690*/  ISETP.GT.AND P3, PT, R15, 0x11, PT ;  /* 0x000000110f00780c */ /* 0x000fe40003f64270 */
[----:B-----5:R-:W-:Y:S01]  /*b6a0*/  FSEL R173, R226, -INF , P6 ;  /* 0xff800000e2ad7808 */ /* 0x020fe20003000000 */
[----:B------:R-:W0:Y:S01]  /*b6b0*/  MUFU.TANH R227, R227 ;  /* 0x000000e300e37308 */ /* 0x000e220000002400 */
[----:B----4-:R-:W-:Y:S01]  /*b6c0*/  FSEL R170, R180, -INF , P2 ;  /* 0xff800000b4aa7808 */ /* 0x010fe20001000000 */
[----:B------:R-:W4:Y:S01]  /*b6d0*/  SHFL.BFLY PT, R226, R177, 0x1, 0x1f ;  /* 0x0c201f00b1e27f89 */ /* 0x000f2200000e0000 */
[----:B-1----:R-:W-:Y:S01]  /*b6e0*/  FSEL R163, R181, -INF , P4 ;  /* 0xff800000b5a37808 */ /* 0x002fe20002000000 */
[----:B------:R-:W-:Y:S01]  /*b6f0*/  FMUL.FTZ R180, R175, UR39 ;  /* 0x00000027afb47c20 */ /* 0x000fe20008410000 */
[C---:B------:R-:W-:Y:S01]  /*b700*/  ISETP.GT.AND P2, PT, R15.reuse, 0x20, PT ;  /* 0x000000200f00780c */ /* 0x040fe20003f44270 */
[----:B------:R-:W-:Y:S01]  /*b710*/  FMUL.FTZ R181, R178, UR39 ;  /* 0x00000027b2b57c20 */ /* 0x000fe20008410000 */
[----:B------:R-:W-:Y:S01]  /*b720*/  ISETP.GT.AND P4, PT, R15, 0x21, PT ;  /* 0x000000210f00780c */ /* 0x000fe20003f84270 */
[----:B------:R-:W1:Y:S01]  /*b730*/  MUFU.TANH R228, R228 ;  /* 0x000000e400e47308 */ /* 0x000e620000002400 */
[----:B---3--:R-:W-:Y:S01]  /*b740*/  FSEL R167, R225, -INF , P3 ;  /* 0xff800000e1a77808 */ /* 0x008fe20001800000 */
[----:B------:R-:W-:Y:S01]  /*b750*/  FMUL.FTZ R225, R179, UR39 ;  /* 0x00000027b3e17c20 */ /* 0x000fe20008410000 */
[----:B------:R-:W-:-:S02]  /*b760*/  ISETP.GT.AND P3, PT, R15, 0x28, PT ;  /* 0x000000280f00780c */ /* 0x000fc40003f64270 */
[----:B------:R-:W-:-:S03]  /*b770*/  ISETP.GT.AND P6, PT, R15, 0x29, PT ;  /* 0x000000290f00780c */ /* 0x000fc60003fc4270 */
[----:B------:R0:W3:Y:S08]  /*b780*/  MUFU.TANH R14, R171 ;  /* 0x000000ab000e7308 */ /* 0x0000f00000002400 */
[----:B------:R1:W5:Y:S01]  /*b790*/  MUFU.TANH R176, R174 ;  /* 0x000000ae00b07308 */ /* 0x0003620000002400 */
[----:B0-----:R-:W-:Y:S02]  /*b7a0*/  FSEL R171, R227, -INF , P5 ;  /* 0xff800000e3ab7808 */ /* 0x001fe40002800000 */
[----:B------:R-:W-:-:S05]  /*b7b0*/  ISETP.GT.AND P5, PT, R15, 0x30, PT ;  /* 0x000000300f00780c */ /* 0x000fca0003fa4270 */
[----:B------:R-:W0:Y:S01]  /*b7c0*/  MUFU.TANH R180, R180 ;  /* 0x000000b400b47308 */ /* 0x000e220000002400 */
[----:B-1----:R-:W-:Y:S02]  /*b7d0*/  FSEL R174, R228, -INF , P2 ;  /* 0xff800000e4ae7808 */ /* 0x002fe40001000000 */
[----:B---3--:R-:W-:Y:S02]  /*b7e0*/  FSEL R175, R14, -INF , P4 ;  /* 0xff8000000eaf7808 */ /* 0x008fe40002000000 */
[C---:B------:R-:W-:Y:S02]  /*b7f0*/  ISETP.GT.AND P2, PT, R15.reuse, 0x31, PT ;  /* 0x000000310f00780c */ /* 0x040fe40003f44270 */
[C---:B------:R-:W-:Y:S01]  /*b800*/  ISETP.GT.AND P4, PT, R15.reuse, 0x38, PT ;  /* 0x000000380f00780c */ /* 0x040fe20003f84270 */
[----:B------:R-:W-:Y:S01]  /*b810*/  MUFU.TANH R181, R181 ;  /* 0x000000b500b57308 */ /* 0x000fe20000002400 */
[----:B-----5:R-:W-:Y:S02]  /*b820*/  FSEL R176, R176, -INF , P3 ;  /* 0xff800000b0b07808 */ /* 0x020fe40001800000 */
[----:B------:R-:W-:-:S02]  /*b830*/  ISETP.GT.AND P3, PT, R15, 0x39, PT ;  /* 0x000000390f00780c */ /* 0x000fc40003f64270 */
[----:B------:R-:W-:Y:S02]  /*b840*/  FMNMX.FTZ R15, R159, R222, !PT ;  /* 0x000000de9f0f7209 */ /* 0x000fe40007810000 */
[----:B----4-:R-:W-:Y:S01]  /*b850*/  FMNMX.FTZ R14, R177, R226, !PT ;  /* 0x000000e2b10e7209 */ /* 0x010fe20007810000 */
[----:B------:R-:W-:Y:S01]  /*b860*/  MUFU.TANH R225, R225 ;  /* 0x000000e100e17308 */ /* 0x000fe20000002400 */
[----:B------:R-:W-:Y:S02]  /*b870*/  FMNMX.FTZ R15, R162, R15, !PT ;  /* 0x0000000fa20f7209 */ /* 0x000fe40007810000 */
[----:B0-----:R-:W-:Y:S02]  /*b880*/  FSEL R177, R180, -INF , P6 ;  /* 0xff800000b4b17808 */ /* 0x001fe40003000000 */
[----:B------:R-:W-:Y:S02]  /*b890*/  FMNMX.FTZ R15, R166, R15, !PT ;  /* 0x0000000fa60f7209 */ /* 0x000fe40007810000 */
[----:B------:R-:W-:Y:S01]  /*b8a0*/  FSETP.NEU.FTZ.AND P6, PT, R14, -INF , PT ;  /* 0xff8000000e00780b */ /* 0x000fe20003fdd000 */
[----:B------:R-:W0:Y:S01]  /*b8b0*/  MUFU.TANH R182, R182 ;  /* 0x000000b600b67308 */ /* 0x000e220000002400 */
[----:B------:R-:W-:Y:S01]  /*b8c0*/  FMNMX.FTZ R178, R170, R15, !PT ;  /* 0x0000000faab27209 */ /* 0x000fe20007810000 */
[----:B------:R-:W-:-:S03]  /*b8d0*/  IMAD.U32 R15, RZ, RZ, UR37 ;  /* 0x00000025ff0f7e24 */ /* 0x000fc6000f8e00ff */
[----:B------:R-:W-:Y:S01]  /*b8e0*/  FMNMX.FTZ R178, R163, R178, !PT ;  /* 0x000000b2a3b27209 */ /* 0x000fe20007810000 */
[----:B------:R-:W-:Y:S02]  /*b8f0*/  FMUL.FTZ R179, R14, R15 ;  /* 0x0000000f0eb37220 */ /* 0x000fe40000410000 */
[----:B------:R-:W1:Y:S01]  /*b900*/  MUFU.TANH R183, R183 ;  /* 0x000000b700b77308 */ /* 0x000e620000002400 */
[----:B------:R-:W-:-:S04]  /*b910*/  FMNMX.FTZ R178, R167, R178, !PT ;  /* 0x000000b2a7b27209 */ /* 0x000fc80007810000 */
[----:B------:R-:W-:Y:S02]  /*b920*/  FMNMX.FTZ R180, R173, R178, !PT ;  /* 0x000000b2adb47209 */ /* 0x000fe40007810000 */
[----:B------:R-:W-:Y:S02]  /*b930*/  FSEL R178, R179, RZ, P6 ;  /* 0x000000ffb3b27208 */ /* 0x000fe40003000000 */
[----:B------:R-:W-:-:S03]  /*b940*/  FMNMX.FTZ R179, R171, R180, !PT ;  /* 0x000000b4abb37209 */ /* 0x000fc60007810000 */
[--C-:B------:R-:W-:Y:S01]  /*b950*/  FFMA.FTZ R226, R20, R15, -R178.reuse ;  /* 0x0000000f14e27223 */ /* 0x100fe200000108b2 */
[----:B------:R-:W-:Y:S01]  /*b960*/  FMNMX.FTZ R180, R174, R179, !PT ;  /* 0x000000b3aeb47209 */ /* 0x000fe20007810000 */
[-CC-:B------:R-:W-:Y:S01]  /*b970*/  FFMA.FTZ R228, R152, R15.reuse, -R178.reuse ;  /* 0x0000000f98e47223 */ /* 0x180fe200000108b2 */
[----:B0-----:R-:W-:Y:S01]  /*b980*/  FSEL R152, R182, -INF , P4 ;  /* 0xff800000b6987808 */ /* 0x001fe20002000000 */
[-CC-:B------:R-:W-:Y:S01]  /*b990*/  FFMA.FTZ R21, R21, R15.reuse, -R178.reuse ;  /* 0x0000000f15157223 */ /* 0x180fe200000108b2 */
[----:B------:R-:W-:Y:S01]  /*b9a0*/  FMNMX.FTZ R179, R175, R180, !PT ;  /* 0x000000b4afb37209 */ /* 0x000fe20007810000 */
[-CC-:B------:R-:W-:Y:S01]  /*b9b0*/  FFMA.FTZ R153, R153, R15.reuse, -R178.reuse ;  /* 0x0000000f99997223 */ /* 0x180fe200000108b2 */
[----:B------:R-:W-:Y:S01]  /*b9c0*/  FSEL R180, R225, -INF , P2 ;  /* 0xff800000e1b47808 */ /* 0x000fe20001000000 */
[--C-:B------:R-:W-:Y:S01]  /*b9d0*/  FFMA.FTZ R156, R156, R15, -R178.reuse ;  /* 0x0000000f9c9c7223 */ /* 0x100fe200000108b2 */
[----:B------:R-:W-:Y:S01]  /*b9e0*/  FMNMX.FTZ R20, R176, R179, !PT ;  /* 0x000000b3b0147209 */ /* 0x000fe20007810000 */
[-CC-:B------:R-:W-:Y:S01]  /*b9f0*/  FFMA.FTZ R157, R157, R15.reuse, -R178.reuse ;  /* 0x0000000f9d9d7223 */ /* 0x180fe200000108b2 */
[----:B------:R-:W-:Y:S01]  /*ba00*/  FSEL R179, R181, -INF , P5 ;  /* 0xff800000b5b37808 */ /* 0x000fe20002800000 */
[-CC-:B------:R-:W-:Y:S01]  /*ba10*/  FFMA.FTZ R160, R160, R15.reuse, -R178.reuse ;  /* 0x0000000fa0a07223 */ /* 0x180fe200000108b2 */
[----:B------:R-:W-:Y:S01]  /*ba20*/  FMNMX.FTZ R20, R177, R20, !PT ;  /* 0x00000014b1147209 */ /* 0x000fe20007810000 */
[----:B------:R0:W-:Y:S01]  /*ba30*/  MUFU.EX2 R181, R226 ;  /* 0x000000e200b57308 */ /* 0x0001e20000000800 */
[----:B-1----:R-:W-:Y:S01]  /*ba40*/  FSEL R183, R183, -INF , P3 ;  /* 0xff800000b7b77808 */ /* 0x002fe20001800000 */
[-CC-:B------:R-:W-:Y:S01]  /*ba50*/  FFMA.FTZ R161, R161, R15.reuse, -R178.reuse ;  /* 0x0000000fa1a17223 */ /* 0x180fe200000108b2 */
[----:B------:R-:W-:Y:S01]  /*ba60*/  FMNMX.FTZ R225, R179, R20, !PT ;  /* 0x00000014b3e17209 */ /* 0x000fe20007810000 */
[----:B------:R-:W-:-:S03]  /*ba70*/  FFMA.FTZ R168, R168, R15, -R178 ;  /* 0x0000000fa8a87223 */ /* 0x000fc600000108b2 */
[----:B------:R-:W-:Y:S01]  /*ba80*/  FMNMX.FTZ R225, R180, R225, !PT ;  /* 0x000000e1b4e17209 */ /* 0x000fe20007810000 */
[----:B------:R1:W-:Y:S01]  /*ba90*/  MUFU.EX2 R182, R228 ;  /* 0x000000e400b67308 */ /* 0x0003e20000000800 */
[-CC-:B0-----:R-:W-:Y:S01]  /*baa0*/  FFMA.FTZ R226, R164, R15.reuse, -R178.reuse ;  /* 0x0000000fa4e27223 */ /* 0x181fe200000108b2 */
[--C-:B------:R-:W-:Y:S01]  /*bab0*/  FFMA.FTZ R164, R165, R15, -R178.reuse ;  /* 0x0000000fa5a47223 */ /* 0x100fe200000108b2 */
[----:B------:R-:W-:Y:S01]  /*bac0*/  FMNMX.FTZ R20, R152, R225, !PT ;  /* 0x000000e198147209 */ /* 0x000fe20007810000 */
[-CC-:B------:R-:W-:Y:S01]  /*bad0*/  FFMA.FTZ R225, R154, R15.reuse, -R178.reuse ;  /* 0x0000000f9ae17223 */ /* 0x180fe200000108b2 */
[-CC-:B------:R-:W-:Y:S01]  /*bae0*/  FFMA.FTZ R165, R169, R15.reuse, -R178.reuse ;  /* 0x0000000fa9a57223 */ /* 0x180fe200000108b2 */
[-CC-:B------:R-:W-:Y:S01]  /*baf0*/  FFMA.FTZ R169, R172, R15.reuse, -R178.reuse ;  /* 0x0000000faca97223 */ /* 0x180fe200000108b2 */
[----:B------:R-:W-:Y:S01]  /*bb00*/  FMNMX.FTZ R20, R183, R20, !PT ;  /* 0x00000014b7147209 */ /* 0x000fe20007810000 */
[-CC-:B------:R-:W-:Y:S01]  /*bb10*/  FFMA.FTZ R172, R155, R15.reuse, -R178.reuse ;  /* 0x0000000f9bac7223 */ /* 0x180fe200000108b2 */
[----:B------:R-:W-:Y:S01]  /*bb20*/  FFMA.FTZ R178, R158, R15, -R178 ;  /* 0x0000000f9eb27223 */ /* 0x000fe200000108b2 */
[----:B------:R-:W-:Y:S01]  /*bb30*/  FSEL R158, R14, RZ, P6 ;  /* 0x000000ff0e9e7208 */ /* 0x000fe20003000000 */
[----:B------:R-:W-:Y:S01]  /*bb40*/  MUFU.EX2 R21, R21 ;  /* 0x0000001500157308 */ /* 0x000fe20000000800 */
[----:B------:R-:W0:Y:S03]  /*bb50*/  SHFL.BFLY PT, R227, R20, 0x2, 0x1f ;  /* 0x0c401f0014e37f89 */ /* 0x000e2600000e0000 */
[----:B------:R-:W-:Y:S01]  /*bb60*/  FADD.FTZ R158, -R158, R223 ;  /* 0x000000df9e9e7221 */ /* 0x000fe20000010100 */
[----:B------:R-:W-:-:S03]  /*bb70*/  IMAD.MOV R223, RZ, RZ, -R194 ;  /* 0x000000ffffdf7224 */ /* 0x000fc600078e0ac2 */
        /* <DEDUP_REMOVED lines=9> */
[----:B------:R-:W-:Y:S01]  /*bc10*/  MUFU.EX2 R161, R161 ;  /* 0x000000a100a17308 */ /* 0x000fe20000000800 */
[C---:B------:R-:W-:Y:S01]  /*bc20*/  FSETP.NEU.FTZ.AND P2, PT, R20.reuse, -INF , PT ;  /* 0xff8000001400780b */ /* 0x040fe20003f5d000 */
[----:B------:R-:W-:-:S05]  /*bc30*/  FMUL.FTZ R154, R20, R15 ;  /* 0x0000000f149a7220 */ /* 0x000fca0000410000 */
[----:B------:R-:W-:Y:S01]  /*bc40*/  FSEL R154, R154, RZ, P2 ;  /* 0x000000ff9a9a7208 */ /* 0x000fe20001000000 */
[----:B------:R-:W-:Y:S04]  /*bc50*/  MUFU.EX2 R164, R164 ;  /* 0x000000a400a47308 */ /* 0x000fe80000000800 */
[-CC-:B-1----:R-:W-:Y:S01]  /*bc60*/  FFMA.FTZ R228, R159, R15.reuse, -R154.reuse ;  /* 0x0000000f9fe47223 */ /* 0x182fe2000001089a */
[-CC-:B------:R-:W-:Y:S01]  /*bc70*/  FFMA.FTZ R159, R166, R15.reuse, -R154.reuse ;  /* 0x0000000fa69f7223 */ /* 0x180fe2000001089a */
[-CC-:B------:R-:W-:Y:S01]  /*bc80*/  FFMA.FTZ R166, R167, R15.reuse, -R154.reuse ;  /* 0x0000000fa7a67223 */ /* 0x180fe2000001089a */
[-CC-:B------:R-:W-:Y:S01]  /*bc90*/  FFMA.FTZ R167, R173, R15.reuse, -R154.reuse ;  /* 0x0000000fada77223 */ /* 0x180fe2000001089a */
[----:B------:R-:W-:Y:S01]  /*bca0*/  FSEL R173, R20, RZ, P2 ;  /* 0x000000ff14ad7208 */ /* 0x000fe20001000000 */
[-CC-:B------:R-:W-:Y:S01]  /*bcb0*/  FFMA.FTZ R155, R162, R15.reuse, -R154.reuse ;  /* 0x0000000fa29b7223 */ /* 0x180fe2000001089a */
[-C--:B------:R-:W-:Y:S01]  /*bcc0*/  FFMA.FTZ R162, R170, R15.reuse, -R154 ;  /* 0x0000000faaa27223 */ /* 0x080fe2000001089a */
[----:B------:R-:W-:Y:S01]  /*bcd0*/  FMUL.FTZ R170, R158, R15 ;  /* 0x0000000f9eaa7220 */ /* 0x000fe20000410000 */
[----:B------:R-:W-:Y:S01]  /*bce0*/  ISETP.NE.AND P2, PT, R192, R223, PT ;  /* 0x000000dfc000720c */ /* 0x000fe20003f45270 */
[----:B------:R-:W-:Y:S01]  /*bcf0*/  FADD.FTZ R222, -R173, R222 ;  /* 0x000000deadde7221 */ /* 0x000fe20000010100 */
[----:B------:R-:W-:Y:S01]  /*bd00*/  MUFU.EX2 R228, R228 ;  /* 0x000000e400e47308 */ /* 0x000fe20000000800 */
[----:B------:R-:W-:Y:S01]  /*bd10*/  @!P1 IADD3 R158, R212, 0x28c40, RZ ;  /* 0x00028c40d49e9810 */ /* 0x000fe20007ffe0ff */
[-CC-:B------:R-:W-:Y:S01]  /*bd20*/  FFMA.FTZ R163, R163, R15.reuse, -R154.reuse ;  /* 0x0000000fa3a37223 */ /* 0x180fe2000001089a */
[-C--:B------:R-:W-:Y:S01]  /*bd30*/  FMUL.FTZ R173, R222, R15.reuse ;  /* 0x0000000fdead7220 */ /* 0x080fe20000410000 */
[-C--:B------:R-:W-:Y:S01]  /*bd40*/  FFMA.FTZ R222, R176, R15.reuse, -R154 ;  /* 0x0000000fb0de7223 */ /* 0x080fe2000001089a */
[----:B------:R-:W-:Y:S01]  /*bd50*/  @!P1 PRMT R158, RZ, 0x654, R158 ;  /* 0x00000654ff9e9816 */ /* 0x000fe2000000009e */
[-CC-:B------:R-:W-:Y:S01]  /*bd60*/  FFMA.FTZ R177, R177, R15.reuse, -R154.reuse ;  /* 0x0000000fb1b17223 */ /* 0x180fe2000001089a */
[-CC-:B------:R-:W-:Y:S01]  /*bd70*/  FFMA.FTZ R179, R179, R15.reuse, -R154.reuse ;  /* 0x0000000fb3b37223 */ /* 0x180fe2000001089a */
[----:B------:R-:W0:Y:S01]  /*bd80*/  MUFU.EX2 R170, R170 ;  /* 0x000000aa00aa7308 */ /* 0x000e220000000800 */
[----:B------:R1:W-:Y:S01]  /*bd90*/  @!P1 SYNCS.ARRIVE.TRANS64.RED.A1T0 RZ, [R158+URZ], RZ ;  /* 0x000000ff9eff99a7 */ /* 0x0003e2000810043f */
[----:B------:R-:W-:Y:S01]  /*bda0*/  FFMA.FTZ R180, R180, R15, -R154 ;  /* 0x0000000fb4b47223 */ /* 0x000fe2000001089a */
[----:B------:R-:W-:-:S02]  /*bdb0*/  @!P2 IMAD R223, R224, 0x40, R190 ;  /* 0x00000040e0dfa824 */ /* 0x000fc400078e02be */
[-CC-:B------:R-:W-:Y:S01]  /*bdc0*/  FFMA.FTZ R224, R171, R15.reuse, -R154.reuse ;  /* 0x0000000fabe07223 */ /* 0x180fe2000001089a */
[-CC-:B------:R-:W-:Y:S01]  /*bdd0*/  FFMA.FTZ R171, R174, R15.reuse, -R154.reuse ;  /* 0x0000000faeab7223 */ /* 0x180fe2000001089a */
[-C--:B------:R-:W-:Y:S01]  /*bde0*/  FFMA.FTZ R183, R183, R15.reuse, -R154 ;  /* 0x0000000fb7b77223 */ /* 0x080fe2000001089a */
[----:B------:R-:W3:Y:S01]  /*bdf0*/  MUFU.EX2 R173, R173 ;  /* 0x000000ad00ad7308 */ /* 0x000ee20000000800 */
[----:B-1----:R-:W-:Y:S02]  /*be00*/  @!P2 IMAD R158, R223, 0x4, R2 ;  /* 0x00000004df9ea824 */ /* 0x002fe400078e0202 */
[-CC-:B------:R-:W-:Y:S01]  /*be10*/  FFMA.FTZ R223, R175, R15.reuse, -R154.reuse ;  /* 0x0000000fafdf7223 */ /* 0x180fe2000001089a */
[----:B------:R-:W-:-:S04]  /*be20*/  FFMA.FTZ R175, R152, R15, -R154 ;  /* 0x0000000f98af7223 */ /* 0x000fc8000001089a */
[----:B------:R-:W1:Y:S01]  /*be30*/  MUFU.EX2 R155, R155 ;  /* 0x0000009b009b7308 */ /* 0x000e620000000800 */
[----:B0-----:R-:W-:Y:S01]  /*be40*/  FFMA.FTZ R152, R170, R3, R21 ;  /* 0x00000003aa987223 */ /* 0x001fe20000010015 */
[----:B------:R-:W-:Y:S01]  /*be50*/  @!P2 STS [R158+0x28800], R170 ;  /* 0x028800aa9e00a388 */ /* 0x000fe20000000800 */
[-C--:B------:R-:W-:Y:S01]  /*be60*/  FMUL.FTZ R24, R24, R170.reuse ;  /* 0x000000aa18187220 */ /* 0x080fe20000410000 */
[-C--:B------:R-:W-:Y:S01]  /*be70*/  FMUL.FTZ R25, R25, R170.reuse ;  /* 0x000000aa19197220 */ /* 0x080fe20000410000 */
[C---:B------:R-:W-:Y:S01]  /*be80*/  FADD.FTZ R3, R181.reuse, R152 ;  /* 0x00000098b5037221 */ /* 0x040fe20000010000 */
[----:B------:R-:W-:Y:S01]  /*be90*/  F2FP.F16.F32.PACK_AB R152, R181, R21 ;  /* 0x00000015b598723e */ /* 0x000fe200000000ff */
[----:B------:R-:W-:Y:S01]  /*bea0*/  FMUL.FTZ R28, R28, R170 ;  /* 0x000000aa1c1c7220 */ /* 0x000fe20000410000 */
[----:B------:R-:W0:Y:S01]  /*beb0*/  MUFU.EX2 R159, R159 ;  /* 0x0000009f009f7308 */ /* 0x000e220000000800 */
[----:B---3--:R-:W-:Y:S01]  /*bec0*/  FFMA.FTZ R154, R173, R0, R228 ;  /* 0x00000000ad9a7223 */ /* 0x008fe200000100e4 */
[----:B------:R-:W-:Y:S01]  /*bed0*/  FADD.FTZ R230, R182, R3 ;  /* 0x00000003b6e67221 */ /* 0x000fe20000010000 */
[----:B------:R3:W-:Y:S01]  /*bee0*/  @!P2 STS [R158+0x28820], R173 ;  /* 0x028820ad9e00a388 */ /* 0x0007e20000000800 */
[-C--:B------:R-:W-:Y:S01]  /*bef0*/  FMUL.FTZ R29, R29, R170.reuse ;  /* 0x000000aa1d1d7220 */ /* 0x080fe20000410000 */
[-C--:B------:R-:W-:Y:S01]  /*bf00*/  FMUL.FTZ R32, R32, R170.reuse ;  /* 0x000000aa20207220 */ /* 0x080fe20000410000 */
[----:B------:R-:W-:Y:S01]  /*bf10*/  FADD.FTZ R21, R153, R230 ;  /* 0x000000e699157221 */ /* 0x000fe20000010000 */
        /* <DEDUP_REMOVED lines=36> */
[----:B------:R-:W-:Y:S01]  /*c160*/  FADD.FTZ R182, R156, R21 ;  /* 0x000000159cb67221 */ /* 0x000fe20000010000 */
[----:B------:R-:W-:Y:S01]  /*c170*/  F2FP.F16.F32.PACK_AB R153, R155, R228 ;  /* 0x000000e49b99723e */ /* 0x000fe200000000ff */
[----:B0-----:R-:W-:Y:S01]  /*c180*/  FADD.FTZ R3, R159, R224 ;  /* 0x000000e09f037221 */ /* 0x001fe20000010000 */
[C---:B----4-:R-:W-:Y:S01]  /*c190*/  F2FP.F16.F32.PACK_AB R155, R162.reuse, R159 ;  /* 0x0000009fa29b723e */ /* 0x050fe200000000ff */
[----:B------:R-:W-:Y:S01]  /*c1a0*/  FADD.FTZ R182, R225, R182 ;  /* 0x000000b6e1b67221 */ /* 0x000fe20000010000 */
[----:B------:R-:W0:Y:S01]  /*c1b0*/  MUFU.EX2 R171, R171 ;  /* 0x000000ab00ab7308 */ /* 0x000e220000000800 */
[----:B---3--:R-:W-:Y:S01]  /*c1c0*/  FADD.FTZ R158, R162, R3 ;  /* 0x00000003a29e7221 */ /* 0x008fe20000010000 */
[----:B------:R-:W-:Y:S01]  /*c1d0*/  BAR.SYNC.DEFER_BLOCKING 0xf, 0x100 ;  /* 0x03c4000000007b1d */ /* 0x000fe20000010000 */
[----:B------:R-:W-:Y:S01]  /*c1e0*/  FADD.FTZ R21, R157, R182 ;  /* 0x000000b69d157221 */ /* 0x000fe20000010000 */
[----:B------:R-:W-:Y:S01]  /*c1f0*/  F2FP.F16.F32.PACK_AB R156, R225, R156 ;  /* 0x0000009ce19c723e */ /* 0x000fe200000000ff */
[----:B-----5:R-:W-:Y:S01]  /*c200*/  FADD.FTZ R3, R163, R158 ;  /* 0x0000009ea3037221 */ /* 0x020fe20000010000 */
[C---:B------:R-:W-:Y:S01]  /*c210*/  F2FP.F16.F32.PACK_AB R158, R160.reuse, R157 ;  /* 0x0000009da09e723e */ /* 0x040fe200000000ff */
[----:B------:R-:W-:Y:S01]  /*c220*/  FADD.FTZ R21, R160, R21 ;  /* 0x00000015a0157221 */ /* 0x000fe20000010000 */
[----:B------:R-:W1:Y:S01]  /*c230*/  MUFU.EX2 R176, R223 ;  /* 0x000000df00b07308 */ /* 0x000e620000000800 */
[C---:B--2---:R-:W-:Y:S01]  /*c240*/  FADD.FTZ R182, R166.reuse, R3 ;  /* 0x00000003a6b67221 */ /* 0x044fe20000010000 */
[----:B------:R-:W-:Y:S01]  /*c250*/  F2FP.F16.F32.PACK_AB R157, R166, R163 ;  /* 0x000000a3a69d723e */ /* 0x000fe200000000ff */
[-C--:B------:R-:W-:Y:S01]  /*c260*/  FMUL.FTZ R92, R92, R170.reuse ;  /* 0x000000aa5c5c7220 */ /* 0x080fe20000410000 */
[----:B------:R-:W-:Y:S01]  /*c270*/  F2FP.F16.F32.PACK_AB R159, R174, R167 ;  /* 0x000000a7ae9f723e */ /* 0x000fe200000000ff */
[----:B------:R-:W-:Y:S01]  /*c280*/  FADD.FTZ R3, R167, R182 ;  /* 0x000000b6a7037221 */ /* 0x000fe20000010000 */
[----:B------:R-:W-:Y:S01]  /*c290*/  FADD.FTZ R182, R226, R21 ;  /* 0x00000015e2b67221 */ /* 0x000fe20000010000 */
[-C--:B------:R-:W-:Y:S01]  /*c2a0*/  FMUL.FTZ R93, R93, R170.reuse ;  /* 0x000000aa5d5d7220 */ /* 0x080fe20000410000 */
[----:B------:R-:W2:Y:S01]  /*c2b0*/  MUFU.EX2 R0, R222 ;  /* 0x000000de00007308 */ /* 0x000ea20000000800 */
[----:B------:R-:W-:Y:S01]  /*c2c0*/  FADD.FTZ R160, R174, R3 ;  /* 0x00000003aea07221 */ /* 0x000fe20000010000 */
[----:B------:R-:W-:Y:S01]  /*c2d0*/  FADD.FTZ R21, R161, R182 ;  /* 0x000000b6a1157221 */ /* 0x000fe20000010000 */
[-C--:B------:R-:W-:Y:S01]  /*c2e0*/  FMUL.FTZ R96, R96, R170.reuse ;  /* 0x000000aa60607220 */ /* 0x080fe20000410000 */
[----:B------:R-:W-:Y:S01]  /*c2f0*/  FMUL.FTZ R97, R97, R170 ;  /* 0x000000aa61617220 */ /* 0x000fe20000410000 */
[----:B0-----:R-:W-:Y:S01]  /*c300*/  FADD.FTZ R3, R171, R160 ;  /* 0x000000a0ab037221 */ /* 0x001fe20000010000 */
[----:B------:R-:W-:Y:S01]  /*c310*/  FADD.FTZ R21, R164, R21 ;  /* 0x00000015a4157221 */ /* 0x000fe20000010000 */
[----:B------:R-:W-:Y:S01]  /*c320*/  F2FP.F16.F32.PACK_AB R160, R161, R226 ;  /* 0x000000e2a1a0723e */ /* 0x000fe200000000ff */
[----:B------:R-:W0:Y:S01]  /*c330*/  MUFU.EX2 R177, R177 ;  /* 0x000000b100b17308 */ /* 0x000e220000000800 */
[C---:B-1----:R-:W-:Y:S01]  /*c340*/  FADD.FTZ R3, R176.reuse, R3 ;  /* 0x00000003b0037221 */ /* 0x042fe20000010000 */
        /* <DEDUP_REMOVED lines=65> */
[----:B------:R-:W-:Y:S01]  /*c760*/  FMUL.FTZ R62, R62, R173 ;  /* 0x000000ad3e3e7220 */ /* 0x000fe20000410000 */
[----:B------:R-:W-:Y:S01]  /*c770*/  F2FP.F16.F32.PACK_AB R164, R169, R165 ;  /* 0x000000a5a9a4723e */ /* 0x000fe200000000ff */
[----:B------:R-:W-:Y:S01]  /*c780*/  FMUL.FTZ R63, R63, R173 ;  /* 0x000000ad3f3f7220 */ /* 0x000fe20000410000 */
[----:B------:R-:W-:Y:S01]  /*c790*/  F2FP.F16.F32.PACK_AB R165, R180, R179 ;  /* 0x000000b3b4a5723e */ /* 0x000fe200000000ff */
[----:B------:R1:W-:Y:S01]  /*c7a0*/  STSM.16.M88.4 [R196], R160 ;  /* 0x000000a0c4007844 */ /* 0x0003e20000000200 */
[----:B------:R-:W0:Y:S01]  /*c7b0*/  MUFU.EX2 R178, R178 ;  /* 0x000000b200b27308 */ /* 0x000e220000000800 */
[C---:B---3--:R-:W-:Y:S01]  /*c7c0*/  FADD.FTZ R0, R182.reuse, R167 ;  /* 0x000000a7b6007221 */ /* 0x048fe20000010000 */
[----:B------:R-:W-:Y:S01]  /*c7d0*/  F2FP.F16.F32.PACK_AB R167, R182, R175 ;  /* 0x000000afb6a7723e */ /* 0x000fe200000000ff */
[-C--:B------:R-:W-:Y:S01]  /*c7e0*/  FMUL.FTZ R66, R66, R173.reuse ;  /* 0x000000ad42427220 */ /* 0x080fe20000410000 */
[-C--:B------:R-:W-:Y:S01]  /*c7f0*/  FMUL.FTZ R67, R67, R173.reuse ;  /* 0x000000ad43437220 */ /* 0x080fe20000410000 */
[-C--:B------:R-:W-:Y:S01]  /*c800*/  FMUL.FTZ R70, R70, R173.reuse ;  /* 0x000000ad46467220 */ /* 0x080fe20000410000 */
[-C--:B------:R-:W-:Y:S01]  /*c810*/  FMUL.FTZ R71, R71, R173.reuse ;  /* 0x000000ad47477220 */ /* 0x080fe20000410000 */
[-C--:B------:R-:W-:Y:S01]  /*c820*/  FMUL.FTZ R74, R74, R173.reuse ;  /* 0x000000ad4a4a7220 */ /* 0x080fe20000410000 */
[-C--:B------:R-:W-:Y:S01]  /*c830*/  FMUL.FTZ R75, R75, R173.reuse ;  /* 0x000000ad4b4b7220 */ /* 0x080fe20000410000 */
[----:B--2---:R-:W-:Y:S01]  /*c840*/  FADD.FTZ R21, R172, R21 ;  /* 0x00000015ac157221 */ /* 0x004fe20000010000 */
[-C--:B------:R-:W-:Y:S01]  /*c850*/  FMUL.FTZ R78, R78, R173.reuse ;  /* 0x000000ad4e4e7220 */ /* 0x080fe20000410000 */
[-C--:B------:R-:W-:Y:S01]  /*c860*/  FMUL.FTZ R79, R79, R173.reuse ;  /* 0x000000ad4f4f7220 */ /* 0x080fe20000410000 */
[-C--:B------:R-:W-:Y:S01]  /*c870*/  FMUL.FTZ R82, R82, R173.reuse ;  /* 0x000000ad52527220 */ /* 0x080fe20000410000 */
[-C--:B------:R-:W-:Y:S01]  /*c880*/  FMUL.FTZ R83, R83, R173.reuse ;  /* 0x000000ad53537220 */ /* 0x080fe20000410000 */
[-C--:B------:R-:W-:Y:S01]  /*c890*/  FMUL.FTZ R86, R86, R173.reuse ;  /* 0x000000ad56567220 */ /* 0x080fe20000410000 */
[-C--:B------:R-:W-:Y:S01]  /*c8a0*/  FMUL.FTZ R87, R87, R173.reuse ;  /* 0x000000ad57577220 */ /* 0x080fe20000410000 */
[-C--:B------:R-:W-:Y:S01]  /*c8b0*/  FMUL.FTZ R90, R90, R173.reuse ;  /* 0x000000ad5a5a7220 */ /* 0x080fe20000410000 */
        /* <DEDUP_REMOVED lines=34> */
[----:B-1----:R-:W-:Y:S06]  /*cae0*/  @!P0 BRA `(.L_x_6395) ;  /* 0x0000000000048947 */ /* 0x002fec0003800000 */
[----:B------:R-:W-:Y:S01]  /*caf0*/  BPT.TRAP 0x1 ;  /* 0x000000040000795c */ /* 0x000fe20000300000 */
.L_x_6395:
[----:B------:R0:W1:Y:S01]  /*cb00*/  SYNCS.PHASECHK.TRANS64.TRYWAIT P2, [R212+URZ+0x28c50], R213 ;  /* 0x028c50d5d40075a7 */ /* 0x000062000804017f */
[----:B------:R-:W-:Y:S05]  /*cb10*/  @!P0 BRA `(.L_x_6396) ;  /* 0x0000000000048947 */ /* 0x000fea0003800000 */
[----:B------:R-:W-:Y:S01]  /*cb20*/  BPT.TRAP 0x1 ;  /* 0x000000040000795c */ /* 0x000fe20000300000 */
.L_x_6396:
[----:B------:R-:W-:Y:S04]  /*cb30*/  BSSY B2, `(.L_x_6397) ;  /* 0x0000004000027945 */ /* 0x000fe80003800000 */
[----:B-1----:R-:W-:Y:S05]  /*cb40*/  @P2 BRA `(.L_x_6398) ;  /* 0x0000000000082947 */ /* 0x002fea0003800000 */
[----:B------:R-:W1:Y:S02]  /*cb50*/  SYNCS.PHASECHK.TRANS64.TRYWAIT P2, [R212+URZ+0x28c50], R213 ;  /* 0x028c50d5d40075a7 */ /* 0x000e64000804017f */
[----:B-1----:R-:W-:Y:S05]  /*cb60*/  @!P2 BRA `(.L_x_6399) ;  /* 0x000000c000c0a947 */ /* 0x002fea0003800000 */
.L_x_6398:
[----:B------:R-:W-:Y:S05]  /*cb70*/  BSYNC B2 ;  /* 0x0000000000027941 */ /* 0x000fea0003800000 */
.L_x_6397:
[----:B------:R-:W-:Y:S01]  /*cb80*/  IMAD.MOV.U32 R169, RZ, RZ, 0x40000040 ;  /* 0x40000040ffa97424 */ /* 0x000fe200078e00ff */
[----:B------:R-:W-:Y:S01]  /*cb90*/  LEA R168, R18, R12, 0xc ;  /* 0x0000000c12a87211 */ /* 0x000fe200078e60ff */
[----:B------:R-:W-:Y:S01]  /*cba0*/  WARPGROUP.ARRIVE ;  /* 0x00000000000079c5 */ /* 0x000fe20000000000 */
[----:B------:R-:W-:Y:S01]  /*cbb0*/  ISETP.GT.AND P2, PT, R211, R186, PT ;  /* 0x000000bad300720c */ /* 0x000fe20003f44270 */
[----:B01----:R-:W-:Y:S01]  /*cbc0*/  @!P1 VIADD R212, R212, 0x28c60 ;  /* 0x00028c60d4d49836 */ /* 0x003fe20000000000 */
[----:B------:R-:W-:Y:S01]  /*cbd0*/  R2UR UR6, R168 ;  /* 0x00000000a80672ca */ /* 0x000fe200000e0000 */
[----:B------:R-:W-:Y:S01]  /*cbe0*/  IMAD.MOV.U32 R222, RZ, RZ, R20 ;  /* 0x000000ffffde7224 */ /* 0x000fe200078e0014 */
[----:B------:R-:W-:Y:S01]  /*cbf0*/  R2UR UR7, R169 ;  /* 0x00000000a90772ca */ /* 0x000fe200000e0000 */
[----:B------:R-:W-:Y:S01]  /*cc00*/  IMAD.MOV.U32 R169, RZ, RZ, 0x40000040 ;  /* 0x40000040ffa97424 */ /* 0x000fe200078e00ff */
[----:B------:R-:W-:Y:S01]  /*cc10*/  @!P1 PRMT R212, RZ, 0x654, R212 ;  /* 0x00000654ffd49816 */ /* 0x000fe200000000d4 */
[----:B------:R-:W-:Y:S01]  /*cc20*/  IMAD.MOV.U32 R223, RZ, RZ, R14 ;  /* 0x000000ffffdf7224 */ /* 0x000fe200078e000e */
[----:B------:R-:W-:-:S02]  /*cc30*/  IADD3 R211, R211, -0x1, RZ ;  /* 0xffffffffd3d37810 */ /* 0x000fc40007ffe0ff */
[----:B------:R-:W-:-:S07]  /*cc40*/  MOV R224, R18 ;  /* 0x0000001200e07202 */ /* 0x000fce0000000f00 */
[----:B------:R-:W-:Y:S03]  /*cc50*/  HGMMA.64x256x16.F32 R24, R152, gdesc[UR4].tnspB, R24, gsb0 ;  /* 0x43e0000498187df0 */ /* 0x000fe60008000818 */
[----:B------:R-:W-:Y:S02]  /*cc60*/  WARPGROUP.DEPBAR.LE gsb0, 0x0 ;  /* 0x00008000000079c5 */ /* 0x000fe40000010000 */
[----:B------:R-:W-:Y:S01]  /*cc70*/  VIADD R152, R168, 0x80 ;  /* 0x00000080a8987836 */ /* 0x000fe20000000000 */
[----:B------:R-:W-:Y:S01]  /*cc80*/  MOV R153, 0x40000040 ;  /* 0x4000004000997802 */ /* 0x000fe20000000f00 */
        /* <DEDUP_REMOVED lines=31> */
.L_x_6389:
[----:B------:R-:W-:Y:S05]  /*ce80*/  BSYNC B1 ;  /* 0x0000000000017941 */ /* 0x000fea0003800000 */
.L_x_6388:
[----:B------:R-:W-:Y:S01]  /*ce90*/  ISETP.GE.AND P2, PT, R211, RZ, PT ;  /* 0x000000ffd300720c */ /* 0x000fe20003f46270 */
[----:B------:R-:W-:-:S12]  /*cea0*/  BSSY B0, `(.L_x_6401) ;  /* 0x00001e2000007945 */ /* 0x000fd80003800000 */
[----:B------:R-:W-:Y:S05]  /*ceb0*/  @!P2 BRA `(.L_x_6402) ;  /* 0x0000001c0080a947 */ /* 0x000fea0003800000 */
[----:B------:R-:W-:Y:S01]  /*cec0*/  IMAD.MOV.U32 R213, RZ, RZ, R20 ;  /* 0x000000ffffd57224 */ /* 0x000fe200078e0014 */
[----:B------:R-:W-:Y:S01]  /*ced0*/  MOV R223, R18 ;  /* 0x0000001200df7202 */ /* 0x000fe20000000f00 */
[----:B------:R-:W-:-:S07]  /*cee0*/  IMAD.MOV.U32 R187, RZ, RZ, R14 ;  /* 0x000000ffffbb7224 */ /* 0x000fce00078e000e */
.L_x_6413:
[----:B------:R-:W-:-:S05]  /*cef0*/  VIADD R18, R223, 0x1 ;  /* 0x00000001df127836 */ /* 0x000fca0000000000 */
[----:B------:R-:W-:-:S04]  /*cf00*/  ISETP.NE.AND P2, PT, R18, 0x2, PT ;  /* 0x000000021200780c */ /* 0x000fc80003f45270 */
[----:B------:R-:W-:Y:S02]  /*cf10*/  SEL R14, RZ, 0x1, P2 ;  /* 0x00000001ff0e7807 */ /* 0x000fe40001000000 */
[----:B------:R-:W-:Y:S02]  /*cf20*/  SEL R18, R18, RZ, P2 ;  /* 0x000000ff12127207 */ /* 0x000fe40001000000 */
[----:B------:R-:W-:Y:S01]  /*cf30*/  LOP3.LUT R19, R19, R14, RZ, 0x3c, !PT ;  /* 0x0000000e13137212 */ /* 0x000fe200078e3cff */
[----:B--2---:R-:W-:Y:S06]  /*cf40*/  @!P0 BRA `(.L_x_6403) ;  /* 0x0000000000048947 */ /* 0x004fec0003800000 */
[----:B------:R-:W-:Y:S01]  /*cf50*/  BPT.TRAP 0x1 ;  /* 0x000000040000795c */ /* 0x000fe20000300000 */
.L_x_6403:
[----:B------:R-:W-:Y:S01]  /*cf60*/  IMAD R184, R18, 0x8, R2 ;  /* 0x0000000812b87824 */ /* 0x000fe200078e0202 */
[----:B------:R-:W-:-:S04]  /*cf70*/  SHF.L.U32 R185, R19, 0x1f, RZ ;  /* 0x0000001f13b97819 */ /* 0x000fc800000006ff */
[----:B------:R2:W3:Y:S01]  /*cf80*/  SYNCS.PHASECHK.TRANS64.TRYWAIT P2, [R184+URZ+0x28c30], R185 ;  /* 0x028c30b9b80075a7 */ /* 0x0004e2000804017f */
[----:B------:R-:W-:Y:S05]  /*cf90*/  @!P0 BRA `(.L_x_6404) ;  /* 0x0000000000048947 */ /* 0x000fea0003800000 */
[----:B------:R-:W-:Y:S01]  /*cfa0*/  BPT.TRAP 0x1 ;  /* 0x000000040000795c */ /* 0x000fe20000300000 */
.L_x_6404:
[----:B------:R-:W-:Y:S01]  /*cfb0*/  BSSY B1, `(.L_x_6405) ;  /* 0x0000006000017945 */ /* 0x000fe20003800000 */
[----:B------:R-:W-:Y:S01]  /*cfc0*/  LEA R14, R18, R13, 0x9 ;  /* 0x0000000d120e7211 */ /* 0x000fe200078e48ff */
[----:B------:R-:W-:Y:S02]  /*cfd0*/  IMAD.MOV.U32 R15, RZ, RZ, 0x40000040 ;  /* 0x40000040ff0f7424 */ /* 0x000fe400078e00ff */
[----:B---3--:R-:W-:Y:S05]  /*cfe0*/  @P2 BRA `(.L_x_6406) ;  /* 0x0000000000082947 */ /* 0x008fea0003800000 */
[----:B------:R-:W3:Y:S02]  /*cff0*/  SYNCS.PHASECHK.TRANS64.TRYWAIT P2, [R184+URZ+0x28c30], R185 ;  /* 0x028c30b9b80075a7 */ /* 0x000ee4000804017f */
[----:B---3--:R-:W-:Y:S05]  /*d000*/  @!P2 BRA `(.L_x_6407) ;  /* 0x000000bc00aca947 */ /* 0x008fea0003800000 */
.L_x_6406:
[----:B------:R-:W-:Y:S05]  /*d010*/  BSYNC B1 ;  /* 0x0000000000017941 */ /* 0x000fea0003800000 */
.L_x_6405:
[C---:B------:R-:W-:Y:S01]  /*d020*/  R2UR UR6, R14.reuse ;  /* 0x000000000e0672ca */ /* 0x040fe200000e0000 */
[----:B------:R-:W-:Y:S01]  /*d030*/  WARPGROUP.ARRIVE ;  /* 0x00000000000079c5 */ /* 0x000fe20000000000 */
[----:B------:R-:W-:Y:S01]  /*d040*/  R2UR UR7, R15 ;  /* 0x000000000f0772ca */ /* 0x000fe200000e0000 */
[----:B------:R-:W-:Y:S01]  /*d050*/  VIADD R20, R14, 0x2 ;  /* 0x000000020e147836 */ /* 0x000fe20000000000 */
[----:B------:R-:W-:Y:S01]  /*d060*/  R2UR UR4, R4 ;  /* 0x00000000040472ca */ /* 0x000fe200000e0000 */
[----:B------:R-:W-:Y:S01]  /*d070*/  IMAD.MOV.U32 R15, RZ, RZ, 0x40000040 ;  /* 0x40000040ff0f7424 */ /* 0x000fe200078e00ff */
[----:B------:R-:W-:Y:S02]  /*d080*/  R2UR UR5, R5 ;  /* 0x00000000050572ca */ /* 0x000fe400000e0000 */
[----:B0-----:R-:W-:Y:S02]  /*d090*/  MOV R21, 0x40000040 ;  /* 0x4000004000157802 */ /* 0x001fe40000000f00 */
[----:B------:R-:W-:-:S04]  /*d0a0*/  IADD3 R227, -R194, RZ, RZ ;  /* 0x000000ffc2e37210 */ /* 0x000fc80007ffe1ff */
[----:B------:R-:W-:-:S05]  /*d0b0*/  ISETP.NE.AND P2, PT, R192, R227, PT ;  /* 0x000000e3c000720c */ /* 0x000fca0003f45270 */
        /* <DEDUP_REMOVED lines=29> */
[----:B-1----:R-:W-:Y:S01]  /*d290*/  FMUL.FTZ R212, R157, UR38 ;  /* 0x000000269dd47c20 */ /* 0x002fe20008410000 */
        /* <DEDUP_REMOVED lines=34> */
[----:B----4-:R-:W-:-:S07]  /*d4c0*/  FMNMX.FTZ R15, R156, R15, !PT ;  /* 0x0000000f9c0f7209 */ /* 0x010fce0007810000 */
[----:B------:R-:W4:Y:S01]  /*d4d0*/  MUFU.TANH R224, R224 ;  /* 0x000000e000e07308 */ /* 0x000f220000002400 */
[----:B0-----:R-:W-:-:S07]  /*d4e0*/  FMNMX.FTZ R15, R212, R15, !PT ;  /* 0x0000000fd40f7209 */ /* 0x001fce0007810000 */
[----:B------:R-:W0:Y:S01]  /*d4f0*/  MUFU.TANH R164, R164 ;  /* 0x000000a400a47308 */ /* 0x000e220000002400 */
[----:B-1----:R-:W-:-:S07]  /*d500*/  FMNMX.FTZ R15, R160, R15, !PT ;  /* 0x0000000fa00f7209 */ /* 0x002fce0007810000 */
        /* <DEDUP_REMOVED lines=21> */
[----:B0-----:R-:W-:-:S05]  /*d660*/  FMNMX.FTZ R15, R234, R15, !PT ;  /* 0x0000000fea0f7209 */ /* 0x001fca0007810000 */
[----:B------:R-:W0:Y:S02]  /*d670*/  SHFL.BFLY PT, R14, R15, 0x2, 0x1f ;  /* 0x0c401f000f0e7f89 */ /* 0x000e2400000e0000 */
[----:B------:R-:W5:Y:S08]  /*d680*/  MUFU.TANH R158, R158 ;  /* 0x0000009e009e7308 */ /* 0x000f700000002400 */
[----:B------:R-:W2:Y:S08]  /*d690*/  MUFU.TANH R222, R222 ;  /* 0x000000de00de7308 */ /* 0x000eb00000002400 */
[----:B------:R-:W3:Y:S01]  /*d6a0*/  MUFU.TANH R162, R162 ;  /* 0x000000a200a27308 */ /* 0x000ee20000002400 */
[----:B0-----:R-:W-:-:S02]  /*d6b0*/  FMNMX.FTZ R14, R15, R14, !PT ;  /* 0x0000000e0f0e7209 */ /* 0x001fc40007810000 */
[----:B-1----:R-:W-:-:S05]  /*d6c0*/  FMNMX.FTZ R15, R152, R213, !PT ;  /* 0x000000d5980f7209 */ /* 0x002fca0007810000 */
[----:B------:R-:W0:Y:S01]  /*d6d0*/  MUFU.TANH R236, R236 ;  /* 0x000000ec00ec7308 */ /* 0x000e220000002400 */
[----:B------:R-:W1:Y:S01]  /*d6e0*/  SHFL.BFLY PT, R159, R14, 0x1, 0x1f ;  /* 0x0c201f000e9f7f89 */ /* 0x000e6200000e0000 */
[----:B----4-:R-:W-:-:S04]  /*d6f0*/  FMNMX.FTZ R15, R154, R15, !PT ;  /* 0x0000000f9a0f7209 */ /* 0x010fc80007810000 */
[----:B-----5:R-:W-:Y:S02]  /*d700*/  FMNMX.FTZ R15, R158, R15, !PT ;  /* 0x0000000f9e0f7209 */ /* 0x020fe40007810000 */
[----:B------:R-:W4:Y:S02]  /*d710*/  MUFU.TANH R166, R166 ;  /* 0x000000a600a67308 */ /* 0x000f240000002400 */
[----:B--2---:R-:W-:-:S04]  /*d720*/  FMNMX.FTZ R15, R222, R15, !PT ;  /* 0x0000000fde0f7209 */ /* 0x004fc80007810000 */
[----:B---3--:R-:W-:Y:S02]  /*d730*/  FMNMX.FTZ R15, R162, R15, !PT ;  /* 0x0000000fa20f7209 */ /* 0x008fe40007810000 */
[----:B------:R-:W2:Y:S02]  /*d740*/  MUFU.TANH R21, R21 ;  /* 0x0000001500157308 */ /* 0x000ea40000002400 */
[----:B0-----:R-:W-:Y:S01]  /*d750*/  FMNMX.FTZ R161, R236, R15, !PT ;  /* 0x0000000feca17209 */ /* 0x001fe20007810000 */
[----:B------:R-:W-:-:S05]  /*d760*/  IMAD.U32 R15, RZ, RZ, UR36 ;  /* 0x00000024ff0f7e24 */ /* 0x000fca000f8e00ff */
[----:B------:R-:W0:Y:S01]  /*d770*/  MUFU.TANH R170, R170 ;  /* 0x000000aa00aa7308 */ /* 0x000e220000002400 */
[----:B----4-:R-:W-:Y:S02]  /*d780*/  FMNMX.FTZ R161, R166, R161, !PT ;  /* 0x000000a1a6a17209 */ /* 0x010fe40007810000 */
[----:B-1----:R-:W-:Y:S01]  /*d790*/  FMNMX.FTZ R14, R14, R159, !PT ;  /* 0x0000009f0e0e7209 */ /* 0x002fe20007810000 */
[----:B------:R-:W-:-:S04]  /*d7a0*/  FMUL.FTZ R159, R183, UR38 ;  /* 0x00000026b79f7c20 */ /* 0x000fc80008410000 */
[----:B------:R-:W1:Y:S01]  /*d7b0*/  MUFU.TANH R153, R153 ;  /* 0x0000009900997308 */ /* 0x000e620000002400 */
[----:B------:R-:W-:Y:S01]  /*d7c0*/  FADD.FTZ R163, -R14, R187 ;  /* 0x000000bb0ea37221 */ /* 0x000fe20000010100 */
[----:B--2---:R-:W-:-:S03]  /*d7d0*/  FMNMX.FTZ R165, R21, R161, !PT ;  /* 0x000000a115a57209 */ /* 0x004fc60007810000 */
[-C--:B------:R-:W-:Y:S01]  /*d7e0*/  FMUL.FTZ R169, R163, R15.reuse ;  /* 0x0000000fa3a97220 */ /* 0x080fe20000410000 */
[-C--:B------:R-:W-:Y:S02]  /*d7f0*/  FMUL.FTZ R163, R14, R15.reuse ;  /* 0x0000000f0ea37220 */ /* 0x080fe40000410000 */
[----:B------:R-:W2:Y:S02]  /*d800*/  MUFU.TANH R174, R174 ;  /* 0x000000ae00ae7308 */ /* 0x000ea40000002400 */
[--C-:B------:R-:W-:Y:S01]  /*d810*/  FFMA.FTZ R171, R20, R15, -R163.reuse ;  /* 0x0000000f14ab7223 */ /* 0x100fe200000108a3 */
[----:B0-----:R-:W-:Y:S01]  /*d820*/  FMNMX.FTZ R20, R170, R165, !PT ;  /* 0x000000a5aa147209 */ /* 0x001fe20007810000 */
[-CC-:B------:R-:W-:Y:S01]  /*d830*/  FFMA.FTZ R212, R212, R15.reuse, -R163.reuse ;  /* 0x0000000fd4d47223 */ /* 0x180fe200000108a3 */
[-CC-:B------:R-:W-:Y:S01]  /*d840*/  FFMA.FTZ R186, R186, R15.reuse, -R163.reuse ;  /* 0x0000000fbaba7223 */ /* 0x180fe200000108a3 */
[-CC-:B------:R-:W-:Y:S01]  /*d850*/  FFMA.FTZ R156, R156, R15.reuse, -R163.reuse ;  /* 0x0000000f9c9c7223 */ /* 0x180fe200000108a3 */
[-CC-:B------:R-:W-:Y:S01]  /*d860*/  FFMA.FTZ R160, R160, R15.reuse, -R163.reuse ;  /* 0x0000000fa0a07223 */ /* 0x180fe200000108a3 */
[----:B------:R-:W0:Y:S01]  /*d870*/  MUFU.TANH R155, R155 ;  /* 0x0000009b009b7308 */ /* 0x000e220000002400 */
        /* <DEDUP_REMOVED lines=8> */
[----:B--2---:R-:W-:Y:S01]  /*d900*/  FMNMX.FTZ R20, R174, R167, !PT ;  /* 0x000000a7ae147209 */ /* 0x004fe20007810000 */
[-CC-:B------:R-:W-:Y:S01]  /*d910*/  FFMA.FTZ R176, R176, R15.reuse, -R163.reuse ;  /* 0x0000000fb0b07223 */ /* 0x180fe200000108a3 */
[-CC-:B------:R-:W-:Y:S01]  /*d920*/  FFMA.FTZ R179, R232, R15.reuse, -R163.reuse ;  /* 0x0000000fe8b37223 */ /* 0x180fe200000108a3 */
[----:B------:R-:W-:-:S04]  /*d930*/  FFMA.FTZ R180, R180, R15, -R163 ;  /* 0x0000000fb4b47223 */ /* 0x000fc800000108a3 */
[----:B------:R-:W2:Y:S01]  /*d940*/  MUFU.TANH R157, R157 ;  /* 0x0000009d009d7308 */ /* 0x000ea20000002400 */
[----:B0-----:R-:W-:-:S07]  /*d950*/  FMNMX.FTZ R167, R155, R20, !PT ;  /* 0x000000149ba77209 */ /* 0x001fce0007810000 */
[----:B------:R-:W0:Y:S01]  /*d960*/  MUFU.TANH R182, R182 ;  /* 0x000000b600b67308 */ /* 0x000e220000002400 */
[----:B-1----:R-:W-:-:S07]  /*d970*/  FMNMX.FTZ R20, R178, R167, !PT ;  /* 0x000000a7b2147209 */ /* 0x002fce0007810000 */
[----:B------:R-:W1:Y:S01]  /*d980*/  MUFU.TANH R159, R159 ;  /* 0x0000009f009f7308 */ /* 0x000e620000002400 */
[----:B--2---:R-:W-:-:S07]  /*d990*/  FMNMX.FTZ R167, R157, R20, !PT ;  /* 0x000000149da77209 */ /* 0x004fce0007810000 */
[----:B------:R2:W3:Y:S01]  /*d9a0*/  MUFU.EX2 R161, R169 ;  /* 0x000000a900a17308 */ /* 0x0004e20000000800 */
[----:B0-----:R-:W-:-:S07]  /*d9b0*/  FMNMX.FTZ R20, R182, R167, !PT ;  /* 0x000000a7b6147209 */ /* 0x001fce0007810000 */
[----:B------:R-:W-:Y:S01]  /*d9c0*/  MUFU.EX2 R167, R212 ;  /* 0x000000d400a77308 */ /* 0x000fe20000000800 */
[----:B-1----:R-:W-:-:S05]  /*d9d0*/  FMNMX.FTZ R20, R159, R20, !PT ;  /* 0x000000149f147209 */ /* 0x002fca0007810000 */
[----:B--2---:R-:W0:Y:S02]  /*d9e0*/  SHFL.BFLY PT, R169, R20, 0x2, 0x1f ;  /* 0x0c401f0014a97f89 */ /* 0x004e2400000e0000 */
[----:B------:R1:W2:Y:S01]  /*d9f0*/  MUFU.EX2 R165, R171 ;  /* 0x000000ab00a57308 */ /* 0x0002a20000000800 */
[-C--:B---3--:R-:W-:Y:S01]  /*da00*/  FMUL.FTZ R24, R24, R161.reuse ;  /* 0x000000a118187220 */ /* 0x088fe20000410000 */
[-C--:B------:R-:W-:Y:S01]  /*da10*/  FMUL.FTZ R25, R25, R161.reuse ;  /* 0x000000a119197220 */ /* 0x080fe20000410000 */
        /* <DEDUP_REMOVED lines=9> */
[-C--:B------:R-:W-:Y:S01]  /*dab0*/  FMUL.FTZ R40, R40, R161.reuse ;  /* 0x000000a128287220 */ /* 0x080fe20000410000 */
[-C--:B------:R-:W-:Y:S01]  /*dac0*/  FMUL.FTZ R41, R41, R161.reuse ;  /* 0x000000a129297220 */ /* 0x080fe20000410000 */
[-C--:B------:R-:W-:Y:S01]  /*dad0*/  FMUL.FTZ R44, R44, R161.reuse ;  /* 0x000000a12c2c7220 */ /* 0x080fe20000410000 */
[----:B------:R-:W-:Y:S01]  /*dae0*/  FMUL.FTZ R45, R45, R161 ;  /* 0x000000a12d2d7220 */ /* 0x000fe20000410000 */
[----:B------:R-:W-:Y:S01]  /*daf0*/  MUFU.EX2 R156, R156 ;  /* 0x0000009c009c7308 */ /* 0x000fe20000000800 */
[----:B--2---:R-:W-:Y:S01]  /*db00*/  FFMA.FTZ R3, R161, R3, R165 ;  /* 0x00000003a1037223 */ /* 0x004fe200000100a5 */
[-C--:B------:R-:W-:Y:S01]  /*db10*/  FMUL.FTZ R48, R48, R161.reuse ;  /* 0x000000a130307220 */ /* 0x080fe20000410000 */
[-C--:B------:R-:W-:Y:S01]  /*db20*/  FMUL.FTZ R49, R49, R161.reuse ;  /* 0x000000a131317220 */ /* 0x080fe20000410000 */
[-C--:B------:R-:W-:Y:S01]  /*db30*/  FMUL.FTZ R52, R52, R161.reuse ;  /* 0x000000a134347220 */ /* 0x080fe20000410000 */
[----:B------:R-:W-:Y:S01]  /*db40*/  FMUL.FTZ R53, R53, R161 ;  /* 0x000000a135357220 */ /* 0x000fe20000410000 */
[----:B0-----:R-:W-:Y:S01]  /*db50*/  FMNMX.FTZ R169, R20, R169, !PT ;  /* 0x000000a914a97209 */ /* 0x001fe20007810000 */
[-C--:B------:R-:W-:Y:S01]  /*db60*/  FMUL.FTZ R56, R56, R161.reuse ;  /* 0x000000a138387220 */ /* 0x080fe20000410000 */
[----:B------:R-:W-:Y:S01]  /*db70*/  MUFU.EX2 R160, R160 ;  /* 0x000000a000a07308 */ /* 0x000fe20000000800 */
[----:B---3--:R-:W-:Y:S01]  /*db80*/  FADD.FTZ R3, R186, R3 ;  /* 0x00000003ba037221 */ /* 0x008fe20000010000 */
        /* <DEDUP_REMOVED lines=35> */
[-CC-:B------:R-:W-:Y:S01]  /*ddc0*/  FFMA.FTZ R212, R152, R15.reuse, -R225.reuse ;  /* 0x0000000f98d47223 */ /* 0x180fe200000108e1 */
[----:B------:R-:W-:Y:S01]  /*ddd0*/  FFMA.FTZ R181, R154, R15, -R225 ;  /* 0x0000000f9ab57223 */ /* 0x000fe200000108e1 */
[----:B------:R-:W-:-:S02]  /*dde0*/  @!P1 VIADD R152, R184, 0x28c40 ;  /* 0x00028c40b8989836 */ /* 0x000fc40000000000 */
[-CC-:B------:R-:W-:Y:S01]  /*ddf0*/  FFMA.FTZ R183, R158, R15.reuse, -R225.reuse ;  /* 0x0000000f9eb77223 */ /* 0x180fe200000108e1 */
[-CC-:B------:R-:W-:Y:S01]  /*de00*/  FFMA.FTZ R226, R21, R15.reuse, -R225.reuse ;  /* 0x0000000f15e27223 */ /* 0x180fe200000108e1 */
[----:B------:R-:W0:Y:S01]  /*de10*/  MUFU.EX2 R169, R169 ;  /* 0x000000a900a97308 */ /* 0x000e220000000800 */
[-CC-:B------:R-:W-:Y:S01]  /*de20*/  FFMA.FTZ R21, R170, R15.reuse, -R225.reuse ;  /* 0x0000000faa157223 */ /* 0x180fe200000108e1 */
[-CC-:B------:R-:W-:Y:S01]  /*de30*/  FFMA.FTZ R170, R153, R15.reuse, -R225.reuse ;  /* 0x0000000f99aa7223 */ /* 0x180fe200000108e1 */
[----:B------:R-:W-:Y:S01]  /*de40*/  @!P1 PRMT R152, RZ, 0x654, R152 ;  /* 0x00000654ff989816 */ /* 0x000fe20000000098 */
[----:B------:R-:W-:Y:S02]  /*de50*/  @!P2 IMAD R153, R223, 0x40, R190 ;  /* 0x00000040df99a824 */ /* 0x000fe400078e02be */
[-CC-:B------:R-:W-:Y:S01]  /*de60*/  FFMA.FTZ R222, R222, R15.reuse, -R225.reuse ;  /* 0x0000000fdede7223 */ /* 0x180fe200000108e1 */
[-CC-:B------:R-:W-:Y:S01]  /*de70*/  FFMA.FTZ R187, R162, R15.reuse, -R225.reuse ;  /* 0x0000000fa2bb7223 */ /* 0x180fe200000108e1 */
[----:B------:R1:W-:Y:S01]  /*de80*/  @!P1 SYNCS.ARRIVE.TRANS64.RED.A1T0 RZ, [R152+URZ], RZ ;  /* 0x000000ff98ff99a7 */ /* 0x0003e2000810043f */
[----:B------:R-:W2:Y:S01]  /*de90*/  MUFU.EX2 R212, R212 ;  /* 0x000000d400d47308 */ /* 0x000ea20000000800 */
[-CC-:B------:R-:W-:Y:S01]  /*dea0*/  FFMA.FTZ R224, R236, R15.reuse, -R225.reuse ;  /* 0x0000000fece07223 */ /* 0x180fe200000108e1 */
[-CC-:B------:R-:W-:Y:S01]  /*deb0*/  FFMA.FTZ R213, R166, R15.reuse, -R225.reuse ;  /* 0x0000000fa6d57223 */ /* 0x180fe200000108e1 */
[-CC-:B------:R-:W-:Y:S01]  /*dec0*/  FFMA.FTZ R174, R174, R15.reuse, -R225.reuse ;  /* 0x0000000faeae7223 */ /* 0x180fe200000108e1 */
[-CC-:B------:R-:W-:Y:S01]  /*ded0*/  FFMA.FTZ R155, R155, R15.reuse, -R225.reuse ;  /* 0x0000000f9b9b7223 */ /* 0x180fe200000108e1 */
[-CC-:B------:R-:W-:Y:S01]  /*dee0*/  FFMA.FTZ R178, R178, R15.reuse, -R225.reuse ;  /* 0x0000000fb2b27223 */ /* 0x180fe200000108e1 */
[-CC-:B------:R-:W-:Y:S01]  /*def0*/  FFMA.FTZ R157, R157, R15.reuse, -R225.reuse ;  /* 0x0000000f9d9d7223 */ /* 0x180fe200000108e1 */
[----:B-1----:R-:W-:Y:S01]  /*df00*/  @!P2 LEA R152, R153, R2, 0x2 ;  /* 0x000000029998a211 */ /* 0x002fe200078e10ff */
[----:B------:R-:W1:Y:S01]  /*df10*/  MUFU.EX2 R181, R181 ;  /* 0x000000b500b57308 */ /* 0x000e620000000800 */
[-CC-:B------:R-:W-:Y:S01]  /*df20*/  FFMA.FTZ R182, R182, R15.reuse, -R225.reuse ;  /* 0x0000000fb6b67223 */ /* 0x180fe200000108e1 */
[----:B------:R-:W-:Y:S01]  /*df30*/  FFMA.FTZ R159, R159, R15, -R225 ;  /* 0x0000000f9f9f7223 */ /* 0x000fe200000108e1 */
[-C--:B------:R-:W-:Y:S01]  /*df40*/  FMUL.FTZ R109, R109, R161.reuse ;  /* 0x000000a16d6d7220 */ /* 0x080fe20000410000 */
[----:B------:R-:W-:Y:S01]  /*df50*/  @!P2 STS [R152+0x28800], R161 ;  /* 0x028800a19800a388 */ /* 0x000fe20000000800 */
[-C--:B------:R-:W-:Y:S01]  /*df60*/  FMUL.FTZ R112, R112, R161.reuse ;  /* 0x000000a170707220 */ /* 0x080fe20000410000 */
[-C--:B------:R-:W-:Y:S01]  /*df70*/  FMUL.FTZ R113, R113, R161.reuse ;  /* 0x000000a171717220 */ /* 0x080fe20000410000 */
[-C--:B------:R-:W-:Y:S01]  /*df80*/  FMUL.FTZ R116, R116, R161.reuse ;  /* 0x000000a174747220 */ /* 0x080fe20000410000 */
[----:B------:R-:W3:Y:S01]  /*df90*/  MUFU.EX2 R183, R183 ;  /* 0x000000b700b77308 */ /* 0x000ee20000000800 */
[----:B0-----:R0:W-:Y:S01]  /*dfa0*/  @!P2 STS [R152+0x28820], R169 ;  /* 0x028820a99800a388 */ /* 0x0011e20000000800 */
[----:B--2---:R-:W-:Y:S01]  /*dfb0*/  FFMA.FTZ R0, R169, R0, R212 ;  /* 0x00000000a9007223 */ /* 0x004fe200000100d4 */
        /* <DEDUP_REMOVED lines=8> */
[----:B0-----:R-:W-:Y:S01]  /*e040*/  FADD.FTZ R152, R156, R3 ;  /* 0x000000039c987221 */ /* 0x001fe20000010000 */
[-C--:B------:R-:W-:Y:S01]  /*e050*/  FMUL.FTZ R129, R129, R161.reuse ;  /* 0x000000a181817220 */ /* 0x080fe20000410000 */
[-C--:B------:R-:W-:Y:S01]  /*e060*/  FMUL.FTZ R132, R132, R161.reuse ;  /* 0x000000a184847220 */ /* 0x080fe20000410000 */
[-C--:B------:R-:W-:Y:S01]  /*e070*/  FMUL.FTZ R133, R133, R161.reuse ;  /* 0x000000a185857220 */ /* 0x080fe20000410000 */
[----:B------:R-:W-:Y:S01]  /*e080*/  FADD.FTZ R3, R167, R152 ;  /* 0x00000098a7037221 */ /* 0x000fe20000010000 */
[----:B------:R-:W0:Y:S01]  /*e090*/  MUFU.EX2 R187, R187 ;  /* 0x000000bb00bb7308 */ /* 0x000e220000000800 */
[-C--:B------:R-:W-:Y:S01]  /*e0a0*/  FMUL.FTZ R136, R136, R161.reuse ;  /* 0x000000a188887220 */ /* 0x080fe20000410000 */
[-C--:B------:R-:W-:Y:S01]  /*e0b0*/  FMUL.FTZ R137, R137, R161.reuse ;  /* 0x000000a189897220 */ /* 0x080fe20000410000 */
[----:B------:R-:W-:Y:S01]  /*e0c0*/  FADD.FTZ R152, R160, R3 ;  /* 0x00000003a0987221 */ /* 0x000fe20000010000 */
[----:B---3--:R-:W-:Y:S01]  /*e0d0*/  FADD.FTZ R3, R183, R0 ;  /* 0x00000000b7037221 */ /* 0x008fe20000010000 */
[-C--:B------:R-:W-:Y:S01]  /*e0e0*/  FMUL.FTZ R140, R140, R161.reuse ;  /* 0x000000a18c8c7220 */ /* 0x080fe20000410000 */
[-C--:B------:R-:W-:Y:S01]  /*e0f0*/  FMUL.FTZ R141, R141, R161.reuse ;  /* 0x000000a18d8d7220 */ /* 0x080fe20000410000 */
[----:B------:R-:W-:Y:S01]  /*e100*/  FADD.FTZ R153, R171, R152 ;  /* 0x00000098ab997221 */ /* 0x000fe20000010000 */
[----:B------:R-:W1:Y:S01]  /*e110*/  MUFU.EX2 R224, R224 ;  /* 0x000000e000e07308 */ /* 0x000e620000000800 */
[----:B--2---:R-:W-:Y:S01]  /*e120*/  FADD.FTZ R0, R222, R3 ;  /* 0x00000003de007221 */ /* 0x004fe20000010000 */
[-C--:B------:R-:W-:Y:S01]  /*e130*/  FMUL.FTZ R144, R144, R161.reuse ;  /* 0x000000a190907220 */ /* 0x080fe20000410000 */
[----:B------:R-:W-:Y:S01]  /*e140*/  FADD.FTZ R152, R164, R153 ;  /* 0x00000099a4987221 */ /* 0x000fe20000010000 */
[-C--:B------:R-:W-:Y:S01]  /*e150*/  FMUL.FTZ R145, R145, R161.reuse ;  /* 0x000000a191917220 */ /* 0x080fe20000410000 */
[-C--:B------:R-:W-:Y:S01]  /*e160*/  FMUL.FTZ R148, R148, R161.reuse ;  /* 0x000000a194947220 */ /* 0x080fe20000410000 */
[----:B------:R-:W-:Y:S01]  /*e170*/  FMUL.FTZ R149, R149, R161 ;  /* 0x000000a195957220 */ /* 0x000fe20000410000 */
[----:B------:R-:W-:Y:S01]  /*e180*/  FADD.FTZ R153, R173, R152 ;  /* 0x00000098ad997221 */ /* 0x000fe20000010000 */
[----:B------:R-:W2:Y:S01]  /*e190*/  MUFU.EX2 R213, R213 ;  /* 0x000000d500d57308 */ /* 0x000ea20000000800 */
[----:B0-----:R-:W-:Y:S01]  /*e1a0*/  FADD.FTZ R3, R187, R0 ;  /* 0x00000000bb037221 */ /* 0x001fe20000010000 */
[----:B------:R-:W-:Y:S01]  /*e1b0*/  F2FP.F16.F32.PACK_AB R158, R173, R164 ;  /* 0x000000a4ad9e723e */ /* 0x000fe200000000ff */
[----:B------:R-:W-:Y:S01]  /*e1c0*/  FADD.FTZ R152, R168, R153 ;  /* 0x00000099a8987221 */ /* 0x000fe20000010000 */
        /* <DEDUP_REMOVED lines=68> */
[----:B------:R2:W3:Y:S01]  /*e610*/  MUFU.EX2 R223, R155 ;  /* 0x0000009b00df7308 */ /* 0x0004e20000000800 */
        /* <DEDUP_REMOVED lines=9> */
[----:B--2---:R-:W-:Y:S01]  /*e6b0*/  F2FP.F16.F32.PACK_AB R155, R222, R183 ;  /* 0x000000b7de9b723e */ /* 0x004fe200000000ff */
        /* <DEDUP_REMOVED lines=15> */
[----:B------:R-:W-:-:S02]  /*e7b0*/  F2FP.F16.F32.PACK_AB R162, R177, R172 ;  /* 0x000000acb1a2723e */ /* 0x000fc400000000ff */
[----:B------:R-:W-:-:S04]  /*e7c0*/  F2FP.F16.F32.PACK_AB R164, R179, R176 ;  /* 0x000000b0b3a4723e */ /* 0x000fc800000000ff */
[----:B------:R0:W3:Y:S01]  /*e7d0*/  MUFU.EX2 R225, R157 ;  /* 0x0000009d00e17308 */ /* 0x0000e20000000800 */
[----:B-1----:R-:W-:-:S07]  /*e7e0*/  FADD.FTZ R0, R178, R3 ;  /* 0x00000003b2007221 */ /* 0x002fce0000010000 */
[----:B------:R-:W1:Y:S01]  /*e7f0*/  MUFU.EX2 R163, R163 ;  /* 0x000000a300a37308 */ /* 0x000e620000000800 */
[----:B--2---:R-:W-:Y:S01]  /*e800*/  FADD.FTZ R166, R180, R153 ;  /* 0x00000099b4a67221 */ /* 0x004fe20000010000 */
[----:B------:R-:W-:Y:S01]  /*e810*/  F2FP.F16.F32.PACK_AB R153, R181, R212 ;  /* 0x000000d4b599723e */ /* 0x000fe200000000ff */
[----:B------:R-:W-:Y:S01]  /*e820*/  BAR.SYNC.DEFER_BLOCKING 0xf, 0x100 ;  /* 0x03c4000000007b1d */ /* 0x000fe20000010000 */
[----:B0-----:R-:W-:-:S05]  /*e830*/  F2FP.F16.F32.PACK_AB R157, R224, R187 ;  /* 0x000000bbe09d723e */ /* 0x001fca00000000ff */
[----:B------:R-:W0:Y:S01]  /*e840*/  MUFU.EX2 R167, R182 ;  /* 0x000000b600a77308 */ /* 0x000e220000000800 */
[C---:B---3--:R-:W-:Y:S01]  /*e850*/  FADD.FTZ R0, R225.reuse, R0 ;  /* 0x00000000e1007221 */ /* 0x048fe20000010000 */
[----:B------:R-:W-:-:S06]  /*e860*/  F2FP.F16.F32.PACK_AB R165, R225, R178 ;  /* 0x000000b2e1a5723e */ /* 0x000fcc00000000ff */
[----:B------:R2:W3:Y:S01]  /*e870*/  MUFU.EX2 R168, R159 ;  /* 0x0000009f00a87308 */ /* 0x0004e20000000800 */
[C---:B-1----:R-:W-:Y:S01]  /*e880*/  FADD.FTZ R3, R163.reuse, R166 ;  /* 0x000000a6a3037221 */ /* 0x042fe20000010000 */
[----:B------:R-:W-:Y:S02]  /*e890*/  F2FP.F16.F32.PACK_AB R166, R163, R180 ;  /* 0x000000b4a3a6723e */ /* 0x000fe400000000ff */
[----:B------:R-:W-:Y:S02]  /*e8a0*/  F2FP.F16.F32.PACK_AB R163, R223, R174 ;  /* 0x000000aedfa3723e */ /* 0x000fe400000000ff */
[----:B--2---:R-:W-:Y:S01]  /*e8b0*/  F2FP.F16.F32.PACK_AB R159, R226, R213 ;  /* 0x000000d5e29f723e */ /* 0x004fe200000000ff */
[----:B0-----:R-:W-:Y:S01]  /*e8c0*/  FADD.FTZ R171, R167, R0 ;  /* 0x00000000a7ab7221 */ /* 0x001fe20000010000 */
[----:B------:R0:W-:Y:S04]  /*e8d0*/  STSM.16.M88.4 [R195+0x26800], R152 ;  /* 0x02680098c3007844 */ /* 0x0001e80000000200 */
[----:B------:R0:W-:Y:S01]  /*e8e0*/  STSM.16.M88.4 [R198], R156 ;  /* 0x0000009cc6007844 */ /* 0x0001e20000000200 */
[C---:B---3--:R-:W-:Y:S01]  /*e8f0*/  F2FP.F16.F32.PACK_AB R167, R168.reuse, R167 ;  /* 0x000000a7a8a7723e */ /* 0x048fe200000000ff */
[----:B------:R-:W-:-:S02]  /*e900*/  FADD.FTZ R0, R168, R171 ;  /* 0x000000aba8007221 */ /* 0x000fc40000010000 */
[----:B------:R0:W-:Y:S04]  /*e910*/  STSM.16.M88.4 [R196], R160 ;  /* 0x000000a0c4007844 */ /* 0x0001e80000000200 */
[----:B------:R0:W-:Y:S01]  /*e920*/  STSM.16.M88.4 [R197], R164 ;  /* 0x000000a4c5007844 */ /* 0x0001e20000000200 */
[----:B------:R-:W-:Y:S05]  /*e930*/  @!P0 BRA `(.L_x_6408) ;  /* 0x0000000000048947 */ /* 0x000fea0003800000 */
[----:B------:R-:W-:Y:S01]  /*e940*/  BPT.TRAP 0x1 ;  /* 0x000000040000795c */ /* 0x000fe20000300000 */
.L_x_6408:
[----:B------:R1:W2:Y:S01]  /*e950*/  SYNCS.PHASECHK.TRANS64.TRYWAIT P2, [R184+URZ+0x28c50], R185 ;  /* 0x028c50b9b80075a7 */ /* 0x0002a2000804017f */
[----:B------:R-:W-:Y:S05]  /*e960*/  @!P0 BRA `(.L_x_6409) ;  /* 0x0000000000048947 */ /* 0x000fea0003800000 */
[----:B------:R-:W-:Y:S01]  /*e970*/  BPT.TRAP 0x1 ;  /* 0x000000040000795c */ /* 0x000fe20000300000 */
.L_x_6409:
[----:B------:R-:W-:Y:S04]  /*e980*/  BSSY B1, `(.L_x_6410) ;  /* 0x0000004000017945 */ /* 0x000fe80003800000 */
[----:B--2---:R-:W-:Y:S05]  /*e990*/  @P2 BRA `(.L_x_6411) ;  /* 0x0000000000082947 */ /* 0x004fea0003800000 */
[----:B------:R-:W2:Y:S02]  /*e9a0*/  SYNCS.PHASECHK.TRANS64.TRYWAIT P2, [R184+URZ+0x28c50], R185 ;  /* 0x028c50b9b80075a7 */ /* 0x000ea4000804017f */
[----:B--2---:R-:W-:Y:S05]  /*e9b0*/  @!P2 BRA `(.L_x_6412) ;  /* 0x000000a40054a947 */ /* 0x004fea0003800000 */
.L_x_6411:
[----:B------:R-:W-:Y:S05]  /*e9c0*/  BSYNC B1 ;  /* 0x0000000000017941 */ /* 0x000fea0003800000 */
.L_x_6410:
[----:B------:R-:W-:Y:S01]  /*e9d0*/  IMAD R168, R18, 0x1000, R12 ;  /* 0x0000100012a87824 */ /* 0x000fe200078e020c */
[----:B------:R-:W-:Y:S01]  /*e9e0*/  WARPGROUP.ARRIVE ;  /* 0x00000000000079c5 */ /* 0x000fe20000000000 */
[----:B------:R-:W-:Y:S01]  /*e9f0*/  IMAD.MOV.U32 R169, RZ, RZ, 0x40000040 ;  /* 0x40000040ffa97424 */ /* 0x000fe200078e00ff */
[C---:B------:R-:W-:Y:S01]  /*ea00*/  ISETP.GT.AND P2, PT, R211.reuse, RZ, PT ;  /* 0x000000ffd300720c */ /* 0x040fe20003f44270 */
[----:B------:R-:W-:Y:S01]  /*ea10*/  VIADD R211, R211, 0xffffffff ;  /* 0xffffffffd3d37836 */ /* 0x000fe20000000000 */
[----:B------:R-:W-:Y:S01]  /*ea20*/  R2UR UR6, R168 ;  /* 0x00000000a80672ca */ /* 0x000fe200000e0000 */
[----:B------:R-:W-:Y:S01]  /*ea30*/  IMAD.MOV.U32 R213, RZ, RZ, R20 ;  /* 0x000000ffffd57224 */ /* 0x000fe200078e0014 */
[----:B------:R-:W-:Y:S01]  /*ea40*/  R2UR UR7, R169 ;  /* 0x00000000a90772ca */ /* 0x000fe200000e0000 */
[----:B------:R-:W-:Y:S01]  /*ea50*/  IMAD.MOV.U32 R169, RZ, RZ, 0x40000040 ;  /* 0x40000040ffa97424 */ /* 0x000fe200078e00ff */
[----:B-12---:R-:W-:Y:S01]  /*ea60*/  @!P1 IADD3 R184, R184, 0x28c60, RZ ;  /* 0x00028c60b8b89810 */ /* 0x006fe20007ffe0ff */
[----:B------:R-:W-:Y:S01]  /*ea70*/  IMAD.MOV.U32 R223, RZ, RZ, R18 ;  /* 0x000000ffffdf7224 */ /* 0x000fe200078e0012 */
[----:B------:R-:W-:-:S02]  /*ea80*/  MOV R187, R14 ;  /* 0x0000000e00bb7202 */ /* 0x000fc40000000f00 */
[----:B------:R-:W-:-:S07]  /*ea90*/  @!P1 PRMT R184, RZ, 0x654, R184 ;  /* 0x00000654ffb89816 */ /* 0x000fce00000000b8 */
[----:B------:R-:W-:Y:S03]  /*eaa0*/  HGMMA.64x256x16.F32 R24, R152, gdesc[UR4].tnspB, R24, gsb0 ;  /* 0x43e0000498187df0 */ /* 0x000fe60008000818 */
[----:B------:R-:W-:Y:S02]  /*eab0*/  WARPGROUP.DEPBAR.LE gsb0, 0x0 ;  /* 0x00008000000079c5 */ /* 0x000fe40000010000 */
[----:B0-----:R-:W-:Y:S01]  /*eac0*/  IMAD.MOV.U32 R153, RZ, RZ, 0x40000040 ;  /* 0x40000040ff997424 */ /* 0x001fe200078e00ff */
[----:B------:R-:W-:Y:S01]  /*ead0*/  IADD3 R152, R168, 0x80, RZ ;  /* 0x00000080a8987810 */ /* 0x000fe20007ffe0ff */
[----:B------:R-:W-:-:S03]  /*eae0*/  WARPGROUP.ARRIVE ;  /* 0x00000000000079c5 */ /* 0x000fc60000000000 */
[----:B------:R-:W-:Y:S01]  /*eaf0*/  R2UR UR6, R152 ;  /* 0x00000000980672ca */ /* 0x000fe200000e0000 */
[C---:B------:R-:W-:Y:S01]  /*eb00*/  VIADD R152, R168.reuse, 0x100 ;  /* 0x00000100a8987836 */ /* 0x040fe20000000000 */
[----:B------:R-:W-:Y:S01]  /*eb10*/  R2UR UR7, R153 ;  /* 0x00000000990772ca */ /* 0x000fe200000e0000 */
[----:B------:R-:W-:Y:S01]  /*eb20*/  VIADD R168, R168, 0x180 ;  /* 0x00000180a8a87836 */ /* 0x000fe20000000000 */
[----:B------:R-:W-:-:S14]  /*eb30*/  MOV R153, 0x40000040 ;  /* 0x4000004000997802 */ /* 0x000fdc0000000f00 */
        /* <DEDUP_REMOVED lines=24> */
.L_x_6402:
[----:B------:R-:W-:Y:S05]  /*ecc0*/  BSYNC B0 ;  /* 0x0000000000007941 */ /* 0x000fea0003800000 */
.L_x_6401:
[----:B------:R-:W3:Y:S01]  /*ecd0*/  SHFL.BFLY PT, R4, R3, 0x2, 0x1f ;  /* 0x0c401f0003047f89 */ /* 0x000ee200000e0000 */
[----:B------:R-:W-:Y:S01]  /*ece0*/  IMAD.MOV.U32 R167, RZ, RZ, -0x800000 ;  /* 0xff800000ffa77424 */ /* 0x000fe200078e00ff */
[----:B------:R-:W-:Y:S01]  /*ecf0*/  MOV R169, 0xff800000 ;  /* 0xff80000000a97802 */ /* 0x000fe20000000f00 */
[----:B------:R-:W-:Y:S01]  /*ed00*/  VIADD R206, R206, 0x1 ;  /* 0x00000001cece7836 */ /* 0x000fe20000000000 */
[----:B------:R-:W4:Y:S01]  /*ed10*/  SHFL.BFLY PT, R7, R0, 0x2, 0x1f ;  /* 0x0c401f0000077f89 */ /* 0x000f2200000e0000 */
[----:B------:R-:W-:Y:S08]  /*ed20*/  BAR.ARV 0x8, 0xa0 ;  /* 0x0202800000007b1d */ /* 0x000ff00000002000 */
[----:B------:R-:W-:Y:S01]  /*ed30*/  BAR.SYNC.DEFER_BLOCKING 0xf, 0x100 ;  /* 0x03c4000000007b1d */ /* 0x000fe20000010000 */
[----:B---3--:R-:W-:Y:S01]  /*ed40*/  FADD.FTZ R4, R4, R3 ;  /* 0x0000000304047221 */ /* 0x008fe20000010000 */
[----:B------:R-:W-:Y:S01]  /*ed50*/  MOV R3, RZ ;  /* 0x000000ff00037202 */ /* 0x000fe20000000f00 */
[----:B----4-:R-:W-:-:S03]  /*ed60*/  FADD.FTZ R7, R7, R0 ;  /* 0x0000000007077221 */ /* 0x010fc60000010000 */
[----:B------:R-:W3:Y:S04]  /*ed70*/  SHFL.BFLY PT, R5, R4, 0x1, 0x1f ;  /* 0x0c201f0004057f89 */ /* 0x000ee800000e0000 */
[----:B------:R-:W4:Y:S01]  /*ed80*/  SHFL.BFLY PT, R6, R7, 0x1, 0x1f ;  /* 0x0c201f0007067f89 */ /* 0x000f2200000e0000 */
[----:B---3--:R-:W-:Y:S01]  /*ed90*/  FADD.FTZ R9, R4, R5 ;  /* 0x0000000504097221 */ /* 0x008fe20000010000 */
[----:B------:R-:W-:Y:S02]  /*eda0*/  IMAD.MOV R5, RZ, RZ, -R194 ;  /* 0x000000ffff057224 */ /* 0x000fe400078e0ac2 */
[----:B------:R-:W-:Y:S02]  /*edb0*/  VIADD R4, R18, 0x1 ;  /* 0x0000000112047836 */ /* 0x000fe40000000000 */
[----:B----4-:R-:W-:Y:S01]  /*edc0*/  FADD.FTZ R0, R7, R6 ;  /* 0x0000000607007221 */ /* 0x010fe20000010000 */
[----:B------:R-:W-:Y:S01]  /*edd0*/  FSETP.NE.FTZ.AND P2, PT, R9, RZ, PT ;  /* 0x000000ff0900720b */ /* 0x000fe20003f55000 */
[----:B------:R-:W-:Y:S01]  /*ede0*/  IMAD.MOV.U32 R6, RZ, RZ, RZ ;  /* 0x000000ffff067224 */ /* 0x000fe200078e00ff */
[----:B------:R-:W-:-:S02]  /*edf0*/  ISETP.NE.AND P0, PT, R192, R5, PT ;  /* 0x00000005c000720c */ /* 0x000fc40003f05270 */
[----:B------:R-:W-:Y:S02]  /*ee00*/  FSETP.NE.FTZ.AND P3, PT, R0, RZ, PT ;  /* 0x000000ff0000720b */ /* 0x000fe40003f75000 */
[----:B------:R-:W-:-:S04]  /*ee10*/  ISETP.NE.AND P1, PT, R4, 0x2, PT ;  /* 0x000000020400780c */ /* 0x000fc80003f25270 */
[----:B------:R-:W-:-:S03]  /*ee20*/  SEL R8, RZ, 0x1, P1 ;  /* 0x00000001ff087807 */ /* 0x000fc60000800000 */
[----:B------:R-:W3:Y:S01]  /*ee30*/  @P2 MUFU.RCP R3, R9 ;  /* 0x0000000900032308 */ /* 0x000ee20000001000 */
[----:B------:R-:W-:Y:S02]  /*ee40*/  LOP3.LUT R19, R19, R8, RZ, 0x3c, !PT ;  /* 0x0000000813137212 */ /* 0x000fe400078e3cff */
[----:B------:R-:W-:Y:S01]  /*ee50*/  @!P0 LEA R5, R18, R190, 0x6 ;  /* 0x000000be12058211 */ /* 0x000fe200078e30ff */
[C---:B------:R-:W-:Y:S01]  /*ee60*/  @P2 FMUL.FTZ R18, R15.reuse, 0.69314718246459960938 ;  /* 0x3f3172180f122820 */ /* 0x040fe20000410000 */
[----:B0-----:R-:W-:-:S03]  /*ee70*/  @P3 FMUL.FTZ R21, R15, 0.69314718246459960938 ;  /* 0x3f3172180f153820 */ /* 0x001fc60000410000 */
[----:B------:R-:W0:Y:S01]  /*ee80*/  @P3 MUFU.RCP R6, R0 ;  /* 0x0000000000063308 */ /* 0x000e220000001000 */
[----:B------:R-:W-:-:S07]  /*ee90*/  @!P0 IMAD R5, R5, 0x4, R2 ;  /* 0x0000000405058824 */ /* 0x000fce00078e0202 */
[----:B------:R-:W4:Y:S01]  /*eea0*/  @P2 MUFU.LG2 R2, R9 ;  /* 0x0000000900022308 */ /* 0x000f220000000c00 */
[-C--:B---3--:R-:W-:Y:S01]  /*eeb0*/  FMUL.FTZ R174, R32, R3.reuse ;  /* 0x0000000320ae7220 */ /* 0x088fe20000410000 */
[----:B------:R-:W-:Y:S01]  /*eec0*/  @!P0 STS [R5+0x28800], R3 ;  /* 0x0288000305008388 */ /* 0x000fe20000000800 */
[-C--:B------:R-:W-:Y:S01]  /*eed0*/  FMUL.FTZ R177, R24, R3.reuse ;  /* 0x0000000318b17220 */ /* 0x080fe20000410000 */
[-C--:B------:R-:W-:Y:S01]  /*eee0*/  FMUL.FTZ R24, R33, R3.reuse ;  /* 0x0000000321187220 */ /* 0x080fe20000410000 */
[-C--:B------:R-:W-:Y:S01]  /*eef0*/  FMUL.FTZ R175, R25, R3.reuse ;  /* 0x0000000319af7220 */ /* 0x080fe20000410000 */
[-C--:B------:R-:W-:Y:S01]  /*ef00*/  FMUL.FTZ R176, R28, R3.reuse ;  /* 0x000000031cb07220 */ /* 0x080fe20000410000 */
[-C--:B------:R-:W-:Y:S01]  /*ef10*/  FMUL.FTZ R173, R29, R3.reuse ;  /* 0x000000031dad7220 */ /* 0x080fe20000410000 */
[----:B------:R-:W3:Y:S01]  /*ef20*/  @P3 MUFU.LG2 R32, R0 ;  /* 0x0000000000203308 */ /* 0x000ee20000000c00 */
[----:B0-----:R0:W-:Y:S01]  /*ef30*/  @!P0 STS [R5+0x28820], R6 ;  /* 0x0288200605008388 */ /* 0x0011e20000000800 */
        /* <DEDUP_REMOVED lines=65> */
[----:B------:R-:W-:Y:S01]  /*f350*/  FMUL.FTZ R15, R70, R6 ;  /* 0x00000006460f7220 */ /* 0x000fe20000410000 */
[----:B------:R-:W-:Y:S01]  /*f360*/  @P2 FFMA.FTZ R167, R18, R14, R33 ;  /* 0x0000000e12a72223 */ /* 0x000fe20000010021 */
[----:B------:R-:W-:Y:S01]  /*f370*/  PLOP3.LUT P0, PT, PT, PT, PT, 0x8, 0x0 ;  /* 0x000000000000781c */ /* 0x000fe20003f0e170 */
        /* <DEDUP_REMOVED lines=61> */
.L_x_6323:
[----:B------:R-:W-:Y:S05]  /*f750*/  BSYNC B7 ;  /* 0x0000000000077941 */ /* 0x000fea0003800000 */
.L_x_6321:
[----:B------:R-:W0:Y:S08]  /*f760*/  S2UR UR5, SR_CgaCtaId ;  /* 0x00000000000579c3 */ /* 0x000e300000008800 */
[----:B------:R-:W-:Y:S06]  /*f770*/  BAR.SYNC.DEFER_BLOCKING 0x5, 0x120 ;  /* 0x0144800000007b1d */ /* 0x000fec0000010000 */
[----:B------:R-:W-:Y:S01]  /*f780*/  UMOV UR4, 0x400 ;  /* 0x0000040000047882 */ /* 0x000fe20000000000 */
[----:B------:R-:W-:Y:S01]  /*f790*/  BSSY B0, `(.L_x_6414) ;  /* 0x000026d000007945 */ /* 0x000fe20003800000 */
[----:B0-----:R-:W-:-:S06]  /*f7a0*/  ULEA UR4, UR5, UR4, 0x18 ;  /* 0x0000000405047291 */ /* 0x001fcc000f8ec03f */
[----:B------:R-:W-:-:S05]  /*f7b0*/  IMAD.U32 R2, RZ, RZ, UR4 ;  /* 0x00000004ff027e24 */ /* 0x000fca000f8e00ff */
[----:B--2---:R0:W2:Y:S01]  /*f7c0*/  LDS.128 R184, [R2+0x28cd0] ;  /* 0x028cd00002b87984 */ /* 0x0040a20000000c00 */
[----:B------:R-:W-:Y:S06]  /*f7d0*/  BAR.ARV 0x4, 0x120 ;  /* 0x0104800000007b1d */ /* 0x000fec0000002000 */
[----:B------:R-:W-:Y:S05]  /*f7e0*/  @P0 BRA `(.L_x_6415) ;  /* 0x0000001c00100947 */ /* 0x000fea0003800000 */
[----:B-----5:R-:W3:Y:S01]  /*f7f0*/  S2R R33, SR_SWINHI ;  /* 0x0000000000217919 */ /* 0x020ee20000002f00 */
        /* <DEDUP_REMOVED lines=28> */
[C---:B------:R-:W-:Y:S02]  /*f9c0*/  IADD3 R179, P1, R118.reuse, 0x20, RZ ;  /* 0x0000002076b37810 */ /* 0x040fe40007f3e0ff */
[----:B------:R-:W-:Y:S02]  /*f9d0*/  LOP3.LUT R52, R211, 0x380, RZ, 0xc0, !PT ;  /* 0x00000380d3347812 */ /* 0x000fe400078ec0ff */
[----:B------:R-:W-:Y:S02]  /*f9e0*/  IADD3 R183, P4, R118, 0x60, RZ ;  /* 0x0000006076b77810 */ /* 0x000fe40007f9e0ff */
[----:B------:R-:W-:Y:S02]  /*f9f0*/  SHF.R.U64 R44, R44, 0x3, RZ ;  /* 0x000000032c2c7819 */ /* 0x000fe400000012ff */
[----:B------:R-:W-:Y:S01]  /*fa00*/  IADD3 R60, P5, R118, 0x2040, RZ ;  /* 0x00002040763c7810 */ /* 0x000fe20007fbe0ff */
[----:B------:R-:W-:Y:S01]  /*fa10*/  IMAD.X R49, RZ, RZ, R119, P4 ;  /* 0x000000ffff317224 */ /* 0x000fe200020e0677 */
[----:B------:R-:W-:-:S02]  /*fa20*/  LOP3.LUT R40, R179, 0x380, RZ, 0xc0, !PT ;  /* 0x00000380b3287812 */ /* 0x000fc400078ec0ff */
[----:B------:R-:W-:Y:S01]  /*fa30*/  IADD3.X R41, RZ, R119, RZ, P1, !PT ;  /* 0x00000077ff297210 */ /* 0x000fe20000ffe4ff */
[--C-:B------:R-:W-:Y:S01]  /*fa40*/  IMAD.X R61, RZ, RZ, R119.reuse, P5 ;  /* 0x000000ffff3d7224 */ /* 0x100fe200028e0677 */
[----:B------:R-:W-:Y:S02]  /*fa50*/  SHF.R.U64 R52, R52, 0x3, RZ ;  /* 0x0000000334347819 */ /* 0x000fe400000012ff */
[----:B------:R-:W-:Y:S02]  /*fa60*/  IADD3 R68, P1, R118, 0x4000, RZ ;  /* 0x0000400076447810 */ /* 0x000fe40007f3e0ff */
[----:B------:R-:W-:Y:S02]  /*fa70*/  LOP3.LUT R48, R183, 0x380, RZ, 0xc0, !PT ;  /* 0x00000380b7307812 */ /* 0x000fe400078ec0ff */
[----:B------:R-:W-:Y:S01]  /*fa80*/  LOP3.LUT R44, R44, R181, RZ, 0x3c, !PT ;  /* 0x000000b52c2c7212 */ /* 0x000fe200078e3cff */
[----:B------:R-:W-:Y:S01]  /*fa90*/  IMAD.X R69, RZ, RZ, R119, P1 ;  /* 0x000000ffff457224 */ /* 0x000fe200008e0677 */
[----:B------:R-:W-:-:S02]  /*faa0*/  SHF.R.U64 R40, R40, 0x3, RZ ;  /* 0x0000000328287819 */ /* 0x000fc400000012ff */
[----:B------:R-:W-:Y:S02]  /*fab0*/  LOP3.LUT R181, R60, 0x380, RZ, 0xc0, !PT ;  /* 0x000003803cb57812 */ /* 0x000fe400078ec0ff */
[----:B------:R-:W-:Y:S02]  /*fac0*/  IADD3 R56, P6, R118, 0x2020, RZ ;  /* 0x0000202076387810 */ /* 0x000fe40007fde0ff */
[----:B------:R-:W-:Y:S02]  /*fad0*/  LOP3.LUT R52, R52, R211, RZ, 0x3c, !PT ;  /* 0x000000d334347212 */ /* 0x000fe400078e3cff */
[----:B------:R-:W-:Y:S01]  /*fae0*/  LOP3.LUT R33, R118, 0x380, RZ, 0xc0, !PT ;  /* 0x0000038076217812 */ /* 0x000fe200078ec0ff */
[----:B------:R-:W-:Y:S01]  /*faf0*/  IMAD.X R57, RZ, RZ, R119, P6 ;  /* 0x000000ffff397224 */ /* 0x000fe200030e0677 */
[----:B------:R-:W-:Y:S02]  /*fb00*/  SHF.R.U64 R48, R48, 0x3, RZ ;  /* 0x0000000330307819 */ /* 0x000fe400000012ff */
[----:B------:R-:W-:-:S02]  /*fb10*/  LOP3.LUT R211, R68, 0x380, RZ, 0xc0, !PT ;  /* 0x0000038044d37812 */ /* 0x000fc400078ec0ff */
[----:B------:R-:W-:Y:S02]  /*fb20*/  IADD3 R64, P2, R118, 0x2060, RZ ;  /* 0x0000206076407810 */ /* 0x000fe40007f5e0ff */
[----:B------:R-:W-:Y:S02]  /*fb30*/  LOP3.LUT R40, R40, R179, RZ, 0x3c, !PT ;  /* 0x000000b328287212 */ /* 0x000fe400078e3cff */
[----:B------:R-:W-:Y:S02]  /*fb40*/  SHF.R.U64 R181, R181, 0x3, RZ ;  /* 0x00000003b5b57819 */ /* 0x000fe400000012ff */
[----:B------:R-:W-:Y:S02]  /*fb50*/  IADD3 R32, P4, R118, 0x4040, RZ ;  /* 0x0000404076207810 */ /* 0x000fe40007f9e0ff */
[----:B------:R-:W-:Y:S02]  /*fb60*/  LOP3.LUT R179, R56, 0x380, RZ, 0xc0, !PT ;  /* 0x0000038038b37812 */ /* 0x000fe400078ec0ff */
[----:B------:R-:W-:-:S02]  /*fb70*/  SHF.R.U64 R33, R33, 0x3, RZ ;  /* 0x0000000321217819 */ /* 0x000fc400000012ff */
[----:B------:R-:W-:Y:S02]  /*fb80*/  LOP3.LUT R48, R48, R183, RZ, 0x3c, !PT ;  /* 0x000000b730307212 */ /* 0x000fe400078e3cff */
[----:B------:R-:W-:Y:S02]  /*fb90*/  SHF.R.U64 R211, R211, 0x3, RZ ;  /* 0x00000003d3d37819 */ /* 0x000fe400000012ff */
[----:B------:R-:W-:Y:S02]  /*fba0*/  IADD3 R6, P6, R118, 0x6000, RZ ;  /* 0x0000600076067810 */ /* 0x000fe40007fde0ff */
[----:B------:R-:W-:Y:S02]  /*fbb0*/  LOP3.LUT R183, R64, 0x380, RZ, 0xc0, !PT ;  /* 0x0000038040b77812 */ /* 0x000fe400078ec0ff */
[----:B------:R-:W-:Y:S01]  /*fbc0*/  LOP3.LUT R60, R181, R60, RZ, 0x3c, !PT ;  /* 0x0000003cb53c7212 */ /* 0x000fe200078e3cff */
[----:B------:R-:W-:Y:S01]  /*fbd0*/  IMAD.X R111, RZ, RZ, R119, P6 ;  /* 0x000000ffff6f7224 */ /* 0x000fe200030e0677 */
[----:B------:R-:W-:-:S02]  /*fbe0*/  IADD3.X R53, RZ, R119, RZ, P3, !PT ;  /* 0x00000077ff357210 */ /* 0x000fc40001ffe4ff */
[----:B------:R-:W-:Y:S02]  /*fbf0*/  IADD3.X R65, RZ, R119, RZ, P2, !PT ;  /* 0x00000077ff417210 */ /* 0x000fe400017fe4ff */
[----:B------:R-:W-:Y:S02]  /*fc00*/  SHF.R.U64 R179, R179, 0x3, RZ ;  /* 0x00000003b3b37819 */ /* 0x000fe400000012ff */
[----:B------:R-:W-:Y:S02]  /*fc10*/  LOP3.LUT R181, R32, 0x380, RZ, 0xc0, !PT ;  /* 0x0000038020b57812 */ /* 0x000fe400078ec0ff */
[C---:B------:R-:W-:Y:S02]  /*fc20*/  IADD3 R4, P0, R118.reuse, 0x4020, RZ ;  /* 0x0000402076047810 */ /* 0x040fe40007f1e0ff */
[C---:B------:R-:W-:Y:S02]  /*fc30*/  IADD3 R36, P3, R118.reuse, 0x4060, RZ ;  /* 0x0000406076247810 */ /* 0x040fe40007f7e0ff */
[C---:B------:R-:W-:Y:S01]  /*fc40*/  IADD3 R14, P5, R118.reuse, 0x6020, RZ ;  /* 0x00006020760e7810 */ /* 0x040fe20007fbe0ff */
[--C-:B------:R-:W-:Y:S01]  /*fc50*/  IMAD.X R73, RZ, RZ, R119.reuse, P0 ;  /* 0x000000ffff497224 */ /* 0x100fe200000e0677 */
[C---:B------:R-:W-:Y:S01]  /*fc60*/  IADD3 R26, P2, R118.reuse, 0x6040, RZ ;  /* 0x00006040761a7810 */ /* 0x040fe20007f5e0ff */
[----:B------:R-:W-:Y:S01]  /*fc70*/  IMAD.X R107, RZ, RZ, R119, P3 ;  /* 0x000000ffff6b7224 */ /* 0x000fe200018e0677 */
[----:B------:R-:W-:-:S02]  /*fc80*/  IADD3 R30, P1, R118, 0x6060, RZ ;  /* 0x00006060761e7810 */ /* 0x000fc40007f3e0ff */
[----:B------:R-:W-:Y:S01]  /*fc90*/  LOP3.LUT R118, R33, R118, RZ, 0x3c, !PT ;  /* 0x0000007621767212 */ /* 0x000fe200078e3cff */
[--C-:B------:R-:W-:Y:S01]  /*fca0*/  IMAD.X R33, RZ, RZ, R119.reuse, P2 ;  /* 0x000000ffff217224 */ /* 0x100fe200010e0677 */
[----:B------:R-:W-:Y:S01]  /*fcb0*/  LOP3.LUT R68, R211, R68, RZ, 0x3c, !PT ;  /* 0x00000044d3447212 */ /* 0x000fe200078e3cff */
[----:B------:R-:W-:Y:S01]  /*fcc0*/  IMAD.X R37, RZ, RZ, R119, P1 ;  /* 0x000000ffff257224 */ /* 0x000fe200008e0677 */
[----:B------:R-:W-:Y:S02]  /*fcd0*/  SHF.R.U64 R183, R183, 0x3, RZ ;  /* 0x00000003b7b77819 */ /* 0x000fe400000012ff */
[----:B------:R-:W-:Y:S02]  /*fce0*/  LOP3.LUT R211, R6, 0x380, RZ, 0xc0, !PT ;  /* 0x0000038006d37812 */ /* 0x000fe400078ec0ff */
[----:B------:R-:W-:Y:S02]  /*fcf0*/  LOP3.LUT R56, R179, R56, RZ, 0x3c, !PT ;  /* 0x00000038b3387212 */ /* 0x000fe400078e3cff */
[----:B------:R-:W-:-:S02]  /*fd00*/  SHF.R.U64 R181, R181, 0x3, RZ ;  /* 0x00000003b5b57819 */ /* 0x000fc400000012ff */
[----:B------:R-:W-:Y:S02]  /*fd10*/  LOP3.LUT R179, R4, 0x380, RZ, 0xc0, !PT ;  /* 0x0000038004b37812 */ /* 0x000fe400078ec0ff */
[-C--:B------:R-:W-:Y:S02]  /*fd20*/  IADD3.X R103, RZ, R119.reuse, RZ, P4, !PT ;  /* 0x00000077ff677210 */ /* 0x080fe400027fe4ff */
[-C--:B------:R-:W-:Y:S02]  /*fd30*/  IADD3.X R115, RZ, R119.reuse, RZ, P5, !PT ;  /* 0x00000077ff737210 */ /* 0x080fe40002ffe4ff */
[----:B------:R-:W-:Y:S02]  /*fd40*/  MOV R118, R118 ;  /* 0x0000007600767202 */ /* 0x000fe40000000f00 */
[----:B------:R-:W-:Y:S02]  /*fd50*/  LOP3.LUT R64, R183, R64, RZ, 0x3c, !PT ;  /* 0x00000040b7407212 */ /* 0x000fe400078e3cff */
[----:B------:R-:W-:-:S02]  /*fd60*/  SHF.R.U64 R211, R211, 0x3, RZ ;  /* 0x00000003d3d37819 */ /* 0x000fc400000012ff */
[----:B------:R-:W-:Y:S02]  /*fd70*/  LOP3.LUT R27, R14, 0x380, RZ, 0xc0, !PT ;  /* 0x000003800e1b7812 */ /* 0x000fe400078ec0ff */
[----:B------:R-:W-:Y:S02]  /*fd80*/  LOP3.LUT R119, R26, 0x380, RZ, 0xc0, !PT ;  /* 0x000003801a777812 */ /* 0x000fe400078ec0ff */
[----:B------:R-:W-:Y:S02]  /*fd90*/  LOP3.LUT R183, R36, 0x380, RZ, 0xc0, !PT ;  /* 0x0000038024b77812 */ /* 0x000fe400078ec0ff */
[----:B------:R-:W-:Y:S02]  /*fda0*/  LOP3.LUT R102, R181, R32, RZ, 0x3c, !PT ;  /* 0x00000020b5667212 */ /* 0x000fe400078e3cff */
[----:B------:R-:W-:Y:S02]  /*fdb0*/  SHF.R.U64 R179, R179, 0x3, RZ ;  /* 0x00000003b3b37819 */ /* 0x000fe400000012ff */
[----:B------:R-:W-:-:S02]  /*fdc0*/  LOP3.LUT R32, R30, 0x380, RZ, 0xc0, !PT ;  /* 0x000003801e207812 */ /* 0x000fc400078ec0ff */
[----:B------:R-:W-:Y:S02]  /*fdd0*/  LOP3.LUT R110, R211, R6, RZ, 0x3c, !PT ;  /* 0x00000006d36e7212 */ /* 0x000fe400078e3cff */
[----:B------:R-:W-:Y:S02]  /*fde0*/  SHF.R.U64 R27, R27, 0x3, RZ ;  /* 0x000000031b1b7819 */ /* 0x000fe400000012ff */
[----:B------:R-:W-:Y:S02]  /*fdf0*/  SHF.R.U64 R119, R119, 0x3, RZ ;  /* 0x0000000377777819 */ /* 0x000fe400000012ff */
[----:B------:R-:W-:Y:S02]  /*fe00*/  SHF.R.U64 R183, R183, 0x3, RZ ;  /* 0x00000003b7b77819 */ /* 0x000fe400000012ff */
[----:B------:R-:W-:Y:S02]  /*fe10*/  F2FP.F16.F32.PACK_AB R6, R173, R176 ;  /* 0x000000b0ad06723e */ /* 0x000fe400000000ff */
[----:B------:R-:W-:-:S02]  /*fe20*/  LOP3.LUT R72, R179, R4, RZ, 0x3c, !PT ;  /* 0x00000004b3487212 */ /* 0x000fc400078e3cff */
[----:B------:R-:W-:Y:S02]  /*fe30*/  SHF.R.U64 R173, R32, 0x3, RZ ;  /* 0x0000000320ad7819 */ /* 0x000fe400000012ff */
[----:B------:R-:W-:Y:S01]  /*fe40*/  F2FP.F16.F32.PACK_AB R4, R175, R177 ;  /* 0x000000b1af04723e */ /* 0x000fe200000000ff */
[----:B------:R-:W-:Y:S01]  /*fe50*/  BAR.SYNC.DEFER_BLOCKING 0x1, 0x100 ;  /* 0x0044000000007b1d */ /* 0x000fe20000010000 */
[----:B------:R-:W-:Y:S02]  /*fe60*/  LOP3.LUT R114, R27, R14, RZ, 0x3c, !PT ;  /* 0x0000000e1b727212 */ /* 0x000fe400078e3cff */
[----:B------:R-:W-:Y:S02]  /*fe70*/  LOP3.LUT R32, R119, R26, RZ, 0x3c, !PT ;  /* 0x0000001a77207212 */ /* 0x000fe400078e3cff */
[----:B------:R-:W-:Y:S02]  /*fe80*/  LOP3.LUT R106, R183, R36, RZ, 0x3c, !PT ;  /* 0x00000024b76a7212 */ /* 0x000fe400078e3cff */
[----:B------:R-:W-:-:S02]  /*fe90*/  MOV R14, R40 ;  /* 0x00000028000e7202 */ /* 0x000fc40000000f00 */
[----:B------:R-:W-:Y:S02]  /*fea0*/  F2FP.F16.F32.PACK_AB R26, R170, R172 ;  /* 0x000000acaa1a723e */ /* 0x000fe400000000ff */
[----:B------:R-:W-:Y:S02]  /*feb0*/  F2FP.F16.F32.PACK_AB R27, R39, R38 ;  /* 0x00000026271b723e */ /* 0x000fe400000000ff */
[----:B------:R-:W-:Y:S02]  /*fec0*/  LOP3.LUT R36, R173, R30, RZ, 0x3c, !PT ;  /* 0x0000001ead247212 */ /* 0x000fe400078e3cff */
[----:B------:R-:W-:Y:S02]  /*fed0*/  MOV R44, R44 ;  /* 0x0000002c002c7202 */ /* 0x000fe40000000f00 */
[----:B------:R-:W-:Y:S02]  /*fee0*/  F2FP.F16.F32.PACK_AB R30, R164, R166 ;  /* 0x000000a6a41e723e */ /* 0x000fe400000000ff */
[----:B------:R-:W-:-:S02]  /*fef0*/  MOV R48, R48 ;  /* 0x0000003000307202 */ /* 0x000fc40000000f00 */
[----:B------:R-:W-:Y:S02]  /*ff00*/  MOV R52, R52 ;  /* 0x0000003400347202 */ /* 0x000fe40000000f00 */
[----:B------:R-:W-:Y:S01]  /*ff10*/  MOV R56, R56 ;  /* 0x0000003800387202 */ /* 0x000fe20000000f00 */
[----:B------:R3:W-:Y:S01]  /*ff20*/  STSM.16.M88.4 [R118], R4 ;  /* 0x0000000476007844 */ /* 0x0007e20000000200 */
[----:B------:R-:W-:Y:S02]  /*ff30*/  MOV R60, R60 ;  /* 0x0000003c003c7202 */ /* 0x000fe40000000f00 */
[----:B------:R-:W-:Y:S01]  /*ff40*/  MOV R64, R64 ;  /* 0x0000004000407202 */ /* 0x000fe20000000f00 */
[----:B------:R4:W-:Y:S01]  /*ff50*/  STSM.16.M88.4 [R14], R24 ;  /* 0x000000180e007844 */ /* 0x0009e20000000200 */
[----:B------:R-:W-:Y:S02]  /*ff60*/  MOV R68, R68 ;  /* 0x0000004400447202 */ /* 0x000fe40000000f00 */
[----:B------:R-:W-:Y:S01]  /*ff70*/  MOV R72, R72 ;  /* 0x0000004800487202 */ /* 0x000fe20000000f00 */
[----:B------:R1:W-:Y:S01]  /*ff80*/  STSM.16.M88.4 [R44], R28 ;  /* 0x0000001c2c007844 */ /* 0x0003e20000000200 */
[----:B------:R-:W-:-:S02]  /*ff90*/  MOV R41, R106 ;  /* 0x0000006a00297202 */ /* 0x000fc40000000f00 */
[----:B------:R-:W-:Y:S02]  /*ffa0*/  F2FP.F16.F32.PACK_AB R98, R101, R100 ;  /* 0x000000646562723e */ /* 0x000fe400000000ff */
[----:B------:R-:W-:Y:S02]  /*ffb0*/  F2FP.F16.F32.PACK_AB R99, R3, R0 ;  /* 0x000000000363723e */ /* 0x000fe400000000ff */
[----:B------:R-:W-:Y:S02]  /*ffc0*/  F2FP.F16.F32.PACK_AB R104, R105, R104 ;  /* 0x000000686968723e */ /* 0x000fe400000000ff */
[----:B---3--:R-:W-:Y:S02]  /*ffd0*/  F2FP.F16.F32.PACK_AB R4, R162, R165 ;  /* 0x000000a5a204723e */ /* 0x008fe400000000ff */
[----:B------:R-:W-:Y:S02]  /*ffe0*/  F2FP.F16.F32.PACK_AB R5, R51, R50 ;  /* 0x000000323305723e */ /* 0x000fe400000000ff */
[----:B------:R-:W-:-:S02]  /*fff0*/  F2FP.F16.F32.PACK_AB R6, R160, R163 ;  /* 0x000000a3a006723e */ /* 0x000fc400000000ff */
[----:B------:R-:W-:Y:S02]  /*10000*/  F2FP.F16.F32.PACK_AB R7, R55, R54 ;  /* 0x000000363707723e */ /* 0x000fe400000000ff */
[----:B----4-:R-:W-:Y:S02]  /*10010*/  F2FP.F16.F32.PACK_AB R14, R155, R157 ;  /* 0x0000009d9b0e723e */ /* 0x010fe400000000ff */
[----:B------:R-:W-:Y:S01]  /*10020*/  F2FP.F16.F32.PACK_AB R24, R153, R156 ;  /* 0x0000009c9918723e */ /* 0x000fe200000000ff */
[----:B------:R3:W-:Y:S01]  /*10030*/  STSM.16.M88.4 [R48], R4 ;  /* 0x0000000430007844 */ /* 0x0007e20000000200 */
[----:B------:R-:W-:Y:S02]  /*10040*/  F2FP.F16.F32.PACK_AB R25, R75, R74 ;  /* 0x0000004a4b19723e */ /* 0x000fe400000000ff */
[----:B------:R-:W-:Y:S01]  /*10050*/  F2FP.F16.F32.PACK_AB R26, R77, R154 ;  /* 0x0000009a4d1a723e */ /* 0x000fe200000000ff */
[----:B------:R4:W-:Y:S01]  /*10060*/  STSM.16.M88.4 [R52], R8 ;  /* 0x0000000834007844 */ /* 0x0009e20000000200 */
[----:B------:R-:W-:-:S02]  /*10070*/  F2FP.F16.F32.PACK_AB R27, R79, R78 ;  /* 0x0000004e4f1b723e */ /* 0x000fc400000000ff */
[----:B-1----:R-:W-:Y:S01]  /*10080*/  F2FP.F16.F32.PACK_AB R28, R81, R80 ;  /* 0x00000050511c723e */ /* 0x002fe200000000ff */
[----:B------:R1:W-:Y:S01]  /*10090*/  STSM.16.M88.4 [R56], R12 ;  /* 0x0000000c38007844 */ /* 0x0003e20000000200 */
[----:B------:R-:W-:Y:S02]  /*100a0*/  F2FP.F16.F32.PACK_AB R29, R83, R82 ;  /* 0x00000052531d723e */ /* 0x000fe400000000ff */
[----:B------:R-:W-:Y:S01]  /*100b0*/  F2FP.F16.F32.PACK_AB R30, R85, R84 ;  /* 0x00000054551e723e */ /* 0x000fe200000000ff */
[----:B------:R0:W-:Y:S01]  /*100c0*/  STSM.16.M88.4 [R60], R24 ;  /* 0x000000183c007844 */ /* 0x0001e20000000200 */
[----:B------:R-:W-:Y:S02]  /*100d0*/  F2FP.F16.F32.PACK_AB R31, R87, R86 ;  /* 0x00000056571f723e */ /* 0x000fe400000000ff */
[----:B------:R-:W-:Y:S02]  /*100e0*/  MOV R102, R102 ;  /* 0x0000006600667202 */ /* 0x000fe40000000f00 */
[----:B------:R-:W-:Y:S01]  /*100f0*/  MOV R40, R114 ;  /* 0x0000007200287202 */ /* 0x000fe20000000f00 */
        /* <DEDUP_REMOVED lines=8> */
[----:B------:R-:W-:Y:S01]  /*10180*/  F2FP.F16.F32.PACK_AB R113, R70, R66 ;  /* 0x000000424671723e */ /* 0x000fe200000000ff */
[----:B------:R-:W-:Y:S01]  /*10190*/  STSM.16.M88.4 [R102], R104 ;  /* 0x0000006866007844 */ /* 0x000fe20000000200 */
        /* <DEDUP_REMOVED lines=11> */
[----:B------:R-:W-:Y:S02]  /*10250*/  ISETP.NE.U32.AND P0, PT, RZ, UR4, PT ;  /* 0x00000004ff007c0c */ /* 0x000fe4000bf05070 */
[----:B---3--:R-:W-:Y:S02]  /*10260*/  IADD3 R6, P1, R203, UR4, RZ ;  /* 0x00000004cb067c10 */ /* 0x008fe4000ff3e0ff */
[----:B------:R-:W-:Y:S02]  /*10270*/  F2FP.F16.F32.PACK_AB R130, R133, R132 ;  /* 0x000000848582723e */ /* 0x000fe400000000ff */
[----:B------:R-:W-:-:S02]  /*10280*/  F2FP.F16.F32.PACK_AB R131, R135, R134 ;  /* 0x000000868783723e */ /* 0x000fc400000000ff */
[----:B------:R-:W-:Y:S02]  /*10290*/  F2FP.F16.F32.PACK_AB R137, R139, R138 ;  /* 0x0000008a8b89723e */ /* 0x000fe400000000ff */
[----:B------:R-:W-:Y:S01]  /*102a0*/  F2FP.F16.F32.PACK_AB R144, R145, R144 ;  /* 0x000000909190723e */ /* 0x000fe200000000ff */
[----:B------:R-:W-:Y:S01]  /*102b0*/  STSM.16.M88.4 [R40], R128 ;  /* 0x0000008028007844 */ /* 0x000fe20000000200 */
[----:B------:R-:W-:Y:S02]  /*102c0*/  MOV R32, R32 ;  /* 0x0000002000207202 */ /* 0x000fe40000000f00 */
[----:B------:R-:W-:Y:S02]  /*102d0*/  F2FP.F16.F32.PACK_AB R138, R141, R140 ;  /* 0x0000008c8d8a723e */ /* 0x000fe400000000ff */
[----:B------:R-:W-:Y:S02]  /*102e0*/  F2FP.F16.F32.PACK_AB R139, R143, R142 ;  /* 0x0000008e8f8b723e */ /* 0x000fe400000000ff */
[----:B------:R-:W-:-:S02]  /*102f0*/  F2FP.F16.F32.PACK_AB R145, R147, R146 ;  /* 0x000000929391723e */ /* 0x000fc400000000ff */
        /* <DEDUP_REMOVED lines=19> */
[----:B------:R-:W-:-:S03]  /*10430*/  IMAD.WIDE R20, R3, 0x2, R20 ;  /* 0x0000000203147825 */ /* 0x000fc600078e0214 */
[C---:B----4-:R-:W-:Y:S02]  /*10440*/  IADD3 R9, P1, R20.reuse, 0x1000, RZ ;  /* 0x0000100014097810 */ /* 0x050fe40007f3e0ff */
[C---:B-1----:R-:W-:Y:S02]  /*10450*/  IADD3 R13, P2, R20.reuse, 0x2000, RZ ;  /* 0x00002000140d7810 */ /* 0x042fe40007f5e0ff */
[C---:B0-----:R-:W-:Y:S02]  /*10460*/  IADD3 R25, P3, R20.reuse, 0x3000, RZ ;  /* 0x0000300014197810 */ /* 0x041fe40007f7e0ff */
[----:B--2---:R-:W-:Y:S02]  /*10470*/  IADD3 R29, P4, R20, 0x4000, RZ ;  /* 0x00004000141d7810 */ /* 0x004fe40007f9e0ff */
        /* <DEDUP_REMOVED lines=23> */
[----:B---3--:R-:W-:Y:S02]  /*105f0*/  LOP3.LUT R32, R33, 0x380, RZ, 0xc0, !PT ;  /* 0x0000038021207812 */ /* 0x008fe400078ec0ff */
[----:B------:R-:W-:Y:S02]  /*10600*/  LOP3.LUT R36, R37, 0x380, RZ, 0xc0, !PT ;  /* 0x0000038025247812 */ /* 0x000fe400078ec0ff */
        /* <DEDUP_REMOVED lines=16> */
[----:B------:R-:W-:Y:S06]  /*10710*/  @P6 BRA `(.L_x_6416) ;  /* 0x0000000000106947 */ /* 0x000fec0003800000 */
[----:B------:R-:W-:Y:S05]  /*10720*/  @!P0 BRA `(.L_x_6416) ;  /* 0x00000000000c8947 */ /* 0x000fea0003800000 */
[----:B------:R-:W2:Y:S04]  /*10730*/  LDG.E R3, desc[UR40][R6.64] ;  /* 0x0000002806037981 */ /* 0x000ea8000c1e1900 */
[----:B-----5:R-:W2:Y:S02]  /*10740*/  LDG.E R76, desc[UR40][R6.64+0x4] ;  /* 0x00000428064c7981 */ /* 0x020ea4000c1e1900 */
[----:B--2---:R-:W-:-:S07]  /*10750*/  IMAD.IADD R76, R76, 0x1, -R3 ;  /* 0x000000014c4c7824 */ /* 0x004fce00078e0a03 */
.L_x_6416:
[----:B------:R-:W0:Y:S01]  /*10760*/  SHFL.IDX PT, R3, R210, RZ, 0x1f ;  /* 0x00001fffd2037589 */ /* 0x000e2200000e0000 */
        /* <DEDUP_REMOVED lines=16> */
[----:B0-----:R-:W-:Y:S02]  /*10870*/  ISETP.NE.AND P5, PT, R3, RZ, PT ;  /* 0x000000ff0300720c */ /* 0x001fe40003fa5270 */
        /* <DEDUP_REMOVED lines=17> */
[----:B------:R-:W-:Y:S02]  /*10990*/  IADD3.X R73, RZ, R21, RZ, P4, !PT ;  /* 0x00000015ff497210 */ /* 0x000fe400027fe4ff */
[----:B------:R-:W-:Y:S02]  /*109a0*/  LOP3.LUT R72, R3, R4, RZ, 0x3c, !PT ;  /* 0x0000000403487212 */ /* 0x000fe400078e3cff */
[----:B------:R-:W-:Y:S02]  /*109b0*/  SHF.R.S32.HI R78, RZ, 0x1f, R202 ;  /* 0x0000001fff4e7819 */ /* 0x000fe400000114ca */
[----:B------:R-:W-:Y:S02]  /*109c0*/  SEL R205, R205, RZ, !P0 ;  /* 0x000000ffcdcd7207 */ /* 0x000fe40004000000 */
[----:B------:R-:W-:-:S02]  /*109d0*/  SEL R208, R208, RZ, !P0 ;  /* 0x000000ffd0d07207 */ /* 0x000fc40004000000 */
[----:B-----5:R-:W-:Y:S01]  /*109e0*/  SHF.R.S32.HI R77, RZ, 0x1f, R0 ;  /* 0x0000001fff4d7819 */ /* 0x020fe20000011400 */
[----:B------:R-:W-:Y:S06]  /*109f0*/  @P5 BRA `(.L_x_6417) ;  /* 0x0000000000645947 */ /* 0x000fec0003800000 */
[----:B------:R-:W-:Y:S01]  /*10a00*/  ULDC.64 UR4, c[0x0][0xb70] ;  /* 0x0002dc0000047ab9 */ /* 0x000fe20000000a00 */
[----:B------:R-:W-:Y:S02]  /*10a10*/  IMAD.MOV.U32 R4, RZ, RZ, R0 ;  /* 0x000000ffff047224 */ /* 0x000fe400078e0000 */
[----:B------:R-:W-:Y:S02]  /*10a20*/  IMAD R3, R78, UR4, RZ ;  /* 0x000000044e037c24 */ /* 0x000fe4000f8e02ff */
[----:B------:R-:W-:Y:S02]  /*10a30*/  IMAD.MOV.U32 R5, RZ, RZ, R77 ;  /* 0x000000ffff057224 */ /* 0x000fe400078e004d */
[C---:B------:R-:W-:Y:S02]  /*10a40*/  IMAD R3, R202.reuse, UR5, R3 ;  /* 0x00000005ca037c24 */ /* 0x040fe4000f8e0203 */
[----:B------:R-:W-:Y:S01]  /*10a50*/  IMAD.WIDE.U32 R4, R202, UR4, R4 ;  /* 0x00000004ca047c25 */ /* 0x000fe2000f8e0004 */
[----:B------:R-:W-:-:S03]  /*10a60*/  ULDC.64 UR4, c[0x0][0xb78] ;  /* 0x0002de0000047ab9 */ /* 0x000fc60000000a00 */
[----:B------:R-:W-:Y:S01]  /*10a70*/  IMAD.MOV R7, RZ, RZ, -R194 ;  /* 0x000000ffff077224 */ /* 0x000fe200078e0ac2 */
[----:B------:R-:W-:Y:S01]  /*10a80*/  IADD3 R5, R5, R3, RZ ;  /* 0x0000000305057210 */ /* 0x000fe20007ffe0ff */
[----:B------:R-:W-:Y:S02]  /*10a90*/  IMAD R3, R208, UR4, RZ ;  /* 0x00000004d0037c24 */ /* 0x000fe4000f8e02ff */
[----:B------:R-:W-:Y:S01]  /*10aa0*/  IMAD R11, R207, 0x40, R190 ;  /* 0x00000040cf0b7824 */ /* 0x000fe200078e02be */
[----:B------:R-:W-:Y:S01]  /*10ab0*/  ISETP.NE.AND P0, PT, R192, R7, PT ;  /* 0x00000007c000720c */ /* 0x000fe20003f05270 */
[----:B------:R-:W-:-:S03]  /*10ac0*/  IMAD.WIDE.U32 R4, R205, UR4, R4 ;  /* 0x00000004cd047c25 */ /* 0x000fc6000f8e0004 */
[----:B------:R-:W-:Y:S01]  /*10ad0*/  SHF.R.S32.HI R7, RZ, 0x1f, R11 ;  /* 0x0000001fff077819 */ /* 0x000fe2000001140b */
[----:B------:R-:W-:Y:S01]  /*10ae0*/  IMAD R10, R205, UR5, R3 ;  /* 0x00000005cd0a7c24 */ /* 0x000fe2000f8e0203 */
[C---:B------:R-:W-:Y:S01]  /*10af0*/  IADD3 R3, R11.reuse, 0x8, RZ ;  /* 0x000000080b037810 */ /* 0x040fe20007ffe0ff */
[----:B------:R-:W-:Y:S01]  /*10b00*/  ULDC.64 UR4, c[0x0][0xb40] ;  /* 0x0002d00000047ab9 */ /* 0x000fe20000000a00 */
[C---:B------:R-:W-:Y:S02]  /*10b10*/  IADD3 R6, P2, R11.reuse, R4, RZ ;  /* 0x000000040b067210 */ /* 0x040fe40007f5e0ff */
[-C--:B------:R-:W-:Y:S02]  /*10b20*/  ISETP.GE.OR P1, PT, R11, R76.reuse, P0 ;  /* 0x0000004c0b00720c */ /* 0x080fe40000726670 */
[----:B------:R-:W-:Y:S02]  /*10b30*/  ISETP.GE.OR P0, PT, R3, R76, P0 ;  /* 0x0000004c0300720c */ /* 0x000fe40000706670 */
[----:B------:R-:W-:-:S02]  /*10b40*/  IADD3.X R7, R7, R5, R10, P2, !PT ;  /* 0x0000000507077210 */ /* 0x000fc400017fe40a */
[----:B------:R-:W-:-:S04]  /*10b50*/  LEA R4, P2, R6, UR4, 0x2 ;  /* 0x0000000406047c11 */ /* 0x000fc8000f8410ff */
[----:B------:R-:W-:-:S05]  /*10b60*/  LEA.HI.X R5, R6, UR5, R7, 0x2, P2 ;  /* 0x0000000506057c11 */ /* 0x000fca00090f1407 */
[----:B------:R0:W-:Y:S04]  /*10b70*/  @!P1 STG.E desc[UR40][R4.64], R167 ;  /* 0x000000a704009986 */ /* 0x0001e8000c101928 */
[----:B------:R0:W-:Y:S02]  /*10b80*/  @!P0 STG.E desc[UR40][R4.64+0x20], R169 ;  /* 0x000020a904008986 */ /* 0x0001e4000c101928 */
.L_x_6417:
[----:B------:R-:W1:Y:S01]  /*10b90*/  LDC R88, c[0x0][0xa8c] ;  /* 0x0002a300ff587b82 */ /* 0x000e620000000800 */
        /* <DEDUP_REMOVED lines=11> */
[----:B------:R-:W5:Y:S02]  /*10c50*/  LD.E.128 R28, desc[UR40][R28.64] ;  /* 0x000000281c1c7980 */ /* 0x000f64000c101d00 */
[----:B------:R-:W-:Y:S01]  /*10c60*/  IMAD.IADD R21, R21, 0x1, R3 ;  /* 0x0000000115157824 */ /* 0x000fe200078e0203 */
[----:B------:R-:W-:Y:S01]  /*10c70*/  IADD3 R3, R193, 0x40, RZ ;  /* 0x00000040c1037810 */ /* 0x000fe20007ffe0ff */
[----:B------:R-:W-:Y:S01]  /*10c80*/  IMAD R77, R78, UR4, RZ ;  /* 0x000000044e4d7c24 */ /* 0x000fe2000f8e02ff */
[----:B------:R-:W5:Y:S02]  /*10c90*/  LD.E.128 R32, desc[UR40][R32.64] ;  /* 0x0000002820207980 */ /* 0x000f64000c101d00 */
[-C--:B-1----:R-:W-:Y:S01]  /*10ca0*/  ISETP.GE.AND P3, PT, R3, R88.reuse, PT ;  /* 0x000000580300720c */ /* 0x082fe20003f66270 */
        /* <DEDUP_REMOVED lines=42> */
[----:B------:R-:W-:Y:S02]  /*10f50*/  ISETP.GE.AND P1, PT, R200, R79, PT ;  /* 0x0000004fc800720c */ /* 0x000fe40003f26270 */
[----:B------:R-:W-:Y:S02]  /*10f60*/  ISETP.GE.AND P4, PT, R78, R88, PT ;  /* 0x000000584e00720c */ /* 0x000fe40003f86270 */
[----:B------:R-:W-:Y:S02]  /*10f70*/  SEL R77, RZ, 0x10, P2 ;  /* 0x00000010ff4d7807 */ /* 0x000fe40001000000 */
[----:B------:R-:W-:Y:S02]  /*10f80*/  SEL R78, RZ, 0x20, P3 ;  /* 0x00000020ff4e7807 */ /* 0x000fe40001800000 */
[----:B------:R-:W-:Y:S02]  /*10f90*/  PRMT R0, RZ, 0x654, R0 ;  /* 0x00000654ff007816 */ /* 0x000fe40000000000 */
[----:B------:R-:W-:-:S02]  /*10fa0*/  IADD3 R79, R193, 0x1c0, RZ ;  /* 0x000001c0c14f7810 */ /* 0x000fc40007ffe0ff */
[----:B------:R-:W-:Y:S01]  /*10fb0*/  LOP3.LUT R77, R78, R76, R77, 0xfe, !PT ;  /* 0x0000004c4e4d7212 */ /* 0x000fe200078efe4d */
[----:B0-----:R0:W-:Y:S01]  /*10fc0*/  SYNCS.ARRIVE.TRANS64.RED.A1T0 RZ, [R0+URZ], RZ ;  /* 0x000000ff00ff79a7 */ /* 0x0011e2000810043f */
[----:B------:R-:W-:Y:S01]  /*10fd0*/  ISETP.GE.AND P2, PT, R79, R88, PT ;  /* 0x000000584f00720c */ /* 0x000fe20003f46270 */
[----:B------:R-:W-:Y:S01]  /*10fe0*/  IMAD R76, R208, UR4, RZ ;  /* 0x00000004d04c7c24 */ /* 0x000fe2000f8e02ff */
[----:B------:R-:W-:Y:S01]  /*10ff0*/  SHF.R.S32.HI R201, RZ, 0x1f, R200 ;  /* 0x0000001fffc97819 */ /* 0x000fe200000114c8 */
[C---:B------:R-:W-:Y:S01]  /*11000*/  IMAD.WIDE.U32 R78, R205.reuse, UR4, R20 ;  /* 0x00000004cd4e7c25 */ /* 0x040fe2000f8e0014 */
[----:B------:R-:W-:Y:S02]  /*11010*/  SEL R21, RZ, 0x80, P2 ;  /* 0x00000080ff157807 */ /* 0x000fe40001000000 */
[----:B0-----:R-:W-:Y:S01]  /*11020*/  SEL R0, RZ, 0x40, P4 ;  /* 0x00000040ff007807 */ /* 0x001fe20002000000 */
[----:B------:R-:W-:-:S03]  /*11030*/  IMAD R81, R205, UR5, R76 ;  /* 0x00000005cd517c24 */ /* 0x000fc6000f8e024c */
[----:B------:R-:W-:Y:S01]  /*11040*/  LOP3.LUT R0, R77, R0, RZ, 0xfc, !PT ;  /* 0x000000004d007212 */ /* 0x000fe200078efcff */
[----:B------:R-:W-:-:S03]  /*11050*/  IMAD.WIDE R76, R207, 0x40, R200 ;  /* 0x00000040cf4c7825 */ /* 0x000fc600078e02c8 */
[----:B------:R-:W-:Y:S01]  /*11060*/  LOP3.LUT R86, R0, R21, RZ, 0xfc, !PT ;  /* 0x0000001500567212 */ /* 0x000fe200078efcff */
[----:B------:R-:W-:Y:S01]  /*11070*/  IMAD.IADD R87, R79, 0x1, R81 ;  /* 0x000000014f577824 */ /* 0x000fe200078e0251 */
        /* <DEDUP_REMOVED lines=27> */
.L_x_6419:
[----:B------:R-:W-:Y:S05]  /*11230*/  BSYNC B1 ;  /* 0x0000000000017941 */ /* 0x000fea0003800000 */
.L_x_6418:
        /* <DEDUP_REMOVED lines=31> */
.L_x_6415:
[----:B------:R-:W-:Y:S01]  /*11430*/  ULDC.64 UR4, c[0x0][0xbd8] ;  /* 0x0002f60000047ab9 */ /* 0x000fe20000000a00 */
[----:B------:R-:W-:Y:S01]  /*11440*/  IMAD.MOV.U32 R3, RZ, RZ, RZ ;  /* 0x000000ffff037224 */ /* 0x000fe200078e00ff */
[----:B------:R-:W-:Y:S01]  /*11450*/  ISETP.NE.U32.AND P0, PT, RZ, UR4, PT ;  /* 0x00000004ff007c0c */ /* 0x000fe2000bf05070 */
[----:B------:R-:W3:Y:S01]  /*11460*/  LDC R12, c[0x0][0xa8c] ;  /* 0x0002a300ff0c7b82 */ /* 0x000ee20000000800 */
        /* <DEDUP_REMOVED lines=12> */
[----:B------:R-:W-:Y:S01]  /*11530*/  ISETP.GT.AND P2, PT, R219, 0x3f, PT ;  /* 0x0000003fdb00780c */ /* 0x000fe20003f44270 */
[----:B------:R-:W-:-:S12]  /*11540*/  @P1 BRA `(.L_x_6421) ;  /* 0x0000000000101947 */ /* 0x000fd80003800000 */
[----:B------:R-:W-:Y:S05]  /*11550*/  @!P0 BRA `(.L_x_6421) ;  /* 0x00000000000c8947 */ /* 0x000fea0003800000 */
[----:B----4-:R-:W4:Y:S04]  /*11560*/  LDG.E R7, desc[UR40][R4.64] ;  /* 0x0000002804077981 */ /* 0x010f28000c1e1900 */
[----:B-----5:R-:W4:Y:S02]  /*11570*/  LDG.E R0, desc[UR40][R4.64+0x4] ;  /* 0x0000042804007981 */ /* 0x020f24000c1e1900 */
[----:B----4-:R-:W-:-:S07]  /*11580*/  IADD3 R0, -R7, R0, RZ ;  /* 0x0000000007007210 */ /* 0x010fce0007ffe1ff */
.L_x_6421:
[----:B------:R-:W-:Y:S01]  /*11590*/  BSSY B1, `(.L_x_6422) ;  /* 0x000001d000017945 */ /* 0x000fe20003800000 */
[----:B------:R-:W-:Y:S02]  /*115a0*/  SHF.R.S32.HI R9, RZ, 0x1f, R202 ;  /* 0x0000001fff097819 */ /* 0x000fe400000114ca */
[----:B------:R-:W-:Y:S02]  /*115b0*/  SHF.R.S32.HI R10, RZ, 0x1f, R193 ;  /* 0x0000001fff0a7819 */ /* 0x000fe400000114c1 */
[----:B------:R-:W-:Y:S02]  /*115c0*/  SEL R205, R205, RZ, !P0 ;  /* 0x000000ffcdcd7207 */ /* 0x000fe40004000000 */
[----:B------:R-:W-:Y:S02]  /*115d0*/  SEL R208, R208, RZ, !P0 ;  /* 0x000000ffd0d07207 */ /* 0x000fe40004000000 */
[----:B-----5:R-:W-:Y:S01]  /*115e0*/  SHF.R.S32.HI R8, RZ, 0x1f, R3 ;  /* 0x0000001fff087819 */ /* 0x020fe20000011403 */
[----:B------:R-:W-:Y:S06]  /*115f0*/  @P2 BRA `(.L_x_6423) ;  /* 0x0000000000582947 */ /* 0x000fec0003800000 */
[----:B----4-:R-:W4:Y:S02]  /*11600*/  S2R R4, SR_TID.X ;  /* 0x0000000000047919 */ /* 0x010f240000002100 */
[----:B----4-:R-:W-:-:S04]  /*11610*/  IMAD R4, R207, 0x40, R4 ;  /* 0x00000040cf047824 */ /* 0x010fc800078e0204 */
[----:B------:R-:W-:-:S05]  /*11620*/  VIADD R5, R4, 0xffffff80 ;  /* 0xffffff8004057836 */ /* 0x000fca0000000000 */
        /* <DEDUP_REMOVED lines=19> */
.L_x_6423:
[----:B------:R-:W-:Y:S05]  /*11760*/  BSYNC B1 ;  /* 0x0000000000017941 */ /* 0x000fea0003800000 */
.L_x_6422:
[----:B------:R-:W-:Y:S01]  /*11770*/  ULDC.64 UR4, c[0x0][0xaa0] ;  /* 0x0002a80000047ab9 */ /* 0x000fe20000000a00 */
[----:B----4-:R-:W-:Y:S01]  /*11780*/  MOV R4, R193 ;  /* 0x000000c100047202 */ /* 0x010fe20000000f00 */
[----:B------:R-:W-:Y:S01]  /*11790*/  IMAD.MOV.U32 R5, RZ, RZ, R10 ;  /* 0x000000ffff057224 */ /* 0x000fe200078e000a */
[C---:B---3--:R-:W-:Y:S01]  /*117a0*/  ISETP.GE.AND P2, PT, R193.reuse, R12, PT ;  /* 0x0000000cc100720c */ /* 0x048fe20003f46270 */
[----:B------:R-:W-:Y:S01]  /*117b0*/  IMAD R6, R8, UR4, RZ ;  /* 0x0000000408067c24 */ /* 0x000fe2000f8e02ff */
[----:B------:R-:W-:Y:S01]  /*117c0*/  IADD3 R25, R193, 0x100, RZ ;  /* 0x00000100c1197810 */ /* 0x000fe20007ffe0ff */
[C---:B------:R-:W-:Y:S01]  /*117d0*/  IMAD.WIDE.U32 R4, R3.reuse, UR4, R4 ;  /* 0x0000000403047c25 */ /* 0x040fe2000f8e0004 */
[----:B------:R-:W-:Y:S03]  /*117e0*/  BSSY B1, `(.L_x_6424) ;  /* 0x000004a000017945 */ /* 0x000fe60003800000 */
[----:B------:R-:W-:Y:S01]  /*117f0*/  IMAD R3, R3, UR5, R6 ;  /* 0x0000000503037c24 */ /* 0x000fe2000f8e0206 */
[----:B------:R-:W-:Y:S01]  /*11800*/  ULDC.64 UR4, c[0x0][0xae0] ;  /* 0x0002b80000047ab9 */ /* 0x000fe20000000a00 */
[----:B------:R-:W-:-:S02]  /*11810*/  VIADD R13, R193, 0x40 ;  /* 0x00000040c10d7836 */ /* 0x000fc40000000000 */
[----:B------:R-:W-:Y:S01]  /*11820*/  IMAD R7, R9, UR4, RZ ;  /* 0x0000000409077c24 */ /* 0x000fe2000f8e02ff */
[----:B------:R-:W-:Y:S01]  /*11830*/  IADD3 R5, R5, R3, RZ ;  /* 0x0000000305057210 */ /* 0x000fe20007ffe0ff */
[----:B------:R-:W-:Y:S01]  /*11840*/  IMAD R3, R207, -0x40, R0 ;  /* 0xffffffc0cf037824 */ /* 0x000fe200078e0200 */
[-C--:B------:R-:W-:Y:S01]  /*11850*/  ISETP.GE.AND P0, PT, R13, R12.reuse, PT ;  /* 0x0000000c0d00720c */ /* 0x080fe20003f06270 */
[----:B------:R-:W-:Y:S01]  /*11860*/  VIADD R0, R200, 0x20 ;  /* 0x00000020c8007836 */ /* 0x000fe20000000000 */
[C---:B------:R-:W-:Y:S01]  /*11870*/  IADD3 R9, R193.reuse, 0x1c0, RZ ;  /* 0x000001c0c1097810 */ /* 0x040fe20007ffe0ff */
[C---:B------:R-:W-:Y:S01]  /*11880*/  VIADD R15, R193.reuse, 0x80 ;  /* 0x00000080c10f7836 */ /* 0x040fe20000000000 */
[----:B------:R-:W-:Y:S01]  /*11890*/  SEL R6, RZ, 0xffffffff, P0 ;  /* 0xffffffffff067807 */ /* 0x000fe20000000000 */
[C---:B------:R-:W-:Y:S01]  /*118a0*/  VIADD R21, R193.reuse, 0xc0 ;  /* 0x000000c0c1157836 */ /* 0x040fe20000000000 */
[-C--:B------:R-:W-:Y:S01]  /*118b0*/  ISETP.GE.AND P0, PT, R0, R3.reuse, PT ;  /* 0x000000030000720c */ /* 0x080fe20003f06270 */
[----:B------:R-:W-:Y:S01]  /*118c0*/  IMAD R7, R202, UR5, R7 ;  /* 0x00000005ca077c24 */ /* 0x000fe2000f8e0207 */
[----:B------:R-:W-:Y:S01]  /*118d0*/  ISETP.GE.AND P1, PT, R200, R3, PT ;  /* 0x00000003c800720c */ /* 0x000fe20003f26270 */
[----:B------:R-:W-:Y:S01]  /*118e0*/  IMAD.WIDE.U32 R4, R202, UR4, R4 ;  /* 0x00000004ca047c25 */ /* 0x000fe2000f8e0004 */
[----:B------:R-:W-:Y:S01]  /*118f0*/  SEL R0, RZ, 0x1, P2 ;  /* 0x00000001ff007807 */ /* 0x000fe20001000000 */
[----:B------:R-:W-:Y:S01]  /*11900*/  ULDC.64 UR4, c[0x0][0xae8] ;  /* 0x0002ba0000047ab9 */ /* 0x000fe20000000a00 */
[----:B------:R-:W-:Y:S01]  /*11910*/  SHF.L.U32 R3, R6, 0x1, RZ ;  /* 0x0000000106037819 */ /* 0x000fe200000006ff */
[----:B------:R-:W-:Y:S01]  /*11920*/  VIADD R27, R193, 0x140 ;  /* 0x00000140c11b7836 */ /* 0x000fe20000000000 */
[-C--:B------:R-:W-:Y:S01]  /*11930*/  ISETP.GE.AND P2, PT, R15, R12.reuse, PT ;  /* 0x0000000c0f00720c */ /* 0x080fe20003f46270 */
[----:B------:R-:W-:Y:S01]  /*11940*/  IMAD.IADD R5, R5, 0x1, R7 ;  /* 0x0000000105057824 */ /* 0x000fe200078e0207 */
[----:B------:R-:W-:Y:S01]  /*11950*/  ISETP.GE.AND P3, PT, R21, R12, PT ;  /* 0x0000000c1500720c */ /* 0x000fe20003f66270 */
[----:B------:R-:W-:Y:S01]  /*11960*/  VIADD R7, R193, 0x180 ;  /* 0x00000180c1077836 */ /* 0x000fe20000000000 */
[----:B------:R-:W-:-:S02]  /*11970*/  LOP3.LUT R0, R3, 0x2, R0, 0xe2, !PT ;  /* 0x0000000203007812 */ /* 0x000fc400078ee200 */
[----:B------:R-:W-:Y:S02]  /*11980*/  SEL R3, RZ, 0x4, P2 ;  /* 0x00000004ff037807 */ /* 0x000fe40001000000 */
[----:B------:R-:W-:Y:S02]  /*11990*/  SEL R6, RZ, 0x8, P3 ;  /* 0x00000008ff067807 */ /* 0x000fe40001800000 */
[-C--:B------:R-:W-:Y:S02]  /*119a0*/  ISETP.GE.AND P2, PT, R25, R12.reuse, PT ;  /* 0x0000000c1900720c */ /* 0x080fe40003f46270 */
[-C--:B------:R-:W-:Y:S02]  /*119b0*/  ISETP.GE.AND P3, PT, R27, R12.reuse, PT ;  /* 0x0000000c1b00720c */ /* 0x080fe40003f66270 */
[----:B------:R-:W-:Y:S02]  /*119c0*/  ISETP.GE.AND P4, PT, R7, R12, PT ;  /* 0x0000000c0700720c */ /* 0x000fe40003f86270 */
[----:B------:R-:W-:Y:S01]  /*119d0*/  LOP3.LUT R3, R6, R0, R3, 0xfe, !PT ;  /* 0x0000000006037212 */ /* 0x000fe200078efe03 */
[----:B------:R-:W-:Y:S01]  /*119e0*/  IMAD R0, R208, UR4, RZ ;  /* 0x00000004d0007c24 */ /* 0x000fe2000f8e02ff */
[----:B------:R-:W-:-:S02]  /*119f0*/  SEL R6, RZ, 0x10, P2 ;  /* 0x00000010ff067807 */ /* 0x000fc40001000000 */
[----:B------:R-:W-:Y:S02]  /*11a00*/  SEL R7, RZ, 0x20, P3 ;  /* 0x00000020ff077807 */ /* 0x000fe40001800000 */
        /* <DEDUP_REMOVED lines=39> */
.L_x_6425:
[----:B------:R-:W-:Y:S05]  /*11c80*/  BSYNC B1 ;  /* 0x0000000000017941 */ /* 0x000fea0003800000 */
.L_x_6424:
[----:B------:R-:W-:Y:S05]  /*11c90*/  @P0 BRA `(.L_x_6420) ;  /* 0x0000000000700947 */ /* 0x000fea0003800000 */
[----:B------:R-:W-:Y:S01]  /*11ca0*/  IADD3 R3, P0, R8, 0x20, RZ ;  /* 0x0000002008037810 */ /* 0x000fe20007f1e0ff */
        /* <DEDUP_REMOVED lines=27> */
.L_x_6420:
[----:B------:R-:W-:Y:S05]  /*11e60*/  BSYNC B0 ;  /* 0x0000000000007941 */ /* 0x000fea0003800000 */
.L_x_6414:
[----:B------:R-:W-:Y:S02]  /*11e70*/  ULDC UR4, c[0x0][0xc14] ;  /* 0x0003050000047ab9 */ /* 0x000fe40000000800 */
[----:B--2---:R-:W-:-:S13]  /*11e80*/  ISETP.GE.AND P0, PT, R187, UR4, PT ;  /* 0x00000004bb007c0c */ /* 0x004fda000bf06270 */
[----:B------:R-:W-:Y:S05]  /*11e90*/  @!P0 BRA `(.L_x_6426) ;  /* 0xfffffef000988947 */ /* 0x000fea000383ffff */
[----:B------:R-:W-:Y:S05]  /*11ea0*/  BRA `(.L_x_6280) ;  /* 0x00000060008c7947 */ /* 0x000fea0003800000 */
.L_x_6278:
        /* <DEDUP_REMOVED lines=61> */
.L_x_6431:
        /* <DEDUP_REMOVED lines=15> */
.L_x_6430:
[----:B------:R-:W-:Y:S05]  /*12370*/  BSYNC B0 ;  /* 0x0000000000007941 */ /* 0x000fea0003800000 */
.L_x_6429:
        /* <DEDUP_REMOVED lines=25> */
.L_x_6427:
        /* <DEDUP_REMOVED lines=20> */
.L_x_6432:
        /* <DEDUP_REMOVED lines=53> */
[----:B------:R-:W-:-:S03]  /*129a0*/  IMAD R18, R3, R8, R4 ;  /* 0x0000000803127224 */ /* 0x000fc600078e0204 */
[----:B------:R-:W-:Y:S01]  /*129b0*/  IADD3 R17, R17, R2, RZ ;  /* 0x0000000211117210 */ /* 0x000fe20007ffe0ff */
[----:B------:R-:W-:Y:S06]  /*129c0*/  BRA `(.L_x_6433) ;  /* 0x00000000000c7947 */ /* 0x000fec0003800000 */
.L_x_6428:
[----:B------:R-:W-:Y:S01]  /*129d0*/  IMAD.MOV.U32 R17, RZ, RZ, RZ ;  /* 0x000000ffff117224 */ /* 0x000fe200078e00ff */
[----:B------:R-:W-:Y:S01]  /*129e0*/  MOV R18, RZ ;  /* 0x000000ff00127202 */ /* 0x000fe20000000f00 */
[----:B------:R-:W-:-:S07]  /*129f0*/  IMAD.U32 R16, RZ, RZ, UR6 ;  /* 0x00000006ff107e24 */ /* 0x000fce000f8e00ff */
.L_x_6433:
        /* <DEDUP_REMOVED lines=16> */
[----:B------:R-:W-:Y:S01]  /*12b00*/  ULDC.64 UR38, c[0x0][0x198] ;  /* 0x0000660000267ab9 */ /* 0x000fe20000000a00 */
[----:B------:R-:W-:Y:S02]  /*12b10*/  ULDC UR36, c[0x0][0xc] ;  /* 0x0000030000247ab9 */ /* 0x000fe40000000800 */
[----:B------:R1:W-:Y:S04]  /*12b20*/  STL [R1+0x8], R0 ;  /* 0x0000080001007387 */ /* 0x0003e80000100800 */
[----:B------:R1:W-:Y:S04]  /*12b30*/  STL [R1+0x4], RZ ;  /* 0x000004ff01007387 */ /* 0x0003e80000100800 */
[----:B------:R1:W-:Y:S04]  /*12b40*/  STL [R1+0xc], R0 ;  /* 0x00000c0001007387 */ /* 0x0003e80000100800 */
[----:B------:R1:W-:Y:S02]  /*12b50*/  STL [R1+0x28], RZ ;  /* 0x000028ff01007387 */ /* 0x0003e40000100800 */
.L_x_6518:
[----:B--2---:R-:W2:Y:S02]  /*12b60*/  LDC.64 R2, c[0x0][0xc60] ;  /* 0x00031800ff027b82 */ /* 0x004ea40000000a00 */
[----:B--2---:R-:W-:-:S05]  /*12b70*/  IMAD.WIDE R2, R19, 0x4, R2 ;  /* 0x0000000413027825 */ /* 0x004fca00078e0202 */
[----:B-1----:R-:W1:Y:S01]  /*12b80*/  LDG.E R11, desc[UR40][R2.64] ;  /* 0x00000028020b7981 */ /* 0x002e62000c1e1900 */
[----:B------:R-:W-:Y:S05]  /*12b90*/  YIELD ;  /* 0x0000000000007946 */ /* 0x000fea0003800000 */
[----:B------:R-:W-:Y:S01]  /*12ba0*/  ULDC.64 UR4, c[0x0][0xa28] ;  /* 0x00028a0000047ab9 */ /* 0x000fe20000000a00 */
[----:B------:R-:W-:Y:S02]  /*12bb0*/  CS2R R8, SRZ ;  /* 0x0000000000087805 */ /* 0x000fe4000001ff00 */
[----:B------:R-:W-:Y:S01]  /*12bc0*/  ISETP.NE.U32.AND P0, PT, RZ, UR4, PT ;  /* 0x00000004ff007c0c */ /* 0x000fe2000bf05070 */
[----:B------:R-:W-:Y:S01]  /*12bd0*/  ULDC.64 UR8, c[0x0][0xa08] ;  /* 0x0002820000087ab9 */ /* 0x000fe20000000a00 */
[----:B------:R-:W-:-:S02]  /*12be0*/  ULDC.64 UR10, c[0x0][0xa10] ;  /* 0x00028400000a7ab9 */ /* 0x000fc40000000a00 */
[----:B------:R-:W-:Y:S02]  /*12bf0*/  ISETP.NE.AND.EX P0, PT, RZ, UR5, PT, P0 ;  /* 0x00000005ff007c0c */ /* 0x000fe4000bf05300 */
[----:B-1----:R-:W-:Y:S01]  /*12c00*/  SHF.R.S32.HI R0, RZ, 0x1f, R11 ;  /* 0x0000001fff007819 */ /* 0x002fe2000001140b */
[----:B------:R-:W-:Y:S10]  /*12c10*/  STL [R1+0x18], R11 ;  /* 0x0000180b01007387 */ /* 0x000ff40000100800 */
[----:B------:R-:W-:-:S04]  /*12c20*/  @P0 LEA R2, P1, R11, UR4, 0x2 ;  /* 0x000000040b020c11 */ /* 0x000fc8000f8210ff */
[----:B------:R-:W-:Y:S01]  /*12c30*/  @P0 LEA.HI.X R3, R11, UR5, R0, 0x2, P1 ;  /* 0x000000050b030c11 */ /* 0x000fe200088f1400 */
[----:B------:R-:W-:-:S04]  /*12c40*/  ULDC.64 UR4, c[0x0][0xa18] ;  /* 0x0002860000047ab9 */ /* 0x000fc80000000a00 */
[----:B------:R1:W5:Y:S01]  /*12c50*/  @P0 LDG.E R8, desc[UR40][R2.64] ;  /* 0x0000002802080981 */ /* 0x000362000c1e1900 */
[----:B------:R-:W-:Y:S02]  /*12c60*/  ISETP.NE.U32.AND P0, PT, RZ, UR4, PT ;  /* 0x00000004ff007c0c */ /* 0x000fe4000bf05070 */
[C---:B------:R-:W-:Y:S02]  /*12c70*/  SHF.L.U32 R15, R11.reuse, 0x2, RZ ;  /* 0x000000020b0f7819 */ /* 0x040fe400000006ff */
[----:B------:R-:W-:Y:S02]  /*12c80*/  ISETP.NE.AND.EX P0, PT, RZ, UR5, PT, P0 ;  /* 0x00000005ff007c0c */ /* 0x000fe4000bf05300 */
[----:B------:R-:W-:Y:S01]  /*12c90*/  SHF.L.U64.HI R14, R11, 0x2, R0 ;  /* 0x000000020b0e7819 */ /* 0x000fe20000010200 */
[----:B------:R-:W-:Y:S01]  /*12ca0*/  STL [R1+0x20], R15 ;  /* 0x0000200f01007387 */ /* 0x000fe20000100800 */
[----:B------:R-:W-:-:S03]  /*12cb0*/  ULDC UR6, c[0x0][0x338] ;  /* 0x0000ce0000067ab9 */ /* 0x000fc60000000800 */
[----:B------:R-:W-:Y:S06]  /*12cc0*/  STL [R1+0x24], R14 ;  /* 0x0000240e01007387 */ /* 0x000fec0000100800 */
[----:B------:R-:W-:-:S04]  /*12cd0*/  @P0 IADD3 R12, P1, R15, UR4, RZ ;  /* 0x000000040f0c0c10 */ /* 0x000fc8000ff3e0ff */
[C---:B0-----:R-:W-:Y:S01]  /*12ce0*/  @P0 IADD3.X R13, R14.reuse, UR5, RZ, P1, !PT ;  /* 0x000000050e0d0c10 */ /* 0x041fe20008ffe4ff */
[----:B------:R-:W-:Y:S02]  /*12cf0*/  ULDC.64 UR4, c[0x0][0xa00] ;  /* 0x0002800000047ab9 */ /* 0x000fe40000000a00 */
[----:B------:R-:W-:Y:S02]  /*12d00*/  ISETP.NE.U32.AND P2, PT, RZ, UR4, PT ;  /* 0x00000004ff007c0c */ /* 0x000fe4000bf45070 */
[C---:B-1----:R-:W-:Y:S02]  /*12d10*/  IADD3 R2, P1, R15.reuse, UR4, RZ ;  /* 0x000000040f027c10 */ /* 0x042fe4000ff3e0ff */
[----:B------:R-:W-:Y:S02]  /*12d20*/  ISETP.NE.AND.EX P2, PT, RZ, UR5, PT, P2 ;  /* 0x00000005ff007c0c */ /* 0x000fe4000bf45320 */
[----:B------:R-:W-:Y:S01]  /*12d30*/  IADD3.X R3, R14, UR5, RZ, P1, !PT ;  /* 0x000000050e037c10 */ /* 0x000fe20008ffe4ff */
[----:B------:R-:W-:Y:S01]  /*12d40*/  ULDC UR4, c[0x0][0x288] ;  /* 0x0000a20000047ab9 */ /* 0x000fe20000000800 */
[----:B------:R-:W-:Y:S01]  /*12d50*/  IADD3 R6, P1, R15, UR8, RZ ;  /* 0x000000080f067c10 */ /* 0x000fe2000ff3e0ff */
[----:B------:R-:W-:Y:S01]  /*12d60*/  IMAD.U32 R10, RZ, RZ, UR4 ;  /* 0x00000004ff0a7e24 */ /* 0x000fe2000f8e00ff */
[----:B------:R-:W-:-:S02]  /*12d70*/  ULDC.64 UR4, c[0x0][0x3f8] ;  /* 0x0000fe0000047ab9 */ /* 0x000fc40000000a00 */
[----:B------:R-:W-:-:S03]  /*12d80*/  IADD3.X R7, R14, UR9, RZ, P1, !PT ;  /* 0x000000090e077c10 */ /* 0x000fc60008ffe4ff */
        /* <DEDUP_REMOVED lines=22> */
.L_x_6435:
[----:B------:R-:W-:Y:S01]  /*12ef0*/  IMAD.MOV.U32 R2, RZ, RZ, RZ ;  /* 0x000000ffff027224 */ /* 0x000fe200078e00ff */
[----:B------:R-:W-:Y:S01]  /*12f00*/  MOV R20, RZ ;  /* 0x000000ff00147202 */ /* 0x000fe20000000f00 */
[----:B------:R-:W-:-:S04]  /*12f10*/  ULDC.64 UR4, c[0x0][0xa20] ;  /* 0x0002880000047ab9 */ /* 0x000fc80000000a00 */
[----:B------:R-:W2:Y:S04]  /*12f20*/  @P3 LDG.E R2, desc[UR40][R6.64] ;  /* 0x0000002806023981 */ /* 0x000ea8000c1e1900 */
[----:B------:R0:W5:Y:S01]  /*12f30*/  @P1 LDG.E R20, desc[UR40][R4.64] ;  /* 0x0000002804141981 */ /* 0x000162000c1e1900 */
[----:B------:R-:W-:-:S04]  /*12f40*/  ISETP.NE.U32.AND P0, PT, RZ, UR4, PT ;  /* 0x00000004ff007c0c */ /* 0x000fc8000bf05070 */
[----:B------:R-:W-:Y:S01]  /*12f50*/  ISETP.NE.AND.EX P0, PT, RZ, UR5, PT, P0 ;  /* 0x00000005ff007c0c */ /* 0x000fe2000bf05300 */
[----:B--2--5:R-:W-:-:S05]  /*12f60*/  IMAD.IADD R2, R2, 0x1, R8 ;  /* 0x0000000102027824 */ /* 0x024fca00078e0208 */
[----:B------:R0:W-:Y:S07]  /*12f70*/  STL [R1+0x10], R2 ;  /* 0x0000100201007387 */ /* 0x0001ee0000100800 */
[----:B------:R-:W-:Y:S05]  /*12f80*/  @!P0 BRA `(.L_x_6436) ;  /* 0x0000000000108947 */ /* 0x000fea0003800000 */
[----:B0-----:R-:W-:-:S04]  /*12f90*/  IADD3 R2, P0, R15, UR4, RZ ;  /* 0x000000040f027c10 */ /* 0x001fc8000ff1e0ff */
[----:B------:R-:W-:-:S05]  /*12fa0*/  IADD3.X R3, R14, UR5, RZ, P0, !PT ;  /* 0x000000050e037c10 */ /* 0x000fca00087fe4ff */
[----:B------:R0:W5:Y:S01]  /*12fb0*/  LDG.E R9, desc[UR40][R2.64] ;  /* 0x0000002802097981 */ /* 0x000162000c1e1900 */
[----:B------:R-:W-:Y:S05]  /*12fc0*/  BRA `(.L_x_6437) ;  /* 0x0000000000107947 */ /* 0x000fea0003800000 */
.L_x_6436:
[----:B------:R-:W-:Y:S05]  /*12fd0*/  @!P3 BRA `(.L_x_6437) ;  /* 0x00000000000cb947 */ /* 0x000fea0003800000 */
[----:B------:R-:W2:Y:S04]  /*12fe0*/  LDG.E R9, desc[UR40][R6.64] ;  /* 0x0000002806097981 */ /* 0x000ea8000c1e1900 */
[----:B------:R-:W2:Y:S02]  /*12ff0*/  LDG.E R6, desc[UR40][R6.64+0x4] ;  /* 0x0000042806067981 */ /* 0x000ea4000c1e1900 */
[----:B--2---:R-:W-:-:S07]  /*13000*/  IMAD.IADD R9, R6, 0x1, -R9 ;  /* 0x0000000106097824 */ /* 0x004fce00078e0a09 */
.L_x_6437:
[----:B0-----:R-:W2:Y:S01]  /*13010*/  @P1 LDG.E R2, desc[UR40][R4.64] ;  /* 0x0000002804021981 */ /* 0x001ea2000c1e1900 */
[----:B-----5:R-:W-:-:S03]  /*13020*/  IADD3 R9, -R8, R9, RZ ;  /* 0x0000000908097210 */ /* 0x020fc60007ffe1ff */
[----:B------:R-:W2:Y:S01]  /*13030*/  @P1 LDG.E R4, desc[UR40][R4.64+0x4] ;  /* 0x0000042804041981 */ /* 0x000ea2000c1e1900 */
[----:B------:R-:W-:Y:S01]  /*13040*/  LEA R3, R17, 0x7f, 0x6 ;  /* 0x0000007f11037811 */ /* 0x000fe200078e30ff */
[----:B------:R-:W-:Y:S01]  /*13050*/  BSSY B0, `(.L_x_6438) ;  /* 0x0000115000007945 */ /* 0x000fe20003800000 */
[----:B------:R-:W-:Y:S01]  /*13060*/  PLOP3.LUT P2, PT, PT, PT, PT, 0x80, 0x0 ;  /* 0x000000000000781c */ /* 0x000fe20003f4f070 */
[----:B--2---:R-:W-:-:S04]  /*13070*/  @P1 IMAD.IADD R0, R4, 0x1, -R2 ;  /* 0x0000000104001824 */ /* 0x004fc800078e0a02 */
[----:B------:R-:W-:-:S05]  /*13080*/  IMAD.IADD R2, R9, 0x1, R0 ;  /* 0x0000000109027824 */ /* 0x000fca00078e0200 */
[C---:B------:R-:W-:Y:S02]  /*13090*/  IADD3 R3, R2.reuse, R3, -R10 ;  /* 0x0000000302037210 */ /* 0x040fe40007ffe80a */
[----:B------:R-:W-:-:S04]  /*130a0*/  IADD3 R2, R2, 0x3f, RZ ;  /* 0x0000003f02027810 */ /* 0x000fc80007ffe0ff */
[----:B------:R-:W-:-:S04]  /*130b0*/  SHF.R.S32.HI R4, RZ, 0x1f, R2 ;  /* 0x0000001fff047819 */ /* 0x000fc80000011402 */
[----:B------:R-:W-:Y:S02]  /*130c0*/  LEA.HI R4, R4, R2, RZ, 0x6 ;  /* 0x0000000204047211 */ /* 0x000fe400078f30ff */
[----:B------:R-:W-:-:S04]  /*130d0*/  SHF.R.S32.HI R2, RZ, 0x1f, R3 ;  /* 0x0000001fff027819 */ /* 0x000fc80000011403 */
[----:B------:R-:W-:Y:S02]  /*130e0*/  LEA.HI R2, R2, R3, RZ, 0x6 ;  /* 0x0000000302027211 */ /* 0x000fe400078f30ff */
[----:B------:R-:W-:Y:S02]  /*130f0*/  SHF.R.S32.HI R4, RZ, 0x6, R4 ;  /* 0x00000006ff047819 */ /* 0x000fe40000011404 */
[----:B------:R-:W-:-:S04]  /*13100*/  SHF.R.S32.HI R2, RZ, 0x6, R2 ;  /* 0x00000006ff027819 */ /* 0x000fc80000011402 */
[----:B------:R-:W-:-:S05]  /*13110*/  VIMNMX R6, R4, R2, PT ;  /* 0x0000000204067248 */ /* 0x000fca0003fe0100 */
[--C-:B------:R-:W-:Y:S02]  /*13120*/  IMAD R2, R6, 0x40, -R9.reuse ;  /* 0x0000004006027824 */ /* 0x100fe400078e0a09 */
        /* <DEDUP_REMOVED lines=15> */
[----:B0-----:R-:W-:Y:S01]  /*13220*/  ISETP.NE.AND P0, PT, R3, 0x1, PT ;  /* 0x000000010300780c */ /* 0x001fe20003f05270 */
[----:B------:R-:W-:-:S12]  /*13230*/  IMAD.MOV.U32 R3, RZ, RZ, R18 ;  /* 0x000000ffff037224 */ /* 0x000fd800078e0012 */
[----:B------:R-:W0:Y:S08]  /*13240*/  @P0 LDC R4, c[0x0][0x42c] ;  /* 0x00010b00ff040b82 */ /* 0x000e300000000800 */
[----:B------:R-:W1:Y:S01]  /*13250*/  @P0 LDC R5, c[0x0][0x430] ;  /* 0x00010c00ff050b82 */ /* 0x000e620000000800 */
[----:B0-----:R-:W-:-:S05]  /*13260*/  @P0 IMAD.HI.U32 R4, R18, R4, RZ ;  /* 0x0000000412040227 */ /* 0x001fca00078e00ff */
[----:B-1----:R-:W-:Y:S02]  /*13270*/  @P0 SHF.R.U32.HI R3, RZ, R5, R4 ;  /* 0x00000005ff030219 */ /* 0x002fe40000011604 */
[----:B------:R-:W-:Y:S01]  /*13280*/  SEL R4, R11, RZ, !P1 ;  /* 0x000000ff0b047207 */ /* 0x000fe20004800000 */
[----:B------:R-:W-:Y:S06]  /*13290*/  BRA.DIV UR4, `(.L_x_6440) ;  /* 0x0000005e04307947 */ /* 0x000fec000b800000 */
.L_x_6586:
[----:B------:R-:W-:-:S03]  /*132a0*/  UMOV UR4, 0xffffffff ;  /* 0xffffffff00047882 */ /* 0x000fc60000000000 */
[----:B------:R-:W-:Y:S05]  /*132b0*/  BRA.DIV UR4, `(.L_x_6441) ;  /* 0x0000005e045c7947 */ /* 0x000fea000b800000 */
[----:B------:R-:W-:-:S13]  /*132c0*/  ELECT P6, URZ, PT ;  /* 0x00000000003f782f */ /* 0x000fda00038c0000 */
.L_x_6589:
[----:B------:R-:W2:Y:S01]  /*132d0*/  LDL R5, [R1+0x28] ;  /* 0x0000280001057983 */ /* 0x000ea20000100800 */
[----:B------:R-:W-:Y:S01]  /*132e0*/  BSSY B1, `(.L_x_6442) ;  /* 0x000000b000017945 */ /* 0x000fe20003800000 */
[----:B------:R-:W0:Y:S01]  /*132f0*/  S2R R9, SR_CgaCtaId ;  /* 0x0000000000097919 */ /* 0x000e220000008800 */
[----:B--2---:R-:W-:-:S04]  /*13300*/  IADD3 R5, R5, 0x1, RZ ;  /* 0x0000000105057810 */ /* 0x004fc80007ffe0ff */
        /* <DEDUP_REMOVED lines=8> */
.L_x_6590:
[----:B------:R-:W-:Y:S05]  /*13390*/  BSYNC B1 ;  /* 0x0000000000017941 */ /* 0x000fea0003800000 */
.L_x_6442:
        /* <DEDUP_REMOVED lines=8> */
.L_x_6591:
        /* <DEDUP_REMOVED lines=11> */
.L_x_6447:
        /* <DEDUP_REMOVED lines=17> */
[----:B------:R-:W2:Y:S02]  /*135e0*/  SYNCS.PHASECHK.TRANS64.TRYWAIT P0, [R5+URZ+0x28cc0], R7 ;  /* 0x028cc007050075a7 */ /* 0x000ea4000800017f */
[----:B-12---:R-:W-:Y:S05]  /*135f0*/  @!P0 BRA `(.L_x_6448) ;  /* 0x0000005800d48947 */ /* 0x006fea0003800000 */
.L_x_6592:
        /* <DEDUP_REMOVED lines=8> */
.L_x_6449:
        /* <DEDUP_REMOVED lines=51> */
.L_x_6445:
[----:B------:R-:W-:Y:S05]  /*139b0*/  BSYNC B1 ;  /* 0x0000000000017941 */ /* 0x000fea0003800000 */
.L_x_6444:
        /* <DEDUP_REMOVED lines=12> */
[----:B0-----:R-:W-:Y:S05]  /*13a80*/  @!P0 BRA `(.L_x_6439) ;  /* 0x0000000400c48947 */ /* 0x001fea0003800000 */
[C---:B------:R-:W-:Y:S01]  /*13a90*/  IMAD R5, R2.reuse, 0x40, R20 ;  /* 0x0000004002057824 */ /* 0x040fe200078e0214 */
[----:B------:R-:W-:-:S03]  /*13aa0*/  IADD3 R2, R2, -0x1, RZ ;  /* 0xffffffff02027810 */ /* 0x000fc60007ffe0ff */
[----:B------:R-:W-:-:S07]  /*13ab0*/  VIADD R5, R5, 0xffffff80 ;  /* 0xffffff8005057836 */ /* 0x000fce0000000000 */
.L_x_6456:
[----:B------:R-:W-:Y:S05]  /*13ac0*/  YIELD ;  /* 0x0000000000007946 */ /* 0x000fea0003800000 */
[----:B------:R-:W-:Y:S04]  /*13ad0*/  BSSY B1, `(.L_x_6450) ;  /* 0x000005f000017945 */ /* 0x000fe80003800000 */
[----:B0-----:R-:W-:Y:S05]  /*13ae0*/  @!P6 BRA `(.L_x_6451) ;  /* 0x000000040074e947 */ /* 0x001fea0003800000 */
[----:B------:R-:W2:Y:S04]  /*13af0*/  LDL R6, [R1+0x4] ;  /* 0x0000040001067983 */ /* 0x000ea80000100800 */
[----:B------:R-:W3:Y:S01]  /*13b00*/  LDL R7, [R1+0xc] ;  /* 0x00000c0001077983 */ /* 0x000ee20000100800 */
[----:B--2---:R-:W-:Y:S01]  /*13b10*/  IMAD R6, R6, 0x8, R9 ;  /* 0x0000000806067824 */ /* 0x004fe200078e0209 */
[----:B---3--:R-:W-:-:S04]  /*13b20*/  SHF.L.U32 R7, R7, 0x1f, RZ ;  /* 0x0000001f07077819 */ /* 0x008fc800000006ff */
[----:B------:R-:W0:Y:S02]  /*13b30*/  SYNCS.PHASECHK.TRANS64.TRYWAIT P0, [R6+URZ+0x28ca0], R7 ;  /* 0x028ca007060075a7 */ /* 0x000e24000800017f */
[----:B0-----:R-:W-:Y:S05]  /*13b40*/  @!P0 BRA `(.L_x_6452) ;  /* 0x0000005400948947 */ /* 0x001fea0003800000 */
.L_x_6593:
        /* <DEDUP_REMOVED lines=11> */
.L_x_6453:
        /* <DEDUP_REMOVED lines=17> */
.L_x_6594:
        /* <DEDUP_REMOVED lines=8> */
.L_x_6455:
        /* <DEDUP_REMOVED lines=51> */
.L_x_6451:
[----:B------:R-:W-:Y:S05]  /*140c0*/  BSYNC B1 ;  /* 0x0000000000017941 */ /* 0x000fea0003800000 */
.L_x_6450:
        /* <DEDUP_REMOVED lines=13> */
.L_x_6439:
[----:B------:R-:W-:Y:S05]  /*141a0*/  BSYNC B0 ;  /* 0x0000000000007941 */ /* 0x000fea0003800000 */
.L_x_6438:
        /* <DEDUP_REMOVED lines=23> */
.L_x_6458:
        /* <DEDUP_REMOVED lines=16> */
[----:B0-----:R-:W-:Y:S01]  /*14420*/  IMAD.U32 R7, RZ, RZ, UR9 ;  /* 0x00000009ff077e24 */ /* 0x001fe2000f8e00ff */
[----:B------:R-:W-:Y:S01]  /*14430*/  MOV R12, 0x1 ;  /* 0x00000001000c7802 */ /* 0x000fe20000000f00 */
[----:B------:R-:W-:-:S02]  /*14440*/  IMAD.U32 R11, RZ, RZ, UR5 ;  /* 0x00000005ff0b7e24 */ /* 0x000fc4000f8e00ff */
[----:B------:R-:W-:Y:S02]  /*14450*/  IMAD.MOV.U32 R8, RZ, RZ, 0x70 ;  /* 0x00000070ff087424 */ /* 0x000fe400078e00ff */
[----:B------:R-:W-:-:S07]  /*14460*/  IMAD.MOV.U32 R13, RZ, RZ, RZ ;  /* 0x000000ffff0d7224 */ /* 0x000fce00078e00ff */
[----:B------:R-:W-:-:S07]  /*14470*/  LEPC R20, `(.L_x_6460) ;  /* 0x000000001014794e */ /* 0x000fce0000000000 */
[----:B-1----:R-:W-:Y:S05]  /*14480*/  CALL.ABS.NOINC R2 ;  /* 0x0000000002007343 */ /* 0x002fea0003c00000 */
.L_x_6460:
        /* <DEDUP_REMOVED lines=11> */
[----:B0-----:R-:W-:Y:S01]  /*14540*/  MOV R7, UR9 ;  /* 0x0000000900077c02 */ /* 0x001fe20008000f00 */
        /* <DEDUP_REMOVED lines=8> */
.L_x_6462:
        /* <DEDUP_REMOVED lines=16> */
.L_x_6461:
[----:B------:R-:W2:Y:S01]  /*146d0*/  LDL.LU R2, [R1+0x20] ;  /* 0x0000200001027983 */ /* 0x000ea20000300800 */
[----:B------:R-:W-:-:S03]  /*146e0*/  ULDC.64 UR4, c[0x0][0x9f8] ;  /* 0x00027e0000047ab9 */ /* 0x000fc60000000a00 */
[----:B------:R-:W3:Y:S04]  /*146f0*/  LDL.LU R0, [R1+0x24] ;  /* 0x0000240001007983 */ /* 0x000ee80000300800 */
[----:B------:R-:W4:Y:S04]  /*14700*/  LDL.LU R4, [R1+0x2c] ;  /* 0x00002c0001047983 */ /* 0x000f280000300800 */
[----:B0-----:R-:W4:Y:S01]  /*14710*/  LDL.LU R8, [R1+0x18] ;  /* 0x0000180001087983 */ /* 0x001f220000300800 */
        /* <DEDUP_REMOVED lines=26> */
.L_x_6463:
        /* <DEDUP_REMOVED lines=16> */
[----:B-----5:R-:W-:Y:S02]  /*149c0*/  SEL R6, R0, RZ, !P0 ;  /* 0x000000ff00067207 */ /* 0x020fe40004000000 */
[----:B--2---:R-:W-:Y:S01]  /*149d0*/  IADD3 R3, R3, -0x1, RZ ;  /* 0xffffffff03037810 */ /* 0x004fe20007ffe0ff */
[----:B------:R-:W-:Y:S06]  /*149e0*/  BRA.DIV UR4, `(.L_x_6464) ;  /* 0x0000004a04147947 */ /* 0x000fec000b800000 */
.L_x_6597:
[----:B------:R-:W-:Y:S01]  /*149f0*/  UMOV UR4, 0xffffffff ;  /* 0xffffffff00047882 */ /* 0x000fe20000000000 */
[----:B------:R-:W-:Y:S02]  /*14a00*/  SHF.R.S32.HI R8, RZ, 0x1f, R0 ;  /* 0x0000001fff087819 */ /* 0x000fe40000011400 */
[----:B------:R-:W-:Y:S05]  /*14a10*/  BRA.DIV UR4, `(.L_x_6465) ;  /* 0x0000004a043c7947 */ /* 0x000fea000b800000 */
[----:B------:R-:W-:-:S13]  /*14a20*/  ELECT P6, URZ, PT ;  /* 0x00000000003f782f */ /* 0x000fda00038c0000 */
.L_x_6600:
[----:B------:R-:W-:Y:S05]  /*14a30*/  @!P6 BRA `(.L_x_6466) ;  /* 0x0000000000fce947 */ /* 0x000fea0003800000 */
[----:B------:R-:W-:-:S04]  /*14a40*/  ISETP.NE.U32.AND P0, PT, R20, RZ, PT ;  /* 0x000000ff1400720c */ /* 0x000fc80003f05070 */
[----:B------:R-:W-:-:S13]  /*14a50*/  ISETP.NE.AND.EX P0, PT, R21, RZ, PT, P0 ;  /* 0x000000ff1500720c */ /* 0x000fda0003f05300 */
[----:B------:R-:W-:Y:S05]  /*14a60*/  @!P0 BRA `(.L_x_6467) ;  /* 0x0000000000488947 */ /* 0x000fea0003800000 */
[----:B------:R-:W0:Y:S01]  /*14a70*/  LDC R9, c[0x0][0x41c] ;  /* 0x00010700ff097b82 */ /* 0x000e220000000800 */
        /* <DEDUP_REMOVED lines=17> */
.L_x_6467:
        /* <DEDUP_REMOVED lines=9> */
.L_x_6601:
        /* <DEDUP_REMOVED lines=11> */
.L_x_6469:
        /* <DEDUP_REMOVED lines=22> */
.L_x_6466:
        /* <DEDUP_REMOVED lines=30> */
.L_x_6602:
[----:B------:R-:W-:Y:S05]  /*15010*/  BSYNC B0 ;  /* 0x0000000000007941 */ /* 0x000fea0003800000 */
.L_x_6470:
        /* <DEDUP_REMOVED lines=11> */
.L_x_6603:
        /* <DEDUP_REMOVED lines=11> */
.L_x_6475:
        /* <DEDUP_REMOVED lines=57> */
.L_x_6473:
[----:B------:R-:W-:Y:S05]  /*15510*/  BSYNC B0 ;  /* 0x0000000000007941 */ /* 0x000fea0003800000 */
.L_x_6472:
        /* <DEDUP_REMOVED lines=33> */
[--C-:B------:R-:W-:Y:S01]  /*15730*/  SHF.R.S32.HI R3, RZ, 0x1f, R2.reuse ;  /* 0x0000001fff037819 */ /* 0x100fe20000011402 */
        /* <DEDUP_REMOVED lines=8> */
.L_x_6482:
[----:B------:R-:W2:Y:S01]  /*157c0*/  S2R R5, SR_CgaCtaId ;  /* 0x0000000000057919 */ /* 0x000ea20000008800 */
[----:B------:R-:W-:-:S04]  /*157d0*/  MOV R3, 0x400 ;  /* 0x0000040000037802 */ /* 0x000fc80000000f00 */
[----:B--2---:R-:W-:Y:S02]  /*157e0*/  LEA R3, R5, R3, 0x18 ;  /* 0x0000000305037211 */ /* 0x004fe400078ec0ff */
[----:B------:R-:W-:Y:S02]  /*157f0*/  SHF.L.U32 R5, R9, 0x1f, RZ ;  /* 0x0000001f09057819 */ /* 0x000fe400000006ff */
[----:B------:R-:W-:-:S04]  /*15800*/  LEA R3, R12, R3, 0x3 ;  /* 0x000000030c037211 */ /* 0x000fc800078e18ff */
[----:B------:R-:W2:Y:S02]  /*15810*/  SYNCS.PHASECHK.TRANS64.TRYWAIT P0, [R3+URZ+0x28c40], R5 ;  /* 0x028c4005030075a7 */ /* 0x000ea4000800017f */
[----:B--2---:R-:W-:Y:S05]  /*15820*/  @!P0 BRA `(.L_x_6483) ;  /* 0x0000003c00208947 */ /* 0x004fea0003800000 */
.L_x_6604:
[----:B0-----:R-:W0:Y:S02]  /*15830*/  S2R R9, SR_TID.X ;  /* 0x0000000000097919 */ /* 0x001e240000002100 */
[----:B0-----:R-:W-:-:S04]  /*15840*/  LOP3.LUT R9, R9, 0x7f, RZ, 0xc0, !PT ;  /* 0x0000007f09097812 */ /* 0x001fc800078ec0ff */
[----:B------:R-:W-:-:S13]  /*15850*/  ISETP.NE.AND P1, PT, R9, RZ, PT ;  /* 0x000000ff0900720c */ /* 0x000fda0003f25270 */
[----:B------:R-:W-:Y:S05]  /*15860*/  @P1 BRA `(.L_x_6484) ;  /* 0x00000000001c1947 */ /* 0x000fea0003800000 */
[----:B------:R-:W0:Y:S02]  /*15870*/  S2R R9, SR_TID.X ;  /* 0x0000000000097919 */ /* 0x000e240000002100 */
[----:B0-----:R-:W-:-:S04]  /*15880*/  LOP3.LUT R9, R9, 0x1f, RZ, 0xc0, !PT ;  /* 0x0000001f09097812 */ /* 0x001fc800078ec0ff */
[----:B------:R-:W-:Y:S01]  /*15890*/  ISETP.NE.AND P0, PT, R9, RZ, PT ;  /* 0x000000ff0900720c */ /* 0x000fe20003f05270 */
[----:B------:R-:W-:-:S04]  /*158a0*/  IMAD.MOV.U32 R9, RZ, RZ, 0x2000 ;  /* 0x00002000ff097424 */ /* 0x000fc800078e00ff */
[----:B------:R0:W-:Y:S08]  /*158b0*/  SYNCS.ARRIVE.TRANS64 RZ, [R3+URZ+0x28c30], R9 ;  /* 0x028c300903ff79a7 */ /* 0x0001f0000800003f */
[----:B------:R-:W-:Y:S05]  /*158c0*/  @!P0 BRA `(.L_x_6484) ;  /* 0x0000000000048947 */ /* 0x000fea0003800000 */
[----:B------:R-:W-:Y:S01]  /*158d0*/  BPT.TRAP 0x1 ;  /* 0x000000040000795c */ /* 0x000fe20000300000 */
.L_x_6484:
[----:B0-----:R-:W3:Y:S01]  /*158e0*/  LDL R9, [R1] ;  /* 0x0000000001097983 */ /* 0x001ee20000100800 */
[----:B------:R-:W-:-:S03]  /*158f0*/  MOV R11, 0x400 ;  /* 0x00000400000b7802 */ /* 0x000fc60000000f00 */
        /* <DEDUP_REMOVED lines=13> */
[----:B------:R-:W-:Y:S02]  /*159d0*/  R2UR UR8, R9 ;  /* 0x00000000090872ca */ /* 0x000fe400000e0000 */
[----:B----4-:R-:W-:-:S04]  /*159e0*/  LEA R2, R2, R10, 0x6 ;  /* 0x0000000a02027211 */ /* 0x010fc800078e30ff */
[----:B------:R-:W-:-:S07]  /*159f0*/  R2UR UR11, R2 ;  /* 0x00000000020b72ca */ /* 0x000fce00000e0000 */
[----:B------:R-:W-:-:S09]  /*15a00*/  UIADD3 UR8, UR8, 0x22400, URZ ;  /* 0x0002240008087890 */ /* 0x000fd2000fffe03f */
[----:B------:R0:W-:Y:S01]  /*15a10*/  UTMALDG.4D [UR8], [UR4], desc[UR6] ;  /* 0x00000608040075b4 */ /* 0x0001e20008019000 */
[----:B------:R-:W3:Y:S02]  /*15a20*/  SYNCS.PHASECHK.TRANS64.TRYWAIT P0, [R3+URZ+0x28c60], R5 ;  /* 0x028c6005030075a7 */ /* 0x000ee4000800017f */
[----:B0--3--:R-:W-:Y:S05]  /*15a30*/  @!P0 BRA `(.L_x_6485) ;  /* 0x0000003800b08947 */ /* 0x009fea0003800000 */
.L_x_6605:
        /* <DEDUP_REMOVED lines=8> */
.L_x_6486:
[----:B0-2---:R-:W2:Y:S01]  /*15ac0*/  LDL R5, [R1] ;  /* 0x0000000001057983 */ /* 0x005ea20000100800 */
[----:B------:R-:W-:Y:S01]  /*15ad0*/  MOV R9, 0x400 ;  /* 0x0000040000097802 */ /* 0x000fe20000000f00 */
[----:B------:R-:W0:Y:S01]  /*15ae0*/  S2R R10, SR_CgaCtaId ;  /* 0x00000000000a7919 */ /* 0x000e220000008800 */
[----:B------:R-:W-:Y:S02]  /*15af0*/  R2UR UR11, R2 ;  /* 0x00000000020b72ca */ /* 0x000fe400000e0000 */
[----:B------:R-:W-:Y:S01]  /*15b00*/  R2UR UR9, R3 ;  /* 0x00000000030972ca */ /* 0x000fe200000e0000 */
[----:B------:R-:W-:Y:S01]  /*15b10*/  UIADD3 UR4, UP0, UR38, 0x470, URZ ;  /* 0x0000047026047890 */ /* 0x000fe2000ff1e03f */
[----:B------:R-:W-:Y:S02]  /*15b20*/  R2UR UR12, R4 ;  /* 0x00000000040c72ca */ /* 0x000fe400000e0000 */
[----:B------:R-:W-:Y:S01]  /*15b30*/  R2UR UR13, R6 ;  /* 0x00000000060d72ca */ /* 0x000fe200000e0000 */
[----:B------:R-:W-:Y:S01]  /*15b40*/  UIADD3.X UR5, URZ, UR39, URZ, UP0, !UPT ;  /* 0x000000273f057290 */ /* 0x000fe200087fe43f */
        /* <DEDUP_REMOVED lines=45> */
.L_x_6481:
[----:B------:R-:W-:Y:S05]  /*15e20*/  BSYNC B2 ;  /* 0x0000000000027941 */ /* 0x000fea0003800000 */
.L_x_6480:
[----:B------:R-:W2:Y:S02]  /*15e30*/  LDL.LU R2, [R1+0x1c] ;  /* 0x00001c0001027983 */ /* 0x000ea40000300800 */
[----:B--2---:R-:W-:-:S07]  /*15e40*/  IADD3 R5, R2, -0x3, RZ ;  /* 0xfffffffd02057810 */ /* 0x004fce0007ffe0ff */
.L_x_6479:
[----:B------:R-:W-:Y:S05]  /*15e50*/  BSYNC B1 ;  /* 0x0000000000017941 */ /* 0x000fea0003800000 */
.L_x_6478:
[----:B------:R-:W-:-:S13]  /*15e60*/  ISETP.NE.AND P0, PT, R7, RZ, PT ;  /* 0x000000ff0700720c */ /* 0x000fda0003f05270 */
[----:B------:R-:W-:Y:S05]  /*15e70*/  @!P0 BRA `(.L_x_6477) ;  /* 0x0000001000388947 */ /* 0x000fea0003800000 */
.L_x_6501:
[----:B0-----:R-:W0:Y:S04]  /*15e80*/  LDL.LU R3, [R1] ;  /* 0x0000000001037983 */ /* 0x001e280000300800 */
[----:B------:R-:W2:Y:S01]  /*15e90*/  LDL.LU R2, [R1+0x8] ;  /* 0x0000080001027983 */ /* 0x000ea20000300800 */
[----:B------:R-:W-:Y:S05]  /*15ea0*/  YIELD ;  /* 0x0000000000007946 */ /* 0x000fea0003800000 */
[----:B------:R-:W-:Y:S01]  /*15eb0*/  BSSY B1, `(.L_x_6487) ;  /* 0x0000081000017945 */ /* 0x000fe20003800000 */
[----:B0-----:R-:W-:-:S05]  /*15ec0*/  VIADD R9, R3, 0x1 ;  /* 0x0000000103097836 */ /* 0x001fca0000000000 */
[----:B------:R-:W-:-:S04]  /*15ed0*/  ISETP.NE.AND P0, PT, R9, 0x2, PT ;  /* 0x000000020900780c */ /* 0x000fc80003f05270 */
[----:B------:R-:W-:Y:S02]  /*15ee0*/  SEL R10, RZ, 0x1, P0 ;  /* 0x00000001ff0a7807 */ /* 0x000fe40000000000 */
[----:B------:R-:W-:Y:S02]  /*15ef0*/  SEL R9, R9, RZ, P0 ;  /* 0x000000ff09097207 */ /* 0x000fe40000000000 */
[----:B--2---:R-:W-:Y:S01]  /*15f00*/  LOP3.LUT R10, R2, R10, RZ, 0x3c, !PT ;  /* 0x0000000a020a7212 */ /* 0x004fe200078e3cff */
[----:B------:R-:W-:Y:S06]  /*15f10*/  @!P6 BRA `(.L_x_6488) ;  /* 0x0000000400e8e947 */ /* 0x000fec0003800000 */
[----:B------:R-:W-:Y:S01]  /*15f20*/  ULDC.64 UR4, c[0x0][0x3f8] ;  /* 0x0000fe0000047ab9 */ /* 0x000fe20000000a00 */
[----:B------:R-:W-:Y:S01]  /*15f30*/  IMAD.MOV.U32 R11, RZ, RZ, R5 ;  /* 0x000000ffff0b7224 */ /* 0x000fe200078e0005 */
[----:B------:R-:W-:-:S04]  /*15f40*/  ISETP.NE.U32.AND P0, PT, RZ, UR4, PT ;  /* 0x00000004ff007c0c */ /* 0x000fc8000bf05070 */
[----:B------:R-:W-:-:S13]  /*15f50*/  ISETP.NE.AND.EX P0, PT, RZ, UR5, PT, P0 ;  /* 0x00000005ff007c0c */ /* 0x000fda000bf05300 */
[----:B------:R-:W-:Y:S05]  /*15f60*/  @!P0 BRA `(.L_x_6489) ;  /* 0x0000000000448947 */ /* 0x000fea0003800000 */
[----:B------:R-:W0:Y:S01]  /*15f70*/  LDC R6, c[0x0][0x41c] ;  /* 0x00010700ff067b82 */ /* 0x000e220000000800 */
[----:B------:R-:W-:Y:S01]  /*15f80*/  ULDC.64 UR6, c[0x0][0x408] ;  /* 0x0001020000067ab9 */ /* 0x000fe20000000a00 */
[----:B0-----:R-:W-:-:S13]  /*15f90*/  ISETP.NE.AND P0, PT, R6, 0x1, PT ;  /* 0x000000010600780c */ /* 0x001fda0003f05270 */
[----:B------:R-:W0:Y:S02]  /*15fa0*/  @P0 LDC.64 R2, c[0x0][0x420] ;  /* 0x00010800ff020b82 */ /* 0x000e240000000a00 */
[----:B0-----:R-:W-:Y:S01]  /*15fb0*/  @P0 IMAD.HI.U32 R12, R5, R2, RZ ;  /* 0x00000002050c0227 */ /* 0x001fe200078e00ff */
        /* <DEDUP_REMOVED lines=12> */
.L_x_6489:
[----:B------:R-:W2:Y:S01]  /*16080*/  S2R R3, SR_CgaCtaId ;  /* 0x0000000000037919 */ /* 0x000ea20000008800 */
[----:B------:R-:W-:-:S04]  /*16090*/  MOV R2, 0x400 ;  /* 0x0000040000027802 */ /* 0x000fc80000000f00 */
[----:B--2---:R-:W-:Y:S02]  /*160a0*/  LEA R2, R3, R2, 0x18 ;  /* 0x0000000203027211 */ /* 0x004fe400078ec0ff */
[----:B------:R-:W-:Y:S02]  /*160b0*/  SHF.L.U32 R3, R10, 0x1f, RZ ;  /* 0x0000001f0a037819 */ /* 0x000fe400000006ff */
[----:B------:R-:W-:-:S04]  /*160c0*/  LEA R2, R9, R2, 0x3 ;  /* 0x0000000209027211 */ /* 0x000fc800078e18ff */
[----:B------:R-:W2:Y:S02]  /*160d0*/  SYNCS.PHASECHK.TRANS64.TRYWAIT P0, [R2+URZ+0x28c40], R3 ;  /* 0x028c4003020075a7 */ /* 0x000ea4000800017f */
[----:B--2---:R-:W-:Y:S05]  /*160e0*/  @!P0 BRA `(.L_x_6490) ;  /* 0x0000003400188947 */ /* 0x004fea0003800000 */
.L_x_6606:
        /* <DEDUP_REMOVED lines=11> */
.L_x_6491:
[----:B------:R-:W3:Y:S01]  /*161a0*/  LDL R12, [R1+0x10] ;  /* 0x00001000010c7983 */ /* 0x000ee20000100800 */
[----:B0-----:R-:W-:Y:S01]  /*161b0*/  MOV R7, 0x400 ;  /* 0x0000040000077802 */ /* 0x001fe20000000f00 */
        /* <DEDUP_REMOVED lines=18> */
[----:B0--3--:R-:W-:Y:S05]  /*162e0*/  @!P1 BRA `(.L_x_6492) ;  /* 0x0000003000ac9947 */ /* 0x009fea0003800000 */
.L_x_6607:
        /* <DEDUP_REMOVED lines=8> */
.L_x_6493:
[----:B------:R-:W3:Y:S01]  /*16370*/  S2R R11, SR_CgaCtaId ;  /* 0x00000000000b7919 */ /* 0x000ee20000008800 */
        /* <DEDUP_REMOVED lines=52> */
.L_x_6488:
[----:B------:R-:W-:Y:S05]  /*166c0*/  BSYNC B1 ;  /* 0x0000000000017941 */ /* 0x000fea0003800000 */
.L_x_6487:
        /* <DEDUP_REMOVED lines=31> */
.L_x_6496:
[----:B------:R-:W3:Y:S01]  /*168c0*/  S2R R3, SR_CgaCtaId ;  /* 0x0000000000037919 */ /* 0x000ee20000008800 */
[----:B------:R-:W-:-:S04]  /*168d0*/  MOV R2, 0x400 ;  /* 0x0000040000027802 */ /* 0x000fc80000000f00 */
[----:B---3--:R-:W-:Y:S02]  /*168e0*/  LEA R2, R3, R2, 0x18 ;  /* 0x0000000203027211 */ /* 0x008fe400078ec0ff */
[----:B------:R-:W-:-:S03]  /*168f0*/  SHF.L.U32 R3, R10, 0x1f, RZ ;  /* 0x0000001f0a037819 */ /* 0x000fc600000006ff */
[----:B------:R-:W-:-:S04]  /*16900*/  IMAD R2, R11, 0x8, R2 ;  /* 0x000000080b027824 */ /* 0x000fc800078e0202 */
[----:B------:R-:W3:Y:S02]  /*16910*/  SYNCS.PHASECHK.TRANS64.TRYWAIT P0, [R2+URZ+0x28c40], R3 ;  /* 0x028c4003020075a7 */ /* 0x000ee4000800017f */
[----:B---3--:R-:W-:Y:S05]  /*16920*/  @!P0 BRA `(.L_x_6497) ;  /* 0x0000002c00308947 */ /* 0x008fea0003800000 */
.L_x_6608:
[----:B--2---:R-:W2:Y:S02]  /*16930*/  S2R R7, SR_TID.X ;  /* 0x0000000000077919 */ /* 0x004ea40000002100 */
        /* <DEDUP_REMOVED lines=10> */
.L_x_6498:
        /* <DEDUP_REMOVED lines=22> */
.L_x_6609:
        /* <DEDUP_REMOVED lines=8> */
.L_x_6500:
        /* <DEDUP_REMOVED lines=54> */
.L_x_6495:
[----:B------:R-:W-:Y:S05]  /*16f20*/  BSYNC B1 ;  /* 0x0000000000017941 */ /* 0x000fea0003800000 */
.L_x_6494:
[C---:B------:R-:W-:Y:S01]  /*16f30*/  ISETP.GT.AND P0, PT, R5.reuse, 0x1, PT ;  /* 0x000000010500780c */ /* 0x040fe20003f04270 */
[----:B------:R-:W-:-:S12]  /*16f40*/  VIADD R5, R5, 0xfffffffe ;  /* 0xfffffffe05057836 */ /* 0x000fd80000000000 */
[----:B------:R-:W-:Y:S05]  /*16f50*/  @P0 BRA `(.L_x_6501) ;  /* 0xffffffec00c80947 */ /* 0x000fea000383ffff */
.L_x_6477:
[----:B------:R-:W-:Y:S05]  /*16f60*/  BSYNC B0 ;  /* 0x0000000000007941 */ /* 0x000fea0003800000 */
.L_x_6476:
[----:B------:R-:W2:Y:S01]  /*16f70*/  LDL.LU R3, [R1] ;  /* 0x0000000001037983 */ /* 0x000ea20000300800 */
[----:B------:R-:W-:Y:S01]  /*16f80*/  BSSY B0, `(.L_x_6502) ;  /* 0x0000016000007945 */ /* 0x000fe20003800000 */
[----:B0-----:R-:W0:Y:S02]  /*16f90*/  S2R R2, SR_TID.X ;  /* 0x0000000000027919 */ /* 0x001e240000002100 */
[----:B0-----:R-:W-:-:S04]  /*16fa0*/  LOP3.LUT R2, R2, 0x1f, RZ, 0xc0, !PT ;  /* 0x0000001f02027812 */ /* 0x001fc800078ec0ff */
        /* <DEDUP_REMOVED lines=18> */
[----:B0-----:R-:W-:-:S07]  /*170d0*/  IADD3 R16, R4, UR36, R7 ;  /* 0x0000002404107c10 */ /* 0x001fce000fffe007 */
.L_x_6503:
[----:B------:R-:W-:Y:S05]  /*170e0*/  BSYNC B0 ;  /* 0x0000000000007941 */ /* 0x000fea0003800000 */
.L_x_6502:
[----:B0-----:R-:W2:Y:S02]  /*170f0*/  LDL.LU R2, [R1+0x8] ;  /* 0x0000080001027983 */ /* 0x001ea40000300800 */
[----:B--2---:R-:W-:-:S05]  /*17100*/  LOP3.LUT R2, R2, R0, RZ, 0x3c, !PT ;  /* 0x0000000002027212 */ /* 0x004fca00078e3cff */
[----:B------:R0:W-:Y:S02]  /*17110*/  STL [R1+0x8], R2 ;  /* 0x0000080201007387 */ /* 0x0001e40000100800 */
.L_x_6459:
[----:B------:R-:W-:Y:S05]  /*17120*/  BSYNC B6 ;  /* 0x0000000000067941 */ /* 0x000fea0003800000 */
.L_x_6457:
[----:B------:R-:W-:-:S03]  /*17130*/  UMOV UR4, 0xffffffff ;  /* 0xffffffff00047882 */ /* 0x000fc60000000000 */
[----:B------:R-:W-:Y:S05]  /*17140*/  BRA.DIV UR4, `(.L_x_6504) ;  /* 0x0000002604507947 */ /* 0x000fea000b800000 */
[----:B------:R2:W3:Y:S04]  /*17150*/  SHFL.IDX PT, R4, R16, RZ, 0x1f ;  /* 0x00001fff10047589 */ /* 0x0004e800000e0000 */
[----:B------:R-:W4:Y:S02]  /*17160*/  SHFL.IDX PT, R16, R16, 0x1, 0x1f ;  /* 0x00201f0010107f89 */ /* 0x000f2400000e0000 */
.L_x_6613:
        /* <DEDUP_REMOVED lines=10> */
[----:B------:R-:W0:Y:S02]  /*17210*/  LDC.64 R2, c[0x0][0xc58] ;  /* 0x00031600ff027b82 */ /* 0x000e240000000a00 */
[----:B0-----:R-:W-:-:S05]  /*17220*/  IMAD.WIDE R2, R5, 0x4, R2 ;  /* 0x0000000405027825 */ /* 0x001fca00078e0202 */
[----:B------:R0:W5:Y:S02]  /*17230*/  LDG.E R17, desc[UR40][R2.64] ;  /* 0x0000002802117981 */ /* 0x000164000c1e1900 */
.L_x_6506:
[----:B------:R-:W-:Y:S05]  /*17240*/  BSYNC B0 ;  /* 0x0000000000007941 */ /* 0x000fea0003800000 */
.L_x_6505:
        /* <DEDUP_REMOVED lines=22> */
[----:B------:R0:W0:Y:S02]  /*173b0*/  SHFL.IDX PT, R14, R2, 0x1f, 0x1f ;  /* 0x03e01f00020e7f89 */ /* 0x00002400000e0000 */
.L_x_6621:
[----:B------:R-:W-:Y:S02]  /*173c0*/  ULDC UR4, c[0x0][0xc10] ;  /* 0x0003040000047ab9 */ /* 0x000fe40000000800 */
[----:B------:R-:W-:-:S05]  /*173d0*/  MOV R5, UR4 ;  /* 0x0000000400057c02 */ /* 0x000fca0008000f00 */
[----:B0-----:R-:W-:-:S04]  /*173e0*/  IMAD R3, R14, R5, RZ ;  /* 0x000000050e037224 */ /* 0x001fc800078e02ff */
[----:B--2-4-:R-:W-:-:S05]  /*173f0*/  IMAD.IADD R16, R16, 0x1, R3 ;  /* 0x0000000110107824 */ /* 0x014fca00078e0203 */
[----:B---3--:R-:W-:-:S13]  /*17400*/  ISETP.GT.AND P0, PT, R16, R4, PT ;  /* 0x000000041000720c */ /* 0x008fda0003f04270 */
[----:B------:R-:W-:Y:S05]  /*17410*/  @P0 BRA `(.L_x_6508) ;  /* 0x0000000000b40947 */ /* 0x000fea0003800000 */
[----:B------:R-:W0:Y:S02]  /*17420*/  LDC R0, c[0x0][0xc14] ;  /* 0x00030500ff007b82 */ /* 0x000e240000000800 */
.L_x_6513:
[----:B------:R-:W-:-:S05]  /*17430*/  VIADD R19, R19, 0x1f ;  /* 0x0000001f13137836 */ /* 0x000fca0000000000 */
[----:B0-----:R-:W-:-:S13]  /*17440*/  ISETP.GE.AND P0, PT, R19, R0, PT ;  /* 0x000000001300720c */ /* 0x001fda0003f06270 */
[----:B------:R-:W-:Y:S05]  /*17450*/  @P0 BRA `(.L_x_6509) ;  /* 0x0000000400ec0947 */ /* 0x000fea0003800000 */
[----:B------:R-:W0:Y:S01]  /*17460*/  S2R R2, SR_TID.X ;  /* 0x0000000000027919 */ /* 0x000e220000002100 */
        /* <DEDUP_REMOVED lines=10> */
.L_x_6511:
[----:B------:R-:W-:Y:S05]  /*17510*/  BSYNC B0 ;  /* 0x0000000000007941 */ /* 0x000fea0003800000 */
.L_x_6510:
        /* <DEDUP_REMOVED lines=22> */
[----:B------:R0:W2:Y:S02]  /*17680*/  SHFL.IDX PT, R14, R2, 0x1f, 0x1f ;  /* 0x03e01f00020e7f89 */ /* 0x0000a400000e0000 */
.L_x_6629:
[----:B------:R-:W-:Y:S02]  /*17690*/  ULDC UR4, c[0x0][0xc10] ;  /* 0x0003040000047ab9 */ /* 0x000fe40000000800 */
[----:B------:R-:W-:-:S04]  /*176a0*/  IMAD.U32 R5, RZ, RZ, UR4 ;  /* 0x00000004ff057e24 */ /* 0x000fc8000f8e00ff */
[----:B--2---:R-:W-:-:S04]  /*176b0*/  IMAD R3, R14, R5, RZ ;  /* 0x000000050e037224 */ /* 0x004fc800078e02ff */
[----:B------:R-:W-:-:S05]  /*176c0*/  IMAD.IADD R16, R3, 0x1, R16 ;  /* 0x0000000103107824 */ /* 0x000fca00078e0210 */
[----:B------:R-:W-:-:S13]  /*176d0*/  ISETP.GT.AND P0, PT, R16, R4, PT ;  /* 0x000000041000720c */ /* 0x000fda0003f04270 */
[----:B------:R-:W-:Y:S05]  /*176e0*/  @!P0 BRA `(.L_x_6513) ;  /* 0xfffffffc00508947 */ /* 0x000fea000383ffff */
.L_x_6508:
        /* <DEDUP_REMOVED lines=8> */
.L_x_6633:
[----:B------:R-:W-:Y:S01]  /*17770*/  ISETP.NE.AND P0, PT, R3, RZ, PT ;  /* 0x000000ff0300720c */ /* 0x000fe20003f05270 */
[----:B------:R-:W-:-:S12]  /*17780*/  IMAD.MOV.U32 R7, RZ, RZ, RZ ;  /* 0x000000ffff077224 */ /* 0x000fd800078e00ff */
[----:B------:R-:W-:Y:S05]  /*17790*/  @!P0 BRA `(.L_x_6515) ;  /* 0x0000000000108947 */ /* 0x000fea0003800000 */
[----:B------:R-:W-:Y:S01]  /*177a0*/  UMOV UR4, 0xffffffff ;  /* 0xffffffff00047882 */ /* 0x000fe20000000000 */
[----:B------:R-:W-:Y:S02]  /*177b0*/  VIADD R12, R6, 0xffffffff ;  /* 0xffffffff060c7836 */ /* 0x000fe40000000000 */
[----:B------:R-:W-:Y:S05]  /*177c0*/  BRA.DIV UR4, `(.L_x_6516) ;  /* 0x0000002604e47947 */ /* 0x000fea000b800000 */
[----:B------:R4:W0:Y:S02]  /*177d0*/  SHFL.IDX PT, R7, R2, R12, 0x1f ;  /* 0x00001f0c02077589 */ /* 0x00082400000e0000 */
.L_x_6515:
[----:B0---4-:R-:W0:Y:S01]  /*177e0*/  LDC.64 R2, c[0x0][0xc68] ;  /* 0x00031a00ff027b82 */ /* 0x011e220000000a00 */
[----:B------:R-:W-:-:S05]  /*177f0*/  IADD3 R19, R6, R19, RZ ;  /* 0x0000001306137210 */ /* 0x000fca0007ffe0ff */
[----:B0-----:R-:W-:-:S05]  /*17800*/  IMAD.WIDE R2, R19, 0x4, R2 ;  /* 0x0000000413027825 */ /* 0x001fca00078e0202 */
[----:B------:R-:W2:Y:S01]  /*17810*/  LDG.E R9, desc[UR40][R2.64] ;  /* 0x0000002802097981 */ /* 0x000ea2000c1e1900 */
[----:B------:R-:W-:-:S04]  /*17820*/  IMAD R16, R7, R5, R16 ;  /* 0x0000000507107224 */ /* 0x000fc800078e0210 */
[----:B------:R-:W-:Y:S02]  /*17830*/  IMAD.IADD R7, R4, 0x1, -R16 ;  /* 0x0000000104077824 */ /* 0x000fe400078e0a10 */
[----:B--23--:R-:W-:-:S05]  /*17840*/  IMAD R6, R17, R9, RZ ;  /* 0x0000000911067224 */ /* 0x00cfca00078e02ff */
        /* <DEDUP_REMOVED lines=29> */
[----:B------:R-:W-:-:S04]  /*17a20*/  VIADDMNMX R9, R8, R5, R9, PT ;  /* 0x0000000508097246 */ /* 0x000fc80003800109 */
        /* <DEDUP_REMOVED lines=16> */
[----:B------:R-:W-:Y:S01]  /*17b30*/  @!P0 IMAD.IADD R8, R8, 0x1, -R5 ;  /* 0x0000000108088824 */ /* 0x000fe200078e0a05 */
[----:B------:R-:W-:-:S04]  /*17b40*/  @!P0 IADD3 R2, R2, 0x1, RZ ;  /* 0x0000000102028810 */ /* 0x000fc80007ffe0ff */
        /* <DEDUP_REMOVED lines=12> */
.L_x_6509:
[----:B------:R-:W-:Y:S01]  /*17c10*/  UMOV UR4, URZ ;  /* 0x0000003f00047c82 */ /* 0x000fe20008000000 */
[----:B------:R-:W-:Y:S01]  /*17c20*/  UMOV UR5, URZ ;  /* 0x0000003f00057c82 */ /* 0x000fe20008000000 */
[----:B------:R-:W-:Y:S01]  /*17c30*/  ULDC UR6, c[0x0][0xc14] ;  /* 0x0003050000067ab9 */ /* 0x000fe20000000800 */
[----:B------:R-:W-:Y:S01]  /*17c40*/  MOV R16, R4 ;  /* 0x0000000400107202 */ /* 0x000fe20000000f00 */
[----:B------:R-:W-:Y:S01]  /*17c50*/  IMAD.U32 R17, RZ, RZ, UR4 ;  /* 0x00000004ff117e24 */ /* 0x000fe2000f8e00ff */
[----:B------:R-:W-:Y:S01]  /*17c60*/  MOV R19, UR6 ;  /* 0x0000000600137c02 */ /* 0x000fe20008000f00 */
[----:B------:R-:W-:-:S07]  /*17c70*/  IMAD.U32 R18, RZ, RZ, UR5 ;  /* 0x00000005ff127e24 */ /* 0x000fce000f8e00ff */
.L_x_6517:
[----:B------:R-:W0:Y:S01]  /*17c80*/  S2R R2, SR_TID.X ;  /* 0x0000000000027919 */ /* 0x000e220000002100 */
        /* <DEDUP_REMOVED lines=11> */
.L_x_6434:
        /* <DEDUP_REMOVED lines=12> */
.L_x_6636:
[----:B------:R-:W-:Y:S05]  /*17e00*/  BSYNC B0 ;  /* 0x0000000000007941 */ /* 0x000fea0003800000 */
.L_x_6519:
[----:B------:R-:W-:-:S03]  /*17e10*/  UMOV UR4, 0xffffffff ;  /* 0xffffffff00047882 */ /* 0x000fc60000000000 */
[----:B------:R-:W-:Y:S05]  /*17e20*/  BRA.DIV UR4, `(.L_x_6521) ;  /* 0x0000002204887947 */ /* 0x000fea000b800000 */
[----:B------:R-:W2:Y:S02]  /*17e30*/  S2R R2, SR_TID.X ;  /* 0x0000000000027919 */ /* 0x000ea40000002100 */
[----:B--2---:R-:W-:-:S04]  /*17e40*/  SHF.R.U32.HI R2, RZ, 0x5, R2 ;  /* 0x00000005ff027819 */ /* 0x004fc80000011602 */
[----:B------:R-:W-:-:S05]  /*17e50*/  LOP3.LUT R2, R2, 0x3, RZ, 0xc0, !PT ;  /* 0x0000000302027812 */ /* 0x000fca00078ec0ff */
[----:B------:R2:W3:Y:S02]  /*17e60*/  SHFL.IDX PT, R14, R2, RZ, 0x1f ;  /* 0x00001fff020e7589 */ /* 0x0004e400000e0000 */
.L_x_6639:
[----:B---3--:R-:W-:-:S13]  /*17e70*/  ISETP.NE.AND P0, PT, R14, RZ, PT ;  /* 0x000000ff0e00720c */ /* 0x008fda0003f05270 */
[----:B------:R-:W-:Y:S05]  /*17e80*/  @P0 BRA `(.L_x_6280) ;  /* 0x0000000000940947 */ /* 0x000fea0003800000 */
[----:B------:R-:W-:-:S03]  /*17e90*/  UMOV UR4, 0xffffffff ;  /* 0xffffffff00047882 */ /* 0x000fc60000000000 */
[----:B------:R-:W-:Y:S05]  /*17ea0*/  BRA.DIV UR4, `(.L_x_6522) ;  /* 0x00000022049c7947 */ /* 0x000fea000b800000 */
[----:B------:R-:W-:-:S13]  /*17eb0*/  ELECT P6, URZ, PT ;  /* 0x00000000003f782f */ /* 0x000fda00038c0000 */
.L_x_6642:
[----:B------:R-:W-:Y:S05]  /*17ec0*/  @!P6 BRA `(.L_x_6280) ;  /* 0x000000000084e947 */ /* 0x000fea0003800000 */
[----:B--2---:R-:W2:Y:S02]  /*17ed0*/  LDL.LU R2, [R1+0x30] ;  /* 0x0000300001027983 */ /* 0x004ea40000300800 */
[----:B--2---:R-:W-:-:S04]  /*17ee0*/  LOP3.LUT R2, R2, 0x2, RZ, 0xfc, !PT ;  /* 0x0000000202027812 */ /* 0x004fc800078efcff */
[----:B------:R-:W-:-:S13]  /*17ef0*/  ISETP.NE.AND P2, PT, R2, 0x3, PT ;  /* 0x000000030200780c */ /* 0x000fda0003f45270 */
[----:B------:R-:W-:Y:S05]  /*17f00*/  @!P2 BRA `(.L_x_6523) ;  /* 0x000000000004a947 */ /* 0x000fea0003800000 */
[----:B------:R-:W-:Y:S01]  /*17f10*/  BPT.TRAP 0x1 ;  /* 0x000000040000795c */ /* 0x000fe20000300000 */
.L_x_6523:
[----:B-1----:R-:W2:Y:S04]  /*17f20*/  LDL R3, [R1] ;  /* 0x0000000001037983 */ /* 0x002ea80000100800 */
[----:B------:R-:W3:Y:S01]  /*17f30*/  LDL.LU R7, [R1+0x8] ;  /* 0x0000080001077983 */ /* 0x000ee20000300800 */
[----:B------:R-:W-:-:S05]  /*17f40*/  IADD3 R2, R0, 0x28c40, RZ ;  /* 0x00028c4000027810 */ /* 0x000fca0007ffe0ff */
        /* <DEDUP_REMOVED lines=11> */
.L_x_6643:
[----:B------:R-:W2:Y:S02]  /*18000*/  SYNCS.PHASECHK.TRANS64.TRYWAIT P0, [R7+URZ], R2 ;  /* 0x00000002070075a7 */ /* 0x000ea4000800017f */
[----:B--2---:R-:W-:Y:S05]  /*18010*/  @!P0 BRA `(.L_x_6525) ;  /* 0x0000002000748947 */ /* 0x004fea0003800000 */
.L_x_6644:
[----:B------:R-:W-:Y:S05]  /*18020*/  @!P2 BRA `(.L_x_6526) ;  /* 0x000000000004a947 */ /* 0x000fea0003800000 */
[----:B------:R-:W-:Y:S01]  /*18030*/  BPT.TRAP 0x1 ;  /* 0x000000040000795c */ /* 0x000fe20000300000 */
.L_x_6526:
[----:B------:R-:W3:Y:S01]  /*18040*/  LDL.LU R4, [R1] ;  /* 0x0000000001047983 */ /* 0x000ee20000300800 */
[----:B------:R-:W-:-:S04]  /*18050*/  VIADD R0, R0, 0x28c60 ;  /* 0x00028c6000007836 */ /* 0x000fc80000000000 */
[----:B---3--:R-:W-:-:S04]  /*18060*/  IMAD R4, R4, 0x8, R0 ;  /* 0x0000000804047824 */ /* 0x008fc800078e0200 */
[----:B------:R-:W3:Y:S02]  /*18070*/  SYNCS.PHASECHK.TRANS64.TRYWAIT P0, [R4+URZ], R5 ;  /* 0x00000005040075a7 */ /* 0x000ee4000800017f */
[----:B---3--:R-:W-:Y:S05]  /*18080*/  @!P0 BRA `(.L_x_6527) ;  /* 0x00000020006c8947 */ /* 0x008fea0003800000 */
.L_x_6645:
[----:B------:R-:W-:-:S07]  /*18090*/  LEA R3, R3, R0, 0x3 ;  /* 0x0000000003037211 */ /* 0x000fce00078e18ff */
.L_x_6528:
[----:B----4-:R4:W0:Y:S02]  /*180a0*/  SYNCS.PHASECHK.TRANS64.TRYWAIT P0, [R3+URZ], R2 ;  /* 0x00000002030075a7 */ /* 0x010824000800017f */
[----:B0-----:R-:W-:Y:S05]  /*180b0*/  @!P0 NANOSLEEP.SYNCS 0x989680 ;  /* 0x009896800000895d */ /* 0x001fea0003900000 */
[----:B------:R-:W0:Y:S02]  /*180c0*/  @!P0 SYNCS.PHASECHK.TRANS64 P0, [R3+URZ], R2 ;  /* 0x00000002030085a7 */ /* 0x000e24000800007f */
[----:B0-----:R-:W-:Y:S05]  /*180d0*/  @!P0 BRA `(.L_x_6528) ;  /* 0xfffffffc00f08947 */ /* 0x001fea000383ffff */
.L_x_6280:
[----:B------:R-:W-:Y:S05]  /*180e0*/  BSYNC B8 ;  /* 0x0000000000087941 */ /* 0x000fea0003800000 */
.L_x_6277:
[----:B------:R-:W-:Y:S05]  /*180f0*/  EXIT ;  /* 0x000000000000794d */ /* 0x000fea0003800000 */
.L_x_6296:
[----:B0-----:R0:W1:Y:S02]  /*18100*/  SYNCS.PHASECHK.TRANS64.TRYWAIT P5, [R70+URZ+0x28c90], R57 ;  /* 0x028c9039460075a7 */ /* 0x00106400080a017f */
[----:B-1----:R-:W-:Y:S05]  /*18110*/  @!P5 NANOSLEEP.SYNCS 0x989680 ;  /* 0x009896800000d95d */ /* 0x002fea0003900000 */
[----:B------:R-:W1:Y:S02]  /*18120*/  @!P5 SYNCS.PHASECHK.TRANS64 P5, [R70+URZ+0x28c90], R57 ;  /* 0x028c90394600d5a7 */ /* 0x000e6400080a007f */
[----:B-1----:R-:W-:Y:S05]  /*18130*/  @!P5 BRA `(.L_x_6296) ;  /* 0xfffffffc00f0d947 */ /* 0x002fea000383ffff */
[----:B------:R-:W-:Y:S05]  /*18140*/  BRA `(.L_x_6529) ;  /* 0xfffffea400407947 */ /* 0x000fea000383ffff */
.L_x_6306:
[----:B0-----:R0:W1:Y:S02]  /*18150*/  SYNCS.PHASECHK.TRANS64.TRYWAIT P5, [R70+URZ+0x28c90], R57 ;  /* 0x028c9039460075a7 */ /* 0x00106400080a017f */
[----:B-1----:R-:W-:Y:S05]  /*18160*/  @!P5 NANOSLEEP.SYNCS 0x989680 ;  /* 0x009896800000d95d */ /* 0x002fea0003900000 */
[----:B------:R-:W1:Y:S02]  /*18170*/  @!P5 SYNCS.PHASECHK.TRANS64 P5, [R70+URZ+0x28c90], R57 ;  /* 0x028c90394600d5a7 */ /* 0x000e6400080a007f */
[----:B-1----:R-:W-:Y:S05]  /*18180*/  @!P5 BRA `(.L_x_6306) ;  /* 0xfffffffc00f0d947 */ /* 0x002fea000383ffff */
[----:B------:R-:W-:Y:S05]  /*18190*/  BRA `(.L_x_6530) ;  /* 0xfffffeac00987947 */ /* 0x000fea000383ffff */
.L_x_6311:
[----:B0-----:R0:W1:Y:S02]  /*181a0*/  SYNCS.PHASECHK.TRANS64.TRYWAIT P5, [R70+URZ+0x28c90], R57 ;  /* 0x028c9039460075a7 */ /* 0x00106400080a017f */
[----:B-1----:R-:W-:Y:S05]  /*181b0*/  @!P5 NANOSLEEP.SYNCS 0x989680 ;  /* 0x009896800000d95d */ /* 0x002fea0003900000 */
[----:B------:R-:W1:Y:S02]  /*181c0*/  @!P5 SYNCS.PHASECHK.TRANS64 P5, [R70+URZ+0x28c90], R57 ;  /* 0x028c90394600d5a7 */ /* 0x000e6400080a007f */
[----:B-1----:R-:W-:Y:S05]  /*181d0*/  @!P5 BRA `(.L_x_6311) ;  /* 0xfffffffc00f0d947 */ /* 0x002fea000383ffff */
[----:B------:R-:W-:Y:S05]  /*181e0*/  BRA `(.L_x_6531) ;  /* 0xfffffeb400a87947 */ /* 0x000fea000383ffff */
.L_x_6315:
[----:B----4-:R4:W0:Y:S02]  /*181f0*/  SYNCS.PHASECHK.TRANS64.TRYWAIT P0, [R70+URZ+0x28cb0], R57 ;  /* 0x028cb039460075a7 */ /* 0x010824000800017f */
[----:B0-----:R-:W-:Y:S05]  /*18200*/  @!P0 NANOSLEEP.SYNCS 0x989680 ;  /* 0x009896800000895d */ /* 0x001fea0003900000 */
[----:B------:R-:W0:Y:S02]  /*18210*/  @!P0 SYNCS.PHASECHK.TRANS64 P0, [R70+URZ+0x28cb0], R57 ;  /* 0x028cb039460085a7 */ /* 0x000e24000800007f */
[----:B0-----:R-:W-:Y:S05]  /*18220*/  @!P0 BRA `(.L_x_6315) ;  /* 0xfffffffc00f08947 */ /* 0x001fea000383ffff */
[----:B------:R-:W-:Y:S05]  /*18230*/  BRA `(.L_x_6532) ;  /* 0xfffffeb800207947 */ /* 0x000fea000383ffff */
.L_x_6326:
[----:B0-----:R0:W1:Y:S02]  /*18240*/  SYNCS.PHASECHK.TRANS64.TRYWAIT P1, [R14+URZ+0x28c50], R3 ;  /* 0x028c50030e0075a7 */ /* 0x001064000802017f */
[----:B-1----:R-:W-:Y:S05]  /*18250*/  @!P1 NANOSLEEP.SYNCS 0x989680 ;  /* 0x009896800000995d */ /* 0x002fea0003900000 */
[----:B------:R-:W1:Y:S02]  /*18260*/  @!P1 SYNCS.PHASECHK.TRANS64 P1, [R14+URZ+0x28c50], R3 ;  /* 0x028c50030e0095a7 */ /* 0x000e64000802007f */
[----:B-1----:R-:W-:Y:S05]  /*18270*/  @!P1 BRA `(.L_x_6326) ;  /* 0xfffffffc00f09947 */ /* 0x002fea000383ffff */
[----:B------:R-:W-:Y:S05]  /*18280*/  BRA `(.L_x_6533) ;  /* 0xfffffec400447947 */ /* 0x000fea000383ffff */
.L_x_6333:
[----:B-1----:R1:W2:Y:S02]  /*18290*/  SYNCS.PHASECHK.TRANS64.TRYWAIT P2, [R0+URZ+0x28c50], R3 ;  /* 0x028c5003000075a7 */ /* 0x0022a4000804017f */
[----:B--2---:R-:W-:Y:S05]  /*182a0*/  @!P2 NANOSLEEP.SYNCS 0x989680 ;  /* 0x009896800000a95d */ /* 0x004fea0003900000 */
[----:B------:R-:W2:Y:S02]  /*182b0*/  @!P2 SYNCS.PHASECHK.TRANS64 P2, [R0+URZ+0x28c50], R3 ;  /* 0x028c50030000a5a7 */ /* 0x000ea4000804007f */
[----:B--2---:R-:W-:Y:S05]  /*182c0*/  @!P2 BRA `(.L_x_6333) ;  /* 0xfffffffc00f0a947 */ /* 0x004fea000383ffff */
[----:B------:R-:W-:Y:S05]  /*182d0*/  BRA `(.L_x_6332) ;  /* 0xfffffed0006c7947 */ /* 0x000fea000383ffff */
.L_x_6350:
[----:B------:R-:W-:Y:S01]  /*182e0*/  BSSY B1, `(.L_x_6534) ;  /* 0x0000008000017945 */ /* 0x000fe20003800000 */
[----:B------:R-:W-:Y:S01]  /*182f0*/  IMAD.MOV.U32 R13, RZ, RZ, R5 ;  /* 0x000000ffff0d7224 */ /* 0x000fe200078e0005 */
[----:B------:R-:W-:Y:S01]  /*18300*/  MOV R11, 0x1c1f ;  /* 0x00001c1f000b7802 */ /* 0x000fe20000000f00 */
[----:B------:R-:W-:Y:S02]  /*18310*/  IMAD.MOV.U32 R12, RZ, RZ, RZ ;  /* 0x000000ffff0c7224 */ /* 0x000fe400078e00ff */
[----:B------:R-:W-:-:S07]  /*18320*/  IMAD.MOV.U32 R15, RZ, RZ, -0x1 ;  /* 0xffffffffff0f7424 */ /* 0x000fce00078e00ff */
[----:B-----5:R-:W-:Y:S05]  /*18330*/  WARPSYNC.COLLECTIVE R15, `(.L_x_6535) ;  /* 0x000000000f087348 */ /* 0x020fea0003c00000 */
[----:B------:R0:W1:Y:S02]  /*18340*/  SHFL.IDX P6, R14, R13, R12, R11 ;  /* 0x0000000c0d0e7389 */ /* 0x00006400000c000b */
[----:B01---5:R-:W-:Y:S01]  /*18350*/  ENDCOLLECTIVE ;  /* 0x000000000000791b */ /* 0x023fe20003800000 */
.L_x_6535:
[----:B------:R-:W-:Y:S05]  /*18360*/  BSYNC B1 ;  /* 0x0000000000017941 */ /* 0x000fea0003800000 */
.L_x_6534:
[----:B------:R-:W-:Y:S05]  /*18370*/  BRA `(.L_x_6536) ;  /* 0xfffffee800b47947 */ /* 0x000fea000383ffff */
.L_x_6351:
[----:B------:R-:W-:Y:S01]  /*18380*/  BSSY B1, `(.L_x_6537) ;  /* 0x0000008000017945 */ /* 0x000fe20003800000 */
[----:B------:R-:W-:Y:S01]  /*18390*/  IMAD.MOV.U32 R13, RZ, RZ, R4 ;  /* 0x000000ffff0d7224 */ /* 0x000fe200078e0004 */
[----:B------:R-:W-:Y:S01]  /*183a0*/  MOV R12, RZ ;  /* 0x000000ff000c7202 */ /* 0x000fe20000000f00 */
[----:B------:R-:W-:Y:S02]  /*183b0*/  IMAD.MOV.U32 R11, RZ, RZ, 0x1c1f ;  /* 0x00001c1fff0b7424 */ /* 0x000fe400078e00ff */
[----:B------:R-:W-:-:S07]  /*183c0*/  IMAD.MOV.U32 R15, RZ, RZ, -0x1 ;  /* 0xffffffffff0f7424 */ /* 0x000fce00078e00ff */
[----:B-----5:R-:W-:Y:S05]  /*183d0*/  WARPSYNC.COLLECTIVE R15, `(.L_x_6538) ;  /* 0x000000000f087348 */ /* 0x020fea0003c00000 */
[----:B------:R0:W1:Y:S02]  /*183e0*/  SHFL.IDX P6, R14, R13, R12, R11 ;  /* 0x0000000c0d0e7389 */ /* 0x00006400000c000b */
[----:B01---5:R-:W-:Y:S01]  /*183f0*/  ENDCOLLECTIVE ;  /* 0x000000000000791b */ /* 0x023fe20003800000 */
.L_x_6538:
[----:B------:R-:W-:Y:S05]  /*18400*/  BSYNC B1 ;  /* 0x0000000000017941 */ /* 0x000fea0003800000 */
.L_x_6537:
[----:B------:R-:W-:Y:S05]  /*18410*/  BRA `(.L_x_6539) ;  /* 0xfffffee800947947 */ /* 0x000fea000383ffff */
.L_x_6352:
[----:B------:R-:W-:Y:S01]  /*18420*/  BSSY B1, `(.L_x_6540) ;  /* 0x0000008000017945 */ /* 0x000fe20003800000 */
[----:B------:R-:W-:Y:S01]  /*18430*/  MOV R13, R3 ;  /* 0x00000003000d7202 */ /* 0x000fe20000000f00 */
[----:B------:R-:W-:Y:S01]  /*18440*/  IMAD.MOV.U32 R12, RZ, RZ, RZ ;  /* 0x000000ffff0c7224 */ /* 0x000fe200078e00ff */
[----:B------:R-:W-:Y:S01]  /*18450*/  MOV R15, 0xffffffff ;  /* 0xffffffff000f7802 */ /* 0x000fe20000000f00 */
[----:B------:R-:W-:-:S07]  /*18460*/  IMAD.MOV.U32 R11, RZ, RZ, 0x1c1f ;  /* 0x00001c1fff0b7424 */ /* 0x000fce00078e00ff */
[----:B-----5:R-:W-:Y:S05]  /*18470*/  WARPSYNC.COLLECTIVE R15, `(.L_x_6541) ;  /* 0x000000000f087348 */ /* 0x020fea0003c00000 */
[----:B------:R0:W1:Y:S02]  /*18480*/  SHFL.IDX P6, R14, R13, R12, R11 ;  /* 0x0000000c0d0e7389 */ /* 0x00006400000c000b */
[----:B01---5:R-:W-:Y:S01]  /*18490*/  ENDCOLLECTIVE ;  /* 0x000000000000791b */ /* 0x023fe20003800000 */
.L_x_6541:
[----:B------:R-:W-:Y:S05]  /*184a0*/  BSYNC B1 ;  /* 0x0000000000017941 */ /* 0x000fea0003800000 */
.L_x_6540:
[----:B------:R-:W-:Y:S05]  /*184b0*/  BRA `(.L_x_6542) ;  /* 0xfffffee800747947 */ /* 0x000fea000383ffff */
.L_x_6353:
        /* <DEDUP_REMOVED lines=8> */
.L_x_6544:
[----:B------:R-:W-:Y:S05]  /*18540*/  BSYNC B1 ;  /* 0x0000000000017941 */ /* 0x000fea0003800000 */
.L_x_6543:
[----:B------:R-:W-:Y:S05]  /*18550*/  BRA `(.L_x_6545) ;  /* 0xfffffee800547947 */ /* 0x000fea000383ffff */
.L_x_6354:
[----:B------:R-:W-:Y:S01]  /*18560*/  BSSY B1, `(.L_x_6546) ;  /* 0x0000008000017945 */ /* 0x000fe20003800000 */
[----:B------:R-:W-:Y:S01]  /*18570*/  IMAD.MOV.U32 R13, RZ, RZ, R5 ;  /* 0x000000ffff0d7224 */ /* 0x000fe200078e0005 */
[----:B------:R-:W-:Y:S01]  /*18580*/  MOV R12, 0x1 ;  /* 0x00000001000c7802 */ /* 0x000fe20000000f00 */
[----:B------:R-:W-:Y:S02]  /*18590*/  IMAD.MOV.U32 R11, RZ, RZ, 0x1c1f ;  /* 0x00001c1fff0b7424 */ /* 0x000fe400078e00ff */
[----:B------:R-:W-:-:S07]  /*185a0*/  IMAD.MOV.U32 R15, RZ, RZ, -0x1 ;  /* 0xffffffffff0f7424 */ /* 0x000fce00078e00ff */
[----:B-----5:R-:W-:Y:S05]  /*185b0*/  WARPSYNC.COLLECTIVE R15, `(.L_x_6547) ;  /* 0x000000000f087348 */ /* 0x020fea0003c00000 */
[----:B------:R0:W1:Y:S02]  /*185c0*/  SHFL.IDX P6, R14, R13, R12, R11 ;  /* 0x0000000c0d0e7389 */ /* 0x00006400000c000b */
[----:B01---5:R-:W-:Y:S01]  /*185d0*/  ENDCOLLECTIVE ;  /* 0x000000000000791b */ /* 0x023fe20003800000 */
.L_x_6547:
[----:B------:R-:W-:Y:S05]  /*185e0*/  BSYNC B1 ;  /* 0x0000000000017941 */ /* 0x000fea0003800000 */
.L_x_6546:
[----:B------:R-:W-:Y:S05]  /*185f0*/  BRA `(.L_x_6548) ;  /* 0xfffffee800347947 */ /* 0x000fea000383ffff */
.L_x_6355:
[----:B------:R-:W-:Y:S01]  /*18600*/  BSSY B1, `(.L_x_6549) ;  /* 0x0000008000017945 */ /* 0x000fe20003800000 */
[----:B------:R-:W-:Y:S01]  /*18610*/  MOV R13, R4 ;  /* 0x00000004000d7202 */ /* 0x000fe20000000f00 */
[----:B------:R-:W-:Y:S01]  /*18620*/  IMAD.MOV.U32 R12, RZ, RZ, 0x1 ;  /* 0x00000001ff0c7424 */ /* 0x000fe200078e00ff */
[----:B------:R-:W-:Y:S01]  /*18630*/  MOV R15, 0xffffffff ;  /* 0xffffffff000f7802 */ /* 0x000fe20000000f00 */
[----:B------:R-:W-:-:S07]  /*18640*/  IMAD.MOV.U32 R11, RZ, RZ, 0x1c1f ;  /* 0x00001c1fff0b7424 */ /* 0x000fce00078e00ff */
[----:B-----5:R-:W-:Y:S05]  /*18650*/  WARPSYNC.COLLECTIVE R15, `(.L_x_6550) ;  /* 0x000000000f087348 */ /* 0x020fea0003c00000 */
[----:B------:R0:W1:Y:S02]  /*18660*/  SHFL.IDX P6, R14, R13, R12, R11 ;  /* 0x0000000c0d0e7389 */ /* 0x00006400000c000b */
[----:B01---5:R-:W-:Y:S01]  /*18670*/  ENDCOLLECTIVE ;  /* 0x000000000000791b */ /* 0x023fe20003800000 */
.L_x_6550:
[----:B------:R-:W-:Y:S05]  /*18680*/  BSYNC B1 ;  /* 0x0000000000017941 */ /* 0x000fea0003800000 */
.L_x_6549:
[----:B------:R-:W-:Y:S05]  /*18690*/  BRA `(.L_x_6551) ;  /* 0xfffffee800147947 */ /* 0x000fea000383ffff */
.L_x_6356:
        /* <DEDUP_REMOVED lines=8> */
.L_x_6553:
[----:B------:R-:W-:Y:S05]  /*18720*/  BSYNC B1 ;  /* 0x0000000000017941 */ /* 0x000fea0003800000 */
.L_x_6552:
[----:B------:R-:W-:Y:S05]  /*18730*/  BRA `(.L_x_6554) ;  /* 0xfffffee400f47947 */ /* 0x000fea000383ffff */
.L_x_6357:
        /* <DEDUP_REMOVED lines=8> */
.L_x_6556:
[----:B------:R-:W-:Y:S05]  /*187c0*/  BSYNC B1 ;  /* 0x0000000000017941 */ /* 0x000fea0003800000 */
.L_x_6555:
[----:B------:R-:W-:Y:S05]  /*187d0*/  BRA `(.L_x_6557) ;  /* 0xfffffee400d47947 */ /* 0x000fea000383ffff */
.L_x_6359:
[----:B0-----:R0:W1:Y:S02]  /*187e0*/  SYNCS.PHASECHK.TRANS64.TRYWAIT P2, [R2+URZ+0x28c00], R7 ;  /* 0x028c0007020075a7 */ /* 0x001064000804017f */
[----:B-1----:R-:W-:Y:S05]  /*187f0*/  @!P2 NANOSLEEP.SYNCS 0x989680 ;  /* 0x009896800000a95d */ /* 0x002fea0003900000 */
[----:B------:R-:W1:Y:S02]  /*18800*/  @!P2 SYNCS.PHASECHK.TRANS64 P2, [R2+URZ+0x28c00], R7 ;  /* 0x028c00070200a5a7 */ /* 0x000e64000804007f */
[----:B-1----:R-:W-:Y:S05]  /*18810*/  @!P2 BRA `(.L_x_6359) ;  /* 0xfffffffc00f0a947 */ /* 0x002fea000383ffff */
[----:B------:R-:W-:Y:S05]  /*18820*/  BRA `(.L_x_6558) ;  /* 0xfffffee8004c7947 */ /* 0x000fea000383ffff */
.L_x_6367:
        /* <DEDUP_REMOVED lines=8> */
.L_x_6560:
[----:B------:R-:W-:Y:S05]  /*188b0*/  BSYNC B1 ;  /* 0x0000000000017941 */ /* 0x000fea0003800000 */
.L_x_6559:
[----:B------:R-:W-:Y:S05]  /*188c0*/  BRA `(.L_x_6561) ;  /* 0xfffffef800207947 */ /* 0x000fea000383ffff */
.L_x_6368:
        /* <DEDUP_REMOVED lines=8> */
.L_x_6563:
[----:B------:R-:W-:Y:S05]  /*18950*/  BSYNC B1 ;  /* 0x0000000000017941 */ /* 0x000fea0003800000 */
.L_x_6562:
[----:B------:R-:W-:Y:S05]  /*18960*/  BRA `(.L_x_6564) ;  /* 0xfffffef800007947 */ /* 0x000fea000383ffff */
.L_x_6369:
        /* <DEDUP_REMOVED lines=8> */
.L_x_6566:
[----:B------:R-:W-:Y:S05]  /*189f0*/  BSYNC B1 ;  /* 0x0000000000017941 */ /* 0x000fea0003800000 */
.L_x_6565:
[----:B------:R-:W-:Y:S05]  /*18a00*/  BRA `(.L_x_6567) ;  /* 0xfffffef400e07947 */ /* 0x000fea000383ffff */
.L_x_6370:
        /* <DEDUP_REMOVED lines=8> */
.L_x_6569:
[----:B------:R-:W-:Y:S05]  /*18a90*/  BSYNC B1 ;  /* 0x0000000000017941 */ /* 0x000fea0003800000 */
.L_x_6568:
[----:B------:R-:W-:Y:S05]  /*18aa0*/  BRA `(.L_x_6570) ;  /* 0xfffffef400c07947 */ /* 0x000fea000383ffff */
.L_x_6371:
        /* <DEDUP_REMOVED lines=8> */
.L_x_6572:
[----:B------:R-:W-:Y:S05]  /*18b30*/  BSYNC B1 ;  /* 0x0000000000017941 */ /* 0x000fea0003800000 */
.L_x_6571:
[----:B------:R-:W-:Y:S05]  /*18b40*/  BRA `(.L_x_6573) ;  /* 0xfffffef400a07947 */ /* 0x000fea000383ffff */
.L_x_6372:
        /* <DEDUP_REMOVED lines=8> */
.L_x_6575:
[----:B------:R-:W-:Y:S05]  /*18bd0*/  BSYNC B1 ;  /* 0x0000000000017941 */ /* 0x000fea0003800000 */
.L_x_6574:
[----:B------:R-:W-:Y:S05]  /*18be0*/  BRA `(.L_x_6576) ;  /* 0xfffffef400847947 */ /* 0x000fea000383ffff */
.L_x_6373:
        /* <DEDUP_REMOVED lines=8> */
.L_x_6578:
[----:B------:R-:W-:Y:S05]  /*18c70*/  BSYNC B1 ;  /* 0x0000000000017941 */ /* 0x000fea0003800000 */
.L_x_6577:
[----:B------:R-:W-:Y:S05]  /*18c80*/  BRA `(.L_x_6579) ;  /* 0xfffffef400687947 */ /* 0x000fea000383ffff */
.L_x_6374:
        /* <DEDUP_REMOVED lines=8> */
.L_x_6581:
[----:B------:R-:W-:Y:S05]  /*18d10*/  BSYNC B1 ;  /* 0x0000000000017941 */ /* 0x000fea0003800000 */
.L_x_6580:
[----:B------:R-:W-:Y:S05]  /*18d20*/  BRA `(.L_x_6582) ;  /* 0xfffffef4004c7947 */ /* 0x000fea000383ffff */
.L_x_6376:
[----:B0-----:R0:W1:Y:S02]  /*18d30*/  SYNCS.PHASECHK.TRANS64.TRYWAIT P2, [R2+URZ+0x28c00], R3 ;  /* 0x028c0003020075a7 */ /* 0x001064000804017f */
[----:B-1----:R-:W-:Y:S05]  /*18d40*/  @!P2 NANOSLEEP.SYNCS 0x989680 ;  /* 0x009896800000a95d */ /* 0x002fea0003900000 */
[----:B------:R-:W1:Y:S02]  /*18d50*/  @!P2 SYNCS.PHASECHK.TRANS64 P2, [R2+URZ+0x28c00], R3 ;  /* 0x028c00030200a5a7 */ /* 0x000e64000804007f */
[----:B-1----:R-:W-:Y:S05]  /*18d60*/  @!P2 BRA `(.L_x_6376) ;  /* 0xfffffffc00f0a947 */ /* 0x002fea000383ffff */
[----:B------:R-:W-:Y:S05]  /*18d70*/  BRA `(.L_x_6583) ;  /* 0xfffffef400a87947 */ /* 0x000fea000383ffff */
.L_x_6382:
[----:B0-----:R0:W1:Y:S02]  /*18d80*/  SYNCS.PHASECHK.TRANS64.TRYWAIT P1, [R21+URZ+0x28c30], R58 ;  /* 0x028c303a150075a7 */ /* 0x001064000802017f */
[----:B-1----:R-:W-:Y:S05]  /*18d90*/  @!P1 NANOSLEEP.SYNCS 0x989680 ;  /* 0x009896800000995d */ /* 0x002fea0003900000 */
[----:B------:R-:W1:Y:S02]  /*18da0*/  @!P1 SYNCS.PHASECHK.TRANS64 P1, [R21+URZ+0x28c30], R58 ;  /* 0x028c303a150095a7 */ /* 0x000e64000802007f */
[----:B-1----:R-:W-:Y:S05]  /*18db0*/  @!P1 BRA `(.L_x_6382) ;  /* 0xfffffffc00f09947 */ /* 0x002fea000383ffff */
[----:B------:R-:W-:Y:S05]  /*18dc0*/  BRA `(.L_x_6381) ;  /* 0xffffff0000f87947 */ /* 0x000fea000383ffff */
.L_x_6387:
[----:B--2---:R2:W4:Y:S02]  /*18dd0*/  SYNCS.PHASECHK.TRANS64.TRYWAIT P2, [R21+URZ+0x28c50], R58 ;  /* 0x028c503a150075a7 */ /* 0x004524000804017f */
[----:B----4-:R-:W-:Y:S05]  /*18de0*/  @!P2 NANOSLEEP.SYNCS 0x989680 ;  /* 0x009896800000a95d */ /* 0x010fea0003900000 */
[----:B------:R-:W4:Y:S02]  /*18df0*/  @!P2 SYNCS.PHASECHK.TRANS64 P2, [R21+URZ+0x28c50], R58 ;  /* 0x028c503a1500a5a7 */ /* 0x000f24000804007f */
[----:B----4-:R-:W-:Y:S05]  /*18e00*/  @!P2 BRA `(.L_x_6387) ;  /* 0xfffffffc00f0a947 */ /* 0x010fea000383ffff */
[----:B------:R-:W-:Y:S05]  /*18e10*/  BRA `(.L_x_6386) ;  /* 0xffffff18009c7947 */ /* 0x000fea000383ffff */
.L_x_6394:
[----:B--2---:R2:W3:Y:S02]  /*18e20*/  SYNCS.PHASECHK.TRANS64.TRYWAIT P2, [R212+URZ+0x28c30], R213 ;  /* 0x028c30d5d40075a7 */ /* 0x0044e4000804017f */
[----:B---3--:R-:W-:Y:S05]  /*18e30*/  @!P2 NANOSLEEP.SYNCS 0x989680 ;  /* 0x009896800000a95d */ /* 0x008fea0003900000 */
[----:B------:R-:W3:Y:S02]  /*18e40*/  @!P2 SYNCS.PHASECHK.TRANS64 P2, [R212+URZ+0x28c30], R213 ;  /* 0x028c30d5d400a5a7 */ /* 0x000ee4000804007f */
[----:B---3--:R-:W-:Y:S05]  /*18e50*/  @!P2 BRA `(.L_x_6394) ;  /* 0xfffffffc00f0a947 */ /* 0x008fea000383ffff */
[----:B------:R-:W-:Y:S05]  /*18e60*/  BRA `(.L_x_6393) ;  /* 0xffffff1c00a47947 */ /* 0x000fea000383ffff */
.L_x_6399:
[----:B-1----:R1:W2:Y:S02]  /*18e70*/  SYNCS.PHASECHK.TRANS64.TRYWAIT P2, [R212+URZ+0x28c50], R213 ;  /* 0x028c50d5d40075a7 */ /* 0x0022a4000804017f */
[----:B--2---:R-:W-:Y:S05]  /*18e80*/  @!P2 NANOSLEEP.SYNCS 0x989680 ;  /* 0x009896800000a95d */ /* 0x004fea0003900000 */
[----:B------:R-:W2:Y:S02]  /*18e90*/  @!P2 SYNCS.PHASECHK.TRANS64 P2, [R212+URZ+0x28c50], R213 ;  /* 0x028c50d5d400a5a7 */ /* 0x000ea4000804007f */
[----:B--2---:R-:W-:Y:S05]  /*18ea0*/  @!P2 BRA `(.L_x_6399) ;  /* 0xfffffffc00f0a947 */ /* 0x004fea000383ffff */
[----:B------:R-:W-:Y:S05]  /*18eb0*/  BRA `(.L_x_6398) ;  /* 0xffffff3c002c7947 */ /* 0x000fea000383ffff */
.L_x_6407:
[----:B---3--:R3:W4:Y:S02]  /*18ec0*/  SYNCS.PHASECHK.TRANS64.TRYWAIT P2, [R184+URZ+0x28c30], R185 ;  /* 0x028c30b9b80075a7 */ /* 0x008724000804017f */
[----:B----4-:R-:W-:Y:S05]  /*18ed0*/  @!P2 NANOSLEEP.SYNCS 0x989680 ;  /* 0x009896800000a95d */ /* 0x010fea0003900000 */
[----:B------:R-:W4:Y:S02]  /*18ee0*/  @!P2 SYNCS.PHASECHK.TRANS64 P2, [R184+URZ+0x28c30], R185 ;  /* 0x028c30b9b800a5a7 */ /* 0x000f24000804007f */
[----:B----4-:R-:W-:Y:S05]  /*18ef0*/  @!P2 BRA `(.L_x_6407) ;  /* 0xfffffffc00f0a947 */ /* 0x010fea000383ffff */
[----:B------:R-:W-:Y:S05]  /*18f00*/  BRA `(.L_x_6406) ;  /* 0xffffff4000407947 */ /* 0x000fea000383ffff */
.L_x_6412:
[----:B--2---:R2:W3:Y:S02]  /*18f10*/  SYNCS.PHASECHK.TRANS64.TRYWAIT P2, [R184+URZ+0x28c50], R185 ;  /* 0x028c50b9b80075a7 */ /* 0x0044e4000804017f */
[----:B---3--:R-:W-:Y:S05]  /*18f20*/  @!P2 NANOSLEEP.SYNCS 0x989680 ;  /* 0x009896800000a95d */ /* 0x008fea0003900000 */
[----:B------:R-:W3:Y:S02]  /*18f30*/  @!P2 SYNCS.PHASECHK.TRANS64 P2, [R184+URZ+0x28c50], R185 ;  /* 0x028c50b9b800a5a7 */ /* 0x000ee4000804007f */
[----:B---3--:R-:W-:Y:S05]  /*18f40*/  @!P2 BRA `(.L_x_6412) ;  /* 0xfffffffc00f0a947 */ /* 0x008fea000383ffff */
[----:B------:R-:W-:Y:S05]  /*18f50*/  BRA `(.L_x_6411) ;  /* 0xffffff5800987947 */ /* 0x000fea000383ffff */
.L_x_6440:
        /* <DEDUP_REMOVED lines=11> */
.L_x_6585:
[----:B------:R-:W-:Y:S05]  /*19010*/  BSYNC B1 ;  /* 0x0000000000017941 */ /* 0x000fea0003800000 */
.L_x_6584:
[----:B------:R-:W-:Y:S05]  /*19020*/  BRA `(.L_x_6586) ;  /* 0xffffffa0009c7947 */ /* 0x000fea000383ffff */
.L_x_6441:
[----:B------:R-:W-:Y:S01]  /*19030*/  BSSY B1, `(.L_x_6587) ;  /* 0x0000006000017945 */ /* 0x000fe20003800000 */
[----:B------:R-:W-:-:S07]  /*19040*/  MOV R15, 0xffffffff ;  /* 0xffffffff000f7802 */ /* 0x000fce0000000f00 */
[----:B------:R-:W-:Y:S05]  /*19050*/  WARPSYNC.COLLECTIVE R15, `(.L_x_6588) ;  /* 0x000000000f0c7348 */ /* 0x000fea0003c00000 */
[----:B------:R-:W-:Y:S02]  /*19060*/  ELECT P6, UR62, PT ;  /* 0x00000000003e782f */ /* 0x000fe400038c0000 */
[----:B------:R-:W-:Y:S01]  /*19070*/  MOV R14, UR62 ;  /* 0x0000003e000e7c02 */ /* 0x000fe20008000f00 */
[----:B------:R-:W-:Y:S10]  /*19080*/  ENDCOLLECTIVE ;  /* 0x000000000000791b */ /* 0x000ff40003800000 */
.L_x_6588:
[----:B------:R-:W-:Y:S05]  /*19090*/  BSYNC B1 ;  /* 0x0000000000017941 */ /* 0x000fea0003800000 */
.L_x_6587:
[----:B------:R-:W-:Y:S05]  /*190a0*/  BRA `(.L_x_6589) ;  /* 0xffffffa000887947 */ /* 0x000fea000383ffff */
.L_x_6443:
[----:B0-----:R0:W1:Y:S02]  /*190b0*/  SYNCS.PHASECHK.TRANS64.TRYWAIT P0, [R9+URZ+0x28c20], R5 ;  /* 0x028c2005090075a7 */ /* 0x001064000800017f */
[----:B-1----:R-:W-:Y:S05]  /*190c0*/  @!P0 NANOSLEEP.SYNCS 0x989680 ;  /* 0x009896800000895d */ /* 0x002fea0003900000 */
[----:B------:R-:W1:Y:S02]  /*190d0*/  @!P0 SYNCS.PHASECHK.TRANS64 P0, [R9+URZ+0x28c20], R5 ;  /* 0x028c2005090085a7 */ /* 0x000e64000800007f */
[----:B-1----:R-:W-:Y:S05]  /*190e0*/  @!P0 BRA `(.L_x_6443) ;  /* 0xfffffffc00f08947 */ /* 0x002fea000383ffff */
[----:B------:R-:W-:Y:S05]  /*190f0*/  BRA `(.L_x_6590) ;  /* 0xffffffa000a47947 */ /* 0x000fea000383ffff */
.L_x_6446:
[----:B0-----:R0:W1:Y:S02]  /*19100*/  SYNCS.PHASECHK.TRANS64.TRYWAIT P0, [R5+URZ+0x28ca0], R7 ;  /* 0x028ca007050075a7 */ /* 0x001064000800017f */
[----:B-1----:R-:W-:Y:S05]  /*19110*/  @!P0 NANOSLEEP.SYNCS 0x989680 ;  /* 0x009896800000895d */ /* 0x002fea0003900000 */
[----:B------:R-:W1:Y:S02]  /*19120*/  @!P0 SYNCS.PHASECHK.TRANS64 P0, [R5+URZ+0x28ca0], R7 ;  /* 0x028ca007050085a7 */ /* 0x000e64000800007f */
[----:B-1----:R-:W-:Y:S05]  /*19130*/  @!P0 BRA `(.L_x_6446) ;  /* 0xfffffffc00f08947 */ /* 0x002fea000383ffff */
[----:B------:R-:W-:Y:S05]  /*19140*/  BRA `(.L_x_6591) ;  /* 0xffffffa000b47947 */ /* 0x000fea000383ffff */
.L_x_6448:
[----:B-1----:R1:W2:Y:S02]  /*19150*/  SYNCS.PHASECHK.TRANS64.TRYWAIT P0, [R5+URZ+0x28cc0], R7 ;  /* 0x028cc007050075a7 */ /* 0x0022a4000800017f */
[----:B--2---:R-:W-:Y:S05]  /*19160*/  @!P0 NANOSLEEP.SYNCS 0x989680 ;  /* 0x009896800000895d */ /* 0x004fea0003900000 */
[----:B------:R-:W2:Y:S02]  /*19170*/  @!P0 SYNCS.PHASECHK.TRANS64 P0, [R5+URZ+0x28cc0], R7 ;  /* 0x028cc007050085a7 */ /* 0x000ea4000800007f */
[----:B--2---:R-:W-:Y:S05]  /*19180*/  @!P0 BRA `(.L_x_6448) ;  /* 0xfffffffc00f08947 */ /* 0x004fea000383ffff */
[----:B------:R-:W-:Y:S05]  /*19190*/  BRA `(.L_x_6592) ;  /* 0xffffffa400187947 */ /* 0x000fea000383ffff */
.L_x_6452:
[----:B0-----:R0:W1:Y:S02]  /*191a0*/  SYNCS.PHASECHK.TRANS64.TRYWAIT P0, [R6+URZ+0x28ca0], R7 ;  /* 0x028ca007060075a7 */ /* 0x001064000800017f */
[----:B-1----:R-:W-:Y:S05]  /*191b0*/  @!P0 NANOSLEEP.SYNCS 0x989680 ;  /* 0x009896800000895d */ /* 0x002fea0003900000 */
[----:B------:R-:W1:Y:S02]  /*191c0*/  @!P0 SYNCS.PHASECHK.TRANS64 P0, [R6+URZ+0x28ca0], R7 ;  /* 0x028ca007060085a7 */ /* 0x000e64000800007f */
[----:B-1----:R-:W-:Y:S05]  /*191d0*/  @!P0 BRA `(.L_x_6452) ;  /* 0xfffffffc00f08947 */ /* 0x002fea000383ffff */
[----:B------:R-:W-:Y:S05]  /*191e0*/  BRA `(.L_x_6593) ;  /* 0xffffffa800587947 */ /* 0x000fea000383ffff */
.L_x_6454:
[----:B-1----:R1:W2:Y:S02]  /*191f0*/  SYNCS.PHASECHK.TRANS64.TRYWAIT P1, [R6+URZ+0x28cc0], R7 ;  /* 0x028cc007060075a7 */ /* 0x0022a4000802017f */
[----:B--2---:R-:W-:Y:S05]  /*19200*/  @!P1 NANOSLEEP.SYNCS 0x989680 ;  /* 0x009896800000995d */ /* 0x004fea0003900000 */
[----:B------:R-:W2:Y:S02]  /*19210*/  @!P1 SYNCS.PHASECHK.TRANS64 P1, [R6+URZ+0x28cc0], R7 ;  /* 0x028cc007060095a7 */ /* 0x000ea4000802007f */
[----:B--2---:R-:W-:Y:S05]  /*19220*/  @!P1 BRA `(.L_x_6454) ;  /* 0xfffffffc00f09947 */ /* 0x004fea000383ffff */
[----:B------:R-:W-:Y:S05]  /*19230*/  BRA `(.L_x_6594) ;  /* 0xffffffa800b47947 */ /* 0x000fea000383ffff */
.L_x_6464:
        /* <DEDUP_REMOVED lines=11> */
.L_x_6596:
[----:B------:R-:W-:Y:S05]  /*192f0*/  BSYNC B0 ;  /* 0x0000000000007941 */ /* 0x000fea0003800000 */
.L_x_6595:
[----:B------:R-:W-:Y:S05]  /*19300*/  BRA `(.L_x_6597) ;  /* 0xffffffb400b87947 */ /* 0x000fea000383ffff */
.L_x_6465:
[----:B------:R-:W-:Y:S01]  /*19310*/  BSSY B0, `(.L_x_6598) ;  /* 0x0000006000007945 */ /* 0x000fe20003800000 */
[----:B------:R-:W-:-:S07]  /*19320*/  IMAD.MOV.U32 R15, RZ, RZ, -0x1 ;  /* 0xffffffffff0f7424 */ /* 0x000fce00078e00ff */
[----:B------:R-:W-:Y:S05]  /*19330*/  WARPSYNC.COLLECTIVE R15, `(.L_x_6599) ;  /* 0x000000000f0c7348 */ /* 0x000fea0003c00000 */
[----:B------:R-:W-:Y:S02]  /*19340*/  ELECT P6, UR62, PT ;  /* 0x00000000003e782f */ /* 0x000fe400038c0000 */
[----:B------:R-:W-:Y:S01]  /*19350*/  MOV R14, UR62 ;  /* 0x0000003e000e7c02 */ /* 0x000fe20008000f00 */
[----:B------:R-:W-:Y:S10]  /*19360*/  ENDCOLLECTIVE ;  /* 0x000000000000791b */ /* 0x000ff40003800000 */
.L_x_6599:
[----:B------:R-:W-:Y:S05]  /*19370*/  BSYNC B0 ;  /* 0x0000000000007941 */ /* 0x000fea0003800000 */
.L_x_6598:
[----:B------:R-:W-:Y:S05]  /*19380*/  BRA `(.L_x_6600) ;  /* 0xffffffb400a87947 */ /* 0x000fea000383ffff */
.L_x_6468:
[----:B0-----:R0:W1:Y:S02]  /*19390*/  SYNCS.PHASECHK.TRANS64.TRYWAIT P0, [R5+URZ+0x28c40], R7 ;  /* 0x028c4007050075a7 */ /* 0x001064000800017f */
[----:B-1----:R-:W-:Y:S05]  /*193a0*/  @!P0 NANOSLEEP.SYNCS 0x989680 ;  /* 0x009896800000895d */ /* 0x002fea0003900000 */
[----:B------:R-:W1:Y:S02]  /*193b0*/  @!P0 SYNCS.PHASECHK.TRANS64 P0, [R5+URZ+0x28c40], R7 ;  /* 0x028c4007050085a7 */ /* 0x000e64000800007f */
[----:B-1----:R-:W-:Y:S05]  /*193c0*/  @!P0 BRA `(.L_x_6468) ;  /* 0xfffffffc00f08947 */ /* 0x002fea000383ffff */
[----:B------:R-:W-:Y:S05]  /*193d0*/  BRA `(.L_x_6601) ;  /* 0xffffffb800107947 */ /* 0x000fea000383ffff */
.L_x_6471:
        /* <DEDUP_REMOVED lines=8> */
.L_x_6474:
[----:B0-----:R0:W1:Y:S02]  /*19460*/  SYNCS.PHASECHK.TRANS64.TRYWAIT P0, [R2+URZ+0x28c60], R5 ;  /* 0x028c6005020075a7 */ /* 0x001064000800017f */
[----:B-1----:R-:W-:Y:S05]  /*19470*/  @!P0 NANOSLEEP.SYNCS 0x989680 ;  /* 0x009896800000895d */ /* 0x002fea0003900000 */
[----:B------:R-:W1:Y:S02]  /*19480*/  @!P0 SYNCS.PHASECHK.TRANS64 P0, [R2+URZ+0x28c60], R5 ;  /* 0x028c6005020085a7 */ /* 0x000e64000800007f */
[----:B-1----:R-:W-:Y:S05]  /*19490*/  @!P0 BRA `(.L_x_6474) ;  /* 0xfffffffc00f08947 */ /* 0x002fea000383ffff */
[----:B------:R-:W-:Y:S05]  /*194a0*/  BRA `(.L_x_6603) ;  /* 0xffffffbc00087947 */ /* 0x000fea000383ffff */
.L_x_6483:
[----:B--2---:R2:W3:Y:S02]  /*194b0*/  SYNCS.PHASECHK.TRANS64.TRYWAIT P0, [R3+URZ+0x28c40], R5 ;  /* 0x028c4005030075a7 */ /* 0x0044e4000800017f */
[----:B---3--:R-:W-:Y:S05]  /*194c0*/  @!P0 NANOSLEEP.SYNCS 0x989680 ;  /* 0x009896800000895d */ /* 0x008fea0003900000 */
[----:B------:R-:W3:Y:S02]  /*194d0*/  @!P0 SYNCS.PHASECHK.TRANS64 P0, [R3+URZ+0x28c40], R5 ;  /* 0x028c4005030085a7 */ /* 0x000ee4000800007f */
[----:B---3--:R-:W-:Y:S05]  /*194e0*/  @!P0 BRA `(.L_x_6483) ;  /* 0xfffffffc00f08947 */ /* 0x008fea000383ffff */
[----:B------:R-:W-:Y:S05]  /*194f0*/  BRA `(.L_x_6604) ;  /* 0xffffffc000cc7947 */ /* 0x000fea000383ffff */
.L_x_6485:
[----:B0-----:R0:W3:Y:S02]  /*19500*/  SYNCS.PHASECHK.TRANS64.TRYWAIT P0, [R3+URZ+0x28c60], R5 ;  /* 0x028c6005030075a7 */ /* 0x0010e4000800017f */
[----:B---3--:R-:W-:Y:S05]  /*19510*/  @!P0 NANOSLEEP.SYNCS 0x989680 ;  /* 0x009896800000895d */ /* 0x008fea0003900000 */
[----:B------:R-:W3:Y:S02]  /*19520*/  @!P0 SYNCS.PHASECHK.TRANS64 P0, [R3+URZ+0x28c60], R5 ;  /* 0x028c6005030085a7 */ /* 0x000ee4000800007f */
[----:B---3--:R-:W-:Y:S05]  /*19530*/  @!P0 BRA `(.L_x_6485) ;  /* 0xfffffffc00f08947 */ /* 0x008fea000383ffff */
[----:B------:R-:W-:Y:S05]  /*19540*/  BRA `(.L_x_6605) ;  /* 0xffffffc4003c7947 */ /* 0x000fea000383ffff */
.L_x_6490:
[----:B--2---:R2:W3:Y:S02]  /*19550*/  SYNCS.PHASECHK.TRANS64.TRYWAIT P0, [R2+URZ+0x28c40], R3 ;  /* 0x028c4003020075a7 */ /* 0x0044e4000800017f */
[----:B---3--:R-:W-:Y:S05]  /*19560*/  @!P0 NANOSLEEP.SYNCS 0x989680 ;  /* 0x009896800000895d */ /* 0x008fea0003900000 */
[----:B------:R-:W3:Y:S02]  /*19570*/  @!P0 SYNCS.PHASECHK.TRANS64 P0, [R2+URZ+0x28c40], R3 ;  /* 0x028c4003020085a7 */ /* 0x000ee4000800007f */
[----:B---3--:R-:W-:Y:S05]  /*19580*/  @!P0 BRA `(.L_x_6490) ;  /* 0xfffffffc00f08947 */ /* 0x008fea000383ffff */
[----:B------:R-:W-:Y:S05]  /*19590*/  BRA `(.L_x_6606) ;  /* 0xffffffc800d47947 */ /* 0x000fea000383ffff */
.L_x_6492:
[----:B0-----:R0:W3:Y:S02]  /*195a0*/  SYNCS.PHASECHK.TRANS64.TRYWAIT P1, [R2+URZ+0x28c60], R3 ;  /* 0x028c6003020075a7 */ /* 0x0010e4000802017f */
[----:B---3--:R-:W-:Y:S05]  /*195b0*/  @!P1 NANOSLEEP.SYNCS 0x989680 ;  /* 0x009896800000995d */ /* 0x008fea0003900000 */
[----:B------:R-:W3:Y:S02]  /*195c0*/  @!P1 SYNCS.PHASECHK.TRANS64 P1, [R2+URZ+0x28c60], R3 ;  /* 0x028c6003020095a7 */ /* 0x000ee4000802007f */
[----:B---3--:R-:W-:Y:S05]  /*195d0*/  @!P1 BRA `(.L_x_6492) ;  /* 0xfffffffc00f09947 */ /* 0x008fea000383ffff */
[----:B------:R-:W-:Y:S05]  /*195e0*/  BRA `(.L_x_6607) ;  /* 0xffffffcc00407947 */ /* 0x000fea000383ffff */
.L_x_6497:
[----:B---3--:R3:W4:Y:S02]  /*195f0*/  SYNCS.PHASECHK.TRANS64.TRYWAIT P0, [R2+URZ+0x28c40], R3 ;  /* 0x028c4003020075a7 */ /* 0x008724000800017f */
[----:B----4-:R-:W-:Y:S05]  /*19600*/  @!P0 NANOSLEEP.SYNCS 0x989680 ;  /* 0x009896800000895d */ /* 0x010fea0003900000 */
[----:B------:R-:W4:Y:S02]  /*19610*/  @!P0 SYNCS.PHASECHK.TRANS64 P0, [R2+URZ+0x28c40], R3 ;  /* 0x028c4003020085a7 */ /* 0x000f24000800007f */
[----:B----4-:R-:W-:Y:S05]  /*19620*/  @!P0 BRA `(.L_x_6497) ;  /* 0xfffffffc00f08947 */ /* 0x010fea000383ffff */
[----:B------:R-:W-:Y:S05]  /*19630*/  BRA `(.L_x_6608) ;  /* 0xffffffd000bc7947 */ /* 0x000fea000383ffff */
.L_x_6499:
[----:B0-----:R0:W2:Y:S02]  /*19640*/  SYNCS.PHASECHK.TRANS64.TRYWAIT P1, [R2+URZ+0x28c60], R3 ;  /* 0x028c6003020075a7 */ /* 0x0010a4000802017f */
[----:B--2---:R-:W-:Y:S05]  /*19650*/  @!P1 NANOSLEEP.SYNCS 0x989680 ;  /* 0x009896800000995d */ /* 0x004fea0003900000 */
[----:B------:R-:W2:Y:S02]  /*19660*/  @!P1 SYNCS.PHASECHK.TRANS64 P1, [R2+URZ+0x28c60], R3 ;  /* 0x028c6003020095a7 */ /* 0x000ea4000802007f */
[----:B--2---:R-:W-:Y:S05]  /*19670*/  @!P1 BRA `(.L_x_6499) ;  /* 0xfffffffc00f09947 */ /* 0x004fea000383ffff */
[----:B------:R-:W-:Y:S05]  /*19680*/  BRA `(.L_x_6609) ;  /* 0xffffffd4002c7947 */ /* 0x000fea000383ffff */
.L_x_6504:
[----:B------:R-:W-:Y:S01]  /*19690*/  BSSY B0, `(.L_x_6610) ;  /* 0x0000008000007945 */ /* 0x000fe20003800000 */
[----:B------:R-:W-:Y:S01]  /*196a0*/  MOV R13, R16 ;  /* 0x00000010000d7202 */ /* 0x000fe20000000f00 */
[----:B------:R-:W-:Y:S01]  /*196b0*/  IMAD.MOV.U32 R12, RZ, RZ, RZ ;  /* 0x000000ffff0c7224 */ /* 0x000fe200078e00ff */
[----:B------:R-:W-:Y:S01]  /*196c0*/  MOV R15, 0xffffffff ;  /* 0xffffffff000f7802 */ /* 0x000fe20000000f00 */
[----:B------:R-:W-:-:S07]  /*196d0*/  IMAD.MOV.U32 R11, RZ, RZ, 0x1f ;  /* 0x0000001fff0b7424 */ /* 0x000fce00078e00ff */
[----:B01----:R-:W-:Y:S05]  /*196e0*/  WARPSYNC.COLLECTIVE R15, `(.L_x_6611) ;  /* 0x000000000f087348 */ /* 0x003fea0003c00000 */
[----:B------:R2:W3:Y:S02]  /*196f0*/  SHFL.IDX P6, R14, R13, R12, R11 ;  /* 0x0000000c0d0e7389 */ /* 0x0004e400000c000b */
[----:B0123--:R-:W-:Y:S01]  /*19700*/  ENDCOLLECTIVE ;  /* 0x000000000000791b */ /* 0x00ffe20003800000 */
.L_x_6611:
[----:B------:R-:W-:Y:S05]  /*19710*/  BSYNC B0 ;  /* 0x0000000000007941 */ /* 0x000fea0003800000 */
.L_x_6610:
        /* <DEDUP_REMOVED lines=8> */
.L_x_6612:
[----:B------:R-:W-:Y:S01]  /*197a0*/  MOV R16, R14 ;  /* 0x0000000e00107202 */ /* 0x000fe20000000f00 */
[----:B------:R-:W-:Y:S06]  /*197b0*/  BRA `(.L_x_6613) ;  /* 0xffffffd8006c7947 */ /* 0x000fec000383ffff */
.L_x_6507:
        /* <DEDUP_REMOVED lines=8> */
.L_x_6615:
[----:B------:R-:W-:Y:S05]  /*19840*/  BSYNC B0 ;  /* 0x0000000000007941 */ /* 0x000fea0003800000 */
.L_x_6614:
[C---:B------:R-:W-:Y:S01]  /*19850*/  ISETP.NE.AND P0, PT, R7.reuse, RZ, PT ;  /* 0x000000ff0700720c */ /* 0x040fe20003f05270 */
        /* <DEDUP_REMOVED lines=9> */
.L_x_6616:
        /* <DEDUP_REMOVED lines=8> */
.L_x_6617:
        /* <DEDUP_REMOVED lines=8> */
.L_x_6618:
        /* <DEDUP_REMOVED lines=8> */
.L_x_6619:
        /* <DEDUP_REMOVED lines=8> */
.L_x_6620:
[----:B------:R-:W-:Y:S05]  /*19af0*/  BRA `(.L_x_6621) ;  /* 0xffffffd800307947 */ /* 0x000fea000383ffff */
.L_x_6512:
        /* <DEDUP_REMOVED lines=8> */
.L_x_6623:
[----:B------:R-:W-:Y:S05]  /*19b80*/  BSYNC B0 ;  /* 0x0000000000007941 */ /* 0x000fea0003800000 */
.L_x_6622:
        /* <DEDUP_REMOVED lines=10> */
.L_x_6624:
        /* <DEDUP_REMOVED lines=8> */
.L_x_6625:
        /* <DEDUP_REMOVED lines=8> */
.L_x_6626:
        /* <DEDUP_REMOVED lines=8> */
.L_x_6627:
        /* <DEDUP_REMOVED lines=8> */
.L_x_6628:
[----:B------:R-:W-:Y:S05]  /*19e30*/  BRA `(.L_x_6629) ;  /* 0xffffffd800147947 */ /* 0x000fea000383ffff */
.L_x_6514:
[----:B------:R-:W-:Y:S01]  /*19e40*/  BSSY B0, `(.L_x_6630) ;  /* 0x0000006000007945 */ /* 0x000fe20003800000 */
[----:B------:R-:W-:Y:S01]  /*19e50*/  PLOP3.LUT P6, PT, P6, PT, PT, 0x8, 0x0 ;  /* 0x000000000000781c */ /* 0x000fe200037ce170 */
[----:B------:R-:W-:-:S12]  /*19e60*/  IMAD.MOV.U32 R15, RZ, RZ, -0x1 ;  /* 0xffffffffff0f7424 */ /* 0x000fd800078e00ff */
[----:B01----:R-:W-:Y:S05]  /*19e70*/  WARPSYNC.COLLECTIVE R15, `(.L_x_6631) ;  /* 0x000000000f087348 */ /* 0x003fea0003c00000 */
[----:B------:R-:W-:Y:S01]  /*19e80*/  VOTE.ANY R14, PT, P6 ;  /* 0x00000000000e7806 */ /* 0x000fe200030e0100 */
[----:B01----:R-:W-:Y:S06]  /*19e90*/  ENDCOLLECTIVE ;  /* 0x000000000000791b */ /* 0x003fec0003800000 */
.L_x_6631:
[----:B------:R-:W-:Y:S05]  /*19ea0*/  BSYNC B0 ;  /* 0x0000000000007941 */ /* 0x000fea0003800000 */
.L_x_6630:
        /* <DEDUP_REMOVED lines=9> */
.L_x_6632:
[----:B------:R-:W-:Y:S01]  /*19f40*/  IMAD.MOV.U32 R17, RZ, RZ, R14 ;  /* 0x000000ffff117224 */ /* 0x000fe200078e000e */
[----:B------:R-:W-:Y:S06]  /*19f50*/  BRA `(.L_x_6633) ;  /* 0xffffffd800047947 */ /* 0x000fec000383ffff */
.L_x_6516:
[----:B------:R-:W-:Y:S01]  /*19f60*/  BSSY B0, `(.L_x_6634) ;  /* 0x0000007000007945 */ /* 0x000fe20003800000 */
[----:B------:R-:W-:Y:S01]  /*19f70*/  IMAD.MOV.U32 R13, RZ, RZ, R2 ;  /* 0x000000ffff0d7224 */ /* 0x000fe200078e0002 */
[----:B------:R-:W-:Y:S01]  /*19f80*/  MOV R11, 0x1f ;  /* 0x0000001f000b7802 */ /* 0x000fe20000000f00 */
[----:B------:R-:W-:-:S07]  /*19f90*/  IMAD.MOV.U32 R15, RZ, RZ, -0x1 ;  /* 0xffffffffff0f7424 */ /* 0x000fce00078e00ff */
[----:B0123--:R-:W-:Y:S05]  /*19fa0*/  WARPSYNC.COLLECTIVE R15, `(.L_x_6635) ;  /* 0x000000000f087348 */ /* 0x00ffea0003c00000 */
[----:B------:R4:W0:Y:S02]  /*19fb0*/  SHFL.IDX P6, R14, R13, R12, R11 ;  /* 0x0000000c0d0e7389 */ /* 0x00082400000c000b */
[----:B01234-:R-:W-:Y:S01]  /*19fc0*/  ENDCOLLECTIVE ;  /* 0x000000000000791b */ /* 0x01ffe20003800000 */
.L_x_6635:
[----:B------:R-:W-:Y:S05]  /*19fd0*/  BSYNC B0 ;  /* 0x0000000000007941 */ /* 0x000fea0003800000 */
.L_x_6634:
[----:B------:R-:W-:Y:S01]  /*19fe0*/  IMAD.MOV.U32 R7, RZ, RZ, R14 ;  /* 0x000000ffff077224 */ /* 0x000fe200078e000e */
[----:B------:R-:W-:Y:S06]  /*19ff0*/  BRA `(.L_x_6515) ;  /* 0xffffffd400f87947 */ /* 0x000fec000383ffff */
.L_x_6520:
[----:B-1----:R1:W2:Y:S02]  /*1a000*/  SYNCS.PHASECHK.TRANS64.TRYWAIT P0, [R0+URZ+0x28c20], R3 ;  /* 0x028c2003000075a7 */ /* 0x0022a4000800017f */
[----:B--2---:R-:W-:Y:S05]  /*1a010*/  @!P0 NANOSLEEP.SYNCS 0x989680 ;  /* 0x009896800000895d */ /* 0x004fea0003900000 */
[----:B------:R-:W2:Y:S02]  /*1a020*/  @!P0 SYNCS.PHASECHK.TRANS64 P0, [R0+URZ+0x28c20], R3 ;  /* 0x028c2003000085a7 */ /* 0x000ea4000800007f */
[----:B--2---:R-:W-:Y:S05]  /*1a030*/  @!P0 BRA `(.L_x_6520) ;  /* 0xfffffffc00f08947 */ /* 0x004fea000383ffff */
[----:B------:R-:W-:Y:S05]  /*1a040*/  BRA `(.L_x_6636) ;  /* 0xffffffdc006c7947 */ /* 0x000fea000383ffff */
.L_x_6521:
        /* <DEDUP_REMOVED lines=11> */
.L_x_6638:
[----:B------:R-:W-:Y:S05]  /*1a100*/  BSYNC B0 ;  /* 0x0000000000007941 */ /* 0x000fea0003800000 */
.L_x_6637:
[----:B------:R-:W-:Y:S05]  /*1a110*/  BRA `(.L_x_6639) ;  /* 0xffffffdc00547947 */ /* 0x000fea000383ffff */
.L_x_6522:
[----:B------:R-:W-:Y:S01]  /*1a120*/  BSSY B0, `(.L_x_6640) ;  /* 0x0000006000007945 */ /* 0x000fe20003800000 */
[----:B------:R-:W-:-:S07]  /*1a130*/  IMAD.MOV.U32 R15, RZ, RZ, -0x1 ;  /* 0xffffffffff0f7424 */ /* 0x000fce00078e00ff */
[----:B012---:R-:W-:Y:S05]  /*1a140*/  WARPSYNC.COLLECTIVE R15, `(.L_x_6641) ;  /* 0x000000000f0c7348 */ /* 0x007fea0003c00000 */
[----:B------:R-:W-:Y:S02]  /*1a150*/  ELECT P6, UR62, PT ;  /* 0x00000000003e782f */ /* 0x000fe400038c0000 */
[----:B------:R-:W-:Y:S01]  /*1a160*/  MOV R14, UR62 ;  /* 0x0000003e000e7c02 */ /* 0x000fe20008000f00 */
[----:B012---:R-:W-:Y:S10]  /*1a170*/  ENDCOLLECTIVE ;  /* 0x000000000000791b */ /* 0x007ff40003800000 */
.L_x_6641:
[----:B------:R-:W-:Y:S05]  /*1a180*/  BSYNC B0 ;  /* 0x0000000000007941 */ /* 0x000fea0003800000 */
.L_x_6640:
[----:B------:R-:W-:Y:S05]  /*1a190*/  BRA `(.L_x_6642) ;  /* 0xffffffdc00487947 */ /* 0x000fea000383ffff */
.L_x_6524:
[----:B-1----:R1:W2:Y:S02]  /*1a1a0*/  SYNCS.PHASECHK.TRANS64.TRYWAIT P0, [R6+URZ], R5 ;  /* 0x00000005060075a7 */ /* 0x0022a4000800017f */
[----:B--2---:R-:W-:Y:S05]  /*1a1b0*/  @!P0 NANOSLEEP.SYNCS 0x989680 ;  /* 0x009896800000895d */ /* 0x004fea0003900000 */
[----:B------:R-:W2:Y:S02]  /*1a1c0*/  @!P0 SYNCS.PHASECHK.TRANS64 P0, [R6+URZ], R5 ;  /* 0x00000005060085a7 */ /* 0x000ea4000800007f */
[----:B--2---:R-:W-:Y:S05]  /*1a1d0*/  @!P0 BRA `(.L_x_6524) ;  /* 0xfffffffc00f08947 */ /* 0x004fea000383ffff */
[----:B------:R-:W-:Y:S05]  /*1a1e0*/  BRA `(.L_x_6643) ;  /* 0xffffffdc00847947 */ /* 0x000fea000383ffff */
.L_x_6525:
[----:B--2---:R2:W3:Y:S02]  /*1a1f0*/  SYNCS.PHASECHK.TRANS64.TRYWAIT P0, [R7+URZ], R2 ;  /* 0x00000002070075a7 */ /* 0x0044e4000800017f */
[----:B---3--:R-:W-:Y:S05]  /*1a200*/  @!P0 NANOSLEEP.SYNCS 0x989680 ;  /* 0x009896800000895d */ /* 0x008fea0003900000 */
[----:B------:R-:W3:Y:S02]  /*1a210*/  @!P0 SYNCS.PHASECHK.TRANS64 P0, [R7+URZ], R2 ;  /* 0x00000002070085a7 */ /* 0x000ee4000800007f */
[----:B---3--:R-:W-:Y:S05]  /*1a220*/  @!P0 BRA `(.L_x_6525) ;  /* 0xfffffffc00f08947 */ /* 0x008fea000383ffff */
[----:B------:R-:W-:Y:S05]  /*1a230*/  BRA `(.L_x_6644) ;  /* 0xffffffdc00787947 */ /* 0x000fea000383ffff */
.L_x_6527:
[----:B---3--:R3:W4:Y:S02]  /*1a240*/  SYNCS.PHASECHK.TRANS64.TRYWAIT P0, [R4+URZ], R5 ;  /* 0x00000005040075a7 */ /* 0x008724000800017f */
[----:B----4-:R-:W-:Y:S05]  /*1a250*/  @!P0 NANOSLEEP.SYNCS 0x989680 ;  /* 0x009896800000895d */ /* 0x010fea0003900000 */
[----:B------:R-:W4:Y:S02]  /*1a260*/  @!P0 SYNCS.PHASECHK.TRANS64 P0, [R4+URZ], R5 ;  /* 0x00000005040085a7 */ /* 0x000f24000800007f */
[----:B----4-:R-:W-:Y:S05]  /*1a270*/  @!P0 BRA `(.L_x_6527) ;  /* 0xfffffffc00f08947 */ /* 0x010fea000383ffff */
[----:B------:R-:W-:Y:S05]  /*1a280*/  BRA `(.L_x_6645) ;  /* 0xffffffdc00807947 */ /* 0x000fea000383ffff */
.L_x_6646:
        /* <DEDUP_REMOVED lines=15> */
.L_x_11956:


//--------------------- .text._ZN7cutlass13device_kernelIN5flash11enable_sm90INS1_16FlashAttnFwdSm90INS1_25CollectiveMainloopFwdSm90ILi2EN4cute5tupleIJNS5_1CILi1EEES8_S8_EEENS6_IJNS7_ILi64EEESA_SA_EEELi512ENS_6half_tEfNS_4arch4Sm90ELb1ELb0ELb1ELb1ELb0ELb0ELb1ELb0ELb0ELb0ELb0ELb0EEENS1_21CollectiveEpilogueFwdINS6_IJSA_NS7_ILi512EEESA_EEES9_SC_SE_Li256ELb1ELb0ELb0ELb0EEENS1_36VarlenDynamicPersistentTileSchedulerILi64ELi64ELi256ELi32ELb0ELb0ELb1ELb1ELb1ELb1EEEEEEEEEvNT_6ParamsE --------------------------
	.section	.text._ZN7cutlass13device_kernelIN5flash11enable_sm90INS1_16FlashAttnFwdSm90INS1_25CollectiveMainloopFwdSm90ILi2EN4cute5tupleIJNS5_1CILi1EEES8_S8_EEENS6_IJNS7_ILi64EEESA_SA_EEELi512ENS_6half_tEfNS_4arch4Sm90ELb1ELb0ELb1ELb1ELb0ELb0ELb1ELb0ELb0ELb0ELb0ELb0EEENS1_21CollectiveEpilogueFwdINS6_IJSA_NS7_ILi512EEESA_EEES9_SC_SE_Li256ELb1ELb0ELb0ELb0EEENS1_36VarlenDynamicPersistentTileSchedulerILi64ELi64ELi256ELi32ELb0ELb0ELb1ELb1ELb1ELb1EEEEEEEEEvNT_6ParamsE,"ax",@progbits
	.align	128
.text._ZN7cutlass13device_kernelIN5flash11enable_sm90INS1_16FlashAttnFwdSm90INS1_25CollectiveMainloopFwdSm90ILi2EN4cute5tupleIJNS5_1CILi1EEES8_S8_EEENS6_IJNS7_ILi64EEESA_SA_EEELi512ENS_6half_tEfNS_4arch4Sm90ELb1ELb0ELb1ELb1ELb0ELb0ELb1ELb0ELb0ELb0ELb0ELb0EEENS1_21CollectiveEpilogueFwdINS6_IJSA_NS7_ILi512EEESA_EEES9_SC_SE_Li256ELb1ELb0ELb0ELb0EEENS1_36VarlenDynamicPersistentTileSchedulerILi64ELi64ELi256ELi32ELb0ELb0ELb1ELb1ELb1ELb1EEEEEEEEEvNT_6ParamsE:
        .type           _ZN7cutlass13device_kernelIN5flash11enable_sm90INS1_16FlashAttnFwdSm90INS1_25CollectiveMainloopFwdSm90ILi2EN4cute5tupleIJNS5_1CILi1EEES8_S8_EEENS6_IJNS7_ILi64EEESA_SA_EEELi512ENS_6half_tEfNS_4arch4Sm90ELb1ELb0ELb1ELb1ELb0ELb0ELb1ELb0ELb0ELb0ELb0ELb0EEENS1_21CollectiveEpilogueFwdINS6_IJSA_NS7_ILi512EEESA_EEES9_SC_SE_Li256ELb1ELb0ELb0ELb0EEENS1_36VarlenDynamicPersistentTileSchedulerILi64ELi64ELi256ELi32ELb0ELb0ELb1ELb1ELb1ELb1EEEEEEEEEvNT_6ParamsE,@function
        .size           _ZN7cutlass13device_kernelIN5flash11enable_sm90INS1_16FlashAttnFwdSm90INS1_25CollectiveMainloopFwdSm90ILi2EN4cute5tupleIJNS5_1CILi1EEES8_S8_EEENS6_IJNS7_ILi64EEESA_SA_EEELi512ENS_6half_tEfNS_4arch4Sm90ELb1ELb0ELb1ELb1ELb0ELb0ELb1ELb0ELb0ELb0ELb0ELb0EEENS1_21CollectiveEpilogueFwdINS6_IJSA_NS7_ILi512EEESA_EEES9_SC_SE_Li256ELb1ELb0ELb0ELb0EEENS1_36VarlenDynamicPersistentTileSchedulerILi64ELi64ELi256ELi32ELb0ELb0ELb1ELb1ELb1ELb1EEEEEEEEEvNT_6ParamsE,(.L_x_11957 - _ZN7cutlass13device_kernelIN5flash11enable_sm90INS1_16FlashAttnFwdSm90INS1_25CollectiveMainloopFwdSm90ILi2EN4cute5tupleIJNS5_1CILi1EEES8_S8_EEENS6_IJNS7_ILi64EEESA_SA_EEELi512ENS_6half_tEfNS_4arch4Sm90ELb1ELb0ELb1ELb1ELb0ELb0ELb1ELb0ELb0ELb0ELb0ELb0EEENS1_21CollectiveEpilogueFwdINS6_IJSA_NS7_ILi512EEESA_EEES9_SC_SE_Li256ELb1ELb0ELb0ELb0EEENS1_36VarlenDynamicPersistentTileSchedulerILi64ELi64ELi256ELi32ELb0ELb0ELb1ELb1ELb1ELb1EEEEEEEEEvNT_6ParamsE)
        .other          _ZN7cutlass13device_kernelIN5flash11enable_sm90INS1_16FlashAttnFwdSm90INS1_25CollectiveMainloopFwdSm90ILi2EN4cute5tupleIJNS5_1CILi1EEES8_S8_EEENS6_IJNS7_ILi64EEESA_SA_EEELi512ENS_6half_tEfNS_4arch4Sm90ELb1ELb0ELb1ELb1ELb0ELb0ELb1ELb0ELb0ELb0ELb0ELb0EEENS1_21CollectiveEpilogueFwdINS6_IJSA_NS7_ILi512EEESA_EEES9_SC_SE_Li256ELb1ELb0ELb0ELb0EEENS1_36VarlenDynamicPersistentTileSchedulerILi64ELi64ELi256ELi32ELb0ELb0ELb1ELb1ELb1ELb1EEEEEEEEEvNT_6ParamsE,@"STO_CUDA_ENTRY STV_DEFAULT"
_ZN7cutlass13device_kernelIN5flash11enable_sm90INS1_16FlashAttnFwdSm90INS1_25CollectiveMainloopFwdSm90ILi2EN4cute5tupleIJNS5_1CILi1EEES8_S8_EEENS6_IJNS7_ILi64EEESA_SA_EEELi512ENS_6half_tEfNS_4arch4Sm90ELb1ELb0ELb1ELb1ELb0ELb0ELb1ELb0ELb0ELb0ELb0ELb0EEENS1_21CollectiveEpilogueFwdINS6_IJSA_NS7_ILi512EEESA_EEES9_SC_SE_Li256ELb1ELb0ELb0ELb0EEENS1_36VarlenDynamicPersistentTileSchedulerILi64ELi64ELi256ELi32ELb0ELb0ELb1ELb1ELb1ELb1EEEEEEEEEvNT_6ParamsE:
        /* <DEDUP_REMOVED lines=24> */
.L_x_6648:
[----:B------:R-:W-:Y:S05]  /*0180*/  BSYNC B0 ;  /* 0x0000000000007941 */ /* 0x000fea0003800000 */
.L_x_6647:
        /* <DEDUP_REMOVED lines=21> */
[----:B0-----:R0:W1:Y:S01]  /*02e0*/  @UP1 SYNCS.EXCH.64 URZ, [UR8+0x38800], UR4 ;  /* 0x03880004083f15b2 */ /* 0x0010620008000100 */
[----:B------:R0:W2:Y:S04]  /*02f0*/  @UP2 SYNCS.EXCH.64 URZ, [UR8+0x38810], UR4 ;  /* 0x03881004083f25b2 */ /* 0x0000a80008000100 */
        /* <DEDUP_REMOVED lines=16> */
.L_x_6649:
        /* <DEDUP_REMOVED lines=22> */
.L_x_6650:
        /* <DEDUP_REMOVED lines=18> */
.L_x_6651:
        /* <DEDUP_REMOVED lines=22> */
.L_x_6652:
        /* <DEDUP_REMOVED lines=22> */
.L_x_6653:
[----:B0-----:R-:W-:Y:S01]  /*0940*/  UMOV UR4, 0x1 ;  /* 0x0000000100047882 */ /* 0x001fe20000000000 */
[----:B------:R-:W-:Y:S01]  /*0950*/  PLOP3.LUT P0, PT, PT, PT, UP0, 0x80, 0x0 ;  /* 0x000000000000781c */ /* 0x000fe20003f0f008 */
[----:B------:R-:W-:Y:S01]  /*0960*/  USEL UR4, UR4, 0x2, !UP0 ;  /* 0x0000000204047887 */ /* 0x000fe2000c000000 */
[----:B------:R-:W-:-:S05]  /*0970*/  NOP ;  /* 0x0000000000007918 */ /* 0x000fca0000000000 */
[----:B------:R-:W-:-:S05]  /*0980*/  IMAD.U32 R2, RZ, RZ, UR4 ;  /* 0x00000004ff027e24 */ /* 0x000fca000f8e00ff */
[----:B------:R0:W-:Y:S01]  /*0990*/  STL [R1+0x2c], R2 ;  /* 0x00002c0201007387 */ /* 0x0001e20000100800 */
[----:B-123--:R-:W-:Y:S06]  /*09a0*/  BAR.SYNC.DEFER_BLOCKING 0x0 ;  /* 0x0000000000007b1d */ /* 0x00efec0000010000 */
[----:B------:R-:W-:Y:S05]  /*09b0*/  @!P0 BRA `(.L_x_6654) ;  /* 0x000000f000dc8947 */ /* 0x000fea0003800000 */
.L_x_6655:
[----:B------:R-:W-:-:S08]  /*09c0*/  NOP ;  /* 0x0000000000007918 */ /* 0x000fd00000000000 */
[----:B------:R-:W1:Y:S02]  /*09d0*/  USETMAXREG.TRY_ALLOC.CTAPOOL UP0, 0xf0 ;  /* 0x000000f0000079c8 */ /* 0x000e640008000600 */
[----:B-1----:R-:W-:-:S13]  /*09e0*/  PLOP3.LUT P0, PT, PT, PT, UP0, 0x80, 0x0 ;  /* 0x000000000000781c */ /* 0x002fda0003f0f008 */
[----:B------:R-:W-:Y:S05]  /*09f0*/  @!P0 BRA `(.L_x_6655) ;  /* 0xfffffffc00f08947 */ /* 0x000fea000383ffff */
[----:B0-----:R-:W0:Y:S01]  /*0a00*/  S2R R2, SR_TID.X ;  /* 0x0000000000027919 */ /* 0x001e220000002100 */
[----:B------:R-:W1:Y:S01]  /*0a10*/  S2UR UR5, SR_CgaCtaId ;  /* 0x00000000000579c3 */ /* 0x000e620000008800 */
[----:B------:R-:W-:Y:S02]  /*0a20*/  UMOV UR4, 0x400 ;  /* 0x0000040000047882 */ /* 0x000fe40000000000 */
[----:B-1----:R-:W-:-:S06]  /*0a30*/  ULEA UR4, UR5, UR4, 0x18 ;  /* 0x0000000405047291 */ /* 0x002fcc000f8ec03f */
[----:B------:R-:W-:Y:S01]  /*0a40*/  IMAD.U32 R17, RZ, RZ, UR4 ;  /* 0x00000004ff117e24 */ /* 0x000fe2000f8e00ff */
[----:B0-----:R-:W-:Y:S01]  /*0a50*/  LOP3.LUT R0, R2, 0xffffff80, RZ, 0xc0, !PT ;  /* 0xffffff8002007812 */ /* 0x001fe200078ec0ff */
[----:B------:R-:W-:-:S03]  /*0a60*/  ULDC UR4, c[0x0][0xd14] ;  /* 0x0003450000047ab9 */ /* 0x000fc60000000800 */
[----:B------:R-:W-:-:S13]  /*0a70*/  ISETP.NE.AND P0, PT, R0, 0x80, PT ;  /* 0x000000800000780c */ /* 0x000fda0003f05270 */
[----:B------:R-:W-:Y:S06]  /*0a80*/  @!P0 BAR.ARV 0x8, 0xa0 ;  /* 0x0202800000008b1d */ /* 0x000fec0000002000 */
[----:B------:R-:W-:-:S13]  /*0a90*/  ISETP.GE.U32.AND P0, PT, R2, 0x100, PT ;  /* 0x000001000200780c */ /* 0x000fda0003f06070 */
[----:B------:R-:W-:Y:S08]  /*0aa0*/  @P0 BAR.ARV 0xf, 0x100 ;  /* 0x03c4000000000b1d */ /* 0x000ff00000002000 */
[----:B------:R-:W-:Y:S06]  /*0ab0*/  BAR.SYNC.DEFER_BLOCKING 0x5, 0x120 ;  /* 0x0144800000007b1d */ /* 0x000fec0000010000 */
[----:B------:R-:W0:Y:S02]  /*0ac0*/  LDS.128 R184, [R17+0x388d0] ;  /* 0x0388d00011b87984 */ /* 0x000e240000000c00 */
[----:B------:R-:W-:Y:S06]  /*0ad0*/  BAR.ARV 0x4, 0x120 ;  /* 0x0104800000007b1d */ /* 0x000fec0000002000 */
[----:B0-----:R-:W-:-:S13]  /*0ae0*/  ISETP.GE.AND P0, PT, R187, UR4, PT ;  /* 0x00000004bb007c0c */ /* 0x001fda000bf06270 */
[----:B------:R-:W-:Y:S05]  /*0af0*/  @P0 EXIT ;  /* 0x000000000000094d */ /* 0x000fea0003800000 */
[----:B------:R-:W2:Y:S01]  /*0b00*/  LDL R3, [R1+0x2c] ;  /* 0x00002c0001037983 */ /* 0x000ea20000100800 */
[----:B------:R-:W-:Y:S01]  /*0b10*/  VIADD R198, R2, 0xffffff80 ;  /* 0xffffff8002c67836 */ /* 0x000fe20000000000 */
[----:B------:R-:W-:Y:S01]  /*0b20*/  MOV R191, 0x20 ;  /* 0x0000002000bf7802 */ /* 0x000fe20000000f00 */
[----:B------:R-:W-:Y:S01]  /*0b30*/  IMAD.MOV.U32 R16, RZ, RZ, RZ ;  /* 0x000000ffff107224 */ /* 0x000fe200078e00ff */
[----:B------:R-:W-:Y:S01]  /*0b40*/  R2UR UR5, R186 ;  /* 0x00000000ba0572ca */ /* 0x000fe200000e0000 */
[----:B------:R-:W-:Y:S01]  /*0b50*/  UMOV UR36, URZ ;  /* 0x0000003f00247c82 */ /* 0x000fe20008000000 */
[----:B--2---:R-:W-:Y:S02]  /*0b60*/  R2UR UR4, R3 ;  /* 0x00000000030472ca */ /* 0x004fe400000e0000 */
[----:B------:R-:W-:-:S04]  /*0b70*/  SHF.R.S32.HI R3, RZ, 0x1f, R198 ;  /* 0x0000001fff037819 */ /* 0x000fc800000114c6 */
[CC--:B------:R-:W-:Y:S02]  /*0b80*/  LEA.HI R0, R3.reuse, R198.reuse, RZ, 0x4 ;  /* 0x000000c603007211 */ /* 0x0c0fe400078f20ff */
[----:B------:R-:W-:Y:S02]  /*0b90*/  LEA.HI R4, R3, R198, RZ, 0x5 ;  /* 0x000000c603047211 */ /* 0x000fe400078f28ff */
[----:B------:R-:W-:Y:S02]  /*0ba0*/  SHF.R.S32.HI R11, RZ, 0x4, R0 ;  /* 0x00000004ff0b7819 */ /* 0x000fe40000011400 */
[C---:B------:R-:W-:Y:S01]  /*0bb0*/  LOP3.LUT R7, R0.reuse, 0xfffffff0, RZ, 0xc0, !PT ;  /* 0xfffffff000077812 */ /* 0x040fe200078ec0ff */
[----:B------:R-:W-:Y:S01]  /*0bc0*/  ULOP3.LUT UR41, UR4, 0x1, URZ, 0xfc, !UPT ;  /* 0x0000000104297892 */ /* 0x000fe2000f8efc3f */
[--C-:B------:R-:W-:Y:S02]  /*0bd0*/  SHF.R.S32.HI R13, RZ, 0x5, R4.reuse ;  /* 0x00000005ff0d7819 */ /* 0x100fe40000011404 */
[----:B------:R-:W-:Y:S01]  /*0be0*/  LEA.HI R2, R0, R11, RZ, 0x1 ;  /* 0x0000000b00027211 */ /* 0x000fe200078f08ff */
[----:B------:R-:W-:Y:S01]  /*0bf0*/  IMAD.IADD R9, R198, 0x1, -R7 ;  /* 0x00000001c6097824 */ /* 0x000fe200078e0a07 */
[----:B------:R-:W-:-:S02]  /*0c00*/  SHF.R.S32.HI R4, RZ, 0x1f, R4 ;  /* 0x0000001fff047819 */ /* 0x000fc40000011404 */
[----:B------:R-:W-:Y:S02]  /*0c10*/  LOP3.LUT R2, R2, 0x1ffffffe, RZ, 0xc0, !PT ;  /* 0x1ffffffe02027812 */ /* 0x000fe400078ec0ff */
[----:B------:R-:W-:Y:S02]  /*0c20*/  LEA.HI R4, R4, R13, RZ, 0x2 ;  /* 0x0000000d04047211 */ /* 0x000fe400078f10ff */
[----:B------:R-:W-:Y:S01]  /*0c30*/  LEA.HI R5, R3, R198, RZ, 0x7 ;  /* 0x000000c603057211 */ /* 0x000fe200078f38ff */
[----:B------:R-:W-:Y:S01]  /*0c40*/  IMAD.IADD R11, R11, 0x1, -R2 ;  /* 0x000000010b0b7824 */ /* 0x000fe200078e0a02 */
[----:B------:R-:W-:Y:S02]  /*0c50*/  SHF.R.S32.HI R0, RZ, 0x1f, R9 ;  /* 0x0000001fff007819 */ /* 0x000fe40000011409 */
[----:B------:R-:W-:Y:S01]  /*0c60*/  LOP3.LUT R4, R4, 0x3ffffc, RZ, 0xc0, !PT ;  /* 0x003ffffc04047812 */ /* 0x000fe200078ec0ff */
[----:B------:R-:W-:Y:S01]  /*0c70*/  IMAD.SHL.U32 R11, R11, 0x8, RZ ;  /* 0x000000080b0b7824 */ /* 0x000fe200078e00ff */
[----:B------:R-:W-:-:S02]  /*0c80*/  SHF.R.S32.HI R196, RZ, 0x7, R5 ;  /* 0x00000007ffc47819 */ /* 0x000fc40000011405 */
[----:B------:R-:W-:Y:S01]  /*0c90*/  LEA.HI R2, R0, R9, RZ, 0x3 ;  /* 0x0000000900027211 */ /* 0x000fe200078f18ff */
[----:B------:R-:W-:Y:S01]  /*0ca0*/  IMAD.IADD R6, R13, 0x1, -R4 ;  /* 0x000000010d067824 */ /* 0x000fe200078e0a04 */
[----:B------:R-:W-:Y:S01]  /*0cb0*/  LOP3.LUT R7, R5, 0xffffff80, RZ, 0xc0, !PT ;  /* 0xffffff8005077812 */ /* 0x000fe200078ec0ff */
[----:B------:R-:W-:Y:S01]  /*0cc0*/  IMAD R15, R196, 0x100, R9 ;  /* 0x00000100c40f7824 */ /* 0x000fe200078e0209 */
[C---:B------:R-:W-:Y:S01]  /*0cd0*/  LOP3.LUT R4, R2.reuse, 0xfffffff8, RZ, 0xc0, !PT ;  /* 0xfffffff802047812 */ /* 0x040fe200078ec0ff */
[----:B------:R-:W-:Y:S01]  /*0ce0*/  IMAD.SHL.U32 R8, R2, 0x40, RZ ;  /* 0x0000004002087824 */ /* 0x000fe200078e00ff */
[----:B------:R-:W-:Y:S01]  /*0cf0*/  IADD3 R7, R198, -R7, RZ ;  /* 0x80000007c6077210 */ /* 0x000fe20007ffe0ff */
[----:B------:R-:W-:Y:S01]  /*0d00*/  IMAD R12, R6, 0x10, R15 ;  /* 0x00000010060c7824 */ /* 0x000fe200078e020f */
[----:B------:R-:W-:Y:S01]  /*0d10*/  LEA.HI R3, R3, R198, RZ, 0x3 ;  /* 0x000000c603037211 */ /* 0x000fe200078f18ff */
[----:B------:R-:W-:Y:S01]  /*0d20*/  IMAD.IADD R6, R9, 0x1, -R4 ;  /* 0x0000000109067824 */ /* 0x000fe200078e0a04 */
[----:B------:R-:W-:Y:S01]  /*0d30*/  LOP3.LUT R10, R8, 0x7ffffe00, RZ, 0xc0, !PT ;  /* 0x7ffffe00080a7812 */ /* 0x000fe200078ec0ff */
[----:B------:R-:W-:Y:S01]  /*0d40*/  IMAD.U32 R197, R12, 0x40, R11 ;  /* 0x000000400cc57824 */ /* 0x000fe200078e000b */
[----:B------:R-:W-:Y:S01]  /*0d50*/  SHF.R.S32.HI R0, RZ, 0x1f, R7 ;  /* 0x0000001fff007819 */ /* 0x000fe20000011407 */
[----:B------:R-:W-:Y:S01]  /*0d60*/  IMAD.SHL.U32 R8, R6, 0x40, RZ ;  /* 0x0000004006087824 */ /* 0x000fe200078e00ff */
[----:B------:R-:W-:-:S02]  /*0d70*/  LEA R10, R13, R10, 0xa ;  /* 0x0000000a0d0a7211 */ /* 0x000fc400078e50ff */
[----:B------:R-:W-:Y:S02]  /*0d80*/  LEA.HI R2, R0, R7, RZ, 0x2 ;  /* 0x0000000700027211 */ /* 0x000fe400078f10ff */
[----:B------:R-:W-:Y:S02]  /*0d90*/  LOP3.LUT R8, R8, 0x1c0, RZ, 0xc0, !PT ;  /* 0x000001c008087812 */ /* 0x000fe400078ec0ff */
[----:B------:R-:W-:Y:S02]  /*0da0*/  SHF.R.S32.HI R4, RZ, 0x2, R2 ;  /* 0x00000002ff047819 */ /* 0x000fe40000011402 */
[----:B------:R-:W-:Y:S02]  /*0db0*/  LOP3.LUT R11, R8, 0x8, R11, 0xf8, !PT ;  /* 0x00000008080b7812 */ /* 0x000fe400078ef80b */
[----:B------:R-:W-:Y:S02]  /*0dc0*/  SHF.R.U32.HI R8, RZ, 0x3, R8 ;  /* 0x00000003ff087819 */ /* 0x000fe40000011608 */
[----:B------:R-:W-:-:S02]  /*0dd0*/  SHF.R.S32.HI R9, RZ, 0x1f, R2 ;  /* 0x0000001fff097819 */ /* 0x000fc40000011402 */
[----:B------:R-:W-:Y:S02]  /*0de0*/  LOP3.LUT R11, R11, R8, RZ, 0x3c, !PT ;  /* 0x000000080b0b7212 */ /* 0x000fe400078e3cff */
[----:B------:R-:W-:Y:S02]  /*0df0*/  R2P PR, R6, 0x6 ;  /* 0x0000000606007804 */ /* 0x000fe40000000000 */
[----:B------:R-:W-:Y:S01]  /*0e00*/  LOP3.LUT R2, R2, 0x7ffffffc, RZ, 0xc0, !PT ;  /* 0x7ffffffc02027812 */ /* 0x000fe200078ec0ff */
[----:B------:R-:W-:Y:S01]  /*0e10*/  IMAD.IADD R10, R10, 0x1, R11 ;  /* 0x000000010a0a7824 */ /* 0x000fe200078e020b */
[----:B------:R-:W-:Y:S02]  /*0e20*/  LEA.HI R9, R9, R4, RZ, 0x3 ;  /* 0x0000000409097211 */ /* 0x000fe400078f18ff */
[----:B------:R-:W-:Y:S01]  /*0e30*/  LEA.HI R5, R5, R196, RZ, 0x1 ;  /* 0x000000c405057211 */ /* 0x000fe200078f08ff */
[----:B------:R-:W-:Y:S01]  /*0e40*/  IMAD R189, R10, 0x2, R17 ;  /* 0x000000020abd7824 */ /* 0x000fe200078e0211 */
[----:B------:R-:W-:Y:S01]  /*0e50*/  LEA.HI R0, R0, R7, RZ, 0x5 ;  /* 0x0000000700007211 */ /* 0x000fe200078f28ff */
[----:B------:R-:W-:Y:S01]  /*0e60*/  IMAD.IADD R22, R7, 0x1, -R2 ;  /* 0x0000000107167824 */ /* 0x000fe200078e0a02 */
[----:B------:R-:W-:Y:S01]  /*0e70*/  LOP3.LUT R9, R9, 0xfffffff8, RZ, 0xc0, !PT ;  /* 0xfffffff809097812 */ /* 0x000fe200078ec0ff */
[----:B------:R-:W-:Y:S01]  /*0e80*/  VIADD R192, R189, 0x36400 ;  /* 0x00036400bdc07836 */ /* 0x000fe20000000000 */
[----:B------:R-:W-:Y:S01]  /*0e90*/  LOP3.LUT R7, R3, 0x1ffffff8, RZ, 0xc0, !PT ;  /* 0x1ffffff803077812 */ /* 0x000fe200078ec0ff */
[----:B------:R-:W-:Y:S01]  /*0ea0*/  VIADD R190, R189, 0x36440 ;  /* 0x00036440bdbe7836 */ /* 0x000fe20000000000 */
[----:B------:R-:W-:Y:S01]  /*0eb0*/  LOP3.LUT R5, R5, 0xfffffe, RZ, 0xc0, !PT ;  /* 0x00fffffe05057812 */ /* 0x000fe200078ec0ff */
[----:B------:R-:W-:Y:S01]  /*0ec0*/  IMAD.IADD R9, R4, 0x1, -R9 ;  /* 0x0000000104097824 */ /* 0x000fe200078e0a09 */
[----:B------:R-:W-:Y:S01]  /*0ed0*/  SEL R191, R191, 0xffffffe0, !P1 ;  /* 0xffffffe0bfbf7807 */ /* 0x000fe20004800000 */
[----:B------:R-:W-:Y:S01]  /*0ee0*/  IMAD.IADD R7, R198, 0x1, -R7 ;  /* 0x00000001c6077824 */ /* 0x000fe200078e0a07 */
[----:B------:R-:W-:Y:S01]  /*0ef0*/  SHF.R.S32.HI R0, RZ, 0x5, R0 ;  /* 0x00000005ff007819 */ /* 0x000fe20000011400 */
[----:B------:R-:W-:Y:S01]  /*0f00*/  @P2 VIADD R190, R192, 0xffffffc0 ;  /* 0xffffffc0c0be2836 */ /* 0x000fe20000000000 */
[----:B------:R-:W-:Y:S01]  /*0f10*/  IADD3 R5, R196, -R5, RZ ;  /* 0x80000005c4057210 */ /* 0x000fe20007ffe0ff */
[----:B------:R-:W-:Y:S01]  /*0f20*/  IMAD.IADD R192, R192, 0x1, R191 ;  /* 0x00000001c0c07824 */ /* 0x000fe200078e02bf */
[----:B------:R-:W-:Y:S01]  /*0f30*/  SHF.R.S32.HI R194, RZ, 0x3, R3 ;  /* 0x00000003ffc27819 */ /* 0x000fe20000011403 */
[----:B------:R-:W-:-:S02]  /*0f40*/  IMAD R18, R0, 0x10, R9 ;  /* 0x0000001000127824 */ /* 0x000fc400078e0209 */
[----:B------:R-:W-:Y:S02]  /*0f50*/  IMAD.MOV.U32 R2, RZ, RZ, RZ ;  /* 0x000000ffff027224 */ /* 0x000fe400078e00ff */
[----:B------:R-:W-:Y:S02]  /*0f60*/  IMAD.SHL.U32 R23, R7, 0x8, RZ ;  /* 0x0000000807177824 */ /* 0x000fe400078e00ff */
[----:B------:R-:W-:Y:S02]  /*0f70*/  IMAD.SHL.U32 R188, R5, 0x100, RZ ;  /* 0x0000010005bc7824 */ /* 0x000fe400078e00ff */
[----:B------:R-:W-:Y:S02]  /*0f80*/  IMAD.SHL.U32 R22, R22, 0x2, RZ ;  /* 0x0000000216167824 */ /* 0x000fe400078e00ff */
[----:B------:R-:W-:-:S07]  /*0f90*/  IMAD.IADD R191, R191, 0x1, R190 ;  /* 0x00000001bfbf7824 */ /* 0x000fce00078e02be */
.L_x_6706:
[----:B0-----:R-:W0:Y:S01]  /*0fa0*/  LDC.64 R4, c[0x0][0xd60] ;  /* 0x00035800ff047b82 */ /* 0x001e220000000a00 */
[----:B------:R-:W-:Y:S01]  /*0fb0*/  ULDC.64 UR10, c[0x0][0x208] ;  /* 0x00008200000a7ab9 */ /* 0x000fe20000000a00 */
[----:B------:R-:W-:Y:S01]  /*0fc0*/  ULDC.64 UR6, c[0x0][0xb20] ;  /* 0x0002c80000067ab9 */ /* 0x000fe20000000a00 */
[----:B------:R-:W-:-:S05]  /*0fd0*/  ULDC.64 UR8, c[0x0][0xb10] ;  /* 0x0002c40000087ab9 */ /* 0x000fca0000000a00 */
[----:B-1----:R-:W1:Y:S08]  /*0fe0*/  LDC.64 R8, c[0x0][0x3f8] ;  /* 0x0000fe00ff087b82 */ /* 0x002e700000000a00 */
[----:B--2---:R-:W2:Y:S01]  /*0ff0*/  LDC R184, c[0x0][0x288] ;  /* 0x0000a200ffb87b82 */ /* 0x004ea20000000800 */
[----:B0-----:R-:W-:-:S07]  /*1000*/  IMAD.WIDE R4, R187, 0x4, R4 ;  /* 0x00000004bb047825 */ /* 0x001fce00078e0204 */
[----:B------:R-:W0:Y:S01]  /*1010*/  LDC R0, c[0x0][0x404] ;  /* 0x00010100ff007b82 */ /* 0x000e220000000800 */
[----:B---3--:R-:W3:Y:S01]  /*1020*/  LDG.E R4, desc[UR10][R4.64] ;  /* 0x0000000a04047981 */ /* 0x008ee2000c1e1900 */
[----:B------:R-:W-:Y:S01]  /*1030*/  UISETP.NE.U32.AND UP0, UPT, UR6, URZ, UPT ;  /* 0x0000003f0600728c */ /* 0x000fe2000bf05070 */
[----:B------:R-:W-:Y:S01]  /*1040*/  MOV R3, RZ ;  /* 0x000000ff00037202 */ /* 0x000fe20000000f00 */
[----:B------:R-:W-:-:S04]  /*1050*/  UISETP.NE.U32.AND UP1, UPT, UR8, URZ, UPT ;  /* 0x0000003f0800728c */ /* 0x000fc8000bf25070 */
[----:B------:R-:W4:Y:S01]  /*1060*/  LDC R11, c[0x0][0x2e0] ;  /* 0x0000b800ff0b7b82 */ /* 0x000f220000000800 */
[----:B------:R-:W-:Y:S02]  /*1070*/  UISETP.NE.AND.EX UP0, UPT, UR7, URZ, UPT, UP0 ;  /* 0x0000003f0700728c */ /* 0x000fe4000bf05300 */
[----:B------:R-:W-:-:S04]  /*1080*/  UISETP.NE.AND.EX UP1, UPT, UR9, URZ, UPT, UP1 ;  /* 0x0000003f0900728c */ /* 0x000fc8000bf25310 */
[----:B------:R-:W-:Y:S02]  /*1090*/  PLOP3.LUT P0, PT, PT, PT, UP0, 0x80, 0x0 ;  /* 0x000000000000781c */ /* 0x000fe40003f0f008 */
[----:B------:R-:W-:Y:S01]  /*10a0*/  PLOP3.LUT P2, PT, PT, PT, UP1, 0x80, 0x0 ;  /* 0x000000000000781c */ /* 0x000fe20003f4f018 */
[----:B------:R-:W-:Y:S01]  /*10b0*/  UMOV UR40, UR5 ;  /* 0x0000000500287c82 */ /* 0x000fe20008000000 */
[----:B---3--:R-:W-:-:S13]  /*10c0*/  R2UR UR38, R4 ;  /* 0x00000000042672ca */ /* 0x008fda00000e0000 */
[----:B------:R-:W-:Y:S02]  /*10d0*/  USHF.R.S32.HI UR39, URZ, 0x1f, UR38 ;  /* 0x0000001f3f277899 */ /* 0x000fe40008011426 */
[----:B------:R-:W-:-:S04]  /*10e0*/  @UP0 ULEA UR6, UP2, UR38, UR6, 0x2 ;  /* 0x0000000626060291 */ /* 0x000fc8000f84103f */
[----:B------:R-:W-:Y:S02]  /*10f0*/  @UP0 ULEA.HI.X UR7, UR38, UR7, UR39, 0x2, UP2 ;  /* 0x0000000726070291 */ /* 0x000fe400090f1427 */
[----:B------:R-:W-:Y:S01]  /*1100*/  @UP1 ULEA UR8, UP0, UR38, UR8, 0x2 ;  /* 0x0000000826081291 */ /* 0x000fe2000f80103f */
[----:B------:R-:W-:-:S03]  /*1110*/  IMAD.U32 R4, RZ, RZ, UR6 ;  /* 0x00000006ff047e24 */ /* 0x000fc6000f8e00ff */
[----:B------:R-:W-:Y:S01]  /*1120*/  IMAD.U32 R5, RZ, RZ, UR7 ;  /* 0x00000007ff057e24 */ /* 0x000fe2000f8e00ff */
[----:B------:R-:W-:Y:S01]  /*1130*/  @UP1 ULEA.HI.X UR9, UR38, UR9, UR39, 0x2, UP0 ;  /* 0x0000000926091291 */ /* 0x000fe200080f1427 */
[----:B------:R-:W-:Y:S01]  /*1140*/  IMAD.U32 R6, RZ, RZ, UR8 ;  /* 0x00000008ff067e24 */ /* 0x000fe2000f8e00ff */
[----:B------:R-:W-:Y:S02]  /*1150*/  ULDC.64 UR6, c[0x0][0xb18] ;  /* 0x0002c60000067ab9 */ /* 0x000fe40000000a00 */
[----:B------:R3:W5:Y:S01]  /*1160*/  @P0 LDG.E R3, desc[UR10][R4.64] ;  /* 0x0000000a04030981 */ /* 0x000762000c1e1900 */
[----:B-1----:R-:W-:Y:S01]  /*1170*/  ISETP.NE.U32.AND P0, PT, R8, RZ, PT ;  /* 0x000000ff0800720c */ /* 0x002fe20003f05070 */
[----:B------:R-:W-:Y:S01]  /*1180*/  IMAD.U32 R7, RZ, RZ, UR9 ;  /* 0x00000009ff077e24 */ /* 0x000fe2000f8e00ff */
[----:B------:R-:W-:Y:S02]  /*1190*/  ISETP.NE.U32.AND P1, PT, RZ, UR6, PT ;  /* 0x00000006ff007c0c */ /* 0x000fe4000bf25070 */
[----:B------:R-:W-:-:S02]  /*11a0*/  ISETP.NE.AND.EX P0, PT, R9, RZ, PT, P0 ;  /* 0x000000ff0900720c */ /* 0x000fc40003f05300 */
[----:B--2---:R3:W5:Y:S01]  /*11b0*/  @P2 LDG.E R184, desc[UR10][R6.64] ;  /* 0x0000000a06b82981 */ /* 0x004762000c1e1900 */
[----:B------:R-:W-:Y:S02]  /*11c0*/  ISETP.NE.AND.EX P1, PT, RZ, UR7, PT, P1 ;  /* 0x00000007ff007c0c */ /* 0x000fe4000bf25310 */
[----:B0-----:R-:W-:Y:S01]  /*11d0*/  SEL R0, R0, 0x1, P0 ;  /* 0x0000000100007807 */ /* 0x001fe20000000000 */
[----:B----4-:R-:W-:Y:S10]  /*11e0*/  @P2 BRA `(.L_x_6656) ;  /* 0x0000000000302947 */ /* 0x010ff40003800000 */
[----:B------:R-:W-:Y:S02]  /*11f0*/  ULDC.64 UR4, c[0x0][0xaf8] ;  /* 0x0002be0000047ab9 */ /* 0x000fe40000000a00 */
[----:B------:R-:W-:-:S04]  /*1200*/  ISETP.NE.U32.AND P0, PT, RZ, UR4, PT ;  /* 0x00000004ff007c0c */ /* 0x000fc8000bf05070 */
[----:B------:R-:W-:-:S13]  /*1210*/  ISETP.NE.AND.EX P0, PT, RZ, UR5, PT, P0 ;  /* 0x00000005ff007c0c */ /* 0x000fda000bf05300 */
[----:B------:R-:W-:Y:S05]  /*1220*/  @!P0 BRA `(.L_x_6656) ;  /* 0x0000000000208947 */ /* 0x000fea0003800000 */
[----:B------:R-:W-:Y:S01]  /*1230*/  ULDC.64 UR4, c[0x0][0xaf8] ;  /* 0x0002be0000047ab9 */ /* 0x000fe20000000a00 */
[----:B------:R-:W-:Y:S01]  /*1240*/  ULDC.64 UR8, c[0x0][0x208] ;  /* 0x0000820000087ab9 */ /* 0x000fe20000000a00 */
[----:B------:R-:W-:-:S06]  /*1250*/  UIMAD.WIDE UR4, UR38, 0x4, UR4 ;  /* 0x00000004260478a5 */ /* 0x000fcc000f8e0204 */
[----:B---3--:R-:W-:Y:S02]  /*1260*/  IMAD.U32 R4, RZ, RZ, UR4 ;  /* 0x00000004ff047e24 */ /* 0x008fe4000f8e00ff */
[----:B------:R-:W-:-:S05]  /*1270*/  IMAD.U32 R5, RZ, RZ, UR5 ;  /* 0x00000005ff057e24 */ /* 0x000fca000f8e00ff */
[----:B-----5:R-:W2:Y:S04]  /*1280*/  LDG.E R184, desc[UR8][R4.64] ;  /* 0x0000000804b87981 */ /* 0x020ea8000c1e1900 */
[----:B------:R-:W2:Y:S02]  /*1290*/  LDG.E R7, desc[UR8][R4.64+0x4] ;  /* 0x0000040804077981 */ /* 0x000ea4000c1e1900 */
[----:B--2---:R-:W-:-:S07]  /*12a0*/  IADD3 R184, -R184, R7, RZ ;  /* 0x00000007b8b87210 */ /* 0x004fce0007ffe1ff */
.L_x_6656:
[----:B------:R-:W-:Y:S02]  /*12b0*/  IMAD R186, R0, R11, RZ ;  /* 0x0000000b00ba7224 */ /* 0x000fe400078e02ff */
[----:B------:R-:W-:Y:S01]  /*12c0*/  IMAD.MOV.U32 R193, RZ, RZ, R185 ;  /* 0x000000ffffc17224 */ /* 0x000fe200078e00b9 */
[----:B------:R-:W-:Y:S06]  /*12d0*/  @!P1 BRA `(.L_x_6657) ;  /* 0x00000000001c9947 */ /* 0x000fec0003800000 */
[----:B------:R-:W-:Y:S01]  /*12e0*/  ULEA UR4, UP0, UR38, UR6, 0x2 ;  /* 0x0000000626047291 */ /* 0x000fe2000f80103f */
[----:B------:R-:W-:-:S03]  /*12f0*/  ULDC.64 UR8, c[0x0][0x208] ;  /* 0x0000820000087ab9 */ /* 0x000fc60000000a00 */
[----:B------:R-:W-:Y:S02]  /*1300*/  ULEA.HI.X UR5, UR38, UR7, UR39, 0x2, UP0 ;  /* 0x0000000726057291 */ /* 0x000fe400080f1427 */
[----:B---3--:R-:W-:-:S04]  /*1310*/  IMAD.U32 R4, RZ, RZ, UR4 ;  /* 0x00000004ff047e24 */ /* 0x008fc8000f8e00ff */
[----:B------:R-:W-:-:S05]  /*1320*/  IMAD.U32 R5, RZ, RZ, UR5 ;  /* 0x00000005ff057e24 */ /* 0x000fca000f8e00ff */
[----:B------:R0:W5:Y:S01]  /*1330*/  LDG.E R186, desc[UR8][R4.64] ;  /* 0x0000000804ba7981 */ /* 0x000162000c1e1900 */
[----:B------:R-:W-:Y:S05]  /*1340*/  BRA `(.L_x_6658) ;  /* 0x0000000000307947 */ /* 0x000fea0003800000 */
.L_x_6657:
        /* <DEDUP_REMOVED lines=9> */
[----:B------:R-:W2:Y:S04]  /*13e0*/  LDG.E R186, desc[UR6][R4.64] ;  /* 0x0000000604ba7981 */ /* 0x000ea8000c1e1900 */
[----:B------:R-:W2:Y:S02]  /*13f0*/  LDG.E R7, desc[UR6][R4.64+0x4] ;  /* 0x0000040604077981 */ /* 0x000ea4000c1e1900 */
[----:B--2---:R-:W-:-:S07]  /*1400*/  IMAD.IADD R186, R7, 0x1, -R186 ;  /* 0x0000000107ba7824 */ /* 0x004fce00078e0aba */
.L_x_6658:
[----:B-----5:R-:W-:Y:S01]  /*1410*/  IADD3 R186, -R3, R186, RZ ;  /* 0x000000ba03ba7210 */ /* 0x020fe20007ffe1ff */
[----:B------:R-:W-:Y:S01]  /*1420*/  UISETP.NE.AND UP0, UPT, UR37, 0x1, UPT ;  /* 0x000000012500788c */ /* 0x000fe2000bf05270 */
[----:B------:R-:W-:Y:S02]  /*1430*/  LEA R3, R185, 0x7f, 0x6 ;  /* 0x0000007fb9037811 */ /* 0x000fe400078e30ff */
[----:B------:R-:W-:Y:S02]  /*1440*/  CS2R R150, SRZ ;  /* 0x0000000000967805 */ /* 0x000fe4000001ff00 */
[----:B------:R-:W-:Y:S01]  /*1450*/  CS2R R148, SRZ ;  /* 0x0000000000947805 */ /* 0x000fe2000001ff00 */
[C---:B------:R-:W-:Y:S01]  /*1460*/  VIADD R0, R186.reuse, 0x3f ;  /* 0x0000003fba007836 */ /* 0x040fe20000000000 */
[----:B0--3--:R-:W-:Y:S02]  /*1470*/  IADD3 R4, R186, R3, -R184 ;  /* 0x00000003ba047210 */ /* 0x009fe40007ffe8b8 */
[----:B------:R-:W-:-:S02]  /*1480*/  CS2R R146, SRZ ;  /* 0x0000000000927805 */ /* 0x000fc4000001ff00 */
[----:B------:R-:W-:Y:S02]  /*1490*/  PLOP3.LUT P0, PT, PT, PT, UP0, 0x80, 0x0 ;  /* 0x000000000000781c */ /* 0x000fe40003f0f008 */
[----:B------:R-:W-:Y:S02]  /*14a0*/  CS2R R144, SRZ ;  /* 0x0000000000907805 */ /* 0x000fe4000001ff00 */
[----:B------:R-:W-:Y:S02]  /*14b0*/  SHF.R.S32.HI R3, RZ, 0x1f, R0 ;  /* 0x0000001fff037819 */ /* 0x000fe40000011400 */
[----:B------:R-:W-:Y:S02]  /*14c0*/  CS2R R142, SRZ ;  /* 0x00000000008e7805 */ /* 0x000fe4000001ff00 */
[----:B------:R-:W-:Y:S02]  /*14d0*/  SHF.R.S32.HI R5, RZ, 0x1f, R4 ;  /* 0x0000001fff057819 */ /* 0x000fe40000011404 */
[----:B------:R-:W-:-:S02]  /*14e0*/  CS2R R140, SRZ ;  /* 0x00000000008c7805 */ /* 0x000fc4000001ff00 */
[----:B------:R-:W-:Y:S01]  /*14f0*/  LEA.HI R3, R3, R0, RZ, 0x6 ;  /* 0x0000000003037211 */ /* 0x000fe200078f30ff */
[----:B------:R-:W-:Y:S01]  /*1500*/  IMAD.MOV.U32 R0, RZ, RZ, RZ ;  /* 0x000000ffff007224 */ /* 0x000fe200078e00ff */
[----:B------:R-:W-:Y:S02]  /*1510*/  LEA.HI R5, R5, R4, RZ, 0x6 ;  /* 0x0000000405057211 */ /* 0x000fe400078f30ff */
[----:B------:R-:W-:Y:S02]  /*1520*/  CS2R R138, SRZ ;  /* 0x00000000008a7805 */ /* 0x000fe4000001ff00 */
[----:B------:R-:W-:Y:S01]  /*1530*/  SHF.R.S32.HI R168, RZ, 0x6, R3 ;  /* 0x00000006ffa87819 */ /* 0x000fe20000011403 */
[----:B------:R-:W-:Y:S01]  /*1540*/  IMAD.MOV.U32 R3, RZ, RZ, RZ ;  /* 0x000000ffff037224 */ /* 0x000fe200078e00ff */
[----:B------:R-:W-:Y:S02]  /*1550*/  SHF.R.S32.HI R5, RZ, 0x6, R5 ;  /* 0x00000006ff057819 */ /* 0x000fe40000011405 */
[----:B------:R-:W-:-:S02]  /*1560*/  CS2R R136, SRZ ;  /* 0x0000000000887805 */ /* 0x000fc4000001ff00 */
[----:B------:R-:W-:Y:S02]  /*1570*/  CS2R R134, SRZ ;  /* 0x0000000000867805 */ /* 0x000fe4000001ff00 */
[----:B------:R-:W-:Y:S02]  /*1580*/  CS2R R132, SRZ ;  /* 0x0000000000847805 */ /* 0x000fe4000001ff00 */
[----:B------:R-:W-:Y:S02]  /*1590*/  VIMNMX R168, R168, R5, PT ;  /* 0x00000005a8a87248 */ /* 0x000fe40003fe0100 */
        /* <DEDUP_REMOVED lines=51> */
[----:B------:R-:W-:Y:S01]  /*18d0*/  CS2R R30, SRZ ;  /* 0x00000000001e7805 */ /* 0x000fe2000001ff00 */
[----:B------:R-:W-:Y:S01]  /*18e0*/  IMAD.MOV.U32 R169, RZ, RZ, RZ ;  /* 0x000000ffffa97224 */ /* 0x000fe200078e00ff */
[----:B------:R-:W-:-:S02]  /*18f0*/  MOV R24, RZ ;  /* 0x000000ff00187202 */ /* 0x000fc40000000f00 */
[----:B------:R-:W-:Y:S01]  /*1900*/  CS2R R170, SRZ ;  /* 0x0000000000aa7805 */ /* 0x000fe2000001ff00 */
[----:B------:R-:W-:Y:S02]  /*1910*/  IMAD.MOV.U32 R5, RZ, RZ, RZ ;  /* 0x000000ffff057224 */ /* 0x000fe400078e00ff */
[----:B------:R-:W-:Y:S01]  /*1920*/  IMAD.MOV.U32 R172, RZ, RZ, RZ ;  /* 0x000000ffffac7224 */ /* 0x000fe200078e00ff */
[----:B------:R-:W-:Y:S06]  /*1930*/  @!P0 BRA `(.L_x_6659) ;  /* 0x0000001400e88947 */ /* 0x000fec0003800000 */
        /* <DEDUP_REMOVED lines=13> */
[----:B------:R-:W-:Y:S01]  /*1a10*/  UMOV UR7, 0x40000040 ;  /* 0x4000004000077882 */ /* 0x000fe20000000000 */
[----:B------:R-:W1:Y:S01]  /*1a20*/  S2R R20, SR_TID.X ;  /* 0x0000000000147919 */ /* 0x000e620000002100 */
[----:B0-----:R-:W-:-:S04]  /*1a30*/  LEA.HI R5, R4, R4, RZ, 0x1 ;  /* 0x0000000404057211 */ /* 0x001fc800078f08ff */
[----:B------:R-:W-:Y:S01]  /*1a40*/  LOP3.LUT R5, R5, 0x1fffe, RZ, 0xc0, !PT ;  /* 0x0001fffe05057812 */ /* 0x000fe200078ec0ff */
[----:B------:R-:W-:-:S04]  /*1a50*/  WARPGROUP.ARRIVE ;  /* 0x00000000000079c5 */ /* 0x000fc80000000000 */
        /* <DEDUP_REMOVED lines=10> */
[----:B------:R-:W-:Y:S01]  /*1b00*/  VIADD R8, R5, 0x2 ;  /* 0x0000000205087836 */ /* 0x000fe20000000000 */
[----:B------:R-:W-:-:S02]  /*1b10*/  LOP3.LUT R7, R4, 0x2000000, RZ, 0xfc, !PT ;  /* 0x0200000004077812 */ /* 0x000fc400078efcff */
[----:B-1----:R-:W-:Y:S02]  /*1b20*/  LOP3.LUT R20, R20, 0x7f, RZ, 0xc0, !PT ;  /* 0x0000007f14147812 */ /* 0x002fe400078ec0ff */
[----:B------:R-:W-:Y:S02]  /*1b30*/  LEA R4, R2, R7, 0xc ;  /* 0x0000000702047211 */ /* 0x000fe400078e60ff */
[----:B------:R-:W-:Y:S01]  /*1b40*/  R2UR UR12, R8 ;  /* 0x00000000080c72ca */ /* 0x000fe200000e0000 */
[C---:B------:R-:W-:Y:S01]  /*1b50*/  VIADD R8, R5.reuse, 0x4 ;  /* 0x0000000405087836 */ /* 0x040fe20000000000 */
[C---:B------:R-:W-:Y:S01]  /*1b60*/  R2UR UR10, R4.reuse ;  /* 0x00000000040a72ca */ /* 0x040fe200000e0000 */
[----:B------:R-:W-:Y:S01]  /*1b70*/  VIADD R6, R4, 0x80 ;  /* 0x0000008004067836 */ /* 0x000fe20000000000 */
[----:B------:R-:W-:Y:S01]  /*1b80*/  ISETP.NE.AND P1, PT, R20, RZ, PT ;  /* 0x000000ff1400720c */ /* 0x000fe20003f25270 */
[----:B------:R-:W-:Y:S01]  /*1b90*/  VIADD R5, R5, 0x6 ;  /* 0x0000000605057836 */ /* 0x000fe20000000000 */
[----:B------:R-:W-:-:S02]  /*1ba0*/  R2UR UR16, R8 ;  /* 0x00000000081072ca */ /* 0x000fc400000e0000 */
[----:B------:R-:W-:Y:S01]  /*1bb0*/  R2UR UR14, R6 ;  /* 0x00000000060e72ca */ /* 0x000fe200000e0000 */
[C---:B------:R-:W-:Y:S01]  /*1bc0*/  VIADD R6, R4.reuse, 0x100 ;  /* 0x0000010004067836 */ /* 0x040fe20000000000 */
[----:B------:R-:W-:Y:S01]  /*1bd0*/  R2UR UR4, R5 ;  /* 0x00000000050472ca */ /* 0x000fe200000e0000 */
[----:B------:R-:W-:-:S03]  /*1be0*/  VIADD R4, R4, 0x180 ;  /* 0x0000018004047836 */ /* 0x000fc60000000000 */
[----:B------:R-:W-:Y:S01]  /*1bf0*/  R2UR UR18, R6 ;  /* 0x00000000061272ca */ /* 0x000fe200000e0000 */
[----:B------:R-:W-:Y:S01]  /*1c00*/  HGMMA.64x256x16.F32 R24, gdesc[UR8].tnspB, RZ, !UPT, gsb0 ;  /* 0x43e00000081879f0 */ /* 0x000fe2000c0008ff */
[----:B------:R-:W-:Y:S02]  /*1c10*/  R2UR UR6, R4 ;  /* 0x00000000040672ca */ /* 0x000fe400000e0000 */
[----:B------:R-:W-:-:S05]  /*1c20*/  @!P1 LEA R4, R2, R17, 0x3 ;  /* 0x0000001102049211 */ /* 0x000fca00078e18ff */
[----:B------:R-:W-:-:S05]  /*1c30*/  @!P1 VIADD R4, R4, 0x38860 ;  /* 0x0003886004049836 */ /* 0x000fca0000000000 */
        /* <DEDUP_REMOVED lines=17> */
.L_x_6662:
[----:B------:R-:W-:Y:S01]  /*1d50*/  BAR.SYNC.DEFER_BLOCKING 0xe, 0x100 ;  /* 0x0384000000007b1d */ /* 0x000fe20000010000 */
[----:B01----:R-:W-:Y:S01]  /*1d60*/  IMAD R4, R2, 0x40, R18 ;  /* 0x0000004002047824 */ /* 0x003fe200078e0212 */
[----:B------:R-:W-:Y:S01]  /*1d70*/  ISETP.GT.AND P2, PT, R168, RZ, PT ;  /* 0x000000ffa800720c */ /* 0x000fe20003f44270 */
[----:B------:R-:W-:Y:S02]  /*1d80*/  VIADD R2, R2, 0x1 ;  /* 0x0000000102027836 */ /* 0x000fe40000000000 */
[----:B------:R-:W-:Y:S01]  /*1d90*/  IMAD R4, R4, 0x4, R17 ;  /* 0x0000000404047824 */ /* 0x000fe200078e0211 */
[----:B------:R-:W-:Y:S01]  /*1da0*/  UMOV UR11, 0x40000040 ;  /* 0x40000040000b7882 */ /* 0x000fe20000000000 */
[----:B------:R-:W-:Y:S01]  /*1db0*/  UMOV UR15, 0x40000040 ;  /* 0x40000040000f7882 */ /* 0x000fe20000000000 */
[----:B------:R-:W-:Y:S01]  /*1dc0*/  ISETP.NE.AND P0, PT, R2, 0x2, PT ;  /* 0x000000020200780c */ /* 0x000fe20003f05270 */
[----:B------:R-:W-:Y:S01]  /*1dd0*/  UMOV UR19, 0x40000040 ;  /* 0x4000004000137882 */ /* 0x000fe20000000000 */
[----:B------:R-:W-:Y:S01]  /*1de0*/  UMOV UR7, 0x40000040 ;  /* 0x4000004000077882 */ /* 0x000fe20000000000 */
[----:B------:R-:W-:Y:S01]  /*1df0*/  VIADD R168, R168, 0xffffffff ;  /* 0xffffffffa8a87836 */ /* 0x000fe20000000000 */
[----:B------:R-:W-:Y:S01]  /*1e00*/  SEL R2, R2, RZ, P0 ;  /* 0x000000ff02027207 */ /* 0x000fe20000000000 */
[----:B------:R-:W0:Y:S04]  /*1e10*/  LDS R5, [R4+0x38400] ;  /* 0x0384000004057984 */ /* 0x000e280000000800 */
[----:B------:R1:W2:Y:S02]  /*1e20*/  LDS R6, [R4+0x38420] ;  /* 0x0384200004067984 */ /* 0x0002a40000000800 */
[----:B-1----:R-:W-:-:S05]  /*1e30*/  IMAD R4, R2, 0x1000, R7 ;  /* 0x0000100002047824 */ /* 0x002fca00078e0207 */
[----:B------:R-:W-:Y:S01]  /*1e40*/  R2UR UR10, R4 ;  /* 0x00000000040a72ca */ /* 0x000fe200000e0000 */
        /* <DEDUP_REMOVED lines=128> */
[----:B------:R-:W-:-:S04]  /*2650*/  IADD3 R5, R4, 0x80, RZ ;  /* 0x0000008004057810 */ /* 0x000fc80007ffe0ff */
[----:B------:R-:W-:Y:S01]  /*2660*/  R2UR UR14, R5 ;  /* 0x00000000050e72ca */ /* 0x000fe200000e0000 */
[----:B------:R-:W-:Y:S01]  /*2670*/  WARPGROUP.ARRIVE ;  /* 0x00000000000079c5 */ /* 0x000fe20000000000 */
[C---:B------:R-:W-:Y:S02]  /*2680*/  VIADD R5, R4.reuse, 0x100 ;  /* 0x0000010004057836 */ /* 0x040fe40000000000 */
[----:B------:R-:W-:-:S03]  /*2690*/  VIADD R4, R4, 0x180 ;  /* 0x0000018004047836 */ /* 0x000fc60000000000 */
[----:B------:R-:W-:Y:S01]  /*26a0*/  HGMMA.64x256x16.F32 R24, gdesc[UR8].tnspB, R24, gsb0 ;  /* 0x43e00000081879f0 */ /* 0x000fe20008000818 */
[----:B------:R-:W-:Y:S02]  /*26b0*/  R2UR UR18, R5 ;  /* 0x00000000051272ca */ /* 0x000fe400000e0000 */
[----:B------:R-:W-:Y:S01]  /*26c0*/  R2UR UR6, R4 ;  /* 0x00000000040672ca */ /* 0x000fe200000e0000 */
[----:B------:R-:W-:Y:S01]  /*26d0*/  @!P1 IMAD R4, R2, 0x8, R17 ;  /* 0x0000000802049824 */ /* 0x000fe200078e0211 */
[----:B------:R-:W-:-:S03]  /*26e0*/  SEL R5, RZ, 0x1, P0 ;  /* 0x00000001ff057807 */ /* 0x000fc60000000000 */
[----:B------:R-:W-:Y:S01]  /*26f0*/  @!P1 VIADD R4, R4, 0x38860 ;  /* 0x0003886004049836 */ /* 0x000fe20000000000 */
[----:B------:R-:W-:-:S04]  /*2700*/  LOP3.LUT R16, R16, R5, RZ, 0x3c, !PT ;  /* 0x0000000510107212 */ /* 0x000fc800078e3cff */
        /* <DEDUP_REMOVED lines=16> */
.L_x_6661:
[----:B------:R-:W-:Y:S01]  /*2810*/  BAR.SYNC.DEFER_BLOCKING 0xe, 0x100 ;  /* 0x0384000000007b1d */ /* 0x000fe20000010000 */
[C---:B01----:R-:W-:Y:S01]  /*2820*/  IMAD R4, R2.reuse, 0x40, R18 ;  /* 0x0000004002047824 */ /* 0x043fe200078e0212 */
[----:B------:R-:W-:Y:S01]  /*2830*/  PLOP3.LUT P0, PT, PT, PT, PT, 0x8, 0x0 ;  /* 0x000000000000781c */ /* 0x000fe20003f0e170 */
[----:B------:R-:W-:-:S03]  /*2840*/  VIADD R2, R2, 0x1 ;  /* 0x0000000102027836 */ /* 0x000fc60000000000 */
[----:B------:R-:W-:Y:S02]  /*2850*/  LEA R17, R4, R17, 0x2 ;  /* 0x0000001104117211 */ /* 0x000fe400078e10ff */
[----:B------:R-:W-:-:S04]  /*2860*/  ISETP.NE.AND P1, PT, R2, 0x2, PT ;  /* 0x000000020200780c */ /* 0x000fc80003f25270 */
[----:B------:R-:W-:Y:S02]  /*2870*/  SEL R7, RZ, 0x1, P1 ;  /* 0x00000001ff077807 */ /* 0x000fe40000800000 */
[----:B------:R-:W-:Y:S02]  /*2880*/  SEL R2, R2, RZ, P1 ;  /* 0x000000ff02027207 */ /* 0x000fe40000800000 */
[----:B------:R-:W-:Y:S01]  /*2890*/  LOP3.LUT R16, R16, R7, RZ, 0x3c, !PT ;  /* 0x0000000710107212 */ /* 0x000fe200078e3cff */
        /* <DEDUP_REMOVED lines=132> */
.L_x_6659:
[----:B------:R-:W-:Y:S02]  /*30e0*/  ISETP.GE.AND P1, PT, R168, 0x1, PT ;  /* 0x00000001a800780c */ /* 0x000fe40003f26270 */
[----:B------:R-:W-:-:S11]  /*30f0*/  PLOP3.LUT P0, PT, PT, PT, PT, 0x80, 0x0 ;  /* 0x000000000000781c */ /* 0x000fd60003f0f070 */
[----:B------:R-:W-:Y:S05]  /*3100*/  @!P1 BRA `(.L_x_6660) ;  /* 0x000000a000a89947 */ /* 0x000fea0003800000 */
[----:B------:R-:W0:Y:S02]  /*3110*/  SHFL.IDX PT, R0, R196, RZ, 0x1f ;  /* 0x00001fffc4007589 */ /* 0x000e2400000e0000 */
        /* <DEDUP_REMOVED lines=19> */
[----:B------:R-:W-:Y:S01]  /*3250*/  MOV R13, RZ ;  /* 0x000000ff000d7202 */ /* 0x000fe20000000f00 */
[----:B------:R-:W-:Y:S02]  /*3260*/  IMAD.U32 R6, RZ, RZ, UR4 ;  /* 0x00000004ff067e24 */ /* 0x000fe4000f8e00ff */
[----:B------:R-:W-:-:S02]  /*3270*/  IMAD.U32 R7, RZ, RZ, UR5 ;  /* 0x00000005ff077e24 */ /* 0x000fc4000f8e00ff */
[----:B------:R-:W-:Y:S02]  /*3280*/  IMAD.U32 R11, RZ, RZ, UR7 ;  /* 0x00000007ff0b7e24 */ /* 0x000fe4000f8e00ff */
[----:B------:R-:W-:Y:S02]  /*3290*/  IMAD.MOV.U32 R8, RZ, RZ, 0x70 ;  /* 0x00000070ff087424 */ /* 0x000fe400078e00ff */
[----:B0-----:R-:W-:-:S07]  /*32a0*/  IMAD.MOV.U32 R12, RZ, RZ, 0x1 ;  /* 0x00000001ff0c7424 */ /* 0x001fce00078e00ff */
[----:B------:R-:W-:-:S07]  /*32b0*/  LEPC R20, `(.L_x_6663) ;  /* 0x000000001014794e */ /* 0x000fce0000000000 */
[----:B-1----:R-:W-:Y:S05]  /*32c0*/  CALL.ABS.NOINC R14 ;  /* 0x000000000e007343 */ /* 0x002fea0003c00000 */
.L_x_6663:
[----:B------:R-:W-:Y:S01]  /*32d0*/  ULEA.HI UR4, UR36, UR36, URZ, 0x1 ;  /* 0x0000002424047291 */ /* 0x000fe2000f8f083f */
[----:B------:R-:W-:-:S03]  /*32e0*/  IMAD.U32 R0, RZ, RZ, UR41 ;  /* 0x00000029ff007e24 */ /* 0x000fc6000f8e00ff */
[----:B------:R-:W-:Y:S02]  /*32f0*/  ULOP3.LUT UR4, UR4, 0xfffffffe, URZ, 0xc0, !UPT ;  /* 0xfffffffe04047892 */ /* 0x000fe4000f8ec03f */
[----:B------:R-:W-:Y:S02]  /*3300*/  ISETP.NE.AND P0, PT, R0, 0x3, PT ;  /* 0x000000030000780c */ /* 0x000fe40003f05270 */
[----:B------:R-:W-:-:S06]  /*3310*/  UIADD3 UR4, UR36, -UR4, URZ ;  /* 0x8000000424047290 */ /* 0x000fcc000fffe03f */
[----:B------:R-:W-:-:S05]  /*3320*/  IMAD.U32 R4, RZ, RZ, UR4 ;  /* 0x00000004ff047e24 */ /* 0x000fca000f8e00ff */
[----:B------:R-:W-:-:S04]  /*3330*/  SHF.L.U32 R4, R4, 0x1f, RZ ;  /* 0x0000001f04047819 */ /* 0x000fc800000006ff */
[----:B------:R-:W0:Y:S02]  /*3340*/  SYNCS.PHASECHK.TRANS64.TRYWAIT P1, [R17+URZ+0x38800], R4 ;  /* 0x03880004110075a7 */ /* 0x000e24000802017f */
[----:B0-----:R-:W-:Y:S05]  /*3350*/  @!P1 BRA `(.L_x_6664) ;  /* 0x0000012000189947 */ /* 0x001fea0003800000 */
.L_x_6792:
[----:B------:R-:W-:Y:S05]  /*3360*/  @!P0 BRA `(.L_x_6665) ;  /* 0x0000000000048947 */ /* 0x000fea0003800000 */
[----:B------:R-:W-:Y:S01]  /*3370*/  BPT.TRAP 0x1 ;  /* 0x000000040000795c */ /* 0x000fe20000300000 */
.L_x_6665:
[----:B------:R-:W-:Y:S01]  /*3380*/  IMAD R5, R2, 0x8, R17 ;  /* 0x0000000802057824 */ /* 0x000fe200078e0211 */
[----:B------:R-:W-:-:S04]  /*3390*/  SHF.L.U32 R8, R16, 0x1f, RZ ;  /* 0x0000001f10087819 */ /* 0x000fc800000006ff */
[----:B------:R1:W2:Y:S01]  /*33a0*/  SYNCS.PHASECHK.TRANS64.TRYWAIT P1, [R5+URZ+0x38830], R8 ;  /* 0x03883008050075a7 */ /* 0x0002a2000802017f */
[----:B------:R-:W-:Y:S05]  /*33b0*/  @!P0 BRA `(.L_x_6666) ;  /* 0x0000000000048947 */ /* 0x000fea0003800000 */
[----:B------:R-:W-:Y:S01]  /*33c0*/  BPT.TRAP 0x1 ;  /* 0x000000040000795c */ /* 0x000fe20000300000 */
.L_x_6666:
[----:B------:R-:W-:-:S05]  /*33d0*/  VIADD R0, R17, 0x22400 ;  /* 0x0002240011007836 */ /* 0x000fca0000000000 */
[----:B------:R-:W-:-:S04]  /*33e0*/  SHF.R.U32.HI R0, RZ, 0x4, R0 ;  /* 0x00000004ff007819 */ /* 0x000fc80000011600 */
[----:B------:R-:W-:Y:S01]  /*33f0*/  LOP3.LUT R0, R0, 0x3fff, RZ, 0xc0, !PT ;  /* 0x00003fff00007812 */ /* 0x000fe200078ec0ff */
[----:B--2---:R-:W-:Y:S06]  /*3400*/  @P1 BRA `(.L_x_6667) ;  /* 0x0000000000081947 */ /* 0x004fec0003800000 */
[----:B------:R-:W2:Y:S02]  /*3410*/  SYNCS.PHASECHK.TRANS64.TRYWAIT P1, [R5+URZ+0x38830], R8 ;  /* 0x03883008050075a7 */ /* 0x000ea4000802017f */
[----:B--2---:R-:W-:Y:S05]  /*3420*/  @!P1 BRA `(.L_x_6668) ;  /* 0x0000011c00f89947 */ /* 0x004fea0003800000 */
.L_x_6667:
[----:B------:R-:W-:Y:S05]  /*3430*/  WARPSYNC.ALL ;  /* 0x0000000000007948 */ /* 0x000fea0003800000 */
[----:B------:R-:W-:Y:S01]  /*3440*/  LOP3.LUT R0, R0, 0x10000, RZ, 0xfc, !PT ;  /* 0x0001000000007812 */ /* 0x000fe200078efcff */
[----:B------:R-:W-:Y:S01]  /*3450*/  VIADD R3, R17, 0x20400 ;  /* 0x0002040011037836 */ /* 0x000fe20000000000 */
[----:B------:R-:W-:-:S03]  /*3460*/  WARPGROUP.ARRIVE ;  /* 0x00000000000079c5 */ /* 0x000fc60000000000 */
[----:B------:R-:W-:Y:S01]  /*3470*/  IMAD R6, R2, 0x200, R0 ;  /* 0x0000020002067824 */ /* 0x000fe200078e0200 */
[----:B------:R-:W-:Y:S01]  /*3480*/  UMOV UR27, 0x40000040 ;  /* 0x40000040001b7882 */ /* 0x000fe20000000000 */
[----:B------:R-:W-:Y:S01]  /*3490*/  UMOV UR25, 0x40000040 ;  /* 0x4000004000197882 */ /* 0x000fe20000000000 */
[----:B------:R-:W-:Y:S01]  /*34a0*/  SHF.R.U32.HI R3, RZ, 0x4, R3 ;  /* 0x00000004ff037819 */ /* 0x000fe20000011603 */
[----:B------:R-:W-:Y:S01]  /*34b0*/  UMOV UR23, 0x40000040 ;  /* 0x4000004000177882 */ /* 0x000fe20000000000 */
[----:B------:R-:W-:Y:S01]  /*34c0*/  R2UR UR26, R6 ;  /* 0x00000000061a72ca */ /* 0x000fe200000e0000 */
[----:B------:R-:W-:Y:S01]  /*34d0*/  UMOV UR21, 0x40000040 ;  /* 0x4000004000157882 */ /* 0x000fe20000000000 */
[----:B------:R-:W-:Y:S01]  /*34e0*/  LOP3.LUT R3, R3, 0x3fff, RZ, 0xc0, !PT ;  /* 0x00003fff03037812 */ /* 0x000fe200078ec0ff */
[----:B------:R-:W-:Y:S01]  /*34f0*/  UMOV UR19, 0x40000040 ;  /* 0x4000004000137882 */ /* 0x000fe20000000000 */
[----:B------:R-:W-:Y:S01]  /*3500*/  UMOV UR17, 0x40000040 ;  /* 0x4000004000117882 */ /* 0x000fe20000000000 */
[----:B------:R-:W-:Y:S01]  /*3510*/  UMOV UR15, 0x40000040 ;  /* 0x40000040000f7882 */ /* 0x000fe20000000000 */
[----:B------:R-:W-:Y:S01]  /*3520*/  LOP3.LUT R3, R3, 0x10000, RZ, 0xfc, !PT ;  /* 0x0001000003037812 */ /* 0x000fe200078efcff */
[----:B------:R-:W-:-:S03]  /*3530*/  UMOV UR13, 0x40000040 ;  /* 0x40000040000d7882 */ /* 0x000fc60000000000 */
[C---:B------:R-:W-:Y:S02]  /*3540*/  R2UR UR24, R3.reuse ;  /* 0x00000000031872ca */ /* 0x040fe400000e0000 */
[C---:B------:R-:W-:Y:S01]  /*3550*/  IADD3 R6, R3.reuse, 0x2, RZ ;  /* 0x0000000203067810 */ /* 0x040fe20007ffe0ff */
[----:B------:R-:W-:Y:S02]  /*3560*/  UIADD3 UR22, UR26, 0x2, URZ ;  /* 0x000000021a167890 */ /* 0x000fe4000fffe03f */
[----:B------:R-:W-:Y:S01]  /*3570*/  UIADD3 UR18, UR26, 0x4, URZ ;  /* 0x000000041a127890 */ /* 0x000fe2000fffe03f */
[----:B------:R-:W-:Y:S01]  /*3580*/  R2UR UR20, R6 ;  /* 0x00000000061472ca */ /* 0x000fe200000e0000 */
[C---:B------:R-:W-:Y:S01]  /*3590*/  VIADD R6, R3.reuse, 0x4 ;  /* 0x0000000403067836 */ /* 0x040fe20000000000 */
[----:B------:R-:W-:Y:S01]  /*35a0*/  UIADD3 UR14, UR26, 0x6, URZ ;  /* 0x000000061a0e7890 */ /* 0x000fe2000fffe03f */
[----:B------:R-:W-:-:S03]  /*35b0*/  VIADD R3, R3, 0x6 ;  /* 0x0000000603037836 */ /* 0x000fc60000000000 */
[----:B------:R-:W-:Y:S01]  /*35c0*/  R2UR UR16, R6 ;  /* 0x00000000061072ca */ /* 0x000fe200000e0000 */
[----:B------:R-:W-:Y:S01]  /*35d0*/  HGMMA.64x64x16.F32 R24, gdesc[UR24], RZ, !UPT, gsb0 ;  /* 0x00e00000181879f0 */ /* 0x000fe2000c0008ff */
[----:B------:R-:W-:Y:S02]  /*35e0*/  R2UR UR12, R3 ;  /* 0x00000000030c72ca */ /* 0x000fe400000e0000 */
        /* <DEDUP_REMOVED lines=10> */
[----:B------:R-:W3:Y:S02]  /*3690*/  SYNCS.PHASECHK.TRANS64.TRYWAIT P1, [R17+URZ+0x38810], R4 ;  /* 0x03881004110075a7 */ /* 0x000ee4000802017f */
[----:B---3--:R-:W-:Y:S05]  /*36a0*/  @!P1 BRA `(.L_x_6669) ;  /* 0x0000011c006c9947 */ /* 0x008fea0003800000 */
.L_x_6793:
[----:B------:R-:W-:Y:S05]  /*36b0*/  @!P0 BRA `(.L_x_6670) ;  /* 0x0000000000048947 */ /* 0x000fea0003800000 */
[----:B------:R-:W-:Y:S01]  /*36c0*/  BPT.TRAP 0x1 ;  /* 0x000000040000795c */ /* 0x000fe20000300000 */
.L_x_6670:
[----:B------:R4:W0:Y:S01]  /*36d0*/  SYNCS.PHASECHK.TRANS64.TRYWAIT P1, [R5+URZ+0x38850], R8 ;  /* 0x03885008050075a7 */ /* 0x000822000802017f */
[----:B------:R-:W-:Y:S05]  /*36e0*/  @!P0 BRA `(.L_x_6671) ;  /* 0x0000000000048947 */ /* 0x000fea0003800000 */
[----:B------:R-:W-:Y:S01]  /*36f0*/  BPT.TRAP 0x1 ;  /* 0x000000040000795c */ /* 0x000fe20000300000 */
.L_x_6671:
[C---:B------:R-:W-:Y:S02]  /*3700*/  VIADD R3, R17.reuse, 0x400 ;  /* 0x0000040011037836 */ /* 0x040fe40000000000 */
[----:B0--3--:R-:W-:-:S03]  /*3710*/  VIADD R4, R17, 0x26400 ;  /* 0x0002640011047836 */ /* 0x009fc60000000000 */
        /* <DEDUP_REMOVED lines=8> */
[----:B------:R-:W0:Y:S02]  /*37a0*/  SYNCS.PHASECHK.TRANS64.TRYWAIT P1, [R5+URZ+0x38850], R8 ;  /* 0x03885008050075a7 */ /* 0x000e24000802017f */
[----:B0-----:R-:W-:Y:S05]  /*37b0*/  @!P1 BRA `(.L_x_6673) ;  /* 0x0000011c003c9947 */ /* 0x001fea0003800000 */
.L_x_6672:
[----:B------:R-:W-:Y:S01]  /*37c0*/  R2UR UR8, R4 ;  /* 0x00000000040872ca */ /* 0x000fe200000e0000 */
[----:B------:R-:W-:Y:S01]  /*37d0*/  WARPGROUP.ARRIVE ;  /* 0x00000000000079c5 */ /* 0x000fe20000000000 */
[----:B------:R-:W-:Y:S01]  /*37e0*/  R2UR UR10, R6 ;  /* 0x00000000060a72ca */ /* 0x000fe200000e0000 */
[----:B------:R-:W-:Y:S01]  /*37f0*/  UMOV UR9, 0x40000040 ;  /* 0x4000004000097882 */ /* 0x000fe20000000000 */
[----:B------:R-:W-:Y:S01]  /*3800*/  UMOV UR11, 0x40000040 ;  /* 0x40000040000b7882 */ /* 0x000fe20000000000 */
[----:B012-4-:R-:W-:Y:S01]  /*3810*/  VIADD R8, R4, 0x2 ;  /* 0x0000000204087836 */ /* 0x017fe20000000000 */
[----:B------:R-:W-:Y:S01]  /*3820*/  IADD3 R7, R6, 0x2, RZ ;  /* 0x0000000206077810 */ /* 0x000fe20007ffe0ff */
[----:B------:R-:W-:Y:S01]  /*3830*/  UMOV UR5, 0x40000040 ;  /* 0x4000004000057882 */ /* 0x000fe20000000000 */
[----:B------:R-:W-:Y:S01]  /*3840*/  UMOV UR7, 0x40000040 ;  /* 0x4000004000077882 */ /* 0x000fe20000000000 */
[----:B------:R-:W0:Y:S01]  /*3850*/  S2R R9, SR_TID.X ;  /* 0x0000000000097919 */ /* 0x000e220000002100 */
[----:B------:R-:W-:Y:S01]  /*3860*/  R2UR UR4, R8 ;  /* 0x00000000080472ca */ /* 0x000fe200000e0000 */
[----:B------:R-:W-:Y:S01]  /*3870*/  VIADD R8, R4, 0x4 ;  /* 0x0000000404087836 */ /* 0x000fe20000000000 */
[----:B------:R-:W-:Y:S01]  /*3880*/  R2UR UR6, R7 ;  /* 0x00000000070672ca */ /* 0x000fe200000e0000 */
[C---:B------:R-:W-:Y:S01]  /*3890*/  VIADD R7, R6.reuse, 0x4 ;  /* 0x0000000406077836 */ /* 0x040fe20000000000 */
[----:B------:R-:W1:Y:S01]  /*38a0*/  S2R R57, SR_TID.X ;  /* 0x0000000000397919 */ /* 0x000e620000002100 */
[----:B------:R-:W-:Y:S01]  /*38b0*/  HGMMA.64x64x16.F32 R24, gdesc[UR8], R24, gsb0 ;  /* 0x00e00000081879f0 */ /* 0x000fe20008000818 */
[----:B------:R-:W-:-:S02]  /*38c0*/  VIADD R10, R6, 0x800 ;  /* 0x00000800060a7836 */ /* 0x000fc40000000000 */
[----:B------:R-:W-:-:S04]  /*38d0*/  IMAD R203, R2, 0x1000, R19 ;  /* 0x0000100002cb7824 */ /* 0x000fc800078e0213 */
[----:B------:R-:W-:Y:S01]  /*38e0*/  VIADD R205, R203, 0x80 ;  /* 0x00000080cbcd7836 */ /* 0x000fe20000000000 */
[----:B0-----:R-:W-:Y:S02]  /*38f0*/  SHF.R.U32.HI R9, RZ, 0x7, R9 ;  /* 0x00000007ff097819 */ /* 0x001fe40000011609 */
[----:B-1----:R-:W-:Y:S01]  /*3900*/  LOP3.LUT R57, R57, 0x7f, RZ, 0xc0, !PT ;  /* 0x0000007f39397812 */ /* 0x002fe200078ec0ff */
        /* <DEDUP_REMOVED lines=124> */
[----:B------:R-:W0:Y:S01]  /*40d0*/  SHFL.IDX PT, R7, R9, RZ, 0x1f ;  /* 0x00001fff09077589 */ /* 0x000e2200000e0000 */
[----:B------:R-:W-:Y:S01]  /*40e0*/  VIADD R8, R4, 0x800 ;  /* 0x0000080004087836 */ /* 0x000fe20000000000 */
[----:B0-----:R-:W-:-:S04]  /*40f0*/  ISETP.GT.AND P1, PT, R7, 0x7f, PT ;  /* 0x0000007f0700780c */ /* 0x001fc80003f24270 */
[----:B------:R-:W-:-:S05]  /*4100*/  SEL R7, RZ, 0x2, !P1 ;  /* 0x00000002ff077807 */ /* 0x000fca0004800000 */
        /* <DEDUP_REMOVED lines=135> */
[----:B------:R-:W-:-:S03]  /*4980*/  IMAD.IADD R12, R7, 0x1, R8 ;  /* 0x00000001070c7824 */ /* 0x000fc600078e0208 */
        /* <DEDUP_REMOVED lines=12> */
[----:B------:R-:W-:Y:S01]  /*4a50*/  LEA R11, R185, R18, 0x6 ;  /* 0x00000012b90b7211 */ /* 0x000fe200078e30ff */
        /* <DEDUP_REMOVED lines=22> */
[----:B------:R-:W-:-:S05]  /*4bc0*/  IMAD R7, R168, -0x40, R9 ;  /* 0xffffffc0a8077824 */ /* 0x000fca00078e0209 */
[----:B------:R-:W-:Y:S02]  /*4bd0*/  IADD3 R9, R186, 0x1, R7 ;  /* 0x00000001ba097810 */ /* 0x000fe40007ffe007 */
[----:B------:R-:W-:Y:S01]  /*4be0*/  IADD3 R7, -R22, R7, R186 ;  /* 0x0000000716077210 */ /* 0x000fe20007ffe1ba */
[----:B------:R-:W-:Y:S02]  /*4bf0*/  WARPGROUP.DEPBAR.LE gsb0, 0x0 ;  /* 0x00008000000079c5 */ /* 0x000fe40000010000 */
[----:B------:R-:W-:-:S06]  /*4c00*/  WARPGROUP.ARRIVE ;  /* 0x00000000000079c5 */ /* 0x000fcc0000000000 */
[----:B------:R-:W-:Y:S01]  /*4c10*/  HGMMA.64x64x16.F32 R24, gdesc[UR4], R24, gsb0 ;  /* 0x00e00000041879f0 */ /* 0x000fe20008000818 */
[----:B------:R-:W-:Y:S01]  /*4c20*/  R2UR UR4, R10 ;  /* 0x000000000a0472ca */ /* 0x000fe200000e0000 */
[----:B------:R-:W-:Y:S01]  /*4c30*/  UMOV UR5, 0x40000040 ;  /* 0x4000004000057882 */ /* 0x000fe20000000000 */
[----:B------:R-:W-:Y:S01]  /*4c40*/  R2UR UR6, R6 ;  /* 0x00000000060672ca */ /* 0x000fe200000e0000 */
[----:B------:R-:W-:Y:S01]  /*4c50*/  UMOV UR7, 0x40000040 ;  /* 0x4000004000077882 */ /* 0x000fe20000000000 */
[----:B------:R-:W-:-:S04]  /*4c60*/  IADD3 R6, -R22, R9, -R184 ;  /* 0x0000000916067210 */ /* 0x000fc80007ffe9b8 */
[----:B------:R-:W-:Y:S02]  /*4c70*/  VIADDMNMX R8, R11, R6, R7, PT ;  /* 0x000000060b087246 */ /* 0x000fe40003800107 */
[----:B------:R-:W-:Y:S02]  /*4c80*/  IADD3 R6, R6, 0x8, R11 ;  /* 0x0000000806067810 */ /* 0x000fe40007ffe00b */
[C---:B------:R-:W-:Y:S02]  /*4c90*/  ISETP.GT.AND P1, PT, R8.reuse, RZ, PT ;  /* 0x000000ff0800720c */ /* 0x040fe40003f24270 */
[C---:B------:R-:W-:Y:S02]  /*4ca0*/  ISETP.GT.AND P2, PT, R8.reuse, 0x1, PT ;  /* 0x000000010800780c */ /* 0x040fe40003f44270 */
[----:B------:R-:W-:Y:S01]  /*4cb0*/  ISETP.GT.AND P3, PT, R8, 0x8, PT ;  /* 0x000000080800780c */ /* 0x000fe20003f64270 */
[----:B------:R-:W-:Y:S02]  /*4cc0*/  WARPGROUP.DEPBAR.LE gsb0, 0x0 ;  /* 0x00008000000079c5 */ /* 0x000fe40000010000 */
[----:B------:R-:W-:-:S06]  /*4cd0*/  WARPGROUP.ARRIVE ;  /* 0x00000000000079c5 */ /* 0x000fcc0000000000 */
[----:B------:R-:W-:Y:S01]  /*4ce0*/  HGMMA.64x64x16.F32 R24, gdesc[UR4], R24, gsb0 ;  /* 0x00e00000041879f0 */ /* 0x000fe20008000818 */
[----:B------:R-:W-:Y:S01]  /*4cf0*/  ULDC UR4, c[0x0][0xad0] ;  /* 0x0002b40000047ab9 */ /* 0x000fe20000000800 */
[----:B------:R-:W-:Y:S01]  /*4d00*/  R2UR UR6, R203 ;  /* 0x00000000cb0672ca */ /* 0x000fe200000e0000 */
        /* <DEDUP_REMOVED lines=46> */
[----:B------:R-:W-:-:S02]  /*4ff0*/  ULDC UR4, c[0x0][0xa80] ;  /* 0x0002a00000047ab9 */ /* 0x000fc40000000800 */
        /* <DEDUP_REMOVED lines=45> */
[----:B--2---:R-:W-:-:S04]  /*52d0*/  FSEL R52, R52, -INF , P2 ;  /* 0xff80000034347808 */ /* 0x004fc80001000000 */
[----:B------:R-:W-:-:S03]  /*52e0*/  FMNMX.FTZ R8, R52, R9, !PT ;  /* 0x0000000934087209 */ /* 0x000fc60007810000 */
[----:B------:R-:W2:Y:S01]  /*52f0*/  MUFU.TANH R27, R27 ;  /* 0x0000001b001b7308 */ /* 0x000ea20000002400 */
[----:B0-----:R-:W-:-:S04]  /*5300*/  FSEL R53, R53, -INF , P1 ;  /* 0xff80000035357808 */ /* 0x001fc80000800000 */
[----:B------:R-:W-:-:S03]  /*5310*/  FMNMX.FTZ R8, R53, R8, !PT ;  /* 0x0000000835087209 */ /* 0x000fc60007810000 */
[----:B------:R-:W0:Y:S02]  /*5320*/  MUFU.TANH R30, R30 ;  /* 0x0000001e001e7308 */ /* 0x000e240000002400 */
[----:B------:R-:W3:Y:S06]  /*5330*/  SHFL.BFLY PT, R9, R8, 0x2, 0x1f ;  /* 0x0c401f0008097f89 */ /* 0x000eec00000e0000 */
[----:B------:R-:W4:Y:S08]  /*5340*/  MUFU.TANH R31, R31 ;  /* 0x0000001f001f7308 */ /* 0x000f300000002400 */
[----:B------:R-:W5:Y:S08]  /*5350*/  MUFU.TANH R34, R34 ;  /* 0x0000002200227308 */ /* 0x000f700000002400 */
[----:B------:R-:W5:Y:S01]  /*5360*/  MUFU.TANH R35, R35 ;  /* 0x0000002300237308 */ /* 0x000f620000002400 */
[----:B---3--:R-:W-:-:S02]  /*5370*/  FMNMX.FTZ R9, R8, R9, !PT ;  /* 0x0000000908097209 */ /* 0x008fc40007810000 */
[----:B------:R-:W-:-:S03]  /*5380*/  VIMNMX R8, R7, R6, PT ;  /* 0x0000000607087248 */ /* 0x000fc60003fe0100 */
[----:B------:R-:W3:Y:S01]  /*5390*/  SHFL.BFLY PT, R10, R9, 0x1, 0x1f ;  /* 0x0c201f00090a7f89 */ /* 0x000ee200000e0000 */
[C---:B------:R-:W-:Y:S01]  /*53a0*/  ISETP.GT.AND P1, PT, R8.reuse, RZ, PT ;  /* 0x000000ff0800720c */ /* 0x040fe20003f24270 */
[----:B------:R-:W3:Y:S01]  /*53b0*/  MUFU.TANH R38, R38 ;  /* 0x0000002600267308 */ /* 0x000ee20000002400 */
[C---:B------:R-:W-:Y:S02]  /*53c0*/  ISETP.GT.AND P2, PT, R8.reuse, 0x1, PT ;  /* 0x000000010800780c */ /* 0x040fe40003f44270 */
[----:B------:R-:W-:Y:S02]  /*53d0*/  ISETP.GT.AND P3, PT, R8, 0x8, PT ;  /* 0x000000080800780c */ /* 0x000fe40003f64270 */
[----:B-1----:R-:W-:Y:S02]  /*53e0*/  FSEL R26, R26, -INF , P1 ;  /* 0xff8000001a1a7808 */ /* 0x002fe40000800000 */
[----:B--2---:R-:W-:Y:S01]  /*53f0*/  FSEL R27, R27, -INF , P2 ;  /* 0xff8000001b1b7808 */ /* 0x004fe20001000000 */
[----:B------:R-:W1:Y:S01]  /*5400*/  MUFU.TANH R39, R39 ;  /* 0x0000002700277308 */ /* 0x000e620000002400 */
[----:B------:R-:W-:-:S02]  /*5410*/  ISETP.GT.AND P1, PT, R8, 0x9, PT ;  /* 0x000000090800780c */ /* 0x000fc40003f24270 */
[----:B0-----:R-:W-:Y:S02]  /*5420*/  FSEL R30, R30, -INF , P3 ;  /* 0xff8000001e1e7808 */ /* 0x001fe40001800000 */
[C---:B------:R-:W-:Y:S02]  /*5430*/  ISETP.GT.AND P2, PT, R8.reuse, 0x10, PT ;  /* 0x000000100800780c */ /* 0x040fe40003f44270 */
[----:B----4-:R-:W-:Y:S01]  /*5440*/  FSEL R31, R31, -INF , P1 ;  /* 0xff8000001f1f7808 */ /* 0x010fe20000800000 */
[----:B------:R-:W0:Y:S01]  /*5450*/  MUFU.TANH R42, R42 ;  /* 0x0000002a002a7308 */ /* 0x000e220000002400 */
[----:B------:R-:W-:Y:S02]  /*5460*/  ISETP.GT.AND P1, PT, R8, 0x11, PT ;  /* 0x000000110800780c */ /* 0x000fe40003f24270 */
[----:B-----5:R-:W-:Y:S02]  /*5470*/  FSEL R34, R34, -INF , P2 ;  /* 0xff80000022227808 */ /* 0x020fe40001000000 */
[----:B------:R-:W-:-:S02]  /*5480*/  ISETP.GT.AND P2, PT, R8, 0x18, PT ;  /* 0x000000180800780c */ /* 0x000fc40003f44270 */
[----:B---3--:R-:W-:Y:S01]  /*5490*/  FMNMX.FTZ R7, R9, R10, !PT ;  /* 0x0000000a09077209 */ /* 0x008fe20007810000 */
[----:B------:R-:W2:Y:S01]  /*54a0*/  MUFU.TANH R43, R43 ;  /* 0x0000002b002b7308 */ /* 0x000ea20000002400 */
[----:B------:R-:W-:Y:S02]  /*54b0*/  FMNMX.FTZ R9, R26, R27, !PT ;  /* 0x0000001b1a097209 */ /* 0x000fe40007810000 */
[----:B------:R-:W-:Y:S01]  /*54c0*/  FSEL R35, R35, -INF , P1 ;  /* 0xff80000023237808 */ /* 0x000fe20000800000 */
[----:B------:R-:W-:Y:S01]  /*54d0*/  FMUL.FTZ R10, R7, UR4 ;  /* 0x00000004070a7c20 */ /* 0x000fe20008410000 */
[----:B------:R-:W-:Y:S02]  /*54e0*/  FMNMX.FTZ R6, R30, R9, !PT ;  /* 0x000000091e067209 */ /* 0x000fe40007810000 */
[----:B------:R-:W-:Y:S01]  /*54f0*/  ISETP.GT.AND P1, PT, R8, 0x19, PT ;  /* 0x000000190800780c */ /* 0x000fe20003f24270 */
[----:B------:R-:W3:Y:S01]  /*5500*/  MUFU.TANH R46, R46 ;  /* 0x0000002e002e7308 */ /* 0x000ee20000002400 */
[----:B------:R-:W-:-:S02]  /*5510*/  FMNMX.FTZ R9, R31, R6, !PT ;  /* 0x000000061f097209 */ /* 0x000fc40007810000 */
[----:B------:R-:W-:Y:S02]  /*5520*/  FSEL R38, R38, -INF , P2 ;  /* 0xff80000026267808 */ /* 0x000fe40001000000 */
[----:B------:R-:W-:Y:S02]  /*5530*/  FMNMX.FTZ R6, R34, R9, !PT ;  /* 0x0000000922067209 */ /* 0x000fe40007810000 */
[----:B------:R-:W-:Y:S01]  /*5540*/  ISETP.GT.AND P3, PT, R8, 0x20, PT ;  /* 0x000000200800780c */ /* 0x000fe20003f64270 */
[----:B------:R-:W4:Y:S01]  /*5550*/  MUFU.TANH R47, R47 ;  /* 0x0000002f002f7308 */ /* 0x000f220000002400 */
[----:B------:R-:W-:Y:S02]  /*5560*/  FMNMX.FTZ R9, R35, R6, !PT ;  /* 0x0000000623097209 */ /* 0x000fe40007810000 */
[----:B-1----:R-:W-:Y:S02]  /*5570*/  FSEL R39, R39, -INF , P1 ;  /* 0xff80000027277808 */ /* 0x002fe40000800000 */
[----:B------:R-:W-:-:S02]  /*5580*/  FMNMX.FTZ R6, R38, R9, !PT ;  /* 0x0000000926067209 */ /* 0x000fc40007810000 */
[----:B------:R-:W-:Y:S01]  /*5590*/  ISETP.GT.AND P2, PT, R8, 0x21, PT ;  /* 0x000000210800780c */ /* 0x000fe20003f44270 */
[----:B------:R-:W1:Y:S01]  /*55a0*/  MUFU.TANH R50, R50 ;  /* 0x0000003200327308 */ /* 0x000e620000002400 */
[----:B0-----:R-:W-:Y:S02]  /*55b0*/  FSEL R42, R42, -INF , P3 ;  /* 0xff8000002a2a7808 */ /* 0x001fe40001800000 */
[----:B------:R-:W-:Y:S02]  /*55c0*/  FMNMX.FTZ R9, R39, R6, !PT ;  /* 0x0000000627097209 */ /* 0x000fe40007810000 */
[----:B------:R-:W-:Y:S02]  /*55d0*/  ISETP.GT.AND P1, PT, R8, 0x28, PT ;  /* 0x000000280800780c */ /* 0x000fe40003f24270 */
[----:B--2---:R-:W-:Y:S01]  /*55e0*/  FSEL R43, R43, -INF , P2 ;  /* 0xff8000002b2b7808 */ /* 0x004fe20001000000 */
[----:B------:R-:W0:Y:S01]  /*55f0*/  MUFU.TANH R51, R51 ;  /* 0x0000003300337308 */ /* 0x000e220000002400 */
[----:B------:R-:W-:-:S02]  /*5600*/  FMNMX.FTZ R6, R42, R9, !PT ;  /* 0x000000092a067209 */ /* 0x000fc40007810000 */
[----:B------:R-:W-:Y:S02]  /*5610*/  ISETP.GT.AND P4, PT, R8, 0x29, PT ;  /* 0x000000290800780c */ /* 0x000fe40003f84270 */
[----:B---3--:R-:W-:Y:S02]  /*5620*/  FSEL R46, R46, -INF , P1 ;  /* 0xff8000002e2e7808 */ /* 0x008fe40000800000 */
[----:B------:R-:W-:Y:S01]  /*5630*/  FMNMX.FTZ R9, R43, R6, !PT ;  /* 0x000000062b097209 */ /* 0x000fe20007810000 */
[----:B------:R-:W2:Y:S01]  /*5640*/  MUFU.TANH R54, R54 ;  /* 0x0000003600367308 */ /* 0x000ea20000002400 */
[----:B------:R-:W-:Y:S02]  /*5650*/  ISETP.GT.AND P3, PT, R8, 0x30, PT ;  /* 0x000000300800780c */ /* 0x000fe40003f64270 */
[----:B----4-:R-:W-:Y:S02]  /*5660*/  FSEL R47, R47, -INF , P4 ;  /* 0xff8000002f2f7808 */ /* 0x010fe40002000000 */
[----:B------:R-:W-:-:S02]  /*5670*/  FMNMX.FTZ R6, R46, R9, !PT ;  /* 0x000000092e067209 */ /* 0x000fc40007810000 */
[----:B------:R-:W-:Y:S01]  /*5680*/  FSETP.NEU.FTZ.AND P2, PT, R7, -INF , PT ;  /* 0xff8000000700780b */ /* 0x000fe20003f5d000 */
[----:B------:R-:W3:Y:S01]  /*5690*/  MUFU.TANH R55, R55 ;  /* 0x0000003700377308 */ /* 0x000ee20000002400 */
[----:B------:R-:W-:Y:S02]  /*56a0*/  ISETP.GT.AND P1, PT, R8, 0x31, PT ;  /* 0x000000310800780c */ /* 0x000fe40003f24270 */
[----:B-1----:R-:W-:Y:S02]  /*56b0*/  FSEL R50, R50, -INF , P3 ;  /* 0xff80000032327808 */ /* 0x002fe40001800000 */
[----:B------:R-:W-:Y:S02]  /*56c0*/  FMNMX.FTZ R9, R47, R6, !PT ;  /* 0x000000062f097209 */ /* 0x000fe40007810000 */
[----:B------:R-:W-:Y:S02]  /*56d0*/  FSEL R56, R10, RZ, P2 ;  /* 0x000000ff0a387208 */ /* 0x000fe40001000000 */
[----:B------:R-:W-:-:S02]  /*56e0*/  ISETP.GT.AND P2, PT, R8, 0x38, PT ;  /* 0x000000380800780c */ /* 0x000fc40003f44270 */
[----:B0-----:R-:W-:Y:S01]  /*56f0*/  FSEL R51, R51, -INF , P1 ;  /* 0xff80000033337808 */ /* 0x001fe20000800000 */
[--C-:B------:R-:W-:Y:S01]  /*5700*/  FFMA.FTZ R24, R24, UR4, -R56.reuse ;  /* 0x0000000418187c23 */ /* 0x100fe20008010838 */
[----:B------:R-:W-:Y:S01]  /*5710*/  FMNMX.FTZ R10, R50, R9, !PT ;  /* 0x00000009320a7209 */ /* 0x000fe20007810000 */
[--C-:B------:R-:W-:Y:S01]  /*5720*/  FFMA.FTZ R9, R25, UR4, -R56.reuse ;  /* 0x0000000419097c23 */ /* 0x100fe20008010838 */
[----:B------:R-:W-:Y:S01]  /*5730*/  ISETP.GT.AND P1, PT, R8, 0x39, PT ;  /* 0x000000390800780c */ /* 0x000fe20003f24270 */
[----:B------:R-:W-:Y:S01]  /*5740*/  MUFU.EX2 R6, R24 ;  /* 0x0000001800067308 */ /* 0x000fe20000000800 */
[----:B--2---:R-:W-:Y:S01]  /*5750*/  FSEL R54, R54, -INF , P2 ;  /* 0xff80000036367808 */ /* 0x004fe20001000000 */
[--C-:B------:R-:W-:Y:S01]  /*5760*/  FFMA.FTZ R12, R32, UR4, -R56.reuse ;  /* 0x00000004200c7c23 */ /* 0x100fe20008010838 */
[----:B------:R-:W-:Y:S01]  /*5770*/  FMNMX.FTZ R11, R51, R10, !PT ;  /* 0x0000000a330b7209 */ /* 0x000fe20007810000 */
[--C-:B------:R-:W-:Y:S01]  /*5780*/  FFMA.FTZ R10, R28, UR4, -R56.reuse ;  /* 0x000000041c0a7c23 */ /* 0x100fe20008010838 */
[----:B---3--:R-:W-:Y:S01]  /*5790*/  FSEL R55, R55, -INF , P1 ;  /* 0xff80000037377808 */ /* 0x008fe20000800000 */
        /* <DEDUP_REMOVED lines=13> */
[----:B------:R-:W-:Y:S01]  /*5870*/  FFMA.FTZ R174, R53, UR4, -R56 ;  /* 0x0000000435ae7c23 */ /* 0x000fe20008010838 */
[----:B------:R-:W1:Y:S08]  /*5880*/  MUFU.EX2 R9, R9 ;  /* 0x0000000900097308 */ /* 0x000e700000000800 */
[----:B------:R-:W-:Y:S08]  /*5890*/  MUFU.EX2 R10, R10 ;  /* 0x0000000a000a7308 */ /* 0x000ff00000000800 */
[----:B------:R-:W2:Y:S01]  /*58a0*/  MUFU.EX2 R11, R11 ;  /* 0x0000000b000b7308 */ /* 0x000ea20000000800 */
[----:B-1----:R-:W-:Y:S01]  /*58b0*/  F2FP.F16.F32.PACK_AB R152, R9, R6 ;  /* 0x000000060998723e */ /* 0x002fe200000000ff */
[----:B------:R-:W-:Y:S01]  /*58c0*/  FADD.FTZ R9, R6, R9 ;  /* 0x0000000906097221 */ /* 0x000fe20000010000 */
[----:B------:R-:W-:Y:S01]  /*58d0*/  IMAD.IADD R6, R186, 0x1, -R184 ;  /* 0x00000001ba067824 */ /* 0x000fe200078e0ab8 */
[----:B0-----:R-:W-:Y:S01]  /*58e0*/  FMNMX.FTZ R24, R8, R21, !PT ;  /* 0x0000001508187209 */ /* 0x001fe20007810000 */
[----:B------:R-:W-:-:S03]  /*58f0*/  FFMA.FTZ R21, R41, UR4, -R56 ;  /* 0x0000000429157c23 */ /* 0x000fc60008010838 */
[----:B------:R-:W-:Y:S01]  /*5900*/  MUFU.EX2 R12, R12 ;  /* 0x0000000c000c7308 */ /* 0x000fe20000000800 */
[----:B------:R-:W0:Y:S01]  /*5910*/  SHFL.BFLY PT, R25, R24, 0x1, 0x1f ;  /* 0x0c201f0018197f89 */ /* 0x000e2200000e0000 */
[----:B------:R-:W-:-:S06]  /*5920*/  LEA R6, R185, R6, 0x6 ;  /* 0x00000006b9067211 */ /* 0x000fcc00078e30ff */
[----:B------:R-:W1:Y:S01]  /*5930*/  MUFU.EX2 R13, R13 ;  /* 0x0000000d000d7308 */ /* 0x000e620000000800 */
[----:B--2---:R-:W-:Y:S01]  /*5940*/  F2FP.F16.F32.PACK_AB R154, R11, R10 ;  /* 0x0000000a0b9a723e */ /* 0x004fe200000000ff */
[----:B------:R-:W-:Y:S01]  /*5950*/  FADD.FTZ R10, R10, R9 ;  /* 0x000000090a0a7221 */ /* 0x000fe20000010000 */
[----:B------:R-:W-:-:S03]  /*5960*/  SHF.R.S32.HI R9, RZ, 0x1f, R6 ;  /* 0x0000001fff097819 */ /* 0x000fc60000011406 */
[----:B------:R-:W-:Y:S01]  /*5970*/  FADD.FTZ R11, R11, R10 ;  /* 0x0000000a0b0b7221 */ /* 0x000fe20000010000 */
[----:B------:R-:W-:Y:S01]  /*5980*/  LEA.HI R9, R9, R6, RZ, 0x6 ;  /* 0x0000000609097211 */ /* 0x000fe200078f30ff */
[----:B------:R-:W-:Y:S03]  /*5990*/  MUFU.EX2 R14, R14 ;  /* 0x0000000e000e7308 */ /* 0x000fe60000000800 */
[----:B------:R-:W-:-:S04]  /*59a0*/  SHF.R.S32.HI R9, RZ, 0x6, R9 ;  /* 0x00000006ff097819 */ /* 0x000fc80000011409 */
[----:B------:R-:W-:Y:S01]  /*59b0*/  VIMNMX R9, RZ, R9, !PT ;  /* 0x00000009ff097248 */ /* 0x000fe20007fe0100 */
[----:B------:R-:W2:Y:S01]  /*59c0*/  MUFU.EX2 R15, R15 ;  /* 0x0000000f000f7308 */ /* 0x000ea20000000800 */
[----:B0-----:R-:W-:Y:S02]  /*59d0*/  FMNMX.FTZ R8, R24, R25, !PT ;  /* 0x0000001918087209 */ /* 0x001fe40007810000 */
[C---:B-1----:R-:W-:Y:S01]  /*59e0*/  F2FP.F16.F32.PACK_AB R156, R13.reuse, R12 ;  /* 0x0000000c0d9c723e */ /* 0x042fe200000000ff */
[----:B------:R-:W-:Y:S01]  /*59f0*/  FADD.FTZ R12, R12, R11 ;  /* 0x0000000b0c0c7221 */ /* 0x000fe20000010000 */
[C---:B------:R-:W-:Y:S01]  /*5a00*/  FSETP.NEU.FTZ.AND P1, PT, R8.reuse, -INF , PT ;  /* 0xff8000000800780b */ /* 0x040fe20003f3d000 */
[----:B------:R-:W-:Y:S02]  /*5a10*/  FMUL.FTZ R24, R8, UR4 ;  /* 0x0000000408187c20 */ /* 0x000fe40008410000 */
[----:B------:R-:W-:Y:S01]  /*5a20*/  MUFU.EX2 R20, R20 ;  /* 0x0000001400147308 */ /* 0x000fe20000000800 */
[----:B------:R-:W-:Y:S01]  /*5a30*/  FADD.FTZ R13, R13, R12 ;  /* 0x0000000c0d0d7221 */ /* 0x000fe20000010000 */
[----:B------:R-:W-:Y:S01]  /*5a40*/  VIADD R12, R168, 0xfffffffe ;  /* 0xfffffffea80c7836 */ /* 0x000fe20000000000 */
[----:B------:R-:W-:-:S02]  /*5a50*/  FSEL R25, R24, RZ, P1 ;  /* 0x000000ff18197208 */ /* 0x000fc40000800000 */
[----:B------:R-:W-:Y:S02]  /*5a60*/  ISETP.NE.AND P1, PT, R57, RZ, PT ;  /* 0x000000ff3900720c */ /* 0x000fe40003f25270 */
[----:B------:R-:W-:Y:S01]  /*5a70*/  ISETP.GE.AND P2, PT, R12, R9, PT ;  /* 0x000000090c00720c */ /* 0x000fe20003f46270 */
        /* <DEDUP_REMOVED lines=22> */
[----:B------:R-:W-:-:S03]  /*5be0*/  @!P1 VIADD R5, R5, 0x38860 ;  /* 0x0003886005059836 */ /* 0x000fc60000000000 */
[----:B------:R-:W-:Y:S01]  /*5bf0*/  FADD.FTZ R15, R15, R14 ;  /* 0x0000000e0f0f7221 */ /* 0x000fe20000010000 */
[----:B------:R-:W1:Y:S01]  /*5c00*/  MUFU.EX2 R176, R176 ;  /* 0x000000b000b07308 */ /* 0x000e620000000800 */
[----:B------:R-:W-:-:S07]  /*5c10*/  @!P1 PRMT R5, RZ, 0x654, R5 ;  /* 0x00000654ff059816 */ /* 0x000fce0000000005 */
[----:B------:R-:W-:Y:S08]  /*5c20*/  MUFU.EX2 R177, R177 ;  /* 0x000000b100b17308 */ /* 0x000ff00000000800 */
[----:B------:R-:W2:Y:S01]  /*5c30*/  MUFU.EX2 R178, R178 ;  /* 0x000000b200b27308 */ /* 0x000ea20000000800 */
[----:B-1----:R-:W-:Y:S01]  /*5c40*/  F2FP.F16.F32.PACK_AB R153, R176, R175 ;  /* 0x000000afb099723e */ /* 0x002fe200000000ff */
[----:B------:R-:W-:-:S06]  /*5c50*/  FADD.FTZ R176, R175, R176 ;  /* 0x000000b0afb07221 */ /* 0x000fcc0000010000 */
[----:B------:R-:W-:Y:S08]  /*5c60*/  MUFU.EX2 R179, R179 ;  /* 0x000000b300b37308 */ /* 0x000ff00000000800 */
[----:B------:R-:W1:Y:S01]  /*5c70*/  MUFU.EX2 R180, R180 ;  /* 0x000000b400b47308 */ /* 0x000e620000000800 */
[----:B--2---:R-:W-:Y:S01]  /*5c80*/  F2FP.F16.F32.PACK_AB R155, R178, R177 ;  /* 0x000000b1b29b723e */ /* 0x004fe200000000ff */
[----:B------:R-:W-:Y:S01]  /*5c90*/  BAR.SYNC.DEFER_BLOCKING 0xf, 0x100 ;  /* 0x03c4000000007b1d */ /* 0x000fe20000010000 */
[----:B------:R-:W-:-:S04]  /*5ca0*/  FADD.FTZ R177, R177, R176 ;  /* 0x000000b0b1b17221 */ /* 0x000fc80000010000 */
[----:B------:R-:W-:Y:S01]  /*5cb0*/  FADD.FTZ R178, R178, R177 ;  /* 0x000000b1b2b27221 */ /* 0x000fe20000010000 */
[----:B------:R-:W-:Y:S08]  /*5cc0*/  MUFU.EX2 R181, R181 ;  /* 0x000000b500b57308 */ /* 0x000ff00000000800 */
[----:B------:R-:W2:Y:S01]  /*5cd0*/  MUFU.EX2 R182, R182 ;  /* 0x000000b600b67308 */ /* 0x000ea20000000800 */
[----:B-1----:R-:W-:Y:S01]  /*5ce0*/  F2FP.F16.F32.PACK_AB R157, R180, R179 ;  /* 0x000000b3b49d723e */ /* 0x002fe200000000ff */
[----:B------:R-:W-:-:S04]  /*5cf0*/  FADD.FTZ R179, R179, R178 ;  /* 0x000000b2b3b37221 */ /* 0x000fc80000010000 */
[----:B------:R-:W-:Y:S02]  /*5d00*/  FADD.FTZ R180, R180, R179 ;  /* 0x000000b3b4b47221 */ /* 0x000fe40000010000 */
[----:B------:R-:W1:Y:S01]  /*5d10*/  MUFU.EX2 R21, R21 ;  /* 0x0000001500157308 */ /* 0x000e620000000800 */
[----:B------:R3:W-:Y:S07]  /*5d20*/  STSM.16.M88.4 [R189+0x36400], R152 ;  /* 0x03640098bd007844 */ /* 0x0007ee0000000200 */
[----:B------:R-:W-:Y:S01]  /*5d30*/  MUFU.EX2 R169, R169 ;  /* 0x000000a900a97308 */ /* 0x000fe20000000800 */
[----:B--2---:R-:W-:Y:S01]  /*5d40*/  F2FP.F16.F32.PACK_AB R159, R182, R181 ;  /* 0x000000b5b69f723e */ /* 0x004fe200000000ff */
[----:B------:R-:W-:-:S04]  /*5d50*/  FADD.FTZ R181, R181, R180 ;  /* 0x000000b4b5b57221 */ /* 0x000fc80000010000 */
[----:B------:R3:W-:Y:S01]  /*5d60*/  STSM.16.M88.4 [R192], R156 ;  /* 0x0000009cc0007844 */ /* 0x0007e20000000200 */
[----:B------:R-:W-:Y:S01]  /*5d70*/  FADD.FTZ R182, R182, R181 ;  /* 0x000000b5b6b67221 */ /* 0x000fe20000010000 */
        /* <DEDUP_REMOVED lines=18> */
[----:B------:R3:W-:Y:S01]  /*5ea0*/  STSM.16.M88.4 [R190], R160 ;  /* 0x000000a0be007844 */ /* 0x0007e20000000200 */
[----:B------:R-:W-:Y:S01]  /*5eb0*/  FADD.FTZ R187, R202, R187 ;  /* 0x000000bbcabb7221 */ /* 0x000fe20000010000 */
[----:B------:R-:W-:Y:S08]  /*5ec0*/  MUFU.EX2 R173, R173 ;  /* 0x000000ad00ad7308 */ /* 0x000ff00000000800 */
[----:B------:R-:W2:Y:S01]  /*5ed0*/  MUFU.EX2 R174, R174 ;  /* 0x000000ae00ae7308 */ /* 0x000ea20000000800 */
[----:B-1----:R-:W-:Y:S01]  /*5ee0*/  F2FP.F16.F32.PACK_AB R164, R172, R171 ;  /* 0x000000abaca4723e */ /* 0x002fe200000000ff */
[----:B------:R-:W-:-:S04]  /*5ef0*/  FADD.FTZ R171, R171, R170 ;  /* 0x000000aaabab7221 */ /* 0x000fc80000010000 */
[----:B------:R-:W-:Y:S02]  /*5f00*/  FADD.FTZ R172, R172, R171 ;  /* 0x000000abacac7221 */ /* 0x000fe40000010000 */
[----:B------:R-:W-:Y:S08]  /*5f10*/  MUFU.EX2 R204, R204 ;  /* 0x000000cc00cc7308 */ /* 0x000ff00000000800 */
[----:B------:R-:W1:Y:S01]  /*5f20*/  MUFU.EX2 R199, R199 ;  /* 0x000000c700c77308 */ /* 0x000e620000000800 */
[----:B--2---:R-:W-:-:S07]  /*5f30*/  F2FP.F16.F32.PACK_AB R166, R174, R173 ;  /* 0x000000adaea6723e */ /* 0x004fce00000000ff */
[----:B------:R-:W-:Y:S08]  /*5f40*/  MUFU.EX2 R201, R201 ;  /* 0x000000c900c97308 */ /* 0x000ff00000000800 */
[----:B------:R-:W2:Y:S01]  /*5f50*/  MUFU.EX2 R206, R206 ;  /* 0x000000ce00ce7308 */ /* 0x000ea20000000800 */
[----:B-1----:R-:W-:Y:S01]  /*5f60*/  F2FP.F16.F32.PACK_AB R165, R199, R204 ;  /* 0x000000ccc7a5723e */ /* 0x002fe200000000ff */
[----:B------:R-:W-:-:S04]  /*5f70*/  FADD.FTZ R204, R204, R187 ;  /* 0x000000bbcccc7221 */ /* 0x000fc80000010000 */
[----:B------:R-:W-:Y:S01]  /*5f80*/  FADD.FTZ R204, R199, R204 ;  /* 0x000000ccc7cc7221 */ /* 0x000fe20000010000 */
[----:B--2---:R-:W-:-:S03]  /*5f90*/  F2FP.F16.F32.PACK_AB R167, R206, R201 ;  /* 0x000000c9cea7723e */ /* 0x004fc600000000ff */
[----:B------:R-:W-:Y:S02]  /*5fa0*/  FADD.FTZ R201, R201, R204 ;  /* 0x000000ccc9c97221 */ /* 0x000fe40000010000 */
[----:B------:R3:W-:Y:S01]  /*5fb0*/  STSM.16.M88.4 [R191], R164 ;  /* 0x000000a4bf007844 */ /* 0x0007e20000000200 */
[----:B0-----:R-:W-:Y:S01]  /*5fc0*/  WARPGROUP.ARRIVE ;  /* 0x00000000000079c5 */ /* 0x001fe20000000000 */
[----:B------:R-:W-:-:S05]  /*5fd0*/  FADD.FTZ R6, R206, R201 ;  /* 0x000000c9ce067221 */ /* 0x000fca0000010000 */
        /* <DEDUP_REMOVED lines=31> */
[----:B0-----:R-:W-:-:S04]  /*61d0*/  FADD.FTZ R5, R173, R172 ;  /* 0x000000acad057221 */ /* 0x001fc80000010000 */
[----:B------:R-:W-:Y:S01]  /*61e0*/  FADD.FTZ R5, R174, R5 ;  /* 0x00000005ae057221 */ /* 0x000fe20000010000 */
[----:B---3--:R-:W-:Y:S06]  /*61f0*/  @!P2 BRA `(.L_x_6674) ;  /* 0x000000340078a947 */ /* 0x008fec0003800000 */
[----:B------:R-:W-:Y:S01]  /*6200*/  IMAD.MOV.U32 R11, RZ, RZ, R8 ;  /* 0x000000ffff0b7224 */ /* 0x000fe200078e0008 */
[----:B------:R-:W-:Y:S01]  /*6210*/  ULDC UR5, c[0x0][0xad0] ;  /* 0x0002b40000057ab9 */ /* 0x000fe20000000800 */
[----:B------:R-:W-:Y:S01]  /*6220*/  IMAD.MOV.U32 R13, RZ, RZ, R7 ;  /* 0x000000ffff0d7224 */ /* 0x000fe200078e0007 */
[----:B------:R-:W-:Y:S01]  /*6230*/  ULDC UR4, c[0x0][0xa80] ;  /* 0x0002a00000047ab9 */ /* 0x000fe20000000800 */
[----:B------:R-:W-:-:S07]  /*6240*/  IMAD.MOV.U32 R15, RZ, RZ, R2 ;  /* 0x000000ffff0f7224 */ /* 0x000fce00078e0002 */
.L_x_6683:
[----:B------:R-:W-:-:S05]  /*6250*/  VIADD R2, R15, 0x1 ;  /* 0x000000010f027836 */ /* 0x000fca0000000000 */
[----:B------:R-:W-:-:S04]  /*6260*/  ISETP.NE.AND P2, PT, R2, 0x2, PT ;  /* 0x000000020200780c */ /* 0x000fc80003f45270 */
[----:B------:R-:W-:Y:S02]  /*6270*/  SEL R7, RZ, 0x1, P2 ;  /* 0x00000001ff077807 */ /* 0x000fe40001000000 */
[----:B------:R-:W-:Y:S02]  /*6280*/  SEL R2, R2, RZ, P2 ;  /* 0x000000ff02027207 */ /* 0x000fe40001000000 */
[----:B------:R-:W-:Y:S01]  /*6290*/  LOP3.LUT R16, R16, R7, RZ, 0x3c, !PT ;  /* 0x0000000710107212 */ /* 0x000fe200078e3cff */
[----:B------:R-:W-:Y:S06]  /*62a0*/  @!P0 BRA `(.L_x_6675) ;  /* 0x0000000000048947 */ /* 0x000fec0003800000 */
[----:B------:R-:W-:Y:S01]  /*62b0*/  BPT.TRAP 0x1 ;  /* 0x000000040000795c */ /* 0x000fe20000300000 */
.L_x_6675:
[----:B------:R-:W-:Y:S02]  /*62c0*/  LEA R10, R2, R17, 0x3 ;  /* 0x00000011020a7211 */ /* 0x000fe400078e18ff */
[----:B------:R-:W-:-:S04]  /*62d0*/  SHF.L.U32 R7, R16, 0x1f, RZ ;  /* 0x0000001f10077819 */ /* 0x000fc800000006ff */
[----:B------:R0:W1:Y:S01]  /*62e0*/  SYNCS.PHASECHK.TRANS64.TRYWAIT P2, [R10+URZ+0x38830], R7 ;  /* 0x038830070a0075a7 */ /* 0x000062000804017f */
[----:B------:R-:W-:Y:S05]  /*62f0*/  @!P0 BRA `(.L_x_6676) ;  /* 0x0000000000048947 */ /* 0x000fea0003800000 */
[----:B------:R-:W-:Y:S01]  /*6300*/  BPT.TRAP 0x1 ;  /* 0x000000040000795c */ /* 0x000fe20000300000 */
.L_x_6676:
[----:B------:R-:W-:Y:S01]  /*6310*/  IMAD R8, R2, 0x200, R0 ;  /* 0x0000020002087824 */ /* 0x000fe200078e0200 */
[----:B-1----:R-:W-:Y:S06]  /*6320*/  @P2 BRA `(.L_x_6677) ;  /* 0x0000000000082947 */ /* 0x002fec0003800000 */
[----:B------:R-:W1:Y:S02]  /*6330*/  SYNCS.PHASECHK.TRANS64.TRYWAIT P2, [R10+URZ+0x38830], R7 ;  /* 0x038830070a0075a7 */ /* 0x000e64000804017f */
[----:B-1----:R-:W-:Y:S05]  /*6340*/  @!P2 BRA `(.L_x_6678) ;  /* 0x000000f0006ca947 */ /* 0x002fea0003800000 */
.L_x_6677:
        /* <DEDUP_REMOVED lines=22> */
.L_x_6679:
[----:B------:R2:W3:Y:S01]  /*64b0*/  SYNCS.PHASECHK.TRANS64.TRYWAIT P2, [R10+URZ+0x38850], R7 ;  /* 0x038850070a0075a7 */ /* 0x0004e2000804017f */
[----:B------:R-:W-:Y:S05]  /*64c0*/  @!P0 BRA `(.L_x_6680) ;  /* 0x0000000000048947 */ /* 0x000fea0003800000 */
[----:B------:R-:W-:Y:S01]  /*64d0*/  BPT.TRAP 0x1 ;  /* 0x000000040000795c */ /* 0x000fe20000300000 */
.L_x_6680:
[----:B---3--:R-:W-:Y:S05]  /*64e0*/  @P2 BRA `(.L_x_6681) ;  /* 0x0000000000082947 */ /* 0x008fea0003800000 */
[----:B------:R-:W3:Y:S02]  /*64f0*/  SYNCS.PHASECHK.TRANS64.TRYWAIT P2, [R10+URZ+0x38850], R7 ;  /* 0x038850070a0075a7 */ /* 0x000ee4000804017f */
[----:B---3--:R-:W-:Y:S05]  /*6500*/  @!P2 BRA `(.L_x_6682) ;  /* 0x000000f00010a947 */ /* 0x008fea0003800000 */
.L_x_6681:
[----:B0123--:R-:W-:Y:S01]  /*6510*/  IMAD R7, R2, 0x1000, R3 ;  /* 0x0000100002077824 */ /* 0x00ffe200078e0203 */
[----:B------:R-:W-:Y:S01]  /*6520*/  WARPGROUP.ARRIVE ;  /* 0x00000000000079c5 */ /* 0x000fe20000000000 */
[----:B------:R-:W-:Y:S01]  /*6530*/  UMOV UR11, 0x40000040 ;  /* 0x40000040000b7882 */ /* 0x000fe20000000000 */
[----:B------:R-:W-:Y:S01]  /*6540*/  VIADD R14, R4, 0x2 ;  /* 0x00000002040e7836 */ /* 0x000fe20000000000 */
[----:B------:R-:W-:Y:S01]  /*6550*/  UMOV UR29, 0x40000040 ;  /* 0x40000040001d7882 */ /* 0x000fe20000000000 */
[C---:B------:R-:W-:Y:S01]  /*6560*/  R2UR UR10, R7.reuse ;  /* 0x00000000070a72ca */ /* 0x040fe200000e0000 */
[C---:B------:R-:W-:Y:S01]  /*6570*/  VIADD R8, R7.reuse, 0x2 ;  /* 0x0000000207087836 */ /* 0x040fe20000000000 */
[----:B------:R-:W-:Y:S01]  /*6580*/  UMOV UR31, 0x40000040 ;  /* 0x40000040001f7882 */ /* 0x000fe20000000000 */
[----:B------:R-:W-:Y:S01]  /*6590*/  R2UR UR28, R14 ;  /* 0x000000000e1c72ca */ /* 0x000fe200000e0000 */
[----:B------:R-:W-:Y:S01]  /*65a0*/  VIADD R14, R4, 0x4 ;  /* 0x00000004040e7836 */ /* 0x000fe20000000000 */
[----:B------:R-:W0:Y:S01]  /*65b0*/  S2R R20, SR_TID.X ;  /* 0x0000000000147919 */ /* 0x000e220000002100 */
[----:B------:R-:W-:Y:S01]  /*65c0*/  R2UR UR30, R8 ;  /* 0x00000000081e72ca */ /* 0x000fe200000e0000 */
[----:B------:R-:W-:Y:S01]  /*65d0*/  VIADD R8, R7, 0x4 ;  /* 0x0000000407087836 */ /* 0x000fe20000000000 */
[----:B------:R-:W-:Y:S01]  /*65e0*/  UMOV UR7, 0x40000040 ;  /* 0x4000004000077882 */ /* 0x000fe20000000000 */
[----:B------:R-:W-:-:S02]  /*65f0*/  VIADD R187, R4, 0x800 ;  /* 0x0000080004bb7836 */ /* 0x000fc40000000000 */
[----:B------:R-:W-:Y:S02]  /*6600*/  VIADD R21, R7, 0x800 ;  /* 0x0000080007157836 */ /* 0x000fe40000000000 */
[----:B------:R-:W-:Y:S01]  /*6610*/  HGMMA.64x64x16.F32 R152, gdesc[UR8], R152, gsb0 ;  /* 0x00e00000089879f0 */ /* 0x000fe20008000898 */
[----:B0-----:R-:W-:Y:S02]  /*6620*/  SHF.R.U32.HI R20, RZ, 0x7, R20 ;  /* 0x00000007ff147819 */ /* 0x001fe40000011614 */
        /* <DEDUP_REMOVED lines=124> */
[----:B------:R-:W0:Y:S02]  /*6df0*/  SHFL.IDX PT, R8, R20, RZ, 0x1f ;  /* 0x00001fff14087589 */ /* 0x000e2400000e0000 */
[----:B0-----:R-:W-:-:S04]  /*6e00*/  ISETP.GT.AND P2, PT, R8, 0x7f, PT ;  /* 0x0000007f0800780c */ /* 0x001fc80003f44270 */
        /* <DEDUP_REMOVED lines=102> */
[--C-:B------:R-:W-:Y:S02]  /*7470*/  IMAD.IADD R200, R20, 0x1, R21.reuse ;  /* 0x0000000114c87824 */ /* 0x100fe400078e0215 */
        /* <DEDUP_REMOVED lines=75> */
[----:B------:R-:W-:Y:S01]  /*7930*/  IMAD.MOV.U32 R7, RZ, RZ, -0x40 ;  /* 0xffffffc0ff077424 */ /* 0x000fe200078e00ff */
[----:B------:R-:W-:Y:S02]  /*7940*/  WARPGROUP.DEPBAR.LE gsb0, 0x0 ;  /* 0x00008000000079c5 */ /* 0x000fe40000010000 */
[----:B------:R-:W-:-:S08]  /*7950*/  WARPGROUP.ARRIVE ;  /* 0x00000000000079c5 */ /* 0x000fd00000000000 */
[----:B------:R-:W-:Y:S03]  /*7960*/  HGMMA.64x64x16.F32 R152, gdesc[UR28], R152, gsb0 ;  /* 0x00e000001c9879f0 */ /* 0x000fe60008000898 */
[----:B------:R-:W-:Y:S02]  /*7970*/  WARPGROUP.DEPBAR.LE gsb0, 0x0 ;  /* 0x00008000000079c5 */ /* 0x000fe40000010000 */
        /* <DEDUP_REMOVED lines=13> */
[----:B0-----:R-:W-:-:S02]  /*7a50*/  IMAD R152, R12, R7, 0x1 ;  /* 0x000000010c987424 */ /* 0x001fc400078e0207 */
[----:B------:R-:W-:Y:S01]  /*7a60*/  FMUL.FTZ R173, R173, UR5 ;  /* 0x00000005adad7c20 */ /* 0x000fe20008410000 */
[----:B------:R-:W-:Y:S01]  /*7a70*/  FMUL.FTZ R176, R176, UR5 ;  /* 0x00000005b0b07c20 */ /* 0x000fe20008410000 */
[----:B------:R-:W-:Y:S01]  /*7a80*/  FMUL.FTZ R177, R177, UR5 ;  /* 0x00000005b1b17c20 */ /* 0x000fe20008410000 */
[----:B------:R-:W-:Y:S02]  /*7a90*/  IMAD R7, R185, 0x40, R152 ;  /* 0x00000040b9077824 */ /* 0x000fe400078e0298 */
[----:B------:R-:W-:Y:S01]  /*7aa0*/  FMUL.FTZ R180, R180, UR5 ;  /* 0x00000005b4b47c20 */ /* 0x000fe20008410000 */
[----:B------:R-:W-:Y:S01]  /*7ab0*/  FMUL.FTZ R181, R181, UR5 ;  /* 0x00000005b5b57c20 */ /* 0x000fe20008410000 */
[----:B------:R0:W3:Y:S01]  /*7ac0*/  MUFU.TANH R20, R156 ;  /* 0x0000009c00147308 */ /* 0x0000e20000002400 */
[----:B------:R-:W-:Y:S01]  /*7ad0*/  FMUL.FTZ R155, R155, UR5 ;  /* 0x000000059b9b7c20 */ /* 0x000fe20008410000 */
[----:B------:R-:W-:Y:S01]  /*7ae0*/  IADD3 R7, -R184, R7, R186 ;  /* 0x00000007b8077210 */ /* 0x000fe20007ffe1ba */
[----:B------:R-:W-:Y:S01]  /*7af0*/  FMUL.FTZ R158, R158, UR5 ;  /* 0x000000059e9e7c20 */ /* 0x000fe20008410000 */
[----:B------:R-:W-:Y:S01]  /*7b00*/  FMUL.FTZ R159, R159, UR5 ;  /* 0x000000059f9f7c20 */ /* 0x000fe20008410000 */
[----:B------:R-:W-:Y:S01]  /*7b10*/  FMUL.FTZ R162, R162, UR5 ;  /* 0x00000005a2a27c20 */ /* 0x000fe20008410000 */
[----:B------:R-:W-:Y:S01]  /*7b20*/  IADD3 R7, R18, R7, -R22 ;  /* 0x0000000712077210 */ /* 0x000fe20007ffe816 */
[----:B------:R-:W-:Y:S01]  /*7b30*/  FMUL.FTZ R163, R163, UR5 ;  /* 0x00000005a3a37c20 */ /* 0x000fe20008410000 */
[----:B------:R-:W4:Y:S01]  /*7b40*/  MUFU.TANH R157, R157 ;  /* 0x0000009d009d7308 */ /* 0x000f220000002400 */
[----:B------:R-:W-:Y:S01]  /*7b50*/  FMUL.FTZ R166, R166, UR5 ;  /* 0x00000005a6a67c20 */ /* 0x000fe20008410000 */
[----:B------:R-:W-:Y:S01]  /*7b60*/  ISETP.GT.AND P2, PT, R7, RZ, PT ;  /* 0x000000ff0700720c */ /* 0x000fe20003f44270 */
[----:B------:R-:W-:Y:S01]  /*7b70*/  FMUL.FTZ R167, R167, UR5 ;  /* 0x00000005a7a77c20 */ /* 0x000fe20008410000 */
[----:B------:R-:W-:Y:S01]  /*7b80*/  ISETP.GT.AND P3, PT, R7, 0x1, PT ;  /* 0x000000010700780c */ /* 0x000fe20003f64270 */
[----:B------:R-:W-:Y:S01]  /*7b90*/  FMUL.FTZ R170, R170, UR5 ;  /* 0x00000005aaaa7c20 */ /* 0x000fe20008410000 */
[----:B-1----:R-:W-:Y:S01]  /*7ba0*/  FSEL R14, R14, -INF , P2 ;  /* 0xff8000000e0e7808 */ /* 0x002fe20001000000 */
[----:B------:R-:W-:Y:S01]  /*7bb0*/  FMUL.FTZ R171, R171, UR5 ;  /* 0x00000005abab7c20 */ /* 0x000fe20008410000 */
[----:B------:R-:W1:Y:S01]  /*7bc0*/  MUFU.TANH R160, R160 ;  /* 0x000000a000a07308 */ /* 0x000e620000002400 */
[----:B------:R-:W-:Y:S01]  /*7bd0*/  ISETP.GT.AND P2, PT, R7, 0x8, PT ;  /* 0x000000080700780c */ /* 0x000fe20003f44270 */
[----:B------:R-:W-:Y:S01]  /*7be0*/  FMUL.FTZ R174, R174, UR5 ;  /* 0x00000005aeae7c20 */ /* 0x000fe20008410000 */
[----:B--2---:R-:W-:Y:S01]  /*7bf0*/  FSEL R21, R21, -INF , P3 ;  /* 0xff80000015157808 */ /* 0x004fe20001800000 */
[----:B------:R-:W-:Y:S01]  /*7c00*/  FMUL.FTZ R175, R175, UR5 ;  /* 0x00000005afaf7c20 */ /* 0x000fe20008410000 */
[----:B0-----:R-:W-:Y:S01]  /*7c10*/  FMNMX.FTZ R156, R14, R13, !PT ;  /* 0x0000000d0e9c7209 */ /* 0x001fe20007810000 */
[----:B------:R-:W-:Y:S01]  /*7c20*/  FMUL.FTZ R201, R178, UR5 ;  /* 0x00000005b2c97c20 */ /* 0x000fe20008410000 */
[----:B------:R-:W-:Y:S01]  /*7c30*/  ISETP.GT.AND P3, PT, R7, 0x9, PT ;  /* 0x000000090700780c */ /* 0x000fe20003f64270 */
[----:B------:R4:W0:Y:S01]  /*7c40*/  MUFU.TANH R8, R161 ;  /* 0x000000a100087308 */ /* 0x0008220000002400 */
[----:B---3--:R-:W-:Y:S01]  /*7c50*/  FSEL R20, R20, -INF , P2 ;  /* 0xff80000014147808 */ /* 0x008fe20001000000 */
[----:B------:R-:W-:Y:S01]  /*7c60*/  FMUL.FTZ R202, R179, UR5 ;  /* 0x00000005b3ca7c20 */ /* 0x000fe20008410000 */
[----:B------:R-:W-:Y:S01]  /*7c70*/  FMNMX.FTZ R187, R21, R156, !PT ;  /* 0x0000009c15bb7209 */ /* 0x000fe20007810000 */
[----:B------:R-:W-:Y:S01]  /*7c80*/  FMUL.FTZ R205, R183, UR5 ;  /* 0x00000005b7cd7c20 */ /* 0x000fe20008410000 */
[----:B------:R-:W-:Y:S01]  /*7c90*/  ISETP.GT.AND P2, PT, R7, 0x10, PT ;  /* 0x000000100700780c */ /* 0x000fe20003f44270 */
[----:B------:R-:W-:Y:S01]  /*7ca0*/  FMUL.FTZ R204, R182, UR5 ;  /* 0x00000005b6cc7c20 */ /* 0x000fe20008410000 */
[----:B------:R-:W-:Y:S01]  /*7cb0*/  FMNMX.FTZ R200, R20, R187, !PT ;  /* 0x000000bb14c87209 */ /* 0x000fe20007810000 */
[----:B------:R-:W2:Y:S01]  /*7cc0*/  MUFU.TANH R164, R164 ;  /* 0x000000a400a47308 */ /* 0x000ea20000002400 */
[----:B----4-:R-:W-:-:S02]  /*7cd0*/  FSEL R161, R157, -INF , P3 ;  /* 0xff8000009da17808 */ /* 0x010fc40001800000 */
[----:B------:R-:W-:Y:S02]  /*7ce0*/  ISETP.GT.AND P3, PT, R7, 0x11, PT ;  /* 0x000000110700780c */ /* 0x000fe40003f64270 */
[----:B------:R-:W-:-:S03]  /*7cf0*/  FMNMX.FTZ R157, R161, R200, !PT ;  /* 0x000000c8a19d7209 */ /* 0x000fc60007810000 */
[----:B------:R-:W3:Y:S08]  /*7d00*/  MUFU.TANH R165, R165 ;  /* 0x000000a500a57308 */ /* 0x000ef00000002400 */
[----:B------:R1:W4:Y:S08]  /*7d10*/  MUFU.TANH R152, R168 ;  /* 0x000000a800987308 */ /* 0x0003300000002400 */
[----:B------:R-:W5:Y:S01]  /*7d20*/  MUFU.TANH R169, R169 ;  /* 0x000000a900a97308 */ /* 0x000f620000002400 */
[----:B-1----:R-:W-:-:S02]  /*7d30*/  FSEL R168, R160, -INF , P2 ;  /* 0xff800000a0a87808 */ /* 0x002fc40001000000 */
[----:B------:R-:W-:Y:S02]  /*7d40*/  ISETP.GT.AND P2, PT, R7, 0x18, PT ;  /* 0x000000180700780c */ /* 0x000fe40003f44270 */
[----:B------:R-:W-:-:S03]  /*7d50*/  FMNMX.FTZ R157, R168, R157, !PT ;  /* 0x0000009da89d7209 */ /* 0x000fc60007810000 */
[----:B------:R0:W1:Y:S08]  /*7d60*/  MUFU.TANH R153, R172 ;  /* 0x000000ac00997308 */ /* 0x0000700000002400 */
[----:B------:R2:W1:Y:S01]  /*7d70*/  MUFU.TANH R156, R173 ;  /* 0x000000ad009c7308 */ /* 0x0004620000002400 */
[----:B0-----:R-:W-:Y:S02]  /*7d80*/  FSEL R172, R8, -INF , P3 ;  /* 0xff80000008ac7808 */ /* 0x001fe40001800000 */
[----:B------:R-:W-:-:S02]  /*7d90*/  ISETP.GT.AND P3, PT, R7, 0x19, PT ;  /* 0x000000190700780c */ /* 0x000fc40003f64270 */
[----:B------:R-:W-:-:S03]  /*7da0*/  FMNMX.FTZ R8, R172, R157, !PT ;  /* 0x0000009dac087209 */ /* 0x000fc60007810000 */
[----:B------:R-:W0:Y:S01]  /*7db0*/  MUFU.TANH R176, R176 ;  /* 0x000000b000b07308 */ /* 0x000e220000002400 */
[----:B--2---:R-:W-:Y:S02]  /*7dc0*/  FSEL R173, R164, -INF , P2 ;  /* 0xff800000a4ad7808 */ /* 0x004fe40001000000 */
[----:B------:R-:W-:Y:S02]  /*7dd0*/  ISETP.GT.AND P2, PT, R7, 0x20, PT ;  /* 0x000000200700780c */ /* 0x000fe40003f44270 */
[----:B---3--:R-:W-:Y:S02]  /*7de0*/  FSEL R164, R165, -INF , P3 ;  /* 0xff800000a5a47808 */ /* 0x008fe40001800000 */
[----:B------:R-:W-:Y:S01]  /*7df0*/  FMNMX.FTZ R157, R173, R8, !PT ;  /* 0x00000008ad9d7209 */ /* 0x000fe20007810000 */
[----:B------:R-:W2:Y:S01]  /*7e00*/  MUFU.TANH R177, R177 ;  /* 0x000000b100b17308 */ /* 0x000ea20000002400 */
[----:B------:R-:W-:Y:S02]  /*7e10*/  ISETP.GT.AND P3, PT, R7, 0x21, PT ;  /* 0x000000210700780c */ /* 0x000fe40003f64270 */
[----:B----4-:R-:W-:-:S02]  /*7e20*/  FSEL R165, R152, -INF , P2 ;  /* 0xff80000098a57808 */ /* 0x010fc40001000000 */
[----:B------:R-:W-:Y:S02]  /*7e30*/  FMNMX.FTZ R8, R164, R157, !PT ;  /* 0x0000009da4087209 */ /* 0x000fe40007810000 */
[----:B------:R-:W-:Y:S01]  /*7e40*/  ISETP.GT.AND P2, PT, R7, 0x28, PT ;  /* 0x000000280700780c */ /* 0x000fe20003f44270 */
[----:B------:R-:W3:Y:S01]  /*7e50*/  MUFU.TANH R180, R180 ;  /* 0x000000b400b47308 */ /* 0x000ee20000002400 */
[----:B-----5:R-:W-:Y:S01]  /*7e60*/  FSEL R157, R169, -INF , P3 ;  /* 0xff800000a99d7808 */ /* 0x020fe20001800000 */
[----:B------:R-:W-:Y:S01]  /*7e70*/  FMUL.FTZ R169, R154, UR5 ;  /* 0x000000059aa97c20 */ /* 0x000fe20008410000 */
[----:B------:R-:W-:Y:S02]  /*7e80*/  FMNMX.FTZ R8, R165, R8, !PT ;  /* 0x00000008a5087209 */ /* 0x000fe40007810000 */
[----:B-1----:R-:W-:Y:S02]  /*7e90*/  FSEL R160, R153, -INF , P2 ;  /* 0xff80000099a07808 */ /* 0x002fe40001000000 */
[----:B------:R-:W-:Y:S01]  /*7ea0*/  ISETP.GT.AND P3, PT, R7, 0x29, PT ;  /* 0x000000290700780c */ /* 0x000fe20003f64270 */
[----:B------:R-:W1:Y:S01]  /*7eb0*/  MUFU.TANH R152, R181 ;  /* 0x000000b500987308 */ /* 0x000e620000002400 */
[----:B------:R-:W-:-:S02]  /*7ec0*/  FMNMX.FTZ R153, R157, R8, !PT ;  /* 0x000000089d997209 */ /* 0x000fc40007810000 */
[C---:B------:R-:W-:Y:S02]  /*7ed0*/  ISETP.GT.AND P2, PT, R7.reuse, 0x30, PT ;  /* 0x000000300700780c */ /* 0x040fe40003f44270 */
[----:B------:R-:W-:Y:S02]  /*7ee0*/  FSEL R8, R156, -INF , P3 ;  /* 0xff8000009c087808 */ /* 0x000fe40001800000 */
[----:B------:R-:W-:Y:S01]  /*7ef0*/  FMNMX.FTZ R153, R160, R153, !PT ;  /* 0x00000099a0997209 */ /* 0x000fe20007810000 */
[----:B------:R-:W-:Y:S01]  /*7f00*/  MUFU.TANH R155, R155 ;  /* 0x0000009b009b7308 */ /* 0x000fe20000002400 */
[----:B------:R-:W-:Y:S02]  /*7f10*/  ISETP.GT.AND P3, PT, R7, 0x31, PT ;  /* 0x000000310700780c */ /* 0x000fe40003f64270 */
[----:B0-----:R-:W-:Y:S02]  /*7f20*/  FSEL R154, R176, -INF , P2 ;  /* 0xff800000b09a7808 */ /* 0x001fe40001000000 */
[----:B------:R-:W-:-:S02]  /*7f30*/  FMNMX.FTZ R153, R8, R153, !PT ;  /* 0x0000009908997209 */ /* 0x000fc40007810000 */
[----:B------:R-:W-:Y:S01]  /*7f40*/  ISETP.GT.AND P2, PT, R7, 0x38, PT ;  /* 0x000000380700780c */ /* 0x000fe20003f44270 */
[----:B------:R0:W4:Y:S01]  /*7f50*/  MUFU.TANH R176, R169 ;  /* 0x000000a900b07308 */ /* 0x0001220000002400 */
[----:B--2---:R-:W-:Y:S02]  /*7f60*/  FSEL R156, R177, -INF , P3 ;  /* 0xff800000b19c7808 */ /* 0x004fe40001800000 */
[----:B------:R-:W-:Y:S02]  /*7f70*/  FMNMX.FTZ R177, R154, R153, !PT ;  /* 0x000000999ab17209 */ /* 0x000fe40007810000 */
[----:B---3--:R-:W-:Y:S02]  /*7f80*/  FSEL R153, R180, -INF , P2 ;  /* 0xff800000b4997808 */ /* 0x008fe40001000000 */
[----:B------:R-:W-:Y:S01]  /*7f90*/  ISETP.GT.AND P3, PT, R7, 0x39, PT ;  /* 0x000000390700780c */ /* 0x000fe20003f64270 */
[----:B------:R-:W-:Y:S01]  /*7fa0*/  MUFU.TANH R181, R162 ;  /* 0x000000a200b57308 */ /* 0x000fe20000002400 */
[----:B------:R-:W-:-:S02]  /*7fb0*/  FMNMX.FTZ R180, R156, R177, !PT ;  /* 0x000000b19cb47209 */ /* 0x000fc40007810000 */
[----:B-1----:R-:W-:Y:S02]  /*7fc0*/  FSEL R152, R152, -INF , P3 ;  /* 0xff80000098987808 */ /* 0x002fe40001800000 */
[----:B------:R-:W-:-:S03]  /*7fd0*/  FMNMX.FTZ R177, R153, R180, !PT ;  /* 0x000000b499b17209 */ /* 0x000fc60007810000 */
[----:B------:R-:W-:Y:S01]  /*7fe0*/  MUFU.TANH R180, R159 ;  /* 0x0000009f00b47308 */ /* 0x000fe20000002400 */
[----:B0-----:R-:W-:-:S05]  /*7ff0*/  FMNMX.FTZ R169, R152, R177, !PT ;  /* 0x000000b198a97209 */ /* 0x001fca0007810000 */
[----:B------:R-:W0:Y:S02]  /*8000*/  SHFL.BFLY PT, R200, R169, 0x2, 0x1f ;  /* 0x0c401f00a9c87f89 */ /* 0x000e2400000e0000 */
[----:B------:R4:W1:Y:S08]  /*8010*/  MUFU.TANH R177, R158 ;  /* 0x0000009e00b17308 */ /* 0x0008700000002400 */
[----:B------:R-:W2:Y:S08]  /*8020*/  MUFU.TANH R187, R163 ;  /* 0x000000a300bb7308 */ /* 0x000eb00000002400 */
[----:B------:R3:W5:Y:S01]  /*8030*/  MUFU.TANH R199, R166 ;  /* 0x000000a600c77308 */ /* 0x0007620000002400 */
[----:B0-----:R-:W-:Y:S01]  /*8040*/  FMNMX.FTZ R203, R169, R200, !PT ;  /* 0x000000c8a9cb7209 */ /* 0x001fe20007810000 */
[----:B------:R-:W-:-:S06]  /*8050*/  VIADD R169, R7, 0x8 ;  /* 0x0000000807a97836 */ /* 0x000fcc0000000000 */
[----:B------:R0:W5:Y:S01]  /*8060*/  MUFU.TANH R200, R167 ;  /* 0x000000a700c87308 */ /* 0x0001620000002400 */
[----:B------:R-:W5:Y:S01]  /*8070*/  SHFL.BFLY PT, R206, R203, 0x1, 0x1f ;  /* 0x0c201f00cbce7f89 */ /* 0x000f6200000e0000 */
[C---:B------:R-:W-:Y:S02]  /*8080*/  ISETP.GT.AND P2, PT, R169.reuse, RZ, PT ;  /* 0x000000ffa900720c */ /* 0x040fe40003f44270 */
[C---:B------:R-:W-:Y:S02]  /*8090*/  ISETP.GT.AND P3, PT, R169.reuse, 0x1, PT ;  /* 0x00000001a900780c */ /* 0x040fe40003f64270 */
[----:B----4-:R-:W-:Y:S02]  /*80a0*/  FSEL R158, R176, -INF , P2 ;  /* 0xff800000b09e7808 */ /* 0x010fe40001000000 */
[----:B------:R-:W4:Y:S01]  /*80b0*/  MUFU.TANH R170, R170 ;  /* 0x000000aa00aa7308 */ /* 0x000f220000002400 */
[----:B------:R-:W-:Y:S02]  /*80c0*/  ISETP.GT.AND P2, PT, R169, 0x8, PT ;  /* 0x00000008a900780c */ /* 0x000fe40003f44270 */
[----:B------:R-:W-:-:S02]  /*80d0*/  FSEL R159, R155, -INF , P3 ;  /* 0xff8000009b9f7808 */ /* 0x000fc40001800000 */
[----:B------:R-:W-:Y:S02]  /*80e0*/  FMNMX.FTZ R162, R158, R11, !PT ;  /* 0x0000000b9ea27209 */ /* 0x000fe40007810000 */
[----:B------:R-:W-:Y:S01]  /*80f0*/  ISETP.GT.AND P3, PT, R169, 0x9, PT ;  /* 0x00000009a900780c */ /* 0x000fe20003f64270 */
[----:B------:R-:W4:Y:S01]  /*8100*/  MUFU.TANH R171, R171 ;  /* 0x000000ab00ab7308 */ /* 0x000f220000002400 */
[----:B-1----:R-:W-:Y:S02]  /*8110*/  FSEL R155, R177, -INF , P2 ;  /* 0xff800000b19b7808 */ /* 0x002fe40001000000 */
[----:B---3--:R-:W-:Y:S02]  /*8120*/  FMNMX.FTZ R166, R159, R162, !PT ;  /* 0x000000a29fa67209 */ /* 0x008fe40007810000 */
[----:B------:R-:W-:Y:S02]  /*8130*/  ISETP.GT.AND P2, PT, R169, 0x10, PT ;  /* 0x00000010a900780c */ /* 0x000fe40003f44270 */
[----:B------:R-:W-:Y:S01]  /*8140*/  FSEL R162, R180, -INF , P3 ;  /* 0xff800000b4a27808 */ /* 0x000fe20001800000 */
[----:B------:R-:W1:Y:S01]  /*8150*/  MUFU.TANH R174, R174 ;  /* 0x000000ae00ae7308 */ /* 0x000e620000002400 */
[----:B0-----:R-:W-:-:S02]  /*8160*/  FMNMX.FTZ R167, R155, R166, !PT ;  /* 0x000000a69ba77209 */ /* 0x001fc40007810000 */
[----:B------:R-:W-:Y:S02]  /*8170*/  ISETP.GT.AND P3, PT, R169, 0x11, PT ;  /* 0x00000011a900780c */ /* 0x000fe40003f64270 */
[----:B------:R-:W-:Y:S02]  /*8180*/  FSEL R163, R181, -INF , P2 ;  /* 0xff800000b5a37808 */ /* 0x000fe40001000000 */
[----:B------:R-:W-:Y:S01]  /*8190*/  FMNMX.FTZ R176, R162, R167, !PT ;  /* 0x000000a7a2b07209 */ /* 0x000fe20007810000 */
[----:B------:R-:W0:Y:S01]  /*81a0*/  MUFU.TANH R175, R175 ;  /* 0x000000af00af7308 */ /* 0x000e220000002400 */
[----:B------:R-:W-:Y:S02]  /*81b0*/  ISETP.GT.AND P2, PT, R169, 0x18, PT ;  /* 0x00000018a900780c */ /* 0x000fe40003f44270 */
[----:B--2---:R-:W-:Y:S02]  /*81c0*/  FSEL R166, R187, -INF , P3 ;  /* 0xff800000bba67808 */ /* 0x004fe40001800000 */
[----:B------:R-:W-:-:S02]  /*81d0*/  FMNMX.FTZ R177, R163, R176, !PT ;  /* 0x000000b0a3b17209 */ /* 0x000fc40007810000 */
[----:B------:R-:W-:Y:S01]  /*81e0*/  ISETP.GT.AND P3, PT, R169, 0x19, PT ;  /* 0x00000019a900780c */ /* 0x000fe20003f64270 */
[----:B------:R-:W2:Y:S01]  /*81f0*/  MUFU.TANH R183, R201 ;  /* 0x000000c900b77308 */ /* 0x000ea20000002400 */
[----:B-----5:R-:W-:Y:S02]  /*8200*/  FSEL R167, R199, -INF , P2 ;  /* 0xff800000c7a77808 */ /* 0x020fe40001000000 */
[----:B------:R-:W-:Y:S02]  /*8210*/  FMNMX.FTZ R176, R166, R177, !PT ;  /* 0x000000b1a6b07209 */ /* 0x000fe40007810000 */
[----:B------:R-:W-:Y:S02]  /*8220*/  ISETP.GT.AND P4, PT, R169, 0x20, PT ;  /* 0x00000020a900780c */ /* 0x000fe40003f84270 */
[----:B------:R-:W-:Y:S01]  /*8230*/  FSEL R178, R200, -INF , P3 ;  /* 0xff800000c8b27808 */ /* 0x000fe20001800000 */
[----:B------:R-:W3:Y:S01]  /*8240*/  MUFU.TANH R187, R202 ;  /* 0x000000ca00bb7308 */ /* 0x000ee20000002400 */
[----:B------:R-:W-:-:S02]  /*8250*/  FMNMX.FTZ R177, R167, R176, !PT ;  /* 0x000000b0a7b17209 */ /* 0x000fc40007810000 */
[----:B------:R-:W-:Y:S02]  /*8260*/  ISETP.GT.AND P5, PT, R169, 0x21, PT ;  /* 0x00000021a900780c */ /* 0x000fe40003fa4270 */
[----:B----4-:R-:W-:Y:S02]  /*8270*/  FSEL R179, R170, -INF , P4 ;  /* 0xff800000aab37808 */ /* 0x010fe40002000000 */
[----:B------:R-:W-:Y:S01]  /*8280*/  FMNMX.FTZ R170, R178, R177, !PT ;  /* 0x000000b1b2aa7209 */ /* 0x000fe20007810000 */
[----:B------:R-:W4:Y:S01]  /*8290*/  MUFU.TANH R199, R204 ;  /* 0x000000cc00c77308 */ /* 0x000f220000002400 */
[----:B------:R-:W-:Y:S02]  /*82a0*/  FSEL R180, R171, -INF , P5 ;  /* 0xff800000abb47808 */ /* 0x000fe40002800000 */
[----:B------:R-:W-:Y:S02]  /*82b0*/  ISETP.GT.AND P3, PT, R169, 0x28, PT ;  /* 0x00000028a900780c */ /* 0x000fe40003f64270 */
[----:B------:R-:W-:-:S02]  /*82c0*/  FMNMX.FTZ R171, R179, R170, !PT ;  /* 0x000000aab3ab7209 */ /* 0x000fc40007810000 */
[C---:B------:R-:W-:Y:S01]  /*82d0*/  ISETP.GT.AND P2, PT, R169.reuse, 0x29, PT ;  /* 0x00000029a900780c */ /* 0x040fe20003f44270 */
[----:B------:R-:W5:Y:S01]  /*82e0*/  MUFU.TANH R200, R205 ;  /* 0x000000cd00c87308 */ /* 0x000f620000002400 */
[----:B-1----:R-:W-:Y:S02]  /*82f0*/  FSEL R181, R174, -INF , P3 ;  /* 0xff800000aeb57808 */ /* 0x002fe40001800000 */
[----:B------:R-:W-:Y:S02]  /*8300*/  FMNMX.FTZ R170, R180, R171, !PT ;  /* 0x000000abb4aa7209 */ /* 0x000fe40007810000 */
[----:B------:R-:W-:Y:S02]  /*8310*/  ISETP.GT.AND P4, PT, R169, 0x30, PT ;  /* 0x00000030a900780c */ /* 0x000fe40003f84270 */
[----:B0-----:R-:W-:Y:S02]  /*8320*/  FSEL R182, R175, -INF , P2 ;  /* 0xff800000afb67808 */ /* 0x001fe40001000000 */
[----:B------:R-:W-:-:S02]  /*8330*/  FMNMX.FTZ R171, R181, R170, !PT ;  /* 0x000000aab5ab7209 */ /* 0x000fc40007810000 */
[----:B------:R-:W-:Y:S02]  /*8340*/  ISETP.GT.AND P2, PT, R169, 0x31, PT ;  /* 0x00000031a900780c */ /* 0x000fe40003f44270 */
[----:B--2---:R-:W-:Y:S02]  /*8350*/  FSEL R183, R183, -INF , P4 ;  /* 0xff800000b7b77808 */ /* 0x004fe40002000000 */
[----:B------:R-:W-:Y:S02]  /*8360*/  FMNMX.FTZ R170, R182, R171, !PT ;  /* 0x000000abb6aa7209 */ /* 0x000fe40007810000 */
[----:B------:R-:W-:Y:S02]  /*8370*/  ISETP.GT.AND P3, PT, R169, 0x38, PT ;  /* 0x00000038a900780c */ /* 0x000fe40003f64270 */
[----:B---3--:R-:W-:Y:S02]  /*8380*/  FSEL R187, R187, -INF , P2 ;  /* 0xff800000bbbb7808 */ /* 0x008fe40001000000 */
[----:B------:R-:W-:-:S02]  /*8390*/  FMNMX.FTZ R170, R183, R170, !PT ;  /* 0x000000aab7aa7209 */ /* 0x000fc40007810000 */
[----:B------:R-:W-:Y:S02]  /*83a0*/  FMNMX.FTZ R7, R203, R206, !PT ;  /* 0x000000cecb077209 */ /* 0x000fe40007810000 */
[----:B------:R-:W-:Y:S02]  /*83b0*/  ISETP.GT.AND P2, PT, R169, 0x39, PT ;  /* 0x00000039a900780c */ /* 0x000fe40003f44270 */
[----:B----4-:R-:W-:Y:S01]  /*83c0*/  FSEL R199, R199, -INF , P3 ;  /* 0xff800000c7c77808 */ /* 0x010fe20001800000 */
[----:B------:R-:W-:Y:S01]  /*83d0*/  FMUL.FTZ R203, R7, UR4 ;  /* 0x0000000407cb7c20 */ /* 0x000fe20008410000 */
[----:B------:R-:W-:Y:S02]  /*83e0*/  FMNMX.FTZ R170, R187, R170, !PT ;  /* 0x000000aabbaa7209 */ /* 0x000fe40007810000 */
[----:B------:R-:W-:Y:S02]  /*83f0*/  FSETP.NEU.FTZ.AND P5, PT, R7, -INF , PT ;  /* 0xff8000000700780b */ /* 0x000fe40003fbd000 */
[----:B-----5:R-:W-:-:S02]  /*8400*/  FSEL R200, R200, -INF , P2 ;  /* 0xff800000c8c87808 */ /* 0x020fc40001000000 */
[----:B------:R-:W-:Y:S02]  /*8410*/  FMNMX.FTZ R169, R199, R170, !PT ;  /* 0x000000aac7a97209 */ /* 0x000fe40007810000 */
[----:B------:R-:W-:Y:S02]  /*8420*/  FSEL R203, R203, RZ, P5 ;  /* 0x000000ffcbcb7208 */ /* 0x000fe40002800000 */
[----:B------:R-:W-:-:S03]  /*8430*/  FMNMX.FTZ R174, R200, R169, !PT ;  /* 0x000000a9c8ae7209 */ /* 0x000fc60007810000 */
[--C-:B------:R-:W-:Y:S01]  /*8440*/  FFMA.FTZ R169, R161, UR4, -R203.reuse ;  /* 0x00000004a1a97c23 */ /* 0x100fe200080108cb */
[--C-:B------:R-:W-:Y:S01]  /*8450*/  FFMA.FTZ R170, R173, UR4, -R203.reuse ;  /* 0x00000004adaa7c23 */ /* 0x100fe200080108cb */
[----:B------:R-:W0:Y:S01]  /*8460*/  SHFL.BFLY PT, R161, R174, 0x2, 0x1f ;  /* 0x0c401f00aea17f89 */ /* 0x000e2200000e0000 */
[--C-:B------:R-:W-:Y:S01]  /*8470*/  FFMA.FTZ R173, R164, UR4, -R203.reuse ;  /* 0x00000004a4ad7c23 */ /* 0x100fe200080108cb */
[--C-:B------:R-:W-:Y:S01]  /*8480*/  FFMA.FTZ R177, R8, UR4, -R203.reuse ;  /* 0x0000000408b17c23 */ /* 0x100fe200080108cb */
[--C-:B------:R-:W-:Y:S01]  /*8490*/  FFMA.FTZ R202, R153, UR4, -R203.reuse ;  /* 0x0000000499ca7c23 */ /* 0x100fe200080108cb */
[--C-:B------:R-:W-:Y:S01]  /*84a0*/  FFMA.FTZ R176, R154, UR4, -R203.reuse ;  /* 0x000000049ab07c23 */ /* 0x100fe200080108cb */
[--C-:B------:R-:W-:Y:S01]  /*84b0*/  FFMA.FTZ R201, R156, UR4, -R203.reuse ;  /* 0x000000049cc97c23 */ /* 0x100fe200080108cb */
[--C-:B------:R-:W-:Y:S01]  /*84c0*/  FFMA.FTZ R171, R172, UR4, -R203.reuse ;  /* 0x00000004acab7c23 */ /* 0x100fe200080108cb */
[----:B------:R-:W-:Y:S01]  /*84d0*/  FSEL R154, R7, RZ, P5 ;  /* 0x000000ff079a7208 */ /* 0x000fe20002800000 */
[--C-:B------:R-:W-:Y:S01]  /*84e0*/  FFMA.FTZ R14, R14, UR4, -R203.reuse ;  /* 0x000000040e0e7c23 */ /* 0x100fe200080108cb */
[--C-:B------:R-:W-:Y:S01]  /*84f0*/  FFMA.FTZ R21, R21, UR4, -R203.reuse ;  /* 0x0000000415157c23 */ /* 0x100fe200080108cb */
[--C-:B------:R-:W-:Y:S01]  /*8500*/  FFMA.FTZ R20, R20, UR4, -R203.reuse ;  /* 0x0000000414147c23 */ /* 0x100fe200080108cb */
[--C-:B------:R-:W-:Y:S01]  /*8510*/  FFMA.FTZ R168, R168, UR4, -R203.reuse ;  /* 0x00000004a8a87c23 */ /* 0x100fe200080108cb */
[--C-:B------:R-:W-:Y:S01]  /*8520*/  FFMA.FTZ R172, R165, UR4, -R203.reuse ;  /* 0x00000004a5ac7c23 */ /* 0x100fe200080108cb */
[----:B------:R-:W-:Y:S01]  /*8530*/  FFMA.FTZ R175, R157, UR4, -R203 ;  /* 0x000000049daf7c23 */ /* 0x000fe200080108cb */
[----:B------:R-:W-:Y:S01]  /*8540*/  FADD.FTZ R154, -R154, R13 ;  /* 0x0000000d9a9a7221 */ /* 0x000fe20000010100 */
[----:B------:R-:W-:Y:S03]  /*8550*/  MUFU.EX2 R14, R14 ;  /* 0x0000000e000e7308 */ /* 0x000fe60000000800 */
[----:B------:R-:W-:-:S05]  /*8560*/  FMUL.FTZ R154, R154, UR4 ;  /* 0x000000049a9a7c20 */ /* 0x000fca0008410000 */
[----:B------:R-:W1:Y:S01]  /*8570*/  MUFU.EX2 R213, R154 ;  /* 0x0000009a00d57308 */ /* 0x000e620000000800 */
[----:B0-----:R-:W-:Y:S01]  /*8580*/  FMNMX.FTZ R161, R174, R161, !PT ;  /* 0x000000a1aea17209 */ /* 0x001fe20007810000 */
[--C-:B------:R-:W-:Y:S01]  /*8590*/  FFMA.FTZ R174, R160, UR4, -R203.reuse ;  /* 0x00000004a0ae7c23 */ /* 0x100fe200080108cb */
[----:B------:R-:W-:-:S03]  /*85a0*/  FFMA.FTZ R203, R152, UR4, -R203 ;  /* 0x0000000498cb7c23 */ /* 0x000fc600080108cb */
[----:B------:R-:W0:Y:S02]  /*85b0*/  SHFL.BFLY PT, R164, R161, 0x1, 0x1f ;  /* 0x0c201f00a1a47f89 */ /* 0x000e2400000e0000 */
[----:B------:R-:W2:Y:S08]  /*85c0*/  MUFU.EX2 R21, R21 ;  /* 0x0000001500157308 */ /* 0x000eb00000000800 */
        /* <DEDUP_REMOVED lines=14> */
[----:B0-----:R-:W-:Y:S01]  /*86b0*/  FMNMX.FTZ R8, R161, R164, !PT ;  /* 0x000000a4a1087209 */ /* 0x001fe20007810000 */
        /* <DEDUP_REMOVED lines=10> */
[----:B------:R-:W-:Y:S01]  /*8760*/  MUFU.EX2 R171, R171 ;  /* 0x000000ab00ab7308 */ /* 0x000fe20000000800 */
[----:B------:R-:W-:Y:S01]  /*8770*/  IADD3 R153, -R188, RZ, RZ ;  /* 0x000000ffbc997210 */ /* 0x000fe20007ffe1ff */
        /* <DEDUP_REMOVED lines=8> */
[----:B------:R-:W0:Y:S01]  /*8800*/  MUFU.EX2 R212, R156 ;  /* 0x0000009c00d47308 */ /* 0x000e220000000800 */
[--C-:B------:R-:W-:Y:S01]  /*8810*/  FFMA.FTZ R206, R155, UR4, -R152.reuse ;  /* 0x000000049bce7c23 */ /* 0x100fe20008010898 */
[--C-:B------:R-:W-:Y:S01]  /*8820*/  FFMA.FTZ R207, R162, UR4, -R152.reuse ;  /* 0x00000004a2cf7c23 */ /* 0x100fe20008010898 */
[--C-:B------:R-:W-:Y:S01]  /*8830*/  FFMA.FTZ R179, R180, UR4, -R152.reuse ;  /* 0x00000004b4b37c23 */ /* 0x100fe20008010898 */
[--C-:B------:R-:W-:Y:S01]  /*8840*/  FFMA.FTZ R208, R163, UR4, -R152.reuse ;  /* 0x00000004a3d07c23 */ /* 0x100fe20008010898 */
[--C-:B------:R-:W-:Y:S01]  /*8850*/  FFMA.FTZ R209, R166, UR4, -R152.reuse ;  /* 0x00000004a6d17c23 */ /* 0x100fe20008010898 */
[--C-:B------:R-:W-:Y:S01]  /*8860*/  FFMA.FTZ R210, R167, UR4, -R152.reuse ;  /* 0x00000004a7d27c23 */ /* 0x100fe20008010898 */
[----:B------:R-:W-:Y:S01]  /*8870*/  FFMA.FTZ R180, R181, UR4, -R152 ;  /* 0x00000004b5b47c23 */ /* 0x000fe20008010898 */
[----:B------:R-:W-:Y:S01]  /*8880*/  @!P2 IMAD R158, R15, 0x40, R18 ;  /* 0x000000400f9ea824 */ /* 0x000fe200078e0212 */
[----:B------:R-:W-:Y:S01]  /*8890*/  @!P1 PRMT R15, RZ, 0x654, R11 ;  /* 0x00000654ff0f9816 */ /* 0x000fe2000000000b */
[--C-:B------:R-:W-:Y:S01]  /*88a0*/  FFMA.FTZ R181, R182, UR4, -R152.reuse ;  /* 0x00000004b6b57c23 */ /* 0x100fe20008010898 */
[--C-:B------:R-:W-:Y:S01]  /*88b0*/  FFMA.FTZ R182, R187, UR4, -R152.reuse ;  /* 0x00000004bbb67c23 */ /* 0x100fe20008010898 */
[----:B------:R-:W-:Y:S01]  /*88c0*/  @!P2 IMAD R160, R158, 0x4, R17 ;  /* 0x000000049ea0a824 */ /* 0x000fe200078e0211 */
[----:B------:R1:W-:Y:S01]  /*88d0*/  @!P1 SYNCS.ARRIVE.TRANS64.RED.A1T0 RZ, [R15+URZ], RZ ;  /* 0x000000ff0fff99a7 */ /* 0x0003e2000810043f */
[--C-:B------:R-:W-:Y:S01]  /*88e0*/  FFMA.FTZ R200, R200, UR4, -R152.reuse ;  /* 0x00000004c8c87c23 */ /* 0x100fe20008010898 */
[--C-:B------:R-:W-:Y:S01]  /*88f0*/  FFMA.FTZ R183, R183, UR4, -R152.reuse ;  /* 0x00000004b7b77c23 */ /* 0x100fe20008010898 */
[----:B------:R-:W-:Y:S01]  /*8900*/  FFMA.FTZ R199, R199, UR4, -R152 ;  /* 0x00000004c7c77c23 */ /* 0x000fe20008010898 */
[----:B------:R-:W-:Y:S01]  /*8910*/  @!P2 STS [R160+0x38400], R213 ;  /* 0x038400d5a000a388 */ /* 0x000fe20000000800 */
[----:B------:R-:W-:Y:S01]  /*8920*/  MUFU.EX2 R205, R205 ;  /* 0x000000cd00cd7308 */ /* 0x000fe20000000800 */
[----:B------:R-:W-:Y:S01]  /*8930*/  IMAD R187, R2, 0x1000, R19 ;  /* 0x0000100002bb7824 */ /* 0x000fe200078e0213 */
[----:B--2---:R-:W-:Y:S01]  /*8940*/  F2FP.F16.F32.PACK_AB R152, R21, R14 ;  /* 0x0000000e1598723e */ /* 0x004fe200000000ff */
[----:B0-----:R0:W-:Y:S01]  /*8950*/  @!P2 STS [R160+0x38420], R212 ;  /* 0x038420d4a000a388 */ /* 0x0011e20000000800 */
[----:B------:R-:W-:Y:S01]  /*8960*/  F2FP.F16.F32.PACK_AB R154, R169, R20 ;  /* 0x00000014a99a723e */ /* 0x000fe200000000ff */
[----:B------:R-:W-:Y:S01]  /*8970*/  FMUL.FTZ R26, R26, R212 ;  /* 0x000000d41a1a7220 */ /* 0x000fe20000410000 */
[----:B------:R-:W-:Y:S01]  /*8980*/  F2FP.F16.F32.PACK_AB R156, R171, R168 ;  /* 0x000000a8ab9c723e */ /* 0x000fe200000000ff */
[-C--:B------:R-:W-:Y:S01]  /*8990*/  FMUL.FTZ R27, R27, R212.reuse ;  /* 0x000000d41b1b7220 */ /* 0x080fe20000410000 */
[----:B------:R-:W2:Y:S01]  /*89a0*/  MUFU.EX2 R204, R204 ;  /* 0x000000cc00cc7308 */ /* 0x000ea20000000800 */
[----:B------:R-:W-:Y:S01]  /*89b0*/  R2UR UR6, R187 ;  /* 0x00000000bb0672ca */ /* 0x000fe200000e0000 */
        /* <DEDUP_REMOVED lines=30> */
[----:B------:R-:W2:Y:S01]  /*8ba0*/  MUFU.EX2 R173, R173 ;  /* 0x000000ad00ad7308 */ /* 0x000ea20000000800 */
[----:B---3--:R-:W-:Y:S01]  /*8bb0*/  F2FP.F16.F32.PACK_AB R155, R207, R206 ;  /* 0x000000cecf9b723e */ /* 0x008fe200000000ff */
        /* <DEDUP_REMOVED lines=95> */
[----:B0-----:R-:W-:Y:S01]  /*91b0*/  F2FP.F16.F32.PACK_AB R161, R179, R178 ;  /* 0x000000b2b3a1723e */ /* 0x001fe200000000ff */
[-C--:B------:R-:W-:Y:S01]  /*91c0*/  FMUL.FTZ R146, R146, R212.reuse ;  /* 0x000000d492927220 */ /* 0x080fe20000410000 */
[-C--:B------:R-:W-:Y:S01]  /*91d0*/  FMUL.FTZ R147, R147, R212.reuse ;  /* 0x000000d493937220 */ /* 0x080fe20000410000 */
[-C--:B------:R-:W-:Y:S01]  /*91e0*/  FMUL.FTZ R148, R148, R213.reuse ;  /* 0x000000d594947220 */ /* 0x080fe20000410000 */
[----:B------:R-:W-:Y:S01]  /*91f0*/  FMUL.FTZ R149, R149, R213 ;  /* 0x000000d595957220 */ /* 0x000fe20000410000 */
[-C--:B------:R-:W-:Y:S01]  /*9200*/  FMUL.FTZ R150, R150, R212.reuse ;  /* 0x000000d496967220 */ /* 0x080fe20000410000 */
[----:B------:R-:W-:Y:S01]  /*9210*/  FMUL.FTZ R151, R151, R212 ;  /* 0x000000d497977220 */ /* 0x000fe20000410000 */
[----:B------:R-:W-:Y:S01]  /*9220*/  MUFU.EX2 R176, R176 ;  /* 0x000000b000b07308 */ /* 0x000fe20000000800 */
[----:B------:R0:W-:Y:S01]  /*9230*/  STSM.16.M88.4 [R189+0x36400], R152 ;  /* 0x03640098bd007844 */ /* 0x0001e20000000200 */
[----:B-1----:R-:W-:-:S02]  /*9240*/  VIADD R15, R187, 0x80 ;  /* 0x00000080bb0f7836 */ /* 0x002fc40000000000 */
[----:B------:R-:W-:Y:S01]  /*9250*/  FFMA.FTZ R205, R212, R6, R205 ;  /* 0x00000006d4cd7223 */ /* 0x000fe200000100cd */
[----:B------:R-:W-:Y:S01]  /*9260*/  FFMA.FTZ R14, R213, R5, R14 ;  /* 0x00000005d50e7223 */ /* 0x000fe2000001000e */
[----:B------:R0:W-:Y:S01]  /*9270*/  STSM.16.M88.4 [R192], R156 ;  /* 0x0000009cc0007844 */ /* 0x0001e20000000200 */
[----:B------:R-:W-:Y:S01]  /*9280*/  ISETP.GT.AND P2, PT, R12, R9, PT ;  /* 0x000000090c00720c */ /* 0x000fe20003f44270 */
[----:B------:R-:W-:Y:S01]  /*9290*/  FADD.FTZ R205, R204, R205 ;  /* 0x000000cdcccd7221 */ /* 0x000fe20000010000 */
[----:B------:R-:W1:Y:S01]  /*92a0*/  MUFU.EX2 R201, R201 ;  /* 0x000000c900c97308 */ /* 0x000e620000000800 */
[----:B--2---:R-:W-:Y:S01]  /*92b0*/  F2FP.F16.F32.PACK_AB R163, R181, R180 ;  /* 0x000000b4b5a3723e */ /* 0x004fe200000000ff */
[----:B------:R-:W-:Y:S01]  /*92c0*/  FADD.FTZ R21, R21, R14 ;  /* 0x0000000e15157221 */ /* 0x000fe20000010000 */
[----:B------:R-:W-:Y:S01]  /*92d0*/  FADD.FTZ R206, R206, R205 ;  /* 0x000000cdcece7221 */ /* 0x000fe20000010000 */
[----:B------:R-:W-:Y:S02]  /*92e0*/  @!P1 VIADD R10, R10, 0x38860 ;  /* 0x000388600a0a9836 */ /* 0x000fe40000000000 */
[----:B------:R0:W-:Y:S01]  /*92f0*/  STSM.16.M88.4 [R190], R160 ;  /* 0x000000a0be007844 */ /* 0x0001e20000000200 */
[----:B------:R-:W-:Y:S01]  /*9300*/  FADD.FTZ R20, R20, R21 ;  /* 0x0000001514147221 */ /* 0x000fe20000010000 */
[----:B------:R-:W-:Y:S01]  /*9310*/  MUFU.EX2 R202, R202 ;  /* 0x000000ca00ca7308 */ /* 0x000fe20000000800 */
[----:B------:R-:W-:Y:S01]  /*9320*/  FADD.FTZ R207, R207, R206 ;  /* 0x000000cecfcf7221 */ /* 0x000fe20000010000 */
[----:B------:R-:W-:Y:S01]  /*9330*/  @!P1 PRMT R10, RZ, 0x654, R10 ;  /* 0x00000654ff0a9816 */ /* 0x000fe2000000000a */
[----:B------:R-:W-:-:S02]  /*9340*/  FADD.FTZ R169, R169, R20 ;  /* 0x00000014a9a97221 */ /* 0x000fc40000010000 */
[----:B------:R-:W-:Y:S02]  /*9350*/  FADD.FTZ R208, R208, R207 ;  /* 0x000000cfd0d07221 */ /* 0x000fe40000010000 */
        /* <DEDUP_REMOVED lines=17> */
[----:B------:R-:W-:Y:S01]  /*9470*/  FADD.FTZ R174, R174, R175 ;  /* 0x000000afaeae7221 */ /* 0x000fe20000010000 */
[----:B------:R-:W-:Y:S02]  /*9480*/  MUFU.EX2 R11, R199 ;  /* 0x000000c7000b7308 */ /* 0x000fe40000000800 */
[----:B------:R-:W-:Y:S01]  /*9490*/  FADD.FTZ R180, R181, R180 ;  /* 0x000000b4b5b47221 */ /* 0x000fe20000010000 */
[----:B------:R-:W-:-:S04]  /*94a0*/  FADD.FTZ R177, R177, R174 ;  /* 0x000000aeb1b17221 */ /* 0x000fc80000010000 */
[----:B------:R-:W-:Y:S01]  /*94b0*/  FADD.FTZ R176, R176, R177 ;  /* 0x000000b1b0b07221 */ /* 0x000fe20000010000 */
[----:B------:R-:W2:Y:S01]  /*94c0*/  MUFU.EX2 R200, R200 ;  /* 0x000000c800c87308 */ /* 0x000ea20000000800 */
[----:B-1----:R-:W-:Y:S01]  /*94d0*/  F2FP.F16.F32.PACK_AB R165, R182, R13 ;  /* 0x0000000db6a5723e */ /* 0x002fe200000000ff */
[----:B------:R-:W-:Y:S01]  /*94e0*/  FADD.FTZ R13, R13, R180 ;  /* 0x000000b40d0d7221 */ /* 0x000fe20000010000 */
[----:B------:R-:W-:-:S03]  /*94f0*/  FADD.FTZ R201, R201, R176 ;  /* 0x000000b0c9c97221 */ /* 0x000fc60000010000 */
[----:B------:R-:W-:Y:S01]  /*9500*/  FADD.FTZ R182, R182, R13 ;  /* 0x0000000db6b67221 */ /* 0x000fe20000010000 */
[----:B------:R-:W-:Y:S01]  /*9510*/  FADD.FTZ R202, R202, R201 ;  /* 0x000000c9caca7221 */ /* 0x000fe20000010000 */
[----:B------:R-:W-:-:S03]  /*9520*/  IMAD.MOV.U32 R13, RZ, RZ, R7 ;  /* 0x000000ffff0d7224 */ /* 0x000fc600078e0007 */
[----:B------:R-:W-:Y:S01]  /*9530*/  FADD.FTZ R5, R203, R202 ;  /* 0x000000cacb057221 */ /* 0x000fe20000010000 */
[----:B--2---:R-:W-:Y:S01]  /*9540*/  F2FP.F16.F32.PACK_AB R167, R200, R11 ;  /* 0x0000000bc8a7723e */ /* 0x004fe200000000ff */
[----:B------:R-:W-:-:S04]  /*9550*/  FADD.FTZ R11, R11, R182 ;  /* 0x000000b60b0b7221 */ /* 0x000fc80000010000 */
        /* <DEDUP_REMOVED lines=15> */
[----:B------:R-:W-:Y:S01]  /*9650*/  IMAD.MOV.U32 R15, RZ, RZ, R2 ;  /* 0x000000ffff0f7224 */ /* 0x000fe200078e0002 */
[----:B------:R-:W-:Y:S02]  /*9660*/  WARPGROUP.DEPBAR.LE gsb0, 0x0 ;  /* 0x00008000000079c5 */ /* 0x000fe40000010000 */
[----:B------:R-:W-:-:S15]  /*9670*/  WARPGROUP.ARRIVE ;  /* 0x00000000000079c5 */ /* 0x000fde0000000000 */
[----:B------:R-:W-:-:S07]  /*9680*/  NOP ;  /* 0x0000000000007918 */ /* 0x000fce0000000000 */
        /* <DEDUP_REMOVED lines=17> */
[----:B-1----:R-:W-:-:S04]  /*97a0*/  VIADD R10, R12, 0xffffffff ;  /* 0xffffffff0c0a7836 */ /* 0x002fc80000000000 */
[----:B------:R-:W-:Y:S01]  /*97b0*/  IMAD.MOV.U32 R12, RZ, RZ, R10 ;  /* 0x000000ffff0c7224 */ /* 0x000fe200078e000a */
[----:B0-----:R-:W-:Y:S06]  /*97c0*/  @P2 BRA `(.L_x_6683) ;  /* 0xffffffc800a02947 */ /* 0x001fec000383ffff */
[----:B------:R-:W-:-:S07]  /*97d0*/  MOV R12, R10 ;  /* 0x0000000a000c7202 */ /* 0x000fce0000000f00 */
.L_x_6674:
[----:B------:R-:W-:-:S13]  /*97e0*/  ISETP.GE.AND P2, PT, R12, RZ, PT ;  /* 0x000000ff0c00720c */ /* 0x000fda0003f46270 */
[----:B------:R-:W-:Y:S05]  /*97f0*/  @!P2 BRA `(.L_x_6684) ;  /* 0x000000300044a947 */ /* 0x000fea0003800000 */
[----:B------:R-:W-:Y:S01]  /*9800*/  IMAD.MOV.U32 R11, RZ, RZ, R8 ;  /* 0x000000ffff0b7224 */ /* 0x000fe200078e0008 */
[----:B------:R-:W-:Y:S01]  /*9810*/  ULDC UR5, c[0x0][0xad0] ;  /* 0x0002b40000057ab9 */ /* 0x000fe20000000800 */
[----:B------:R-:W-:Y:S01]  /*9820*/  IMAD.MOV.U32 R184, RZ, RZ, R7 ;  /* 0x000000ffffb87224 */ /* 0x000fe200078e0007 */
[----:B------:R-:W-:Y:S01]  /*9830*/  ULDC UR4, c[0x0][0xa80] ;  /* 0x0002a00000047ab9 */ /* 0x000fe20000000800 */
[----:B------:R-:W-:-:S07]  /*9840*/  IMAD.MOV.U32 R13, RZ, RZ, R2 ;  /* 0x000000ffff0d7224 */ /* 0x000fce00078e0002 */
.L_x_6693:
[----:B------:R-:W-:-:S05]  /*9850*/  VIADD R2, R13, 0x1 ;  /* 0x000000010d027836 */ /* 0x000fca0000000000 */
[----:B------:R-:W-:-:S04]  /*9860*/  ISETP.NE.AND P2, PT, R2, 0x2, PT ;  /* 0x000000020200780c */ /* 0x000fc80003f45270 */
[----:B------:R-:W-:Y:S02]  /*9870*/  SEL R7, RZ, 0x1, P2 ;  /* 0x00000001ff077807 */ /* 0x000fe40001000000 */
[----:B------:R-:W-:Y:S02]  /*9880*/  SEL R2, R2, RZ, P2 ;  /* 0x000000ff02027207 */ /* 0x000fe40001000000 */
[----:B------:R-:W-:Y:S01]  /*9890*/  LOP3.LUT R16, R16, R7, RZ, 0x3c, !PT ;  /* 0x0000000710107212 */ /* 0x000fe200078e3cff */
[----:B------:R-:W-:Y:S06]  /*98a0*/  @!P0 BRA `(.L_x_6685) ;  /* 0x0000000000048947 */ /* 0x000fec0003800000 */
[----:B------:R-:W-:Y:S01]  /*98b0*/  BPT.TRAP 0x1 ;  /* 0x000000040000795c */ /* 0x000fe20000300000 */
.L_x_6685:
[----:B------:R-:W-:Y:S01]  /*98c0*/  IMAD R9, R2, 0x8, R17 ;  /* 0x0000000802097824 */ /* 0x000fe200078e0211 */
[----:B------:R-:W-:-:S04]  /*98d0*/  SHF.L.U32 R8, R16, 0x1f, RZ ;  /* 0x0000001f10087819 */ /* 0x000fc800000006ff */
[----:B------:R0:W1:Y:S01]  /*98e0*/  SYNCS.PHASECHK.TRANS64.TRYWAIT P2, [R9+URZ+0x38830], R8 ;  /* 0x03883008090075a7 */ /* 0x000062000804017f */
[----:B------:R-:W-:Y:S05]  /*98f0*/  @!P0 BRA `(.L_x_6686) ;  /* 0x0000000000048947 */ /* 0x000fea0003800000 */
[----:B------:R-:W-:Y:S01]  /*9900*/  BPT.TRAP 0x1 ;  /* 0x000000040000795c */ /* 0x000fe20000300000 */
.L_x_6686:
[----:B------:R-:W-:Y:S01]  /*9910*/  IMAD R7, R2, 0x200, R0 ;  /* 0x0000020002077824 */ /* 0x000fe200078e0200 */
[----:B-1----:R-:W-:Y:S06]  /*9920*/  @P2 BRA `(.L_x_6687) ;  /* 0x0000000000082947 */ /* 0x002fec0003800000 */
[----:B------:R-:W1:Y:S02]  /*9930*/  SYNCS.PHASECHK.TRANS64.TRYWAIT P2, [R9+URZ+0x38830], R8 ;  /* 0x03883008090075a7 */ /* 0x000e64000804017f */
[----:B-1----:R-:W-:Y:S05]  /*9940*/  @!P2 BRA `(.L_x_6688) ;  /* 0x000000bc0014a947 */ /* 0x002fea0003800000 */
.L_x_6687:
        /* <DEDUP_REMOVED lines=22> */
.L_x_6689:
[----:B------:R2:W3:Y:S01]  /*9ab0*/  SYNCS.PHASECHK.TRANS64.TRYWAIT P2, [R9+URZ+0x38850], R8 ;  /* 0x03885008090075a7 */ /* 0x0004e2000804017f */
[----:B------:R-:W-:Y:S05]  /*9ac0*/  @!P0 BRA `(.L_x_6690) ;  /* 0x0000000000048947 */ /* 0x000fea0003800000 */
[----:B------:R-:W-:Y:S01]  /*9ad0*/  BPT.TRAP 0x1 ;  /* 0x000000040000795c */ /* 0x000fe20000300000 */
.L_x_6690:
[----:B---3--:R-:W-:Y:S05]  /*9ae0*/  @P2 BRA `(.L_x_6691) ;  /* 0x0000000000082947 */ /* 0x008fea0003800000 */
[----:B------:R-:W3:Y:S02]  /*9af0*/  SYNCS.PHASECHK.TRANS64.TRYWAIT P2, [R9+URZ+0x38850], R8 ;  /* 0x03885008090075a7 */ /* 0x000ee4000804017f */
[----:B---3--:R-:W-:Y:S05]  /*9b00*/  @!P2 BRA `(.L_x_6692) ;  /* 0x000000b800b8a947 */ /* 0x008fea0003800000 */
.L_x_6691:
[----:B------:R-:W-:Y:S01]  /*9b10*/  LEA R7, R2, R3, 0xc ;  /* 0x0000000302077211 */ /* 0x000fe200078e60ff */
[----:B------:R-:W-:Y:S01]  /*9b20*/  WARPGROUP.ARRIVE ;  /* 0x00000000000079c5 */ /* 0x000fe20000000000 */
[----:B------:R-:W-:Y:S01]  /*9b30*/  UMOV UR11, 0x40000040 ;  /* 0x40000040000b7882 */ /* 0x000fe20000000000 */
[----:B------:R-:W-:Y:S01]  /*9b40*/  VIADD R10, R4, 0x2 ;  /* 0x00000002040a7836 */ /* 0x000fe20000000000 */
[C---:B------:R-:W-:Y:S01]  /*9b50*/  R2UR UR10, R7.reuse ;  /* 0x00000000070a72ca */ /* 0x040fe200000e0000 */
[C---:B0123--:R-:W-:Y:S01]  /*9b60*/  VIADD R8, R7.reuse, 0x2 ;  /* 0x0000000207087836 */ /* 0x04ffe20000000000 */
[----:B------:R-:W-:Y:S01]  /*9b70*/  UMOV UR29, 0x40000040 ;  /* 0x40000040001d7882 */ /* 0x000fe20000000000 */
[----:B------:R-:W-:Y:S01]  /*9b80*/  UMOV UR31, 0x40000040 ;  /* 0x40000040001f7882 */ /* 0x000fe20000000000 */
[----:B------:R-:W-:Y:S01]  /*9b90*/  R2UR UR28, R10 ;  /* 0x000000000a1c72ca */ /* 0x000fe200000e0000 */
[----:B------:R-:W-:Y:S01]  /*9ba0*/  VIADD R10, R4, 0x4 ;  /* 0x00000004040a7836 */ /* 0x000fe20000000000 */
[----:B------:R-:W-:Y:S01]  /*9bb0*/  R2UR UR30, R8 ;  /* 0x00000000081e72ca */ /* 0x000fe200000e0000 */
[C---:B------:R-:W-:Y:S01]  /*9bc0*/  VIADD R8, R7.reuse, 0x4 ;  /* 0x0000000407087836 */ /* 0x040fe20000000000 */
[----:B------:R-:W0:Y:S01]  /*9bd0*/  S2R R14, SR_TID.X ;  /* 0x00000000000e7919 */ /* 0x000e220000002100 */
[----:B------:R-:W-:Y:S01]  /*9be0*/  VIADD R21, R4, 0x800 ;  /* 0x0000080004157836 */ /* 0x000fe20000000000 */
[----:B------:R-:W-:Y:S01]  /*9bf0*/  UMOV UR7, 0x40000040 ;  /* 0x4000004000077882 */ /* 0x000fe20000000000 */
[----:B------:R-:W-:-:S02]  /*9c00*/  VIADD R15, R7, 0x800 ;  /* 0x00000800070f7836 */ /* 0x000fc40000000000 */
[----:B------:R-:W-:Y:S01]  /*9c10*/  HGMMA.64x64x16.F32 R152, gdesc[UR8], R152, gsb0 ;  /* 0x00e00000089879f0 */ /* 0x000fe20008000898 */
[----:B------:R-:W-:-:S05]  /*9c20*/  IMAD R207, R2, 0x1000, R19 ;  /* 0x0000100002cf7824 */ /* 0x000fca00078e0213 */
[----:B------:R-:W-:Y:S02]  /*9c30*/  R2UR UR6, R207 ;  /* 0x00000000cf0672ca */ /* 0x000fe400000e0000 */
[----:B0-----:R-:W-:Y:S01]  /*9c40*/  SHF.R.U32.HI R14, RZ, 0x7, R14 ;  /* 0x00000007ff0e7819 */ /* 0x001fe2000001160e */
        /* <DEDUP_REMOVED lines=340> */
[----:B------:R-:W-:-:S06]  /*b190*/  FMUL.FTZ R183, R183, UR5 ;  /* 0x00000005b7b77c20 */ /* 0x000fcc0008410000 */
        /* <DEDUP_REMOVED lines=17> */
[----:B-1----:R-:W-:Y:S01]  /*b2b0*/  FMNMX.FTZ R7, R161, R158, !PT ;  /* 0x0000009ea1077209 */ /* 0x002fe20007810000 */
[----:B------:R-:W-:-:S06]  /*b2c0*/  FMUL.FTZ R158, R162, UR5 ;  /* 0x00000005a29e7c20 */ /* 0x000fcc0008410000 */
[----:B------:R-:W1:Y:S01]  /*b2d0*/  MUFU.TANH R177, R177 ;  /* 0x000000b100b17308 */ /* 0x000e620000002400 */
[----:B--2---:R-:W-:-:S07]  /*b2e0*/  FMNMX.FTZ R162, R164, R7, !PT ;  /* 0x00000007a4a27209 */ /* 0x004fce0007810000 */
[----:B------:R-:W2:Y:S01]  /*b2f0*/  MUFU.TANH R185, R185 ;  /* 0x000000b900b97308 */ /* 0x000ea20000002400 */
[----:B0-----:R-:W-:Y:S01]  /*b300*/  FMNMX.FTZ R168, R165, R162, !PT ;  /* 0x000000a2a5a87209 */ /* 0x001fe20007810000 */
[----:B------:R-:W-:Y:S01]  /*b310*/  FMUL.FTZ R162, R163, UR5 ;  /* 0x00000005a3a27c20 */ /* 0x000fe20008410000 */
[----:B------:R-:W-:Y:S01]  /*b320*/  FMUL.FTZ R163, R166, UR5 ;  /* 0x00000005a6a37c20 */ /* 0x000fe20008410000 */
[----:B------:R-:W-:Y:S01]  /*b330*/  FMUL.FTZ R166, R167, UR5 ;  /* 0x00000005a7a67c20 */ /* 0x000fe20008410000 */
[----:B------:R-:W-:-:S03]  /*b340*/  FMUL.FTZ R167, R170, UR5 ;  /* 0x00000005aaa77c20 */ /* 0x000fc60008410000 */
[----:B------:R-:W0:Y:S01]  /*b350*/  MUFU.TANH R180, R180 ;  /* 0x000000b400b47308 */ /* 0x000e220000002400 */
[----:B-1----:R-:W-:-:S07]  /*b360*/  FMNMX.FTZ R168, R177, R168, !PT ;  /* 0x000000a8b1a87209 */ /* 0x002fce0007810000 */
[----:B------:R-:W1:Y:S01]  /*b370*/  MUFU.TANH R10, R10 ;  /* 0x0000000a000a7308 */ /* 0x000e620000002400 */
[----:B--2---:R-:W-:-:S07]  /*b380*/  FMNMX.FTZ R7, R185, R168, !PT ;  /* 0x000000a8b9077209 */ /* 0x004fce0007810000 */
        /* <DEDUP_REMOVED lines=18> */
[----:B--2---:R-:W-:Y:S02]  /*b4b0*/  FMNMX.FTZ R169, R163, R168, !PT ;  /* 0x000000a8a3a97209 */ /* 0x004fe40007810000 */
[----:B-1----:R-:W-:-:S05]  /*b4c0*/  FMNMX.FTZ R7, R170, R171, !PT ;  /* 0x000000abaa077209 */ /* 0x002fca0007810000 */
[----:B------:R-:W1:Y:S01]  /*b4d0*/  MUFU.TANH R181, R181 ;  /* 0x000000b500b57308 */ /* 0x000e620000002400 */
[C---:B------:R-:W-:Y:S01]  /*b4e0*/  FADD.FTZ R170, -R7.reuse, R184 ;  /* 0x000000b807aa7221 */ /* 0x040fe20000010100 */
[----:B------:R-:W-:-:S03]  /*b4f0*/  FMUL.FTZ R204, R7, UR4 ;  /* 0x0000000407cc7c20 */ /* 0x000fc60008410000 */
[----:B------:R-:W-:Y:S01]  /*b500*/  FMUL.FTZ R168, R170, UR4 ;  /* 0x00000004aaa87c20 */ /* 0x000fe20008410000 */
[----:B---3--:R-:W-:Y:S01]  /*b510*/  FMNMX.FTZ R170, R166, R169, !PT ;  /* 0x000000a9a6aa7209 */ /* 0x008fe20007810000 */
[--C-:B------:R-:W-:Y:S01]  /*b520*/  FFMA.FTZ R173, R8, UR4, -R204.reuse ;  /* 0x0000000408ad7c23 */ /* 0x100fe200080108cc */
[----:B------:R-:W2:Y:S01]  /*b530*/  MUFU.TANH R186, R186 ;  /* 0x000000ba00ba7308 */ /* 0x000ea20000002400 */
[--C-:B------:R-:W-:Y:S01]  /*b540*/  FFMA.FTZ R172, R153, UR4, -R204.reuse ;  /* 0x0000000499ac7c23 */ /* 0x100fe200080108cc */
[----:B0-----:R-:W-:Y:S01]  /*b550*/  FMNMX.FTZ R170, R167, R170, !PT ;  /* 0x000000aaa7aa7209 */ /* 0x001fe20007810000 */
        /* <DEDUP_REMOVED lines=10> */
[--C-:B------:R-:W-:Y:S01]  /*b600*/  FFMA.FTZ R200, R164, UR4, -R204.reuse ;  /* 0x00000004a4c87c23 */ /* 0x100fe200080108cc */
[--C-:B------:R-:W-:Y:S01]  /*b610*/  FFMA.FTZ R201, R165, UR4, -R204.reuse ;  /* 0x00000004a5c97c23 */ /* 0x100fe200080108cc */
[----:B------:R-:W-:Y:S01]  /*b620*/  FFMA.FTZ R180, R180, UR4, -R204 ;  /* 0x00000004b4b47c23 */ /* 0x000fe200080108cc */
[----:B------:R-:W1:Y:S01]  /*b630*/  MUFU.TANH R178, R178 ;  /* 0x000000b200b27308 */ /* 0x000e620000002400 */
[----:B--2---:R-:W-:-:S07]  /*b640*/  FMNMX.FTZ R170, R186, R169, !PT ;  /* 0x000000a9baaa7209 */ /* 0x004fce0007810000 */
[----:B------:R-:W2:Y:S01]  /*b650*/  MUFU.TANH R179, R179 ;  /* 0x000000b300b37308 */ /* 0x000ea20000002400 */
[----:B0-----:R-:W-:-:S07]  /*b660*/  FMNMX.FTZ R169, R187, R170, !PT ;  /* 0x000000aabba97209 */ /* 0x001fce0007810000 */
[----:B------:R-:W0:Y:S01]  /*b670*/  MUFU.TANH R182, R182 ;  /* 0x000000b600b67308 */ /* 0x000e220000002400 */
[----:B-1----:R-:W-:Y:S01]  /*b680*/  FMNMX.FTZ R8, R178, R169, !PT ;  /* 0x000000a9b2087209 */ /* 0x002fe20007810000 */
[----:B------:R-:W-:Y:S01]  /*b690*/  FFMA.FTZ R169, R152, UR4, -R204 ;  /* 0x0000000498a97c23 */ /* 0x000fe200080108cc */
[C---:B------:R-:W-:Y:S02]  /*b6a0*/  @!P1 IADD3 R152, R9.reuse, 0x38840, RZ ;  /* 0x0003884009989810 */ /* 0x040fe40007ffe0ff */
[----:B------:R-:W-:Y:S02]  /*b6b0*/  @!P1 IADD3 R9, R9, 0x38860, RZ ;  /* 0x0003886009099810 */ /* 0x000fe40007ffe0ff */
[----:B------:R-:W-:Y:S01]  /*b6c0*/  @!P1 PRMT R152, RZ, 0x654, R152 ;  /* 0x00000654ff989816 */ /* 0x000fe20000000098 */
[----:B------:R-:W1:Y:S01]  /*b6d0*/  MUFU.TANH R183, R183 ;  /* 0x000000b700b77308 */ /* 0x000e620000002400 */
[----:B--2---:R-:W-:Y:S02]  /*b6e0*/  FMNMX.FTZ R171, R179, R8, !PT ;  /* 0x00000008b3ab7209 */ /* 0x004fe40007810000 */
[----:B------:R2:W-:Y:S01]  /*b6f0*/  @!P1 SYNCS.ARRIVE.TRANS64.RED.A1T0 RZ, [R152+URZ], RZ ;  /* 0x000000ff98ff99a7 */ /* 0x0005e2000810043f */
[----:B------:R-:W-:-:S04]  /*b700*/  @!P1 PRMT R9, RZ, 0x654, R9 ;  /* 0x00000654ff099816 */ /* 0x000fc80000000009 */
[----:B------:R-:W3:Y:S01]  /*b710*/  MUFU.EX2 R168, R168 ;  /* 0x000000a800a87308 */ /* 0x000ee20000000800 */
[----:B0-----:R-:W-:Y:S01]  /*b720*/  FMNMX.FTZ R8, R182, R171, !PT ;  /* 0x000000abb6087209 */ /* 0x001fe20007810000 */
[----:B------:R-:W-:-:S06]  /*b730*/  FFMA.FTZ R171, R154, UR4, -R204 ;  /* 0x000000049aab7c23 */ /* 0x000fcc00080108cc */
[----:B------:R0:W-:Y:S01]  /*b740*/  MUFU.EX2 R170, R173 ;  /* 0x000000ad00aa7308 */ /* 0x0001e20000000800 */
[----:B-1----:R-:W-:-:S05]  /*b750*/  FMNMX.FTZ R8, R183, R8, !PT ;  /* 0x00000008b7087209 */ /* 0x002fca0007810000 */
[----:B------:R-:W1:Y:S02]  /*b760*/  SHFL.BFLY PT, R153, R8, 0x2, 0x1f ;  /* 0x0c401f0008997f89 */ /* 0x000e6400000e0000 */
[----:B------:R-:W2:Y:S01]  /*b770*/  MUFU.EX2 R21, R21 ;  /* 0x0000001500157308 */ /* 0x000ea20000000800 */
[----:B0-----:R-:W-:Y:S01]  /*b780*/  FFMA.FTZ R173, R156, UR4, -R204 ;  /* 0x000000049cad7c23 */ /* 0x001fe200080108cc */
        /* <DEDUP_REMOVED lines=48> */
[----:B------:R-:W-:Y:S01]  /*ba90*/  FMUL.FTZ R100, R100, R168 ;  /* 0x000000a864647220 */ /* 0x000fe20000410000 */
[----:B0-----:R-:W-:Y:S01]  /*baa0*/  FMNMX.FTZ R8, R153, R8, !PT ;  /* 0x0000000899087209 */ /* 0x001fe20007810000 */
[----:B------:R-:W-:-:S02]  /*bab0*/  IMAD.MOV R153, RZ, RZ, -R188 ;  /* 0x000000ffff997224 */ /* 0x000fc400078e0abc */
[-C--:B------:R-:W-:Y:S01]  /*bac0*/  FMUL.FTZ R101, R101, R168.reuse ;  /* 0x000000a865657220 */ /* 0x080fe20000410000 */
        /* <DEDUP_REMOVED lines=13> */
[----:B------:R-:W0:Y:S01]  /*bba0*/  MUFU.EX2 R11, R11 ;  /* 0x0000000b000b7308 */ /* 0x000e220000000800 */
[--C-:B------:R-:W-:Y:S01]  /*bbb0*/  FFMA.FTZ R203, R162, UR4, -R155.reuse ;  /* 0x00000004a2cb7c23 */ /* 0x100fe2000801089b */
[----:B------:R-:W-:Y:S01]  /*bbc0*/  FFMA.FTZ R204, R163, UR4, -R155 ;  /* 0x00000004a3cc7c23 */ /* 0x000fe2000801089b */
[----:B------:R-:W-:-:S02]  /*bbd0*/  @!P2 IMAD R154, R13, 0x40, R18 ;  /* 0x000000400d9aa824 */ /* 0x000fc400078e0212 */
[--C-:B------:R-:W-:Y:S01]  /*bbe0*/  FFMA.FTZ R205, R166, UR4, -R155.reuse ;  /* 0x00000004a6cd7c23 */ /* 0x100fe2000801089b */
[--C-:B------:R-:W-:Y:S01]  /*bbf0*/  FFMA.FTZ R206, R167, UR4, -R155.reuse ;  /* 0x00000004a7ce7c23 */ /* 0x100fe2000801089b */
[----:B------:R-:W-:Y:S01]  /*bc00*/  FFMA.FTZ R181, R181, UR4, -R155 ;  /* 0x00000004b5b57c23 */ /* 0x000fe2000801089b */
[----:B------:R-:W-:Y:S02]  /*bc10*/  @!P2 IMAD R154, R154, 0x4, R17 ;  /* 0x000000049a9aa824 */ /* 0x000fe400078e0211 */
[--C-:B------:R-:W-:Y:S01]  /*bc20*/  FFMA.FTZ R186, R186, UR4, -R155.reuse ;  /* 0x00000004baba7c23 */ /* 0x100fe2000801089b */
        /* <DEDUP_REMOVED lines=8> */
[-C--:B0-----:R-:W-:Y:S01]  /*bcb0*/  FMUL.FTZ R26, R26, R11.reuse ;  /* 0x0000000b1a1a7220 */ /* 0x081fe20000410000 */
[----:B------:R0:W-:Y:S01]  /*bcc0*/  @!P2 STS [R154+0x38420], R11 ;  /* 0x0384200b9a00a388 */ /* 0x0001e20000000800 */
        /* <DEDUP_REMOVED lines=8> */
[----:B------:R-:W-:Y:S01]  /*bd50*/  FMUL.FTZ R42, R42, R11 ;  /* 0x0000000b2a2a7220 */ /* 0x000fe20000410000 */
[----:B0-----:R-:W-:Y:S01]  /*bd60*/  F2FP.F16.F32.PACK_AB R154, R172, R169 ;  /* 0x000000a9ac9a723e */ /* 0x001fe200000000ff */
        /* <DEDUP_REMOVED lines=56> */
[----:B------:R-:W-:Y:S01]  /*c0f0*/  FMUL.FTZ R121, R121, R168 ;  /* 0x000000a879797220 */ /* 0x000fe20000410000 */
[-C--:B------:R-:W-:Y:S01]  /*c100*/  FMUL.FTZ R122, R122, R11.reuse ;  /* 0x0000000b7a7a7220 */ /* 0x080fe20000410000 */
[----:B------:R-:W-:Y:S01]  /*c110*/  MUFU.EX2 R199, R199 ;  /* 0x000000c700c77308 */ /* 0x000fe20000000800 */
[----:B0-----:R-:W-:Y:S01]  /*c120*/  F2FP.F16.F32.PACK_AB R159, R205, R204 ;  /* 0x000000cccd9f723e */ /* 0x001fe200000000ff */
        /* <DEDUP_REMOVED lines=36> */
[----:B------:R-:W-:-:S02]  /*c370*/  VIADD R183, R207, 0x80 ;  /* 0x00000080cfb77836 */ /* 0x000fc40000000000 */
[----:B------:R-:W-:Y:S01]  /*c380*/  FFMA.FTZ R6, R11, R6, R10 ;  /* 0x000000060b067223 */ /* 0x000fe2000001000a */
[----:B------:R-:W2:Y:S01]  /*c390*/  MUFU.EX2 R187, R187 ;  /* 0x000000bb00bb7308 */ /* 0x000ea20000000800 */
[----:B-1----:R-:W-:Y:S01]  /*c3a0*/  F2FP.F16.F32.PACK_AB R161, R181, R206 ;  /* 0x000000ceb5a1723e */ /* 0x002fe200000000ff */
[----:B------:R0:W-:Y:S01]  /*c3b0*/  STSM.16.M88.4 [R192], R156 ;  /* 0x0000009cc0007844 */ /* 0x0001e20000000200 */
[----:B------:R-:W-:Y:S01]  /*c3c0*/  FFMA.FTZ R5, R168, R5, R21 ;  /* 0x00000005a8057223 */ /* 0x000fe20000010015 */
[----:B------:R-:W-:Y:S01]  /*c3d0*/  FADD.FTZ R185, R185, R6 ;  /* 0x00000006b9b97221 */ /* 0x000fe20000010000 */
[----:B------:R-:W-:Y:S01]  /*c3e0*/  ISETP.GT.AND P2, PT, R12, RZ, PT ;  /* 0x000000ff0c00720c */ /* 0x000fe20003f44270 */
[----:B------:R-:W-:Y:S02]  /*c3f0*/  IMAD.MOV.U32 R11, RZ, RZ, R8 ;  /* 0x000000ffff0b7224 */ /* 0x000fe400078e0008 */
[----:B------:R-:W-:Y:S01]  /*c400*/  FADD.FTZ R170, R170, R5 ;  /* 0x00000005aaaa7221 */ /* 0x000fe20000010000 */
[----:B------:R-:W-:Y:S01]  /*c410*/  MUFU.EX2 R201, R201 ;  /* 0x000000c900c97308 */ /* 0x000fe20000000800 */
[----:B------:R-:W-:-:S02]  /*c420*/  FADD.FTZ R14, R14, R185 ;  /* 0x000000b90e0e7221 */ /* 0x000fc40000010000 */
[----:B------:R-:W-:Y:S02]  /*c430*/  FADD.FTZ R169, R169, R170 ;  /* 0x000000aaa9a97221 */ /* 0x000fe40000010000 */
[----:B------:R-:W-:Y:S02]  /*c440*/  FADD.FTZ R15, R15, R14 ;  /* 0x0000000e0f0f7221 */ /* 0x000fe40000010000 */
[----:B------:R-:W-:Y:S01]  /*c450*/  FADD.FTZ R172, R172, R169 ;  /* 0x000000a9acac7221 */ /* 0x000fe20000010000 */
[----:B------:R-:W1:Y:S01]  /*c460*/  MUFU.EX2 R202, R202 ;  /* 0x000000ca00ca7308 */ /* 0x000e620000000800 */
        /* <DEDUP_REMOVED lines=24> */
[----:B------:R-:W-:-:S03]  /*c5f0*/  IMAD.MOV.U32 R184, RZ, RZ, R7 ;  /* 0x000000ffffb87224 */ /* 0x000fc600078e0007 */
[----:B------:R-:W-:Y:S02]  /*c600*/  FADD.FTZ R201, R201, R200 ;  /* 0x000000c8c9c97221 */ /* 0x000fe40000010000 */
[----:B------:R-:W-:Y:S02]  /*c610*/  MUFU.EX2 R13, R13 ;  /* 0x0000000d000d7308 */ /* 0x000fe40000000800 */
[----:B------:R-:W-:-:S04]  /*c620*/  FADD.FTZ R202, R202, R201 ;  /* 0x000000c9caca7221 */ /* 0x000fc80000010000 */
[----:B------:R-:W-:Y:S02]  /*c630*/  FADD.FTZ R5, R177, R202 ;  /* 0x000000cab1057221 */ /* 0x000fe40000010000 */
[----:B------:R-:W2:Y:S01]  /*c640*/  MUFU.EX2 R182, R182 ;  /* 0x000000b600b67308 */ /* 0x000ea20000000800 */
[----:B-1----:R-:W-:Y:S01]  /*c650*/  F2FP.F16.F32.PACK_AB R165, R179, R178 ;  /* 0x000000b2b3a5723e */ /* 0x002fe200000000ff */
[----:B------:R-:W-:Y:S01]  /*c660*/  FADD.FTZ R178, R178, R187 ;  /* 0x000000bbb2b27221 */ /* 0x000fe20000010000 */
[----:B------:R-:W-:-:S03]  /*c670*/  FADD.FTZ R5, R180, R5 ;  /* 0x00000005b4057221 */ /* 0x000fc60000010000 */
[----:B------:R-:W-:Y:S01]  /*c680*/  FADD.FTZ R178, R179, R178 ;  /* 0x000000b2b3b27221 */ /* 0x000fe20000010000 */
[----:B--2---:R-:W-:-:S03]  /*c690*/  F2FP.F16.F32.PACK_AB R167, R182, R13 ;  /* 0x0000000db6a7723e */ /* 0x004fc600000000ff */
[----:B------:R-:W-:Y:S02]  /*c6a0*/  FADD.FTZ R13, R13, R178 ;  /* 0x000000b20d0d7221 */ /* 0x000fe40000010000 */
[----:B------:R0:W-:Y:S01]  /*c6b0*/  STSM.16.M88.4 [R191], R164 ;  /* 0x000000a4bf007844 */ /* 0x0001e20000000200 */
[----:B------:R-:W-:Y:S01]  /*c6c0*/  WARPGROUP.ARRIVE ;  /* 0x00000000000079c5 */ /* 0x000fe20000000000 */
[----:B------:R-:W-:Y:S01]  /*c6d0*/  FADD.FTZ R6, R182, R13 ;  /* 0x0000000db6067221 */ /* 0x000fe20000010000 */
[----:B------:R-:W-:-:S04]  /*c6e0*/  IMAD.MOV.U32 R13, RZ, RZ, R2 ;  /* 0x000000ffff0d7224 */ /* 0x000fc800078e0002 */
        /* <DEDUP_REMOVED lines=34> */
.L_x_6684:
[----:B------:R-:W0:Y:S01]  /*c910*/  SHFL.BFLY PT, R0, R5, 0x2, 0x1f ;  /* 0x0c401f0005007f89 */ /* 0x000e2200000e0000 */
[----:B------:R-:W-:-:S03]  /*c920*/  UIADD3 UR36, UR36, 0x1, URZ ;  /* 0x0000000124247890 */ /* 0x000fc6000fffe03f */
[----:B------:R-:W1:Y:S01]  /*c930*/  SHFL.BFLY PT, R9, R6, 0x2, 0x1f ;  /* 0x0c401f0006097f89 */ /* 0x000e6200000e0000 */
[----:B------:R-:W-:Y:S08]  /*c940*/  BAR.ARV 0x8, 0xa0 ;  /* 0x0202800000007b1d */ /* 0x000ff00000002000 */
[----:B------:R-:W-:Y:S01]  /*c950*/  BAR.SYNC.DEFER_BLOCKING 0xf, 0x100 ;  /* 0x03c4000000007b1d */ /* 0x000fe20000010000 */
[----:B0-----:R-:W-:Y:S01]  /*c960*/  FADD.FTZ R0, R0, R5 ;  /* 0x0000000500007221 */ /* 0x001fe20000010000 */
[----:B-1----:R-:W-:-:S04]  /*c970*/  FADD.FTZ R9, R9, R6 ;  /* 0x0000000609097221 */ /* 0x002fc80000010000 */
[----:B------:R-:W0:Y:S01]  /*c980*/  SHFL.BFLY PT, R3, R0, 0x1, 0x1f ;  /* 0x0c201f0000037f89 */ /* 0x000e2200000e0000 */
[----:B------:R-:W-:-:S03]  /*c990*/  IMAD.MOV.U32 R6, RZ, RZ, RZ ;  /* 0x000000ffff067224 */ /* 0x000fc600078e00ff */
[----:B------:R-:W1:Y:S01]  /*c9a0*/  SHFL.BFLY PT, R4, R9, 0x1, 0x1f ;  /* 0x0c201f0009047f89 */ /* 0x000e6200000e0000 */
[----:B0-----:R-:W-:Y:S01]  /*c9b0*/  FADD.FTZ R11, R0, R3 ;  /* 0x00000003000b7221 */ /* 0x001fe20000010000 */
[----:B------:R-:W-:Y:S01]  /*c9c0*/  IADD3 R3, -R188, RZ, RZ ;  /* 0x000000ffbc037210 */ /* 0x000fe20007ffe1ff */
[----:B------:R-:W-:Y:S02]  /*c9d0*/  IMAD.MOV.U32 R0, RZ, RZ, -0x800000 ;  /* 0xff800000ff007424 */ /* 0x000fe400078e00ff */
[----:B-1----:R-:W-:Y:S01]  /*c9e0*/  FADD.FTZ R20, R9, R4 ;  /* 0x0000000409147221 */ /* 0x002fe20000010000 */
[----:B------:R-:W-:Y:S01]  /*c9f0*/  FSETP.NE.FTZ.AND P2, PT, R11, RZ, PT ;  /* 0x000000ff0b00720b */ /* 0x000fe20003f55000 */
[----:B------:R-:W-:Y:S01]  /*ca00*/  VIADD R4, R2, 0x1 ;  /* 0x0000000102047836 */ /* 0x000fe20000000000 */
[----:B------:R-:W-:Y:S01]  /*ca10*/  ISETP.NE.AND P0, PT, R22, R3, PT ;  /* 0x000000031600720c */ /* 0x000fe20003f05270 */
[----:B------:R-:W-:Y:S01]  /*ca20*/  IMAD.MOV.U32 R3, RZ, RZ, RZ ;  /* 0x000000ffff037224 */ /* 0x000fe200078e00ff */
[----:B------:R-:W-:-:S02]  /*ca30*/  FSETP.NE.FTZ.AND P3, PT, R20, RZ, PT ;  /* 0x000000ff1400720b */ /* 0x000fc40003f75000 */
[----:B------:R-:W-:-:S04]  /*ca40*/  ISETP.NE.AND P1, PT, R4, 0x2, PT ;  /* 0x000000020400780c */ /* 0x000fc80003f25270 */
[----:B------:R-:W-:-:S03]  /*ca50*/  SEL R5, RZ, 0x1, P1 ;  /* 0x00000001ff057807 */ /* 0x000fc60000800000 */
[----:B------:R-:W0:Y:S01]  /*ca60*/  @P2 MUFU.RCP R3, R11 ;  /* 0x0000000b00032308 */ /* 0x000e220000001000 */
[----:B------:R-:W-:Y:S01]  /*ca70*/  LOP3.LUT R16, R16, R5, RZ, 0x3c, !PT ;  /* 0x0000000510107212 */ /* 0x000fe200078e3cff */
[----:B------:R-:W-:-:S04]  /*ca80*/  @!P0 IMAD R2, R2, 0x40, R18 ;  /* 0x0000004002028824 */ /* 0x000fc800078e0212 */
[----:B------:R-:W-:Y:S02]  /*ca90*/  @!P0 IMAD R2, R2, 0x4, R17 ;  /* 0x0000000402028824 */ /* 0x000fe400078e0211 */
[----:B------:R-:W1:Y:S08]  /*caa0*/  @P3 MUFU.RCP R6, R20 ;  /* 0x0000001400063308 */ /* 0x000e700000001000 */
[----:B------:R-:W2:Y:S01]  /*cab0*/  @P2 MUFU.LG2 R17, R11 ;  /* 0x0000000b00112308 */ /* 0x000ea20000000c00 */
[----:B0-----:R-:W-:Y:S01]  /*cac0*/  @!P0 STS [R2+0x38400], R3 ;  /* 0x0384000302008388 */ /* 0x001fe20000000800 */
[----:B------:R-:W-:Y:S01]  /*cad0*/  FMUL.FTZ R171, R28, R3 ;  /* 0x000000031cab7220 */ /* 0x000fe20000410000 */
[----:B------:R-:W-:-:S02]  /*cae0*/  IMAD.U32 R28, RZ, RZ, UR4 ;  /* 0x00000004ff1c7e24 */ /* 0x000fc4000f8e00ff */
[-C--:B------:R-:W-:Y:S01]  /*caf0*/  FMUL.FTZ R172, R24, R3.reuse ;  /* 0x0000000318ac7220 */ /* 0x080fe20000410000 */
[-C--:B------:R-:W-:Y:S01]  /*cb00*/  FMUL.FTZ R170, R25, R3.reuse ;  /* 0x0000000319aa7220 */ /* 0x080fe20000410000 */
[-C--:B------:R-:W-:Y:S01]  /*cb10*/  FMUL.FTZ R24, R29, R3.reuse ;  /* 0x000000031d187220 */ /* 0x080fe20000410000 */
[----:B------:R-:W-:Y:S01]  /*cb20*/  @P3 FMUL.FTZ R28, R28, 0.69314718246459960938 ;  /* 0x3f3172181c1c3820 */ /* 0x000fe20000410000 */
        /* <DEDUP_REMOVED lines=11> */
[----:B-1----:R-:W-:Y:S01]  /*cbe0*/  MOV R2, UR4 ;  /* 0x0000000400027c02 */ /* 0x002fe20008000f00 */
[-C--:B------:R-:W-:Y:S01]  /*cbf0*/  FMUL.FTZ R154, R48, R3.reuse ;  /* 0x00000003309a7220 */ /* 0x080fe20000410000 */
[-C--:B------:R-:W-:Y:S01]  /*cc00*/  FMUL.FTZ R49, R49, R3.reuse ;  /* 0x0000000331317220 */ /* 0x080fe20000410000 */
[-C--:B------:R-:W-:Y:S01]  /*cc10*/  FMUL.FTZ R14, R52, R3.reuse ;  /* 0x00000003340e7220 */ /* 0x080fe20000410000 */
[-C--:B------:R-:W-:Y:S01]  /*cc20*/  FMUL.FTZ R53, R53, R3.reuse ;  /* 0x0000000335357220 */ /* 0x080fe20000410000 */
[----:B------:R-:W-:Y:S01]  /*cc30*/  @P2 FMUL.FTZ R2, R2, 0.69314718246459960938 ;  /* 0x3f31721802022820 */ /* 0x000fe20000410000 */
        /* <DEDUP_REMOVED lines=119> */
.L_x_6660:
        /* <DEDUP_REMOVED lines=19> */
[----:B------:R-:W-:Y:S01]  /*d4e0*/  USHF.L.U64.HI UR9, UR38, 0x2, UR39 ;  /* 0x0000000226097899 */ /* 0x000fe20008010227 */
[----:B------:R-:W-:Y:S01]  /*d4f0*/  F2FP.F16.F32.PACK_AB R13, R51, R13 ;  /* 0x0000000d330d723e */ /* 0x000fe200000000ff */
[----:B------:R-:W-:Y:S01]  /*d500*/  UIADD3 UR4, UP1, UR8, UR6, URZ ;  /* 0x0000000608047290 */ /* 0x000fe2000ff3e03f */
[----:B------:R-:W-:Y:S01]  /*d510*/  F2FP.F16.F32.PACK_AB R14, R53, R14 ;  /* 0x0000000e350e723e */ /* 0x000fe200000000ff */
[----:B------:R-:W-:Y:S01]  /*d520*/  ULDC.64 UR10, c[0x0][0x208] ;  /* 0x00008200000a7ab9 */ /* 0x000fe20000000a00 */
[----:B------:R-:W-:Y:S01]  /*d530*/  F2FP.F16.F32.PACK_AB R15, R55, R15 ;  /* 0x0000000f370f723e */ /* 0x000fe200000000ff */
[----:B------:R-:W-:Y:S01]  /*d540*/  UIADD3.X UR6, UR9, UR7, URZ, UP1, !UPT ;  /* 0x0000000709067290 */ /* 0x000fe20008ffe43f */
        /* <DEDUP_REMOVED lines=8> */
[----:B------:R-:W-:Y:S02]  /*d5d0*/  MOV R20, R17 ;  /* 0x0000001100147202 */ /* 0x000fe40000000f00 */
[----:B0-----:R-:W-:Y:S02]  /*d5e0*/  MOV R21, R4 ;  /* 0x0000000400157202 */ /* 0x001fe40000000f00 */
[----:B------:R-:W-:Y:S02]  /*d5f0*/  F2FP.F16.F32.PACK_AB R73, R75, R74 ;  /* 0x0000004a4b49723e */ /* 0x000fe400000000ff */
[----:B------:R-:W-:Y:S01]  /*d600*/  F2FP.F16.F32.PACK_AB R80, R81, R80 ;  /* 0x000000505150723e */ /* 0x000fe200000000ff */
[----:B------:R-:W-:Y:S01]  /*d610*/  IMAD.WIDE R6, R197, 0x2, R20 ;  /* 0x00000002c5067825 */ /* 0x000fe200078e0214 */
[----:B------:R-:W-:-:S02]  /*d620*/  F2FP.F16.F32.PACK_AB R74, R77, R76 ;  /* 0x0000004c4d4a723e */ /* 0x000fc400000000ff */
[----:B------:R-:W-:Y:S02]  /*d630*/  F2FP.F16.F32.PACK_AB R75, R79, R78 ;  /* 0x0000004e4f4b723e */ /* 0x000fe400000000ff */
[C---:B------:R-:W-:Y:S02]  /*d640*/  IADD3 R173, P1, R6.reuse, 0x20, RZ ;  /* 0x0000002006ad7810 */ /* 0x040fe40007f3e0ff */
[C---:B------:R-:W-:Y:S02]  /*d650*/  IADD3 R181, P6, R6.reuse, 0x2020, RZ ;  /* 0x0000202006b57810 */ /* 0x040fe40007fde0ff */
[----:B------:R-:W-:Y:S01]  /*d660*/  LOP3.LUT R4, R173, 0x380, RZ, 0xc0, !PT ;  /* 0x00000380ad047812 */ /* 0x000fe200078ec0ff */
[--C-:B------:R-:W-:Y:S01]  /*d670*/  IMAD.X R29, RZ, RZ, R7.reuse, P1 ;  /* 0x000000ffff1d7224 */ /* 0x100fe200008e0607 */
[----:B------:R-:W-:Y:S01]  /*d680*/  IADD3 R175, P0, R6, 0x40, RZ ;  /* 0x0000004006af7810 */ /* 0x000fe20007f1e0ff */
[----:B------:R-:W-:Y:S01]  /*d690*/  IMAD.X R45, RZ, RZ, R7, P6 ;  /* 0x000000ffff2d7224 */ /* 0x000fe200030e0607 */
[----:B------:R-:W-:-:S02]  /*d6a0*/  SHF.R.U64 R4, R4, 0x3, RZ ;  /* 0x0000000304047819 */ /* 0x000fc400000012ff */
[----:B------:R-:W-:Y:S01]  /*d6b0*/  LOP3.LUT R25, R6, 0x380, RZ, 0xc0, !PT ;  /* 0x0000038006197812 */ /* 0x000fe200078ec0ff */
[--C-:B------:R-:W-:Y:S01]  /*d6c0*/  IMAD.X R33, RZ, RZ, R7.reuse, P0 ;  /* 0x000000ffff217224 */ /* 0x100fe200000e0607 */
[----:B------:R-:W-:Y:S02]  /*d6d0*/  LOP3.LUT R28, R4, R173, RZ, 0x3c, !PT ;  /* 0x000000ad041c7212 */ /* 0x000fe400078e3cff */
[----:B------:R-:W-:Y:S02]  /*d6e0*/  LOP3.LUT R4, R181, 0x380, RZ, 0xc0, !PT ;  /* 0x00000380b5047812 */ /* 0x000fe400078ec0ff */
[C---:B------:R-:W-:Y:S02]  /*d6f0*/  IADD3 R179, P3, R6.reuse, 0x2000, RZ ;  /* 0x0000200006b37810 */ /* 0x040fe40007f7e0ff */
[C---:B------:R-:W-:Y:S02]  /*d700*/  IADD3 R183, P5, R6.reuse, 0x2040, RZ ;  /* 0x0000204006b77810 */ /* 0x040fe40007fbe0ff */
        /* <DEDUP_REMOVED lines=8> */
[----:B------:R-:W-:-:S02]  /*d790*/  SHF.R.U64 R4, R4, 0x3, RZ ;  /* 0x0000000304047819 */ /* 0x000fc400000012ff */
[C---:B------:R-:W-:Y:S02]  /*d7a0*/  IADD3 R203, P0, R6.reuse, 0x4020, RZ ;  /* 0x0000402006cb7810 */ /* 0x040fe40007f1e0ff */
[----:B------:R-:W-:Y:S02]  /*d7b0*/  IADD3.X R37, RZ, R7, RZ, P4, !PT ;  /* 0x00000007ff257210 */ /* 0x000fe400027fe4ff */
        /* <DEDUP_REMOVED lines=11> */
[----:B------:R-:W-:Y:S01]  /*d870*/  IMAD.X R127, RZ, RZ, R7, P2 ;  /* 0x000000ffff7f7224 */ /* 0x000fe200010e0607 */
[----:B------:R-:W-:-:S02]  /*d880*/  LOP3.LUT R44, R4, R181, RZ, 0x3c, !PT ;  /* 0x000000b5042c7212 */ /* 0x000fc400078e3cff */
[----:B------:R-:W-:Y:S02]  /*d890*/  LOP3.LUT R4, R203, 0x380, RZ, 0xc0, !PT ;  /* 0x00000380cb047812 */ /* 0x000fe400078ec0ff */
[-C--:B------:R-:W-:Y:S02]  /*d8a0*/  IADD3.X R107, RZ, R7.reuse, RZ, P0, !PT ;  /* 0x00000007ff6b7210 */ /* 0x080fe400007fe4ff */
[-C--:B------:R-:W-:Y:S02]  /*d8b0*/  IADD3.X R25, RZ, R7.reuse, RZ, P1, !PT ;  /* 0x00000007ff197210 */ /* 0x080fe40000ffe4ff */
[----:B------:R-:W-:Y:S02]  /*d8c0*/  LOP3.LUT R32, R175, 0x380, RZ, 0xc0, !PT ;  /* 0x00000380af207812 */ /* 0x000fe400078ec0ff */
[----:B------:R-:W-:Y:S02]  /*d8d0*/  MOV R173, R6 ;  /* 0x0000000600ad7202 */ /* 0x000fe40000000f00 */
[----:B------:R-:W-:-:S02]  /*d8e0*/  LOP3.LUT R36, R177, 0x380, RZ, 0xc0, !PT ;  /* 0x00000380b1247812 */ /* 0x000fc400078ec0ff */
[----:B------:R-:W-:Y:S02]  /*d8f0*/  SHF.R.U64 R4, R4, 0x3, RZ ;  /* 0x0000000304047819 */ /* 0x000fe400000012ff */
[----:B------:R-:W-:Y:S02]  /*d900*/  LOP3.LUT R7, R126, 0x380, RZ, 0xc0, !PT ;  /* 0x000003807e077812 */ /* 0x000fe400078ec0ff */
[----:B------:R-:W-:Y:S02]  /*d910*/  LOP3.LUT R40, R179, 0x380, RZ, 0xc0, !PT ;  /* 0x00000380b3287812 */ /* 0x000fe400078ec0ff */
[----:B------:R-:W-:Y:S02]  /*d920*/  LOP3.LUT R27, R8, 0x380, RZ, 0xc0, !PT ;  /* 0x00000380081b7812 */ /* 0x000fe400078ec0ff */
[----:B------:R-:W-:Y:S02]  /*d930*/  SHF.R.U64 R32, R32, 0x3, RZ ;  /* 0x0000000320207819 */ /* 0x000fe400000012ff */
[----:B------:R-:W-:-:S02]  /*d940*/  LOP3.LUT R94, R183, 0x380, RZ, 0xc0, !PT ;  /* 0x00000380b75e7812 */ /* 0x000fc400078ec0ff */
[----:B------:R-:W-:Y:S02]  /*d950*/  F2FP.F16.F32.PACK_AB R6, R24, R171 ;  /* 0x000000ab1806723e */ /* 0x000fe400000000ff */
[----:B------:R-:W-:Y:S02]  /*d960*/  SHF.R.U64 R36, R36, 0x3, RZ ;  /* 0x0000000324247819 */ /* 0x000fe400000012ff */
[----:B------:R-:W-:Y:S02]  /*d970*/  LOP3.LUT R98, R199, 0x380, RZ, 0xc0, !PT ;  /* 0x00000380c7627812 */ /* 0x000fe400078ec0ff */
[----:B------:R-:W-:Y:S02]  /*d980*/  LOP3.LUT R106, R4, R203, RZ, 0x3c, !PT ;  /* 0x000000cb046a7212 */ /* 0x000fe400078e3cff */
[----:B------:R-:W-:Y:S02]  /*d990*/  SHF.R.U64 R171, R7, 0x3, RZ ;  /* 0x0000000307ab7819 */ /* 0x000fe400000012ff */
[----:B------:R-:W-:-:S02]  /*d9a0*/  SHF.R.U64 R40, R40, 0x3, RZ ;  /* 0x0000000328287819 */ /* 0x000fc400000012ff */
[----:B------:R-:W-:Y:S02]  /*d9b0*/  LOP3.LUT R102, R201, 0x380, RZ, 0xc0, !PT ;  /* 0x00000380c9667812 */ /* 0x000fe400078ec0ff */
[----:B------:R-:W-:Y:S02]  /*d9c0*/  F2FP.F16.F32.PACK_AB R4, R170, R172 ;  /* 0x000000acaa04723e */ /* 0x000fe400000000ff */
[----:B------:R-:W-:Y:S02]  /*d9d0*/  SHF.R.U64 R27, R27, 0x3, RZ ;  /* 0x000000031b1b7819 */ /* 0x000fe400000012ff */
[----:B------:R-:W-:Y:S01]  /*d9e0*/  F2FP.F16.F32.PACK_AB R7, R31, R30 ;  /* 0x0000001e1f07723e */ /* 0x000fe200000000ff */
[----:B------:R-:W-:Y:S01]  /*d9f0*/  BAR.SYNC.DEFER_BLOCKING 0x1, 0x100 ;  /* 0x0044000000007b1d */ /* 0x000fe20000010000 */
[----:B------:R-:W-:Y:S02]  /*da00*/  LOP3.LUT R32, R32, R175, RZ, 0x3c, !PT ;  /* 0x000000af20207212 */ /* 0x000fe400078e3cff */
[----:B------:R-:W-:-:S02]  /*da10*/  SHF.R.U64 R94, R94, 0x3, RZ ;  /* 0x000000035e5e7819 */ /* 0x000fc400000012ff */
[----:B------:R-:W-:Y:S02]  /*da20*/  LOP3.LUT R110, R205, 0x380, RZ, 0xc0, !PT ;  /* 0x00000380cd6e7812 */ /* 0x000fe400078ec0ff */
[----:B------:R-:W-:Y:S02]  /*da30*/  LOP3.LUT R36, R36, R177, RZ, 0x3c, !PT ;  /* 0x000000b124247212 */ /* 0x000fe400078e3cff */
[----:B------:R-:W-:Y:S02]  /*da40*/  SHF.R.U64 R98, R98, 0x3, RZ ;  /* 0x0000000362627819 */ /* 0x000fe400000012ff */
[----:B------:R-:W-:Y:S02]  /*da50*/  LOP3.LUT R114, R207, 0x380, RZ, 0xc0, !PT ;  /* 0x00000380cf727812 */ /* 0x000fe400078ec0ff */
[----:B------:R-:W-:Y:S02]  /*da60*/  LOP3.LUT R40, R40, R179, RZ, 0x3c, !PT ;  /* 0x000000b328287212 */ /* 0x000fe400078e3cff */
[----:B------:R-:W-:-:S02]  /*da70*/  SHF.R.U64 R102, R102, 0x3, RZ ;  /* 0x0000000366667819 */ /* 0x000fc400000012ff */
[----:B------:R-:W-:Y:S02]  /*da80*/  LOP3.LUT R118, R209, 0x380, RZ, 0xc0, !PT ;  /* 0x00000380d1767812 */ /* 0x000fe400078ec0ff */
[----:B------:R-:W-:Y:S02]  /*da90*/  LOP3.LUT R122, R27, R8, RZ, 0x3c, !PT ;  /* 0x000000081b7a7212 */ /* 0x000fe400078e3cff */
[----:B------:R-:W-:Y:S02]  /*daa0*/  MOV R29, R28 ;  /* 0x0000001c001d7202 */ /* 0x000fe40000000f00 */
[----:B------:R-:W-:Y:S01]  /*dab0*/  F2FP.F16.F32.PACK_AB R8, R166, R169 ;  /* 0x000000a9a608723e */ /* 0x000fe200000000ff */
[----:B------:R0:W-:Y:S01]  /*dac0*/  STSM.16.M88.4 [R173], R4 ;  /* 0x00000004ad007844 */ /* 0x0001e20000000200 */
[----:B------:R-:W-:Y:S02]  /*dad0*/  LOP3.LUT R94, R94, R183, RZ, 0x3c, !PT ;  /* 0x000000b75e5e7212 */ /* 0x000fe400078e3cff */
[----:B------:R-:W-:Y:S01]  /*dae0*/  SHF.R.U64 R110, R110, 0x3, RZ ;  /* 0x000000036e6e7819 */ /* 0x000fe200000012ff */
[----:B------:R-:W-:Y:S01]  /*daf0*/  STSM.16.M88.4 [R29], R8 ;  /* 0x000000081d007844 */ /* 0x000fe20000000200 */
[----:B------:R-:W-:-:S02]  /*db00*/  MOV R32, R32 ;  /* 0x0000002000207202 */ /* 0x000fc40000000f00 */
[----:B------:R-:W-:Y:S02]  /*db10*/  LOP3.LUT R98, R98, R199, RZ, 0x3c, !PT ;  /* 0x000000c762627212 */ /* 0x000fe400078e3cff */
[----:B------:R-:W-:Y:S02]  /*db20*/  SHF.R.U64 R114, R114, 0x3, RZ ;  /* 0x0000000372727819 */ /* 0x000fe400000012ff */
[----:B------:R-:W-:Y:S02]  /*db30*/  LOP3.LUT R175, R168, 0x380, RZ, 0xc0, !PT ;  /* 0x00000380a8af7812 */ /* 0x000fe400078ec0ff */
[----:B------:R-:W-:Y:S02]  /*db40*/  MOV R36, R36 ;  /* 0x0000002400247202 */ /* 0x000fe40000000f00 */
[----:B------:R-:W-:Y:S02]  /*db50*/  LOP3.LUT R102, R102, R201, RZ, 0x3c, !PT ;  /* 0x000000c966667212 */ /* 0x000fe400078e3cff */
[----:B0-----:R-:W-:-:S02]  /*db60*/  F2FP.F16.F32.PACK_AB R4, R156, R165 ;  /* 0x000000a59c04723e */ /* 0x001fc400000000ff */
[----:B------:R-:W-:Y:S02]  /*db70*/  F2FP.F16.F32.PACK_AB R5, R43, R42 ;  /* 0x0000002a2b05723e */ /* 0x000fe400000000ff */
[----:B------:R-:W-:Y:S02]  /*db80*/  F2FP.F16.F32.PACK_AB R6, R12, R158 ;  /* 0x0000009e0c06723e */ /* 0x000fe400000000ff */
[----:B------:R-:W-:Y:S02]  /*db90*/  F2FP.F16.F32.PACK_AB R7, R47, R46 ;  /* 0x0000002e2f07723e */ /* 0x000fe400000000ff */
[----:B------:R-:W-:Y:S02]  /*dba0*/  F2FP.F16.F32.PACK_AB R12, R49, R154 ;  /* 0x0000009a310c723e */ /* 0x000fe400000000ff */
[----:B------:R-:W-:Y:S01]  /*dbb0*/  SHF.R.U64 R118, R118, 0x3, RZ ;  /* 0x0000000376767819 */ /* 0x000fe200000012ff */
[----:B------:R0:W-:Y:S01]  /*dbc0*/  STSM.16.M88.4 [R32], R4 ;  /* 0x0000000420007844 */ /* 0x0001e20000000200 */
[----:B------:R-:W-:-:S02]  /*dbd0*/  MOV R40, R40 ;  /* 0x0000002800287202 */ /* 0x000fc40000000f00 */
[----:B------:R-:W-:Y:S01]  /*dbe0*/  MOV R44, R44 ;  /* 0x0000002c002c7202 */ /* 0x000fe20000000f00 */
[----:B------:R1:W-:Y:S01]  /*dbf0*/  STSM.16.M88.4 [R36], R12 ;  /* 0x0000000c24007844 */ /* 0x0003e20000000200 */
[----:B------:R-:W-:Y:S02]  /*dc00*/  LOP3.LUT R110, R110, R205, RZ, 0x3c, !PT ;  /* 0x000000cd6e6e7212 */ /* 0x000fe400078e3cff */
[----:B------:R-:W-:Y:S01]  /*dc10*/  MOV R94, R94 ;  /* 0x0000005e005e7202 */ /* 0x000fe20000000f00 */
[----:B------:R-:W-:Y:S01]  /*dc20*/  STSM.16.M88.4 [R40], R56 ;  /* 0x0000003828007844 */ /* 0x000fe20000000200 */
[----:B------:R-:W-:Y:S02]  /*dc30*/  F2FP.F16.F32.PACK_AB R81, R83, R82 ;  /* 0x000000525351723e */ /* 0x000fe400000000ff */
[----:B------:R-:W-:Y:S01]  /*dc40*/  F2FP.F16.F32.PACK_AB R88, R89, R88 ;  /* 0x000000585958723e */ /* 0x000fe200000000ff */
[----:B------:R-:W-:Y:S01]  /*dc50*/  STSM.16.M88.4 [R44], R64 ;  /* 0x000000402c007844 */ /* 0x000fe20000000200 */
[----:B------:R-:W-:-:S02]  /*dc60*/  LOP3.LUT R114, R114, R207, RZ, 0x3c, !PT ;  /* 0x000000cf72727212 */ /* 0x000fc400078e3cff */
[----:B------:R-:W-:Y:S01]  /*dc70*/  SHF.R.U64 R175, R175, 0x3, RZ ;  /* 0x00000003afaf7819 */ /* 0x000fe200000012ff */
[----:B------:R-:W-:Y:S01]  /*dc80*/  STSM.16.M88.4 [R94], R72 ;  /* 0x000000485e007844 */ /* 0x000fe20000000200 */
[----:B------:R-:W-:Y:S01]  /*dc90*/  MOV R28, R98 ;  /* 0x00000062001c7202 */ /* 0x000fe20000000f00 */
[----:B0-----:R-:W-:Y:S01]  /*dca0*/  IMAD.U32 R4, RZ, RZ, UR4 ;  /* 0x00000004ff047e24 */ /* 0x001fe2000f8e00ff */
[----:B------:R-:W-:Y:S01]  /*dcb0*/  F2FP.F16.F32.PACK_AB R82, R85, R84 ;  /* 0x000000545552723e */ /* 0x000fe200000000ff */
[----:B------:R-:W-:Y:S01]  /*dcc0*/  IMAD.U32 R5, RZ, RZ, UR6 ;  /* 0x00000006ff057e24 */ /* 0x000fe2000f8e00ff */
[----:B------:R-:W-:Y:S01]  /*dcd0*/  F2FP.F16.F32.PACK_AB R83, R87, R86 ;  /* 0x000000565753723e */ /* 0x000fe200000000ff */
[----:B------:R-:W-:Y:S01]  /*dce0*/  ULDC.64 UR6, c[0x0][0xce0] ;  /* 0x0003380000067ab9 */ /* 0x000fe20000000a00 */
[----:B------:R-:W-:Y:S02]  /*dcf0*/  F2FP.F16.F32.PACK_AB R89, R91, R90 ;  /* 0x0000005a5b59723e */ /* 0x000fe400000000ff */
[----:B------:R-:W-:Y:S01]  /*dd00*/  LOP3.LUT R118, R118, R209, RZ, 0x3c, !PT ;  /* 0x000000d176767212 */ /* 0x000fe200078e3cff */
[----:B------:R-:W-:Y:S01]  /*dd10*/  STSM.16.M88.4 [R28], R80 ;  /* 0x000000501c007844 */ /* 0x000fe20000000200 */
[----:B------:R-:W-:-:S02]  /*dd20*/  MOV R102, R102 ;  /* 0x0000006600667202 */ /* 0x000fc40000000f00 */
        /* <DEDUP_REMOVED lines=15> */
[----:B------:R-:W-:Y:S02]  /*de20*/  LOP3.LUT R24, R175, R168, RZ, 0x3c, !PT ;  /* 0x000000a8af187212 */ /* 0x000fe400078e3cff */
[----:B------:R-:W-:Y:S01]  /*de30*/  MOV R114, R114 ;  /* 0x0000007200727202 */ /* 0x000fe20000000f00 */
[----:B------:R-:W-:Y:S01]  /*de40*/  STSM.16.M88.4 [R110], R104 ;  /* 0x000000686e007844 */ /* 0x000fe20000000200 */
[----:B------:R-:W-:Y:S02]  /*de50*/  F2FP.F16.F32.PACK_AB R156, R113, R112 ;  /* 0x00000070719c723e */ /* 0x000fe400000000ff */
        /* <DEDUP_REMOVED lines=24> */
[----:B------:R-:W-:Y:S01]  /*dfe0*/  STSM.16.M88.4 [R126], R136 ;  /* 0x000000887e007844 */ /* 0x000fe20000000200 */
[----:B------:R-:W-:Y:S02]  /*dff0*/  F2FP.F16.F32.PACK_AB R146, R149, R148 ;  /* 0x000000949592723e */ /* 0x000fe400000000ff */
[----:B------:R-:W-:Y:S02]  /*e000*/  F2FP.F16.F32.PACK_AB R147, R151, R150 ;  /* 0x000000969793723e */ /* 0x000fe400000000ff */
[----:B------:R-:W-:-:S03]  /*e010*/  PLOP3.LUT P0, PT, PT, PT, UP0, 0x80, 0x0 ;  /* 0x000000000000781c */ /* 0x000fc60003f0f008 */
[----:B------:R0:W-:Y:S01]  /*e020*/  STSM.16.M88.4 [R24], R144 ;  /* 0x0000009018007844 */ /* 0x0001e20000000200 */
[----:B------:R-:W-:Y:S09]  /*e030*/  BAR.SYNC.DEFER_BLOCKING 0x1, 0x100 ;  /* 0x0044000000007b1d */ /* 0x000ff20000010000 */
[----:B------:R-:W2:Y:S01]  /*e040*/  @P0 LDG.E R6, desc[UR10][R4.64] ;  /* 0x0000000a04060981 */ /* 0x000ea2000c1e1900 */
[----:B------:R-:W-:Y:S01]  /*e050*/  UISETP.NE.U32.AND UP1, UPT, UR6, URZ, UPT ;  /* 0x0000003f0600728c */ /* 0x000fe2000bf25070 */
[----:B------:R-:W3:Y:S01]  /*e060*/  LDC R76, c[0x0][0xb88] ;  /* 0x0002e200ff4c7b82 */ /* 0x000ee20000000800 */
[----:B------:R-:W-:-:S02]  /*e070*/  IMAD R7, R194, 0x40, R23 ;  /* 0x00000040c2077824 */ /* 0x000fc400078e0217 */
[----:B------:R-:W-:Y:S02]  /*e080*/  UISETP.NE.AND.EX UP1, UPT, UR7, URZ, UPT, UP1 ;  /* 0x0000003f0700728c */ /* 0x000fe4000bf25310 */
[----:B------:R-:W-:-:S04]  /*e090*/  IMAD.WIDE R20, R7, 0x2, R20 ;  /* 0x0000000207147825 */ /* 0x000fc800078e0214 */
[----:B------:R-:W-:Y:S02]  /*e0a0*/  PLOP3.LUT P6, PT, PT, PT, UP1, 0x80, 0x0 ;  /* 0x000000000000781c */ /* 0x000fe40003fcf018 */
[C---:B------:R-:W-:Y:S02]  /*e0b0*/  IADD3 R9, P2, R20.reuse, 0x1000, RZ ;  /* 0x0000100014097810 */ /* 0x040fe40007f5e0ff */
[C---:B------:R-:W-:Y:S01]  /*e0c0*/  IADD3 R25, P1, R20.reuse, 0x2000, RZ ;  /* 0x0000200014197810 */ /* 0x040fe20007f3e0ff */
[----:B------:R-:W-:Y:S01]  /*e0d0*/  @UP1 UIADD3 UR6, UP2, UR8, UR6, URZ ;  /* 0x0000000608061290 */ /* 0x000fe2000ff5e03f */
[----:B------:R-:W-:Y:S02]  /*e0e0*/  P2R R10, PR, RZ, 0x4 ;  /* 0x00000004ff0a7803 */ /* 0x000fe40000000000 */
[C---:B-1----:R-:W-:Y:S01]  /*e0f0*/  IADD3 R13, P2, R20.reuse, 0x3000, RZ ;  /* 0x00003000140d7810 */ /* 0x042fe20007f5e0ff */
[----:B------:R-:W-:Y:S01]  /*e100*/  @UP1 UIADD3.X UR7, UR9, UR7, URZ, UP2, !UPT ;  /* 0x0000000709071290 */ /* 0x000fe200097fe43f */
[C---:B------:R-:W-:Y:S01]  /*e110*/  IADD3 R33, P3, R20.reuse, 0x4000, RZ ;  /* 0x0000400014217810 */ /* 0x040fe20007f7e0ff */
[----:B------:R-:W-:Y:S01]  /*e120*/  IMAD.U32 R14, RZ, RZ, UR6 ;  /* 0x00000006ff0e7e24 */ /* 0x000fe2000f8e00ff */
[----:B------:R-:W-:-:S02]  /*e130*/  IADD3 R29, P4, R20, 0x5000, RZ ;  /* 0x00005000141d7810 */ /* 0x000fc40007f9e0ff */
[----:B------:R-:W-:Y:S01]  /*e140*/  IADD3 R41, P5, R20, 0x6000, RZ ;  /* 0x0000600014297810 */ /* 0x000fe20007fbe0ff */
[----:B------:R-:W-:Y:S01]  /*e150*/  IMAD.U32 R15, RZ, RZ, UR7 ;  /* 0x00000007ff0f7e24 */ /* 0x000fe2000f8e00ff */
[----:B------:R-:W-:Y:S02]  /*e160*/  LOP3.LUT R8, R9, 0x380, RZ, 0xc0, !PT ;  /* 0x0000038009087812 */ /* 0x000fe400078ec0ff */
[----:B0-----:R-:W-:Y:S02]  /*e170*/  LOP3.LUT R24, R25, 0x380, RZ, 0xc0, !PT ;  /* 0x0000038019187812 */ /* 0x001fe400078ec0ff */
[----:B------:R-:W-:Y:S01]  /*e180*/  LOP3.LUT R12, R13, 0x380, RZ, 0xc0, !PT ;  /* 0x000003800d0c7812 */ /* 0x000fe200078ec0ff */
[----:B------:R-:W-:Y:S01]  /*e190*/  UMOV UR4, URZ ;  /* 0x0000003f00047c82 */ /* 0x000fe20008000000 */
[----:B------:R-:W-:Y:S01]  /*e1a0*/  LOP3.LUT R32, R33, 0x380, RZ, 0xc0, !PT ;  /* 0x0000038021207812 */ /* 0x000fe200078ec0ff */
[----:B---3--:R0:W5:Y:S01]  /*e1b0*/  @P6 LDG.E R76, desc[UR10][R14.64] ;  /* 0x0000000a0e4c6981 */ /* 0x008162000c1e1900 */
        /* <DEDUP_REMOVED lines=14> */
[----:B--2---:R-:W-:Y:S01]  /*e2a0*/  @P0 R2UR UR4, R6 ;  /* 0x00000000060402ca */ /* 0x004fe200000e0000 */
[----:B0-----:R-:W-:-:S14]  /*e2b0*/  @P6 BRA `(.L_x_6696) ;  /* 0x0000000000146947 */ /* 0x001fdc0003800000 */
[----:B------:R-:W-:Y:S05]  /*e2c0*/  @!P0 BRA `(.L_x_6696) ;  /* 0x0000000000108947 */ /* 0x000fea0003800000 */
[----:B------:R-:W-:Y:S02]  /*e2d0*/  ULDC.64 UR6, c[0x0][0x208] ;  /* 0x0000820000067ab9 */ /* 0x000fe40000000a00 */
[----:B------:R-:W2:Y:S04]  /*e2e0*/  LDG.E R7, desc[UR6][R4.64] ;  /* 0x0000000604077981 */ /* 0x000ea8000c1e1900 */
[----:B-----5:R-:W2:Y:S02]  /*e2f0*/  LDG.E R76, desc[UR6][R4.64+0x4] ;  /* 0x00000406044c7981 */ /* 0x020ea4000c1e1900 */
[----:B--2---:R-:W-:-:S07]  /*e300*/  IADD3 R76, -R7, R76, RZ ;  /* 0x0000004c074c7210 */ /* 0x004fce0007ffe1ff */
.L_x_6696:
        /* <DEDUP_REMOVED lines=23> */
[--C-:B------:R-:W-:Y:S01]  /*e480*/  IMAD.X R37, RZ, RZ, R21.reuse, P0 ;  /* 0x000000ffff257224 */ /* 0x100fe200000e0615 */
[----:B0-----:R-:W-:Y:S02]  /*e490*/  ISETP.NE.AND P6, PT, R4, RZ, PT ;  /* 0x000000ff0400720c */ /* 0x001fe40003fc5270 */
[----:B------:R-:W-:Y:S01]  /*e4a0*/  LOP3.LUT R44, R44, R45, RZ, 0x3c, !PT ;  /* 0x0000002d2c2c7212 */ /* 0x000fe200078e3cff */
[----:B------:R-:W-:Y:S01]  /*e4b0*/  IMAD.X R45, RZ, RZ, R21, P1 ;  /* 0x000000ffff2d7224 */ /* 0x000fe200008e0615 */
[----:B------:R-:W-:Y:S02]  /*e4c0*/  IADD3.X R41, RZ, R21, RZ, P5, !PT ;  /* 0x00000015ff297210 */ /* 0x000fe40002ffe4ff */
[----:B------:R-:W-:-:S02]  /*e4d0*/  IADD3 R57, P2, R20, 0xa000, RZ ;  /* 0x0000a00014397810 */ /* 0x000fc40007f5e0ff */
[C---:B------:R-:W-:Y:S02]  /*e4e0*/  IADD3 R49, P3, R20.reuse, 0xb000, RZ ;  /* 0x0000b00014317810 */ /* 0x040fe40007f7e0ff */
[C---:B------:R-:W-:Y:S02]  /*e4f0*/  IADD3 R65, P4, R20.reuse, 0xc000, RZ ;  /* 0x0000c00014417810 */ /* 0x040fe40007f9e0ff */
[C---:B------:R-:W-:Y:S02]  /*e500*/  IADD3 R61, P5, R20.reuse, 0xd000, RZ ;  /* 0x0000d000143d7810 */ /* 0x040fe40007fbe0ff */
[C---:B------:R-:W-:Y:S02]  /*e510*/  IADD3 R73, P0, R20.reuse, 0xe000, RZ ;  /* 0x0000e00014497810 */ /* 0x040fe40007f1e0ff */
[----:B------:R-:W-:Y:S02]  /*e520*/  IADD3 R5, P1, R20, 0xf000, RZ ;  /* 0x0000f00014057810 */ /* 0x000fe40007f3e0ff */
[----:B------:R-:W-:-:S02]  /*e530*/  LOP3.LUT R56, R57, 0x380, RZ, 0xc0, !PT ;  /* 0x0000038039387812 */ /* 0x000fc400078ec0ff */
[----:B------:R-:W-:Y:S01]  /*e540*/  LOP3.LUT R48, R49, 0x380, RZ, 0xc0, !PT ;  /* 0x0000038031307812 */ /* 0x000fe200078ec0ff */
[----:B------:R-:W-:Y:S01]  /*e550*/  IMAD.X R69, RZ, RZ, R21, P1 ;  /* 0x000000ffff457224 */ /* 0x000fe200008e0615 */
        /* <DEDUP_REMOVED lines=11> */
[----:B------:R-:W-:Y:S02]  /*e610*/  SHF.R.U64 R4, R4, 0x3, RZ ;  /* 0x0000000304047819 */ /* 0x000fe400000012ff */
[----:B------:R-:W-:Y:S01]  /*e620*/  LOP3.LUT R56, R56, R57, RZ, 0x3c, !PT ;  /* 0x0000003938387212 */ /* 0x000fe200078e3cff */
[--C-:B------:R-:W-:Y:S01]  /*e630*/  IMAD.X R57, RZ, RZ, R21.reuse, P2 ;  /* 0x000000ffff397224 */ /* 0x100fe200010e0615 */
        /* <DEDUP_REMOVED lines=20> */
[----:B------:R-:W-:Y:S01]  /*e780*/  ULDC.64 UR14, c[0x0][0x208] ;  /* 0x00008200000e7ab9 */ /* 0x000fe20000000a00 */
        /* <DEDUP_REMOVED lines=17> */
.L_x_6697:
[C---:B0-----:R-:W-:Y:S01]  /*e8a0*/  VIADD R3, R23.reuse, 0x40 ;  /* 0x0000004017037836 */ /* 0x041fe20000000000 */
[----:B------:R-:W-:Y:S01]  /*e8b0*/  ULDC UR10, c[0x0][0xb8c] ;  /* 0x0002e300000a7ab9 */ /* 0x000fe20000000800 */
[C---:B------:R-:W-:Y:S01]  /*e8c0*/  VIADD R82, R23.reuse, 0x80 ;  /* 0x0000008017527836 */ /* 0x040fe20000000000 */
[----:B------:R-:W-:Y:S01]  /*e8d0*/  ULDC.64 UR6, c[0x0][0x208] ;  /* 0x0000820000067ab9 */ /* 0x000fe20000000a00 */
[----:B------:R-:W-:Y:S01]  /*e8e0*/  VIADD R83, R23, 0xc0 ;  /* 0x000000c017537836 */ /* 0x000fe20000000000 */
[----:B------:R-:W-:Y:S01]  /*e8f0*/  ISETP.GE.AND P1, PT, R3, UR10, PT ;  /* 0x0000000a03007c0c */ /* 0x000fe2000bf26270 */
[----:B------:R0:W5:Y:S01]  /*e900*/  LD.E.128 R4, desc[UR6][R20.64] ;  /* 0x0000000614047980 */ /* 0x000162000c101d00 */
[C---:B------:R-:W-:Y:S01]  /*e910*/  ISETP.GE.AND P0, PT, R23.reuse, UR10, PT ;  /* 0x0000000a17007c0c */ /* 0x040fe2000bf06270 */
[----:B------:R-:W-:Y:S01]  /*e920*/  ULDC.64 UR14, c[0x0][0xba0] ;  /* 0x0002e800000e7ab9 */ /* 0x000fe20000000a00 */
[----:B------:R-:W-:Y:S01]  /*e930*/  SEL R19, RZ, 0xffffffff, P1 ;  /* 0xffffffffff137807 */ /* 0x000fe20000800000 */
[----:B------:R-:W-:Y:S01]  /*e940*/  VIADD R86, R23, 0x140 ;  /* 0x0000014017567836 */ /* 0x000fe20000000000 */
[----:B------:R-:W-:Y:S01]  /*e950*/  SEL R0, RZ, 0x1, P0 ;  /* 0x00000001ff007807 */ /* 0x000fe20000000000 */
[----:B------:R-:W5:Y:S02]  /*e960*/  LD.E.128 R8, desc[UR6][R8.64] ;  /* 0x0000000608087980 */ /* 0x000f64000c101d00 */
[----:B------:R-:W-:Y:S01]  /*e970*/  IMAD.SHL.U32 R19, R19, 0x2, RZ ;  /* 0x0000000213137824 */ /* 0x000fe200078e00ff */
[----:B------:R-:W-:Y:S01]  /*e980*/  ISETP.GE.AND P0, PT, R82, UR10, PT ;  /* 0x0000000a52007c0c */ /* 0x000fe2000bf06270 */
[----:B------:R-:W5:Y:S01]  /*e990*/  LD.E.128 R24, desc[UR6][R24.64] ;  /* 0x0000000618187980 */ /* 0x000f62000c101d00 */
[----:B------:R-:W-:-:S02]  /*e9a0*/  ISETP.GE.AND P1, PT, R83, UR10, PT ;  /* 0x0000000a53007c0c */ /* 0x000fc4000bf26270 */
[----:B------:R-:W-:Y:S01]  /*e9b0*/  LOP3.LUT R0, R19, 0x2, R0, 0xe2, !PT ;  /* 0x0000000213007812 */ /* 0x000fe200078ee200 */
[----:B------:R-:W5:Y:S01]  /*e9c0*/  LD.E.128 R12, desc[UR6][R12.64] ;  /* 0x000000060c0c7980 */ /* 0x000f62000c101d00 */
[----:B------:R-:W-:Y:S02]  /*e9d0*/  SEL R19, RZ, 0x4, P0 ;  /* 0x00000004ff137807 */ /* 0x000fe40000000000 */
[----:B0-----:R-:W-:Y:S01]  /*e9e0*/  SEL R20, RZ, 0x8, P1 ;  /* 0x00000008ff147807 */ /* 0x001fe20000800000 */
[----:B------:R-:W5:Y:S01]  /*e9f0*/  LD.E.128 R32, desc[UR6][R32.64] ;  /* 0x0000000620207980 */ /* 0x000f62000c101d00 */
[----:B------:R-:W-:-:S03]  /*ea00*/  IADD3 R84, R23, 0x100, RZ ;  /* 0x0000010017547810 */ /* 0x000fc60007ffe0ff */
[----:B------:R-:W5:Y:S01]  /*ea10*/  LD.E.128 R28, desc[UR6][R28.64] ;  /* 0x000000061c1c7980 */ /* 0x000f62000c101d00 */
[----:B------:R-:W-:-:S03]  /*ea20*/  LOP3.LUT R0, R20, R0, R19, 0xfe, !PT ;  /* 0x0000000014007212 */ /* 0x000fc600078efe13 */
[----:B------:R-:W5:Y:S01]  /*ea30*/  LD.E.128 R40, desc[UR6][R40.64] ;  /* 0x0000000628287980 */ /* 0x000f62000c101d00 */
[----:B------:R-:W-:-:S03]  /*ea40*/  SHF.R.S32.HI R21, RZ, 0x1f, R23 ;  /* 0x0000001fff157819 */ /* 0x000fc60000011417 */
[----:B------:R-:W5:Y:S01]  /*ea50*/  LD.E.128 R36, desc[UR6][R36.64] ;  /* 0x0000000624247980 */ /* 0x000f62000c101d00 */
[----:B------:R-:W-:-:S03]  /*ea60*/  IMAD.U32 R19, RZ, RZ, UR14 ;  /* 0x0000000eff137e24 */ /* 0x000fc6000f8e00ff */
        /* <DEDUP_REMOVED lines=10> */
[----:B------:R-:W-:Y:S01]  /*eb10*/  ISETP.GE.AND P0, PT, R84, UR10, PT ;  /* 0x0000000a54007c0c */ /* 0x000fe2000bf06270 */
[----:B------:R-:W-:Y:S01]  /*eb20*/  VIADD R78, R23, 0x180 ;  /* 0x00000180174e7836 */ /* 0x000fe20000000000 */
[----:B------:R-:W-:Y:S01]  /*eb30*/  ISETP.GE.AND P1, PT, R86, UR10, PT ;  /* 0x0000000a56007c0c */ /* 0x000fe2000bf26270 */
[----:B------:R-:W-:Y:S01]  /*eb40*/  @!PT LDS RZ, [RZ] ;  /* 0x00000000fffff984 */ /* 0x000fe20000000800 */
[----:B------:R-:W-:Y:S01]  /*eb50*/  @!PT LDS RZ, [RZ] ;  /* 0x00000000fffff984 */ /* 0x000fe20000000800 */
[----:B------:R-:W-:Y:S01]  /*eb60*/  @!PT LDS RZ, [RZ] ;  /* 0x00000000fffff984 */ /* 0x000fe20000000800 */
[----:B------:R-:W-:Y:S01]  /*eb70*/  @!PT LDS RZ, [RZ] ;  /* 0x00000000fffff984 */ /* 0x000fe20000000800 */
[----:B------:R0:W-:Y:S06]  /*eb80*/  MEMBAR.ALL.CTA ;  /* 0x0000000000007992 */ /* 0x0001ec0000008000 */
[----:B0-----:R-:W0:Y:S01]  /*eb90*/  FENCE.VIEW.ASYNC.S ;  /* 0x00000000000073c6 */ /* 0x001e220000000000 */
[----:B------:R-:W-:-:S02]  /*eba0*/  UIMAD UR6, UR4, UR15, UR6 ;  /* 0x0000000f040672a4 */ /* 0x000fc4000f8e0206 */
[----:B------:R-:W-:Y:S01]  /*ebb0*/  IMAD.WIDE.U32 R20, R19, UR4, R20 ;  /* 0x0000000413147c25 */ /* 0x000fe2000f8e0014 */
[----:B------:R-:W-:Y:S01]  /*ebc0*/  ULDC.64 UR8, c[0x0][0xbe0] ;  /* 0x0002f80000087ab9 */ /* 0x000fe20000000a00 */
[----:B------:R-:W-:Y:S01]  /*ebd0*/  SEL R19, RZ, 0x10, P0 ;  /* 0x00000010ff137807 */ /* 0x000fe20000000000 */
[----:B------:R-:W-:Y:S01]  /*ebe0*/  UIMAD UR4, UR12, UR8, URZ ;  /* 0x000000080c0472a4 */ /* 0x000fe2000f8e023f */
[----:B------:R-:W-:Y:S01]  /*ebf0*/  SEL R77, RZ, 0x20, P1 ;  /* 0x00000020ff4d7807 */ /* 0x000fe20000800000 */
[----:B------:R-:W-:Y:S01]  /*ec00*/  VIADD R21, R21, UR6 ;  /* 0x0000000615157c36 */ /* 0x000fe20008000000 */
[----:B------:R-:W-:Y:S01]  /*ec10*/  MOV R79, UR8 ;  /* 0x00000008004f7c02 */ /* 0x000fe20008000f00 */
[----:B------:R-:W-:Y:S01]  /*ec20*/  UIMAD UR4, UR40, UR9, UR4 ;  /* 0x00000009280472a4 */ /* 0x000fe2000f8e0204 */
[----:B------:R-:W-:Y:S01]  /*ec30*/  ISETP.GE.AND P0, PT, R78, UR10, PT ;  /* 0x0000000a4e007c0c */ /* 0x000fe2000bf06270 */
[----:B------:R-:W-:Y:S01]  /*ec40*/  ULDC.64 UR6, c[0x0][0xbe8] ;  /* 0x0002fa0000067ab9 */ /* 0x000fe20000000a00 */
[----:B------:R-:W-:Y:S01]  /*ec50*/  LOP3.LUT R19, R77, R0, R19, 0xfe, !PT ;  /* 0x000000004d137212 */ /* 0x000fe200078efe13 */
[----:B-----5:R-:W-:Y:S01]  /*ec60*/  IMAD R77, R193, -0x40, R76 ;  /* 0xffffffc0c14d7824 */ /* 0x020fe200078e024c */
[----:B------:R-:W-:Y:S01]  /*ec70*/  SEL R0, RZ, 0x40, P0 ;  /* 0x00000040ff007807 */ /* 0x000fe20000000000 */
[----:B------:R-:W-:Y:S01]  /*ec80*/  IMAD.WIDE.U32 R20, R79, UR40, R20 ;  /* 0x000000284f147c25 */ /* 0x000fe2000f8e0014 */
[----:B------:R-:W-:Y:S01]  /*ec90*/  SHF.R.S32.HI R195, RZ, 0x1f, R194 ;  /* 0x0000001fffc37819 */ /* 0x000fe200000114c2 */
[----:B------:R-:W-:Y:S01]  /*eca0*/  BSSY B1, `(.L_x_6698) ;  /* 0x000002f000017945 */ /* 0x000fe20003800000 */
[----:B------:R-:W-:Y:S01]  /*ecb0*/  LOP3.LUT R19, R19, R0, RZ, 0xfc, !PT ;  /* 0x0000000013137212 */ /* 0x000fe200078efcff */
[----:B------:R-:W-:Y:S01]  /*ecc0*/  VIADD R78, R23, 0x1c0 ;  /* 0x000001c0174e7836 */ /* 0x000fe20000000000 */
[----:B------:R-:W-:Y:S01]  /*ecd0*/  ISETP.GE.AND P2, PT, R194, R77, PT ;  /* 0x0000004dc200720c */ /* 0x000fe20003f46270 */
[----:B------:R-:W-:Y:S01]  /*ece0*/  VIADD R21, R21, UR4 ;  /* 0x0000000415157c36 */ /* 0x000fe20008000000 */
[----:B------:R-:W-:Y:S01]  /*ecf0*/  UIMAD UR4, UR39, UR6, URZ ;  /* 0x00000006270472a4 */ /* 0x000fe2000f8e023f */
[----:B------:R-:W-:Y:S01]  /*ed00*/  VIADD R0, R17, 0x38820 ;  /* 0x0003882011007836 */ /* 0x000fe20000000000 */
[----:B------:R-:W-:Y:S01]  /*ed10*/  ISETP.GE.AND P1, PT, R78, UR10, PT ;  /* 0x0000000a4e007c0c */ /* 0x000fe2000bf26270 */
[----:B------:R-:W-:Y:S01]  /*ed20*/  IMAD.U32 R79, RZ, RZ, UR6 ;  /* 0x00000006ff4f7e24 */ /* 0x000fe2000f8e00ff */
[----:B------:R-:W-:Y:S01]  /*ed30*/  UIMAD UR4, UR38, UR7, UR4 ;  /* 0x00000007260472a4 */ /* 0x000fe2000f8e0204 */
[----:B------:R-:W-:Y:S01]  /*ed40*/  VIADD R76, R194, 0x20 ;  /* 0x00000020c24c7836 */ /* 0x000fe20000000000 */
[----:B------:R-:W-:Y:S01]  /*ed50*/  PRMT R0, RZ, 0x654, R0 ;  /* 0x00000654ff007816 */ /* 0x000fe20000000000 */
[----:B------:R-:W-:-:S03]  /*ed60*/  IMAD.WIDE.U32 R78, R79, UR38, R20 ;  /* 0x000000264f4e7c25 */ /* 0x000fc6000f8e0014 */
[----:B0-----:R0:W-:Y:S01]  /*ed70*/  SYNCS.ARRIVE.TRANS64.RED.A1T0 RZ, [R0+URZ], RZ ;  /* 0x000000ff00ff79a7 */ /* 0x0011e2000810043f */
[----:B------:R-:W-:Y:S01]  /*ed80*/  ISETP.GE.AND P0, PT, R76, R77, PT ;  /* 0x0000004d4c00720c */ /* 0x000fe20003f06270 */
[----:B------:R-:W-:Y:S01]  /*ed90*/  IMAD.WIDE R76, R193, 0x40, R194 ;  /* 0x00000040c14c7825 */ /* 0x000fe200078e02c2 */
[----:B------:R-:W-:Y:S02]  /*eda0*/  IADD3 R85, R79, UR4, RZ ;  /* 0x000000044f557c10 */ /* 0x000fe4000fffe0ff */
[----:B0-----:R-:W-:-:S04]  /*edb0*/  SEL R0, RZ, 0x80, P1 ;  /* 0x00000080ff007807 */ /* 0x001fc80000800000 */
        /* <DEDUP_REMOVED lines=29> */
.L_x_6699:
[----:B------:R-:W-:Y:S05]  /*ef90*/  BSYNC B1 ;  /* 0x0000000000017941 */ /* 0x000fea0003800000 */
.L_x_6698:
[----:B------:R-:W-:Y:S05]  /*efa0*/  @P0 BRA `(.L_x_6700) ;  /* 0x0000000c004c0947 */ /* 0x000fea0003800000 */
[----:B0-----:R-:W-:Y:S01]  /*efb0*/  IADD3 R7, P0, R76, 0x20, RZ ;  /* 0x000000204c077810 */ /* 0x001fe20007f1e0ff */
[----:B------:R-:W-:Y:S01]  /*efc0*/  ULDC.64 UR6, c[0x0][0xbd8] ;  /* 0x0002f60000067ab9 */ /* 0x000fe20000000a00 */
[----:B------:R-:W-:Y:S01]  /*efd0*/  MOV R5, R85 ;  /* 0x0000005500057202 */ /* 0x000fe20000000f00 */
[----:B------:R-:W-:Y:S01]  /*efe0*/  IMAD.MOV.U32 R4, RZ, RZ, R78 ;  /* 0x000000ffff047224 */ /* 0x000fe200078e004e */
[----:B------:R-:W-:Y:S01]  /*eff0*/  ISETP.GE.AND P4, PT, R3, UR10, PT ;  /* 0x0000000a03007c0c */ /* 0x000fe2000bf86270 */
[----:B------:R-:W-:Y:S01]  /*f000*/  IMAD.X R76, RZ, RZ, R77, P0 ;  /* 0x000000ffff4c7224 */ /* 0x000fe200000e064d */
[----:B------:R-:W-:Y:S01]  /*f010*/  ISETP.GE.AND P0, PT, R86, UR10, PT ;  /* 0x0000000a56007c0c */ /* 0x000fe2000bf06270 */
[----:B------:R-:W-:Y:S01]  /*f020*/  IMAD.WIDE.U32 R4, R7, UR6, R4 ;  /* 0x0000000607047c25 */ /* 0x000fe2000f8e0004 */
[----:B------:R-:W-:Y:S01]  /*f030*/  ULDC.64 UR8, c[0x0][0x208] ;  /* 0x0000820000087ab9 */ /* 0x000fe20000000a00 */
[----:B------:R-:W-:Y:S02]  /*f040*/  ISETP.GE.AND P3, PT, R82, UR10, PT ;  /* 0x0000000a52007c0c */ /* 0x000fe4000bf66270 */
[----:B------:R-:W-:Y:S01]  /*f050*/  IMAD R76, R76, UR6, RZ ;  /* 0x000000064c4c7c24 */ /* 0x000fe2000f8e02ff */
[----:B------:R-:W-:-:S02]  /*f060*/  ISETP.GE.AND P5, PT, R23, UR10, PT ;  /* 0x0000000a17007c0c */ /* 0x000fc4000bfa6270 */
[----:B------:R-:W-:Y:S01]  /*f070*/  ISETP.GE.AND P2, PT, R83, UR10, PT ;  /* 0x0000000a53007c0c */ /* 0x000fe2000bf46270 */
[----:B------:R-:W-:Y:S01]  /*f080*/  IMAD R3, R7, UR7, R76 ;  /* 0x0000000707037c24 */ /* 0x000fe2000f8e024c */
[----:B------:R-:W-:Y:S01]  /*f090*/  ULDC.64 UR6, c[0x0][0xb80] ;  /* 0x0002e00000067ab9 */ /* 0x000fe20000000a00 */
[----:B------:R-:W-:Y:S02]  /*f0a0*/  ISETP.GE.AND P1, PT, R84, UR10, PT ;  /* 0x0000000a54007c0c */ /* 0x000fe4000bf26270 */
[----:B------:R-:W-:Y:S01]  /*f0b0*/  IMAD.IADD R3, R5, 0x1, R3 ;  /* 0x0000000105037824 */ /* 0x000fe200078e0203 */
[----:B------:R-:W-:-:S04]  /*f0c0*/  LEA R6, P6, R4, UR6, 0x1 ;  /* 0x0000000604067c11 */ /* 0x000fc8000f8c08ff */
        /* <DEDUP_REMOVED lines=14> */
.L_x_6695:
        /* <DEDUP_REMOVED lines=9> */
[----:B------:R-:W-:Y:S01]  /*f240*/  IMAD.U32 R4, RZ, RZ, UR4 ;  /* 0x00000004ff047e24 */ /* 0x000fe2000f8e00ff */
        /* <DEDUP_REMOVED lines=15> */
[C---:B------:R-:W-:Y:S01]  /*f340*/  VIADD R13, R23.reuse, 0x80 ;  /* 0x00000080170d7836 */ /* 0x040fe20000000000 */
[----:B------:R-:W-:Y:S01]  /*f350*/  ISETP.GE.AND P3, PT, R12, UR10, PT ;  /* 0x0000000a0c007c0c */ /* 0x000fe2000bf66270 */
[C---:B------:R-:W-:Y:S01]  /*f360*/  VIADD R14, R23.reuse, 0xc0 ;  /* 0x000000c0170e7836 */ /* 0x040fe20000000000 */
[C---:B------:R-:W-:Y:S01]  /*f370*/  ISETP.GE.AND P0, PT, R23.reuse, UR10, PT ;  /* 0x0000000a17007c0c */ /* 0x040fe2000bf06270 */
[----:B------:R-:W-:Y:S01]  /*f380*/  VIADD R10, R23, 0x180 ;  /* 0x00000180170a7836 */ /* 0x000fe20000000000 */
[----:B------:R-:W-:Y:S02]  /*f390*/  SEL R9, RZ, 0xffffffff, P3 ;  /* 0xffffffffff097807 */ /* 0x000fe40001800000 */
[----:B------:R-:W-:Y:S02]  /*f3a0*/  SEL R8, RZ, 0x1, P0 ;  /* 0x00000001ff087807 */ /* 0x000fe40000000000 */
[----:B------:R-:W-:Y:S01]  /*f3b0*/  ISETP.GE.AND P4, PT, R13, UR10, PT ;  /* 0x0000000a0d007c0c */ /* 0x000fe2000bf86270 */
[----:B------:R-:W-:Y:S01]  /*f3c0*/  IMAD.SHL.U32 R9, R9, 0x2, RZ ;  /* 0x0000000209097824 */ /* 0x000fe200078e00ff */
[----:B------:R-:W-:-:S02]  /*f3d0*/  ISETP.GE.AND P5, PT, R14, UR10, PT ;  /* 0x0000000a0e007c0c */ /* 0x000fc4000bfa6270 */
[----:B0-----:R-:W-:Y:S02]  /*f3e0*/  SEL R7, RZ, 0x4, P4 ;  /* 0x00000004ff077807 */ /* 0x001fe40002000000 */
[----:B------:R-:W-:Y:S02]  /*f3f0*/  LOP3.LUT R8, R9, 0x2, R8, 0xe2, !PT ;  /* 0x0000000209087812 */ /* 0x000fe400078ee208 */
[----:B------:R-:W-:Y:S02]  /*f400*/  SEL R6, RZ, 0x8, P5 ;  /* 0x00000008ff067807 */ /* 0x000fe40002800000 */
[----:B------:R-:W-:Y:S02]  /*f410*/  ISETP.GE.AND P0, PT, R10, UR10, PT ;  /* 0x0000000a0a007c0c */ /* 0x000fe4000bf06270 */
[----:B------:R-:W-:Y:S02]  /*f420*/  ISETP.GT.AND P3, PT, R198, 0x3f, PT ;  /* 0x0000003fc600780c */ /* 0x000fe40003f64270 */
[----:B------:R-:W-:Y:S01]  /*f430*/  LOP3.LUT R9, R6, R8, R7, 0xfe, !PT ;  /* 0x0000000806097212 */ /* 0x000fe200078efe07 */
[----:B------:R-:W-:Y:S10]  /*f440*/  @P2 BRA `(.L_x_6701) ;  /* 0x0000000000142947 */ /* 0x000ff40003800000 */
[----:B------:R-:W-:Y:S05]  /*f450*/  @!P1 BRA `(.L_x_6701) ;  /* 0x0000000000109947 */ /* 0x000fea0003800000 */
[----:B------:R-:W-:Y:S02]  /*f460*/  ULDC.64 UR6, c[0x0][0x208] ;  /* 0x0000820000067ab9 */ /* 0x000fe40000000a00 */
[----:B------:R-:W2:Y:S04]  /*f470*/  LDG.E R7, desc[UR6][R4.64] ;  /* 0x0000000604077981 */ /* 0x000ea8000c1e1900 */
[----:B-----5:R-:W2:Y:S02]  /*f480*/  LDG.E R0, desc[UR6][R4.64+0x4] ;  /* 0x0000040604007981 */ /* 0x020ea4000c1e1900 */
[----:B--2---:R-:W-:-:S07]  /*f490*/  IADD3 R0, -R7, R0, RZ ;  /* 0x0000000007007210 */ /* 0x004fce0007ffe1ff */
.L_x_6701:
[----:B------:R-:W-:Y:S01]  /*f4a0*/  USHF.R.S32.HI UR7, URZ, 0x1f, UR40 ;  /* 0x0000001f3f077899 */ /* 0x000fe20008011428 */
[----:B------:R-:W-:Y:S01]  /*f4b0*/  BSSY B1, `(.L_x_6702) ;  /* 0x0000021000017945 */ /* 0x000fe20003800000 */
[----:B------:R-:W-:Y:S01]  /*f4c0*/  USEL UR38, UR38, URZ, !UP0 ;  /* 0x0000003f26267287 */ /* 0x000fe2000c000000 */
[C---:B------:R-:W-:Y:S01]  /*f4d0*/  VIADD R19, R23.reuse, 0x100 ;  /* 0x0000010017137836 */ /* 0x040fe20000000000 */
[----:B------:R-:W-:Y:S01]  /*f4e0*/  USEL UR39, UR39, URZ, !UP0 ;  /* 0x0000003f27277287 */ /* 0x000fe2000c000000 */
[----:B------:R-:W-:Y:S01]  /*f4f0*/  VIADD R24, R23, 0x140 ;  /* 0x0000014017187836 */ /* 0x000fe20000000000 */
[----:B------:R-:W-:Y:S02]  /*f500*/  SHF.R.S32.HI R10, RZ, 0x1f, R23 ;  /* 0x0000001fff0a7819 */ /* 0x000fe40000011417 */
[----:B-----5:R-:W-:Y:S01]  /*f510*/  SHF.R.S32.HI R8, RZ, 0x1f, R3 ;  /* 0x0000001fff087819 */ /* 0x020fe20000011403 */
[----:B------:R-:W-:Y:S07]  /*f520*/  @P3 BRA `(.L_x_6703) ;  /* 0x0000000000643947 */ /* 0x000fee0003800000 */
        /* <DEDUP_REMOVED lines=25> */
.L_x_6703:
[----:B------:R-:W-:Y:S05]  /*f6c0*/  BSYNC B1 ;  /* 0x0000000000017941 */ /* 0x000fea0003800000 */
.L_x_6702:
[----:B------:R-:W-:Y:S01]  /*f6d0*/  ULDC.64 UR8, c[0x0][0xba0] ;  /* 0x0002e80000087ab9 */ /* 0x000fe20000000a00 */
[----:B------:R-:W-:Y:S01]  /*f6e0*/  IMAD.MOV.U32 R4, RZ, RZ, R23 ;  /* 0x000000ffff047224 */ /* 0x000fe200078e0017 */
[----:B------:R-:W-:Y:S01]  /*f6f0*/  ISETP.GE.AND P1, PT, R19, UR10, PT ;  /* 0x0000000a13007c0c */ /* 0x000fe2000bf26270 */
[----:B0-----:R-:W-:Y:S01]  /*f700*/  IMAD.MOV.U32 R5, RZ, RZ, R10 ;  /* 0x000000ffff057224 */ /* 0x001fe200078e000a */
[----:B------:R-:W-:Y:S01]  /*f710*/  ISETP.GE.AND P2, PT, R24, UR10, PT ;  /* 0x0000000a18007c0c */ /* 0x000fe2000bf46270 */
[----:B------:R-:W-:Y:S01]  /*f720*/  IMAD R6, R8, UR8, RZ ;  /* 0x0000000808067c24 */ /* 0x000fe2000f8e02ff */
[----:B------:R-:W-:Y:S01]  /*f730*/  IADD3 R8, R23, 0x1c0, RZ ;  /* 0x000001c017087810 */ /* 0x000fe20007ffe0ff */
[C---:B------:R-:W-:Y:S01]  /*f740*/  IMAD.WIDE.U32 R4, R3.reuse, UR8, R4 ;  /* 0x0000000803047c25 */ /* 0x040fe2000f8e0004 */
[----:B------:R-:W-:Y:S01]  /*f750*/  SEL R7, RZ, 0x20, P2 ;  /* 0x00000020ff077807 */ /* 0x000fe20001000000 */
[----:B------:R-:W-:Y:S01]  /*f760*/  BSSY B1, `(.L_x_6704) ;  /* 0x0000039000017945 */ /* 0x000fe20003800000 */
[----:B------:R-:W-:Y:S01]  /*f770*/  ISETP.GE.AND P2, PT, R8, UR10, PT ;  /* 0x0000000a08007c0c */ /* 0x000fe2000bf46270 */
[----:B------:R-:W-:Y:S01]  /*f780*/  IMAD R3, R3, UR9, R6 ;  /* 0x0000000903037c24 */ /* 0x000fe2000f8e0206 */
[----:B------:R-:W-:Y:S01]  /*f790*/  ULDC.64 UR8, c[0x0][0xbe0] ;  /* 0x0002f80000087ab9 */ /* 0x000fe20000000a00 */
[----:B------:R-:W-:Y:S01]  /*f7a0*/  SEL R6, RZ, 0x10, P1 ;  /* 0x00000010ff067807 */ /* 0x000fe20000800000 */
[----:B------:R-:W-:Y:S01]  /*f7b0*/  UIMAD UR4, UR7, UR8, URZ ;  /* 0x00000008070472a4 */ /* 0x000fe2000f8e023f */
[----:B------:R-:W-:Y:S01]  /*f7c0*/  IMAD.IADD R5, R5, 0x1, R3 ;  /* 0x0000000105057824 */ /* 0x000fe200078e0203 */
[----:B------:R-:W-:Y:S01]  /*f7d0*/  MOV R8, R194 ;  /* 0x000000c200087202 */ /* 0x000fe20000000f00 */
[----:B------:R-:W-:Y:S01]  /*f7e0*/  IMAD.U32 R3, RZ, RZ, UR8 ;  /* 0x00000008ff037e24 */ /* 0x000fe2000f8e00ff */
[----:B------:R-:W-:Y:S01]  /*f7f0*/  UIMAD UR4, UR40, UR9, UR4 ;  /* 0x00000009280472a4 */ /* 0x000fe2000f8e0204 */
[----:B------:R-:W-:Y:S01]  /*f800*/  LOP3.LUT R7, R7, R9, R6, 0xfe, !PT ;  /* 0x0000000907077212 */ /* 0x000fe200078efe06 */
[----:B------:R-:W-:Y:S01]  /*f810*/  ULDC.64 UR6, c[0x0][0xbe8] ;  /* 0x0002fa0000067ab9 */ /* 0x000fe20000000a00 */
[----:B------:R-:W-:Y:S01]  /*f820*/  IMAD.WIDE.U32 R4, R3, UR40, R4 ;  /* 0x0000002803047c25 */ /* 0x000fe2000f8e0004 */
[----:B------:R-:W-:-:S02]  /*f830*/  SEL R6, RZ, 0x40, P0 ;  /* 0x00000040ff067807 */ /* 0x000fc40000000000 */
[----:B------:R-:W-:Y:S01]  /*f840*/  SHF.R.S32.HI R9, RZ, 0x1f, R194 ;  /* 0x0000001fff097819 */ /* 0x000fe200000114c2 */
[----:B------:R-:W-:Y:S01]  /*f850*/  IMAD R3, R193, -0x40, R0 ;  /* 0xffffffc0c1037824 */ /* 0x000fe200078e0200 */
[----:B------:R-:W-:Y:S01]  /*f860*/  LOP3.LUT R15, R7, R6, RZ, 0xfc, !PT ;  /* 0x00000006070f7212 */ /* 0x000fe200078efcff */
[----:B------:R-:W-:Y:S01]  /*f870*/  VIADD R5, R5, UR4 ;  /* 0x0000000405057c36 */ /* 0x000fe20008000000 */
[----:B------:R-:W-:Y:S02]  /*f880*/  UIMAD UR4, UR39, UR6, URZ ;  /* 0x00000006270472a4 */ /* 0x000fe4000f8e023f */
[----:B------:R-:W-:Y:S01]  /*f890*/  IMAD.U32 R7, RZ, RZ, UR6 ;  /* 0x00000006ff077e24 */ /* 0x000fe2000f8e00ff */
[C---:B------:R-:W-:Y:S01]  /*f8a0*/  ISETP.GE.AND P1, PT, R194.reuse, R3, PT ;  /* 0x00000003c200720c */ /* 0x040fe20003f26270 */
[----:B------:R-:W-:Y:S01]  /*f8b0*/  VIADD R0, R194, 0x20 ;  /* 0x00000020c2007836 */ /* 0x000fe20000000000 */
[----:B------:R-:W-:Y:S02]  /*f8c0*/  UIMAD UR4, UR38, UR7, UR4 ;  /* 0x00000007260472a4 */ /* 0x000fe4000f8e0204 */
[----:B------:R-:W-:-:S02]  /*f8d0*/  IMAD.WIDE.U32 R6, R7, UR38, R4 ;  /* 0x0000002607067c25 */ /* 0x000fc4000f8e0004 */
[----:B------:R-:W-:Y:S02]  /*f8e0*/  ISETP.GE.AND P0, PT, R0, R3, PT ;  /* 0x000000030000720c */ /* 0x000fe40003f06270 */
[----:B------:R-:W-:Y:S01]  /*f8f0*/  IMAD.WIDE R8, R193, 0x40, R8 ;  /* 0x00000040c1087825 */ /* 0x000fe200078e0208 */
[----:B------:R-:W-:-:S03]  /*f900*/  SEL R0, RZ, 0x80, P2 ;  /* 0x00000080ff007807 */ /* 0x000fc60001000000 */
[----:B------:R-:W-:Y:S01]  /*f910*/  VIADD R11, R7, UR4 ;  /* 0x00000004070b7c36 */ /* 0x000fe20008000000 */
        /* <DEDUP_REMOVED lines=29> */
.L_x_6705:
[----:B------:R-:W-:Y:S05]  /*faf0*/  BSYNC B1 ;  /* 0x0000000000017941 */ /* 0x000fea0003800000 */
.L_x_6704:
[----:B------:R-:W-:Y:S05]  /*fb00*/  @P0 BRA `(.L_x_6700) ;  /* 0x0000000000740947 */ /* 0x000fea0003800000 */
[----:B------:R-:W-:Y:S01]  /*fb10*/  IADD3 R3, P0, R8, 0x20, RZ ;  /* 0x0000002008037810 */ /* 0x000fe20007f1e0ff */
[----:B------:R-:W-:Y:S01]  /*fb20*/  ULDC.64 UR6, c[0x0][0xbd8] ;  /* 0x0002f60000067ab9 */ /* 0x000fe20000000a00 */
[----:B------:R-:W-:Y:S01]  /*fb30*/  MOV R4, R6 ;  /* 0x0000000600047202 */ /* 0x000fe20000000f00 */
        /* <DEDUP_REMOVED lines=11> */
[----:B------:R-:W-:Y:S01]  /*fbf0*/  ULDC.64 UR6, c[0x0][0xb80] ;  /* 0x0002e00000067ab9 */ /* 0x000fe20000000a00 */
[----:B------:R-:W-:Y:S02]  /*fc00*/  LOP3.LUT P4, RZ, R15, 0x40, RZ, 0xc0, !PT ;  /* 0x000000400fff7812 */ /* 0x000fe4000788c0ff */
[----:B------:R-:W-:Y:S01]  /*fc10*/  IMAD.IADD R3, R5, 0x1, R3 ;  /* 0x0000000105037824 */ /* 0x000fe200078e0203 */
[----:B------:R-:W-:-:S04]  /*fc20*/  LEA R6, P3, R4, UR6, 0x1 ;  /* 0x0000000604067c11 */ /* 0x000fc8000f8608ff */
        /* <DEDUP_REMOVED lines=11> */
.L_x_6700:
[----:B------:R-:W-:Y:S05]  /*fce0*/  BSYNC B0 ;  /* 0x0000000000007941 */ /* 0x000fea0003800000 */
.L_x_6694:
[----:B------:R-:W-:Y:S02]  /*fcf0*/  ULDC UR4, c[0x0][0xd14] ;  /* 0x0003450000047ab9 */ /* 0x000fe40000000800 */
[----:B------:R-:W-:-:S13]  /*fd00*/  ISETP.GE.AND P0, PT, R187, UR4, PT ;  /* 0x00000004bb007c0c */ /* 0x000fda000bf06270 */
[----:B------:R-:W-:Y:S05]  /*fd10*/  @!P0 BRA `(.L_x_6706) ;  /* 0xffffff1000a08947 */ /* 0x000fea000383ffff */
[----:B------:R-:W-:Y:S05]  /*fd20*/  EXIT ;  /* 0x000000000000794d */ /* 0x000fea0003800000 */
.L_x_6654:
        /* <DEDUP_REMOVED lines=62> */
.L_x_6711:
[----:B------:R-:W-:Y:S02]  /*10110*/  VIADD R6, R6, 0x1f ;  /* 0x0000001f06067836 */ /* 0x000fe40000000000 */
        /* <DEDUP_REMOVED lines=15> */
.L_x_6710:
[----:B------:R-:W-:Y:S05]  /*10210*/  BSYNC B0 ;  /* 0x0000000000007941 */ /* 0x000fea0003800000 */
.L_x_6709:
        /* <DEDUP_REMOVED lines=25> */
.L_x_6707:
[----:B------:R-:W-:Y:S01]  /*103b0*/  IADD3 R7, -R2, R5, RZ ;  /* 0x0000000502077210 */ /* 0x000fe20007ffe1ff */
[----:B------:R-:W-:-:S04]  /*103c0*/  ULDC.64 UR8, c[0x0][0x208] ;  /* 0x0000820000087ab9 */ /* 0x000fc80000000a00 */
        /* <DEDUP_REMOVED lines=19> */
.L_x_6712:
        /* <DEDUP_REMOVED lines=30> */
[----:B-1----:R-:W-:-:S06]  /*106e0*/  IADD3 R2, R10, 0xffffffe, RZ ;  /* 0x0ffffffe0a027810 */ /* 0x002fcc0007ffe0ff */
[----:B------:R1:W2:Y:S02]  /*106f0*/  F2I.FTZ.U32.TRUNC.NTZ R3, R2 ;  /* 0x0000000200037305 */ /* 0x0002a4000021f000 */
[----:B-1----:R-:W-:Y:S02]  /*10700*/  IMAD.MOV.U32 R2, RZ, RZ, RZ ;  /* 0x000000ffff027224 */ /* 0x002fe400078e00ff */
        /* <DEDUP_REMOVED lines=23> */
.L_x_6708:
[----:B------:R-:W-:Y:S01]  /*10880*/  MOV R17, RZ ;  /* 0x000000ff00117202 */ /* 0x000fe20000000f00 */
[----:B------:R-:W-:Y:S02]  /*10890*/  IMAD.U32 R16, RZ, RZ, UR6 ;  /* 0x00000006ff107e24 */ /* 0x000fe4000f8e00ff */
[----:B------:R-:W-:-:S07]  /*108a0*/  IMAD.MOV.U32 R18, RZ, RZ, RZ ;  /* 0x000000ffff127224 */ /* 0x000fce00078e00ff */
.L_x_6713:
        /* <DEDUP_REMOVED lines=16> */
[----:B------:R-:W-:Y:S01]  /*109b0*/  ULDC UR4, c[0x0][0xc] ;  /* 0x0000030000047ab9 */ /* 0x000fe20000000800 */
[----:B------:R-:W-:Y:S01]  /*109c0*/  IMAD.MOV.U32 R2, RZ, RZ, 0x1 ;  /* 0x00000001ff027424 */ /* 0x000fe200078e00ff */
[----:B-1----:R-:W-:Y:S01]  /*109d0*/  MOV R0, UR4 ;  /* 0x0000000400007c02 */ /* 0x002fe20008000f00 */
[----:B------:R-:W-:Y:S01]  /*109e0*/  UMOV UR4, URZ ;  /* 0x0000003f00047c82 */ /* 0x000fe20008000000 */
[----:B------:R-:W-:Y:S02]  /*109f0*/  ULDC.64 UR54, c[0x0][0x198] ;  /* 0x0000660000367ab9 */ /* 0x000fe40000000a00 */
[----:B------:R-:W-:Y:S04]  /*10a00*/  STL [R1+0x4], R2 ;  /* 0x0000040201007387 */ /* 0x000fe80000100800 */
[----:B------:R-:W-:Y:S04]  /*10a10*/  STL [R1], RZ ;  /* 0x000000ff01007387 */ /* 0x000fe80000100800 */
[----:B------:R1:W-:Y:S02]  /*10a20*/  STL [R1+0x28], R0 ;  /* 0x0000280001007387 */ /* 0x0003e40000100800 */
[----:B-1----:R-:W-:-:S05]  /*10a30*/  IMAD.U32 R0, RZ, RZ, UR4 ;  /* 0x00000004ff007e24 */ /* 0x002fca000f8e00ff */
[----:B------:R1:W-:Y:S02]  /*10a40*/  STL [R1+0x24], R0 ;  /* 0x0000240001007387 */ /* 0x0003e40000100800 */
.L_x_6780:
        /* <DEDUP_REMOVED lines=47> */
[----:B-1----:R-:W-:Y:S01]  /*10d40*/  MOV R6, UR4 ;  /* 0x0000000400067c02 */ /* 0x002fe20008000f00 */
[----:B------:R-:W-:Y:S06]  /*10d50*/  @P1 BRA `(.L_x_6715) ;  /* 0x0000000000141947 */ /* 0x000fec0003800000 */
[----:B------:R-:W-:Y:S05]  /*10d60*/  @!P2 BRA `(.L_x_6715) ;  /* 0x000000000010a947 */ /* 0x000fea0003800000 */
[----:B------:R-:W-:Y:S02]  /*10d70*/  ULDC.64 UR4, c[0x0][0x208] ;  /* 0x0000820000047ab9 */ /* 0x000fe40000000a00 */
[----:B-----5:R-:W2:Y:S04]  /*10d80*/  LDG.E R8, desc[UR4][R2.64] ;  /* 0x0000000402087981 */ /* 0x020ea8000c1e1900 */
[----:B------:R-:W2:Y:S02]  /*10d90*/  LDG.E R2, desc[UR4][R2.64+0x4] ;  /* 0x0000040402027981 */ /* 0x000ea4000c1e1900 */
[----:B--2---:R-:W-:-:S07]  /*10da0*/  IMAD.IADD R8, R2, 0x1, -R8 ;  /* 0x0000000102087824 */ /* 0x004fce00078e0a08 */
.L_x_6715:
        /* <DEDUP_REMOVED lines=14> */
.L_x_6716:
[----:B------:R-:W-:Y:S05]  /*10e90*/  @!P0 BRA `(.L_x_6717) ;  /* 0x0000000000108947 */ /* 0x000fea0003800000 */
[----:B------:R-:W-:Y:S02]  /*10ea0*/  ULDC.64 UR4, c[0x0][0x208] ;  /* 0x0000820000047ab9 */ /* 0x000fe40000000a00 */
[----:B------:R-:W2:Y:S04]  /*10eb0*/  LDG.E R6, desc[UR4][R4.64] ;  /* 0x0000000404067981 */ /* 0x000ea8000c1e1900 */
[----:B------:R-:W2:Y:S02]  /*10ec0*/  LDG.E R3, desc[UR4][R4.64+0x4] ;  /* 0x0000040404037981 */ /* 0x000ea4000c1e1900 */
[----:B--2---:R-:W-:-:S07]  /*10ed0*/  IMAD.IADD R6, R3, 0x1, -R6 ;  /* 0x0000000103067824 */ /* 0x004fce00078e0a06 */
.L_x_6717:
[----:B-1---5:R-:W-:Y:S01]  /*10ee0*/  IMAD.IADD R3, R6, 0x1, -R0 ;  /* 0x0000000106037824 */ /* 0x022fe200078e0a00 */
[----:B------:R-:W-:Y:S01]  /*10ef0*/  LEA R0, R17, 0x7f, 0x6 ;  /* 0x0000007f11007811 */ /* 0x000fe200078e30ff */
[----:B------:R-:W-:Y:S03]  /*10f00*/  BSSY B6, `(.L_x_6718) ;  /* 0x0000349000067945 */ /* 0x000fe60003800000 */
[C---:B------:R-:W-:Y:S02]  /*10f10*/  IADD3 R8, R3.reuse, R0, -R8 ;  /* 0x0000000003087210 */ /* 0x040fe40007ffe808 */
[----:B------:R-:W-:-:S04]  /*10f20*/  IADD3 R3, R3, 0x3f, RZ ;  /* 0x0000003f03037810 */ /* 0x000fc80007ffe0ff */
[----:B------:R-:W-:-:S04]  /*10f30*/  SHF.R.S32.HI R0, RZ, 0x1f, R3 ;  /* 0x0000001fff007819 */ /* 0x000fc80000011403 */
[----:B------:R-:W-:Y:S02]  /*10f40*/  LEA.HI R0, R0, R3, RZ, 0x6 ;  /* 0x0000000300007211 */ /* 0x000fe400078f30ff */
[----:B------:R-:W-:Y:S02]  /*10f50*/  SHF.R.S32.HI R3, RZ, 0x1f, R8 ;  /* 0x0000001fff037819 */ /* 0x000fe40000011408 */
[----:B------:R-:W-:Y:S02]  /*10f60*/  SHF.R.S32.HI R0, RZ, 0x6, R0 ;  /* 0x00000006ff007819 */ /* 0x000fe40000011400 */
[----:B------:R-:W-:-:S04]  /*10f70*/  LEA.HI R3, R3, R8, RZ, 0x6 ;  /* 0x0000000803037211 */ /* 0x000fc800078f30ff */
        /* <DEDUP_REMOVED lines=9> */
[----:B------:R-:W2:Y:S01]  /*11010*/  LDL R2, [R1+0x28] ;  /* 0x0000280001027983 */ /* 0x000ea20000100800 */
[----:B------:R-:W-:Y:S01]  /*11020*/  VOTEU.ANY UR4, UPT, PT ;  /* 0x0000000000047886 */ /* 0x000fe200038e0100 */
[----:B------:R-:W-:Y:S01]  /*11030*/  ULDC.64 UR6, c[0x0][0x208] ;  /* 0x0000820000067ab9 */ /* 0x000fe20000000a00 */
[----:B------:R-:W1:Y:S01]  /*11040*/  FLO.U32 R0, UR4 ;  /* 0x0000000400007d00 */ /* 0x000e6200080e0000 */
[----:B------:R-:W1:Y:S07]  /*11050*/  S2R R7, SR_LANEID ;  /* 0x0000000000077919 */ /* 0x000e6e0000000000 */
[----:B------:R-:W3:Y:S01]  /*11060*/  POPC R5, UR4 ;  /* 0x0000000400057d09 */ /* 0x000ee20008000000 */
[----:B-1----:R-:W-:-:S02]  /*11070*/  ISETP.EQ.U32.AND P0, PT, R0, R7, PT ;  /* 0x000000070000720c */ /* 0x002fc40003f02070 */
[----:B--2---:R-:W-:Y:S02]  /*11080*/  R2UR UR5, R2 ;  /* 0x00000000020572ca */ /* 0x004fe400000e0000 */
[----:B------:R-:W3:Y:S09]  /*11090*/  LDC.64 R2, c[0x0][0xd38] ;  /* 0x00034e00ff027b82 */ /* 0x000ef20000000a00 */
[----:B---3--:R-:W2:Y:S01]  /*110a0*/  @P0 ATOMG.E.ADD.STRONG.GPU PT, R3, desc[UR6][R2.64], R5 ;  /* 0x00000005020309a8 */ /* 0x008ea200081ee1c6 */
[----:B------:R-:W1:Y:S02]  /*110b0*/  S2R R4, SR_LTMASK ;  /* 0x0000000000047919 */ /* 0x000e640000003900 */
[----:B-1----:R-:W-:-:S04]  /*110c0*/  LOP3.LUT R4, R4, UR4, RZ, 0xc0, !PT ;  /* 0x0000000404047c12 */ /* 0x002fc8000f8ec0ff */
[----:B------:R-:W1:Y:S01]  /*110d0*/  POPC R7, R4 ;  /* 0x0000000400077309 */ /* 0x000e620000000000 */
[----:B--2---:R-:W1:Y:S02]  /*110e0*/  SHFL.IDX PT, R0, R3, R0, 0x1f ;  /* 0x00001f0003007589 */ /* 0x004e6400000e0000 */
[----:B-1----:R-:W-:Y:S01]  /*110f0*/  IADD3 R16, R0, UR5, R7 ;  /* 0x0000000500107c10 */ /* 0x002fe2000fffe007 */
[----:B------:R-:W-:Y:S06]  /*11100*/  BRA `(.L_x_6720) ;  /* 0x0000003000a07947 */ /* 0x000fec0003800000 */
.L_x_6719:
        /* <DEDUP_REMOVED lines=23> */
.L_x_6721:
        /* <DEDUP_REMOVED lines=11> */
[----:B------:R-:W-:Y:S01]  /*11330*/  MOV R8, 0x70 ;  /* 0x0000007000087802 */ /* 0x000fe20000000f00 */
[----:B------:R-:W-:Y:S02]  /*11340*/  IMAD.U32 R6, RZ, RZ, UR8 ;  /* 0x00000008ff067e24 */ /* 0x000fe4000f8e00ff */
[----:B------:R-:W-:-:S02]  /*11350*/  IMAD.U32 R7, RZ, RZ, UR9 ;  /* 0x00000009ff077e24 */ /* 0x000fc4000f8e00ff */
[----:B------:R-:W-:Y:S02]  /*11360*/  IMAD.U32 R10, RZ, RZ, UR4 ;  /* 0x00000004ff0a7e24 */ /* 0x000fe4000f8e00ff */
[----:B------:R-:W-:Y:S02]  /*11370*/  IMAD.U32 R11, RZ, RZ, UR5 ;  /* 0x00000005ff0b7e24 */ /* 0x000fe4000f8e00ff */
[----:B------:R-:W-:Y:S02]  /*11380*/  IMAD.MOV.U32 R12, RZ, RZ, 0x1 ;  /* 0x00000001ff0c7424 */ /* 0x000fe400078e00ff */
[----:B01----:R-:W-:-:S07]  /*11390*/  IMAD.MOV.U32 R13, RZ, RZ, RZ ;  /* 0x000000ffff0d7224 */ /* 0x003fce00078e00ff */
[----:B------:R-:W-:-:S07]  /*113a0*/  LEPC R20, `(.L_x_6723) ;  /* 0x000000001014794e */ /* 0x000fce0000000000 */
[----:B--2---:R-:W-:Y:S05]  /*113b0*/  CALL.ABS.NOINC R2 ;  /* 0x0000000002007343 */ /* 0x004fea0003c00000 */
.L_x_6723:
        /* <DEDUP_REMOVED lines=16> */
.L_x_6722:
[----:B------:R-:W2:Y:S01]  /*114c0*/  LDL.LU R2, [R1+0x18] ;  /* 0x0000180001027983 */ /* 0x000ea20000300800 */
[----:B------:R-:W-:Y:S01]  /*114d0*/  ULDC.64 UR4, c[0x0][0xaf0] ;  /* 0x0002bc0000047ab9 */ /* 0x000fe20000000a00 */
[----:B------:R-:W1:Y:S02]  /*114e0*/  LDC R4, c[0x0][0x428] ;  /* 0x00010a00ff047b82 */ /* 0x000e640000000800 */
        /* <DEDUP_REMOVED lines=16> */
[----:B----4-:R-:W-:-:S06]  /*115f0*/  MOV R0, R9 ;  /* 0x0000000900007202 */ /* 0x010fcc0000000f00 */
[----:B------:R0:W5:Y:S01]  /*11600*/  @P0 LDG.E R0, desc[UR6][R2.64] ;  /* 0x0000000602000981 */ /* 0x000162000c1e1900 */
[----:B-1----:R-:W-:Y:S01]  /*11610*/  ISETP.NE.AND P0, PT, R4, 0x1, PT ;  /* 0x000000010400780c */ /* 0x002fe20003f05270 */
[----:B------:R-:W-:Y:S01]  /*11620*/  IMAD.MOV.U32 R4, RZ, RZ, R18 ;  /* 0x000000ffff047224 */ /* 0x000fe200078e0012 */
[----:B------:R-:W-:Y:S01]  /*11630*/  PLOP3.LUT P1, PT, P6, PT, PT, 0x8, 0x0 ;  /* 0x000000000000781c */ /* 0x000fe2000372e170 */
[----:B------:R-:W-:-:S10]  /*11640*/  IMAD R17, R17, 0x40, R8 ;  /* 0x0000004011117824 */ /* 0x000fd400078e0208 */
[----:B------:R-:W1:Y:S08]  /*11650*/  @P0 LDC R7, c[0x0][0x42c] ;  /* 0x00010b00ff070b82 */ /* 0x000e700000000800 */
[----:B------:R-:W2:Y:S01]  /*11660*/  @P0 LDC R5, c[0x0][0x430] ;  /* 0x00010c00ff050b82 */ /* 0x000ea20000000800 */
[----:B-1----:R-:W-:-:S05]  /*11670*/  @P0 IMAD.HI.U32 R6, R18, R7, RZ ;  /* 0x0000000712060227 */ /* 0x002fca00078e00ff */
[----:B--2---:R-:W-:Y:S02]  /*11680*/  @P0 SHF.R.U32.HI R4, RZ, R5, R6 ;  /* 0x00000005ff040219 */ /* 0x004fe40000011606 */
[----:B------:R-:W-:-:S04]  /*11690*/  ISETP.NE.U32.AND P0, PT, RZ, UR4, PT ;  /* 0x00000004ff007c0c */ /* 0x000fc8000bf05070 */
[----:B------:R-:W-:-:S04]  /*116a0*/  ISETP.NE.AND.EX P0, PT, RZ, UR5, PT, P0 ;  /* 0x00000005ff007c0c */ /* 0x000fc8000bf05300 */
[----:B0-----:R-:W-:-:S09]  /*116b0*/  SEL R6, R9, RZ, !P0 ;  /* 0x000000ff09067207 */ /* 0x001fd20004000000 */
.L_x_6724:
        /* <DEDUP_REMOVED lines=19> */
.L_x_6796:
[----:B------:R-:W-:Y:S01]  /*117f0*/  UMOV UR4, 0xffffffff ;  /* 0xffffffff00047882 */ /* 0x000fe20000000000 */
[----:B------:R-:W-:Y:S02]  /*11800*/  SHF.R.S32.HI R5, RZ, 0x1f, R0 ;  /* 0x0000001fff057819 */ /* 0x000fe40000011400 */
[----:B------:R-:W-:Y:S05]  /*11810*/  BRA.DIV UR4, `(.L_x_6726) ;  /* 0x0000003e04bc7947 */ /* 0x000fea000b800000 */
[----:B------:R-:W-:-:S13]  /*11820*/  ELECT P6, URZ, PT ;  /* 0x00000000003f782f */ /* 0x000fda00038c0000 */
.L_x_6799:
        /* <DEDUP_REMOVED lines=19> */
[----:B------:R-:W-:-:S04]  /*11960*/  LEA R10, P0, R8, R2, 0x2 ;  /* 0x00000002080a7211 */ /* 0x000fc800078010ff */
[----:B------:R-:W-:-:S05]  /*11970*/  LEA.HI.X R11, R8, R3, R9, 0x2, P0 ;  /* 0x00000003080b7211 */ /* 0x000fca00000f1409 */
[----:B------:R0:W5:Y:S04]  /*11980*/  LDG.E R9, desc[UR6][R10.64] ;  /* 0x000000060a097981 */ /* 0x000168000c1e1900 */
.L_x_6728:
        /* <DEDUP_REMOVED lines=9> */
.L_x_6800:
        /* <DEDUP_REMOVED lines=11> */
.L_x_6730:
        /* <DEDUP_REMOVED lines=22> */
.L_x_6727:
        /* <DEDUP_REMOVED lines=81> */
.L_x_6732:
[----:B------:R-:W-:Y:S05]  /*12140*/  BSYNC B0 ;  /* 0x0000000000007941 */ /* 0x000fea0003800000 */
.L_x_6731:
        /* <DEDUP_REMOVED lines=12> */
.L_x_6801:
        /* <DEDUP_REMOVED lines=13> */
.L_x_6802:
        /* <DEDUP_REMOVED lines=11> */
.L_x_6737:
        /* <DEDUP_REMOVED lines=57> */
.L_x_6735:
[----:B------:R-:W-:Y:S05]  /*12720*/  BSYNC B0 ;  /* 0x0000000000007941 */ /* 0x000fea0003800000 */
.L_x_6734:
        /* <DEDUP_REMOVED lines=44> */
.L_x_6744:
[----:B-1----:R-:W1:Y:S01]  /*129f0*/  S2R R3, SR_CgaCtaId ;  /* 0x0000000000037919 */ /* 0x002e620000008800 */
[----:B------:R-:W-:-:S04]  /*12a00*/  MOV R2, 0x400 ;  /* 0x0000040000027802 */ /* 0x000fc80000000f00 */
[----:B-1----:R-:W-:Y:S02]  /*12a10*/  LEA R2, R3, R2, 0x18 ;  /* 0x0000000203027211 */ /* 0x002fe400078ec0ff */
[----:B------:R-:W-:-:S03]  /*12a20*/  SHF.L.U32 R3, R12, 0x1f, RZ ;  /* 0x0000001f0c037819 */ /* 0x000fc600000006ff */
[----:B------:R-:W-:-:S04]  /*12a30*/  IMAD R2, R13, 0x8, R2 ;  /* 0x000000080d027824 */ /* 0x000fc800078e0202 */
[----:B------:R-:W1:Y:S02]  /*12a40*/  SYNCS.PHASECHK.TRANS64.TRYWAIT P0, [R2+URZ+0x38840], R3 ;  /* 0x03884003020075a7 */ /* 0x000e64000800017f */
[----:B-1----:R-:W-:Y:S05]  /*12a50*/  @!P0 BRA `(.L_x_6745) ;  /* 0x0000002c00948947 */ /* 0x002fea0003800000 */
.L_x_6803:
        /* <DEDUP_REMOVED lines=11> */
.L_x_6746:
[----:B--2---:R-:W2:Y:S01]  /*12b10*/  LDL R6, [R1] ;  /* 0x0000000001067983 */ /* 0x004ea20000100800 */
        /* <DEDUP_REMOVED lines=19> */
[----:B------:R-:W2:Y:S02]  /*12c50*/  SYNCS.PHASECHK.TRANS64.TRYWAIT P0, [R2+URZ+0x38860], R3 ;  /* 0x03886003020075a7 */ /* 0x000ea4000800017f */
[----:B0-2---:R-:W-:Y:S05]  /*12c60*/  @!P0 BRA `(.L_x_6747) ;  /* 0x0000002c00248947 */ /* 0x005fea0003800000 */
.L_x_6804:
        /* <DEDUP_REMOVED lines=8> */
.L_x_6748:
        /* <DEDUP_REMOVED lines=54> */
.L_x_6743:
[----:B------:R-:W-:Y:S05]  /*13050*/  BSYNC B2 ;  /* 0x0000000000027941 */ /* 0x000fea0003800000 */
.L_x_6742:
[----:B------:R-:W2:Y:S02]  /*13060*/  LDL.LU R2, [R1+0x14] ;  /* 0x0000140001027983 */ /* 0x000ea40000300800 */
[----:B--2---:R-:W-:-:S07]  /*13070*/  VIADD R8, R2, 0xfffffffd ;  /* 0xfffffffd02087836 */ /* 0x004fce0000000000 */
.L_x_6741:
[----:B------:R-:W-:Y:S05]  /*13080*/  BSYNC B1 ;  /* 0x0000000000017941 */ /* 0x000fea0003800000 */
.L_x_6740:
[----:B------:R-:W-:-:S13]  /*13090*/  ISETP.NE.AND P0, PT, R10, RZ, PT ;  /* 0x000000ff0a00720c */ /* 0x000fda0003f05270 */
[----:B------:R-:W-:Y:S05]  /*130a0*/  @!P0 BRA `(.L_x_6739) ;  /* 0x00000010003c8947 */ /* 0x000fea0003800000 */
.L_x_6763:
        /* <DEDUP_REMOVED lines=10> */
[----:B------:R-:W-:Y:S01]  /*13150*/  ISETP.NE.U32.AND P0, PT, RZ, UR38, PT ;  /* 0x00000026ff007c0c */ /* 0x000fe2000bf05070 */
[----:B0-----:R-:W-:-:S03]  /*13160*/  IMAD.MOV.U32 R12, RZ, RZ, R8 ;  /* 0x000000ffff0c7224 */ /* 0x001fc600078e0008 */
[----:B------:R-:W-:-:S13]  /*13170*/  ISETP.NE.AND.EX P0, PT, RZ, UR39, PT, P0 ;  /* 0x00000027ff007c0c */ /* 0x000fda000bf05300 */
[----:B------:R-:W-:Y:S05]  /*13180*/  @!P0 BRA `(.L_x_6751) ;  /* 0x0000000000488947 */ /* 0x000fea0003800000 */
[----:B------:R-:W0:Y:S01]  /*13190*/  LDC R12, c[0x0][0x41c] ;  /* 0x00010700ff0c7b82 */ /* 0x000e220000000800 */
[----:B------:R-:W-:Y:S01]  /*131a0*/  IMAD.MOV.U32 R9, RZ, RZ, R8 ;  /* 0x000000ffff097224 */ /* 0x000fe200078e0008 */
[----:B------:R-:W-:Y:S01]  /*131b0*/  ULDC.64 UR4, c[0x0][0x208] ;  /* 0x0000820000047ab9 */ /* 0x000fe20000000a00 */
[----:B------:R-:W-:-:S04]  /*131c0*/  IMAD R7, R5, UR46, RZ ;  /* 0x0000002e05077c24 */ /* 0x000fc8000f8e02ff */
[----:B------:R-:W-:Y:S01]  /*131d0*/  IMAD R6, R0, UR47, R7 ;  /* 0x0000002f00067c24 */ /* 0x000fe2000f8e0207 */
[----:B0-----:R-:W-:-:S13]  /*131e0*/  ISETP.NE.AND P0, PT, R12, 0x1, PT ;  /* 0x000000010c00780c */ /* 0x001fda0003f05270 */
        /* <DEDUP_REMOVED lines=10> */
[----:B------:R0:W5:Y:S01]  /*13290*/  LDG.E R9, desc[UR4][R6.64] ;  /* 0x0000000406097981 */ /* 0x000162000c1e1900 */
[----:B------:R-:W-:-:S07]  /*132a0*/  IMAD R12, R12, R3, R8 ;  /* 0x000000030c0c7224 */ /* 0x000fce00078e0208 */
.L_x_6751:
[----:B------:R-:W1:Y:S01]  /*132b0*/  S2R R3, SR_CgaCtaId ;  /* 0x0000000000037919 */ /* 0x000e620000008800 */
[----:B------:R-:W-:-:S04]  /*132c0*/  MOV R2, 0x400 ;  /* 0x0000040000027802 */ /* 0x000fc80000000f00 */
[----:B-1----:R-:W-:Y:S02]  /*132d0*/  LEA R2, R3, R2, 0x18 ;  /* 0x0000000203027211 */ /* 0x002fe400078ec0ff */
[----:B------:R-:W-:-:S03]  /*132e0*/  SHF.L.U32 R3, R11, 0x1f, RZ ;  /* 0x0000001f0b037819 */ /* 0x000fc600000006ff */
[----:B------:R-:W-:-:S04]  /*132f0*/  IMAD R2, R10, 0x8, R2 ;  /* 0x000000080a027824 */ /* 0x000fc800078e0202 */
[----:B------:R-:W1:Y:S02]  /*13300*/  SYNCS.PHASECHK.TRANS64.TRYWAIT P0, [R2+URZ+0x38840], R3 ;  /* 0x03884003020075a7 */ /* 0x000e64000800017f */
[----:B-1----:R-:W-:Y:S05]  /*13310*/  @!P0 BRA `(.L_x_6752) ;  /* 0x00000024008c8947 */ /* 0x002fea0003800000 */
.L_x_6805:
[----:B0-----:R-:W0:Y:S02]  /*13320*/  S2R R6, SR_TID.X ;  /* 0x0000000000067919 */ /* 0x001e240000002100 */
[----:B0-----:R-:W-:-:S04]  /*13330*/  LOP3.LUT R6, R6, 0x7f, RZ, 0xc0, !PT ;  /* 0x0000007f06067812 */ /* 0x001fc800078ec0ff */
[----:B------:R-:W-:-:S13]  /*13340*/  ISETP.NE.AND P0, PT, R6, RZ, PT ;  /* 0x000000ff0600720c */ /* 0x000fda0003f05270 */
[----:B------:R-:W-:Y:S05]  /*13350*/  @P0 BRA `(.L_x_6753) ;  /* 0x00000000001c0947 */ /* 0x000fea0003800000 */
[----:B------:R-:W0:Y:S01]  /*13360*/  S2R R6, SR_TID.X ;  /* 0x0000000000067919 */ /* 0x000e220000002100 */
[----:B------:R-:W-:-:S04]  /*13370*/  IMAD.MOV.U32 R7, RZ, RZ, 0x2000 ;  /* 0x00002000ff077424 */ /* 0x000fc800078e00ff */
[----:B------:R2:W-:Y:S01]  /*13380*/  SYNCS.ARRIVE.TRANS64 RZ, [R2+URZ+0x38830], R7 ;  /* 0x0388300702ff79a7 */ /* 0x0005e2000800003f */
[----:B0-----:R-:W-:-:S04]  /*13390*/  LOP3.LUT R6, R6, 0x1f, RZ, 0xc0, !PT ;  /* 0x0000001f06067812 */ /* 0x001fc800078ec0ff */
[----:B------:R-:W-:-:S13]  /*133a0*/  ISETP.NE.AND P1, PT, R6, RZ, PT ;  /* 0x000000ff0600720c */ /* 0x000fda0003f25270 */
[----:B--2---:R-:W-:Y:S05]  /*133b0*/  @!P1 BRA `(.L_x_6753) ;  /* 0x0000000000049947 */ /* 0x004fea0003800000 */
[----:B------:R-:W-:Y:S01]  /*133c0*/  BPT.TRAP 0x1 ;  /* 0x000000040000795c */ /* 0x000fe20000300000 */
.L_x_6753:
[----:B------:R-:W2:Y:S01]  /*133d0*/  LDL R7, [R1+0x8] ;  /* 0x0000080001077983 */ /* 0x000ea20000100800 */
        /* <DEDUP_REMOVED lines=20> */
.L_x_6806:
        /* <DEDUP_REMOVED lines=8> */
.L_x_6755:
[----:B------:R-:W2:Y:S01]  /*135a0*/  S2R R7, SR_CgaCtaId ;  /* 0x0000000000077919 */ /* 0x000ea20000008800 */
[----:B01----:R-:W-:Y:S01]  /*135b0*/  MOV R3, 0x400 ;  /* 0x0000040000037802 */ /* 0x003fe20000000f00 */
        /* <DEDUP_REMOVED lines=51> */
.L_x_6750:
[----:B------:R-:W-:Y:S05]  /*138f0*/  BSYNC B1 ;  /* 0x0000000000017941 */ /* 0x000fea0003800000 */
.L_x_6749:
        /* <DEDUP_REMOVED lines=13> */
[----:B------:R-:W1:Y:S01]  /*139d0*/  LDC R11, c[0x0][0x41c] ;  /* 0x00010700ff0b7b82 */ /* 0x000e620000000800 */
[----:B------:R-:W-:Y:S01]  /*139e0*/  IMAD.MOV.U32 R9, RZ, RZ, R10 ;  /* 0x000000ffff097224 */ /* 0x000fe200078e000a */
        /* <DEDUP_REMOVED lines=16> */
.L_x_6758:
[----:B------:R-:W2:Y:S01]  /*13af0*/  S2R R3, SR_CgaCtaId ;  /* 0x0000000000037919 */ /* 0x000ea20000008800 */
[----:B------:R-:W-:-:S04]  /*13b00*/  MOV R2, 0x400 ;  /* 0x0000040000027802 */ /* 0x000fc80000000f00 */
[----:B--2---:R-:W-:Y:S02]  /*13b10*/  LEA R2, R3, R2, 0x18 ;  /* 0x0000000203027211 */ /* 0x004fe400078ec0ff */
[----:B------:R-:W-:-:S03]  /*13b20*/  SHF.L.U32 R3, R12, 0x1f, RZ ;  /* 0x0000001f0c037819 */ /* 0x000fc600000006ff */
[----:B------:R-:W-:-:S04]  /*13b30*/  IMAD R2, R13, 0x8, R2 ;  /* 0x000000080d027824 */ /* 0x000fc800078e0202 */
[----:B------:R-:W2:Y:S02]  /*13b40*/  SYNCS.PHASECHK.TRANS64.TRYWAIT P0, [R2+URZ+0x38840], R3 ;  /* 0x03884003020075a7 */ /* 0x000ea4000800017f */
[----:B--2---:R-:W-:Y:S05]  /*13b50*/  @!P0 BRA `(.L_x_6759) ;  /* 0x0000001c00a48947 */ /* 0x004fea0003800000 */
.L_x_6807:
        /* <DEDUP_REMOVED lines=11> */
.L_x_6760:
[----:B------:R-:W3:Y:S01]  /*13c10*/  LDL R6, [R1] ;  /* 0x0000000001067983 */ /* 0x000ee20000100800 */
        /* <DEDUP_REMOVED lines=19> */
[----:B------:R-:W1:Y:S02]  /*13d50*/  SYNCS.PHASECHK.TRANS64.TRYWAIT P1, [R2+URZ+0x38860], R3 ;  /* 0x03886003020075a7 */ /* 0x000e64000802017f */
[----:B01----:R-:W-:Y:S05]  /*13d60*/  @!P1 BRA `(.L_x_6761) ;  /* 0x0000001c00349947 */ /* 0x003fea0003800000 */
.L_x_6808:
[----:B------:R-:W-:Y:S05]  /*13d70*/  @P0 BRA `(.L_x_6762) ;  /* 0x00000000001c0947 */ /* 0x000fea0003800000 */
[----:B------:R-:W1:Y:S01]  /*13d80*/  S2R R6, SR_TID.X ;  /* 0x0000000000067919 */ /* 0x000e620000002100 */
[----:B0-2---:R-:W-:-:S04]  /*13d90*/  MOV R3, 0x10000 ;  /* 0x0001000000037802 */ /* 0x005fc80000000f00 */
[----:B------:R3:W-:Y:S01]  /*13da0*/  SYNCS.ARRIVE.TRANS64 RZ, [R2+URZ+0x38850], R3 ;  /* 0x0388500302ff79a7 */ /* 0x0007e2000800003f */
[----:B-1----:R-:W-:-:S04]  /*13db0*/  LOP3.LUT R6, R6, 0x1f, RZ, 0xc0, !PT ;  /* 0x0000001f06067812 */ /* 0x002fc800078ec0ff */
[----:B------:R-:W-:-:S13]  /*13dc0*/  ISETP.NE.AND P1, PT, R6, RZ, PT ;  /* 0x000000ff0600720c */ /* 0x000fda0003f25270 */
[----:B---3--:R-:W-:Y:S05]  /*13dd0*/  @!P1 BRA `(.L_x_6762) ;  /* 0x0000000000049947 */ /* 0x008fea0003800000 */
[----:B------:R-:W-:Y:S01]  /*13de0*/  BPT.TRAP 0x1 ;  /* 0x000000040000795c */ /* 0x000fe20000300000 */
.L_x_6762:
        /* <DEDUP_REMOVED lines=54> */
.L_x_6757:
[----:B------:R-:W-:Y:S05]  /*14150*/  BSYNC B1 ;  /* 0x0000000000017941 */ /* 0x000fea0003800000 */
.L_x_6756:
[C---:B------:R-:W-:Y:S01]  /*14160*/  ISETP.GT.AND P0, PT, R8.reuse, 0x1, PT ;  /* 0x000000010800780c */ /* 0x040fe20003f04270 */
[----:B------:R-:W-:-:S04]  /*14170*/  VIADD R2, R8, 0xfffffffe ;  /* 0xfffffffe08027836 */ /* 0x000fc80000000000 */
[----:B------:R-:W-:-:S08]  /*14180*/  IMAD.MOV.U32 R8, RZ, RZ, R2 ;  /* 0x000000ffff087224 */ /* 0x000fd000078e0002 */
[----:B------:R-:W-:Y:S05]  /*14190*/  @P0 BRA `(.L_x_6763) ;  /* 0xffffffec00c40947 */ /* 0x000fea000383ffff */
.L_x_6739:
[----:B------:R-:W-:Y:S05]  /*141a0*/  BSYNC B0 ;  /* 0x0000000000007941 */ /* 0x000fea0003800000 */
.L_x_6738:
[----:B------:R-:W2:Y:S01]  /*141b0*/  LDL.LU R3, [R1] ;  /* 0x0000000001037983 */ /* 0x000ea20000300800 */
[----:B------:R-:W-:Y:S01]  /*141c0*/  BSSY B0, `(.L_x_6764) ;  /* 0x0000019000007945 */ /* 0x000fe20003800000 */
[----:B------:R-:W1:Y:S02]  /*141d0*/  S2R R2, SR_TID.X ;  /* 0x0000000000027919 */ /* 0x000e640000002100 */
[----:B-1----:R-:W-:-:S04]  /*141e0*/  LOP3.LUT R2, R2, 0x1f, RZ, 0xc0, !PT ;  /* 0x0000001f02027812 */ /* 0x002fc800078ec0ff */
[----:B------:R-:W-:Y:S01]  /*141f0*/  ISETP.NE.AND P1, PT, R2, RZ, PT ;  /* 0x000000ff0200720c */ /* 0x000fe20003f25270 */
[----:B--2---:R-:W-:-:S05]  /*14200*/  VIADD R0, R3, 0x1 ;  /* 0x0000000103007836 */ /* 0x004fca0000000000 */
[----:B------:R-:W-:-:S04]  /*14210*/  ISETP.NE.AND P0, PT, R0, 0x2, PT ;  /* 0x000000020000780c */ /* 0x000fc80003f05270 */
[----:B------:R-:W-:Y:S02]  /*14220*/  SEL R2, R0, RZ, P0 ;  /* 0x000000ff00027207 */ /* 0x000fe40000000000 */
[----:B------:R-:W-:-:S03]  /*14230*/  SEL R0, RZ, 0x1, P0 ;  /* 0x00000001ff007807 */ /* 0x000fc60000000000 */
[----:B------:R1:W-:Y:S01]  /*14240*/  STL [R1], R2 ;  /* 0x0000000201007387 */ /* 0x0003e20000100800 */
[----:B------:R-:W-:Y:S05]  /*14250*/  @P1 BRA `(.L_x_6765) ;  /* 0x00000000003c1947 */ /* 0x000fea0003800000 */
[----:B-1----:R-:W2:Y:S01]  /*14260*/  LDL R2, [R1+0x28] ;  /* 0x0000280001027983 */ /* 0x002ea20000100800 */
        /* <DEDUP_REMOVED lines=9> */
[----:B0-----:R-:W0:Y:S02]  /*14300*/  S2R R6, SR_LTMASK ;  /* 0x0000000000067919 */ /* 0x001e240000003900 */
[----:B0-----:R-:W-:-:S04]  /*14310*/  LOP3.LUT R6, R6, UR4, RZ, 0xc0, !PT ;  /* 0x0000000406067c12 */ /* 0x001fc8000f8ec0ff */
[----:B------:R-:W0:Y:S01]  /*14320*/  POPC R7, R6 ;  /* 0x0000000600077309 */ /* 0x000e220000000000 */
[----:B--2---:R-:W0:Y:S02]  /*14330*/  SHFL.IDX PT, R4, R3, R4, 0x1f ;  /* 0x00001f0403047589 */ /* 0x004e2400000e0000 */
[----:B0-----:R-:W-:-:S07]  /*14340*/  IADD3 R16, R4, UR5, R7 ;  /* 0x0000000504107c10 */ /* 0x001fce000fffe007 */
.L_x_6765:
[----:B------:R-:W-:Y:S05]  /*14350*/  BSYNC B0 ;  /* 0x0000000000007941 */ /* 0x000fea0003800000 */
.L_x_6764:
[----:B-1----:R-:W2:Y:S02]  /*14360*/  LDL.LU R2, [R1+0x4] ;  /* 0x0000040001027983 */ /* 0x002ea40000300800 */
[----:B--2---:R-:W-:-:S05]  /*14370*/  LOP3.LUT R2, R2, R0, RZ, 0x3c, !PT ;  /* 0x0000000002027212 */ /* 0x004fca00078e3cff */
[----:B------:R1:W-:Y:S02]  /*14380*/  STL [R1+0x4], R2 ;  /* 0x0000040201007387 */ /* 0x0003e40000100800 */
.L_x_6720:
[----:B------:R-:W-:Y:S05]  /*14390*/  BSYNC B6 ;  /* 0x0000000000067941 */ /* 0x000fea0003800000 */
.L_x_6718:
[----:B------:R-:W-:-:S03]  /*143a0*/  UMOV UR4, 0xffffffff ;  /* 0xffffffff00047882 */ /* 0x000fc60000000000 */
[----:B------:R-:W-:Y:S05]  /*143b0*/  BRA.DIV UR4, `(.L_x_6766) ;  /* 0x0000001604b47947 */ /* 0x000fea000b800000 */
[----:B------:R2:W3:Y:S04]  /*143c0*/  SHFL.IDX PT, R4, R16, RZ, 0x1f ;  /* 0x00001fff10047589 */ /* 0x0004e800000e0000 */
[----:B------:R-:W4:Y:S02]  /*143d0*/  SHFL.IDX PT, R16, R16, 0x1, 0x1f ;  /* 0x00201f0010107f89 */ /* 0x000f2400000e0000 */
.L_x_6812:
[----:B------:R-:W0:Y:S01]  /*143e0*/  S2R R0, SR_TID.X ;  /* 0x0000000000007919 */ /* 0x000e220000002100 */
[----:B------:R-:W-:Y:S01]  /*143f0*/  ULDC UR4, c[0x0][0xd14] ;  /* 0x0003450000047ab9 */ /* 0x000fe20000000800 */
[----:B------:R-:W-:Y:S01]  /*14400*/  BSSY B0, `(.L_x_6767) ;  /* 0x000000c000007945 */ /* 0x000fe20003800000 */
[----:B------:R-:W-:Y:S01]  /*14410*/  IMAD.MOV.U32 R3, RZ, RZ, RZ ;  /* 0x000000ffff037224 */ /* 0x000fe200078e00ff */
[----:B0-----:R-:W-:Y:S02]  /*14420*/  LOP3.LUT R8, R0, 0x1f, RZ, 0xc0, !PT ;  /* 0x0000001f00087812 */ /* 0x001fe400078ec0ff */
[----:B------:R-:W-:Y:S02]  /*14430*/  MOV R0, UR4 ;  /* 0x0000000400007c02 */ /* 0x000fe40008000f00 */
[C---:B------:R-:W-:Y:S01]  /*14440*/  ISETP.NE.AND P0, PT, R8.reuse, 0x1f, PT ;  /* 0x0000001f0800780c */ /* 0x040fe20003f05270 */
[----:B------:R-:W-:-:S05]  /*14450*/  IMAD.IADD R5, R8, 0x1, R19 ;  /* 0x0000000108057824 */ /* 0x000fca00078e0213 */
[----:B------:R-:W-:-:S13]  /*14460*/  ISETP.GE.OR P0, PT, R5, R0, !P0 ;  /* 0x000000000500720c */ /* 0x000fda0004706670 */
[----:B------:R-:W-:Y:S05]  /*14470*/  @P0 BRA `(.L_x_6768) ;  /* 0x0000000000100947 */ /* 0x000fea0003800000 */
[----:B-1----:R-:W0:Y:S01]  /*14480*/  LDC.64 R2, c[0x0][0xd58] ;  /* 0x00035600ff027b82 */ /* 0x002e220000000a00 */
[----:B------:R-:W-:Y:S01]  /*14490*/  ULDC.64 UR4, c[0x0][0x208] ;  /* 0x0000820000047ab9 */ /* 0x000fe20000000a00 */
[----:B0-----:R-:W-:-:S06]  /*144a0*/  IMAD.WIDE R2, R5, 0x4, R2 ;  /* 0x0000000405027825 */ /* 0x001fcc00078e0202 */
[----:B------:R0:W5:Y:S02]  /*144b0*/  LDG.E R3, desc[UR4][R2.64] ;  /* 0x0000000402037981 */ /* 0x000164000c1e1900 */
.L_x_6768:
[----:B------:R-:W-:Y:S05]  /*144c0*/  BSYNC B0 ;  /* 0x0000000000007941 */ /* 0x000fea0003800000 */
.L_x_6767:
        /* <DEDUP_REMOVED lines=20> */
[----:B-1----:R-:W-:-:S04]  /*14610*/  SEL R2, R14, RZ, P0 ;  /* 0x000000ff0e027207 */ /* 0x002fc80000000000 */
[----:B------:R-:W-:-:S05]  /*14620*/  IADD3 R2, R7, R2, RZ ;  /* 0x0000000207027210 */ /* 0x000fca0007ffe0ff */
[----:B------:R0:W1:Y:S02]  /*14630*/  SHFL.IDX PT, R14, R2, 0x1f, 0x1f ;  /* 0x03e01f00020e7f89 */ /* 0x00006400000e0000 */
.L_x_6820:
[----:B------:R-:W-:Y:S02]  /*14640*/  ULDC UR4, c[0x0][0xd10] ;  /* 0x0003440000047ab9 */ /* 0x000fe40000000800 */
[----:B------:R-:W-:-:S04]  /*14650*/  IMAD.U32 R5, RZ, RZ, UR4 ;  /* 0x00000004ff057e24 */ /* 0x000fc8000f8e00ff */
[----:B-1----:R-:W-:-:S04]  /*14660*/  IMAD R7, R14, R5, RZ ;  /* 0x000000050e077224 */ /* 0x002fc800078e02ff */
[----:B--2-4-:R-:W-:-:S05]  /*14670*/  IMAD.IADD R16, R16, 0x1, R7 ;  /* 0x0000000110107824 */ /* 0x014fca00078e0207 */
[----:B---3--:R-:W-:-:S13]  /*14680*/  ISETP.GT.AND P0, PT, R16, R4, PT ;  /* 0x000000041000720c */ /* 0x008fda0003f04270 */
[----:B------:R-:W-:Y:S05]  /*14690*/  @P0 BRA `(.L_x_6770) ;  /* 0x0000000000b80947 */ /* 0x000fea0003800000 */
[----:B------:R-:W1:Y:S02]  /*146a0*/  LDC R0, c[0x0][0xd14] ;  /* 0x00034500ff007b82 */ /* 0x000e640000000800 */
.L_x_6775:
        /* <DEDUP_REMOVED lines=15> */
.L_x_6773:
[----:B------:R-:W-:Y:S05]  /*147a0*/  BSYNC B0 ;  /* 0x0000000000007941 */ /* 0x000fea0003800000 */
.L_x_6772:
[----:B------:R-:W-:-:S03]  /*147b0*/  UMOV UR4, 0xffffffff ;  /* 0xffffffff00047882 */ /* 0x000fc60000000000 */
[----:B------:R-:W-:Y:S05]  /*147c0*/  BRA.DIV UR4, `(.L_x_6774) ;  /* 0x0000001604cc7947 */ /* 0x000fea000b800000 */
[----:B-----5:R-:W1:Y:S01]  /*147d0*/  SHFL.UP PT, R14, R3, 0x1, RZ ;  /* 0x04200000030e7989 */ /* 0x020e6200000e00ff */
[C---:B------:R-:W-:Y:S02]  /*147e0*/  ISETP.NE.AND P0, PT, R7.reuse, RZ, PT ;  /* 0x000000ff0700720c */ /* 0x040fe40003f05270 */
[C---:B------:R-:W-:Y:S02]  /*147f0*/  ISETP.GE.U32.AND P1, PT, R7.reuse, 0x2, PT ;  /* 0x000000020700780c */ /* 0x040fe40003f26070 */
[----:B-1----:R-:W-:Y:S02]  /*14800*/  SEL R14, R14, RZ, P0 ;  /* 0x000000ff0e0e7207 */ /* 0x002fe40000000000 */
        /* <DEDUP_REMOVED lines=17> */
.L_x_6828:
[----:B------:R-:W-:Y:S02]  /*14920*/  ULDC UR4, c[0x0][0xd10] ;  /* 0x0003440000047ab9 */ /* 0x000fe40000000800 */
[----:B------:R-:W-:-:S04]  /*14930*/  IMAD.U32 R5, RZ, RZ, UR4 ;  /* 0x00000004ff057e24 */ /* 0x000fc8000f8e00ff */
[----:B-1----:R-:W-:-:S05]  /*14940*/  IMAD R7, R14, R5, RZ ;  /* 0x000000050e077224 */ /* 0x002fca00078e02ff */
[----:B------:R-:W-:-:S04]  /*14950*/  IADD3 R16, R7, R16, RZ ;  /* 0x0000001007107210 */ /* 0x000fc80007ffe0ff */
[----:B------:R-:W-:-:S13]  /*14960*/  ISETP.GT.AND P0, PT, R16, R4, PT ;  /* 0x000000041000720c */ /* 0x000fda0003f04270 */
[----:B------:R-:W-:Y:S05]  /*14970*/  @!P0 BRA `(.L_x_6775) ;  /* 0xfffffffc004c8947 */ /* 0x000fea000383ffff */
.L_x_6770:
        /* <DEDUP_REMOVED lines=8> */
.L_x_6832:
[----:B------:R-:W-:Y:S01]  /*14a00*/  ISETP.NE.AND P0, PT, R6, RZ, PT ;  /* 0x000000ff0600720c */ /* 0x000fe20003f05270 */
[----:B------:R-:W-:-:S12]  /*14a10*/  IMAD.MOV.U32 R8, RZ, RZ, RZ ;  /* 0x000000ffff087224 */ /* 0x000fd800078e00ff */
[----:B------:R-:W-:Y:S05]  /*14a20*/  @!P0 BRA `(.L_x_6777) ;  /* 0x0000000000108947 */ /* 0x000fea0003800000 */
[----:B------:R-:W-:Y:S01]  /*14a30*/  UMOV UR4, 0xffffffff ;  /* 0xffffffff00047882 */ /* 0x000fe20000000000 */
[----:B------:R-:W-:Y:S02]  /*14a40*/  VIADD R12, R7, 0xffffffff ;  /* 0xffffffff070c7836 */ /* 0x000fe40000000000 */
[----:B------:R-:W-:Y:S05]  /*14a50*/  BRA.DIV UR4, `(.L_x_6778) ;  /* 0x0000001a04407947 */ /* 0x000fea000b800000 */
[----:B------:R3:W4:Y:S02]  /*14a60*/  SHFL.IDX PT, R8, R2, R12, 0x1f ;  /* 0x00001f0c02087589 */ /* 0x00072400000e0000 */
.L_x_6777:
[----:B01-3--:R-:W0:Y:S01]  /*14a70*/  LDC.64 R2, c[0x0][0xd68] ;  /* 0x00035a00ff027b82 */ /* 0x00be220000000a00 */
[----:B------:R-:W-:Y:S01]  /*14a80*/  IMAD.IADD R19, R7, 0x1, R19 ;  /* 0x0000000107137824 */ /* 0x000fe200078e0213 */
[----:B------:R-:W-:-:S03]  /*14a90*/  ULDC.64 UR4, c[0x0][0x208] ;  /* 0x0000820000047ab9 */ /* 0x000fc60000000a00 */
[----:B0-----:R-:W-:-:S05]  /*14aa0*/  IMAD.WIDE R2, R19, 0x4, R2 ;  /* 0x0000000413027825 */ /* 0x001fca00078e0202 */
[----:B------:R-:W2:Y:S01]  /*14ab0*/  LDG.E R7, desc[UR4][R2.64] ;  /* 0x0000000402077981 */ /* 0x000ea2000c1e1900 */
[----:B----4-:R-:W-:Y:S02]  /*14ac0*/  IMAD R16, R8, R5, R16 ;  /* 0x0000000508107224 */ /* 0x010fe400078e0210 */
[----:B--2---:R-:W-:-:S05]  /*14ad0*/  IMAD R6, R17, R7, RZ ;  /* 0x0000000711067224 */ /* 0x004fca00078e02ff */
[----:B------:R-:W-:-:S04]  /*14ae0*/  IABS R9, R6 ;  /* 0x0000000600097213 */ /* 0x000fc80000000000 */
[----:B------:R-:W0:Y:S08]  /*14af0*/  I2F.RP R10, R9 ;  /* 0x00000009000a7306 */ /* 0x000e300000209400 */
[----:B0-----:R-:W0:Y:S02]  /*14b00*/  MUFU.RCP R10, R10 ;  /* 0x0000000a000a7308 */ /* 0x001e240000001000 */
[----:B0-----:R-:W-:-:S06]  /*14b10*/  VIADD R12, R10, 0xffffffe ;  /* 0x0ffffffe0a0c7836 */ /* 0x001fcc0000000000 */
[----:B------:R-:W0:Y:S02]  /*14b20*/  F2I.FTZ.U32.TRUNC.NTZ R3, R12 ;  /* 0x0000000c00037305 */ /* 0x000e24000021f000 */
[----:B0-----:R-:W-:-:S05]  /*14b30*/  IADD3 R2, RZ, -R3, RZ ;  /* 0x80000003ff027210 */ /* 0x001fca0007ffe0ff */
[----:B------:R-:W-:Y:S02]  /*14b40*/  IMAD R11, R2, R9, RZ ;  /* 0x00000009020b7224 */ /* 0x000fe400078e02ff */
[----:B------:R-:W-:-:S04]  /*14b50*/  IMAD.MOV.U32 R2, RZ, RZ, RZ ;  /* 0x000000ffff027224 */ /* 0x000fc800078e00ff */
[----:B------:R-:W-:-:S04]  /*14b60*/  IMAD.HI.U32 R2, R3, R11, R2 ;  /* 0x0000000b03027227 */ /* 0x000fc800078e0002 */
[----:B------:R-:W-:Y:S01]  /*14b70*/  IMAD.IADD R11, R4, 0x1, -R16 ;  /* 0x00000001040b7824 */ /* 0x000fe200078e0a10 */
[----:B------:R-:W-:-:S04]  /*14b80*/  IABS R4, R6 ;  /* 0x0000000600047213 */ /* 0x000fc80000000000 */
[----:B------:R-:W-:Y:S01]  /*14b90*/  IABS R3, R11 ;  /* 0x0000000b00037213 */ /* 0x000fe20000000000 */
[----:B------:R-:W-:-:S04]  /*14ba0*/  IMAD.MOV R4, RZ, RZ, -R4 ;  /* 0x000000ffff047224 */ /* 0x000fc800078e0a04 */
        /* <DEDUP_REMOVED lines=21> */
[----:B0-----:R-:W-:Y:S01]  /*14d00*/  VIADD R9, R8, 0xffffffe ;  /* 0x0ffffffe08097836 */ /* 0x001fe20000000000 */
[----:B------:R-:W-:-:S05]  /*14d10*/  IABS R8, R5 ;  /* 0x0000000500087213 */ /* 0x000fca0000000000 */
[----:B------:R-:W0:Y:S01]  /*14d20*/  F2I.FTZ.U32.TRUNC.NTZ R3, R9 ;  /* 0x0000000900037305 */ /* 0x000e22000021f000 */
[----:B------:R-:W-:Y:S02]  /*14d30*/  IMAD.MOV R8, RZ, RZ, -R8 ;  /* 0x000000ffff087224 */ /* 0x000fe400078e0a08 */
[----:B0-----:R-:W-:-:S04]  /*14d40*/  IMAD.MOV R2, RZ, RZ, -R3 ;  /* 0x000000ffff027224 */ /* 0x001fc800078e0a03 */
[----:B------:R-:W-:Y:S01]  /*14d50*/  IMAD R11, R2, R7, RZ ;  /* 0x00000007020b7224 */ /* 0x000fe200078e02ff */
[----:B------:R-:W-:-:S05]  /*14d60*/  MOV R2, RZ ;  /* 0x000000ff00027202 */ /* 0x000fca0000000f00 */
[----:B------:R-:W-:Y:S01]  /*14d70*/  IMAD.HI.U32 R3, R3, R11, R2 ;  /* 0x0000000b03037227 */ /* 0x000fe200078e0002 */
        /* <DEDUP_REMOVED lines=18> */
.L_x_6771:
[----:B------:R-:W-:Y:S01]  /*14ea0*/  UMOV UR4, URZ ;  /* 0x0000003f00047c82 */ /* 0x000fe20008000000 */
[----:B------:R-:W-:Y:S01]  /*14eb0*/  UMOV UR5, URZ ;  /* 0x0000003f00057c82 */ /* 0x000fe20008000000 */
[----:B------:R-:W-:Y:S01]  /*14ec0*/  ULDC UR6, c[0x0][0xd14] ;  /* 0x0003450000067ab9 */ /* 0x000fe20000000800 */
[----:B------:R-:W-:Y:S01]  /*14ed0*/  IMAD.MOV.U32 R16, RZ, RZ, R4 ;  /* 0x000000ffff107224 */ /* 0x000fe200078e0004 */
[----:B------:R-:W-:Y:S01]  /*14ee0*/  MOV R19, UR6 ;  /* 0x0000000600137c02 */ /* 0x000fe20008000f00 */
[----:B------:R-:W-:Y:S02]  /*14ef0*/  IMAD.U32 R17, RZ, RZ, UR4 ;  /* 0x00000004ff117e24 */ /* 0x000fe4000f8e00ff */
[----:B------:R-:W-:-:S07]  /*14f00*/  IMAD.U32 R18, RZ, RZ, UR5 ;  /* 0x00000005ff127e24 */ /* 0x000fce000f8e00ff */
.L_x_6779:
        /* <DEDUP_REMOVED lines=12> */
.L_x_6714:
        /* <DEDUP_REMOVED lines=13> */
.L_x_6835:
[----:B------:R-:W-:-:S03]  /*150a0*/  UMOV UR4, 0xffffffff ;  /* 0xffffffff00047882 */ /* 0x000fc60000000000 */
[----:B------:R-:W-:Y:S05]  /*150b0*/  BRA.DIV UR4, `(.L_x_6782) ;  /* 0x0000001204e47947 */ /* 0x000fea000b800000 */
[----:B--2---:R-:W2:Y:S02]  /*150c0*/  S2R R2, SR_TID.X ;  /* 0x0000000000027919 */ /* 0x004ea40000002100 */
[----:B--2---:R-:W-:-:S04]  /*150d0*/  SHF.R.U32.HI R2, RZ, 0x5, R2 ;  /* 0x00000005ff027819 */ /* 0x004fc80000011602 */
[----:B------:R-:W-:-:S05]  /*150e0*/  LOP3.LUT R2, R2, 0x3, RZ, 0xc0, !PT ;  /* 0x0000000302027812 */ /* 0x000fca00078ec0ff */
[----:B------:R2:W3:Y:S02]  /*150f0*/  SHFL.IDX PT, R14, R2, RZ, 0x1f ;  /* 0x00001fff020e7589 */ /* 0x0004e400000e0000 */
.L_x_6838:
[----:B---3--:R-:W-:Y:S01]  /*15100*/  ISETP.NE.AND P0, PT, R14, RZ, PT ;  /* 0x000000ff0e00720c */ /* 0x008fe20003f05270 */
[----:B------:R-:W-:-:S12]  /*15110*/  BSSY B0, `(.L_x_6783) ;  /* 0x0000029000007945 */ /* 0x000fd80003800000 */
[----:B------:R-:W-:Y:S05]  /*15120*/  @P0 BRA `(.L_x_6784) ;  /* 0x00000000009c0947 */ /* 0x000fea0003800000 */
[----:B------:R-:W-:-:S03]  /*15130*/  UMOV UR4, 0xffffffff ;  /* 0xffffffff00047882 */ /* 0x000fc60000000000 */
[----:B------:R-:W-:Y:S05]  /*15140*/  BRA.DIV UR4, `(.L_x_6785) ;  /* 0x0000001204f47947 */ /* 0x000fea000b800000 */
[----:B------:R-:W-:-:S13]  /*15150*/  ELECT P6, URZ, PT ;  /* 0x00000000003f782f */ /* 0x000fda00038c0000 */
.L_x_6841:
        /* <DEDUP_REMOVED lines=8> */
.L_x_6786:
        /* <DEDUP_REMOVED lines=14> */
.L_x_6842:
[----:B------:R-:W2:Y:S02]  /*152c0*/  SYNCS.PHASECHK.TRANS64.TRYWAIT P0, [R7+URZ], R2 ;  /* 0x00000002070075a7 */ /* 0x000ea4000800017f */
[----:B--2---:R-:W-:Y:S05]  /*152d0*/  @!P0 BRA `(.L_x_6788) ;  /* 0x0000001000c48947 */ /* 0x004fea0003800000 */
.L_x_6843:
[----:B------:R-:W-:Y:S05]  /*152e0*/  @!P2 BRA `(.L_x_6789) ;  /* 0x000000000004a947 */ /* 0x000fea0003800000 */
[----:B------:R-:W-:Y:S01]  /*152f0*/  BPT.TRAP 0x1 ;  /* 0x000000040000795c */ /* 0x000fe20000300000 */
.L_x_6789:
[----:B------:R-:W3:Y:S01]  /*15300*/  LDL.LU R4, [R1] ;  /* 0x0000000001047983 */ /* 0x000ee20000300800 */
[----:B------:R-:W-:-:S04]  /*15310*/  VIADD R0, R0, 0x38860 ;  /* 0x0003886000007836 */ /* 0x000fc80000000000 */
[----:B---3--:R-:W-:-:S04]  /*15320*/  IMAD R4, R4, 0x8, R0 ;  /* 0x0000000804047824 */ /* 0x008fc800078e0200 */
[----:B------:R-:W3:Y:S02]  /*15330*/  SYNCS.PHASECHK.TRANS64.TRYWAIT P0, [R4+URZ], R5 ;  /* 0x00000005040075a7 */ /* 0x000ee4000800017f */
[----:B---3--:R-:W-:Y:S05]  /*15340*/  @!P0 BRA `(.L_x_6790) ;  /* 0x0000001000bc8947 */ /* 0x008fea0003800000 */
.L_x_6844:
[----:B------:R-:W-:-:S07]  /*15350*/  IMAD R3, R3, 0x8, R0 ;  /* 0x0000000803037824 */ /* 0x000fce00078e0200 */
.L_x_6791:
[----:B----4-:R4:W0:Y:S02]  /*15360*/  SYNCS.PHASECHK.TRANS64.TRYWAIT P0, [R3+URZ], R2 ;  /* 0x00000002030075a7 */ /* 0x010824000800017f */
[----:B0-----:R-:W-:Y:S05]  /*15370*/  @!P0 NANOSLEEP.SYNCS 0x989680 ;  /* 0x009896800000895d */ /* 0x001fea0003900000 */
[----:B------:R-:W0:Y:S02]  /*15380*/  @!P0 SYNCS.PHASECHK.TRANS64 P0, [R3+URZ], R2 ;  /* 0x00000002030085a7 */ /* 0x000e24000800007f */
[----:B0-----:R-:W-:Y:S05]  /*15390*/  @!P0 BRA `(.L_x_6791) ;  /* 0xfffffffc00f08947 */ /* 0x001fea000383ffff */
.L_x_6784:
[----:B------:R-:W-:Y:S05]  /*153a0*/  BSYNC B0 ;  /* 0x0000000000007941 */ /* 0x000fea0003800000 */
.L_x_6783:
[----:B------:R-:W-:Y:S05]  /*153b0*/  EXIT ;  /* 0x000000000000794d */ /* 0x000fea0003800000 */
.L_x_6664:
[----:B0-----:R0:W1:Y:S02]  /*153c0*/  SYNCS.PHASECHK.TRANS64.TRYWAIT P1, [R17+URZ+0x38800], R4 ;  /* 0x03880004110075a7 */ /* 0x001064000802017f */
[----:B-1----:R-:W-:Y:S05]  /*153d0*/  @!P1 NANOSLEEP.SYNCS 0x989680 ;  /* 0x009896800000995d */ /* 0x002fea0003900000 */
[----:B------:R-:W1:Y:S02]  /*153e0*/  @!P1 SYNCS.PHASECHK.TRANS64 P1, [R17+URZ+0x38800], R4 ;  /* 0x03880004110095a7 */ /* 0x000e64000802007f */
[----:B-1----:R-:W-:Y:S05]  /*153f0*/  @!P1 BRA `(.L_x_6664) ;  /* 0xfffffffc00f09947 */ /* 0x002fea000383ffff */
[----:B------:R-:W-:Y:S05]  /*15400*/  BRA `(.L_x_6792) ;  /* 0xfffffedc00d47947 */ /* 0x000fea000383ffff */
.L_x_6668:
[----:B--2---:R2:W3:Y:S02]  /*15410*/  SYNCS.PHASECHK.TRANS64.TRYWAIT P1, [R5+URZ+0x38830], R8 ;  /* 0x03883008050075a7 */ /* 0x0044e4000802017f */
[----:B---3--:R-:W-:Y:S05]  /*15420*/  @!P1 NANOSLEEP.SYNCS 0x989680 ;  /* 0x009896800000995d */ /* 0x008fea0003900000 */
[----:B------:R-:W3:Y:S02]  /*15430*/  @!P1 SYNCS.PHASECHK.TRANS64 P1, [R5+URZ+0x38830], R8 ;  /* 0x03883008050095a7 */ /* 0x000ee4000802007f */
[----:B---3--:R-:W-:Y:S05]  /*15440*/  @!P1 BRA `(.L_x_6668) ;  /* 0xfffffffc00f09947 */ /* 0x008fea000383ffff */
[----:B------:R-:W-:Y:S05]  /*15450*/  BRA `(.L_x_6667) ;  /* 0xfffffedc00f47947 */ /* 0x000fea000383ffff */
.L_x_6669:
[----:B---3--:R3:W4:Y:S02]  /*15460*/  SYNCS.PHASECHK.TRANS64.TRYWAIT P1, [R17+URZ+0x38810], R4 ;  /* 0x03881004110075a7 */ /* 0x008724000802017f */
[----:B----4-:R-:W-:Y:S05]  /*15470*/  @!P1 NANOSLEEP.SYNCS 0x989680 ;  /* 0x009896800000995d */ /* 0x010fea0003900000 */
[----:B------:R-:W4:Y:S02]  /*15480*/  @!P1 SYNCS.PHASECHK.TRANS64 P1, [R17+URZ+0x38810], R4 ;  /* 0x03881004110095a7 */ /* 0x000f24000802007f */
[----:B----4-:R-:W-:Y:S05]  /*15490*/  @!P1 BRA `(.L_x_6669) ;  /* 0xfffffffc00f09947 */ /* 0x010fea000383ffff */
[----:B------:R-:W-:Y:S05]  /*154a0*/  BRA `(.L_x_6793) ;  /* 0xfffffee000807947 */ /* 0x000fea000383ffff */
.L_x_6673:
[----:B0-----:R0:W3:Y:S02]  /*154b0*/  SYNCS.PHASECHK.TRANS64.TRYWAIT P1, [R5+URZ+0x38850], R8 ;  /* 0x03885008050075a7 */ /* 0x0010e4000802017f */
[----:B---3--:R-:W-:Y:S05]  /*154c0*/  @!P1 NANOSLEEP.SYNCS 0x989680 ;  /* 0x009896800000995d */ /* 0x008fea0003900000 */
[----:B------:R-:W3:Y:S02]  /*154d0*/  @!P1 SYNCS.PHASECHK.TRANS64 P1, [R5+URZ+0x38850], R8 ;  /* 0x03885008050095a7 */ /* 0x000ee4000802007f */
[----:B---3--:R-:W-:Y:S05]  /*154e0*/  @!P1 BRA `(.L_x_6673) ;  /* 0xfffffffc00f09947 */ /* 0x008fea000383ffff */
[----:B------:R-:W-:Y:S05]  /*154f0*/  BRA `(.L_x_6672) ;  /* 0xfffffee000b07947 */ /* 0x000fea000383ffff */
.L_x_6678:
[----:B-1----:R1:W2:Y:S02]  /*15500*/  SYNCS.PHASECHK.TRANS64.TRYWAIT P2, [R10+URZ+0x38830], R7 ;  /* 0x038830070a0075a7 */ /* 0x0022a4000804017f */
[----:B--2---:R-:W-:Y:S05]  /*15510*/  @!P2 NANOSLEEP.SYNCS 0x989680 ;  /* 0x009896800000a95d */ /* 0x004fea0003900000 */
[----:B------:R-:W2:Y:S02]  /*15520*/  @!P2 SYNCS.PHASECHK.TRANS64 P2, [R10+URZ+0x38830], R7 ;  /* 0x038830070a00a5a7 */ /* 0x000ea4000804007f */
[----:B--2---:R-:W-:Y:S05]  /*15530*/  @!P2 BRA `(.L_x_6678) ;  /* 0xfffffffc00f0a947 */ /* 0x004fea000383ffff */
[----:B------:R-:W-:Y:S05]  /*15540*/  BRA `(.L_x_6677) ;  /* 0xffffff0c00807947 */ /* 0x000fea000383ffff */
.L_x_6682:
[----:B---3--:R3:W4:Y:S02]  /*15550*/  SYNCS.PHASECHK.TRANS64.TRYWAIT P2, [R10+URZ+0x38850], R7 ;  /* 0x038850070a0075a7 */ /* 0x008724000804017f */
[----:B----4-:R-:W-:Y:S05]  /*15560*/  @!P2 NANOSLEEP.SYNCS 0x989680 ;  /* 0x009896800000a95d */ /* 0x010fea0003900000 */
[----:B------:R-:W4:Y:S02]  /*15570*/  @!P2 SYNCS.PHASECHK.TRANS64 P2, [R10+URZ+0x38850], R7 ;  /* 0x038850070a00a5a7 */ /* 0x000f24000804007f */
[----:B----4-:R-:W-:Y:S05]  /*15580*/  @!P2 BRA `(.L_x_6682) ;  /* 0xfffffffc00f0a947 */ /* 0x010fea000383ffff */
[----:B------:R-:W-:Y:S05]  /*15590*/  BRA `(.L_x_6681) ;  /* 0xffffff0c00dc7947 */ /* 0x000fea000383ffff */
.L_x_6688:
[----:B-1----:R1:W2:Y:S02]  /*155a0*/  SYNCS.PHASECHK.TRANS64.TRYWAIT P2, [R9+URZ+0x38830], R8 ;  /* 0x03883008090075a7 */ /* 0x0022a4000804017f */
[----:B--2---:R-:W-:Y:S05]  /*155b0*/  @!P2 NANOSLEEP.SYNCS 0x989680 ;  /* 0x009896800000a95d */ /* 0x004fea0003900000 */
[----:B------:R-:W2:Y:S02]  /*155c0*/  @!P2 SYNCS.PHASECHK.TRANS64 P2, [R9+URZ+0x38830], R8 ;  /* 0x038830080900a5a7 */ /* 0x000ea4000804007f */
[----:B--2---:R-:W-:Y:S05]  /*155d0*/  @!P2 BRA `(.L_x_6688) ;  /* 0xfffffffc00f0a947 */ /* 0x004fea000383ffff */
[----:B------:R-:W-:Y:S05]  /*155e0*/  BRA `(.L_x_6687) ;  /* 0xffffff4000d87947 */ /* 0x000fea000383ffff */
.L_x_6692:
[----:B---3--:R3:W4:Y:S02]  /*155f0*/  SYNCS.PHASECHK.TRANS64.TRYWAIT P2, [R9+URZ+0x38850], R8 ;  /* 0x03885008090075a7 */ /* 0x008724000804017f */
[----:B----4-:R-:W-:Y:S05]  /*15600*/  @!P2 NANOSLEEP.SYNCS 0x989680 ;  /* 0x009896800000a95d */ /* 0x010fea0003900000 */
[----:B------:R-:W4:Y:S02]  /*15610*/  @!P2 SYNCS.PHASECHK.TRANS64 P2, [R9+URZ+0x38850], R8 ;  /* 0x038850080900a5a7 */ /* 0x000f24000804007f */
[----:B----4-:R-:W-:Y:S05]  /*15620*/  @!P2 BRA `(.L_x_6692) ;  /* 0xfffffffc00f0a947 */ /* 0x010fea000383ffff */
[----:B------:R-:W-:Y:S05]  /*15630*/  BRA `(.L_x_6691) ;  /* 0xffffff4400347947 */ /* 0x000fea000383ffff */
.L_x_6725:
        /* <DEDUP_REMOVED lines=11> */
.L_x_6795:
[----:B------:R-:W-:Y:S05]  /*156f0*/  BSYNC B0 ;  /* 0x0000000000007941 */ /* 0x000fea0003800000 */
.L_x_6794:
[----:B------:R-:W-:Y:S05]  /*15700*/  BRA `(.L_x_6796) ;  /* 0xffffffc000387947 */ /* 0x000fea000383ffff */
.L_x_6726:
[----:B------:R-:W-:Y:S01]  /*15710*/  BSSY B0, `(.L_x_6797) ;  /* 0x0000006000007945 */ /* 0x000fe20003800000 */
[----:B------:R-:W-:-:S07]  /*15720*/  IMAD.MOV.U32 R15, RZ, RZ, -0x1 ;  /* 0xffffffffff0f7424 */ /* 0x000fce00078e00ff */
[----:B------:R-:W-:Y:S05]  /*15730*/  WARPSYNC.COLLECTIVE R15, `(.L_x_6798) ;  /* 0x000000000f0c7348 */ /* 0x000fea0003c00000 */
[----:B------:R-:W-:Y:S02]  /*15740*/  ELECT P6, UR62, PT ;  /* 0x00000000003e782f */ /* 0x000fe400038c0000 */
[----:B------:R-:W-:Y:S01]  /*15750*/  MOV R14, UR62 ;  /* 0x0000003e000e7c02 */ /* 0x000fe20008000f00 */
[----:B------:R-:W-:Y:S10]  /*15760*/  ENDCOLLECTIVE ;  /* 0x000000000000791b */ /* 0x000ff40003800000 */
.L_x_6798:
[----:B------:R-:W-:Y:S05]  /*15770*/  BSYNC B0 ;  /* 0x0000000000007941 */ /* 0x000fea0003800000 */
.L_x_6797:
[----:B------:R-:W-:Y:S05]  /*15780*/  BRA `(.L_x_6799) ;  /* 0xffffffc000287947 */ /* 0x000fea000383ffff */
.L_x_6729:
[----:B0-----:R0:W1:Y:S02]  /*15790*/  SYNCS.PHASECHK.TRANS64.TRYWAIT P0, [R8+URZ+0x38840], R10 ;  /* 0x0388400a080075a7 */ /* 0x001064000800017f */
[----:B-1----:R-:W-:Y:S05]  /*157a0*/  @!P0 NANOSLEEP.SYNCS 0x989680 ;  /* 0x009896800000895d */ /* 0x002fea0003900000 */
[----:B------:R-:W1:Y:S02]  /*157b0*/  @!P0 SYNCS.PHASECHK.TRANS64 P0, [R8+URZ+0x38840], R10 ;  /* 0x0388400a080085a7 */ /* 0x000e64000800007f */
[----:B-1----:R-:W-:Y:S05]  /*157c0*/  @!P0 BRA `(.L_x_6729) ;  /* 0xfffffffc00f08947 */ /* 0x002fea000383ffff */
[----:B------:R-:W-:Y:S05]  /*157d0*/  BRA `(.L_x_6800) ;  /* 0xffffffc000907947 */ /* 0x000fea000383ffff */
.L_x_6733:
        /* <DEDUP_REMOVED lines=8> */
.L_x_6736:
[----:B0-----:R0:W1:Y:S02]  /*15860*/  SYNCS.PHASECHK.TRANS64.TRYWAIT P0, [R6+URZ+0x38860], R8 ;  /* 0x03886008060075a7 */ /* 0x001064000800017f */
[----:B-1----:R-:W-:Y:S05]  /*15870*/  @!P0 NANOSLEEP.SYNCS 0x989680 ;  /* 0x009896800000895d */ /* 0x002fea0003900000 */
[----:B------:R-:W1:Y:S02]  /*15880*/  @!P0 SYNCS.PHASECHK.TRANS64 P0, [R6+URZ+0x38860], R8 ;  /* 0x03886008060085a7 */ /* 0x000e64000800007f */
[----:B-1----:R-:W-:Y:S05]  /*15890*/  @!P0 BRA `(.L_x_6736) ;  /* 0xfffffffc00f08947 */ /* 0x002fea000383ffff */
[----:B------:R-:W-:Y:S05]  /*158a0*/  BRA `(.L_x_6802) ;  /* 0xffffffc8008c7947 */ /* 0x000fea000383ffff */
.L_x_6745:
[----:B-1----:R1:W2:Y:S02]  /*158b0*/  SYNCS.PHASECHK.TRANS64.TRYWAIT P0, [R2+URZ+0x38840], R3 ;  /* 0x03884003020075a7 */ /* 0x0022a4000800017f */
[----:B--2---:R-:W-:Y:S05]  /*158c0*/  @!P0 NANOSLEEP.SYNCS 0x989680 ;  /* 0x009896800000895d */ /* 0x004fea0003900000 */
[----:B------:R-:W2:Y:S02]  /*158d0*/  @!P0 SYNCS.PHASECHK.TRANS64 P0, [R2+URZ+0x38840], R3 ;  /* 0x03884003020085a7 */ /* 0x000ea4000800007f */
[----:B--2---:R-:W-:Y:S05]  /*158e0*/  @!P0 BRA `(.L_x_6745) ;  /* 0xfffffffc00f08947 */ /* 0x004fea000383ffff */
[----:B------:R-:W-:Y:S05]  /*158f0*/  BRA `(.L_x_6803) ;  /* 0xffffffd000587947 */ /* 0x000fea000383ffff */
.L_x_6747:
[----:B0-----:R0:W2:Y:S02]  /*15900*/  SYNCS.PHASECHK.TRANS64.TRYWAIT P0, [R2+URZ+0x38860], R3 ;  /* 0x03886003020075a7 */ /* 0x0010a4000800017f */
[----:B--2---:R-:W-:Y:S05]  /*15910*/  @!P0 NANOSLEEP.SYNCS 0x989680 ;  /* 0x009896800000895d */ /* 0x004fea0003900000 */
[----:B------:R-:W2:Y:S02]  /*15920*/  @!P0 SYNCS.PHASECHK.TRANS64 P0, [R2+URZ+0x38860], R3 ;  /* 0x03886003020085a7 */ /* 0x000ea4000800007f */
[----:B--2---:R-:W-:Y:S05]  /*15930*/  @!P0 BRA `(.L_x_6747) ;  /* 0xfffffffc00f08947 */ /* 0x004fea000383ffff */
[----:B------:R-:W-:Y:S05]  /*15940*/  BRA `(.L_x_6804) ;  /* 0xffffffd000c87947 */ /* 0x000fea000383ffff */
.L_x_6752:
[----:B-1----:R1:W2:Y:S02]  /*15950*/  SYNCS.PHASECHK.TRANS64.TRYWAIT P0, [R2+URZ+0x38840], R3 ;  /* 0x03884003020075a7 */ /* 0x0022a4000800017f */
[----:B--2---:R-:W-:Y:S05]  /*15960*/  @!P0 NANOSLEEP.SYNCS 0x989680 ;  /* 0x009896800000895d */ /* 0x004fea0003900000 */
[----:B------:R-:W2:Y:S02]  /*15970*/  @!P0 SYNCS.PHASECHK.TRANS64 P0, [R2+URZ+0x38840], R3 ;  /* 0x03884003020085a7 */ /* 0x000ea4000800007f */
[----:B--2---:R-:W-:Y:S05]  /*15980*/  @!P0 BRA `(.L_x_6752) ;  /* 0xfffffffc00f08947 */ /* 0x004fea000383ffff */
[----:B------:R-:W-:Y:S05]  /*15990*/  BRA `(.L_x_6805) ;  /* 0xffffffd800607947 */ /* 0x000fea000383ffff */
.L_x_6754:
[----:B0-----:R0:W2:Y:S02]  /*159a0*/  SYNCS.PHASECHK.TRANS64.TRYWAIT P1, [R2+URZ+0x38860], R3 ;  /* 0x03886003020075a7 */ /* 0x0010a4000802017f */
[----:B--2---:R-:W-:Y:S05]  /*159b0*/  @!P1 NANOSLEEP.SYNCS 0x989680 ;  /* 0x009896800000995d */ /* 0x004fea0003900000 */
[----:B------:R-:W2:Y:S02]  /*159c0*/  @!P1 SYNCS.PHASECHK.TRANS64 P1, [R2+URZ+0x38860], R3 ;  /* 0x03886003020095a7 */ /* 0x000ea4000802007f */
[----:B--2---:R-:W-:Y:S05]  /*159d0*/  @!P1 BRA `(.L_x_6754) ;  /* 0xfffffffc00f09947 */ /* 0x004fea000383ffff */
[----:B------:R-:W-:Y:S05]  /*159e0*/  BRA `(.L_x_6806) ;  /* 0xffffffd800cc7947 */ /* 0x000fea000383ffff */
.L_x_6759:
[----:B--2---:R2:W3:Y:S02]  /*159f0*/  SYNCS.PHASECHK.TRANS64.TRYWAIT P0, [R2+URZ+0x38840], R3 ;  /* 0x03884003020075a7 */ /* 0x0044e4000800017f */
[----:B---3--:R-:W-:Y:S05]  /*15a00*/  @!P0 NANOSLEEP.SYNCS 0x989680 ;  /* 0x009896800000895d */ /* 0x008fea0003900000 */
[----:B------:R-:W3:Y:S02]  /*15a10*/  @!P0 SYNCS.PHASECHK.TRANS64 P0, [R2+URZ+0x38840], R3 ;  /* 0x03884003020085a7 */ /* 0x000ee4000800007f */
[----:B---3--:R-:W-:Y:S05]  /*15a20*/  @!P0 BRA `(.L_x_6759) ;  /* 0xfffffffc00f08947 */ /* 0x008fea000383ffff */
[----:B------:R-:W-:Y:S05]  /*15a30*/  BRA `(.L_x_6807) ;  /* 0xffffffe000487947 */ /* 0x000fea000383ffff */
.L_x_6761:
[----:B0-----:R0:W1:Y:S02]  /*15a40*/  SYNCS.PHASECHK.TRANS64.TRYWAIT P1, [R2+URZ+0x38860], R3 ;  /* 0x03886003020075a7 */ /* 0x001064000802017f */
[----:B-1----:R-:W-:Y:S05]  /*15a50*/  @!P1 NANOSLEEP.SYNCS 0x989680 ;  /* 0x009896800000995d */ /* 0x002fea0003900000 */
[----:B------:R-:W1:Y:S02]  /*15a60*/  @!P1 SYNCS.PHASECHK.TRANS64 P1, [R2+URZ+0x38860], R3 ;  /* 0x03886003020095a7 */ /* 0x000e64000802007f */
[----:B-1----:R-:W-:Y:S05]  /*15a70*/  @!P1 BRA `(.L_x_6761) ;  /* 0xfffffffc00f09947 */ /* 0x002fea000383ffff */
[----:B------:R-:W-:Y:S05]  /*15a80*/  BRA `(.L_x_6808) ;  /* 0xffffffe000b87947 */ /* 0x000fea000383ffff */
.L_x_6766:
[----:B------:R-:W-:Y:S01]  /*15a90*/  BSSY B0, `(.L_x_6809) ;  /* 0x0000008000007945 */ /* 0x000fe20003800000 */
[----:B0-----:R-:W-:Y:S01]  /*15aa0*/  IMAD.MOV.U32 R13, RZ, RZ, R16 ;  /* 0x000000ffff0d7224 */ /* 0x001fe200078e0010 */
[----:B------:R-:W-:Y:S01]  /*15ab0*/  MOV R15, 0xffffffff ;  /* 0xffffffff000f7802 */ /* 0x000fe20000000f00 */
[----:B------:R-:W-:Y:S02]  /*15ac0*/  IMAD.MOV.U32 R12, RZ, RZ, RZ ;  /* 0x000000ffff0c7224 */ /* 0x000fe400078e00ff */
[----:B------:R-:W-:-:S07]  /*15ad0*/  IMAD.MOV.U32 R11, RZ, RZ, 0x1f ;  /* 0x0000001fff0b7424 */ /* 0x000fce00078e00ff */
[----:B-1----:R-:W-:Y:S05]  /*15ae0*/  WARPSYNC.COLLECTIVE R15, `(.L_x_6810) ;  /* 0x000000000f087348 */ /* 0x002fea0003c00000 */
[----:B------:R0:W2:Y:S02]  /*15af0*/  SHFL.IDX P6, R14, R13, R12, R11 ;  /* 0x0000000c0d0e7389 */ /* 0x0000a400000c000b */
[----:B012---:R-:W-:Y:S01]  /*15b00*/  ENDCOLLECTIVE ;  /* 0x000000000000791b */ /* 0x007fe20003800000 */
.L_x_6810:
[----:B------:R-:W-:Y:S05]  /*15b10*/  BSYNC B0 ;  /* 0x0000000000007941 */ /* 0x000fea0003800000 */
.L_x_6809:
        /* <DEDUP_REMOVED lines=8> */
.L_x_6811:
[----:B------:R-:W-:Y:S01]  /*15ba0*/  MOV R16, R14 ;  /* 0x0000000e00107202 */ /* 0x000fe20000000f00 */
[----:B------:R-:W-:Y:S06]  /*15bb0*/  BRA `(.L_x_6812) ;  /* 0xffffffe800087947 */ /* 0x000fec000383ffff */
.L_x_6769:
[----:B------:R-:W-:Y:S01]  /*15bc0*/  BSSY B0, `(.L_x_6813) ;  /* 0x0000008000007945 */ /* 0x000fe20003800000 */
[----:B-----5:R-:W-:Y:S02]  /*15bd0*/  IMAD.MOV.U32 R13, RZ, RZ, R3 ;  /* 0x000000ffff0d7224 */ /* 0x020fe400078e0003 */
[----:B------:R-:W-:Y:S02]  /*15be0*/  IMAD.MOV.U32 R12, RZ, RZ, 0x1 ;  /* 0x00000001ff0c7424 */ /* 0x000fe400078e00ff */
[----:B------:R-:W-:Y:S02]  /*15bf0*/  IMAD.MOV.U32 R11, RZ, RZ, RZ ;  /* 0x000000ffff0b7224 */ /* 0x000fe400078e00ff */
[----:B------:R-:W-:-:S07]  /*15c00*/  IMAD.MOV.U32 R15, RZ, RZ, -0x1 ;  /* 0xffffffffff0f7424 */ /* 0x000fce00078e00ff */
[----:B01234-:R-:W-:Y:S05]  /*15c10*/  WARPSYNC.COLLECTIVE R15, `(.L_x_6814) ;  /* 0x000000000f087348 */ /* 0x01ffea0003c00000 */
[----:B------:R0:W0:Y:S02]  /*15c20*/  SHFL.UP P6, R14, R13, R12, R11 ;  /* 0x0400000c0d0e7389 */ /* 0x00002400000c000b */
[----:B01234-:R-:W-:Y:S01]  /*15c30*/  ENDCOLLECTIVE ;  /* 0x000000000000791b */ /* 0x01ffe20003800000 */
.L_x_6814:
[----:B------:R-:W-:Y:S05]  /*15c40*/  BSYNC B0 ;  /* 0x0000000000007941 */ /* 0x000fea0003800000 */
.L_x_6813:
        /* <DEDUP_REMOVED lines=10> */
.L_x_6815:
        /* <DEDUP_REMOVED lines=8> */
.L_x_6816:
        /* <DEDUP_REMOVED lines=8> */
.L_x_6817:
        /* <DEDUP_REMOVED lines=8> */
.L_x_6818:
        /* <DEDUP_REMOVED lines=8> */
.L_x_6819:
[----:B------:R-:W-:Y:S05]  /*15ef0*/  BRA `(.L_x_6820) ;  /* 0xffffffe400d07947 */ /* 0x000fea000383ffff */
.L_x_6774:
        /* <DEDUP_REMOVED lines=8> */
.L_x_6822:
[----:B------:R-:W-:Y:S05]  /*15f80*/  BSYNC B0 ;  /* 0x0000000000007941 */ /* 0x000fea0003800000 */
.L_x_6821:
        /* <DEDUP_REMOVED lines=10> */
.L_x_6823:
        /* <DEDUP_REMOVED lines=8> */
.L_x_6824:
        /* <DEDUP_REMOVED lines=8> */
.L_x_6825:
        /* <DEDUP_REMOVED lines=8> */
.L_x_6826:
        /* <DEDUP_REMOVED lines=8> */
.L_x_6827:
[----:B------:R-:W-:Y:S05]  /*16230*/  BRA `(.L_x_6828) ;  /* 0xffffffe400b87947 */ /* 0x000fea000383ffff */
.L_x_6776:
[----:B------:R-:W-:Y:S01]  /*16240*/  BSSY B0, `(.L_x_6829) ;  /* 0x0000006000007945 */ /* 0x000fe20003800000 */
[----:B------:R-:W-:Y:S01]  /*16250*/  PLOP3.LUT P6, PT, P6, PT, PT, 0x8, 0x0 ;  /* 0x000000000000781c */ /* 0x000fe200037ce170 */
[----:B------:R-:W-:-:S12]  /*16260*/  IMAD.MOV.U32 R15, RZ, RZ, -0x1 ;  /* 0xffffffffff0f7424 */ /* 0x000fd800078e00ff */
[----:B0-----:R-:W-:Y:S05]  /*16270*/  WARPSYNC.COLLECTIVE R15, `(.L_x_6830) ;  /* 0x000000000f087348 */ /* 0x001fea0003c00000 */
[----:B------:R-:W-:Y:S01]  /*16280*/  VOTE.ANY R14, PT, P6 ;  /* 0x00000000000e7806 */ /* 0x000fe200030e0100 */
[----:B0-----:R-:W-:Y:S06]  /*16290*/  ENDCOLLECTIVE ;  /* 0x000000000000791b */ /* 0x001fec0003800000 */
.L_x_6830:
[----:B------:R-:W-:Y:S05]  /*162a0*/  BSYNC B0 ;  /* 0x0000000000007941 */ /* 0x000fea0003800000 */
.L_x_6829:
        /* <DEDUP_REMOVED lines=9> */
.L_x_6831:
[----:B------:R-:W-:Y:S01]  /*16340*/  IMAD.MOV.U32 R17, RZ, RZ, R14 ;  /* 0x000000ffff117224 */ /* 0x000fe200078e000e */
[----:B------:R-:W-:Y:S06]  /*16350*/  BRA `(.L_x_6832) ;  /* 0xffffffe400a87947 */ /* 0x000fec000383ffff */
.L_x_6778:
[----:B------:R-:W-:Y:S01]  /*16360*/  BSSY B0, `(.L_x_6833) ;  /* 0x0000007000007945 */ /* 0x000fe20003800000 */
[----:B------:R-:W-:Y:S02]  /*16370*/  IMAD.MOV.U32 R13, RZ, RZ, R2 ;  /* 0x000000ffff0d7224 */ /* 0x000fe400078e0002 */
[----:B------:R-:W-:Y:S02]  /*16380*/  IMAD.MOV.U32 R11, RZ, RZ, 0x1f ;  /* 0x0000001fff0b7424 */ /* 0x000fe400078e00ff */
[----:B------:R-:W-:-:S07]  /*16390*/  IMAD.MOV.U32 R15, RZ, RZ, -0x1 ;  /* 0xffffffffff0f7424 */ /* 0x000fce00078e00ff */
[----:B012---:R-:W-:Y:S05]  /*163a0*/  WARPSYNC.COLLECTIVE R15, `(.L_x_6834) ;  /* 0x000000000f087348 */ /* 0x007fea0003c00000 */
[----:B------:R3:W4:Y:S02]  /*163b0*/  SHFL.IDX P6, R14, R13, R12, R11 ;  /* 0x0000000c0d0e7389 */ /* 0x00072400000c000b */
[----:B01234-:R-:W-:Y:S01]  /*163c0*/  ENDCOLLECTIVE ;  /* 0x000000000000791b */ /* 0x01ffe20003800000 */
.L_x_6834:
[----:B------:R-:W-:Y:S05]  /*163d0*/  BSYNC B0 ;  /* 0x0000000000007941 */ /* 0x000fea0003800000 */
.L_x_6833:
[----:B------:R-:W-:Y:S01]  /*163e0*/  IMAD.MOV.U32 R8, RZ, RZ, R14 ;  /* 0x000000ffff087224 */ /* 0x000fe200078e000e */
[----:B------:R-:W-:Y:S06]  /*163f0*/  BRA `(.L_x_6777) ;  /* 0xffffffe4009c7947 */ /* 0x000fec000383ffff */
.L_x_6781:
[----:B-1----:R1:W3:Y:S02]  /*16400*/  SYNCS.PHASECHK.TRANS64.TRYWAIT P0, [R0+URZ+0x38820], R3 ;  /* 0x03882003000075a7 */ /* 0x0022e4000800017f */
[----:B---3--:R-:W-:Y:S05]  /*16410*/  @!P0 NANOSLEEP.SYNCS 0x989680 ;  /* 0x009896800000895d */ /* 0x008fea0003900000 */
[----:B------:R-:W3:Y:S02]  /*16420*/  @!P0 SYNCS.PHASECHK.TRANS64 P0, [R0+URZ+0x38820], R3 ;  /* 0x03882003000085a7 */ /* 0x000ee4000800007f */
[----:B---3--:R-:W-:Y:S05]  /*16430*/  @!P0 BRA `(.L_x_6781) ;  /* 0xfffffffc00f08947 */ /* 0x008fea000383ffff */
[----:B------:R-:W-:Y:S05]  /*16440*/  BRA `(.L_x_6835) ;  /* 0xffffffec00147947 */ /* 0x000fea000383ffff */
.L_x_6782:
        /* <DEDUP_REMOVED lines=11> */
.L_x_6837:
[----:B------:R-:W-:Y:S05]  /*16500*/  BSYNC B0 ;  /* 0x0000000000007941 */ /* 0x000fea0003800000 */
.L_x_6836:
[----:B------:R-:W-:Y:S05]  /*16510*/  BRA `(.L_x_6838) ;  /* 0xffffffe800f87947 */ /* 0x000fea000383ffff */
.L_x_6785:
[----:B------:R-:W-:Y:S01]  /*16520*/  BSSY B1, `(.L_x_6839) ;  /* 0x0000006000017945 */ /* 0x000fe20003800000 */
[----:B------:R-:W-:-:S07]  /*16530*/  IMAD.MOV.U32 R15, RZ, RZ, -0x1 ;  /* 0xffffffffff0f7424 */ /* 0x000fce00078e00ff */
[----:B012---:R-:W-:Y:S05]  /*16540*/  WARPSYNC.COLLECTIVE R15, `(.L_x_6840) ;  /* 0x000000000f0c7348 */ /* 0x007fea0003c00000 */
[----:B------:R-:W-:Y:S02]  /*16550*/  ELECT P6, UR62, PT ;  /* 0x00000000003e782f */ /* 0x000fe400038c0000 */
[----:B------:R-:W-:Y:S01]  /*16560*/  MOV R14, UR62 ;  /* 0x0000003e000e7c02 */ /* 0x000fe20008000f00 */
[----:B012---:R-:W-:Y:S10]  /*16570*/  ENDCOLLECTIVE ;  /* 0x000000000000791b */ /* 0x007ff40003800000 */
.L_x_6840:
[----:B------:R-:W-:Y:S05]  /*16580*/  BSYNC B1 ;  /* 0x0000000000017941 */ /* 0x000fea0003800000 */
.L_x_6839:
[----:B------:R-:W-:Y:S05]  /*16590*/  BRA `(.L_x_6841) ;  /* 0xffffffe800f07947 */ /* 0x000fea000383ffff */
.L_x_6787:
[----:B-1----:R1:W2:Y:S02]  /*165a0*/  SYNCS.PHASECHK.TRANS64.TRYWAIT P0, [R6+URZ], R5 ;  /* 0x00000005060075a7 */ /* 0x0022a4000800017f */
[----:B--2---:R-:W-:Y:S05]  /*165b0*/  @!P0 NANOSLEEP.SYNCS 0x989680 ;  /* 0x009896800000895d */ /* 0x004fea0003900000 */
[----:B------:R-:W2:Y:S02]  /*165c0*/  @!P0 SYNCS.PHASECHK.TRANS64 P0, [R6+URZ], R5 ;  /* 0x00000005060085a7 */ /* 0x000ea4000800007f */
[----:B--2---:R-:W-:Y:S05]  /*165d0*/  @!P0 BRA `(.L_x_6787) ;  /* 0xfffffffc00f08947 */ /* 0x004fea000383ffff */
[----:B------:R-:W-:Y:S05]  /*165e0*/  BRA `(.L_x_6842) ;  /* 0xffffffec00347947 */ /* 0x000fea000383ffff */
.L_x_6788:
[----:B--2---:R2:W3:Y:S02]  /*165f0*/  SYNCS.PHASECHK.TRANS64.TRYWAIT P0, [R7+URZ], R2 ;  /* 0x00000002070075a7 */ /* 0x0044e4000800017f */
[----:B---3--:R-:W-:Y:S05]  /*16600*/  @!P0 NANOSLEEP.SYNCS 0x989680 ;  /* 0x009896800000895d */ /* 0x008fea0003900000 */
[----:B------:R-:W3:Y:S02]  /*16610*/  @!P0 SYNCS.PHASECHK.TRANS64 P0, [R7+URZ], R2 ;  /* 0x00000002070085a7 */ /* 0x000ee4000800007f */
[----:B---3--:R-:W-:Y:S05]  /*16620*/  @!P0 BRA `(.L_x_6788) ;  /* 0xfffffffc00f08947 */ /* 0x008fea000383ffff */
[----:B------:R-:W-:Y:S05]  /*16630*/  BRA `(.L_x_6843) ;  /* 0xffffffec00287947 */ /* 0x000fea000383ffff */
.L_x_6790:
[----:B---3--:R3:W4:Y:S02]  /*16640*/  SYNCS.PHASECHK.TRANS64.TRYWAIT P0, [R4+URZ], R5 ;  /* 0x00000005040075a7 */ /* 0x008724000800017f */
[----:B----4-:R-:W-:Y:S05]  /*16650*/  @!P0 NANOSLEEP.SYNCS 0x989680 ;  /* 0x009896800000895d */ /* 0x010fea0003900000 */
[----:B------:R-:W4:Y:S02]  /*16660*/  @!P0 SYNCS.PHASECHK.TRANS64 P0, [R4+URZ], R5 ;  /* 0x00000005040085a7 */ /* 0x000f24000800007f */
[----:B----4-:R-:W-:Y:S05]  /*16670*/  @!P0 BRA `(.L_x_6790) ;  /* 0xfffffffc00f08947 */ /* 0x010fea000383ffff */
[----:B------:R-:W-:Y:S05]  /*16680*/  BRA `(.L_x_6844) ;  /* 0xffffffec00307947 */ /* 0x000fea000383ffff */
.L_x_6845:
        /* <DEDUP_REMOVED lines=15> */
.L_x_11957:


//--------------------- .text._ZN7cutlass13device_kernelIN5flash11enable_sm90INS1_16FlashAttnFwdSm90INS1_25CollectiveMainloopFwdSm90ILi2EN4cute5tupleIJNS5_1CILi1EEES8_S8_EEENS6_IJNS7_ILi64EEESA_SA_EEELi512ENS_6half_tEfNS_4arch4Sm90ELb1ELb0ELb1ELb1ELb0ELb1ELb1ELb0ELb0ELb0ELb0ELb0EEENS1_21CollectiveEpilogueFwdINS6_IJSA_NS7_ILi512EEESA_EEES9_SC_SE_Li256ELb1ELb0ELb0ELb0EEENS1_36VarlenDynamicPersistentTileSchedulerILi64ELi64ELi256ELi32ELb0ELb0ELb1ELb1ELb1ELb1EEEEEEEEEvNT_6ParamsE --------------------------
	.section	.text._ZN7cutlass13device_kernelIN5flash11enable_sm90INS1_16FlashAttnFwdSm90INS1_25CollectiveMainloopFwdSm90ILi2EN4cute5tupleIJNS5_1CILi1EEES8_S8_EEENS6_IJNS7_ILi64EEESA_SA_EEELi512ENS_6half_tEfNS_4arch4Sm90ELb1ELb0ELb1ELb1ELb0ELb1ELb1ELb0ELb0ELb0ELb0ELb0EEENS1_21CollectiveEpilogueFwdINS6_IJSA_NS7_ILi512EEESA_EEES9_SC_SE_Li256ELb1ELb0ELb0ELb0EEENS1_36VarlenDynamicPersistentTileSchedulerILi64ELi64ELi256ELi32ELb0ELb0ELb1ELb1ELb1ELb1EEEEEEEEEvNT_6ParamsE,"ax",@progbits
	.align	128
.text._ZN7cutlass13device_kernelIN5flash11enable_sm90INS1_16FlashAttnFwdSm90INS1_25CollectiveMainloopFwdSm90ILi2EN4cute5tupleIJNS5_1CILi1EEES8_S8_EEENS6_IJNS7_ILi64EEESA_SA_EEELi512ENS_6half_tEfNS_4arch4Sm90ELb1ELb0ELb1ELb1ELb0ELb1ELb1ELb0ELb0ELb0ELb0ELb0EEENS1_21CollectiveEpilogueFwdINS6_IJSA_NS7_ILi512EEESA_EEES9_SC_SE_Li256ELb1ELb0ELb0ELb0EEENS1_36VarlenDynamicPersistentTileSchedulerILi64ELi64ELi256ELi32ELb0ELb0ELb1ELb1ELb1ELb1EEEEEEEEEvNT_6ParamsE:
        .type           _ZN7cutlass13device_kernelIN5flash11enable_sm90INS1_16FlashAttnFwdSm90INS1_25CollectiveMainloopFwdSm90ILi2EN4cute5tupleIJNS5_1CILi1EEES8_S8_EEENS6_IJNS7_ILi64EEESA_SA_EEELi512ENS_6half_tEfNS_4arch4Sm90ELb1ELb0ELb1ELb1ELb0ELb1ELb1ELb0ELb0ELb0ELb0ELb0EEENS1_21CollectiveEpilogueFwdINS6_IJSA_NS7_ILi512EEESA_EEES9_SC_SE_Li256ELb1ELb0ELb0ELb0EEENS1_36VarlenDynamicPersistentTileSchedulerILi64ELi64ELi256ELi32ELb0ELb0ELb1ELb1ELb1ELb1EEEEEEEEEvNT_6ParamsE,@function
        .size           _ZN7cutlass13device_kernelIN5flash11enable_sm90INS1_16FlashAttnFwdSm90INS1_25CollectiveMainloopFwdSm90ILi2EN4cute5tupleIJNS5_1CILi1EEES8_S8_EEENS6_IJNS7_ILi64EEESA_SA_EEELi512ENS_6half_tEfNS_4arch4Sm90ELb1ELb0ELb1ELb1ELb0ELb1ELb1ELb0ELb0ELb0ELb0ELb0EEENS1_21CollectiveEpilogueFwdINS6_IJSA_NS7_ILi512EEESA_EEES9_SC_SE_Li256ELb1ELb0ELb0ELb0EEENS1_36VarlenDynamicPersistentTileSchedulerILi64ELi64ELi256ELi32ELb0ELb0ELb1ELb1ELb1ELb1EEEEEEEEEvNT_6ParamsE,(.L_x_11958 - _ZN7cutlass13device_kernelIN5flash11enable_sm90INS1_16FlashAttnFwdSm90INS1_25CollectiveMainloopFwdSm90ILi2EN4cute5tupleIJNS5_1CILi1EEES8_S8_EEENS6_IJNS7_ILi64EEESA_SA_EEELi512ENS_6half_tEfNS_4arch4Sm90ELb1ELb0ELb1ELb1ELb0ELb1ELb1ELb0ELb0ELb0ELb0ELb0EEENS1_21CollectiveEpilogueFwdINS6_IJSA_NS7_ILi512EEESA_EEES9_SC_SE_Li256ELb1ELb0ELb0ELb0EEENS1_36VarlenDynamicPersistentTileSchedulerILi64ELi64ELi256ELi32ELb0ELb0ELb1ELb1ELb1ELb1EEEEEEEEEvNT_6ParamsE)
        .other          _ZN7cutlass13device_kernelIN5flash11enable_sm90INS1_16FlashAttnFwdSm90INS1_25CollectiveMainloopFwdSm90ILi2EN4cute5tupleIJNS5_1CILi1EEES8_S8_EEENS6_IJNS7_ILi64EEESA_SA_EEELi512ENS_6half_tEfNS_4arch4Sm90ELb1ELb0ELb1ELb1ELb0ELb1ELb1ELb0ELb0ELb0ELb0ELb0EEENS1_21CollectiveEpilogueFwdINS6_IJSA_NS7_ILi512EEESA_EEES9_SC_SE_Li256ELb1ELb0ELb0ELb0EEENS1_36VarlenDynamicPersistentTileSchedulerILi64ELi64ELi256ELi32ELb0ELb0ELb1ELb1ELb1ELb1EEEEEEEEEvNT_6ParamsE,@"STO_CUDA_ENTRY STV_DEFAULT"
_ZN7cutlass13device_kernelIN5flash11enable_sm90INS1_16FlashAttnFwdSm90INS1_25CollectiveMainloopFwdSm90ILi2EN4cute5tupleIJNS5_1CILi1EEES8_S8_EEENS6_IJNS7_ILi64EEESA_SA_EEELi512ENS_6half_tEfNS_4arch4Sm90ELb1ELb0ELb1ELb1ELb0ELb1ELb1ELb0ELb0ELb0ELb0ELb0EEENS1_21CollectiveEpilogueFwdINS6_IJSA_NS7_ILi512EEESA_EEES9_SC_SE_Li256ELb1ELb0ELb0ELb0EEENS1_36VarlenDynamicPersistentTileSchedulerILi64ELi64ELi256ELi32ELb0ELb0ELb1ELb1ELb1ELb1EEEEEEEEEvNT_6ParamsE:
        /* <DEDUP_REMOVED lines=29> */
.L_x_6847:
[----:B------:R-:W-:Y:S05]  /*01d0*/  BSYNC B0 ;  /* 0x0000000000007941 */ /* 0x000fea0003800000 */
.L_x_6846:
        /* <DEDUP_REMOVED lines=39> */
.L_x_6848:
        /* <DEDUP_REMOVED lines=22> */
.L_x_6849:
        /* <DEDUP_REMOVED lines=18> */
.L_x_6850:
        /* <DEDUP_REMOVED lines=22> */
.L_x_6851:
        /* <DEDUP_REMOVED lines=22> */
.L_x_6852:
        /* <DEDUP_REMOVED lines=9> */
.L_x_6855:
        /* <DEDUP_REMOVED lines=25> */
[CC--:B------:R-:W-:Y:S02]  /*0bb0*/  LEA.HI R6, R3.reuse, R234.reuse, RZ, 0x4 ;  /* 0x000000ea03067211 */ /* 0x0c0fe400078f20ff */
        /* <DEDUP_REMOVED lines=24> */
[----:B------:R-:W-:Y:S02]  /*0d40*/  SHF.R.S32.HI R4, RZ, 0x5, R4 ;  /* 0x00000005ff047819 */ /* 0x000fe40000011404 */
[----:B------:R-:W-:Y:S01]  /*0d50*/  LOP3.LUT R6, R6, 0x7ffffffc, RZ, 0xc0, !PT ;  /* 0x7ffffffc06067812 */ /* 0x000fe200078ec0ff */
[----:B------:R-:W-:Y:S02]  /*0d60*/  IMAD.IADD R11, R10, 0x1, -R11 ;  /* 0x000000010a0b7824 */ /* 0x000fe400078e0a0b */
[----:B------:R-:W-:Y:S01]  /*0d70*/  IMAD R14, R223, 0x100, R10 ;  /* 0x00000100df0e7824 */ /* 0x000fe200078e020a */
[----:B------:R-:W-:Y:S01]  /*0d80*/  IADD3 R6, R5, -R6, RZ ;  /* 0x8000000605067210 */ /* 0x000fe20007ffe0ff */
[----:B------:R-:W-:Y:S01]  /*0d90*/  IMAD.IADD R15, R212, 0x1, -R15 ;  /* 0x00000001d40f7824 */ /* 0x000fe200078e0a0f */
[CC--:B------:R-:W-:Y:S01]  /*0da0*/  LEA.HI R5, R3.reuse, R234.reuse, RZ, 0x2 ;  /* 0x000000ea03057211 */ /* 0x0c0fe200078f10ff */
        /* <DEDUP_REMOVED lines=10> */
[----:B------:R-:W-:Y:S02]  /*0e50*/  IMAD.U32 R233, R14, 0x40, R13 ;  /* 0x000000400ee97824 */ /* 0x000fe400078e000d */
[----:B------:R-:W-:Y:S01]  /*0e60*/  IMAD.IADD R3, R234, 0x1, -R3 ;  /* 0x00000001ea037824 */ /* 0x000fe200078e0a03 */
[----:B------:R-:W-:Y:S01]  /*0e70*/  LOP3.LUT R13, R10, 0x8, R13, 0xf8, !PT ;  /* 0x000000080a0d7812 */ /* 0x000fe200078ef80d */
[----:B------:R-:W-:Y:S01]  /*0e80*/  VIADD R236, R23, 0x20 ;  /* 0x0000002017ec7836 */ /* 0x000fe20000000000 */
[----:B------:R-:W-:-:S02]  /*0e90*/  SHF.R.U32.HI R10, RZ, 0x3, R10 ;  /* 0x00000003ff0a7819 */ /* 0x000fc4000001160a */
[----:B------:R-:W-:Y:S01]  /*0ea0*/  LOP3.LUT R9, R9, 0x7ffffe00, RZ, 0xc0, !PT ;  /* 0x7ffffe0009097812 */ /* 0x000fe200078ec0ff */
[----:B------:R-:W-:Y:S01]  /*0eb0*/  IMAD.SHL.U32 R193, R3, 0x8, RZ ;  /* 0x0000000803c17824 */ /* 0x000fe200078e00ff */
        /* <DEDUP_REMOVED lines=11> */
[----:B------:R-:W-:Y:S01]  /*0f70*/  SHF.R.S32.HI R4, RZ, 0x1f, R5 ;  /* 0x0000001fff047819 */ /* 0x000fe20000011405 */
[----:B------:R-:W-:Y:S01]  /*0f80*/  IMAD R195, R9, 0x2, R2 ;  /* 0x0000000209c37824 */ /* 0x000fe200078e0202 */
[----:B------:R-:W-:-:S02]  /*0f90*/  LEA.HI R0, R0, R223, RZ, 0x1 ;  /* 0x000000df00007211 */ /* 0x000fc400078f08ff */
[----:B------:R-:W-:Y:S01]  /*0fa0*/  LOP3.LUT R231, R231, 0x1c0, RZ, 0xc0, !PT ;  /* 0x000001c0e7e77812 */ /* 0x000fe200078ec0ff */
[----:B------:R-:W-:Y:S01]  /*0fb0*/  IMAD.MOV.U32 R209, RZ, RZ, 0x20 ;  /* 0x00000020ffd17424 */ /* 0x000fe200078e00ff */
[----:B------:R-:W-:Y:S01]  /*0fc0*/  LEA.HI R4, R4, R23, RZ, 0x3 ;  /* 0x0000001704047211 */ /* 0x000fe200078f18ff */
[C---:B------:R-:W-:Y:S01]  /*0fd0*/  VIADD R210, R195.reuse, 0x36400 ;  /* 0x00036400c3d27836 */ /* 0x040fe20000000000 */
        /* <DEDUP_REMOVED lines=23> */
.L_x_6997:
        /* <DEDUP_REMOVED lines=9> */
[----:B----4-:R-:W-:Y:S01]  /*11e0*/  IMAD.MOV.U32 R27, RZ, RZ, RZ ;  /* 0x000000ffff1b7224 */ /* 0x010fe200078e00ff */
        /* <DEDUP_REMOVED lines=42> */
.L_x_6857:
[----:B------:R-:W-:Y:S02]  /*1490*/  IMAD.U32 R32, RZ, RZ, UR5 ;  /* 0x00000005ff207e24 */ /* 0x000fe4000f8e00ff */
[----:B------:R-:W-:Y:S01]  /*14a0*/  IMAD.U32 R24, RZ, RZ, UR4 ;  /* 0x00000004ff187e24 */ /* 0x000fe2000f8e00ff */
[----:B------:R-:W-:Y:S06]  /*14b0*/  @!P2 BRA `(.L_x_6858) ;  /* 0x000000000010a947 */ /* 0x000fec0003800000 */
[----:B------:R-:W-:-:S04]  /*14c0*/  IADD3 R4, P0, R216, UR8, RZ ;  /* 0x00000008d8047c10 */ /* 0x000fc8000ff1e0ff */
[----:B------:R-:W-:-:S05]  /*14d0*/  IADD3.X R5, R217, UR9, RZ, P0, !PT ;  /* 0x00000009d9057c10 */ /* 0x000fca00087fe4ff */
[----:B------:R0:W5:Y:S01]  /*14e0*/  LDG.E R24, desc[UR54][R4.64] ;  /* 0x0000003604187981 */ /* 0x000162000c1e1900 */
[----:B------:R-:W-:Y:S05]  /*14f0*/  BRA `(.L_x_6859) ;  /* 0x0000000000107947 */ /* 0x000fea0003800000 */
.L_x_6858:
[----:B------:R-:W-:Y:S05]  /*1500*/  @!P0 BRA `(.L_x_6859) ;  /* 0x00000000000c8947 */ /* 0x000fea0003800000 */
[----:B------:R-:W2:Y:S04]  /*1510*/  LDG.E R5, desc[UR54][R8.64] ;  /* 0x0000003608057981 */ /* 0x000ea8000c1e1900 */
[----:B------:R-:W2:Y:S02]  /*1520*/  LDG.E R24, desc[UR54][R8.64+0x4] ;  /* 0x0000043608187981 */ /* 0x000ea4000c1e1900 */
[----:B--2---:R-:W-:-:S07]  /*1530*/  IMAD.IADD R24, R24, 0x1, -R5 ;  /* 0x0000000118187824 */ /* 0x004fce00078e0a05 */
.L_x_6859:
        /* <DEDUP_REMOVED lines=60> */
[----:B-1---5:R-:W-:Y:S05]  /*1900*/  CALL.ABS.NOINC R14 ;  /* 0x000000000e007343 */ /* 0x022fea0003c00000 */
.L_x_6862:
[----:B------:R-:W-:Y:S05]  /*1910*/  BSYNC B6 ;  /* 0x0000000000067941 */ /* 0x000fea0003800000 */
.L_x_6861:
        /* <DEDUP_REMOVED lines=20> */
.L_x_6864:
[----:B------:R-:W-:Y:S05]  /*1a60*/  BSYNC B6 ;  /* 0x0000000000067941 */ /* 0x000fea0003800000 */
.L_x_6863:
        /* <DEDUP_REMOVED lines=20> */
[----:B------:R-:W-:Y:S02]  /*1bb0*/  SHF.L.U32 R58, R191, 0x6, RZ ;  /* 0x00000006bf3a7819 */ /* 0x000fe400000006ff */
[----:B------:R-:W-:Y:S01]  /*1bc0*/  SHF.R.S32.HI R39, RZ, 0x1f, R38 ;  /* 0x0000001fff277819 */ /* 0x000fe20000011426 */
[-C--:B------:R-:W-:Y:S01]  /*1bd0*/  IMAD R3, R15, R28.reuse, RZ ;  /* 0x0000001c0f037224 */ /* 0x080fe200078e02ff */
[----:B------:R-:W-:Y:S01]  /*1be0*/  SHF.L.U64.HI R50, R28, 0x6, R29 ;  /* 0x000000061c327819 */ /* 0x000fe2000001021d */
[----:B----4-:R-:W-:Y:S01]  /*1bf0*/  IMAD.WIDE.U32 R4, R44, R28, RZ ;  /* 0x0000001c2c047225 */ /* 0x010fe200078e00ff */
[----:B--2---:R-:W-:Y:S01]  /*1c00*/  SHF.L.U64.HI R52, R54, 0x6, R55 ;  /* 0x0000000636347819 */ /* 0x004fe20000010237 */
[----:B------:R-:W1:Y:S01]  /*1c10*/  @P0 LDC R7, c[0x0][0x42c] ;  /* 0x00010b00ff070b82 */ /* 0x000e620000000800 */
[----:B------:R-:W-:Y:S01]  /*1c20*/  LOP3.LUT R58, R58, 0x1c0, RZ, 0xc0, !PT ;  /* 0x000001c03a3a7812 */ /* 0x000fe200078ec0ff */
[----:B------:R-:W-:Y:S01]  /*1c30*/  IMAD R3, R44, R29, R3 ;  /* 0x0000001d2c037224 */ /* 0x000fe200078e0203 */
[----:B---3--:R-:W-:Y:S01]  /*1c40*/  ISETP.GE.AND P2, PT, R16, R27, PT ;  /* 0x0000001b1000720c */ /* 0x008fe20003f46270 */
[----:B------:R-:W-:Y:S01]  /*1c50*/  IMAD.SHL.U32 R51, R28, 0x40, RZ ;  /* 0x000000401c337824 */ /* 0x000fe200078e00ff */
[----:B------:R-:W-:Y:S01]  /*1c60*/  SHF.R.U32.HI R60, RZ, 0x3, R58 ;  /* 0x00000003ff3c7819 */ /* 0x000fe2000001163a */
[----:B------:R-:W-:Y:S01]  /*1c70*/  VIADD R80, R16, 0x20 ;  /* 0x0000002010507836 */ /* 0x000fe20000000000 */
[----:B------:R-:W-:Y:S01]  /*1c80*/  IADD3 R5, R5, R3, RZ ;  /* 0x0000000305057210 */ /* 0x000fe20007ffe0ff */
[----:B------:R-:W2:Y:S01]  /*1c90*/  @P0 LDC R9, c[0x0][0x430] ;  /* 0x00010c00ff090b82 */ /* 0x000ea20000000800 */
[C---:B------:R-:W-:Y:S01]  /*1ca0*/  SEL R13, R27.reuse, RZ, P2 ;  /* 0x000000ff1b0d7207 */ /* 0x040fe20001000000 */
[----:B------:R-:W-:Y:S01]  /*1cb0*/  IMAD.SHL.U32 R62, R27, 0x2, RZ ;  /* 0x000000021b3e7824 */ /* 0x000fe200078e00ff */
[----:B------:R-:W-:Y:S01]  /*1cc0*/  P2R R72, PR, RZ, 0x4 ;  /* 0x00000004ff487803 */ /* 0x000fe20000000000 */
[----:B0-----:R-:W-:Y:S01]  /*1cd0*/  IMAD.WIDE.U32 R10, R23, R42, R16 ;  /* 0x0000002a170a7225 */ /* 0x001fe200078e0010 */
[----:B------:R-:W-:-:S03]  /*1ce0*/  SHF.L.U64.HI R53, R42, 0x6, R43 ;  /* 0x000000062a357819 */ /* 0x000fc6000001022b */
[----:B------:R-:W-:Y:S01]  /*1cf0*/  IMAD.IADD R13, R16, 0x1, R13 ;  /* 0x00000001100d7824 */ /* 0x000fe200078e020d */
[----:B------:R-:W0:Y:S04]  /*1d00*/  LDC R61, c[0x0][0x3d4] ;  /* 0x0000f500ff3d7b82 */ /* 0x000e280000000800 */
[----:B------:R-:W-:Y:S02]  /*1d10*/  SHF.R.S32.HI R12, RZ, 0x1f, R13 ;  /* 0x0000001fff0c7819 */ /* 0x000fe4000001140d */
[----:B------:R-:W-:Y:S01]  /*1d20*/  SHF.R.U32.HI R26, RZ, 0x7, R26 ;  /* 0x00000007ff1a7819 */ /* 0x000fe2000001161a */
[----:B-1----:R-:W-:Y:S01]  /*1d30*/  @P0 IMAD.HI.U32 R0, R186, R7, RZ ;  /* 0x00000007ba000227 */ /* 0x002fe200078e00ff */
[----:B------:R-:W1:Y:S03]  /*1d40*/  LDC R63, c[0x0][0x2e4] ;  /* 0x0000b900ff3f7b82 */ /* 0x000e660000000800 */
[----:B------:R-:W-:Y:S01]  /*1d50*/  VIADD R59, R26, 0x8 ;  /* 0x000000081a3b7836 */ /* 0x000fe20000000000 */
[----:B--2---:R-:W-:-:S02]  /*1d60*/  @P0 SHF.R.U32.HI R186, RZ, R9, R0 ;  /* 0x00000009ffba0219 */ /* 0x004fc40000011600 */
[----:B------:R-:W-:Y:S02]  /*1d70*/  ISETP.NE.U32.AND P0, PT, RZ, UR6, PT ;  /* 0x00000006ff007c0c */ /* 0x000fe4000bf05070 */
[----:B------:R-:W-:Y:S01]  /*1d80*/  SHF.R.S32.HI R0, RZ, 0x1f, R186 ;  /* 0x0000001fff007819 */ /* 0x000fe200000114ba */
[----:B------:R-:W-:Y:S01]  /*1d90*/  IMAD.WIDE.U32 R4, R186, UR4, R4 ;  /* 0x00000004ba047c25 */ /* 0x000fe2000f8e0004 */
[----:B------:R-:W-:Y:S01]  /*1da0*/  ISETP.NE.AND.EX P0, PT, RZ, UR7, PT, P0 ;  /* 0x00000007ff007c0c */ /* 0x000fe2000bf05300 */
[----:B------:R-:W-:Y:S02]  /*1db0*/  ULDC.64 UR6, c[0x0][0x320] ;  /* 0x0000c80000067ab9 */ /* 0x000fe40000000a00 */
[C---:B------:R-:W-:Y:S02]  /*1dc0*/  IMAD R7, R0.reuse, UR6, RZ ;  /* 0x0000000600077c24 */ /* 0x040fe4000f8e02ff */
[----:B------:R-:W-:Y:S02]  /*1dd0*/  IMAD R3, R0, UR4, RZ ;  /* 0x0000000400037c24 */ /* 0x000fe4000f8e02ff */
[----:B------:R-:W-:-:S02]  /*1de0*/  IMAD R9, R186, UR7, R7 ;  /* 0x00000007ba097c24 */ /* 0x000fc4000f8e0207 */
        /* <DEDUP_REMOVED lines=14> */
[----:B------:R-:W-:Y:S02]  /*1ed0*/  IMAD R8, R0, UR4, RZ ;  /* 0x0000000400087c24 */ /* 0x000fe4000f8e02ff */
[----:B------:R-:W-:Y:S01]  /*1ee0*/  IMAD.IADD R0, R41, 0x1, R3 ;  /* 0x0000000129007824 */ /* 0x000fe200078e0203 */
[----:B------:R-:W-:Y:S01]  /*1ef0*/  IADD3 R3, P0, R40, R48, RZ ;  /* 0x0000003028037210 */ /* 0x000fe20007f1e0ff */
[----:B------:R-:W-:-:S02]  /*1f00*/  IMAD R4, R224, R54, RZ ;  /* 0x00000036e0047224 */ /* 0x000fc400078e02ff */
[----:B------:R-:W-:Y:S01]  /*1f10*/  IMAD.WIDE.U32 R36, R9, UR4, R6 ;  /* 0x0000000409247c25 */ /* 0x000fe2000f8e0006 */
[----:B------:R-:W-:Y:S01]  /*1f20*/  IADD3.X R48, R0, R49, R5, P0, !PT ;  /* 0x0000003100307210 */ /* 0x000fe200007fe405 */
[----:B------:R-:W-:Y:S01]  /*1f30*/  ULDC UR4, c[0x0][0x2e4] ;  /* 0x0000b90000047ab9 */ /* 0x000fe20000000800 */
[----:B------:R-:W-:Y:S01]  /*1f40*/  LEA.HI R49, R12, R13, RZ, 0x3 ;  /* 0x0000000d0c317211 */ /* 0x000fe200078f18ff */
[C---:B------:R-:W-:Y:S01]  /*1f50*/  IMAD R21, R23.reuse, R55, R4 ;  /* 0x0000003717157224 */ /* 0x040fe200078e0204 */
[----:B------:R-:W-:Y:S01]  /*1f60*/  IADD3 R44, P0, R23, R44, RZ ;  /* 0x0000002c172c7210 */ /* 0x000fe20007f1e0ff */
[----:B------:R-:W-:Y:S01]  /*1f70*/  IMAD R75, R9, UR5, R8 ;  /* 0x00000005094b7c24 */ /* 0x000fe2000f8e0208 */
[----:B------:R-:W-:Y:S01]  /*1f80*/  LOP3.LUT R69, R49, 0xfffffff8, RZ, 0xc0, !PT ;  /* 0xfffffff831457812 */ /* 0x000fe200078ec0ff */
[CC--:B------:R-:W-:Y:S01]  /*1f90*/  IMAD.WIDE.U32 R4, R23.reuse, R54.reuse, R38 ;  /* 0x0000003617047225 */ /* 0x0c0fe200078e0026 */
[----:B------:R-:W-:Y:S02]  /*1fa0*/  ISETP.GE.AND P4, PT, R16, UR4, PT ;  /* 0x0000000410007c0c */ /* 0x000fe4000bf86270 */
[----:B------:R-:W-:Y:S01]  /*1fb0*/  ISETP.GE.AND P3, PT, R80, UR4, PT ;  /* 0x0000000450007c0c */ /* 0x000fe2000bf66270 */
[----:B------:R-:W-:Y:S01]  /*1fc0*/  IMAD.WIDE.U32 R8, R23, R54, R16 ;  /* 0x0000003617087225 */ /* 0x000fe200078e0010 */
[----:B------:R-:W-:-:S02]  /*1fd0*/  IADD3 R5, R5, R21, RZ ;  /* 0x0000001505057210 */ /* 0x000fc40007ffe0ff */
[----:B------:R-:W-:Y:S01]  /*1fe0*/  SHF.R.S32.HI R73, RZ, 0x1f, R69 ;  /* 0x0000001fff497819 */ /* 0x000fe20000011445 */
[-C--:B------:R-:W-:Y:S01]  /*1ff0*/  IMAD R6, R224, R42.reuse, RZ ;  /* 0x0000002ae0067224 */ /* 0x080fe200078e02ff */
[----:B------:R-:W-:Y:S01]  /*2000*/  IADD3 R75, R37, R75, RZ ;  /* 0x0000004b254b7210 */ /* 0x000fe20007ffe0ff */
        /* <DEDUP_REMOVED lines=11> */
[----:B------:R-:W-:-:S04]  /*20c0*/  IMAD.WIDE.U32 R20, R33, R42, R6 ;  /* 0x0000002a21147225 */ /* 0x000fc800078e0006 */
[----:B------:R-:W-:Y:S02]  /*20d0*/  IMAD.SHL.U32 R55, R42, 0x40, RZ ;  /* 0x000000402a377824 */ /* 0x000fe400078e00ff */
[----:B------:R-:W2:Y:S01]  /*20e0*/  LDC.64 R42, c[0x0][0x2d8] ;  /* 0x0000b600ff2a7b82 */ /* 0x000ea20000000a00 */
[----:B------:R-:W-:Y:S01]  /*20f0*/  IMAD.WIDE.U32 R30, R33, R54, R4 ;  /* 0x00000036211e7225 */ /* 0x000fe200078e0004 */
[----:B------:R-:W-:-:S03]  /*2100*/  LOP3.LUT R5, R58, 0x18, R16, 0xf8, !PT ;  /* 0x000000183a057812 */ /* 0x000fc600078ef810 */
[----:B------:R-:W-:Y:S01]  /*2110*/  IMAD.WIDE.U32 R34, R33, R54, R8 ;  /* 0x0000003621227225 */ /* 0x000fe200078e0008 */
[----:B------:R-:W-:-:S03]  /*2120*/  LOP3.LUT R5, R5, R60, RZ, 0x3c, !PT ;  /* 0x0000003c05057212 */ /* 0x000fc600078e3cff */
[----:B------:R-:W-:Y:S01]  /*2130*/  IMAD.IADD R67, R71, 0x1, R29 ;  /* 0x0000000147437824 */ /* 0x000fe200078e021d */
[----:B------:R-:W-:Y:S01]  /*2140*/  LEA R65, R212, R5, 0x9 ;  /* 0x00000005d4417211 */ /* 0x000fe200078e48ff */
[----:B------:R-:W-:Y:S01]  /*2150*/  IMAD.SHL.U32 R54, R54, 0x40, RZ ;  /* 0x0000004036367824 */ /* 0x000fe200078e00ff */
[----:B------:R-:W-:Y:S01]  /*2160*/  LOP3.LUT R5, R58, 0x38, R49, 0xf8, !PT ;  /* 0x000000383a057812 */ /* 0x000fe200078ef831 */
[----:B------:R-:W-:Y:S02]  /*2170*/  IMAD.X R45, R224, 0x1, R15, P0 ;  /* 0x00000001e02d7824 */ /* 0x000fe400000e060f */
[----:B------:R-:W-:Y:S01]  /*2180*/  IMAD.IADD R64, R13, 0x1, R35 ;  /* 0x000000010d407824 */ /* 0x000fe200078e0223 */
[----:B------:R-:W-:Y:S01]  /*2190*/  LOP3.LUT R5, R5, R60, RZ, 0x3c, !PT ;  /* 0x0000003c05057212 */ /* 0x000fe200078e3cff */
[----:B------:R-:W-:Y:S02]  /*21a0*/  IMAD.IADD R66, R31, 0x1, R13 ;  /* 0x000000011f427824 */ /* 0x000fe400078e020d */
[----:B------:R-:W-:-:S02]  /*21b0*/  IMAD.IADD R71, R21, 0x1, R71 ;  /* 0x0000000115477824 */ /* 0x000fc400078e0247 */
[----:B01----:R-:W-:-:S07]  /*21c0*/  IMAD R68, R212, 0x200, R5 ;  /* 0x00000200d4447824 */ /* 0x003fce00078e0205 */
.L_x_6894:
        /* <DEDUP_REMOVED lines=12> */
[----:B------:R-:W-:Y:S02]  /*2290*/  IMAD.IADD R5, R65, 0x1, R24 ;  /* 0x0000000141057824 */ /* 0x000fe400078e0218 */
[----:B------:R-:W-:Y:S01]  /*22a0*/  IMAD.X R6, R77, 0x1, R48, P0 ;  /* 0x000000014d067824 */ /* 0x000fe200000e0630 */
[----:B------:R-:W-:Y:S02]  /*22b0*/  ISETP.GE.AND P0, PT, R61, 0x1, PT ;  /* 0x000000013d00780c */ /* 0x000fe40003f06270 */
[----:B------:R-:W-:-:S02]  /*22c0*/  LEA R25, R5, R2, 0x1 ;  /* 0x0000000205197211 */ /* 0x000fc400078e08ff */
[----:B------:R-:W-:-:S09]  /*22d0*/  LEA.HI.X R13, R4, R43, R6, 0x1, P1 ;  /* 0x0000002b040d7211 */ /* 0x000fd200008f0c06 */
        /* <DEDUP_REMOVED lines=39> */
.L_x_6869:
[----:B------:R-:W-:Y:S05]  /*2550*/  BSYNC B1 ;  /* 0x0000000000017941 */ /* 0x000fea0003800000 */
.L_x_6868:
[----:B------:R-:W-:Y:S01]  /*2560*/  ISETP.NE.AND P0, PT, R189, 0x3, PT ;  /* 0x00000003bd00780c */ /* 0x000fe20003f05270 */
[----:B-----5:R-:W-:Y:S01]  /*2570*/  IMAD.MOV.U32 R5, RZ, RZ, R9 ;  /* 0x000000ffff057224 */ /* 0x020fe200078e0009 */
[----:B------:R-:W-:Y:S01]  /*2580*/  MOV R4, R8 ;  /* 0x0000000800047202 */ /* 0x000fe20000000f00 */
[----:B0-----:R-:W-:Y:S02]  /*2590*/  IMAD.MOV.U32 R6, RZ, RZ, R26 ;  /* 0x000000ffff067224 */ /* 0x001fe400078e001a */
[----:B------:R-:W-:Y:S01]  /*25a0*/  IMAD.MOV.U32 R7, RZ, RZ, R27 ;  /* 0x000000ffff077224 */ /* 0x000fe200078e001b */
[----:B------:R-:W-:Y:S01]  /*25b0*/  PRMT R78, R4, 0x5410, R5 ;  /* 0x00005410044e7816 */ /* 0x000fe20000000005 */
[----:B------:R-:W-:Y:S02]  /*25c0*/  IMAD.MOV.U32 R4, RZ, RZ, R10 ;  /* 0x000000ffff047224 */ /* 0x000fe400078e000a */
        /* <DEDUP_REMOVED lines=8> */
.L_x_6870:
[----:B------:R-:W-:Y:S01]  /*2650*/  IMAD R70, R22, 0x8, R2 ;  /* 0x0000000816467824 */ /* 0x000fe200078e0202 */
[----:B------:R-:W-:Y:S01]  /*2660*/  SHF.L.U32 R57, R188, 0x1f, RZ ;  /* 0x0000001fbc397819 */ /* 0x000fe200000006ff */
[----:B------:R-:W-:Y:S03]  /*2670*/  BSSY B1, `(.L_x_6871) ;  /* 0x0000003000017945 */ /* 0x000fe60003800000 */
[----:B------:R-:W0:Y:S02]  /*2680*/  SYNCS.PHASECHK.TRANS64.TRYWAIT P5, [R70+URZ+0x38890], R57 ;  /* 0x03889039460075a7 */ /* 0x000e2400080a017f */
[----:B0-----:R-:W-:Y:S05]  /*2690*/  @!P5 BRA `(.L_x_6872) ;  /* 0x000001a80014d947 */ /* 0x001fea0003800000 */
.L_x_7099:
[----:B------:R-:W-:Y:S05]  /*26a0*/  BSYNC B1 ;  /* 0x0000000000017941 */ /* 0x000fea0003800000 */
.L_x_6871:
        /* <DEDUP_REMOVED lines=48> */
.L_x_6877:
[----:B------:R-:W-:Y:S05]  /*29b0*/  BSYNC B2 ;  /* 0x0000000000027941 */ /* 0x000fea0003800000 */
.L_x_6876:
[----:B--2---:R1:W-:Y:S02]  /*29c0*/  STG.E.128 desc[UR54][R12.64], R4 ;  /* 0x000000040c007986 */ /* 0x0043e4000c101d36 */
.L_x_6875:
[----:B------:R-:W-:Y:S05]  /*29d0*/  BSYNC B1 ;  /* 0x0000000000017941 */ /* 0x000fea0003800000 */
.L_x_6874:
        /* <DEDUP_REMOVED lines=52> */
.L_x_6879:
[----:B------:R-:W-:Y:S05]  /*2d20*/  BSYNC B1 ;  /* 0x0000000000017941 */ /* 0x000fea0003800000 */
.L_x_6878:
[----:B-1----:R1:W-:Y:S01]  /*2d30*/  STG.E.128 desc[UR54][R12.64+0x40], R4 ;  /* 0x000040040c007986 */ /* 0x0023e2000c101d36 */
[----:B------:R-:W-:Y:S05]  /*2d40*/  BRA `(.L_x_6873) ;  /* 0x0000000c00187947 */ /* 0x000fea0003800000 */
.L_x_6867:
        /* <DEDUP_REMOVED lines=43> */
.L_x_6880:
[----:B------:R-:W-:Y:S01]  /*3000*/  IMAD R70, R22, 0x8, R2 ;  /* 0x0000000816467824 */ /* 0x000fe200078e0202 */
[----:B------:R-:W-:Y:S01]  /*3010*/  SHF.L.U32 R57, R188, 0x1f, RZ ;  /* 0x0000001fbc397819 */ /* 0x000fe200000006ff */
[----:B------:R-:W-:Y:S03]  /*3020*/  BSSY B1, `(.L_x_6881) ;  /* 0x0000003000017945 */ /* 0x000fe60003800000 */
[----:B------:R-:W0:Y:S02]  /*3030*/  SYNCS.PHASECHK.TRANS64.TRYWAIT P5, [R70+URZ+0x38890], R57 ;  /* 0x03889039460075a7 */ /* 0x000e2400080a017f */
[----:B0-----:R-:W-:Y:S05]  /*3040*/  @!P5 BRA `(.L_x_6882) ;  /* 0x0000019c00bcd947 */ /* 0x001fea0003800000 */
.L_x_7100:
[----:B------:R-:W-:Y:S05]  /*3050*/  BSYNC B1 ;  /* 0x0000000000017941 */ /* 0x000fea0003800000 */
.L_x_6881:
        /* <DEDUP_REMOVED lines=20> */
[----:B------:R-:W-:-:S04]  /*31a0*/  LEA.HI.SX32 R12, R49, R12, 0x1d ;  /* 0x0000000c310c7211 */ /* 0x000fc800078feaff */
[----:B------:R-:W-:-:S04]  /*31b0*/  SHF.L.U32 R81, R12, 0x3, RZ ;  /* 0x000000030c517819 */ /* 0x000fc800000006ff */
[----:B------:R-:W-:-:S04]  /*31c0*/  LOP3.LUT R13, R58, 0x38, R81, 0xf8, !PT ;  /* 0x000000383a0d7812 */ /* 0x000fc800078ef851 */
[----:B------:R-:W-:-:S05]  /*31d0*/  LOP3.LUT R13, R13, R60, RZ, 0x3c, !PT ;  /* 0x0000003c0d0d7212 */ /* 0x000fca00078e3cff */
[----:B------:R-:W-:Y:S02]  /*31e0*/  IMAD R15, R212, 0x200, R13 ;  /* 0x00000200d40f7824 */ /* 0x000fe400078e020d */
[----:B------:R-:W-:Y:S02]  /*31f0*/  IMAD.IADD R13, R68, 0x1, R24 ;  /* 0x00000001440d7824 */ /* 0x000fe400078e0218 */
[----:B------:R-:W-:Y:S02]  /*3200*/  IMAD.IADD R15, R24, 0x1, R15 ;  /* 0x00000001180f7824 */ /* 0x000fe400078e020f */
[--C-:B------:R-:W-:Y:S02]  /*3210*/  IMAD R13, R13, 0x2, R2.reuse ;  /* 0x000000020d0d7824 */ /* 0x100fe400078e0202 */
[----:B------:R-:W-:-:S04]  /*3220*/  IMAD R24, R15, 0x2, R2 ;  /* 0x000000020f187824 */ /* 0x000fc800078e0202 */
        /* <DEDUP_REMOVED lines=85> */
.L_x_6884:
[----:B------:R-:W-:Y:S05]  /*3780*/  BSYNC B1 ;  /* 0x0000000000017941 */ /* 0x000fea0003800000 */
.L_x_6883:
        /* <DEDUP_REMOVED lines=10> */
.L_x_6866:
[----:B------:R-:W-:-:S13]  /*3830*/  ISETP.NE.AND P0, PT, R189, 0x3, PT ;  /* 0x00000003bd00780c */ /* 0x000fda0003f05270 */
[----:B------:R-:W-:Y:S05]  /*3840*/  @!P0 BRA `(.L_x_6885) ;  /* 0x0000000000048947 */ /* 0x000fea0003800000 */
[----:B------:R-:W-:Y:S01]  /*3850*/  BPT.TRAP 0x1 ;  /* 0x000000040000795c */ /* 0x000fe20000300000 */
.L_x_6885:
        /* <DEDUP_REMOVED lines=8> */
.L_x_7101:
[----:B------:R-:W-:Y:S05]  /*38e0*/  BSYNC B1 ;  /* 0x0000000000017941 */ /* 0x000fea0003800000 */
.L_x_6886:
[----:B------:R-:W-:Y:S05]  /*38f0*/  @P1 BRA `(.L_x_6873) ;  /* 0x00000000002c1947 */ /* 0x000fea0003800000 */
[----:B------:R-:W-:Y:S01]  /*3900*/  @!P3 LOP3.LUT P5, RZ, R191, 0x4, RZ, 0xc0, !PT ;  /* 0x00000004bfffb812 */ /* 0x000fe200078ac0ff */
[----:B------:R-:W-:Y:S01]  /*3910*/  @!P3 VIADD R4, R65, 0x20 ;  /* 0x000000204104b836 */ /* 0x000fe20000000000 */
[----:B------:R-:W-:Y:S02]  /*3920*/  PLOP3.LUT P6, PT, PT, PT, PT, 0x8, 0x0 ;  /* 0x000000000000781c */ /* 0x000fe40003fce170 */
[----:B------:R-:W-:-:S13]  /*3930*/  @!P3 PLOP3.LUT P6, PT, P5, PT, PT, 0x80, 0x0 ;  /* 0x000000000000b81c */ /* 0x000fda0002fcf070 */
[----:B------:R-:W-:-:S04]  /*3940*/  @P6 VIADD R4, R65, 0xffffffe0 ;  /* 0xffffffe041046836 */ /* 0x000fc80000000000 */
[----:B------:R-:W-:-:S05]  /*3950*/  @!P3 IMAD.IADD R5, R24, 0x1, R4 ;  /* 0x000000011805b824 */ /* 0x000fca00078e0204 */
[----:B------:R-:W-:Y:S02]  /*3960*/  @!P3 LEA R8, R5, R2, 0x1 ;  /* 0x000000020508b211 */ /* 0x000fe400078e08ff */
[----:B------:R-:W1:Y:S04]  /*3970*/  @!P4 LDS.128 R4, [R25+0x22400] ;  /* 0x022400001904c984 */ /* 0x000e680000000c00 */
[----:B------:R-:W2:Y:S04]  /*3980*/  @!P3 LDS.128 R8, [R8+0x22400] ;  /* 0x022400000808b984 */ /* 0x000ea80000000c00 */
[----:B-1----:R1:W-:Y:S04]  /*3990*/  @!P4 STG.E.128 desc[UR54][R12.64], R4 ;  /* 0x000000040c00c986 */ /* 0x0023e8000c101d36 */
[----:B--2---:R1:W-:Y:S02]  /*39a0*/  @!P3 STG.E.128 desc[UR54][R12.64+0x40], R8 ;  /* 0x000040080c00b986 */ /* 0x0043e4000c101d36 */
.L_x_6873:
[----:B------:R-:W-:Y:S05]  /*39b0*/  BSYNC B0 ;  /* 0x0000000000007941 */ /* 0x000fea0003800000 */
.L_x_6865:
        /* <DEDUP_REMOVED lines=17> */
.L_x_6889:
[----:B------:R-:W-:Y:S05]  /*3ad0*/  BSYNC B0 ;  /* 0x0000000000007941 */ /* 0x000fea0003800000 */
.L_x_6888:
[----:B------:R-:W4:Y:S01]  /*3ae0*/  SYNCS.PHASECHK.TRANS64.TRYWAIT P0, [R70+URZ+0x388b0], R57 ;  /* 0x0388b039460075a7 */ /* 0x000f22000800017f */
[----:B------:R-:W-:Y:S04]  /*3af0*/  BSSY B0, `(.L_x_6890) ;  /* 0x0000002000007945 */ /* 0x000fe80003800000 */
[----:B----4-:R-:W-:Y:S05]  /*3b00*/  @!P0 BRA `(.L_x_6891) ;  /* 0x0000019400348947 */ /* 0x010fea0003800000 */
.L_x_7102:
[----:B------:R-:W-:Y:S05]  /*3b10*/  BSYNC B0 ;  /* 0x0000000000007941 */ /* 0x000fea0003800000 */
.L_x_6890:
[----:B------:R-:W-:Y:S04]  /*3b20*/  BSSY B0, `(.L_x_6892) ;  /* 0x0000051000007945 */ /* 0x000fe80003800000 */
[----:B------:R-:W-:Y:S05]  /*3b30*/  @P1 BRA `(.L_x_6893) ;  /* 0x00000004003c1947 */ /* 0x000fea0003800000 */
[----:B-1----:R-:W-:Y:S01]  /*3b40*/  IMAD.WIDE R4, R47, 0x40, R44 ;  /* 0x000000402f047825 */ /* 0x002fe200078e022c */
[----:B------:R-:W-:Y:S01]  /*3b50*/  ULDC.64 UR4, c[0x0][0x318] ;  /* 0x0000c60000047ab9 */ /* 0x000fe20000000a00 */
[----:B------:R-:W-:Y:S02]  /*3b60*/  LOP3.LUT P0, RZ, R191, 0x4, RZ, 0xc0, !PT ;  /* 0x00000004bfff7812 */ /* 0x000fe4000780c0ff */
[----:B------:R-:W-:Y:S01]  /*3b70*/  IMAD R5, R5, UR4, RZ ;  /* 0x0000000405057c24 */ /* 0x000fe2000f8e02ff */
[----:B------:R-:W-:Y:S01]  /*3b80*/  IADD3 R76, R16, 0x140, RZ ;  /* 0x00000140104c7810 */ /* 0x000fe20007ffe0ff */
[----:B------:R-:W-:Y:S02]  /*3b90*/  IMAD.MOV.U32 R74, RZ, RZ, R36 ;  /* 0x000000ffff4a7224 */ /* 0x000fe400078e0024 */
[C---:B------:R-:W-:Y:S02]  /*3ba0*/  IMAD R5, R4.reuse, UR5, R5 ;  /* 0x0000000504057c24 */ /* 0x040fe4000f8e0205 */
[----:B------:R-:W-:Y:S01]  /*3bb0*/  IMAD.WIDE.U32 R6, R4, UR4, R74 ;  /* 0x0000000404067c25 */ /* 0x000fe2000f8e004a */
[----:B------:R-:W-:Y:S01]  /*3bc0*/  ULDC.64 UR4, c[0x0][0x308] ;  /* 0x0000c20000047ab9 */ /* 0x000fe20000000a00 */
[----:B------:R-:W-:-:S02]  /*3bd0*/  IADD3 R4, R16, 0x40, RZ ;  /* 0x0000004010047810 */ /* 0x000fc40007ffe0ff */
[----:B------:R-:W-:Y:S01]  /*3be0*/  IMAD R9, R22, 0x8000, R65 ;  /* 0x0000800016097824 */ /* 0x000fe200078e0241 */
[C---:B------:R-:W-:Y:S01]  /*3bf0*/  LEA R56, P1, R6.reuse, UR4, 0x1 ;  /* 0x0000000406387c11 */ /* 0x040fe2000f8208ff */
[----:B------:R-:W-:Y:S01]  /*3c00*/  IMAD.IADD R5, R7, 0x1, R5 ;  /* 0x0000000107057824 */ /* 0x000fe200078e0205 */
[----:B------:R-:W-:Y:S01]  /*3c10*/  ULDC UR4, c[0x0][0x310] ;  /* 0x0000c40000047ab9 */ /* 0x000fe20000000800 */
[C---:B------:R-:W-:Y:S02]  /*3c20*/  VIADD R77, R9.reuse, 0x20 ;  /* 0x00000020094d7836 */ /* 0x040fe40000000000 */
[C---:B------:R-:W-:Y:S01]  /*3c30*/  @P0 VIADD R77, R9.reuse, 0xffffffe0 ;  /* 0xffffffe0094d0836 */ /* 0x040fe20000000000 */
[----:B0---4-:R-:W-:Y:S01]  /*3c40*/  LEA.HI.X R57, R6, UR5, R5, 0x1, P1 ;  /* 0x0000000506397c11 */ /* 0x011fe200088f0c05 */
[----:B---3--:R-:W-:Y:S01]  /*3c50*/  IMAD R78, R9, 0x2, R2 ;  /* 0x00000002094e7824 */ /* 0x008fe200078e0202 */
        /* <DEDUP_REMOVED lines=61> */
.L_x_6893:
[----:B------:R-:W-:Y:S05]  /*4030*/  BSYNC B0 ;  /* 0x0000000000007941 */ /* 0x000fea0003800000 */
.L_x_6892:
        /* <DEDUP_REMOVED lines=17> */
.L_x_6860:
        /* <DEDUP_REMOVED lines=63> */
[----:B--2---:R-:W-:Y:S01]  /*4540*/  CS2R R24, SRZ ;  /* 0x0000000000187805 */ /* 0x004fe2000001ff00 */
        /* <DEDUP_REMOVED lines=10> */
.L_x_6896:
[----:B------:R-:W-:Y:S05]  /*45f0*/  BSYNC B0 ;  /* 0x0000000000007941 */ /* 0x000fea0003800000 */
.L_x_6895:
        /* <DEDUP_REMOVED lines=9> */
[----:B------:R-:W-:Y:S01]  /*4690*/  ISETP.GE.AND P0, PT, R168, 0x2, PT ;  /* 0x00000002a800780c */ /* 0x000fe20003f06270 */
[----:B------:R-:W-:Y:S01]  /*46a0*/  IMAD.MOV.U32 R7, RZ, RZ, 0x40000040 ;  /* 0x40000040ff077424 */ /* 0x000fe200078e00ff */
[----:B------:R-:W-:Y:S01]  /*46b0*/  BAR.SYNC.DEFER_BLOCKING 0xe, 0x100 ;  /* 0x0384000000007b1d */ /* 0x000fe20000010000 */
[----:B------:R-:W-:Y:S01]  /*46c0*/  IMAD.MOV.U32 R11, RZ, RZ, 0x40000040 ;  /* 0x40000040ff0b7424 */ /* 0x000fe200078e00ff */
[----:B------:R-:W-:Y:S01]  /*46d0*/  R2UR UR5, R5 ;  /* 0x00000000050572ca */ /* 0x000fe200000e0000 */
[----:B------:R-:W-:Y:S01]  /*46e0*/  IMAD.MOV.U32 R9, RZ, RZ, 0x40000040 ;  /* 0x40000040ff097424 */ /* 0x000fe200078e00ff */
[----:B------:R-:W-:Y:S01]  /*46f0*/  R2UR UR7, R7 ;  /* 0x00000000070772ca */ /* 0x000fe200000e0000 */
[----:B------:R-:W-:Y:S01]  /*4700*/  IMAD.MOV.U32 R13, RZ, RZ, 0x40000040 ;  /* 0x40000040ff0d7424 */ /* 0x000fe200078e00ff */
[----:B------:R-:W-:Y:S01]  /*4710*/  BSSY B0, `(.L_x_6900) ;  /* 0x00000f6000007945 */ /* 0x000fe20003800000 */
[----:B------:R-:W-:Y:S01]  /*4720*/  IMAD.MOV.U32 R7, RZ, RZ, 0x40000040 ;  /* 0x40000040ff077424 */ /* 0x000fe200078e00ff */
[----:B------:R-:W1:Y:S01]  /*4730*/  S2R R20, SR_TID.X ;  /* 0x0000000000147919 */ /* 0x000e620000002100 */
[----:B0-----:R-:W-:-:S04]  /*4740*/  LEA.HI R3, R0, R0, RZ, 0x1 ;  /* 0x0000000000037211 */ /* 0x001fc800078f08ff */
[----:B------:R-:W-:Y:S01]  /*4750*/  LOP3.LUT R3, R3, 0x1fffe, RZ, 0xc0, !PT ;  /* 0x0001fffe03037812 */ /* 0x000fe200078ec0ff */
[----:B-----5:R-:W-:-:S04]  /*4760*/  WARPGROUP.ARRIVE ;  /* 0x00000000000079c5 */ /* 0x020fc80000000000 */
[----:B------:R-:W-:Y:S02]  /*4770*/  IMAD.IADD R3, R0, 0x1, -R3 ;  /* 0x0000000100037824 */ /* 0x000fe400078e0a03 */
[----:B------:R-:W-:-:S03]  /*4780*/  VIADD R0, R2, 0x36400 ;  /* 0x0003640002007836 */ /* 0x000fc60000000000 */
[----:B------:R-:W-:Y:S02]  /*4790*/  LEA R3, R3, R2, 0xf ;  /* 0x0000000203037211 */ /* 0x000fe400078e78ff */
[----:B------:R-:W-:-:S03]  /*47a0*/  SHF.R.U32.HI R0, RZ, 0x4, R0 ;  /* 0x00000004ff007819 */ /* 0x000fc60000011600 */
[----:B------:R-:W-:Y:S01]  /*47b0*/  VIADD R3, R3, 0x400 ;  /* 0x0000040003037836 */ /* 0x000fe20000000000 */
[----:B------:R-:W-:Y:S02]  /*47c0*/  LOP3.LUT R0, R0, 0x3fff, RZ, 0xc0, !PT ;  /* 0x00003fff00007812 */ /* 0x000fe400078ec0ff */
[----:B-1----:R-:W-:Y:S02]  /*47d0*/  LOP3.LUT R20, R20, 0x7f, RZ, 0xc0, !PT ;  /* 0x0000007f14147812 */ /* 0x002fe400078ec0ff */
[----:B------:R-:W-:Y:S02]  /*47e0*/  SHF.R.U32.HI R3, RZ, 0x4, R3 ;  /* 0x00000004ff037819 */ /* 0x000fe40000011603 */
[----:B------:R-:W-:Y:S02]  /*47f0*/  LOP3.LUT R4, R0, 0x10000, RZ, 0xfc, !PT ;  /* 0x0001000000047812 */ /* 0x000fe400078efcff */
[----:B------:R-:W-:Y:S02]  /*4800*/  LOP3.LUT R3, R3, 0x3fff, RZ, 0xc0, !PT ;  /* 0x00003fff03037812 */ /* 0x000fe400078ec0ff */
[----:B------:R-:W-:-:S02]  /*4810*/  R2UR UR4, R4 ;  /* 0x00000000040472ca */ /* 0x000fc400000e0000 */
[----:B------:R-:W-:Y:S02]  /*4820*/  LOP3.LUT R15, R3, 0x2000000, RZ, 0xfc, !PT ;  /* 0x02000000030f7812 */ /* 0x000fe400078efcff */
[----:B------:R-:W-:Y:S02]  /*4830*/  IADD3 R10, R4, 0x2, RZ ;  /* 0x00000002040a7810 */ /* 0x000fe40007ffe0ff */
[----:B------:R-:W-:Y:S01]  /*4840*/  ISETP.NE.AND P2, PT, R20, RZ, PT ;  /* 0x000000ff1400720c */ /* 0x000fe20003f45270 */
[----:B------:R-:W-:-:S04]  /*4850*/  IMAD R6, R18, 0x1000, R15 ;  /* 0x0000100012067824 */ /* 0x000fc800078e020f */
[C---:B------:R-:W-:Y:S01]  /*4860*/  VIADD R8, R6.reuse, 0x80 ;  /* 0x0000008006087836 */ /* 0x040fe20000000000 */
[C---:B------:R-:W-:Y:S01]  /*4870*/  R2UR UR6, R6.reuse ;  /* 0x00000000060672ca */ /* 0x040fe200000e0000 */
[C---:B------:R-:W-:Y:S02]  /*4880*/  VIADD R12, R6.reuse, 0x100 ;  /* 0x00000100060c7836 */ /* 0x040fe40000000000 */
[----:B------:R-:W-:-:S04]  /*4890*/  VIADD R6, R6, 0x180 ;  /* 0x0000018006067836 */ /* 0x000fc80000000000 */
[----:B------:R-:W-:-:S05]  /*48a0*/  @!P2 LEA R0, R18, R2, 0x3 ;  /* 0x000000021200a211 */ /* 0x000fca00078e18ff */
[----:B------:R-:W-:Y:S01]  /*48b0*/  @!P2 VIADD R0, R0, 0x38860 ;  /* 0x000388600000a836 */ /* 0x000fe20000000000 */
[----:B------:R-:W-:Y:S01]  /*48c0*/  HGMMA.64x256x16.F32 R24, gdesc[UR4].tnspB, RZ, !UPT, gsb0 ;  /* 0x43e00000041879f0 */ /* 0x000fe2000c0008ff */
[----:B------:R-:W-:Y:S02]  /*48d0*/  R2UR UR4, R10 ;  /* 0x000000000a0472ca */ /* 0x000fe400000e0000 */
[----:B------:R-:W-:Y:S02]  /*48e0*/  R2UR UR5, R11 ;  /* 0x000000000b0572ca */ /* 0x000fe400000e0000 */
[----:B------:R-:W-:Y:S01]  /*48f0*/  R2UR UR6, R8 ;  /* 0x00000000080672ca */ /* 0x000fe200000e0000 */
[----:B------:R-:W-:Y:S01]  /*4900*/  VIADD R8, R4, 0x4 ;  /* 0x0000000404087836 */ /* 0x000fe20000000000 */
[----:B------:R-:W-:Y:S02]  /*4910*/  R2UR UR7, R9 ;  /* 0x00000000090772ca */ /* 0x000fe400000e0000 */
[----:B------:R-:W-:-:S02]  /*4920*/  MOV R9, 0x40000040 ;  /* 0x4000004000097802 */ /* 0x000fc40000000f00 */
[----:B------:R-:W-:Y:S01]  /*4930*/  @!P2 PRMT R0, RZ, 0x654, R0 ;  /* 0x00000654ff00a816 */ /* 0x000fe20000000000 */
[----:B------:R-:W-:Y:S02]  /*4940*/  WARPGROUP.DEPBAR.LE gsb0, 0x0 ;  /* 0x00008000000079c5 */ /* 0x000fe40000010000 */
[----:B------:R-:W-:-:S14]  /*4950*/  WARPGROUP.ARRIVE ;  /* 0x00000000000079c5 */ /* 0x000fdc0000000000 */
        /* <DEDUP_REMOVED lines=24> */
.L_x_6902:
[----:B------:R-:W-:Y:S01]  /*4ae0*/  BAR.SYNC.DEFER_BLOCKING 0xe, 0x100 ;  /* 0x0384000000007b1d */ /* 0x000fe20000010000 */
[----:B------:R-:W-:Y:S01]  /*4af0*/  IMAD R3, R18, 0x40, R190 ;  /* 0x0000004012037824 */ /* 0x000fe200078e02be */
[----:B------:R-:W-:Y:S01]  /*4b00*/  R2UR UR4, R4 ;  /* 0x00000000040472ca */ /* 0x000fe200000e0000 */
[----:B------:R-:W-:Y:S01]  /*4b10*/  VIADD R18, R18, 0x1 ;  /* 0x0000000112127836 */ /* 0x000fe20000000000 */
[----:B------:R-:W-:Y:S01]  /*4b20*/  R2UR UR5, R5 ;  /* 0x00000000050572ca */ /* 0x000fe200000e0000 */
[----:B------:R-:W-:Y:S01]  /*4b30*/  IMAD R3, R3, 0x4, R2 ;  /* 0x0000000403037824 */ /* 0x000fe200078e0202 */
[----:B------:R-:W-:Y:S01]  /*4b40*/  ISETP.GT.AND P1, PT, R168, RZ, PT ;  /* 0x000000ffa800720c */ /* 0x000fe20003f24270 */
[----:B------:R-:W-:Y:S01]  /*4b50*/  IMAD.MOV.U32 R7, RZ, RZ, 0x40000040 ;  /* 0x40000040ff077424 */ /* 0x000fe200078e00ff */
[----:B------:R-:W-:Y:S01]  /*4b60*/  ISETP.NE.AND P0, PT, R18, 0x2, PT ;  /* 0x000000021200780c */ /* 0x000fe20003f05270 */
[----:B------:R-:W-:Y:S02]  /*4b70*/  IMAD.MOV.U32 R21, RZ, RZ, 0x40000040 ;  /* 0x40000040ff157424 */ /* 0x000fe400078e00ff */
[----:B------:R-:W-:Y:S01]  /*4b80*/  VIADD R168, R168, 0xffffffff ;  /* 0xffffffffa8a87836 */ /* 0x000fe20000000000 */
[----:B------:R-:W-:-:S02]  /*4b90*/  SEL R18, R18, RZ, P0 ;  /* 0x000000ff12127207 */ /* 0x000fc40000000000 */
        /* <DEDUP_REMOVED lines=145> */
[----:B------:R-:W-:Y:S01]  /*54b0*/  IMAD.MOV.U32 R21, RZ, RZ, 0x40000040 ;  /* 0x40000040ff157424 */ /* 0x000fe200078e00ff */
        /* <DEDUP_REMOVED lines=27> */
.L_x_6901:
[----:B------:R-:W-:Y:S05]  /*5670*/  BSYNC B0 ;  /* 0x0000000000007941 */ /* 0x000fea0003800000 */
.L_x_6900:
[----:B------:R-:W-:Y:S01]  /*5680*/  BAR.SYNC.DEFER_BLOCKING 0xe, 0x100 ;  /* 0x0384000000007b1d */ /* 0x000fe20000010000 */
[C---:B------:R-:W-:Y:S01]  /*5690*/  IMAD R3, R18.reuse, 0x40, R190 ;  /* 0x0000004012037824 */ /* 0x040fe200078e02be */
[----:B------:R-:W-:Y:S01]  /*56a0*/  PLOP3.LUT P0, PT, PT, PT, PT, 0x8, 0x0 ;  /* 0x000000000000781c */ /* 0x000fe20003f0e170 */
[----:B------:R-:W-:-:S03]  /*56b0*/  VIADD R18, R18, 0x1 ;  /* 0x0000000112127836 */ /* 0x000fc60000000000 */
[----:B------:R-:W-:Y:S02]  /*56c0*/  LEA R3, R3, R2, 0x2 ;  /* 0x0000000203037211 */ /* 0x000fe400078e10ff */
        /* <DEDUP_REMOVED lines=136> */
.L_x_6898:
        /* <DEDUP_REMOVED lines=13> */
[----:B------:R-:W-:-:S03]  /*6020*/  LOP3.LUT R56, R3, 0x3fff, RZ, 0xc0, !PT ;  /* 0x00003fff03387812 */ /* 0x000fc600078ec0ff */
        /* <DEDUP_REMOVED lines=17> */
.L_x_6904:
[----:B------:R-:W-:Y:S05]  /*6140*/  BSYNC B6 ;  /* 0x0000000000067941 */ /* 0x000fea0003800000 */
.L_x_6903:
        /* <DEDUP_REMOVED lines=12> */
.L_x_6908:
[----:B-1----:R1:W2:Y:S02]  /*6210*/  SYNCS.PHASECHK.TRANS64.TRYWAIT P0, [R2+URZ+0x38800], R3 ;  /* 0x03880003020075a7 */ /* 0x0022a4000800017f */
[----:B--2---:R-:W-:Y:S05]  /*6220*/  @!P0 NANOSLEEP.SYNCS 0x989680 ;  /* 0x009896800000895d */ /* 0x004fea0003900000 */
[----:B------:R-:W2:Y:S02]  /*6230*/  @!P0 SYNCS.PHASECHK.TRANS64 P0, [R2+URZ+0x38800], R3 ;  /* 0x03880003020085a7 */ /* 0x000ea4000800007f */
[----:B--2---:R-:W-:Y:S05]  /*6240*/  @!P0 BRA `(.L_x_6908) ;  /* 0xfffffffc00f08947 */ /* 0x004fea000383ffff */
.L_x_6907:
[----:B------:R-:W-:Y:S05]  /*6250*/  BSYNC B0 ;  /* 0x0000000000007941 */ /* 0x000fea0003800000 */
.L_x_6906:
[----:B------:R-:W-:Y:S05]  /*6260*/  BRA `(.L_x_6909) ;  /* 0x0000002c004c7947 */ /* 0x000fea0003800000 */
.L_x_6905:
[----:B------:R-:W0:Y:S01]  /*6270*/  LDC.64 R46, c[0x0][0x3d8] ;  /* 0x0000f600ff2e7b82 */ /* 0x000e220000000a00 */
[----:B------:R-:W-:Y:S01]  /*6280*/  VIADD R0, R2, 0x20400 ;  /* 0x0002040002007836 */ /* 0x000fe20000000000 */
[----:B-----5:R-:W-:Y:S01]  /*6290*/  SHF.R.S32.HI R3, RZ, 0x1f, R33 ;  /* 0x0000001fff037819 */ /* 0x020fe20000011421 */
[----:B------:R-:W-:Y:S01]  /*62a0*/  IMAD.SHL.U32 R24, R222, 0x4, RZ ;  /* 0x00000004de187824 */ /* 0x000fe200078e00ff */
[----:B------:R-:W-:Y:S01]  /*62b0*/  SHF.R.S32.HI R5, RZ, 0x1f, R16 ;  /* 0x0000001fff057819 */ /* 0x000fe20000011410 */
[----:B------:R-:W-:Y:S01]  /*62c0*/  BSSY B6, `(.L_x_6910) ;  /* 0x0000032000067945 */ /* 0x000fe20003800000 */
[----:B------:R-:W-:Y:S02]  /*62d0*/  LOP3.LUT P0, RZ, R0, 0x3ff, RZ, 0xc0, !PT ;  /* 0x000003ff00ff7812 */ /* 0x000fe4000780c0ff */
[----:B------:R-:W1:Y:S01]  /*62e0*/  LDC.64 R44, c[0x0][0x3e8] ;  /* 0x0000fa00ff2c7b82 */ /* 0x000e620000000a00 */
[----:B------:R-:W-:Y:S02]  /*62f0*/  MOV R4, R16 ;  /* 0x0000001000047202 */ /* 0x000fe40000000f00 */
        /* <DEDUP_REMOVED lines=46> */
.L_x_6911:
[----:B------:R-:W-:Y:S05]  /*65e0*/  BSYNC B6 ;  /* 0x0000000000067941 */ /* 0x000fea0003800000 */
.L_x_6910:
        /* <DEDUP_REMOVED lines=22> */
[----:B------:R-:W-:Y:S01]  /*6750*/  LEA R3, R185, R23, 0x6 ;  /* 0x00000017b9037211 */ /* 0x000fe200078e30ff */
[----:B------:R-:W-:Y:S01]  /*6760*/  BSSY B1, `(.L_x_6914) ;  /* 0x000002d000017945 */ /* 0x000fe20003800000 */
[-C--:B------:R-:W-:Y:S01]  /*6770*/  ISETP.GE.AND P0, PT, R23, R8.reuse, PT ;  /* 0x000000081700720c */ /* 0x080fe20003f06270 */
[----:B------:R-:W-:Y:S01]  /*6780*/  IMAD.MOV.U32 R10, RZ, RZ, R42 ;  /* 0x000000ffff0a7224 */ /* 0x000fe200078e002a */
        /* <DEDUP_REMOVED lines=32> */
[C---:B------:R-:W-:Y:S02]  /*6990*/  LEA R38, P5, R0.reuse, UR8, 0x1 ;  /* 0x0000000800267c11 */ /* 0x040fe4000f8a08ff */
[----:B------:R-:W-:Y:S02]  /*69a0*/  CS2R R32, SRZ ;  /* 0x0000000000207805 */ /* 0x000fe4000001ff00 */
[----:B------:R-:W-:Y:S02]  /*69b0*/  LEA.HI.X R15, R15, UR7, R30, 0x1, P4 ;  /* 0x000000070f0f7c11 */ /* 0x000fe4000a0f0c1e */
[----:B------:R-:W-:Y:S02]  /*69c0*/  CS2R R34, SRZ ;  /* 0x0000000000227805 */ /* 0x000fe4000001ff00 */
[----:B------:R-:W-:-:S02]  /*69d0*/  LEA.HI.X R39, R0, UR9, R31, 0x1, P5 ;  /* 0x0000000900277c11 */ /* 0x000fc4000a8f0c1f */
[----:B------:R-:W-:Y:S01]  /*69e0*/  CS2R R30, SRZ ;  /* 0x00000000001e7805 */ /* 0x000fe2000001ff00 */
[----:B------:R0:W5:Y:S04]  /*69f0*/  @!P2 LDG.E.64 R32, desc[UR54][R14.64+0x20] ;  /* 0x000020360e20a981 */ /* 0x000168000c1e1b00 */
[----:B------:R0:W5:Y:S04]  /*6a00*/  @!P3 LDG.E.64 R36, desc[UR54][R14.64] ;  /* 0x000000360e24b981 */ /* 0x000168000c1e1b00 */
[----:B------:R0:W5:Y:S04]  /*6a10*/  @!P3 LDG.E.64 R34, desc[UR54][R38.64] ;  /* 0x000000362622b981 */ /* 0x000168000c1e1b00 */
[----:B------:R0:W5:Y:S02]  /*6a20*/  @!P2 LDG.E.64 R30, desc[UR54][R38.64+0x20] ;  /* 0x00002036261ea981 */ /* 0x000164000c1e1b00 */
.L_x_6915:
[----:B------:R-:W-:Y:S05]  /*6a30*/  BSYNC B1 ;  /* 0x0000000000017941 */ /* 0x000fea0003800000 */
.L_x_6914:
        /* <DEDUP_REMOVED lines=24> */
.L_x_6917:
[----:B------:R-:W-:Y:S05]  /*6bc0*/  BSYNC B1 ;  /* 0x0000000000017941 */ /* 0x000fea0003800000 */
.L_x_6916:
[----:B------:R-:W-:Y:S01]  /*6bd0*/  IMAD.WIDE.U32 R10, R3, R4, R10 ;  /* 0x00000004030a7225 */ /* 0x000fe200078e000a */
[----:B------:R-:W-:Y:S01]  /*6be0*/  LEA.HI R0, R219, R219, RZ, 0x1 ;  /* 0x000000dbdb007211 */ /* 0x000fe200078f08ff */
[----:B------:R-:W-:Y:S01]  /*6bf0*/  ULDC.64 UR4, c[0x0][0x3c8] ;  /* 0x0000f20000047ab9 */ /* 0x000fe20000000a00 */
[----:B------:R-:W-:Y:S01]  /*6c00*/  ULDC.64 UR6, c[0x0][0x3e0] ;  /* 0x0000f80000067ab9 */ /* 0x000fe20000000a00 */
[----:B------:R-:W-:-:S04]  /*6c10*/  IMAD.WIDE.U32 R12, R3, R6, R12 ;  /* 0x00000006030c7225 */ /* 0x000fc800078e000c */
[C---:B------:R-:W-:Y:S02]  /*6c20*/  IMAD R4, R41.reuse, R4, RZ ;  /* 0x0000000429047224 */ /* 0x040fe400078e02ff */
[----:B------:R-:W-:Y:S02]  /*6c30*/  IMAD R6, R41, R6, RZ ;  /* 0x0000000629067224 */ /* 0x000fe400078e02ff */
[----:B01----:R-:W-:Y:S02]  /*6c40*/  IMAD.SHL.U32 R14, R191, 0x40, RZ ;  /* 0x00000040bf0e7824 */ /* 0x003fe400078e00ff */
[C---:B------:R-:W-:Y:S01]  /*6c50*/  IMAD R5, R3.reuse, R5, R4 ;  /* 0x0000000503057224 */ /* 0x040fe200078e0204 */
[----:B------:R-:W-:Y:S01]  /*6c60*/  LEA R4, P2, R10, UR4, 0x1 ;  /* 0x000000040a047c11 */ /* 0x000fe2000f8408ff */
[----:B------:R-:W-:Y:S01]  /*6c70*/  IMAD R3, R3, R7, R6 ;  /* 0x0000000703037224 */ /* 0x000fe200078e0206 */
[----:B------:R-:W-:Y:S01]  /*6c80*/  LOP3.LUT R6, R0, 0xfffffffe, RZ, 0xc0, !PT ;  /* 0xfffffffe00067812 */ /* 0x000fe200078ec0ff */
[----:B------:R-:W-:Y:S01]  /*6c90*/  IMAD.IADD R5, R11, 0x1, R5 ;  /* 0x000000010b057824 */ /* 0x000fe200078e0205 */
[----:B------:R-:W-:Y:S01]  /*6ca0*/  LOP3.LUT R15, R14, 0x1c0, RZ, 0xc0, !PT ;  /* 0x000001c00e0f7812 */ /* 0x000fe200078ec0ff */
[----:B------:R-:W-:Y:S01]  /*6cb0*/  UMOV UR4, 0xffffffff ;  /* 0xffffffff00047882 */ /* 0x000fe20000000000 */
[----:B------:R-:W-:Y:S01]  /*6cc0*/  LEA R0, P3, R12, UR6, 0x1 ;  /* 0x000000060c007c11 */ /* 0x000fe2000f8608ff */
[----:B------:R-:W-:Y:S01]  /*6cd0*/  IMAD.IADD R57, R219, 0x1, -R6 ;  /* 0x00000001db397824 */ /* 0x000fe200078e0a06 */
[----:B------:R-:W-:-:S02]  /*6ce0*/  IADD3 R3, R13, R3, RZ ;  /* 0x000000030d037210 */ /* 0x000fc40007ffe0ff */
[----:B------:R-:W-:Y:S02]  /*6cf0*/  LOP3.LUT R7, R15, 0x18, R16, 0xf8, !PT ;  /* 0x000000180f077812 */ /* 0x000fe400078ef810 */
[----:B------:R-:W-:Y:S02]  /*6d00*/  SHF.R.U32.HI R14, RZ, 0x3, R15 ;  /* 0x00000003ff0e7819 */ /* 0x000fe4000001160f */
[----:B------:R-:W-:Y:S02]  /*6d10*/  LEA.HI.X R5, R10, UR5, R5, 0x1, P2 ;  /* 0x000000050a057c11 */ /* 0x000fe400090f0c05 */
[----:B------:R-:W-:Y:S02]  /*6d20*/  LEA.HI.X R3, R12, UR7, R3, 0x1, P3 ;  /* 0x000000070c037c11 */ /* 0x000fe400098f0c03 */
[----:B------:R-:W-:Y:S02]  /*6d30*/  LOP3.LUT R39, R7, R14, RZ, 0x3c, !PT ;  /* 0x0000000e07277212 */ /* 0x000fe400078e3cff */
[----:B------:R-:W-:Y:S01]  /*6d40*/  SHF.L.U32 R7, R57, 0x1f, RZ ;  /* 0x0000001f39077819 */ /* 0x000fe200000006ff */
[----:B------:R-:W-:Y:S06]  /*6d50*/  BRA.DIV UR4, `(.L_x_6918) ;  /* 0x0000016204b47947 */ /* 0x000fec000b800000 */
.L_x_7105:
[----:B------:R-:W-:-:S03]  /*6d60*/  UMOV UR4, 0xffffffff ;  /* 0xffffffff00047882 */ /* 0x000fc60000000000 */
[----:B------:R-:W-:Y:S05]  /*6d70*/  BRA.DIV UR4, `(.L_x_6919) ;  /* 0x0000016204d47947 */ /* 0x000fea000b800000 */
.L_x_7108:
[----:B------:R-:W-:-:S03]  /*6d80*/  UMOV UR4, 0xffffffff ;  /* 0xffffffff00047882 */ /* 0x000fc60000000000 */
[----:B------:R-:W-:Y:S05]  /*6d90*/  BRA.DIV UR4, `(.L_x_6920) ;  /* 0x0000016204f47947 */ /* 0x000fea000b800000 */
.L_x_7111:
[----:B------:R-:W-:-:S03]  /*6da0*/  UMOV UR4, 0xffffffff ;  /* 0xffffffff00047882 */ /* 0x000fc60000000000 */
[----:B------:R-:W-:Y:S05]  /*6db0*/  BRA.DIV UR4, `(.L_x_6921) ;  /* 0x0000016604147947 */ /* 0x000fea000b800000 */
.L_x_7114:
[----:B------:R-:W-:-:S03]  /*6dc0*/  UMOV UR4, 0xffffffff ;  /* 0xffffffff00047882 */ /* 0x000fc60000000000 */
[----:B------:R-:W-:Y:S05]  /*6dd0*/  BRA.DIV UR4, `(.L_x_6922) ;  /* 0x0000016604347947 */ /* 0x000fea000b800000 */
.L_x_7117:
[----:B------:R-:W-:-:S03]  /*6de0*/  UMOV UR4, 0xffffffff ;  /* 0xffffffff00047882 */ /* 0x000fc60000000000 */
[----:B------:R-:W-:Y:S05]  /*6df0*/  BRA.DIV UR4, `(.L_x_6923) ;  /* 0x0000016604547947 */ /* 0x000fea000b800000 */
.L_x_7120:
[----:B------:R-:W-:-:S03]  /*6e00*/  UMOV UR4, 0xffffffff ;  /* 0xffffffff00047882 */ /* 0x000fc60000000000 */
[----:B------:R-:W-:Y:S05]  /*6e10*/  BRA.DIV UR4, `(.L_x_6924) ;  /* 0x0000016604747947 */ /* 0x000fea000b800000 */
.L_x_7123:
[----:B------:R-:W-:-:S03]  /*6e20*/  UMOV UR4, 0xffffffff ;  /* 0xffffffff00047882 */ /* 0x000fc60000000000 */
[----:B------:R-:W-:Y:S05]  /*6e30*/  BRA.DIV UR4, `(.L_x_6925) ;  /* 0x0000016604947947 */ /* 0x000fea000b800000 */
.L_x_7126:
[----:B------:R-:W0:Y:S01]  /*6e40*/  SYNCS.PHASECHK.TRANS64.TRYWAIT P2, [R2+URZ+0x38800], R7 ;  /* 0x03880007020075a7 */ /* 0x000e22000804017f */
[----:B-----5:R-:W-:Y:S01]  /*6e50*/  IMAD.MOV.U32 R0, RZ, RZ, R32 ;  /* 0x000000ffff007224 */ /* 0x020fe200078e0020 */
[----:B------:R-:W-:Y:S01]  /*6e60*/  LOP3.LUT P3, RZ, R191, 0x4, RZ, 0xc0, !PT ;  /* 0x00000004bfff7812 */ /* 0x000fe2000786c0ff */
[----:B------:R-:W-:Y:S01]  /*6e70*/  IMAD.MOV.U32 R3, RZ, RZ, R33 ;  /* 0x000000ffff037224 */ /* 0x000fe200078e0021 */
[----:B------:R-:W-:Y:S01]  /*6e80*/  BSSY B1, `(.L_x_6926) ;  /* 0x000001f000017945 */ /* 0x000fe20003800000 */
[----:B------:R-:W-:Y:S02]  /*6e90*/  IMAD.MOV.U32 R4, RZ, RZ, R36 ;  /* 0x000000ffff047224 */ /* 0x000fe400078e0024 */
[----:B------:R-:W-:Y:S01]  /*6ea0*/  IMAD R39, R212, 0x200, R39 ;  /* 0x00000200d4277824 */ /* 0x000fe200078e0227 */
[----:B------:R-:W-:Y:S01]  /*6eb0*/  PRMT R42, R0, 0x5410, R3 ;  /* 0x00005410002a7816 */ /* 0x000fe20000000003 */
[----:B------:R-:W-:Y:S01]  /*6ec0*/  IMAD.MOV.U32 R5, RZ, RZ, R37 ;  /* 0x000000ffff057224 */ /* 0x000fe200078e0025 */
[----:B------:R-:W-:Y:S01]  /*6ed0*/  PRMT R15, R4, 0x7610, R15 ;  /* 0x00007610040f7816 */ /* 0x000fe2000000000f */
[----:B------:R-:W-:Y:S01]  /*6ee0*/  IMAD.MOV.U32 R3, RZ, RZ, R31 ;  /* 0x000000ffff037224 */ /* 0x000fe200078e001f */
[----:B------:R-:W-:Y:S01]  /*6ef0*/  MOV R0, R30 ;  /* 0x0000001e00007202 */ /* 0x000fe20000000f00 */
[----:B------:R-:W-:Y:S01]  /*6f00*/  IMAD.MOV.U32 R4, RZ, RZ, R34 ;  /* 0x000000ffff047224 */ /* 0x000fe200078e0022 */
[----:B------:R-:W-:Y:S01]  /*6f10*/  PRMT R43, R5, 0x7610, R43 ;  /* 0x00007610052b7816 */ /* 0x000fe2000000002b */
        /* <DEDUP_REMOVED lines=9> */
[----:B------:R-:W-:Y:S01]  /*6fb0*/  PRMT R44, R44, 0x5410, R4 ;  /* 0x000054102c2c7816 */ /* 0x000fe20000000004 */
[----:B------:R-:W-:Y:S01]  /*6fc0*/  @P3 VIADD R0, R3, 0xffffffc0 ;  /* 0xffffffc003003836 */ /* 0x000fe20000000000 */
[----:B------:R-:W-:Y:S01]  /*6fd0*/  PRMT R3, R6, 0x5410, R5 ;  /* 0x0000541006037816 */ /* 0x000fe20000000005 */
[----:B------:R-:W-:Y:S01]  /*6fe0*/  IMAD.MOV.U32 R4, RZ, RZ, R26 ;  /* 0x000000ffff047224 */ /* 0x000fe200078e001a */
[----:B------:R-:W-:Y:S01]  /*6ff0*/  MOV R5, R27 ;  /* 0x0000001b00057202 */ /* 0x000fe20000000f00 */
[----:B------:R-:W-:-:S02]  /*7000*/  IMAD.MOV.U32 R6, RZ, RZ, R20 ;  /* 0x000000ffff067224 */ /* 0x000fc400078e0014 */
[----:B------:R-:W-:Y:S01]  /*7010*/  IMAD.MOV.U32 R12, RZ, RZ, R21 ;  /* 0x000000ffff0c7224 */ /* 0x000fe200078e0015 */
[----:B------:R-:W-:Y:S01]  /*7020*/  PRMT R45, R4, 0x5410, R5 ;  /* 0x00005410042d7816 */ /* 0x000fe20000000005 */
[----:B------:R-:W-:Y:S02]  /*7030*/  IMAD.MOV.U32 R4, RZ, RZ, R28 ;  /* 0x000000ffff047224 */ /* 0x000fe400078e001c */
[----:B------:R-:W-:Y:S01]  /*7040*/  IMAD.MOV.U32 R5, RZ, RZ, R29 ;  /* 0x000000ffff057224 */ /* 0x000fe200078e001d */
[----:B------:R-:W-:Y:S01]  /*7050*/  PRMT R46, R6, 0x5410, R12 ;  /* 0x00005410062e7816 */ /* 0x000fe2000000000c */
[----:B0-----:R-:W-:Y:S06]  /*7060*/  @!P2 BRA `(.L_x_6927) ;  /* 0x000001640030a947 */ /* 0x001fec0003800000 */
.L_x_7127:
[----:B------:R-:W-:Y:S05]  /*7070*/  BSYNC B1 ;  /* 0x0000000000017941 */ /* 0x000fea0003800000 */
.L_x_6926:
        /* <DEDUP_REMOVED lines=51> */
.L_x_6931:
[----:B------:R-:W-:Y:S05]  /*73b0*/  BSYNC B2 ;  /* 0x0000000000027941 */ /* 0x000fea0003800000 */
.L_x_6930:
        /* <DEDUP_REMOVED lines=43> */
.L_x_6929:
[----:B------:R-:W-:Y:S05]  /*7670*/  BSYNC B1 ;  /* 0x0000000000017941 */ /* 0x000fea0003800000 */
.L_x_6928:
[----:B------:R-:W-:Y:S05]  /*7680*/  @P1 BRA `(.L_x_6932) ;  /* 0x0000001800201947 */ /* 0x000fea0003800000 */
[----:B-12---:R-:W1:Y:S01]  /*7690*/  LDC R5, c[0x0][0x3d4] ;  /* 0x0000f500ff057b82 */ /* 0x006e620000000800 */
[C---:B------:R-:W-:Y:S01]  /*76a0*/  IADD3 R4, R24.reuse, 0x10, RZ ;  /* 0x0000001018047810 */ /* 0x040fe20007ffe0ff */
[----:B------:R-:W-:Y:S01]  /*76b0*/  BSSY B1, `(.L_x_6933) ;  /* 0x000002e000017945 */ /* 0x000fe20003800000 */
[-C--:B-1----:R-:W-:Y:S02]  /*76c0*/  ISETP.GE.AND P0, PT, R24, R5.reuse, PT ;  /* 0x000000051800720c */ /* 0x082fe40003f06270 */
[----:B------:R-:W-:-:S11]  /*76d0*/  ISETP.GE.AND P1, PT, R4, R5, PT ;  /* 0x000000050400720c */ /* 0x000fd60003f26270 */
        /* <DEDUP_REMOVED lines=43> */
.L_x_6934:
[----:B------:R-:W-:Y:S05]  /*7990*/  BSYNC B1 ;  /* 0x0000000000017941 */ /* 0x000fea0003800000 */
.L_x_6933:
        /* <DEDUP_REMOVED lines=44> */
.L_x_6913:
        /* <DEDUP_REMOVED lines=32> */
[----:B------:R-:W1:Y:S08]  /*7e60*/  @P2 LDC R0, c[0x0][0x42c] ;  /* 0x00010b00ff002b82 */ /* 0x000e700000000800 */
[----:B0-----:R-:W0:Y:S01]  /*7e70*/  @P2 LDC R9, c[0x0][0x430] ;  /* 0x00010c00ff092b82 */ /* 0x001e220000000800 */
[----:B------:R-:W-:-:S04]  /*7e80*/  IMAD R3, R185, 0x40, R23 ;  /* 0x00000040b9037824 */ /* 0x000fc800078e0217 */
[----:B------:R-:W-:Y:S01]  /*7e90*/  IMAD R3, R222, 0x20, R3 ;  /* 0x00000020de037824 */ /* 0x000fe200078e0203 */
[----:B------:R-:W-:Y:S02]  /*7ea0*/  CS2R R36, SRZ ;  /* 0x0000000000247805 */ /* 0x000fe4000001ff00 */
[----:B------:R-:W-:Y:S02]  /*7eb0*/  CS2R R38, SRZ ;  /* 0x0000000000267805 */ /* 0x000fe4000001ff00 */
[----:B------:R-:W-:Y:S02]  /*7ec0*/  CS2R R24, SRZ ;  /* 0x0000000000187805 */ /* 0x000fe4000001ff00 */
[----:B------:R-:W-:Y:S01]  /*7ed0*/  CS2R R26, SRZ ;  /* 0x00000000001a7805 */ /* 0x000fe2000001ff00 */
[----:B------:R-:W-:Y:S01]  /*7ee0*/  IMAD.MOV.U32 R8, RZ, RZ, R42 ;  /* 0x000000ffff087224 */ /* 0x000fe200078e002a */
[----:B------:R2:W5:Y:S01]  /*7ef0*/  @!P0 LDG.E.128 R36, desc[UR54][R10.64] ;  /* 0x000000360a248981 */ /* 0x000562000c1e1d00 */
[----:B-1----:R-:W-:-:S03]  /*7f00*/  @P2 IMAD.HI.U32 R0, R3, R0, RZ ;  /* 0x0000000003002227 */ /* 0x002fc600078e00ff */
[----:B------:R1:W5:Y:S02]  /*7f10*/  @!P1 LDG.E.128 R24, desc[UR54][R12.64] ;  /* 0x000000360c189981 */ /* 0x000364000c1e1d00 */
[----:B0-----:R-:W-:-:S04]  /*7f20*/  @P2 SHF.R.U32.HI R3, RZ, R9, R0 ;  /* 0x00000009ff032219 */ /* 0x001fc80000011600 */
[----:B------:R-:W-:Y:S01]  /*7f30*/  SHF.R.S32.HI R21, RZ, 0x1f, R3 ;  /* 0x0000001fff157819 */ /* 0x000fe20000011403 */
[----:B--2---:R-:W-:Y:S01]  /*7f40*/  IMAD.MOV.U32 R10, RZ, RZ, R40 ;  /* 0x000000ffff0a7224 */ /* 0x004fe200078e0028 */
[----:B------:R-:W-:Y:S01]  /*7f50*/  MOV R9, R49 ;  /* 0x0000003100097202 */ /* 0x000fe20000000f00 */
[----:B------:R-:W-:Y:S02]  /*7f60*/  IMAD.MOV.U32 R11, RZ, RZ, R51 ;  /* 0x000000ffff0b7224 */ /* 0x000fe400078e0033 */
[C---:B------:R-:W-:Y:S02]  /*7f70*/  IMAD R0, R21.reuse, R4, RZ ;  /* 0x0000000415007224 */ /* 0x040fe400078e02ff */
[----:B-1----:R-:W-:Y:S02]  /*7f80*/  IMAD R12, R21, R6, RZ ;  /* 0x00000006150c7224 */ /* 0x002fe400078e02ff */
[----:B------:R-:W-:-:S04]  /*7f90*/  IMAD.WIDE.U32 R8, R3, R4, R8 ;  /* 0x0000000403087225 */ /* 0x000fc800078e0008 */
[----:B------:R-:W-:-:S04]  /*7fa0*/  IMAD.WIDE.U32 R10, R3, R6, R10 ;  /* 0x00000006030a7225 */ /* 0x000fc800078e000a */
[C---:B------:R-:W-:Y:S02]  /*7fb0*/  IMAD R5, R3.reuse, R5, R0 ;  /* 0x0000000503057224 */ /* 0x040fe400078e0200 */
[----:B------:R-:W-:Y:S01]  /*7fc0*/  IMAD R3, R3, R7, R12 ;  /* 0x0000000703037224 */ /* 0x000fe200078e020c */
[----:B------:R-:W-:Y:S01]  /*7fd0*/  LEA R4, P2, R8, UR4, 0x1 ;  /* 0x0000000408047c11 */ /* 0x000fe2000f8408ff */
[----:B------:R-:W-:Y:S01]  /*7fe0*/  IMAD.IADD R5, R9, 0x1, R5 ;  /* 0x0000000109057824 */ /* 0x000fe200078e0205 */
[----:B------:R-:W-:Y:S01]  /*7ff0*/  LEA R0, P3, R10, UR6, 0x1 ;  /* 0x000000060a007c11 */ /* 0x000fe2000f8608ff */
[----:B------:R-:W-:Y:S01]  /*8000*/  IMAD.IADD R3, R11, 0x1, R3 ;  /* 0x000000010b037824 */ /* 0x000fe200078e0203 */
[----:B------:R-:W-:Y:S02]  /*8010*/  UMOV UR4, 0xffffffff ;  /* 0xffffffff00047882 */ /* 0x000fe40000000000 */
[----:B------:R-:W-:Y:S02]  /*8020*/  LEA.HI.X R5, R8, UR5, R5, 0x1, P2 ;  /* 0x0000000508057c11 */ /* 0x000fe400090f0c05 */
[----:B------:R-:W-:-:S02]  /*8030*/  LEA.HI.X R3, R10, UR7, R3, 0x1, P3 ;  /* 0x000000070a037c11 */ /* 0x000fc400098f0c03 */
[----:B------:R-:W-:Y:S01]  /*8040*/  LEA.HI R6, R219, R219, RZ, 0x1 ;  /* 0x000000dbdb067211 */ /* 0x000fe200078f08ff */
[----:B------:R-:W-:Y:S06]  /*8050*/  BRA.DIV UR4, `(.L_x_6935) ;  /* 0x0000015604487947 */ /* 0x000fec000b800000 */
.L_x_7130:
[----:B------:R-:W-:-:S03]  /*8060*/  UMOV UR4, 0xffffffff ;  /* 0xffffffff00047882 */ /* 0x000fc60000000000 */
[----:B------:R-:W-:Y:S05]  /*8070*/  BRA.DIV UR4, `(.L_x_6936) ;  /* 0x0000015604687947 */ /* 0x000fea000b800000 */
.L_x_7133:
[----:B------:R-:W-:-:S03]  /*8080*/  UMOV UR4, 0xffffffff ;  /* 0xffffffff00047882 */ /* 0x000fc60000000000 */
[----:B------:R-:W-:Y:S05]  /*8090*/  BRA.DIV UR4, `(.L_x_6937) ;  /* 0x0000015604887947 */ /* 0x000fea000b800000 */
.L_x_7136:
[----:B------:R-:W-:-:S03]  /*80a0*/  UMOV UR4, 0xffffffff ;  /* 0xffffffff00047882 */ /* 0x000fc60000000000 */
[----:B------:R-:W-:Y:S05]  /*80b0*/  BRA.DIV UR4, `(.L_x_6938) ;  /* 0x0000015604a87947 */ /* 0x000fea000b800000 */
.L_x_7139:
[----:B------:R-:W-:-:S03]  /*80c0*/  UMOV UR4, 0xffffffff ;  /* 0xffffffff00047882 */ /* 0x000fc60000000000 */
[----:B------:R-:W-:Y:S05]  /*80d0*/  BRA.DIV UR4, `(.L_x_6939) ;  /* 0x0000015604c87947 */ /* 0x000fea000b800000 */
.L_x_7142:
[----:B------:R-:W-:Y:S01]  /*80e0*/  UMOV UR4, 0xffffffff ;  /* 0xffffffff00047882 */ /* 0x000fe20000000000 */
[----:B------:R-:W-:Y:S02]  /*80f0*/  LOP3.LUT R6, R6, 0xfffffffe, RZ, 0xc0, !PT ;  /* 0xfffffffe06067812 */ /* 0x000fe400078ec0ff */
[----:B------:R-:W-:Y:S05]  /*8100*/  BRA.DIV UR4, `(.L_x_6940) ;  /* 0x0000015604e47947 */ /* 0x000fea000b800000 */
.L_x_7145:
[----:B------:R-:W-:Y:S01]  /*8110*/  UMOV UR4, 0xffffffff ;  /* 0xffffffff00047882 */ /* 0x000fe20000000000 */
[----:B------:R-:W-:Y:S02]  /*8120*/  IMAD.IADD R57, R219, 0x1, -R6 ;  /* 0x00000001db397824 */ /* 0x000fe400078e0a06 */
[----:B------:R-:W-:Y:S05]  /*8130*/  BRA.DIV UR4, `(.L_x_6941) ;  /* 0x0000015a04007947 */ /* 0x000fea000b800000 */
.L_x_7148:
[----:B------:R-:W-:Y:S01]  /*8140*/  UMOV UR4, 0xffffffff ;  /* 0xffffffff00047882 */ /* 0x000fe20000000000 */
[----:B------:R-:W-:Y:S02]  /*8150*/  SHF.L.U32 R3, R57, 0x1f, RZ ;  /* 0x0000001f39037819 */ /* 0x000fe400000006ff */
[----:B------:R-:W-:Y:S05]  /*8160*/  BRA.DIV UR4, `(.L_x_6942) ;  /* 0x0000015a041c7947 */ /* 0x000fea000b800000 */
.L_x_7151:
[----:B------:R-:W0:Y:S01]  /*8170*/  SYNCS.PHASECHK.TRANS64.TRYWAIT P2, [R2+URZ+0x38800], R3 ;  /* 0x03880003020075a7 */ /* 0x000e22000804017f */
[----:B-----5:R-:W-:Y:S01]  /*8180*/  MOV R0, R32 ;  /* 0x0000002000007202 */ /* 0x020fe20000000f00 */
[----:B------:R-:W-:Y:S01]  /*8190*/  IMAD.MOV.U32 R4, RZ, RZ, R33 ;  /* 0x000000ffff047224 */ /* 0x000fe200078e0021 */
[----:B------:R-:W-:Y:S01]  /*81a0*/  BSSY B1, `(.L_x_6943) ;  /* 0x0000019000017945 */ /* 0x000fe20003800000 */
        /* <DEDUP_REMOVED lines=19> */
[----:B------:R-:W-:Y:S02]  /*82e0*/  MOV R5, R26 ;  /* 0x0000001a00057202 */ /* 0x000fe40000000f00 */
[----:B------:R-:W-:Y:S01]  /*82f0*/  PRMT R52, R0, 0x5410, R4 ;  /* 0x0000541000347816 */ /* 0x000fe20000000004 */
[----:B------:R-:W-:Y:S01]  /*8300*/  IMAD.IADD R0, R16, 0x1, R41 ;  /* 0x0000000110007824 */ /* 0x000fe200078e0229 */
[----:B------:R-:W-:Y:S01]  /*8310*/  PRMT R54, R5, 0x5410, R6 ;  /* 0x0000541005367816 */ /* 0x000fe20000000006 */
[----:B0-----:R-:W-:Y:S06]  /*8320*/  @!P2 BRA `(.L_x_6944) ;  /* 0x0000015400d4a947 */ /* 0x001fec0003800000 */
.L_x_7152:
[----:B------:R-:W-:Y:S05]  /*8330*/  BSYNC B1 ;  /* 0x0000000000017941 */ /* 0x000fea0003800000 */
.L_x_6943:
[----:B------:R-:W-:Y:S01]  /*8340*/  BSSY B1, `(.L_x_6945) ;  /* 0x0000063000017945 */ /* 0x000fe20003800000 */
[----:B------:R-:W-:Y:S01]  /*8350*/  MOV R55, R30 ;  /* 0x0000001e00377202 */ /* 0x000fe20000000f00 */
[----:B------:R-:W-:Y:S01]  /*8360*/  IMAD.MOV.U32 R58, RZ, RZ, R31 ;  /* 0x000000ffff3a7224 */ /* 0x000fe200078e001f */
[----:B------:R-:W-:Y:S01]  /*8370*/  LOP3.LUT R0, R0, 0x38, RZ, 0xc0, !PT ;  /* 0x0000003800007812 */ /* 0x000fe200078ec0ff */
[----:B------:R-:W-:Y:S06]  /*8380*/  @P0 BRA `(.L_x_6946) ;  /* 0x0000000400780947 */ /* 0x000fec0003800000 */
[----:B0-----:R-:W-:Y:S01]  /*8390*/  IMAD.SHL.U32 R3, R191, 0x40, RZ ;  /* 0x00000040bf037824 */ /* 0x001fe200078e00ff */
[--C-:B------:R-:W-:Y:S02]  /*83a0*/  SHF.R.U64 R48, R32, 0x10, R33.reuse ;  /* 0x0000001020307819 */ /* 0x100fe40000001221 */
[----:B------:R-:W-:Y:S01]  /*83b0*/  SHF.R.U32.HI R44, RZ, 0x10, R33 ;  /* 0x00000010ff2c7819 */ /* 0x000fe20000011621 */
[----:B------:R-:W-:Y:S01]  /*83c0*/  HADD2.F32 R33, -RZ, R15.H1_H1 ;  /* 0x3000000fff217230 */ /* 0x000fe20000004100 */
[----:B------:R-:W-:Y:S02]  /*83d0*/  LOP3.LUT R5, R3, 0x1c0, RZ, 0xc0, !PT ;  /* 0x000001c003057812 */ /* 0x000fe400078ec0ff */
[----:B------:R-:W-:Y:S02]  /*83e0*/  SHF.R.U64 R46, R36, 0x10, R37 ;  /* 0x00000010242e7819 */ /* 0x000fe40000001225 */
[----:B------:R-:W-:Y:S02]  /*83f0*/  LOP3.LUT R3, R5, 0x38, R16, 0xf8, !PT ;  /* 0x0000003805037812 */ /* 0x000fe400078ef810 */
[----:B------:R-:W-:-:S02]  /*8400*/  SHF.R.U32.HI R4, RZ, 0x3, R5 ;  /* 0x00000003ff047819 */ /* 0x000fc40000011605 */
[----:B------:R-:W-:Y:S01]  /*8410*/  SHF.R.U64 R47, R34, 0x10, R35 ;  /* 0x00000010222f7819 */ /* 0x000fe20000001223 */
[----:B------:R-:W-:Y:S01]  /*8420*/  HADD2.F32 R34, -RZ, R15.H0_H0 ;  /* 0x2000000fff227230 */ /* 0x000fe20000004100 */
[----:B------:R-:W-:Y:S02]  /*8430*/  LOP3.LUT R3, R3, R4, RZ, 0x3c, !PT ;  /* 0x0000000403037212 */ /* 0x000fe400078e3cff */
[----:B------:R-:W-:Y:S02]  /*8440*/  SHF.R.U32.HI R36, RZ, 0x10, R37 ;  /* 0x00000010ff247819 */ /* 0x000fe40000011625 */
[----:B------:R-:W-:Y:S01]  /*8450*/  SHF.R.U32.HI R42, RZ, 0x10, R35 ;  /* 0x00000010ff2a7819 */ /* 0x000fe20000011623 */
[----:B------:R-:W-:Y:S01]  /*8460*/  IMAD R3, R212, 0x200, R3 ;  /* 0x00000200d4037824 */ /* 0x000fe200078e0203 */
[--C-:B------:R-:W-:Y:S01]  /*8470*/  SHF.R.U64 R45, R38, 0x10, R39.reuse ;  /* 0x00000010262d7819 */ /* 0x100fe20000001227 */
[----:B------:R-:W-:Y:S01]  /*8480*/  HADD2.F32 R35, -RZ, R36.H0_H0 ;  /* 0x20000024ff237230 */ /* 0x000fe20000004100 */
[----:B------:R-:W-:Y:S01]  /*8490*/  SHF.R.U32.HI R40, RZ, 0x10, R39 ;  /* 0x00000010ff287819 */ /* 0x000fe20000011627 */
[----:B------:R-:W-:Y:S01]  /*84a0*/  IMAD R41, R3, 0x2, R2 ;  /* 0x0000000203297824 */ /* 0x000fe200078e0202 */
[----:B------:R-:W-:Y:S01]  /*84b0*/  LOP3.LUT R3, R4, R0, R5, 0x1e, !PT ;  /* 0x0000000004037212 */ /* 0x000fe200078e1e05 */
[----:B------:R-:W-:-:S03]  /*84c0*/  HADD2.F32 R36, -RZ, R50.H0_H0 ;  /* 0x20000032ff247230 */ /* 0x000fc60000004100 */
[----:B------:R-:W-:Y:S01]  /*84d0*/  LEA R3, R212, R3, 0x9 ;  /* 0x00000003d4037211 */ /* 0x000fe200078e48ff */
[----:B------:R-:W0:Y:S04]  /*84e0*/  LDS.128 R4, [R41+0x20400] ;  /* 0x0204000029047984 */ /* 0x000e280000000c00 */
        /* <DEDUP_REMOVED lines=41> */
[----:B------:R-:W-:Y:S01]  /*8780*/  FMUL.FTZ R14, R11, R32 ;  /* 0x000000200b0e7220 */ /* 0x000fe20000410000 */
[----:B------:R-:W-:Y:S01]  /*8790*/  FFMA.FTZ R34, R3, R34, R9 ;  /* 0x0000002203227223 */ /* 0x000fe20000010009 */
[----:B------:R-:W-:Y:S01]  /*87a0*/  FMUL.FTZ R12, R11, R20 ;  /* 0x000000140b0c7220 */ /* 0x000fe20000410000 */
[----:B------:R-:W-:-:S02]  /*87b0*/  HADD2.F32 R8, -RZ, R8.H1_H1 ;  /* 0x30000008ff087230 */ /* 0x000fc40000004100 */
[C---:B------:R-:W-:Y:S01]  /*87c0*/  FFMA.FTZ R14, R7.reuse, R20, -R14 ;  /* 0x00000014070e7223 */ /* 0x040fe2000001080e */
[----:B------:R-:W-:Y:S02]  /*87d0*/  HADD2.F32 R10, -RZ, R10.H1_H1 ;  /* 0x3000000aff0a7230 */ /* 0x000fe40000004100 */
[----:B------:R-:W-:Y:S01]  /*87e0*/  FFMA.FTZ R12, R7, R32, R12 ;  /* 0x00000020070c7223 */ /* 0x000fe2000001000c */
[----:B------:R-:W-:Y:S02]  /*87f0*/  HADD2.F32 R9, -RZ, R46.H0_H0 ;  /* 0x2000002eff097230 */ /* 0x000fe40000004100 */
        /* <DEDUP_REMOVED lines=23> */
.L_x_6946:
[----:B------:R-:W-:Y:S05]  /*8970*/  BSYNC B1 ;  /* 0x0000000000017941 */ /* 0x000fea0003800000 */
.L_x_6945:
[----:B------:R-:W-:Y:S01]  /*8980*/  PRMT R39, R55, 0x5410, R58 ;  /* 0x0000541037277816 */ /* 0x000fe2000000003a */
[----:B------:R-:W-:Y:S06]  /*8990*/  @P1 BRA `(.L_x_6932) ;  /* 0x00000004005c1947 */ /* 0x000fec0003800000 */
[----:B0-----:R-:W-:Y:S01]  /*89a0*/  LOP3.LUT R3, R235, R0, R231, 0x1e, !PT ;  /* 0x00000000eb037212 */ /* 0x001fe200078e1ee7 */
[----:B-1----:R-:W0:Y:S01]  /*89b0*/  LDS.128 R4, [R230+0x20400] ;  /* 0x02040000e6047984 */ /* 0x002e220000000c00 */
[----:B------:R-:W-:Y:S02]  /*89c0*/  SHF.R.U64 R36, R28, 0x10, R29 ;  /* 0x000000101c247819 */ /* 0x000fe4000000121d */
[----:B------:R-:W-:Y:S01]  /*89d0*/  SHF.R.U64 R37, R26, 0x10, R27 ;  /* 0x000000101a257819 */ /* 0x000fe2000000121b */
[----:B------:R-:W-:Y:S01]  /*89e0*/  IMAD.IADD R3, R232, 0x1, R3 ;  /* 0x00000001e8037824 */ /* 0x000fe200078e0203 */
[----:B------:R-:W-:Y:S01]  /*89f0*/  SHF.R.U32.HI R28, RZ, 0x10, R29 ;  /* 0x00000010ff1c7819 */ /* 0x000fe2000001161d */
[----:B------:R-:W-:Y:S01]  /*8a00*/  HADD2.F32 R26, -RZ, R52.H1_H1 ;  /* 0x30000034ff1a7230 */ /* 0x000fe20000004100 */
[--C-:B------:R-:W-:Y:S01]  /*8a10*/  SHF.R.U64 R38, R24, 0x10, R25.reuse ;  /* 0x0000001018267819 */ /* 0x100fe20000001219 */
[----:B------:R-:W-:Y:S01]  /*8a20*/  IMAD R3, R3, 0x2, R2 ;  /* 0x0000000203037824 */ /* 0x000fe200078e0202 */
[----:B------:R-:W-:Y:S01]  /*8a30*/  SHF.R.U32.HI R32, RZ, 0x10, R25 ;  /* 0x00000010ff207819 */ /* 0x000fe20000011619 */
[----:B------:R-:W-:Y:S01]  /*8a40*/  HADD2.F32 R25, -RZ, R53.H1_H1 ;  /* 0x30000035ff197230 */ /* 0x000fe20000004100 */
[----:B------:R-:W-:Y:S01]  /*8a50*/  SHF.R.U32.HI R34, RZ, 0x10, R27 ;  /* 0x00000010ff227819 */ /* 0x000fe2000001161b */
[----:B------:R-:W-:Y:S01]  /*8a60*/  HADD2.F32 R27, -RZ, R28.H0_H0 ;  /* 0x2000001cff1b7230 */ /* 0x000fe20000004100 */
[----:B------:R-:W1:Y:S01]  /*8a70*/  LDS.128 R8, [R3+0x20400] ;  /* 0x0204000003087984 */ /* 0x000e620000000c00 */
[----:B------:R-:W-:-:S02]  /*8a80*/  SHF.R.U64 R35, R30, 0x10, R31 ;  /* 0x000000101e237819 */ /* 0x000fc4000000121f */
[----:B------:R-:W-:Y:S01]  /*8a90*/  SHF.R.U32.HI R33, RZ, 0x10, R31 ;  /* 0x00000010ff217819 */ /* 0x000fe2000001161f */
        /* <DEDUP_REMOVED lines=15> */
[----:B------:R-:W-:Y:S02]  /*8b90*/  HADD2.F32 R25, -RZ, R52.H0_H0 ;  /* 0x20000034ff197230 */ /* 0x000fe40000004100 */
[----:B------:R-:W-:Y:S01]  /*8ba0*/  FFMA.FTZ R31, R12, R26, R31 ;  /* 0x0000001a0c1f7223 */ /* 0x000fe2000001001f */
[----:B------:R-:W-:Y:S02]  /*8bb0*/  HADD2.F32 R12, -RZ, R53.H0_H0 ;  /* 0x20000035ff0c7230 */ /* 0x000fe40000004100 */
[-C--:B------:R-:W-:Y:S01]  /*8bc0*/  FMUL.FTZ R30, R20, R15.reuse ;  /* 0x0000000f141e7220 */ /* 0x080fe20000410000 */
[----:B------:R-:W-:Y:S01]  /*8bd0*/  FFMA.FTZ R28, R5, R15, -R28 ;  /* 0x0000000f051c7223 */ /* 0x000fe2000001081c */
[----:B------:R-:W-:Y:S01]  /*8be0*/  FMUL.FTZ R15, R9, R25 ;  /* 0x00000019090f7220 */ /* 0x000fe20000410000 */
[----:B------:R-:W-:-:S02]  /*8bf0*/  HADD2.F32 R21, -RZ, R10.H0_H0 ;  /* 0x2000000aff157230 */ /* 0x000fc40000004100 */
[-C--:B------:R-:W-:Y:S01]  /*8c00*/  FMUL.FTZ R26, R9, R12.reuse ;  /* 0x0000000c091a7220 */ /* 0x080fe20000410000 */
[----:B------:R-:W-:Y:S02]  /*8c10*/  HADD2.F32 R20, -RZ, R39.H0_H0 ;  /* 0x20000027ff147230 */ /* 0x000fe40000004100 */
[C---:B------:R-:W-:Y:S01]  /*8c20*/  FFMA.FTZ R15, R0.reuse, R12, -R15 ;  /* 0x0000000c000f7223 */ /* 0x040fe2000001080f */
[----:B------:R-:W-:Y:S02]  /*8c30*/  HADD2.F32 R12, -RZ, R54.H0_H0 ;  /* 0x20000036ff0c7230 */ /* 0x000fe40000004100 */
[----:B------:R-:W-:Y:S01]  /*8c40*/  FFMA.FTZ R30, R5, R27, R30 ;  /* 0x0000001b051e7223 */ /* 0x000fe2000001001e */
[----:B------:R-:W-:Y:S02]  /*8c50*/  HADD2.F32 R24, -RZ, R11.H0_H0 ;  /* 0x2000000bff187230 */ /* 0x000fe40000004100 */
[----:B------:R-:W-:Y:S01]  /*8c60*/  FFMA.FTZ R26, R0, R25, R26 ;  /* 0x00000019001a7223 */ /* 0x000fe2000001001a */
[----:B------:R-:W-:-:S02]  /*8c70*/  HADD2.F32 R9, -RZ, R39.H1_H1 ;  /* 0x30000027ff097230 */ /* 0x000fc40000004100 */
[C---:B------:R-:W-:Y:S01]  /*8c80*/  FMUL.FTZ R0, R21.reuse, R20 ;  /* 0x0000001415007220 */ /* 0x040fe20000410000 */
[----:B------:R-:W-:Y:S02]  /*8c90*/  HADD2.F32 R5, -RZ, R54.H1_H1 ;  /* 0x30000036ff057230 */ /* 0x000fe40000004100 */
[-C--:B------:R-:W-:Y:S01]  /*8ca0*/  FMUL.FTZ R32, R21, R12.reuse ;  /* 0x0000000c15207220 */ /* 0x080fe20000410000 */
[----:B------:R-:W-:Y:S02]  /*8cb0*/  HADD2.F32 R11, -RZ, R11.H1_H1 ;  /* 0x3000000bff0b7230 */ /* 0x000fe40000004100 */
[----:B------:R-:W-:Y:S01]  /*8cc0*/  FFMA.FTZ R25, R13, R12, -R0 ;  /* 0x0000000c0d197223 */ /* 0x000fe20000010800 */
[C---:B------:R-:W-:Y:S01]  /*8cd0*/  FMUL.FTZ R21, R24.reuse, R9 ;  /* 0x0000000918157220 */ /* 0x040fe20000410000 */
[----:B------:R-:W-:Y:S02]  /*8ce0*/  HADD2.F32 R12, -RZ, R33.H0_H0 ;  /* 0x20000021ff0c7230 */ /* 0x000fe40000004100 */
[----:B------:R-:W-:Y:S01]  /*8cf0*/  FMUL.FTZ R24, R24, R5 ;  /* 0x0000000518187220 */ /* 0x000fe20000410000 */
[----:B------:R-:W-:-:S02]  /*8d00*/  HADD2.F32 R0, -RZ, R34.H0_H0 ;  /* 0x20000022ff007230 */ /* 0x000fc40000004100 */
[----:B------:R-:W-:Y:S01]  /*8d10*/  FFMA.FTZ R32, R13, R20, R32 ;  /* 0x000000140d207223 */ /* 0x000fe20000010020 */
[C---:B------:R-:W-:Y:S01]  /*8d20*/  FFMA.FTZ R20, R14.reuse, R5, -R21 ;  /* 0x000000050e147223 */ /* 0x040fe20000010815 */
[----:B------:R-:W-:Y:S01]  /*8d30*/  FFMA.FTZ R24, R14, R9, R24 ;  /* 0x000000090e187223 */ /* 0x000fe20000010018 */
[C---:B------:R-:W-:Y:S01]  /*8d40*/  FMUL.FTZ R34, R11.reuse, R12 ;  /* 0x0000000c0b227220 */ /* 0x040fe20000410000 */
[-C--:B------:R-:W-:Y:S01]  /*8d50*/  FMUL.FTZ R14, R11, R0.reuse ;  /* 0x000000000b0e7220 */ /* 0x080fe20000410000 */
[----:B------:R-:W-:Y:S02]  /*8d60*/  HADD2.F32 R8, -RZ, R8.H1_H1 ;  /* 0x30000008ff087230 */ /* 0x000fe40000004100 */
        /* <DEDUP_REMOVED lines=26> */
.L_x_6932:
[----:B------:R-:W-:Y:S05]  /*8f10*/  BSYNC B0 ;  /* 0x0000000000007941 */ /* 0x000fea0003800000 */
.L_x_6912:
        /* <DEDUP_REMOVED lines=8> */
.L_x_6909:
[----:B------:R-:W-:-:S13]  /*8fa0*/  ISETP.NE.AND P0, PT, R189, 0x3, PT ;  /* 0x00000003bd00780c */ /* 0x000fda0003f05270 */
[----:B------:R-:W-:Y:S05]  /*8fb0*/  @!P0 BRA `(.L_x_6947) ;  /* 0x0000000000048947 */ /* 0x000fea0003800000 */
[----:B------:R-:W-:Y:S01]  /*8fc0*/  BPT.TRAP 0x1 ;  /* 0x000000040000795c */ /* 0x000fe20000300000 */
.L_x_6947:
[----:B------:R-:W-:Y:S01]  /*8fd0*/  IMAD R15, R18, 0x8, R2 ;  /* 0x00000008120f7824 */ /* 0x000fe200078e0202 */
[----:B------:R-:W-:-:S04]  /*8fe0*/  SHF.L.U32 R20, R19, 0x1f, RZ ;  /* 0x0000001f13147819 */ /* 0x000fc800000006ff */
[----:B------:R0:W0:Y:S01]  /*8ff0*/  SYNCS.PHASECHK.TRANS64.TRYWAIT P1, [R15+URZ+0x38830], R20 ;  /* 0x038830140f0075a7 */ /* 0x000022000802017f */
[----:B------:R-:W-:Y:S05]  /*9000*/  @!P0 BRA `(.L_x_6948) ;  /* 0x0000000000048947 */ /* 0x000fea0003800000 */
[----:B------:R-:W-:Y:S01]  /*9010*/  BPT.TRAP 0x1 ;  /* 0x000000040000795c */ /* 0x000fe20000300000 */
.L_x_6948:
        /* <DEDUP_REMOVED lines=10> */
.L_x_6949:
[----:B------:R-:W-:Y:S01]  /*90c0*/  IMAD R6, R18, 0x200, R3 ;  /* 0x0000020012067824 */ /* 0x000fe200078e0203 */
[----:B------:R-:W-:Y:S01]  /*90d0*/  LOP3.LUT R4, R4, 0x10000, RZ, 0xfc, !PT ;  /* 0x0001000004047812 */ /* 0x000fe200078efcff */
[----:B------:R-:W-:Y:S01]  /*90e0*/  IMAD.MOV.U32 R5, RZ, RZ, 0x40000040 ;  /* 0x40000040ff057424 */ /* 0x000fe200078e00ff */
[----:B------:R-:W-:Y:S05]  /*90f0*/  WARPSYNC.ALL ;  /* 0x0000000000007948 */ /* 0x000fea0003800000 */
[----:B------:R-:W-:Y:S01]  /*9100*/  IMAD.MOV.U32 R7, RZ, RZ, 0x40000040 ;  /* 0x40000040ff077424 */ /* 0x000fe200078e00ff */
[----:B------:R-:W-:Y:S01]  /*9110*/  R2UR UR4, R4 ;  /* 0x00000000040472ca */ /* 0x000fe200000e0000 */
[----:B-----5:R-:W-:Y:S01]  /*9120*/  WARPGROUP.ARRIVE ;  /* 0x00000000000079c5 */ /* 0x020fe20000000000 */
[----:B------:R-:W-:Y:S01]  /*9130*/  R2UR UR5, R5 ;  /* 0x00000000050572ca */ /* 0x000fe200000e0000 */
[C---:B------:R-:W-:Y:S01]  /*9140*/  VIADD R8, R6.reuse, 0x2 ;  /* 0x0000000206087836 */ /* 0x040fe20000000000 */
[----:B------:R-:W-:Y:S01]  /*9150*/  R2UR UR6, R6 ;  /* 0x00000000060672ca */ /* 0x000fe200000e0000 */
[----:B------:R-:W-:Y:S01]  /*9160*/  IMAD.MOV.U32 R13, RZ, RZ, 0x40000040 ;  /* 0x40000040ff0d7424 */ /* 0x000fe200078e00ff */
[----:B------:R-:W-:Y:S01]  /*9170*/  R2UR UR7, R7 ;  /* 0x00000000070772ca */ /* 0x000fe200000e0000 */
[----:B------:R-:W-:Y:S01]  /*9180*/  IMAD.MOV.U32 R9, RZ, RZ, 0x40000040 ;  /* 0x40000040ff097424 */ /* 0x000fe200078e00ff */
[C---:B------:R-:W-:Y:S01]  /*9190*/  IADD3 R12, R4.reuse, 0x2, RZ ;  /* 0x00000002040c7810 */ /* 0x040fe20007ffe0ff */
[----:B------:R-:W-:Y:S01]  /*91a0*/  VIADD R10, R4, 0x4 ;  /* 0x00000004040a7836 */ /* 0x000fe20000000000 */
[----:B------:R-:W-:Y:S01]  /*91b0*/  SHF.L.U32 R57, R57, 0x1f, RZ ;  /* 0x0000001f39397819 */ /* 0x000fe200000006ff */
[----:B------:R-:W-:Y:S01]  /*91c0*/  IMAD.MOV.U32 R11, RZ, RZ, 0x40000040 ;  /* 0x40000040ff0b7424 */ /* 0x000fe200078e00ff */
[----:B------:R-:W-:Y:S01]  /*91d0*/  BSSY B0, `(.L_x_6951) ;  /* 0x0000020000007945 */ /* 0x000fe20003800000 */
[----:B------:R-:W-:-:S06]  /*91e0*/  IMAD.MOV.U32 R7, RZ, RZ, 0x40000040 ;  /* 0x40000040ff077424 */ /* 0x000fcc00078e00ff */
        /* <DEDUP_REMOVED lines=30> */
.L_x_7153:
[----:B------:R-:W-:Y:S05]  /*93d0*/  BSYNC B0 ;  /* 0x0000000000007941 */ /* 0x000fea0003800000 */
.L_x_6951:
[----:B------:R-:W-:Y:S05]  /*93e0*/  @!P0 BRA `(.L_x_6953) ;  /* 0x0000000000048947 */ /* 0x000fea0003800000 */
[----:B------:R-:W-:Y:S01]  /*93f0*/  BPT.TRAP 0x1 ;  /* 0x000000040000795c */ /* 0x000fe20000300000 */
.L_x_6953:
[----:B------:R2:W3:Y:S01]  /*9400*/  SYNCS.PHASECHK.TRANS64.TRYWAIT P1, [R15+URZ+0x38850], R20 ;  /* 0x038850140f0075a7 */ /* 0x0004e2000802017f */
[----:B------:R-:W-:Y:S05]  /*9410*/  @!P0 BRA `(.L_x_6954) ;  /* 0x0000000000048947 */ /* 0x000fea0003800000 */
[----:B------:R-:W-:Y:S01]  /*9420*/  BPT.TRAP 0x1 ;  /* 0x000000040000795c */ /* 0x000fe20000300000 */
.L_x_6954:
[C---:B------:R-:W-:Y:S01]  /*9430*/  VIADD R0, R2.reuse, 0x400 ;  /* 0x0000040002007836 */ /* 0x040fe20000000000 */
        /* <DEDUP_REMOVED lines=8> */
[----:B------:R-:W3:Y:S02]  /*94c0*/  SYNCS.PHASECHK.TRANS64.TRYWAIT P1, [R15+URZ+0x38850], R20 ;  /* 0x038850140f0075a7 */ /* 0x000ee4000802017f */
[----:B---3--:R-:W-:Y:S05]  /*94d0*/  @!P1 BRA `(.L_x_6957) ;  /* 0x0000014400a49947 */ /* 0x008fea0003800000 */
.L_x_6956:
[----:B------:R-:W-:Y:S05]  /*94e0*/  BSYNC B0 ;  /* 0x0000000000007941 */ /* 0x000fea0003800000 */
.L_x_6955:
[----:B0-23--:R-:W-:Y:S01]  /*94f0*/  IMAD R20, R18, 0x1000, R14 ;  /* 0x0000100012147824 */ /* 0x00dfe200078e020e */
[----:B------:R-:W-:Y:S01]  /*9500*/  LOP3.LUT R6, R6, 0x10000, RZ, 0xfc, !PT ;  /* 0x0001000006067812 */ /* 0x000fe200078efcff */
[----:B------:R-:W-:Y:S01]  /*9510*/  IMAD.MOV.U32 R21, RZ, RZ, 0x40000040 ;  /* 0x40000040ff157424 */ /* 0x000fe200078e00ff */
[----:B------:R-:W-:Y:S01]  /*9520*/  MOV R7, 0x40000040 ;  /* 0x4000004000077802 */ /* 0x000fe20000000f00 */
[----:B------:R-:W-:Y:S05]  /*9530*/  WARPSYNC.ALL ;  /* 0x0000000000007948 */ /* 0x000fea0003800000 */
[C---:B------:R-:W-:Y:S01]  /*9540*/  R2UR UR4, R6.reuse ;  /* 0x00000000060472ca */ /* 0x040fe200000e0000 */
[----:B------:R-:W-:Y:S01]  /*9550*/  WARPGROUP.ARRIVE ;  /* 0x00000000000079c5 */ /* 0x000fe20000000000 */
[----:B------:R-:W-:Y:S01]  /*9560*/  R2UR UR5, R7 ;  /* 0x00000000070572ca */ /* 0x000fe200000e0000 */
[----:B------:R-:W-:Y:S01]  /*9570*/  VIADD R60, R6, 0x2 ;  /* 0x00000002063c7836 */ /* 0x000fe20000000000 */
[C---:B------:R-:W-:Y:S01]  /*9580*/  R2UR UR6, R20.reuse ;  /* 0x00000000140672ca */ /* 0x040fe200000e0000 */
[C---:B------:R-:W-:Y:S01]  /*9590*/  VIADD R58, R20.reuse, 0x2 ;  /* 0x00000002143a7836 */ /* 0x040fe20000000000 */
[----:B------:R-:W-:Y:S01]  /*95a0*/  R2UR UR7, R21 ;  /* 0x00000000150772ca */ /* 0x000fe200000e0000 */
[----:B------:R-:W-:Y:S01]  /*95b0*/  IMAD.MOV.U32 R61, RZ, RZ, 0x40000040 ;  /* 0x40000040ff3d7424 */ /* 0x000fe200078e00ff */
[----:B------:R-:W-:Y:S01]  /*95c0*/  MOV R59, 0x40000040 ;  /* 0x40000040003b7802 */ /* 0x000fe20000000f00 */
[----:B------:R-:W0:Y:S01]  /*95d0*/  S2R R0, SR_TID.X ;  /* 0x0000000000007919 */ /* 0x000e220000002100 */
[----:B-1----:R-:W-:Y:S01]  /*95e0*/  VIADD R57, R20, 0x800 ;  /* 0x0000080014397836 */ /* 0x002fe20000000000 */
[----:B------:R-:W-:Y:S01]  /*95f0*/  MOV R67, 0x40000040 ;  /* 0x4000004000437802 */ /* 0x000fe20000000f00 */
[----:B------:R-:W-:Y:S01]  /*9600*/  VIADD R21, R6, 0x800 ;  /* 0x0000080006157836 */ /* 0x000fe20000000000 */
[----:B------:R-:W1:Y:S01]  /*9610*/  S2R R70, SR_TID.X ;  /* 0x0000000000467919 */ /* 0x000e620000002100 */
[----:B------:R-:W-:Y:S01]  /*9620*/  IMAD.MOV.U32 R64, RZ, RZ, 0x4 ;  /* 0x00000004ff407424 */ /* 0x000fe200078e00ff */
[----:B------:R-:W-:Y:S01]  /*9630*/  BSSY B1, `(.L_x_6958) ;  /* 0x0000690000017945 */ /* 0x000fe20003800000 */
[----:B------:R-:W-:-:S03]  /*9640*/  IMAD.MOV.U32 R69, RZ, RZ, 0x40000040 ;  /* 0x40000040ff457424 */ /* 0x000fc600078e00ff */
        /* <DEDUP_REMOVED lines=9> */
[----:B0-----:R-:W-:Y:S02]  /*96e0*/  SHF.R.U32.HI R0, RZ, 0x7, R0 ;  /* 0x00000007ff007819 */ /* 0x001fe40000011600 */
[----:B-1----:R-:W-:-:S04]  /*96f0*/  LOP3.LUT R70, R70, 0x7f, RZ, 0xc0, !PT ;  /* 0x0000007f46467812 */ /* 0x002fc800078ec0ff */
        /* <DEDUP_REMOVED lines=195> */
[CC--:B------:R-:W-:Y:S02]  /*a330*/  IADD3 R60, R21.reuse, R57.reuse, R6 ;  /* 0x00000039153c7210 */ /* 0x0c0fe40007ffe006 */
[----:B------:R-:W-:Y:S01]  /*a340*/  IADD3 R58, R21, R57, R20 ;  /* 0x00000039153a7210 */ /* 0x000fe20007ffe014 */
[----:B------:R-:W-:Y:S01]  /*a350*/  IMAD.MOV.U32 R57, RZ, RZ, 0xc00 ;  /* 0x00000c00ff397424 */ /* 0x000fe200078e00ff */
[----:B------:R-:W-:-:S02]  /*a360*/  MOV R59, 0x40000040 ;  /* 0x40000040003b7802 */ /* 0x000fc40000000f00 */
[----:B------:R-:W-:Y:S02]  /*a370*/  MOV R21, 0x30 ;  /* 0x0000003000157802 */ /* 0x000fe40000000f00 */
        /* <DEDUP_REMOVED lines=12> */
[----:B------:R-:W-:Y:S02]  /*a440*/  VIADD R59, R6, 0xa00 ;  /* 0x00000a00063b7836 */ /* 0x000fe40000000000 */
[----:B------:R-:W-:-:S02]  /*a450*/  IMAD.IADD R68, R0, 0x1, R61 ;  /* 0x0000000100447824 */ /* 0x000fc400078e023d */
[--C-:B------:R-:W-:Y:S02]  /*a460*/  IMAD.IADD R66, R0, 0x1, R59.reuse ;  /* 0x0000000100427824 */ /* 0x100fe400078e023b */
[C---:B------:R-:W-:Y:S02]  /*a470*/  IMAD.IADD R58, R64.reuse, 0x1, R59 ;  /* 0x00000001403a7824 */ /* 0x040fe400078e023b */
[----:B------:R-:W-:Y:S01]  /*a480*/  IMAD.IADD R60, R64, 0x1, R61 ;  /* 0x00000001403c7824 */ /* 0x000fe200078e023d */
        /* <DEDUP_REMOVED lines=12> */
[----:B------:R-:W-:Y:S01]  /*a550*/  IMAD.MOV.U32 R61, RZ, RZ, 0x40000040 ;  /* 0x40000040ff3d7424 */ /* 0x000fe200078e00ff */
[----:B------:R-:W-:-:S02]  /*a560*/  WARPGROUP.DEPBAR.LE gsb0, 0x0 ;  /* 0x00008000000079c5 */ /* 0x000fc40000010000 */
[----:B------:R-:W-:-:S07]  /*a570*/  WARPGROUP.ARRIVE ;  /* 0x00000000000079c5 */ /* 0x000fce0000000000 */
        /* <DEDUP_REMOVED lines=31> */
[----:B------:R-:W-:Y:S01]  /*a770*/  VIADD R59, R6, 0xc00 ;  /* 0x00000c00063b7836 */ /* 0x000fe20000000000 */
[----:B------:R-:W-:-:S03]  /*a780*/  IADD3 R61, R20, 0xc00, RZ ;  /* 0x00000c00143d7810 */ /* 0x000fc60007ffe0ff */
[----:B------:R-:W-:Y:S01]  /*a790*/  IMAD.IADD R66, R0, 0x1, R59 ;  /* 0x0000000100427824 */ /* 0x000fe200078e023b */
[----:B------:R-:W-:Y:S01]  /*a7a0*/  IADD3 R60, R64, R61, RZ ;  /* 0x0000003d403c7210 */ /* 0x000fe20007ffe0ff */
[----:B------:R-:W-:Y:S02]  /*a7b0*/  IMAD.IADD R68, R0, 0x1, R61 ;  /* 0x0000000100447824 */ /* 0x000fe400078e023d */
[----:B------:R-:W-:Y:S01]  /*a7c0*/  IMAD.IADD R58, R64, 0x1, R59 ;  /* 0x00000001403a7824 */ /* 0x000fe200078e023b */
[----:B------:R-:W-:Y:S02]  /*a7d0*/  WARPGROUP.DEPBAR.LE gsb0, 0x0 ;  /* 0x00008000000079c5 */ /* 0x000fe40000010000 */
[----:B------:R-:W-:-:S06]  /*a7e0*/  WARPGROUP.ARRIVE ;  /* 0x00000000000079c5 */ /* 0x000fcc0000000000 */
        /* <DEDUP_REMOVED lines=24> */
[----:B------:R-:W-:Y:S01]  /*a970*/  IMAD.MOV.U32 R59, RZ, RZ, 0x40000040 ;  /* 0x40000040ff3b7424 */ /* 0x000fe200078e00ff */
[----:B------:R-:W-:Y:S02]  /*a980*/  R2UR UR6, R60 ;  /* 0x000000003c0672ca */ /* 0x000fe400000e0000 */
[----:B------:R-:W-:Y:S02]  /*a990*/  R2UR UR7, R61 ;  /* 0x000000003d0772ca */ /* 0x000fe400000e0000 */
[CC--:B------:R-:W-:Y:S02]  /*a9a0*/  IADD3 R60, R21.reuse, R57.reuse, R6 ;  /* 0x00000039153c7210 */ /* 0x0c0fe40007ffe006 */
[----:B------:R-:W-:Y:S01]  /*a9b0*/  IADD3 R58, R21, R57, R20 ;  /* 0x00000039153a7210 */ /* 0x000fe20007ffe014 */
[----:B------:R-:W-:Y:S01]  /*a9c0*/  VIADD R21, R6, 0xe00 ;  /* 0x00000e0006157836 */ /* 0x000fe20000000000 */
[----:B------:R-:W-:Y:S01]  /*a9d0*/  MOV R61, 0x40000040 ;  /* 0x40000040003d7802 */ /* 0x000fe20000000f00 */
        /* <DEDUP_REMOVED lines=11> */
[C---:B------:R-:W-:Y:S01]  /*aa90*/  IMAD.IADD R66, R0.reuse, 0x1, R61 ;  /* 0x0000000100427824 */ /* 0x040fe200078e023d */
[----:B------:R-:W-:Y:S01]  /*aaa0*/  IADD3 R58, R0, R21, RZ ;  /* 0x00000015003a7210 */ /* 0x000fe20007ffe0ff */
[----:B------:R-:W-:-:S02]  /*aab0*/  IMAD.MOV.U32 R59, RZ, RZ, 0x40000040 ;  /* 0x40000040ff3b7424 */ /* 0x000fc400078e00ff */
[----:B------:R-:W-:Y:S01]  /*aac0*/  IMAD.IADD R60, R64, 0x1, R61 ;  /* 0x00000001403c7824 */ /* 0x000fe200078e023d */
[----:B------:R-:W-:Y:S02]  /*aad0*/  WARPGROUP.DEPBAR.LE gsb0, 0x0 ;  /* 0x00008000000079c5 */ /* 0x000fe40000010000 */
[----:B------:R-:W-:-:S06]  /*aae0*/  WARPGROUP.ARRIVE ;  /* 0x00000000000079c5 */ /* 0x000fcc0000000000 */
[----:B------:R-:W-:Y:S01]  /*aaf0*/  HGMMA.64x64x16.F32 R24, gdesc[UR4], R24, gsb0 ;  /* 0x00e00000041879f0 */ /* 0x000fe20008000818 */
[----:B------:R-:W-:Y:S01]  /*ab00*/  R2UR UR6, R66 ;  /* 0x00000000420672ca */ /* 0x000fe200000e0000 */
[----:B------:R-:W-:Y:S01]  /*ab10*/  IMAD.IADD R66, R62, 0x1, R21 ;  /* 0x000000013e427824 */ /* 0x000fe200078e0215 */
[----:B------:R-:W-:Y:S02]  /*ab20*/  R2UR UR7, R67 ;  /* 0x00000000430772ca */ /* 0x000fe400000e0000 */
[----:B------:R-:W-:Y:S01]  /*ab30*/  R2UR UR4, R58 ;  /* 0x000000003a0472ca */ /* 0x000fe200000e0000 */
[----:B------:R-:W-:Y:S01]  /*ab40*/  IMAD.IADD R58, R62, 0x1, R61 ;  /* 0x000000013e3a7824 */ /* 0x000fe200078e023d */
[----:B------:R-:W-:Y:S01]  /*ab50*/  R2UR UR5, R59 ;  /* 0x000000003b0572ca */ /* 0x000fe200000e0000 */
[----:B------:R-:W-:Y:S01]  /*ab60*/  IMAD.MOV.U32 R59, RZ, RZ, 0x40000040 ;  /* 0x40000040ff3b7424 */ /* 0x000fe200078e00ff */
[----:B------:R-:W-:Y:S02]  /*ab70*/  MOV R67, 0x40000040 ;  /* 0x4000004000437802 */ /* 0x000fe40000000f00 */
[----:B------:R-:W-:Y:S01]  /*ab80*/  MOV R61, 0x40000040 ;  /* 0x40000040003d7802 */ /* 0x000fe20000000f00 */
[----:B------:R-:W-:-:S02]  /*ab90*/  WARPGROUP.DEPBAR.LE gsb0, 0x0 ;  /* 0x00008000000079c5 */ /* 0x000fc40000010000 */
        /* <DEDUP_REMOVED lines=17> */
[----:B------:R-:W-:-:S04]  /*acb0*/  SEL R0, R59, 0x3e, P1 ;  /* 0x0000003e3b007807 */ /* 0x000fc80000800000 */
[----:B------:R-:W-:Y:S01]  /*acc0*/  LOP3.LUT R21, R0, 0x6, RZ, 0xc0, !PT ;  /* 0x0000000600157812 */ /* 0x000fe200078ec0ff */
[----:B------:R-:W-:-:S03]  /*acd0*/  IMAD R0, R168, -0x40, R59 ;  /* 0xffffffc0a8007824 */ /* 0x000fc600078e023b */
        /* <DEDUP_REMOVED lines=9> */
[----:B------:R-:W-:Y:S02]  /*ad70*/  R2UR UR7, R21 ;  /* 0x00000000150772ca */ /* 0x000fe400000e0000 */
[----:B------:R-:W-:Y:S02]  /*ad80*/  IADD3 R21, R187, 0x1, R0 ;  /* 0x00000001bb157810 */ /* 0x000fe40007ffe000 */
[----:B------:R-:W-:-:S02]  /*ad90*/  LEA R20, R185, R190, 0x6 ;  /* 0x000000beb9147211 */ /* 0x000fc400078e30ff */
[C---:B------:R-:W-:Y:S02]  /*ada0*/  IADD3 R0, -R192.reuse, R0, R187 ;  /* 0x00000000c0007210 */ /* 0x040fe40007ffe1bb */
[----:B------:R-:W-:-:S04]  /*adb0*/  IADD3 R21, -R192, R21, -R184 ;  /* 0x00000015c0157210 */ /* 0x000fc80007ffe9b8 */
[----:B------:R-:W-:Y:S02]  /*adc0*/  VIADDMNMX R57, R20, R21, R0, PT ;  /* 0x0000001514397246 */ /* 0x000fe40003800100 */
[----:B------:R-:W-:Y:S02]  /*add0*/  IADD3 R21, R21, 0x8, R20 ;  /* 0x0000000815157810 */ /* 0x000fe40007ffe014 */
[C---:B------:R-:W-:Y:S02]  /*ade0*/  ISETP.GT.AND P1, PT, R57.reuse, RZ, PT ;  /* 0x000000ff3900720c */ /* 0x040fe40003f24270 */
[C---:B------:R-:W-:Y:S02]  /*adf0*/  ISETP.GT.AND P2, PT, R57.reuse, 0x1, PT ;  /* 0x000000013900780c */ /* 0x040fe40003f44270 */
[----:B------:R-:W-:Y:S02]  /*ae00*/  ISETP.GT.AND P3, PT, R57, 0x8, PT ;  /* 0x000000083900780c */ /* 0x000fe40003f64270 */
[----:B------:R-:W-:-:S04]  /*ae10*/  VIMNMX R21, R0, R21, PT ;  /* 0x0000001500157248 */ /* 0x000fc80003fe0100 */
        /* <DEDUP_REMOVED lines=51> */
[----:B------:R-:W-:Y:S01]  /*b150*/  ULDC UR4, c[0x0][0xa80] ;  /* 0x0002a00000047ab9 */ /* 0x000fe20000000800 */
[----:B------:R-:W2:Y:S01]  /*b160*/  MUFU.TANH R33, R33 ;  /* 0x0000002100217308 */ /* 0x000ea20000002400 */
[----:B0-----:R-:W-:Y:S01]  /*b170*/  FSEL R29, R29, -INF , P1 ;  /* 0xff8000001d1d7808 */ /* 0x001fe20000800000 */
[----:B------:R-:W-:Y:S01]  /*b180*/  IMAD.U32 R170, RZ, RZ, UR4 ;  /* 0x00000004ffaa7e24 */ /* 0x000fe2000f8e00ff */
[----:B------:R-:W-:-:S02]  /*b190*/  ISETP.GT.AND P1, PT, R57, 0x11, PT ;  /* 0x000000113900780c */ /* 0x000fc40003f24270 */
        /* <DEDUP_REMOVED lines=45> */
[----:B------:R-:W1:Y:S01]  /*b470*/  MUFU.TANH R27, R27 ;  /* 0x0000001b001b7308 */ /* 0x000e620000002400 */
[----:B0-----:R-:W-:Y:S02]  /*b480*/  FSEL R53, R53, -INF , P1 ;  /* 0xff80000035357808 */ /* 0x001fe40000800000 */
[----:B------:R-:W-:Y:S02]  /*b490*/  ISETP.GT.AND P1, PT, R21, RZ, PT ;  /* 0x000000ff1500720c */ /* 0x000fe40003f24270 */
[----:B------:R-:W-:-:S03]  /*b4a0*/  FMNMX.FTZ R24, R53, R24, !PT ;  /* 0x0000001835187209 */ /* 0x000fc60007810000 */
[----:B------:R-:W0:Y:S02]  /*b4b0*/  MUFU.TANH R30, R30 ;  /* 0x0000001e001e7308 */ /* 0x000e240000002400 */
[----:B------:R-:W2:Y:S06]  /*b4c0*/  SHFL.BFLY PT, R73, R24, 0x2, 0x1f ;  /* 0x0c401f0018497f89 */ /* 0x000eac00000e0000 */
[----:B------:R-:W-:Y:S01]  /*b4d0*/  MUFU.TANH R31, R31 ;  /* 0x0000001f001f7308 */ /* 0x000fe20000002400 */
[----:B-1----:R-:W-:Y:S02]  /*b4e0*/  FSEL R27, R27, -INF , P2 ;  /* 0xff8000001b1b7808 */ /* 0x002fe40001000000 */
[----:B------:R-:W-:-:S05]  /*b4f0*/  ISETP.GT.AND P2, PT, R21, 0x10, PT ;  /* 0x000000101500780c */ /* 0x000fca0003f44270 */
[----:B------:R-:W1:Y:S01]  /*b500*/  MUFU.TANH R34, R34 ;  /* 0x0000002200227308 */ /* 0x000e620000002400 */
[----:B0-----:R-:W-:Y:S02]  /*b510*/  FSEL R75, R30, -INF , P3 ;  /* 0xff8000001e4b7808 */ /* 0x001fe40001800000 */
[----:B------:R-:W-:-:S05]  /*b520*/  ISETP.GT.AND P3, PT, R21, 0x20, PT ;  /* 0x000000201500780c */ /* 0x000fca0003f64270 */
[----:B------:R-:W-:Y:S01]  /*b530*/  MUFU.TANH R35, R35 ;  /* 0x0000002300237308 */ /* 0x000fe20000002400 */
[----:B--2---:R-:W-:-:S05]  /*b540*/  FMNMX.FTZ R73, R24, R73, !PT ;  /* 0x0000004918497209 */ /* 0x004fca0007810000 */
[----:B------:R-:W0:Y:S02]  /*b550*/  SHFL.BFLY PT, R24, R73, 0x1, 0x1f ;  /* 0x0c201f0049187f89 */ /* 0x000e2400000e0000 */
[----:B------:R-:W2:Y:S01]  /*b560*/  MUFU.TANH R38, R38 ;  /* 0x0000002600267308 */ /* 0x000ea20000002400 */
[----:B-1----:R-:W-:Y:S02]  /*b570*/  FSEL R77, R34, -INF , P2 ;  /* 0xff800000224d7808 */ /* 0x002fe40001000000 */
[----:B------:R-:W-:-:S05]  /*b580*/  ISETP.GT.AND P2, PT, R21, 0x18, PT ;  /* 0x000000181500780c */ /* 0x000fca0003f44270 */
[----:B------:R-:W1:Y:S08]  /*b590*/  MUFU.TANH R39, R39 ;  /* 0x0000002700277308 */ /* 0x000e700000002400 */
[----:B------:R-:W3:Y:S01]  /*b5a0*/  MUFU.TANH R42, R42 ;  /* 0x0000002a002a7308 */ /* 0x000ee20000002400 */
[----:B--2---:R-:W-:Y:S02]  /*b5b0*/  FSEL R79, R38, -INF , P2 ;  /* 0xff800000264f7808 */ /* 0x004fe40001000000 */
[----:B------:R-:W-:-:S02]  /*b5c0*/  ISETP.GT.AND P2, PT, R21, 0x21, PT ;  /* 0x000000211500780c */ /* 0x000fc40003f44270 */
[----:B0-----:R-:W-:-:S03]  /*b5d0*/  FMNMX.FTZ R169, R73, R24, !PT ;  /* 0x0000001849a97209 */ /* 0x001fc60007810000 */
[----:B------:R-:W0:Y:S01]  /*b5e0*/  MUFU.TANH R43, R43 ;  /* 0x0000002b002b7308 */ /* 0x000e220000002400 */
[----:B------:R-:W-:Y:S02]  /*b5f0*/  FSEL R73, R26, -INF , P1 ;  /* 0xff8000001a497808 */ /* 0x000fe40000800000 */
[----:B------:R-:W-:Y:S01]  /*b600*/  ISETP.GT.AND P1, PT, R21, 0x9, PT ;  /* 0x000000091500780c */ /* 0x000fe20003f24270 */
[----:B------:R-:W-:Y:S01]  /*b610*/  FMUL.FTZ R20, R169, R170 ;  /* 0x000000aaa9147220 */ /* 0x000fe20000410000 */
[----:B------:R-:W-:Y:S02]  /*b620*/  FMNMX.FTZ R0, R73, R27, !PT ;  /* 0x0000001b49007209 */ /* 0x000fe40007810000 */
[----:B------:R-:W-:Y:S01]  /*b630*/  FSEL R31, R31, -INF , P1 ;  /* 0xff8000001f1f7808 */ /* 0x000fe20000800000 */
[----:B------:R-:W2:Y:S01]  /*b640*/  MUFU.TANH R46, R46 ;  /* 0x0000002e002e7308 */ /* 0x000ea20000002400 */
[----:B------:R-:W-:Y:S02]  /*b650*/  FMNMX.FTZ R0, R75, R0, !PT ;  /* 0x000000004b007209 */ /* 0x000fe40007810000 */
[----:B------:R-:W-:-:S02]  /*b660*/  ISETP.GT.AND P1, PT, R21, 0x11, PT ;  /* 0x000000111500780c */ /* 0x000fc40003f24270 */
[----:B------:R-:W-:Y:S02]  /*b670*/  FMNMX.FTZ R0, R31, R0, !PT ;  /* 0x000000001f007209 */ /* 0x000fe40007810000 */
[----:B------:R-:W-:Y:S01]  /*b680*/  FSEL R35, R35, -INF , P1 ;  /* 0xff80000023237808 */ /* 0x000fe20000800000 */
[----:B------:R-:W4:Y:S01]  /*b690*/  MUFU.TANH R47, R47 ;  /* 0x0000002f002f7308 */ /* 0x000f220000002400 */
[----:B------:R-:W-:Y:S02]  /*b6a0*/  FMNMX.FTZ R0, R77, R0, !PT ;  /* 0x000000004d007209 */ /* 0x000fe40007810000 */
[----:B------:R-:W-:Y:S02]  /*b6b0*/  ISETP.GT.AND P1, PT, R21, 0x19, PT ;  /* 0x000000191500780c */ /* 0x000fe40003f24270 */
[----:B------:R-:W-:Y:S02]  /*b6c0*/  FMNMX.FTZ R0, R35, R0, !PT ;  /* 0x0000000023007209 */ /* 0x000fe40007810000 */
[----:B-1----:R-:W-:Y:S01]  /*b6d0*/  FSEL R39, R39, -INF , P1 ;  /* 0xff80000027277808 */ /* 0x002fe20000800000 */
[----:B------:R-:W1:Y:S01]  /*b6e0*/  MUFU.TANH R50, R50 ;  /* 0x0000003200327308 */ /* 0x000e620000002400 */
[----:B------:R-:W-:-:S02]  /*b6f0*/  FMNMX.FTZ R0, R79, R0, !PT ;  /* 0x000000004f007209 */ /* 0x000fc40007810000 */
[----:B---3--:R-:W-:Y:S02]  /*b700*/  FSEL R81, R42, -INF , P3 ;  /* 0xff8000002a517808 */ /* 0x008fe40001800000 */
[----:B------:R-:W-:Y:S02]  /*b710*/  FMNMX.FTZ R0, R39, R0, !PT ;  /* 0x0000000027007209 */ /* 0x000fe40007810000 */
[----:B------:R-:W-:Y:S01]  /*b720*/  ISETP.GT.AND P1, PT, R21, 0x28, PT ;  /* 0x000000281500780c */ /* 0x000fe20003f24270 */
[----:B------:R-:W3:Y:S01]  /*b730*/  MUFU.TANH R51, R51 ;  /* 0x0000003300337308 */ /* 0x000ee20000002400 */
[----:B0-----:R-:W-:Y:S02]  /*b740*/  FSEL R43, R43, -INF , P2 ;  /* 0xff8000002b2b7808 */ /* 0x001fe40001000000 */
[----:B------:R-:W-:Y:S02]  /*b750*/  FMNMX.FTZ R0, R81, R0, !PT ;  /* 0x0000000051007209 */ /* 0x000fe40007810000 */
[----:B--2---:R-:W-:-:S02]  /*b760*/  FSEL R83, R46, -INF , P1 ;  /* 0xff8000002e537808 */ /* 0x004fc40000800000 */
[----:B------:R-:W-:Y:S01]  /*b770*/  FMNMX.FTZ R0, R43, R0, !PT ;  /* 0x000000002b007209 */ /* 0x000fe20007810000 */
[----:B------:R-:W0:Y:S01]  /*b780*/  MUFU.TANH R54, R54 ;  /* 0x0000003600367308 */ /* 0x000e220000002400 */
[----:B------:R-:W-:Y:S02]  /*b790*/  ISETP.GT.AND P3, PT, R21, 0x30, PT ;  /* 0x000000301500780c */ /* 0x000fe40003f64270 */
[----:B----4-:R-:W-:Y:S02]  /*b7a0*/  FSEL R47, R47, -INF , P4 ;  /* 0xff8000002f2f7808 */ /* 0x010fe40002000000 */
[----:B------:R-:W-:Y:S02]  /*b7b0*/  FMNMX.FTZ R0, R83, R0, !PT ;  /* 0x0000000053007209 */ /* 0x000fe40007810000 */
[----:B------:R-:W-:Y:S01]  /*b7c0*/  FSETP.NEU.FTZ.AND P2, PT, R169, -INF , PT ;  /* 0xff800000a900780b */ /* 0x000fe20003f5d000 */
[----:B------:R-:W2:Y:S01]  /*b7d0*/  MUFU.TANH R55, R55 ;  /* 0x0000003700377308 */ /* 0x000ea20000002400 */
[----:B------:R-:W-:-:S02]  /*b7e0*/  ISETP.GT.AND P1, PT, R21, 0x31, PT ;  /* 0x000000311500780c */ /* 0x000fc40003f24270 */
[----:B-1----:R-:W-:Y:S02]  /*b7f0*/  FSEL R85, R50, -INF , P3 ;  /* 0xff80000032557808 */ /* 0x002fe40001800000 */
[----:B------:R-:W-:Y:S02]  /*b800*/  FMNMX.FTZ R0, R47, R0, !PT ;  /* 0x000000002f007209 */ /* 0x000fe40007810000 */
[----:B------:R-:W-:Y:S02]  /*b810*/  FSEL R20, R20, RZ, P2 ;  /* 0x000000ff14147208 */ /* 0x000fe40001000000 */
[----:B------:R-:W-:Y:S02]  /*b820*/  ISETP.GT.AND P2, PT, R21, 0x38, PT ;  /* 0x000000381500780c */ /* 0x000fe40003f44270 */
[----:B---3--:R-:W-:Y:S01]  /*b830*/  FSEL R51, R51, -INF , P1 ;  /* 0xff80000033337808 */ /* 0x008fe20000800000 */
[--C-:B------:R-:W-:Y:S01]  /*b840*/  FFMA.FTZ R24, R59, R170, -R20.reuse ;  /* 0x000000aa3b187223 */ /* 0x100fe20000010814 */
[----:B------:R-:W-:Y:S01]  /*b850*/  FMNMX.FTZ R0, R85, R0, !PT ;  /* 0x0000000055007209 */ /* 0x000fe20007810000 */
[-CC-:B------:R-:W-:Y:S01]  /*b860*/  FFMA.FTZ R177, R61, R170.reuse, -R20.reuse ;  /* 0x000000aa3db17223 */ /* 0x180fe20000010814 */
[----:B------:R-:W-:Y:S01]  /*b870*/  ISETP.GT.AND P1, PT, R21, 0x39, PT ;  /* 0x000000391500780c */ /* 0x000fe20003f24270 */
[-CC-:B------:R-:W-:Y:S01]  /*b880*/  FFMA.FTZ R178, R29, R170.reuse, -R20.reuse ;  /* 0x000000aa1db27223 */ /* 0x180fe20000010814 */
[----:B0-----:R-:W-:Y:S01]  /*b890*/  FSEL R59, R54, -INF , P2 ;  /* 0xff800000363b7808 */ /* 0x001fe20001000000 */
[--C-:B------:R-:W-:Y:S01]  /*b8a0*/  FFMA.FTZ R25, R25, R170, -R20.reuse ;  /* 0x000000aa19197223 */ /* 0x100fe20000010814 */
[----:B------:R-:W-:Y:S01]  /*b8b0*/  FMNMX.FTZ R0, R51, R0, !PT ;  /* 0x0000000033007209 */ /* 0x000fe20007810000 */
[-CC-:B------:R-:W-:Y:S01]  /*b8c0*/  FFMA.FTZ R179, R63, R170.reuse, -R20.reuse ;  /* 0x000000aa3fb37223 */ /* 0x180fe20000010814 */
[----:B--2---:R-:W-:Y:S01]  /*b8d0*/  FSEL R55, R55, -INF , P1 ;  /* 0xff80000037377808 */ /* 0x004fe20000800000 */
        /* <DEDUP_REMOVED lines=15> */
[----:B------:R1:W2:Y:S08]  /*b9d0*/  MUFU.EX2 R87, R25 ;  /* 0x0000001900577308 */ /* 0x0002b00000000800 */
[----:B------:R-:W-:Y:S01]  /*b9e0*/  MUFU.EX2 R177, R177 ;  /* 0x000000b100b17308 */ /* 0x000fe20000000800 */
[----:B-1----:R-:W-:Y:S01]  /*b9f0*/  IMAD.MOV.U32 R25, RZ, RZ, 0x40000040 ;  /* 0x40000040ff197424 */ /* 0x002fe200078e00ff */
[----:B0-----:R-:W-:-:S04]  /*ba00*/  FMNMX.FTZ R21, R0, R21, !PT ;  /* 0x0000001500157209 */ /* 0x001fc80007810000 */
[----:B------:R-:W-:Y:S02]  /*ba10*/  R2UR UR11, R25 ;  /* 0x00000000190b72ca */ /* 0x000fe400000e0000 */
[----:B------:R-:W0:Y:S01]  /*ba20*/  MUFU.EX2 R178, R178 ;  /* 0x000000b200b27308 */ /* 0x000e220000000800 */
[----:B------:R-:W1:Y:S01]  /*ba30*/  SHFL.BFLY PT, R0, R21, 0x1, 0x1f ;  /* 0x0c201f0015007f89 */ /* 0x000e6200000e0000 */
[----:B--2---:R-:W-:Y:S01]  /*ba40*/  FADD.FTZ R228, R152, R87 ;  /* 0x0000005798e47221 */ /* 0x004fe20000010000 */
[----:B------:R-:W-:-:S05]  /*ba50*/  F2FP.F16.F32.PACK_AB R152, R87, R152 ;  /* 0x000000985798723e */ /* 0x000fca00000000ff */
        /* <DEDUP_REMOVED lines=12> */
[----:B------:R-:W-:Y:S02]  /*bb20*/  FSEL R26, R0, RZ, P1 ;  /* 0x000000ff001a7208 */ /* 0x000fe40000800000 */
[----:B------:R-:W-:Y:S01]  /*bb30*/  ISETP.NE.AND P1, PT, R70, RZ, PT ;  /* 0x000000ff4600720c */ /* 0x000fe20003f25270 */
[----:B------:R-:W-:Y:S01]  /*bb40*/  FADD.FTZ R180, R180, R179 ;  /* 0x000000b3b4b47221 */ /* 0x000fe20000010000 */
[----:B------:R-:W-:Y:S01]  /*bb50*/  LOP3.LUT R0, R56, 0x2000000, RZ, 0xfc, !PT ;  /* 0x0200000038007812 */ /* 0x000fe200078efcff */
        /* <DEDUP_REMOVED lines=20> */
[----:B------:R-:W-:Y:S01]  /*bca0*/  IMAD R20, R18, 0x1000, R0 ;  /* 0x0000100012147824 */ /* 0x000fe200078e0200 */
[----:B0-----:R-:W-:Y:S01]  /*bcb0*/  F2FP.F16.F32.PACK_AB R158, R182, R181 ;  /* 0x000000b5b69e723e */ /* 0x001fe200000000ff */
[----:B------:R-:W-:Y:S01]  /*bcc0*/  FADD.FTZ R181, R181, R180 ;  /* 0x000000b4b5b57221 */ /* 0x000fe20000010000 */
[----:B------:R-:W-:-:S02]  /*bcd0*/  @!P1 VIADD R15, R15, 0x38860 ;  /* 0x000388600f0f9836 */ /* 0x000fc40000000000 */
[C---:B------:R-:W-:Y:S01]  /*bce0*/  R2UR UR6, R20.reuse ;  /* 0x00000000140672ca */ /* 0x040fe200000e0000 */
[----:B------:R-:W0:Y:S01]  /*bcf0*/  MUFU.EX2 R200, R200 ;  /* 0x000000c800c87308 */ /* 0x000e220000000800 */
[----:B-1----:R-:W-:Y:S01]  /*bd00*/  MOV R21, 0x40000040 ;  /* 0x4000004000157802 */ /* 0x002fe20000000f00 */
[----:B------:R-:W-:Y:S02]  /*bd10*/  VIADD R24, R20, 0x80 ;  /* 0x0000008014187836 */ /* 0x000fe40000000000 */
[----:B------:R-:W-:Y:S01]  /*bd20*/  FADD.FTZ R182, R182, R181 ;  /* 0x000000b5b6b67221 */ /* 0x000fe20000010000 */
[----:B------:R-:W-:Y:S02]  /*bd30*/  @!P1 PRMT R15, RZ, 0x654, R15 ;  /* 0x00000654ff0f9816 */ /* 0x000fe4000000000f */
[----:B------:R-:W-:Y:S01]  /*bd40*/  R2UR UR7, R21 ;  /* 0x00000000150772ca */ /* 0x000fe200000e0000 */
[----:B------:R-:W-:Y:S01]  /*bd50*/  MUFU.EX2 R201, R201 ;  /* 0x000000c900c97308 */ /* 0x000fe20000000800 */
[----:B------:R-:W-:-:S07]  /*bd60*/  R2UR UR10, R24 ;  /* 0x00000000180a72ca */ /* 0x000fce00000e0000 */
[----:B------:R-:W1:Y:S01]  /*bd70*/  MUFU.EX2 R202, R202 ;  /* 0x000000ca00ca7308 */ /* 0x000e620000000800 */
[----:B0-----:R-:W-:Y:S01]  /*bd80*/  F2FP.F16.F32.PACK_AB R153, R200, R199 ;  /* 0x000000c7c899723e */ /* 0x001fe200000000ff */
[----:B------:R-:W-:-:S06]  /*bd90*/  FADD.FTZ R200, R199, R200 ;  /* 0x000000c8c7c87221 */ /* 0x000fcc0000010000 */
[----:B------:R-:W-:Y:S08]  /*bda0*/  MUFU.EX2 R203, R203 ;  /* 0x000000cb00cb7308 */ /* 0x000ff00000000800 */
[----:B------:R-:W0:Y:S01]  /*bdb0*/  MUFU.EX2 R204, R204 ;  /* 0x000000cc00cc7308 */ /* 0x000e220000000800 */
[----:B-1----:R-:W-:Y:S01]  /*bdc0*/  F2FP.F16.F32.PACK_AB R155, R202, R201 ;  /* 0x000000c9ca9b723e */ /* 0x002fe200000000ff */
[----:B------:R-:W-:Y:S01]  /*bdd0*/  BAR.SYNC.DEFER_BLOCKING 0xf, 0x100 ;  /* 0x03c4000000007b1d */ /* 0x000fe20000010000 */
[----:B------:R-:W-:-:S04]  /*bde0*/  FADD.FTZ R201, R201, R200 ;  /* 0x000000c8c9c97221 */ /* 0x000fc80000010000 */
[----:B------:R-:W-:Y:S01]  /*bdf0*/  FADD.FTZ R202, R202, R201 ;  /* 0x000000c9caca7221 */ /* 0x000fe20000010000 */
[----:B------:R-:W-:Y:S08]  /*be00*/  MUFU.EX2 R205, R205 ;  /* 0x000000cd00cd7308 */ /* 0x000ff00000000800 */
[----:B------:R-:W1:Y:S01]  /*be10*/  MUFU.EX2 R206, R206 ;  /* 0x000000ce00ce7308 */ /* 0x000e620000000800 */
[----:B0-----:R-:W-:Y:S01]  /*be20*/  F2FP.F16.F32.PACK_AB R157, R204, R203 ;  /* 0x000000cbcc9d723e */ /* 0x001fe200000000ff */
[----:B------:R-:W-:-:S04]  /*be30*/  FADD.FTZ R203, R203, R202 ;  /* 0x000000cacbcb7221 */ /* 0x000fc80000010000 */
[----:B------:R-:W-:Y:S02]  /*be40*/  FADD.FTZ R204, R204, R203 ;  /* 0x000000cbcccc7221 */ /* 0x000fe40000010000 */
[----:B------:R-:W-:Y:S01]  /*be50*/  MUFU.EX2 R183, R183 ;  /* 0x000000b700b77308 */ /* 0x000fe20000000800 */
[----:B------:R0:W-:Y:S07]  /*be60*/  STSM.16.M88.4 [R195+0x36400], R152 ;  /* 0x03640098c3007844 */ /* 0x0001ee0000000200 */
[----:B------:R-:W2:Y:S01]  /*be70*/  MUFU.EX2 R186, R186 ;  /* 0x000000ba00ba7308 */ /* 0x000ea20000000800 */
[----:B-1----:R-:W-:Y:S01]  /*be80*/  F2FP.F16.F32.PACK_AB R159, R206, R205 ;  /* 0x000000cdce9f723e */ /* 0x002fe200000000ff */
[----:B------:R-:W-:-:S04]  /*be90*/  FADD.FTZ R205, R205, R204 ;  /* 0x000000cccdcd7221 */ /* 0x000fc80000010000 */
[----:B------:R1:W-:Y:S01]  /*bea0*/  STSM.16.M88.4 [R210], R156 ;  /* 0x0000009cd2007844 */ /* 0x0003e20000000200 */
[----:B------:R-:W-:Y:S01]  /*beb0*/  FADD.FTZ R206, R206, R205 ;  /* 0x000000cdcece7221 */ /* 0x000fe20000010000 */
[----:B------:R-:W-:Y:S08]  /*bec0*/  MUFU.EX2 R196, R196 ;  /* 0x000000c400c47308 */ /* 0x000ff00000000800 */
[----:B------:R-:W3:Y:S01]  /*bed0*/  MUFU.EX2 R197, R197 ;  /* 0x000000c500c57308 */ /* 0x000ee20000000800 */
[----:B--2---:R-:W-:Y:S01]  /*bee0*/  F2FP.F16.F32.PACK_AB R160, R186, R183 ;  /* 0x000000b7baa0723e */ /* 0x004fe200000000ff */
[----:B------:R-:W-:-:S04]  /*bef0*/  FADD.FTZ R183, R183, R182 ;  /* 0x000000b6b7b77221 */ /* 0x000fc80000010000 */
[----:B------:R-:W-:Y:S01]  /*bf00*/  FADD.FTZ R183, R186, R183 ;  /* 0x000000b7bab77221 */ /* 0x000fe20000010000 */
[----:B------:R-:W-:Y:S01]  /*bf10*/  VIADD R186, R168, 0xfffffffe ;  /* 0xfffffffea8ba7836 */ /* 0x000fe20000000000 */
[----:B------:R-:W2:Y:S08]  /*bf20*/  MUFU.EX2 R207, R207 ;  /* 0x000000cf00cf7308 */ /* 0x000eb00000000800 */
[----:B------:R-:W4:Y:S01]  /*bf30*/  MUFU.EX2 R211, R211 ;  /* 0x000000d300d37308 */ /* 0x000f220000000800 */
[----:B---3--:R-:W-:Y:S01]  /*bf40*/  F2FP.F16.F32.PACK_AB R162, R197, R196 ;  /* 0x000000c4c5a2723e */ /* 0x008fe200000000ff */
[----:B------:R-:W-:-:S04]  /*bf50*/  FADD.FTZ R196, R196, R183 ;  /* 0x000000b7c4c47221 */ /* 0x000fc80000010000 */
[----:B------:R-:W-:Y:S02]  /*bf60*/  FADD.FTZ R197, R197, R196 ;  /* 0x000000c4c5c57221 */ /* 0x000fe40000010000 */
[----:B------:R-:W-:Y:S01]  /*bf70*/  MUFU.EX2 R225, R225 ;  /* 0x000000e100e17308 */ /* 0x000fe20000000800 */
[----:B--2---:R-:W-:-:S07]  /*bf80*/  FADD.FTZ R206, R207, R206 ;  /* 0x000000cecfce7221 */ /* 0x004fce0000010000 */
[----:B------:R-:W2:Y:S01]  /*bf90*/  MUFU.EX2 R226, R226 ;  /* 0x000000e200e27308 */ /* 0x000ea20000000800 */
[C---:B----4-:R-:W-:Y:S01]  /*bfa0*/  F2FP.F16.F32.PACK_AB R161, R211.reuse, R207 ;  /* 0x000000cfd3a1723e */ /* 0x050fe200000000ff */
[----:B------:R-:W-:-:S06]  /*bfb0*/  FADD.FTZ R206, R211, R206 ;  /* 0x000000ced3ce7221 */ /* 0x000fcc0000010000 */
[----:B------:R-:W3:Y:S08]  /*bfc0*/  MUFU.EX2 R198, R198 ;  /* 0x000000c600c67308 */ /* 0x000ef00000000800 */
[----:B------:R-:W4:Y:S01]  /*bfd0*/  MUFU.EX2 R172, R172 ;  /* 0x000000ac00ac7308 */ /* 0x000f220000000800 */
[----:B--2---:R-:W-:Y:S01]  /*bfe0*/  F2FP.F16.F32.PACK_AB R163, R226, R225 ;  /* 0x000000e1e2a3723e */ /* 0x004fe200000000ff */
[----:B------:R-:W-:-:S04]  /*bff0*/  FADD.FTZ R225, R225, R206 ;  /* 0x000000cee1e17221 */ /* 0x000fc80000010000 */
[----:B------:R1:W-:Y:S01]  /*c000*/  STSM.16.M88.4 [R208], R160 ;  /* 0x000000a0d0007844 */ /* 0x0003e20000000200 */
[----:B------:R-:W-:Y:S01]  /*c010*/  FADD.FTZ R226, R226, R225 ;  /* 0x000000e1e2e27221 */ /* 0x000fe20000010000 */
[----:B------:R-:W-:Y:S01]  /*c020*/  MUFU.EX2 R173, R173 ;  /* 0x000000ad00ad7308 */ /* 0x000fe20000000800 */
[----:B---3--:R-:W-:-:S07]  /*c030*/  FADD.FTZ R197, R198, R197 ;  /* 0x000000c5c6c57221 */ /* 0x008fce0000010000 */
[----:B------:R-:W2:Y:S01]  /*c040*/  MUFU.EX2 R174, R174 ;  /* 0x000000ae00ae7308 */ /* 0x000ea20000000800 */
[C---:B----4-:R-:W-:Y:S01]  /*c050*/  F2FP.F16.F32.PACK_AB R164, R172.reuse, R198 ;  /* 0x000000c6aca4723e */ /* 0x050fe200000000ff */
[----:B------:R-:W-:-:S06]  /*c060*/  FADD.FTZ R172, R172, R197 ;  /* 0x000000c5acac7221 */ /* 0x000fcc0000010000 */
[----:B------:R-:W3:Y:S08]  /*c070*/  MUFU.EX2 R227, R227 ;  /* 0x000000e300e37308 */ /* 0x000ef00000000800 */
[----:B------:R-:W4:Y:S01]  /*c080*/  MUFU.EX2 R175, R175 ;  /* 0x000000af00af7308 */ /* 0x000f220000000800 */
[----:B--2---:R-:W-:-:S07]  /*c090*/  F2FP.F16.F32.PACK_AB R166, R174, R173 ;  /* 0x000000adaea6723e */ /* 0x004fce00000000ff */
[----:B------:R-:W-:Y:S01]  /*c0a0*/  MUFU.EX2 R176, R176 ;  /* 0x000000b000b07308 */ /* 0x000fe20000000800 */
[----:B---3--:R-:W-:-:S07]  /*c0b0*/  FADD.FTZ R226, R227, R226 ;  /* 0x000000e2e3e27221 */ /* 0x008fce0000010000 */
[----:B------:R-:W2:Y:S01]  /*c0c0*/  MUFU.EX2 R21, R26 ;  /* 0x0000001a00157308 */ /* 0x000ea20000000800 */
[C---:B----4-:R-:W-:Y:S01]  /*c0d0*/  F2FP.F16.F32.PACK_AB R165, R175.reuse, R227 ;  /* 0x000000e3afa5723e */ /* 0x050fe200000000ff */
[----:B------:R-:W-:Y:S01]  /*c0e0*/  FADD.FTZ R175, R175, R226 ;  /* 0x000000e2afaf7221 */ /* 0x000fe20000010000 */
[----:B--2---:R-:W-:-:S05]  /*c0f0*/  F2FP.F16.F32.PACK_AB R167, R21, R176 ;  /* 0x000000b015a7723e */ /* 0x004fca00000000ff */
[----:B------:R1:W-:Y:S01]  /*c100*/  STSM.16.M88.4 [R209], R164 ;  /* 0x000000a4d1007844 */ /* 0x0003e20000000200 */
[----:B------:R-:W-:-:S06]  /*c110*/  WARPGROUP.ARRIVE ;  /* 0x00000000000079c5 */ /* 0x000fcc0000000000 */
[----:B------:R-:W-:Y:S03]  /*c120*/  HGMMA.64x256x16.F32 R24, R152, gdesc[UR4].tnspB, RZ, !UPT, gsb0 ;  /* 0x43e0000498187df0 */ /* 0x000fe6000c0008ff */
[----:B------:R-:W-:Y:S02]  /*c130*/  WARPGROUP.DEPBAR.LE gsb0, 0x0 ;  /* 0x00008000000079c5 */ /* 0x000fe40000010000 */
[----:B------:R-:W-:Y:S01]  /*c140*/  WARPGROUP.ARRIVE ;  /* 0x00000000000079c5 */ /* 0x000fe20000000000 */
[----:B0-----:R-:W-:Y:S02]  /*c150*/  VIADD R152, R20, 0x100 ;  /* 0x0000010014987836 */ /* 0x001fe40000000000 */
[----:B------:R-:W-:-:S15]  /*c160*/  IMAD.MOV.U32 R153, RZ, RZ, 0x40000040 ;  /* 0x40000040ff997424 */ /* 0x000fde00078e00ff */
[----:B------:R-:W-:-:S05]  /*c170*/  NOP ;  /* 0x0000000000007918 */ /* 0x000fca0000000000 */
[----:B------:R-:W-:Y:S01]  /*c180*/  HGMMA.64x256x16.F32 R24, R156, gdesc[UR8].tnspB, R24, gsb0 ;  /* 0x43e000089c187df0 */ /* 0x000fe20008000818 */
[----:B------:R-:W-:Y:S01]  /*c190*/  R2UR UR6, R152 ;  /* 0x00000000980672ca */ /* 0x000fe200000e0000 */
[----:B------:R-:W-:Y:S01]  /*c1a0*/  VIADD R152, R20, 0x180 ;  /* 0x0000018014987836 */ /* 0x000fe20000000000 */
[----:B------:R-:W-:Y:S01]  /*c1b0*/  R2UR UR7, R153 ;  /* 0x00000000990772ca */ /* 0x000fe200000e0000 */
[----:B------:R-:W-:Y:S01]  /*c1c0*/  IMAD.IADD R20, R187, 0x1, -R184 ;  /* 0x00000001bb147824 */ /* 0x000fe200078e0ab8 */
[----:B------:R-:W-:-:S03]  /*c1d0*/  MOV R153, 0x40000040 ;  /* 0x4000004000997802 */ /* 0x000fc60000000f00 */
[----:B------:R-:W-:Y:S01]  /*c1e0*/  IMAD R20, R185, 0x40, R20 ;  /* 0x00000040b9147824 */ /* 0x000fe200078e0214 */
[----:B------:R-:W-:Y:S02]  /*c1f0*/  WARPGROUP.DEPBAR.LE gsb0, 0x0 ;  /* 0x00008000000079c5 */ /* 0x000fe40000010000 */
[----:B------:R-:W-:-:S15]  /*c200*/  WARPGROUP.ARRIVE ;  /* 0x00000000000079c5 */ /* 0x000fde0000000000 */
[----:B------:R-:W-:-:S02]  /*c210*/  NOP ;  /* 0x0000000000007918 */ /* 0x000fc40000000000 */
[----:B------:R-:W-:Y:S01]  /*c220*/  HGMMA.64x256x16.F32 R24, R160, gdesc[UR4].tnspB, R24, gsb0 ;  /* 0x43e00004a0187df0 */ /* 0x000fe20008000818 */
[----:B------:R-:W-:Y:S02]  /*c230*/  R2UR UR6, R152 ;  /* 0x00000000980672ca */ /* 0x000fe400000e0000 */
[----:B------:R-:W-:Y:S02]  /*c240*/  R2UR UR7, R153 ;  /* 0x00000000990772ca */ /* 0x000fe400000e0000 */
[----:B------:R-:W-:-:S04]  /*c250*/  SHF.R.S32.HI R153, RZ, 0x1f, R20 ;  /* 0x0000001fff997819 */ /* 0x000fc80000011414 */
[----:B------:R-:W-:Y:S01]  /*c260*/  LEA.HI R153, R153, R20, RZ, 0x6 ;  /* 0x0000001499997211 */ /* 0x000fe200078f30ff */
[----:B------:R-:W-:-:S03]  /*c270*/  FADD.FTZ R20, R176, R175 ;  /* 0x000000afb0147221 */ /* 0x000fc60000010000 */
[----:B------:R-:W-:Y:S01]  /*c280*/  SHF.R.S32.HI R153, RZ, 0x6, R153 ;  /* 0x00000006ff997819 */ /* 0x000fe20000011499 */
[----:B------:R-:W-:-:S03]  /*c290*/  FADD.FTZ R20, R21, R20 ;  /* 0x0000001415147221 */ /* 0x000fc60000010000 */
[----:B------:R-:W-:-:S04]  /*c2a0*/  VIMNMX R211, RZ, R153, !PT ;  /* 0x00000099ffd37248 */ /* 0x000fc80007fe0100 */
[----:B------:R-:W-:Y:S01]  /*c2b0*/  ISETP.GE.AND P2, PT, R186, R211, PT ;  /* 0x000000d3ba00720c */ /* 0x000fe20003f46270 */
[----:B------:R-:W-:Y:S02]  /*c2c0*/  WARPGROUP.DEPBAR.LE gsb0, 0x0 ;  /* 0x00008000000079c5 */ /* 0x000fe40000010000 */
[----:B------:R-:W-:-:S06]  /*c2d0*/  WARPGROUP.ARRIVE ;  /* 0x00000000000079c5 */ /* 0x000fcc0000000000 */
        /* <DEDUP_REMOVED lines=13> */
[----:B-1----:R-:W-:Y:S06]  /*c3b0*/  @!P2 BRA `(.L_x_6959) ;  /* 0x0000003800dca947 */ /* 0x002fec0003800000 */
[----:B------:R-:W-:Y:S01]  /*c3c0*/  BSSY B0, `(.L_x_6960) ;  /* 0x00003b5000007945 */ /* 0x000fe20003800000 */
[----:B------:R-:W-:Y:S01]  /*c3d0*/  MOV R200, R171 ;  /* 0x000000ab00c87202 */ /* 0x000fe20000000f00 */
[----:B------:R-:W-:Y:S02]  /*c3e0*/  IMAD.MOV.U32 R198, RZ, RZ, R169 ;  /* 0x000000ffffc67224 */ /* 0x000fe400078e00a9 */
[----:B------:R-:W-:-:S07]  /*c3f0*/  IMAD.MOV.U32 R199, RZ, RZ, R18 ;  /* 0x000000ffffc77224 */ /* 0x000fce00078e0012 */
.L_x_6971:
[----:B------:R-:W-:-:S05]  /*c400*/  VIADD R18, R199, 0x1 ;  /* 0x00000001c7127836 */ /* 0x000fca0000000000 */
[----:B------:R-:W-:-:S04]  /*c410*/  ISETP.NE.AND P2, PT, R18, 0x2, PT ;  /* 0x000000021200780c */ /* 0x000fc80003f45270 */
[----:B------:R-:W-:Y:S02]  /*c420*/  SEL R152, RZ, 0x1, P2 ;  /* 0x00000001ff987807 */ /* 0x000fe40001000000 */
[----:B------:R-:W-:Y:S02]  /*c430*/  SEL R18, R18, RZ, P2 ;  /* 0x000000ff12127207 */ /* 0x000fe40001000000 */
[----:B------:R-:W-:Y:S01]  /*c440*/  LOP3.LUT R19, R19, R152, RZ, 0x3c, !PT ;  /* 0x0000009813137212 */ /* 0x000fe200078e3cff */
[----:B------:R-:W-:Y:S06]  /*c450*/  @!P0 BRA `(.L_x_6961) ;  /* 0x0000000000048947 */ /* 0x000fec0003800000 */
[----:B------:R-:W-:Y:S01]  /*c460*/  BPT.TRAP 0x1 ;  /* 0x000000040000795c */ /* 0x000fe20000300000 */
.L_x_6961:
[----:B------:R-:W-:Y:S01]  /*c470*/  IMAD R21, R18, 0x8, R2 ;  /* 0x0000000812157824 */ /* 0x000fe200078e0202 */
[----:B------:R-:W-:-:S04]  /*c480*/  SHF.L.U32 R204, R19, 0x1f, RZ ;  /* 0x0000001f13cc7819 */ /* 0x000fc800000006ff */
[----:B------:R0:W1:Y:S01]  /*c490*/  SYNCS.PHASECHK.TRANS64.TRYWAIT P2, [R21+URZ+0x38830], R204 ;  /* 0x038830cc150075a7 */ /* 0x000062000804017f */
[----:B------:R-:W-:Y:S05]  /*c4a0*/  @!P0 BRA `(.L_x_6962) ;  /* 0x0000000000048947 */ /* 0x000fea0003800000 */
[----:B------:R-:W-:Y:S01]  /*c4b0*/  BPT.TRAP 0x1 ;  /* 0x000000040000795c */ /* 0x000fe20000300000 */
.L_x_6962:
[----:B------:R-:W-:Y:S01]  /*c4c0*/  BSSY B2, `(.L_x_6963) ;  /* 0x0000006000027945 */ /* 0x000fe20003800000 */
[----:B------:R-:W-:Y:S01]  /*c4d0*/  LEA R196, R18, R3, 0x9 ;  /* 0x0000000312c47211 */ /* 0x000fe200078e48ff */
[----:B------:R-:W-:Y:S02]  /*c4e0*/  IMAD.MOV.U32 R197, RZ, RZ, 0x40000040 ;  /* 0x40000040ffc57424 */ /* 0x000fe400078e00ff */
[----:B-1----:R-:W-:Y:S05]  /*c4f0*/  @P2 BRA `(.L_x_6964) ;  /* 0x0000000000082947 */ /* 0x002fea0003800000 */
[----:B------:R-:W1:Y:S02]  /*c500*/  SYNCS.PHASECHK.TRANS64.TRYWAIT P2, [R21+URZ+0x38830], R204 ;  /* 0x038830cc150075a7 */ /* 0x000e64000804017f */
[----:B-1----:R-:W-:Y:S05]  /*c510*/  @!P2 BRA `(.L_x_6965) ;  /* 0x0000011400a8a947 */ /* 0x002fea0003800000 */
.L_x_6964:
[----:B------:R-:W-:Y:S05]  /*c520*/  BSYNC B2 ;  /* 0x0000000000027941 */ /* 0x000fea0003800000 */
.L_x_6963:
        /* <DEDUP_REMOVED lines=36> */
.L_x_6966:
[----:B------:R2:W3:Y:S01]  /*c770*/  SYNCS.PHASECHK.TRANS64.TRYWAIT P2, [R21+URZ+0x38850], R204 ;  /* 0x038850cc150075a7 */ /* 0x0004e2000804017f */
[----:B------:R-:W-:Y:S05]  /*c780*/  @!P0 BRA `(.L_x_6967) ;  /* 0x0000000000048947 */ /* 0x000fea0003800000 */
[----:B------:R-:W-:Y:S01]  /*c790*/  BPT.TRAP 0x1 ;  /* 0x000000040000795c */ /* 0x000fe20000300000 */
.L_x_6967:
[----:B------:R-:W-:Y:S04]  /*c7a0*/  BSSY B2, `(.L_x_6968) ;  /* 0x0000004000027945 */ /* 0x000fe80003800000 */
[----:B---3--:R-:W-:Y:S05]  /*c7b0*/  @P2 BRA `(.L_x_6969) ;  /* 0x0000000000082947 */ /* 0x008fea0003800000 */
[----:B------:R-:W3:Y:S02]  /*c7c0*/  SYNCS.PHASECHK.TRANS64.TRYWAIT P2, [R21+URZ+0x38850], R204 ;  /* 0x038850cc150075a7 */ /* 0x000ee4000804017f */
[----:B---3--:R-:W-:Y:S05]  /*c7d0*/  @!P2 BRA `(.L_x_6970) ;  /* 0x00000114000ca947 */ /* 0x008fea0003800000 */
.L_x_6969:
[----:B------:R-:W-:Y:S05]  /*c7e0*/  BSYNC B2 ;  /* 0x0000000000027941 */ /* 0x000fea0003800000 */
.L_x_6968:
[----:B------:R-:W-:Y:S01]  /*c7f0*/  IMAD R202, R18, 0x1000, R14 ;  /* 0x0000100012ca7824 */ /* 0x000fe200078e020e */
[----:B------:R-:W-:Y:S01]  /*c800*/  R2UR UR4, R6 ;  /* 0x00000000060472ca */ /* 0x000fe200000e0000 */
[----:B------:R-:W-:Y:S01]  /*c810*/  IMAD.MOV.U32 R203, RZ, RZ, 0x40000040 ;  /* 0x40000040ffcb7424 */ /* 0x000fe200078e00ff */
[----:B------:R-:W-:Y:S01]  /*c820*/  R2UR UR5, R7 ;  /* 0x00000000070572ca */ /* 0x000fe200000e0000 */
[----:B------:R-:W-:Y:S01]  /*c830*/  WARPGROUP.ARRIVE ;  /* 0x00000000000079c5 */ /* 0x000fe20000000000 */
[----:B------:R-:W-:Y:S01]  /*c840*/  R2UR UR6, R202 ;  /* 0x00000000ca0672ca */ /* 0x000fe200000e0000 */
[----:B------:R-:W-:Y:S01]  /*c850*/  IMAD.MOV.U32 R197, RZ, RZ, 0x40000040 ;  /* 0x40000040ffc57424 */ /* 0x000fe200078e00ff */
[----:B------:R-:W-:-:S03]  /*c860*/  R2UR UR7, R203 ;  /* 0x00000000cb0772ca */ /* 0x000fc600000e0000 */
[----:B------:R-:W4:Y:S01]  /*c870*/  S2R R201, SR_TID.X ;  /* 0x0000000000c97919 */ /* 0x000f220000002100 */
[----:B------:R-:W-:Y:S01]  /*c880*/  IADD3 R196, R6, 0x2, RZ ;  /* 0x0000000206c47810 */ /* 0x000fe20007ffe0ff */
[----:B------:R-:W-:Y:S01]  /*c890*/  IMAD.MOV.U32 R205, RZ, RZ, 0x40000040 ;  /* 0x40000040ffcd7424 */ /* 0x000fe200078e00ff */
[----:B------:R-:W-:Y:S01]  /*c8a0*/  IADD3 R203, R202, 0x800, RZ ;  /* 0x00000800cacb7810 */ /* 0x000fe20007ffe0ff */
[----:B------:R-:W-:Y:S02]  /*c8b0*/  VIADD R206, R6, 0x800 ;  /* 0x0000080006ce7836 */ /* 0x000fe40000000000 */
[----:B------:R-:W-:-:S04]  /*c8c0*/  IMAD.MOV.U32 R207, RZ, RZ, 0x40000040 ;  /* 0x40000040ffcf7424 */ /* 0x000fc800078e00ff */
        /* <DEDUP_REMOVED lines=162> */
[----:B------:R-:W4:Y:S01]  /*d2f0*/  SHFL.IDX PT, R196, R201, RZ, 0x1f ;  /* 0x00001fffc9c47589 */ /* 0x000f2200000e0000 */
[----:B------:R-:W-:Y:S01]  /*d300*/  IMAD.MOV.U32 R197, RZ, RZ, 0x4 ;  /* 0x00000004ffc57424 */ /* 0x000fe200078e00ff */
[----:B----4-:R-:W-:-:S04]  /*d310*/  ISETP.GT.AND P2, PT, R196, 0x7f, PT ;  /* 0x0000007fc400780c */ /* 0x010fc80003f44270 */
        /* <DEDUP_REMOVED lines=90> */
[----:B------:R-:W-:Y:S02]  /*d8c0*/  R2UR UR7, R205 ;  /* 0x00000000cd0772ca */ /* 0x000fe400000e0000 */
[----:B------:R-:W-:Y:S02]  /*d8d0*/  MOV R205, 0x40000040 ;  /* 0x4000004000cd7802 */ /* 0x000fe40000000f00 */
        /* <DEDUP_REMOVED lines=72> */
[----:B------:R-:W-:Y:S02]  /*dd60*/  R2UR UR7, R205 ;  /* 0x00000000cd0772ca */ /* 0x000fe400000e0000 */
[----:B------:R-:W-:Y:S02]  /*dd70*/  MOV R205, 0x40000040 ;  /* 0x4000004000cd7802 */ /* 0x000fe40000000f00 */
        /* <DEDUP_REMOVED lines=29> */
[----:B------:R-:W-:-:S04]  /*df50*/  LOP3.LUT R197, R197, 0x1e00, RZ, 0xc0, !PT ;  /* 0x00001e00c5c57812 */ /* 0x000fc800078ec0ff */
[CC--:B------:R-:W-:Y:S02]  /*df60*/  IADD3 R196, R203.reuse, R197.reuse, R6 ;  /* 0x000000c5cbc47210 */ /* 0x0c0fe40007ffe006 */
[----:B------:R-:W-:Y:S01]  /*df70*/  IADD3 R202, R203, R197, R202 ;  /* 0x000000c5cbca7210 */ /* 0x000fe20007ffe0ca */
[----:B------:R-:W-:Y:S02]  /*df80*/  IMAD.MOV.U32 R197, RZ, RZ, 0x40000040 ;  /* 0x40000040ffc57424 */ /* 0x000fe400078e00ff */
[----:B------:R-:W-:Y:S01]  /*df90*/  IMAD.MOV.U32 R203, RZ, RZ, 0x40000040 ;  /* 0x40000040ffcb7424 */ /* 0x000fe200078e00ff */
[----:B------:R-:W-:Y:S02]  /*dfa0*/  WARPGROUP.DEPBAR.LE gsb0, 0x0 ;  /* 0x00008000000079c5 */ /* 0x000fe40000010000 */
[----:B------:R-:W-:-:S06]  /*dfb0*/  WARPGROUP.ARRIVE ;  /* 0x00000000000079c5 */ /* 0x000fcc0000000000 */
        /* <DEDUP_REMOVED lines=10> */
[----:B------:R-:W-:Y:S01]  /*e060*/  ULDC UR4, c[0x0][0xad0] ;  /* 0x0002b40000047ab9 */ /* 0x000fe20000000800 */
[----:B------:R-:W-:Y:S01]  /*e070*/  R2UR UR7, R197 ;  /* 0x00000000c50772ca */ /* 0x000fe200000e0000 */
[----:B------:R-:W-:Y:S01]  /*e080*/  ULDC UR5, c[0x0][0xa80] ;  /* 0x0002a00000057ab9 */ /* 0x000fe20000000800 */
[----:B------:R-:W-:Y:S01]  /*e090*/  R2UR UR6, R196 ;  /* 0x00000000c40672ca */ /* 0x000fe200000e0000 */
[----:B------:R-:W-:Y:S02]  /*e0a0*/  WARPGROUP.DEPBAR.LE gsb0, 0x0 ;  /* 0x00008000000079c5 */ /* 0x000fe40000010000 */
[----:B------:R-:W-:Y:S01]  /*e0b0*/  FMUL.FTZ R206, R156, UR4 ;  /* 0x000000049cce7c20 */ /* 0x000fe20008410000 */
[----:B------:R-:W-:Y:S01]  /*e0c0*/  FMUL.FTZ R156, R157, UR4 ;  /* 0x000000049d9c7c20 */ /* 0x000fe20008410000 */
[----:B------:R-:W-:Y:S01]  /*e0d0*/  MOV R157, 0xffffffc0 ;  /* 0xffffffc0009d7802 */ /* 0x000fe20000000f00 */
[----:B------:R-:W-:Y:S01]  /*e0e0*/  FMUL.FTZ R207, R152, UR4 ;  /* 0x0000000498cf7c20 */ /* 0x000fe20008410000 */
[----:B------:R-:W-:Y:S01]  /*e0f0*/  FMUL.FTZ R225, R153, UR4 ;  /* 0x0000000499e17c20 */ /* 0x000fe20008410000 */
[----:B------:R-:W-:Y:S01]  /*e100*/  FMUL.FTZ R153, R160, UR4 ;  /* 0x00000004a0997c20 */ /* 0x000fe20008410000 */
[----:B------:R-:W-:Y:S01]  /*e110*/  FMUL.FTZ R197, R154, UR4 ;  /* 0x000000049ac57c20 */ /* 0x000fe20008410000 */
[----:B------:R-:W-:-:S02]  /*e120*/  IMAD R160, R186, R157, 0x1 ;  /* 0x00000001baa07424 */ /* 0x000fc400078e029d */
[----:B------:R-:W-:Y:S01]  /*e130*/  FMUL.FTZ R154, R161, UR4 ;  /* 0x00000004a19a7c20 */ /* 0x000fe20008410000 */
[----:B------:R-:W0:Y:S01]  /*e140*/  MUFU.TANH R207, R207 ;  /* 0x000000cf00cf7308 */ /* 0x000e220000002400 */
[----:B------:R-:W-:Y:S01]  /*e150*/  FMUL.FTZ R161, R165, UR4 ;  /* 0x00000004a5a17c20 */ /* 0x000fe20008410000 */
[----:B------:R-:W-:Y:S02]  /*e160*/  IMAD R160, R185, 0x40, R160 ;  /* 0x00000040b9a07824 */ /* 0x000fe400078e02a0 */
[----:B------:R-:W-:Y:S01]  /*e170*/  FMUL.FTZ R157, R169, UR4 ;  /* 0x00000004a99d7c20 */ /* 0x000fe20008410000 */
[----:B------:R-:W-:Y:S01]  /*e180*/  FMUL.FTZ R152, R164, UR4 ;  /* 0x00000004a4987c20 */ /* 0x000fe20008410000 */
[----:B------:R-:W-:Y:S01]  /*e190*/  FMUL.FTZ R164, R168, UR4 ;  /* 0x00000004a8a47c20 */ /* 0x000fe20008410000 */
[----:B------:R-:W-:Y:S01]  /*e1a0*/  FMUL.FTZ R201, R173, UR4 ;  /* 0x00000004adc97c20 */ /* 0x000fe20008410000 */
[----:B------:R-:W-:Y:S01]  /*e1b0*/  IADD3 R165, -R184, R160, R187 ;  /* 0x000000a0b8a57210 */ /* 0x000fe20007ffe1bb */
[----:B------:R-:W1:Y:S01]  /*e1c0*/  MUFU.TANH R225, R225 ;  /* 0x000000e100e17308 */ /* 0x000e620000002400 */
[----:B------:R-:W-:Y:S01]  /*e1d0*/  FMUL.FTZ R160, R172, UR4 ;  /* 0x00000004aca07c20 */ /* 0x000fe20008410000 */
[----:B------:R-:W-:Y:S01]  /*e1e0*/  FMUL.FTZ R176, R176, UR4 ;  /* 0x00000004b0b07c20 */ /* 0x000fe20008410000 */
[----:B------:R-:W-:Y:S01]  /*e1f0*/  IADD3 R169, R190, R165, -R192 ;  /* 0x000000a5bea97210 */ /* 0x000fe20007ffe8c0 */
[----:B------:R-:W-:Y:S01]  /*e200*/  FMUL.FTZ R162, R162, UR4 ;  /* 0x00000004a2a27c20 */ /* 0x000fe20008410000 */
[----:B------:R-:W-:Y:S01]  /*e210*/  FMUL.FTZ R202, R166, UR4 ;  /* 0x00000004a6ca7c20 */ /* 0x000fe20008410000 */
[----:B------:R-:W-:Y:S01]  /*e220*/  FMUL.FTZ R171, R171, UR4 ;  /* 0x00000004abab7c20 */ /* 0x000fe20008410000 */
[C---:B------:R-:W-:Y:S01]  /*e230*/  ISETP.GT.AND P2, PT, R169.reuse, RZ, PT ;  /* 0x000000ffa900720c */ /* 0x040fe20003f44270 */
[----:B------:R-:W2:Y:S01]  /*e240*/  MUFU.TANH R206, R206 ;  /* 0x000000ce00ce7308 */ /* 0x000ea20000002400 */
[----:B------:R-:W-:Y:S01]  /*e250*/  ISETP.GT.AND P3, PT, R169, 0x1, PT ;  /* 0x00000001a900780c */ /* 0x000fe20003f64270 */
[----:B------:R-:W-:Y:S01]  /*e260*/  FMUL.FTZ R204, R174, UR4 ;  /* 0x00000004aecc7c20 */ /* 0x000fe20008410000 */
[----:B0-----:R-:W-:Y:S01]  /*e270*/  FSEL R207, R207, -INF , P2 ;  /* 0xff800000cfcf7808 */ /* 0x001fe20001000000 */
[----:B------:R-:W-:Y:S01]  /*e280*/  FMUL.FTZ R205, R175, UR4 ;  /* 0x00000004afcd7c20 */ /* 0x000fe20008410000 */
[----:B------:R-:W-:Y:S01]  /*e290*/  ISETP.GT.AND P4, PT, R169, 0x8, PT ;  /* 0x00000008a900780c */ /* 0x000fe20003f84270 */
[----:B------:R-:W-:Y:S01]  /*e2a0*/  FMUL.FTZ R178, R178, UR4 ;  /* 0x00000004b2b27c20 */ /* 0x000fe20008410000 */
[----:B------:R-:W-:Y:S01]  /*e2b0*/  FMNMX.FTZ R168, R207, R198, !PT ;  /* 0x000000c6cfa87209 */ /* 0x000fe20007810000 */
[----:B------:R-:W0:Y:S01]  /*e2c0*/  MUFU.TANH R156, R156 ;  /* 0x0000009c009c7308 */ /* 0x000e220000002400 */
[----:B-1----:R-:W-:Y:S01]  /*e2d0*/  FSEL R225, R225, -INF , P3 ;  /* 0xff800000e1e17808 */ /* 0x002fe20001800000 */
[----:B------:R-:W-:Y:S01]  /*e2e0*/  FMUL.FTZ R227, R179, UR4 ;  /* 0x00000004b3e37c20 */ /* 0x000fe20008410000 */
[----:B------:R-:W-:Y:S01]  /*e2f0*/  ISETP.GT.AND P2, PT, R169, 0x9, PT ;  /* 0x00000009a900780c */ /* 0x000fe20003f44270 */
[----:B------:R-:W-:Y:S01]  /*e300*/  FMUL.FTZ R228, R182, UR4 ;  /* 0x00000004b6e47c20 */ /* 0x000fe20008410000 */
[----:B------:R-:W-:Y:S01]  /*e310*/  FMNMX.FTZ R173, R225, R168, !PT ;  /* 0x000000a8e1ad7209 */ /* 0x000fe20007810000 */
[----:B------:R-:W-:Y:S01]  /*e320*/  FMUL.FTZ R229, R183, UR4 ;  /* 0x00000004b7e57c20 */ /* 0x000fe20008410000 */
[----:B------:R-:W-:Y:S01]  /*e330*/  ISETP.GT.AND P3, PT, R169, 0x10, PT ;  /* 0x00000010a900780c */ /* 0x000fe20003f64270 */
[----:B------:R-:W1:Y:S01]  /*e340*/  MUFU.TANH R153, R153 ;  /* 0x0000009900997308 */ /* 0x000e620000002400 */
[----:B--2---:R-:W-:-:S07]  /*e350*/  FSEL R206, R206, -INF , P4 ;  /* 0xff800000cece7808 */ /* 0x004fce0002000000 */
[----:B------:R-:W2:Y:S01]  /*e360*/  MUFU.TANH R154, R154 ;  /* 0x0000009a009a7308 */ /* 0x000ea20000002400 */
[----:B0-----:R-:W-:Y:S02]  /*e370*/  FSEL R165, R156, -INF , P2 ;  /* 0xff8000009ca57808 */ /* 0x001fe40001000000 */
[----:B------:R-:W-:Y:S02]  /*e380*/  FMNMX.FTZ R156, R206, R173, !PT ;  /* 0x000000adce9c7209 */ /* 0x000fe40007810000 */
[----:B------:R-:W-:Y:S02]  /*e390*/  ISETP.GT.AND P2, PT, R169, 0x11, PT ;  /* 0x00000011a900780c */ /* 0x000fe40003f44270 */
[----:B------:R-:W-:Y:S01]  /*e3a0*/  FMNMX.FTZ R156, R165, R156, !PT ;  /* 0x0000009ca59c7209 */ /* 0x000fe20007810000 */
[----:B------:R-:W0:Y:S01]  /*e3b0*/  MUFU.TANH R152, R152 ;  /* 0x0000009800987308 */ /* 0x000e220000002400 */
[----:B-1----:R-:W-:Y:S02]  /*e3c0*/  FSEL R173, R153, -INF , P3 ;  /* 0xff80000099ad7808 */ /* 0x002fe40001800000 */
[----:B------:R-:W-:-:S02]  /*e3d0*/  ISETP.GT.AND P3, PT, R169, 0x18, PT ;  /* 0x00000018a900780c */ /* 0x000fc40003f64270 */
[----:B------:R-:W-:-:S03]  /*e3e0*/  FMNMX.FTZ R203, R173, R156, !PT ;  /* 0x0000009cadcb7209 */ /* 0x000fc60007810000 */
[----:B------:R-:W1:Y:S01]  /*e3f0*/  MUFU.TANH R161, R161 ;  /* 0x000000a100a17308 */ /* 0x000e620000002400 */
[----:B--2---:R-:W-:Y:S01]  /*e400*/  FSEL R168, R154, -INF , P2 ;  /* 0xff8000009aa87808 */ /* 0x004fe20001000000 */
[----:B------:R-:W-:Y:S01]  /*e410*/  FMUL.FTZ R154, R177, UR4 ;  /* 0x00000004b19a7c20 */ /* 0x000fe20008410000 */
[----:B------:R-:W-:Y:S02]  /*e420*/  ISETP.GT.AND P2, PT, R169, 0x19, PT ;  /* 0x00000019a900780c */ /* 0x000fe40003f44270 */
[----:B------:R-:W-:-:S03]  /*e430*/  FMNMX.FTZ R203, R168, R203, !PT ;  /* 0x000000cba8cb7209 */ /* 0x000fc60007810000 */
[----:B------:R-:W2:Y:S01]  /*e440*/  MUFU.TANH R164, R164 ;  /* 0x000000a400a47308 */ /* 0x000ea20000002400 */
[----:B0-----:R-:W-:Y:S01]  /*e450*/  FSEL R172, R152, -INF , P3 ;  /* 0xff80000098ac7808 */ /* 0x001fe20001800000 */
[----:B------:R-:W-:Y:S01]  /*e460*/  FMUL.FTZ R152, R180, UR4 ;  /* 0x00000004b4987c20 */ /* 0x000fe20008410000 */
[----:B------:R-:W-:Y:S02]  /*e470*/  ISETP.GT.AND P3, PT, R169, 0x20, PT ;  /* 0x00000020a900780c */ /* 0x000fe40003f64270 */
[----:B------:R-:W-:Y:S01]  /*e480*/  FMNMX.FTZ R156, R172, R203, !PT ;  /* 0x000000cbac9c7209 */ /* 0x000fe20007810000 */
[----:B------:R-:W-:Y:S02]  /*e490*/  FMUL.FTZ R203, R170, UR4 ;  /* 0x00000004aacb7c20 */ /* 0x000fe40008410000 */
[----:B------:R-:W0:Y:S01]  /*e4a0*/  MUFU.TANH R157, R157 ;  /* 0x0000009d009d7308 */ /* 0x000e220000002400 */
[----:B-1----:R-:W-:Y:S02]  /*e4b0*/  FSEL R161, R161, -INF , P2 ;  /* 0xff800000a1a17808 */ /* 0x002fe40001000000 */
[----:B------:R-:W-:-:S02]  /*e4c0*/  ISETP.GT.AND P2, PT, R169, 0x21, PT ;  /* 0x00000021a900780c */ /* 0x000fc40003f44270 */
[----:B------:R-:W-:-:S03]  /*e4d0*/  FMNMX.FTZ R177, R161, R156, !PT ;  /* 0x0000009ca1b17209 */ /* 0x000fc60007810000 */
[----:B------:R-:W1:Y:S01]  /*e4e0*/  MUFU.TANH R160, R160 ;  /* 0x000000a000a07308 */ /* 0x000e620000002400 */
[----:B--2---:R-:W-:Y:S02]  /*e4f0*/  FSEL R164, R164, -INF , P3 ;  /* 0xff800000a4a47808 */ /* 0x004fe40001800000 */
[----:B------:R-:W-:Y:S02]  /*e500*/  ISETP.GT.AND P3, PT, R169, 0x28, PT ;  /* 0x00000028a900780c */ /* 0x000fe40003f64270 */
[----:B------:R-:W-:Y:S01]  /*e510*/  FMNMX.FTZ R156, R164, R177, !PT ;  /* 0x000000b1a49c7209 */ /* 0x000fe20007810000 */
[----:B------:R-:W-:Y:S02]  /*e520*/  FMUL.FTZ R177, R181, UR4 ;  /* 0x00000004b5b17c20 */ /* 0x000fe40008410000 */
[----:B------:R-:W2:Y:S01]  /*e530*/  MUFU.TANH R201, R201 ;  /* 0x000000c900c97308 */ /* 0x000ea20000002400 */
[----:B0-----:R-:W-:Y:S02]  /*e540*/  FSEL R157, R157, -INF , P2 ;  /* 0xff8000009d9d7808 */ /* 0x001fe40001000000 */
[----:B------:R-:W-:-:S02]  /*e550*/  ISETP.GT.AND P2, PT, R169, 0x29, PT ;  /* 0x00000029a900780c */ /* 0x000fc40003f44270 */
[----:B------:R-:W-:-:S03]  /*e560*/  FMNMX.FTZ R181, R157, R156, !PT ;  /* 0x0000009c9db57209 */ /* 0x000fc60007810000 */
[----:B------:R0:W3:Y:S01]  /*e570*/  MUFU.TANH R153, R176 ;  /* 0x000000b000997308 */ /* 0x0000e20000002400 */
[----:B-1----:R-:W-:Y:S02]  /*e580*/  FSEL R160, R160, -INF , P3 ;  /* 0xff800000a0a07808 */ /* 0x002fe40001800000 */
[----:B------:R-:W-:Y:S02]  /*e590*/  ISETP.GT.AND P3, PT, R169, 0x30, PT ;  /* 0x00000030a900780c */ /* 0x000fe40003f64270 */
[----:B------:R-:W-:-:S03]  /*e5a0*/  FMNMX.FTZ R181, R160, R181, !PT ;  /* 0x000000b5a0b57209 */ /* 0x000fc60007810000 */
[----:B------:R-:W1:Y:S01]  /*e5b0*/  MUFU.TANH R154, R154 ;  /* 0x0000009a009a7308 */ /* 0x000e620000002400 */
[----:B--2---:R-:W-:Y:S01]  /*e5c0*/  FSEL R156, R201, -INF , P2 ;  /* 0xff800000c99c7808 */ /* 0x004fe20001000000 */
[----:B0-----:R-:W-:Y:S01]  /*e5d0*/  FMUL.FTZ R176, R155, UR4 ;  /* 0x000000049bb07c20 */ /* 0x001fe20008410000 */
[----:B------:R-:W-:Y:S02]  /*e5e0*/  ISETP.GT.AND P2, PT, R169, 0x31, PT ;  /* 0x00000031a900780c */ /* 0x000fe40003f44270 */
[----:B------:R-:W-:Y:S01]  /*e5f0*/  FMNMX.FTZ R180, R156, R181, !PT ;  /* 0x000000b59cb47209 */ /* 0x000fe20007810000 */
[----:B------:R-:W-:Y:S02]  /*e600*/  FMUL.FTZ R181, R158, UR4 ;  /* 0x000000049eb57c20 */ /* 0x000fe40008410000 */
[----:B------:R-:W0:Y:S01]  /*e610*/  MUFU.TANH R152, R152 ;  /* 0x0000009800987308 */ /* 0x000e220000002400 */
[----:B---3--:R-:W-:Y:S02]  /*e620*/  FSEL R155, R153, -INF , P3 ;  /* 0xff800000999b7808 */ /* 0x008fe40001800000 */
[----:B------:R-:W-:-:S02]  /*e630*/  ISETP.GT.AND P3, PT, R169, 0x38, PT ;  /* 0x00000038a900780c */ /* 0x000fc40003f64270 */
[----:B------:R-:W-:Y:S01]  /*e640*/  FMNMX.FTZ R153, R155, R180, !PT ;  /* 0x000000b49b997209 */ /* 0x000fe20007810000 */
[----:B------:R-:W-:Y:S02]  /*e650*/  FMUL.FTZ R180, R159, UR4 ;  /* 0x000000049fb47c20 */ /* 0x000fe40008410000 */
[----:B------:R-:W2:Y:S01]  /*e660*/  MUFU.TANH R177, R177 ;  /* 0x000000b100b17308 */ /* 0x000ea20000002400 */
[----:B-1----:R-:W-:Y:S02]  /*e670*/  FSEL R154, R154, -INF , P2 ;  /* 0xff8000009a9a7808 */ /* 0x002fe40001000000 */
[C---:B------:R-:W-:Y:S01]  /*e680*/  ISETP.GT.AND P2, PT, R169.reuse, 0x39, PT ;  /* 0x00000039a900780c */ /* 0x040fe20003f44270 */
[----:B------:R-:W-:Y:S01]  /*e690*/  VIADD R169, R169, 0x8 ;  /* 0x00000008a9a97836 */ /* 0x000fe20000000000 */
[----:B------:R-:W-:-:S03]  /*e6a0*/  FMNMX.FTZ R201, R154, R153, !PT ;  /* 0x000000999ac97209 */ /* 0x000fc60007810000 */
[----:B------:R-:W-:Y:S01]  /*e6b0*/  MUFU.TANH R197, R197 ;  /* 0x000000c500c57308 */ /* 0x000fe20000002400 */
[----:B0-----:R-:W-:Y:S02]  /*e6c0*/  FSEL R152, R152, -INF , P3 ;  /* 0xff80000098987808 */ /* 0x001fe40001800000 */
[----:B------:R-:W-:Y:S02]  /*e6d0*/  ISETP.GT.AND P3, PT, R169, RZ, PT ;  /* 0x000000ffa900720c */ /* 0x000fe40003f64270 */
[----:B------:R-:W-:Y:S01]  /*e6e0*/  FMNMX.FTZ R158, R152, R201, !PT ;  /* 0x000000c9989e7209 */ /* 0x000fe20007810000 */
[----:B------:R-:W-:Y:S01]  /*e6f0*/  FMUL.FTZ R201, R167, UR4 ;  /* 0x00000004a7c97c20 */ /* 0x000fe20008410000 */
[----:B------:R-:W-:Y:S01]  /*e700*/  ISETP.GT.AND P4, PT, R169, 0x10, PT ;  /* 0x00000010a900780c */ /* 0x000fe20003f84270 */
[----:B------:R-:W0:Y:S01]  /*e710*/  MUFU.TANH R180, R180 ;  /* 0x000000b400b47308 */ /* 0x000e220000002400 */
[----:B--2---:R-:W-:Y:S01]  /*e720*/  FSEL R153, R177, -INF , P2 ;  /* 0xff800000b1997808 */ /* 0x004fe20001000000 */
[----:B------:R-:W-:Y:S01]  /*e730*/  FMUL.FTZ R177, R163, UR4 ;  /* 0x00000004a3b17c20 */ /* 0x000fe20008410000 */
[----:B------:R-:W-:-:S02]  /*e740*/  ISETP.GT.AND P2, PT, R169, 0x9, PT ;  /* 0x00000009a900780c */ /* 0x000fc40003f44270 */
[----:B------:R-:W-:Y:S02]  /*e750*/  FMNMX.FTZ R158, R153, R158, !PT ;  /* 0x0000009e999e7209 */ /* 0x000fe40007810000 */
[C---:B------:R-:W-:Y:S01]  /*e760*/  ISETP.GT.AND P6, PT, R169.reuse, 0x1, PT ;  /* 0x00000001a900780c */ /* 0x040fe20003fc4270 */
[----:B------:R-:W1:Y:S01]  /*e770*/  MUFU.TANH R162, R162 ;  /* 0x000000a200a27308 */ /* 0x000e620000002400 */
[----:B------:R-:W-:Y:S01]  /*e780*/  ISETP.GT.AND P5, PT, R169, 0x8, PT ;  /* 0x00000008a900780c */ /* 0x000fe20003fa4270 */
[----:B------:R-:W2:Y:S06]  /*e790*/  SHFL.BFLY PT, R159, R158, 0x2, 0x1f ;  /* 0x0c401f009e9f7f89 */ /* 0x000eac00000e0000 */
[----:B------:R-:W3:Y:S01]  /*e7a0*/  MUFU.TANH R176, R176 ;  /* 0x000000b000b07308 */ /* 0x000ee20000002400 */
[----:B0-----:R-:W-:-:S02]  /*e7b0*/  FSEL R167, R180, -INF , P2 ;  /* 0xff800000b4a77808 */ /* 0x001fc40001000000 */
[----:B------:R-:W-:-:S05]  /*e7c0*/  ISETP.GT.AND P2, PT, R169, 0x20, PT ;  /* 0x00000020a900780c */ /* 0x000fca0003f44270 */
[----:B------:R-:W0:Y:S01]  /*e7d0*/  MUFU.TANH R181, R181 ;  /* 0x000000b500b57308 */ /* 0x000e220000002400 */
[----:B-1----:R-:W-:Y:S02]  /*e7e0*/  FSEL R163, R162, -INF , P4 ;  /* 0xff800000a2a37808 */ /* 0x002fe40002000000 */
[----:B------:R-:W-:-:S05]  /*e7f0*/  ISETP.GT.AND P4, PT, R169, 0x21, PT ;  /* 0x00000021a900780c */ /* 0x000fca0003f84270 */
[----:B------:R-:W1:Y:S01]  /*e800*/  MUFU.TANH R177, R177 ;  /* 0x000000b100b17308 */ /* 0x000e620000002400 */
[----:B--2---:R-:W-:Y:S02]  /*e810*/  FMNMX.FTZ R170, R158, R159, !PT ;  /* 0x0000009f9eaa7209 */ /* 0x004fe40007810000 */
[----:B------:R-:W-:Y:S02]  /*e820*/  FSEL R158, R197, -INF , P3 ;  /* 0xff800000c59e7808 */ /* 0x000fe40001800000 */
[----:B------:R-:W-:Y:S01]  /*e830*/  ISETP.GT.AND P3, PT, R169, 0x11, PT ;  /* 0x00000011a900780c */ /* 0x000fe20003f64270 */
[----:B------:R-:W2:Y:S02]  /*e840*/  SHFL.BFLY PT, R175, R170, 0x1, 0x1f ;  /* 0x0c201f00aaaf7f89 */ /* 0x000ea400000e0000 */
[----:B------:R-:W4:Y:S01]  /*e850*/  MUFU.TANH R203, R203 ;  /* 0x000000cb00cb7308 */ /* 0x000f220000002400 */
[----:B---3--:R-:W-:Y:S02]  /*e860*/  FSEL R159, R176, -INF , P6 ;  /* 0xff800000b09f7808 */ /* 0x008fe40003000000 */
[----:B0-----:R-:W-:-:S02]  /*e870*/  FSEL R166, R181, -INF , P5 ;  /* 0xff800000b5a67808 */ /* 0x001fc40002800000 */
[C---:B------:R-:W-:Y:S02]  /*e880*/  ISETP.GT.AND P6, PT, R169.reuse, 0x18, PT ;  /* 0x00000018a900780c */ /* 0x040fe40003fc4270 */
[----:B------:R-:W-:Y:S01]  /*e890*/  ISETP.GT.AND P5, PT, R169, 0x19, PT ;  /* 0x00000019a900780c */ /* 0x000fe20003fa4270 */
[----:B------:R-:W0:Y:S01]  /*e8a0*/  MUFU.TANH R202, R202 ;  /* 0x000000ca00ca7308 */ /* 0x000e220000002400 */
[----:B-1----:R-:W-:Y:S02]  /*e8b0*/  FSEL R162, R177, -INF , P3 ;  /* 0xff800000b1a27808 */ /* 0x002fe40001800000 */
[----:B------:R-:W-:Y:S02]  /*e8c0*/  ISETP.GT.AND P3, PT, R169, 0x28, PT ;  /* 0x00000028a900780c */ /* 0x000fe40003f64270 */
[----:B------:R-:W-:-:S03]  /*e8d0*/  FMNMX.FTZ R174, R158, R200, !PT ;  /* 0x000000c89eae7209 */ /* 0x000fc60007810000 */
[----:B------:R-:W1:Y:S01]  /*e8e0*/  MUFU.TANH R201, R201 ;  /* 0x000000c900c97308 */ /* 0x000e620000002400 */
[----:B----4-:R-:W-:Y:S02]  /*e8f0*/  FSEL R197, R203, -INF , P2 ;  /* 0xff800000cbc57808 */ /* 0x010fe40001000000 */
[----:B------:R-:W-:-:S05]  /*e900*/  ISETP.GT.AND P2, PT, R169, 0x31, PT ;  /* 0x00000031a900780c */ /* 0x000fca0003f44270 */
[----:B------:R-:W3:Y:S01]  /*e910*/  MUFU.TANH R171, R171 ;  /* 0x000000ab00ab7308 */ /* 0x000ee20000002400 */
[----:B0-----:R-:W-:Y:S02]  /*e920*/  FSEL R202, R202, -INF , P6 ;  /* 0xff800000caca7808 */ /* 0x001fe40003000000 */
[----:B------:R-:W-:-:S05]  /*e930*/  ISETP.GT.AND P6, PT, R169, 0x29, PT ;  /* 0x00000029a900780c */ /* 0x000fca0003fc4270 */
[----:B------:R-:W0:Y:S01]  /*e940*/  MUFU.TANH R204, R204 ;  /* 0x000000cc00cc7308 */ /* 0x000e220000002400 */
[----:B-1----:R-:W-:Y:S02]  /*e950*/  FSEL R201, R201, -INF , P5 ;  /* 0xff800000c9c97808 */ /* 0x002fe40002800000 */
[----:B------:R-:W-:-:S05]  /*e960*/  ISETP.GT.AND P5, PT, R169, 0x30, PT ;  /* 0x00000030a900780c */ /* 0x000fca0003fa4270 */
[----:B------:R-:W1:Y:S01]  /*e970*/  MUFU.TANH R205, R205 ;  /* 0x000000cd00cd7308 */ /* 0x000e620000002400 */
[----:B---3--:R-:W-:Y:S02]  /*e980*/  FSEL R203, R171, -INF , P4 ;  /* 0xff800000abcb7808 */ /* 0x008fe40002000000 */
[----:B------:R-:W-:-:S05]  /*e990*/  ISETP.GT.AND P4, PT, R169, 0x38, PT ;  /* 0x00000038a900780c */ /* 0x000fca0003f84270 */
[----:B------:R-:W-:Y:S01]  /*e9a0*/  MUFU.TANH R171, R178 ;  /* 0x000000b200ab7308 */ /* 0x000fe20000002400 */
[----:B0-----:R-:W-:Y:S02]  /*e9b0*/  FSEL R204, R204, -INF , P3 ;  /* 0xff800000cccc7808 */ /* 0x001fe40001800000 */
[----:B------:R-:W-:Y:S02]  /*e9c0*/  ISETP.GT.AND P3, PT, R169, 0x39, PT ;  /* 0x00000039a900780c */ /* 0x000fe40003f64270 */
[----:B------:R-:W-:-:S03]  /*e9d0*/  FMNMX.FTZ R169, R159, R174, !PT ;  /* 0x000000ae9fa97209 */ /* 0x000fc60007810000 */
[----:B------:R-:W0:Y:S01]  /*e9e0*/  MUFU.TANH R227, R227 ;  /* 0x000000e300e37308 */ /* 0x000e220000002400 */
[----:B------:R-:W-:Y:S02]  /*e9f0*/  FMNMX.FTZ R174, R166, R169, !PT ;  /* 0x000000a9a6ae7209 */ /* 0x000fe40007810000 */
[----:B--2---:R-:W-:Y:S01]  /*ea00*/  FMNMX.FTZ R169, R170, R175, !PT ;  /* 0x000000afaaa97209 */ /* 0x004fe20007810000 */
[----:B------:R-:W-:Y:S01]  /*ea10*/  IMAD.U32 R170, RZ, RZ, UR5 ;  /* 0x00000005ffaa7e24 */ /* 0x000fe2000f8e00ff */
[----:B------:R-:W-:Y:S02]  /*ea20*/  FMNMX.FTZ R174, R167, R174, !PT ;  /* 0x000000aea7ae7209 */ /* 0x000fe40007810000 */
[----:B-1----:R-:W-:Y:S01]  /*ea30*/  FSEL R205, R205, -INF , P6 ;  /* 0xff800000cdcd7808 */ /* 0x002fe20003000000 */
[----:B------:R-:W-:Y:S01]  /*ea40*/  FMUL.FTZ R180, R169, R170 ;  /* 0x000000aaa9b47220 */ /* 0x000fe20000410000 */
[----:B------:R-:W-:Y:S01]  /*ea50*/  FMNMX.FTZ R175, R163, R174, !PT ;  /* 0x000000aea3af7209 */ /* 0x000fe20007810000 */
[----:B------:R-:W1:Y:S01]  /*ea60*/  MUFU.TANH R228, R228 ;  /* 0x000000e400e47308 */ /* 0x000e620000002400 */
[----:B------:R-:W-:-:S02]  /*ea70*/  FSETP.NEU.FTZ.AND P6, PT, R169, -INF , PT ;  /* 0xff800000a900780b */ /* 0x000fc40003fdd000 */
[----:B------:R-:W-:Y:S02]  /*ea80*/  FMNMX.FTZ R175, R162, R175, !PT ;  /* 0x000000afa2af7209 */ /* 0x000fe40007810000 */
[----:B------:R-:W-:Y:S02]  /*ea90*/  FSEL R180, R180, RZ, P6 ;  /* 0x000000ffb4b47208 */ /* 0x000fe40003000000 */
[----:B------:R-:W-:Y:S01]  /*eaa0*/  FMNMX.FTZ R174, R202, R175, !PT ;  /* 0x000000afcaae7209 */ /* 0x000fe20007810000 */
[----:B------:R-:W2:Y:S01]  /*eab0*/  MUFU.TANH R229, R229 ;  /* 0x000000e500e57308 */ /* 0x000ea20000002400 */
[----:B0-----:R-:W-:Y:S01]  /*eac0*/  FSEL R227, R227, -INF , P2 ;  /* 0xff800000e3e37808 */ /* 0x001fe20001000000 */
[--C-:B------:R-:W-:Y:S01]  /*ead0*/  FFMA.FTZ R226, R225, R170, -R180.reuse ;  /* 0x000000aae1e27223 */ /* 0x100fe200000108b4 */
[----:B------:R-:W-:Y:S01]  /*eae0*/  FMNMX.FTZ R174, R201, R174, !PT ;  /* 0x000000aec9ae7209 */ /* 0x000fe20007810000 */
[-CC-:B------:R-:W-:Y:S01]  /*eaf0*/  FFMA.FTZ R183, R206, R170.reuse, -R180.reuse ;  /* 0x000000aaceb77223 */ /* 0x180fe200000108b4 */
[----:B------:R-:W-:Y:S01]  /*eb00*/  FSEL R225, R171, -INF , P5 ;  /* 0xff800000abe17808 */ /* 0x000fe20002800000 */
[--C-:B------:R-:W-:Y:S01]  /*eb10*/  FFMA.FTZ R206, R165, R170, -R180.reuse ;  /* 0x000000aaa5ce7223 */ /* 0x100fe200000108b4 */
[----:B------:R-:W-:Y:S01]  /*eb20*/  FMNMX.FTZ R174, R197, R174, !PT ;  /* 0x000000aec5ae7209 */ /* 0x000fe20007810000 */
[-CC-:B------:R-:W-:Y:S01]  /*eb30*/  FFMA.FTZ R165, R173, R170.reuse, -R180.reuse ;  /* 0x000000aaada57223 */ /* 0x180fe200000108b4 */
[----:B-1----:R-:W-:Y:S01]  /*eb40*/  FSEL R228, R228, -INF , P4 ;  /* 0xff800000e4e47808 */ /* 0x002fe20002000000 */
[--C-:B------:R-:W-:Y:S01]  /*eb50*/  FFMA.FTZ R173, R161, R170, -R180.reuse ;  /* 0x000000aaa1ad7223 */ /* 0x100fe200000108b4 */
[----:B------:R-:W-:Y:S01]  /*eb60*/  FMNMX.FTZ R175, R203, R174, !PT ;  /* 0x000000aecbaf7209 */ /* 0x000fe20007810000 */
[-CC-:B------:R-:W-:Y:S01]  /*eb70*/  FFMA.FTZ R177, R156, R170.reuse, -R180.reuse ;  /* 0x000000aa9cb17223 */ /* 0x180fe200000108b4 */
[-CC-:B------:R-:W-:Y:S01]  /*eb80*/  FFMA.FTZ R156, R152, R170.reuse, -R180.reuse ;  /* 0x000000aa989c7223 */ /* 0x180fe200000108b4 */
[-CC-:B------:R-:W-:Y:S01]  /*eb90*/  FFMA.FTZ R179, R154, R170.reuse, -R180.reuse ;  /* 0x000000aa9ab37223 */ /* 0x180fe200000108b4 */
[----:B------:R-:W-:Y:S01]  /*eba0*/  FMNMX.FTZ R174, R204, R175, !PT ;  /* 0x000000afccae7209 */ /* 0x000fe20007810000 */
[-CC-:B------:R-:W-:Y:S01]  /*ebb0*/  FFMA.FTZ R175, R157, R170.reuse, -R180.reuse ;  /* 0x000000aa9daf7223 */ /* 0x180fe200000108b4 */
[----:B--2---:R-:W-:Y:S01]  /*ebc0*/  FSEL R229, R229, -INF , P3 ;  /* 0xff800000e5e57808 */ /* 0x004fe20001800000 */
[--C-:B------:R-:W-:Y:S01]  /*ebd0*/  FFMA.FTZ R207, R207, R170, -R180.reuse ;  /* 0x000000aacfcf7223 */ /* 0x100fe200000108b4 */
[----:B------:R-:W-:Y:S01]  /*ebe0*/  FMNMX.FTZ R174, R205, R174, !PT ;  /* 0x000000aecdae7209 */ /* 0x000fe20007810000 */
[-CC-:B------:R-:W-:Y:S01]  /*ebf0*/  FFMA.FTZ R181, R153, R170.reuse, -R180.reuse ;  /* 0x000000aa99b57223 */ /* 0x180fe200000108b4 */
[----:B------:R-:W-:Y:S01]  /*ec00*/  MUFU.EX2 R226, R226 ;  /* 0x000000e200e27308 */ /* 0x000fe20000000800 */
[--C-:B------:R-:W-:Y:S01]  /*ec10*/  FFMA.FTZ R178, R155, R170, -R180.reuse ;  /* 0x000000aa9bb27223 */ /* 0x100fe200000108b4 */
[----:B------:R-:W-:Y:S01]  /*ec20*/  FMNMX.FTZ R174, R225, R174, !PT ;  /* 0x000000aee1ae7209 */ /* 0x000fe20007810000 */
[-CC-:B------:R-:W-:Y:S01]  /*ec30*/  FFMA.FTZ R168, R168, R170.reuse, -R180.reuse ;  /* 0x000000aaa8a87223 */ /* 0x180fe200000108b4 */
[----:B------:R-:W-:-:S02]  /*ec40*/  FFMA.FTZ R172, R172, R170, -R180 ;  /* 0x000000aaacac7223 */ /* 0x000fc400000108b4 */
[----:B------:R-:W-:Y:S02]  /*ec50*/  FMNMX.FTZ R171, R227, R174, !PT ;  /* 0x000000aee3ab7209 */ /* 0x000fe40007810000 */
[----:B------:R-:W0:Y:S02]  /*ec60*/  MUFU.EX2 R207, R207 ;  /* 0x000000cf00cf7308 */ /* 0x000e240000000800 */
[----:B------:R-:W-:-:S04]  /*ec70*/  FMNMX.FTZ R174, R228, R171, !PT ;  /* 0x000000abe4ae7209 */ /* 0x000fc80007810000 */
[----:B------:R-:W-:Y:S01]  /*ec80*/  FMNMX.FTZ R171, R229, R174, !PT ;  /* 0x000000aee5ab7209 */ /* 0x000fe20007810000 */
[--C-:B------:R-:W-:Y:S01]  /*ec90*/  FFMA.FTZ R174, R164, R170, -R180.reuse ;  /* 0x000000aaa4ae7223 */ /* 0x100fe200000108b4 */
[----:B------:R-:W-:Y:S03]  /*eca0*/  MUFU.EX2 R183, R183 ;  /* 0x000000b700b77308 */ /* 0x000fe60000000800 */
[----:B------:R-:W1:Y:S05]  /*ecb0*/  SHFL.BFLY PT, R176, R171, 0x2, 0x1f ;  /* 0x0c401f00abb07f89 */ /* 0x000e6a00000e0000 */
[----:B------:R-:W-:Y:S08]  /*ecc0*/  MUFU.EX2 R206, R206 ;  /* 0x000000ce00ce7308 */ /* 0x000ff00000000800 */
[----:B------:R-:W-:Y:S08]  /*ecd0*/  MUFU.EX2 R165, R165 ;  /* 0x000000a500a57308 */ /* 0x000ff00000000800 */
[----:B------:R-:W-:Y:S01]  /*ece0*/  MUFU.EX2 R168, R168 ;  /* 0x000000a800a87308 */ /* 0x000fe20000000800 */
[----:B-1----:R-:W-:Y:S01]  /*ecf0*/  FMNMX.FTZ R161, R171, R176, !PT ;  /* 0x000000b0aba17209 */ /* 0x002fe20007810000 */
[----:B------:R-:W-:Y:S01]  /*ed00*/  FFMA.FTZ R176, R160, R170, -R180 ;  /* 0x000000aaa0b07223 */ /* 0x000fe200000108b4 */
[C---:B------:R-:W-:Y:S01]  /*ed10*/  @!P1 IADD3 R160, R21.reuse, 0x38840, RZ ;  /* 0x0003884015a09810 */ /* 0x040fe20007ffe0ff */
[----:B------:R-:W-:-:S02]  /*ed20*/  @!P1 VIADD R21, R21, 0x38860 ;  /* 0x0003886015159836 */ /* 0x000fc40000000000 */
[----:B------:R-:W1:Y:S01]  /*ed30*/  SHFL.BFLY PT, R164, R161, 0x1, 0x1f ;  /* 0x0c201f00a1a47f89 */ /* 0x000e6200000e0000 */
[----:B------:R-:W-:Y:S01]  /*ed40*/  @!P1 PRMT R160, RZ, 0x654, R160 ;  /* 0x00000654ffa09816 */ /* 0x000fe200000000a0 */
[----:B------:R-:W-:Y:S01]  /*ed50*/  MUFU.EX2 R180, R156 ;  /* 0x0000009c00b47308 */ /* 0x000fe20000000800 */
[----:B------:R-:W-:Y:S02]  /*ed60*/  @!P1 PRMT R21, RZ, 0x654, R21 ;  /* 0x00000654ff159816 */ /* 0x000fe40000000015 */
[----:B------:R2:W-:Y:S05]  /*ed70*/  @!P1 SYNCS.ARRIVE.TRANS64.RED.A1T0 RZ, [R160+URZ], RZ ;  /* 0x000000ffa0ff99a7 */ /* 0x0005ea000810043f */
[----:B------:R-:W-:Y:S08]  /*ed80*/  MUFU.EX2 R172, R172 ;  /* 0x000000ac00ac7308 */ /* 0x000ff00000000800 */
[----:B------:R-:W-:Y:S01]  /*ed90*/  MUFU.EX2 R173, R173 ;  /* 0x000000ad00ad7308 */ /* 0x000fe20000000800 */
[----:B-1----:R-:W-:-:S07]  /*eda0*/  FMNMX.FTZ R171, R161, R164, !PT ;  /* 0x000000a4a1ab7209 */ /* 0x002fce0007810000 */
[----:B------:R-:W-:Y:S01]  /*edb0*/  MUFU.EX2 R174, R174 ;  /* 0x000000ae00ae7308 */ /* 0x000fe20000000800 */
[C---:B------:R-:W-:Y:S01]  /*edc0*/  FSETP.NEU.FTZ.AND P2, PT, R171.reuse, -INF , PT ;  /* 0xff800000ab00780b */ /* 0x040fe20003f5d000 */
[----:B------:R-:W-:-:S03]  /*edd0*/  FMUL.FTZ R152, R171, R170 ;  /* 0x000000aaab987220 */ /* 0x000fc60000410000 */
[----:B------:R-:W-:Y:S02]  /*ede0*/  FSEL R161, R171, RZ, P2 ;  /* 0x000000ffaba17208 */ /* 0x000fe40001000000 */
[----:B------:R-:W-:Y:S01]  /*edf0*/  FSEL R152, R152, RZ, P2 ;  /* 0x000000ff98987208 */ /* 0x000fe20001000000 */
[----:B------:R-:W-:Y:S02]  /*ee00*/  MUFU.EX2 R175, R175 ;  /* 0x000000af00af7308 */ /* 0x000fe40000000800 */
[----:B------:R-:W-:Y:S02]  /*ee10*/  FADD.FTZ R161, -R161, R200 ;  /* 0x000000c8a1a17221 */ /* 0x000fe40000010100 */
[-CC-:B------:R-:W-:Y:S01]  /*ee20*/  FFMA.FTZ R154, R159, R170.reuse, -R152.reuse ;  /* 0x000000aa9f9a7223 */ /* 0x180fe20000010898 */
[----:B------:R-:W-:Y:S01]  /*ee30*/  FSEL R159, R169, RZ, P6 ;  /* 0x000000ffa99f7208 */ /* 0x000fe20003000000 */
[----:B------:R-:W-:Y:S01]  /*ee40*/  FFMA.FTZ R157, R163, R170, -R152 ;  /* 0x000000aaa39d7223 */ /* 0x000fe20000010898 */
[----:B------:R-:W-:-:S02]  /*ee50*/  IMAD.MOV R163, RZ, RZ, -R194 ;  /* 0x000000ffffa37224 */ /* 0x000fc400078e0ac2 */
[-C--:B------:R-:W-:Y:S01]  /*ee60*/  FFMA.FTZ R153, R158, R170.reuse, -R152 ;  /* 0x000000aa9e997223 */ /* 0x080fe20000010898 */
[-C--:B------:R-:W-:Y:S01]  /*ee70*/  FMUL.FTZ R158, R161, R170.reuse ;  /* 0x000000aaa19e7220 */ /* 0x080fe20000410000 */
[----:B------:R-:W-:Y:S01]  /*ee80*/  FADD.FTZ R159, -R159, R198 ;  /* 0x000000c69f9f7221 */ /* 0x000fe20000010100 */
[----:B------:R-:W-:Y:S01]  /*ee90*/  MUFU.EX2 R154, R154 ;  /* 0x0000009a009a7308 */ /* 0x000fe20000000800 */
[----:B------:R-:W-:Y:S01]  /*eea0*/  ISETP.NE.AND P2, PT, R192, R163, PT ;  /* 0x000000a3c000720c */ /* 0x000fe20003f45270 */
[-CC-:B------:R-:W-:Y:S01]  /*eeb0*/  FFMA.FTZ R155, R166, R170.reuse, -R152.reuse ;  /* 0x000000aaa69b7223 */ /* 0x180fe20000010898 */
[-C--:B------:R-:W-:Y:S01]  /*eec0*/  FMUL.FTZ R159, R159, R170.reuse ;  /* 0x000000aa9f9f7220 */ /* 0x080fe20000410000 */
        /* <DEDUP_REMOVED lines=9> */
[----:B------:R-:W-:Y:S01]  /*ef60*/  FFMA.FTZ R227, R227, R170, -R152 ;  /* 0x000000aae3e37223 */ /* 0x000fe20000010898 */
[----:B------:R-:W-:-:S02]  /*ef70*/  @!P2 IMAD R161, R199, 0x40, R190 ;  /* 0x00000040c7a1a824 */ /* 0x000fc400078e02be */
[-CC-:B------:R-:W-:Y:S01]  /*ef80*/  FFMA.FTZ R199, R204, R170.reuse, -R152.reuse ;  /* 0x000000aaccc77223 */ /* 0x180fe20000010898 */
[----:B------:R-:W1:Y:S01]  /*ef90*/  MUFU.EX2 R159, R159 ;  /* 0x0000009f009f7308 */ /* 0x000e620000000800 */
[-C--:B------:R-:W-:Y:S01]  /*efa0*/  FFMA.FTZ R204, R228, R170.reuse, -R152 ;  /* 0x000000aae4cc7223 */ /* 0x080fe20000010898 */
[----:B--2---:R-:W-:Y:S02]  /*efb0*/  @!P2 IMAD R160, R161, 0x4, R2 ;  /* 0x00000004a1a0a824 */ /* 0x004fe400078e0202 */
[----:B------:R-:W-:Y:S01]  /*efc0*/  FFMA.FTZ R229, R229, R170, -R152 ;  /* 0x000000aae5e57223 */ /* 0x000fe20000010898 */
[----:B0-----:R-:W-:-:S03]  /*efd0*/  F2FP.F16.F32.PACK_AB R152, R226, R207 ;  /* 0x000000cfe298723e */ /* 0x001fc600000000ff */
[----:B------:R-:W0:Y:S08]  /*efe0*/  MUFU.EX2 R158, R158 ;  /* 0x0000009e009e7308 */ /* 0x000e300000000800 */
[----:B------:R-:W2:Y:S01]  /*eff0*/  MUFU.EX2 R155, R155 ;  /* 0x0000009b009b7308 */ /* 0x000ea20000000800 */
[----:B-1----:R-:W-:Y:S01]  /*f000*/  FFMA.FTZ R15, R159, R15, R207 ;  /* 0x0000000f9f0f7223 */ /* 0x002fe200000100cf */
[----:B------:R-:W-:Y:S01]  /*f010*/  @!P2 STS [R160+0x38400], R159 ;  /* 0x0384009fa000a388 */ /* 0x000fe20000000800 */
[-C--:B------:R-:W-:Y:S01]  /*f020*/  FMUL.FTZ R24, R24, R159.reuse ;  /* 0x0000009f18187220 */ /* 0x080fe20000410000 */
[-C--:B------:R-:W-:Y:S01]  /*f030*/  FMUL.FTZ R25, R25, R159.reuse ;  /* 0x0000009f19197220 */ /* 0x080fe20000410000 */
[-C--:B------:R-:W-:Y:S01]  /*f040*/  FMUL.FTZ R28, R28, R159.reuse ;  /* 0x0000009f1c1c7220 */ /* 0x080fe20000410000 */
[-C--:B------:R-:W-:Y:S01]  /*f050*/  FMUL.FTZ R29, R29, R159.reuse ;  /* 0x0000009f1d1d7220 */ /* 0x080fe20000410000 */
[----:B------:R-:W-:Y:S01]  /*f060*/  FMUL.FTZ R32, R32, R159 ;  /* 0x0000009f20207220 */ /* 0x000fe20000410000 */
[----:B------:R-:W1:Y:S01]  /*f070*/  MUFU.EX2 R156, R167 ;  /* 0x000000a7009c7308 */ /* 0x000e620000000800 */
[----:B0-----:R-:W-:Y:S01]  /*f080*/  FFMA.FTZ R161, R158, R20, R153 ;  /* 0x000000149ea17223 */ /* 0x001fe20000010099 */
[----:B------:R0:W-:Y:S01]  /*f090*/  @!P2 STS [R160+0x38420], R158 ;  /* 0x0384209ea000a388 */ /* 0x0001e20000000800 */
[----:B------:R-:W-:Y:S01]  /*f0a0*/  FADD.FTZ R20, R226, R15 ;  /* 0x0000000fe2147221 */ /* 0x000fe20000010000 */
[C---:B------:R-:W-:Y:S01]  /*f0b0*/  F2FP.F16.F32.PACK_AB R153, R154.reuse, R153 ;  /* 0x000000999a99723e */ /* 0x040fe200000000ff */
[----:B------:R-:W-:Y:S01]  /*f0c0*/  FADD.FTZ R162, R154, R161 ;  /* 0x000000a19aa27221 */ /* 0x000fe20000010000 */
[----:B------:R-:W-:Y:S01]  /*f0d0*/  F2FP.F16.F32.PACK_AB R154, R206, R183 ;  /* 0x000000b7ce9a723e */ /* 0x000fe200000000ff */
[----:B------:R-:W-:Y:S01]  /*f0e0*/  FADD.FTZ R161, R183, R20 ;  /* 0x00000014b7a17221 */ /* 0x000fe20000010000 */
[----:B------:R-:W3:Y:S01]  /*f0f0*/  MUFU.EX2 R157, R157 ;  /* 0x0000009d009d7308 */ /* 0x000ee20000000800 */
[----:B--2---:R-:W-:Y:S01]  /*f100*/  FADD.FTZ R163, R155, R162 ;  /* 0x000000a29ba37221 */ /* 0x004fe20000010000 */
[-C--:B------:R-:W-:Y:S01]  /*f110*/  FMUL.FTZ R33, R33, R159.reuse ;  /* 0x0000009f21217220 */ /* 0x080fe20000410000 */
[-C--:B------:R-:W-:Y:S01]  /*f120*/  FMUL.FTZ R36, R36, R159.reuse ;  /* 0x0000009f24247220 */ /* 0x080fe20000410000 */
[----:B0-----:R-:W-:Y:S01]  /*f130*/  FADD.FTZ R160, R206, R161 ;  /* 0x000000a1cea07221 */ /* 0x001fe20000010000 */
[-C--:B------:R-:W-:Y:S01]  /*f140*/  FMUL.FTZ R37, R37, R159.reuse ;  /* 0x0000009f25257220 */ /* 0x080fe20000410000 */
[-C--:B------:R-:W-:Y:S01]  /*f150*/  FMUL.FTZ R40, R40, R159.reuse ;  /* 0x0000009f28287220 */ /* 0x080fe20000410000 */
[----:B------:R-:W-:Y:S01]  /*f160*/  FMUL.FTZ R41, R41, R159 ;  /* 0x0000009f29297220 */ /* 0x000fe20000410000 */
[----:B------:R-:W0:Y:S01]  /*f170*/  MUFU.EX2 R182, R182 ;  /* 0x000000b600b67308 */ /* 0x000e220000000800 */
[C---:B-1----:R-:W-:Y:S01]  /*f180*/  FADD.FTZ R206, R156.reuse, R163 ;  /* 0x000000a39cce7221 */ /* 0x042fe20000010000 */
        /* <DEDUP_REMOVED lines=135> */
[----:B---3--:R-:W-:Y:S01]  /*fa00*/  FADD.FTZ R206, R157, R206 ;  /* 0x000000ce9dce7221 */ /* 0x008fe20000010000 */
[----:B------:R-:W-:Y:S01]  /*fa10*/  FADD.FTZ R205, R165, R160 ;  /* 0x000000a0a5cd7221 */ /* 0x000fe20000010000 */
[----:B------:R-:W-:Y:S01]  /*fa20*/  F2FP.F16.F32.PACK_AB R156, R168, R165 ;  /* 0x000000a5a89c723e */ /* 0x000fe200000000ff */
[----:B------:R3:W-:Y:S01]  /*fa30*/  STSM.16.M88.4 [R195+0x36400], R152 ;  /* 0x03640098c3007844 */ /* 0x0007e20000000200 */
[----:B0-----:R-:W-:Y:S01]  /*fa40*/  F2FP.F16.F32.PACK_AB R157, R182, R157 ;  /* 0x0000009db69d723e */ /* 0x001fe200000000ff */
[----:B--2---:R-:W-:Y:S01]  /*fa50*/  IMAD.MOV.U32 R197, RZ, RZ, 0x40000040 ;  /* 0x40000040ffc57424 */ /* 0x004fe200078e00ff */
[----:B------:R-:W-:Y:S01]  /*fa60*/  F2FP.F16.F32.PACK_AB R158, R173, R172 ;  /* 0x000000acad9e723e */ /* 0x000fe200000000ff */
[----:B------:R-:W-:Y:S01]  /*fa70*/  FADD.FTZ R205, R168, R205 ;  /* 0x000000cda8cd7221 */ /* 0x000fe20000010000 */
[----:B-1----:R-:W-:-:S02]  /*fa80*/  F2FP.F16.F32.PACK_AB R159, R201, R202 ;  /* 0x000000cac99f723e */ /* 0x002fc400000000ff */
[----:B------:R-:W-:Y:S01]  /*fa90*/  F2FP.F16.F32.PACK_AB R160, R175, R174 ;  /* 0x000000aeafa0723e */ /* 0x000fe200000000ff */
[----:B------:R-:W-:Y:S01]  /*faa0*/  FADD.FTZ R172, R172, R205 ;  /* 0x000000cdacac7221 */ /* 0x000fe20000010000 */
[----:B----4-:R-:W-:Y:S01]  /*fab0*/  F2FP.F16.F32.PACK_AB R161, R200, R198 ;  /* 0x000000c6c8a1723e */ /* 0x010fe200000000ff */
[----:B------:R0:W-:Y:S01]  /*fac0*/  STSM.16.M88.4 [R210], R156 ;  /* 0x0000009cd2007844 */ /* 0x0001e20000000200 */
[----:B------:R-:W-:Y:S01]  /*fad0*/  F2FP.F16.F32.PACK_AB R162, R177, R176 ;  /* 0x000000b0b1a2723e */ /* 0x000fe200000000ff */
[----:B------:R-:W-:Y:S01]  /*fae0*/  FADD.FTZ R173, R173, R172 ;  /* 0x000000acadad7221 */ /* 0x000fe20000010000 */
[----:B-----5:R-:W-:Y:S02]  /*faf0*/  F2FP.F16.F32.PACK_AB R163, R203, R199 ;  /* 0x000000c7cba3723e */ /* 0x020fe400000000ff */
[----:B------:R-:W-:Y:S01]  /*fb00*/  F2FP.F16.F32.PACK_AB R164, R179, R178 ;  /* 0x000000b2b3a4723e */ /* 0x000fe200000000ff */
[----:B------:R-:W-:Y:S01]  /*fb10*/  FADD.FTZ R174, R174, R173 ;  /* 0x000000adaeae7221 */ /* 0x000fe20000010000 */
[----:B------:R-:W-:Y:S01]  /*fb20*/  F2FP.F16.F32.PACK_AB R165, R183, R15 ;  /* 0x0000000fb7a5723e */ /* 0x000fe200000000ff */
[----:B------:R0:W-:Y:S01]  /*fb30*/  STSM.16.M88.4 [R208], R160 ;  /* 0x000000a0d0007844 */ /* 0x0001e20000000200 */
[----:B------:R-:W-:Y:S01]  /*fb40*/  F2FP.F16.F32.PACK_AB R166, R181, R180 ;  /* 0x000000b4b5a6723e */ /* 0x000fe200000000ff */
[----:B------:R-:W-:Y:S01]  /*fb50*/  FADD.FTZ R175, R175, R174 ;  /* 0x000000aeafaf7221 */ /* 0x000fe20000010000 */
[----:B------:R-:W-:-:S02]  /*fb60*/  F2FP.F16.F32.PACK_AB R167, R20, R204 ;  /* 0x000000cc14a7723e */ /* 0x000fc400000000ff */
[----:B------:R-:W-:Y:S01]  /*fb70*/  ISETP.GT.AND P2, PT, R186, R211, PT ;  /* 0x000000d3ba00720c */ /* 0x000fe20003f44270 */
[----:B------:R-:W-:Y:S02]  /*fb80*/  FADD.FTZ R176, R176, R175 ;  /* 0x000000afb0b07221 */ /* 0x000fe40000010000 */
[----:B------:R0:W-:Y:S01]  /*fb90*/  STSM.16.M88.4 [R209], R164 ;  /* 0x000000a4d1007844 */ /* 0x0001e20000000200 */
[----:B------:R-:W-:Y:S01]  /*fba0*/  WARPGROUP.ARRIVE ;  /* 0x00000000000079c5 */ /* 0x000fe20000000000 */
[----:B------:R-:W-:-:S04]  /*fbb0*/  FADD.FTZ R177, R177, R176 ;  /* 0x000000b0b1b17221 */ /* 0x000fc80000010000 */
[----:B------:R-:W-:Y:S01]  /*fbc0*/  FADD.FTZ R178, R178, R177 ;  /* 0x000000b1b2b27221 */ /* 0x000fe20000010000 */
[----:B------:R-:W-:Y:S03]  /*fbd0*/  HGMMA.64x256x16.F32 R24, R152, gdesc[UR4].tnspB, R24, gsb0 ;  /* 0x43e0000498187df0 */ /* 0x000fe60008000818 */
[----:B------:R-:W-:-:S04]  /*fbe0*/  FADD.FTZ R179, R179, R178 ;  /* 0x000000b2b3b37221 */ /* 0x000fc80000010000 */
[----:B------:R-:W-:Y:S01]  /*fbf0*/  FADD.FTZ R180, R180, R179 ;  /* 0x000000b3b4b47221 */ /* 0x000fe20000010000 */
[----:B------:R-:W-:Y:S02]  /*fc00*/  WARPGROUP.DEPBAR.LE gsb0, 0x0 ;  /* 0x00008000000079c5 */ /* 0x000fe40000010000 */
[----:B---3--:R-:W-:Y:S01]  /*fc10*/  VIADD R152, R196, 0x80 ;  /* 0x00000080c4987836 */ /* 0x008fe20000000000 */
[----:B------:R-:W-:Y:S01]  /*fc20*/  WARPGROUP.ARRIVE ;  /* 0x00000000000079c5 */ /* 0x000fe20000000000 */
[----:B------:R-:W-:-:S03]  /*fc30*/  IMAD.MOV.U32 R153, RZ, RZ, 0x40000040 ;  /* 0x40000040ff997424 */ /* 0x000fc600078e00ff */
[----:B------:R-:W-:Y:S02]  /*fc40*/  R2UR UR6, R152 ;  /* 0x00000000980672ca */ /* 0x000fe400000e0000 */
[----:B------:R-:W-:Y:S01]  /*fc50*/  R2UR UR7, R153 ;  /* 0x00000000990772ca */ /* 0x000fe200000e0000 */
[----:B------:R-:W-:Y:S01]  /*fc60*/  IMAD.MOV.U32 R153, RZ, RZ, 0x40000040 ;  /* 0x40000040ff997424 */ /* 0x000fe200078e00ff */
[C---:B------:R-:W-:Y:S01]  /*fc70*/  IADD3 R152, R196.reuse, 0x100, RZ ;  /* 0x00000100c4987810 */ /* 0x040fe20007ffe0ff */
[----:B------:R-:W-:-:S10]  /*fc80*/  VIADD R196, R196, 0x180 ;  /* 0x00000180c4c47836 */ /* 0x000fd40000000000 */
[----:B------:R-:W-:Y:S01]  /*fc90*/  HGMMA.64x256x16.F32 R24, R156, gdesc[UR4].tnspB, R24, gsb0 ;  /* 0x43e000049c187df0 */ /* 0x000fe20008000818 */
[----:B------:R-:W-:Y:S02]  /*fca0*/  R2UR UR6, R152 ;  /* 0x00000000980672ca */ /* 0x000fe400000e0000 */
[----:B------:R-:W-:Y:S01]  /*fcb0*/  R2UR UR7, R153 ;  /* 0x00000000990772ca */ /* 0x000fe200000e0000 */
[----:B------:R-:W-:-:S04]  /*fcc0*/  FADD.FTZ R153, R182, R206 ;  /* 0x000000ceb6997221 */ /* 0x000fc80000010000 */
[----:B------:R-:W-:-:S04]  /*fcd0*/  FADD.FTZ R202, R202, R153 ;  /* 0x00000099caca7221 */ /* 0x000fc80000010000 */
[----:B------:R-:W-:-:S04]  /*fce0*/  FADD.FTZ R201, R201, R202 ;  /* 0x000000cac9c97221 */ /* 0x000fc80000010000 */
[----:B------:R-:W-:Y:S01]  /*fcf0*/  FADD.FTZ R201, R198, R201 ;  /* 0x000000c9c6c97221 */ /* 0x000fe20000010000 */
[----:B------:R-:W-:-:S03]  /*fd00*/  IMAD.MOV.U32 R198, RZ, RZ, R169 ;  /* 0x000000ffffc67224 */ /* 0x000fc600078e00a9 */
[----:B------:R-:W-:-:S04]  /*fd10*/  FADD.FTZ R200, R200, R201 ;  /* 0x000000c9c8c87221 */ /* 0x000fc80000010000 */
[----:B------:R-:W-:Y:S01]  /*fd20*/  FADD.FTZ R200, R199, R200 ;  /* 0x000000c8c7c87221 */ /* 0x000fe20000010000 */
[----:B------:R-:W-:-:S03]  /*fd30*/  IMAD.MOV.U32 R199, RZ, RZ, R18 ;  /* 0x000000ffffc77224 */ /* 0x000fc600078e0012 */
[----:B------:R-:W-:-:S04]  /*fd40*/  FADD.FTZ R200, R203, R200 ;  /* 0x000000c8cbc87221 */ /* 0x000fc80000010000 */
[----:B------:R-:W-:Y:S01]  /*fd50*/  FADD.FTZ R200, R15, R200 ;  /* 0x000000c80fc87221 */ /* 0x000fe20000010000 */
[----:B------:R-:W-:-:S03]  /*fd60*/  FADD.FTZ R15, R181, R180 ;  /* 0x000000b4b50f7221 */ /* 0x000fc60000010000 */
[----:B------:R-:W-:Y:S01]  /*fd70*/  FADD.FTZ R183, R183, R200 ;  /* 0x000000c8b7b77221 */ /* 0x000fe20000010000 */
[----:B------:R-:W-:-:S03]  /*fd80*/  IMAD.MOV.U32 R200, RZ, RZ, R171 ;  /* 0x000000ffffc87224 */ /* 0x000fc600078e00ab */
[----:B------:R-:W-:-:S04]  /*fd90*/  FADD.FTZ R183, R204, R183 ;  /* 0x000000b7ccb77221 */ /* 0x000fc80000010000 */
[----:B------:R-:W-:Y:S01]  /*fda0*/  FADD.FTZ R20, R20, R183 ;  /* 0x000000b714147221 */ /* 0x000fe20000010000 */
[----:B------:R-:W-:Y:S02]  /*fdb0*/  WARPGROUP.DEPBAR.LE gsb0, 0x0 ;  /* 0x00008000000079c5 */ /* 0x000fe40000010000 */
[----:B------:R-:W-:-:S06]  /*fdc0*/  WARPGROUP.ARRIVE ;  /* 0x00000000000079c5 */ /* 0x000fcc0000000000 */
        /* <DEDUP_REMOVED lines=17> */
[----:B-1----:R-:W-:-:S05]  /*fee0*/  IADD3 R21, R186, -0x1, RZ ;  /* 0xffffffffba157810 */ /* 0x002fca0007ffe0ff */
[----:B------:R-:W-:Y:S01]  /*fef0*/  IMAD.MOV.U32 R186, RZ, RZ, R21 ;  /* 0x000000ffffba7224 */ /* 0x000fe200078e0015 */
[----:B0-----:R-:W-:Y:S06]  /*ff00*/  @P2 BRA `(.L_x_6971) ;  /* 0xffffffc4003c2947 */ /* 0x001fec000383ffff */
[----:B------:R-:W-:Y:S05]  /*ff10*/  BSYNC B0 ;  /* 0x0000000000007941 */ /* 0x000fea0003800000 */
.L_x_6960:
[----:B------:R-:W-:-:S07]  /*ff20*/  MOV R186, R21 ;  /* 0x0000001500ba7202 */ /* 0x000fce0000000f00 */
.L_x_6959:
[----:B------:R-:W-:Y:S05]  /*ff30*/  BSYNC B1 ;  /* 0x0000000000017941 */ /* 0x000fea0003800000 */
.L_x_6958:
[----:B------:R-:W-:Y:S01]  /*ff40*/  ISETP.GE.AND P2, PT, R186, RZ, PT ;  /* 0x000000ffba00720c */ /* 0x000fe20003f46270 */
[----:B------:R-:W-:-:S12]  /*ff50*/  BSSY B0, `(.L_x_6972) ;  /* 0x000036b000007945 */ /* 0x000fd80003800000 */
[----:B------:R-:W-:Y:S05]  /*ff60*/  @!P2 BRA `(.L_x_6973) ;  /* 0x0000003400a4a947 */ /* 0x000fea0003800000 */
[----:B------:R-:W-:Y:S02]  /*ff70*/  IMAD.MOV.U32 R197, RZ, RZ, R171 ;  /* 0x000000ffffc57224 */ /* 0x000fe400078e00ab */
[----:B------:R-:W-:Y:S02]  /*ff80*/  IMAD.MOV.U32 R187, RZ, RZ, R169 ;  /* 0x000000ffffbb7224 */ /* 0x000fe400078e00a9 */
[----:B------:R-:W-:-:S07]  /*ff90*/  IMAD.MOV.U32 R196, RZ, RZ, R18 ;  /* 0x000000ffffc47224 */ /* 0x000fce00078e0012 */
.L_x_6984:
[----:B------:R-:W-:-:S05]  /*ffa0*/  VIADD R18, R196, 0x1 ;  /* 0x00000001c4127836 */ /* 0x000fca0000000000 */
[----:B------:R-:W-:-:S04]  /*ffb0*/  ISETP.NE.AND P2, PT, R18, 0x2, PT ;  /* 0x000000021200780c */ /* 0x000fc80003f45270 */
[----:B------:R-:W-:Y:S02]  /*ffc0*/  SEL R152, RZ, 0x1, P2 ;  /* 0x00000001ff987807 */ /* 0x000fe40001000000 */
[----:B------:R-:W-:Y:S02]  /*ffd0*/  SEL R18, R18, RZ, P2 ;  /* 0x000000ff12127207 */ /* 0x000fe40001000000 */
[----:B------:R-:W-:Y:S01]  /*ffe0*/  LOP3.LUT R19, R19, R152, RZ, 0x3c, !PT ;  /* 0x0000009813137212 */ /* 0x000fe200078e3cff */
[----:B------:R-:W-:Y:S06]  /*fff0*/  @!P0 BRA `(.L_x_6974) ;  /* 0x0000000000048947 */ /* 0x000fec0003800000 */
[----:B------:R-:W-:Y:S01]  /*10000*/  BPT.TRAP 0x1 ;  /* 0x000000040000795c */ /* 0x000fe20000300000 */
.L_x_6974:
[----:B------:R-:W-:Y:S02]  /*10010*/  LEA R21, R18, R2, 0x3 ;  /* 0x0000000212157211 */ /* 0x000fe400078e18ff */
[----:B------:R-:W-:-:S04]  /*10020*/  SHF.L.U32 R200, R19, 0x1f, RZ ;  /* 0x0000001f13c87819 */ /* 0x000fc800000006ff */
[----:B------:R0:W1:Y:S01]  /*10030*/  SYNCS.PHASECHK.TRANS64.TRYWAIT P2, [R21+URZ+0x38830], R200 ;  /* 0x038830c8150075a7 */ /* 0x000062000804017f */
[----:B------:R-:W-:Y:S05]  /*10040*/  @!P0 BRA `(.L_x_6975) ;  /* 0x0000000000048947 */ /* 0x000fea0003800000 */
[----:B------:R-:W-:Y:S01]  /*10050*/  BPT.TRAP 0x1 ;  /* 0x000000040000795c */ /* 0x000fe20000300000 */
.L_x_6975:
[----:B------:R-:W-:Y:S01]  /*10060*/  BSSY B1, `(.L_x_6976) ;  /* 0x0000006000017945 */ /* 0x000fe20003800000 */
[----:B------:R-:W-:Y:S02]  /*10070*/  IMAD R184, R18, 0x200, R3 ;  /* 0x0000020012b87824 */ /* 0x000fe400078e0203 */
[----:B------:R-:W-:Y:S01]  /*10080*/  IMAD.MOV.U32 R185, RZ, RZ, 0x40000040 ;  /* 0x40000040ffb97424 */ /* 0x000fe200078e00ff */
[----:B-1----:R-:W-:Y:S06]  /*10090*/  @P2 BRA `(.L_x_6977) ;  /* 0x0000000000082947 */ /* 0x002fec0003800000 */
[----:B------:R-:W1:Y:S02]  /*100a0*/  SYNCS.PHASECHK.TRANS64.TRYWAIT P2, [R21+URZ+0x38830], R200 ;  /* 0x038830c8150075a7 */ /* 0x000e64000804017f */
[----:B-1----:R-:W-:Y:S05]  /*100b0*/  @!P2 BRA `(.L_x_6978) ;  /* 0x000000d800e8a947 */ /* 0x002fea0003800000 */
.L_x_6977:
[----:B------:R-:W-:Y:S05]  /*100c0*/  BSYNC B1 ;  /* 0x0000000000017941 */ /* 0x000fea0003800000 */
.L_x_6976:
        /* <DEDUP_REMOVED lines=36> */
.L_x_6979:
[----:B------:R2:W3:Y:S01]  /*10310*/  SYNCS.PHASECHK.TRANS64.TRYWAIT P2, [R21+URZ+0x38850], R200 ;  /* 0x038850c8150075a7 */ /* 0x0004e2000804017f */
[----:B------:R-:W-:Y:S05]  /*10320*/  @!P0 BRA `(.L_x_6980) ;  /* 0x0000000000048947 */ /* 0x000fea0003800000 */
[----:B------:R-:W-:Y:S01]  /*10330*/  BPT.TRAP 0x1 ;  /* 0x000000040000795c */ /* 0x000fe20000300000 */
.L_x_6980:
[----:B------:R-:W-:Y:S04]  /*10340*/  BSSY B1, `(.L_x_6981) ;  /* 0x0000004000017945 */ /* 0x000fe80003800000 */
[----:B---3--:R-:W-:Y:S05]  /*10350*/  @P2 BRA `(.L_x_6982) ;  /* 0x0000000000082947 */ /* 0x008fea0003800000 */
[----:B------:R-:W3:Y:S02]  /*10360*/  SYNCS.PHASECHK.TRANS64.TRYWAIT P2, [R21+URZ+0x38850], R200 ;  /* 0x038850c8150075a7 */ /* 0x000ee4000804017f */
[----:B---3--:R-:W-:Y:S05]  /*10370*/  @!P2 BRA `(.L_x_6983) ;  /* 0x000000d8004ca947 */ /* 0x008fea0003800000 */
.L_x_6982:
[----:B------:R-:W-:Y:S05]  /*10380*/  BSYNC B1 ;  /* 0x0000000000017941 */ /* 0x000fea0003800000 */
.L_x_6981:
[----:B0123--:R-:W-:Y:S01]  /*10390*/  IMAD R200, R18, 0x1000, R14 ;  /* 0x0000100012c87824 */ /* 0x00ffe200078e020e */
[----:B------:R-:W-:Y:S01]  /*103a0*/  MOV R201, 0x40000040 ;  /* 0x4000004000c97802 */ /* 0x000fe20000000f00 */
[----:B------:R-:W-:Y:S01]  /*103b0*/  WARPGROUP.ARRIVE ;  /* 0x00000000000079c5 */ /* 0x000fe20000000000 */
[C---:B------:R-:W-:Y:S01]  /*103c0*/  R2UR UR4, R6.reuse ;  /* 0x00000000060472ca */ /* 0x040fe200000e0000 */
[----:B------:R-:W-:Y:S01]  /*103d0*/  VIADD R184, R6, 0x2 ;  /* 0x0000000206b87836 */ /* 0x000fe20000000000 */
[C---:B------:R-:W-:Y:S01]  /*103e0*/  R2UR UR6, R200.reuse ;  /* 0x00000000c80672ca */ /* 0x040fe200000e0000 */
[----:B------:R-:W-:Y:S01]  /*103f0*/  IMAD.MOV.U32 R185, RZ, RZ, 0x40000040 ;  /* 0x40000040ffb97424 */ /* 0x000fe200078e00ff */
[----:B------:R-:W-:Y:S01]  /*10400*/  R2UR UR7, R201 ;  /* 0x00000000c90772ca */ /* 0x000fe200000e0000 */
[----:B------:R-:W0:Y:S01]  /*10410*/  S2R R198, SR_TID.X ;  /* 0x0000000000c67919 */ /* 0x000e220000002100 */
[----:B------:R-:W-:Y:S01]  /*10420*/  R2UR UR5, R7 ;  /* 0x00000000070572ca */ /* 0x000fe200000e0000 */
[----:B------:R-:W-:-:S02]  /*10430*/  VIADD R201, R200, 0x800 ;  /* 0x00000800c8c97836 */ /* 0x000fc40000000000 */
[----:B------:R-:W-:Y:S02]  /*10440*/  IMAD.MOV.U32 R199, RZ, RZ, 0x40000040 ;  /* 0x40000040ffc77424 */ /* 0x000fe400078e00ff */
[----:B------:R-:W-:Y:S02]  /*10450*/  VIADD R205, R6, 0x800 ;  /* 0x0000080006cd7836 */ /* 0x000fe40000000000 */
[----:B------:R-:W-:-:S06]  /*10460*/  IMAD.MOV.U32 R203, RZ, RZ, 0x40000040 ;  /* 0x40000040ffcb7424 */ /* 0x000fcc00078e00ff */
        /* <DEDUP_REMOVED lines=8> */
[----:B------:R-:W-:Y:S02]  /*104f0*/  IADD3 R184, R6, 0x4, RZ ;  /* 0x0000000406b87810 */ /* 0x000fe40007ffe0ff */
[----:B0-----:R-:W-:Y:S01]  /*10500*/  SHF.R.U32.HI R198, RZ, 0x7, R198 ;  /* 0x00000007ffc67819 */ /* 0x001fe200000116c6 */
        /* <DEDUP_REMOVED lines=152> */
[----:B------:R-:W0:Y:S01]  /*10e90*/  SHFL.IDX PT, R184, R198, RZ, 0x1f ;  /* 0x00001fffc6b87589 */ /* 0x000e2200000e0000 */
[----:B------:R-:W-:Y:S01]  /*10ea0*/  IMAD.MOV.U32 R185, RZ, RZ, 0x4 ;  /* 0x00000004ffb97424 */ /* 0x000fe200078e00ff */
[----:B0-----:R-:W-:-:S04]  /*10eb0*/  ISETP.GT.AND P2, PT, R184, 0x7f, PT ;  /* 0x0000007fb800780c */ /* 0x001fc80003f44270 */
[----:B------:R-:W-:-:S05]  /*10ec0*/  SEL R184, RZ, 0x2, !P2 ;  /* 0x00000002ffb87807 */ /* 0x000fca0005000000 */
[----:B------:R-:W-:Y:S01]  /*10ed0*/  IMAD.IADD R198, R184, 0x1, R201 ;  /* 0x00000001b8c67824 */ /* 0x000fe200078e02c9 */
        /* <DEDUP_REMOVED lines=9> */
[----:B------:R-:W-:Y:S02]  /*10f70*/  R2UR UR4, R198 ;  /* 0x00000000c60472ca */ /* 0x000fe400000e0000 */
[----:B------:R-:W-:-:S02]  /*10f80*/  SEL R198, R185, 0x2, P2 ;  /* 0x00000002b9c67807 */ /* 0x000fc40001000000 */
        /* <DEDUP_REMOVED lines=15> */
[----:B------:R-:W-:Y:S01]  /*11080*/  IMAD.MOV.U32 R205, RZ, RZ, 0x40000040 ;  /* 0x40000040ffcd7424 */ /* 0x000fe200078e00ff */
[----:B------:R-:W-:Y:S02]  /*11090*/  WARPGROUP.DEPBAR.LE gsb0, 0x0 ;  /* 0x00008000000079c5 */ /* 0x000fe40000010000 */
[----:B------:R-:W-:-:S07]  /*110a0*/  WARPGROUP.ARRIVE ;  /* 0x00000000000079c5 */ /* 0x000fce0000000000 */
        /* <DEDUP_REMOVED lines=70> */
[----:B------:R-:W-:Y:S01]  /*11510*/  R2UR UR4, R202 ;  /* 0x00000000ca0472ca */ /* 0x000fe200000e0000 */
[----:B------:R-:W-:Y:S01]  /*11520*/  IMAD.IADD R202, R199, 0x1, R184 ;  /* 0x00000001c7ca7824 */ /* 0x000fe200078e02b8 */
[----:B------:R-:W-:Y:S02]  /*11530*/  R2UR UR5, R203 ;  /* 0x00000000cb0572ca */ /* 0x000fe400000e0000 */
[----:B------:R-:W-:Y:S02]  /*11540*/  R2UR UR6, R204 ;  /* 0x00000000cc0672ca */ /* 0x000fe400000e0000 */
[----:B------:R-:W-:Y:S02]  /*11550*/  R2UR UR7, R205 ;  /* 0x00000000cd0772ca */ /* 0x000fe400000e0000 */
[----:B------:R-:W-:Y:S02]  /*11560*/  MOV R203, 0x40000040 ;  /* 0x4000004000cb7802 */ /* 0x000fe40000000f00 */
        /* <DEDUP_REMOVED lines=33> */
[----:B------:R-:W-:Y:S01]  /*11780*/  IMAD.MOV.U32 R201, RZ, RZ, 0xe00 ;  /* 0x00000e00ffc97424 */ /* 0x000fe200078e00ff */
[----:B------:R-:W-:Y:S01]  /*11790*/  R2UR UR7, R203 ;  /* 0x00000000cb0772ca */ /* 0x000fe200000e0000 */
[----:B------:R-:W-:Y:S01]  /*117a0*/  IMAD.MOV.U32 R203, RZ, RZ, 0x40000040 ;  /* 0x40000040ffcb7424 */ /* 0x000fe200078e00ff */
[----:B------:R-:W-:Y:S02]  /*117b0*/  R2UR UR6, R202 ;  /* 0x00000000ca0672ca */ /* 0x000fe400000e0000 */
[----:B------:R-:W-:-:S04]  /*117c0*/  SEL R201, R201, 0xd80, P2 ;  /* 0x00000d80c9c97807 */ /* 0x000fc80001000000 */
[----:B------:R-:W-:-:S04]  /*117d0*/  LOP3.LUT R201, R201, 0xe00, RZ, 0xc0, !PT ;  /* 0x00000e00c9c97812 */ /* 0x000fc800078ec0ff */
[CC--:B------:R-:W-:Y:S02]  /*117e0*/  IADD3 R202, R199.reuse, R201.reuse, R6 ;  /* 0x000000c9c7ca7210 */ /* 0x0c0fe40007ffe006 */
[----:B------:R-:W-:Y:S01]  /*117f0*/  IADD3 R204, R199, R201, R200 ;  /* 0x000000c9c7cc7210 */ /* 0x000fe20007ffe0c8 */
[----:B------:R-:W-:Y:S01]  /*11800*/  VIADD R201, R200, 0xe00 ;  /* 0x00000e00c8c97836 */ /* 0x000fe20000000000 */
[----:B------:R-:W-:Y:S01]  /*11810*/  MOV R199, 0x40000040 ;  /* 0x4000004000c77802 */ /* 0x000fe20000000f00 */
        /* <DEDUP_REMOVED lines=14> */
[----:B------:R-:W-:Y:S01]  /*11900*/  IMAD.MOV.U32 R203, RZ, RZ, 0x40000040 ;  /* 0x40000040ffcb7424 */ /* 0x000fe200078e00ff */
[----:B------:R-:W-:Y:S02]  /*11910*/  R2UR UR6, R202 ;  /* 0x00000000ca0672ca */ /* 0x000fe400000e0000 */
[C---:B------:R-:W-:Y:S01]  /*11920*/  IADD3 R202, R205.reuse, R184, RZ ;  /* 0x000000b8cdca7210 */ /* 0x040fe20007ffe0ff */
[----:B------:R-:W-:Y:S01]  /*11930*/  IMAD.IADD R184, R205, 0x1, R185 ;  /* 0x00000001cdb87824 */ /* 0x000fe200078e02b9 */
[----:B------:R-:W-:Y:S01]  /*11940*/  R2UR UR5, R203 ;  /* 0x00000000cb0572ca */ /* 0x000fe200000e0000 */
[----:B------:R-:W-:Y:S01]  /*11950*/  IMAD.MOV.U32 R203, RZ, RZ, 0x40000040 ;  /* 0x40000040ffcb7424 */ /* 0x000fe200078e00ff */
[----:B------:R-:W-:Y:S01]  /*11960*/  R2UR UR4, R202 ;  /* 0x00000000ca0472ca */ /* 0x000fe200000e0000 */
[----:B------:R-:W-:-:S02]  /*11970*/  IMAD.IADD R202, R205, 0x1, R198 ;  /* 0x00000001cdca7824 */ /* 0x000fc400078e02c6 */
[----:B------:R-:W-:Y:S01]  /*11980*/  IMAD.IADD R198, R198, 0x1, R201 ;  /* 0x00000001c6c67824 */ /* 0x000fe200078e02c9 */
[----:B------:R-:W-:Y:S02]  /*11990*/  WARPGROUP.DEPBAR.LE gsb0, 0x0 ;  /* 0x00008000000079c5 */ /* 0x000fe40000010000 */
[----:B------:R-:W-:-:S07]  /*119a0*/  WARPGROUP.ARRIVE ;  /* 0x00000000000079c5 */ /* 0x000fce0000000000 */
[----:B------:R-:W-:Y:S01]  /*119b0*/  HGMMA.64x64x16.F32 R152, gdesc[UR4], R152, gsb0 ;  /* 0x00e00000049879f0 */ /* 0x000fe20008000898 */
[----:B------:R-:W-:Y:S02]  /*119c0*/  R2UR UR4, R202 ;  /* 0x00000000ca0472ca */ /* 0x000fe400000e0000 */
[----:B------:R-:W-:Y:S02]  /*119d0*/  R2UR UR5, R203 ;  /* 0x00000000cb0572ca */ /* 0x000fe400000e0000 */
        /* <DEDUP_REMOVED lines=27> */
[----:B------:R-:W-:Y:S02]  /*11b90*/  R2UR UR5, R185 ;  /* 0x00000000b90572ca */ /* 0x000fe400000e0000 */
[----:B------:R-:W-:Y:S02]  /*11ba0*/  R2UR UR6, R200 ;  /* 0x00000000c80672ca */ /* 0x000fe400000e0000 */
[----:B------:R-:W-:Y:S02]  /*11bb0*/  R2UR UR7, R201 ;  /* 0x00000000c90772ca */ /* 0x000fe400000e0000 */
[----:B------:R-:W-:Y:S01]  /*11bc0*/  MOV R185, 0x40000040 ;  /* 0x4000004000b97802 */ /* 0x000fe20000000f00 */
[----:B------:R-:W-:-:S02]  /*11bd0*/  WARPGROUP.DEPBAR.LE gsb0, 0x0 ;  /* 0x00008000000079c5 */ /* 0x000fc40000010000 */
[----:B------:R-:W-:-:S08]  /*11be0*/  WARPGROUP.ARRIVE ;  /* 0x00000000000079c5 */ /* 0x000fd00000000000 */
[----:B------:R-:W-:Y:S01]  /*11bf0*/  HGMMA.64x64x16.F32 R152, gdesc[UR4], R152, gsb0 ;  /* 0x00e00000049879f0 */ /* 0x000fe20008000898 */
[----:B------:R-:W-:Y:S01]  /*11c00*/  ULDC UR4, c[0x0][0xad0] ;  /* 0x0002b40000047ab9 */ /* 0x000fe20000000800 */
        /* <DEDUP_REMOVED lines=41> */
[----:B-1----:R-:W-:Y:S01]  /*11ea0*/  FMNMX.FTZ R169, R159, R198, !PT ;  /* 0x000000c69fa97209 */ /* 0x002fe20007810000 */
[----:B------:R-:W-:Y:S01]  /*11eb0*/  FMUL.FTZ R198, R177, UR4 ;  /* 0x00000004b1c67c20 */ /* 0x000fe20008410000 */
[----:B------:R-:W-:-:S05]  /*11ec0*/  FMUL.FTZ R177, R180, UR4 ;  /* 0x00000004b4b17c20 */ /* 0x000fca0008410000 */
        /* <DEDUP_REMOVED lines=8> */
[----:B------:R-:W-:-:S06]  /*11f50*/  FMUL.FTZ R180, R181, UR4 ;  /* 0x00000004b5b47c20 */ /* 0x000fcc0008410000 */
        /* <DEDUP_REMOVED lines=43> */
[--C-:B------:R-:W-:Y:S01]  /*12210*/  FFMA.FTZ R179, R161, R170, -R207.reuse ;  /* 0x000000aaa1b37223 */ /* 0x100fe200000108cf */
[----:B------:R-:W-:Y:S01]  /*12220*/  IMAD.MOV R161, RZ, RZ, -R194 ;  /* 0x000000ffffa17224 */ /* 0x000fe200078e0ac2 */
[----:B-----5:R-:W-:Y:S01]  /*12230*/  FMNMX.FTZ R171, R199, R174, !PT ;  /* 0x000000aec7ab7209 */ /* 0x020fe20007810000 */
[-CC-:B------:R-:W-:Y:S01]  /*12240*/  FFMA.FTZ R152, R152, R170.reuse, -R207.reuse ;  /* 0x000000aa98987223 */ /* 0x180fe200000108cf */
[-CC-:B------:R-:W-:Y:S01]  /*12250*/  FFMA.FTZ R185, R185, R170.reuse, -R207.reuse ;  /* 0x000000aab9b97223 */ /* 0x180fe200000108cf */
[----:B------:R-:W2:Y:S01]  /*12260*/  MUFU.TANH R202, R202 ;  /* 0x000000ca00ca7308 */ /* 0x000ea20000002400 */
[----:B-1----:R-:W-:Y:S01]  /*12270*/  FMNMX.FTZ R174, R200, R171, !PT ;  /* 0x000000abc8ae7209 */ /* 0x002fe20007810000 */
[-CC-:B------:R-:W-:Y:S01]  /*12280*/  FFMA.FTZ R155, R155, R170.reuse, -R207.reuse ;  /* 0x000000aa9b9b7223 */ /* 0x180fe200000108cf */
[----:B------:R-:W-:Y:S01]  /*12290*/  ISETP.NE.AND P2, PT, R192, R161, PT ;  /* 0x000000a1c000720c */ /* 0x000fe20003f45270 */
[-CC-:B------:R-:W-:Y:S01]  /*122a0*/  FFMA.FTZ R181, R164, R170.reuse, -R207.reuse ;  /* 0x000000aaa4b57223 */ /* 0x180fe200000108cf */
[-CC-:B------:R-:W-:Y:S01]  /*122b0*/  FFMA.FTZ R182, R165, R170.reuse, -R207.reuse ;  /* 0x000000aaa5b67223 */ /* 0x180fe200000108cf */
[-CC-:B------:R-:W-:Y:S01]  /*122c0*/  FFMA.FTZ R168, R168, R170.reuse, -R207.reuse ;  /* 0x000000aaa8a87223 */ /* 0x180fe200000108cf */
[--C-:B------:R-:W-:Y:S01]  /*122d0*/  FFMA.FTZ R172, R172, R170, -R207.reuse ;  /* 0x000000aaacac7223 */ /* 0x100fe200000108cf */
        /* <DEDUP_REMOVED lines=9> */
[----:B------:R-:W-:-:S06]  /*12370*/  @!P2 IMAD R161, R196, 0x40, R190 ;  /* 0x00000040c4a1a824 */ /* 0x000fcc00078e02be */
        /* <DEDUP_REMOVED lines=62> */
[----:B--2---:R-:W-:Y:S01]  /*12760*/  FMNMX.FTZ R171, R159, R160, !PT ;  /* 0x000000a09fab7209 */ /* 0x004fe20007810000 */
[-C--:B------:R-:W-:Y:S01]  /*12770*/  FMUL.FTZ R108, R108, R187.reuse ;  /* 0x000000bb6c6c7220 */ /* 0x080fe20000410000 */
[-C--:B------:R-:W-:Y:S01]  /*12780*/  FMUL.FTZ R109, R109, R187.reuse ;  /* 0x000000bb6d6d7220 */ /* 0x080fe20000410000 */
[-C--:B------:R-:W-:Y:S01]  /*12790*/  FMUL.FTZ R112, R112, R187.reuse ;  /* 0x000000bb70707220 */ /* 0x080fe20000410000 */
[-C--:B------:R-:W-:Y:S01]  /*127a0*/  FMUL.FTZ R113, R113, R187.reuse ;  /* 0x000000bb71717220 */ /* 0x080fe20000410000 */
[C---:B------:R-:W-:Y:S01]  /*127b0*/  FADD.FTZ R157, -R171.reuse, R197 ;  /* 0x000000c5ab9d7221 */ /* 0x040fe20000010100 */
[-C--:B------:R-:W-:Y:S01]  /*127c0*/  FMUL.FTZ R159, R171, R170.reuse ;  /* 0x000000aaab9f7220 */ /* 0x080fe20000410000 */
[----:B------:R-:W-:Y:S01]  /*127d0*/  MUFU.EX2 R182, R182 ;  /* 0x000000b600b67308 */ /* 0x000fe20000000800 */
[----:B------:R-:W-:Y:S01]  /*127e0*/  FMUL.FTZ R116, R116, R187 ;  /* 0x000000bb74747220 */ /* 0x000fe20000410000 */
[-C--:B------:R-:W-:Y:S01]  /*127f0*/  FMUL.FTZ R157, R157, R170.reuse ;  /* 0x000000aa9d9d7220 */ /* 0x080fe20000410000 */
[-CC-:B------:R-:W-:Y:S01]  /*12800*/  FFMA.FTZ R153, R153, R170.reuse, -R159.reuse ;  /* 0x000000aa99997223 */ /* 0x180fe2000001089f */
[-CC-:B------:R-:W-:Y:S01]  /*12810*/  FFMA.FTZ R154, R154, R170.reuse, -R159.reuse ;  /* 0x000000aa9a9a7223 */ /* 0x180fe2000001089f */
[----:B------:R-:W-:Y:S01]  /*12820*/  FFMA.FTZ R197, R158, R170, -R159 ;  /* 0x000000aa9ec57223 */ /* 0x000fe2000001089f */
[----:B------:R-:W-:-:S02]  /*12830*/  @!P1 VIADD R158, R21, 0x38840 ;  /* 0x00038840159e9836 */ /* 0x000fc40000000000 */
[-CC-:B------:R-:W-:Y:S01]  /*12840*/  FFMA.FTZ R156, R156, R170.reuse, -R159.reuse ;  /* 0x000000aa9c9c7223 */ /* 0x180fe2000001089f */
[----:B------:R-:W0:Y:S01]  /*12850*/  MUFU.EX2 R157, R157 ;  /* 0x0000009d009d7308 */ /* 0x000e220000000800 */
[-CC-:B------:R-:W-:Y:S01]  /*12860*/  FFMA.FTZ R198, R162, R170.reuse, -R159.reuse ;  /* 0x000000aaa2c67223 */ /* 0x180fe2000001089f */
[-CC-:B------:R-:W-:Y:S01]  /*12870*/  FFMA.FTZ R207, R163, R170.reuse, -R159.reuse ;  /* 0x000000aaa3cf7223 */ /* 0x180fe2000001089f */
[----:B------:R-:W-:Y:S01]  /*12880*/  @!P1 PRMT R158, RZ, 0x654, R158 ;  /* 0x00000654ff9e9816 */ /* 0x000fe2000000009e */
[-CC-:B------:R-:W-:Y:S01]  /*12890*/  FFMA.FTZ R211, R166, R170.reuse, -R159.reuse ;  /* 0x000000aaa6d37223 */ /* 0x180fe2000001089f */
[-CC-:B------:R-:W-:Y:S01]  /*128a0*/  FFMA.FTZ R225, R167, R170.reuse, -R159.reuse ;  /* 0x000000aaa7e17223 */ /* 0x180fe2000001089f */
[-CC-:B------:R-:W-:Y:S01]  /*128b0*/  FFMA.FTZ R199, R199, R170.reuse, -R159.reuse ;  /* 0x000000aac7c77223 */ /* 0x180fe2000001089f */
[----:B------:R2:W-:Y:S01]  /*128c0*/  @!P1 SYNCS.ARRIVE.TRANS64.RED.A1T0 RZ, [R158+URZ], RZ ;  /* 0x000000ff9eff99a7 */ /* 0x0005e2000810043f */
[----:B------:R-:W3:Y:S01]  /*128d0*/  MUFU.EX2 R153, R153 ;  /* 0x0000009900997308 */ /* 0x000ee20000000800 */
[-CC-:B------:R-:W-:Y:S01]  /*128e0*/  FFMA.FTZ R200, R200, R170.reuse, -R159.reuse ;  /* 0x000000aac8c87223 */ /* 0x180fe2000001089f */
[-CC-:B------:R-:W-:Y:S01]  /*128f0*/  FFMA.FTZ R201, R201, R170.reuse, -R159.reuse ;  /* 0x000000aac9c97223 */ /* 0x180fe2000001089f */
[-CC-:B------:R-:W-:Y:S01]  /*12900*/  FFMA.FTZ R160, R202, R170.reuse, -R159.reuse ;  /* 0x000000aacaa07223 */ /* 0x180fe2000001089f */
[----:B-1----:R-:W-:Y:S01]  /*12910*/  FFMA.FTZ R162, R187, R15, R152 ;  /* 0x0000000fbba27223 */ /* 0x002fe20000010098 */
[-CC-:B------:R-:W-:Y:S01]  /*12920*/  FFMA.FTZ R202, R203, R170.reuse, -R159.reuse ;  /* 0x000000aacbca7223 */ /* 0x180fe2000001089f */
[--C-:B------:R-:W-:Y:S01]  /*12930*/  FFMA.FTZ R204, R204, R170, -R159.reuse ;  /* 0x000000aacccc7223 */ /* 0x100fe2000001089f */
[----:B--2---:R-:W-:Y:S01]  /*12940*/  @!P2 LEA R158, R161, R2, 0x2 ;  /* 0x00000002a19ea211 */ /* 0x004fe200078e10ff */
        /* <DEDUP_REMOVED lines=8> */
[----:B0-----:R0:W-:Y:S01]  /*129d0*/  @!P2 STS [R158+0x38420], R157 ;  /* 0x0384209d9e00a388 */ /* 0x0011e20000000800 */
[----:B---3--:R-:W-:Y:S01]  /*129e0*/  FFMA.FTZ R15, R157, R20, R153 ;  /* 0x000000149d0f7223 */ /* 0x008fe20000010099 */
[----:B------:R-:W-:Y:S01]  /*129f0*/  MUFU.EX2 R156, R156 ;  /* 0x0000009c009c7308 */ /* 0x000fe20000000800 */
[-C--:B------:R-:W-:Y:S01]  /*12a00*/  FMUL.FTZ R125, R125, R187.reuse ;  /* 0x000000bb7d7d7220 */ /* 0x080fe20000410000 */
[-C--:B------:R-:W-:Y:S01]  /*12a10*/  FMUL.FTZ R128, R128, R187.reuse ;  /* 0x000000bb80807220 */ /* 0x080fe20000410000 */
[-C--:B------:R-:W-:Y:S01]  /*12a20*/  FMUL.FTZ R129, R129, R187.reuse ;  /* 0x000000bb81817220 */ /* 0x080fe20000410000 */
[-C--:B------:R-:W-:Y:S01]  /*12a30*/  FMUL.FTZ R132, R132, R187.reuse ;  /* 0x000000bb84847220 */ /* 0x080fe20000410000 */
[-C--:B------:R-:W-:Y:S01]  /*12a40*/  FMUL.FTZ R133, R133, R187.reuse ;  /* 0x000000bb85857220 */ /* 0x080fe20000410000 */
[-C--:B------:R-:W-:Y:S01]  /*12a50*/  FMUL.FTZ R136, R136, R187.reuse ;  /* 0x000000bb88887220 */ /* 0x080fe20000410000 */
[----:B-1----:R-:W-:Y:S01]  /*12a60*/  FADD.FTZ R159, R154, R15 ;  /* 0x0000000f9a9f7221 */ /* 0x002fe20000010000 */
        /* <DEDUP_REMOVED lines=9> */
[----:B------:R-:W-:Y:S01]  /*12b00*/  FADD.FTZ R162, R185, R162 ;  /* 0x000000a2b9a27221 */ /* 0x000fe20000010000 */
[----:B------:R-:W-:Y:S01]  /*12b10*/  F2FP.F16.F32.PACK_AB R153, R154, R153 ;  /* 0x000000999a99723e */ /* 0x000fe200000000ff */
[----:B------:R-:W-:Y:S01]  /*12b20*/  FMUL.FTZ R26, R26, R157 ;  /* 0x0000009d1a1a7220 */ /* 0x000fe20000410000 */
[----:B------:R-:W-:Y:S01]  /*12b30*/  F2FP.F16.F32.PACK_AB R154, R174, R155 ;  /* 0x0000009bae9a723e */ /* 0x000fe200000000ff */
[----:B------:R-:W-:Y:S01]  /*12b40*/  FADD.FTZ R203, R155, R162 ;  /* 0x000000a29bcb7221 */ /* 0x000fe20000010000 */
[----:B------:R-:W-:Y:S01]  /*12b50*/  F2FP.F16.F32.PACK_AB R152, R185, R152 ;  /* 0x00000098b998723e */ /* 0x000fe200000000ff */
        /* <DEDUP_REMOVED lines=72> */
[----:B-1----:R-:W-:Y:S01]  /*12fe0*/  F2FP.F16.F32.PACK_AB R155, R197, R156 ;  /* 0x0000009cc59b723e */ /* 0x002fe200000000ff */
[----:B------:R-:W-:Y:S01]  /*12ff0*/  BAR.SYNC.DEFER_BLOCKING 0xf, 0x100 ;  /* 0x03c4000000007b1d */ /* 0x000fe20000010000 */
[----:B0-----:R-:W-:Y:S01]  /*13000*/  F2FP.F16.F32.PACK_AB R157, R207, R198 ;  /* 0x000000c6cf9d723e */ /* 0x001fe200000000ff */
[----:B------:R-:W-:Y:S01]  /*13010*/  IMAD.MOV.U32 R185, RZ, RZ, 0x40000040 ;  /* 0x40000040ffb97424 */ /* 0x000fe200078e00ff */
[----:B------:R-:W-:Y:S01]  /*13020*/  F2FP.F16.F32.PACK_AB R158, R181, R179 ;  /* 0x000000b3b59e723e */ /* 0x000fe200000000ff */
[----:B------:R-:W-:Y:S01]  /*13030*/  FADD.FTZ R174, R174, R203 ;  /* 0x000000cbaeae7221 */ /* 0x000fe20000010000 */
[----:B--2---:R-:W-:Y:S01]  /*13040*/  F2FP.F16.F32.PACK_AB R161, R200, R199 ;  /* 0x000000c7c8a1723e */ /* 0x004fe200000000ff */
[----:B------:R0:W1:Y:S01]  /*13050*/  MUFU.EX2 R196, R160 ;  /* 0x000000a000c47308 */ /* 0x0000620000000800 */
[----:B------:R-:W-:Y:S01]  /*13060*/  F2FP.F16.F32.PACK_AB R162, R173, R172 ;  /* 0x000000acada2723e */ /* 0x000fe200000000ff */
[----:B------:R-:W-:Y:S01]  /*13070*/  @!P1 VIADD R21, R21, 0x38860 ;  /* 0x0003886015159836 */ /* 0x000fe20000000000 */
[----:B------:R-:W-:-:S04]  /*13080*/  ISETP.GT.AND P2, PT, R186, RZ, PT ;  /* 0x000000ffba00720c */ /* 0x000fc80003f44270 */
[----:B------:R-:W-:Y:S01]  /*13090*/  @!P1 PRMT R21, RZ, 0x654, R21 ;  /* 0x00000654ff159816 */ /* 0x000fe20000000015 */
[----:B------:R-:W-:Y:S01]  /*130a0*/  MUFU.EX2 R176, R176 ;  /* 0x000000b000b07308 */ /* 0x000fe20000000800 */
[----:B0-----:R-:W-:-:S07]  /*130b0*/  F2FP.F16.F32.PACK_AB R160, R168, R182 ;  /* 0x000000b6a8a0723e */ /* 0x001fce00000000ff */
[----:B------:R-:W0:Y:S01]  /*130c0*/  MUFU.EX2 R183, R183 ;  /* 0x000000b700b77308 */ /* 0x000e220000000800 */
[----:B-1----:R-:W-:Y:S01]  /*130d0*/  F2FP.F16.F32.PACK_AB R163, R196, R201 ;  /* 0x000000c9c4a3723e */ /* 0x002fe200000000ff */
[----:B------:R1:W-:Y:S06]  /*130e0*/  STSM.16.M88.4 [R195+0x36400], R152 ;  /* 0x03640098c3007844 */ /* 0x0003ec0000000200 */
[----:B------:R-:W-:Y:S08]  /*130f0*/  MUFU.EX2 R177, R177 ;  /* 0x000000b100b17308 */ /* 0x000ff00000000800 */
[----:B------:R-:W2:Y:S01]  /*13100*/  MUFU.EX2 R180, R180 ;  /* 0x000000b400b47308 */ /* 0x000ea20000000800 */
[----:B0-----:R-:W-:-:S07]  /*13110*/  F2FP.F16.F32.PACK_AB R164, R183, R176 ;  /* 0x000000b0b7a4723e */ /* 0x001fce00000000ff */
[----:B------:R-:W-:Y:S08]  /*13120*/  MUFU.EX2 R202, R202 ;  /* 0x000000ca00ca7308 */ /* 0x000ff00000000800 */
[----:B------:R0:W3:Y:S01]  /*13130*/  MUFU.EX2 R15, R204 ;  /* 0x000000cc000f7308 */ /* 0x0000e20000000800 */
[----:B--2---:R-:W-:-:S07]  /*13140*/  F2FP.F16.F32.PACK_AB R166, R180, R177 ;  /* 0x000000b1b4a6723e */ /* 0x004fce00000000ff */
[----:B------:R-:W-:Y:S01]  /*13150*/  MUFU.EX2 R20, R205 ;  /* 0x000000cd00147308 */ /* 0x000fe20000000800 */
[----:B0-----:R-:W-:Y:S01]  /*13160*/  FADD.FTZ R204, R156, R159 ;  /* 0x0000009f9ccc7221 */ /* 0x001fe20000010000 */
[C---:B------:R-:W-:Y:S01]  /*13170*/  F2FP.F16.F32.PACK_AB R156, R178.reuse, R175 ;  /* 0x000000afb29c723e */ /* 0x040fe200000000ff */
[----:B------:R-:W-:Y:S01]  /*13180*/  FADD.FTZ R175, R175, R174 ;  /* 0x000000aeafaf7221 */ /* 0x000fe20000010000 */
[----:B------:R-:W-:Y:S01]  /*13190*/  F2FP.F16.F32.PACK_AB R159, R225, R211 ;  /* 0x000000d3e19f723e */ /* 0x000fe200000000ff */
[----:B------:R-:W-:Y:S02]  /*131a0*/  FADD.FTZ R197, R197, R204 ;  /* 0x000000ccc5c57221 */ /* 0x000fe40000010000 */
[----:B------:R-:W-:Y:S01]  /*131b0*/  FADD.FTZ R178, R178, R175 ;  /* 0x000000afb2b27221 */ /* 0x000fe20000010000 */
[----:B------:R-:W0:Y:S01]  /*131c0*/  MUFU.EX2 R187, R206 ;  /* 0x000000ce00bb7308 */ /* 0x000e220000000800 */
[----:B---3--:R-:W-:Y:S01]  /*131d0*/  F2FP.F16.F32.PACK_AB R165, R15, R202 ;  /* 0x000000ca0fa5723e */ /* 0x008fe200000000ff */
[----:B------:R2:W-:Y:S01]  /*131e0*/  STSM.16.M88.4 [R210], R156 ;  /* 0x0000009cd2007844 */ /* 0x0005e20000000200 */
[----:B------:R-:W-:Y:S01]  /*131f0*/  FADD.FTZ R198, R198, R197 ;  /* 0x000000c5c6c67221 */ /* 0x000fe20000010000 */
[----:B------:R-:W-:Y:S01]  /*13200*/  FADD.FTZ R178, R179, R178 ;  /* 0x000000b2b3b27221 */ /* 0x000fe20000010000 */
[----:B------:R-:W-:Y:S01]  /*13210*/  IMAD.MOV.U32 R197, RZ, RZ, R171 ;  /* 0x000000ffffc57224 */ /* 0x000fe200078e00ab */
[----:B------:R2:W-:Y:S01]  /*13220*/  STSM.16.M88.4 [R208], R160 ;  /* 0x000000a0d0007844 */ /* 0x0005e20000000200 */
[----:B------:R-:W-:Y:S01]  /*13230*/  FADD.FTZ R198, R207, R198 ;  /* 0x000000c6cfc67221 */ /* 0x000fe20000010000 */
[----:B------:R-:W-:-:S03]  /*13240*/  FADD.FTZ R181, R181, R178 ;  /* 0x000000b2b5b57221 */ /* 0x000fc60000010000 */
[----:B------:R-:W-:Y:S01]  /*13250*/  FADD.FTZ R198, R211, R198 ;  /* 0x000000c6d3c67221 */ /* 0x000fe20000010000 */
[----:B------:R-:W-:-:S03]  /*13260*/  FADD.FTZ R181, R182, R181 ;  /* 0x000000b5b6b57221 */ /* 0x000fc60000010000 */
[----:B------:R-:W-:Y:S01]  /*13270*/  FADD.FTZ R198, R225, R198 ;  /* 0x000000c6e1c67221 */ /* 0x000fe20000010000 */
[----:B------:R-:W-:Y:S01]  /*13280*/  FADD.FTZ R181, R168, R181 ;  /* 0x000000b5a8b57221 */ /* 0x000fe20000010000 */
[----:B0-----:R-:W-:Y:S02]  /*13290*/  F2FP.F16.F32.PACK_AB R167, R187, R20 ;  /* 0x00000014bba7723e */ /* 0x001fe400000000ff */
        /* <DEDUP_REMOVED lines=8> */
[----:B------:R-:W-:Y:S02]  /*13320*/  FADD.FTZ R176, R176, R173 ;  /* 0x000000adb0b07221 */ /* 0x000fe40000010000 */
[----:B------:R-:W-:Y:S01]  /*13330*/  FADD.FTZ R201, R196, R201 ;  /* 0x000000c9c4c97221 */ /* 0x000fe20000010000 */
[----:B------:R-:W-:Y:S01]  /*13340*/  MOV R196, R18 ;  /* 0x0000001200c47202 */ /* 0x000fe20000000f00 */
[----:B------:R-:W-:Y:S02]  /*13350*/  FADD.FTZ R176, R183, R176 ;  /* 0x000000b0b7b07221 */ /* 0x000fe40000010000 */
[----:B------:R-:W-:Y:S02]  /*13360*/  FADD.FTZ R202, R202, R201 ;  /* 0x000000c9caca7221 */ /* 0x000fe40000010000 */
[----:B------:R-:W-:-:S02]  /*13370*/  FADD.FTZ R177, R177, R176 ;  /* 0x000000b0b1b17221 */ /* 0x000fc40000010000 */
[----:B------:R-:W-:-:S04]  /*13380*/  FADD.FTZ R15, R15, R202 ;  /* 0x000000ca0f0f7221 */ /* 0x000fc80000010000 */
[----:B------:R-:W-:Y:S01]  /*13390*/  FADD.FTZ R20, R20, R15 ;  /* 0x0000000f14147221 */ /* 0x000fe20000010000 */
[----:B------:R-:W-:-:S03]  /*133a0*/  FADD.FTZ R15, R180, R177 ;  /* 0x000000b1b40f7221 */ /* 0x000fc60000010000 */
[----:B------:R-:W-:Y:S01]  /*133b0*/  FADD.FTZ R20, R187, R20 ;  /* 0x00000014bb147221 */ /* 0x000fe20000010000 */
[----:B------:R-:W-:Y:S01]  /*133c0*/  IMAD.MOV.U32 R187, RZ, RZ, R169 ;  /* 0x000000ffffbb7224 */ /* 0x000fe200078e00a9 */
[----:B------:R-:W-:Y:S02]  /*133d0*/  WARPGROUP.DEPBAR.LE gsb0, 0x0 ;  /* 0x00008000000079c5 */ /* 0x000fe40000010000 */
[----:B-1----:R-:W-:Y:S01]  /*133e0*/  VIADD R152, R184, 0x80 ;  /* 0x00000080b8987836 */ /* 0x002fe20000000000 */
[----:B------:R-:W-:Y:S01]  /*133f0*/  WARPGROUP.ARRIVE ;  /* 0x00000000000079c5 */ /* 0x000fe20000000000 */
[----:B------:R-:W-:-:S03]  /*13400*/  IMAD.MOV.U32 R153, RZ, RZ, 0x40000040 ;  /* 0x40000040ff997424 */ /* 0x000fc600078e00ff */
[----:B------:R-:W-:Y:S01]  /*13410*/  R2UR UR6, R152 ;  /* 0x00000000980672ca */ /* 0x000fe200000e0000 */
[C---:B------:R-:W-:Y:S01]  /*13420*/  VIADD R152, R184.reuse, 0x100 ;  /* 0x00000100b8987836 */ /* 0x040fe20000000000 */
[----:B------:R-:W-:Y:S01]  /*13430*/  R2UR UR7, R153 ;  /* 0x00000000990772ca */ /* 0x000fe200000e0000 */
[----:B------:R-:W-:Y:S01]  /*13440*/  IMAD.MOV.U32 R153, RZ, RZ, 0x40000040 ;  /* 0x40000040ff997424 */ /* 0x000fe200078e00ff */
[----:B------:R-:W-:-:S11]  /*13450*/  IADD3 R184, R184, 0x180, RZ ;  /* 0x00000180b8b87810 */ /* 0x000fd60007ffe0ff */
        /* <DEDUP_REMOVED lines=23> */
[----:B0-----:R-:W-:-:S04]  /*135d0*/  VIADD R21, R186, 0xffffffff ;  /* 0xffffffffba157836 */ /* 0x001fc80000000000 */
[----:B------:R-:W-:Y:S01]  /*135e0*/  IMAD.MOV.U32 R186, RZ, RZ, R21 ;  /* 0x000000ffffba7224 */ /* 0x000fe200078e0015 */
[----:B--2---:R-:W-:Y:S06]  /*135f0*/  @P2 BRA `(.L_x_6984) ;  /* 0xffffffc800682947 */ /* 0x004fec000383ffff */
.L_x_6973:
[----:B------:R-:W-:Y:S05]  /*13600*/  BSYNC B0 ;  /* 0x0000000000007941 */ /* 0x000fea0003800000 */
.L_x_6972:
[----:B------:R-:W0:Y:S01]  /*13610*/  SHFL.BFLY PT, R0, R15, 0x2, 0x1f ;  /* 0x0c401f000f007f89 */ /* 0x000e2200000e0000 */
[----:B------:R-:W-:Y:S01]  /*13620*/  IMAD.MOV.U32 R6, RZ, RZ, RZ ;  /* 0x000000ffff067224 */ /* 0x000fe200078e00ff */
[----:B------:R-:W-:Y:S01]  /*13630*/  MOV R167, 0xff800000 ;  /* 0xff80000000a77802 */ /* 0x000fe20000000f00 */
[----:B------:R-:W-:Y:S01]  /*13640*/  IMAD.MOV.U32 R166, RZ, RZ, -0x800000 ;  /* 0xff800000ffa67424 */ /* 0x000fe200078e00ff */
[----:B------:R-:W1:Y:S01]  /*13650*/  SHFL.BFLY PT, R5, R20, 0x2, 0x1f ;  /* 0x0c401f0014057f89 */ /* 0x000e6200000e0000 */
        /* <DEDUP_REMOVED lines=8> */
[----:B------:R-:W-:Y:S01]  /*136e0*/  IMAD.MOV R3, RZ, RZ, -R194 ;  /* 0x000000ffff037224 */ /* 0x000fe200078e0ac2 */
[----:B------:R-:W-:Y:S01]  /*136f0*/  IADD3 R4, R18, 0x1, RZ ;  /* 0x0000000112047810 */ /* 0x000fe20007ffe0ff */
[----:B-1----:R-:W-:Y:S02]  /*13700*/  FADD.FTZ R0, R5, R0 ;  /* 0x0000000005007221 */ /* 0x002fe40000010000 */
        /* <DEDUP_REMOVED lines=10> */
[----:B------:R-:W-:Y:S01]  /*137b0*/  @P3 FMUL.FTZ R170, R170, 0.69314718246459960938 ;  /* 0x3f317218aaaa3820 */ /* 0x000fe20000410000 */
[----:B------:R-:W-:Y:S02]  /*137c0*/  @!P0 IMAD R5, R5, 0x4, R2 ;  /* 0x0000000405058824 */ /* 0x000fe400078e0202 */
[----:B------:R-:W1:Y:S08]  /*137d0*/  @P3 MUFU.RCP R6, R0 ;  /* 0x0000000000063308 */ /* 0x000e700000001000 */
[----:B------:R-:W2:Y:S01]  /*137e0*/  @P2 MUFU.LG2 R2, R7 ;  /* 0x0000000700022308 */ /* 0x000ea20000000c00 */
        /* <DEDUP_REMOVED lines=138> */
.L_x_6899:
[----:B------:R-:W-:Y:S05]  /*14090*/  BSYNC B7 ;  /* 0x0000000000077941 */ /* 0x000fea0003800000 */
.L_x_6897:
        /* <DEDUP_REMOVED lines=9> */
[----:B-----5:R-:W2:Y:S01]  /*14130*/  S2R R33, SR_SWINHI ;  /* 0x0000000000217919 */ /* 0x020ea20000002f00 */
        /* <DEDUP_REMOVED lines=28> */
[----:B------:R-:W-:Y:S01]  /*14300*/  IADD3 R171, P0, R122, 0x40, RZ ;  /* 0x000000407aab7810 */ /* 0x000fe20007f1e0ff */
[--C-:B------:R-:W-:Y:S01]  /*14310*/  IMAD.X R53, RZ, RZ, R123.reuse, P3 ;  /* 0x000000ffff357224 */ /* 0x100fe200018e067b */
[----:B------:R-:W-:Y:S02]  /*14320*/  LOP3.LUT R52, R183, 0x380, RZ, 0xc0, !PT ;  /* 0x00000380b7347812 */ /* 0x000fe400078ec0ff */
[----:B------:R-:W-:Y:S01]  /*14330*/  SHF.R.U64 R40, R40, 0x3, RZ ;  /* 0x0000000328287819 */ /* 0x000fe200000012ff */
[----:B------:R-:W-:Y:S01]  /*14340*/  IMAD.X R45, RZ, RZ, R123, P0 ;  /* 0x000000ffff2d7224 */ /* 0x000fe200000e067b */
[----:B------:R-:W-:Y:S02]  /*14350*/  IADD3 R56, P6, R122, 0x2020, RZ ;  /* 0x000020207a387810 */ /* 0x000fe40007fde0ff */
[----:B------:R-:W-:-:S02]  /*14360*/  LOP3.LUT R44, R171, 0x380, RZ, 0xc0, !PT ;  /* 0x00000380ab2c7812 */ /* 0x000fc400078ec0ff */
[----:B------:R-:W-:Y:S01]  /*14370*/  SHF.R.U64 R52, R52, 0x3, RZ ;  /* 0x0000000334347819 */ /* 0x000fe200000012ff */
[----:B------:R-:W-:Y:S01]  /*14380*/  IMAD.X R57, RZ, RZ, R123, P6 ;  /* 0x000000ffff397224 */ /* 0x000fe200030e067b */
[----:B------:R-:W-:Y:S02]  /*14390*/  LOP3.LUT R40, R40, R169, RZ, 0x3c, !PT ;  /* 0x000000a928287212 */ /* 0x000fe400078e3cff */
[----:B------:R-:W-:Y:S02]  /*143a0*/  IADD3 R98, P1, R122, 0x4000, RZ ;  /* 0x000040007a627810 */ /* 0x000fe40007f3e0ff */
[----:B------:R-:W-:Y:S02]  /*143b0*/  LOP3.LUT R169, R56, 0x380, RZ, 0xc0, !PT ;  /* 0x0000038038a97812 */ /* 0x000fe400078ec0ff */
[----:B------:R-:W-:Y:S02]  /*143c0*/  IADD3 R181, P4, R122, 0x60, RZ ;  /* 0x000000607ab57810 */ /* 0x000fe40007f9e0ff */
[----:B------:R-:W-:-:S02]  /*143d0*/  SHF.R.U64 R44, R44, 0x3, RZ ;  /* 0x000000032c2c7819 */ /* 0x000fc400000012ff */
[----:B------:R-:W-:Y:S02]  /*143e0*/  LOP3.LUT R52, R52, R183, RZ, 0x3c, !PT ;  /* 0x000000b734347212 */ /* 0x000fe400078e3cff */
[----:B------:R-:W-:Y:S02]  /*143f0*/  IADD3 R60, P5, R122, 0x2040, RZ ;  /* 0x000020407a3c7810 */ /* 0x000fe40007fbe0ff */
[----:B------:R-:W-:Y:S02]  /*14400*/  LOP3.LUT R183, R98, 0x380, RZ, 0xc0, !PT ;  /* 0x0000038062b77812 */ /* 0x000fe400078ec0ff */
[----:B------:R-:W-:Y:S01]  /*14410*/  SHF.R.U64 R169, R169, 0x3, RZ ;  /* 0x00000003a9a97819 */ /* 0x000fe200000012ff */
[----:B------:R-:W-:Y:S01]  /*14420*/  IMAD.X R61, RZ, RZ, R123, P5 ;  /* 0x000000ffff3d7224 */ /* 0x000fe200028e067b */
[----:B------:R-:W-:Y:S02]  /*14430*/  IADD3 R4, P0, R122, 0x4020, RZ ;  /* 0x000040207a047810 */ /* 0x000fe40007f1e0ff */
[----:B------:R-:W-:-:S02]  /*14440*/  LOP3.LUT R48, R181, 0x380, RZ, 0xc0, !PT ;  /* 0x00000380b5307812 */ /* 0x000fc400078ec0ff */
[----:B------:R-:W-:Y:S01]  /*14450*/  LOP3.LUT R44, R44, R171, RZ, 0x3c, !PT ;  /* 0x000000ab2c2c7212 */ /* 0x000fe200078e3cff */
[--C-:B------:R-:W-:Y:S01]  /*14460*/  IMAD.X R103, RZ, RZ, R123.reuse, P0 ;  /* 0x000000ffff677224 */ /* 0x100fe200000e067b */
[----:B------:R-:W-:Y:S02]  /*14470*/  IADD3 R64, P2, R122, 0x2060, RZ ;  /* 0x000020607a407810 */ /* 0x000fe40007f5e0ff */
[----:B------:R-:W-:Y:S02]  /*14480*/  LOP3.LUT R171, R60, 0x380, RZ, 0xc0, !PT ;  /* 0x000003803cab7812 */ /* 0x000fe400078ec0ff */
[----:B------:R-:W-:Y:S01]  /*14490*/  SHF.R.U64 R183, R183, 0x3, RZ ;  /* 0x00000003b7b77819 */ /* 0x000fe200000012ff */
[----:B------:R-:W-:Y:S01]  /*144a0*/  IMAD.X R65, RZ, RZ, R123, P2 ;  /* 0x000000ffff417224 */ /* 0x000fe200010e067b */
[----:B------:R-:W-:Y:S02]  /*144b0*/  LOP3.LUT R56, R169, R56, RZ, 0x3c, !PT ;  /* 0x00000038a9387212 */ /* 0x000fe400078e3cff */
[----:B------:R-:W-:-:S02]  /*144c0*/  IADD3 R6, P6, R122, 0x6000, RZ ;  /* 0x000060007a067810 */ /* 0x000fc40007fde0ff */
[----:B------:R-:W-:Y:S02]  /*144d0*/  LOP3.LUT R169, R4, 0x380, RZ, 0xc0, !PT ;  /* 0x0000038004a97812 */ /* 0x000fe400078ec0ff */
[----:B------:R-:W-:Y:S01]  /*144e0*/  LOP3.LUT R33, R122, 0x380, RZ, 0xc0, !PT ;  /* 0x000003807a217812 */ /* 0x000fe200078ec0ff */
[----:B------:R-:W-:Y:S01]  /*144f0*/  IMAD.X R115, RZ, RZ, R123, P6 ;  /* 0x000000ffff737224 */ /* 0x000fe200030e067b */
[----:B------:R-:W-:Y:S02]  /*14500*/  SHF.R.U64 R48, R48, 0x3, RZ ;  /* 0x0000000330307819 */ /* 0x000fe400000012ff */
[----:B------:R-:W-:Y:S02]  /*14510*/  IADD3.X R49, RZ, R123, RZ, P4, !PT ;  /* 0x0000007bff317210 */ /* 0x000fe400027fe4ff */
[----:B------:R-:W-:Y:S02]  /*14520*/  SHF.R.U64 R171, R171, 0x3, RZ ;  /* 0x00000003abab7819 */ /* 0x000fe400000012ff */
[----:B------:R-:W-:-:S02]  /*14530*/  LOP3.LUT R98, R183, R98, RZ, 0x3c, !PT ;  /* 0x00000062b7627212 */ /* 0x000fc400078e3cff */
[C---:B------:R-:W-:Y:S02]  /*14540*/  IADD3 R32, P4, R122.reuse, 0x4040, RZ ;  /* 0x000040407a207810 */ /* 0x040fe40007f9e0ff */
[----:B------:R-:W-:Y:S02]  /*14550*/  IADD3 R26, P5, R122, 0x6020, RZ ;  /* 0x000060207a1a7810 */ /* 0x000fe40007fbe0ff */
[----:B------:R-:W-:Y:S01]  /*14560*/  LOP3.LUT R183, R6, 0x380, RZ, 0xc0, !PT ;  /* 0x0000038006b77812 */ /* 0x000fe200078ec0ff */
[----:B------:R-:W-:Y:S01]  /*14570*/  IMAD.X R107, RZ, RZ, R123, P4 ;  /* 0x000000ffff6b7224 */ /* 0x000fe200020e067b */
[----:B------:R-:W-:Y:S02]  /*14580*/  SHF.R.U64 R169, R169, 0x3, RZ ;  /* 0x00000003a9a97819 */ /* 0x000fe400000012ff */
[----:B------:R-:W-:Y:S02]  /*14590*/  IADD3 R30, P2, R122, 0x6040, RZ ;  /* 0x000060407a1e7810 */ /* 0x000fe40007f5e0ff */
[----:B------:R-:W-:-:S02]  /*145a0*/  SHF.R.U64 R33, R33, 0x3, RZ ;  /* 0x0000000321217819 */ /* 0x000fc400000012ff */
[----:B------:R-:W-:Y:S02]  /*145b0*/  LOP3.LUT R48, R48, R181, RZ, 0x3c, !PT ;  /* 0x000000b530307212 */ /* 0x000fe400078e3cff */
[----:B------:R-:W-:Y:S02]  /*145c0*/  IADD3.X R99, RZ, R123, RZ, P1, !PT ;  /* 0x0000007bff637210 */ /* 0x000fe40000ffe4ff */
[----:B------:R-:W-:Y:S02]  /*145d0*/  LOP3.LUT R181, R64, 0x380, RZ, 0xc0, !PT ;  /* 0x0000038040b57812 */ /* 0x000fe400078ec0ff */
[C---:B------:R-:W-:Y:S02]  /*145e0*/  IADD3 R110, P3, R122.reuse, 0x4060, RZ ;  /* 0x000040607a6e7810 */ /* 0x040fe40007f7e0ff */
[----:B------:R-:W-:Y:S02]  /*145f0*/  IADD3 R36, P1, R122, 0x6060, RZ ;  /* 0x000060607a247810 */ /* 0x000fe40007f3e0ff */
[----:B------:R-:W-:Y:S01]  /*14600*/  LOP3.LUT R60, R171, R60, RZ, 0x3c, !PT ;  /* 0x0000003cab3c7212 */ /* 0x000fe200078e3cff */
[--C-:B------:R-:W-:Y:S01]  /*14610*/  IMAD.X R111, RZ, RZ, R123.reuse, P3 ;  /* 0x000000ffff6f7224 */ /* 0x100fe200018e067b */
[----:B------:R-:W-:Y:S01]  /*14620*/  LOP3.LUT R171, R32, 0x380, RZ, 0xc0, !PT ;  /* 0x0000038020ab7812 */ /* 0x000fe200078ec0ff */
[----:B------:R-:W-:Y:S01]  /*14630*/  IMAD.X R37, RZ, RZ, R123, P1 ;  /* 0x000000ffff257224 */ /* 0x000fe200008e067b */
[----:B------:R-:W-:-:S02]  /*14640*/  SHF.R.U64 R183, R183, 0x3, RZ ;  /* 0x00000003b7b77819 */ /* 0x000fc400000012ff */
[----:B------:R-:W-:Y:S02]  /*14650*/  LOP3.LUT R102, R169, R4, RZ, 0x3c, !PT ;  /* 0x00000004a9667212 */ /* 0x000fe400078e3cff */
[----:B------:R-:W-:Y:S02]  /*14660*/  LOP3.LUT R27, R26, 0x380, RZ, 0xc0, !PT ;  /* 0x000003801a1b7812 */ /* 0x000fe400078ec0ff */
[----:B------:R-:W-:Y:S01]  /*14670*/  LOP3.LUT R122, R33, R122, RZ, 0x3c, !PT ;  /* 0x0000007a217a7212 */ /* 0x000fe200078e3cff */
[----:B------:R-:W-:Y:S01]  /*14680*/  IMAD.X R33, RZ, RZ, R123, P2 ;  /* 0x000000ffff217224 */ /* 0x000fe200010e067b */
[----:B------:R-:W-:Y:S02]  /*14690*/  LOP3.LUT R169, R30, 0x380, RZ, 0xc0, !PT ;  /* 0x000003801ea97812 */ /* 0x000fe400078ec0ff */
[----:B------:R-:W-:Y:S02]  /*146a0*/  SHF.R.U64 R181, R181, 0x3, RZ ;  /* 0x00000003b5b57819 */ /* 0x000fe400000012ff */
[----:B------:R-:W-:-:S02]  /*146b0*/  IADD3.X R119, RZ, R123, RZ, P5, !PT ;  /* 0x0000007bff777210 */ /* 0x000fc40002ffe4ff */
[----:B------:R-:W-:Y:S02]  /*146c0*/  SHF.R.U64 R171, R171, 0x3, RZ ;  /* 0x00000003abab7819 */ /* 0x000fe400000012ff */
[----:B------:R-:W-:Y:S02]  /*146d0*/  LOP3.LUT R114, R183, R6, RZ, 0x3c, !PT ;  /* 0x00000006b7727212 */ /* 0x000fe400078e3cff */
[----:B------:R-:W-:Y:S02]  /*146e0*/  SHF.R.U64 R27, R27, 0x3, RZ ;  /* 0x000000031b1b7819 */ /* 0x000fe400000012ff */
[----:B------:R-:W-:Y:S02]  /*146f0*/  MOV R123, R122 ;  /* 0x0000007a007b7202 */ /* 0x000fe40000000f00 */
[----:B------:R-:W-:Y:S02]  /*14700*/  F2FP.F16.F32.PACK_AB R4, R177, R179 ;  /* 0x000000b3b104723e */ /* 0x000fe400000000ff */
[----:B------:R-:W-:Y:S01]  /*14710*/  F2FP.F16.F32.PACK_AB R6, R175, R178 ;  /* 0x000000b2af06723e */ /* 0x000fe200000000ff */
[----:B------:R-:W-:Y:S01]  /*14720*/  BAR.SYNC.DEFER_BLOCKING 0x1, 0x100 ;  /* 0x0044000000007b1d */ /* 0x000fe20000010000 */
[----:B------:R-:W-:-:S02]  /*14730*/  SHF.R.U64 R169, R169, 0x3, RZ ;  /* 0x00000003a9a97819 */ /* 0x000fc400000012ff */
[----:B------:R-:W-:Y:S02]  /*14740*/  LOP3.LUT R64, R181, R64, RZ, 0x3c, !PT ;  /* 0x00000040b5407212 */ /* 0x000fe400078e3cff */
[----:B------:R-:W-:Y:S02]  /*14750*/  LOP3.LUT R181, R110, 0x380, RZ, 0xc0, !PT ;  /* 0x000003806eb57812 */ /* 0x000fe400078ec0ff */
[----:B------:R-:W-:Y:S02]  /*14760*/  LOP3.LUT R106, R171, R32, RZ, 0x3c, !PT ;  /* 0x00000020ab6a7212 */ /* 0x000fe400078e3cff */
[----:B------:R-:W-:Y:S02]  /*14770*/  LOP3.LUT R118, R27, R26, RZ, 0x3c, !PT ;  /* 0x0000001a1b767212 */ /* 0x000fe400078e3cff */
[----:B------:R-:W-:Y:S02]  /*14780*/  LOP3.LUT R32, R169, R30, RZ, 0x3c, !PT ;  /* 0x0000001ea9207212 */ /* 0x000fe400078e3cff */
[----:B------:R-:W-:-:S02]  /*14790*/  MOV R122, R40 ;  /* 0x00000028007a7202 */ /* 0x000fc40000000f00 */
[----:B------:R-:W-:Y:S02]  /*147a0*/  F2FP.F16.F32.PACK_AB R26, R172, R174 ;  /* 0x000000aeac1a723e */ /* 0x000fe400000000ff */
[----:B------:R-:W-:Y:S02]  /*147b0*/  F2FP.F16.F32.PACK_AB R27, R39, R38 ;  /* 0x00000026271b723e */ /* 0x000fe400000000ff */
[----:B------:R-:W-:Y:S02]  /*147c0*/  MOV R45, R44 ;  /* 0x0000002c002d7202 */ /* 0x000fe40000000f00 */
[----:B------:R-:W-:Y:S02]  /*147d0*/  F2FP.F16.F32.PACK_AB R30, R163, R165 ;  /* 0x000000a5a31e723e */ /* 0x000fe400000000ff */
[----:B------:R-:W-:Y:S01]  /*147e0*/  SHF.R.U64 R181, R181, 0x3, RZ ;  /* 0x00000003b5b57819 */ /* 0x000fe200000012ff */
[----:B------:R2:W-:Y:S01]  /*147f0*/  STSM.16.M88.4 [R123], R4 ;  /* 0x000000047b007844 */ /* 0x0005e20000000200 */
[----:B------:R-:W-:-:S02]  /*14800*/  LOP3.LUT R171, R36, 0x380, RZ, 0xc0, !PT ;  /* 0x0000038024ab7812 */ /* 0x000fc400078ec0ff */
[----:B------:R-:W-:Y:S01]  /*14810*/  MOV R48, R48 ;  /* 0x0000003000307202 */ /* 0x000fe20000000f00 */
[----:B------:R3:W-:Y:S01]  /*14820*/  STSM.16.M88.4 [R122], R24 ;  /* 0x000000187a007844 */ /* 0x0007e20000000200 */
[----:B------:R-:W-:Y:S02]  /*14830*/  MOV R52, R52 ;  /* 0x0000003400347202 */ /* 0x000fe40000000f00 */
[----:B------:R-:W-:Y:S01]  /*14840*/  MOV R56, R56 ;  /* 0x0000003800387202 */ /* 0x000fe20000000f00 */
[----:B------:R-:W-:Y:S01]  /*14850*/  STSM.16.M88.4 [R45], R28 ;  /* 0x0000001c2d007844 */ /* 0x000fe20000000200 */
[----:B------:R-:W-:Y:S02]  /*14860*/  MOV R60, R60 ;  /* 0x0000003c003c7202 */ /* 0x000fe40000000f00 */
[----:B------:R-:W-:Y:S02]  /*14870*/  F2FP.F16.F32.PACK_AB R81, R83, R82 ;  /* 0x000000525351723e */ /* 0x000fe400000000ff */
[----:B------:R-:W-:-:S02]  /*14880*/  F2FP.F16.F32.PACK_AB R88, R89, R88 ;  /* 0x000000585958723e */ /* 0x000fc400000000ff */
[----:B------:R-:W-:Y:S02]  /*14890*/  LOP3.LUT R110, R181, R110, RZ, 0x3c, !PT ;  /* 0x0000006eb56e7212 */ /* 0x000fe400078e3cff */
[----:B--2---:R-:W-:Y:S02]  /*148a0*/  F2FP.F16.F32.PACK_AB R4, R161, R164 ;  /* 0x000000a4a104723e */ /* 0x004fe400000000ff */
[----:B------:R-:W-:Y:S02]  /*148b0*/  F2FP.F16.F32.PACK_AB R5, R51, R50 ;  /* 0x000000323305723e */ /* 0x000fe400000000ff */
[----:B------:R-:W-:Y:S02]  /*148c0*/  F2FP.F16.F32.PACK_AB R6, R159, R162 ;  /* 0x000000a29f06723e */ /* 0x000fe400000000ff */
[----:B------:R-:W-:Y:S02]  /*148d0*/  F2FP.F16.F32.PACK_AB R7, R55, R54 ;  /* 0x000000363707723e */ /* 0x000fe400000000ff */
[----:B------:R-:W-:-:S02]  /*148e0*/  SHF.R.U64 R171, R171, 0x3, RZ ;  /* 0x00000003abab7819 */ /* 0x000fc400000012ff */
[----:B------:R-:W-:Y:S01]  /*148f0*/  MOV R64, R64 ;  /* 0x0000004000407202 */ /* 0x000fe20000000f00 */
[----:B------:R2:W-:Y:S01]  /*14900*/  STSM.16.M88.4 [R48], R4 ;  /* 0x0000000430007844 */ /* 0x0005e20000000200 */
[----:B------:R-:W-:Y:S02]  /*14910*/  F2FP.F16.F32.PACK_AB R82, R85, R84 ;  /* 0x000000545552723e */ /* 0x000fe400000000ff */
[----:B------:R-:W-:Y:S01]  /*14920*/  F2FP.F16.F32.PACK_AB R83, R87, R86 ;  /* 0x000000565753723e */ /* 0x000fe200000000ff */
[----:B------:R4:W-:Y:S01]  /*14930*/  STSM.16.M88.4 [R52], R8 ;  /* 0x0000000834007844 */ /* 0x0009e20000000200 */
[----:B------:R-:W-:Y:S02]  /*14940*/  F2FP.F16.F32.PACK_AB R89, R91, R90 ;  /* 0x0000005a5b59723e */ /* 0x000fe400000000ff */
[----:B------:R-:W-:Y:S01]  /*14950*/  MOV R40, R98 ;  /* 0x0000006200287202 */ /* 0x000fe20000000f00 */
[----:B------:R0:W-:Y:S01]  /*14960*/  STSM.16.M88.4 [R56], R12 ;  /* 0x0000000c38007844 */ /* 0x0001e20000000200 */
[----:B------:R-:W-:-:S02]  /*14970*/  F2FP.F16.F32.PACK_AB R90, R93, R92 ;  /* 0x0000005c5d5a723e */ /* 0x000fc400000000ff */
[----:B------:R-:W-:Y:S01]  /*14980*/  F2FP.F16.F32.PACK_AB R91, R95, R94 ;  /* 0x0000005e5f5b723e */ /* 0x000fe200000000ff */
[----:B------:R-:W-:Y:S01]  /*14990*/  STSM.16.M88.4 [R60], R72 ;  /* 0x000000483c007844 */ /* 0x000fe20000000200 */
[----:B------:R-:W-:Y:S02]  /*149a0*/  F2FP.F16.F32.PACK_AB R96, R97, R96 ;  /* 0x000000606160723e */ /* 0x000fe400000000ff */
[----:B------:R-:W-:Y:S01]  /*149b0*/  MOV R102, R102 ;  /* 0x0000006600667202 */ /* 0x000fe20000000f00 */
[----:B------:R-:W-:Y:S01]  /*149c0*/  STSM.16.M88.4 [R64], R80 ;  /* 0x0000005040007844 */ /* 0x000fe20000000200 */
[----:B------:R-:W-:Y:S02]  /*149d0*/  MOV R41, R106 ;  /* 0x0000006a00297202 */ /* 0x000fe40000000f00 */
[----:B------:R-:W-:Y:S01]  /*149e0*/  F2FP.F16.F32.PACK_AB R97, R3, R0 ;  /* 0x000000000361723e */ /* 0x000fe200000000ff */
[----:B------:R-:W-:Y:S01]  /*149f0*/  STSM.16.M88.4 [R40], R88 ;  /* 0x0000005828007844 */ /* 0x000fe20000000200 */
[----:B------:R-:W-:-:S02]  /*14a00*/  F2FP.F16.F32.PACK_AB R98, R101, R100 ;  /* 0x000000646562723e */ /* 0x000fc400000000ff */
[----:B------:R-:W-:Y:S01]  /*14a10*/  F2FP.F16.F32.PACK_AB R99, R42, R34 ;  /* 0x000000222a63723e */ /* 0x000fe200000000ff */
[----:B------:R-:W-:Y:S01]  /*14a20*/  IMAD.MOV.U32 R0, RZ, RZ, RZ ;  /* 0x000000ffff007224 */ /* 0x000fe200078e00ff */
        /* <DEDUP_REMOVED lines=17> */
[----:B---3--:R-:W-:Y:S02]  /*14b40*/  F2FP.F16.F32.PACK_AB R122, R125, R124 ;  /* 0x0000007c7d7a723e */ /* 0x008fe400000000ff */
[----:B------:R-:W-:Y:S02]  /*14b50*/  F2FP.F16.F32.PACK_AB R123, R127, R126 ;  /* 0x0000007e7f7b723e */ /* 0x000fe400000000ff */
[----:B------:R-:W-:-:S02]  /*14b60*/  F2FP.F16.F32.PACK_AB R129, R131, R130 ;  /* 0x000000828381723e */ /* 0x000fc400000000ff */
[----:B------:R-:W-:Y:S01]  /*14b70*/  F2FP.F16.F32.PACK_AB R136, R137, R136 ;  /* 0x000000888988723e */ /* 0x000fe200000000ff */
[----:B------:R-:W-:Y:S01]  /*14b80*/  STSM.16.M88.4 [R44], R120 ;  /* 0x000000782c007844 */ /* 0x000fe20000000200 */
[----:B------:R-:W-:Y:S02]  /*14b90*/  ISETP.NE.U32.AND P0, PT, RZ, UR4, PT ;  /* 0x00000004ff007c0c */ /* 0x000fe4000bf05070 */
[----:B--2---:R-:W-:Y:S02]  /*14ba0*/  IADD3 R4, P1, R216, UR4, RZ ;  /* 0x00000004d8047c10 */ /* 0x004fe4000ff3e0ff */
        /* <DEDUP_REMOVED lines=19> */
[----:B------:R-:W-:-:S04]  /*14ce0*/  ISETP.NE.U32.AND P6, PT, RZ, UR4, PT ;  /* 0x00000004ff007c0c */ /* 0x000fc8000bfc5070 */
[----:B------:R-:W-:Y:S01]  /*14cf0*/  ISETP.NE.AND.EX P6, PT, RZ, UR5, PT, P6 ;  /* 0x00000005ff007c0c */ /* 0x000fe2000bfc5360 */
[----:B------:R-:W-:-:S04]  /*14d00*/  IMAD R3, R214, 0x40, R193 ;  /* 0x00000040d6037824 */ /* 0x000fc800078e02c1 */
[----:B------:R-:W-:-:S08]  /*14d10*/  IMAD.WIDE R20, R3, 0x2, R20 ;  /* 0x0000000203147825 */ /* 0x000fd000078e0214 */
[----:B------:R-:W-:Y:S01]  /*14d20*/  @P6 IADD3 R216, P4, R216, UR4, RZ ;  /* 0x00000004d8d86c10 */ /* 0x000fe2000ff9e0ff */
[----:B------:R-:W-:Y:S02]  /*14d30*/  ULDC UR4, c[0x0][0xb88] ;  /* 0x0002e20000047ab9 */ /* 0x000fe40000000800 */
[----:B------:R-:W-:Y:S01]  /*14d40*/  IMAD.U32 R3, RZ, RZ, UR4 ;  /* 0x00000004ff037e24 */ /* 0x000fe2000f8e00ff */
[----:B------:R-:W-:Y:S01]  /*14d50*/  @P6 IADD3.X R217, R217, UR5, RZ, P4, !PT ;  /* 0x00000005d9d96c10 */ /* 0x000fe2000a7fe4ff */
[----:B------:R1:W5:Y:S01]  /*14d60*/  @P0 LDG.E R0, desc[UR54][R4.64] ;  /* 0x0000003604000981 */ /* 0x000362000c1e1900 */
[C---:B----4-:R-:W-:Y:S02]  /*14d70*/  IADD3 R9, P1, R20.reuse, 0x1000, RZ ;  /* 0x0000100014097810 */ /* 0x050fe40007f3e0ff */
[C---:B0-----:R-:W-:Y:S01]  /*14d80*/  IADD3 R13, P2, R20.reuse, 0x2000, RZ ;  /* 0x00002000140d7810 */ /* 0x041fe20007f5e0ff */
[----:B------:R0:W5:Y:S01]  /*14d90*/  @P6 LDG.E R3, desc[UR54][R216.64] ;  /* 0x00000036d8036981 */ /* 0x000162000c1e1900 */
[----:B------:R-:W-:-:S02]  /*14da0*/  IADD3 R25, P3, R20, 0x3000, RZ ;  /* 0x0000300014197810 */ /* 0x000fc40007f7e0ff */
[----:B------:R-:W-:Y:S02]  /*14db0*/  IADD3 R29, P4, R20, 0x4000, RZ ;  /* 0x00004000141d7810 */ /* 0x000fe40007f9e0ff */
[----:B------:R-:W-:Y:S02]  /*14dc0*/  LOP3.LUT R8, R9, 0x380, RZ, 0xc0, !PT ;  /* 0x0000038009087812 */ /* 0x000fe400078ec0ff */
[----:B------:R-:W-:Y:S02]  /*14dd0*/  LOP3.LUT R12, R13, 0x380, RZ, 0xc0, !PT ;  /* 0x000003800d0c7812 */ /* 0x000fe400078ec0ff */
[----:B------:R-:W-:Y:S02]  /*14de0*/  LOP3.LUT R24, R25, 0x380, RZ, 0xc0, !PT ;  /* 0x0000038019187812 */ /* 0x000fe400078ec0ff */
[----:B------:R-:W-:Y:S02]  /*14df0*/  LOP3.LUT R28, R29, 0x380, RZ, 0xc0, !PT ;  /* 0x000003801d1c7812 */ /* 0x000fe400078ec0ff */
[----:B------:R-:W-:-:S02]  /*14e00*/  SHF.R.U64 R8, R8, 0x3, RZ ;  /* 0x0000000308087819 */ /* 0x000fc400000012ff */
[----:B------:R-:W-:Y:S02]  /*14e10*/  SHF.R.U64 R12, R12, 0x3, RZ ;  /* 0x000000030c0c7819 */ /* 0x000fe400000012ff */
[----:B------:R-:W-:Y:S02]  /*14e20*/  SHF.R.U64 R24, R24, 0x3, RZ ;  /* 0x0000000318187819 */ /* 0x000fe400000012ff */
[----:B------:R-:W-:Y:S02]  /*14e30*/  SHF.R.U64 R28, R28, 0x3, RZ ;  /* 0x000000031c1c7819 */ /* 0x000fe400000012ff */
[----:B------:R-:W-:Y:S02]  /*14e40*/  IADD3 R33, P5, R20, 0x5000, RZ ;  /* 0x0000500014217810 */ /* 0x000fe40007fbe0ff */
[----:B------:R-:W-:Y:S02]  /*14e50*/  LOP3.LUT R8, R8, R9, RZ, 0x3c, !PT ;  /* 0x0000000908087212 */ /* 0x000fe400078e3cff */
[----:B------:R-:W-:Y:S01]  /*14e60*/  LOP3.LUT R12, R12, R13, RZ, 0x3c, !PT ;  /* 0x0000000d0c0c7212 */ /* 0x000fe200078e3cff */
[--C-:B------:R-:W-:Y:S01]  /*14e70*/  IMAD.X R13, RZ, RZ, R21.reuse, P2 ;  /* 0x000000ffff0d7224 */ /* 0x100fe200010e0615 */
[----:B------:R-:W-:Y:S01]  /*14e80*/  LOP3.LUT R24, R24, R25, RZ, 0x3c, !PT ;  /* 0x0000001918187212 */ /* 0x000fe200078e3cff */
[--C-:B------:R-:W-:Y:S01]  /*14e90*/  IMAD.X R25, RZ, RZ, R21.reuse, P3 ;  /* 0x000000ffff197224 */ /* 0x100fe200018e0615 */
[----:B------:R-:W-:Y:S01]  /*14ea0*/  LOP3.LUT R28, R28, R29, RZ, 0x3c, !PT ;  /* 0x0000001d1c1c7212 */ /* 0x000fe200078e3cff */
[----:B------:R-:W-:Y:S01]  /*14eb0*/  IMAD.X R29, RZ, RZ, R21, P4 ;  /* 0x000000ffff1d7224 */ /* 0x000fe200020e0615 */
[----:B------:R-:W-:-:S02]  /*14ec0*/  P2R R7, PR, RZ, 0x20 ;  /* 0x00000020ff077803 */ /* 0x000fc40000000000 */
[----:B------:R-:W-:Y:S02]  /*14ed0*/  IADD3.X R9, RZ, R21, RZ, P1, !PT ;  /* 0x00000015ff097210 */ /* 0x000fe40000ffe4ff */
[C---:B------:R-:W-:Y:S02]  /*14ee0*/  IADD3 R37, P1, R20.reuse, 0x6000, RZ ;  /* 0x0000600014257810 */ /* 0x040fe40007f3e0ff */
[C---:B-1----:R-:W-:Y:S02]  /*14ef0*/  IADD3 R41, P2, R20.reuse, 0x7000, RZ ;  /* 0x0000700014297810 */ /* 0x042fe40007f5e0ff */
[C---:B------:R-:W-:Y:S02]  /*14f00*/  IADD3 R45, P3, R20.reuse, 0x8000, RZ ;  /* 0x00008000142d7810 */ /* 0x040fe40007f7e0ff */
[C---:B------:R-:W-:Y:S02]  /*14f10*/  IADD3 R49, P4, R20.reuse, 0x9000, RZ ;  /* 0x0000900014317810 */ /* 0x040fe40007f9e0ff */
[----:B------:R-:W-:-:S02]  /*14f20*/  IADD3 R53, P5, R20, 0xa000, RZ ;  /* 0x0000a00014357810 */ /* 0x000fc40007fbe0ff */
[----:B--2---:R-:W-:Y:S02]  /*14f30*/  LOP3.LUT R32, R33, 0x380, RZ, 0xc0, !PT ;  /* 0x0000038021207812 */ /* 0x004fe400078ec0ff */
[----:B---3--:R-:W-:Y:S02]  /*14f40*/  LOP3.LUT R36, R37, 0x380, RZ, 0xc0, !PT ;  /* 0x0000038025247812 */ /* 0x008fe400078ec0ff */
        /* <DEDUP_REMOVED lines=16> */
[----:B0-----:R-:W-:Y:S06]  /*15050*/  @P6 BRA `(.L_x_6987) ;  /* 0x0000000000106947 */ /* 0x001fec0003800000 */
[----:B------:R-:W-:Y:S05]  /*15060*/  @!P0 BRA `(.L_x_6987) ;  /* 0x00000000000c8947 */ /* 0x000fea0003800000 */
[----:B------:R-:W2:Y:S04]  /*15070*/  LDG.E R6, desc[UR54][R4.64] ;  /* 0x0000003604067981 */ /* 0x000ea8000c1e1900 */
[----:B-----5:R-:W2:Y:S02]  /*15080*/  LDG.E R3, desc[UR54][R4.64+0x4] ;  /* 0x0000043604037981 */ /* 0x020ea4000c1e1900 */
[----:B--2---:R-:W-:-:S07]  /*15090*/  IADD3 R3, -R6, R3, RZ ;  /* 0x0000000306037210 */ /* 0x004fce0007ffe1ff */
.L_x_6987:
        /* <DEDUP_REMOVED lines=19> */
[----:B0-----:R-:W-:Y:S02]  /*151d0*/  ISETP.NE.AND P5, PT, R4, RZ, PT ;  /* 0x000000ff0400720c */ /* 0x001fe40003fa5270 */
        /* <DEDUP_REMOVED lines=12> */
[----:B------:R-:W-:Y:S01]  /*152a0*/  IMAD.X R65, RZ, RZ, R21, P2 ;  /* 0x000000ffff417224 */ /* 0x000fe200010e0615 */
[----:B------:R-:W-:-:S02]  /*152b0*/  LOP3.LUT R68, R68, R69, RZ, 0x3c, !PT ;  /* 0x0000004544447212 */ /* 0x000fc400078e3cff */
        /* <DEDUP_REMOVED lines=15> */
[----:B------:R-:W-:Y:S01]  /*153b0*/  IMAD.IADD R5, R5, 0x1, R7 ;  /* 0x0000000105057824 */ /* 0x000fe200078e0207 */
[----:B------:R-:W-:Y:S01]  /*153c0*/  IADD3 R7, -R194, RZ, RZ ;  /* 0x000000ffc2077210 */ /* 0x000fe20007ffe1ff */
        /* <DEDUP_REMOVED lines=8> */
[----:B------:R-:W-:Y:S01]  /*15450*/  ISETP.GE.OR P1, PT, R14, R3, P0 ;  /* 0x000000030e00720c */ /* 0x000fe20000726670 */
[----:B------:R-:W-:Y:S01]  /*15460*/  ULDC.64 UR4, c[0x0][0xc40] ;  /* 0x0003100000047ab9 */ /* 0x000fe20000000a00 */
[----:B------:R-:W-:Y:S02]  /*15470*/  IADD3.X R7, R7, R5, R11, P2, !PT ;  /* 0x0000000507077210 */ /* 0x000fe400017fe40b */
[----:B------:R-:W-:Y:S02]  /*15480*/  ISETP.GE.OR P0, PT, R6, R3, P0 ;  /* 0x000000030600720c */ /* 0x000fe40000706670 */
[----:B------:R-:W-:-:S04]  /*15490*/  LEA R4, P2, R10, UR4, 0x2 ;  /* 0x000000040a047c11 */ /* 0x000fc8000f8410ff */
[----:B------:R-:W-:-:S05]  /*154a0*/  LEA.HI.X R5, R10, UR5, R7, 0x2, P2 ;  /* 0x000000050a057c11 */ /* 0x000fca00090f1407 */
[----:B------:R0:W-:Y:S04]  /*154b0*/  @!P1 STG.E desc[UR54][R4.64], R166 ;  /* 0x000000a604009986 */ /* 0x0001e8000c101936 */
[----:B------:R0:W-:Y:S02]  /*154c0*/  @!P0 STG.E desc[UR54][R4.64+0x20], R167 ;  /* 0x000020a704008986 */ /* 0x0001e4000c101936 */
.L_x_6988:
[----:B------:R-:W1:Y:S01]  /*154d0*/  LDC R87, c[0x0][0xb8c] ;  /* 0x0002e300ff577b82 */ /* 0x000e620000000800 */
[----:B0-----:R0:W5:Y:S01]  /*154e0*/  LD.E.128 R4, desc[UR54][R20.64] ;  /* 0x0000003614047980 */ /* 0x001162000c101d00 */
[----:B------:R-:W-:Y:S02]  /*154f0*/  ULDC.64 UR4, c[0x0][0xba0] ;  /* 0x0002e80000047ab9 */ /* 0x000fe40000000a00 */
[----:B------:R-:W-:Y:S01]  /*15500*/  IMAD R77, R77, UR4, RZ ;  /* 0x000000044d4d7c24 */ /* 0x000fe2000f8e02ff */
[----:B------:R-:W-:Y:S01]  /*15510*/  IADD3 R82, R193, 0x40, RZ ;  /* 0x00000040c1527810 */ /* 0x000fe20007ffe0ff */
[----:B------:R-:W5:Y:S04]  /*15520*/  LD.E.128 R8, desc[UR54][R8.64] ;  /* 0x0000003608087980 */ /* 0x000f68000c101d00 */
[----:B------:R-:W5:Y:S01]  /*15530*/  LD.E.128 R12, desc[UR54][R12.64] ;  /* 0x000000360c0c7980 */ /* 0x000f62000c101d00 */
[--C-:B0-----:R-:W-:Y:S01]  /*15540*/  SHF.R.S32.HI R21, RZ, 0x1f, R193.reuse ;  /* 0x0000001fff157819 */ /* 0x101fe200000114c1 */
[----:B------:R-:W-:-:S02]  /*15550*/  IMAD.MOV.U32 R20, RZ, RZ, R193 ;  /* 0x000000ffff147224 */ /* 0x000fc400078e00c1 */
[C---:B------:R-:W-:Y:S01]  /*15560*/  IMAD R77, R0.reuse, UR5, R77 ;  /* 0x00000005004d7c24 */ /* 0x040fe2000f8e024d */
[----:B------:R-:W5:Y:S01]  /*15570*/  LD.E.128 R24, desc[UR54][R24.64] ;  /* 0x0000003618187980 */ /* 0x000f62000c101d00 */
[----:B------:R-:W-:Y:S01]  /*15580*/  IMAD.WIDE.U32 R20, R0, UR4, R20 ;  /* 0x0000000400147c25 */ /* 0x000fe2000f8e0014 */
[----:B------:R-:W-:Y:S02]  /*15590*/  ULDC.64 UR4, c[0x0][0xbe0] ;  /* 0x0002f80000047ab9 */ /* 0x000fe40000000a00 */
[----:B------:R-:W5:Y:S01]  /*155a0*/  LD.E.128 R28, desc[UR54][R28.64] ;  /* 0x000000361c1c7980 */ /* 0x000f62000c101d00 */
[----:B------:R-:W-:Y:S02]  /*155b0*/  IMAD R3, R220, -0x40, R3 ;  /* 0xffffffc0dc037824 */ /* 0x000fe400078e0203 */
[----:B------:R-:W-:Y:S01]  /*155c0*/  VIADD R0, R214, 0x20 ;  /* 0x00000020d6007836 */ /* 0x000fe20000000000 */
[----:B------:R-:W5:Y:S01]  /*155d0*/  LD.E.128 R32, desc[UR54][R32.64] ;  /* 0x0000003620207980 */ /* 0x000f62000c101d00 */
[----:B-1----:R-:W-:-:S03]  /*155e0*/  ISETP.GE.AND P3, PT, R82, R87, PT ;  /* 0x000000575200720c */ /* 0x002fc60003f66270 */
[----:B------:R-:W5:Y:S01]  /*155f0*/  LD.E.128 R36, desc[UR54][R36.64] ;  /* 0x0000003624247980 */ /* 0x000f62000c101d00 */
[----:B------:R-:W-:-:S03]  /*15600*/  ISETP.GE.AND P0, PT, R0, R3, PT ;  /* 0x000000030000720c */ /* 0x000fc60003f06270 */
[----:B------:R-:W5:Y:S01]  /*15610*/  LD.E.128 R40, desc[UR54][R40.64] ;  /* 0x0000003628287980 */ /* 0x000f62000c101d00 */
[----:B------:R-:W-:-:S03]  /*15620*/  ISETP.GE.AND P1, PT, R214, R3, PT ;  /* 0x00000003d600720c */ /* 0x000fc60003f26270 */
[----:B------:R-:W5:Y:S01]  /*15630*/  LD.E.128 R44, desc[UR54][R44.64] ;  /* 0x000000362c2c7980 */ /* 0x000f62000c101d00 */
[----:B------:R-:W-:-:S03]  /*15640*/  ISETP.GE.AND P2, PT, R193, R87, PT ;  /* 0x00000057c100720c */ /* 0x000fc60003f46270 */
[----:B------:R-:W5:Y:S01]  /*15650*/  LD.E.128 R48, desc[UR54][R48.64] ;  /* 0x0000003630307980 */ /* 0x000f62000c101d00 */
[----:B------:R-:W-:-:S03]  /*15660*/  SEL R3, RZ, 0xffffffff, P3 ;  /* 0xffffffffff037807 */ /* 0x000fc60001800000 */
[----:B------:R-:W5:Y:S01]  /*15670*/  LD.E.128 R52, desc[UR54][R52.64] ;  /* 0x0000003634347980 */ /* 0x000f62000c101d00 */
[----:B------:R-:W-:-:S03]  /*15680*/  VIADD R83, R193, 0x80 ;  /* 0x00000080c1537836 */ /* 0x000fc60000000000 */
[----:B------:R-:W5:Y:S01]  /*15690*/  LD.E.128 R56, desc[UR54][R56.64] ;  /* 0x0000003638387980 */ /* 0x000f62000c101d00 */
[----:B------:R-:W-:-:S03]  /*156a0*/  VIADD R84, R193, 0xc0 ;  /* 0x000000c0c1547836 */ /* 0x000fc60000000000 */
[----:B------:R-:W5:Y:S04]  /*156b0*/  LD.E.128 R60, desc[UR54][R60.64] ;  /* 0x000000363c3c7980 */ /* 0x000f68000c101d00 */
[----:B------:R-:W5:Y:S04]  /*156c0*/  LD.E.128 R64, desc[UR54][R64.64] ;  /* 0x0000003640407980 */ /* 0x000f68000c101d00 */
[----:B------:R-:W5:Y:S04]  /*156d0*/  LD.E.128 R68, desc[UR54][R68.64] ;  /* 0x0000003644447980 */ /* 0x000f68000c101d00 */
[----:B------:R-:W5:Y:S01]  /*156e0*/  LD.E.128 R72, desc[UR54][R72.64] ;  /* 0x0000003648487980 */ /* 0x000f62000c101d00 */
[----:B------:R-:W-:Y:S01]  /*156f0*/  IMAD.IADD R21, R21, 0x1, R77 ;  /* 0x0000000115157824 */ /* 0x000fe200078e024d */
[----:B------:R-:W-:Y:S01]  /*15700*/  SEL R0, RZ, 0x1, P2 ;  /* 0x00000001ff007807 */ /* 0x000fe20001000000 */
[----:B------:R-:W-:Y:S01]  /*15710*/  IMAD R76, R76, UR4, RZ ;  /* 0x000000044c4c7c24 */ /* 0x000fe2000f8e02ff */
[----:B------:R-:W-:Y:S01]  /*15720*/  @!PT LDS RZ, [RZ] ;  /* 0x00000000fffff984 */ /* 0x000fe20000000800 */
[----:B------:R-:W-:Y:S01]  /*15730*/  @!PT LDS RZ, [RZ] ;  /* 0x00000000fffff984 */ /* 0x000fe20000000800 */
[----:B------:R-:W-:Y:S01]  /*15740*/  @!PT LDS RZ, [RZ] ;  /* 0x00000000fffff984 */ /* 0x000fe20000000800 */
[----:B------:R-:W-:Y:S01]  /*15750*/  @!PT LDS RZ, [RZ] ;  /* 0x00000000fffff984 */ /* 0x000fe20000000800 */
[----:B------:R0:W-:Y:S06]  /*15760*/  MEMBAR.ALL.CTA ;  /* 0x0000000000007992 */ /* 0x0001ec0000008000 */
[----:B0-----:R-:W0:Y:S01]  /*15770*/  FENCE.VIEW.ASYNC.S ;  /* 0x00000000000073c6 */ /* 0x001e220000000000 */
[----:B------:R-:W-:Y:S01]  /*15780*/  SHF.L.U32 R3, R3, 0x1, RZ ;  /* 0x0000000103037819 */ /* 0x000fe200000006ff */
[----:B------:R-:W-:Y:S01]  /*15790*/  IMAD.WIDE.U32 R20, R213, UR4, R20 ;  /* 0x00000004d5147c25 */ /* 0x000fe2000f8e0014 */
[-C--:B------:R-:W-:Y:S01]  /*157a0*/  ISETP.GE.AND P2, PT, R83, R87.reuse, PT ;  /* 0x000000575300720c */ /* 0x080fe20003f46270 */
[----:B------:R-:W-:Y:S01]  /*157b0*/  BSSY B1, `(.L_x_6989) ;  /* 0x000003c000017945 */ /* 0x000fe20003800000 */
[-C--:B------:R-:W-:Y:S01]  /*157c0*/  ISETP.GE.AND P3, PT, R84, R87.reuse, PT ;  /* 0x000000575400720c */ /* 0x080fe20003f66270 */
[----:B------:R-:W-:Y:S01]  /*157d0*/  IMAD R77, R213, UR5, R76 ;  /* 0x00000005d54d7c24 */ /* 0x000fe2000f8e024c */
[----:B------:R-:W-:Y:S01]  /*157e0*/  LOP3.LUT R0, R3, 0x2, R0, 0xe2, !PT ;  /* 0x0000000203007812 */ /* 0x000fe200078ee200 */
[C---:B------:R-:W-:Y:S01]  /*157f0*/  VIADD R85, R193.reuse, 0x100 ;  /* 0x00000100c1557836 */ /* 0x040fe20000000000 */
[----:B------:R-:W-:Y:S01]  /*15800*/  SEL R3, RZ, 0x4, P2 ;  /* 0x00000004ff037807 */ /* 0x000fe20001000000 */
[----:B------:R-:W-:Y:S01]  /*15810*/  VIADD R86, R193, 0x140 ;  /* 0x00000140c1567836 */ /* 0x000fe20000000000 */
[----:B------:R-:W-:Y:S01]  /*15820*/  SEL R76, RZ, 0x8, P3 ;  /* 0x00000008ff4c7807 */ /* 0x000fe20001800000 */
[----:B------:R-:W-:Y:S01]  /*15830*/  IMAD.IADD R21, R21, 0x1, R77 ;  /* 0x0000000115157824 */ /* 0x000fe200078e024d */
[-C--:B------:R-:W-:Y:S01]  /*15840*/  ISETP.GE.AND P2, PT, R85, R87.reuse, PT ;  /* 0x000000575500720c */ /* 0x080fe20003f46270 */
[C---:B------:R-:W-:Y:S01]  /*15850*/  VIADD R77, R193.reuse, 0x180 ;  /* 0x00000180c14d7836 */ /* 0x040fe20000000000 */
[----:B------:R-:W-:Y:S01]  /*15860*/  LOP3.LUT R3, R76, R0, R3, 0xfe, !PT ;  /* 0x000000004c037212 */ /* 0x000fe200078efe03 */
[----:B------:R-:W-:Y:S01]  /*15870*/  VIADD R78, R193, 0x1c0 ;  /* 0x000001c0c14e7836 */ /* 0x000fe20000000000 */
[----:B------:R-:W-:Y:S01]  /*15880*/  ISETP.GE.AND P3, PT, R86, R87, PT ;  /* 0x000000575600720c */ /* 0x000fe20003f66270 */
[----:B------:R-:W-:Y:S01]  /*15890*/  ULDC.64 UR4, c[0x0][0xbe8] ;  /* 0x0002fa0000047ab9 */ /* 0x000fe20000000a00 */
[----:B------:R-:W-:-:S02]  /*158a0*/  IADD3 R0, R2, 0x38820, RZ ;  /* 0x0003882002007810 */ /* 0x000fc40007ffe0ff */
[----:B------:R-:W-:Y:S02]  /*158b0*/  ISETP.GE.AND P4, PT, R77, R87, PT ;  /* 0x000000574d00720c */ /* 0x000fe40003f86270 */
[----:B------:R-:W-:Y:S02]  /*158c0*/  SEL R76, RZ, 0x10, P2 ;  /* 0x00000010ff4c7807 */ /* 0x000fe40001000000 */
[----:B------:R-:W-:Y:S02]  /*158d0*/  SEL R77, RZ, 0x20, P3 ;  /* 0x00000020ff4d7807 */ /* 0x000fe40001800000 */
[----:B------:R-:W-:Y:S02]  /*158e0*/  PRMT R0, RZ, 0x654, R0 ;  /* 0x00000654ff007816 */ /* 0x000fe40000000000 */
[----:B------:R-:W-:Y:S01]  /*158f0*/  LOP3.LUT R3, R77, R3, R76, 0xfe, !PT ;  /* 0x000000034d037212 */ /* 0x000fe200078efe4c */
[----:B------:R-:W-:Y:S01]  /*15900*/  IMAD R76, R221, UR4, RZ ;  /* 0x00000004dd4c7c24 */ /* 0x000fe2000f8e02ff */
[----:B0-----:R0:W-:Y:S01]  /*15910*/  SYNCS.ARRIVE.TRANS64.RED.A1T0 RZ, [R0+URZ], RZ ;  /* 0x000000ff00ff79a7 */ /* 0x0011e2000810043f */
[----:B------:R-:W-:-:S02]  /*15920*/  ISETP.GE.AND P2, PT, R78, R87, PT ;  /* 0x000000574e00720c */ /* 0x000fc40003f46270 */
[----:B------:R-:W-:Y:S01]  /*15930*/  SHF.R.S32.HI R215, RZ, 0x1f, R214 ;  /* 0x0000001fffd77819 */ /* 0x000fe200000114d6 */
[C---:B------:R-:W-:Y:S02]  /*15940*/  IMAD R81, R79.reuse, UR5, R76 ;  /* 0x000000054f517c24 */ /* 0x040fe4000f8e024c */
[----:B------:R-:W-:Y:S01]  /*15950*/  IMAD.WIDE.U32 R78, R79, UR4, R20 ;  /* 0x000000044f4e7c25 */ /* 0x000fe2000f8e0014 */
[----:B0-----:R-:W-:-:S03]  /*15960*/  SEL R0, RZ, 0x40, P4 ;  /* 0x00000040ff007807 */ /* 0x001fc60002000000 */
[----:B------:R-:W-:Y:S01]  /*15970*/  IMAD.WIDE R76, R220, 0x40, R214 ;  /* 0x00000040dc4c7825 */ /* 0x000fe200078e02d6 */
[----:B------:R-:W-:Y:S02]  /*15980*/  LOP3.LUT R0, R3, R0, RZ, 0xfc, !PT ;  /* 0x0000000003007212 */ /* 0x000fe400078efcff */
[----:B------:R-:W-:Y:S01]  /*15990*/  SEL R3, RZ, 0x80, P2 ;  /* 0x00000080ff037807 */ /* 0x000fe20001000000 */
[----:B------:R-:W-:-:S03]  /*159a0*/  IMAD.IADD R89, R79, 0x1, R81 ;  /* 0x000000014f597824 */ /* 0x000fc600078e0251 */
        /* <DEDUP_REMOVED lines=28> */
.L_x_6990:
[----:B------:R-:W-:Y:S05]  /*15b70*/  BSYNC B1 ;  /* 0x0000000000017941 */ /* 0x000fea0003800000 */
.L_x_6989:
[----:B------:R-:W-:Y:S05]  /*15b80*/  @P0 BRA `(.L_x_6991) ;  /* 0x0000000c00040947 */ /* 0x000fea0003800000 */
[----:B0----5:R-:W-:Y:S01]  /*15b90*/  IADD3 R7, P0, R76, 0x20, RZ ;  /* 0x000000204c077810 */ /* 0x021fe20007f1e0ff */
[----:B------:R-:W-:Y:S01]  /*15ba0*/  ULDC.64 UR4, c[0x0][0xbd8] ;  /* 0x0002f60000047ab9 */ /* 0x000fe20000000a00 */
[----:B------:R-:W-:Y:S01]  /*15bb0*/  IMAD.MOV.U32 R4, RZ, RZ, R78 ;  /* 0x000000ffff047224 */ /* 0x000fe200078e004e */
[----:B------:R-:W-:Y:S01]  /*15bc0*/  ISETP.GE.AND P4, PT, R82, R87, PT ;  /* 0x000000575200720c */ /* 0x000fe20003f86270 */
        /* <DEDUP_REMOVED lines=26> */
.L_x_6986:
        /* <DEDUP_REMOVED lines=19> */
[----:B------:R-:W4:Y:S04]  /*15ea0*/  LDG.E R0, desc[UR54][R4.64] ;  /* 0x0000003604007981 */ /* 0x000f28000c1e1900 */
[----:B-----5:R-:W4:Y:S02]  /*15eb0*/  LDG.E R3, desc[UR54][R4.64+0x4] ;  /* 0x0000043604037981 */ /* 0x020f24000c1e1900 */
[----:B----4-:R-:W-:-:S07]  /*15ec0*/  IMAD.IADD R3, R3, 0x1, -R0 ;  /* 0x0000000103037824 */ /* 0x010fce00078e0a00 */
.L_x_6992:
[----:B------:R-:W-:Y:S01]  /*15ed0*/  BSSY B1, `(.L_x_6993) ;  /* 0x000001d000017945 */ /* 0x000fe20003800000 */
[----:B------:R-:W-:Y:S02]  /*15ee0*/  SHF.R.S32.HI R10, RZ, 0x1f, R213 ;  /* 0x0000001fff0a7819 */ /* 0x000fe400000114d5 */
[----:B------:R-:W-:Y:S02]  /*15ef0*/  SHF.R.S32.HI R12, RZ, 0x1f, R193 ;  /* 0x0000001fff0c7819 */ /* 0x000fe400000114c1 */
[----:B------:R-:W-:Y:S02]  /*15f00*/  SEL R11, R218, RZ, !P0 ;  /* 0x000000ffda0b7207 */ /* 0x000fe40004000000 */
[----:B------:R-:W-:Y:S02]  /*15f10*/  SEL R221, R221, RZ, !P0 ;  /* 0x000000ffdddd7207 */ /* 0x000fe40004000000 */
[----:B-----5:R-:W-:Y:S01]  /*15f20*/  SHF.R.S32.HI R8, RZ, 0x1f, R9 ;  /* 0x0000001fff087819 */ /* 0x020fe20000011409 */
[----:B------:R-:W-:Y:S06]  /*15f30*/  @P2 BRA `(.L_x_6994) ;  /* 0x0000000000582947 */ /* 0x000fec0003800000 */
[----:B------:R-:W4:Y:S02]  /*15f40*/  S2R R0, SR_TID.X ;  /* 0x0000000000007919 */ /* 0x000f240000002100 */
[----:B----4-:R-:W-:-:S04]  /*15f50*/  IMAD R0, R220, 0x40, R0 ;  /* 0x00000040dc007824 */ /* 0x010fc800078e0200 */
[----:B------:R-:W-:-:S05]  /*15f60*/  VIADD R0, R0, 0xffffff80 ;  /* 0xffffff8000007836 */ /* 0x000fca0000000000 */
[----:B------:R-:W-:-:S13]  /*15f70*/  ISETP.GE.AND P0, PT, R0, R3, PT ;  /* 0x000000030000720c */ /* 0x000fda0003f06270 */
[----:B------:R-:W-:Y:S05]  /*15f80*/  @P0 BRA `(.L_x_6994) ;  /* 0x0000000000440947 */ /* 0x000fea0003800000 */
[----:B---3--:R-:W-:Y:S01]  /*15f90*/  IADD3 R4, P0, R0, R9, RZ ;  /* 0x0000000900047210 */ /* 0x008fe20007f1e0ff */
        /* <DEDUP_REMOVED lines=16> */
.L_x_6994:
[----:B------:R-:W-:Y:S05]  /*160a0*/  BSYNC B1 ;  /* 0x0000000000017941 */ /* 0x000fea0003800000 */
.L_x_6993:
[----:B------:R-:W-:Y:S01]  /*160b0*/  ULDC.64 UR4, c[0x0][0xba0] ;  /* 0x0002e80000047ab9 */ /* 0x000fe20000000a00 */
[----:B---3--:R-:W-:Y:S01]  /*160c0*/  IMAD.MOV.U32 R4, RZ, RZ, R193 ;  /* 0x000000ffff047224 */ /* 0x008fe200078e00c1 */
[CC--:B--2---:R-:W-:Y:S01]  /*160d0*/  ISETP.GE.AND P2, PT, R193.reuse, R14.reuse, PT ;  /* 0x0000000ec100720c */ /* 0x0c4fe20003f46270 */
[----:B----4-:R-:W-:Y:S01]  /*160e0*/  IMAD.MOV.U32 R5, RZ, RZ, R12 ;  /* 0x000000ffff057224 */ /* 0x010fe200078e000c */
[----:B------:R-:W-:Y:S01]  /*160f0*/  IADD3 R21, R193, 0xc0, RZ ;  /* 0x000000c0c1157810 */ /* 0x000fe20007ffe0ff */
[----:B------:R-:W-:Y:S01]  /*16100*/  IMAD R0, R8, UR4, RZ ;  /* 0x0000000408007c24 */ /* 0x000fe2000f8e02ff */
[----:B------:R-:W-:Y:S01]  /*16110*/  BSSY B1, `(.L_x_6995) ;  /* 0x000004b000017945 */ /* 0x000fe20003800000 */
[----:B------:R-:W-:Y:S01]  /*16120*/  IMAD.WIDE.U32 R4, R9, UR4, R4 ;  /* 0x0000000409047c25 */ /* 0x000fe2000f8e0004 */
[----:B------:R-:W-:-:S03]  /*16130*/  ISETP.GE.AND P3, PT, R21, R14, PT ;  /* 0x0000000e1500720c */ /* 0x000fc60003f66270 */
[----:B------:R-:W-:Y:S01]  /*16140*/  IMAD R9, R9, UR5, R0 ;  /* 0x0000000509097c24 */ /* 0x000fe2000f8e0200 */
[----:B------:R-:W-:Y:S01]  /*16150*/  ULDC.64 UR4, c[0x0][0xbe0] ;  /* 0x0002f80000047ab9 */ /* 0x000fe20000000a00 */
[----:B------:R-:W-:Y:S02]  /*16160*/  VIADD R13, R193, 0x40 ;  /* 0x00000040c10d7836 */ /* 0x000fe40000000000 */
[----:B------:R-:W-:Y:S01]  /*16170*/  IMAD R0, R10, UR4, RZ ;  /* 0x000000040a007c24 */ /* 0x000fe2000f8e02ff */
[----:B------:R-:W-:Y:S01]  /*16180*/  IADD3 R5, R5, R9, RZ ;  /* 0x0000000905057210 */ /* 0x000fe20007ffe0ff */
[----:B------:R-:W-:Y:S01]  /*16190*/  IMAD R3, R220, -0x40, R3 ;  /* 0xffffffc0dc037824 */ /* 0x000fe200078e0203 */
[-C--:B------:R-:W-:Y:S01]  /*161a0*/  ISETP.GE.AND P0, PT, R13, R14.reuse, PT ;  /* 0x0000000e0d00720c */ /* 0x080fe20003f06270 */
[----:B------:R-:W-:Y:S02]  /*161b0*/  IMAD R7, R213, UR5, R0 ;  /* 0x00000005d5077c24 */ /* 0x000fe4000f8e0200 */
[C---:B------:R-:W-:Y:S01]  /*161c0*/  VIADD R0, R214.reuse, 0x20 ;  /* 0x00000020d6007836 */ /* 0x040fe20000000000 */
[----:B------:R-:W-:Y:S01]  /*161d0*/  SEL R6, RZ, 0xffffffff, P0 ;  /* 0xffffffffff067807 */ /* 0x000fe20000000000 */
        /* <DEDUP_REMOVED lines=15> */
[-C--:B------:R-:W-:Y:S01]  /*162d0*/  ISETP.GE.AND P2, PT, R25, R14.reuse, PT ;  /* 0x0000000e1900720c */ /* 0x080fe20003f46270 */
[----:B------:R-:W-:Y:S01]  /*162e0*/  VIADD R9, R193, 0x1c0 ;  /* 0x000001c0c1097836 */ /* 0x000fe20000000000 */
[----:B------:R-:W-:-:S02]  /*162f0*/  ISETP.GE.AND P3, PT, R27, R14, PT ;  /* 0x0000000e1b00720c */ /* 0x000fc40003f66270 */
[----:B------:R-:W-:Y:S02]  /*16300*/  ISETP.GE.AND P4, PT, R7, R14, PT ;  /* 0x0000000e0700720c */ /* 0x000fe40003f86270 */
[----:B------:R-:W-:Y:S01]  /*16310*/  LOP3.LUT R3, R6, R0, R3, 0xfe, !PT ;  /* 0x0000000006037212 */ /* 0x000fe200078efe03 */
[----:B------:R-:W-:Y:S01]  /*16320*/  IMAD R0, R221, UR4, RZ ;  /* 0x00000004dd007c24 */ /* 0x000fe2000f8e02ff */
[----:B------:R-:W-:Y:S02]  /*16330*/  SEL R6, RZ, 0x10, P2 ;  /* 0x00000010ff067807 */ /* 0x000fe40001000000 */
[----:B------:R-:W-:Y:S02]  /*16340*/  SEL R7, RZ, 0x20, P3 ;  /* 0x00000020ff077807 */ /* 0x000fe40001800000 */
[----:B------:R-:W-:Y:S02]  /*16350*/  SEL R8, RZ, 0x40, P4 ;  /* 0x00000040ff087807 */ /* 0x000fe40002000000 */
[----:B------:R-:W-:Y:S01]  /*16360*/  LOP3.LUT R29, R7, R3, R6, 0xfe, !PT ;  /* 0x00000003071d7212 */ /* 0x000fe200078efe06 */
[----:B------:R-:W-:Y:S01]  /*16370*/  IMAD R3, R11, UR5, R0 ;  /* 0x000000050b037c24 */ /* 0x000fe2000f8e0200 */
[----:B------:R-:W-:Y:S01]  /*16380*/  ISETP.GE.AND P2, PT, R9, R14, PT ;  /* 0x0000000e0900720c */ /* 0x000fe20003f46270 */
[----:B------:R-:W-:Y:S01]  /*16390*/  IMAD.WIDE.U32 R6, R11, UR4, R4 ;  /* 0x000000040b067c25 */ /* 0x000fe2000f8e0004 */
[----:B------:R-:W-:-:S02]  /*163a0*/  LOP3.LUT R29, R29, R8, RZ, 0xfc, !PT ;  /* 0x000000081d1d7212 */ /* 0x000fc400078efcff */
[----:B------:R-:W-:Y:S01]  /*163b0*/  SHF.R.S32.HI R9, RZ, 0x1f, R214 ;  /* 0x0000001fff097819 */ /* 0x000fe200000114d6 */
[----:B------:R-:W-:Y:S01]  /*163c0*/  IMAD.IADD R11, R7, 0x1, R3 ;  /* 0x00000001070b7824 */ /* 0x000fe200078e0203 */
[----:B------:R-:W-:Y:S02]  /*163d0*/  MOV R8, R214 ;  /* 0x000000d600087202 */ /* 0x000fe40000000f00 */
[----:B------:R-:W-:-:S03]  /*163e0*/  SEL R0, RZ, 0x80, P2 ;  /* 0x00000080ff007807 */ /* 0x000fc60001000000 */
        /* <DEDUP_REMOVED lines=16> */
[----:B------:R-:W-:-:S04]  /*164f0*/  LEA R30, P1, R4, UR4, 0x1 ;  /* 0x00000004041e7c11 */ /* 0x000fc8000f8208ff */
        /* <DEDUP_REMOVED lines=12> */
.L_x_6996:
[----:B------:R-:W-:Y:S05]  /*165c0*/  BSYNC B1 ;  /* 0x0000000000017941 */ /* 0x000fea0003800000 */
.L_x_6995:
        /* <DEDUP_REMOVED lines=29> */
.L_x_6991:
[----:B------:R-:W-:Y:S05]  /*167a0*/  BSYNC B0 ;  /* 0x0000000000007941 */ /* 0x000fea0003800000 */
.L_x_6985:
[----:B------:R-:W-:Y:S02]  /*167b0*/  ULDC UR4, c[0x0][0xd14] ;  /* 0x0003450000047ab9 */ /* 0x000fe40000000800 */
[----:B-1----:R-:W-:-:S13]  /*167c0*/  ISETP.GE.AND P0, PT, R187, UR4, PT ;  /* 0x00000004bb007c0c */ /* 0x002fda000bf06270 */
[----:B------:R-:W-:Y:S05]  /*167d0*/  @!P0 BRA `(.L_x_6997) ;  /* 0xfffffea8005c8947 */ /* 0x000fea000383ffff */
[----:B------:R-:W-:Y:S05]  /*167e0*/  BRA `(.L_x_6856) ;  /* 0x0000006400b87947 */ /* 0x000fea0003800000 */
.L_x_6854:
        /* <DEDUP_REMOVED lines=57> */
[----:B------:R-:W-:Y:S01]  /*16b80*/  ULDC UR5, c[0x0][0xd14] ;  /* 0x0003450000057ab9 */ /* 0x000fe20000000800 */
[----:B------:R-:W-:Y:S01]  /*16b90*/  IMAD.MOV.U32 R6, RZ, RZ, RZ ;  /* 0x000000ffff067224 */ /* 0x000fe200078e00ff */
[----:B------:R-:W-:Y:S01]  /*16ba0*/  ULDC UR7, c[0x0][0xd14] ;  /* 0x0003450000077ab9 */ /* 0x000fe20000000800 */
[----:B------:R-:W-:-:S05]  /*16bb0*/  ULDC UR4, c[0x0][0xd10] ;  /* 0x0003440000047ab9 */ /* 0x000fca0000000800 */
.L_x_7002:
        /* <DEDUP_REMOVED lines=15> */
.L_x_7001:
[----:B------:R-:W-:Y:S05]  /*16cb0*/  BSYNC B0 ;  /* 0x0000000000007941 */ /* 0x000fea0003800000 */
.L_x_7000:
        /* <DEDUP_REMOVED lines=25> */
.L_x_6998:
        /* <DEDUP_REMOVED lines=20> */
.L_x_7003:
        /* <DEDUP_REMOVED lines=56> */
.L_x_6999:
[----:B------:R-:W-:Y:S01]  /*17310*/  IMAD.MOV.U32 R17, RZ, RZ, RZ ;  /* 0x000000ffff117224 */ /* 0x000fe200078e00ff */
[----:B------:R-:W-:Y:S01]  /*17320*/  MOV R16, UR6 ;  /* 0x0000000600107c02 */ /* 0x000fe20008000f00 */
[----:B------:R-:W-:-:S07]  /*17330*/  IMAD.MOV.U32 R18, RZ, RZ, RZ ;  /* 0x000000ffff127224 */ /* 0x000fce00078e00ff */
.L_x_7004:
        /* <DEDUP_REMOVED lines=15> */
[----:B------:R-:W-:Y:S01]  /*17430*/  STL [R1+0x28], RZ ;  /* 0x000028ff01007387 */ /* 0x000fe20000100800 */
[----:B------:R-:W-:Y:S01]  /*17440*/  ULDC UR4, c[0x0][0xc] ;  /* 0x0000030000047ab9 */ /* 0x000fe20000000800 */
[----:B------:R-:W-:Y:S02]  /*17450*/  IMAD.MOV.U32 R2, RZ, RZ, 0x1 ;  /* 0x00000001ff027424 */ /* 0x000fe400078e00ff */
[----:B------:R1:W-:Y:S04]  /*17460*/  STL [R1+0xc], R0 ;  /* 0x00000c0001007387 */ /* 0x0003e80000100800 */
[----:B------:R2:W-:Y:S04]  /*17470*/  STL [R1+0x4], RZ ;  /* 0x000004ff01007387 */ /* 0x0005e80000100800 */
[----:B------:R2:W-:Y:S01]  /*17480*/  STL [R1], RZ ;  /* 0x000000ff01007387 */ /* 0x0005e20000100800 */
[----:B-1----:R-:W-:-:S03]  /*17490*/  MOV R0, UR4 ;  /* 0x0000000400007c02 */ /* 0x002fc60008000f00 */
[----:B------:R2:W-:Y:S04]  /*174a0*/  STL [R1+0x8], R2 ;  /* 0x0000080201007387 */ /* 0x0005e80000100800 */
[----:B------:R2:W-:Y:S02]  /*174b0*/  STL [R1+0x30], R0 ;  /* 0x0000300001007387 */ /* 0x0005e40000100800 */
.L_x_7089:
[----:B--23--:R-:W1:Y:S02]  /*174c0*/  LDC.64 R2, c[0x0][0xd60] ;  /* 0x00035800ff027b82 */ /* 0x00ce640000000a00 */
[----:B-1----:R-:W-:-:S05]  /*174d0*/  IMAD.WIDE R2, R19, 0x4, R2 ;  /* 0x0000000413027825 */ /* 0x002fca00078e0202 */
[----:B------:R-:W2:Y:S01]  /*174e0*/  LDG.E R11, desc[UR54][R2.64] ;  /* 0x00000036020b7981 */ /* 0x000ea2000c1e1900 */
        /* <DEDUP_REMOVED lines=48> */
[----:B-1----:R-:W-:Y:S01]  /*177f0*/  IMAD.U32 R9, RZ, RZ, UR4 ;  /* 0x00000004ff097e24 */ /* 0x002fe2000f8e00ff */
[----:B0-----:R-:W-:Y:S09]  /*17800*/  @P0 BRA `(.L_x_7006) ;  /* 0x0000000000100947 */ /* 0x001ff20003800000 */
[----:B------:R-:W-:Y:S05]  /*17810*/  @!P2 BRA `(.L_x_7006) ;  /* 0x00000000000ca947 */ /* 0x000fea0003800000 */
[----:B-----5:R-:W2:Y:S04]  /*17820*/  LDG.E R10, desc[UR54][R2.64] ;  /* 0x00000036020a7981 */ /* 0x020ea8000c1e1900 */
[----:B------:R-:W2:Y:S02]  /*17830*/  LDG.E R2, desc[UR54][R2.64+0x4] ;  /* 0x0000043602027981 */ /* 0x000ea4000c1e1900 */
[----:B--2---:R-:W-:-:S07]  /*17840*/  IADD3 R10, -R10, R2, RZ ;  /* 0x000000020a0a7210 */ /* 0x004fce0007ffe1ff */
.L_x_7006:
[----:B------:R-:W-:Y:S01]  /*17850*/  IMAD.MOV.U32 R2, RZ, RZ, RZ ;  /* 0x000000ffff027224 */ /* 0x000fe200078e00ff */
[----:B------:R-:W-:-:S05]  /*17860*/  ULDC.64 UR4, c[0x0][0xb18] ;  /* 0x0002c60000047ab9 */ /* 0x000fca0000000a00 */
[----:B------:R-:W2:Y:S01]  /*17870*/  @P3 LDG.E R2, desc[UR54][R6.64] ;  /* 0x0000003606023981 */ /* 0x000ea2000c1e1900 */
[----:B------:R-:W-:-:S06]  /*17880*/  IMAD.MOV.U32 R20, RZ, RZ, RZ ;  /* 0x000000ffff147224 */ /* 0x000fcc00078e00ff */
        /* <DEDUP_REMOVED lines=10> */
.L_x_7007:
[----:B------:R-:W-:Y:S05]  /*17930*/  @!P3 BRA `(.L_x_7008) ;  /* 0x00000000000cb947 */ /* 0x000fea0003800000 */
[----:B------:R-:W2:Y:S04]  /*17940*/  LDG.E R9, desc[UR54][R6.64] ;  /* 0x0000003606097981 */ /* 0x000ea8000c1e1900 */
[----:B------:R-:W2:Y:S02]  /*17950*/  LDG.E R6, desc[UR54][R6.64+0x4] ;  /* 0x0000043606067981 */ /* 0x000ea4000c1e1900 */
[----:B--2---:R-:W-:-:S07]  /*17960*/  IMAD.IADD R9, R6, 0x1, -R9 ;  /* 0x0000000106097824 */ /* 0x004fce00078e0a09 */
.L_x_7008:
        /* <DEDUP_REMOVED lines=16> */
[----:B------:R-:W-:-:S05]  /*17a70*/  VIMNMX R6, R4, R2, PT ;  /* 0x0000000204067248 */ /* 0x000fca0003fe0100 */
[----:B------:R-:W-:Y:S01]  /*17a80*/  IMAD R2, R6, 0x40, -R9 ;  /* 0x0000004006027824 */ /* 0x000fe200078e0a09 */
[----:B------:R-:W-:-:S04]  /*17a90*/  IADD3 R9, -R9, RZ, RZ ;  /* 0x000000ff09097210 */ /* 0x000fc80007ffe1ff */
[----:B------:R-:W-:Y:S02]  /*17aa0*/  VIMNMX R2, R2, R0, PT ;  /* 0x0000000002027248 */ /* 0x000fe40003fe0100 */
[----:B------:R-:W-:-:S04]  /*17ab0*/  VIMNMX R9, RZ, R9, !PT ;  /* 0x00000009ff097248 */ /* 0x000fc80007fe0100 */
[----:B------:R-:W-:Y:S02]  /*17ac0*/  ISETP.GT.AND P0, PT, R2, R9, PT ;  /* 0x000000090200720c */ /* 0x000fe40003f04270 */
[----:B------:R-:W-:-:S11]  /*17ad0*/  SHF.R.U32.HI R0, RZ, 0x6, R9 ;  /* 0x00000006ff007819 */ /* 0x000fd60000011609 */
[----:B------:R-:W-:-:S05]  /*17ae0*/  @P0 VIADD R2, R2, 0x3f ;  /* 0x0000003f02020836 */ /* 0x000fca0000000000 */
        /* <DEDUP_REMOVED lines=17> */
.L_x_7156:
[----:B------:R-:W-:-:S03]  /*17c00*/  UMOV UR4, 0xffffffff ;  /* 0xffffffff00047882 */ /* 0x000fc60000000000 */
[----:B------:R-:W-:Y:S05]  /*17c10*/  BRA.DIV UR4, `(.L_x_7012) ;  /* 0x00000062046c7947 */ /* 0x000fea000b800000 */
[----:B------:R-:W-:-:S13]  /*17c20*/  ELECT P6, URZ, PT ;  /* 0x00000000003f782f */ /* 0x000fda00038c0000 */
.L_x_7159:
[----:B------:R-:W2:Y:S01]  /*17c30*/  LDL R5, [R1+0x28] ;  /* 0x0000280001057983 */ /* 0x000ea20000100800 */
        /* <DEDUP_REMOVED lines=10> */
.L_x_7160:
        /* <DEDUP_REMOVED lines=8> */
.L_x_7161:
        /* <DEDUP_REMOVED lines=11> */
.L_x_7017:
        /* <DEDUP_REMOVED lines=20> */
.L_x_7162:
        /* <DEDUP_REMOVED lines=8> */
.L_x_7019:
        /* <DEDUP_REMOVED lines=52> */
.L_x_7015:
[----:B------:R-:W-:Y:S05]  /*18310*/  BSYNC B1 ;  /* 0x0000000000017941 */ /* 0x000fea0003800000 */
.L_x_7014:
[----:B0-----:R-:W2:Y:S04]  /*18320*/  LDL.LU R5, [R1+0x4] ;  /* 0x0000040001057983 */ /* 0x001ea80000300800 */
        /* <DEDUP_REMOVED lines=11> */
[----:B0-----:R-:W-:Y:S05]  /*183e0*/  @!P0 BRA `(.L_x_7010) ;  /* 0x0000000400cc8947 */ /* 0x001fea0003800000 */
[C---:B------:R-:W-:Y:S01]  /*183f0*/  LEA R5, R2.reuse, R20, 0x6 ;  /* 0x0000001402057211 */ /* 0x040fe200078e30ff */
[----:B------:R-:W-:-:S04]  /*18400*/  VIADD R2, R2, 0xffffffff ;  /* 0xffffffff02027836 */ /* 0x000fc80000000000 */
[----:B------:R-:W-:-:S07]  /*18410*/  VIADD R5, R5, 0xffffff80 ;  /* 0xffffff8005057836 */ /* 0x000fce0000000000 */
.L_x_7026:
        /* <DEDUP_REMOVED lines=9> */
.L_x_7163:
        /* <DEDUP_REMOVED lines=11> */
.L_x_7023:
        /* <DEDUP_REMOVED lines=12> */
[----:B--2---:R-:W-:-:S04]  /*18620*/  LEA R8, R8, R9, 0xd ;  /* 0x0000000908087211 */ /* 0x004fc800078e68ff */
[----:B------:R-:W-:-:S13]  /*18630*/  R2UR UR8, R8 ;  /* 0x00000000080872ca */ /* 0x000fda00000e0000 */
[----:B------:R-:W-:-:S09]  /*18640*/  UIADD3 UR8, UR8, 0x22400, URZ ;  /* 0x0002240008087890 */ /* 0x000fd2000fffe03f */
[----:B------:R1:W-:Y:S01]  /*18650*/  UTMALDG.4D [UR8], [UR4], desc[UR6] ;  /* 0x00000608040075b4 */ /* 0x0003e20008019000 */
[----:B------:R-:W2:Y:S02]  /*18660*/  SYNCS.PHASECHK.TRANS64.TRYWAIT P1, [R6+URZ+0x388c0], R7 ;  /* 0x0388c007060075a7 */ /* 0x000ea4000802017f */
[----:B-12---:R-:W-:Y:S05]  /*18670*/  @!P1 BRA `(.L_x_7024) ;  /* 0x0000005800449947 */ /* 0x006fea0003800000 */
.L_x_7164:
        /* <DEDUP_REMOVED lines=8> */
.L_x_7025:
        /* <DEDUP_REMOVED lines=52> */
.L_x_7021:
[----:B------:R-:W-:Y:S05]  /*18a40*/  BSYNC B1 ;  /* 0x0000000000017941 */ /* 0x000fea0003800000 */
.L_x_7020:
        /* <DEDUP_REMOVED lines=13> */
.L_x_7010:
[----:B------:R-:W-:Y:S05]  /*18b20*/  BSYNC B0 ;  /* 0x0000000000007941 */ /* 0x000fea0003800000 */
.L_x_7009:
[----:B0-----:R-:W2:Y:S01]  /*18b30*/  LDL R6, [R1+0x1c] ;  /* 0x00001c0001067983 */ /* 0x001ea20000100800 */
[----:B------:R-:W-:Y:S05]  /*18b40*/  @!P2 WARPSYNC.ALL ;  /* 0x000000000000a948 */ /* 0x000fea0003800000 */
[----:B------:R-:W-:Y:S01]  /*18b50*/  BSSY B6, `(.L_x_7027) ;  /* 0x000033e000067945 */ /* 0x000fe20003800000 */
[----:B------:R-:W-:Y:S01]  /*18b60*/  @!P2 BAR.SYNC.DEFER_BLOCKING 0xc, 0x120 ;  /* 0x030480000000ab1d */ /* 0x000fe20000010000 */
[----:B--2---:R-:W-:-:S13]  /*18b70*/  ISETP.GT.AND P0, PT, R6, RZ, PT ;  /* 0x000000ff0600720c */ /* 0x004fda0003f04270 */
[----:B------:R-:W-:Y:S05]  /*18b80*/  @P0 BRA `(.L_x_7028) ;  /* 0x00000000004c0947 */ /* 0x000fea0003800000 */
[----:B------:R-:W0:Y:S02]  /*18b90*/  S2R R6, SR_TID.X ;  /* 0x0000000000067919 */ /* 0x000e240000002100 */
[----:B0-----:R-:W-:-:S04]  /*18ba0*/  LOP3.LUT R6, R6, 0x1f, RZ, 0xc0, !PT ;  /* 0x0000001f06067812 */ /* 0x001fc800078ec0ff */
[----:B------:R-:W-:-:S13]  /*18bb0*/  ISETP.NE.AND P1, PT, R6, RZ, PT ;  /* 0x000000ff0600720c */ /* 0x000fda0003f25270 */
[----:B------:R-:W-:Y:S05]  /*18bc0*/  @P1 BRA `(.L_x_7029) ;  /* 0x0000003000d81947 */ /* 0x000fea0003800000 */
[----:B------:R-:W0:Y:S01]  /*18bd0*/  S2R R7, SR_LANEID ;  /* 0x0000000000077919 */ /* 0x000e220000000000 */
[----:B------:R-:W-:Y:S02]  /*18be0*/  VOTEU.ANY UR4, UPT, PT ;  /* 0x0000000000047886 */ /* 0x000fe400038e0100 */
[----:B------:R-:W0:Y:S01]  /*18bf0*/  FLO.U32 R0, UR4 ;  /* 0x0000000400007d00 */ /* 0x000e2200080e0000 */
[----:B------:R-:W1:Y:S01]  /*18c00*/  LDC.64 R2, c[0x0][0xd38] ;  /* 0x00034e00ff027b82 */ /* 0x000e620000000a00 */
[----:B------:R-:W2:Y:S06]  /*18c10*/  LDL R6, [R1+0x30] ;  /* 0x0000300001067983 */ /* 0x000eac0000100800 */
[----:B------:R-:W1:Y:S01]  /*18c20*/  POPC R5, UR4 ;  /* 0x0000000400057d09 */ /* 0x000e620008000000 */
[----:B0-----:R-:W-:-:S13]  /*18c30*/  ISETP.EQ.U32.AND P0, PT, R0, R7, PT ;  /* 0x000000070000720c */ /* 0x001fda0003f02070 */
[----:B-1----:R-:W3:Y:S01]  /*18c40*/  @P0 ATOMG.E.ADD.STRONG.GPU PT, R3, desc[UR54][R2.64], R5 ;  /* 0x00000005020309a8 */ /* 0x002ee200081ee1f6 */
[----:B------:R-:W0:Y:S02]  /*18c50*/  S2R R4, SR_LTMASK ;  /* 0x0000000000047919 */ /* 0x000e240000003900 */
[----:B0-----:R-:W-:-:S04]  /*18c60*/  LOP3.LUT R4, R4, UR4, RZ, 0xc0, !PT ;  /* 0x0000000404047c12 */ /* 0x001fc8000f8ec0ff */
[----:B------:R-:W0:Y:S01]  /*18c70*/  POPC R7, R4 ;  /* 0x0000000400077309 */ /* 0x000e220000000000 */
[----:B--2---:R-:W-:Y:S01]  /*18c80*/  R2UR UR5, R6 ;  /* 0x00000000060572ca */ /* 0x004fe200000e0000 */
[----:B---3--:R-:W0:-:S12]  /*18c90*/  SHFL.IDX PT, R0, R3, R0, 0x1f ;  /* 0x00001f0003007589 */ /* 0x008e1800000e0000 */
[----:B0-----:R-:W-:Y:S01]  /*18ca0*/  IADD3 R16, R0, UR5, R7 ;  /* 0x0000000500107c10 */ /* 0x001fe2000fffe007 */
[----:B------:R-:W-:Y:S06]  /*18cb0*/  BRA `(.L_x_7029) ;  /* 0x00000030009c7947 */ /* 0x000fec0003800000 */
.L_x_7028:
[----:B------:R-:W0:Y:S01]  /*18cc0*/  S2R R0, SR_CgaCtaId ;  /* 0x0000000000007919 */ /* 0x000e220000008800 */
[----:B------:R-:W-:-:S04]  /*18cd0*/  MOV R2, 0x400 ;  /* 0x0000040000027802 */ /* 0x000fc80000000f00 */
[----:B0-----:R-:W-:-:S05]  /*18ce0*/  LEA R3, R0, R2, 0x18 ;  /* 0x0000000200037211 */ /* 0x001fca00078ec0ff */
        /* <DEDUP_REMOVED lines=20> */
.L_x_7030:
        /* <DEDUP_REMOVED lines=20> */
.L_x_7032:
        /* <DEDUP_REMOVED lines=16> */
.L_x_7031:
        /* <DEDUP_REMOVED lines=26> */
[----:B-1----:R-:W1:Y:S01]  /*19210*/  @P0 LDC R2, c[0x0][0x430] ;  /* 0x00010c00ff020b82 */ /* 0x002e620000000800 */
[----:B0-----:R-:W-:-:S05]  /*19220*/  @P0 IMAD.HI.U32 R3, R18, R5, RZ ;  /* 0x0000000512030227 */ /* 0x001fca00078e00ff */
[----:B-1----:R-:W-:Y:S02]  /*19230*/  @P0 SHF.R.U32.HI R4, RZ, R2, R3 ;  /* 0x00000002ff040219 */ /* 0x002fe40000011603 */
[----:B------:R-:W-:-:S04]  /*19240*/  ISETP.NE.U32.AND P0, PT, RZ, UR4, PT ;  /* 0x00000004ff007c0c */ /* 0x000fc8000bf05070 */
[----:B------:R-:W-:-:S04]  /*19250*/  ISETP.NE.AND.EX P0, PT, RZ, UR5, PT, P0 ;  /* 0x00000005ff007c0c */ /* 0x000fc8000bf05300 */
[----:B------:R-:W-:-:S09]  /*19260*/  SEL R5, R6, RZ, !P0 ;  /* 0x000000ff06057207 */ /* 0x000fd20004000000 */
.L_x_7033:
        /* <DEDUP_REMOVED lines=19> */
.L_x_7167:
[----:B------:R-:W-:Y:S01]  /*193a0*/  UMOV UR4, 0xffffffff ;  /* 0xffffffff00047882 */ /* 0x000fe20000000000 */
[----:B------:R-:W-:Y:S02]  /*193b0*/  SHF.R.S32.HI R8, RZ, 0x1f, R0 ;  /* 0x0000001fff087819 */ /* 0x000fe40000011400 */
[----:B------:R-:W-:Y:S05]  /*193c0*/  BRA.DIV UR4, `(.L_x_7035) ;  /* 0x0000004e04387947 */ /* 0x000fea000b800000 */
[----:B------:R-:W-:-:S13]  /*193d0*/  ELECT P6, URZ, PT ;  /* 0x00000000003f782f */ /* 0x000fda00038c0000 */
.L_x_7170:
        /* <DEDUP_REMOVED lines=12> */
[--C-:B------:R-:W-:Y:S01]  /*194a0*/  IMAD.MOV.U32 R10, RZ, RZ, R6.reuse ;  /* 0x000000ffff0a7224 */ /* 0x100fe200078e0006 */
[----:B------:R-:W-:-:S03]  /*194b0*/  SHF.R.S32.HI R11, RZ, 0x1f, R6 ;  /* 0x0000001fff0b7819 */ /* 0x000fc60000011406 */
        /* <DEDUP_REMOVED lines=8> */
.L_x_7037:
        /* <DEDUP_REMOVED lines=9> */
.L_x_7171:
        /* <DEDUP_REMOVED lines=11> */
.L_x_7039:
        /* <DEDUP_REMOVED lines=14> */
[----:B0-----:R-:W-:-:S04]  /*19760*/  LEA R12, R13, R12, 0x18 ;  /* 0x0000000c0d0c7211 */ /* 0x001fc800078ec0ff */
[----:B--2---:R-:W-:Y:S02]  /*19770*/  LEA R9, R11, R12, 0xd ;  /* 0x0000000c0b097211 */ /* 0x004fe400078e68ff */
[----:B---3--:R-:W-:Y:S02]  /*19780*/  R2UR UR4, R10 ;  /* 0x000000000a0472ca */ /* 0x008fe400000e0000 */
[----:B------:R-:W-:-:S11]  /*19790*/  R2UR UR8, R9 ;  /* 0x00000000090872ca */ /* 0x000fd600000e0000 */
[----:B------:R-:W-:Y:S02]  /*197a0*/  ULEA UR11, UR11, UR4, 0x6 ;  /* 0x000000040b0b7291 */ /* 0x000fe4000f8e303f */
[----:B------:R-:W-:Y:S01]  /*197b0*/  UIADD3 UR8, UR8, 0x22400, URZ ;  /* 0x0002240008087890 */ /* 0x000fe2000fffe03f */
[----:B------:R-:W-:-:S08]  /*197c0*/  UMOV UR4, 0x0 ;  /* 0x0000000000047882 */ /* 0x000fd00000000000 */
[----:B------:R0:W-:Y:S02]  /*197d0*/  UTMALDG.4D [UR8], [UR6], desc[UR4] ;  /* 0x00000408060075b4 */ /* 0x0001e40008019000 */
[----:B0-----:R-:W-:Y:S01]  /*197e0*/  NOP ;  /* 0x0000000000007918 */ /* 0x001fe20000000000 */
.L_x_7036:
        /* <DEDUP_REMOVED lines=82> */
.L_x_7041:
[----:B------:R-:W-:Y:S05]  /*19d10*/  BSYNC B0 ;  /* 0x0000000000007941 */ /* 0x000fea0003800000 */
.L_x_7040:
[----:B------:R-:W2:Y:S02]  /*19d20*/  LDL.LU R9, [R1+0x28] ;  /* 0x0000280001097983 */ /* 0x000ea40000300800 */
        /* <DEDUP_REMOVED lines=8> */
.L_x_7172:
        /* <DEDUP_REMOVED lines=8> */
[----:B0-----:R-:W-:-:S04]  /*19e30*/  LEA R11, R12, R11, 0x18 ;  /* 0x0000000b0c0b7211 */ /* 0x001fc800078ec0ff */
[----:B--2---:R-:W-:Y:S02]  /*19e40*/  LEA R5, R10, R11, 0x3 ;  /* 0x0000000b0a057211 */ /* 0x004fe400078e18ff */
[----:B---3--:R-:W-:-:S04]  /*19e50*/  SHF.L.U32 R9, R9, 0x1f, RZ ;  /* 0x0000001f09097819 */ /* 0x008fc800000006ff */
[----:B------:R-:W0:Y:S02]  /*19e60*/  SYNCS.PHASECHK.TRANS64.TRYWAIT P0, [R5+URZ+0x38860], R9 ;  /* 0x03886009050075a7 */ /* 0x000e24000800017f */
[----:B0-----:R-:W-:Y:S05]  /*19e70*/  @!P0 BRA `(.L_x_7045) ;  /* 0x0000004000e08947 */ /* 0x001fea0003800000 */
.L_x_7173:
        /* <DEDUP_REMOVED lines=11> */
.L_x_7046:
        /* <DEDUP_REMOVED lines=58> */
.L_x_7044:
[----:B------:R-:W-:Y:S05]  /*1a2d0*/  BSYNC B0 ;  /* 0x0000000000007941 */ /* 0x000fea0003800000 */
.L_x_7043:
[----:B------:R-:W2:Y:S01]  /*1a2e0*/  LDL R7, [R1+0x1c] ;  /* 0x00001c0001077983 */ /* 0x000ea20000100800 */
[----:B------:R-:W-:Y:S01]  /*1a2f0*/  BSSY B0, `(.L_x_7047) ;  /* 0x00001a6000007945 */ /* 0x000fe20003800000 */
[----:B--2---:R-:W-:-:S13]  /*1a300*/  ISETP.GE.AND P0, PT, R7, 0x2, PT ;  /* 0x000000020700780c */ /* 0x004fda0003f06270 */
[----:B------:R-:W-:Y:S05]  /*1a310*/  @!P0 BRA `(.L_x_7048) ;  /* 0x00000018008c8947 */ /* 0x000fea0003800000 */
[C---:B0-----:R-:W-:Y:S01]  /*1a320*/  LOP3.LUT R5, R7.reuse, 0x1, RZ, 0xc0, !PT ;  /* 0x0000000107057812 */ /* 0x041fe200078ec0ff */
[----:B------:R-:W-:Y:S01]  /*1a330*/  VIADD R9, R7, 0xfffffffe ;  /* 0xfffffffe07097836 */ /* 0x000fe20000000000 */
[----:B------:R-:W-:Y:S02]  /*1a340*/  BSSY B1, `(.L_x_7049) ;  /* 0x0000090000017945 */ /* 0x000fe40003800000 */
[----:B------:R-:W-:Y:S01]  /*1a350*/  ISETP.NE.U32.AND P0, PT, R5, 0x1, PT ;  /* 0x000000010500780c */ /* 0x000fe20003f05070 */
[----:B------:R-:W-:-:S12]  /*1a360*/  IMAD.MOV.U32 R5, RZ, RZ, R9 ;  /* 0x000000ffff057224 */ /* 0x000fd800078e0009 */
[----:B------:R-:W-:Y:S05]  /*1a370*/  @!P0 BRA `(.L_x_7050) ;  /* 0x0000000800308947 */ /* 0x000fea0003800000 */
        /* <DEDUP_REMOVED lines=25> */
[----:B------:R-:W-:Y:S01]  /*1a510*/  IMAD.MOV.U32 R6, RZ, RZ, R5 ;  /* 0x000000ffff067224 */ /* 0x000fe200078e0005 */
[----:B------:R-:W-:-:S03]  /*1a520*/  IADD3 R5, -R5, RZ, RZ ;  /* 0x000000ff05057210 */ /* 0x000fc60007ffe1ff */
[----:B------:R-:W-:-:S04]  /*1a530*/  IMAD.WIDE.U32 R6, R0, UR4, R6 ;  /* 0x0000000400067c25 */ /* 0x000fc8000f8e0006 */
[----:B------:R-:W-:Y:S01]  /*1a540*/  IMAD.IADD R10, R10, 0x1, R7 ;  /* 0x000000010a0a7824 */ /* 0x000fe200078e0207 */
[----:B------:R-:W-:Y:S01]  /*1a550*/  LEA R2, P0, R6, R2, 0x2 ;  /* 0x0000000206027211 */ /* 0x000fe200078010ff */
[----:B------:R-:W-:-:S03]  /*1a560*/  IMAD R5, R11, R5, R9 ;  /* 0x000000050b057224 */ /* 0x000fc600078e0209 */
[----:B------:R-:W-:-:S05]  /*1a570*/  LEA.HI.X R3, R6, R3, R10, 0x2, P0 ;  /* 0x0000000306037211 */ /* 0x000fca00000f140a */
[----:B------:R1:W5:Y:S04]  /*1a580*/  LDG.E R6, desc[UR54][R2.64] ;  /* 0x0000003602067981 */ /* 0x000368000c1e1900 */
.L_x_7053:
[----:B-1----:R-:W1:Y:S01]  /*1a590*/  S2R R3, SR_CgaCtaId ;  /* 0x0000000000037919 */ /* 0x002e620000008800 */
[----:B------:R-:W-:-:S04]  /*1a5a0*/  MOV R2, 0x400 ;  /* 0x0000040000027802 */ /* 0x000fc80000000f00 */
[----:B-1----:R-:W-:Y:S02]  /*1a5b0*/  LEA R2, R3, R2, 0x18 ;  /* 0x0000000203027211 */ /* 0x002fe400078ec0ff */
[----:B------:R-:W-:-:S03]  /*1a5c0*/  SHF.L.U32 R3, R12, 0x1f, RZ ;  /* 0x0000001f0c037819 */ /* 0x000fc600000006ff */
[----:B------:R-:W-:-:S04]  /*1a5d0*/  IMAD R2, R13, 0x8, R2 ;  /* 0x000000080d027824 */ /* 0x000fc800078e0202 */
[----:B------:R-:W1:Y:S02]  /*1a5e0*/  SYNCS.PHASECHK.TRANS64.TRYWAIT P0, [R2+URZ+0x38840], R3 ;  /* 0x03884003020075a7 */ /* 0x000e64000800017f */
[----:B-1----:R-:W-:Y:S05]  /*1a5f0*/  @!P0 BRA `(.L_x_7054) ;  /* 0x0000003c00148947 */ /* 0x002fea0003800000 */
.L_x_7174:
        /* <DEDUP_REMOVED lines=11> */
.L_x_7055:
[----:B--2---:R-:W2:Y:S01]  /*1a6b0*/  LDL R7, [R1] ;  /* 0x0000000001077983 */ /* 0x004ea20000100800 */
[----:B------:R-:W-:-:S03]  /*1a6c0*/  MOV R11, 0x400 ;  /* 0x00000400000b7802 */ /* 0x000fc60000000f00 */
[----:B------:R-:W3:Y:S01]  /*1a6d0*/  LDL R10, [R1+0x10] ;  /* 0x00001000010a7983 */ /* 0x000ee20000100800 */
        /* <DEDUP_REMOVED lines=20> */
.L_x_7175:
        /* <DEDUP_REMOVED lines=8> */
.L_x_7057:
[----:B01----:R-:W2:Y:S01]  /*1a8a0*/  LDL R3, [R1] ;  /* 0x0000000001037983 */ /* 0x003ea20000100800 */
        /* <DEDUP_REMOVED lines=54> */
.L_x_7052:
[----:B------:R-:W-:Y:S05]  /*1ac10*/  BSYNC B2 ;  /* 0x0000000000027941 */ /* 0x000fea0003800000 */
.L_x_7051:
[----:B------:R-:W2:Y:S02]  /*1ac20*/  LDL.LU R2, [R1+0x1c] ;  /* 0x00001c0001027983 */ /* 0x000ea40000300800 */
[----:B--2---:R-:W-:-:S07]  /*1ac30*/  VIADD R5, R2, 0xfffffffd ;  /* 0xfffffffd02057836 */ /* 0x004fce0000000000 */
.L_x_7050:
[----:B------:R-:W-:Y:S05]  /*1ac40*/  BSYNC B1 ;  /* 0x0000000000017941 */ /* 0x000fea0003800000 */
.L_x_7049:
[----:B------:R-:W-:-:S13]  /*1ac50*/  ISETP.NE.AND P0, PT, R9, RZ, PT ;  /* 0x000000ff0900720c */ /* 0x000fda0003f05270 */
[----:B------:R-:W-:Y:S05]  /*1ac60*/  @!P0 BRA `(.L_x_7048) ;  /* 0x0000001000388947 */ /* 0x000fea0003800000 */
.L_x_7072:
        /* <DEDUP_REMOVED lines=14> */
[----:B------:R-:W1:Y:S02]  /*1ad50*/  LDC R11, c[0x0][0x41c] ;  /* 0x00010700ff0b7b82 */ /* 0x000e640000000800 */
[----:B-1----:R-:W-:-:S13]  /*1ad60*/  ISETP.NE.AND P0, PT, R11, 0x1, PT ;  /* 0x000000010b00780c */ /* 0x002fda0003f05270 */
[----:B------:R-:W1:Y:S02]  /*1ad70*/  @P0 LDC.64 R2, c[0x0][0x420] ;  /* 0x00010800ff020b82 */ /* 0x000e640000000a00 */
[----:B-1----:R-:W-:Y:S01]  /*1ad80*/  @P0 IMAD.HI.U32 R6, R5, R2, RZ ;  /* 0x0000000205060227 */ /* 0x002fe200078e00ff */
        /* <DEDUP_REMOVED lines=12> */
.L_x_7060:
[----:B------:R-:W2:Y:S01]  /*1ae50*/  S2R R3, SR_CgaCtaId ;  /* 0x0000000000037919 */ /* 0x000ea20000008800 */
[----:B------:R-:W-:-:S04]  /*1ae60*/  MOV R2, 0x400 ;  /* 0x0000040000027802 */ /* 0x000fc80000000f00 */
[----:B--2---:R-:W-:Y:S02]  /*1ae70*/  LEA R2, R3, R2, 0x18 ;  /* 0x0000000203027211 */ /* 0x004fe400078ec0ff */
[----:B------:R-:W-:-:S03]  /*1ae80*/  SHF.L.U32 R3, R9, 0x1f, RZ ;  /* 0x0000001f09037819 */ /* 0x000fc600000006ff */
[----:B------:R-:W-:-:S04]  /*1ae90*/  IMAD R2, R10, 0x8, R2 ;  /* 0x000000080a027824 */ /* 0x000fc800078e0202 */
[----:B------:R-:W2:Y:S02]  /*1aea0*/  SYNCS.PHASECHK.TRANS64.TRYWAIT P0, [R2+URZ+0x38840], R3 ;  /* 0x03884003020075a7 */ /* 0x000ea4000800017f */
[----:B--2---:R-:W-:Y:S05]  /*1aeb0*/  @!P0 BRA `(.L_x_7061) ;  /* 0x00000034000c8947 */ /* 0x004fea0003800000 */
.L_x_7176:
        /* <DEDUP_REMOVED lines=11> */
.L_x_7062:
[----:B0-----:R-:W3:Y:S01]  /*1af70*/  LDL R12, [R1+0x10] ;  /* 0x00001000010c7983 */ /* 0x001ee20000100800 */
[----:B-1----:R-:W-:Y:S01]  /*1af80*/  MOV R7, 0x400 ;  /* 0x0000040000077802 */ /* 0x002fe20000000f00 */
[----:B------:R-:W0:Y:S01]  /*1af90*/  S2R R13, SR_CgaCtaId ;  /* 0x00000000000d7919 */ /* 0x000e220000008800 */
[----:B------:R-:W-:Y:S01]  /*1afa0*/  R2UR UR9, R2 ;  /* 0x00000000020972ca */ /* 0x000fe200000e0000 */
[----:B------:R-:W-:Y:S01]  /*1afb0*/  ULDC.64 UR6, c[0x0][0x198] ;  /* 0x0000660000067ab9 */ /* 0x000fe20000000a00 */
[----:B------:R-:W-:Y:S01]  /*1afc0*/  R2UR UR12, R4 ;  /* 0x00000000040c72ca */ /* 0x000fe200000e0000 */
[----:B------:R-:W-:Y:S01]  /*1afd0*/  UIADD3 UR4, UP0, UR6, 0x370, URZ ;  /* 0x0000037006047890 */ /* 0x000fe2000ff1e03f */
[----:B-----5:R-:W-:-:S03]  /*1afe0*/  R2UR UR13, R6 ;  /* 0x00000000060d72ca */ /* 0x020fc600000e0000 */
[----:B------:R-:W-:Y:S01]  /*1aff0*/  UIADD3.X UR5, URZ, UR7, URZ, UP0, !UPT ;  /* 0x000000073f057290 */ /* 0x000fe200087fe43f */
[----:B0-----:R-:W-:-:S04]  /*1b000*/  LEA R7, R13, R7, 0x18 ;  /* 0x000000070d077211 */ /* 0x001fc800078ec0ff */
        /* <DEDUP_REMOVED lines=12> */
.L_x_7177:
        /* <DEDUP_REMOVED lines=8> */
.L_x_7064:
[----:B------:R-:W1:Y:S01]  /*1b150*/  S2R R11, SR_CgaCtaId ;  /* 0x00000000000b7919 */ /* 0x000e620000008800 */
[----:B0-2---:R-:W-:Y:S01]  /*1b160*/  MOV R3, 0x400 ;  /* 0x0000040000037802 */ /* 0x005fe20000000f00 */
        /* <DEDUP_REMOVED lines=52> */
.L_x_7059:
[----:B------:R-:W-:Y:S05]  /*1b4b0*/  BSYNC B1 ;  /* 0x0000000000017941 */ /* 0x000fea0003800000 */
.L_x_7058:
        /* <DEDUP_REMOVED lines=9> */
[----:B------:R-:W-:Y:S02]  /*1b550*/  ISETP.NE.U32.AND P0, PT, RZ, UR38, PT ;  /* 0x00000026ff007c0c */ /* 0x000fe4000bf05070 */
[----:B------:R-:W-:Y:S02]  /*1b560*/  IADD3 R9, R5, -0x1, RZ ;  /* 0xffffffff05097810 */ /* 0x000fe40007ffe0ff */
[----:B------:R-:W-:-:S13]  /*1b570*/  ISETP.NE.AND.EX P0, PT, RZ, UR39, PT, P0 ;  /* 0x00000027ff007c0c */ /* 0x000fda000bf05300 */
[----:B------:R-:W-:Y:S05]  /*1b580*/  @!P0 BRA `(.L_x_7067) ;  /* 0x0000000000408947 */ /* 0x000fea0003800000 */
[----:B------:R-:W1:Y:S02]  /*1b590*/  LDC R6, c[0x0][0x41c] ;  /* 0x00010700ff067b82 */ /* 0x000e640000000800 */
        /* <DEDUP_REMOVED lines=15> */
.L_x_7067:
[----:B------:R-:W2:Y:S01]  /*1b690*/  S2R R3, SR_CgaCtaId ;  /* 0x0000000000037919 */ /* 0x000ea20000008800 */
[----:B------:R-:W-:-:S04]  /*1b6a0*/  MOV R2, 0x400 ;  /* 0x0000040000027802 */ /* 0x000fc80000000f00 */
[----:B--2---:R-:W-:Y:S02]  /*1b6b0*/  LEA R2, R3, R2, 0x18 ;  /* 0x0000000203027211 */ /* 0x004fe400078ec0ff */
[----:B------:R-:W-:-:S03]  /*1b6c0*/  SHF.L.U32 R3, R11, 0x1f, RZ ;  /* 0x0000001f0b037819 */ /* 0x000fc600000006ff */
[----:B------:R-:W-:-:S04]  /*1b6d0*/  IMAD R2, R12, 0x8, R2 ;  /* 0x000000080c027824 */ /* 0x000fc800078e0202 */
[----:B------:R-:W2:Y:S02]  /*1b6e0*/  SYNCS.PHASECHK.TRANS64.TRYWAIT P0, [R2+URZ+0x38840], R3 ;  /* 0x03884003020075a7 */ /* 0x000ea4000800017f */
[----:B--2---:R-:W-:Y:S05]  /*1b6f0*/  @!P0 BRA `(.L_x_7068) ;  /* 0x0000002c00248947 */ /* 0x004fea0003800000 */
.L_x_7178:
[----:B-1----:R-:W1:Y:S02]  /*1b700*/  S2R R7, SR_TID.X ;  /* 0x0000000000077919 */ /* 0x002e640000002100 */
        /* <DEDUP_REMOVED lines=10> */
.L_x_7069:
[----:B-1----:R-:W3:Y:S01]  /*1b7b0*/  LDL R7, [R1] ;  /* 0x0000000001077983 */ /* 0x002ee20000100800 */
        /* <DEDUP_REMOVED lines=22> */
.L_x_7179:
        /* <DEDUP_REMOVED lines=8> */
.L_x_7071:
        /* <DEDUP_REMOVED lines=55> */
.L_x_7066:
[----:B------:R-:W-:Y:S05]  /*1bd10*/  BSYNC B1 ;  /* 0x0000000000017941 */ /* 0x000fea0003800000 */
.L_x_7065:
[C---:B------:R-:W-:Y:S02]  /*1bd20*/  ISETP.GT.AND P0, PT, R5.reuse, 0x1, PT ;  /* 0x000000010500780c */ /* 0x040fe40003f04270 */
[----:B------:R-:W-:-:S11]  /*1bd30*/  IADD3 R5, R5, -0x2, RZ ;  /* 0xfffffffe05057810 */ /* 0x000fd60007ffe0ff */
[----:B------:R-:W-:Y:S05]  /*1bd40*/  @P0 BRA `(.L_x_7072) ;  /* 0xffffffec00c80947 */ /* 0x000fea000383ffff */
.L_x_7048:
[----:B------:R-:W-:Y:S05]  /*1bd50*/  BSYNC B0 ;  /* 0x0000000000007941 */ /* 0x000fea0003800000 */
.L_x_7047:
        /* <DEDUP_REMOVED lines=12> */
[----:B------:R-:W-:Y:S02]  /*1be20*/  VOTEU.ANY UR4, UPT, PT ;  /* 0x0000000000047886 */ /* 0x000fe400038e0100 */
[----:B------:R-:W1:Y:S01]  /*1be30*/  FLO.U32 R4, UR4 ;  /* 0x0000000400047d00 */ /* 0x000e6200080e0000 */
[----:B------:R-:W1:Y:S07]  /*1be40*/  S2R R7, SR_LANEID ;  /* 0x0000000000077919 */ /* 0x000e6e0000000000 */
[----:B0-----:R-:W0:Y:S01]  /*1be50*/  POPC R5, UR4 ;  /* 0x0000000400057d09 */ /* 0x001e220008000000 */
[----:B-1----:R-:W-:-:S02]  /*1be60*/  ISETP.EQ.U32.AND P0, PT, R4, R7, PT ;  /* 0x000000070400720c */ /* 0x002fc40003f02070 */
[----:B--2---:R-:W-:Y:S02]  /*1be70*/  R2UR UR5, R2 ;  /* 0x00000000020572ca */ /* 0x004fe400000e0000 */
[----:B------:R-:W0:Y:S09]  /*1be80*/  LDC.64 R2, c[0x0][0xd38] ;  /* 0x00034e00ff027b82 */ /* 0x000e320000000a00 */
[----:B0-----:R-:W2:Y:S01]  /*1be90*/  @P0 ATOMG.E.ADD.STRONG.GPU PT, R3, desc[UR54][R2.64], R5 ;  /* 0x00000005020309a8 */ /* 0x001ea200081ee1f6 */
[----:B------:R-:W0:Y:S02]  /*1bea0*/  S2R R6, SR_LTMASK ;  /* 0x0000000000067919 */ /* 0x000e240000003900 */
[----:B0-----:R-:W-:-:S04]  /*1beb0*/  LOP3.LUT R6, R6, UR4, RZ, 0xc0, !PT ;  /* 0x0000000406067c12 */ /* 0x001fc8000f8ec0ff */
[----:B------:R-:W0:Y:S01]  /*1bec0*/  POPC R7, R6 ;  /* 0x0000000600077309 */ /* 0x000e220000000000 */
[----:B--2---:R-:W0:Y:S02]  /*1bed0*/  SHFL.IDX PT, R4, R3, R4, 0x1f ;  /* 0x00001f0403047589 */ /* 0x004e2400000e0000 */
[----:B0-----:R-:W-:-:S07]  /*1bee0*/  IADD3 R16, R4, UR5, R7 ;  /* 0x0000000504107c10 */ /* 0x001fce000fffe007 */
.L_x_7074:
[----:B------:R-:W-:Y:S05]  /*1bef0*/  BSYNC B0 ;  /* 0x0000000000007941 */ /* 0x000fea0003800000 */
.L_x_7073:
[----:B-1----:R-:W2:Y:S02]  /*1bf00*/  LDL.LU R2, [R1+0x8] ;  /* 0x0000080001027983 */ /* 0x002ea40000300800 */
[----:B--2---:R-:W-:-:S05]  /*1bf10*/  LOP3.LUT R2, R2, R0, RZ, 0x3c, !PT ;  /* 0x0000000002027212 */ /* 0x004fca00078e3cff */
[----:B------:R1:W-:Y:S02]  /*1bf20*/  STL [R1+0x8], R2 ;  /* 0x0000080201007387 */ /* 0x0003e40000100800 */
.L_x_7029:
[----:B------:R-:W-:Y:S05]  /*1bf30*/  BSYNC B6 ;  /* 0x0000000000067941 */ /* 0x000fea0003800000 */
.L_x_7027:
[----:B------:R-:W-:-:S03]  /*1bf40*/  UMOV UR4, 0xffffffff ;  /* 0xffffffff00047882 */ /* 0x000fc60000000000 */
[----:B------:R-:W-:Y:S05]  /*1bf50*/  BRA.DIV UR4, `(.L_x_7075) ;  /* 0x0000002604347947 */ /* 0x000fea000b800000 */
[----:B------:R2:W3:Y:S04]  /*1bf60*/  SHFL.IDX PT, R4, R16, RZ, 0x1f ;  /* 0x00001fff10047589 */ /* 0x0004e800000e0000 */
[----:B------:R-:W4:Y:S02]  /*1bf70*/  SHFL.IDX PT, R16, R16, 0x1, 0x1f ;  /* 0x00201f0010107f89 */ /* 0x000f2400000e0000 */
.L_x_7183:
[----:B------:R-:W5:Y:S01]  /*1bf80*/  S2R R0, SR_TID.X ;  /* 0x0000000000007919 */ /* 0x000f620000002100 */
[----:B------:R-:W-:Y:S01]  /*1bf90*/  ULDC UR4, c[0x0][0xd14] ;  /* 0x0003450000047ab9 */ /* 0x000fe20000000800 */
[----:B------:R-:W-:Y:S01]  /*1bfa0*/  BSSY B0, `(.L_x_7076) ;  /* 0x000000b000007945 */ /* 0x000fe20003800000 */
[----:B------:R-:W-:Y:S01]  /*1bfb0*/  IMAD.MOV.U32 R17, RZ, RZ, RZ ;  /* 0x000000ffff117224 */ /* 0x000fe200078e00ff */
[----:B-----5:R-:W-:Y:S01]  /*1bfc0*/  LOP3.LUT R7, R0, 0x1f, RZ, 0xc0, !PT ;  /* 0x0000001f00077812 */ /* 0x020fe200078ec0ff */
[----:B------:R-:W-:-:S03]  /*1bfd0*/  IMAD.U32 R0, RZ, RZ, UR4 ;  /* 0x00000004ff007e24 */ /* 0x000fc6000f8e00ff */
[C---:B------:R-:W-:Y:S01]  /*1bfe0*/  ISETP.NE.AND P0, PT, R7.reuse, 0x1f, PT ;  /* 0x0000001f0700780c */ /* 0x040fe20003f05270 */
[----:B0-----:R-:W-:-:S05]  /*1bff0*/  IMAD.IADD R5, R7, 0x1, R19 ;  /* 0x0000000107057824 */ /* 0x001fca00078e0213 */
[----:B------:R-:W-:-:S13]  /*1c000*/  ISETP.GE.OR P0, PT, R5, R0, !P0 ;  /* 0x000000000500720c */ /* 0x000fda0004706670 */
[----:B------:R-:W-:Y:S05]  /*1c010*/  @P0 BRA `(.L_x_7077) ;  /* 0x00000000000c0947 */ /* 0x000fea0003800000 */
[----:B-1----:R-:W0:Y:S02]  /*1c020*/  LDC.64 R2, c[0x0][0xd58] ;  /* 0x00035600ff027b82 */ /* 0x002e240000000a00 */
[----:B0-----:R-:W-:-:S05]  /*1c030*/  IMAD.WIDE R2, R5, 0x4, R2 ;  /* 0x0000000405027825 */ /* 0x001fca00078e0202 */
[----:B------:R0:W5:Y:S02]  /*1c040*/  LDG.E R17, desc[UR54][R2.64] ;  /* 0x0000003602117981 */ /* 0x000164000c1e1900 */
.L_x_7077:
[----:B------:R-:W-:Y:S05]  /*1c050*/  BSYNC B0 ;  /* 0x0000000000007941 */ /* 0x000fea0003800000 */
.L_x_7076:
[----:B------:R-:W-:-:S03]  /*1c060*/  UMOV UR4, 0xffffffff ;  /* 0xffffffff00047882 */ /* 0x000fc60000000000 */
[----:B------:R-:W-:Y:S05]  /*1c070*/  BRA.DIV UR4, `(.L_x_7078) ;  /* 0x0000002604387947 */ /* 0x000fea000b800000 */
[----:B-----5:R-:W0:Y:S01]  /*1c080*/  SHFL.UP PT, R14, R17, 0x1, RZ ;  /* 0x04200000110e7989 */ /* 0x020e2200000e00ff */
        /* <DEDUP_REMOVED lines=18> */
[----:B-1----:R-:W-:-:S05]  /*1c1b0*/  IMAD.IADD R2, R6, 0x1, R7 ;  /* 0x0000000106027824 */ /* 0x002fca00078e0207 */
[----:B------:R0:W1:Y:S02]  /*1c1c0*/  SHFL.IDX PT, R14, R2, 0x1f, 0x1f ;  /* 0x03e01f00020e7f89 */ /* 0x00006400000e0000 */
.L_x_7191:
[----:B------:R-:W-:Y:S02]  /*1c1d0*/  ULDC UR4, c[0x0][0xd10] ;  /* 0x0003440000047ab9 */ /* 0x000fe40000000800 */
[----:B------:R-:W-:-:S05]  /*1c1e0*/  MOV R5, UR4 ;  /* 0x0000000400057c02 */ /* 0x000fca0008000f00 */
[----:B-1----:R-:W-:-:S04]  /*1c1f0*/  IMAD R3, R14, R5, RZ ;  /* 0x000000050e037224 */ /* 0x002fc800078e02ff */
[----:B--2-4-:R-:W-:-:S05]  /*1c200*/  IMAD.IADD R16, R16, 0x1, R3 ;  /* 0x0000000110107824 */ /* 0x014fca00078e0203 */
[----:B---3--:R-:W-:-:S13]  /*1c210*/  ISETP.GT.AND P0, PT, R16, R4, PT ;  /* 0x000000041000720c */ /* 0x008fda0003f04270 */
[----:B------:R-:W-:Y:S05]  /*1c220*/  @P0 BRA `(.L_x_7079) ;  /* 0x0000000000b40947 */ /* 0x000fea0003800000 */
[----:B------:R-:W1:Y:S02]  /*1c230*/  LDC R0, c[0x0][0xd14] ;  /* 0x00034500ff007b82 */ /* 0x000e640000000800 */
.L_x_7084:
        /* <DEDUP_REMOVED lines=14> */
.L_x_7082:
[----:B------:R-:W-:Y:S05]  /*1c320*/  BSYNC B0 ;  /* 0x0000000000007941 */ /* 0x000fea0003800000 */
.L_x_7081:
        /* <DEDUP_REMOVED lines=8> */
[----:B------:R-:W1:Y:S02]  /*1c3b0*/  SHFL.UP PT, R14, R13, 0x2, RZ ;  /* 0x044000000d0e7989 */ /* 0x000e6400000e00ff */
[----:B-1----:R-:W-:Y:S02]  /*1c3c0*/  SEL R14, R14, RZ, P1 ;  /* 0x000000ff0e0e7207 */ /* 0x002fe40000800000 */
[----:B------:R-:W-:-:S03]  /*1c3d0*/  ISETP.GE.U32.AND P1, PT, R7, 0x8, PT ;  /* 0x000000080700780c */ /* 0x000fc60003f26070 */
[----:B0-----:R-:W-:-:S05]  /*1c3e0*/  IMAD.IADD R3, R13, 0x1, R14 ;  /* 0x000000010d037824 */ /* 0x001fca00078e020e */
        /* <DEDUP_REMOVED lines=11> */
.L_x_7199:
[----:B------:R-:W-:Y:S02]  /*1c4a0*/  ULDC UR4, c[0x0][0xd10] ;  /* 0x0003440000047ab9 */ /* 0x000fe40000000800 */
[----:B------:R-:W-:-:S05]  /*1c4b0*/  MOV R5, UR4 ;  /* 0x0000000400057c02 */ /* 0x000fca0008000f00 */
[----:B-1----:R-:W-:-:S04]  /*1c4c0*/  IMAD R3, R14, R5, RZ ;  /* 0x000000050e037224 */ /* 0x002fc800078e02ff */
[----:B------:R-:W-:-:S05]  /*1c4d0*/  IMAD.IADD R16, R3, 0x1, R16 ;  /* 0x0000000103107824 */ /* 0x000fca00078e0210 */
[----:B------:R-:W-:-:S13]  /*1c4e0*/  ISETP.GT.AND P0, PT, R16, R4, PT ;  /* 0x000000041000720c */ /* 0x000fda0003f04270 */
[----:B------:R-:W-:Y:S05]  /*1c4f0*/  @!P0 BRA `(.L_x_7084) ;  /* 0xfffffffc00508947 */ /* 0x000fea000383ffff */
.L_x_7079:
        /* <DEDUP_REMOVED lines=8> */
.L_x_7203:
[----:B------:R-:W-:Y:S01]  /*1c580*/  ISETP.NE.AND P0, PT, R3, RZ, PT ;  /* 0x000000ff0300720c */ /* 0x000fe20003f05270 */
[----:B------:R-:W-:-:S12]  /*1c590*/  IMAD.MOV.U32 R7, RZ, RZ, RZ ;  /* 0x000000ffff077224 */ /* 0x000fd800078e00ff */
[----:B------:R-:W-:Y:S05]  /*1c5a0*/  @!P0 BRA `(.L_x_7086) ;  /* 0x0000000000108947 */ /* 0x000fea0003800000 */
[----:B------:R-:W-:Y:S01]  /*1c5b0*/  UMOV UR4, 0xffffffff ;  /* 0xffffffff00047882 */ /* 0x000fe20000000000 */
[----:B------:R-:W-:Y:S02]  /*1c5c0*/  VIADD R12, R6, 0xffffffff ;  /* 0xffffffff060c7836 */ /* 0x000fe40000000000 */
[----:B------:R-:W-:Y:S05]  /*1c5d0*/  BRA.DIV UR4, `(.L_x_7087) ;  /* 0x0000002604c87947 */ /* 0x000fea000b800000 */
[----:B------:R3:W4:Y:S02]  /*1c5e0*/  SHFL.IDX PT, R7, R2, R12, 0x1f ;  /* 0x00001f0c02077589 */ /* 0x00072400000e0000 */
.L_x_7086:
[----:B0--3--:R-:W0:Y:S01]  /*1c5f0*/  LDC.64 R2, c[0x0][0xd68] ;  /* 0x00035a00ff027b82 */ /* 0x009e220000000a00 */
[----:B------:R-:W-:-:S05]  /*1c600*/  IADD3 R19, R6, R19, RZ ;  /* 0x0000001306137210 */ /* 0x000fca0007ffe0ff */
[----:B0-----:R-:W-:-:S05]  /*1c610*/  IMAD.WIDE R2, R19, 0x4, R2 ;  /* 0x0000000413027825 */ /* 0x001fca00078e0202 */
[----:B------:R-:W1:Y:S01]  /*1c620*/  LDG.E R9, desc[UR54][R2.64] ;  /* 0x0000003602097981 */ /* 0x000e62000c1e1900 */
[----:B----4-:R-:W-:Y:S02]  /*1c630*/  IMAD R16, R7, R5, R16 ;  /* 0x0000000507107224 */ /* 0x010fe400078e0210 */
[----:B-12---:R-:W-:-:S05]  /*1c640*/  IMAD R6, R17, R9, RZ ;  /* 0x0000000911067224 */ /* 0x006fca00078e02ff */
        /* <DEDUP_REMOVED lines=46> */
[----:B------:R-:W-:Y:S02]  /*1c930*/  @!P0 IMAD.IADD R2, R2, 0x1, -R5 ;  /* 0x0000000102028824 */ /* 0x000fe400078e0a05 */
[----:B------:R-:W-:-:S03]  /*1c940*/  @!P0 VIADD R11, R11, 0x1 ;  /* 0x000000010b0b8836 */ /* 0x000fc60000000000 */
[----:B------:R-:W-:Y:S02]  /*1c950*/  ISETP.GE.U32.AND P0, PT, R2, R5, PT ;  /* 0x000000050200720c */ /* 0x000fe40003f06070 */
[C---:B------:R-:W-:Y:S01]  /*1c960*/  LOP3.LUT R2, R4.reuse, R9, RZ, 0x3c, !PT ;  /* 0x0000000904027212 */ /* 0x040fe200078e3cff */
[----:B------:R-:W-:-:S10]  /*1c970*/  IMAD.IADD R4, R4, 0x1, R7 ;  /* 0x0000000104047824 */ /* 0x000fd400078e0207 */
        /* <DEDUP_REMOVED lines=10> */
.L_x_7080:
[----:B------:R-:W-:Y:S01]  /*1ca20*/  UMOV UR4, URZ ;  /* 0x0000003f00047c82 */ /* 0x000fe20008000000 */
[----:B------:R-:W-:Y:S01]  /*1ca30*/  UMOV UR5, URZ ;  /* 0x0000003f00057c82 */ /* 0x000fe20008000000 */
[----:B------:R-:W-:Y:S01]  /*1ca40*/  ULDC UR6, c[0x0][0xd14] ;  /* 0x0003450000067ab9 */ /* 0x000fe20000000800 */
[----:B------:R-:W-:Y:S01]  /*1ca50*/  IMAD.MOV.U32 R16, RZ, RZ, R4 ;  /* 0x000000ffff107224 */ /* 0x000fe200078e0004 */
[----:B------:R-:W-:Y:S01]  /*1ca60*/  MOV R17, UR4 ;  /* 0x0000000400117c02 */ /* 0x000fe20008000f00 */
[----:B------:R-:W-:Y:S02]  /*1ca70*/  IMAD.U32 R18, RZ, RZ, UR5 ;  /* 0x00000005ff127e24 */ /* 0x000fe4000f8e00ff */
[----:B------:R-:W-:-:S07]  /*1ca80*/  IMAD.U32 R19, RZ, RZ, UR6 ;  /* 0x00000006ff137e24 */ /* 0x000fce000f8e00ff */
.L_x_7088:
        /* <DEDUP_REMOVED lines=12> */
.L_x_7005:
[----:B-1----:R-:W2:Y:S01]  /*1cb50*/  LDL.LU R0, [R1+0x28] ;  /* 0x0000280001007983 */ /* 0x002ea20000300800 */
[----:B------:R-:W1:Y:S01]  /*1cb60*/  S2R R5, SR_CgaCtaId ;  /* 0x0000000000057919 */ /* 0x000e620000008800 */
[----:B--2---:R-:W-:-:S05]  /*1cb70*/  VIADD R0, R0, 0x1 ;  /* 0x0000000100007836 */ /* 0x004fca0000000000 */
[----:B---3--:R-:W-:-:S04]  /*1cb80*/  LEA.HI R2, R0, R0, RZ, 0x1 ;  /* 0x0000000000027211 */ /* 0x008fc800078f08ff */
[----:B------:R-:W-:-:S05]  /*1cb90*/  LOP3.LUT R3, R2, 0xfffffffe, RZ, 0xc0, !PT ;  /* 0xfffffffe02037812 */ /* 0x000fca00078ec0ff */
[----:B------:R-:W-:Y:S01]  /*1cba0*/  IMAD.IADD R3, R0, 0x1, -R3 ;  /* 0x0000000100037824 */ /* 0x000fe200078e0a03 */
[----:B------:R-:W-:-:S04]  /*1cbb0*/  MOV R0, 0x400 ;  /* 0x0000040000007802 */ /* 0x000fc80000000f00 */
[----:B-1----:R-:W-:Y:S02]  /*1cbc0*/  LEA R0, R5, R0, 0x18 ;  /* 0x0000000005007211 */ /* 0x002fe400078ec0ff */
[----:B------:R-:W-:-:S04]  /*1cbd0*/  SHF.L.U32 R3, R3, 0x1f, RZ ;  /* 0x0000001f03037819 */ /* 0x000fc800000006ff */
[----:B------:R-:W1:Y:S02]  /*1cbe0*/  SYNCS.PHASECHK.TRANS64.TRYWAIT P0, [R0+URZ+0x38820], R3 ;  /* 0x03882003000075a7 */ /* 0x000e64000800017f */
[----:B-1----:R-:W-:Y:S05]  /*1cbf0*/  @!P0 BRA `(.L_x_7090) ;  /* 0x0000002000688947 */ /* 0x002fea0003800000 */
.L_x_7206:
[----:B------:R-:W-:-:S03]  /*1cc00*/  UMOV UR4, 0xffffffff ;  /* 0xffffffff00047882 */ /* 0x000fc60000000000 */
[----:B------:R-:W-:Y:S05]  /*1cc10*/  BRA.DIV UR4, `(.L_x_7091) ;  /* 0x0000002204747947 */ /* 0x000fea000b800000 */
[----:B------:R-:W2:Y:S02]  /*1cc20*/  S2R R2, SR_TID.X ;  /* 0x0000000000027919 */ /* 0x000ea40000002100 */
[----:B--2---:R-:W-:-:S04]  /*1cc30*/  SHF.R.U32.HI R2, RZ, 0x5, R2 ;  /* 0x00000005ff027819 */ /* 0x004fc80000011602 */
[----:B------:R-:W-:-:S05]  /*1cc40*/  LOP3.LUT R2, R2, 0x3, RZ, 0xc0, !PT ;  /* 0x0000000302027812 */ /* 0x000fca00078ec0ff */
[----:B------:R2:W3:Y:S02]  /*1cc50*/  SHFL.IDX PT, R14, R2, RZ, 0x1f ;  /* 0x00001fff020e7589 */ /* 0x0004e400000e0000 */
.L_x_7209:
[----:B---3--:R-:W-:-:S13]  /*1cc60*/  ISETP.NE.AND P0, PT, R14, RZ, PT ;  /* 0x000000ff0e00720c */ /* 0x008fda0003f05270 */
[----:B------:R-:W-:Y:S05]  /*1cc70*/  @P0 BRA `(.L_x_6856) ;  /* 0x0000000000940947 */ /* 0x000fea0003800000 */
[----:B------:R-:W-:-:S03]  /*1cc80*/  UMOV UR4, 0xffffffff ;  /* 0xffffffff00047882 */ /* 0x000fc60000000000 */
[----:B------:R-:W-:Y:S05]  /*1cc90*/  BRA.DIV UR4, `(.L_x_7092) ;  /* 0x0000002204887947 */ /* 0x000fea000b800000 */
[----:B------:R-:W-:-:S13]  /*1cca0*/  ELECT P6, URZ, PT ;  /* 0x00000000003f782f */ /* 0x000fda00038c0000 */
.L_x_7212:
[----:B------:R-:W-:Y:S05]  /*1ccb0*/  @!P6 BRA `(.L_x_6856) ;  /* 0x000000000084e947 */ /* 0x000fea0003800000 */
[----:B--2---:R-:W2:Y:S02]  /*1ccc0*/  LDL.LU R2, [R1+0x34] ;  /* 0x0000340001027983 */ /* 0x004ea40000300800 */
[----:B--2---:R-:W-:-:S04]  /*1ccd0*/  LOP3.LUT R2, R2, 0x2, RZ, 0xfc, !PT ;  /* 0x0000000202027812 */ /* 0x004fc800078efcff */
[----:B------:R-:W-:-:S13]  /*1cce0*/  ISETP.NE.AND P2, PT, R2, 0x3, PT ;  /* 0x000000030200780c */ /* 0x000fda0003f45270 */
[----:B------:R-:W-:Y:S05]  /*1ccf0*/  @!P2 BRA `(.L_x_7093) ;  /* 0x000000000004a947 */ /* 0x000fea0003800000 */
[----:B------:R-:W-:Y:S01]  /*1cd00*/  BPT.TRAP 0x1 ;  /* 0x000000040000795c */ /* 0x000fe20000300000 */
.L_x_7093:
        /* <DEDUP_REMOVED lines=14> */
.L_x_7213:
[----:B------:R-:W2:Y:S02]  /*1cdf0*/  SYNCS.PHASECHK.TRANS64.TRYWAIT P0, [R7+URZ], R2 ;  /* 0x00000002070075a7 */ /* 0x000ea4000800017f */
[----:B--2---:R-:W-:Y:S05]  /*1ce00*/  @!P0 BRA `(.L_x_7095) ;  /* 0x0000002000608947 */ /* 0x004fea0003800000 */
.L_x_7214:
[----:B------:R-:W-:Y:S05]  /*1ce10*/  @!P2 BRA `(.L_x_7096) ;  /* 0x000000000004a947 */ /* 0x000fea0003800000 */
[----:B------:R-:W-:Y:S01]  /*1ce20*/  BPT.TRAP 0x1 ;  /* 0x000000040000795c */ /* 0x000fe20000300000 */
.L_x_7096:
[----:B------:R-:W3:Y:S01]  /*1ce30*/  LDL.LU R4, [R1] ;  /* 0x0000000001047983 */ /* 0x000ee20000300800 */
[----:B------:R-:W-:-:S05]  /*1ce40*/  VIADD R0, R0, 0x38860 ;  /* 0x0003886000007836 */ /* 0x000fca0000000000 */
[----:B---3--:R-:W-:-:S04]  /*1ce50*/  LEA R4, R4, R0, 0x3 ;  /* 0x0000000004047211 */ /* 0x008fc800078e18ff */
[----:B------:R-:W3:Y:S02]  /*1ce60*/  SYNCS.PHASECHK.TRANS64.TRYWAIT P0, [R4+URZ], R5 ;  /* 0x00000005040075a7 */ /* 0x000ee4000800017f */
[----:B---3--:R-:W-:Y:S05]  /*1ce70*/  @!P0 BRA `(.L_x_7097) ;  /* 0x0000002000588947 */ /* 0x008fea0003800000 */
.L_x_7215:
[----:B------:R-:W-:-:S07]  /*1ce80*/  IMAD R3, R3, 0x8, R0 ;  /* 0x0000000803037824 */ /* 0x000fce00078e0200 */
.L_x_7098:
[----:B----4-:R4:W0:Y:S02]  /*1ce90*/  SYNCS.PHASECHK.TRANS64.TRYWAIT P0, [R3+URZ], R2 ;  /* 0x00000002030075a7 */ /* 0x010824000800017f */
[----:B0-----:R-:W-:Y:S05]  /*1cea0*/  @!P0 NANOSLEEP.SYNCS 0x989680 ;  /* 0x009896800000895d */ /* 0x001fea0003900000 */
[----:B------:R-:W0:Y:S02]  /*1ceb0*/  @!P0 SYNCS.PHASECHK.TRANS64 P0, [R3+URZ], R2 ;  /* 0x00000002030085a7 */ /* 0x000e24000800007f */
[----:B0-----:R-:W-:Y:S05]  /*1cec0*/  @!P0 BRA `(.L_x_7098) ;  /* 0xfffffffc00f08947 */ /* 0x001fea000383ffff */
.L_x_6856:
[----:B------:R-:W-:Y:S05]  /*1ced0*/  BSYNC B8 ;  /* 0x0000000000087941 */ /* 0x000fea0003800000 */
.L_x_6853:
[----:B------:R-:W-:Y:S05]  /*1cee0*/  EXIT ;  /* 0x000000000000794d */ /* 0x000fea0003800000 */
.L_x_6872:
[----:B0-----:R0:W1:Y:S02]  /*1cef0*/  SYNCS.PHASECHK.TRANS64.TRYWAIT P5, [R70+URZ+0x38890], R57 ;  /* 0x03889039460075a7 */ /* 0x00106400080a017f */
[----:B-1----:R-:W-:Y:S05]  /*1cf00*/  @!P5 NANOSLEEP.SYNCS 0x989680 ;  /* 0x009896800000d95d */ /* 0x002fea0003900000 */
[----:B------:R-:W1:Y:S02]  /*1cf10*/  @!P5 SYNCS.PHASECHK.TRANS64 P5, [R70+URZ+0x38890], R57 ;  /* 0x038890394600d5a7 */ /* 0x000e6400080a007f */
[----:B-1----:R-:W-:Y:S05]  /*1cf20*/  @!P5 BRA `(.L_x_6872) ;  /* 0xfffffffc00f0d947 */ /* 0x002fea000383ffff */
[----:B------:R-:W-:Y:S05]  /*1cf30*/  BRA `(.L_x_7099) ;  /* 0xfffffe5400d87947 */ /* 0x000fea000383ffff */
.L_x_6882:
[----:B0-----:R0:W1:Y:S02]  /*1cf40*/  SYNCS.PHASECHK.TRANS64.TRYWAIT P5, [R70+URZ+0x38890], R57 ;  /* 0x03889039460075a7 */ /* 0x00106400080a017f */
[----:B-1----:R-:W-:Y:S05]  /*1cf50*/  @!P5 NANOSLEEP.SYNCS 0x989680 ;  /* 0x009896800000d95d */ /* 0x002fea0003900000 */
[----:B------:R-:W1:Y:S02]  /*1cf60*/  @!P5 SYNCS.PHASECHK.TRANS64 P5, [R70+URZ+0x38890], R57 ;  /* 0x038890394600d5a7 */ /* 0x000e6400080a007f */
[----:B-1----:R-:W-:Y:S05]  /*1cf70*/  @!P5 BRA `(.L_x_6882) ;  /* 0xfffffffc00f0d947 */ /* 0x002fea000383ffff */
[----:B------:R-:W-:Y:S05]  /*1cf80*/  BRA `(.L_x_7100) ;  /* 0xfffffe6000307947 */ /* 0x000fea000383ffff */
.L_x_6887:
[----:B0-----:R0:W1:Y:S02]  /*1cf90*/  SYNCS.PHASECHK.TRANS64.TRYWAIT P5, [R70+URZ+0x38890], R57 ;  /* 0x03889039460075a7 */ /* 0x00106400080a017f */
[----:B-1----:R-:W-:Y:S05]  /*1cfa0*/  @!P5 NANOSLEEP.SYNCS 0x989680 ;  /* 0x009896800000d95d */ /* 0x002fea0003900000 */
[----:B------:R-:W1:Y:S02]  /*1cfb0*/  @!P5 SYNCS.PHASECHK.TRANS64 P5, [R70+URZ+0x38890], R57 ;  /* 0x038890394600d5a7 */ /* 0x000e6400080a007f */
[----:B-1----:R-:W-:Y:S05]  /*1cfc0*/  @!P5 BRA `(.L_x_6887) ;  /* 0xfffffffc00f0d947 */ /* 0x002fea000383ffff */
[----:B------:R-:W-:Y:S05]  /*1cfd0*/  BRA `(.L_x_7101) ;  /* 0xfffffe6800407947 */ /* 0x000fea000383ffff */
.L_x_6891:
[----:B----4-:R4:W0:Y:S02]  /*1cfe0*/  SYNCS.PHASECHK.TRANS64.TRYWAIT P0, [R70+URZ+0x388b0], R57 ;  /* 0x0388b039460075a7 */ /* 0x010824000800017f */
[----:B0-----:R-:W-:Y:S05]  /*1cff0*/  @!P0 NANOSLEEP.SYNCS 0x989680 ;  /* 0x009896800000895d */ /* 0x001fea0003900000 */
[----:B------:R-:W0:Y:S02]  /*1d000*/  @!P0 SYNCS.PHASECHK.TRANS64 P0, [R70+URZ+0x388b0], R57 ;  /* 0x0388b039460085a7 */ /* 0x000e24000800007f */
[----:B0-----:R-:W-:Y:S05]  /*1d010*/  @!P0 BRA `(.L_x_6891) ;  /* 0xfffffffc00f08947 */ /* 0x001fea000383ffff */
[----:B------:R-:W-:Y:S05]  /*1d020*/  BRA `(.L_x_7102) ;  /* 0xfffffe6800b87947 */ /* 0x000fea000383ffff */
.L_x_6918:
        /* <DEDUP_REMOVED lines=8> */
.L_x_7104:
[----:B------:R-:W-:Y:S05]  /*1d0b0*/  BSYNC B1 ;  /* 0x0000000000017941 */ /* 0x000fea0003800000 */
.L_x_7103:
[----:B------:R-:W-:Y:S05]  /*1d0c0*/  BRA `(.L_x_7105) ;  /* 0xfffffe9c00247947 */ /* 0x000fea000383ffff */
.L_x_6919:
        /* <DEDUP_REMOVED lines=8> */
.L_x_7107:
[----:B------:R-:W-:Y:S05]  /*1d150*/  BSYNC B1 ;  /* 0x0000000000017941 */ /* 0x000fea0003800000 */
.L_x_7106:
[----:B------:R-:W-:Y:S05]  /*1d160*/  BRA `(.L_x_7108) ;  /* 0xfffffe9c00047947 */ /* 0x000fea000383ffff */
.L_x_6920:
        /* <DEDUP_REMOVED lines=8> */
.L_x_7110:
[----:B------:R-:W-:Y:S05]  /*1d1f0*/  BSYNC B1 ;  /* 0x0000000000017941 */ /* 0x000fea0003800000 */
.L_x_7109:
[----:B------:R-:W-:Y:S05]  /*1d200*/  BRA `(.L_x_7111) ;  /* 0xfffffe9800e47947 */ /* 0x000fea000383ffff */
.L_x_6921:
        /* <DEDUP_REMOVED lines=8> */
.L_x_7113:
[----:B------:R-:W-:Y:S05]  /*1d290*/  BSYNC B1 ;  /* 0x0000000000017941 */ /* 0x000fea0003800000 */
.L_x_7112:
[----:B------:R-:W-:Y:S05]  /*1d2a0*/  BRA `(.L_x_7114) ;  /* 0xfffffe9800c47947 */ /* 0x000fea000383ffff */
.L_x_6922:
        /* <DEDUP_REMOVED lines=8> */
.L_x_7116:
[----:B------:R-:W-:Y:S05]  /*1d330*/  BSYNC B1 ;  /* 0x0000000000017941 */ /* 0x000fea0003800000 */
.L_x_7115:
[----:B------:R-:W-:Y:S05]  /*1d340*/  BRA `(.L_x_7117) ;  /* 0xfffffe9800a47947 */ /* 0x000fea000383ffff */
.L_x_6923:
        /* <DEDUP_REMOVED lines=8> */
.L_x_7119:
[----:B------:R-:W-:Y:S05]  /*1d3d0*/  BSYNC B1 ;  /* 0x0000000000017941 */ /* 0x000fea0003800000 */
.L_x_7118:
[----:B------:R-:W-:Y:S05]  /*1d3e0*/  BRA `(.L_x_7120) ;  /* 0xfffffe9800847947 */ /* 0x000fea000383ffff */
.L_x_6924:
        /* <DEDUP_REMOVED lines=8> */
.L_x_7122:
[----:B------:R-:W-:Y:S05]  /*1d470*/  BSYNC B1 ;  /* 0x0000000000017941 */ /* 0x000fea0003800000 */
.L_x_7121:
[----:B------:R-:W-:Y:S05]  /*1d480*/  BRA `(.L_x_7123) ;  /* 0xfffffe9800647947 */ /* 0x000fea000383ffff */
.L_x_6925:
        /* <DEDUP_REMOVED lines=8> */
.L_x_7125:
[----:B------:R-:W-:Y:S05]  /*1d510*/  BSYNC B1 ;  /* 0x0000000000017941 */ /* 0x000fea0003800000 */
.L_x_7124:
[----:B------:R-:W-:Y:S05]  /*1d520*/  BRA `(.L_x_7126) ;  /* 0xfffffe9800447947 */ /* 0x000fea000383ffff */
.L_x_6927:
[----:B0-----:R0:W1:Y:S02]  /*1d530*/  SYNCS.PHASECHK.TRANS64.TRYWAIT P2, [R2+URZ+0x38800], R7 ;  /* 0x03880007020075a7 */ /* 0x001064000804017f */
[----:B-1----:R-:W-:Y:S05]  /*1d540*/  @!P2 NANOSLEEP.SYNCS 0x989680 ;  /* 0x009896800000a95d */ /* 0x002fea0003900000 */
[----:B------:R-:W1:Y:S02]  /*1d550*/  @!P2 SYNCS.PHASECHK.TRANS64 P2, [R2+URZ+0x38800], R7 ;  /* 0x038800070200a5a7 */ /* 0x000e64000804007f */
[----:B-1----:R-:W-:Y:S05]  /*1d560*/  @!P2 BRA `(.L_x_6927) ;  /* 0xfffffffc00f0a947 */ /* 0x002fea000383ffff */
[----:B------:R-:W-:Y:S05]  /*1d570*/  BRA `(.L_x_7127) ;  /* 0xfffffe9800bc7947 */ /* 0x000fea000383ffff */
.L_x_6935:
        /* <DEDUP_REMOVED lines=8> */
.L_x_7129:
[----:B------:R-:W-:Y:S05]  /*1d600*/  BSYNC B1 ;  /* 0x0000000000017941 */ /* 0x000fea0003800000 */
.L_x_7128:
[----:B------:R-:W-:Y:S05]  /*1d610*/  BRA `(.L_x_7130) ;  /* 0xfffffea800907947 */ /* 0x000fea000383ffff */
.L_x_6936:
        /* <DEDUP_REMOVED lines=8> */
.L_x_7132:
[----:B------:R-:W-:Y:S05]  /*1d6a0*/  BSYNC B1 ;  /* 0x0000000000017941 */ /* 0x000fea0003800000 */
.L_x_7131:
[----:B------:R-:W-:Y:S05]  /*1d6b0*/  BRA `(.L_x_7133) ;  /* 0xfffffea800707947 */ /* 0x000fea000383ffff */
.L_x_6937:
        /* <DEDUP_REMOVED lines=8> */
.L_x_7135:
[----:B------:R-:W-:Y:S05]  /*1d740*/  BSYNC B1 ;  /* 0x0000000000017941 */ /* 0x000fea0003800000 */
.L_x_7134:
[----:B------:R-:W-:Y:S05]  /*1d750*/  BRA `(.L_x_7136) ;  /* 0xfffffea800507947 */ /* 0x000fea000383ffff */
.L_x_6938:
        /* <DEDUP_REMOVED lines=8> */
.L_x_7138:
[----:B------:R-:W-:Y:S05]  /*1d7e0*/  BSYNC B1 ;  /* 0x0000000000017941 */ /* 0x000fea0003800000 */
.L_x_7137:
[----:B------:R-:W-:Y:S05]  /*1d7f0*/  BRA `(.L_x_7139) ;  /* 0xfffffea800307947 */ /* 0x000fea000383ffff */
.L_x_6939:
        /* <DEDUP_REMOVED lines=8> */
.L_x_7141:
[----:B------:R-:W-:Y:S05]  /*1d880*/  BSYNC B1 ;  /* 0x0000000000017941 */ /* 0x000fea0003800000 */
.L_x_7140:
[----:B------:R-:W-:Y:S05]  /*1d890*/  BRA `(.L_x_7142) ;  /* 0xfffffea800107947 */ /* 0x000fea000383ffff */
.L_x_6940:
        /* <DEDUP_REMOVED lines=8> */
.L_x_7144:
[----:B------:R-:W-:Y:S05]  /*1d920*/  BSYNC B1 ;  /* 0x0000000000017941 */ /* 0x000fea0003800000 */
.L_x_7143:
[----:B------:R-:W-:Y:S05]  /*1d930*/  BRA `(.L_x_7145) ;  /* 0xfffffea400f47947 */ /* 0x000fea000383ffff */
.L_x_6941:
        /* <DEDUP_REMOVED lines=8> */
.L_x_7147:
[----:B------:R-:W-:Y:S05]  /*1d9c0*/  BSYNC B1 ;  /* 0x0000000000017941 */ /* 0x000fea0003800000 */
.L_x_7146:
[----:B------:R-:W-:Y:S05]  /*1d9d0*/  BRA `(.L_x_7148) ;  /* 0xfffffea400d87947 */ /* 0x000fea000383ffff */
.L_x_6942:
        /* <DEDUP_REMOVED lines=8> */
.L_x_7150:
[----:B------:R-:W-:Y:S05]  /*1da60*/  BSYNC B1 ;  /* 0x0000000000017941 */ /* 0x000fea0003800000 */
.L_x_7149:
[----:B------:R-:W-:Y:S05]  /*1da70*/  BRA `(.L_x_7151) ;  /* 0xfffffea400bc7947 */ /* 0x000fea000383ffff */
.L_x_6944:
[----:B0-----:R0:W1:Y:S02]  /*1da80*/  SYNCS.PHASECHK.TRANS64.TRYWAIT P2, [R2+URZ+0x38800], R3 ;  /* 0x03880003020075a7 */ /* 0x001064000804017f */
[----:B-1----:R-:W-:Y:S05]  /*1da90*/  @!P2 NANOSLEEP.SYNCS 0x989680 ;  /* 0x009896800000a95d */ /* 0x002fea0003900000 */
[----:B------:R-:W1:Y:S02]  /*1daa0*/  @!P2 SYNCS.PHASECHK.TRANS64 P2, [R2+URZ+0x38800], R3 ;  /* 0x038800030200a5a7 */ /* 0x000e64000804007f */
[----:B-1----:R-:W-:Y:S05]  /*1dab0*/  @!P2 BRA `(.L_x_6944) ;  /* 0xfffffffc00f0a947 */ /* 0x002fea000383ffff */
[----:B------:R-:W-:Y:S05]  /*1dac0*/  BRA `(.L_x_7152) ;  /* 0xfffffea800187947 */ /* 0x000fea000383ffff */
.L_x_6950:
[----:B0-----:R0:W1:Y:S02]  /*1dad0*/  SYNCS.PHASECHK.TRANS64.TRYWAIT P1, [R15+URZ+0x38830], R20 ;  /* 0x038830140f0075a7 */ /* 0x001064000802017f */
[----:B-1----:R-:W-:Y:S05]  /*1dae0*/  @!P1 NANOSLEEP.SYNCS 0x989680 ;  /* 0x009896800000995d */ /* 0x002fea0003900000 */
[----:B------:R-:W1:Y:S02]  /*1daf0*/  @!P1 SYNCS.PHASECHK.TRANS64 P1, [R15+URZ+0x38830], R20 ;  /* 0x038830140f0095a7 */ /* 0x000e64000802007f */
[----:B-1----:R-:W-:Y:S05]  /*1db00*/  @!P1 BRA `(.L_x_6950) ;  /* 0xfffffffc00f09947 */ /* 0x002fea000383ffff */
[----:B------:R-:W-:Y:S05]  /*1db10*/  BRA `(.L_x_6949) ;  /* 0xfffffeb400687947 */ /* 0x000fea000383ffff */
.L_x_6952:
[----:B-1----:R1:W2:Y:S02]  /*1db20*/  SYNCS.PHASECHK.TRANS64.TRYWAIT P1, [R2+URZ+0x38810], R57 ;  /* 0x03881039020075a7 */ /* 0x0022a4000802017f */
[----:B--2---:R-:W-:Y:S05]  /*1db30*/  @!P1 NANOSLEEP.SYNCS 0x989680 ;  /* 0x009896800000995d */ /* 0x004fea0003900000 */
[----:B------:R-:W2:Y:S02]  /*1db40*/  @!P1 SYNCS.PHASECHK.TRANS64 P1, [R2+URZ+0x38810], R57 ;  /* 0x03881039020095a7 */ /* 0x000ea4000802007f */
[----:B--2---:R-:W-:Y:S05]  /*1db50*/  @!P1 BRA `(.L_x_6952) ;  /* 0xfffffffc00f09947 */ /* 0x004fea000383ffff */
[----:B------:R-:W-:Y:S05]  /*1db60*/  BRA `(.L_x_7153) ;  /* 0xfffffeb800187947 */ /* 0x000fea000383ffff */
.L_x_6957:
[----:B---3--:R3:W4:Y:S02]  /*1db70*/  SYNCS.PHASECHK.TRANS64.TRYWAIT P1, [R15+URZ+0x38850], R20 ;  /* 0x038850140f0075a7 */ /* 0x008724000802017f */
[----:B----4-:R-:W-:Y:S05]  /*1db80*/  @!P1 NANOSLEEP.SYNCS 0x989680 ;  /* 0x009896800000995d */ /* 0x010fea0003900000 */
[----:B------:R-:W4:Y:S02]  /*1db90*/  @!P1 SYNCS.PHASECHK.TRANS64 P1, [R15+URZ+0x38850], R20 ;  /* 0x038850140f0095a7 */ /* 0x000f24000802007f */
[----:B----4-:R-:W-:Y:S05]  /*1dba0*/  @!P1 BRA `(.L_x_6957) ;  /* 0xfffffffc00f09947 */ /* 0x010fea000383ffff */
[----:B------:R-:W-:Y:S05]  /*1dbb0*/  BRA `(.L_x_6956) ;  /* 0xfffffeb800487947 */ /* 0x000fea000383ffff */
.L_x_6965:
[----:B-1----:R1:W2:Y:S02]  /*1dbc0*/  SYNCS.PHASECHK.TRANS64.TRYWAIT P2, [R21+URZ+0x38830], R204 ;  /* 0x038830cc150075a7 */ /* 0x0022a4000804017f */
[----:B--2---:R-:W-:Y:S05]  /*1dbd0*/  @!P2 NANOSLEEP.SYNCS 0x989680 ;  /* 0x009896800000a95d */ /* 0x004fea0003900000 */
[----:B------:R-:W2:Y:S02]  /*1dbe0*/  @!P2 SYNCS.PHASECHK.TRANS64 P2, [R21+URZ+0x38830], R204 ;  /* 0x038830cc1500a5a7 */ /* 0x000ea4000804007f */
[----:B--2---:R-:W-:Y:S05]  /*1dbf0*/  @!P2 BRA `(.L_x_6965) ;  /* 0xfffffffc00f0a947 */ /* 0x004fea000383ffff */
[----:B------:R-:W-:Y:S05]  /*1dc00*/  BRA `(.L_x_6964) ;  /* 0xfffffee800447947 */ /* 0x000fea000383ffff */
.L_x_6970:
[----:B---3--:R3:W4:Y:S02]  /*1dc10*/  SYNCS.PHASECHK.TRANS64.TRYWAIT P2, [R21+URZ+0x38850], R204 ;  /* 0x038850cc150075a7 */ /* 0x008724000804017f */
[----:B----4-:R-:W-:Y:S05]  /*1dc20*/  @!P2 NANOSLEEP.SYNCS 0x989680 ;  /* 0x009896800000a95d */ /* 0x010fea0003900000 */
[----:B------:R-:W4:Y:S02]  /*1dc30*/  @!P2 SYNCS.PHASECHK.TRANS64 P2, [R21+URZ+0x38850], R204 ;  /* 0x038850cc1500a5a7 */ /* 0x000f24000804007f */
[----:B----4-:R-:W-:Y:S05]  /*1dc40*/  @!P2 BRA `(.L_x_6970) ;  /* 0xfffffffc00f0a947 */ /* 0x010fea000383ffff */
[----:B------:R-:W-:Y:S05]  /*1dc50*/  BRA `(.L_x_6969) ;  /* 0xfffffee800e07947 */ /* 0x000fea000383ffff */
.L_x_6978:
[----:B-1----:R1:W2:Y:S02]  /*1dc60*/  SYNCS.PHASECHK.TRANS64.TRYWAIT P2, [R21+URZ+0x38830], R200 ;  /* 0x038830c8150075a7 */ /* 0x0022a4000804017f */
[----:B--2---:R-:W-:Y:S05]  /*1dc70*/  @!P2 NANOSLEEP.SYNCS 0x989680 ;  /* 0x009896800000a95d */ /* 0x004fea0003900000 */
[----:B------:R-:W2:Y:S02]  /*1dc80*/  @!P2 SYNCS.PHASECHK.TRANS64 P2, [R21+URZ+0x38830], R200 ;  /* 0x038830c81500a5a7 */ /* 0x000ea4000804007f */
[----:B--2---:R-:W-:Y:S05]  /*1dc90*/  @!P2 BRA `(.L_x_6978) ;  /* 0xfffffffc00f0a947 */ /* 0x004fea000383ffff */
[----:B------:R-:W-:Y:S05]  /*1dca0*/  BRA `(.L_x_6977) ;  /* 0xffffff2400047947 */ /* 0x000fea000383ffff */
.L_x_6983:
[----:B---3--:R3:W4:Y:S02]  /*1dcb0*/  SYNCS.PHASECHK.TRANS64.TRYWAIT P2, [R21+URZ+0x38850], R200 ;  /* 0x038850c8150075a7 */ /* 0x008724000804017f */
[----:B----4-:R-:W-:Y:S05]  /*1dcc0*/  @!P2 NANOSLEEP.SYNCS 0x989680 ;  /* 0x009896800000a95d */ /* 0x010fea0003900000 */
[----:B------:R-:W4:Y:S02]  /*1dcd0*/  @!P2 SYNCS.PHASECHK.TRANS64 P2, [R21+URZ+0x38850], R200 ;  /* 0x038850c81500a5a7 */ /* 0x000f24000804007f */
[----:B----4-:R-:W-:Y:S05]  /*1dce0*/  @!P2 BRA `(.L_x_6983) ;  /* 0xfffffffc00f0a947 */ /* 0x010fea000383ffff */
[----:B------:R-:W-:Y:S05]  /*1dcf0*/  BRA `(.L_x_6982) ;  /* 0xffffff2400a07947 */ /* 0x000fea000383ffff */
.L_x_7011:
        /* <DEDUP_REMOVED lines=11> */
.L_x_7155:
[----:B------:R-:W-:Y:S05]  /*1ddb0*/  BSYNC B1 ;  /* 0x0000000000017941 */ /* 0x000fea0003800000 */
.L_x_7154:
[----:B------:R-:W-:Y:S05]  /*1ddc0*/  BRA `(.L_x_7156) ;  /* 0xffffff9c008c7947 */ /* 0x000fea000383ffff */
.L_x_7012:
[----:B------:R-:W-:Y:S01]  /*1ddd0*/  BSSY B1, `(.L_x_7157) ;  /* 0x0000006000017945 */ /* 0x000fe20003800000 */
[----:B------:R-:W-:-:S07]  /*1dde0*/  MOV R15, 0xffffffff ;  /* 0xffffffff000f7802 */ /* 0x000fce0000000f00 */
[----:B------:R-:W-:Y:S05]  /*1ddf0*/  WARPSYNC.COLLECTIVE R15, `(.L_x_7158) ;  /* 0x000000000f0c7348 */ /* 0x000fea0003c00000 */
[----:B------:R-:W-:Y:S02]  /*1de00*/  ELECT P6, UR62, PT ;  /* 0x00000000003e782f */ /* 0x000fe400038c0000 */
[----:B------:R-:W-:Y:S01]  /*1de10*/  MOV R14, UR62 ;  /* 0x0000003e000e7c02 */ /* 0x000fe20008000f00 */
[----:B------:R-:W-:Y:S10]  /*1de20*/  ENDCOLLECTIVE ;  /* 0x000000000000791b */ /* 0x000ff40003800000 */
.L_x_7158:
[----:B------:R-:W-:Y:S05]  /*1de30*/  BSYNC B1 ;  /* 0x0000000000017941 */ /* 0x000fea0003800000 */
.L_x_7157:
[----:B------:R-:W-:Y:S05]  /*1de40*/  BRA `(.L_x_7159) ;  /* 0xffffff9c00787947 */ /* 0x000fea000383ffff */
.L_x_7013:
[----:B0-----:R0:W1:Y:S02]  /*1de50*/  SYNCS.PHASECHK.TRANS64.TRYWAIT P0, [R9+URZ+0x38820], R5 ;  /* 0x03882005090075a7 */ /* 0x001064000800017f */
[----:B-1----:R-:W-:Y:S05]  /*1de60*/  @!P0 NANOSLEEP.SYNCS 0x989680 ;  /* 0x009896800000895d */ /* 0x002fea0003900000 */
[----:B------:R-:W1:Y:S02]  /*1de70*/  @!P0 SYNCS.PHASECHK.TRANS64 P0, [R9+URZ+0x38820], R5 ;  /* 0x03882005090085a7 */ /* 0x000e64000800007f */
[----:B-1----:R-:W-:Y:S05]  /*1de80*/  @!P0 BRA `(.L_x_7013) ;  /* 0xfffffffc00f08947 */ /* 0x002fea000383ffff */
[----:B------:R-:W-:Y:S05]  /*1de90*/  BRA `(.L_x_7160) ;  /* 0xffffff9c00907947 */ /* 0x000fea000383ffff */
.L_x_7016:
[----:B0-----:R0:W1:Y:S02]  /*1dea0*/  SYNCS.PHASECHK.TRANS64.TRYWAIT P0, [R5+URZ+0x388a0], R7 ;  /* 0x0388a007050075a7 */ /* 0x001064000800017f */
[----:B-1----:R-:W-:Y:S05]  /*1deb0*/  @!P0 NANOSLEEP.SYNCS 0x989680 ;  /* 0x009896800000895d */ /* 0x002fea0003900000 */
[----:B------:R-:W1:Y:S02]  /*1dec0*/  @!P0 SYNCS.PHASECHK.TRANS64 P0, [R5+URZ+0x388a0], R7 ;  /* 0x0388a007050085a7 */ /* 0x000e64000800007f */
[----:B-1----:R-:W-:Y:S05]  /*1ded0*/  @!P0 BRA `(.L_x_7016) ;  /* 0xfffffffc00f08947 */ /* 0x002fea000383ffff */
[----:B------:R-:W-:Y:S05]  /*1dee0*/  BRA `(.L_x_7161) ;  /* 0xffffff9c009c7947 */ /* 0x000fea000383ffff */
.L_x_7018:
[----:B-1----:R1:W2:Y:S02]  /*1def0*/  SYNCS.PHASECHK.TRANS64.TRYWAIT P0, [R5+URZ+0x388c0], R7 ;  /* 0x0388c007050075a7 */ /* 0x0022a4000800017f */
[----:B--2---:R-:W-:Y:S05]  /*1df00*/  @!P0 NANOSLEEP.SYNCS 0x989680 ;  /* 0x009896800000895d */ /* 0x004fea0003900000 */
[----:B------:R-:W2:Y:S02]  /*1df10*/  @!P0 SYNCS.PHASECHK.TRANS64 P0, [R5+URZ+0x388c0], R7 ;  /* 0x0388c007050085a7 */ /* 0x000ea4000800007f */
[----:B--2---:R-:W-:Y:S05]  /*1df20*/  @!P0 BRA `(.L_x_7018) ;  /* 0xfffffffc00f08947 */ /* 0x004fea000383ffff */
[----:B------:R-:W-:Y:S05]  /*1df30*/  BRA `(.L_x_7162) ;  /* 0xffffffa000047947 */ /* 0x000fea000383ffff */
.L_x_7022:
[----:B0-----:R0:W1:Y:S02]  /*1df40*/  SYNCS.PHASECHK.TRANS64.TRYWAIT P0, [R6+URZ+0x388a0], R7 ;  /* 0x0388a007060075a7 */ /* 0x001064000800017f */
[----:B-1----:R-:W-:Y:S05]  /*1df50*/  @!P0 NANOSLEEP.SYNCS 0x989680 ;  /* 0x009896800000895d */ /* 0x002fea0003900000 */
[----:B------:R-:W1:Y:S02]  /*1df60*/  @!P0 SYNCS.PHASECHK.TRANS64 P0, [R6+URZ+0x388a0], R7 ;  /* 0x0388a007060085a7 */ /* 0x000e64000800007f */
[----:B-1----:R-:W-:Y:S05]  /*1df70*/  @!P0 BRA `(.L_x_7022) ;  /* 0xfffffffc00f08947 */ /* 0x002fea000383ffff */
[----:B------:R-:W-:Y:S05]  /*1df80*/  BRA `(.L_x_7163) ;  /* 0xffffffa400487947 */ /* 0x000fea000383ffff */
.L_x_7024:
[----:B-1----:R1:W2:Y:S02]  /*1df90*/  SYNCS.PHASECHK.TRANS64.TRYWAIT P1, [R6+URZ+0x388c0], R7 ;  /* 0x0388c007060075a7 */ /* 0x0022a4000802017f */
[----:B--2---:R-:W-:Y:S05]  /*1dfa0*/  @!P1 NANOSLEEP.SYNCS 0x989680 ;  /* 0x009896800000995d */ /* 0x004fea0003900000 */
[----:B------:R-:W2:Y:S02]  /*1dfb0*/  @!P1 SYNCS.PHASECHK.TRANS64 P1, [R6+URZ+0x388c0], R7 ;  /* 0x0388c007060095a7 */ /* 0x000ea4000802007f */
[----:B--2---:R-:W-:Y:S05]  /*1dfc0*/  @!P1 BRA `(.L_x_7024) ;  /* 0xfffffffc00f09947 */ /* 0x004fea000383ffff */
[----:B------:R-:W-:Y:S05]  /*1dfd0*/  BRA `(.L_x_7164) ;  /* 0xffffffa400a87947 */ /* 0x000fea000383ffff */
.L_x_7034:
        /* <DEDUP_REMOVED lines=11> */
.L_x_7166:
[----:B------:R-:W-:Y:S05]  /*1e090*/  BSYNC B0 ;  /* 0x0000000000007941 */ /* 0x000fea0003800000 */
.L_x_7165:
[----:B------:R-:W-:Y:S05]  /*1e0a0*/  BRA `(.L_x_7167) ;  /* 0xffffffb000bc7947 */ /* 0x000fea000383ffff */
.L_x_7035:
[----:B------:R-:W-:Y:S01]  /*1e0b0*/  BSSY B0, `(.L_x_7168) ;  /* 0x0000006000007945 */ /* 0x000fe20003800000 */
[----:B------:R-:W-:-:S07]  /*1e0c0*/  MOV R15, 0xffffffff ;  /* 0xffffffff000f7802 */ /* 0x000fce0000000f00 */
[----:B------:R-:W-:Y:S05]  /*1e0d0*/  WARPSYNC.COLLECTIVE R15, `(.L_x_7169) ;  /* 0x000000000f0c7348 */ /* 0x000fea0003c00000 */
[----:B------:R-:W-:Y:S02]  /*1e0e0*/  ELECT P6, UR62, PT ;  /* 0x00000000003e782f */ /* 0x000fe400038c0000 */
[----:B------:R-:W-:Y:S01]  /*1e0f0*/  MOV R14, UR62 ;  /* 0x0000003e000e7c02 */ /* 0x000fe20008000f00 */
[----:B------:R-:W-:Y:S10]  /*1e100*/  ENDCOLLECTIVE ;  /* 0x000000000000791b */ /* 0x000ff40003800000 */
.L_x_7169:
[----:B------:R-:W-:Y:S05]  /*1e110*/  BSYNC B0 ;  /* 0x0000000000007941 */ /* 0x000fea0003800000 */
.L_x_7168:
[----:B------:R-:W-:Y:S05]  /*1e120*/  BRA `(.L_x_7170) ;  /* 0xffffffb000ac7947 */ /* 0x000fea000383ffff */
.L_x_7038:
[----:B0-----:R0:W1:Y:S02]  /*1e130*/  SYNCS.PHASECHK.TRANS64.TRYWAIT P0, [R9+URZ+0x38840], R10 ;  /* 0x0388400a090075a7 */ /* 0x001064000800017f */
[----:B-1----:R-:W-:Y:S05]  /*1e140*/  @!P0 NANOSLEEP.SYNCS 0x989680 ;  /* 0x009896800000895d */ /* 0x002fea0003900000 */
[----:B------:R-:W1:Y:S02]  /*1e150*/  @!P0 SYNCS.PHASECHK.TRANS64 P0, [R9+URZ+0x38840], R10 ;  /* 0x0388400a090085a7 */ /* 0x000e64000800007f */
[----:B-1----:R-:W-:Y:S05]  /*1e160*/  @!P0 BRA `(.L_x_7038) ;  /* 0xfffffffc00f08947 */ /* 0x002fea000383ffff */
[----:B------:R-:W-:Y:S05]  /*1e170*/  BRA `(.L_x_7171) ;  /* 0xffffffb400147947 */ /* 0x000fea000383ffff */
.L_x_7042:
        /* <DEDUP_REMOVED lines=8> */
.L_x_7045:
[----:B0-----:R0:W1:Y:S02]  /*1e200*/  SYNCS.PHASECHK.TRANS64.TRYWAIT P0, [R5+URZ+0x38860], R9 ;  /* 0x03886009050075a7 */ /* 0x001064000800017f */
[----:B-1----:R-:W-:Y:S05]  /*1e210*/  @!P0 NANOSLEEP.SYNCS 0x989680 ;  /* 0x009896800000895d */ /* 0x002fea0003900000 */
[----:B------:R-:W1:Y:S02]  /*1e220*/  @!P0 SYNCS.PHASECHK.TRANS64 P0, [R5+URZ+0x38860], R9 ;  /* 0x03886009050085a7 */ /* 0x000e64000800007f */
[----:B-1----:R-:W-:Y:S05]  /*1e230*/  @!P0 BRA `(.L_x_7045) ;  /* 0xfffffffc00f08947 */ /* 0x002fea000383ffff */
[----:B------:R-:W-:Y:S05]  /*1e240*/  BRA `(.L_x_7173) ;  /* 0xffffffbc000c7947 */ /* 0x000fea000383ffff */
.L_x_7054:
[----:B-1----:R1:W2:Y:S02]  /*1e250*/  SYNCS.PHASECHK.TRANS64.TRYWAIT P0, [R2+URZ+0x38840], R3 ;  /* 0x03884003020075a7 */ /* 0x0022a4000800017f */
[----:B--2---:R-:W-:Y:S05]  /*1e260*/  @!P0 NANOSLEEP.SYNCS 0x989680 ;  /* 0x009896800000895d */ /* 0x004fea0003900000 */
[----:B------:R-:W2:Y:S02]  /*1e270*/  @!P0 SYNCS.PHASECHK.TRANS64 P0, [R2+URZ+0x38840], R3 ;  /* 0x03884003020085a7 */ /* 0x000ea4000800007f */
[----:B--2---:R-:W-:Y:S05]  /*1e280*/  @!P0 BRA `(.L_x_7054) ;  /* 0xfffffffc00f08947 */ /* 0x004fea000383ffff */
[----:B------:R-:W-:Y:S05]  /*1e290*/  BRA `(.L_x_7174) ;  /* 0xffffffc000d87947 */ /* 0x000fea000383ffff */
.L_x_7056:
[----:B0-----:R0:W2:Y:S02]  /*1e2a0*/  SYNCS.PHASECHK.TRANS64.TRYWAIT P0, [R2+URZ+0x38860], R3 ;  /* 0x03886003020075a7 */ /* 0x0010a4000800017f */
[----:B--2---:R-:W-:Y:S05]  /*1e2b0*/  @!P0 NANOSLEEP.SYNCS 0x989680 ;  /* 0x009896800000895d */ /* 0x004fea0003900000 */
[----:B------:R-:W2:Y:S02]  /*1e2c0*/  @!P0 SYNCS.PHASECHK.TRANS64 P0, [R2+URZ+0x38860], R3 ;  /* 0x03886003020085a7 */ /* 0x000ea4000800007f */
[----:B--2---:R-:W-:Y:S05]  /*1e2d0*/  @!P0 BRA `(.L_x_7056) ;  /* 0xfffffffc00f08947 */ /* 0x004fea000383ffff */
[----:B------:R-:W-:Y:S05]  /*1e2e0*/  BRA `(.L_x_7175) ;  /* 0xffffffc4004c7947 */ /* 0x000fea000383ffff */
.L_x_7061:
[----:B--2---:R2:W3:Y:S02]  /*1e2f0*/  SYNCS.PHASECHK.TRANS64.TRYWAIT P0, [R2+URZ+0x38840], R3 ;  /* 0x03884003020075a7 */ /* 0x0044e4000800017f */
[----:B---3--:R-:W-:Y:S05]  /*1e300*/  @!P0 NANOSLEEP.SYNCS 0x989680 ;  /* 0x009896800000895d */ /* 0x008fea0003900000 */
[----:B------:R-:W3:Y:S02]  /*1e310*/  @!P0 SYNCS.PHASECHK.TRANS64 P0, [R2+URZ+0x38840], R3 ;  /* 0x03884003020085a7 */ /* 0x000ee4000800007f */
[----:B---3--:R-:W-:Y:S05]  /*1e320*/  @!P0 BRA `(.L_x_7061) ;  /* 0xfffffffc00f08947 */ /* 0x008fea000383ffff */
[----:B------:R-:W-:Y:S05]  /*1e330*/  BRA `(.L_x_7176) ;  /* 0xffffffc800e07947 */ /* 0x000fea000383ffff */
.L_x_7063:
[----:B0-----:R0:W1:Y:S02]  /*1e340*/  SYNCS.PHASECHK.TRANS64.TRYWAIT P1, [R2+URZ+0x38860], R3 ;  /* 0x03886003020075a7 */ /* 0x001064000802017f */
[----:B-1----:R-:W-:Y:S05]  /*1e350*/  @!P1 NANOSLEEP.SYNCS 0x989680 ;  /* 0x009896800000995d */ /* 0x002fea0003900000 */
[----:B------:R-:W1:Y:S02]  /*1e360*/  @!P1 SYNCS.PHASECHK.TRANS64 P1, [R2+URZ+0x38860], R3 ;  /* 0x03886003020095a7 */ /* 0x000e64000802007f */
[----:B-1----:R-:W-:Y:S05]  /*1e370*/  @!P1 BRA `(.L_x_7063) ;  /* 0xfffffffc00f09947 */ /* 0x002fea000383ffff */
[----:B------:R-:W-:Y:S05]  /*1e380*/  BRA `(.L_x_7177) ;  /* 0xffffffcc00507947 */ /* 0x000fea000383ffff */
.L_x_7068:
[----:B--2---:R2:W3:Y:S02]  /*1e390*/  SYNCS.PHASECHK.TRANS64.TRYWAIT P0, [R2+URZ+0x38840], R3 ;  /* 0x03884003020075a7 */ /* 0x0044e4000800017f */
[----:B---3--:R-:W-:Y:S05]  /*1e3a0*/  @!P0 NANOSLEEP.SYNCS 0x989680 ;  /* 0x009896800000895d */ /* 0x008fea0003900000 */
[----:B------:R-:W3:Y:S02]  /*1e3b0*/  @!P0 SYNCS.PHASECHK.TRANS64 P0, [R2+URZ+0x38840], R3 ;  /* 0x03884003020085a7 */ /* 0x000ee4000800007f */
[----:B---3--:R-:W-:Y:S05]  /*1e3c0*/  @!P0 BRA `(.L_x_7068) ;  /* 0xfffffffc00f08947 */ /* 0x008fea000383ffff */
[----:B------:R-:W-:Y:S05]  /*1e3d0*/  BRA `(.L_x_7178) ;  /* 0xffffffd000c87947 */ /* 0x000fea000383ffff */
.L_x_7070:
[----:B0-----:R0:W1:Y:S02]  /*1e3e0*/  SYNCS.PHASECHK.TRANS64.TRYWAIT P1, [R2+URZ+0x38860], R3 ;  /* 0x03886003020075a7 */ /* 0x001064000802017f */
[----:B-1----:R-:W-:Y:S05]  /*1e3f0*/  @!P1 NANOSLEEP.SYNCS 0x989680 ;  /* 0x009896800000995d */ /* 0x002fea0003900000 */
[----:B------:R-:W1:Y:S02]  /*1e400*/  @!P1 SYNCS.PHASECHK.TRANS64 P1, [R2+URZ+0x38860], R3 ;  /* 0x03886003020095a7 */ /* 0x000e64000802007f */
[----:B-1----:R-:W-:Y:S05]  /*1e410*/  @!P1 BRA `(.L_x_7070) ;  /* 0xfffffffc00f09947 */ /* 0x002fea000383ffff */
[----:B------:R-:W-:Y:S05]  /*1e420*/  BRA `(.L_x_7179) ;  /* 0xffffffd4003c7947 */ /* 0x000fea000383ffff */
.L_x_7075:
        /* <DEDUP_REMOVED lines=8> */
.L_x_7181:
[----:B------:R-:W-:Y:S05]  /*1e4b0*/  BSYNC B0 ;  /* 0x0000000000007941 */ /* 0x000fea0003800000 */
.L_x_7180:
        /* <DEDUP_REMOVED lines=8> */
.L_x_7182:
[----:B------:R-:W-:Y:S01]  /*1e540*/  MOV R16, R14 ;  /* 0x0000000e00107202 */ /* 0x000fe20000000f00 */
[----:B------:R-:W-:Y:S06]  /*1e550*/  BRA `(.L_x_7183) ;  /* 0xffffffd800887947 */ /* 0x000fec000383ffff */
.L_x_7078:
        /* <DEDUP_REMOVED lines=8> */
.L_x_7185:
[----:B------:R-:W-:Y:S05]  /*1e5e0*/  BSYNC B0 ;  /* 0x0000000000007941 */ /* 0x000fea0003800000 */
.L_x_7184:
        /* <DEDUP_REMOVED lines=10> */
.L_x_7186:
        /* <DEDUP_REMOVED lines=8> */
.L_x_7187:
        /* <DEDUP_REMOVED lines=8> */
.L_x_7188:
        /* <DEDUP_REMOVED lines=8> */
.L_x_7189:
        /* <DEDUP_REMOVED lines=8> */
.L_x_7190:
[----:B------:R-:W-:Y:S05]  /*1e890*/  BRA `(.L_x_7191) ;  /* 0xffffffd8004c7947 */ /* 0x000fea000383ffff */
.L_x_7083:
        /* <DEDUP_REMOVED lines=8> */
.L_x_7193:
[----:B------:R-:W-:Y:S05]  /*1e920*/  BSYNC B0 ;  /* 0x0000000000007941 */ /* 0x000fea0003800000 */
.L_x_7192:
        /* <DEDUP_REMOVED lines=10> */
.L_x_7194:
        /* <DEDUP_REMOVED lines=8> */
.L_x_7195:
        /* <DEDUP_REMOVED lines=8> */
.L_x_7196:
        /* <DEDUP_REMOVED lines=8> */
.L_x_7197:
        /* <DEDUP_REMOVED lines=8> */
.L_x_7198:
[----:B------:R-:W-:Y:S05]  /*1ebd0*/  BRA `(.L_x_7199) ;  /* 0xffffffd800307947 */ /* 0x000fea000383ffff */
.L_x_7085:
[----:B------:R-:W-:Y:S01]  /*1ebe0*/  BSSY B0, `(.L_x_7200) ;  /* 0x0000006000007945 */ /* 0x000fe20003800000 */
[----:B------:R-:W-:Y:S01]  /*1ebf0*/  PLOP3.LUT P6, PT, P6, PT, PT, 0x8, 0x0 ;  /* 0x000000000000781c */ /* 0x000fe200037ce170 */
[----:B------:R-:W-:-:S12]  /*1ec00*/  IMAD.MOV.U32 R15, RZ, RZ, -0x1 ;  /* 0xffffffffff0f7424 */ /* 0x000fd800078e00ff */
[----:B0-----:R-:W-:Y:S05]  /*1ec10*/  WARPSYNC.COLLECTIVE R15, `(.L_x_7201) ;  /* 0x000000000f087348 */ /* 0x001fea0003c00000 */
[----:B------:R-:W-:Y:S01]  /*1ec20*/  VOTE.ANY R14, PT, P6 ;  /* 0x00000000000e7806 */ /* 0x000fe200030e0100 */
[----:B0-----:R-:W-:Y:S06]  /*1ec30*/  ENDCOLLECTIVE ;  /* 0x000000000000791b */ /* 0x001fec0003800000 */
.L_x_7201:
[----:B------:R-:W-:Y:S05]  /*1ec40*/  BSYNC B0 ;  /* 0x0000000000007941 */ /* 0x000fea0003800000 */
.L_x_7200:
        /* <DEDUP_REMOVED lines=9> */
.L_x_7202:
[----:B------:R-:W-:Y:S01]  /*1ece0*/  IMAD.MOV.U32 R17, RZ, RZ, R14 ;  /* 0x000000ffff117224 */ /* 0x000fe200078e000e */
[----:B------:R-:W-:Y:S06]  /*1ecf0*/  BRA `(.L_x_7203) ;  /* 0xffffffd800207947 */ /* 0x000fec000383ffff */
.L_x_7087:
[----:B------:R-:W-:Y:S01]  /*1ed00*/  BSSY B0, `(.L_x_7204) ;  /* 0x0000007000007945 */ /* 0x000fe20003800000 */
[----:B------:R-:W-:Y:S01]  /*1ed10*/  MOV R13, R2 ;  /* 0x00000002000d7202 */ /* 0x000fe20000000f00 */
[----:B------:R-:W-:Y:S02]  /*1ed20*/  IMAD.MOV.U32 R11, RZ, RZ, 0x1f ;  /* 0x0000001fff0b7424 */ /* 0x000fe400078e00ff */
[----:B------:R-:W-:-:S07]  /*1ed30*/  IMAD.MOV.U32 R15, RZ, RZ, -0x1 ;  /* 0xffffffffff0f7424 */ /* 0x000fce00078e00ff */
[----:B012---:R-:W-:Y:S05]  /*1ed40*/  WARPSYNC.COLLECTIVE R15, `(.L_x_7205) ;  /* 0x000000000f087348 */ /* 0x007fea0003c00000 */
[----:B------:R3:W4:Y:S02]  /*1ed50*/  SHFL.IDX P6, R14, R13, R12, R11 ;  /* 0x0000000c0d0e7389 */ /* 0x00072400000c000b */
[----:B01234-:R-:W-:Y:S01]  /*1ed60*/  ENDCOLLECTIVE ;  /* 0x000000000000791b */ /* 0x01ffe20003800000 */
.L_x_7205:
[----:B------:R-:W-:Y:S05]  /*1ed70*/  BSYNC B0 ;  /* 0x0000000000007941 */ /* 0x000fea0003800000 */
.L_x_7204:
[----:B------:R-:W-:Y:S01]  /*1ed80*/  IMAD.MOV.U32 R7, RZ, RZ, R14 ;  /* 0x000000ffff077224 */ /* 0x000fe200078e000e */
[----:B------:R-:W-:Y:S06]  /*1ed90*/  BRA `(.L_x_7086) ;  /* 0xffffffd800147947 */ /* 0x000fec000383ffff */
.L_x_7090:
[----:B-1----:R1:W2:Y:S02]  /*1eda0*/  SYNCS.PHASECHK.TRANS64.TRYWAIT P0, [R0+URZ+0x38820], R3 ;  /* 0x03882003000075a7 */ /* 0x0022a4000800017f */
[----:B--2---:R-:W-:Y:S05]  /*1edb0*/  @!P0 NANOSLEEP.SYNCS 0x989680 ;  /* 0x009896800000895d */ /* 0x004fea0003900000 */
[----:B------:R-:W2:Y:S02]  /*1edc0*/  @!P0 SYNCS.PHASECHK.TRANS64 P0, [R0+URZ+0x38820], R3 ;  /* 0x03882003000085a7 */ /* 0x000ea4000800007f */
[----:B--2---:R-:W-:Y:S05]  /*1edd0*/  @!P0 BRA `(.L_x_7090) ;  /* 0xfffffffc00f08947 */ /* 0x004fea000383ffff */
[----:B------:R-:W-:Y:S05]  /*1ede0*/  BRA `(.L_x_7206) ;  /* 0xffffffdc00847947 */ /* 0x000fea000383ffff */
.L_x_7091:
        /* <DEDUP_REMOVED lines=11> */
.L_x_7208:
[----:B------:R-:W-:Y:S05]  /*1eea0*/  BSYNC B0 ;  /* 0x0000000000007941 */ /* 0x000fea0003800000 */
.L_x_7207:
[----:B------:R-:W-:Y:S05]  /*1eeb0*/  BRA `(.L_x_7209) ;  /* 0xffffffdc00687947 */ /* 0x000fea000383ffff */
.L_x_7092:
[----:B------:R-:W-:Y:S01]  /*1eec0*/  BSSY B0, `(.L_x_7210) ;  /* 0x0000006000007945 */ /* 0x000fe20003800000 */
[----:B------:R-:W-:-:S07]  /*1eed0*/  IMAD.MOV.U32 R15, RZ, RZ, -0x1 ;  /* 0xffffffffff0f7424 */ /* 0x000fce00078e00ff */
[----:B012---:R-:W-:Y:S05]  /*1eee0*/  WARPSYNC.COLLECTIVE R15, `(.L_x_7211) ;  /* 0x000000000f0c7348 */ /* 0x007fea0003c00000 */
[----:B------:R-:W-:Y:S02]  /*1eef0*/  ELECT P6, UR62, PT ;  /* 0x00000000003e782f */ /* 0x000fe400038c0000 */
[----:B------:R-:W-:Y:S01]  /*1ef00*/  MOV R14, UR62 ;  /* 0x0000003e000e7c02 */ /* 0x000fe20008000f00 */
[----:B012---:R-:W-:Y:S10]  /*1ef10*/  ENDCOLLECTIVE ;  /* 0x000000000000791b */ /* 0x007ff40003800000 */
.L_x_7211:
[----:B------:R-:W-:Y:S05]  /*1ef20*/  BSYNC B0 ;  /* 0x0000000000007941 */ /* 0x000fea0003800000 */
.L_x_7210:
[----:B------:R-:W-:Y:S05]  /*1ef30*/  BRA `(.L_x_7212) ;  /* 0xffffffdc005c7947 */ /* 0x000fea000383ffff */
.L_x_7094:
[----:B-1----:R1:W2:Y:S02]  /*1ef40*/  SYNCS.PHASECHK.TRANS64.TRYWAIT P0, [R6+URZ], R5 ;  /* 0x00000005060075a7 */ /* 0x0022a4000800017f */
[----:B--2---:R-:W-:Y:S05]  /*1ef50*/  @!P0 NANOSLEEP.SYNCS 0x989680 ;  /* 0x009896800000895d */ /* 0x004fea0003900000 */
[----:B------:R-:W2:Y:S02]  /*1ef60*/  @!P0 SYNCS.PHASECHK.TRANS64 P0, [R6+URZ], R5 ;  /* 0x00000005060085a7 */ /* 0x000ea4000800007f */
[----:B--2---:R-:W-:Y:S05]  /*1ef70*/  @!P0 BRA `(.L_x_7094) ;  /* 0xfffffffc00f08947 */ /* 0x004fea000383ffff */
[----:B------:R-:W-:Y:S05]  /*1ef80*/  BRA `(.L_x_7213) ;  /* 0xffffffdc00987947 */ /* 0x000fea000383ffff */
.L_x_7095:
[----:B--2---:R2:W3:Y:S02]  /*1ef90*/  SYNCS.PHASECHK.TRANS64.TRYWAIT P0, [R7+URZ], R2 ;  /* 0x00000002070075a7 */ /* 0x0044e4000800017f */
[----:B---3--:R-:W-:Y:S05]  /*1efa0*/  @!P0 NANOSLEEP.SYNCS 0x989680 ;  /* 0x009896800000895d */ /* 0x008fea0003900000 */
[----:B------:R-:W3:Y:S02]  /*1efb0*/  @!P0 SYNCS.PHASECHK.TRANS64 P0, [R7+URZ], R2 ;  /* 0x00000002070085a7 */ /* 0x000ee4000800007f */
[----:B---3--:R-:W-:Y:S05]  /*1efc0*/  @!P0 BRA `(.L_x_7095) ;  /* 0xfffffffc00f08947 */ /* 0x008fea000383ffff */
[----:B------:R-:W-:Y:S05]  /*1efd0*/  BRA `(.L_x_7214) ;  /* 0xffffffdc008c7947 */ /* 0x000fea000383ffff */
.L_x_7097:
[----:B---3--:R3:W4:Y:S02]  /*1efe0*/  SYNCS.PHASECHK.TRANS64.TRYWAIT P0, [R4+URZ], R5 ;  /* 0x00000005040075a7 */ /* 0x008724000800017f */
[----:B----4-:R-:W-:Y:S05]  /*1eff0*/  @!P0 NANOSLEEP.SYNCS 0x989680 ;  /* 0x009896800000895d */ /* 0x010fea0003900000 */
[----:B------:R-:W4:Y:S02]  /*1f000*/  @!P0 SYNCS.PHASECHK.TRANS64 P0, [R4+URZ], R5 ;  /* 0x00000005040085a7 */ /* 0x000f24000800007f */
[----:B----4-:R-:W-:Y:S05]  /*1f010*/  @!P0 BRA `(.L_x_7097) ;  /* 0xfffffffc00f08947 */ /* 0x010fea000383ffff */
[----:B------:R-:W-:Y:S05]  /*1f020*/  BRA `(.L_x_7215) ;  /* 0xffffffdc00947947 */ /* 0x000fea000383ffff */
.L_x_7216:
        /* <DEDUP_REMOVED lines=13> */
.L_x_11958:


//--------------------- .text._ZN7cutlass13device_kernelIN5flash11enable_sm90INS1_16FlashAttnFwdSm90INS1_25CollectiveMainloopFwdSm90ILi2EN4cute5tupleIJNS5_1CILi1EEES8_S8_EEENS6_IJNS7_ILi128EEENS7_ILi96EEENS7_ILi64EEEEEELi256ENS_6half_tEfNS_4arch4Sm90ELb0ELb0ELb1ELb0ELb0ELb0ELb0ELb1ELb0ELb0ELb0ELb0EEENS1_21CollectiveEpilogueFwdINS6_IJSA_NS7_ILi256EEESB_EEES9_SE_SG_Li256ELb0ELb0ELb0ELb0EEENS1_29StaticPersistentTileSchedulerILb0EEEEEEEEEvNT_6ParamsE --------------------------
	.section	.text._ZN7cutlass13device_kernelIN5flash11enable_sm90INS1_16FlashAttnFwdSm90INS1_25CollectiveMainloopFwdSm90ILi2EN4cute5tupleIJNS5_1CILi1EEES8_S8_EEENS6_IJNS7_ILi128EEENS7_ILi96EEENS7_ILi64EEEEEELi256ENS_6half_tEfNS_4arch4Sm90ELb0ELb0ELb1ELb0ELb0ELb0ELb0ELb1ELb0ELb0ELb0ELb0EEENS1_21CollectiveEpilogueFwdINS6_IJSA_NS7_ILi256EEESB_EEES9_SE_SG_Li256ELb0ELb0ELb0ELb0EEENS1_29StaticPersistentTileSchedulerILb0EEEEEEEEEvNT_6ParamsE,"ax",@progbits
	.align	128
.text._ZN7cutlass13device_kernelIN5flash11enable_sm90INS1_16FlashAttnFwdSm90INS1_25CollectiveMainloopFwdSm90ILi2EN4cute5tupleIJNS5_1CILi1EEES8_S8_EEENS6_IJNS7_ILi128EEENS7_ILi96EEENS7_ILi64EEEEEELi256ENS_6half_tEfNS_4arch4Sm90ELb0ELb0ELb1ELb0ELb0ELb0ELb0ELb1ELb0ELb0ELb0ELb0EEENS1_21CollectiveEpilogueFwdINS6_IJSA_NS7_ILi256EEESB_EEES9_SE_SG_Li256ELb0ELb0ELb0ELb0EEENS1_29StaticPersistentTileSchedulerILb0EEEEEEEEEvNT_6ParamsE:
        .type           _ZN7cutlass13device_kernelIN5flash11enable_sm90INS1_16FlashAttnFwdSm90INS1_25CollectiveMainloopFwdSm90ILi2EN4cute5tupleIJNS5_1CILi1EEES8_S8_EEENS6_IJNS7_ILi128EEENS7_ILi96EEENS7_ILi64EEEEEELi256ENS_6half_tEfNS_4arch4Sm90ELb0ELb0ELb1ELb0ELb0ELb0ELb0ELb1ELb0ELb0ELb0ELb0EEENS1_21CollectiveEpilogueFwdINS6_IJSA_NS7_ILi256EEESB_EEES9_SE_SG_Li256ELb0ELb0ELb0ELb0EEENS1_29StaticPersistentTileSchedulerILb0EEEEEEEEEvNT_6ParamsE,@function
        .size           _ZN7cutlass13device_kernelIN5flash11enable_sm90INS1_16FlashAttnFwdSm90INS1_25CollectiveMainloopFwdSm90ILi2EN4cute5tupleIJNS5_1CILi1EEES8_S8_EEENS6_IJNS7_ILi128EEENS7_ILi96EEENS7_ILi64EEEEEELi256ENS_6half_tEfNS_4arch4Sm90ELb0ELb0ELb1ELb0ELb0ELb0ELb0ELb1ELb0ELb0ELb0ELb0EEENS1_21CollectiveEpilogueFwdINS6_IJSA_NS7_ILi256EEESB_EEES9_SE_SG_Li256ELb0ELb0ELb0ELb0EEENS1_29StaticPersistentTileSchedulerILb0EEEEEEEEEvNT_6ParamsE,(.L_x_11959 - _ZN7cutlass13device_kernelIN5flash11enable_sm90INS1_16FlashAttnFwdSm90INS1_25CollectiveMainloopFwdSm90ILi2EN4cute5tupleIJNS5_1CILi1EEES8_S8_EEENS6_IJNS7_ILi128EEENS7_ILi96EEENS7_ILi64EEEEEELi256ENS_6half_tEfNS_4arch4Sm90ELb0ELb0ELb1ELb0ELb0ELb0ELb0ELb1ELb0ELb0ELb0ELb0EEENS1_21CollectiveEpilogueFwdINS6_IJSA_NS7_ILi256EEESB_EEES9_SE_SG_Li256ELb0ELb0ELb0ELb0EEENS1_29StaticPersistentTileSchedulerILb0EEEEEEEEEvNT_6ParamsE)
        .other          _ZN7cutlass13device_kernelIN5flash11enable_sm90INS1_16FlashAttnFwdSm90INS1_25CollectiveMainloopFwdSm90ILi2EN4cute5tupleIJNS5_1CILi1EEES8_S8_EEENS6_IJNS7_ILi128EEENS7_ILi96EEENS7_ILi64EEEEEELi256ENS_6half_tEfNS_4arch4Sm90ELb0ELb0ELb1ELb0ELb0ELb0ELb0ELb1ELb0ELb0ELb0ELb0EEENS1_21CollectiveEpilogueFwdINS6_IJSA_NS7_ILi256EEESB_EEES9_SE_SG_Li256ELb0ELb0ELb0ELb0EEENS1_29StaticPersistentTileSchedulerILb0EEEEEEEEEvNT_6ParamsE,@"STO_CUDA_ENTRY STV_DEFAULT"
_ZN7cutlass13device_kernelIN5flash11enable_sm90INS1_16FlashAttnFwdSm90INS1_25CollectiveMainloopFwdSm90ILi2EN4cute5tupleIJNS5_1CILi1EEES8_S8_EEENS6_IJNS7_ILi128EEENS7_ILi96EEENS7_ILi64EEEEEELi256ENS_6half_tEfNS_4arch4Sm90ELb0ELb0ELb1ELb0ELb0ELb0ELb0ELb1ELb0ELb0ELb0ELb0EEENS1_21CollectiveEpilogueFwdINS6_IJSA_NS7_ILi256EEESB_EEES9_SE_SG_Li256ELb0ELb0ELb0ELb0EEENS1_29StaticPersistentTileSchedulerILb0EEEEEEEEEvNT_6ParamsE:
        /* <DEDUP_REMOVED lines=24> */
.L_x_7218:
[----:B------:R-:W-:Y:S05]  /*0180*/  BSYNC B0 ;  /* 0x0000000000007941 */ /* 0x000fea0003800000 */
.L_x_7217:
        /* <DEDUP_REMOVED lines=37> */
.L_x_7219:
        /* <DEDUP_REMOVED lines=22> */
.L_x_7220:
        /* <DEDUP_REMOVED lines=18> */
.L_x_7221:
        /* <DEDUP_REMOVED lines=22> */
.L_x_7222:
        /* <DEDUP_REMOVED lines=22> */
.L_x_7223:
[----:B------:R-:W-:Y:S01]  /*0920*/  PLOP3.LUT P0, PT, PT, PT, UP0, 0x80, 0x0 ;  /* 0x000000000000781c */ /* 0x000fe20003f0f008 */
[----:B------:R-:W-:Y:S01]  /*0930*/  UMOV UR38, 0x1 ;  /* 0x0000000100267882 */ /* 0x000fe20000000000 */
[----:B------:R-:W-:Y:S01]  /*0940*/  NOP ;  /* 0x0000000000007918 */ /* 0x000fe20000000000 */
[----:B------:R-:W-:Y:S01]  /*0950*/  USEL UR38, UR38, 0x2, !UP0 ;  /* 0x0000000226267887 */ /* 0x000fe2000c000000 */
[----:B------:R-:W-:Y:S01]  /*0960*/  ULDC.64 UR40, c[0x0][0x208] ;  /* 0x0000820000287ab9 */ /* 0x000fe20000000a00 */
[----:B-123--:R-:W-:Y:S08]  /*0970*/  BAR.SYNC.DEFER_BLOCKING 0x0 ;  /* 0x0000000000007b1d */ /* 0x00eff00000010000 */
[----:B------:R-:W-:Y:S05]  /*0980*/  @!P0 BRA `(.L_x_7224) ;  /* 0x0000006400388947 */ /* 0x000fea0003800000 */
.L_x_7225:
[----:B------:R-:W-:-:S08]  /*0990*/  NOP ;  /* 0x0000000000007918 */ /* 0x000fd00000000000 */
[----:B------:R-:W1:Y:S02]  /*09a0*/  USETMAXREG.TRY_ALLOC.CTAPOOL UP0, 0xf0 ;  /* 0x000000f0000079c8 */ /* 0x000e640008000600 */
[----:B-1----:R-:W-:-:S13]  /*09b0*/  PLOP3.LUT P0, PT, PT, PT, UP0, 0x80, 0x0 ;  /* 0x000000000000781c */ /* 0x002fda0003f0f008 */
[----:B------:R-:W-:Y:S05]  /*09c0*/  @!P0 BRA `(.L_x_7225) ;  /* 0xfffffffc00f08947 */ /* 0x000fea000383ffff */
[----:B------:R-:W1:Y:S08]  /*09d0*/  S2UR UR44, SR_CTAID.X ;  /* 0x00000000002c79c3 */ /* 0x000e700000002500 */
[----:B------:R-:W-:Y:S06]  /*09e0*/  BAR.ARV 0x8, 0x120 ;  /* 0x0204800000007b1d */ /* 0x000fec0000002000 */
[----:B------:R-:W-:-:S02]  /*09f0*/  ISETP.NE.AND P0, PT, R18, 0x1, PT ;  /* 0x000000011200780c */ /* 0x000fc40003f05270 */
[----:B------:R-:W1:Y:S11]  /*0a00*/  LDC R0, c[0x0][0xda4] ;  /* 0x00036900ff007b82 */ /* 0x000e760000000800 */
[----:B------:R-:W-:Y:S06]  /*0a10*/  @!P0 BAR.ARV 0x9, 0x100 ;  /* 0x0244000000008b1d */ /* 0x000fec0000002000 */
[----:B-1----:R-:W-:-:S13]  /*0a20*/  ISETP.LE.AND P0, PT, R0, UR44, PT ;  /* 0x0000002c00007c0c */ /* 0x002fda000bf03270 */
[----:B------:R-:W-:Y:S05]  /*0a30*/  @P0 EXIT ;  /* 0x000000000000094d */ /* 0x000fea0003800000 */
[----:B------:R-:W-:Y:S01]  /*0a40*/  VIADD R0, R3, 0xffffff80 ;  /* 0xffffff8003007836 */ /* 0x000fe20000000000 */
[----:B------:R-:W1:Y:S01]  /*0a50*/  S2UR UR4, SR_CgaCtaId ;  /* 0x00000000000479c3 */ /* 0x000e620000008800 */
[----:B------:R-:W-:Y:S01]  /*0a60*/  UMOV UR46, 0x400 ;  /* 0x00000400002e7882 */ /* 0x000fe20000000000 */
[----:B------:R-:W-:Y:S02]  /*0a70*/  ULOP3.LUT UR45, UR38, 0x1, URZ, 0xfc, !UPT ;  /* 0x00000001262d7892 */ /* 0x000fe4000f8efc3f */
[----:B------:R-:W-:Y:S01]  /*0a80*/  SHF.R.S32.HI R3, RZ, 0x1f, R0 ;  /* 0x0000001fff037819 */ /* 0x000fe20000011400 */
[----:B------:R-:W-:Y:S01]  /*0a90*/  ULDC.64 UR48, c[0x0][0x198] ;  /* 0x0000660000307ab9 */ /* 0x000fe20000000a00 */
[----:B------:R-:W-:Y:S01]  /*0aa0*/  UMOV UR43, URZ ;  /* 0x0000003f002b7c82 */ /* 0x000fe20008000000 */
[----:B------:R-:W-:Y:S01]  /*0ab0*/  UMOV UR42, URZ ;  /* 0x0000003f002a7c82 */ /* 0x000fe20008000000 */
[CC--:B------:R-:W-:Y:S01]  /*0ac0*/  LEA.HI R4, R3.reuse, R0.reuse, RZ, 0x7 ;  /* 0x0000000003047211 */ /* 0x0c0fe200078f38ff */
[----:B------:R-:W2:Y:S01]  /*0ad0*/  S2UR UR6, SR_SWINHI ;  /* 0x00000000000679c3 */ /* 0x000ea20000002f00 */
[----:B------:R-:W-:Y:S01]  /*0ae0*/  LEA.HI R6, R3, R0, RZ, 0x4 ;  /* 0x0000000003067211 */ /* 0x000fe200078f20ff */
[----:B------:R-:W-:Y:S01]  /*0af0*/  UMOV UR39, URZ ;  /* 0x0000003f00277c82 */ /* 0x000fe20008000000 */
[----:B------:R-:W-:-:S02]  /*0b00*/  LOP3.LUT R5, R4, 0xffffff80, RZ, 0xc0, !PT ;  /* 0xffffff8004057812 */ /* 0x000fc400078ec0ff */
[----:B------:R-:W-:Y:S02]  /*0b10*/  SHF.R.S32.HI R7, RZ, 0x4, R6 ;  /* 0x00000004ff077819 */ /* 0x000fe40000011406 */
[----:B------:R-:W-:Y:S02]  /*0b20*/  IADD3 R2, R0, -R5, RZ ;  /* 0x8000000500027210 */ /* 0x000fe40007ffe0ff */
[----:B------:R-:W-:Y:S02]  /*0b30*/  LOP3.LUT R5, R6, 0x3fffff0, RZ, 0xc0, !PT ;  /* 0x03fffff006057812 */ /* 0x000fe400078ec0ff */
[----:B------:R-:W-:Y:S02]  /*0b40*/  SHF.R.S32.HI R9, RZ, 0x1f, R2 ;  /* 0x0000001fff097819 */ /* 0x000fe40000011402 */
[----:B------:R-:W-:Y:S01]  /*0b50*/  LEA.HI R22, R3, R0, RZ, 0x5 ;  /* 0x0000000003167211 */ /* 0x000fe200078f28ff */
[----:B------:R-:W-:Y:S01]  /*0b60*/  IMAD.IADD R5, R0, 0x1, -R5 ;  /* 0x0000000100057824 */ /* 0x000fe200078e0a05 */
[----:B------:R-:W-:Y:S01]  /*0b70*/  LEA.HI R0, R9, R2, RZ, 0x2 ;  /* 0x0000000209007211 */ /* 0x000fe200078f10ff */
[----:B-1----:R-:W-:Y:S01]  /*0b80*/  ULEA UR46, UR4, UR46, 0x18 ;  /* 0x0000002e042e7291 */ /* 0x002fe2000f8ec03f */
[----:B------:R-:W-:-:S02]  /*0b90*/  LEA.HI R8, R6, R7, RZ, 0x1 ;  /* 0x0000000706087211 */ /* 0x000fc400078f08ff */
[--C-:B------:R-:W-:Y:S02]  /*0ba0*/  SHF.R.S32.HI R3, RZ, 0x2, R0.reuse ;  /* 0x00000002ff037819 */ /* 0x100fe40000011400 */
[----:B------:R-:W-:Y:S02]  /*0bb0*/  SHF.R.S32.HI R6, RZ, 0x1f, R0 ;  /* 0x0000001fff067819 */ /* 0x000fe40000011400 */
[----:B------:R-:W-:Y:S01]  /*0bc0*/  LOP3.LUT R8, R8, 0x1ffffffe, RZ, 0xc0, !PT ;  /* 0x1ffffffe08087812 */ /* 0x000fe200078ec0ff */
[----:B------:R-:W-:Y:S01]  /*0bd0*/  UMOV UR4, UR46 ;  /* 0x0000002e00047c82 */ /* 0x000fe20008000000 */
[----:B--2---:R-:W-:Y:S01]  /*0be0*/  UMOV UR5, UR6 ;  /* 0x0000000600057c82 */ /* 0x004fe20008000000 */
[----:B------:R-:W-:Y:S01]  /*0bf0*/  LEA.HI R6, R6, R3, RZ, 0x3 ;  /* 0x0000000306067211 */ /* 0x000fe200078f18ff */
[----:B------:R-:W-:Y:S01]  /*0c00*/  IMAD.U32 R17, RZ, RZ, UR5 ;  /* 0x00000005ff117e24 */ /* 0x000fe2000f8e00ff */
[----:B------:R-:W-:Y:S01]  /*0c10*/  SHF.R.S32.HI R22, RZ, 0x5, R22 ;  /* 0x00000005ff167819 */ /* 0x000fe20000011416 */
[----:B------:R-:W-:Y:S01]  /*0c20*/  IMAD.IADD R8, R7, 0x1, -R8 ;  /* 0x0000000107087824 */ /* 0x000fe200078e0a08 */
[----:B------:R-:W-:-:S02]  /*0c30*/  SHF.R.S32.HI R19, RZ, 0x7, R4 ;  /* 0x00000007ff137819 */ /* 0x000fc40000011404 */
[----:B------:R-:W-:Y:S02]  /*0c40*/  LOP3.LUT R6, R6, 0xfffffff8, RZ, 0xc0, !PT ;  /* 0xfffffff806067812 */ /* 0x000fe400078ec0ff */
[----:B------:R-:W-:Y:S02]  /*0c50*/  LEA R5, R22, R5, 0x4 ;  /* 0x0000000516057211 */ /* 0x000fe400078e20ff */
[----:B------:R-:W-:Y:S01]  /*0c60*/  LEA.HI R9, R9, R2, RZ, 0x5 ;  /* 0x0000000209097211 */ /* 0x000fe200078f28ff */
[----:B------:R-:W-:Y:S01]  /*0c70*/  IMAD.IADD R6, R3, 0x1, -R6 ;  /* 0x0000000103067824 */ /* 0x000fe200078e0a06 */
[----:B------:R-:W-:Y:S01]  /*0c80*/  LEA.HI R4, R4, R19, RZ, 0x1 ;  /* 0x0000001304047211 */ /* 0x000fe200078f08ff */
[----:B------:R-:W-:Y:S01]  /*0c90*/  IMAD R5, R5, 0x8, R8 ;  /* 0x0000000805057824 */ /* 0x000fe200078e0208 */
[----:B------:R-:W-:Y:S02]  /*0ca0*/  SHF.R.S32.HI R9, RZ, 0x5, R9 ;  /* 0x00000005ff097819 */ /* 0x000fe40000011409 */
[----:B------:R-:W-:Y:S01]  /*0cb0*/  LOP3.LUT R4, R4, 0x3fffffe, RZ, 0xc0, !PT ;  /* 0x03fffffe04047812 */ /* 0x000fe200078ec0ff */
[----:B------:R-:W-:Y:S01]  /*0cc0*/  IMAD.SHL.U32 R3, R5, 0x8, RZ ;  /* 0x0000000805037824 */ /* 0x000fe200078e00ff */
[----:B------:R-:W-:-:S02]  /*0cd0*/  MOV R16, UR4 ;  /* 0x0000000400107c02 */ /* 0x000fc40008000f00 */
[----:B------:R-:W-:Y:S01]  /*0ce0*/  LEA R9, R9, R6, 0x4 ;  /* 0x0000000609097211 */ /* 0x000fe200078e20ff */
[----:B------:R-:W-:Y:S01]  /*0cf0*/  IMAD.IADD R4, R19, 0x1, -R4 ;  /* 0x0000000113047824 */ /* 0x000fe200078e0a04 */
[----:B------:R-:W-:Y:S01]  /*0d00*/  LOP3.LUT R23, R0, 0x7ffffffc, RZ, 0xc0, !PT ;  /* 0x7ffffffc00177812 */ /* 0x000fe200078ec0ff */
[----:B------:R-:W-:-:S03]  /*0d10*/  IMAD.WIDE R16, R3, 0x2, R16 ;  /* 0x0000000203107825 */ /* 0x000fc600078e0210 */
[----:B------:R-:W-:Y:S01]  /*0d20*/  IADD3 R23, R2, -R23, RZ ;  /* 0x8000001702177210 */ /* 0x000fe20007ffe0ff */
[----:B------:R-:W-:-:S07]  /*0d30*/  IMAD R200, R4, 0x40, R9 ;  /* 0x0000004004c87824 */ /* 0x000fce00078e0209 */
.L_x_7248:
[----:B------:R-:W1:Y:S01]  /*0d40*/  SHFL.IDX PT, R0, R19, RZ, 0x1f ;  /* 0x00001fff13007589 */ /* 0x000e6200000e0000 */
[----:B------:R-:W-:Y:S01]  /*0d50*/  ULDC.64 UR6, c[0x0][0x3f8] ;  /* 0x0000fe0000067ab9 */ /* 0x000fe20000000a00 */
[----:B------:R-:W-:Y:S01]  /*0d60*/  ULDC UR4, c[0x0][0xda8] ;  /* 0x00036a0000047ab9 */ /* 0x000fe20000000800 */
[----:B------:R-:W-:Y:S02]  /*0d70*/  UISETP.NE.U32.AND UP0, UPT, UR6, URZ, UPT ;  /* 0x0000003f0600728c */ /* 0x000fe4000bf05070 */
[----:B------:R-:W-:Y:S02]  /*0d80*/  UISETP.NE.AND UP1, UPT, UR4, 0x1, UPT ;  /* 0x000000010400788c */ /* 0x000fe4000bf25270 */
[----:B------:R-:W-:Y:S01]  /*0d90*/  UISETP.NE.AND.EX UP0, UPT, UR7, URZ, UPT, UP0 ;  /* 0x0000003f0700728c */ /* 0x000fe2000bf05300 */
[----:B------:R-:W-:Y:S01]  /*0da0*/  ULDC UR4, c[0x0][0xdb4] ;  /* 0x00036d0000047ab9 */ /* 0x000fe20000000800 */
[----:B------:R-:W-:Y:S01]  /*0db0*/  ULDC UR50, c[0x0][0x404] ;  /* 0x0001010000327ab9 */ /* 0x000fe20000000800 */
[----:B------:R-:W-:-:S02]  /*0dc0*/  UISETP.NE.AND UP2, UPT, UR4, 0x1, UPT ;  /* 0x000000010400788c */ /* 0x000fc4000bf45270 */
[----:B------:R-:W-:Y:S02]  /*0dd0*/  UIADD3 UR11, UR46, 0x18400, URZ ;  /* 0x000184002e0b7890 */ /* 0x000fe4000fffe03f */
[----:B------:R-:W-:Y:S01]  /*0de0*/  USEL UR50, UR50, 0x1, UP0 ;  /* 0x0000000132327887 */ /* 0x000fe20008000000 */
[----:B------:R-:W-:Y:S01]  /*0df0*/  ULDC UR10, c[0x0][0x2e0] ;  /* 0x0000b800000a7ab9 */ /* 0x000fe20000000800 */
[----:B------:R-:W-:Y:S02]  /*0e00*/  ULOP3.LUT UP0, URZ, UR11, 0x1bf, URZ, 0xc0, !UPT ;  /* 0x000001bf0b3f7892 */ /* 0x000fe4000f80c03f */
[----:B------:R-:W-:Y:S01]  /*0e10*/  UIMAD UR50, UR50, UR10, URZ ;  /* 0x0000000a323272a4 */ /* 0x000fe2000f8e023f */
[----:B------:R-:W-:Y:S01]  /*0e20*/  @UP1 ULDC UR6, c[0x0][0xdac] ;  /* 0x00036b0000061ab9 */ /* 0x000fe20000000800 */
[----:B------:R-:W-:Y:S01]  /*0e30*/  @UP1 ULDC UR12, c[0x0][0xdb0] ;  /* 0x00036c00000c1ab9 */ /* 0x000fe20000000800 */
[----:B-1----:R-:W-:Y:S01]  /*0e40*/  R2UR UR8, R0 ;  /* 0x00000000000872ca */ /* 0x002fe200000e0000 */
[----:B------:R-:W-:Y:S01]  /*0e50*/  UIMAD.WIDE.U32 UR6, UR44, UR6, URZ ;  /* 0x000000062c0672a5 */ /* 0x000fe2000f8e003f */
[----:B------:R-:W-:Y:S01]  /*0e60*/  PLOP3.LUT P0, PT, PT, PT, UP0, 0x80, 0x0 ;  /* 0x000000000000781c */ /* 0x000fe20003f0f008 */
[----:B------:R-:W-:-:S02]  /*0e70*/  UMOV UR37, UR44 ;  /* 0x0000002c00257c82 */ /* 0x000fc40008000000 */
[----:B------:R-:W-:-:S07]  /*0e80*/  @UP1 USHF.R.U32.HI UR37, URZ, UR12, UR7 ;  /* 0x0000000c3f251299 */ /* 0x000fce0008011607 */
[----:B------:R-:W-:Y:S01]  /*0e90*/  UMOV UR36, UR37 ;  /* 0x0000002500247c82 */ /* 0x000fe20008000000 */
[----:B------:R-:W-:-:S04]  /*0ea0*/  ULEA.HI UR4, UR8, UR8, URZ, 0x1 ;  /* 0x0000000808047291 */ /* 0x000fc8000f8f083f */
[----:B------:R-:W-:-:S03]  /*0eb0*/  ULOP3.LUT UR9, UR4, 0x1e, URZ, 0xc0, !UPT ;  /* 0x0000001e04097892 */ /* 0x000fc6000f8ec03f */
[----:B------:R-:W-:Y:S01]  /*0ec0*/  @UP2 ULDC.64 UR4, c[0x0][0xdb8] ;  /* 0x00036e0000042ab9 */ /* 0x000fe20000000a00 */
[----:B------:R-:W-:Y:S02]  /*0ed0*/  UIADD3 UR9, UR8, -UR9, URZ ;  /* 0x8000000908097290 */ /* 0x000fe4000fffe03f */
[----:B------:R-:W-:Y:S02]  /*0ee0*/  UIADD3 UR8, UR50, 0x5f, URZ ;  /* 0x0000005f32087890 */ /* 0x000fe4000fffe03f */
[----:B------:R-:W-:Y:S02]  /*0ef0*/  ULEA UR10, UR9, UR11, 0xd ;  /* 0x0000000b090a7291 */ /* 0x000fe4000f8e683f */
[----:B------:R-:W-:Y:S02]  /*0f00*/  UIMAD.WIDE UR8, UR8, 0x2aaaaaab, URZ ;  /* 0x2aaaaaab080878a5 */ /* 0x000fe4000f8e023f */
[----:B------:R-:W-:Y:S02]  /*0f10*/  UIMAD.WIDE.U32 UR6, UR37, UR4, URZ ;  /* 0x00000004250672a5 */ /* 0x000fe4000f8e003f */
[----:B------:R-:W-:-:S02]  /*0f20*/  USHF.R.U32.HI UR10, URZ, 0x4, UR10 ;  /* 0x000000043f0a7899 */ /* 0x000fc4000801160a */
[----:B------:R-:W-:Y:S02]  /*0f30*/  USHF.R.U32.HI UR47, URZ, 0x1f, UR9 ;  /* 0x0000001f3f2f7899 */ /* 0x000fe40008011609 */
[----:B------:R-:W-:Y:S02]  /*0f40*/  ULOP3.LUT UR51, UR10, 0x3fff, URZ, 0xc0, !UPT ;  /* 0x00003fff0a337892 */ /* 0x000fe4000f8ec03f */
[----:B------:R-:W-:Y:S02]  /*0f50*/  @UP2 USHF.R.U32.HI UR36, URZ, UR5, UR7 ;  /* 0x000000053f242299 */ /* 0x000fe40008011607 */
[----:B------:R-:W-:Y:S01]  /*0f60*/  ULEA.HI.SX32 UR47, UR9, UR47, 0x1c ;  /* 0x0000002f092f7291 */ /* 0x000fe2000f8fe23f */
[----:B--2---:R-:W-:Y:S11]  /*0f70*/  @!P0 BRA `(.L_x_7226) ;  /* 0x0000000000408947 */ /* 0x004ff60003800000 */
        /* <DEDUP_REMOVED lines=16> */
.L_x_7226:
[----:B------:R-:W-:Y:S01]  /*1080*/  ULOP3.LUT UR4, UR43, 0x1, URZ, 0xc0, !UPT ;  /* 0x000000012b047892 */ /* 0x000fe2000f8ec03f */
[----:B------:R-:W-:-:S05]  /*1090*/  VIADD R6, R18, 0x8 ;  /* 0x0000000812067836 */ /* 0x000fca0000000000 */
[----:B------:R-:W-:-:S05]  /*10a0*/  IMAD.U32 R0, RZ, RZ, UR4 ;  /* 0x00000004ff007e24 */ /* 0x000fca000f8e00ff */
[----:B------:R-:W-:-:S04]  /*10b0*/  SHF.L.U32 R0, R0, 0x1f, RZ ;  /* 0x0000001f00007819 */ /* 0x000fc800000006ff */
[----:B------:R-:W1:Y:S02]  /*10c0*/  SYNCS.PHASECHK.TRANS64.TRYWAIT P0, [UR46+0x22800], R0 ;  /* 0x02280000ff0075a7 */ /* 0x000e64000800016e */
[----:B-1----:R-:W-:Y:S05]  /*10d0*/  @!P0 BRA `(.L_x_7227) ;  /* 0x0000008800848947 */ /* 0x002fea0003800000 */
.L_x_7304:
[----:B-1----:R-:W-:Y:S01]  /*10e0*/  MOV R0, UR45 ;  /* 0x0000002d00007c02 */ /* 0x002fe20008000f00 */
[----:B------:R-:W-:Y:S05]  /*10f0*/  WARPSYNC.ALL ;  /* 0x0000000000007948 */ /* 0x000fea0003800000 */
[----:B------:R1:W-:Y:S01]  /*1100*/  BAR.SYNC.DEFER_BLOCKING R6, 0x100 ;  /* 0x000400060000751d */ /* 0x0003e20000010000 */
[----:B------:R-:W-:-:S13]  /*1110*/  ISETP.NE.AND P0, PT, R0, 0x3, PT ;  /* 0x000000030000780c */ /* 0x000fda0003f05270 */
[----:B-1----:R-:W-:Y:S05]  /*1120*/  @!P0 BRA `(.L_x_7228) ;  /* 0x0000000000048947 */ /* 0x002fea0003800000 */
[----:B------:R-:W-:Y:S01]  /*1130*/  BPT.TRAP 0x1 ;  /* 0x000000040000795c */ /* 0x000fe20000300000 */
.L_x_7228:
[----:B------:R-:W-:Y:S01]  /*1140*/  ULEA UR21, UR39, UR46, 0x3 ;  /* 0x0000002e27157291 */ /* 0x000fe2000f8e183f */
[----:B------:R-:W-:-:S05]  /*1150*/  IMAD.U32 R7, RZ, RZ, UR42 ;  /* 0x0000002aff077e24 */ /* 0x000fca000f8e00ff */
[----:B------:R-:W-:-:S04]  /*1160*/  SHF.L.U32 R7, R7, 0x1f, RZ ;  /* 0x0000001f07077819 */ /* 0x000fc800000006ff */
[----:B------:R1:W2:Y:S01]  /*1170*/  SYNCS.PHASECHK.TRANS64.TRYWAIT P1, [UR21+0x22830], R7 ;  /* 0x02283007ff0075a7 */ /* 0x0002a20008020155 */
[----:B------:R-:W-:Y:S05]  /*1180*/  @!P0 BRA `(.L_x_7229) ;  /* 0x0000000000048947 */ /* 0x000fea0003800000 */
[----:B------:R-:W-:Y:S01]  /*1190*/  BPT.TRAP 0x1 ;  /* 0x000000040000795c */ /* 0x000fe20000300000 */
.L_x_7229:
[----:B--2---:R-:W-:Y:S05]  /*11a0*/  @P1 BRA `(.L_x_7230) ;  /* 0x0000000000081947 */ /* 0x004fea0003800000 */
[----:B------:R-:W2:Y:S02]  /*11b0*/  SYNCS.PHASECHK.TRANS64.TRYWAIT P1, [UR21+0x22830], R7 ;  /* 0x02283007ff0075a7 */ /* 0x000ea40008020155 */
[----:B--2---:R-:W-:Y:S05]  /*11c0*/  @!P1 BRA `(.L_x_7231) ;  /* 0x0000008800609947 */ /* 0x004fea0003800000 */
.L_x_7230:
[----:B------:R-:W-:Y:S01]  /*11d0*/  UIADD3 UR4, UR46, 0x1c400, URZ ;  /* 0x0001c4002e047890 */ /* 0x000fe2000fffe03f */
[----:B------:R-:W-:Y:S01]  /*11e0*/  WARPGROUP.ARRIVE ;  /* 0x00000000000079c5 */ /* 0x000fe20000000000 */
[----:B------:R-:W-:Y:S01]  /*11f0*/  ULOP3.LUT UR16, UR51, 0x10000, URZ, 0xfc, !UPT ;  /* 0x0001000033107892 */ /* 0x000fe2000f8efc3f */
[----:B------:R-:W-:Y:S01]  /*1200*/  P2R R15, PR, RZ, 0x1 ;  /* 0x00000001ff0f7803 */ /* 0x000fe20000000000 */
[----:B------:R-:W-:-:S03]  /*1210*/  USHF.R.U32.HI UR4, URZ, 0x4, UR4 ;  /* 0x000000043f047899 */ /* 0x000fc60008011604 */
[----:B------:R-:W3:Y:S01]  /*1220*/  S2R R21, SR_TID.X ;  /* 0x0000000000157919 */ /* 0x000ee20000002100 */
[----:B------:R-:W-:Y:S01]  /*1230*/  UMOV UR17, 0x40000040 ;  /* 0x4000004000117882 */ /* 0x000fe20000000000 */
[----:B------:R-:W-:Y:S01]  /*1240*/  UMOV UR19, 0x40000040 ;  /* 0x4000004000137882 */ /* 0x000fe20000000000 */
[----:B------:R-:W-:Y:S01]  /*1250*/  ULOP3.LUT UR4, UR4, 0x3fff, URZ, 0xc0, !UPT ;  /* 0x00003fff04047892 */ /* 0x000fe2000f8ec03f */
[----:B------:R-:W-:Y:S01]  /*1260*/  UMOV UR5, 0x40000040 ;  /* 0x4000004000057882 */ /* 0x000fe20000000000 */
[----:B------:R-:W-:Y:S02]  /*1270*/  UMOV UR7, 0x40000040 ;  /* 0x4000004000077882 */ /* 0x000fe40000000000 */
[----:B------:R-:W-:Y:S02]  /*1280*/  ULOP3.LUT UR20, UR4, 0x10000, URZ, 0xfc, !UPT ;  /* 0x0001000004147892 */ /* 0x000fe4000f8efc3f */
[----:B------:R-:W-:Y:S02]  /*1290*/  UIADD3 UR4, UR16, 0x2, URZ ;  /* 0x0000000210047890 */ /* 0x000fe4000fffe03f */
[----:B------:R-:W-:-:S02]  /*12a0*/  UIMAD UR18, UR39, 0x300, UR20 ;  /* 0x00000300271278a4 */ /* 0x000fc4000f8e0214 */
[----:B------:R-:W-:Y:S02]  /*12b0*/  UIADD3 UR8, UR16, 0x4, URZ ;  /* 0x0000000410087890 */ /* 0x000fe4000fffe03f */
[----:B------:R-:W-:Y:S02]  /*12c0*/  UIADD3 UR6, UR18, 0x2, URZ ;  /* 0x0000000212067890 */ /* 0x000fe4000fffe03f */
[----:B------:R-:W-:Y:S01]  /*12d0*/  UIADD3 UR10, UR18, 0x4, URZ ;  /* 0x00000004120a7890 */ /* 0x000fe2000fffe03f */
[----:B------:R-:W-:Y:S02]  /*12e0*/  UMOV UR9, 0x40000040 ;  /* 0x4000004000097882 */ /* 0x000fe40000000000 */
[----:B------:R-:W-:Y:S01]  /*12f0*/  HGMMA.64x96x16.F32 R24, gdesc[UR16], RZ, !UPT, gsb0 ;  /* 0x01600000101879f0 */ /* 0x000fe2000c0008ff */
[----:B------:R-:W-:Y:S01]  /*1300*/  UMOV UR11, 0x40000040 ;  /* 0x40000040000b7882 */ /* 0x000fe20000000000 */
[----:B------:R-:W-:Y:S02]  /*1310*/  UIADD3 UR12, UR16, 0x6, URZ ;  /* 0x00000006100c7890 */ /* 0x000fe4000fffe03f */
[----:B------:R-:W-:Y:S01]  /*1320*/  UIADD3 UR14, UR18, 0x6, URZ ;  /* 0x00000006120e7890 */ /* 0x000fe2000fffe03f */
[----:B------:R-:W-:Y:S01]  /*1330*/  UMOV UR13, 0x40000040 ;  /* 0x40000040000d7882 */ /* 0x000fe20000000000 */
[----:B------:R-:W-:Y:S01]  /*1340*/  UMOV UR15, 0x40000040 ;  /* 0x40000040000f7882 */ /* 0x000fe20000000000 */
[----:B---3--:R-:W-:Y:S01]  /*1350*/  LOP3.LUT R21, R21, 0x7f, RZ, 0xc0, !PT ;  /* 0x0000007f15157812 */ /* 0x008fe200078ec0ff */
[----:B------:R-:W-:-:S02]  /*1360*/  WARPGROUP.DEPBAR.LE gsb0, 0x0 ;  /* 0x00008000000079c5 */ /* 0x000fc40000010000 */
[----:B------:R-:W-:-:S06]  /*1370*/  WARPGROUP.ARRIVE ;  /* 0x00000000000079c5 */ /* 0x000fcc0000000000 */
[----:B------:R-:W-:Y:S01]  /*1380*/  HGMMA.64x96x16.F32 R24, gdesc[UR4], R24, gsb0 ;  /* 0x01600000041879f0 */ /* 0x000fe20008000818 */
[----:B------:R-:W-:Y:S01]  /*1390*/  ULDC UR7, c[0x0][0x9d8] ;  /* 0x0002760000077ab9 */ /* 0x000fe20000000800 */
[----:B------:R-:W-:-:S04]  /*13a0*/  UIMAD UR6, UR47, -0x60, UR50 ;  /* 0xffffffa02f0678a4 */ /* 0x000fc8000f8e0232 */
[----:B------:R-:W-:-:S06]  /*13b0*/  UIADD3 UR6, UR6, 0x60, URZ ;  /* 0x0000006006067890 */ /* 0x000fcc000fffe03f */
[----:B------:R-:W-:-:S04]  /*13c0*/  IMAD.U32 R4, RZ, RZ, UR6 ;  /* 0x00000006ff047e24 */ /* 0x000fc8000f8e00ff */
[----:B------:R-:W-:-:S05]  /*13d0*/  IMAD R4, R23, -0x2, R4 ;  /* 0xfffffffe17047824 */ /* 0x000fca00078e0204 */
        /* <DEDUP_REMOVED lines=8> */
[----:B------:R-:W-:Y:S01]  /*1460*/  HGMMA.64x96x16.F32 R24, gdesc[UR8], R24, gsb0 ;  /* 0x01600000081879f0 */ /* 0x000fe20008000818 */
[----:B------:R-:W-:Y:S02]  /*1470*/  ULDC UR10, c[0x0][0x988] ;  /* 0x00026200000a7ab9 */ /* 0x000fe40000000800 */
        /* <DEDUP_REMOVED lines=27> */
[----:B---3--:R-:W-:Y:S01]  /*1630*/  FSEL R24, R24, -INF , P6 ;  /* 0xff80000018187808 */ /* 0x008fe20003000000 */
[----:B------:R-:W-:Y:S01]  /*1640*/  FMUL.FTZ R48, R48, UR7 ;  /* 0x0000000730307c20 */ /* 0x000fe20008410000 */
[----:B------:R-:W-:Y:S01]  /*1650*/  FMUL.FTZ R42, R42, UR7 ;  /* 0x000000072a2a7c20 */ /* 0x000fe20008410000 */
[----:B------:R-:W-:Y:S01]  /*1660*/  FMUL.FTZ R49, R49, UR7 ;  /* 0x0000000731317c20 */ /* 0x000fe20008410000 */
[----:B------:R-:W-:Y:S01]  /*1670*/  FMUL.FTZ R43, R43, UR7 ;  /* 0x000000072b2b7c20 */ /* 0x000fe20008410000 */
[----:B------:R-:W-:Y:S01]  /*1680*/  FMUL.FTZ R52, R52, UR7 ;  /* 0x0000000734347c20 */ /* 0x000fe20008410000 */
[----:B------:R-:W-:Y:S01]  /*1690*/  FMUL.FTZ R47, R47, UR7 ;  /* 0x000000072f2f7c20 */ /* 0x000fe20008410000 */
[----:B------:R-:W3:Y:S01]  /*16a0*/  MUFU.TANH R29, R29 ;  /* 0x0000001d001d7308 */ /* 0x000ee20000002400 */
        /* <DEDUP_REMOVED lines=9> */
[----:B------:R-:W-:Y:S01]  /*1740*/  FMUL.FTZ R51, R51, UR7 ;  /* 0x0000000733337c20 */ /* 0x000fe20008410000 */
[----:B------:R-:W-:Y:S01]  /*1750*/  FMUL.FTZ R60, R60, UR7 ;  /* 0x000000073c3c7c20 */ /* 0x000fe20008410000 */
[----:B------:R-:W-:Y:S01]  /*1760*/  FMUL.FTZ R54, R54, UR7 ;  /* 0x0000000736367c20 */ /* 0x000fe20008410000 */
[----:B------:R-:W-:Y:S01]  /*1770*/  FMNMX.FTZ R12, R28, R5, !PT ;  /* 0x000000051c0c7209 */ /* 0x000fe20007810000 */
[----:B------:R-:W-:Y:S01]  /*1780*/  FMUL.FTZ R61, R61, UR7 ;  /* 0x000000073d3d7c20 */ /* 0x000fe20008410000 */
[----:B------:R-:W-:Y:S01]  /*1790*/  FMUL.FTZ R55, R55, UR7 ;  /* 0x0000000737377c20 */ /* 0x000fe20008410000 */
[----:B--2---:R-:W2:Y:S01]  /*17a0*/  MUFU.TANH R0, R26 ;  /* 0x0000001a00007308 */ /* 0x004ea20000002400 */
        /* <DEDUP_REMOVED lines=16> */
[----:B--2---:R-:W-:Y:S01]  /*18b0*/  FSEL R0, R0, -INF , P6 ;  /* 0xff80000000007808 */ /* 0x004fe20003000000 */
[----:B------:R-:W-:Y:S01]  /*18c0*/  FMUL.FTZ R70, R70, UR7 ;  /* 0x0000000746467c20 */ /* 0x000fe20008410000 */
[----:B------:R-:W-:Y:S01]  /*18d0*/  ISETP.GT.AND P6, PT, R4, 0x18, PT ;  /* 0x000000180400780c */ /* 0x000fe20003fc4270 */
[----:B------:R-:W-:-:S04]  /*18e0*/  FMUL.FTZ R71, R71, UR7 ;  /* 0x0000000747477c20 */ /* 0x000fc80008410000 */
[----:B------:R-:W2:Y:S01]  /*18f0*/  MUFU.TANH R36, R36 ;  /* 0x0000002400247308 */ /* 0x000ea20000002400 */
[----:B---3--:R-:W-:-:S04]  /*1900*/  FSEL R33, R33, -INF , P2 ;  /* 0xff80000021217808 */ /* 0x008fc80001000000 */
[----:B------:R-:W-:-:S03]  /*1910*/  FMNMX.FTZ R5, R33, R12, !PT ;  /* 0x0000000c21057209 */ /* 0x000fc60007810000 */
[----:B------:R-:W3:Y:S01]  /*1920*/  MUFU.TANH R8, R30 ;  /* 0x0000001e00087308 */ /* 0x000ee20000002400 */
[----:B----4-:R-:W-:Y:S02]  /*1930*/  FSEL R3, R3, -INF , P5 ;  /* 0xff80000003037808 */ /* 0x010fe40002800000 */
[----:B------:R-:W-:-:S05]  /*1940*/  ISETP.GT.AND P5, PT, R4, 0x19, PT ;  /* 0x000000190400780c */ /* 0x000fca0003fa4270 */
[----:B------:R-:W4:Y:S01]  /*1950*/  MUFU.TANH R37, R37 ;  /* 0x0000002500257308 */ /* 0x000f220000002400 */
[----:B--2---:R-:W-:-:S04]  /*1960*/  FSEL R36, R36, -INF , P6 ;  /* 0xff80000024247808 */ /* 0x004fc80003000000 */
[----:B------:R-:W-:-:S03]  /*1970*/  FMNMX.FTZ R12, R36, R5, !PT ;  /* 0x00000005240c7209 */ /* 0x000fc60007810000 */
[----:B------:R-:W2:Y:S01]  /*1980*/  MUFU.TANH R9, R31 ;  /* 0x0000001f00097308 */ /* 0x000ea20000002400 */
[----:B---3--:R-:W-:Y:S02]  /*1990*/  FSEL R8, R8, -INF , P4 ;  /* 0xff80000008087808 */ /* 0x008fe40002000000 */
[----:B------:R-:W-:-:S05]  /*19a0*/  ISETP.GT.AND P4, PT, R4, 0x20, PT ;  /* 0x000000200400780c */ /* 0x000fca0003f84270 */
[----:B------:R-:W3:Y:S01]  /*19b0*/  MUFU.TANH R40, R40 ;  /* 0x0000002800287308 */ /* 0x000ee20000002400 */
[----:B----4-:R-:W-:-:S04]  /*19c0*/  FSEL R37, R37, -INF , P5 ;  /* 0xff80000025257808 */ /* 0x010fc80002800000 */
[----:B------:R-:W-:-:S03]  /*19d0*/  FMNMX.FTZ R5, R37, R12, !PT ;  /* 0x0000000c25057209 */ /* 0x000fc60007810000 */
[----:B------:R-:W4:Y:S01]  /*19e0*/  MUFU.TANH R10, R34 ;  /* 0x00000022000a7308 */ /* 0x000f220000002400 */
[----:B--2---:R-:W-:Y:S02]  /*19f0*/  FSEL R9, R9, -INF , P3 ;  /* 0xff80000009097808 */ /* 0x004fe40001800000 */
[----:B------:R-:W-:-:S05]  /*1a00*/  ISETP.GT.AND P3, PT, R4, 0x21, PT ;  /* 0x000000210400780c */ /* 0x000fca0003f64270 */
        /* <DEDUP_REMOVED lines=88> */
[----:B--2---:R-:W-:-:S04]  /*1f90*/  FSEL R69, R69, -INF , P1 ;  /* 0xff80000045457808 */ /* 0x004fc80000800000 */
[----:B------:R-:W-:-:S03]  /*1fa0*/  FMNMX.FTZ R5, R69, R4, !PT ;  /* 0x0000000445057209 */ /* 0x000fc60007810000 */
[----:B------:R-:W2:Y:S01]  /*1fb0*/  MUFU.TANH R66, R66 ;  /* 0x0000004200427308 */ /* 0x000ea20000002400 */
[----:B---3--:R-:W-:Y:S01]  /*1fc0*/  FSEL R62, R62, -INF , P6 ;  /* 0xff8000003e3e7808 */ /* 0x008fe20003000000 */
[----:B------:R-:W3:Y:S06]  /*1fd0*/  SHFL.BFLY PT, R4, R5, 0x2, 0x1f ;  /* 0x0c401f0005047f89 */ /* 0x000eec00000e0000 */
[----:B------:R-:W5:Y:S01]  /*1fe0*/  MUFU.TANH R67, R67 ;  /* 0x0000004300437308 */ /* 0x000f620000002400 */
[----:B----4-:R-:W-:-:S07]  /*1ff0*/  FSEL R63, R63, -INF , P5 ;  /* 0xff8000003f3f7808 */ /* 0x010fce0002800000 */
[----:B------:R-:W4:Y:S01]  /*2000*/  MUFU.TANH R70, R70 ;  /* 0x0000004600467308 */ /* 0x000f220000002400 */
[----:B--2---:R-:W-:-:S07]  /*2010*/  FSEL R66, R66, -INF , P4 ;  /* 0xff80000042427808 */ /* 0x004fce0002000000 */
[----:B------:R-:W2:Y:S01]  /*2020*/  MUFU.TANH R71, R71 ;  /* 0x0000004700477308 */ /* 0x000ea20000002400 */
[----:B-----5:R-:W-:Y:S02]  /*2030*/  FSEL R67, R67, -INF , P3 ;  /* 0xff80000043437808 */ /* 0x020fe40001800000 */
[----:B---3--:R-:W-:Y:S02]  /*2040*/  FMNMX.FTZ R12, R5, R4, !PT ;  /* 0x00000004050c7209 */ /* 0x008fe40007810000 */
[----:B------:R-:W-:-:S03]  /*2050*/  FMNMX.FTZ R5, R0, R3, !PT ;  /* 0x0000000300057209 */ /* 0x000fc60007810000 */
[----:B------:R-:W3:Y:S01]  /*2060*/  SHFL.BFLY PT, R13, R12, 0x1, 0x1f ;  /* 0x0c201f000c0d7f89 */ /* 0x000ee200000e0000 */
[----:B----4-:R-:W-:Y:S02]  /*2070*/  FSEL R70, R70, -INF , P2 ;  /* 0xff80000046467808 */ /* 0x010fe40001000000 */
[----:B--2---:R-:W-:Y:S02]  /*2080*/  FSEL R71, R71, -INF , P1 ;  /* 0xff80000047477808 */ /* 0x004fe40000800000 */
[----:B---3--:R-:W-:Y:S02]  /*2090*/  FMNMX.FTZ R4, R12, R13, !PT ;  /* 0x0000000d0c047209 */ /* 0x008fe40007810000 */
[----:B------:R-:W-:Y:S02]  /*20a0*/  FMNMX.FTZ R12, R8, R5, !PT ;  /* 0x00000005080c7209 */ /* 0x000fe40007810000 */
[C---:B------:R-:W-:Y:S01]  /*20b0*/  FSETP.NEU.FTZ.AND P0, PT, R4.reuse, -INF , PT ;  /* 0xff8000000400780b */ /* 0x040fe20003f1d000 */
[----:B------:R-:W-:Y:S01]  /*20c0*/  FMUL.FTZ R13, R4, UR10 ;  /* 0x0000000a040d7c20 */ /* 0x000fe20008410000 */
[----:B------:R-:W-:-:S04]  /*20d0*/  FMNMX.FTZ R5, R9, R12, !PT ;  /* 0x0000000c09057209 */ /* 0x000fc80007810000 */
[----:B------:R-:W-:Y:S02]  /*20e0*/  FMNMX.FTZ R12, R10, R5, !PT ;  /* 0x000000050a0c7209 */ /* 0x000fe40007810000 */
[----:B------:R-:W-:Y:S02]  /*20f0*/  FSEL R14, R13, RZ, P0 ;  /* 0x000000ff0d0e7208 */ /* 0x000fe40000000000 */
[----:B------:R-:W-:Y:S02]  /*2100*/  FMNMX.FTZ R5, R11, R12, !PT ;  /* 0x0000000c0b057209 */ /* 0x000fe40007810000 */
[----:B------:R-:W-:Y:S01]  /*2110*/  ISETP.NE.AND P0, PT, R15, RZ, PT ;  /* 0x000000ff0f00720c */ /* 0x000fe20003f05270 */
        /* <DEDUP_REMOVED lines=13> */
[----:B------:R-:W-:Y:S01]  /*21f0*/  FMNMX.FTZ R5, R43, R12, !PT ;  /* 0x0000000c2b057209 */ /* 0x000fe20007810000 */
[----:B------:R-:W2:Y:S01]  /*2200*/  MUFU.EX2 R25, R25 ;  /* 0x0000001900197308 */ /* 0x000ea20000000800 */
[--C-:B------:R-:W-:Y:S01]  /*2210*/  FFMA.FTZ R41, R41, UR10, -R14.reuse ;  /* 0x0000000a29297c23 */ /* 0x100fe2000801080e */
        /* <DEDUP_REMOVED lines=14> */
[----:B------:R-:W3:Y:S01]  /*2300*/  MUFU.EX2 R29, R29 ;  /* 0x0000001d001d7308 */ /* 0x000ee20000000800 */
[--C-:B------:R-:W-:Y:S01]  /*2310*/  FFMA.FTZ R61, R61, UR10, -R14.reuse ;  /* 0x0000000a3d3d7c23 */ /* 0x100fe2000801080e */
[--C-:B------:R-:W-:Y:S01]  /*2320*/  FFMA.FTZ R64, R64, UR10, -R14.reuse ;  /* 0x0000000a40407c23 */ /* 0x100fe2000801080e */
[----:B------:R-:W-:Y:S01]  /*2330*/  FMNMX.FTZ R12, R54, R5, !PT ;  /* 0x00000005360c7209 */ /* 0x000fe20007810000 */
[--C-:B------:R-:W-:Y:S01]  /*2340*/  FFMA.FTZ R65, R65, UR10, -R14.reuse ;  /* 0x0000000a41417c23 */ /* 0x100fe2000801080e */
[--C-:B------:R-:W-:Y:S01]  /*2350*/  FFMA.FTZ R68, R68, UR10, -R14.reuse ;  /* 0x0000000a44447c23 */ /* 0x100fe2000801080e */
[----:B------:R-:W-:Y:S01]  /*2360*/  FFMA.FTZ R14, R69, UR10, -R14 ;  /* 0x0000000a450e7c23 */ /* 0x000fe2000801080e */
[----:B------:R-:W-:Y:S01]  /*2370*/  FMNMX.FTZ R5, R55, R12, !PT ;  /* 0x0000000c37057209 */ /* 0x000fe20007810000 */
[----:B------:R-:W-:Y:S01]  /*2380*/  MUFU.EX2 R32, R32 ;  /* 0x0000002000207308 */ /* 0x000fe20000000800 */
[----:B--2---:R-:W-:-:S02]  /*2390*/  F2FP.F16.F32.PACK_AB R152, R25, R24 ;  /* 0x000000181998723e */ /* 0x004fc400000000ff */
[----:B------:R-:W-:-:S04]  /*23a0*/  FMNMX.FTZ R12, R58, R5, !PT ;  /* 0x000000053a0c7209 */ /* 0x000fc80007810000 */
[----:B------:R-:W-:Y:S01]  /*23b0*/  FMNMX.FTZ R5, R59, R12, !PT ;  /* 0x0000000c3b057209 */ /* 0x000fe20007810000 */
[----:B------:R-:W2:Y:S01]  /*23c0*/  MUFU.EX2 R33, R33 ;  /* 0x0000002100217308 */ /* 0x000ea20000000800 */
[----:B---3--:R-:W-:Y:S02]  /*23d0*/  F2FP.F16.F32.PACK_AB R154, R29, R28 ;  /* 0x0000001c1d9a723e */ /* 0x008fe400000000ff */
[----:B------:R-:W-:-:S04]  /*23e0*/  FMNMX.FTZ R12, R62, R5, !PT ;  /* 0x000000053e0c7209 */ /* 0x000fc80007810000 */
[----:B------:R-:W-:Y:S01]  /*23f0*/  FMNMX.FTZ R5, R63, R12, !PT ;  /* 0x0000000c3f057209 */ /* 0x000fe20007810000 */
[----:B------:R-:W-:Y:S03]  /*2400*/  MUFU.EX2 R36, R36 ;  /* 0x0000002400247308 */ /* 0x000fe60000000800 */
[----:B------:R-:W-:-:S04]  /*2410*/  FMNMX.FTZ R12, R66, R5, !PT ;  /* 0x00000005420c7209 */ /* 0x000fc80007810000 */
[----:B------:R-:W-:Y:S01]  /*2420*/  FMNMX.FTZ R5, R67, R12, !PT ;  /* 0x0000000c43057209 */ /* 0x000fe20007810000 */
[----:B------:R-:W3:Y:S01]  /*2430*/  MUFU.EX2 R37, R37 ;  /* 0x0000002500257308 */ /* 0x000ee20000000800 */
[----:B--2---:R-:W-:Y:S02]  /*2440*/  F2FP.F16.F32.PACK_AB R156, R33, R32 ;  /* 0x00000020219c723e */ /* 0x004fe400000000ff */
[----:B------:R-:W-:-:S04]  /*2450*/  FMNMX.FTZ R12, R70, R5, !PT ;  /* 0x00000005460c7209 */ /* 0x000fc80007810000 */
[----:B------:R-:W-:Y:S01]  /*2460*/  FMNMX.FTZ R12, R71, R12, !PT ;  /* 0x0000000c470c7209 */ /* 0x000fe20007810000 */
[----:B------:R-:W-:Y:S04]  /*2470*/  MUFU.EX2 R40, R40 ;  /* 0x0000002800287308 */ /* 0x000fe80000000800 */
[----:B------:R-:W2:Y:S04]  /*2480*/  SHFL.BFLY PT, R5, R12, 0x2, 0x1f ;  /* 0x0c401f000c057f89 */ /* 0x000ea800000e0000 */
[----:B------:R-:W4:Y:S01]  /*2490*/  MUFU.EX2 R41, R41 ;  /* 0x0000002900297308 */ /* 0x000f220000000800 */
[----:B---3--:R-:W-:-:S07]  /*24a0*/  F2FP.F16.F32.PACK_AB R158, R37, R36 ;  /* 0x00000024259e723e */ /* 0x008fce00000000ff */
[----:B------:R-:W-:Y:S08]  /*24b0*/  MUFU.EX2 R44, R44 ;  /* 0x0000002c002c7308 */ /* 0x000ff00000000800 */
[----:B------:R-:W3:Y:S01]  /*24c0*/  MUFU.EX2 R45, R45 ;  /* 0x0000002d002d7308 */ /* 0x000ee20000000800 */
[----:B----4-:R-:W-:Y:S02]  /*24d0*/  F2FP.F16.F32.PACK_AB R160, R41, R40 ;  /* 0x0000002829a0723e */ /* 0x010fe400000000ff */
[----:B--2---:R-:W-:-:S05]  /*24e0*/  FMNMX.FTZ R13, R12, R5, !PT ;  /* 0x000000050c0d7209 */ /* 0x004fca0007810000 */
[----:B------:R-:W-:Y:S01]  /*24f0*/  MUFU.EX2 R48, R48 ;  /* 0x0000003000307308 */ /* 0x000fe20000000800 */
[----:B------:R-:W2:Y:S07]  /*2500*/  SHFL.BFLY PT, R12, R13, 0x1, 0x1f ;  /* 0x0c201f000d0c7f89 */ /* 0x000eae00000e0000 */
[----:B------:R-:W4:Y:S01]  /*2510*/  MUFU.EX2 R49, R49 ;  /* 0x0000003100317308 */ /* 0x000f220000000800 */
[----:B---3--:R-:W-:-:S07]  /*2520*/  F2FP.F16.F32.PACK_AB R162, R45, R44 ;  /* 0x0000002c2da2723e */ /* 0x008fce00000000ff */
[----:B------:R-:W-:Y:S08]  /*2530*/  MUFU.EX2 R52, R52 ;  /* 0x0000003400347308 */ /* 0x000ff00000000800 */
[----:B------:R-:W-:Y:S01]  /*2540*/  MUFU.EX2 R53, R53 ;  /* 0x0000003500357308 */ /* 0x000fe20000000800 */
[----:B--2---:R-:W-:Y:S02]  /*2550*/  FMNMX.FTZ R5, R13, R12, !PT ;  /* 0x0000000c0d057209 */ /* 0x004fe40007810000 */
[----:B----4-:R-:W-:-:S02]  /*2560*/  F2FP.F16.F32.PACK_AB R164, R49, R48 ;  /* 0x0000003031a4723e */ /* 0x010fc400000000ff */
[C---:B------:R-:W-:Y:S01]  /*2570*/  FSETP.NEU.FTZ.AND P1, PT, R5.reuse, -INF , PT ;  /* 0xff8000000500780b */ /* 0x040fe20003f3d000 */
[----:B------:R-:W-:Y:S02]  /*2580*/  FMUL.FTZ R12, R5, UR10 ;  /* 0x0000000a050c7c20 */ /* 0x000fe40008410000 */
[----:B------:R-:W-:Y:S03]  /*2590*/  MUFU.EX2 R13, R14 ;  /* 0x0000000e000d7308 */ /* 0x000fe60000000800 */
[----:B------:R-:W-:Y:S02]  /*25a0*/  FSEL R12, R12, RZ, P1 ;  /* 0x000000ff0c0c7208 */ /* 0x000fe40000800000 */
[----:B------:R-:W-:-:S03]  /*25b0*/  ISETP.NE.AND P1, PT, R21, RZ, PT ;  /* 0x000000ff1500720c */ /* 0x000fc60003f25270 */
        /* <DEDUP_REMOVED lines=19> */
[--C-:B------:R-:W-:Y:S01]  /*26f0*/  FFMA.FTZ R59, R59, UR10, -R12.reuse ;  /* 0x0000000a3b3b7c23 */ /* 0x100fe2000801080c */
[----:B------:R4:W5:Y:S01]  /*2700*/  MUFU.EX2 R155, R8 ;  /* 0x00000008009b7308 */ /* 0x0009620000000800 */
[----:B--2---:R-:W-:Y:S01]  /*2710*/  FADD.FTZ R3, R24, R25 ;  /* 0x0000001918037221 */ /* 0x004fe20000010000 */
[--C-:B------:R-:W-:Y:S01]  /*2720*/  FFMA.FTZ R62, R62, UR10, -R12.reuse ;  /* 0x0000000a3e3e7c23 */ /* 0x100fe2000801080c */
[--C-:B------:R-:W-:Y:S01]  /*2730*/  FFMA.FTZ R63, R63, UR10, -R12.reuse ;  /* 0x0000000a3f3f7c23 */ /* 0x100fe2000801080c */
[--C-:B------:R-:W-:Y:S01]  /*2740*/  FFMA.FTZ R66, R66, UR10, -R12.reuse ;  /* 0x0000000a42427c23 */ /* 0x100fe2000801080c */
[----:B------:R-:W-:Y:S01]  /*2750*/  FADD.FTZ R0, R28, R3 ;  /* 0x000000031c007221 */ /* 0x000fe20000010000 */
[--C-:B------:R-:W-:Y:S01]  /*2760*/  FFMA.FTZ R67, R67, UR10, -R12.reuse ;  /* 0x0000000a43437c23 */ /* 0x100fe2000801080c */
[----:B------:R-:W-:Y:S01]  /*2770*/  FFMA.FTZ R70, R70, UR10, -R12 ;  /* 0x0000000a46467c23 */ /* 0x000fe2000801080c */
[----:B------:R2:W1:Y:S01]  /*2780*/  MUFU.EX2 R26, R9 ;  /* 0x00000009001a7308 */ /* 0x0004620000000800 */
[----:B------:R-:W-:Y:S01]  /*2790*/  FADD.FTZ R3, R29, R0 ;  /* 0x000000001d037221 */ /* 0x000fe20000010000 */
[----:B---3--:R-:W-:Y:S01]  /*27a0*/  FADD.FTZ R0, R153, R20 ;  /* 0x0000001499007221 */ /* 0x008fe20000010000 */
[----:B------:R-:W-:Y:S01]  /*27b0*/  FFMA.FTZ R12, R71, UR10, -R12 ;  /* 0x0000000a470c7c23 */ /* 0x000fe2000801080c */
[----:B------:R-:W-:Y:S01]  /*27c0*/  F2FP.F16.F32.PACK_AB R166, R53, R52 ;  /* 0x0000003435a6723e */ /* 0x000fe200000000ff */
[----:B----4-:R-:W-:Y:S01]  /*27d0*/  FADD.FTZ R8, R32, R3 ;  /* 0x0000000320087221 */ /* 0x010fe20000010000 */
[----:B------:R-:W-:-:S02]  /*27e0*/  F2FP.F16.F32.PACK_AB R153, R20, R153 ;  /* 0x000000991499723e */ /* 0x000fc400000000ff */
[----:B------:R3:W4:Y:S01]  /*27f0*/  MUFU.EX2 R157, R10 ;  /* 0x0000000a009d7308 */ /* 0x0007220000000800 */
[----:B--2---:R-:W-:Y:S01]  /*2800*/  FADD.FTZ R9, R33, R8 ;  /* 0x0000000821097221 */ /* 0x004fe20000010000 */
[----:B-----5:R-:W-:Y:S01]  /*2810*/  FADD.FTZ R3, R155, R0 ;  /* 0x000000009b037221 */ /* 0x020fe20000010000 */
[----:B------:R-:W-:Y:S02]  /*2820*/  IADD3 R8, -R18, 0xb, RZ ;  /* 0x0000000b12087810 */ /* 0x000fe40007ffe1ff */
[----:B------:R-:W-:-:S03]  /*2830*/  FADD.FTZ R0, R36, R9 ;  /* 0x0000000924007221 */ /* 0x000fc60000010000 */
[----:B------:R-:W2:Y:S01]  /*2840*/  MUFU.EX2 R14, R11 ;  /* 0x0000000b000e7308 */ /* 0x000ea20000000800 */
[C---:B-1----:R-:W-:Y:S01]  /*2850*/  FADD.FTZ R30, R26.reuse, R3 ;  /* 0x000000031a1e7221 */ /* 0x042fe20000010000 */
[----:B------:R-:W-:Y:S01]  /*2860*/  FADD.FTZ R9, R37, R0 ;  /* 0x0000000025097221 */ /* 0x000fe20000010000 */
[----:B---3--:R-:W-:Y:S02]  /*2870*/  MOV R10, UR21 ;  /* 0x00000015000a7c02 */ /* 0x008fe40008000f00 */
[----:B------:R-:W-:-:S03]  /*2880*/  F2FP.F16.F32.PACK_AB R155, R26, R155 ;  /* 0x0000009b1a9b723e */ /* 0x000fc600000000ff */
[----:B------:R-:W1:Y:S01]  /*2890*/  MUFU.EX2 R38, R38 ;  /* 0x0000002600267308 */ /* 0x000e620000000800 */
[----:B----4-:R-:W-:Y:S01]  /*28a0*/  FADD.FTZ R3, R157, R30 ;  /* 0x0000001e9d037221 */ /* 0x010fe20000010000 */
[----:B------:R-:W-:Y:S01]  /*28b0*/  FADD.FTZ R30, R40, R9 ;  /* 0x00000009281e7221 */ /* 0x000fe20000010000 */
[----:B------:R-:W-:-:S03]  /*28c0*/  @!P1 VIADD R0, R10, 0x22840 ;  /* 0x000228400a009836 */ /* 0x000fc60000000000 */
[----:B------:R-:W-:Y:S02]  /*28d0*/  FADD.FTZ R9, R41, R30 ;  /* 0x0000001e29097221 */ /* 0x000fe40000010000 */
[----:B------:R-:W3:Y:S01]  /*28e0*/  MUFU.EX2 R39, R39 ;  /* 0x0000002700277308 */ /* 0x000ee20000000800 */
[----:B--2---:R-:W-:Y:S01]  /*28f0*/  FADD.FTZ R3, R14, R3 ;  /* 0x000000030e037221 */ /* 0x004fe20000010000 */
[----:B------:R-:W-:Y:S01]  /*2900*/  @!P1 PRMT R0, RZ, 0x654, R0 ;  /* 0x00000654ff009816 */ /* 0x000fe20000000000 */
[----:B------:R-:W-:Y:S01]  /*2910*/  FADD.FTZ R34, R44, R9 ;  /* 0x000000092c227221 */ /* 0x000fe20000010000 */
[----:B------:R2:W-:Y:S06]  /*2920*/  BAR.ARV R8, 0x100 ;  /* 0x000400080000751d */ /* 0x0005ec0000002000 */
[----:B------:R-:W4:Y:S01]  /*2930*/  MUFU.EX2 R42, R42 ;  /* 0x0000002a002a7308 */ /* 0x000f220000000800 */
[----:B-1----:R-:W-:Y:S01]  /*2940*/  FADD.FTZ R30, R38, R3 ;  /* 0x00000003261e7221 */ /* 0x002fe20000010000 */
[----:B------:R-:W-:Y:S01]  /*2950*/  FADD.FTZ R9, R45, R34 ;  /* 0x000000222d097221 */ /* 0x000fe20000010000 */
[----:B------:R4:W-:Y:S01]  /*2960*/  @!P1 SYNCS.ARRIVE.TRANS64.RED.A1T0 RZ, [R0+URZ], RZ ;  /* 0x000000ff00ff99a7 */ /* 0x0009e2000810043f */
[----:B------:R-:W-:Y:S01]  /*2970*/  F2FP.F16.F32.PACK_AB R157, R14, R157 ;  /* 0x0000009d0e9d723e */ /* 0x000fe200000000ff */
[----:B---3--:R-:W-:-:S03]  /*2980*/  FADD.FTZ R3, R39, R30 ;  /* 0x0000001e27037221 */ /* 0x008fc60000010000 */
[----:B------:R-:W1:Y:S01]  /*2990*/  MUFU.EX2 R43, R43 ;  /* 0x0000002b002b7308 */ /* 0x000e620000000800 */
[----:B------:R-:W-:Y:S01]  /*29a0*/  FADD.FTZ R30, R48, R9 ;  /* 0x00000009301e7221 */ /* 0x000fe20000010000 */
[----:B------:R-:W-:-:S03]  /*29b0*/  F2FP.F16.F32.PACK_AB R159, R39, R38 ;  /* 0x00000026279f723e */ /* 0x000fc600000000ff */
[----:B------:R-:W-:-:S03]  /*29c0*/  FADD.FTZ R9, R49, R30 ;  /* 0x0000001e31097221 */ /* 0x000fc60000010000 */
[----:B------:R-:W3:Y:S01]  /*29d0*/  MUFU.EX2 R46, R46 ;  /* 0x0000002e002e7308 */ /* 0x000ee20000000800 */
[----:B----4-:R-:W-:Y:S01]  /*29e0*/  FADD.FTZ R0, R42, R3 ;  /* 0x000000032a007221 */ /* 0x010fe20000010000 */
[----:B------:R-:W-:-:S04]  /*29f0*/  FADD.FTZ R30, R52, R9 ;  /* 0x00000009341e7221 */ /* 0x000fc80000010000 */
[----:B------:R-:W-:Y:S02]  /*2a00*/  FADD.FTZ R9, R53, R30 ;  /* 0x0000001e35097221 */ /* 0x000fe40000010000 */
[----:B------:R-:W4:Y:S01]  /*2a10*/  MUFU.EX2 R47, R47 ;  /* 0x0000002f002f7308 */ /* 0x000f220000000800 */
[C---:B-1----:R-:W-:Y:S01]  /*2a20*/  FADD.FTZ R3, R43.reuse, R0 ;  /* 0x000000002b037221 */ /* 0x042fe20000010000 */
[----:B------:R-:W-:-:S06]  /*2a30*/  F2FP.F16.F32.PACK_AB R161, R43, R42 ;  /* 0x0000002a2ba1723e */ /* 0x000fcc00000000ff */
[----:B------:R-:W1:Y:S01]  /*2a40*/  MUFU.EX2 R50, R50 ;  /* 0x0000003200327308 */ /* 0x000e620000000800 */
[----:B---3--:R-:W-:-:S07]  /*2a50*/  FADD.FTZ R0, R46, R3 ;  /* 0x000000032e007221 */ /* 0x008fce0000010000 */
[----:B------:R-:W3:Y:S01]  /*2a60*/  MUFU.EX2 R56, R56 ;  /* 0x0000003800387308 */ /* 0x000ee20000000800 */
[C---:B----4-:R-:W-:Y:S01]  /*2a70*/  FADD.FTZ R3, R47.reuse, R0 ;  /* 0x000000002f037221 */ /* 0x050fe20000010000 */
[----:B------:R-:W-:-:S06]  /*2a80*/  F2FP.F16.F32.PACK_AB R163, R47, R46 ;  /* 0x0000002e2fa3723e */ /* 0x000fcc00000000ff */
[----:B------:R-:W4:Y:S01]  /*2a90*/  MUFU.EX2 R51, R51 ;  /* 0x0000003300337308 */ /* 0x000f220000000800 */
[----:B-1----:R-:W-:-:S07]  /*2aa0*/  FADD.FTZ R0, R50, R3 ;  /* 0x0000000332007221 */ /* 0x002fce0000010000 */
[----:B------:R-:W1:Y:S01]  /*2ab0*/  MUFU.EX2 R57, R57 ;  /* 0x0000003900397308 */ /* 0x000e620000000800 */
[----:B---3--:R-:W-:-:S07]  /*2ac0*/  FADD.FTZ R24, R56, R9 ;  /* 0x0000000938187221 */ /* 0x008fce0000010000 */
[----:B------:R-:W3:Y:S01]  /*2ad0*/  MUFU.EX2 R54, R54 ;  /* 0x0000003600367308 */ /* 0x000ee20000000800 */
[C---:B----4-:R-:W-:Y:S01]  /*2ae0*/  FADD.FTZ R3, R51.reuse, R0 ;  /* 0x0000000033037221 */ /* 0x050fe20000010000 */
[----:B------:R-:W-:-:S06]  /*2af0*/  F2FP.F16.F32.PACK_AB R165, R51, R50 ;  /* 0x0000003233a5723e */ /* 0x000fcc00000000ff */
[----:B------:R-:W4:Y:S01]  /*2b00*/  MUFU.EX2 R60, R60 ;  /* 0x0000003c003c7308 */ /* 0x000f220000000800 */
[C---:B-1----:R-:W-:Y:S01]  /*2b10*/  FADD.FTZ R9, R57.reuse, R24 ;  /* 0x0000001839097221 */ /* 0x042fe20000010000 */
[----:B------:R-:W-:-:S06]  /*2b20*/  F2FP.F16.F32.PACK_AB R168, R57, R56 ;  /* 0x0000003839a8723e */ /* 0x000fcc00000000ff */
[----:B------:R-:W1:Y:S01]  /*2b30*/  MUFU.EX2 R55, R55 ;  /* 0x0000003700377308 */ /* 0x000e620000000800 */
[----:B---3--:R-:W-:-:S07]  /*2b40*/  FADD.FTZ R0, R54, R3 ;  /* 0x0000000336007221 */ /* 0x008fce0000010000 */
[----:B------:R-:W3:Y:S01]  /*2b50*/  MUFU.EX2 R61, R61 ;  /* 0x0000003d003d7308 */ /* 0x000ee20000000800 */
[----:B----4-:R-:W-:-:S07]  /*2b60*/  FADD.FTZ R24, R60, R9 ;  /* 0x000000093c187221 */ /* 0x010fce0000010000 */
[----:B------:R-:W4:Y:S01]  /*2b70*/  MUFU.EX2 R58, R58 ;  /* 0x0000003a003a7308 */ /* 0x000f220000000800 */
[C---:B-1----:R-:W-:Y:S01]  /*2b80*/  FADD.FTZ R3, R55.reuse, R0 ;  /* 0x0000000037037221 */ /* 0x042fe20000010000 */
[----:B------:R-:W-:-:S06]  /*2b90*/  F2FP.F16.F32.PACK_AB R167, R55, R54 ;  /* 0x0000003637a7723e */ /* 0x000fcc00000000ff */
[----:B------:R-:W1:Y:S01]  /*2ba0*/  MUFU.EX2 R64, R64 ;  /* 0x0000004000407308 */ /* 0x000e620000000800 */
[C---:B---3--:R-:W-:Y:S01]  /*2bb0*/  FADD.FTZ R9, R61.reuse, R24 ;  /* 0x000000183d097221 */ /* 0x048fe20000010000 */
[----:B------:R-:W-:-:S06]  /*2bc0*/  F2FP.F16.F32.PACK_AB R170, R61, R60 ;  /* 0x0000003c3daa723e */ /* 0x000fcc00000000ff */
[----:B------:R-:W3:Y:S01]  /*2bd0*/  MUFU.EX2 R59, R59 ;  /* 0x0000003b003b7308 */ /* 0x000ee20000000800 */
[----:B----4-:R-:W-:-:S07]  /*2be0*/  FADD.FTZ R0, R58, R3 ;  /* 0x000000033a007221 */ /* 0x010fce0000010000 */
[----:B------:R-:W4:Y:S01]  /*2bf0*/  MUFU.EX2 R65, R65 ;  /* 0x0000004100417308 */ /* 0x000f220000000800 */
[----:B-1----:R-:W-:-:S07]  /*2c00*/  FADD.FTZ R24, R64, R9 ;  /* 0x0000000940187221 */ /* 0x002fce0000010000 */
[----:B------:R-:W1:Y:S01]  /*2c10*/  MUFU.EX2 R62, R62 ;  /* 0x0000003e003e7308 */ /* 0x000e620000000800 */
[C---:B---3--:R-:W-:Y:S01]  /*2c20*/  FADD.FTZ R3, R59.reuse, R0 ;  /* 0x000000003b037221 */ /* 0x048fe20000010000 */
[----:B------:R-:W-:-:S06]  /*2c30*/  F2FP.F16.F32.PACK_AB R169, R59, R58 ;  /* 0x0000003a3ba9723e */ /* 0x000fcc00000000ff */
[----:B------:R-:W3:Y:S01]  /*2c40*/  MUFU.EX2 R68, R68 ;  /* 0x0000004400447308 */ /* 0x000ee20000000800 */
[C---:B----4-:R-:W-:Y:S01]  /*2c50*/  FADD.FTZ R9, R65.reuse, R24 ;  /* 0x0000001841097221 */ /* 0x050fe20000010000 */
[----:B------:R-:W-:-:S06]  /*2c60*/  F2FP.F16.F32.PACK_AB R172, R65, R64 ;  /* 0x0000004041ac723e */ /* 0x000fcc00000000ff */
[----:B------:R-:W4:Y:S01]  /*2c70*/  MUFU.EX2 R63, R63 ;  /* 0x0000003f003f7308 */ /* 0x000f220000000800 */
[----:B-1----:R-:W-:-:S07]  /*2c80*/  FADD.FTZ R0, R62, R3 ;  /* 0x000000033e007221 */ /* 0x002fce0000010000 */
[----:B------:R-:W1:Y:S01]  /*2c90*/  MUFU.EX2 R66, R66 ;  /* 0x0000004200427308 */ /* 0x000e620000000800 */
[----:B---3--:R-:W-:Y:S01]  /*2ca0*/  FADD.FTZ R24, R68, R9 ;  /* 0x0000000944187221 */ /* 0x008fe20000010000 */
[----:B------:R-:W-:-:S03]  /*2cb0*/  F2FP.F16.F32.PACK_AB R174, R13, R68 ;  /* 0x000000440dae723e */ /* 0x000fc600000000ff */
[----:B------:R-:W-:-:S03]  /*2cc0*/  FADD.FTZ R3, R13, R24 ;  /* 0x000000180d037221 */ /* 0x000fc60000010000 */
[----:B------:R-:W3:Y:S01]  /*2cd0*/  MUFU.EX2 R67, R67 ;  /* 0x0000004300437308 */ /* 0x000ee20000000800 */
[C---:B----4-:R-:W-:Y:S01]  /*2ce0*/  FADD.FTZ R9, R63.reuse, R0 ;  /* 0x000000003f097221 */ /* 0x050fe20000010000 */
[----:B------:R-:W-:-:S06]  /*2cf0*/  F2FP.F16.F32.PACK_AB R171, R63, R62 ;  /* 0x0000003e3fab723e */ /* 0x000fcc00000000ff */
[----:B------:R-:W4:Y:S01]  /*2d00*/  MUFU.EX2 R70, R70 ;  /* 0x0000004600467308 */ /* 0x000f220000000800 */
[----:B-1----:R-:W-:-:S07]  /*2d10*/  FADD.FTZ R0, R66, R9 ;  /* 0x0000000942007221 */ /* 0x002fce0000010000 */
[----:B------:R-:W1:Y:S01]  /*2d20*/  MUFU.EX2 R175, R12 ;  /* 0x0000000c00af7308 */ /* 0x000e620000000800 */
[C---:B---3--:R-:W-:Y:S01]  /*2d30*/  FADD.FTZ R9, R67.reuse, R0 ;  /* 0x0000000043097221 */ /* 0x048fe20000010000 */
[----:B------:R-:W-:-:S03]  /*2d40*/  F2FP.F16.F32.PACK_AB R173, R67, R66 ;  /* 0x0000004243ad723e */ /* 0x000fc600000000ff */
[----:B----4-:R-:W-:-:S04]  /*2d50*/  FADD.FTZ R0, R70, R9 ;  /* 0x0000000946007221 */ /* 0x010fc80000010000 */
[C---:B-1----:R-:W-:Y:S01]  /*2d60*/  FADD.FTZ R0, R175.reuse, R0 ;  /* 0x00000000af007221 */ /* 0x042fe20000010000 */
[----:B------:R-:W-:Y:S01]  /*2d70*/  F2FP.F16.F32.PACK_AB R175, R175, R70 ;  /* 0x00000046afaf723e */ /* 0x000fe200000000ff */
[----:B--2---:R-:W-:Y:S06]  /*2d80*/  @!P0 BRA `(.L_x_7232) ;  /* 0x0000000000048947 */ /* 0x004fec0003800000 */
[----:B------:R-:W-:Y:S01]  /*2d90*/  BPT.TRAP 0x1 ;  /* 0x000000040000795c */ /* 0x000fe20000300000 */
.L_x_7232:
[----:B------:R1:W2:Y:S01]  /*2da0*/  SYNCS.PHASECHK.TRANS64.TRYWAIT P2, [UR21+0x22850], R7 ;  /* 0x02285007ff0075a7 */ /* 0x0002a20008040155 */
[----:B------:R-:W-:Y:S05]  /*2db0*/  @!P0 BRA `(.L_x_7233) ;  /* 0x0000000000048947 */ /* 0x000fea0003800000 */
[----:B------:R-:W-:Y:S01]  /*2dc0*/  BPT.TRAP 0x1 ;  /* 0x000000040000795c */ /* 0x000fe20000300000 */
.L_x_7233:
[----:B--2---:R-:W-:Y:S05]  /*2dd0*/  @P2 BRA `(.L_x_7234) ;  /* 0x0000000000082947 */ /* 0x004fea0003800000 */
[----:B------:R-:W2:Y:S02]  /*2de0*/  SYNCS.PHASECHK.TRANS64.TRYWAIT P2, [UR21+0x22850], R7 ;  /* 0x02285007ff0075a7 */ /* 0x000ea40008040155 */
[----:B--2---:R-:W-:Y:S05]  /*2df0*/  @!P2 BRA `(.L_x_7235) ;  /* 0x0000006c006ca947 */ /* 0x004fea0003800000 */
.L_x_7234:
[----:B------:R3:W-:Y:S01]  /*2e00*/  BAR.SYNC.DEFER_BLOCKING R6, 0x100 ;  /* 0x000400060000751d */ /* 0x0007e20000010000 */
[----:B------:R-:W-:Y:S01]  /*2e10*/  UIADD3 UR6, UR46, 0x400, URZ ;  /* 0x000004002e067890 */ /* 0x000fe2000fffe03f */
[----:B--2---:R-:W-:Y:S01]  /*2e20*/  @!P1 VIADD R10, R10, 0x22860 ;  /* 0x000228600a0a9836 */ /* 0x004fe20000000000 */
[----:B------:R-:W-:Y:S02]  /*2e30*/  UISETP.GE.AND UP0, UPT, UR50, 0x61, UPT ;  /* 0x000000613200788c */ /* 0x000fe4000bf06270 */
[----:B------:R-:W-:Y:S01]  /*2e40*/  USHF.R.U32.HI UR6, URZ, 0x4, UR6 ;  /* 0x000000043f067899 */ /* 0x000fe20008011606 */
[----:B------:R-:W-:Y:S01]  /*2e50*/  UMOV UR7, 0x40000040 ;  /* 0x4000004000077882 */ /* 0x000fe20000000000 */
[----:B------:R-:W-:Y:S02]  /*2e60*/  @!P1 PRMT R10, RZ, 0x654, R10 ;  /* 0x00000654ff0a9816 */ /* 0x000fe4000000000a */
[----:B------:R-:W-:Y:S01]  /*2e70*/  ULOP3.LUT UR6, UR6, 0x3fff, URZ, 0xc0, !UPT ;  /* 0x00003fff06067892 */ /* 0x000fe2000f8ec03f */
[----:B------:R-:W-:-:S03]  /*2e80*/  PLOP3.LUT P2, PT, PT, PT, UP0, 0x80, 0x0 ;  /* 0x000000000000781c */ /* 0x000fc60003f4f008 */
[----:B------:R-:W-:-:S04]  /*2e90*/  ULOP3.LUT UR21, UR6, 0x3000000, URZ, 0xfc, !UPT ;  /* 0x0300000006157892 */ /* 0x000fc8000f8efc3f */
[----:B------:R-:W-:Y:S01]  /*2ea0*/  UIMAD UR11, UR39, 0xc00, UR21 ;  /* 0x00000c00270b78a4 */ /* 0x000fe2000f8e0215 */
[----:B------:R-:W-:-:S06]  /*2eb0*/  WARPGROUP.ARRIVE ;  /* 0x00000000000079c5 */ /* 0x000fcc0000000000 */
[----:B------:R-:W-:Y:S02]  /*2ec0*/  UMOV UR6, UR11 ;  /* 0x0000000b00067c82 */ /* 0x000fe40008000000 */
        /* <DEDUP_REMOVED lines=32> */
[----:B------:R3:W-:Y:S01]  /*30d0*/  @!P1 SYNCS.ARRIVE.TRANS64.RED.A1T0 RZ, [R10+URZ], RZ ;  /* 0x000000ff0aff99a7 */ /* 0x0007e2000810043f */
[----:B------:R-:W-:Y:S05]  /*30e0*/  @!P2 BRA `(.L_x_7236) ;  /* 0x0000002000d0a947 */ /* 0x000fea0003800000 */
[----:B---3--:R-:W-:Y:S01]  /*30f0*/  MOV R6, R5 ;  /* 0x0000000500067202 */ /* 0x008fe20000000f00 */
[----:B------:R-:W-:Y:S01]  /*3100*/  IMAD.MOV.U32 R13, RZ, RZ, R4 ;  /* 0x000000ffff0d7224 */ /* 0x000fe200078e0004 */
[----:B------:R-:W-:Y:S01]  /*3110*/  UIADD3 UR47, UR47, -0x2, URZ ;  /* 0xfffffffe2f2f7890 */ /* 0x000fe2000fffe03f */
[----:B------:R-:W-:Y:S01]  /*3120*/  ULDC UR23, c[0x0][0x9d8] ;  /* 0x0002760000177ab9 */ /* 0x000fe20000000800 */
[----:B------:R-:W-:-:S10]  /*3130*/  ULDC UR22, c[0x0][0x988] ;  /* 0x0002620000167ab9 */ /* 0x000fd40000000800 */
.L_x_7245:
[----:B------:R-:W-:Y:S01]  /*3140*/  UIADD3 UR39, UR39, 0x1, URZ ;  /* 0x0000000127277890 */ /* 0x000fe2000fffe03f */
[----:B------:R-:W-:Y:S01]  /*3150*/  IMAD.U32 R4, RZ, RZ, UR47 ;  /* 0x0000002fff047e24 */ /* 0x000fe2000f8e00ff */
[----:B------:R-:W-:Y:S02]  /*3160*/  UIADD3 UR47, UR47, -0x1, URZ ;  /* 0xffffffff2f2f7890 */ /* 0x000fe4000fffe03f */
[----:B------:R-:W-:Y:S02]  /*3170*/  UISETP.NE.AND UP0, UPT, UR39, 0x2, UPT ;  /* 0x000000022700788c */ /* 0x000fe4000bf05270 */
[----:B------:R-:W-:Y:S02]  /*3180*/  ISETP.GT.AND P2, PT, R4, RZ, PT ;  /* 0x000000ff0400720c */ /* 0x000fe40003f44270 */
[----:B------:R-:W-:Y:S02]  /*3190*/  USEL UR6, URZ, 0x1, UP0 ;  /* 0x000000013f067887 */ /* 0x000fe40008000000 */
[----:B------:R-:W-:-:S02]  /*31a0*/  USEL UR39, UR39, URZ, UP0 ;  /* 0x0000003f27277287 */ /* 0x000fc40008000000 */
[----:B------:R-:W-:Y:S01]  /*31b0*/  ULOP3.LUT UR42, UR42, UR6, URZ, 0x3c, !UPT ;  /* 0x000000062a2a7292 */ /* 0x000fe2000f8e3c3f */
[----:B--2---:R-:W-:Y:S11]  /*31c0*/  @!P0 BRA `(.L_x_7237) ;  /* 0x0000000000048947 */ /* 0x004ff60003800000 */
[----:B------:R-:W-:Y:S01]  /*31d0*/  BPT.TRAP 0x1 ;  /* 0x000000040000795c */ /* 0x000fe20000300000 */
.L_x_7237:
[----:B------:R-:W-:Y:S01]  /*31e0*/  MOV R4, UR42 ;  /* 0x0000002a00047c02 */ /* 0x000fe20008000f00 */
[----:B------:R-:W-:-:S03]  /*31f0*/  ULEA UR24, UR39, UR46, 0x3 ;  /* 0x0000002e27187291 */ /* 0x000fc6000f8e183f */
[----:B------:R-:W-:-:S04]  /*3200*/  SHF.L.U32 R4, R4, 0x1f, RZ ;  /* 0x0000001f04047819 */ /* 0x000fc800000006ff */
[----:B------:R-:W-:-:S13]  /*3210*/  R2UR UR25, R4 ;  /* 0x00000000041972ca */ /* 0x000fda00000e0000 */
[----:B------:R-:W-:-:S04]  /*3220*/  IMAD.U32 R4, RZ, RZ, UR25 ;  /* 0x00000019ff047e24 */ /* 0x000fc8000f8e00ff */
[----:B------:R2:W3:Y:S01]  /*3230*/  SYNCS.PHASECHK.TRANS64.TRYWAIT P3, [UR24+0x22830], R4 ;  /* 0x02283004ff0075a7 */ /* 0x0004e20008060158 */
[----:B------:R-:W-:Y:S05]  /*3240*/  @!P0 BRA `(.L_x_7238) ;  /* 0x0000000000048947 */ /* 0x000fea0003800000 */
[----:B------:R-:W-:Y:S01]  /*3250*/  BPT.TRAP 0x1 ;  /* 0x000000040000795c */ /* 0x000fe20000300000 */
.L_x_7238:
[----:B---3--:R-:W-:Y:S05]  /*3260*/  @P3 BRA `(.L_x_7239) ;  /* 0x00000000000c3947 */ /* 0x008fea0003800000 */
[----:B--2---:R-:W-:-:S04]  /*3270*/  IMAD.U32 R4, RZ, RZ, UR25 ;  /* 0x00000019ff047e24 */ /* 0x004fc8000f8e00ff */
[----:B------:R-:W2:Y:S02]  /*3280*/  SYNCS.PHASECHK.TRANS64.TRYWAIT P3, [UR24+0x22830], R4 ;  /* 0x02283004ff0075a7 */ /* 0x000ea40008060158 */
[----:B--2---:R-:W-:Y:S05]  /*3290*/  @!P3 BRA `(.L_x_7240) ;  /* 0x000000680058b947 */ /* 0x004fea0003800000 */
.L_x_7239:
[----:B------:R-:W-:Y:S01]  /*32a0*/  UIMAD UR18, UR39, 0x300, UR20 ;  /* 0x00000300271278a4 */ /* 0x000fe2000f8e0214 */
[----:B------:R-:W-:Y:S01]  /*32b0*/  WARPGROUP.ARRIVE ;  /* 0x00000000000079c5 */ /* 0x000fe20000000000 */
[----:B------:R-:W-:Y:S01]  /*32c0*/  UMOV UR19, 0x40000040 ;  /* 0x4000004000137882 */ /* 0x000fe20000000000 */
[----:B------:R-:W-:Y:S01]  /*32d0*/  UMOV UR7, 0x40000040 ;  /* 0x4000004000077882 */ /* 0x000fe20000000000 */
[----:B------:R-:W-:Y:S02]  /*32e0*/  UIADD3 UR6, UR18, 0x2, URZ ;  /* 0x0000000212067890 */ /* 0x000fe4000fffe03f */
[----:B------:R-:W-:Y:S01]  /*32f0*/  UIADD3 UR10, UR18, 0x4, URZ ;  /* 0x00000004120a7890 */ /* 0x000fe2000fffe03f */
[----:B------:R-:W-:Y:S02]  /*3300*/  UMOV UR11, 0x40000040 ;  /* 0x40000040000b7882 */ /* 0x000fe40000000000 */
[----:B------:R-:W-:Y:S01]  /*3310*/  HGMMA.64x96x16.F32 R152, gdesc[UR16], RZ, !UPT, gsb0 ;  /* 0x01600000109879f0 */ /* 0x000fe2000c0008ff */
[----:B------:R-:W-:Y:S01]  /*3320*/  UIADD3 UR14, UR18, 0x6, URZ ;  /* 0x00000006120e7890 */ /* 0x000fe2000fffe03f */
[----:B------:R-:W-:Y:S01]  /*3330*/  UMOV UR15, 0x40000040 ;  /* 0x40000040000f7882 */ /* 0x000fe20000000000 */
[----:B------:R-:W-:-:S02]  /*3340*/  WARPGROUP.DEPBAR.LE gsb0, 0x0 ;  /* 0x00008000000079c5 */ /* 0x000fc40000010000 */
[----:B------:R-:W-:-:S06]  /*3350*/  WARPGROUP.ARRIVE ;  /* 0x00000000000079c5 */ /* 0x000fcc0000000000 */
[----:B------:R-:W-:Y:S03]  /*3360*/  HGMMA.64x96x16.F32 R152, gdesc[UR4], R152, gsb0 ;  /* 0x01600000049879f0 */ /* 0x000fe60008000898 */
[----:B------:R-:W-:Y:S02]  /*3370*/  WARPGROUP.DEPBAR.LE gsb0, 0x0 ;  /* 0x00008000000079c5 */ /* 0x000fe40000010000 */
[----:B------:R-:W-:-:S06]  /*3380*/  WARPGROUP.ARRIVE ;  /* 0x00000000000079c5 */ /* 0x000fcc0000000000 */
[----:B------:R-:W-:Y:S01]  /*3390*/  HGMMA.64x96x16.F32 R152, gdesc[UR8], R152, gsb0 ;  /* 0x01600000089879f0 */ /* 0x000fe20008000898 */
[----:B------:R-:W-:Y:S02]  /*33a0*/  UMOV UR10, UR22 ;  /* 0x00000016000a7c82 */ /* 0x000fe40008000000 */
[----:B------:R-:W-:Y:S02]  /*33b0*/  WARPGROUP.DEPBAR.LE gsb0, 0x0 ;  /* 0x00008000000079c5 */ /* 0x000fe40000010000 */
[----:B------:R-:W-:-:S06]  /*33c0*/  WARPGROUP.ARRIVE ;  /* 0x00000000000079c5 */ /* 0x000fcc0000000000 */
[----:B------:R-:W-:Y:S03]  /*33d0*/  HGMMA.64x96x16.F32 R152, gdesc[UR12], R152, gsb0 ;  /* 0x016000000c9879f0 */ /* 0x000fe60008000898 */
[----:B------:R-:W-:Y:S02]  /*33e0*/  WARPGROUP.DEPBAR.LE gsb0, 0x0 ;  /* 0x00008000000079c5 */ /* 0x000fe40000010000 */
[----:B------:R-:W-:Y:S01]  /*33f0*/  FMUL.FTZ R14, R152, UR23 ;  /* 0x00000017980e7c20 */ /* 0x000fe20008410000 */
[----:B--2---:R-:W-:Y:S01]  /*3400*/  FMUL.FTZ R5, R153, UR23 ;  /* 0x0000001799057c20 */ /* 0x004fe20008410000 */
        /* <DEDUP_REMOVED lines=30> */
[----:B-1----:R-:W-:Y:S01]  /*35f0*/  FMUL.FTZ R7, R154, UR23 ;  /* 0x000000179a077c20 */ /* 0x002fe20008410000 */
        /* <DEDUP_REMOVED lines=25> */
[----:B------:R-:W-:-:S04]  /*3790*/  MOV R199, UR24 ;  /* 0x0000001800c77c02 */ /* 0x000fc80008000f00 */
        /* <DEDUP_REMOVED lines=38> */
[----:B---3--:R-:W-:-:S05]  /*3a00*/  FMNMX.FTZ R4, R189, R4, !PT ;  /* 0x00000004bd047209 */ /* 0x008fca0007810000 */
[----:B------:R-:W3:Y:S02]  /*3a10*/  SHFL.BFLY PT, R161, R4, 0x2, 0x1f ;  /* 0x0c401f0004a17f89 */ /* 0x000ee400000e0000 */
[----:B------:R-:W4:Y:S08]  /*3a20*/  MUFU.TANH R9, R9 ;  /* 0x0000000900097308 */ /* 0x000f300000002400 */
[----:B------:R-:W5:Y:S08]  /*3a30*/  MUFU.TANH R10, R10 ;  /* 0x0000000a000a7308 */ /* 0x000f700000002400 */
[----:B------:R-:W5:Y:S01]  /*3a40*/  MUFU.TANH R11, R11 ;  /* 0x0000000b000b7308 */ /* 0x000f620000002400 */
[----:B---3--:R-:W-:Y:S01]  /*3a50*/  FMNMX.FTZ R167, R4, R161, !PT ;  /* 0x000000a104a77209 */ /* 0x008fe20007810000 */
[----:B------:R-:W-:-:S06]  /*3a60*/  FMUL.FTZ R161, R190, UR23 ;  /* 0x00000017bea17c20 */ /* 0x000fcc0008410000 */
[----:B------:R-:W3:Y:S01]  /*3a70*/  MUFU.TANH R12, R12 ;  /* 0x0000000c000c7308 */ /* 0x000ee20000002400 */
[----:B------:R-:W2:Y:S07]  /*3a80*/  SHFL.BFLY PT, R4, R167, 0x1, 0x1f ;  /* 0x0c201f00a7047f89 */ /* 0x000eae00000e0000 */
[----:B------:R-:W3:Y:S08]  /*3a90*/  MUFU.TANH R15, R15 ;  /* 0x0000000f000f7308 */ /* 0x000ef00000002400 */
[----:B------:R-:W3:Y:S08]  /*3aa0*/  MUFU.TANH R20, R20 ;  /* 0x0000001400147308 */ /* 0x000ef00000002400 */
[----:B------:R-:W3:Y:S01]  /*3ab0*/  MUFU.TANH R21, R21 ;  /* 0x0000001500157308 */ /* 0x000ee20000002400 */
[----:B--2---:R-:W-:-:S05]  /*3ac0*/  FMNMX.FTZ R4, R167, R4, !PT ;  /* 0x00000004a7047209 */ /* 0x004fca0007810000 */
[C---:B------:R-:W-:Y:S01]  /*3ad0*/  FADD.FTZ R13, -R4.reuse, R13 ;  /* 0x0000000d040d7221 */ /* 0x040fe20000010100 */
[----:B------:R-:W-:Y:S01]  /*3ae0*/  FMUL.FTZ R178, R4, UR10 ;  /* 0x0000000a04b27c20 */ /* 0x000fe20008410000 */
[----:B------:R-:W2:Y:S02]  /*3af0*/  MUFU.TANH R152, R152 ;  /* 0x0000009800987308 */ /* 0x000ea40000002400 */
[----:B------:R-:W-:Y:S01]  /*3b00*/  FMUL.FTZ R168, R13, UR10 ;  /* 0x0000000a0da87c20 */ /* 0x000fe20008410000 */
[----:B------:R-:W-:Y:S01]  /*3b10*/  FMNMX.FTZ R13, R7, R6, !PT ;  /* 0x00000006070d7209 */ /* 0x000fe20007810000 */
[--C-:B------:R-:W-:Y:S01]  /*3b20*/  FFMA.FTZ R169, R14, UR10, -R178.reuse ;  /* 0x0000000a0ea97c23 */ /* 0x100fe200080108b2 */
[--C-:B------:R-:W-:Y:S01]  /*3b30*/  FFMA.FTZ R186, R177, UR10, -R178.reuse ;  /* 0x0000000ab1ba7c23 */ /* 0x100fe200080108b2 */
[--C-:B------:R-:W-:Y:S01]  /*3b40*/  FFMA.FTZ R177, R180, UR10, -R178.reuse ;  /* 0x0000000ab4b17c23 */ /* 0x100fe200080108b2 */
[----:B-1----:R-:W-:Y:S01]  /*3b50*/  FMNMX.FTZ R14, R8, R13, !PT ;  /* 0x0000000d080e7209 */ /* 0x002fe20007810000 */
[----:B------:R-:W1:Y:S01]  /*3b60*/  MUFU.TANH R153, R153 ;  /* 0x0000009900997308 */ /* 0x000e620000002400 */
[--C-:B------:R-:W-:Y:S01]  /*3b70*/  FFMA.FTZ R180, R181, UR10, -R178.reuse ;  /* 0x0000000ab5b47c23 */ /* 0x100fe200080108b2 */
[--C-:B------:R-:W-:Y:S01]  /*3b80*/  FFMA.FTZ R181, R184, UR10, -R178.reuse ;  /* 0x0000000ab8b57c23 */ /* 0x100fe200080108b2 */
[----:B----4-:R-:W-:Y:S01]  /*3b90*/  FMNMX.FTZ R167, R9, R14, !PT ;  /* 0x0000000e09a77209 */ /* 0x010fe20007810000 */
[--C-:B------:R-:W-:Y:S01]  /*3ba0*/  FFMA.FTZ R14, R5, UR10, -R178.reuse ;  /* 0x0000000a050e7c23 */ /* 0x100fe200080108b2 */
[--C-:B------:R-:W-:Y:S01]  /*3bb0*/  FFMA.FTZ R184, R185, UR10, -R178.reuse ;  /* 0x0000000ab9b87c23 */ /* 0x100fe200080108b2 */
[--C-:B------:R-:W-:Y:S01]  /*3bc0*/  FFMA.FTZ R185, R192, UR10, -R178.reuse ;  /* 0x0000000ac0b97c23 */ /* 0x100fe200080108b2 */
[----:B-----5:R-:W-:Y:S01]  /*3bd0*/  FMNMX.FTZ R170, R10, R167, !PT ;  /* 0x000000a70aaa7209 */ /* 0x020fe20007810000 */
[----:B------:R-:W4:Y:S01]  /*3be0*/  MUFU.TANH R154, R154 ;  /* 0x0000009a009a7308 */ /* 0x000f220000002400 */
[--C-:B------:R-:W-:Y:S01]  /*3bf0*/  FFMA.FTZ R167, R201, UR10, -R178.reuse ;  /* 0x0000000ac9a77c23 */ /* 0x100fe200080108b2 */
[--C-:B------:R-:W-:Y:S01]  /*3c00*/  FFMA.FTZ R183, R188, UR10, -R178.reuse ;  /* 0x0000000abcb77c23 */ /* 0x100fe200080108b2 */
[----:B------:R-:W-:Y:S01]  /*3c10*/  FMNMX.FTZ R5, R11, R170, !PT ;  /* 0x000000aa0b057209 */ /* 0x000fe20007810000 */
[--C-:B------:R-:W-:Y:S01]  /*3c20*/  FFMA.FTZ R192, R189, UR10, -R178.reuse ;  /* 0x0000000abdc07c23 */ /* 0x100fe200080108b2 */
[--C-:B------:R-:W-:Y:S01]  /*3c30*/  FFMA.FTZ R171, R205, UR10, -R178.reuse ;  /* 0x0000000acdab7c23 */ /* 0x100fe200080108b2 */
[--C-:B------:R-:W-:Y:S01]  /*3c40*/  FFMA.FTZ R173, R207, UR10, -R178.reuse ;  /* 0x0000000acfad7c23 */ /* 0x100fe200080108b2 */
[----:B---3--:R-:W-:Y:S01]  /*3c50*/  FMNMX.FTZ R170, R12, R5, !PT ;  /* 0x000000050caa7209 */ /* 0x008fe20007810000 */
[----:B------:R-:W3:Y:S01]  /*3c60*/  MUFU.TANH R155, R155 ;  /* 0x0000009b009b7308 */ /* 0x000ee20000002400 */
[--C-:B------:R-:W-:Y:S01]  /*3c70*/  FFMA.FTZ R175, R209, UR10, -R178.reuse ;  /* 0x0000000ad1af7c23 */ /* 0x100fe200080108b2 */
[--C-:B------:R-:W-:Y:S01]  /*3c80*/  FFMA.FTZ R179, R211, UR10, -R178.reuse ;  /* 0x0000000ad3b37c23 */ /* 0x100fe200080108b2 */
[----:B------:R-:W-:Y:S01]  /*3c90*/  FMNMX.FTZ R5, R15, R170, !PT ;  /* 0x000000aa0f057209 */ /* 0x000fe20007810000 */
[--C-:B------:R-:W-:Y:S01]  /*3ca0*/  FFMA.FTZ R170, R202, UR10, -R178.reuse ;  /* 0x0000000acaaa7c23 */ /* 0x100fe200080108b2 */
[--C-:B------:R-:W-:Y:S01]  /*3cb0*/  FFMA.FTZ R188, R212, UR10, -R178.reuse ;  /* 0x0000000ad4bc7c23 */ /* 0x100fe200080108b2 */
[----:B------:R-:W-:Y:S01]  /*3cc0*/  FFMA.FTZ R193, R193, UR10, -R178 ;  /* 0x0000000ac1c17c23 */ /* 0x000fe200080108b2 */
[----:B------:R-:W-:Y:S01]  /*3cd0*/  FMNMX.FTZ R172, R20, R5, !PT ;  /* 0x0000000514ac7209 */ /* 0x000fe20007810000 */
[----:B------:R-:W5:Y:S03]  /*3ce0*/  MUFU.TANH R156, R156 ;  /* 0x0000009c009c7308 */ /* 0x000f660000002400 */
[----:B------:R-:W-:-:S04]  /*3cf0*/  FMNMX.FTZ R5, R21, R172, !PT ;  /* 0x000000ac15057209 */ /* 0x000fc80007810000 */
[----:B--2---:R-:W-:Y:S01]  /*3d00*/  FMNMX.FTZ R172, R152, R5, !PT ;  /* 0x0000000598ac7209 */ /* 0x004fe20007810000 */
[----:B------:R-:W2:Y:S03]  /*3d10*/  MUFU.TANH R157, R157 ;  /* 0x0000009d009d7308 */ /* 0x000ea60000002400 */
[----:B-1----:R-:W-:Y:S01]  /*3d20*/  FMNMX.FTZ R5, R153, R172, !PT ;  /* 0x000000ac99057209 */ /* 0x002fe20007810000 */
[----:B------:R-:W-:-:S03]  /*3d30*/  FFMA.FTZ R172, R204, UR10, -R178 ;  /* 0x0000000accac7c23 */ /* 0x000fc600080108b2 */
[----:B----4-:R-:W-:Y:S01]  /*3d40*/  FMNMX.FTZ R174, R154, R5, !PT ;  /* 0x000000059aae7209 */ /* 0x010fe20007810000 */
[----:B------:R-:W1:Y:S03]  /*3d50*/  MUFU.TANH R158, R158 ;  /* 0x0000009e009e7308 */ /* 0x000e660000002400 */
[----:B---3--:R-:W-:-:S04]  /*3d60*/  FMNMX.FTZ R5, R155, R174, !PT ;  /* 0x000000ae9b057209 */ /* 0x008fc80007810000 */
[----:B-----5:R-:W-:Y:S01]  /*3d70*/  FMNMX.FTZ R174, R156, R5, !PT ;  /* 0x000000059cae7209 */ /* 0x020fe20007810000 */
[----:B------:R-:W3:Y:S03]  /*3d80*/  MUFU.TANH R159, R159 ;  /* 0x0000009f009f7308 */ /* 0x000ee60000002400 */
[----:B--2---:R-:W-:Y:S01]  /*3d90*/  FMNMX.FTZ R5, R157, R174, !PT ;  /* 0x000000ae9d057209 */ /* 0x004fe20007810000 */
[----:B------:R-:W-:-:S04]  /*3da0*/  FFMA.FTZ R174, R206, UR10, -R178 ;  /* 0x0000000aceae7c23 */ /* 0x000fc800080108b2 */
[----:B------:R-:W2:Y:S01]  /*3db0*/  MUFU.TANH R160, R160 ;  /* 0x000000a000a07308 */ /* 0x000ea20000002400 */
[----:B-1----:R-:W-:-:S07]  /*3dc0*/  FMNMX.FTZ R176, R158, R5, !PT ;  /* 0x000000059eb07209 */ /* 0x002fce0007810000 */
[----:B------:R-:W1:Y:S01]  /*3dd0*/  MUFU.TANH R161, R161 ;  /* 0x000000a100a17308 */ /* 0x000e620000002400 */
[----:B---3--:R-:W-:-:S07]  /*3de0*/  FMNMX.FTZ R5, R159, R176, !PT ;  /* 0x000000b09f057209 */ /* 0x008fce0007810000 */
[----:B------:R-:W3:Y:S01]  /*3df0*/  MUFU.TANH R162, R162 ;  /* 0x000000a200a27308 */ /* 0x000ee20000002400 */
[----:B--2---:R-:W-:-:S07]  /*3e00*/  FMNMX.FTZ R176, R160, R5, !PT ;  /* 0x00000005a0b07209 */ /* 0x004fce0007810000 */
[----:B------:R-:W2:Y:S01]  /*3e10*/  MUFU.TANH R163, R163 ;  /* 0x000000a300a37308 */ /* 0x000ea20000002400 */
[----:B-1----:R-:W-:Y:S01]  /*3e20*/  FMNMX.FTZ R5, R161, R176, !PT ;  /* 0x000000b0a1057209 */ /* 0x002fe20007810000 */
[----:B------:R-:W-:-:S06]  /*3e30*/  FFMA.FTZ R176, R208, UR10, -R178 ;  /* 0x0000000ad0b07c23 */ /* 0x000fcc00080108b2 */
[----:B------:R-:W1:Y:S01]  /*3e40*/  MUFU.TANH R164, R164 ;  /* 0x000000a400a47308 */ /* 0x000e620000002400 */
[----:B---3--:R-:W-:-:S07]  /*3e50*/  FMNMX.FTZ R182, R162, R5, !PT ;  /* 0x00000005a2b67209 */ /* 0x008fce0007810000 */
[----:B------:R-:W3:Y:S01]  /*3e60*/  MUFU.TANH R165, R165 ;  /* 0x000000a500a57308 */ /* 0x000ee20000002400 */
[----:B--2---:R-:W-:-:S07]  /*3e70*/  FMNMX.FTZ R5, R163, R182, !PT ;  /* 0x000000b6a3057209 */ /* 0x004fce0007810000 */
[----:B------:R-:W2:Y:S01]  /*3e80*/  MUFU.TANH R166, R166 ;  /* 0x000000a600a67308 */ /* 0x000ea20000002400 */
[----:B-1----:R-:W-:-:S07]  /*3e90*/  FMNMX.FTZ R182, R164, R5, !PT ;  /* 0x00000005a4b67209 */ /* 0x002fce0007810000 */
[----:B------:R-:W1:Y:S01]  /*3ea0*/  MUFU.EX2 R168, R168 ;  /* 0x000000a800a87308 */ /* 0x000e620000000800 */
[----:B---3--:R-:W-:Y:S01]  /*3eb0*/  FMNMX.FTZ R5, R165, R182, !PT ;  /* 0x000000b6a5057209 */ /* 0x008fe20007810000 */
[----:B------:R-:W-:-:S06]  /*3ec0*/  FFMA.FTZ R182, R210, UR10, -R178 ;  /* 0x0000000ad2b67c23 */ /* 0x000fcc00080108b2 */
[----:B------:R3:W4:Y:S01]  /*3ed0*/  MUFU.EX2 R13, R169 ;  /* 0x000000a9000d7308 */ /* 0x0007220000000800 */
[----:B--2---:R-:W-:-:S05]  /*3ee0*/  FMNMX.FTZ R5, R166, R5, !PT ;  /* 0x00000005a6057209 */ /* 0x004fca0007810000 */
[----:B------:R-:W2:Y:S02]  /*3ef0*/  SHFL.BFLY PT, R190, R5, 0x2, 0x1f ;  /* 0x0c401f0005be7f89 */ /* 0x000ea400000e0000 */
[----:B------:R-:W5:Y:S01]  /*3f00*/  MUFU.EX2 R14, R14 ;  /* 0x0000000e000e7308 */ /* 0x000f620000000800 */
[--C-:B---3--:R-:W-:Y:S01]  /*3f10*/  FFMA.FTZ R169, R203, UR10, -R178.reuse ;  /* 0x0000000acba97c23 */ /* 0x108fe200080108b2 */
        /* <DEDUP_REMOVED lines=19> */
[----:B------:R-:W-:Y:S01]  /*4050*/  FMUL.FTZ R56, R56, R168 ;  /* 0x000000a838387220 */ /* 0x000fe20000410000 */
[----:B--2---:R-:W-:Y:S01]  /*4060*/  FMNMX.FTZ R187, R5, R190, !PT ;  /* 0x000000be05bb7209 */ /* 0x004fe20007810000 */
[----:B------:R-:W-:Y:S01]  /*4070*/  FFMA.FTZ R190, R213, UR10, -R178 ;  /* 0x0000000ad5be7c23 */ /* 0x000fe200080108b2 */
[----:B------:R-:W2:Y:S01]  /*4080*/  MUFU.EX2 R169, R169 ;  /* 0x000000a900a97308 */ /* 0x000ea20000000800 */
[-C--:B------:R-:W-:Y:S01]  /*4090*/  FMUL.FTZ R57, R57, R168.reuse ;  /* 0x000000a839397220 */ /* 0x080fe20000410000 */
[-C--:B------:R-:W-:Y:S01]  /*40a0*/  FMUL.FTZ R60, R60, R168.reuse ;  /* 0x000000a83c3c7220 */ /* 0x080fe20000410000 */
[----:B------:R-:W4:Y:S01]  /*40b0*/  SHFL.BFLY PT, R194, R187, 0x1, 0x1f ;  /* 0x0c201f00bbc27f89 */ /* 0x000f2200000e0000 */
        /* <DEDUP_REMOVED lines=23> */
[----:B----4-:R-:W-:Y:S01]  /*4230*/  FMNMX.FTZ R5, R187, R194, !PT ;  /* 0x000000c2bb057209 */ /* 0x010fe20007810000 */
[-C--:B------:R-:W-:Y:S01]  /*4240*/  FMUL.FTZ R101, R101, R168.reuse ;  /* 0x000000a865657220 */ /* 0x080fe20000410000 */
[-C--:B------:R-:W-:Y:S01]  /*4250*/  FMUL.FTZ R104, R104, R168.reuse ;  /* 0x000000a868687220 */ /* 0x080fe20000410000 */
[-C--:B------:R-:W-:Y:S01]  /*4260*/  FMUL.FTZ R105, R105, R168.reuse ;  /* 0x000000a869697220 */ /* 0x080fe20000410000 */
[-C--:B------:R-:W-:Y:S01]  /*4270*/  FMUL.FTZ R108, R108, R168.reuse ;  /* 0x000000a86c6c7220 */ /* 0x080fe20000410000 */
[C---:B------:R-:W-:Y:S01]  /*4280*/  FMUL.FTZ R191, R5.reuse, UR10 ;  /* 0x0000000a05bf7c20 */ /* 0x040fe20008410000 */
[----:B------:R-:W-:Y:S01]  /*4290*/  FADD.FTZ R178, -R5, R6 ;  /* 0x0000000605b27221 */ /* 0x000fe20000010100 */
[----:B------:R-:W4:Y:S01]  /*42a0*/  MUFU.EX2 R173, R173 ;  /* 0x000000ad00ad7308 */ /* 0x000f220000000800 */
[----:B------:R-:W-:Y:S01]  /*42b0*/  FMUL.FTZ R109, R109, R168 ;  /* 0x000000a86d6d7220 */ /* 0x000fe20000410000 */
[--C-:B------:R-:W-:Y:S01]  /*42c0*/  FFMA.FTZ R9, R9, UR10, -R191.reuse ;  /* 0x0000000a09097c23 */ /* 0x100fe200080108bf */
[----:B------:R-:W-:Y:S01]  /*42d0*/  FMUL.FTZ R189, R178, UR10 ;  /* 0x0000000ab2bd7c20 */ /* 0x000fe20008410000 */
[--C-:B------:R-:W-:Y:S01]  /*42e0*/  FFMA.FTZ R178, R7, UR10, -R191.reuse ;  /* 0x0000000a07b27c23 */ /* 0x100fe200080108bf */
[--C-:B------:R-:W-:Y:S01]  /*42f0*/  FFMA.FTZ R7, R8, UR10, -R191.reuse ;  /* 0x0000000a08077c23 */ /* 0x100fe200080108bf */
[----:B------:R-:W-:Y:S01]  /*4300*/  IADD3 R8, -R18, 0xb, RZ ;  /* 0x0000000b12087810 */ /* 0x000fe20007ffe1ff */
[--C-:B------:R-:W-:Y:S01]  /*4310*/  FFMA.FTZ R10, R10, UR10, -R191.reuse ;  /* 0x0000000a0a0a7c23 */ /* 0x100fe200080108bf */
        /* <DEDUP_REMOVED lines=8> */
[----:B------:R-:W4:Y:S01]  /*43a0*/  MUFU.EX2 R176, R176 ;  /* 0x000000b000b07308 */ /* 0x000f220000000800 */
[----:B-----5:R-:W-:Y:S01]  /*43b0*/  FFMA.FTZ R192, R152, UR10, -R191 ;  /* 0x0000000a98c07c23 */ /* 0x020fe200080108bf */
[----:B------:R-:W-:-:S02]  /*43c0*/  @!P1 VIADD R152, R199, 0x22840 ;  /* 0x00022840c7989836 */ /* 0x000fc40000000000 */
[--C-:B------:R-:W-:Y:S01]  /*43d0*/  FFMA.FTZ R196, R156, UR10, -R191.reuse ;  /* 0x0000000a9cc47c23 */ /* 0x100fe200080108bf */
[--C-:B------:R-:W-:Y:S01]  /*43e0*/  FFMA.FTZ R197, R157, UR10, -R191.reuse ;  /* 0x0000000a9dc57c23 */ /* 0x100fe200080108bf */
[--C-:B------:R-:W-:Y:S01]  /*43f0*/  FFMA.FTZ R198, R158, UR10, -R191.reuse ;  /* 0x0000000a9ec67c23 */ /* 0x100fe200080108bf */
[--C-:B------:R-:W-:Y:S01]  /*4400*/  FFMA.FTZ R201, R159, UR10, -R191.reuse ;  /* 0x0000000a9fc97c23 */ /* 0x100fe200080108bf */
[----:B------:R-:W-:Y:S01]  /*4410*/  @!P1 PRMT R152, RZ, 0x654, R152 ;  /* 0x00000654ff989816 */ /* 0x000fe20000000098 */
[----:B------:R1:W-:Y:S06]  /*4420*/  BAR.ARV R8, 0x100 ;  /* 0x000400080000751d */ /* 0x0003ec0000002000 */
[----:B------:R5:W-:Y:S01]  /*4430*/  @!P1 SYNCS.ARRIVE.TRANS64.RED.A1T0 RZ, [R152+URZ], RZ ;  /* 0x000000ff98ff99a7 */ /* 0x000be2000810043f */
[----:B------:R-:W-:Y:S01]  /*4440*/  MUFU.EX2 R175, R175 ;  /* 0x000000af00af7308 */ /* 0x000fe20000000800 */
[--C-:B------:R-:W-:Y:S01]  /*4450*/  FFMA.FTZ R202, R160, UR10, -R191.reuse ;  /* 0x0000000aa0ca7c23 */ /* 0x100fe200080108bf */
[--C-:B------:R-:W-:Y:S01]  /*4460*/  FFMA.FTZ R203, R161, UR10, -R191.reuse ;  /* 0x0000000aa1cb7c23 */ /* 0x100fe200080108bf */
[--C-:B------:R-:W-:Y:S01]  /*4470*/  FFMA.FTZ R204, R162, UR10, -R191.reuse ;  /* 0x0000000aa2cc7c23 */ /* 0x100fe200080108bf */
[--C-:B------:R-:W-:Y:S01]  /*4480*/  FFMA.FTZ R163, R163, UR10, -R191.reuse ;  /* 0x0000000aa3a37c23 */ /* 0x100fe200080108bf */
[--C-:B------:R-:W-:Y:S01]  /*4490*/  FFMA.FTZ R165, R165, UR10, -R191.reuse ;  /* 0x0000000aa5a57c23 */ /* 0x100fe200080108bf */
[----:B------:R-:W-:Y:S01]  /*44a0*/  FFMA.FTZ R155, R166, UR10, -R191 ;  /* 0x0000000aa69b7c23 */ /* 0x000fe200080108bf */
[----:B-----5:R-:W-:Y:S01]  /*44b0*/  FADD.FTZ R152, R14, R3 ;  /* 0x000000030e987221 */ /* 0x020fe20000010000 */
[----:B------:R-:W5:Y:S01]  /*44c0*/  MUFU.EX2 R182, R182 ;  /* 0x000000b600b67308 */ /* 0x000f620000000800 */
[-C--:B------:R-:W-:Y:S01]  /*44d0*/  FMUL.FTZ R112, R112, R168.reuse ;  /* 0x000000a870707220 */ /* 0x080fe20000410000 */
[-C--:B------:R-:W-:Y:S01]  /*44e0*/  FMUL.FTZ R113, R113, R168.reuse ;  /* 0x000000a871717220 */ /* 0x080fe20000410000 */
[----:B-1----:R-:W-:Y:S01]  /*44f0*/  FADD.FTZ R3, R167, R152 ;  /* 0x00000098a7037221 */ /* 0x002fe20000010000 */
[-C--:B------:R-:W-:Y:S01]  /*4500*/  FMUL.FTZ R116, R116, R168.reuse ;  /* 0x000000a874747220 */ /* 0x080fe20000410000 */
[-C--:B------:R-:W-:Y:S01]  /*4510*/  FMUL.FTZ R117, R117, R168.reuse ;  /* 0x000000a875757220 */ /* 0x080fe20000410000 */
[-C--:B------:R-:W-:Y:S01]  /*4520*/  FMUL.FTZ R120, R120, R168.reuse ;  /* 0x000000a878787220 */ /* 0x080fe20000410000 */
[----:B---3--:R-:W-:Y:S01]  /*4530*/  FADD.FTZ R152, R170, R3 ;  /* 0x00000003aa987221 */ /* 0x008fe20000010000 */
[----:B------:R-:W1:Y:S01]  /*4540*/  MUFU.EX2 R179, R179 ;  /* 0x000000b300b37308 */ /* 0x000e620000000800 */
[-C--:B------:R-:W-:Y:S01]  /*4550*/  FMUL.FTZ R121, R121, R168.reuse ;  /* 0x000000a879797220 */ /* 0x080fe20000410000 */
[-C--:B------:R-:W-:Y:S01]  /*4560*/  FMUL.FTZ R124, R124, R168.reuse ;  /* 0x000000a87c7c7220 */ /* 0x080fe20000410000 */
[----:B--2---:R-:W-:Y:S01]  /*4570*/  FADD.FTZ R3, R169, R152 ;  /* 0x00000098a9037221 */ /* 0x004fe20000010000 */
[-C--:B------:R-:W-:Y:S01]  /*4580*/  FMUL.FTZ R125, R125, R168.reuse ;  /* 0x000000a87d7d7220 */ /* 0x080fe20000410000 */
[-C--:B------:R-:W-:Y:S01]  /*4590*/  FMUL.FTZ R128, R128, R168.reuse ;  /* 0x000000a880807220 */ /* 0x080fe20000410000 */
[-C--:B------:R-:W-:Y:S01]  /*45a0*/  FMUL.FTZ R129, R129, R168.reuse ;  /* 0x000000a881817220 */ /* 0x080fe20000410000 */
[----:B------:R-:W-:Y:S01]  /*45b0*/  FADD.FTZ R152, R172, R3 ;  /* 0x00000003ac987221 */ /* 0x000fe20000010000 */
        /* <DEDUP_REMOVED lines=8> */
[----:B------:R-:W-:Y:S01]  /*4640*/  MUFU.EX2 R177, R177 ;  /* 0x000000b100b17308 */ /* 0x000fe20000000800 */
[-C--:B------:R-:W-:Y:S01]  /*4650*/  FMUL.FTZ R141, R141, R168.reuse ;  /* 0x000000a88d8d7220 */ /* 0x080fe20000410000 */
[-C--:B------:R-:W-:Y:S01]  /*4660*/  FMUL.FTZ R144, R144, R168.reuse ;  /* 0x000000a890907220 */ /* 0x080fe20000410000 */
[----:B----4-:R-:W-:Y:S01]  /*4670*/  FADD.FTZ R3, R173, R152 ;  /* 0x00000098ad037221 */ /* 0x010fe20000010000 */
[-C--:B------:R-:W-:Y:S01]  /*4680*/  FMUL.FTZ R145, R145, R168.reuse ;  /* 0x000000a891917220 */ /* 0x080fe20000410000 */
[-C--:B------:R-:W-:Y:S01]  /*4690*/  FMUL.FTZ R148, R148, R168.reuse ;  /* 0x000000a894947220 */ /* 0x080fe20000410000 */
[----:B------:R-:W-:Y:S01]  /*46a0*/  FMUL.FTZ R149, R149, R168 ;  /* 0x000000a895957220 */ /* 0x000fe20000410000 */
[----:B------:R-:W-:Y:S01]  /*46b0*/  FADD.FTZ R152, R176, R3 ;  /* 0x00000003b0987221 */ /* 0x000fe20000010000 */
[----:B------:R-:W3:Y:S01]  /*46c0*/  MUFU.EX2 R180, R180 ;  /* 0x000000b400b47308 */ /* 0x000ee20000000800 */
[----:B-----5:R-:W-:-:S02]  /*46d0*/  F2FP.F16.F32.PACK_AB R162, R182, R175 ;  /* 0x000000afb6a2723e */ /* 0x020fc400000000ff */
[----:B------:R-:W-:Y:S01]  /*46e0*/  FADD.FTZ R3, R175, R152 ;  /* 0x00000098af037221 */ /* 0x000fe20000010000 */
[----:B------:R-:W-:Y:S02]  /*46f0*/  F2FP.F16.F32.PACK_AB R154, R170, R167 ;  /* 0x000000a7aa9a723e */ /* 0x000fe400000000ff */
[----:B------:R-:W-:Y:S01]  /*4700*/  F2FP.F16.F32.PACK_AB R156, R172, R169 ;  /* 0x000000a9ac9c723e */ /* 0x000fe200000000ff */
[----:B------:R-:W-:Y:S01]  /*4710*/  FADD.FTZ R152, R182, R3 ;  /* 0x00000003b6987221 */ /* 0x000fe20000010000 */
[----:B------:R-:W4:Y:S01]  /*4720*/  MUFU.EX2 R181, R181 ;  /* 0x000000b500b57308 */ /* 0x000f220000000800 */
[----:B------:R-:W-:Y:S02]  /*4730*/  F2FP.F16.F32.PACK_AB R160, R176, R173 ;  /* 0x000000adb0a0723e */ /* 0x000fe400000000ff */
[----:B-1----:R-:W-:-:S04]  /*4740*/  FADD.FTZ R3, R179, R152 ;  /* 0x00000098b3037221 */ /* 0x002fc80000010000 */
[----:B--2---:R-:W-:Y:S01]  /*4750*/  FADD.FTZ R152, R186, R3 ;  /* 0x00000003ba987221 */ /* 0x004fe20000010000 */
[----:B------:R-:W1:Y:S01]  /*4760*/  MUFU.EX2 R189, R189 ;  /* 0x000000bd00bd7308 */ /* 0x000e620000000800 */
[----:B---3--:R-:W-:Y:S02]  /*4770*/  F2FP.F16.F32.PACK_AB R166, R180, R177 ;  /* 0x000000b1b4a6723e */ /* 0x008fe400000000ff */
[----:B------:R-:W-:-:S04]  /*4780*/  FADD.FTZ R3, R177, R152 ;  /* 0x00000098b1037221 */ /* 0x000fc80000010000 */
[----:B------:R-:W-:Y:S01]  /*4790*/  FADD.FTZ R152, R180, R3 ;  /* 0x00000003b4987221 */ /* 0x000fe20000010000 */
[----:B------:R-:W2:Y:S03]  /*47a0*/  MUFU.EX2 R178, R178 ;  /* 0x000000b200b27308 */ /* 0x000ea60000000800 */
[----:B----4-:R-:W-:-:S05]  /*47b0*/  FADD.FTZ R3, R181, R152 ;  /* 0x00000098b5037221 */ /* 0x010fca0000010000 */
[----:B------:R-:W3:Y:S01]  /*47c0*/  MUFU.EX2 R184, R184 ;  /* 0x000000b800b87308 */ /* 0x000ee20000000800 */
[-C--:B-1----:R-:W-:Y:S01]  /*47d0*/  FMUL.FTZ R26, R26, R189.reuse ;  /* 0x000000bd1a1a7220 */ /* 0x082fe20000410000 */
[-C--:B------:R-:W-:Y:S01]  /*47e0*/  FMUL.FTZ R27, R27, R189.reuse ;  /* 0x000000bd1b1b7220 */ /* 0x080fe20000410000 */
[-C--:B------:R-:W-:Y:S01]  /*47f0*/  FMUL.FTZ R30, R30, R189.reuse ;  /* 0x000000bd1e1e7220 */ /* 0x080fe20000410000 */
[-C--:B------:R-:W-:Y:S01]  /*4800*/  FMUL.FTZ R31, R31, R189.reuse ;  /* 0x000000bd1f1f7220 */ /* 0x080fe20000410000 */
[-C--:B------:R-:W-:Y:S01]  /*4810*/  FMUL.FTZ R34, R34, R189.reuse ;  /* 0x000000bd22227220 */ /* 0x080fe20000410000 */
[-C--:B------:R-:W-:Y:S01]  /*4820*/  FMUL.FTZ R35, R35, R189.reuse ;  /* 0x000000bd23237220 */ /* 0x080fe20000410000 */
[-C--:B------:R-:W-:Y:S01]  /*4830*/  FMUL.FTZ R38, R38, R189.reuse ;  /* 0x000000bd26267220 */ /* 0x080fe20000410000 */
[----:B------:R-:W1:Y:S01]  /*4840*/  MUFU.EX2 R7, R7 ;  /* 0x0000000700077308 */ /* 0x000e620000000800 */
        /* <DEDUP_REMOVED lines=71> */
[----:B------:R1:W-:Y:S01]  /*4cc0*/  MUFU.EX2 R187, R193 ;  /* 0x000000c100bb7308 */ /* 0x0003e20000000800 */
[----:B--2---:R-:W-:Y:S01]  /*4cd0*/  FADD.FTZ R0, R20, R13 ;  /* 0x0000000d14007221 */ /* 0x004fe20000010000 */
[-C--:B------:R-:W-:Y:S01]  /*4ce0*/  FMUL.FTZ R146, R146, R189.reuse ;  /* 0x000000bd92927220 */ /* 0x080fe20000410000 */
[-C--:B------:R-:W-:Y:S01]  /*4cf0*/  FMUL.FTZ R147, R147, R189.reuse ;  /* 0x000000bd93937220 */ /* 0x080fe20000410000 */
[-C--:B------:R-:W-:Y:S01]  /*4d00*/  FMUL.FTZ R150, R150, R189.reuse ;  /* 0x000000bd96967220 */ /* 0x080fe20000410000 */
[----:B------:R-:W-:Y:S01]  /*4d10*/  FMUL.FTZ R151, R151, R189 ;  /* 0x000000bd97977220 */ /* 0x000fe20000410000 */
[----:B------:R-:W-:-:S02]  /*4d20*/  F2FP.F16.F32.PACK_AB R157, R12, R11 ;  /* 0x0000000b0c9d723e */ /* 0x000fc400000000ff */
[----:B------:R-:W2:Y:S01]  /*4d30*/  MUFU.EX2 R192, R192 ;  /* 0x000000c000c07308 */ /* 0x000ea20000000800 */
[--C-:B-1----:R-:W-:Y:S01]  /*4d40*/  FFMA.FTZ R193, R153, UR10, -R191.reuse ;  /* 0x0000000a99c17c23 */ /* 0x102fe200080108bf */
[----:B---3--:R-:W-:Y:S01]  /*4d50*/  FADD.FTZ R13, R21, R0 ;  /* 0x00000000150d7221 */ /* 0x008fe20000010000 */
[----:B------:R-:W-:Y:S01]  /*4d60*/  FFMA.FTZ R153, R164, UR10, -R191 ;  /* 0x0000000aa4997c23 */ /* 0x000fe200080108bf */
[----:B------:R-:W-:Y:S02]  /*4d70*/  F2FP.F16.F32.PACK_AB R164, R186, R179 ;  /* 0x000000b3baa4723e */ /* 0x000fe400000000ff */
[----:B------:R-:W-:Y:S02]  /*4d80*/  F2FP.F16.F32.PACK_AB R159, R20, R15 ;  /* 0x0000000f149f723e */ /* 0x000fe400000000ff */
[----:B------:R-:W1:Y:S08]  /*4d90*/  MUFU.EX2 R193, R193 ;  /* 0x000000c100c17308 */ /* 0x000e700000000800 */
        /* <DEDUP_REMOVED lines=20> */
[----:B---3--:R-:W-:Y:S01]  /*4ee0*/  FADD.FTZ R3, R185, R158 ;  /* 0x0000009eb9037221 */ /* 0x008fe20000010000 */
[----:B------:R-:W-:Y:S02]  /*4ef0*/  F2FP.F16.F32.PACK_AB R158, R174, R171 ;  /* 0x000000abae9e723e */ /* 0x000fe400000000ff */
[----:B------:R-:W-:-:S04]  /*4f00*/  F2FP.F16.F32.PACK_AB R174, R6, R187 ;  /* 0x000000bb06ae723e */ /* 0x000fc800000000ff */
[----:B------:R-:W3:Y:S01]  /*4f10*/  MUFU.EX2 R202, R202 ;  /* 0x000000ca00ca7308 */ /* 0x000ee20000000800 */
[----:B--2---:R-:W-:-:S07]  /*4f20*/  FADD.FTZ R13, R201, R0 ;  /* 0x00000000c90d7221 */ /* 0x004fce0000010000 */
[----:B------:R-:W2:Y:S01]  /*4f30*/  MUFU.EX2 R203, R203 ;  /* 0x000000cb00cb7308 */ /* 0x000ea20000000800 */
[C---:B-1----:R-:W-:Y:S01]  /*4f40*/  FADD.FTZ R168, R190.reuse, R3 ;  /* 0x00000003bea87221 */ /* 0x042fe20000010000 */
[----:B------:R-:W-:-:S03]  /*4f50*/  F2FP.F16.F32.PACK_AB R172, R190, R185 ;  /* 0x000000b9beac723e */ /* 0x000fc600000000ff */
[----:B------:R-:W-:Y:S01]  /*4f60*/  FADD.FTZ R3, R187, R168 ;  /* 0x000000a8bb037221 */ /* 0x000fe20000010000 */
[----:B------:R-:W-:Y:S02]  /*4f70*/  F2FP.F16.F32.PACK_AB R168, R184, R181 ;  /* 0x000000b5b8a8723e */ /* 0x000fe400000000ff */
[----:B------:R-:W1:Y:S01]  /*4f80*/  MUFU.EX2 R204, R204 ;  /* 0x000000cc00cc7308 */ /* 0x000e620000000800 */
[----:B---3--:R-:W-:Y:S01]  /*4f90*/  FADD.FTZ R0, R202, R13 ;  /* 0x0000000dca007221 */ /* 0x008fe20000010000 */
[----:B------:R-:W-:Y:S01]  /*4fa0*/  FADD.FTZ R3, R6, R3 ;  /* 0x0000000306037221 */ /* 0x000fe20000010000 */
[----:B------:R-:W-:-:S05]  /*4fb0*/  F2FP.F16.F32.PACK_AB R169, R202, R201 ;  /* 0x000000c9caa9723e */ /* 0x000fca00000000ff */
[----:B------:R3:W4:Y:S01]  /*4fc0*/  MUFU.EX2 R191, R163 ;  /* 0x000000a300bf7308 */ /* 0x0007220000000800 */
[----:B--2---:R-:W-:-:S07]  /*4fd0*/  FADD.FTZ R13, R203, R0 ;  /* 0x00000000cb0d7221 */ /* 0x004fce0000010000 */
[----:B------:R2:W5:Y:S01]  /*4fe0*/  MUFU.EX2 R14, R153 ;  /* 0x00000099000e7308 */ /* 0x0005620000000800 */
[----:B-1----:R-:W-:Y:S01]  /*4ff0*/  FADD.FTZ R0, R204, R13 ;  /* 0x0000000dcc007221 */ /* 0x002fe20000010000 */
[----:B---3--:R-:W-:Y:S02]  /*5000*/  F2FP.F16.F32.PACK_AB R163, R194, R193 ;  /* 0x000000c1c2a3723e */ /* 0x008fe400000000ff */
[----:B------:R-:W-:-:S04]  /*5010*/  F2FP.F16.F32.PACK_AB R171, R204, R203 ;  /* 0x000000cbccab723e */ /* 0x000fc800000000ff */
[----:B------:R1:W3:Y:S01]  /*5020*/  MUFU.EX2 R175, R165 ;  /* 0x000000a500af7308 */ /* 0x0002e20000000800 */
[----:B--2---:R-:W-:Y:S01]  /*5030*/  F2FP.F16.F32.PACK_AB R153, R7, R178 ;  /* 0x000000b20799723e */ /* 0x004fe200000000ff */
[----:B----4-:R-:W-:-:S06]  /*5040*/  FADD.FTZ R7, R191, R0 ;  /* 0x00000000bf077221 */ /* 0x010fcc0000010000 */
[----:B------:R2:W4:Y:S01]  /*5050*/  MUFU.EX2 R6, R155 ;  /* 0x0000009b00067308 */ /* 0x0005220000000800 */
[----:B-----5:R-:W-:Y:S01]  /*5060*/  FADD.FTZ R0, R14, R7 ;  /* 0x000000070e007221 */ /* 0x020fe20000010000 */
[----:B-1----:R-:W-:Y:S02]  /*5070*/  F2FP.F16.F32.PACK_AB R165, R196, R195 ;  /* 0x000000c3c4a5723e */ /* 0x002fe400000000ff */
[----:B------:R-:W-:Y:S01]  /*5080*/  F2FP.F16.F32.PACK_AB R173, R14, R191 ;  /* 0x000000bf0ead723e */ /* 0x000fe200000000ff */
[----:B---3--:R-:W-:Y:S01]  /*5090*/  FADD.FTZ R7, R175, R0 ;  /* 0x00000000af077221 */ /* 0x008fe20000010000 */
[----:B--2---:R-:W-:-:S03]  /*50a0*/  F2FP.F16.F32.PACK_AB R155, R10, R9 ;  /* 0x000000090a9b723e */ /* 0x004fc600000000ff */
[C---:B----4-:R-:W-:Y:S01]  /*50b0*/  FADD.FTZ R0, R6.reuse, R7 ;  /* 0x0000000706007221 */ /* 0x050fe20000010000 */
[----:B------:R-:W-:Y:S01]  /*50c0*/  F2FP.F16.F32.PACK_AB R175, R6, R175 ;  /* 0x000000af06af723e */ /* 0x000fe200000000ff */
[----:B------:R-:W-:Y:S06]  /*50d0*/  @!P0 BRA `(.L_x_7241) ;  /* 0x0000000000048947 */ /* 0x000fec0003800000 */
[----:B------:R-:W-:Y:S01]  /*50e0*/  BPT.TRAP 0x1 ;  /* 0x000000040000795c */ /* 0x000fe20000300000 */
.L_x_7241:
[----:B------:R-:W-:-:S04]  /*50f0*/  IMAD.U32 R6, RZ, RZ, UR25 ;  /* 0x00000019ff067e24 */ /* 0x000fc8000f8e00ff */
[----:B------:R1:W2:Y:S01]  /*5100*/  SYNCS.PHASECHK.TRANS64.TRYWAIT P3, [UR24+0x22850], R6 ;  /* 0x02285006ff0075a7 */ /* 0x0002a20008060158 */
[----:B------:R-:W-:Y:S05]  /*5110*/  @!P0 BRA `(.L_x_7242) ;  /* 0x0000000000048947 */ /* 0x000fea0003800000 */
[----:B------:R-:W-:Y:S01]  /*5120*/  BPT.TRAP 0x1 ;  /* 0x000000040000795c */ /* 0x000fe20000300000 */
.L_x_7242:
[----:B--2---:R-:W-:Y:S05]  /*5130*/  @P3 BRA `(.L_x_7243) ;  /* 0x00000000000c3947 */ /* 0x004fea0003800000 */
[----:B-1----:R-:W-:-:S04]  /*5140*/  MOV R6, UR25 ;  /* 0x0000001900067c02 */ /* 0x002fc80008000f00 */
[----:B------:R-:W1:Y:S02]  /*5150*/  SYNCS.PHASECHK.TRANS64.TRYWAIT P3, [UR24+0x22850], R6 ;  /* 0x02285006ff0075a7 */ /* 0x000e640008060158 */
[----:B-1----:R-:W-:Y:S05]  /*5160*/  @!P3 BRA `(.L_x_7244) ;  /* 0x0000004800c0b947 */ /* 0x002fea0003800000 */
.L_x_7243:
[----:B-1----:R-:W-:Y:S01]  /*5170*/  VIADD R6, R18, 0x8 ;  /* 0x0000000812067836 */ /* 0x002fe20000000000 */
[----:B------:R-:W-:Y:S01]  /*5180*/  UIMAD UR11, UR39, 0xc00, UR21 ;  /* 0x00000c00270b78a4 */ /* 0x000fe2000f8e0215 */
[----:B------:R-:W-:Y:S01]  /*5190*/  @!P1 VIADD R199, R199, 0x22860 ;  /* 0x00022860c7c79836 */ /* 0x000fe20000000000 */
[----:B------:R-:W-:Y:S01]  /*51a0*/  UMOV UR7, 0x40000040 ;  /* 0x4000004000077882 */ /* 0x000fe20000000000 */
[----:B------:R-:W-:Y:S01]  /*51b0*/  IMAD.MOV.U32 R13, RZ, RZ, R4 ;  /* 0x000000ffff0d7224 */ /* 0x000fe200078e0004 */
[----:B------:R1:W-:Y:S02]  /*51c0*/  BAR.SYNC.DEFER_BLOCKING R6, 0x100 ;  /* 0x000400060000751d */ /* 0x0003e40000010000 */
[----:B------:R-:W-:-:S04]  /*51d0*/  @!P1 PRMT R199, RZ, 0x654, R199 ;  /* 0x00000654ffc79816 */ /* 0x000fc800000000c7 */
[----:B------:R-:W-:Y:S01]  /*51e0*/  UMOV UR6, UR11 ;  /* 0x0000000b00067c82 */ /* 0x000fe20008000000 */
[----:B-1----:R-:W-:Y:S01]  /*51f0*/  MOV R6, R5 ;  /* 0x0000000500067202 */ /* 0x002fe20000000f00 */
[----:B------:R-:W-:-:S06]  /*5200*/  WARPGROUP.ARRIVE ;  /* 0x00000000000079c5 */ /* 0x000fcc0000000000 */
        /* <DEDUP_REMOVED lines=33> */
[----:B------:R-:W-:Y:S05]  /*5420*/  @P2 BRA `(.L_x_7245) ;  /* 0xffffffdc00442947 */ /* 0x000fea000383ffff */
.L_x_7236:
[----:B---3--:R-:W3:Y:S01]  /*5430*/  SHFL.BFLY PT, R6, R3, 0x2, 0x1f ;  /* 0x0c401f0003067f89 */ /* 0x008ee200000e0000 */
[C---:B------:R-:W-:Y:S01]  /*5440*/  IADD3 R11, P0, R16.reuse, 0x20, RZ ;  /* 0x00000020100b7810 */ /* 0x040fe20007f1e0ff */
[----:B------:R-:W-:Y:S01]  /*5450*/  UIADD3 UR34, -UR37, URZ, URZ ;  /* 0x0000003f25227290 */ /* 0x000fe2000fffe13f */
[C---:B------:R-:W-:Y:S01]  /*5460*/  IADD3 R12, P4, R16.reuse, 0x60, RZ ;  /* 0x00000060100c7810 */ /* 0x040fe20007f9e0ff */
[----:B-1----:R-:W1:Y:S01]  /*5470*/  SHFL.BFLY PT, R7, R0, 0x2, 0x1f ;  /* 0x0c401f0000077f89 */ /* 0x002e6200000e0000 */
[----:B------:R-:W-:Y:S01]  /*5480*/  LOP3.LUT R9, R11, 0x380, RZ, 0xc0, !PT ;  /* 0x000003800b097812 */ /* 0x000fe200078ec0ff */
[----:B------:R-:W-:Y:S01]  /*5490*/  ULDC UR4, c[0x0][0xda8] ;  /* 0x00036a0000047ab9 */ /* 0x000fe20000000800 */
[C---:B------:R-:W-:Y:S01]  /*54a0*/  IADD3 R163, P3, R16.reuse, 0x4000, RZ ;  /* 0x0000400010a37810 */ /* 0x040fe20007f7e0ff */
[----:B------:R-:W-:Y:S01]  /*54b0*/  UIMAD UR34, UR4, UR34, UR44 ;  /* 0x00000022042272a4 */ /* 0x000fe2000f8e022c */
[C---:B------:R-:W-:Y:S01]  /*54c0*/  IADD3 R13, P2, R16.reuse, 0x4060, RZ ;  /* 0x00004060100d7810 */ /* 0x040fe20007f5e0ff */
[----:B------:R-:W-:Y:S01]  /*54d0*/  UIADD3 UR35, -UR36, URZ, URZ ;  /* 0x0000003f24237290 */ /* 0x000fe2000fffe13f */
[----:B------:R-:W-:Y:S01]  /*54e0*/  LOP3.LUT R162, R163, 0x380, RZ, 0xc0, !PT ;  /* 0x00000380a3a27812 */ /* 0x000fe200078ec0ff */
[----:B------:R-:W-:Y:S01]  /*54f0*/  ULDC UR4, c[0x0][0xdb4] ;  /* 0x00036d0000047ab9 */ /* 0x000fe20000000800 */
[----:B------:R-:W-:Y:S01]  /*5500*/  IADD3 R161, P1, R16, 0x40, RZ ;  /* 0x0000004010a17810 */ /* 0x000fe20007f3e0ff */
[----:B------:R-:W-:Y:S01]  /*5510*/  USHF.L.U32 UR34, UR34, 0x7, URZ ;  /* 0x0000000722227899 */ /* 0x000fe2000800063f */
[----:B------:R-:W-:Y:S01]  /*5520*/  SHF.R.U64 R162, R162, 0x3, RZ ;  /* 0x00000003a2a27819 */ /* 0x000fe200000012ff */
[----:B------:R-:W-:Y:S01]  /*5530*/  UIMAD UR35, UR4, UR35, UR37 ;  /* 0x00000023042372a4 */ /* 0x000fe2000f8e0225 */
[----:B------:R-:W-:Y:S01]  /*5540*/  LOP3.LUT R160, R161, 0x380, RZ, 0xc0, !PT ;  /* 0x00000380a1a07812 */ /* 0x000fe200078ec0ff */
[----:B------:R-:W-:Y:S01]  /*5550*/  ULDC.64 UR8, c[0x0][0xb70] ;  /* 0x0002dc0000087ab9 */ /* 0x000fe20000000a00 */
[----:B------:R-:W-:Y:S01]  /*5560*/  LOP3.LUT R162, R162, R163, RZ, 0x3c, !PT ;  /* 0x000000a3a2a27212 */ /* 0x000fe200078e3cff */
[----:B------:R-:W-:Y:S01]  /*5570*/  IMAD.X R163, RZ, RZ, R17, P3 ;  /* 0x000000ffffa37224 */ /* 0x000fe200018e0611 */
[----:B------:R-:W-:Y:S01]  /*5580*/  IADD3 R177, P3, R16, 0x8060, RZ ;  /* 0x0000806010b17810 */ /* 0x000fe20007f7e0ff */
[----:B------:R-:W-:Y:S01]  /*5590*/  USHF.R.S32.HI UR4, URZ, 0x1f, UR35 ;  /* 0x0000001f3f047899 */ /* 0x000fe20008011423 */
[----:B------:R-:W-:Y:S01]  /*55a0*/  SHF.R.U64 R160, R160, 0x3, RZ ;  /* 0x00000003a0a07819 */ /* 0x000fe200000012ff */
[----:B---3--:R-:W-:Y:S01]  /*55b0*/  FADD.FTZ R6, R6, R3 ;  /* 0x0000000306067221 */ /* 0x008fe20000010000 */
[----:B------:R-:W-:Y:S01]  /*55c0*/  LOP3.LUT R3, R12, 0x380, RZ, 0xc0, !PT ;  /* 0x000003800c037812 */ /* 0x000fe200078ec0ff */
[----:B------:R-:W-:Y:S01]  /*55d0*/  UIMAD UR6, UR4, UR8, URZ ;  /* 0x00000008040672a4 */ /* 0x000fe2000f8e023f */
[----:B------:R-:W-:Y:S01]  /*55e0*/  LOP3.LUT R176, R177, 0x380, RZ, 0xc0, !PT ;  /* 0x00000380b1b07812 */ /* 0x000fe200078ec0ff */
[----:B-1----:R-:W-:Y:S01]  /*55f0*/  FADD.FTZ R7, R7, R0 ;  /* 0x0000000007077221 */ /* 0x002fe20000010000 */
[----:B------:R-:W1:Y:S01]  /*5600*/  SHFL.BFLY PT, R169, R6, 0x1, 0x1f ;  /* 0x0c201f0006a97f89 */ /* 0x000e6200000e0000 */
[----:B------:R-:W-:Y:S01]  /*5610*/  SHF.R.U64 R0, R9, 0x3, RZ ;  /* 0x0000000309007819 */ /* 0x000fe200000012ff */
[----:B------:R-:W-:Y:S01]  /*5620*/  UIMAD.WIDE.U32 UR4, UR35, UR8, URZ ;  /* 0x00000008230472a5 */ /* 0x000fe2000f8e003f */
[----:B------:R-:W-:Y:S01]  /*5630*/  SHF.R.U64 R9, R3, 0x3, RZ ;  /* 0x0000000303097819 */ /* 0x000fe200000012ff */
[----:B------:R-:W3:Y:S01]  /*5640*/  SHFL.BFLY PT, R10, R7, 0x1, 0x1f ;  /* 0x0c201f00070a7f89 */ /* 0x000ee200000e0000 */
[----:B------:R-:W-:Y:S01]  /*5650*/  SHF.R.U64 R176, R176, 0x3, RZ ;  /* 0x00000003b0b07819 */ /* 0x000fe200000012ff */
[----:B------:R-:W-:Y:S01]  /*5660*/  ULDC UR7, c[0x0][0xa88] ;  /* 0x0002a20000077ab9 */ /* 0x000fe20000000800 */
[----:B------:R-:W-:Y:S01]  /*5670*/  LOP3.LUT R160, R160, R161, RZ, 0x3c, !PT ;  /* 0x000000a1a0a07212 */ /* 0x000fe200078e3cff */
[----:B------:R4:W-:Y:S06]  /*5680*/  BAR.ARV R8, 0x100 ;  /* 0x000400080000751d */ /* 0x0009ec0000002000 */
[----:B------:R-:W-:Y:S01]  /*5690*/  LOP3.LUT R176, R176, R177, RZ, 0x3c, !PT ;  /* 0x000000b1b0b07212 */ /* 0x000fe200078e3cff */
[--C-:B------:R-:W-:Y:S01]  /*56a0*/  IMAD.X R177, RZ, RZ, R17.reuse, P3 ;  /* 0x000000ffffb17224 */ /* 0x100fe200018e0611 */
[----:B----4-:R-:W-:Y:S01]  /*56b0*/  LOP3.LUT R8, R9, R12, RZ, 0x3c, !PT ;  /* 0x0000000c09087212 */ /* 0x010fe200078e3cff */
[----:B------:R-:W-:Y:S01]  /*56c0*/  IMAD.X R9, RZ, RZ, R17, P4 ;  /* 0x000000ffff097224 */ /* 0x000fe200020e0611 */
[----:B------:R-:W-:Y:S01]  /*56d0*/  LOP3.LUT R12, R13, 0x380, RZ, 0xc0, !PT ;  /* 0x000003800d0c7812 */ /* 0x000fe200078ec0ff */
[----:B------:R-:W-:Y:S06]  /*56e0*/  BAR.ARV 0x8, 0x120 ;  /* 0x0204800000007b1d */ /* 0x000fec0000002000 */
[----:B------:R-:W-:Y:S01]  /*56f0*/  SHF.R.U64 R12, R12, 0x3, RZ ;  /* 0x000000030c0c7819 */ /* 0x000fe200000012ff */
[----:B-1----:R-:W-:Y:S01]  /*5700*/  FADD.FTZ R169, R6, R169 ;  /* 0x000000a906a97221 */ /* 0x002fe20000010000 */
[----:B------:R-:W-:Y:S01]  /*5710*/  LOP3.LUT R6, R0, R11, RZ, 0x3c, !PT ;  /* 0x0000000b00067212 */ /* 0x000fe200078e3cff */
[----:B---3--:R-:W-:Y:S01]  /*5720*/  FADD.FTZ R167, R7, R10 ;  /* 0x0000000a07a77221 */ /* 0x008fe20000010000 */
[----:B------:R-:W-:Y:S01]  /*5730*/  LOP3.LUT R12, R12, R13, RZ, 0x3c, !PT ;  /* 0x0000000d0c0c7212 */ /* 0x000fe200078e3cff */
[--C-:B------:R-:W-:Y:S01]  /*5740*/  IMAD.X R13, RZ, RZ, R17.reuse, P2 ;  /* 0x000000ffff0d7224 */ /* 0x100fe200010e0611 */
[C---:B------:R-:W-:Y:S01]  /*5750*/  IADD3 R171, P2, R16.reuse, 0xc040, RZ ;  /* 0x0000c04010ab7810 */ /* 0x040fe20007f5e0ff */
[----:B------:R-:W-:Y:S01]  /*5760*/  IMAD.X R7, RZ, RZ, R17, P0 ;  /* 0x000000ffff077224 */ /* 0x000fe200000e0611 */
[----:B------:R-:W-:Y:S01]  /*5770*/  IADD3 R21, P0, R16, 0x8000, RZ ;  /* 0x0000800010157810 */ /* 0x000fe20007f1e0ff */
[----:B------:R-:W-:Y:S01]  /*5780*/  BAR.SYNC.DEFER_BLOCKING 0x1, 0x100 ;  /* 0x0044000000007b1d */ /* 0x000fe20000010000 */
[----:B------:R-:W-:Y:S01]  /*5790*/  LOP3.LUT R170, R171, 0x380, RZ, 0xc0, !PT ;  /* 0x00000380abaa7812 */ /* 0x000fe200078ec0ff */
[----:B------:R-:W-:Y:S01]  /*57a0*/  UIMAD UR6, UR35, UR9, UR6 ;  /* 0x00000009230672a4 */ /* 0x000fe2000f8e0206 */
[----:B------:R-:W-:-:S02]  /*57b0*/  FSETP.NE.FTZ.AND P3, PT, R169, RZ, PT ;  /* 0x000000ffa900720b */ /* 0x000fc40003f75000 */
[----:B------:R-:W-:Y:S02]  /*57c0*/  SHF.R.U64 R170, R170, 0x3, RZ ;  /* 0x00000003aaaa7819 */ /* 0x000fe400000012ff */
[----:B------:R-:W-:Y:S02]  /*57d0*/  LOP3.LUT R20, R21, 0x380, RZ, 0xc0, !PT ;  /* 0x0000038015147812 */ /* 0x000fe400078ec0ff */
[----:B------:R-:W-:Y:S01]  /*57e0*/  LOP3.LUT R170, R170, R171, RZ, 0x3c, !PT ;  /* 0x000000abaaaa7212 */ /* 0x000fe200078e3cff */
[----:B------:R-:W-:Y:S01]  /*57f0*/  IMAD.X R171, RZ, RZ, R17, P2 ;  /* 0x000000ffffab7224 */ /* 0x000fe200010e0611 */
[----:B------:R-:W-:Y:S02]  /*5800*/  IADD3 R157, P5, R16, 0x4040, RZ ;  /* 0x00004040109d7810 */ /* 0x000fe40007fbe0ff */
[----:B------:R-:W-:Y:S02]  /*5810*/  IADD3.X R161, RZ, R17, RZ, P1, !PT ;  /* 0x00000011ffa17210 */ /* 0x000fe40000ffe4ff */
[----:B------:R-:W-:-:S02]  /*5820*/  FSETP.NE.FTZ.AND P2, PT, R167, RZ, PT ;  /* 0x000000ffa700720b */ /* 0x000fc40003f55000 */
[----:B------:R-:W-:Y:S02]  /*5830*/  IADD3 R153, P1, R16, 0x8020, RZ ;  /* 0x0000802010997810 */ /* 0x000fe40007f3e0ff */
[----:B------:R-:W-:Y:S02]  /*5840*/  SHF.R.U64 R20, R20, 0x3, RZ ;  /* 0x0000000314147819 */ /* 0x000fe400000012ff */
[----:B------:R-:W-:Y:S01]  /*5850*/  MOV R159, R6 ;  /* 0x00000006009f7202 */ /* 0x000fe20000000f00 */
[----:B------:R-:W-:Y:S01]  /*5860*/  IMAD.MOV.U32 R6, RZ, RZ, RZ ;  /* 0x000000ffff067224 */ /* 0x000fe200078e00ff */
[----:B------:R-:W-:Y:S02]  /*5870*/  LOP3.LUT R156, R157, 0x380, RZ, 0xc0, !PT ;  /* 0x000003809d9c7812 */ /* 0x000fe400078ec0ff */
[----:B------:R-:W-:Y:S02]  /*5880*/  LOP3.LUT R152, R153, 0x380, RZ, 0xc0, !PT ;  /* 0x0000038099987812 */ /* 0x000fe400078ec0ff */
[----:B------:R-:W-:Y:S01]  /*5890*/  MOV R160, R160 ;  /* 0x000000a000a07202 */ /* 0x000fe20000000f00 */
[----:B------:R-:W1:Y:S01]  /*58a0*/  @P3 MUFU.RCP R6, R169 ;  /* 0x000000a900063308 */ /* 0x000e620000001000 */
[----:B------:R-:W-:-:S02]  /*58b0*/  LOP3.LUT R20, R20, R21, RZ, 0x3c, !PT ;  /* 0x0000001514147212 */ /* 0x000fc400078e3cff */
[----:B------:R-:W-:Y:S02]  /*58c0*/  MOV R161, R8 ;  /* 0x0000000800a17202 */ /* 0x000fe40000000f00 */
[----:B------:R-:W-:Y:S02]  /*58d0*/  IADD3.X R21, RZ, R17, RZ, P0, !PT ;  /* 0x00000011ff157210 */ /* 0x000fe400007fe4ff */
[----:B------:R-:W-:Y:S01]  /*58e0*/  MOV R8, RZ ;  /* 0x000000ff00087202 */ /* 0x000fe20000000f00 */
[----:B------:R-:W-:Y:S01]  /*58f0*/  @P3 MUFU.LG2 R169, R169 ;  /* 0x000000a900a93308 */ /* 0x000fe20000000c00 */
[----:B------:R-:W-:Y:S02]  /*5900*/  SHF.R.U64 R156, R156, 0x3, RZ ;  /* 0x000000039c9c7819 */ /* 0x000fe400000012ff */
[----:B------:R-:W-:Y:S02]  /*5910*/  IADD3 R165, P0, R16, 0xc060, RZ ;  /* 0x0000c06010a57810 */ /* 0x000fe40007f1e0ff */
[----:B------:R-:W-:-:S02]  /*5920*/  SHF.R.U64 R152, R152, 0x3, RZ ;  /* 0x0000000398987819 */ /* 0x000fc400000012ff */
[----:B------:R-:W-:Y:S01]  /*5930*/  IADD3 R11, P6, R16, 0x4020, RZ ;  /* 0x00004020100b7810 */ /* 0x000fe20007fde0ff */
[----:B------:R-:W3:Y:S01]  /*5940*/  @P2 MUFU.RCP R8, R167 ;  /* 0x000000a700082308 */ /* 0x000ee20000001000 */
[----:B------:R-:W-:Y:S01]  /*5950*/  LOP3.LUT R156, R156, R157, RZ, 0x3c, !PT ;  /* 0x0000009d9c9c7212 */ /* 0x000fe200078e3cff */
[--C-:B------:R-:W-:Y:S01]  /*5960*/  IMAD.X R157, RZ, RZ, R17.reuse, P5 ;  /* 0x000000ffff9d7224 */ /* 0x100fe200028e0611 */
[----:B------:R-:W-:Y:S01]  /*5970*/  LOP3.LUT R164, R165, 0x380, RZ, 0xc0, !PT ;  /* 0x00000380a5a47812 */ /* 0x000fe200078ec0ff */
[-C--:B-1----:R-:W-:Y:S01]  /*5980*/  FMUL.FTZ R25, R25, R6.reuse ;  /* 0x0000000619197220 */ /* 0x082fe20000410000 */
[----:B------:R-:W-:Y:S01]  /*5990*/  LOP3.LUT R152, R152, R153, RZ, 0x3c, !PT ;  /* 0x0000009998987212 */ /* 0x000fe200078e3cff */
[--C-:B------:R-:W-:Y:S01]  /*59a0*/  IMAD.X R153, RZ, RZ, R17.reuse, P1 ;  /* 0x000000ffff997224 */ /* 0x100fe200008e0611 */
[----:B------:R-:W-:Y:S01]  /*59b0*/  LOP3.LUT R10, R11, 0x380, RZ, 0xc0, !PT ;  /* 0x000003800b0a7812 */ /* 0x000fe200078ec0ff */
[----:B------:R-:W1:Y:S01]  /*59c0*/  @P2 MUFU.LG2 R167, R167 ;  /* 0x000000a700a72308 */ /* 0x000e620000000c00 */
[----:B------:R-:W-:Y:S01]  /*59d0*/  SHF.R.U64 R164, R164, 0x3, RZ ;  /* 0x00000003a4a47819 */ /* 0x000fe200000012ff */
[-C--:B------:R-:W-:Y:S01]  /*59e0*/  FMUL.FTZ R24, R24, R6.reuse ;  /* 0x0000000618187220 */ /* 0x080fe20000410000 */
[----:B------:R-:W-:Y:S01]  /*59f0*/  SHF.R.U64 R10, R10, 0x3, RZ ;  /* 0x000000030a0a7819 */ /* 0x000fe200000012ff */
[-C--:B------:R-:W-:Y:S01]  /*5a00*/  FMUL.FTZ R29, R29, R6.reuse ;  /* 0x000000061d1d7220 */ /* 0x080fe20000410000 */
[----:B------:R-:W-:Y:S01]  /*5a10*/  LOP3.LUT R15, R16, 0x380, RZ, 0xc0, !PT ;  /* 0x00000380100f7812 */ /* 0x000fe200078ec0ff */
[----:B------:R-:W-:Y:S01]  /*5a20*/  FMUL.FTZ R168, R32, R6 ;  /* 0x0000000620a87220 */ /* 0x000fe20000410000 */
[----:B------:R-:W-:Y:S01]  /*5a30*/  MOV R156, R156 ;  /* 0x0000009c009c7202 */ /* 0x000fe20000000f00 */
[----:B------:R-:W-:Y:S01]  /*5a40*/  FMUL.FTZ R166, R36, R6 ;  /* 0x0000000624a67220 */ /* 0x000fe20000410000 */
[----:B------:R-:W-:Y:S01]  /*5a50*/  MOV R157, R152 ;  /* 0x00000098009d7202 */ /* 0x000fe20000000f00 */
[----:B------:R-:W-:Y:S01]  /*5a60*/  VIADD R152, R200, UR34 ;  /* 0x00000022c8987c36 */ /* 0x000fe20008000000 */
[----:B------:R-:W-:Y:S01]  /*5a70*/  LOP3.LUT R164, R164, R165, RZ, 0x3c, !PT ;  /* 0x000000a5a4a47212 */ /* 0x000fe200078e3cff */
[-C--:B---3--:R-:W-:Y:S01]  /*5a80*/  FMUL.FTZ R27, R27, R8.reuse ;  /* 0x000000081b1b7220 */ /* 0x088fe20000410000 */
[----:B------:R-:W-:Y:S01]  /*5a90*/  IADD3.X R165, RZ, R17, RZ, P0, !PT ;  /* 0x00000011ffa57210 */ /* 0x000fe200007fe4ff */
[----:B------:R-:W-:Y:S01]  /*5aa0*/  VIADD R7, R152, 0x8 ;  /* 0x0000000898077836 */ /* 0x000fe20000000000 */
[----:B------:R-:W-:Y:S01]  /*5ab0*/  LOP3.LUT R10, R10, R11, RZ, 0x3c, !PT ;  /* 0x0000000b0a0a7212 */ /* 0x000fe200078e3cff */
[----:B------:R-:W-:Y:S01]  /*5ac0*/  FMUL.FTZ R31, R31, R8 ;  /* 0x000000081f1f7220 */ /* 0x000fe20000410000 */
[----:B------:R-:W-:Y:S01]  /*5ad0*/  SHF.R.U64 R15, R15, 0x3, RZ ;  /* 0x000000030f0f7819 */ /* 0x000fe200000012ff */
[-C--:B------:R-:W-:Y:S01]  /*5ae0*/  FMUL.FTZ R9, R41, R6.reuse ;  /* 0x0000000629097220 */ /* 0x080fe20000410000 */
[----:B------:R-:W-:Y:S01]  /*5af0*/  IADD3.X R11, RZ, R17, RZ, P6, !PT ;  /* 0x00000011ff0b7210 */ /* 0x000fe200037fe4ff */
[----:B------:R-:W-:Y:S01]  /*5b00*/  FMUL.FTZ R53, R53, R6 ;  /* 0x0000000635357220 */ /* 0x000fe20000410000 */
[----:B------:R-:W-:Y:S01]  /*5b10*/  MOV R3, R164 ;  /* 0x000000a400037202 */ /* 0x000fe20000000f00 */
[----:B------:R-:W-:Y:S01]  /*5b20*/  FMUL.FTZ R164, R40, R6 ;  /* 0x0000000628a47220 */ /* 0x000fe20000410000 */
[----:B------:R-:W-:Y:S01]  /*5b30*/  LOP3.LUT P0, RZ, R2, 0x3, RZ, 0xc0, !PT ;  /* 0x0000000302ff7812 */ /* 0x000fe2000780c0ff */
[----:B------:R-:W-:Y:S01]  /*5b40*/  IMAD.U32 R40, RZ, RZ, UR10 ;  /* 0x0000000aff287e24 */ /* 0x000fe2000f8e00ff */
[----:B------:R-:W-:Y:S01]  /*5b50*/  LOP3.LUT R14, R15, R16, RZ, 0x3c, !PT ;  /* 0x000000100f0e7212 */ /* 0x000fe200078e3cff */
[----:B------:R-:W-:Y:S01]  /*5b60*/  IMAD.MOV.U32 R15, RZ, RZ, R17 ;  /* 0x000000ffff0f7224 */ /* 0x000fe200078e0011 */
[----:B------:R-:W-:Y:S01]  /*5b70*/  MOV R162, R162 ;  /* 0x000000a200a27202 */ /* 0x000fe20000000f00 */
[----:B------:R-:W-:Y:S01]  /*5b80*/  FMUL.FTZ R165, R44, R6 ;  /* 0x000000062ca57220 */ /* 0x000fe20000410000 */
[----:B------:R-:W-:Y:S01]  /*5b90*/  MOV R163, R10 ;  /* 0x0000000a00a37202 */ /* 0x000fe20000000f00 */
[----:B------:R-:W-:Y:S01]  /*5ba0*/  FMUL.FTZ R10, R45, R6 ;  /* 0x000000062d0a7220 */ /* 0x000fe20000410000 */
[----:B------:R-:W-:Y:S01]  /*5bb0*/  MOV R155, R12 ;  /* 0x0000000c009b7202 */ /* 0x000fe20000000f00 */
[----:B------:R-:W-:Y:S01]  /*5bc0*/  FMUL.FTZ R13, R33, R6 ;  /* 0x00000006210d7220 */ /* 0x000fe20000410000 */
[----:B------:R-:W-:Y:S01]  /*5bd0*/  MOV R158, R20 ;  /* 0x00000014009e7202 */ /* 0x000fe20000000f00 */
[-C--:B------:R-:W-:Y:S01]  /*5be0*/  FMUL.FTZ R12, R49, R6.reuse ;  /* 0x00000006310c7220 */ /* 0x080fe20000410000 */
[----:B------:R-:W-:Y:S01]  /*5bf0*/  ISETP.GE.OR P1, PT, R7, UR7, P0 ;  /* 0x0000000707007c0c */ /* 0x000fe20008726670 */
[----:B------:R-:W-:Y:S01]  /*5c00*/  FMUL.FTZ R45, R64, R6 ;  /* 0x00000006402d7220 */ /* 0x000fe20000410000 */
[----:B------:R-:W-:Y:S01]  /*5c10*/  MOV R20, R170 ;  /* 0x000000aa00147202 */ /* 0x000fe20000000f00 */
[----:B------:R-:W-:Y:S01]  /*5c20*/  FMUL.FTZ R33, R72, R6 ;  /* 0x0000000648217220 */ /* 0x000fe20000410000 */
[----:B------:R-:W-:Y:S01]  /*5c30*/  MOV R49, UR10 ;  /* 0x0000000a00317c02 */ /* 0x000fe20008000f00 */
[----:B------:R-:W-:Y:S01]  /*5c40*/  FMUL.FTZ R64, R26, R8 ;  /* 0x000000081a407220 */ /* 0x000fe20000410000 */
[----:B------:R-:W-:Y:S01]  /*5c50*/  MOV R7, UR5 ;  /* 0x0000000500077c02 */ /* 0x000fe20008000f00 */
[----:B------:R-:W-:Y:S01]  /*5c60*/  FMUL.FTZ R170, R28, R6 ;  /* 0x000000061caa7220 */ /* 0x000fe20000410000 */
[----:B------:R-:W-:Y:S01]  /*5c70*/  @P3 FMUL.FTZ R7, R40, 0.69314718246459960938 ;  /* 0x3f31721828073820 */ /* 0x000fe20000410000 */
[----:B------:R-:W-:Y:S01]  /*5c80*/  FMUL.FTZ R72, R30, R8 ;  /* 0x000000081e487220 */ /* 0x000fe20000410000 */
[----:B------:R-:W-:Y:S01]  /*5c90*/  @P3 FMUL.FTZ R26, R169, 0.69314718246459960938 ;  /* 0x3f317218a91a3820 */ /* 0x000fe20000410000 */
[----:B------:R-:W-:Y:S01]  /*5ca0*/  IADD3 R179, P4, R16, 0x8040, RZ ;  /* 0x0000804010b37810 */ /* 0x000fe20007f9e0ff */
[----:B------:R-:W-:Y:S01]  /*5cb0*/  FMUL.FTZ R11, R37, R6 ;  /* 0x00000006250b7220 */ /* 0x000fe20000410000 */
[----:B------:R-:W-:Y:S01]  /*5cc0*/  MOV R14, R14 ;  /* 0x0000000e000e7202 */ /* 0x000fe20000000f00 */
[-C--:B------:R-:W-:Y:S01]  /*5cd0*/  FMUL.FTZ R15, R48, R6.reuse ;  /* 0x00000006300f7220 */ /* 0x080fe20000410000 */
[----:B------:R-:W-:Y:S01]  /*5ce0*/  IADD3 R175, P6, R16, 0xc000, RZ ;  /* 0x0000c00010af7810 */ /* 0x000fe20007fde0ff */
        /* <DEDUP_REMOVED lines=47> */
[----:B------:R-:W-:Y:S01]  /*5fe0*/  IMAD.MOV.U32 R48, RZ, RZ, -0x800000 ;  /* 0xff800000ff307424 */ /* 0x000fe200078e00ff */
[----:B------:R-:W-:Y:S01]  /*5ff0*/  F2FP.F16.F32.PACK_AB R24, R25, R24 ;  /* 0x000000181918723e */ /* 0x000fe200000000ff */
[----:B------:R-:W-:Y:S01]  /*6000*/  IMAD.U32 R6, RZ, RZ, UR4 ;  /* 0x00000004ff067e24 */ /* 0x000fe2000f8e00ff */
[----:B------:R-:W-:Y:S01]  /*6010*/  IADD3 R173, P5, R16, 0xc020, RZ ;  /* 0x0000c02010ad7810 */ /* 0x000fe20007fbe0ff */
[----:B------:R-:W-:Y:S01]  /*6020*/  @P2 FMUL.FTZ R49, R49, 0.69314718246459960938 ;  /* 0x3f31721831312820 */ /* 0x000fe20000410000 */
[-C--:B------:R-:W-:Y:S01]  /*6030*/  FMUL.FTZ R35, R35, R8.reuse ;  /* 0x0000000823237220 */ /* 0x080fe20000410000 */
[-C--:B------:R-:W-:Y:S01]  /*6040*/  FMUL.FTZ R34, R34, R8.reuse ;  /* 0x0000000822227220 */ /* 0x080fe20000410000 */
[-C--:B------:R-:W-:Y:S01]  /*6050*/  FMUL.FTZ R39, R39, R8.reuse ;  /* 0x0000000827277220 */ /* 0x080fe20000410000 */
[----:B------:R-:W-:Y:S01]  /*6060*/  FMUL.FTZ R38, R38, R8 ;  /* 0x0000000826267220 */ /* 0x000fe20000410000 */
[----:B-1----:R-:W-:Y:S01]  /*6070*/  @P2 FMUL.FTZ R30, R167, 0.69314718246459960938 ;  /* 0x3f317218a71e2820 */ /* 0x002fe20000410000 */
[----:B------:R-:W-:Y:S01]  /*6080*/  @P3 FFMA.FTZ R48, R7, R4, R26 ;  /* 0x0000000407303223 */ /* 0x000fe2000001001a */
[----:B------:R-:W-:Y:S01]  /*6090*/  F2FP.F16.F32.PACK_AB R25, R27, R64 ;  /* 0x000000401b19723e */ /* 0x000fe200000000ff */
[-C--:B------:R-:W-:Y:S01]  /*60a0*/  FMUL.FTZ R43, R43, R8.reuse ;  /* 0x000000082b2b7220 */ /* 0x080fe20000410000 */
[----:B------:R-:W-:Y:S01]  /*60b0*/  LOP3.LUT R178, R179, 0x380, RZ, 0xc0, !PT ;  /* 0x00000380b3b27812 */ /* 0x000fe200078ec0ff */
[-C--:B------:R-:W-:Y:S01]  /*60c0*/  FMUL.FTZ R42, R42, R8.reuse ;  /* 0x000000082a2a7220 */ /* 0x080fe20000410000 */
[-C--:B------:R-:W-:Y:S01]  /*60d0*/  FMUL.FTZ R47, R47, R8.reuse ;  /* 0x000000082f2f7220 */ /* 0x080fe20000410000 */
[----:B------:R-:W-:Y:S01]  /*60e0*/  FMUL.FTZ R46, R46, R8 ;  /* 0x000000082e2e7220 */ /* 0x000fe20000410000 */
[----:B------:R-:W-:Y:S01]  /*60f0*/  F2FP.F16.F32.PACK_AB R26, R29, R170 ;  /* 0x000000aa1d1a723e */ /* 0x000fe200000000ff */
[----:B------:R-:W-:Y:S01]  /*6100*/  FMUL.FTZ R51, R51, R8 ;  /* 0x0000000833337220 */ /* 0x000fe20000410000 */
[----:B------:R-:W-:Y:S01]  /*6110*/  F2FP.F16.F32.PACK_AB R27, R31, R72 ;  /* 0x000000481f1b723e */ /* 0x000fe200000000ff */
[-C--:B------:R-:W-:Y:S01]  /*6120*/  FMUL.FTZ R50, R50, R8.reuse ;  /* 0x0000000832327220 */ /* 0x080fe20000410000 */
[----:B------:R-:W-:Y:S01]  /*6130*/  LOP3.LUT R174, R175, 0x380, RZ, 0xc0, !PT ;  /* 0x00000380afae7812 */ /* 0x000fe200078ec0ff */
[-C--:B------:R-:W-:Y:S01]  /*6140*/  FMUL.FTZ R55, R55, R8.reuse ;  /* 0x0000000837377220 */ /* 0x080fe20000410000 */
[----:B------:R-:W-:Y:S01]  /*6150*/  FMUL.FTZ R54, R54, R8 ;  /* 0x0000000836367220 */ /* 0x000fe20000410000 */
[----:B------:R-:W-:-:S02]  /*6160*/  IMAD.MOV.U32 R44, RZ, RZ, -0x800000 ;  /* 0xff800000ff2c7424 */ /* 0x000fc400078e00ff */
[-C--:B------:R-:W-:Y:S01]  /*6170*/  FMUL.FTZ R59, R59, R8.reuse ;  /* 0x000000083b3b7220 */ /* 0x080fe20000410000 */
[-C--:B------:R-:W-:Y:S01]  /*6180*/  FMUL.FTZ R58, R58, R8.reuse ;  /* 0x000000083a3a7220 */ /* 0x080fe20000410000 */
[-C--:B------:R-:W-:Y:S01]  /*6190*/  FMUL.FTZ R63, R63, R8.reuse ;  /* 0x000000083f3f7220 */ /* 0x080fe20000410000 */
[-C--:B------:R-:W-:Y:S01]  /*61a0*/  FMUL.FTZ R62, R62, R8.reuse ;  /* 0x000000083e3e7220 */ /* 0x080fe20000410000 */
[----:B------:R-:W-:Y:S01]  /*61b0*/  LOP3.LUT R172, R173, 0x380, RZ, 0xc0, !PT ;  /* 0x00000380adac7812 */ /* 0x000fe200078ec0ff */
        /* <DEDUP_REMOVED lines=45> */
[----:B------:R-:W-:Y:S01]  /*6490*/  IMAD.MOV.U32 R40, RZ, RZ, R6 ;  /* 0x000000ffff287224 */ /* 0x000fe200078e0006 */
[----:B------:R-:W-:Y:S01]  /*64a0*/  SHF.R.U64 R178, R178, 0x3, RZ ;  /* 0x00000003b2b27819 */ /* 0x000fe200000012ff */
[----:B------:R1:W-:Y:S01]  /*64b0*/  STSM.16.M88.4 [R14], R24 ;  /* 0x000000180e007844 */ /* 0x0003e20000000200 */
[----:B------:R-:W-:Y:S01]  /*64c0*/  F2FP.F16.F32.PACK_AB R4, R13, R168 ;  /* 0x000000a80d04723e */ /* 0x000fe200000000ff */
[----:B------:R-:W-:Y:S01]  /*64d0*/  UIADD3 UR4, UR5, UR6, URZ ;  /* 0x0000000605047290 */ /* 0x000fe2000fffe03f */
[----:B------:R-:W-:-:S02]  /*64e0*/  F2FP.F16.F32.PACK_AB R5, R35, R34 ;  /* 0x000000222305723e */ /* 0x000fc400000000ff */
[----:B------:R-:W-:Y:S02]  /*64f0*/  F2FP.F16.F32.PACK_AB R6, R11, R166 ;  /* 0x000000a60b06723e */ /* 0x000fe400000000ff */
[----:B------:R-:W-:Y:S01]  /*6500*/  F2FP.F16.F32.PACK_AB R7, R39, R38 ;  /* 0x000000262707723e */ /* 0x000fe200000000ff */
[----:B------:R-:W-:Y:S01]  /*6510*/  IMAD.U32 R41, RZ, RZ, UR4 ;  /* 0x00000004ff297e24 */ /* 0x000fe2000f8e00ff */
[----:B------:R-:W-:Y:S01]  /*6520*/  F2FP.F16.F32.PACK_AB R8, R9, R164 ;  /* 0x000000a40908723e */ /* 0x000fe200000000ff */
[----:B------:R-:W-:Y:S01]  /*6530*/  USHF.R.S32.HI UR4, URZ, 0x1f, UR36 ;  /* 0x0000001f3f047899 */ /* 0x000fe20008011424 */
[----:B------:R-:W-:Y:S01]  /*6540*/  SHF.R.U64 R174, R174, 0x3, RZ ;  /* 0x00000003aeae7819 */ /* 0x000fe200000012ff */
[----:B------:R-:W-:Y:S01]  /*6550*/  STSM.16.M88.4 [R159], R4 ;  /* 0x000000049f007844 */ /* 0x000fe20000000200 */
[----:B------:R-:W-:Y:S02]  /*6560*/  F2FP.F16.F32.PACK_AB R9, R43, R42 ;  /* 0x0000002a2b09723e */ /* 0x000fe400000000ff */
[----:B------:R-:W-:Y:S01]  /*6570*/  F2FP.F16.F32.PACK_AB R10, R10, R165 ;  /* 0x000000a50a0a723e */ /* 0x000fe200000000ff */
[----:B------:R-:W3:Y:S01]  /*6580*/  LDC.64 R42, c[0x0][0xb78] ;  /* 0x0002de00ff2a7b82 */ /* 0x000ee20000000a00 */
[----:B------:R-:W-:-:S02]  /*6590*/  F2FP.F16.F32.PACK_AB R11, R47, R46 ;  /* 0x0000002e2f0b723e */ /* 0x000fc400000000ff */
[----:B------:R-:W-:Y:S02]  /*65a0*/  F2FP.F16.F32.PACK_AB R12, R12, R15 ;  /* 0x0000000f0c0c723e */ /* 0x000fe400000000ff */
[----:B------:R-:W-:Y:S01]  /*65b0*/  F2FP.F16.F32.PACK_AB R13, R51, R50 ;  /* 0x00000032330d723e */ /* 0x000fe200000000ff */
[----:B------:R-:W-:Y:S01]  /*65c0*/  STSM.16.M88.4 [R160], R8 ;  /* 0x00000008a0007844 */ /* 0x000fe20000000200 */
[----:B-1----:R-:W-:Y:S02]  /*65d0*/  F2FP.F16.F32.PACK_AB R14, R53, R52 ;  /* 0x00000034350e723e */ /* 0x002fe400000000ff */
[----:B------:R-:W-:Y:S02]  /*65e0*/  F2FP.F16.F32.PACK_AB R15, R55, R54 ;  /* 0x00000036370f723e */ /* 0x000fe400000000ff */
[----:B------:R-:W-:Y:S02]  /*65f0*/  SHF.R.U64 R172, R172, 0x3, RZ ;  /* 0x00000003acac7819 */ /* 0x000fe400000012ff */
[----:B------:R-:W-:Y:S01]  /*6600*/  F2FP.F16.F32.PACK_AB R24, R57, R56 ;  /* 0x000000383918723e */ /* 0x000fe200000000ff */
[----:B------:R1:W-:Y:S01]  /*6610*/  STSM.16.M88.4 [R161], R12 ;  /* 0x0000000ca1007844 */ /* 0x0003e20000000200 */
[----:B------:R-:W-:-:S02]  /*6620*/  F2FP.F16.F32.PACK_AB R25, R59, R58 ;  /* 0x0000003a3b19723e */ /* 0x000fc400000000ff */
[----:B------:R-:W-:Y:S02]  /*6630*/  F2FP.F16.F32.PACK_AB R26, R61, R60 ;  /* 0x0000003c3d1a723e */ /* 0x000fe400000000ff */
[----:B------:R-:W-:Y:S02]  /*6640*/  F2FP.F16.F32.PACK_AB R27, R63, R62 ;  /* 0x0000003e3f1b723e */ /* 0x000fe400000000ff */
[----:B------:R-:W-:Y:S02]  /*6650*/  LOP3.LUT R178, R178, R179, RZ, 0x3c, !PT ;  /* 0x000000b3b2b27212 */ /* 0x000fe400078e3cff */
[----:B------:R-:W-:Y:S01]  /*6660*/  F2FP.F16.F32.PACK_AB R28, R28, R45 ;  /* 0x0000002d1c1c723e */ /* 0x000fe200000000ff */
[----:B------:R-:W-:Y:S01]  /*6670*/  STSM.16.M88.4 [R162], R24 ;  /* 0x00000018a2007844 */ /* 0x000fe20000000200 */
[----:B------:R-:W-:Y:S01]  /*6680*/  F2FP.F16.F32.PACK_AB R29, R67, R66 ;  /* 0x00000042431d723e */ /* 0x000fe200000000ff */
[----:B---3--:R-:W-:Y:S01]  /*6690*/  IMAD.WIDE.U32 R40, R42, UR36, R40 ;  /* 0x000000242a287c25 */ /* 0x008fe2000f8e0028 */
[----:B------:R-:W-:-:S02]  /*66a0*/  F2FP.F16.F32.PACK_AB R30, R69, R68 ;  /* 0x00000044451e723e */ /* 0x000fc400000000ff */
[----:B------:R-:W-:Y:S01]  /*66b0*/  F2FP.F16.F32.PACK_AB R31, R71, R70 ;  /* 0x00000046471f723e */ /* 0x000fe200000000ff */
[----:B-1----:R-:W-:Y:S01]  /*66c0*/  IMAD R12, R42, UR4, RZ ;  /* 0x000000042a0c7c24 */ /* 0x002fe2000f8e02ff */
[----:B------:R-:W-:Y:S01]  /*66d0*/  F2FP.F16.F32.PACK_AB R32, R32, R33 ;  /* 0x000000212020723e */ /* 0x000fe200000000ff */
[----:B------:R-:W-:Y:S01]  /*66e0*/  ULDC.64 UR4, c[0x0][0xb40] ;  /* 0x0002d00000047ab9 */ /* 0x000fe20000000a00 */
[----:B------:R-:W-:Y:S01]  /*66f0*/  LOP3.LUT R174, R174, R175, RZ, 0x3c, !PT ;  /* 0x000000afaeae7212 */ /* 0x000fe200078e3cff */
[----:B------:R-:W-:Y:S01]  /*6700*/  IMAD.X R175, RZ, RZ, R17, P6 ;  /* 0x000000ffffaf7224 */ /* 0x000fe200030e0611 */
[----:B------:R-:W-:Y:S01]  /*6710*/  IADD3.X R179, RZ, R17, RZ, P4, !PT ;  /* 0x00000011ffb37210 */ /* 0x000fe200027fe4ff */
[----:B------:R-:W-:Y:S01]  /*6720*/  STSM.16.M88.4 [R163], R28 ;  /* 0x0000001ca3007844 */ /* 0x000fe20000000200 */
[----:B------:R-:W-:Y:S01]  /*6730*/  F2FP.F16.F32.PACK_AB R33, R75, R74 ;  /* 0x0000004a4b21723e */ /* 0x000fe200000000ff */
[----:B------:R-:W-:Y:S01]  /*6740*/  IMAD R12, R43, UR36, R12 ;  /* 0x000000242b0c7c24 */ /* 0x000fe2000f8e020c */
[----:B------:R-:W-:-:S02]  /*6750*/  F2FP.F16.F32.PACK_AB R34, R77, R76 ;  /* 0x0000004c4d22723e */ /* 0x000fc400000000ff */
[----:B------:R-:W-:Y:S02]  /*6760*/  F2FP.F16.F32.PACK_AB R35, R79, R78 ;  /* 0x0000004e4f23723e */ /* 0x000fe400000000ff */
[----:B------:R-:W-:Y:S02]  /*6770*/  F2FP.F16.F32.PACK_AB R36, R36, R37 ;  /* 0x000000252424723e */ /* 0x000fe400000000ff */
[----:B------:R-:W-:Y:S01]  /*6780*/  F2FP.F16.F32.PACK_AB R37, R83, R82 ;  /* 0x000000525325723e */ /* 0x000fe200000000ff */
[----:B------:R-:W-:Y:S01]  /*6790*/  STSM.16.M88.4 [R156], R32 ;  /* 0x000000209c007844 */ /* 0x000fe20000000200 */
[----:B------:R-:W-:Y:S02]  /*67a0*/  F2FP.F16.F32.PACK_AB R38, R85, R84 ;  /* 0x000000545526723e */ /* 0x000fe400000000ff */
[----:B------:R-:W-:Y:S02]  /*67b0*/  F2FP.F16.F32.PACK_AB R39, R87, R86 ;  /* 0x000000565727723e */ /* 0x000fe400000000ff */
[----:B------:R-:W-:-:S02]  /*67c0*/  LOP3.LUT R172, R172, R173, RZ, 0x3c, !PT ;  /* 0x000000adacac7212 */ /* 0x000fc400078e3cff */
[----:B------:R-:W-:Y:S01]  /*67d0*/  F2FP.F16.F32.PACK_AB R4, R89, R88 ;  /* 0x000000585904723e */ /* 0x000fe200000000ff */
[----:B------:R-:W-:Y:S01]  /*67e0*/  STSM.16.M88.4 [R155], R36 ;  /* 0x000000249b007844 */ /* 0x000fe20000000200 */
[----:B------:R-:W-:Y:S02]  /*67f0*/  F2FP.F16.F32.PACK_AB R5, R91, R90 ;  /* 0x0000005a5b05723e */ /* 0x000fe400000000ff */
[----:B------:R-:W-:Y:S02]  /*6800*/  F2FP.F16.F32.PACK_AB R6, R93, R92 ;  /* 0x0000005c5d06723e */ /* 0x000fe400000000ff */
[----:B------:R-:W-:Y:S02]  /*6810*/  F2FP.F16.F32.PACK_AB R7, R95, R94 ;  /* 0x0000005e5f07723e */ /* 0x000fe400000000ff */
[----:B------:R-:W-:Y:S02]  /*6820*/  F2FP.F16.F32.PACK_AB R104, R105, R104 ;  /* 0x000000686968723e */ /* 0x000fe400000000ff */
[----:B------:R-:W-:Y:S01]  /*6830*/  IADD3.X R173, RZ, R17, RZ, P5, !PT ;  /* 0x00000011ffad7210 */ /* 0x000fe20002ffe4ff */
[----:B------:R1:W-:Y:S01]  /*6840*/  STSM.16.M88.4 [R158], R4 ;  /* 0x000000049e007844 */ /* 0x0003e20000000200 */
[----:B------:R-:W-:-:S02]  /*6850*/  F2FP.F16.F32.PACK_AB R8, R97, R96 ;  /* 0x000000606108723e */ /* 0x000fc400000000ff */
[----:B------:R-:W-:Y:S01]  /*6860*/  F2FP.F16.F32.PACK_AB R9, R99, R98 ;  /* 0x000000626309723e */ /* 0x000fe200000000ff */
[----:B------:R-:W3:Y:S01]  /*6870*/  SHFL.IDX PT, R6, R22, RZ, 0x1f ;  /* 0x00001fff16067589 */ /* 0x000ee200000e0000 */
        /* <DEDUP_REMOVED lines=34> */
[----:B------:R-:W-:-:S02]  /*6aa0*/  F2FP.F16.F32.PACK_AB R147, R151, R150 ;  /* 0x000000969793723e */ /* 0x000fc400000000ff */
[C---:B------:R-:W-:Y:S02]  /*6ab0*/  ISETP.GE.OR P0, PT, R152.reuse, UR7, P0 ;  /* 0x0000000798007c0c */ /* 0x040fe40008706670 */
[----:B-1----:R-:W-:Y:S01]  /*6ac0*/  SHF.R.S32.HI R5, RZ, 0x1f, R152 ;  /* 0x0000001fff057819 */ /* 0x002fe20000011498 */
[----:B------:R4:W-:Y:S01]  /*6ad0*/  STSM.16.M88.4 [R3], R144 ;  /* 0x0000009003007844 */ /* 0x0009e20000000200 */
[----:B------:R-:W-:Y:S01]  /*6ae0*/  IADD3 R152, P2, R152, R40, RZ ;  /* 0x0000002898987210 */ /* 0x000fe20007f5e0ff */
[----:B------:R-:W-:Y:S01]  /*6af0*/  @!PT LDS RZ, [RZ] ;  /* 0x00000000fffff984 */ /* 0x000fe20000000800 */
[----:B------:R-:W-:Y:S01]  /*6b00*/  @!PT LDS RZ, [RZ] ;  /* 0x00000000fffff984 */ /* 0x000fe20000000800 */
[----:B------:R-:W-:Y:S01]  /*6b10*/  @!PT LDS RZ, [RZ] ;  /* 0x00000000fffff984 */ /* 0x000fe20000000800 */
[----:B------:R1:W-:Y:S06]  /*6b20*/  MEMBAR.ALL.CTA ;  /* 0x0000000000007992 */ /* 0x0003ec0000008000 */
[----:B-1----:R-:W1:Y:S01]  /*6b30*/  FENCE.VIEW.ASYNC.S ;  /* 0x00000000000073c6 */ /* 0x002e620000000000 */
[----:B------:R-:W-:Y:S01]  /*6b40*/  IADD3.X R5, R5, R41, R12, P2, !PT ;  /* 0x0000002905057210 */ /* 0x000fe200017fe40c */
[----:B-1----:R-:W-:Y:S06]  /*6b50*/  BAR.ARV 0x1, 0x120 ;  /* 0x0044800000007b1d */ /* 0x002fec0000002000 */
[----:B------:R-:W-:Y:S01]  /*6b60*/  LEA R4, P2, R152, UR4, 0x2 ;  /* 0x0000000498047c11 */ /* 0x000fe2000f8410ff */
[----:B------:R-:W-:-:S02]  /*6b70*/  ULDC UR4, c[0x0][0xc] ;  /* 0x0000030000047ab9 */ /* 0x000fc40000000800 */
[----:B------:R-:W-:Y:S01]  /*6b80*/  UIADD3 UR44, UR4, UR44, URZ ;  /* 0x0000002c042c7290 */ /* 0x000fe2000fffe03f */
[----:B------:R-:W-:-:S05]  /*6b90*/  LEA.HI.X R5, R152, UR5, R5, 0x2, P2 ;  /* 0x0000000598057c11 */ /* 0x000fca00090f1405 */
[----:B------:R4:W-:Y:S04]  /*6ba0*/  @!P1 STG.E desc[UR40][R4.64+0x20], R44 ;  /* 0x0000202c04009986 */ /* 0x0009e8000c101928 */
[----:B------:R4:W-:Y:S01]  /*6bb0*/  @!P0 STG.E desc[UR40][R4.64], R48 ;  /* 0x0000003004008986 */ /* 0x0009e2000c101928 */
[----:B---3--:R-:W-:-:S13]  /*6bc0*/  ISETP.NE.AND P0, PT, R6, 0x7, PT ;  /* 0x000000070600780c */ /* 0x008fda0003f05270 */
[----:B----4-:R-:W-:Y:S05]  /*6bd0*/  @P0 BRA `(.L_x_7246) ;  /* 0x00000000007c0947 */ /* 0x010fea0003800000 */
        /* <DEDUP_REMOVED lines=30> */
.L_x_7247:
[----:B------:R-:W-:Y:S05]  /*6dc0*/  BSYNC B0 ;  /* 0x0000000000007941 */ /* 0x000fea0003800000 */
.L_x_7246:
[----:B------:R-:W1:Y:S01]  /*6dd0*/  LDC R0, c[0x0][0xda4] ;  /* 0x00036900ff007b82 */ /* 0x000e620000000800 */
[----:B------:R-:W-:Y:S02]  /*6de0*/  UIADD3 UR39, UR39, 0x1, URZ ;  /* 0x0000000127277890 */ /* 0x000fe4000fffe03f */
[----:B------:R-:W-:Y:S02]  /*6df0*/  UIADD3 UR43, UR43, 0x1, URZ ;  /* 0x000000012b2b7890 */ /* 0x000fe4000fffe03f */
[----:B------:R-:W-:-:S04]  /*6e00*/  UISETP.NE.AND UP0, UPT, UR39, 0x2, UPT ;  /* 0x000000022700788c */ /* 0x000fc8000bf05270 */
[----:B------:R-:W-:Y:S02]  /*6e10*/  USEL UR4, URZ, 0x1, UP0 ;  /* 0x000000013f047887 */ /* 0x000fe40008000000 */
[----:B------:R-:W-:Y:S02]  /*6e20*/  USEL UR39, UR39, URZ, UP0 ;  /* 0x0000003f27277287 */ /* 0x000fe40008000000 */
[----:B------:R-:W-:Y:S01]  /*6e30*/  ULOP3.LUT UR42, UR42, UR4, URZ, 0x3c, !UPT ;  /* 0x000000042a2a7292 */ /* 0x000fe2000f8e3c3f */
[----:B-1----:R-:W-:-:S13]  /*6e40*/  ISETP.LE.AND P0, PT, R0, UR44, PT ;  /* 0x0000002c00007c0c */ /* 0x002fda000bf03270 */
[----:B------:R-:W-:Y:S05]  /*6e50*/  @!P0 BRA `(.L_x_7248) ;  /* 0xffffff9c00b88947 */ /* 0x000fea000383ffff */
[----:B------:R-:W-:Y:S05]  /*6e60*/  EXIT ;  /* 0x000000000000794d */ /* 0x000fea0003800000 */
.L_x_7224:
        /* <DEDUP_REMOVED lines=14> */
[----:B------:R-:W-:Y:S01]  /*6f50*/  IMAD.MOV.U32 R16, RZ, RZ, RZ ;  /* 0x000000ffff107224 */ /* 0x000fe200078e00ff */
[----:B------:R-:W-:Y:S01]  /*6f60*/  ULDC.64 UR42, c[0x0][0x198] ;  /* 0x00006600002a7ab9 */ /* 0x000fe20000000a00 */
[----:B------:R-:W-:Y:S01]  /*6f70*/  IMAD.MOV.U32 R17, RZ, RZ, 0x1 ;  /* 0x00000001ff117424 */ /* 0x000fe200078e00ff */
[----:B------:R-:W-:Y:S01]  /*6f80*/  ULDC UR36, c[0x0][0xc] ;  /* 0x0000030000247ab9 */ /* 0x000fe20000000800 */
[----:B------:R1:W-:Y:S04]  /*6f90*/  STL [R1+0xc], R0 ;  /* 0x00000c0001007387 */ /* 0x0003e80000100800 */
[----:B------:R1:W-:Y:S02]  /*6fa0*/  STL [R1+0x18], RZ ;  /* 0x000018ff01007387 */ /* 0x0003e40000100800 */
.L_x_7291:
[----:B------:R-:W2:Y:S01]  /*6fb0*/  LDL R2, [R1+0xc] ;  /* 0x00000c0001027983 */ /* 0x000ea20000100800 */
[----:B-1----:R-:W1:Y:S01]  /*6fc0*/  LDC R0, c[0x0][0xda8] ;  /* 0x00036a00ff007b82 */ /* 0x002e620000000800 */
[----:B------:R-:W-:Y:S05]  /*6fd0*/  YIELD ;  /* 0x0000000000007946 */ /* 0x000fea0003800000 */
[----:B------:R-:W3:Y:S01]  /*6fe0*/  S2R R5, SR_CgaCtaId ;  /* 0x0000000000057919 */ /* 0x000ee20000008800 */
[----:B------:R-:W-:Y:S01]  /*6ff0*/  ULDC.64 UR4, c[0x0][0x3f8] ;  /* 0x0000fe0000047ab9 */ /* 0x000fe20000000a00 */
[----:B------:R-:W4:Y:S01]  /*7000*/  LDC R19, c[0x0][0xdb4] ;  /* 0x00036d00ff137b82 */ /* 0x000f220000000800 */
[----:B------:R-:W-:-:S03]  /*7010*/  UISETP.NE.U32.AND UP0, UPT, UR4, URZ, UPT ;  /* 0x0000003f0400728c */ /* 0x000fc6000bf05070 */
[----:B------:R-:W-:Y:S01]  /*7020*/  ULDC UR4, c[0x0][0x404] ;  /* 0x0001010000047ab9 */ /* 0x000fe20000000800 */
[----:B------:R-:W-:-:S04]  /*7030*/  UISETP.NE.AND.EX UP0, UPT, UR5, URZ, UPT, UP0 ;  /* 0x0000003f0500728c */ /* 0x000fc8000bf05300 */
[----:B------:R-:W-:Y:S01]  /*7040*/  USEL UR4, UR4, 0x1, UP0 ;  /* 0x0000000104047887 */ /* 0x000fe20008000000 */
[----:B-1----:R-:W-:Y:S02]  /*7050*/  ISETP.NE.AND P0, PT, R0, 0x1, PT ;  /* 0x000000010000780c */ /* 0x002fe40003f05270 */
[----:B----4-:R-:W-:-:S11]  /*7060*/  ISETP.NE.AND P1, PT, R19, 0x1, PT ;  /* 0x000000011300780c */ /* 0x010fd60003f25270 */
[----:B------:R-:W2:Y:S08]  /*7070*/  @P0 LDC R0, c[0x0][0xdac] ;  /* 0x00036b00ff000b82 */ /* 0x000eb00000000800 */
[----:B------:R-:W1:Y:S01]  /*7080*/  @P0 LDC R3, c[0x0][0xdb0] ;  /* 0x00036c00ff030b82 */ /* 0x000e620000000800 */
[----:B--2---:R-:W-:Y:S01]  /*7090*/  @P0 IMAD.HI.U32 R0, R2, R0, RZ ;  /* 0x0000000002000227 */ /* 0x004fe200078e00ff */
[----:B------:R-:W-:-:S04]  /*70a0*/  MOV R4, R2 ;  /* 0x0000000200047202 */ /* 0x000fc80000000f00 */
[----:B-1----:R-:W-:Y:S02]  /*70b0*/  @P0 SHF.R.U32.HI R4, RZ, R3, R0 ;  /* 0x00000003ff040219 */ /* 0x002fe40000011600 */
[----:B------:R-:W1:Y:S03]  /*70c0*/  LDC R0, c[0x0][0x2e0] ;  /* 0x0000b800ff007b82 */ /* 0x000e660000000800 */
[----:B------:R-:W-:Y:S01]  /*70d0*/  IMAD.MOV.U32 R18, RZ, RZ, R4 ;  /* 0x000000ffff127224 */ /* 0x000fe200078e0004 */
[----:B------:R2:W-:Y:S04]  /*70e0*/  STL [R1+0x4], R4 ;  /* 0x0000040401007387 */ /* 0x0005e80000100800 */
[----:B------:R-:W4:Y:S01]  /*70f0*/  @P1 LDC.64 R2, c[0x0][0xdb8] ;  /* 0x00036e00ff021b82 */ /* 0x000f220000000a00 */
[----:B-1----:R-:W-:Y:S01]  /*7100*/  IMAD R7, R0, UR4, RZ ;  /* 0x0000000400077c24 */ /* 0x002fe2000f8e02ff */
[----:B------:R-:W-:-:S04]  /*7110*/  MOV R0, 0x400 ;  /* 0x0000040000007802 */ /* 0x000fc80000000f00 */
[----:B---3--:R-:W-:Y:S01]  /*7120*/  LEA R6, R5, R0, 0x18 ;  /* 0x0000000005067211 */ /* 0x008fe200078ec0ff */
[----:B------:R-:W-:Y:S01]  /*7130*/  VIADD R0, R7, 0x5f ;  /* 0x0000005f07007836 */ /* 0x000fe20000000000 */
[----:B------:R2:W-:Y:S01]  /*7140*/  STL [R1+0x14], R7 ;  /* 0x0000140701007387 */ /* 0x0005e20000100800 */
[----:B----4-:R-:W-:-:S03]  /*7150*/  @P1 IMAD.HI.U32 R2, R4, R2, RZ ;  /* 0x0000000204021227 */ /* 0x010fc600078e00ff */
[----:B------:R2:W-:Y:S02]  /*7160*/  STL [R1], R6 ;  /* 0x0000000601007387 */ /* 0x0005e40000100800 */
[----:B------:R-:W-:Y:S01]  /*7170*/  @P1 SHF.R.U32.HI R18, RZ, R3, R2 ;  /* 0x00000003ff121219 */ /* 0x000fe20000011602 */
[----:B------:R-:W-:Y:S01]  /*7180*/  IMAD.HI R2, R0, 0x2aaaaaab, RZ ;  /* 0x2aaaaaab00027827 */ /* 0x000fe200078e02ff */
[----:B------:R-:W-:-:S03]  /*7190*/  IADD3 R3, R6, 0x1c400, RZ ;  /* 0x0001c40006037810 */ /* 0x000fc60007ffe0ff */
[----:B------:R-:W-:Y:S01]  /*71a0*/  IMAD.MOV R0, RZ, RZ, -R18 ;  /* 0x000000ffff007224 */ /* 0x000fe200078e0a12 */
[----:B------:R-:W-:Y:S02]  /*71b0*/  LOP3.LUT P0, RZ, R3, 0x3ff, RZ, 0xc0, !PT ;  /* 0x000003ff03ff7812 */ /* 0x000fe4000780c0ff */
[----:B------:R-:W-:Y:S01]  /*71c0*/  SHF.R.U32.HI R3, RZ, 0x1f, R2 ;  /* 0x0000001fff037819 */ /* 0x000fe20000011602 */
[----:B------:R-:W-:-:S03]  /*71d0*/  IMAD R19, R19, R0, R4 ;  /* 0x0000000013137224 */ /* 0x000fc600078e0204 */
[----:B------:R-:W-:-:S05]  /*71e0*/  LEA.HI.SX32 R0, R2, R3, 0x1c ;  /* 0x0000000302007211 */ /* 0x000fca00078fe2ff */
[----:B------:R2:W-:Y:S02]  /*71f0*/  STL [R1+0x8], R0 ;  /* 0x0000080001007387 */ /* 0x0005e40000100800 */
        /* <DEDUP_REMOVED lines=17> */
.L_x_7250:
        /* <DEDUP_REMOVED lines=20> */
.L_x_7252:
        /* <DEDUP_REMOVED lines=16> */
.L_x_7251:
[----:B------:R-:W1:Y:S01]  /*7550*/  LDC R0, c[0x0][0x428] ;  /* 0x00010a00ff007b82 */ /* 0x000e620000000800 */
[----:B------:R-:W-:Y:S01]  /*7560*/  ULDC.64 UR4, c[0x0][0x9f8] ;  /* 0x00027e0000047ab9 */ /* 0x000fe20000000a00 */
[----:B------:R-:W2:Y:S01]  /*7570*/  LDL.LU R5, [R1+0x4] ;  /* 0x0000040001057983 */ /* 0x000ea20000300800 */
[----:B-1----:R-:W-:-:S03]  /*7580*/  ISETP.NE.AND P1, PT, R0, 0x1, PT ;  /* 0x000000010000780c */ /* 0x002fc60003f25270 */
[----:B------:R-:W3:Y:S01]  /*7590*/  LDL R4, [R1+0xc] ;  /* 0x00000c0001047983 */ /* 0x000ee20000100800 */
[----:B------:R-:W-:Y:S01]  /*75a0*/  ISETP.NE.U32.AND P0, PT, RZ, UR4, PT ;  /* 0x00000004ff007c0c */ /* 0x000fe2000bf05070 */
[----:B------:R-:W-:Y:S01]  /*75b0*/  IMAD.MOV.U32 R6, RZ, RZ, R18 ;  /* 0x000000ffff067224 */ /* 0x000fe200078e0012 */
[----:B------:R-:W-:Y:S01]  /*75c0*/  MOV R0, R19 ;  /* 0x0000001300007202 */ /* 0x000fe20000000f00 */
[----:B------:R-:W1:Y:S01]  /*75d0*/  S2R R7, SR_TID.X ;  /* 0x0000000000077919 */ /* 0x000e620000002100 */
[----:B------:R-:W-:Y:S01]  /*75e0*/  ISETP.NE.AND.EX P0, PT, RZ, UR5, PT, P0 ;  /* 0x00000005ff007c0c */ /* 0x000fe2000bf05300 */
[----:B------:R-:W-:-:S04]  /*75f0*/  ULDC UR4, c[0x0][0xda8] ;  /* 0x00036a0000047ab9 */ /* 0x000fc80000000800 */
[----:B------:R-:W4:Y:S08]  /*7600*/  @P1 LDC R2, c[0x0][0x42c] ;  /* 0x00010b00ff021b82 */ /* 0x000f300000000800 */
[----:B------:R-:W1:Y:S01]  /*7610*/  @P1 LDC R3, c[0x0][0x430] ;  /* 0x00010c00ff031b82 */ /* 0x000e620000000800 */
[----:B----4-:R-:W-:Y:S01]  /*7620*/  @P1 IMAD.HI.U32 R2, R19, R2, RZ ;  /* 0x0000000213021227 */ /* 0x010fe200078e00ff */
[----:B-1----:R-:W-:-:S04]  /*7630*/  LOP3.LUT R7, R7, 0x1f, RZ, 0xc0, !PT ;  /* 0x0000001f07077812 */ /* 0x002fc800078ec0ff */
[----:B------:R-:W-:Y:S02]  /*7640*/  @P1 SHF.R.U32.HI R0, RZ, R3, R2 ;  /* 0x00000003ff001219 */ /* 0x000fe40000011602 */
[----:B------:R-:W1:Y:S02]  /*7650*/  @P0 LDC.64 R2, c[0x0][0x9f8] ;  /* 0x00027e00ff020b82 */ /* 0x000e640000000a00 */
[----:B-1----:R-:W-:-:S05]  /*7660*/  @P0 IMAD.WIDE R2, R18, 0x4, R2 ;  /* 0x0000000412020825 */ /* 0x002fca00078e0202 */
[----:B------:R1:W5:Y:S01]  /*7670*/  @P0 LDG.E R6, desc[UR40][R2.64] ;  /* 0x0000002802060981 */ /* 0x000362000c1e1900 */
[----:B------:R-:W-:-:S04]  /*7680*/  ISETP.NE.AND P1, PT, R7, RZ, PT ;  /* 0x000000ff0700720c */ /* 0x000fc80003f25270 */
[----:B------:R-:W-:-:S09]  /*7690*/  PLOP3.LUT P2, PT, P1, PT, PT, 0x8, 0x0 ;  /* 0x000000000000781c */ /* 0x000fd20000f4e170 */
[----:B------:R-:W-:-:S05]  /*76a0*/  VOTEU.ALL UP1, P1 ;  /* 0x00000000003f7886 */ /* 0x000fca0000820000 */
[----:B------:R-:W-:-:S04]  /*76b0*/  @!UP1 UIADD3 UR8, UP0, UR42, 0x270, URZ ;  /* 0x000002702a089890 */ /* 0x000fc8000ff1e03f */
[----:B------:R-:W-:-:S03]  /*76c0*/  @!UP1 UIADD3.X UR9, URZ, UR43, URZ, UP0, !UPT ;  /* 0x0000002b3f099290 */ /* 0x000fc600087fe43f */
[----:B------:R-:W-:Y:S01]  /*76d0*/  VOTEU.ALL UP0, P1 ;  /* 0x00000000003f7886 */ /* 0x000fe20000800000 */
[----:B--2---:R-:W-:-:S04]  /*76e0*/  IMAD.MOV R8, RZ, RZ, -R5 ;  /* 0x000000ffff087224 */ /* 0x004fc800078e0a05 */
[----:B---3--:R-:W-:-:S05]  /*76f0*/  IMAD R8, R8, UR4, R4 ;  /* 0x0000000408087c24 */ /* 0x008fca000f8e0204 */
[----:B-1----:R-:W-:-:S07]  /*7700*/  SHF.L.U32 R8, R8, 0x7, RZ ;  /* 0x0000000708087819 */ /* 0x002fce00000006ff */
.L_x_7253:
        /* <DEDUP_REMOVED lines=16> */
.L_x_7307:
[----:B------:R-:W2:Y:S01]  /*7810*/  LDL R5, [R1+0x8] ;  /* 0x0000080001057983 */ /* 0x000ea20000100800 */
[----:B------:R-:W-:Y:S01]  /*7820*/  UMOV UR4, 0xffffffff ;  /* 0xffffffff00047882 */ /* 0x000fe20000000000 */
[----:B------:R-:W-:Y:S01]  /*7830*/  SHF.R.S32.HI R7, RZ, 0x1f, R6 ;  /* 0x0000001fff077819 */ /* 0x000fe20000011406 */
[----:B--2---:R-:W-:Y:S01]  /*7840*/  VIADD R9, R5, 0xffffffff ;  /* 0xffffffff05097836 */ /* 0x004fe20000000000 */
[----:B------:R-:W-:Y:S06]  /*7850*/  BRA.DIV UR4, `(.L_x_7255) ;  /* 0x0000002604507947 */ /* 0x000fec000b800000 */
[----:B------:R-:W-:-:S13]  /*7860*/  ELECT P6, URZ, PT ;  /* 0x00000000003f782f */ /* 0x000fda00038c0000 */
.L_x_7310:
        /* <DEDUP_REMOVED lines=22> */
.L_x_7257:
[----:B--2---:R-:W2:Y:S01]  /*79d0*/  S2R R10, SR_CgaCtaId ;  /* 0x00000000000a7919 */ /* 0x004ea20000008800 */
[----:B------:R-:W-:-:S04]  /*79e0*/  MOV R5, 0x400 ;  /* 0x0000040000057802 */ /* 0x000fc80000000f00 */
[----:B--2---:R-:W-:Y:S02]  /*79f0*/  LEA R5, R10, R5, 0x18 ;  /* 0x000000050a057211 */ /* 0x004fe400078ec0ff */
[----:B------:R-:W-:Y:S02]  /*7a00*/  SHF.L.U32 R10, R17, 0x1f, RZ ;  /* 0x0000001f110a7819 */ /* 0x000fe400000006ff */
[----:B------:R-:W-:-:S04]  /*7a10*/  LEA R5, R16, R5, 0x3 ;  /* 0x0000000510057211 */ /* 0x000fc800078e18ff */
[----:B------:R-:W2:Y:S02]  /*7a20*/  SYNCS.PHASECHK.TRANS64.TRYWAIT P1, [R5+URZ+0x22840], R10 ;  /* 0x0228400a050075a7 */ /* 0x000ea4000802017f */
[----:B--2---:R-:W-:Y:S05]  /*7a30*/  @!P1 BRA `(.L_x_7258) ;  /* 0x0000002000f89947 */ /* 0x004fea0003800000 */
.L_x_7311:
        /* <DEDUP_REMOVED lines=11> */
.L_x_7259:
        /* <DEDUP_REMOVED lines=8> */
[----:B---3--:R-:W-:-:S05]  /*7b70*/  LEA R11, R12, R11, 0x18 ;  /* 0x0000000b0c0b7211 */ /* 0x008fca00078ec0ff */
[----:B------:R-:W-:-:S05]  /*7b80*/  IMAD R5, R16, 0x3000, R11 ;  /* 0x0000300010057824 */ /* 0x000fca00078e020b */
[----:B------:R-:W-:Y:S01]  /*7b90*/  R2UR UR8, R5 ;  /* 0x00000000050872ca */ /* 0x000fe200000e0000 */
[----:B------:R-:W-:Y:S01]  /*7ba0*/  UIADD3 UR9, UR9, 0x22830, URZ ;  /* 0x0002283009097890 */ /* 0x000fe2000fffe03f */
[----:B------:R-:W-:Y:S01]  /*7bb0*/  UMOV UR6, 0x0 ;  /* 0x0000000000067882 */ /* 0x000fe20000000000 */
[----:B------:R-:W-:Y:S01]  /*7bc0*/  UMOV UR7, 0x14f00000 ;  /* 0x14f0000000077882 */ /* 0x000fe20000000000 */
[----:B------:R-:W-:-:S09]  /*7bd0*/  UMOV UR10, URZ ;  /* 0x0000003f000a7c82 */ /* 0x000fd20008000000 */
[----:B------:R-:W-:Y:S01]  /*7be0*/  UIADD3 UR8, UR8, 0x1c400, URZ ;  /* 0x0001c40008087890 */ /* 0x000fe2000fffe03f */
[----:B--2---:R-:W-:-:S13]  /*7bf0*/  R2UR UR11, R10 ;  /* 0x000000000a0b72ca */ /* 0x004fda00000e0000 */
[----:B------:R-:W-:-:S09]  /*7c00*/  UIMAD UR11, UR11, 0x60, URZ ;  /* 0x000000600b0b78a4 */ /* 0x000fd2000f8e023f */
[----:B------:R2:W-:Y:S02]  /*7c10*/  UTMALDG.4D [UR8], [UR4], desc[UR6] ;  /* 0x00000608040075b4 */ /* 0x0005e40008019000 */
[----:B--2---:R-:W-:Y:S01]  /*7c20*/  NOP ;  /* 0x0000000000007918 */ /* 0x004fe20000000000 */
.L_x_7256:
        /* <DEDUP_REMOVED lines=15> */
[----:B------:R-:W-:Y:S01]  /*7d20*/  @P1 IMAD.MOV.U32 R5, RZ, RZ, 0x4000 ;  /* 0x00004000ff051424 */ /* 0x000fe200078e00ff */
        /* <DEDUP_REMOVED lines=10> */
.L_x_7312:
[----:B------:R-:W-:Y:S05]  /*7dd0*/  BSYNC B0 ;  /* 0x0000000000007941 */ /* 0x000fea0003800000 */
.L_x_7260:
        /* <DEDUP_REMOVED lines=12> */
.L_x_7313:
        /* <DEDUP_REMOVED lines=8> */
.L_x_7265:
        /* <DEDUP_REMOVED lines=19> */
[----:B------:R-:W-:-:S03]  /*8050*/  UIADD3 UR18, UR14, 0x9400, URZ ;  /* 0x000094000e127890 */ /* 0x000fc6000fffe03f */
[----:B------:R-:W-:Y:S01]  /*8060*/  UMOV UR14, 0x80 ;  /* 0x00000080000e7882 */ /* 0x000fe20000000000 */
[----:B---3--:R-:W-:-:S13]  /*8070*/  R2UR UR11, R10 ;  /* 0x000000000a0b72ca */ /* 0x008fda00000e0000 */
[----:B------:R-:W-:-:S09]  /*8080*/  UIMAD UR11, UR11, 0x60, URZ ;  /* 0x000000600b0b78a4 */ /* 0x000fd2000f8e023f */
[----:B------:R2:W-:Y:S02]  /*8090*/  UTMALDG.4D [UR8], [UR4], desc[UR6] ;  /* 0x00000608040075b4 */ /* 0x0005e40008019000 */
        /* <DEDUP_REMOVED lines=11> */
.L_x_7263:
[----:B------:R-:W-:Y:S05]  /*8150*/  BSYNC B0 ;  /* 0x0000000000007941 */ /* 0x000fea0003800000 */
.L_x_7262:
[----:B--2---:R-:W2:Y:S01]  /*8160*/  LDL.LU R5, [R1+0x14] ;  /* 0x0000140001057983 */ /* 0x004ea20000300800 */
[----:B------:R-:W-:-:S05]  /*8170*/  VIADD R16, R16, 0x1 ;  /* 0x0000000110107836 */ /* 0x000fca0000000000 */
[----:B------:R-:W-:-:S04]  /*8180*/  ISETP.NE.AND P1, PT, R16, 0x2, PT ;  /* 0x000000021000780c */ /* 0x000fc80003f25270 */
[----:B------:R-:W-:Y:S02]  /*8190*/  SEL R8, RZ, 0x1, P1 ;  /* 0x00000001ff087807 */ /* 0x000fe40000800000 */
[----:B------:R-:W-:Y:S02]  /*81a0*/  SEL R16, R16, RZ, P1 ;  /* 0x000000ff10107207 */ /* 0x000fe40000800000 */
[----:B------:R-:W-:Y:S02]  /*81b0*/  LOP3.LUT R17, R17, R8, RZ, 0x3c, !PT ;  /* 0x0000000811117212 */ /* 0x000fe400078e3cff */
[----:B--2---:R-:W-:-:S13]  /*81c0*/  ISETP.GE.AND P2, PT, R5, 0x61, PT ;  /* 0x000000610500780c */ /* 0x004fda0003f46270 */
[----:B------:R-:W-:Y:S05]  /*81d0*/  @!P2 BRA `(.L_x_7266) ;  /* 0x000000140048a947 */ /* 0x000fea0003800000 */
[----:B------:R-:W2:Y:S01]  /*81e0*/  LDL R11, [R1+0x8] ;  /* 0x00000800010b7983 */ /* 0x000ea20000100800 */
[----:B------:R-:W-:Y:S01]  /*81f0*/  IMAD.MOV.U32 R5, RZ, RZ, 0x1 ;  /* 0x00000001ff057424 */ /* 0x000fe200078e00ff */
[C---:B--2---:R-:W-:Y:S02]  /*8200*/  IADD3 R10, -R11.reuse, RZ, RZ ;  /* 0x000000ff0b0a7210 */ /* 0x044fe40007ffe1ff */
[----:B------:R-:W-:Y:S02]  /*8210*/  IADD3 R8, R11, -0x2, RZ ;  /* 0xfffffffe0b087810 */ /* 0x000fe40007ffe0ff */
        /* <DEDUP_REMOVED lines=25> */
.L_x_7270:
[----:B--2---:R-:W2:Y:S01]  /*83b0*/  S2R R3, SR_CgaCtaId ;  /* 0x0000000000037919 */ /* 0x004ea20000008800 */
[----:B------:R-:W-:Y:S01]  /*83c0*/  MOV R2, 0x400 ;  /* 0x0000040000027802 */ /* 0x000fe20000000f00 */
[----:B------:R-:W3:Y:S03]  /*83d0*/  S2R R5, SR_TID.X ;  /* 0x0000000000057919 */ /* 0x000ee60000002100 */
[----:B--2---:R-:W-:Y:S02]  /*83e0*/  LEA R2, R3, R2, 0x18 ;  /* 0x0000000203027211 */ /* 0x004fe400078ec0ff */
[----:B------:R-:W-:Y:S02]  /*83f0*/  SHF.L.U32 R3, R17, 0x1f, RZ ;  /* 0x0000001f11037819 */ /* 0x000fe400000006ff */
[----:B---3--:R-:W-:Y:S01]  /*8400*/  LOP3.LUT R5, R5, 0x7f, RZ, 0xc0, !PT ;  /* 0x0000007f05057812 */ /* 0x008fe200078ec0ff */
[----:B------:R-:W-:-:S03]  /*8410*/  IMAD R2, R16, 0x8, R2 ;  /* 0x0000000810027824 */ /* 0x000fc600078e0202 */
[----:B------:R-:W-:Y:S01]  /*8420*/  ISETP.NE.AND P1, PT, R5, RZ, PT ;  /* 0x000000ff0500720c */ /* 0x000fe20003f25270 */
[----:B------:R-:W2:Y:S02]  /*8430*/  SYNCS.PHASECHK.TRANS64.TRYWAIT P2, [R2+URZ+0x22840], R3 ;  /* 0x02284003020075a7 */ /* 0x000ea4000804017f */
[----:B--2---:R-:W-:Y:S10]  /*8440*/  @!P2 BRA `(.L_x_7271) ;  /* 0x0000001800bca947 */ /* 0x004ff40003800000 */
.L_x_7314:
[----:B------:R-:W-:Y:S05]  /*8450*/  @P1 BRA `(.L_x_7272) ;  /* 0x00000000001c1947 */ /* 0x000fea0003800000 */
[----:B------:R-:W3:Y:S01]  /*8460*/  S2R R11, SR_TID.X ;  /* 0x00000000000b7919 */ /* 0x000ee20000002100 */
[----:B------:R-:W-:-:S04]  /*8470*/  MOV R5, 0x3000 ;  /* 0x0000300000057802 */ /* 0x000fc80000000f00 */
[----:B------:R4:W-:Y:S01]  /*8480*/  SYNCS.ARRIVE.TRANS64 RZ, [R2+URZ+0x22830], R5 ;  /* 0x0228300502ff79a7 */ /* 0x0009e2000800003f */
[----:B---3--:R-:W-:-:S04]  /*8490*/  LOP3.LUT R11, R11, 0x1f, RZ, 0xc0, !PT ;  /* 0x0000001f0b0b7812 */ /* 0x008fc800078ec0ff */
[----:B------:R-:W-:-:S13]  /*84a0*/  ISETP.NE.AND P2, PT, R11, RZ, PT ;  /* 0x000000ff0b00720c */ /* 0x000fda0003f45270 */
[----:B----4-:R-:W-:Y:S05]  /*84b0*/  @!P2 BRA `(.L_x_7272) ;  /* 0x000000000004a947 */ /* 0x010fea0003800000 */
[----:B------:R-:W-:Y:S01]  /*84c0*/  BPT.TRAP 0x1 ;  /* 0x000000040000795c */ /* 0x000fe20000300000 */
.L_x_7272:
[----:B------:R-:W3:Y:S01]  /*84d0*/  S2R R11, SR_CgaCtaId ;  /* 0x00000000000b7919 */ /* 0x000ee20000008800 */
[----:B------:R-:W-:Y:S01]  /*84e0*/  MOV R5, 0x400 ;  /* 0x0000040000057802 */ /* 0x000fe20000000f00 */
[----:B------:R-:W-:Y:S01]  /*84f0*/  IMAD R8, R8, 0x60, RZ ;  /* 0x0000006008087824 */ /* 0x000fe200078e02ff */
        /* <DEDUP_REMOVED lines=10> */
[----:B---3--:R-:W-:-:S05]  /*85a0*/  LEA R5, R11, R5, 0x18 ;  /* 0x000000050b057211 */ /* 0x008fca00078ec0ff */
[----:B------:R-:W-:-:S05]  /*85b0*/  IMAD R5, R16, 0x3000, R5 ;  /* 0x0000300010057824 */ /* 0x000fca00078e0205 */
[----:B------:R-:W-:-:S13]  /*85c0*/  R2UR UR8, R5 ;  /* 0x00000000050872ca */ /* 0x000fda00000e0000 */
[----:B------:R-:W-:-:S09]  /*85d0*/  UIADD3 UR8, UR8, 0x1c400, URZ ;  /* 0x0001c40008087890 */ /* 0x000fd2000fffe03f */
[----:B------:R3:W-:Y:S01]  /*85e0*/  UTMALDG.4D [UR8], [UR4], desc[UR6] ;  /* 0x00000608040075b4 */ /* 0x0007e20008019000 */
[----:B------:R-:W4:Y:S02]  /*85f0*/  SYNCS.PHASECHK.TRANS64.TRYWAIT P2, [R2+URZ+0x22860], R3 ;  /* 0x02286003020075a7 */ /* 0x000f24000804017f */
[----:B---34-:R-:W-:Y:S05]  /*8600*/  @!P2 BRA `(.L_x_7273) ;  /* 0x000000180060a947 */ /* 0x018fea0003800000 */
.L_x_7315:
[----:B------:R-:W-:Y:S05]  /*8610*/  @P1 BRA `(.L_x_7274) ;  /* 0x00000000001c1947 */ /* 0x000fea0003800000 */
[----:B------:R-:W4:Y:S01]  /*8620*/  S2R R5, SR_TID.X ;  /* 0x0000000000057919 */ /* 0x000f220000002100 */
[----:B--23--:R-:W-:-:S04]  /*8630*/  IMAD.MOV.U32 R3, RZ, RZ, 0xc000 ;  /* 0x0000c000ff037424 */ /* 0x00cfc800078e00ff */
[----:B------:R2:W-:Y:S01]  /*8640*/  SYNCS.ARRIVE.TRANS64 RZ, [R2+URZ+0x22850], R3 ;  /* 0x0228500302ff79a7 */ /* 0x0005e2000800003f */
[----:B----4-:R-:W-:-:S04]  /*8650*/  LOP3.LUT R5, R5, 0x1f, RZ, 0xc0, !PT ;  /* 0x0000001f05057812 */ /* 0x010fc800078ec0ff */
[----:B------:R-:W-:-:S13]  /*8660*/  ISETP.NE.AND P1, PT, R5, RZ, PT ;  /* 0x000000ff0500720c */ /* 0x000fda0003f25270 */
[----:B--2---:R-:W-:Y:S05]  /*8670*/  @!P1 BRA `(.L_x_7274) ;  /* 0x0000000000049947 */ /* 0x004fea0003800000 */
[----:B------:R-:W-:Y:S01]  /*8680*/  BPT.TRAP 0x1 ;  /* 0x000000040000795c */ /* 0x000fe20000300000 */
.L_x_7274:
        /* <DEDUP_REMOVED lines=11> */
[----:B------:R-:W-:-:S05]  /*8740*/  UMOV UR17, 0x40 ;  /* 0x0000004000117882 */ /* 0x000fca0000000000 */
        /* <DEDUP_REMOVED lines=11> */
[----:B------:R-:W-:Y:S01]  /*8800*/  UMOV UR15, 0x80 ;  /* 0x00000080000f7882 */ /* 0x000fe20000000000 */
        /* <DEDUP_REMOVED lines=8> */
[----:B--2---:R-:W-:Y:S01]  /*8890*/  NOP ;  /* 0x0000000000007918 */ /* 0x004fe20000000000 */
.L_x_7269:
[----:B------:R-:W-:Y:S05]  /*88a0*/  BSYNC B0 ;  /* 0x0000000000007941 */ /* 0x000fea0003800000 */
.L_x_7268:
[----:B------:R-:W2:Y:S01]  /*88b0*/  LDL.LU R3, [R1+0x8] ;  /* 0x0000080001037983 */ /* 0x000ea20000300800 */
[----:B------:R-:W-:-:S04]  /*88c0*/  IADD3 R16, R16, 0x1, RZ ;  /* 0x0000000110107810 */ /* 0x000fc80007ffe0ff */
[----:B------:R-:W-:-:S04]  /*88d0*/  ISETP.NE.AND P1, PT, R16, 0x2, PT ;  /* 0x000000021000780c */ /* 0x000fc80003f25270 */
[----:B------:R-:W-:Y:S02]  /*88e0*/  SEL R2, RZ, 0x1, P1 ;  /* 0x00000001ff027807 */ /* 0x000fe40000800000 */
[----:B------:R-:W-:Y:S02]  /*88f0*/  SEL R16, R16, RZ, P1 ;  /* 0x000000ff10107207 */ /* 0x000fe40000800000 */
[----:B------:R-:W-:Y:S01]  /*8900*/  LOP3.LUT R17, R17, R2, RZ, 0x3c, !PT ;  /* 0x0000000211117212 */ /* 0x000fe200078e3cff */
[----:B--2---:R-:W-:-:S07]  /*8910*/  VIADD R8, R3, 0xfffffffd ;  /* 0xfffffffd03087836 */ /* 0x004fce0000000000 */
.L_x_7267:
[----:B------:R-:W-:Y:S01]  /*8920*/  IADD3 R10, -R10, RZ, RZ ;  /* 0x000000ff0a0a7210 */ /* 0x000fe20007ffe1ff */
[----:B------:R-:W-:Y:S03]  /*8930*/  BSSY B0, `(.L_x_7266) ;  /* 0x00000dc000007945 */ /* 0x000fe60003800000 */
[----:B------:R-:W-:-:S13]  /*8940*/  ISETP.NE.AND P1, PT, R9, R10, PT ;  /* 0x0000000a0900720c */ /* 0x000fda0003f25270 */
[----:B------:R-:W-:Y:S05]  /*8950*/  @!P1 BRA `(.L_x_7275) ;  /* 0x0000000c00649947 */ /* 0x000fea0003800000 */
.L_x_7290:
[----:B------:R-:W-:Y:S04]  /*8960*/  BSSY B1, `(.L_x_7276) ;  /* 0x0000065000017945 */ /* 0x000fe80003800000 */
[----:B------:R-:W-:Y:S05]  /*8970*/  @!P6 BRA `(.L_x_7277) ;  /* 0x00000004008ce947 */ /* 0x000fea0003800000 */
[----:B-1----:R-:W-:Y:S01]  /*8980*/  IMAD.MOV.U32 R9, RZ, RZ, R8 ;  /* 0x000000ffff097224 */ /* 0x002fe200078e0008 */
        /* <DEDUP_REMOVED lines=19> */
.L_x_7278:
[----:B------:R-:W2:Y:S01]  /*8ac0*/  S2R R3, SR_CgaCtaId ;  /* 0x0000000000037919 */ /* 0x000ea20000008800 */
[----:B------:R-:W-:Y:S01]  /*8ad0*/  MOV R2, 0x400 ;  /* 0x0000040000027802 */ /* 0x000fe20000000f00 */
[----:B-1----:R-:W1:Y:S03]  /*8ae0*/  S2R R5, SR_TID.X ;  /* 0x0000000000057919 */ /* 0x002e660000002100 */
[----:B--2---:R-:W-:Y:S02]  /*8af0*/  LEA R2, R3, R2, 0x18 ;  /* 0x0000000203027211 */ /* 0x004fe400078ec0ff */
[----:B-1----:R-:W-:-:S03]  /*8b00*/  LOP3.LUT R5, R5, 0x7f, RZ, 0xc0, !PT ;  /* 0x0000007f05057812 */ /* 0x002fc600078ec0ff */
[----:B------:R-:W-:Y:S01]  /*8b10*/  IMAD R3, R16, 0x8, R2 ;  /* 0x0000000810037824 */ /* 0x000fe200078e0202 */
[----:B------:R-:W-:Y:S02]  /*8b20*/  SHF.L.U32 R2, R17, 0x1f, RZ ;  /* 0x0000001f11027819 */ /* 0x000fe400000006ff */
[----:B------:R-:W-:Y:S02]  /*8b30*/  ISETP.NE.AND P1, PT, R5, RZ, PT ;  /* 0x000000ff0500720c */ /* 0x000fe40003f25270 */
[----:B------:R-:W1:Y:S02]  /*8b40*/  SYNCS.PHASECHK.TRANS64.TRYWAIT P2, [R3+URZ+0x22840], R2 ;  /* 0x02284002030075a7 */ /* 0x000e64000804017f */
[----:B-1----:R-:W-:Y:S09]  /*8b50*/  @!P2 BRA `(.L_x_7279) ;  /* 0x000000140020a947 */ /* 0x002ff20003800000 */
.L_x_7316:
        /* <DEDUP_REMOVED lines=8> */
.L_x_7280:
        /* <DEDUP_REMOVED lines=13> */
[----:B------:R-:W-:Y:S01]  /*8cb0*/  R2UR UR8, R5 ;  /* 0x00000000050872ca */ /* 0x000fe200000e0000 */
[----:B------:R-:W-:-:S05]  /*8cc0*/  IMAD R5, R9, 0x60, RZ ;  /* 0x0000006009057824 */ /* 0x000fca00078e02ff */
[----:B------:R-:W-:-:S07]  /*8cd0*/  R2UR UR11, R5 ;  /* 0x00000000050b72ca */ /* 0x000fce00000e0000 */
[----:B------:R-:W-:-:S09]  /*8ce0*/  UIADD3 UR8, UR8, 0x1c400, URZ ;  /* 0x0001c40008087890 */ /* 0x000fd2000fffe03f */
[----:B------:R2:W-:Y:S01]  /*8cf0*/  UTMALDG.4D [UR8], [UR4], desc[UR6] ;  /* 0x00000608040075b4 */ /* 0x0005e20008019000 */
[----:B------:R-:W3:Y:S02]  /*8d00*/  SYNCS.PHASECHK.TRANS64.TRYWAIT P2, [R3+URZ+0x22860], R2 ;  /* 0x02286002030075a7 */ /* 0x000ee4000804017f */
[----:B--23--:R-:W-:Y:S05]  /*8d10*/  @!P2 BRA `(.L_x_7281) ;  /* 0x0000001000c4a947 */ /* 0x00cfea0003800000 */
.L_x_7317:
        /* <DEDUP_REMOVED lines=8> */
.L_x_7282:
        /* <DEDUP_REMOVED lines=23> */
[----:B------:R-:W-:Y:S01]  /*8f10*/  UMOV UR15, 0x80 ;  /* 0x00000080000f7882 */ /* 0x000fe20000000000 */
        /* <DEDUP_REMOVED lines=9> */
.L_x_7277:
[----:B------:R-:W-:Y:S05]  /*8fb0*/  BSYNC B1 ;  /* 0x0000000000017941 */ /* 0x000fea0003800000 */
.L_x_7276:
[----:B-1----:R-:W-:Y:S01]  /*8fc0*/  IADD3 R9, R16, 0x1, RZ ;  /* 0x0000000110097810 */ /* 0x002fe20007ffe0ff */
[----:B------:R-:W-:Y:S03]  /*8fd0*/  BSSY B1, `(.L_x_7283) ;  /* 0x0000069000017945 */ /* 0x000fe60003800000 */
[----:B------:R-:W-:-:S04]  /*8fe0*/  ISETP.NE.AND P1, PT, R9, 0x2, PT ;  /* 0x000000020900780c */ /* 0x000fc80003f25270 */
[----:B------:R-:W-:Y:S02]  /*8ff0*/  SEL R2, RZ, 0x1, P1 ;  /* 0x00000001ff027807 */ /* 0x000fe40000800000 */
[----:B------:R-:W-:Y:S02]  /*9000*/  SEL R9, R9, RZ, P1 ;  /* 0x000000ff09097207 */ /* 0x000fe40000800000 */
[----:B------:R-:W-:Y:S01]  /*9010*/  LOP3.LUT R17, R17, R2, RZ, 0x3c, !PT ;  /* 0x0000000211117212 */ /* 0x000fe200078e3cff */
[----:B------:R-:W-:Y:S06]  /*9020*/  @!P6 BRA `(.L_x_7284) ;  /* 0x00000004008ce947 */ /* 0x000fec0003800000 */
[----:B------:R-:W-:Y:S01]  /*9030*/  VIADD R10, R8, 0xffffffff ;  /* 0xffffffff080a7836 */ /* 0x000fe20000000000 */
        /* <DEDUP_REMOVED lines=19> */
.L_x_7285:
        /* <DEDUP_REMOVED lines=10> */
.L_x_7318:
        /* <DEDUP_REMOVED lines=8> */
.L_x_7287:
[----:B------:R-:W2:Y:S01]  /*9290*/  S2R R11, SR_CgaCtaId ;  /* 0x00000000000b7919 */ /* 0x000ea20000008800 */
        /* <DEDUP_REMOVED lines=19> */
.L_x_7319:
        /* <DEDUP_REMOVED lines=8> */
.L_x_7289:
        /* <DEDUP_REMOVED lines=33> */
.L_x_7284:
[----:B------:R-:W-:Y:S05]  /*9660*/  BSYNC B1 ;  /* 0x0000000000017941 */ /* 0x000fea0003800000 */
.L_x_7283:
        /* <DEDUP_REMOVED lines=8> */
.L_x_7275:
[----:B------:R-:W-:Y:S05]  /*96f0*/  BSYNC B0 ;  /* 0x0000000000007941 */ /* 0x000fea0003800000 */
.L_x_7266:
[----:B------:R-:W2:Y:S01]  /*9700*/  LDL.LU R2, [R1+0xc] ;  /* 0x00000c0001027983 */ /* 0x000ea20000300800 */
[----:B------:R-:W-:-:S03]  /*9710*/  ULDC UR4, c[0x0][0xda4] ;  /* 0x0003690000047ab9 */ /* 0x000fc60000000800 */
[----:B------:R-:W3:Y:S01]  /*9720*/  LDL.LU R0, [R1+0x18] ;  /* 0x0000180001007983 */ /* 0x000ee20000300800 */
[----:B--2---:R-:W-:Y:S01]  /*9730*/  IADD3 R2, R2, UR36, RZ ;  /* 0x0000002402027c10 */ /* 0x004fe2000fffe0ff */
[----:B---3--:R-:W-:-:S04]  /*9740*/  VIADD R0, R0, 0x1 ;  /* 0x0000000100007836 */ /* 0x008fc80000000000 */
[----:B------:R2:W-:Y:S01]  /*9750*/  STL [R1+0xc], R2 ;  /* 0x00000c0201007387 */ /* 0x0005e20000100800 */
[----:B------:R-:W-:-:S03]  /*9760*/  ISETP.GE.AND P0, PT, R2, UR4, PT ;  /* 0x0000000402007c0c */ /* 0x000fc6000bf06270 */
[----:B------:R2:W-:Y:S10]  /*9770*/  STL [R1+0x18], R0 ;  /* 0x0000180001007387 */ /* 0x0005f40000100800 */
[----:B--2---:R-:W-:Y:S05]  /*9780*/  @!P0 BRA `(.L_x_7291) ;  /* 0xffffffd800088947 */ /* 0x004fea000383ffff */
[----:B------:R-:W-:-:S07]  /*9790*/  LOP3.LUT R2, R0, 0x1, RZ, 0xc, !PT ;  /* 0x0000000100027812 */ /* 0x000fce00078e0cff */
.L_x_7249:
[----:B------:R-:W2:Y:S01]  /*97a0*/  S2R R3, SR_CgaCtaId ;  /* 0x0000000000037919 */ /* 0x000ea20000008800 */
[----:B------:R-:W-:Y:S01]  /*97b0*/  MOV R0, 0x400 ;  /* 0x0000040000007802 */ /* 0x000fe20000000f00 */
[----:B------:R-:W-:Y:S03]  /*97c0*/  BSSY B0, `(.L_x_7292) ;  /* 0x0000005000007945 */ /* 0x000fe60003800000 */
[----:B--2---:R-:W-:Y:S02]  /*97d0*/  LEA R0, R3, R0, 0x18 ;  /* 0x0000000003007211 */ /* 0x004fe400078ec0ff */
[----:B------:R-:W-:-:S04]  /*97e0*/  SHF.L.U32 R3, R2, 0x1f, RZ ;  /* 0x0000001f02037819 */ /* 0x000fc800000006ff */
[----:B------:R-:W2:Y:S02]  /*97f0*/  SYNCS.PHASECHK.TRANS64.TRYWAIT P0, [R0+URZ+0x22820], R3 ;  /* 0x02282003000075a7 */ /* 0x000ea4000800017f */
[----:B--2---:R-:W-:Y:S05]  /*9800*/  @!P0 BRA `(.L_x_7293) ;  /* 0x0000000800448947 */ /* 0x004fea0003800000 */
.L_x_7320:
[----:B------:R-:W-:Y:S05]  /*9810*/  BSYNC B0 ;  /* 0x0000000000007941 */ /* 0x000fea0003800000 */
.L_x_7292:
[----:B------:R-:W-:-:S03]  /*9820*/  UMOV UR4, 0xffffffff ;  /* 0xffffffff00047882 */ /* 0x000fc60000000000 */
[----:B------:R-:W-:Y:S05]  /*9830*/  BRA.DIV UR4, `(.L_x_7294) ;  /* 0x0000000a044c7947 */ /* 0x000fea000b800000 */
[----:B------:R-:W3:Y:S02]  /*9840*/  S2R R2, SR_TID.X ;  /* 0x0000000000027919 */ /* 0x000ee40000002100 */
[----:B---3--:R-:W-:-:S04]  /*9850*/  SHF.R.U32.HI R2, RZ, 0x5, R2 ;  /* 0x00000005ff027819 */ /* 0x008fc80000011602 */
[----:B------:R-:W-:-:S05]  /*9860*/  LOP3.LUT R2, R2, 0x3, RZ, 0xc0, !PT ;  /* 0x0000000302027812 */ /* 0x000fca00078ec0ff */
[----:B------:R3:W4:Y:S02]  /*9870*/  SHFL.IDX PT, R14, R2, RZ, 0x1f ;  /* 0x00001fff020e7589 */ /* 0x00072400000e0000 */
.L_x_7323:
[----:B----4-:R-:W-:Y:S01]  /*9880*/  ISETP.NE.AND P0, PT, R14, RZ, PT ;  /* 0x000000ff0e00720c */ /* 0x010fe20003f05270 */
[----:B------:R-:W-:-:S12]  /*9890*/  BSSY B0, `(.L_x_7295) ;  /* 0x0000024000007945 */ /* 0x000fd80003800000 */
[----:B------:R-:W-:Y:S05]  /*98a0*/  @P0 BRA `(.L_x_7296) ;  /* 0x0000000000880947 */ /* 0x000fea0003800000 */
[----:B------:R-:W-:-:S03]  /*98b0*/  UMOV UR4, 0xffffffff ;  /* 0xffffffff00047882 */ /* 0x000fc60000000000 */
[----:B------:R-:W-:Y:S05]  /*98c0*/  BRA.DIV UR4, `(.L_x_7297) ;  /* 0x0000000a045c7947 */ /* 0x000fea000b800000 */
[----:B------:R-:W-:-:S13]  /*98d0*/  ELECT P6, URZ, PT ;  /* 0x00000000003f782f */ /* 0x000fda00038c0000 */
.L_x_7326:
[----:B------:R-:W-:Y:S05]  /*98e0*/  @!P6 BRA `(.L_x_7296) ;  /* 0x000000000078e947 */ /* 0x000fea0003800000 */
[----:B------:R-:W-:-:S06]  /*98f0*/  ULOP3.LUT UR4, UR38, 0x2, URZ, 0xfc, !UPT ;  /* 0x0000000226047892 */ /* 0x000fcc000f8efc3f */
[----:B---3--:R-:W-:-:S04]  /*9900*/  MOV R2, UR4 ;  /* 0x0000000400027c02 */ /* 0x008fc80008000f00 */
[----:B------:R-:W-:-:S13]  /*9910*/  ISETP.NE.AND P2, PT, R2, 0x3, PT ;  /* 0x000000030200780c */ /* 0x000fda0003f45270 */
[----:B------:R-:W-:Y:S05]  /*9920*/  @!P2 BRA `(.L_x_7298) ;  /* 0x000000000004a947 */ /* 0x000fea0003800000 */
[----:B------:R-:W-:Y:S01]  /*9930*/  BPT.TRAP 0x1 ;  /* 0x000000040000795c */ /* 0x000fe20000300000 */
.L_x_7298:
[----:B--2---:R-:W-:Y:S01]  /*9940*/  VIADD R3, R0, 0x22840 ;  /* 0x0002284000037836 */ /* 0x004fe20000000000 */
[----:B------:R-:W-:Y:S01]  /*9950*/  SHF.L.U32 R5, R17, 0x1f, RZ ;  /* 0x0000001f11057819 */ /* 0x000fe200000006ff */
[----:B------:R-:W-:-:S03]  /*9960*/  VIADD R2, R16, 0x1 ;  /* 0x0000000110027836 */ /* 0x000fc60000000000 */
[----:B------:R-:W-:Y:S02]  /*9970*/  LEA R6, R16, R3, 0x3 ;  /* 0x0000000310067211 */ /* 0x000fe400078e18ff */
[----:B------:R-:W-:Y:S02]  /*9980*/  ISETP.NE.AND P1, PT, R2, 0x2, PT ;  /* 0x000000020200780c */ /* 0x000fe40003f25270 */
[----:B------:R-:W2:Y:S02]  /*9990*/  SYNCS.PHASECHK.TRANS64.TRYWAIT P0, [R6+URZ], R5 ;  /* 0x00000005060075a7 */ /* 0x000ea4000800017f */
[----:B------:R-:W-:-:S04]  /*99a0*/  SEL R4, RZ, 0x1, P1 ;  /* 0x00000001ff047807 */ /* 0x000fc80000800000 */
[----:B------:R-:W-:Y:S02]  /*99b0*/  LOP3.LUT R17, R17, R4, RZ, 0x3c, !PT ;  /* 0x0000000411117212 */ /* 0x000fe400078e3cff */
[----:B------:R-:W-:Y:S02]  /*99c0*/  SEL R4, R2, RZ, P1 ;  /* 0x000000ff02047207 */ /* 0x000fe40000800000 */
[----:B------:R-:W-:Y:S02]  /*99d0*/  SHF.L.U32 R2, R17, 0x1f, RZ ;  /* 0x0000001f11027819 */ /* 0x000fe400000006ff */
[----:B------:R-:W-:Y:S01]  /*99e0*/  LEA R3, R4, R3, 0x3 ;  /* 0x0000000304037211 */ /* 0x000fe200078e18ff */
[----:B--2---:R-:W-:Y:S06]  /*99f0*/  @!P0 BRA `(.L_x_7299) ;  /* 0x0000000800308947 */ /* 0x004fec0003800000 */
.L_x_7327:
[----:B------:R-:W3:Y:S02]  /*9a00*/  SYNCS.PHASECHK.TRANS64.TRYWAIT P0, [R3+URZ], R2 ;  /* 0x00000002030075a7 */ /* 0x000ee4000800017f */
[----:B---3--:R-:W-:Y:S05]  /*9a10*/  @!P0 BRA `(.L_x_7300) ;  /* 0x00000008003c8947 */ /* 0x008fea0003800000 */
.L_x_7328:
[----:B------:R-:W-:Y:S05]  /*9a20*/  @!P2 BRA `(.L_x_7301) ;  /* 0x000000000004a947 */ /* 0x000fea0003800000 */
[----:B------:R-:W-:Y:S01]  /*9a30*/  BPT.TRAP 0x1 ;  /* 0x000000040000795c */ /* 0x000fe20000300000 */
.L_x_7301:
[----:B---3--:R-:W-:-:S05]  /*9a40*/  VIADD R3, R0, 0x22860 ;  /* 0x0002286000037836 */ /* 0x008fca0000000000 */
[----:B------:R-:W-:-:S04]  /*9a50*/  LEA R16, R16, R3, 0x3 ;  /* 0x0000000310107211 */ /* 0x000fc800078e18ff */
[----:B------:R-:W3:Y:S02]  /*9a60*/  SYNCS.PHASECHK.TRANS64.TRYWAIT P0, [R16+URZ], R5 ;  /* 0x00000005100075a7 */ /* 0x000ee4000800017f */
[----:B---3--:R-:W-:Y:S05]  /*9a70*/  @!P0 BRA `(.L_x_7302) ;  /* 0x0000000800388947 */ /* 0x008fea0003800000 */
.L_x_7329:
[----:B------:R-:W-:-:S07]  /*9a80*/  IMAD R3, R4, 0x8, R3 ;  /* 0x0000000804037824 */ /* 0x000fce00078e0203 */
.L_x_7303:
[----:B----4-:R4:W1:Y:S02]  /*9a90*/  SYNCS.PHASECHK.TRANS64.TRYWAIT P0, [R3+URZ], R2 ;  /* 0x00000002030075a7 */ /* 0x010864000800017f */
[----:B-1----:R-:W-:Y:S05]  /*9aa0*/  @!P0 NANOSLEEP.SYNCS 0x989680 ;  /* 0x009896800000895d */ /* 0x002fea0003900000 */
[----:B------:R-:W1:Y:S02]  /*9ab0*/  @!P0 SYNCS.PHASECHK.TRANS64 P0, [R3+URZ], R2 ;  /* 0x00000002030085a7 */ /* 0x000e64000800007f */
[----:B-1----:R-:W-:Y:S05]  /*9ac0*/  @!P0 BRA `(.L_x_7303) ;  /* 0xfffffffc00f08947 */ /* 0x002fea000383ffff */
.L_x_7296:
[----:B------:R-:W-:Y:S05]  /*9ad0*/  BSYNC B0 ;  /* 0x0000000000007941 */ /* 0x000fea0003800000 */
.L_x_7295:
[----:B------:R-:W-:Y:S05]  /*9ae0*/  EXIT ;  /* 0x000000000000794d */ /* 0x000fea0003800000 */
.L_x_7227:
[----:B-1----:R-:W-:-:S04]  /*9af0*/  MOV R3, UR46 ;  /* 0x0000002e00037c02 */ /* 0x002fc80008000f00 */
[----:B------:R1:W2:Y:S03]  /*9b00*/  SYNCS.PHASECHK.TRANS64.TRYWAIT P0, [R3+URZ+0x22800], R0 ;  /* 0x02280000030075a7 */ /* 0x0002a6000800017f */
[----:B--2---:R-:W-:Y:S05]  /*9b10*/  @!P0 NANOSLEEP.SYNCS 0x989680 ;  /* 0x009896800000895d */ /* 0x004fea0003900000 */
[----:B------:R-:W2:Y:S02]  /*9b20*/  @!P0 SYNCS.PHASECHK.TRANS64 P0, [R3+URZ+0x22800], R0 ;  /* 0x02280000030085a7 */ /* 0x000ea4000800007f */
[----:B--2---:R-:W-:Y:S05]  /*9b30*/  @!P0 BRA `(.L_x_7227) ;  /* 0xfffffffc00ec8947 */ /* 0x004fea000383ffff */
[----:B------:R-:W-:Y:S05]  /*9b40*/  BRA `(.L_x_7304) ;  /* 0xffffff7400647947 */ /* 0x000fea000383ffff */
.L_x_7231:
[----:B--2---:R-:W-:-:S04]  /*9b50*/  IMAD.U32 R0, RZ, RZ, UR21 ;  /* 0x00000015ff007e24 */ /* 0x004fc8000f8e00ff */
[----:B------:R2:W3:Y:S03]  /*9b60*/  SYNCS.PHASECHK.TRANS64.TRYWAIT P1, [R0+URZ+0x22830], R7 ;  /* 0x02283007000075a7 */ /* 0x0004e6000802017f */
[----:B---3--:R-:W-:Y:S05]  /*9b70*/  @!P1 NANOSLEEP.SYNCS 0x989680 ;  /* 0x009896800000995d */ /* 0x008fea0003900000 */
[----:B------:R-:W3:Y:S02]  /*9b80*/  @!P1 SYNCS.PHASECHK.TRANS64 P1, [R0+URZ+0x22830], R7 ;  /* 0x02283007000095a7 */ /* 0x000ee4000802007f */
[----:B---3--:R-:W-:Y:S05]  /*9b90*/  @!P1 BRA `(.L_x_7231) ;  /* 0xfffffffc00ec9947 */ /* 0x008fea000383ffff */
[----:B------:R-:W-:Y:S05]  /*9ba0*/  BRA `(.L_x_7230) ;  /* 0xffffff7400887947 */ /* 0x000fea000383ffff */
.L_x_7235:
[----:B--2---:R2:W3:Y:S02]  /*9bb0*/  SYNCS.PHASECHK.TRANS64.TRYWAIT P2, [R10+URZ+0x22850], R7 ;  /* 0x022850070a0075a7 */ /* 0x0044e4000804017f */
[----:B---3--:R-:W-:Y:S05]  /*9bc0*/  @!P2 NANOSLEEP.SYNCS 0x989680 ;  /* 0x009896800000a95d */ /* 0x008fea0003900000 */
[----:B------:R-:W3:Y:S02]  /*9bd0*/  @!P2 SYNCS.PHASECHK.TRANS64 P2, [R10+URZ+0x22850], R7 ;  /* 0x022850070a00a5a7 */ /* 0x000ee4000804007f */
[----:B---3--:R-:W-:Y:S05]  /*9be0*/  @!P2 BRA `(.L_x_7235) ;  /* 0xfffffffc00f0a947 */ /* 0x008fea000383ffff */
[----:B------:R-:W-:Y:S05]  /*9bf0*/  BRA `(.L_x_7234) ;  /* 0xffffff9000807947 */ /* 0x000fea000383ffff */
.L_x_7240:
[----:B--2---:R-:W-:Y:S01]  /*9c00*/  MOV R4, UR24 ;  /* 0x0000001800047c02 */ /* 0x004fe20008000f00 */
[----:B------:R-:W-:-:S04]  /*9c10*/  IMAD.U32 R5, RZ, RZ, UR25 ;  /* 0x00000019ff057e24 */ /* 0x000fc8000f8e00ff */
[----:B------:R2:W3:Y:S03]  /*9c20*/  SYNCS.PHASECHK.TRANS64.TRYWAIT P3, [R4+URZ+0x22830], R5 ;  /* 0x02283005040075a7 */ /* 0x0004e6000806017f */
[----:B---3--:R-:W-:Y:S05]  /*9c30*/  @!P3 NANOSLEEP.SYNCS 0x989680 ;  /* 0x009896800000b95d */ /* 0x008fea0003900000 */
[----:B------:R-:W3:Y:S02]  /*9c40*/  @!P3 SYNCS.PHASECHK.TRANS64 P3, [R4+URZ+0x22830], R5 ;  /* 0x022830050400b5a7 */ /* 0x000ee4000806007f */
[----:B---3--:R-:W-:Y:S05]  /*9c50*/  @!P3 BRA `(.L_x_7240) ;  /* 0xfffffffc00e8b947 */ /* 0x008fea000383ffff */
[----:B------:R-:W-:Y:S05]  /*9c60*/  BRA `(.L_x_7239) ;  /* 0xffffff94008c7947 */ /* 0x000fea000383ffff */
.L_x_7244:
[----:B-1----:R-:W-:-:S04]  /*9c70*/  MOV R6, UR25 ;  /* 0x0000001900067c02 */ /* 0x002fc80008000f00 */
[----:B------:R1:W2:Y:S03]  /*9c80*/  SYNCS.PHASECHK.TRANS64.TRYWAIT P3, [R199+URZ+0x22850], R6 ;  /* 0x02285006c70075a7 */ /* 0x0002a6000806017f */
[----:B--2---:R-:W-:Y:S05]  /*9c90*/  @!P3 NANOSLEEP.SYNCS 0x989680 ;  /* 0x009896800000b95d */ /* 0x004fea0003900000 */
[----:B------:R-:W2:Y:S02]  /*9ca0*/  @!P3 SYNCS.PHASECHK.TRANS64 P3, [R199+URZ+0x22850], R6 ;  /* 0x02285006c700b5a7 */ /* 0x000ea4000806007f */
[----:B--2---:R-:W-:Y:S05]  /*9cb0*/  @!P3 BRA `(.L_x_7244) ;  /* 0xfffffffc00ecb947 */ /* 0x004fea000383ffff */
[----:B------:R-:W-:Y:S05]  /*9cc0*/  BRA `(.L_x_7243) ;  /* 0xffffffb400287947 */ /* 0x000fea000383ffff */
.L_x_7254:
        /* <DEDUP_REMOVED lines=11> */
.L_x_7306:
[----:B------:R-:W-:Y:S05]  /*9d80*/  BSYNC B0 ;  /* 0x0000000000007941 */ /* 0x000fea0003800000 */
.L_x_7305:
[----:B------:R-:W-:Y:S05]  /*9d90*/  BRA `(.L_x_7307) ;  /* 0xffffffd8009c7947 */ /* 0x000fea000383ffff */
.L_x_7255:
[----:B------:R-:W-:Y:S01]  /*9da0*/  BSSY B0, `(.L_x_7308) ;  /* 0x0000006000007945 */ /* 0x000fe20003800000 */
[----:B------:R-:W-:-:S07]  /*9db0*/  IMAD.MOV.U32 R15, RZ, RZ, -0x1 ;  /* 0xffffffffff0f7424 */ /* 0x000fce00078e00ff */
[----:B------:R-:W-:Y:S05]  /*9dc0*/  WARPSYNC.COLLECTIVE R15, `(.L_x_7309) ;  /* 0x000000000f0c7348 */ /* 0x000fea0003c00000 */
[----:B------:R-:W-:Y:S02]  /*9dd0*/  ELECT P6, UR62, PT ;  /* 0x00000000003e782f */ /* 0x000fe400038c0000 */
[----:B------:R-:W-:Y:S01]  /*9de0*/  MOV R14, UR62 ;  /* 0x0000003e000e7c02 */ /* 0x000fe20008000f00 */
[----:B------:R-:W-:Y:S10]  /*9df0*/  ENDCOLLECTIVE ;  /* 0x000000000000791b */ /* 0x000ff40003800000 */
.L_x_7309:
[----:B------:R-:W-:Y:S05]  /*9e00*/  BSYNC B0 ;  /* 0x0000000000007941 */ /* 0x000fea0003800000 */
.L_x_7308:
[----:B------:R-:W-:Y:S05]  /*9e10*/  BRA `(.L_x_7310) ;  /* 0xffffffd800947947 */ /* 0x000fea000383ffff */
.L_x_7258:
[----:B--2---:R2:W3:Y:S02]  /*9e20*/  SYNCS.PHASECHK.TRANS64.TRYWAIT P1, [R5+URZ+0x22840], R10 ;  /* 0x0228400a050075a7 */ /* 0x0044e4000802017f */
[----:B---3--:R-:W-:Y:S05]  /*9e30*/  @!P1 NANOSLEEP.SYNCS 0x989680 ;  /* 0x009896800000995d */ /* 0x008fea0003900000 */
[----:B------:R-:W3:Y:S02]  /*9e40*/  @!P1 SYNCS.PHASECHK.TRANS64 P1, [R5+URZ+0x22840], R10 ;  /* 0x0228400a050095a7 */ /* 0x000ee4000802007f */
[----:B---3--:R-:W-:Y:S05]  /*9e50*/  @!P1 BRA `(.L_x_7258) ;  /* 0xfffffffc00f09947 */ /* 0x008fea000383ffff */
[----:B------:R-:W-:Y:S05]  /*9e60*/  BRA `(.L_x_7311) ;  /* 0xffffffd800f47947 */ /* 0x000fea000383ffff */
.L_x_7261:
        /* <DEDUP_REMOVED lines=8> */
.L_x_7264:
[----:B--2---:R2:W3:Y:S02]  /*9ef0*/  SYNCS.PHASECHK.TRANS64.TRYWAIT P1, [R8+URZ+0x22860], R5 ;  /* 0x02286005080075a7 */ /* 0x0044e4000802017f */
[----:B---3--:R-:W-:Y:S05]  /*9f00*/  @!P1 NANOSLEEP.SYNCS 0x989680 ;  /* 0x009896800000995d */ /* 0x008fea0003900000 */
[----:B------:R-:W3:Y:S02]  /*9f10*/  @!P1 SYNCS.PHASECHK.TRANS64 P1, [R8+URZ+0x22860], R5 ;  /* 0x02286005080095a7 */ /* 0x000ee4000802007f */
[----:B---3--:R-:W-:Y:S05]  /*9f20*/  @!P1 BRA `(.L_x_7264) ;  /* 0xfffffffc00f09947 */ /* 0x008fea000383ffff */
[----:B------:R-:W-:Y:S05]  /*9f30*/  BRA `(.L_x_7313) ;  /* 0xffffffdc00d87947 */ /* 0x000fea000383ffff */
.L_x_7271:
[----:B--2---:R2:W3:Y:S02]  /*9f40*/  SYNCS.PHASECHK.TRANS64.TRYWAIT P2, [R2+URZ+0x22840], R3 ;  /* 0x02284003020075a7 */ /* 0x0044e4000804017f */
[----:B---3--:R-:W-:Y:S05]  /*9f50*/  @!P2 NANOSLEEP.SYNCS 0x989680 ;  /* 0x009896800000a95d */ /* 0x008fea0003900000 */
[----:B------:R-:W3:Y:S02]  /*9f60*/  @!P2 SYNCS.PHASECHK.TRANS64 P2, [R2+URZ+0x22840], R3 ;  /* 0x022840030200a5a7 */ /* 0x000ee4000804007f */
[----:B---3--:R-:W-:Y:S05]  /*9f70*/  @!P2 BRA `(.L_x_7271) ;  /* 0xfffffffc00f0a947 */ /* 0x008fea000383ffff */
[----:B------:R-:W-:Y:S05]  /*9f80*/  BRA `(.L_x_7314) ;  /* 0xffffffe400307947 */ /* 0x000fea000383ffff */
.L_x_7273:
[----:B---3--:R3:W4:Y:S02]  /*9f90*/  SYNCS.PHASECHK.TRANS64.TRYWAIT P2, [R2+URZ+0x22860], R3 ;  /* 0x02286003020075a7 */ /* 0x008724000804017f */
[----:B----4-:R-:W-:Y:S05]  /*9fa0*/  @!P2 NANOSLEEP.SYNCS 0x989680 ;  /* 0x009896800000a95d */ /* 0x010fea0003900000 */
[----:B------:R-:W4:Y:S02]  /*9fb0*/  @!P2 SYNCS.PHASECHK.TRANS64 P2, [R2+URZ+0x22860], R3 ;  /* 0x022860030200a5a7 */ /* 0x000f24000804007f */
[----:B----4-:R-:W-:Y:S05]  /*9fc0*/  @!P2 BRA `(.L_x_7273) ;  /* 0xfffffffc00f0a947 */ /* 0x010fea000383ffff */
[----:B------:R-:W-:Y:S05]  /*9fd0*/  BRA `(.L_x_7315) ;  /* 0xffffffe4008c7947 */ /* 0x000fea000383ffff */
.L_x_7279:
[----:B-1----:R1:W2:Y:S02]  /*9fe0*/  SYNCS.PHASECHK.TRANS64.TRYWAIT P2, [R3+URZ+0x22840], R2 ;  /* 0x02284002030075a7 */ /* 0x0022a4000804017f */
[----:B--2---:R-:W-:Y:S05]  /*9ff0*/  @!P2 NANOSLEEP.SYNCS 0x989680 ;  /* 0x009896800000a95d */ /* 0x004fea0003900000 */
[----:B------:R-:W2:Y:S02]  /*a000*/  @!P2 SYNCS.PHASECHK.TRANS64 P2, [R3+URZ+0x22840], R2 ;  /* 0x022840020300a5a7 */ /* 0x000ea4000804007f */
[----:B--2---:R-:W-:Y:S05]  /*a010*/  @!P2 BRA `(.L_x_7279) ;  /* 0xfffffffc00f0a947 */ /* 0x004fea000383ffff */
[----:B------:R-:W-:Y:S05]  /*a020*/  BRA `(.L_x_7316) ;  /* 0xffffffe800cc7947 */ /* 0x000fea000383ffff */
.L_x_7281:
[----:B--2---:R2:W3:Y:S02]  /*a030*/  SYNCS.PHASECHK.TRANS64.TRYWAIT P2, [R3+URZ+0x22860], R2 ;  /* 0x02286002030075a7 */ /* 0x0044e4000804017f */
[----:B---3--:R-:W-:Y:S05]  /*a040*/  @!P2 NANOSLEEP.SYNCS 0x989680 ;  /* 0x009896800000a95d */ /* 0x008fea0003900000 */
[----:B------:R-:W3:Y:S02]  /*a050*/  @!P2 SYNCS.PHASECHK.TRANS64 P2, [R3+URZ+0x22860], R2 ;  /* 0x022860020300a5a7 */ /* 0x000ee4000804007f */
[----:B---3--:R-:W-:Y:S05]  /*a060*/  @!P2 BRA `(.L_x_7281) ;  /* 0xfffffffc00f0a947 */ /* 0x008fea000383ffff */
[----:B------:R-:W-:Y:S05]  /*a070*/  BRA `(.L_x_7317) ;  /* 0xffffffec00287947 */ /* 0x000fea000383ffff */
.L_x_7286:
[----:B-1----:R1:W2:Y:S02]  /*a080*/  SYNCS.PHASECHK.TRANS64.TRYWAIT P2, [R3+URZ+0x22840], R2 ;  /* 0x02284002030075a7 */ /* 0x0022a4000804017f */
[----:B--2---:R-:W-:Y:S05]  /*a090*/  @!P2 NANOSLEEP.SYNCS 0x989680 ;  /* 0x009896800000a95d */ /* 0x004fea0003900000 */
[----:B------:R-:W2:Y:S02]  /*a0a0*/  @!P2 SYNCS.PHASECHK.TRANS64 P2, [R3+URZ+0x22840], R2 ;  /* 0x022840020300a5a7 */ /* 0x000ea4000804007f */
[----:B--2---:R-:W-:Y:S05]  /*a0b0*/  @!P2 BRA `(.L_x_7286) ;  /* 0xfffffffc00f0a947 */ /* 0x004fea000383ffff */
[----:B------:R-:W-:Y:S05]  /*a0c0*/  BRA `(.L_x_7318) ;  /* 0xfffffff000507947 */ /* 0x000fea000383ffff */
.L_x_7288:
[----:B--2---:R2:W3:Y:S02]  /*a0d0*/  SYNCS.PHASECHK.TRANS64.TRYWAIT P2, [R3+URZ+0x22860], R2 ;  /* 0x02286002030075a7 */ /* 0x0044e4000804017f */
[----:B---3--:R-:W-:Y:S05]  /*a0e0*/  @!P2 NANOSLEEP.SYNCS 0x989680 ;  /* 0x009896800000a95d */ /* 0x008fea0003900000 */
[----:B------:R-:W3:Y:S02]  /*a0f0*/  @!P2 SYNCS.PHASECHK.TRANS64 P2, [R3+URZ+0x22860], R2 ;  /* 0x022860020300a5a7 */ /* 0x000ee4000804007f */
[----:B---3--:R-:W-:Y:S05]  /*a100*/  @!P2 BRA `(.L_x_7288) ;  /* 0xfffffffc00f0a947 */ /* 0x008fea000383ffff */
[----:B------:R-:W-:Y:S05]  /*a110*/  BRA `(.L_x_7319) ;  /* 0xfffffff000ac7947 */ /* 0x000fea000383ffff */
.L_x_7293:
[----:B--2---:R2:W3:Y:S02]  /*a120*/  SYNCS.PHASECHK.TRANS64.TRYWAIT P0, [R0+URZ+0x22820], R3 ;  /* 0x02282003000075a7 */ /* 0x0044e4000800017f */
[----:B---3--:R-:W-:Y:S05]  /*a130*/  @!P0 NANOSLEEP.SYNCS 0x989680 ;  /* 0x009896800000895d */ /* 0x008fea0003900000 */
[----:B------:R-:W3:Y:S02]  /*a140*/  @!P0 SYNCS.PHASECHK.TRANS64 P0, [R0+URZ+0x22820], R3 ;  /* 0x02282003000085a7 */ /* 0x000ee4000800007f */
[----:B---3--:R-:W-:Y:S05]  /*a150*/  @!P0 BRA `(.L_x_7293) ;  /* 0xfffffffc00f08947 */ /* 0x008fea000383ffff */
[----:B------:R-:W-:Y:S05]  /*a160*/  BRA `(.L_x_7320) ;  /* 0xfffffff400a87947 */ /* 0x000fea000383ffff */
.L_x_7294:
        /* <DEDUP_REMOVED lines=11> */
.L_x_7322:
[----:B------:R-:W-:Y:S05]  /*a220*/  BSYNC B0 ;  /* 0x0000000000007941 */ /* 0x000fea0003800000 */
.L_x_7321:
[----:B------:R-:W-:Y:S05]  /*a230*/  BRA `(.L_x_7323) ;  /* 0xfffffff400907947 */ /* 0x000fea000383ffff */
.L_x_7297:
[----:B------:R-:W-:Y:S01]  /*a240*/  BSSY B1, `(.L_x_7324) ;  /* 0x0000006000017945 */ /* 0x000fe20003800000 */
[----:B------:R-:W-:-:S07]  /*a250*/  MOV R15, 0xffffffff ;  /* 0xffffffff000f7802 */ /* 0x000fce0000000f00 */
[----:B-123--:R-:W-:Y:S05]  /*a260*/  WARPSYNC.COLLECTIVE R15, `(.L_x_7325) ;  /* 0x000000000f0c7348 */ /* 0x00efea0003c00000 */
[----:B------:R-:W-:Y:S02]  /*a270*/  ELECT P6, UR62, PT ;  /* 0x00000000003e782f */ /* 0x000fe400038c0000 */
[----:B------:R-:W-:Y:S01]  /*a280*/  MOV R14, UR62 ;  /* 0x0000003e000e7c02 */ /* 0x000fe20008000f00 */
[----:B-123--:R-:W-:Y:S10]  /*a290*/  ENDCOLLECTIVE ;  /* 0x000000000000791b */ /* 0x00eff40003800000 */
.L_x_7325:
[----:B------:R-:W-:Y:S05]  /*a2a0*/  BSYNC B1 ;  /* 0x0000000000017941 */ /* 0x000fea0003800000 */
.L_x_7324:
[----:B------:R-:W-:Y:S05]  /*a2b0*/  BRA `(.L_x_7326) ;  /* 0xfffffff400887947 */ /* 0x000fea000383ffff */
.L_x_7299:
[----:B--2---:R2:W3:Y:S02]  /*a2c0*/  SYNCS.PHASECHK.TRANS64.TRYWAIT P0, [R6+URZ], R5 ;  /* 0x00000005060075a7 */ /* 0x0044e4000800017f */
[----:B---3--:R-:W-:Y:S05]  /*a2d0*/  @!P0 NANOSLEEP.SYNCS 0x989680 ;  /* 0x009896800000895d */ /* 0x008fea0003900000 */
[----:B------:R-:W3:Y:S02]  /*a2e0*/  @!P0 SYNCS.PHASECHK.TRANS64 P0, [R6+URZ], R5 ;  /* 0x00000005060085a7 */ /* 0x000ee4000800007f */
[----:B---3--:R-:W-:Y:S05]  /*a2f0*/  @!P0 BRA `(.L_x_7299) ;  /* 0xfffffffc00f08947 */ /* 0x008fea000383ffff */
[----:B------:R-:W-:Y:S05]  /*a300*/  BRA `(.L_x_7327) ;  /* 0xfffffff400bc7947 */ /* 0x000fea000383ffff */
.L_x_7300:
[----:B---3--:R3:W4:Y:S02]  /*a310*/  SYNCS.PHASECHK.TRANS64.TRYWAIT P0, [R3+URZ], R2 ;  /* 0x00000002030075a7 */ /* 0x008724000800017f */
[----:B----4-:R-:W-:Y:S05]  /*a320*/  @!P0 NANOSLEEP.SYNCS 0x989680 ;  /* 0x009896800000895d */ /* 0x010fea0003900000 */
[----:B------:R-:W4:Y:S02]  /*a330*/  @!P0 SYNCS.PHASECHK.TRANS64 P0, [R3+URZ], R2 ;  /* 0x00000002030085a7 */ /* 0x000f24000800007f */
[----:B----4-:R-:W-:Y:S05]  /*a340*/  @!P0 BRA `(.L_x_7300) ;  /* 0xfffffffc00f08947 */ /* 0x010fea000383ffff */
[----:B------:R-:W-:Y:S05]  /*a350*/  BRA `(.L_x_7328) ;  /* 0xfffffff400b07947 */ /* 0x000fea000383ffff */
.L_x_7302:
[----:B---3--:R3:W4:Y:S02]  /*a360*/  SYNCS.PHASECHK.TRANS64.TRYWAIT P0, [R16+URZ], R5 ;  /* 0x00000005100075a7 */ /* 0x008724000800017f */
[----:B----4-:R-:W-:Y:S05]  /*a370*/  @!P0 NANOSLEEP.SYNCS 0x989680 ;  /* 0x009896800000895d */ /* 0x010fea0003900000 */
[----:B------:R-:W4:Y:S02]  /*a380*/  @!P0 SYNCS.PHASECHK.TRANS64 P0, [R16+URZ], R5 ;  /* 0x00000005100085a7 */ /* 0x000f24000800007f */
[----:B----4-:R-:W-:Y:S05]  /*a390*/  @!P0 BRA `(.L_x_7302) ;  /* 0xfffffffc00f08947 */ /* 0x010fea000383ffff */
[----:B------:R-:W-:Y:S05]  /*a3a0*/  BRA `(.L_x_7329) ;  /* 0xfffffff400b47947 */ /* 0x000fea000383ffff */
.L_x_7330:
        /* <DEDUP_REMOVED lines=13> */
.L_x_11959:


//--------------------- .text._ZN7cutlass13device_kernelIN5flash11enable_sm90INS1_16FlashAttnFwdSm90INS1_25CollectiveMainloopFwdSm90ILi2EN4cute5tupleIJNS5_1CILi1EEES8_S8_EEENS6_IJNS7_ILi128EEENS7_ILi96EEENS7_ILi64EEEEEELi256ENS_6half_tEfNS_4arch4Sm90ELb0ELb0ELb1ELb0ELb0ELb0ELb1ELb1ELb0ELb0ELb0ELb0EEENS1_21CollectiveEpilogueFwdINS6_IJSA_NS7_ILi256EEESB_EEES9_SE_SG_Li256ELb0ELb0ELb0ELb0EEENS1_29StaticPersistentTileSchedulerILb0EEEEEEEEEvNT_6ParamsE --------------------------
	.section	.text._ZN7cutlass13device_kernelIN5flash11enable_sm90INS1_16FlashAttnFwdSm90INS1_25CollectiveMainloopFwdSm90ILi2EN4cute5tupleIJNS5_1CILi1EEES8_S8_EEENS6_IJNS7_ILi128EEENS7_ILi96EEENS7_ILi64EEEEEELi256ENS_6half_tEfNS_4arch4Sm90ELb0ELb0ELb1ELb0ELb0ELb0ELb1ELb1ELb0ELb0ELb0ELb0EEENS1_21CollectiveEpilogueFwdINS6_IJSA_NS7_ILi256EEESB_EEES9_SE_SG_Li256ELb0ELb0ELb0ELb0EEENS1_29StaticPersistentTileSchedulerILb0EEEEEEEEEvNT_6ParamsE,"ax",@progbits
	.align	128
.text._ZN7cutlass13device_kernelIN5flash11enable_sm90INS1_16FlashAttnFwdSm90INS1_25CollectiveMainloopFwdSm90ILi2EN4cute5tupleIJNS5_1CILi1EEES8_S8_EEENS6_IJNS7_ILi128EEENS7_ILi96EEENS7_ILi64EEEEEELi256ENS_6half_tEfNS_4arch4Sm90ELb0ELb0ELb1ELb0ELb0ELb0ELb1ELb1ELb0ELb0ELb0ELb0EEENS1_21CollectiveEpilogueFwdINS6_IJSA_NS7_ILi256EEESB_EEES9_SE_SG_Li256ELb0ELb0ELb0ELb0EEENS1_29StaticPersistentTileSchedulerILb0EEEEEEEEEvNT_6ParamsE:
        .type           _ZN7cutlass13device_kernelIN5flash11enable_sm90INS1_16FlashAttnFwdSm90INS1_25CollectiveMainloopFwdSm90ILi2EN4cute5tupleIJNS5_1CILi1EEES8_S8_EEENS6_IJNS7_ILi128EEENS7_ILi96EEENS7_ILi64EEEEEELi256ENS_6half_tEfNS_4arch4Sm90ELb0ELb0ELb1ELb0ELb0ELb0ELb1ELb1ELb0ELb0ELb0ELb0EEENS1_21CollectiveEpilogueFwdINS6_IJSA_NS7_ILi256EEESB_EEES9_SE_SG_Li256ELb0ELb0ELb0ELb0EEENS1_29StaticPersistentTileSchedulerILb0EEEEEEEEEvNT_6ParamsE,@function
        .size           _ZN7cutlass13device_kernelIN5flash11enable_sm90INS1_16FlashAttnFwdSm90INS1_25CollectiveMainloopFwdSm90ILi2EN4cute5tupleIJNS5_1CILi1EEES8_S8_EEENS6_IJNS7_ILi128EEENS7_ILi96EEENS7_ILi64EEEEEELi256ENS_6half_tEfNS_4arch4Sm90ELb0ELb0ELb1ELb0ELb0ELb0ELb1ELb1ELb0ELb0ELb0ELb0EEENS1_21CollectiveEpilogueFwdINS6_IJSA_NS7_ILi256EEESB_EEES9_SE_SG_Li256ELb0ELb0ELb0ELb0EEENS1_29StaticPersistentTileSchedulerILb0EEEEEEEEEvNT_6ParamsE,(.L_x_11960 - _ZN7cutlass13device_kernelIN5flash11enable_sm90INS1_16FlashAttnFwdSm90INS1_25CollectiveMainloopFwdSm90ILi2EN4cute5tupleIJNS5_1CILi1EEES8_S8_EEENS6_IJNS7_ILi128EEENS7_ILi96EEENS7_ILi64EEEEEELi256ENS_6half_tEfNS_4arch4Sm90ELb0ELb0ELb1ELb0ELb0ELb0ELb1ELb1ELb0ELb0ELb0ELb0EEENS1_21CollectiveEpilogueFwdINS6_IJSA_NS7_ILi256EEESB_EEES9_SE_SG_Li256ELb0ELb0ELb0ELb0EEENS1_29StaticPersistentTileSchedulerILb0EEEEEEEEEvNT_6ParamsE)
        .other          _ZN7cutlass13device_kernelIN5flash11enable_sm90INS1_16FlashAttnFwdSm90INS1_25CollectiveMainloopFwdSm90ILi2EN4cute5tupleIJNS5_1CILi1EEES8_S8_EEENS6_IJNS7_ILi128EEENS7_ILi96EEENS7_ILi64EEEEEELi256ENS_6half_tEfNS_4arch4Sm90ELb0ELb0ELb1ELb0ELb0ELb0ELb1ELb1ELb0ELb0ELb0ELb0EEENS1_21CollectiveEpilogueFwdINS6_IJSA_NS7_ILi256EEESB_EEES9_SE_SG_Li256ELb0ELb0ELb0ELb0EEENS1_29StaticPersistentTileSchedulerILb0EEEEEEEEEvNT_6ParamsE,@"STO_CUDA_ENTRY STV_DEFAULT"
_ZN7cutlass13device_kernelIN5flash11enable_sm90INS1_16FlashAttnFwdSm90INS1_25CollectiveMainloopFwdSm90ILi2EN4cute5tupleIJNS5_1CILi1EEES8_S8_EEENS6_IJNS7_ILi128EEENS7_ILi96EEENS7_ILi64EEEEEELi256ENS_6half_tEfNS_4arch4Sm90ELb0ELb0ELb1ELb0ELb0ELb0ELb1ELb1ELb0ELb0ELb0ELb0EEENS1_21CollectiveEpilogueFwdINS6_IJSA_NS7_ILi256EEESB_EEES9_SE_SG_Li256ELb0ELb0ELb0ELb0EEENS1_29StaticPersistentTileSchedulerILb0EEEEEEEEEvNT_6ParamsE:
        /* <DEDUP_REMOVED lines=27> */
.L_x_7332:
[----:B------:R-:W-:Y:S05]  /*01b0*/  BSYNC B0 ;  /* 0x0000000000007941 */ /* 0x000fea0003800000 */
.L_x_7331:
        /* <DEDUP_REMOVED lines=39> */
.L_x_7333:
        /* <DEDUP_REMOVED lines=22> */
.L_x_7334:
        /* <DEDUP_REMOVED lines=18> */
.L_x_7335:
        /* <DEDUP_REMOVED lines=22> */
.L_x_7336:
        /* <DEDUP_REMOVED lines=22> */
.L_x_7337:
[----:B------:R-:W-:Y:S01]  /*0970*/  PLOP3.LUT P0, PT, PT, PT, UP0, 0x80, 0x0 ;  /* 0x000000000000781c */ /* 0x000fe20003f0f008 */
[----:B------:R-:W-:Y:S01]  /*0980*/  UMOV UR46, 0x1 ;  /* 0x00000001002e7882 */ /* 0x000fe20000000000 */
[----:B------:R-:W-:Y:S01]  /*0990*/  NOP ;  /* 0x0000000000007918 */ /* 0x000fe20000000000 */
[----:B------:R-:W-:Y:S01]  /*09a0*/  USEL UR46, UR46, 0x2, !UP0 ;  /* 0x000000022e2e7887 */ /* 0x000fe2000c000000 */
[----:B------:R-:W-:Y:S01]  /*09b0*/  ULDC.64 UR48, c[0x0][0x208] ;  /* 0x0000820000307ab9 */ /* 0x000fe20000000a00 */
[----:B-1234-:R-:W-:Y:S08]  /*09c0*/  BAR.SYNC.DEFER_BLOCKING 0x0 ;  /* 0x0000000000007b1d */ /* 0x01eff00000010000 */
[----:B------:R-:W-:Y:S05]  /*09d0*/  @!P0 BRA `(.L_x_7338) ;  /* 0x0000007000b08947 */ /* 0x000fea0003800000 */
.L_x_7339:
        /* <DEDUP_REMOVED lines=59> */
.L_x_7363:
[----:B------:R-:W1:Y:S01]  /*0d90*/  SHFL.IDX PT, R0, R19, RZ, 0x1f ;  /* 0x00001fff13007589 */ /* 0x000e6200000e0000 */
[----:B------:R-:W-:Y:S01]  /*0da0*/  ULDC UR4, c[0x0][0xea8] ;  /* 0x0003aa0000047ab9 */ /* 0x000fe20000000800 */
[----:B------:R-:W-:Y:S01]  /*0db0*/  ULDC.64 UR6, c[0x0][0x3f8] ;  /* 0x0000fe0000067ab9 */ /* 0x000fe20000000a00 */
[----:B------:R-:W-:Y:S02]  /*0dc0*/  UISETP.NE.AND UP1, UPT, UR4, 0x1, UPT ;  /* 0x000000010400788c */ /* 0x000fe4000bf25270 */
[----:B------:R-:W-:Y:S01]  /*0dd0*/  UISETP.NE.U32.AND UP0, UPT, UR6, URZ, UPT ;  /* 0x0000003f0600728c */ /* 0x000fe2000bf05070 */
[----:B------:R-:W-:Y:S01]  /*0de0*/  ULDC UR4, c[0x0][0xeb4] ;  /* 0x0003ad0000047ab9 */ /* 0x000fe20000000800 */
[----:B------:R-:W-:Y:S02]  /*0df0*/  ULDC UR47, c[0x0][0x404] ;  /* 0x00010100002f7ab9 */ /* 0x000fe40000000800 */
[----:B------:R-:W-:Y:S02]  /*0e00*/  UISETP.NE.AND.EX UP0, UPT, UR7, URZ, UPT, UP0 ;  /* 0x0000003f0700728c */ /* 0x000fe4000bf05300 */
[----:B------:R-:W-:-:S02]  /*0e10*/  UIADD3 UR9, UR41, 0x18400, URZ ;  /* 0x0001840029097890 */ /* 0x000fc4000fffe03f */
[----:B------:R-:W-:Y:S02]  /*0e20*/  UISETP.NE.AND UP2, UPT, UR4, 0x1, UPT ;  /* 0x000000010400788c */ /* 0x000fe4000bf45270 */
[----:B------:R-:W-:Y:S01]  /*0e30*/  USEL UR47, UR47, 0x1, UP0 ;  /* 0x000000012f2f7887 */ /* 0x000fe20008000000 */
[----:B------:R-:W-:Y:S01]  /*0e40*/  @UP1 ULDC UR4, c[0x0][0xeac] ;  /* 0x0003ab0000041ab9 */ /* 0x000fe20000000800 */
[----:B------:R-:W-:Y:S01]  /*0e50*/  ULDC UR7, c[0x0][0x2e0] ;  /* 0x0000b80000077ab9 */ /* 0x000fe20000000800 */
[----:B------:R-:W-:Y:S02]  /*0e60*/  ULOP3.LUT UP0, URZ, UR9, 0x1bf, URZ, 0xc0, !UPT ;  /* 0x000001bf093f7892 */ /* 0x000fe4000f80c03f */
[----:B------:R-:W-:Y:S02]  /*0e70*/  UIMAD.WIDE.U32 UR4, UR43, UR4, URZ ;  /* 0x000000042b0472a5 */ /* 0x000fe4000f8e003f */
[----:B------:R-:W-:Y:S01]  /*0e80*/  UIMAD UR47, UR47, UR7, URZ ;  /* 0x000000072f2f72a4 */ /* 0x000fe2000f8e023f */
[----:B-1----:R-:W-:Y:S01]  /*0e90*/  R2UR UR44, R0 ;  /* 0x00000000002c72ca */ /* 0x002fe200000e0000 */
[----:B------:R-:W-:Y:S01]  /*0ea0*/  @UP1 ULDC UR8, c[0x0][0xeb0] ;  /* 0x0003ac0000081ab9 */ /* 0x000fe20000000800 */
[----:B------:R-:W-:Y:S01]  /*0eb0*/  UMOV UR37, UR43 ;  /* 0x0000002b00257c82 */ /* 0x000fe20008000000 */
[----:B------:R-:W-:Y:S01]  /*0ec0*/  @UP1 USHF.R.U32.HI UR37, URZ, UR8, UR5 ;  /* 0x000000083f251299 */ /* 0x000fe20008011605 */
[----:B------:R-:W-:Y:S01]  /*0ed0*/  PLOP3.LUT P0, PT, PT, PT, UP0, 0x80, 0x0 ;  /* 0x000000000000781c */ /* 0x000fe20003f0f008 */
[----:B------:R-:W-:-:S02]  /*0ee0*/  @UP2 ULDC.64 UR10, c[0x0][0xeb8] ;  /* 0x0003ae00000a2ab9 */ /* 0x000fc40000000a00 */
[----:B------:R-:W-:-:S03]  /*0ef0*/  UIMAD.WIDE.U32 UR4, UR37, UR10, URZ ;  /* 0x0000000a250472a5 */ /* 0x000fc6000f8e003f */
[----:B------:R-:W-:Y:S01]  /*0f00*/  UMOV UR36, UR37 ;  /* 0x0000002500247c82 */ /* 0x000fe20008000000 */
[----:B------:R-:W-:Y:S02]  /*0f10*/  @UP2 USHF.R.U32.HI UR36, URZ, UR11, UR5 ;  /* 0x0000000b3f242299 */ /* 0x000fe40008011605 */
[----:B------:R-:W-:-:S04]  /*0f20*/  ULEA.HI UR6, UR44, UR44, URZ, 0x1 ;  /* 0x0000002c2c067291 */ /* 0x000fc8000f8f083f */
[----:B------:R-:W-:-:S04]  /*0f30*/  ULOP3.LUT UR6, UR6, 0xfffffffe, URZ, 0xc0, !UPT ;  /* 0xfffffffe06067892 */ /* 0x000fc8000f8ec03f */
[----:B------:R-:W-:Y:S02]  /*0f40*/  UIADD3 UR44, UR44, -UR6, URZ ;  /* 0x800000062c2c7290 */ /* 0x000fe4000fffe03f */
[----:B------:R-:W-:Y:S02]  /*0f50*/  UIADD3 UR6, UR47, 0x5f, URZ ;  /* 0x0000005f2f067890 */ /* 0x000fe4000fffe03f */
[----:B------:R-:W-:Y:S02]  /*0f60*/  ULEA UR8, UR44, UR41, 0xd ;  /* 0x000000292c087291 */ /* 0x000fe4000f8e683f */
[----:B------:R-:W-:Y:S02]  /*0f70*/  UIMAD.WIDE UR6, UR6, 0x2aaaaaab, URZ ;  /* 0x2aaaaaab060678a5 */ /* 0x000fe4000f8e023f */
[----:B------:R-:W-:Y:S02]  /*0f80*/  UIADD3 UR8, UR8, 0x22400, URZ ;  /* 0x0002240008087890 */ /* 0x000fe4000fffe03f */
[----:B------:R-:W-:-:S02]  /*0f90*/  USHF.R.U32.HI UR45, URZ, 0x1f, UR7 ;  /* 0x0000001f3f2d7899 */ /* 0x000fc40008011607 */
[----:B------:R-:W-:Y:S02]  /*0fa0*/  USHF.R.U32.HI UR8, URZ, 0x4, UR8 ;  /* 0x000000043f087899 */ /* 0x000fe40008011608 */
[----:B------:R-:W-:Y:S02]  /*0fb0*/  ULEA.HI.SX32 UR45, UR7, UR45, 0x1c ;  /* 0x0000002d072d7291 */ /* 0x000fe4000f8fe23f */
        /* <DEDUP_REMOVED lines=18> */
.L_x_7340:
[----:B------:R-:W-:Y:S01]  /*10e0*/  ULOP3.LUT UR4, UR40, 0x1, URZ, 0xc0, !UPT ;  /* 0x0000000128047892 */ /* 0x000fe2000f8ec03f */
[----:B------:R-:W-:-:S05]  /*10f0*/  VIADD R172, R18, 0x8 ;  /* 0x0000000812ac7836 */ /* 0x000fca0000000000 */
[----:B------:R-:W-:-:S05]  /*1100*/  IMAD.U32 R0, RZ, RZ, UR4 ;  /* 0x00000004ff007e24 */ /* 0x000fca000f8e00ff */
[----:B------:R-:W-:-:S04]  /*1110*/  SHF.L.U32 R0, R0, 0x1f, RZ ;  /* 0x0000001f00007819 */ /* 0x000fc800000006ff */
[----:B------:R-:W1:Y:S02]  /*1120*/  SYNCS.PHASECHK.TRANS64.TRYWAIT P0, [UR41+0x32400], R0 ;  /* 0x03240000ff0075a7 */ /* 0x000e640008000169 */
[----:B-1----:R-:W-:Y:S05]  /*1130*/  @!P0 BRA `(.L_x_7341) ;  /* 0x00000098008c8947 */ /* 0x002fea0003800000 */
.L_x_7421:
[----:B-1----:R-:W-:Y:S01]  /*1140*/  MOV R3, UR42 ;  /* 0x0000002a00037c02 */ /* 0x002fe20008000f00 */
[----:B------:R-:W-:Y:S05]  /*1150*/  WARPSYNC.ALL ;  /* 0x0000000000007948 */ /* 0x000fea0003800000 */
[----:B------:R1:W-:Y:S01]  /*1160*/  BAR.SYNC.DEFER_BLOCKING R172, 0x100 ;  /* 0x000400ac0000751d */ /* 0x0003e20000010000 */
[----:B------:R-:W-:-:S13]  /*1170*/  ISETP.NE.AND P0, PT, R3, 0x3, PT ;  /* 0x000000030300780c */ /* 0x000fda0003f05270 */
[----:B-1----:R-:W-:Y:S05]  /*1180*/  @!P0 BRA `(.L_x_7342) ;  /* 0x0000000000048947 */ /* 0x002fea0003800000 */
[----:B------:R-:W-:Y:S01]  /*1190*/  BPT.TRAP 0x1 ;  /* 0x000000040000795c */ /* 0x000fe20000300000 */
.L_x_7342:
[----:B------:R-:W-:Y:S01]  /*11a0*/  ULEA UR26, UR39, UR41, 0x3 ;  /* 0x00000029271a7291 */ /* 0x000fe2000f8e183f */
[----:B------:R-:W-:-:S05]  /*11b0*/  IMAD.U32 R3, RZ, RZ, UR38 ;  /* 0x00000026ff037e24 */ /* 0x000fca000f8e00ff */
[----:B------:R-:W-:-:S04]  /*11c0*/  SHF.L.U32 R3, R3, 0x1f, RZ ;  /* 0x0000001f03037819 */ /* 0x000fc800000006ff */
[----:B------:R1:W2:Y:S01]  /*11d0*/  SYNCS.PHASECHK.TRANS64.TRYWAIT P1, [UR26+0x32430], R3 ;  /* 0x03243003ff0075a7 */ /* 0x0002a2000802015a */
[----:B------:R-:W-:Y:S05]  /*11e0*/  @!P0 BRA `(.L_x_7343) ;  /* 0x0000000000048947 */ /* 0x000fea0003800000 */
[----:B------:R-:W-:Y:S01]  /*11f0*/  BPT.TRAP 0x1 ;  /* 0x000000040000795c */ /* 0x000fe20000300000 */
.L_x_7343:
[----:B--2---:R-:W-:Y:S05]  /*1200*/  @P1 BRA `(.L_x_7344) ;  /* 0x0000000000081947 */ /* 0x004fea0003800000 */
[----:B------:R-:W2:Y:S02]  /*1210*/  SYNCS.PHASECHK.TRANS64.TRYWAIT P1, [UR26+0x32430], R3 ;  /* 0x03243003ff0075a7 */ /* 0x000ea4000802015a */
[----:B--2---:R-:W-:Y:S05]  /*1220*/  @!P1 BRA `(.L_x_7345) ;  /* 0x0000009800689947 */ /* 0x004fea0003800000 */
.L_x_7344:
[----:B------:R-:W-:Y:S01]  /*1230*/  ULEA UR4, UR44, UR41, 0xd ;  /* 0x000000292c047291 */ /* 0x000fe2000f8e683f */
[----:B------:R-:W-:Y:S01]  /*1240*/  WARPGROUP.ARRIVE ;  /* 0x00000000000079c5 */ /* 0x000fe20000000000 */
[----:B------:R-:W-:Y:S02]  /*1250*/  UIADD3 UR5, UR41, 0x1c400, URZ ;  /* 0x0001c40029057890 */ /* 0x000fe4000fffe03f */
[----:B------:R-:W-:Y:S02]  /*1260*/  UIADD3 UR4, UR4, 0x18400, URZ ;  /* 0x0001840004047890 */ /* 0x000fe4000fffe03f */
[----:B------:R-:W-:Y:S02]  /*1270*/  USHF.R.U32.HI UR5, URZ, 0x4, UR5 ;  /* 0x000000043f057899 */ /* 0x000fe40008011605 */
[----:B------:R-:W-:Y:S02]  /*1280*/  USHF.R.U32.HI UR4, URZ, 0x4, UR4 ;  /* 0x000000043f047899 */ /* 0x000fe40008011604 */
[----:B------:R-:W-:-:S02]  /*1290*/  ULOP3.LUT UR5, UR5, 0x3fff, URZ, 0xc0, !UPT ;  /* 0x00003fff05057892 */ /* 0x000fc4000f8ec03f */
[----:B------:R-:W-:Y:S02]  /*12a0*/  ULOP3.LUT UR4, UR4, 0x3fff, URZ, 0xc0, !UPT ;  /* 0x00003fff04047892 */ /* 0x000fe4000f8ec03f */
[----:B------:R-:W-:Y:S02]  /*12b0*/  ULOP3.LUT UR24, UR5, 0x10000, URZ, 0xfc, !UPT ;  /* 0x0001000005187892 */ /* 0x000fe4000f8efc3f */
[----:B------:R-:W-:Y:S02]  /*12c0*/  ULOP3.LUT UR4, UR4, 0x10000, URZ, 0xfc, !UPT ;  /* 0x0001000004047892 */ /* 0x000fe4000f8efc3f */
[----:B------:R-:W-:Y:S01]  /*12d0*/  UIMAD UR6, UR39, 0x300, UR24 ;  /* 0x00000300270678a4 */ /* 0x000fe2000f8e0218 */
[----:B------:R-:W-:Y:S01]  /*12e0*/  UMOV UR5, 0x40000040 ;  /* 0x4000004000057882 */ /* 0x000fe20000000000 */
[----:B------:R-:W-:Y:S01]  /*12f0*/  UMOV UR7, 0x40000040 ;  /* 0x4000004000077882 */ /* 0x000fe20000000000 */
[----:B------:R-:W-:Y:S02]  /*1300*/  UIADD3 UR8, UR4, 0x2, URZ ;  /* 0x0000000204087890 */ /* 0x000fe4000fffe03f */
[----:B------:R-:W-:Y:S01]  /*1310*/  UIADD3 UR10, UR6, 0x2, URZ ;  /* 0x00000002060a7890 */ /* 0x000fe2000fffe03f */
[----:B------:R-:W-:-:S03]  /*1320*/  UMOV UR9, 0x40000040 ;  /* 0x4000004000097882 */ /* 0x000fc60000000000 */
[----:B------:R-:W-:Y:S01]  /*1330*/  HGMMA.64x96x16.F32 R24, gdesc[UR4], RZ, !UPT, gsb0 ;  /* 0x01600000041879f0 */ /* 0x000fe2000c0008ff */
        /* <DEDUP_REMOVED lines=19> */
[----:B------:R-:W3:Y:S02]  /*1470*/  SYNCS.PHASECHK.TRANS64.TRYWAIT P1, [UR41+0x32410], R0 ;  /* 0x03241000ff0075a7 */ /* 0x000ee40008020169 */
[----:B---3--:R-:W-:Y:S05]  /*1480*/  @!P1 BRA `(.L_x_7346) ;  /* 0x0000009400e89947 */ /* 0x008fea0003800000 */
.L_x_7422:
[----:B------:R-:W-:Y:S05]  /*1490*/  @!P0 BRA `(.L_x_7347) ;  /* 0x0000000000048947 */ /* 0x000fea0003800000 */
[----:B------:R-:W-:Y:S01]  /*14a0*/  BPT.TRAP 0x1 ;  /* 0x000000040000795c */ /* 0x000fe20000300000 */
.L_x_7347:
[----:B------:R4:W1:Y:S01]  /*14b0*/  SYNCS.PHASECHK.TRANS64.TRYWAIT P1, [UR26+0x32450], R3 ;  /* 0x03245003ff0075a7 */ /* 0x000862000802015a */
[----:B------:R-:W-:Y:S05]  /*14c0*/  @!P0 BRA `(.L_x_7348) ;  /* 0x0000000000048947 */ /* 0x000fea0003800000 */
[----:B------:R-:W-:Y:S01]  /*14d0*/  BPT.TRAP 0x1 ;  /* 0x000000040000795c */ /* 0x000fe20000300000 */
.L_x_7348:
[----:B-1----:R-:W-:Y:S05]  /*14e0*/  @P1 BRA `(.L_x_7349) ;  /* 0x0000000000081947 */ /* 0x002fea0003800000 */
[----:B------:R-:W1:Y:S02]  /*14f0*/  SYNCS.PHASECHK.TRANS64.TRYWAIT P1, [UR26+0x32450], R3 ;  /* 0x03245003ff0075a7 */ /* 0x000e64000802015a */
[----:B-1----:R-:W-:Y:S05]  /*1500*/  @!P1 BRA `(.L_x_7350) ;  /* 0x0000009400e09947 */ /* 0x002fea0003800000 */
.L_x_7349:
[----:B------:R-:W-:Y:S01]  /*1510*/  UIADD3 UR6, UR41, 0x400, URZ ;  /* 0x0000040029067890 */ /* 0x000fe2000fffe03f */
[----:B------:R-:W-:Y:S01]  /*1520*/  WARPGROUP.ARRIVE ;  /* 0x00000000000079c5 */ /* 0x000fe20000000000 */
[----:B------:R-:W-:-:S05]  /*1530*/  ULOP3.LUT UR7, UR52, 0x10000, URZ, 0xfc, !UPT ;  /* 0x0001000034077892 */ /* 0x000fca000f8efc3f */
[----:B------:R-:W5:Y:S01]  /*1540*/  S2R R12, SR_TID.X ;  /* 0x00000000000c7919 */ /* 0x000f620000002100 */
[----:B------:R-:W-:Y:S01]  /*1550*/  USHF.R.U32.HI UR6, URZ, 0x4, UR6 ;  /* 0x000000043f067899 */ /* 0x000fe20008011606 */
[----:B------:R-:W-:Y:S01]  /*1560*/  UMOV UR21, 0x40000040 ;  /* 0x4000004000157882 */ /* 0x000fe20000000000 */
[----:B------:R-:W-:Y:S02]  /*1570*/  UMOV UR23, 0x40000040 ;  /* 0x4000004000177882 */ /* 0x000fe40000000000 */
[----:B------:R-:W-:Y:S01]  /*1580*/  ULOP3.LUT UR6, UR6, 0x3fff, URZ, 0xc0, !UPT ;  /* 0x00003fff06067892 */ /* 0x000fe2000f8ec03f */
[----:B------:R-:W-:Y:S01]  /*1590*/  UMOV UR20, UR7 ;  /* 0x0000000700147c82 */ /* 0x000fe20008000000 */
[----:B------:R-:W-:Y:S02]  /*15a0*/  ULDC UR27, c[0x0][0xa80] ;  /* 0x0002a000001b7ab9 */ /* 0x000fe40000000800 */
[----:B------:R-:W-:Y:S02]  /*15b0*/  ULOP3.LUT UR25, UR6, 0x10000, URZ, 0xfc, !UPT ;  /* 0x0001000006197892 */ /* 0x000fe4000f8efc3f */
[----:B------:R-:W-:-:S02]  /*15c0*/  UISETP.GE.AND UP0, UPT, UR47, 0x61, UPT ;  /* 0x000000612f00788c */ /* 0x000fc4000bf06270 */
[----:B------:R-:W-:-:S07]  /*15d0*/  UIMAD UR10, UR39, 0xc00, UR25 ;  /* 0x00000c00270a78a4 */ /* 0x000fce000f8e0219 */
[----:B------:R-:W-:Y:S02]  /*15e0*/  UMOV UR22, UR10 ;  /* 0x0000000a00167c82 */ /* 0x000fe40008000000 */
[----:B------:R-:W-:Y:S01]  /*15f0*/  HGMMA.64x96x16.F32 R24, gdesc[UR20], R24, gsb0 ;  /* 0x01600000141879f0 */ /* 0x000fe20008000818 */
[----:B------:R-:W-:Y:S02]  /*1600*/  UIADD3 UR20, UR7, 0x2, URZ ;  /* 0x0000000207147890 */ /* 0x000fe4000fffe03f */
[----:B------:R-:W-:Y:S01]  /*1610*/  UIADD3 UR22, UR10, 0x2, URZ ;  /* 0x000000020a167890 */ /* 0x000fe2000fffe03f */
[----:B------:R-:W-:Y:S01]  /*1620*/  UMOV UR21, 0x40000040 ;  /* 0x4000004000157882 */ /* 0x000fe20000000000 */
[----:B------:R-:W-:Y:S01]  /*1630*/  UMOV UR23, 0x40000040 ;  /* 0x4000004000177882 */ /* 0x000fe20000000000 */
[----:B-----5:R-:W-:Y:S01]  /*1640*/  LOP3.LUT R12, R12, 0x7f, RZ, 0xc0, !PT ;  /* 0x0000007f0c0c7812 */ /* 0x020fe200078ec0ff */
        /* <DEDUP_REMOVED lines=98> */
[----:B------:R-:W-:Y:S01]  /*1c70*/  ULDC UR10, c[0x0][0xad0] ;  /* 0x0002b400000a7ab9 */ /* 0x000fe20000000800 */
[----:B------:R-:W-:-:S04]  /*1c80*/  UIMAD UR7, UR45, -0x60, UR47 ;  /* 0xffffffa02d0778a4 */ /* 0x000fc8000f8e022f */
[----:B------:R-:W-:-:S06]  /*1c90*/  UIADD3 UR7, UR7, 0x60, URZ ;  /* 0x0000006007077890 */ /* 0x000fcc000fffe03f */
[----:B-1-3--:R-:W-:Y:S01]  /*1ca0*/  IMAD.U32 R0, RZ, RZ, UR7 ;  /* 0x00000007ff007e24 */ /* 0x00afe2000f8e00ff */
[----:B------:R-:W-:-:S03]  /*1cb0*/  UMOV UR7, 0x40000040 ;  /* 0x4000004000077882 */ /* 0x000fc60000000000 */
        /* <DEDUP_REMOVED lines=34> */
[----:B--2-4-:R-:W-:Y:S01]  /*1ee0*/  FSEL R3, R24, -INF , P4 ;  /* 0xff80000018037808 */ /* 0x014fe20002000000 */
[----:B------:R-:W-:Y:S01]  /*1ef0*/  FMUL.FTZ R43, R43, UR10 ;  /* 0x0000000a2b2b7c20 */ /* 0x000fe20008410000 */
[----:B------:R-:W-:Y:S01]  /*1f00*/  FMUL.FTZ R45, R45, UR10 ;  /* 0x0000000a2d2d7c20 */ /* 0x000fe20008410000 */
[----:B------:R-:W-:Y:S01]  /*1f10*/  FMUL.FTZ R46, R46, UR10 ;  /* 0x0000000a2e2e7c20 */ /* 0x000fe20008410000 */
[----:B------:R-:W-:Y:S01]  /*1f20*/  FMUL.FTZ R48, R48, UR10 ;  /* 0x0000000a30307c20 */ /* 0x000fe20008410000 */
[----:B------:R-:W-:Y:S01]  /*1f30*/  FMUL.FTZ R47, R47, UR10 ;  /* 0x0000000a2f2f7c20 */ /* 0x000fe20008410000 */
[----:B------:R-:W-:Y:S01]  /*1f40*/  FMUL.FTZ R49, R49, UR10 ;  /* 0x0000000a31317c20 */ /* 0x000fe20008410000 */
[----:B------:R-:W2:Y:S01]  /*1f50*/  MUFU.TANH R26, R26 ;  /* 0x0000001a001a7308 */ /* 0x000ea20000002400 */
        /* <DEDUP_REMOVED lines=36> */
[----:B------:R-:W-:-:S03]  /*21a0*/  FMNMX.FTZ R4, R29, R4, !PT ;  /* 0x000000041d047209 */ /* 0x000fc60007810000 */
[----:B------:R-:W3:Y:S01]  /*21b0*/  MUFU.TANH R31, R31 ;  /* 0x0000001f001f7308 */ /* 0x000ee20000002400 */
[----:B--2---:R-:W-:Y:S02]  /*21c0*/  FSEL R30, R30, -INF , P6 ;  /* 0xff8000001e1e7808 */ /* 0x004fe40003000000 */
[----:B------:R-:W-:Y:S02]  /*21d0*/  ISETP.GT.AND P6, PT, R0, 0x20, PT ;  /* 0x000000200000780c */ /* 0x000fe40003fc4270 */
[----:B------:R-:W-:-:S03]  /*21e0*/  FMNMX.FTZ R5, R30, R5, !PT ;  /* 0x000000051e057209 */ /* 0x000fc60007810000 */
[----:B------:R-:W2:Y:S01]  /*21f0*/  MUFU.TANH R33, R33 ;  /* 0x0000002100217308 */ /* 0x000ea20000002400 */
[----:B-1----:R-:W-:-:S04]  /*2200*/  FSEL R163, R32, -INF , P2 ;  /* 0xff80000020a37808 */ /* 0x002fc80001000000 */
[----:B------:R-:W-:-:S03]  /*2210*/  FMNMX.FTZ R4, R163, R4, !PT ;  /* 0x00000004a3047209 */ /* 0x000fc60007810000 */
[----:B------:R-:W1:Y:S01]  /*2220*/  MUFU.TANH R34, R34 ;  /* 0x0000002200227308 */ /* 0x000e620000002400 */
[----:B---3--:R-:W-:Y:S02]  /*2230*/  FSEL R10, R31, -INF , P1 ;  /* 0xff8000001f0a7808 */ /* 0x008fe40000800000 */
[----:B------:R-:W-:Y:S02]  /*2240*/  ISETP.GT.AND P1, PT, R0, 0x21, PT ;  /* 0x000000210000780c */ /* 0x000fe40003f24270 */
[----:B------:R-:W-:-:S03]  /*2250*/  FMNMX.FTZ R5, R10, R5, !PT ;  /* 0x000000050a057209 */ /* 0x000fc60007810000 */
[----:B------:R-:W3:Y:S01]  /*2260*/  MUFU.TANH R36, R36 ;  /* 0x0000002400247308 */ /* 0x000ee20000002400 */
[----:B--2---:R-:W-:-:S04]  /*2270*/  FSEL R165, R33, -INF , P3 ;  /* 0xff80000021a57808 */ /* 0x004fc80001800000 */
[----:B------:R-:W-:-:S03]  /*2280*/  FMNMX.FTZ R4, R165, R4, !PT ;  /* 0x00000004a5047209 */ /* 0x000fc60007810000 */
[----:B------:R-:W2:Y:S01]  /*2290*/  MUFU.TANH R35, R35 ;  /* 0x0000002300237308 */ /* 0x000ea20000002400 */
[----:B-1----:R-:W-:Y:S02]  /*22a0*/  FSEL R174, R34, -INF , P2 ;  /* 0xff80000022ae7808 */ /* 0x002fe40001000000 */
[----:B------:R-:W-:Y:S02]  /*22b0*/  ISETP.GT.AND P2, PT, R0, 0x28, PT ;  /* 0x000000280000780c */ /* 0x000fe40003f44270 */
[----:B------:R-:W-:-:S03]  /*22c0*/  FMNMX.FTZ R5, R174, R5, !PT ;  /* 0x00000005ae057209 */ /* 0x000fc60007810000 */
[----:B------:R-:W1:Y:S01]  /*22d0*/  MUFU.TANH R37, R37 ;  /* 0x0000002500257308 */ /* 0x000e620000002400 */
[----:B---3--:R-:W-:-:S04]  /*22e0*/  FSEL R167, R36, -INF , P4 ;  /* 0xff80000024a77808 */ /* 0x008fc80002000000 */
        /* <DEDUP_REMOVED lines=80> */
[----:B------:R-:W-:-:S05]  /*27f0*/  ISETP.GT.AND P2, PT, R0, 0x58, PT ;  /* 0x000000580000780c */ /* 0x000fca0003f44270 */
[----:B------:R-:W1:Y:S01]  /*2800*/  MUFU.TANH R61, R61 ;  /* 0x0000003d003d7308 */ /* 0x000e620000002400 */
[----:B---3--:R-:W-:Y:S02]  /*2810*/  FSEL R15, R15, -INF , P3 ;  /* 0xff8000000f0f7808 */ /* 0x008fe40001800000 */
[----:B------:R-:W-:Y:S02]  /*2820*/  ISETP.GT.AND P3, PT, R0, 0x59, PT ;  /* 0x000000590000780c */ /* 0x000fe40003f64270 */
[----:B------:R-:W-:-:S03]  /*2830*/  FMNMX.FTZ R0, R20, R5, !PT ;  /* 0x0000000514007209 */ /* 0x000fc60007810000 */
[----:B------:R-:W3:Y:S01]  /*2840*/  MUFU.TANH R62, R62 ;  /* 0x0000003e003e7308 */ /* 0x000ee20000002400 */
[----:B--2---:R-:W-:Y:S02]  /*2850*/  FSEL R175, R60, -INF , P4 ;  /* 0xff8000003caf7808 */ /* 0x004fe40002000000 */
[----:B------:R-:W-:Y:S02]  /*2860*/  FMNMX.FTZ R5, R15, R0, !PT ;  /* 0x000000000f057209 */ /* 0x000fe40007810000 */
[----:B------:R-:W-:-:S03]  /*2870*/  FMNMX.FTZ R4, R175, R4, !PT ;  /* 0x00000004af047209 */ /* 0x000fc60007810000 */
[----:B------:R-:W2:Y:S01]  /*2880*/  MUFU.TANH R14, R64 ;  /* 0x00000040000e7308 */ /* 0x000ea20000002400 */
[----:B-1----:R-:W-:-:S04]  /*2890*/  FSEL R177, R61, -INF , P5 ;  /* 0xff8000003db17808 */ /* 0x002fc80002800000 */
[----:B------:R-:W-:-:S03]  /*28a0*/  FMNMX.FTZ R7, R177, R4, !PT ;  /* 0x00000004b1077209 */ /* 0x000fc60007810000 */
[----:B------:R-:W1:Y:S01]  /*28b0*/  MUFU.TANH R63, R63 ;  /* 0x0000003f003f7308 */ /* 0x000e620000002400 */
[----:B---3--:R-:W-:-:S04]  /*28c0*/  FSEL R170, R62, -INF , P4 ;  /* 0xff8000003eaa7808 */ /* 0x008fc80002000000 */
[----:B------:R-:W-:-:S03]  /*28d0*/  FMNMX.FTZ R5, R170, R5, !PT ;  /* 0x00000005aa057209 */ /* 0x000fc60007810000 */
[----:B------:R-:W3:Y:S01]  /*28e0*/  MUFU.TANH R21, R65 ;  /* 0x0000004100157308 */ /* 0x000ee20000002400 */
[----:B--2---:R-:W-:-:S04]  /*28f0*/  FSEL R14, R14, -INF , P6 ;  /* 0xff8000000e0e7808 */ /* 0x004fc80003000000 */
        /* <DEDUP_REMOVED lines=18> */
[----:B------:R-:W-:Y:S02]  /*2a20*/  FMNMX.FTZ R4, R161, R4, !PT ;  /* 0x00000004a1047209 */ /* 0x000fe40007810000 */
[----:B-1----:R-:W-:-:S03]  /*2a30*/  FSEL R158, R70, -INF , P2 ;  /* 0xff800000469e7808 */ /* 0x002fc60001000000 */
[----:B------:R-:W1:Y:S01]  /*2a40*/  SHFL.BFLY PT, R7, R4, 0x2, 0x1f ;  /* 0x0c401f0004077f89 */ /* 0x000e6200000e0000 */
[----:B------:R-:W-:Y:S02]  /*2a50*/  PLOP3.LUT P2, PT, PT, PT, UP0, 0x80, 0x0 ;  /* 0x000000000000781c */ /* 0x000fe40003f4f008 */
[----:B------:R-:W-:Y:S02]  /*2a60*/  FMNMX.FTZ R5, R158, R5, !PT ;  /* 0x000000059e057209 */ /* 0x000fe40007810000 */
[----:B---3--:R-:W-:-:S04]  /*2a70*/  FSEL R164, R71, -INF , P3 ;  /* 0xff80000047a47808 */ /* 0x008fc80001800000 */
[----:B------:R-:W-:-:S05]  /*2a80*/  FMNMX.FTZ R0, R164, R5, !PT ;  /* 0x00000005a4007209 */ /* 0x000fca0007810000 */
[----:B------:R-:W2:Y:S01]  /*2a90*/  SHFL.BFLY PT, R11, R0, 0x2, 0x1f ;  /* 0x0c401f00000b7f89 */ /* 0x000ea200000e0000 */
[----:B-1----:R-:W-:-:S05]  /*2aa0*/  FMNMX.FTZ R8, R4, R7, !PT ;  /* 0x0000000704087209 */ /* 0x002fca0007810000 */
[----:B------:R-:W1:Y:S01]  /*2ab0*/  SHFL.BFLY PT, R5, R8, 0x1, 0x1f ;  /* 0x0c201f0008057f89 */ /* 0x000e6200000e0000 */
[----:B--2---:R-:W-:-:S05]  /*2ac0*/  FMNMX.FTZ R11, R0, R11, !PT ;  /* 0x0000000b000b7209 */ /* 0x004fca0007810000 */
[----:B------:R-:W2:Y:S01]  /*2ad0*/  SHFL.BFLY PT, R4, R11, 0x1, 0x1f ;  /* 0x0c201f000b047f89 */ /* 0x000ea200000e0000 */
[----:B-1----:R-:W-:-:S04]  /*2ae0*/  FMNMX.FTZ R5, R8, R5, !PT ;  /* 0x0000000508057209 */ /* 0x002fc80007810000 */
[C---:B------:R-:W-:Y:S01]  /*2af0*/  FSETP.NEU.FTZ.AND P1, PT, R5.reuse, -INF , PT ;  /* 0xff8000000500780b */ /* 0x040fe20003f3d000 */
[----:B------:R-:W-:-:S05]  /*2b00*/  FMUL.FTZ R160, R5, UR27 ;  /* 0x0000001b05a07c20 */ /* 0x000fca0008410000 */
[----:B------:R-:W-:-:S05]  /*2b10*/  FSEL R160, R160, RZ, P1 ;  /* 0x000000ffa0a07208 */ /* 0x000fca0000800000 */
[--C-:B------:R-:W-:Y:S01]  /*2b20*/  FFMA.FTZ R8, R9, UR27, -R160.reuse ;  /* 0x0000001b09087c23 */ /* 0x100fe200080108a0 */
[----:B--2---:R-:W-:Y:S01]  /*2b30*/  FMNMX.FTZ R7, R11, R4, !PT ;  /* 0x000000040b077209 */ /* 0x004fe20007810000 */
[--C-:B------:R-:W-:Y:S01]  /*2b40*/  FFMA.FTZ R3, R3, UR27, -R160.reuse ;  /* 0x0000001b03037c23 */ /* 0x100fe200080108a0 */
[--C-:B------:R-:W-:Y:S01]  /*2b50*/  FFMA.FTZ R0, R25, UR27, -R160.reuse ;  /* 0x0000001b19007c23 */ /* 0x100fe200080108a0 */
[--C-:B------:R-:W-:Y:S01]  /*2b60*/  FFMA.FTZ R11, R29, UR27, -R160.reuse ;  /* 0x0000001b1d0b7c23 */ /* 0x100fe200080108a0 */
[C---:B------:R-:W-:Y:S01]  /*2b70*/  FSETP.NEU.FTZ.AND P1, PT, R7.reuse, -INF , PT ;  /* 0xff8000000700780b */ /* 0x040fe20003f3d000 */
[----:B------:R-:W-:Y:S01]  /*2b80*/  FMUL.FTZ R159, R7, UR27 ;  /* 0x0000001b079f7c20 */ /* 0x000fe20008410000 */
[----:B------:R-:W-:Y:S01]  /*2b90*/  MUFU.EX2 R8, R8 ;  /* 0x0000000800087308 */ /* 0x000fe20000000800 */
[--C-:B------:R-:W-:Y:S01]  /*2ba0*/  FFMA.FTZ R166, R165, UR27, -R160.reuse ;  /* 0x0000001ba5a67c23 */ /* 0x100fe200080108a0 */
[--C-:B------:R-:W-:Y:S01]  /*2bb0*/  FFMA.FTZ R165, R167, UR27, -R160.reuse ;  /* 0x0000001ba7a57c23 */ /* 0x100fe200080108a0 */
[--C-:B------:R-:W-:Y:S01]  /*2bc0*/  FFMA.FTZ R163, R163, UR27, -R160.reuse ;  /* 0x0000001ba3a37c23 */ /* 0x100fe200080108a0 */
[----:B------:R-:W-:Y:S01]  /*2bd0*/  FSEL R159, R159, RZ, P1 ;  /* 0x000000ff9f9f7208 */ /* 0x000fe20000800000 */
[--C-:B------:R-:W-:Y:S01]  /*2be0*/  FFMA.FTZ R171, R171, UR27, -R160.reuse ;  /* 0x0000001babab7c23 */ /* 0x100fe200080108a0 */
[----:B------:R-:W-:Y:S01]  /*2bf0*/  ISETP.NE.AND P1, PT, R12, RZ, PT ;  /* 0x000000ff0c00720c */ /* 0x000fe20003f25270 */
[--C-:B------:R-:W-:Y:S01]  /*2c00*/  FFMA.FTZ R181, R181, UR27, -R160.reuse ;  /* 0x0000001bb5b57c23 */ /* 0x100fe200080108a0 */
[----:B------:R-:W-:Y:S01]  /*2c10*/  MOV R12, UR26 ;  /* 0x0000001a000c7c02 */ /* 0x000fe20008000f00 */
[--C-:B------:R-:W-:Y:S01]  /*2c20*/  FFMA.FTZ R13, R6, UR27, -R159.reuse ;  /* 0x0000001b060d7c23 */ /* 0x100fe2000801089f */
[----:B------:R-:W-:Y:S01]  /*2c30*/  IADD3 R6, -R18, 0xb, RZ ;  /* 0x0000000b12067810 */ /* 0x000fe20007ffe1ff */
[--C-:B------:R-:W-:Y:S01]  /*2c40*/  FFMA.FTZ R4, R26, UR27, -R159.reuse ;  /* 0x0000001b1a047c23 */ /* 0x100fe2000801089f */
[--C-:B------:R-:W-:Y:S01]  /*2c50*/  FFMA.FTZ R9, R30, UR27, -R159.reuse ;  /* 0x0000001b1e097c23 */ /* 0x100fe2000801089f */
[--C-:B------:R-:W-:Y:S01]  /*2c60*/  FFMA.FTZ R10, R10, UR27, -R159.reuse ;  /* 0x0000001b0a0a7c23 */ /* 0x100fe2000801089f */
[----:B------:R-:W-:Y:S01]  /*2c70*/  MUFU.EX2 R3, R3 ;  /* 0x0000000300037308 */ /* 0x000fe20000000800 */
[----:B------:R-:W-:Y:S01]  /*2c80*/  ULOP3.LUT UR26, UR6, 0x3000000, URZ, 0xfc, !UPT ;  /* 0x03000000061a7892 */ /* 0x000fe2000f8efc3f */
[--C-:B------:R-:W-:Y:S01]  /*2c90*/  FFMA.FTZ R167, R174, UR27, -R159.reuse ;  /* 0x0000001baea77c23 */ /* 0x100fe2000801089f */
[--C-:B------:R-:W-:Y:S01]  /*2ca0*/  FFMA.FTZ R174, R176, UR27, -R159.reuse ;  /* 0x0000001bb0ae7c23 */ /* 0x100fe2000801089f */
[--C-:B------:R-:W-:Y:S01]  /*2cb0*/  FFMA.FTZ R176, R196, UR27, -R159.reuse ;  /* 0x0000001bc4b07c23 */ /* 0x100fe2000801089f */
[----:B------:R-:W-:Y:S01]  /*2cc0*/  @!P1 VIADD R24, R12, 0x32440 ;  /* 0x000324400c189836 */ /* 0x000fe20000000000 */
[----:B------:R-:W-:Y:S01]  /*2cd0*/  UIMAD UR10, UR39, 0xc00, UR26 ;  /* 0x00000c00270a78a4 */ /* 0x000fe2000f8e021a */
[----:B------:R-:W-:Y:S01]  /*2ce0*/  FFMA.FTZ R196, R193, UR27, -R160 ;  /* 0x0000001bc1c47c23 */ /* 0x000fe200080108a0 */
[----:B------:R-:W1:Y:S01]  /*2cf0*/  MUFU.EX2 R0, R0 ;  /* 0x0000000000007308 */ /* 0x000e620000000800 */
[--C-:B------:R-:W-:Y:S01]  /*2d00*/  FFMA.FTZ R182, R182, UR27, -R159.reuse ;  /* 0x0000001bb6b67c23 */ /* 0x100fe2000801089f */
[----:B------:R-:W-:Y:S01]  /*2d10*/  @!P1 PRMT R24, RZ, 0x654, R24 ;  /* 0x00000654ff189816 */ /* 0x000fe20000000018 */
[----:B------:R2:W-:Y:S06]  /*2d20*/  BAR.ARV R6, 0x100 ;  /* 0x000400060000751d */ /* 0x0005ec0000002000 */
[----:B------:R3:W-:Y:S01]  /*2d30*/  @!P1 SYNCS.ARRIVE.TRANS64.RED.A1T0 RZ, [R24+URZ], RZ ;  /* 0x000000ff18ff99a7 */ /* 0x0007e2000810043f */
[----:B------:R-:W4:Y:S01]  /*2d40*/  MUFU.EX2 R11, R11 ;  /* 0x0000000b000b7308 */ /* 0x000f220000000800 */
[----:B------:R5:W-:Y:S01]  /*2d50*/  BAR.SYNC.DEFER_BLOCKING R172, 0x100 ;  /* 0x000400ac0000751d */ /* 0x000be20000010000 */
[--C-:B------:R-:W-:Y:S01]  /*2d60*/  FFMA.FTZ R193, R192, UR27, -R159.reuse ;  /* 0x0000001bc0c17c23 */ /* 0x100fe2000801089f */
[--C-:B------:R-:W-:Y:S01]  /*2d70*/  FFMA.FTZ R192, R191, UR27, -R160.reuse ;  /* 0x0000001bbfc07c23 */ /* 0x100fe200080108a0 */
[--C-:B------:R-:W-:Y:S01]  /*2d80*/  FFMA.FTZ R178, R178, UR27, -R159.reuse ;  /* 0x0000001bb2b27c23 */ /* 0x100fe2000801089f */
[--C-:B------:R-:W-:Y:S01]  /*2d90*/  FFMA.FTZ R191, R190, UR27, -R159.reuse ;  /* 0x0000001bbebf7c23 */ /* 0x100fe2000801089f */
[--C-:B------:R-:W-:Y:S01]  /*2da0*/  FFMA.FTZ R179, R179, UR27, -R160.reuse ;  /* 0x0000001bb3b37c23 */ /* 0x100fe200080108a0 */
[----:B-1----:R-:W-:Y:S01]  /*2db0*/  F2FP.F16.F32.PACK_AB R152, R0, R3 ;  /* 0x000000030098723e */ /* 0x002fe200000000ff */
[----:B------:R-:W-:Y:S01]  /*2dc0*/  MUFU.EX2 R4, R4 ;  /* 0x0000000400047308 */ /* 0x000fe20000000800 */
[----:B------:R-:W-:Y:S01]  /*2dd0*/  UMOV UR6, UR10 ;  /* 0x0000000a00067c82 */ /* 0x000fe20008000000 */
[--C-:B-----5:R-:W-:Y:S01]  /*2de0*/  FFMA.FTZ R172, R169, UR27, -R160.reuse ;  /* 0x0000001ba9ac7c23 */ /* 0x120fe200080108a0 */
[--C-:B------:R-:W-:Y:S01]  /*2df0*/  FFMA.FTZ R169, R194, UR27, -R159.reuse ;  /* 0x0000001bc2a97c23 */ /* 0x100fe2000801089f */
[--C-:B------:R-:W-:Y:S01]  /*2e00*/  FFMA.FTZ R194, R185, UR27, -R160.reuse ;  /* 0x0000001bb9c27c23 */ /* 0x100fe200080108a0 */
[--C-:B------:R-:W-:Y:S01]  /*2e10*/  FFMA.FTZ R185, R189, UR27, -R160.reuse ;  /* 0x0000001bbdb97c23 */ /* 0x100fe200080108a0 */
[--C-:B------:R-:W-:Y:S01]  /*2e20*/  FFMA.FTZ R189, R184, UR27, -R159.reuse ;  /* 0x0000001bb8bd7c23 */ /* 0x100fe2000801089f */
[--C-:B------:R-:W-:Y:S01]  /*2e30*/  FFMA.FTZ R184, R188, UR27, -R159.reuse ;  /* 0x0000001bbcb87c23 */ /* 0x100fe2000801089f */
[----:B------:R-:W1:Y:S01]  /*2e40*/  MUFU.EX2 R13, R13 ;  /* 0x0000000d000d7308 */ /* 0x000e620000000800 */
[----:B----4-:R-:W-:Y:S01]  /*2e50*/  F2FP.F16.F32.PACK_AB R154, R11, R8 ;  /* 0x000000080b9a723e */ /* 0x010fe200000000ff */
        /* <DEDUP_REMOVED lines=15> */
[----:B-1----:R-:W-:Y:S01]  /*2f50*/  F2FP.F16.F32.PACK_AB R153, R13, R4 ;  /* 0x000000040d99723e */ /* 0x002fe200000000ff */
[--C-:B------:R-:W-:Y:S01]  /*2f60*/  FFMA.FTZ R157, R157, UR27, -R160.reuse ;  /* 0x0000001b9d9d7c23 */ /* 0x100fe200080108a0 */
[----:B------:R-:W-:Y:S01]  /*2f70*/  FFMA.FTZ R160, R161, UR27, -R160 ;  /* 0x0000001ba1a07c23 */ /* 0x000fe200080108a0 */
[--C-:B------:R-:W-:Y:S01]  /*2f80*/  FFMA.FTZ R161, R162, UR27, -R159.reuse ;  /* 0x0000001ba2a17c23 */ /* 0x100fe2000801089f */
[--C-:B------:R-:W-:Y:S01]  /*2f90*/  FFMA.FTZ R156, R156, UR27, -R159.reuse ;  /* 0x0000001b9c9c7c23 */ /* 0x100fe2000801089f */
[--C-:B------:R-:W-:Y:S01]  /*2fa0*/  FFMA.FTZ R158, R158, UR27, -R159.reuse ;  /* 0x0000001b9e9e7c23 */ /* 0x100fe2000801089f */
[----:B------:R-:W-:Y:S01]  /*2fb0*/  FFMA.FTZ R159, R164, UR27, -R159 ;  /* 0x0000001ba49f7c23 */ /* 0x000fe2000801089f */
[----:B------:R-:W-:Y:S01]  /*2fc0*/  MUFU.EX2 R163, R163 ;  /* 0x000000a300a37308 */ /* 0x000fe20000000800 */
[----:B------:R-:W-:Y:S01]  /*2fd0*/  FADD.FTZ R3, R3, R0 ;  /* 0x0000000003037221 */ /* 0x000fe20000010000 */
[----:B------:R-:W-:Y:S01]  /*2fe0*/  FADD.FTZ R4, R4, R13 ;  /* 0x0000000d04047221 */ /* 0x000fe20000010000 */
[----:B------:R-:W-:-:S02]  /*2ff0*/  @!P1 VIADD R12, R12, 0x32460 ;  /* 0x000324600c0c9836 */ /* 0x000fc40000000000 */
[----:B------:R-:W-:-:S03]  /*3000*/  FADD.FTZ R8, R8, R3 ;  /* 0x0000000308087221 */ /* 0x000fc60000010000 */
[----:B------:R-:W1:Y:S01]  /*3010*/  MUFU.EX2 R166, R166 ;  /* 0x000000a600a67308 */ /* 0x000e620000000800 */
[C---:B----4-:R-:W-:Y:S01]  /*3020*/  F2FP.F16.F32.PACK_AB R155, R10.reuse, R9 ;  /* 0x000000090a9b723e */ /* 0x050fe200000000ff */
[----:B------:R-:W-:Y:S01]  /*3030*/  FADD.FTZ R9, R9, R4 ;  /* 0x0000000409097221 */ /* 0x000fe20000010000 */
[----:B------:R-:W-:Y:S01]  /*3040*/  FADD.FTZ R8, R11, R8 ;  /* 0x000000080b087221 */ /* 0x000fe20000010000 */
[----:B------:R-:W-:Y:S01]  /*3050*/  @!P1 PRMT R12, RZ, 0x654, R12 ;  /* 0x00000654ff0c9816 */ /* 0x000fe2000000000c */
[----:B---3--:R-:W-:Y:S01]  /*3060*/  WARPGROUP.ARRIVE ;  /* 0x00000000000079c5 */ /* 0x008fe20000000000 */
[----:B------:R-:W-:Y:S02]  /*3070*/  FADD.FTZ R10, R10, R9 ;  /* 0x000000090a0a7221 */ /* 0x000fe40000010000 */
[----:B------:R-:W-:Y:S03]  /*3080*/  MUFU.EX2 R165, R165 ;  /* 0x000000a500a57308 */ /* 0x000fe60000000800 */
[----:B------:R-:W-:Y:S01]  /*3090*/  HGMMA.64x256x16.F32 R24, R152, gdesc[UR4].tnspB, RZ, !UPT, gsb0 ;  /* 0x43e0000498187df0 */ /* 0x000fe2000c0008ff */
[----:B------:R-:W-:Y:S01]  /*30a0*/  UIADD3 UR6, UR10, 0x80, URZ ;  /* 0x000000800a067890 */ /* 0x000fe2000fffe03f */
[----:B------:R-:W-:-:S03]  /*30b0*/  UMOV UR7, 0x40000040 ;  /* 0x4000004000077882 */ /* 0x000fc60000000000 */
[----:B------:R-:W-:Y:S08]  /*30c0*/  MUFU.EX2 R172, R172 ;  /* 0x000000ac00ac7308 */ /* 0x000ff00000000800 */
[----:B------:R-:W-:Y:S08]  /*30d0*/  MUFU.EX2 R167, R167 ;  /* 0x000000a700a77308 */ /* 0x000ff00000000800 */
[----:B------:R-:W3:Y:S08]  /*30e0*/  MUFU.EX2 R174, R174 ;  /* 0x000000ae00ae7308 */ /* 0x000ef00000000800 */
[----:B------:R-:W-:Y:S08]  /*30f0*/  MUFU.EX2 R169, R169 ;  /* 0x000000a900a97308 */ /* 0x000ff00000000800 */
[----:B------:R-:W4:Y:S08]  /*3100*/  MUFU.EX2 R176, R176 ;  /* 0x000000b000b07308 */ /* 0x000f300000000800 */
[----:B------:R-:W-:Y:S08]  /*3110*/  MUFU.EX2 R171, R171 ;  /* 0x000000ab00ab7308 */ /* 0x000ff00000000800 */
[----:B------:R-:W5:Y:S08]  /*3120*/  MUFU.EX2 R194, R194 ;  /* 0x000000c200c27308 */ /* 0x000f700000000800 */
[----:B------:R-:W-:Y:S08]  /*3130*/  MUFU.EX2 R185, R185 ;  /* 0x000000b900b97308 */ /* 0x000ff00000000800 */
[----:B------:R-:W-:Y:S08]  /*3140*/  MUFU.EX2 R196, R196 ;  /* 0x000000c400c47308 */ /* 0x000ff00000000800 */
[----:B------:R-:W-:Y:S08]  /*3150*/  MUFU.EX2 R182, R182 ;  /* 0x000000b600b67308 */ /* 0x000ff00000000800 */
[----:B------:R-:W2:Y:S08]  /*3160*/  MUFU.EX2 R189, R189 ;  /* 0x000000bd00bd7308 */ /* 0x000eb00000000800 */
[----:B------:R-:W-:Y:S08]  /*3170*/  MUFU.EX2 R184, R184 ;  /* 0x000000b800b87308 */ /* 0x000ff00000000800 */
[----:B------:R-:W2:Y:S08]  /*3180*/  MUFU.EX2 R193, R193 ;  /* 0x000000c100c17308 */ /* 0x000eb00000000800 */
[----:B------:R-:W-:Y:S08]  /*3190*/  MUFU.EX2 R181, R181 ;  /* 0x000000b500b57308 */ /* 0x000ff00000000800 */
[----:B------:R-:W2:Y:S08]  /*31a0*/  MUFU.EX2 R188, R188 ;  /* 0x000000bc00bc7308 */ /* 0x000eb00000000800 */
        /* <DEDUP_REMOVED lines=18> */
[----:B------:R-:W-:Y:S01]  /*32d0*/  MUFU.EX2 R161, R161 ;  /* 0x000000a100a17308 */ /* 0x000fe20000000800 */
[----:B------:R-:W-:-:S02]  /*32e0*/  WARPGROUP.DEPBAR.LE gsb0, 0x0 ;  /* 0x00008000000079c5 */ /* 0x000fc40000010000 */
[----:B-1----:R-:W-:Y:S01]  /*32f0*/  F2FP.F16.F32.PACK_AB R152, R166, R163 ;  /* 0x000000a3a698723e */ /* 0x002fe200000000ff */
[----:B------:R-:W-:Y:S01]  /*3300*/  FADD.FTZ R163, R163, R8 ;  /* 0x00000008a3a37221 */ /* 0x000fe20000010000 */
[----:B---3--:R-:W-:Y:S01]  /*3310*/  F2FP.F16.F32.PACK_AB R153, R174, R167 ;  /* 0x000000a7ae99723e */ /* 0x008fe200000000ff */
[----:B------:R-:W-:Y:S01]  /*3320*/  FADD.FTZ R167, R167, R10 ;  /* 0x0000000aa7a77221 */ /* 0x000fe20000010000 */
[----:B------:R-:W-:Y:S01]  /*3330*/  F2FP.F16.F32.PACK_AB R154, R172, R165 ;  /* 0x000000a5ac9a723e */ /* 0x000fe200000000ff */
[----:B------:R-:W1:Y:S01]  /*3340*/  MUFU.EX2 R156, R156 ;  /* 0x0000009c009c7308 */ /* 0x000e620000000800 */
[----:B----4-:R-:W-:Y:S01]  /*3350*/  F2FP.F16.F32.PACK_AB R155, R176, R169 ;  /* 0x000000a9b09b723e */ /* 0x010fe200000000ff */
[----:B------:R-:W-:Y:S01]  /*3360*/  FADD.FTZ R166, R166, R163 ;  /* 0x000000a3a6a67221 */ /* 0x000fe20000010000 */
[----:B------:R-:W-:Y:S02]  /*3370*/  FADD.FTZ R174, R174, R167 ;  /* 0x000000a7aeae7221 */ /* 0x000fe40000010000 */
[----:B------:R-:W-:Y:S01]  /*3380*/  WARPGROUP.ARRIVE ;  /* 0x00000000000079c5 */ /* 0x000fe20000000000 */
[----:B------:R-:W-:Y:S01]  /*3390*/  FADD.FTZ R165, R165, R166 ;  /* 0x000000a6a5a57221 */ /* 0x000fe20000010000 */
[----:B------:R-:W-:Y:S01]  /*33a0*/  FADD.FTZ R169, R169, R174 ;  /* 0x000000aea9a97221 */ /* 0x000fe20000010000 */
[----:B------:R-:W-:Y:S02]  /*33b0*/  MUFU.EX2 R158, R158 ;  /* 0x0000009e009e7308 */ /* 0x000fe40000000800 */
[----:B------:R-:W-:Y:S01]  /*33c0*/  FADD.FTZ R172, R172, R165 ;  /* 0x000000a5acac7221 */ /* 0x000fe20000010000 */
[----:B------:R-:W-:Y:S01]  /*33d0*/  HGMMA.64x256x16.F32 R24, R152, gdesc[UR4].tnspB, R24, gsb0 ;  /* 0x43e0000498187df0 */ /* 0x000fe20008000818 */
[----:B------:R-:W-:Y:S01]  /*33e0*/  UIADD3 UR6, UR10, 0x100, URZ ;  /* 0x000001000a067890 */ /* 0x000fe2000fffe03f */
[----:B------:R-:W-:Y:S01]  /*33f0*/  FADD.FTZ R169, R176, R169 ;  /* 0x000000a9b0a97221 */ /* 0x000fe20000010000 */
[----:B------:R-:W-:-:S02]  /*3400*/  UMOV UR7, 0x40000040 ;  /* 0x4000004000077882 */ /* 0x000fc40000000000 */
[----:B------:R-:W3:Y:S01]  /*3410*/  MUFU.EX2 R159, R159 ;  /* 0x0000009f009f7308 */ /* 0x000ee20000000800 */
[----:B------:R-:W-:Y:S02]  /*3420*/  WARPGROUP.DEPBAR.LE gsb0, 0x0 ;  /* 0x00008000000079c5 */ /* 0x000fe40000010000 */
[----:B-----5:R-:W-:Y:S01]  /*3430*/  F2FP.F16.F32.PACK_AB R152, R194, R171 ;  /* 0x000000abc298723e */ /* 0x020fe200000000ff */
[----:B------:R-:W-:Y:S01]  /*3440*/  FADD.FTZ R171, R171, R172 ;  /* 0x000000acabab7221 */ /* 0x000fe20000010000 */
[----:B--2---:R-:W-:Y:S01]  /*3450*/  F2FP.F16.F32.PACK_AB R153, R189, R182 ;  /* 0x000000b6bd99723e */ /* 0x004fe200000000ff */
[----:B------:R-:W-:Y:S01]  /*3460*/  FADD.FTZ R182, R182, R169 ;  /* 0x000000a9b6b67221 */ /* 0x000fe20000010000 */
[----:B------:R-:W-:Y:S01]  /*3470*/  F2FP.F16.F32.PACK_AB R154, R196, R185 ;  /* 0x000000b9c49a723e */ /* 0x000fe200000000ff */
[----:B------:R-:W-:Y:S01]  /*3480*/  FADD.FTZ R194, R194, R171 ;  /* 0x000000abc2c27221 */ /* 0x000fe20000010000 */
[----:B------:R-:W-:Y:S01]  /*3490*/  F2FP.F16.F32.PACK_AB R155, R193, R184 ;  /* 0x000000b8c19b723e */ /* 0x000fe200000000ff */
[----:B------:R-:W-:-:S02]  /*34a0*/  FADD.FTZ R189, R189, R182 ;  /* 0x000000b6bdbd7221 */ /* 0x000fc40000010000 */
[----:B------:R-:W-:Y:S01]  /*34b0*/  FADD.FTZ R185, R185, R194 ;  /* 0x000000c2b9b97221 */ /* 0x000fe20000010000 */
[----:B------:R-:W-:Y:S01]  /*34c0*/  WARPGROUP.ARRIVE ;  /* 0x00000000000079c5 */ /* 0x000fe20000000000 */
[----:B------:R-:W-:Y:S02]  /*34d0*/  FADD.FTZ R184, R184, R189 ;  /* 0x000000bdb8b87221 */ /* 0x000fe40000010000 */
[----:B------:R-:W-:Y:S02]  /*34e0*/  FADD.FTZ R196, R196, R185 ;  /* 0x000000b9c4c47221 */ /* 0x000fe40000010000 */
[----:B------:R-:W-:-:S05]  /*34f0*/  FADD.FTZ R193, R193, R184 ;  /* 0x000000b8c1c17221 */ /* 0x000fca0000010000 */
[----:B------:R-:W-:Y:S01]  /*3500*/  HGMMA.64x256x16.F32 R24, R152, gdesc[UR4].tnspB, R24, gsb0 ;  /* 0x43e0000498187df0 */ /* 0x000fe20008000818 */
[----:B------:R-:W-:Y:S01]  /*3510*/  UIADD3 UR6, UR10, 0x180, URZ ;  /* 0x000001800a067890 */ /* 0x000fe2000fffe03f */
[----:B------:R-:W-:Y:S01]  /*3520*/  UMOV UR7, 0x40000040 ;  /* 0x4000004000077882 */ /* 0x000fe20000000000 */
[----:B------:R-:W-:Y:S02]  /*3530*/  WARPGROUP.DEPBAR.LE gsb0, 0x0 ;  /* 0x00008000000079c5 */ /* 0x000fe40000010000 */
[----:B------:R-:W-:Y:S01]  /*3540*/  F2FP.F16.F32.PACK_AB R152, R188, R181 ;  /* 0x000000b5bc98723e */ /* 0x000fe200000000ff */
[----:B------:R-:W-:Y:S01]  /*3550*/  FADD.FTZ R181, R181, R196 ;  /* 0x000000c4b5b57221 */ /* 0x000fe20000010000 */
[----:B------:R-:W-:Y:S01]  /*3560*/  F2FP.F16.F32.PACK_AB R153, R187, R178 ;  /* 0x000000b2bb99723e */ /* 0x000fe200000000ff */
        /* <DEDUP_REMOVED lines=9> */
[----:B------:R-:W-:-:S08]  /*3600*/  FADD.FTZ R191, R191, R180 ;  /* 0x000000b4bfbf7221 */ /* 0x000fd00000010000 */
        /* <DEDUP_REMOVED lines=23> */
[----:B-1----:R-:W-:Y:S01]  /*3780*/  F2FP.F16.F32.PACK_AB R153, R156, R161 ;  /* 0x000000a19c99723e */ /* 0x002fe200000000ff */
[----:B------:R-:W-:Y:S01]  /*3790*/  FADD.FTZ R161, R161, R170 ;  /* 0x000000aaa1a17221 */ /* 0x000fe20000010000 */
[----:B------:R-:W-:Y:S01]  /*37a0*/  F2FP.F16.F32.PACK_AB R154, R160, R157 ;  /* 0x0000009da09a723e */ /* 0x000fe200000000ff */
[----:B------:R-:W-:Y:S01]  /*37b0*/  FADD.FTZ R14, R21, R14 ;  /* 0x0000000e150e7221 */ /* 0x000fe20000010000 */
[----:B---3--:R-:W-:Y:S01]  /*37c0*/  F2FP.F16.F32.PACK_AB R155, R159, R158 ;  /* 0x0000009e9f9b723e */ /* 0x008fe200000000ff */
[----:B------:R-:W-:-:S02]  /*37d0*/  FADD.FTZ R161, R156, R161 ;  /* 0x000000a19ca17221 */ /* 0x000fc40000010000 */
[----:B------:R-:W-:Y:S01]  /*37e0*/  FADD.FTZ R157, R157, R14 ;  /* 0x0000000e9d9d7221 */ /* 0x000fe20000010000 */
[----:B------:R-:W-:Y:S01]  /*37f0*/  WARPGROUP.ARRIVE ;  /* 0x00000000000079c5 */ /* 0x000fe20000000000 */
[----:B------:R-:W-:Y:S02]  /*3800*/  FADD.FTZ R158, R158, R161 ;  /* 0x000000a19e9e7221 */ /* 0x000fe40000010000 */
[----:B------:R-:W-:Y:S02]  /*3810*/  FADD.FTZ R0, R160, R157 ;  /* 0x0000009da0007221 */ /* 0x000fe40000010000 */
[----:B------:R-:W-:-:S08]  /*3820*/  FADD.FTZ R3, R159, R158 ;  /* 0x0000009e9f037221 */ /* 0x000fd00000010000 */
[----:B------:R-:W-:Y:S03]  /*3830*/  HGMMA.64x256x16.F32 R24, R152, gdesc[UR4].tnspB, R24, gsb0 ;  /* 0x43e0000498187df0 */ /* 0x000fe60008000818 */
[----:B------:R-:W-:Y:S02]  /*3840*/  WARPGROUP.DEPBAR.LE gsb0, 0x0 ;  /* 0x00008000000079c5 */ /* 0x000fe40000010000 */
[----:B------:R1:W-:Y:S01]  /*3850*/  @!P1 SYNCS.ARRIVE.TRANS64.RED.A1T0 RZ, [R12+URZ], RZ ;  /* 0x000000ff0cff99a7 */ /* 0x0003e2000810043f */
[----:B------:R-:W-:Y:S05]  /*3860*/  @!P2 BRA `(.L_x_7351) ;  /* 0x00000028007ca947 */ /* 0x000fea0003800000 */
[----:B------:R-:W-:Y:S01]  /*3870*/  MOV R4, R7 ;  /* 0x0000000700047202 */ /* 0x000fe20000000f00 */
[----:B------:R-:W-:Y:S01]  /*3880*/  IMAD.MOV.U32 R8, RZ, RZ, R5 ;  /* 0x000000ffff087224 */ /* 0x000fe200078e0005 */
[----:B------:R-:W-:Y:S01]  /*3890*/  UIADD3 UR45, UR45, -0x2, URZ ;  /* 0xfffffffe2d2d7890 */ /* 0x000fe2000fffe03f */
[----:B------:R-:W-:Y:S01]  /*38a0*/  ULDC UR28, c[0x0][0xad0] ;  /* 0x0002b400001c7ab9 */ /* 0x000fe20000000800 */
[----:B------:R-:W-:-:S10]  /*38b0*/  ULDC UR27, c[0x0][0xa80] ;  /* 0x0002a000001b7ab9 */ /* 0x000fd40000000800 */
.L_x_7360:
        /* <DEDUP_REMOVED lines=10> */
.L_x_7352:
[----:B------:R-:W-:Y:S01]  /*3960*/  ULEA UR29, UR39, UR41, 0x3 ;  /* 0x00000029271d7291 */ /* 0x000fe2000f8e183f */
[----:B------:R-:W-:-:S04]  /*3970*/  MOV R5, UR38 ;  /* 0x0000002600057c02 */ /* 0x000fc80008000f00 */
[----:B------:R-:W-:-:S04]  /*3980*/  SHF.L.U32 R5, R5, 0x1f, RZ ;  /* 0x0000001f05057819 */ /* 0x000fc800000006ff */
[----:B------:R2:W3:Y:S01]  /*3990*/  SYNCS.PHASECHK.TRANS64.TRYWAIT P3, [UR29+0x32430], R5 ;  /* 0x03243005ff0075a7 */ /* 0x0004e2000806015d */
[----:B------:R-:W-:Y:S05]  /*39a0*/  @!P0 BRA `(.L_x_7353) ;  /* 0x0000000000048947 */ /* 0x000fea0003800000 */
[----:B------:R-:W-:Y:S01]  /*39b0*/  BPT.TRAP 0x1 ;  /* 0x000000040000795c */ /* 0x000fe20000300000 */
.L_x_7353:
[----:B---3--:R-:W-:Y:S05]  /*39c0*/  @P3 BRA `(.L_x_7354) ;  /* 0x0000000000083947 */ /* 0x008fea0003800000 */
[----:B------:R-:W3:Y:S02]  /*39d0*/  SYNCS.PHASECHK.TRANS64.TRYWAIT P3, [UR29+0x32430], R5 ;  /* 0x03243005ff0075a7 */ /* 0x000ee4000806015d */
[----:B---3--:R-:W-:Y:S05]  /*39e0*/  @!P3 BRA `(.L_x_7355) ;  /* 0x0000007000c0b947 */ /* 0x008fea0003800000 */
.L_x_7354:
        /* <DEDUP_REMOVED lines=22> */
.L_x_7356:
[----:B------:R4:W1:Y:S01]  /*3b50*/  SYNCS.PHASECHK.TRANS64.TRYWAIT P3, [UR29+0x32450], R5 ;  /* 0x03245005ff0075a7 */ /* 0x000862000806015d */
[----:B------:R-:W-:Y:S05]  /*3b60*/  @!P0 BRA `(.L_x_7357) ;  /* 0x0000000000048947 */ /* 0x000fea0003800000 */
[----:B------:R-:W-:Y:S01]  /*3b70*/  BPT.TRAP 0x1 ;  /* 0x000000040000795c */ /* 0x000fe20000300000 */
.L_x_7357:
[----:B-1----:R-:W-:Y:S05]  /*3b80*/  @P3 BRA `(.L_x_7358) ;  /* 0x0000000000083947 */ /* 0x002fea0003800000 */
[----:B------:R-:W1:Y:S02]  /*3b90*/  SYNCS.PHASECHK.TRANS64.TRYWAIT P3, [UR29+0x32450], R5 ;  /* 0x03245005ff0075a7 */ /* 0x000e64000806015d */
[----:B-1----:R-:W-:Y:S05]  /*3ba0*/  @!P3 BRA `(.L_x_7359) ;  /* 0x000000700068b947 */ /* 0x002fea0003800000 */
.L_x_7358:
[----:B------:R-:W-:Y:S01]  /*3bb0*/  ULEA UR6, UR44, UR41, 0xd ;  /* 0x000000292c067291 */ /* 0x000fe2000f8e683f */
[----:B------:R-:W-:Y:S01]  /*3bc0*/  WARPGROUP.ARRIVE ;  /* 0x00000000000079c5 */ /* 0x000fe20000000000 */
[----:B------:R-:W-:Y:S02]  /*3bd0*/  UIMAD UR7, UR39, 0xc00, UR25 ;  /* 0x00000c00270778a4 */ /* 0x000fe4000f8e0219 */
[----:B------:R-:W-:Y:S01]  /*3be0*/  UIADD3 UR6, UR6, 0x22400, URZ ;  /* 0x0002240006067890 */ /* 0x000fe2000fffe03f */
[----:B------:R-:W-:Y:S01]  /*3bf0*/  UMOV UR23, 0x40000040 ;  /* 0x4000004000177882 */ /* 0x000fe20000000000 */
[----:B------:R-:W-:Y:S02]  /*3c00*/  UMOV UR21, 0x40000040 ;  /* 0x4000004000157882 */ /* 0x000fe40000000000 */
[----:B------:R-:W-:Y:S01]  /*3c10*/  USHF.R.U32.HI UR6, URZ, 0x4, UR6 ;  /* 0x000000043f067899 */ /* 0x000fe20008011606 */
[----:B------:R-:W-:Y:S01]  /*3c20*/  UMOV UR22, UR7 ;  /* 0x0000000700167c82 */ /* 0x000fe20008000000 */
[----:B------:R-:W-:-:S02]  /*3c30*/  UIMAD UR10, UR39, 0xc00, UR26 ;  /* 0x00000c00270a78a4 */ /* 0x000fc4000f8e021a */
[----:B------:R-:W-:-:S04]  /*3c40*/  ULOP3.LUT UR6, UR6, 0x3fff, URZ, 0xc0, !UPT ;  /* 0x00003fff06067892 */ /* 0x000fc8000f8ec03f */
[----:B------:R-:W-:-:S07]  /*3c50*/  ULOP3.LUT UR6, UR6, 0x10000, URZ, 0xfc, !UPT ;  /* 0x0001000006067892 */ /* 0x000fce000f8efc3f */
[----:B------:R-:W-:Y:S02]  /*3c60*/  UMOV UR20, UR6 ;  /* 0x0000000600147c82 */ /* 0x000fe40008000000 */
        /* <DEDUP_REMOVED lines=103> */
[----:B------:R-:W-:Y:S01]  /*42e0*/  UMOV UR6, UR10 ;  /* 0x0000000a00067c82 */ /* 0x000fe20008000000 */
[----:B------:R-:W-:Y:S01]  /*42f0*/  UMOV UR7, 0x40000040 ;  /* 0x4000004000077882 */ /* 0x000fe20000000000 */
        /* <DEDUP_REMOVED lines=16> */
[----:B-1-3--:R-:W-:Y:S01]  /*4400*/  FMUL.FTZ R6, R155, UR28 ;  /* 0x0000001c9b067c20 */ /* 0x00afe20008410000 */
        /* <DEDUP_REMOVED lines=10> */
[----:B-----5:R-:W-:Y:S01]  /*44b0*/  FMNMX.FTZ R180, R11, R8, !PT ;  /* 0x000000080bb47209 */ /* 0x020fe20007810000 */
[----:B------:R-:W-:Y:S01]  /*44c0*/  FMUL.FTZ R159, R166, UR28 ;  /* 0x0000001ca69f7c20 */ /* 0x000fe20008410000 */
[----:B------:R-:W-:Y:S01]  /*44d0*/  FMUL.FTZ R164, R176, UR28 ;  /* 0x0000001cb0a47c20 */ /* 0x000fe20008410000 */
[----:B------:R-:W-:Y:S01]  /*44e0*/  FMUL.FTZ R161, R167, UR28 ;  /* 0x0000001ca7a17c20 */ /* 0x000fe20008410000 */
[----:B------:R-:W-:Y:S01]  /*44f0*/  FMUL.FTZ R166, R177, UR28 ;  /* 0x0000001cb1a67c20 */ /* 0x000fe20008410000 */
[----:B------:R-:W-:Y:S01]  /*4500*/  FMUL.FTZ R160, R170, UR28 ;  /* 0x0000001caaa07c20 */ /* 0x000fe20008410000 */
[----:B------:R-:W-:Y:S01]  /*4510*/  FMUL.FTZ R169, R175, UR28 ;  /* 0x0000001cafa97c20 */ /* 0x000fe20008410000 */
[----:B------:R-:W3:Y:S01]  /*4520*/  MUFU.TANH R152, R152 ;  /* 0x0000009800987308 */ /* 0x000ee20000002400 */
[----:B--2-4-:R-:W-:Y:S01]  /*4530*/  FMNMX.FTZ R5, R7, R180, !PT ;  /* 0x000000b407057209 */ /* 0x014fe20007810000 */
        /* <DEDUP_REMOVED lines=19> */
[----:B------:R-:W-:-:S03]  /*4670*/  FMUL.FTZ R191, R198, UR28 ;  /* 0x0000001cc6bf7c20 */ /* 0x000fc60008410000 */
        /* <DEDUP_REMOVED lines=29> */
[----:B------:R-:W-:-:S06]  /*4850*/  FMUL.FTZ R182, R193, UR28 ;  /* 0x0000001cc1b67c20 */ /* 0x000fcc0008410000 */
        /* <DEDUP_REMOVED lines=18> */
[----:B------:R-:W-:-:S05]  /*4980*/  IMAD.U32 R196, RZ, RZ, UR29 ;  /* 0x0000001dffc47e24 */ /* 0x000fca000f8e00ff */
[----:B------:R-:W2:Y:S01]  /*4990*/  MUFU.TANH R169, R169 ;  /* 0x000000a900a97308 */ /* 0x000ea20000002400 */
[----:B-1----:R-:W-:-:S07]  /*49a0*/  FMNMX.FTZ R188, R167, R188, !PT ;  /* 0x000000bca7bc7209 */ /* 0x002fce0007810000 */
[----:B------:R-:W1:Y:S01]  /*49b0*/  MUFU.TANH R174, R174 ;  /* 0x000000ae00ae7308 */ /* 0x000e620000002400 */
[----:B---3--:R-:W-:-:S07]  /*49c0*/  FMNMX.FTZ R153, R172, R5, !PT ;  /* 0x00000005ac997209 */ /* 0x008fce0007810000 */
[----:B------:R-:W3:Y:S01]  /*49d0*/  MUFU.TANH R168, R168 ;  /* 0x000000a800a87308 */ /* 0x000ee20000002400 */
[----:B--2---:R-:W-:Y:S01]  /*49e0*/  FMNMX.FTZ R5, R169, R188, !PT ;  /* 0x000000bca9057209 */ /* 0x004fe20007810000 */
[----:B------:R-:W-:-:S06]  /*49f0*/  FMUL.FTZ R188, R197, UR28 ;  /* 0x0000001cc5bc7c20 */ /* 0x000fcc0008410000 */
        /* <DEDUP_REMOVED lines=32> */
[----:B-1----:R-:W-:-:S05]  /*4c00*/  FMNMX.FTZ R153, R188, R153, !PT ;  /* 0x00000099bc997209 */ /* 0x002fca0007810000 */
[----:B------:R-:W1:Y:S02]  /*4c10*/  SHFL.BFLY PT, R194, R153, 0x2, 0x1f ;  /* 0x0c401f0099c27f89 */ /* 0x000e6400000e0000 */
[----:B------:R-:W4:Y:S01]  /*4c20*/  MUFU.TANH R192, R192 ;  /* 0x000000c000c07308 */ /* 0x000f220000002400 */
[----:B---3--:R-:W-:-:S04]  /*4c30*/  FMNMX.FTZ R190, R189, R190, !PT ;  /* 0x000000bebdbe7209 */ /* 0x008fc80007810000 */
[----:B--2---:R-:W-:-:S04]  /*4c40*/  FMNMX.FTZ R5, R191, R190, !PT ;  /* 0x000000bebf057209 */ /* 0x004fc80007810000 */
[----:B----4-:R-:W-:-:S05]  /*4c50*/  FMNMX.FTZ R155, R192, R5, !PT ;  /* 0x00000005c09b7209 */ /* 0x010fca0007810000 */
[----:B------:R-:W2:Y:S01]  /*4c60*/  SHFL.BFLY PT, R190, R155, 0x2, 0x1f ;  /* 0x0c401f009bbe7f89 */ /* 0x000ea200000e0000 */
[----:B-1----:R-:W-:-:S05]  /*4c70*/  FMNMX.FTZ R194, R153, R194, !PT ;  /* 0x000000c299c27209 */ /* 0x002fca0007810000 */
[----:B------:R-:W1:Y:S01]  /*4c80*/  SHFL.BFLY PT, R5, R194, 0x1, 0x1f ;  /* 0x0c201f00c2057f89 */ /* 0x000e6200000e0000 */
[----:B--2---:R-:W-:-:S05]  /*4c90*/  FMNMX.FTZ R190, R155, R190, !PT ;  /* 0x000000be9bbe7209 */ /* 0x004fca0007810000 */
[----:B------:R-:W2:Y:S01]  /*4ca0*/  SHFL.BFLY PT, R153, R190, 0x1, 0x1f ;  /* 0x0c201f00be997f89 */ /* 0x000ea200000e0000 */
[----:B-1----:R-:W-:-:S05]  /*4cb0*/  FMNMX.FTZ R5, R194, R5, !PT ;  /* 0x00000005c2057209 */ /* 0x002fca0007810000 */
[C---:B------:R-:W-:Y:S01]  /*4cc0*/  FADD.FTZ R8, -R5.reuse, R8 ;  /* 0x0000000805087221 */ /* 0x040fe20000010100 */
[----:B------:R-:W-:-:S03]  /*4cd0*/  FMUL.FTZ R193, R5, UR27 ;  /* 0x0000001b05c17c20 */ /* 0x000fc60008410000 */
[----:B------:R-:W-:Y:S01]  /*4ce0*/  FMUL.FTZ R187, R8, UR27 ;  /* 0x0000001b08bb7c20 */ /* 0x000fe20008410000 */
[--C-:B------:R-:W-:Y:S01]  /*4cf0*/  FFMA.FTZ R8, R11, UR27, -R193.reuse ;  /* 0x0000001b0b087c23 */ /* 0x100fe200080108c1 */
[--C-:B------:R-:W-:Y:S01]  /*4d00*/  FFMA.FTZ R11, R7, UR27, -R193.reuse ;  /* 0x0000001b070b7c23 */ /* 0x100fe200080108c1 */
[--C-:B------:R-:W-:Y:S01]  /*4d10*/  FFMA.FTZ R195, R152, UR27, -R193.reuse ;  /* 0x0000001b98c37c23 */ /* 0x100fe200080108c1 */
[----:B------:R-:W-:Y:S02]  /*4d20*/  @!P1 VIADD R152, R196, 0x32440 ;  /* 0x00032440c4989836 */ /* 0x000fe40000000000 */
[--C-:B------:R-:W-:Y:S01]  /*4d30*/  FFMA.FTZ R154, R154, UR27, -R193.reuse ;  /* 0x0000001b9a9a7c23 */ /* 0x100fe200080108c1 */
[----:B------:R-:W1:Y:S01]  /*4d40*/  MUFU.EX2 R187, R187 ;  /* 0x000000bb00bb7308 */ /* 0x000e620000000800 */
[--C-:B------:R-:W-:Y:S01]  /*4d50*/  FFMA.FTZ R197, R12, UR27, -R193.reuse ;  /* 0x0000001b0cc57c23 */ /* 0x100fe200080108c1 */
[--C-:B------:R-:W-:Y:S01]  /*4d60*/  FFMA.FTZ R12, R21, UR27, -R193.reuse ;  /* 0x0000001b150c7c23 */ /* 0x100fe200080108c1 */
[----:B------:R-:W-:Y:S01]  /*4d70*/  @!P1 PRMT R152, RZ, 0x654, R152 ;  /* 0x00000654ff989816 */ /* 0x000fe20000000098 */
[--C-:B------:R-:W-:Y:S01]  /*4d80*/  FFMA.FTZ R21, R157, UR27, -R193.reuse ;  /* 0x0000001b9d157c23 */ /* 0x100fe200080108c1 */
[--C-:B------:R-:W-:Y:S01]  /*4d90*/  FFMA.FTZ R10, R10, UR27, -R193.reuse ;  /* 0x0000001b0a0a7c23 */ /* 0x100fe200080108c1 */
[--C-:B------:R-:W-:Y:S01]  /*4da0*/  FFMA.FTZ R156, R156, UR27, -R193.reuse ;  /* 0x0000001b9c9c7c23 */ /* 0x100fe200080108c1 */
[--C-:B------:R-:W-:Y:S01]  /*4db0*/  FFMA.FTZ R164, R164, UR27, -R193.reuse ;  /* 0x0000001ba4a47c23 */ /* 0x100fe200080108c1 */
[----:B--2---:R-:W-:Y:S01]  /*4dc0*/  FMNMX.FTZ R7, R190, R153, !PT ;  /* 0x00000099be077209 */ /* 0x004fe20007810000 */
[----:B------:R-:W-:Y:S01]  /*4dd0*/  MUFU.EX2 R8, R8 ;  /* 0x0000000800087308 */ /* 0x000fe20000000800 */
[----:B------:R-:W-:Y:S01]  /*4de0*/  IADD3 R153, R18, 0x8, RZ ;  /* 0x0000000812997810 */ /* 0x000fe20007ffe0ff */
[--C-:B------:R-:W-:Y:S01]  /*4df0*/  FFMA.FTZ R172, R172, UR27, -R193.reuse ;  /* 0x0000001bacac7c23 */ /* 0x100fe200080108c1 */
[----:B------:R-:W-:Y:S01]  /*4e00*/  FFMA.FTZ R180, R180, UR27, -R193 ;  /* 0x0000001bb4b47c23 */ /* 0x000fe200080108c1 */
[C---:B------:R-:W-:Y:S01]  /*4e10*/  FMUL.FTZ R198, R7.reuse, UR27 ;  /* 0x0000001b07c67c20 */ /* 0x040fe20008410000 */
[----:B------:R-:W-:Y:S01]  /*4e20*/  FADD.FTZ R4, -R7, R4 ;  /* 0x0000000407047221 */ /* 0x000fe20000010100 */
[----:B------:R-:W-:-:S02]  /*4e30*/  @!P1 VIADD R196, R196, 0x32460 ;  /* 0x00032460c4c49836 */ /* 0x000fc40000000000 */
[--C-:B------:R-:W-:Y:S01]  /*4e40*/  FFMA.FTZ R194, R6, UR27, -R198.reuse ;  /* 0x0000001b06c27c23 */ /* 0x100fe200080108c6 */
[----:B------:R-:W-:Y:S01]  /*4e50*/  IADD3 R6, -R18, 0xb, RZ ;  /* 0x0000000b12067810 */ /* 0x000fe20007ffe1ff */
[----:B------:R-:W-:Y:S01]  /*4e60*/  FMUL.FTZ R4, R4, UR27 ;  /* 0x0000001b04047c20 */ /* 0x000fe20008410000 */
[--C-:B------:R-:W-:Y:S01]  /*4e70*/  FFMA.FTZ R9, R9, UR27, -R198.reuse ;  /* 0x0000001b09097c23 */ /* 0x100fe200080108c6 */
[--C-:B------:R-:W-:Y:S01]  /*4e80*/  FFMA.FTZ R14, R14, UR27, -R198.reuse ;  /* 0x0000001b0e0e7c23 */ /* 0x100fe200080108c6 */
[--C-:B------:R-:W-:Y:S01]  /*4e90*/  FFMA.FTZ R15, R15, UR27, -R198.reuse ;  /* 0x0000001b0f0f7c23 */ /* 0x100fe200080108c6 */
[----:B------:R2:W-:Y:S06]  /*4ea0*/  BAR.ARV R6, 0x100 ;  /* 0x000400060000751d */ /* 0x0005ec0000002000 */
[----:B------:R3:W-:Y:S01]  /*4eb0*/  @!P1 SYNCS.ARRIVE.TRANS64.RED.A1T0 RZ, [R152+URZ], RZ ;  /* 0x000000ff98ff99a7 */ /* 0x0007e2000810043f */
[----:B------:R-:W4:Y:S01]  /*4ec0*/  MUFU.EX2 R4, R4 ;  /* 0x0000000400047308 */ /* 0x000f220000000800 */
[-C--:B-1----:R-:W-:Y:S01]  /*4ed0*/  FMUL.FTZ R24, R24, R187.reuse ;  /* 0x000000bb18187220 */ /* 0x082fe20000410000 */
        /* <DEDUP_REMOVED lines=39> */
[----:B------:R5:W-:Y:S01]  /*5150*/  BAR.SYNC.DEFER_BLOCKING R153, 0x100 ;  /* 0x000400990000751d */ /* 0x000be20000010000 */
        /* <DEDUP_REMOVED lines=95> */
[----:B---3--:R-:W-:Y:S01]  /*5750*/  F2FP.F16.F32.PACK_AB R152, R11, R8 ;  /* 0x000000080b98723e */ /* 0x008fe200000000ff */
[--C-:B------:R-:W-:Y:S01]  /*5760*/  FFMA.FTZ R13, R13, UR27, -R198.reuse ;  /* 0x0000001b0d0d7c23 */ /* 0x100fe200080108c6 */
[----:B-1----:R-:W-:Y:S01]  /*5770*/  F2FP.F16.F32.PACK_AB R154, R195, R190 ;  /* 0x000000bec39a723e */ /* 0x002fe200000000ff */
[--C-:B------:R-:W-:Y:S01]  /*5780*/  FFMA.FTZ R20, R20, UR27, -R198.reuse ;  /* 0x0000001b14147c23 */ /* 0x100fe200080108c6 */
[----:B-----5:R-:W-:Y:S01]  /*5790*/  F2FP.F16.F32.PACK_AB R153, R194, R9 ;  /* 0x00000009c299723e */ /* 0x020fe200000000ff */
[--C-:B------:R-:W-:Y:S01]  /*57a0*/  FFMA.FTZ R157, R159, UR27, -R198.reuse ;  /* 0x0000001b9f9d7c23 */ /* 0x100fe200080108c6 */
[----:B--2---:R-:W-:Y:S01]  /*57b0*/  F2FP.F16.F32.PACK_AB R155, R15, R14 ;  /* 0x0000000e0f9b723e */ /* 0x004fe200000000ff */
[--C-:B------:R-:W-:Y:S01]  /*57c0*/  FFMA.FTZ R202, R161, UR27, -R198.reuse ;  /* 0x0000001ba1ca7c23 */ /* 0x100fe200080108c6 */
[----:B------:R-:W-:Y:S01]  /*57d0*/  MUFU.EX2 R10, R10 ;  /* 0x0000000a000a7308 */ /* 0x000fe20000000800 */
[--C-:B------:R-:W-:Y:S01]  /*57e0*/  FFMA.FTZ R159, R158, UR27, -R193.reuse ;  /* 0x0000001b9e9f7c23 */ /* 0x100fe200080108c1 */
[----:B------:R-:W-:Y:S01]  /*57f0*/  WARPGROUP.ARRIVE ;  /* 0x00000000000079c5 */ /* 0x000fe20000000000 */
[--C-:B------:R-:W-:Y:S01]  /*5800*/  FFMA.FTZ R158, R163, UR27, -R193.reuse ;  /* 0x0000001ba39e7c23 */ /* 0x100fe200080108c1 */
[--C-:B------:R-:W-:Y:S01]  /*5810*/  FFMA.FTZ R161, R165, UR27, -R193.reuse ;  /* 0x0000001ba5a17c23 */ /* 0x100fe200080108c1 */
[--C-:B------:R-:W-:Y:S01]  /*5820*/  FFMA.FTZ R163, R162, UR27, -R198.reuse ;  /* 0x0000001ba2a37c23 */ /* 0x100fe200080108c6 */
[--C-:B------:R-:W-:Y:S01]  /*5830*/  FFMA.FTZ R160, R160, UR27, -R198.reuse ;  /* 0x0000001ba0a07c23 */ /* 0x100fe200080108c6 */
[--C-:B------:R-:W-:Y:S01]  /*5840*/  FFMA.FTZ R162, R167, UR27, -R198.reuse ;  /* 0x0000001ba7a27c23 */ /* 0x100fe200080108c6 */
[----:B------:R-:W-:Y:S01]  /*5850*/  HGMMA.64x256x16.F32 R24, R152, gdesc[UR4].tnspB, R24, gsb0 ;  /* 0x43e0000498187df0 */ /* 0x000fe20008000818 */
[----:B------:R-:W1:Y:S01]  /*5860*/  MUFU.EX2 R197, R197 ;  /* 0x000000c500c57308 */ /* 0x000e620000000800 */
[----:B------:R-:W-:Y:S01]  /*5870*/  UIADD3 UR6, UR10, 0x80, URZ ;  /* 0x000000800a067890 */ /* 0x000fe2000fffe03f */
[--C-:B------:R-:W-:Y:S01]  /*5880*/  FFMA.FTZ R165, R169, UR27, -R198.reuse ;  /* 0x0000001ba9a57c23 */ /* 0x100fe200080108c6 */
[----:B------:R-:W-:Y:S01]  /*5890*/  UMOV UR7, 0x40000040 ;  /* 0x4000004000077882 */ /* 0x000fe20000000000 */
        /* <DEDUP_REMOVED lines=21> */
[--C-:B------:R-:W-:Y:S01]  /*59f0*/  FFMA.FTZ R184, R184, UR27, -R198.reuse ;  /* 0x0000001bb8b87c23 */ /* 0x100fe200080108c6 */
[--C-:B------:R-:W-:Y:S01]  /*5a00*/  FFMA.FTZ R189, R189, UR27, -R198.reuse ;  /* 0x0000001bbdbd7c23 */ /* 0x100fe200080108c6 */
[----:B------:R-:W-:Y:S01]  /*5a10*/  FFMA.FTZ R191, R192, UR27, -R198 ;  /* 0x0000001bc0bf7c23 */ /* 0x000fe200080108c6 */
[----:B------:R-:W-:Y:S01]  /*5a20*/  FFMA.FTZ R0, R187, R0, R8 ;  /* 0x00000000bb007223 */ /* 0x000fe20000010008 */
[----:B------:R-:W-:Y:S01]  /*5a30*/  FFMA.FTZ R3, R4, R3, R9 ;  /* 0x0000000304037223 */ /* 0x000fe20000010009 */
[----:B------:R-:W-:Y:S01]  /*5a40*/  @!P1 PRMT R196, RZ, 0x654, R196 ;  /* 0x00000654ffc49816 */ /* 0x000fe200000000c4 */
[----:B------:R-:W-:Y:S01]  /*5a50*/  IMAD.MOV.U32 R4, RZ, RZ, R7 ;  /* 0x000000ffff047224 */ /* 0x000fe200078e0007 */
[----:B------:R-:W2:Y:S01]  /*5a60*/  MUFU.EX2 R20, R20 ;  /* 0x0000001400147308 */ /* 0x000ea20000000800 */
[----:B------:R-:W-:Y:S01]  /*5a70*/  FADD.FTZ R11, R11, R0 ;  /* 0x000000000b0b7221 */ /* 0x000fe20000010000 */
[----:B------:R-:W-:Y:S01]  /*5a80*/  FADD.FTZ R3, R194, R3 ;  /* 0x00000003c2037221 */ /* 0x000fe20000010000 */
[----:B------:R-:W-:-:S02]  /*5a90*/  MOV R8, R5 ;  /* 0x0000000500087202 */ /* 0x000fc40000000f00 */
[----:B------:R-:W-:Y:S01]  /*5aa0*/  FADD.FTZ R190, R190, R11 ;  /* 0x0000000bbebe7221 */ /* 0x000fe20000010000 */
[----:B------:R-:W-:Y:S02]  /*5ab0*/  FADD.FTZ R14, R14, R3 ;  /* 0x000000030e0e7221 */ /* 0x000fe40000010000 */
[----:B------:R-:W-:Y:S01]  /*5ac0*/  MUFU.EX2 R157, R157 ;  /* 0x0000009d009d7308 */ /* 0x000fe20000000800 */
[----:B------:R-:W-:Y:S01]  /*5ad0*/  FADD.FTZ R195, R195, R190 ;  /* 0x000000bec3c37221 */ /* 0x000fe20000010000 */
[----:B------:R-:W-:-:S06]  /*5ae0*/  FADD.FTZ R14, R15, R14 ;  /* 0x0000000e0f0e7221 */ /* 0x000fcc0000010000 */
[----:B------:R-:W3:Y:S08]  /*5af0*/  MUFU.EX2 R202, R202 ;  /* 0x000000ca00ca7308 */ /* 0x000ef00000000800 */
[----:B------:R-:W-:Y:S08]  /*5b00*/  MUFU.EX2 R156, R156 ;  /* 0x0000009c009c7308 */ /* 0x000ff00000000800 */
[----:B------:R-:W4:Y:S08]  /*5b10*/  MUFU.EX2 R159, R159 ;  /* 0x0000009f009f7308 */ /* 0x000f300000000800 */
[----:B------:R-:W-:Y:S08]  /*5b20*/  MUFU.EX2 R158, R158 ;  /* 0x0000009e009e7308 */ /* 0x000ff00000000800 */
[----:B------:R-:W-:Y:S08]  /*5b30*/  MUFU.EX2 R161, R161 ;  /* 0x000000a100a17308 */ /* 0x000ff00000000800 */
[----:B------:R-:W-:Y:S08]  /*5b40*/  MUFU.EX2 R160, R160 ;  /* 0x000000a000a07308 */ /* 0x000ff00000000800 */
[----:B------:R-:W5:Y:S08]  /*5b50*/  MUFU.EX2 R163, R163 ;  /* 0x000000a300a37308 */ /* 0x000f700000000800 */
[----:B------:R-:W-:Y:S08]  /*5b60*/  MUFU.EX2 R162, R162 ;  /* 0x000000a200a27308 */ /* 0x000ff00000000800 */
[----:B------:R-:W5:Y:S08]  /*5b70*/  MUFU.EX2 R165, R165 ;  /* 0x000000a500a57308 */ /* 0x000f700000000800 */
[----:B------:R-:W-:Y:S08]  /*5b80*/  MUFU.EX2 R164, R164 ;  /* 0x000000a400a47308 */ /* 0x000ff00000000800 */
[----:B------:R-:W5:Y:S08]  /*5b90*/  MUFU.EX2 R167, R167 ;  /* 0x000000a700a77308 */ /* 0x000f700000000800 */
        /* <DEDUP_REMOVED lines=16> */
[----:B------:R-:W-:Y:S01]  /*5ca0*/  MUFU.EX2 R182, R182 ;  /* 0x000000b600b67308 */ /* 0x000fe20000000800 */
[----:B------:R-:W-:-:S02]  /*5cb0*/  WARPGROUP.DEPBAR.LE gsb0, 0x0 ;  /* 0x00008000000079c5 */ /* 0x000fc40000010000 */
[----:B-1----:R-:W-:-:S05]  /*5cc0*/  F2FP.F16.F32.PACK_AB R152, R197, R10 ;  /* 0x0000000ac598723e */ /* 0x002fca00000000ff */
[----:B------:R-:W-:Y:S01]  /*5cd0*/  MUFU.EX2 R185, R185 ;  /* 0x000000b900b97308 */ /* 0x000fe20000000800 */
[----:B--2---:R-:W-:Y:S01]  /*5ce0*/  F2FP.F16.F32.PACK_AB R153, R20, R13 ;  /* 0x0000000d1499723e */ /* 0x004fe200000000ff */
[----:B------:R-:W-:Y:S01]  /*5cf0*/  FADD.FTZ R10, R10, R195 ;  /* 0x000000c30a0a7221 */ /* 0x000fe20000010000 */
[----:B------:R-:W-:Y:S01]  /*5d00*/  F2FP.F16.F32.PACK_AB R154, R21, R12 ;  /* 0x0000000c159a723e */ /* 0x000fe200000000ff */
[----:B------:R-:W-:Y:S01]  /*5d10*/  FADD.FTZ R13, R13, R14 ;  /* 0x0000000e0d0d7221 */ /* 0x000fe20000010000 */
[----:B---3--:R-:W-:Y:S01]  /*5d20*/  F2FP.F16.F32.PACK_AB R155, R202, R157 ;  /* 0x0000009dca9b723e */ /* 0x008fe200000000ff */
[----:B------:R-:W-:Y:S02]  /*5d30*/  FADD.FTZ R197, R197, R10 ;  /* 0x0000000ac5c57221 */ /* 0x000fe40000010000 */
[----:B------:R-:W-:Y:S01]  /*5d40*/  MUFU.EX2 R184, R184 ;  /* 0x000000b800b87308 */ /* 0x000fe20000000800 */
[----:B------:R-:W-:Y:S01]  /*5d50*/  WARPGROUP.ARRIVE ;  /* 0x00000000000079c5 */ /* 0x000fe20000000000 */
[----:B------:R-:W-:Y:S01]  /*5d60*/  FADD.FTZ R20, R20, R13 ;  /* 0x0000000d14147221 */ /* 0x000fe20000010000 */
[----:B------:R-:W-:-:S03]  /*5d70*/  FADD.FTZ R12, R12, R197 ;  /* 0x000000c50c0c7221 */ /* 0x000fc60000010000 */
[----:B------:R-:W-:Y:S01]  /*5d80*/  FADD.FTZ R157, R157, R20 ;  /* 0x000000149d9d7221 */ /* 0x000fe20000010000 */
[----:B------:R-:W-:Y:S01]  /*5d90*/  HGMMA.64x256x16.F32 R24, R152, gdesc[UR4].tnspB, R24, gsb0 ;  /* 0x43e0000498187df0 */ /* 0x000fe20008000818 */
[----:B------:R-:W-:Y:S01]  /*5da0*/  UIADD3 UR6, UR10, 0x100, URZ ;  /* 0x000001000a067890 */ /* 0x000fe2000fffe03f */
[----:B------:R-:W1:Y:S01]  /*5db0*/  MUFU.EX2 R189, R189 ;  /* 0x000000bd00bd7308 */ /* 0x000e620000000800 */
[----:B------:R-:W-:Y:S01]  /*5dc0*/  UMOV UR7, 0x40000040 ;  /* 0x4000004000077882 */ /* 0x000fe20000000000 */
[----:B------:R-:W-:Y:S01]  /*5dd0*/  FADD.FTZ R21, R21, R12 ;  /* 0x0000000c15157221 */ /* 0x000fe20000010000 */
[----:B------:R-:W-:-:S05]  /*5de0*/  FADD.FTZ R157, R202, R157 ;  /* 0x0000009dca9d7221 */ /* 0x000fca0000010000 */
[----:B------:R-:W-:Y:S08]  /*5df0*/  MUFU.EX2 R186, R186 ;  /* 0x000000ba00ba7308 */ /* 0x000ff00000000800 */
[----:B------:R-:W2:Y:S01]  /*5e00*/  MUFU.EX2 R191, R191 ;  /* 0x000000bf00bf7308 */ /* 0x000ea20000000800 */
[----:B------:R-:W-:Y:S02]  /*5e10*/  WARPGROUP.DEPBAR.LE gsb0, 0x0 ;  /* 0x00008000000079c5 */ /* 0x000fe40000010000 */
[----:B----4-:R-:W-:Y:S01]  /*5e20*/  F2FP.F16.F32.PACK_AB R152, R159, R156 ;  /* 0x0000009c9f98723e */ /* 0x010fe200000000ff */
[----:B------:R-:W-:Y:S01]  /*5e30*/  FADD.FTZ R156, R156, R21 ;  /* 0x000000159c9c7221 */ /* 0x000fe20000010000 */
[----:B-----5:R-:W-:Y:S01]  /*5e40*/  F2FP.F16.F32.PACK_AB R153, R163, R160 ;  /* 0x000000a0a399723e */ /* 0x020fe200000000ff */
        /* <DEDUP_REMOVED lines=9> */
[----:B------:R-:W-:Y:S01]  /*5ee0*/  FADD.FTZ R165, R165, R162 ;  /* 0x000000a2a5a57221 */ /* 0x000fe20000010000 */
[----:B------:R-:W-:Y:S01]  /*5ef0*/  HGMMA.64x256x16.F32 R24, R152, gdesc[UR4].tnspB, R24, gsb0 ;  /* 0x43e0000498187df0 */ /* 0x000fe20008000818 */
[----:B------:R-:W-:Y:S01]  /*5f00*/  UIADD3 UR6, UR10, 0x180, URZ ;  /* 0x000001800a067890 */ /* 0x000fe2000fffe03f */
[----:B------:R-:W-:Y:S01]  /*5f10*/  UMOV UR7, 0x40000040 ;  /* 0x4000004000077882 */ /* 0x000fe20000000000 */
[----:B------:R-:W-:-:S02]  /*5f20*/  WARPGROUP.DEPBAR.LE gsb0, 0x0 ;  /* 0x00008000000079c5 */ /* 0x000fc40000010000 */
[----:B------:R-:W-:Y:S01]  /*5f30*/  F2FP.F16.F32.PACK_AB R152, R167, R164 ;  /* 0x000000a4a798723e */ /* 0x000fe200000000ff */
[----:B------:R-:W-:Y:S01]  /*5f40*/  FADD.FTZ R164, R164, R161 ;  /* 0x000000a1a4a47221 */ /* 0x000fe20000010000 */
[----:B------:R-:W-:Y:S01]  /*5f50*/  F2FP.F16.F32.PACK_AB R153, R171, R168 ;  /* 0x000000a8ab99723e */ /* 0x000fe200000000ff */
[----:B------:R-:W-:Y:S01]  /*5f60*/  FADD.FTZ R168, R168, R165 ;  /* 0x000000a5a8a87221 */ /* 0x000fe20000010000 */
[----:B------:R-:W-:Y:S01]  /*5f70*/  F2FP.F16.F32.PACK_AB R154, R169, R166 ;  /* 0x000000a6a99a723e */ /* 0x000fe200000000ff */
[----:B------:R-:W-:Y:S01]  /*5f80*/  FADD.FTZ R167, R167, R164 ;  /* 0x000000a4a7a77221 */ /* 0x000fe20000010000 */
[----:B------:R-:W-:Y:S01]  /*5f90*/  F2FP.F16.F32.PACK_AB R155, R173, R170 ;  /* 0x000000aaad9b723e */ /* 0x000fe200000000ff */
[----:B------:R-:W-:Y:S02]  /*5fa0*/  FADD.FTZ R171, R171, R168 ;  /* 0x000000a8abab7221 */ /* 0x000fe40000010000 */
[----:B------:R-:W-:Y:S01]  /*5fb0*/  FADD.FTZ R166, R166, R167 ;  /* 0x000000a7a6a67221 */ /* 0x000fe20000010000 */
[----:B------:R-:W-:Y:S01]  /*5fc0*/  WARPGROUP.ARRIVE ;  /* 0x00000000000079c5 */ /* 0x000fe20000000000 */
[----:B------:R-:W-:-:S02]  /*5fd0*/  FADD.FTZ R170, R170, R171 ;  /* 0x000000abaaaa7221 */ /* 0x000fc40000010000 */
        /* <DEDUP_REMOVED lines=29> */
[----:B--2---:R-:W-:Y:S01]  /*61b0*/  F2FP.F16.F32.PACK_AB R155, R191, R186 ;  /* 0x000000babf9b723e */ /* 0x004fe200000000ff */
        /* <DEDUP_REMOVED lines=9> */
[----:B------:R-:W-:Y:S05]  /*6250*/  @P2 BRA `(.L_x_7360) ;  /* 0xffffffd400982947 */ /* 0x000fea000383ffff */
.L_x_7351:
[----:B------:R-:W3:Y:S01]  /*6260*/  SHFL.BFLY PT, R9, R0, 0x2, 0x1f ;  /* 0x0c401f0000097f89 */ /* 0x000ee200000e0000 */
[C---:B------:R-:W-:Y:S01]  /*6270*/  IADD3 R163, P3, R16.reuse, 0x4000, RZ ;  /* 0x0000400010a37810 */ /* 0x040fe20007f7e0ff */
[----:B------:R-:W-:Y:S01]  /*6280*/  UIADD3 UR34, -UR37, URZ, URZ ;  /* 0x0000003f25227290 */ /* 0x000fe2000fffe13f */
[----:B------:R-:W-:Y:S01]  /*6290*/  IADD3 R21, P2, R16, 0x4060, RZ ;  /* 0x0000406010157810 */ /* 0x000fe20007f5e0ff */
[----:B------:R-:W4:Y:S01]  /*62a0*/  SHFL.BFLY PT, R4, R3, 0x2, 0x1f ;  /* 0x0c401f0003047f89 */ /* 0x000f2200000e0000 */
[----:B------:R-:W-:Y:S01]  /*62b0*/  LOP3.LUT R162, R163, 0x380, RZ, 0xc0, !PT ;  /* 0x00000380a3a27812 */ /* 0x000fe200078ec0ff */
[----:B------:R-:W-:Y:S01]  /*62c0*/  ULDC UR4, c[0x0][0xea8] ;  /* 0x0003aa0000047ab9 */ /* 0x000fe20000000800 */
[----:B------:R-:W-:Y:S01]  /*62d0*/  LOP3.LUT R20, R21, 0x380, RZ, 0xc0, !PT ;  /* 0x0000038015147812 */ /* 0x000fe200078ec0ff */
[----:B------:R-:W-:Y:S01]  /*62e0*/  UIMAD UR34, UR4, UR34, UR43 ;  /* 0x00000022042272a4 */ /* 0x000fe2000f8e022b */
[----:B------:R-:W-:Y:S01]  /*62f0*/  SHF.R.U64 R162, R162, 0x3, RZ ;  /* 0x00000003a2a27819 */ /* 0x000fe200000012ff */
[----:B------:R-:W-:Y:S01]  /*6300*/  UIADD3 UR35, -UR36, URZ, URZ ;  /* 0x0000003f24237290 */ /* 0x000fe2000fffe13f */
[----:B------:R-:W-:Y:S01]  /*6310*/  SHF.R.U64 R20, R20, 0x3, RZ ;  /* 0x0000000314147819 */ /* 0x000fe200000012ff */
[----:B------:R-:W-:Y:S01]  /*6320*/  USHF.L.U32 UR34, UR34, 0x7, URZ ;  /* 0x0000000722227899 */ /* 0x000fe2000800063f */
[----:B------:R-:W-:Y:S01]  /*6330*/  LOP3.LUT R162, R162, R163, RZ, 0x3c, !PT ;  /* 0x000000a3a2a27212 */ /* 0x000fe200078e3cff */
[--C-:B------:R-:W-:Y:S01]  /*6340*/  IMAD.X R163, RZ, RZ, R17.reuse, P3 ;  /* 0x000000ffffa37224 */ /* 0x100fe200018e0611 */
[----:B------:R-:W-:Y:S01]  /*6350*/  IADD3 R179, P3, R16, 0x8060, RZ ;  /* 0x0000806010b37810 */ /* 0x000fe20007f7e0ff */
[----:B------:R-:W-:Y:S01]  /*6360*/  ULDC UR4, c[0x0][0xeb4] ;  /* 0x0003ad0000047ab9 */ /* 0x000fe20000000800 */
[----:B------:R-:W-:Y:S01]  /*6370*/  LOP3.LUT R20, R20, R21, RZ, 0x3c, !PT ;  /* 0x0000001514147212 */ /* 0x000fe200078e3cff */
[----:B------:R-:W-:Y:S01]  /*6380*/  IMAD.X R21, RZ, RZ, R17, P2 ;  /* 0x000000ffff157224 */ /* 0x000fe200010e0611 */
[C---:B------:R-:W-:Y:S01]  /*6390*/  IADD3 R11, P0, R16.reuse, 0x20, RZ ;  /* 0x00000020100b7810 */ /* 0x040fe20007f1e0ff */
[----:B------:R-:W-:Y:S01]  /*63a0*/  UIMAD UR35, UR4, UR35, UR37 ;  /* 0x00000023042372a4 */ /* 0x000fe2000f8e0225 */
[----:B------:R-:W-:Y:S01]  /*63b0*/  LOP3.LUT R178, R179, 0x380, RZ, 0xc0, !PT ;  /* 0x00000380b3b27812 */ /* 0x000fe200078ec0ff */
[----:B------:R-:W-:Y:S01]  /*63c0*/  ULDC.64 UR8, c[0x0][0xc70] ;  /* 0x00031c0000087ab9 */ /* 0x000fe20000000a00 */
[----:B------:R-:W-:Y:S01]  /*63d0*/  IADD3 R173, P2, R16, 0xc040, RZ ;  /* 0x0000c04010ad7810 */ /* 0x000fe20007f5e0ff */
[----:B---3--:R-:W-:Y:S01]  /*63e0*/  FADD.FTZ R9, R9, R0 ;  /* 0x0000000009097221 */ /* 0x008fe20000010000 */
[----:B------:R-:W-:Y:S01]  /*63f0*/  LOP3.LUT R8, R11, 0x380, RZ, 0xc0, !PT ;  /* 0x000003800b087812 */ /* 0x000fe200078ec0ff */
[----:B------:R-:W-:Y:S01]  /*6400*/  USHF.R.S32.HI UR4, URZ, 0x1f, UR35 ;  /* 0x0000001f3f047899 */ /* 0x000fe20008011423 */
[----:B------:R-:W-:Y:S01]  /*6410*/  SHF.R.U64 R178, R178, 0x3, RZ ;  /* 0x00000003b2b27819 */ /* 0x000fe200000012ff */
[----:B----4-:R-:W-:Y:S01]  /*6420*/  FADD.FTZ R4, R4, R3 ;  /* 0x0000000304047221 */ /* 0x010fe20000010000 */
[----:B------:R-:W3:Y:S01]  /*6430*/  SHFL.BFLY PT, R168, R9, 0x1, 0x1f ;  /* 0x0c201f0009a87f89 */ /* 0x000ee200000e0000 */
[----:B------:R-:W-:Y:S01]  /*6440*/  LOP3.LUT R172, R173, 0x380, RZ, 0xc0, !PT ;  /* 0x00000380adac7812 */ /* 0x000fe200078ec0ff */
[----:B------:R-:W-:Y:S01]  /*6450*/  UIMAD UR6, UR4, UR8, URZ ;  /* 0x00000008040672a4 */ /* 0x000fe2000f8e023f */
[----:B------:R-:W-:Y:S01]  /*6460*/  SHF.R.U64 R8, R8, 0x3, RZ ;  /* 0x0000000308087819 */ /* 0x000fe200000012ff */
[----:B------:R-:W4:Y:S01]  /*6470*/  SHFL.BFLY PT, R167, R4, 0x1, 0x1f ;  /* 0x0c201f0004a77f89 */ /* 0x000f2200000e0000 */
[----:B------:R-:W-:Y:S01]  /*6480*/  LOP3.LUT R178, R178, R179, RZ, 0x3c, !PT ;  /* 0x000000b3b2b27212 */ /* 0x000fe200078e3cff */
[----:B------:R-:W-:Y:S01]  /*6490*/  UIMAD.WIDE.U32 UR4, UR35, UR8, URZ ;  /* 0x00000008230472a5 */ /* 0x000fe2000f8e003f */
[----:B------:R-:W-:Y:S01]  /*64a0*/  SHF.R.U64 R172, R172, 0x3, RZ ;  /* 0x00000003acac7819 */ /* 0x000fe200000012ff */
[----:B------:R-:W-:Y:S01]  /*64b0*/  ULDC UR7, c[0x0][0xb88] ;  /* 0x0002e20000077ab9 */ /* 0x000fe20000000800 */
[----:B------:R-:W-:Y:S01]  /*64c0*/  IADD3.X R179, RZ, R17, RZ, P3, !PT ;  /* 0x00000011ffb37210 */ /* 0x000fe20001ffe4ff */
[----:B------:R-:W-:Y:S01]  /*64d0*/  UIMAD UR6, UR35, UR9, UR6 ;  /* 0x00000009230672a4 */ /* 0x000fe2000f8e0206 */
[----:B------:R-:W-:-:S02]  /*64e0*/  LOP3.LUT R8, R8, R11, RZ, 0x3c, !PT ;  /* 0x0000000b08087212 */ /* 0x000fc400078e3cff */
[----:B------:R-:W-:Y:S02]  /*64f0*/  LOP3.LUT R172, R172, R173, RZ, 0x3c, !PT ;  /* 0x000000adacac7212 */ /* 0x000fe400078e3cff */
[----:B------:R-:W-:Y:S02]  /*6500*/  IADD3.X R173, RZ, R17, RZ, P2, !PT ;  /* 0x00000011ffad7210 */ /* 0x000fe400017fe4ff */
[C---:B------:R-:W-:Y:S02]  /*6510*/  IADD3 R161, P1, R16.reuse, 0x40, RZ ;  /* 0x0000004010a17810 */ /* 0x040fe40007f3e0ff */
[C---:B------:R-:W-:Y:S02]  /*6520*/  IADD3 R13, P4, R16.reuse, 0x60, RZ ;  /* 0x00000060100d7810 */ /* 0x040fe40007f9e0ff */
[----:B------:R-:W-:Y:S02]  /*6530*/  LOP3.LUT R160, R161, 0x380, RZ, 0xc0, !PT ;  /* 0x00000380a1a07812 */ /* 0x000fe400078ec0ff */
[----:B------:R-:W-:Y:S01]  /*6540*/  LOP3.LUT R10, R13, 0x380, RZ, 0xc0, !PT ;  /* 0x000003800d0a7812 */ /* 0x000fe200078ec0ff */
[----:B---3--:R-:W-:Y:S01]  /*6550*/  FADD.FTZ R168, R9, R168 ;  /* 0x000000a809a87221 */ /* 0x008fe20000010000 */
[----:B------:R-:W-:Y:S01]  /*6560*/  IMAD.X R9, RZ, RZ, R17, P0 ;  /* 0x000000ffff097224 */ /* 0x000fe200000e0611 */
[----:B------:R-:W-:Y:S01]  /*6570*/  IADD3 R153, P0, R16, 0x8000, RZ ;  /* 0x0000800010997810 */ /* 0x000fe20007f1e0ff */
[----:B----4-:R-:W-:-:S02]  /*6580*/  FADD.FTZ R167, R4, R167 ;  /* 0x000000a704a77221 */ /* 0x010fc40000010000 */
[----:B------:R-:W-:Y:S01]  /*6590*/  FSETP.NE.FTZ.AND P3, PT, R168, RZ, PT ;  /* 0x000000ffa800720b */ /* 0x000fe20003f75000 */
[----:B------:R-:W-:Y:S01]  /*65a0*/  IMAD.MOV.U32 R4, RZ, RZ, RZ ;  /* 0x000000ffff047224 */ /* 0x000fe200078e00ff */
[----:B------:R-:W-:Y:S01]  /*65b0*/  MOV R159, R8 ;  /* 0x00000008009f7202 */ /* 0x000fe20000000f00 */
[----:B------:R-:W-:Y:S01]  /*65c0*/  IMAD.MOV.U32 R8, RZ, RZ, RZ ;  /* 0x000000ffff087224 */ /* 0x000fe200078e00ff */
[----:B------:R-:W-:Y:S01]  /*65d0*/  FSETP.NE.FTZ.AND P2, PT, R167, RZ, PT ;  /* 0x000000ffa700720b */ /* 0x000fe20003f55000 */
[----:B------:R-:W-:Y:S01]  /*65e0*/  IMAD.U32 R9, RZ, RZ, UR5 ;  /* 0x00000005ff097e24 */ /* 0x000fe2000f8e00ff */
[----:B------:R-:W-:Y:S02]  /*65f0*/  LOP3.LUT R152, R153, 0x380, RZ, 0xc0, !PT ;  /* 0x0000038099987812 */ /* 0x000fe400078ec0ff */
[----:B------:R-:W-:Y:S02]  /*6600*/  SHF.R.U64 R160, R160, 0x3, RZ ;  /* 0x00000003a0a07819 */ /* 0x000fe400000012ff */
[----:B------:R-:W-:-:S02]  /*6610*/  SHF.R.U64 R152, R152, 0x3, RZ ;  /* 0x0000000398987819 */ /* 0x000fc400000012ff */
[----:B------:R-:W-:Y:S01]  /*6620*/  SHF.R.U64 R10, R10, 0x3, RZ ;  /* 0x000000030a0a7819 */ /* 0x000fe200000012ff */
[----:B------:R-:W3:Y:S01]  /*6630*/  @P3 MUFU.RCP R8, R168 ;  /* 0x000000a800083308 */ /* 0x000ee20000001000 */
[----:B------:R-:W-:Y:S01]  /*6640*/  LOP3.LUT R160, R160, R161, RZ, 0x3c, !PT ;  /* 0x000000a1a0a07212 */ /* 0x000fe200078e3cff */
[--C-:B------:R-:W-:Y:S01]  /*6650*/  IMAD.X R161, RZ, RZ, R17.reuse, P1 ;  /* 0x000000ffffa17224 */ /* 0x100fe200008e0611 */
[----:B------:R-:W-:Y:S01]  /*6660*/  LOP3.LUT R152, R152, R153, RZ, 0x3c, !PT ;  /* 0x0000009998987212 */ /* 0x000fe200078e3cff */
[----:B------:R-:W-:Y:S01]  /*6670*/  IMAD.X R153, RZ, RZ, R17, P0 ;  /* 0x000000ffff997224 */ /* 0x000fe200000e0611 */
[----:B------:R-:W-:Y:S02]  /*6680*/  LOP3.LUT R10, R10, R13, RZ, 0x3c, !PT ;  /* 0x0000000d0a0a7212 */ /* 0x000fe400078e3cff */
[C---:B------:R-:W-:Y:S01]  /*6690*/  IADD3 R13, P6, R16.reuse, 0x4020, RZ ;  /* 0x00004020100d7810 */ /* 0x040fe20007fde0ff */
[----:B------:R-:W4:Y:S01]  /*66a0*/  @P2 MUFU.RCP R4, R167 ;  /* 0x000000a700042308 */ /* 0x000f220000001000 */
[----:B------:R-:W-:-:S02]  /*66b0*/  IADD3 R157, P5, R16, 0x4040, RZ ;  /* 0x00004040109d7810 */ /* 0x000fc40007fbe0ff */
[C---:B------:R-:W-:Y:S02]  /*66c0*/  IADD3 R165, P1, R16.reuse, 0x8020, RZ ;  /* 0x0000802010a57810 */ /* 0x040fe40007f3e0ff */
[C---:B------:R-:W-:Y:S02]  /*66d0*/  LOP3.LUT R15, R16.reuse, 0x380, RZ, 0xc0, !PT ;  /* 0x00000380100f7812 */ /* 0x040fe400078ec0ff */
[----:B------:R-:W-:Y:S01]  /*66e0*/  IADD3 R171, P0, R16, 0xc060, RZ ;  /* 0x0000c06010ab7810 */ /* 0x000fe20007f1e0ff */
[----:B------:R-:W5:Y:S01]  /*66f0*/  @P2 MUFU.LG2 R167, R167 ;  /* 0x000000a700a72308 */ /* 0x000f620000000c00 */
[----:B-1----:R-:W-:Y:S01]  /*6700*/  LOP3.LUT R12, R13, 0x380, RZ, 0xc0, !PT ;  /* 0x000003800d0c7812 */ /* 0x002fe200078ec0ff */
[-C--:B---3--:R-:W-:Y:S01]  /*6710*/  FMUL.FTZ R166, R28, R8.reuse ;  /* 0x000000081ca67220 */ /* 0x088fe20000410000 */
[----:B------:R-:W-:Y:S01]  /*6720*/  LOP3.LUT R156, R157, 0x380, RZ, 0xc0, !PT ;  /* 0x000003809d9c7812 */ /* 0x000fe200078ec0ff */
[-C--:B------:R-:W-:Y:S01]  /*6730*/  FMUL.FTZ R28, R65, R8.reuse ;  /* 0x00000008411c7220 */ /* 0x080fe20000410000 */
[----:B------:R-:W-:Y:S01]  /*6740*/  LOP3.LUT R164, R165, 0x380, RZ, 0xc0, !PT ;  /* 0x00000380a5a47812 */ /* 0x000fe200078ec0ff */
[----:B------:R-:W-:Y:S01]  /*6750*/  IMAD.U32 R65, RZ, RZ, UR27 ;  /* 0x0000001bff417e24 */ /* 0x000fe2000f8e00ff */
[----:B------:R-:W-:Y:S01]  /*6760*/  SHF.R.U64 R15, R15, 0x3, RZ ;  /* 0x000000030f0f7819 */ /* 0x000fe200000012ff */
[----:B------:R-:W1:Y:S01]  /*6770*/  @P3 MUFU.LG2 R168, R168 ;  /* 0x000000a800a83308 */ /* 0x000e620000000c00 */
[----:B------:R-:W-:Y:S01]  /*6780*/  LOP3.LUT R170, R171, 0x380, RZ, 0xc0, !PT ;  /* 0x00000380abaa7812 */ /* 0x000fe200078ec0ff */
[----:B------:R-:W-:Y:S01]  /*6790*/  FMUL.FTZ R25, R25, R8 ;  /* 0x0000000819197220 */ /* 0x000fe20000410000 */
[----:B------:R-:W-:Y:S01]  /*67a0*/  MOV R158, R152 ;  /* 0x00000098009e7202 */ /* 0x000fe20000000f00 */
[----:B------:R-:W-:Y:S01]  /*67b0*/  FMUL.FTZ R24, R24, R8 ;  /* 0x0000000818187220 */ /* 0x000fe20000410000 */
[----:B------:R-:W-:Y:S01]  /*67c0*/  SHF.R.U64 R12, R12, 0x3, RZ ;  /* 0x000000030c0c7819 */ /* 0x000fe200000012ff */
[----:B----4-:R-:W-:Y:S01]  /*67d0*/  FMUL.FTZ R27, R27, R4 ;  /* 0x000000041b1b7220 */ /* 0x010fe20000410000 */
[----:B------:R-:W-:Y:S01]  /*67e0*/  SHF.R.U64 R156, R156, 0x3, RZ ;  /* 0x000000039c9c7819 */ /* 0x000fe200000012ff */
[----:B------:R-:W-:Y:S01]  /*67f0*/  FMUL.FTZ R29, R29, R8 ;  /* 0x000000081d1d7220 */ /* 0x000fe20000410000 */
[----:B------:R-:W-:Y:S01]  /*6800*/  SHF.R.U64 R164, R164, 0x3, RZ ;  /* 0x00000003a4a47819 */ /* 0x000fe200000012ff */
[----:B------:R-:W-:Y:S01]  /*6810*/  @P2 FMUL.FTZ R65, R65, 0.69314718246459960938 ;  /* 0x3f31721841412820 */ /* 0x000fe20000410000 */
[----:B------:R-:W-:Y:S01]  /*6820*/  LOP3.LUT R14, R15, R16, RZ, 0x3c, !PT ;  /* 0x000000100f0e7212 */ /* 0x000fe200078e3cff */
[-C--:B------:R-:W-:Y:S01]  /*6830*/  FMUL.FTZ R31, R31, R4.reuse ;  /* 0x000000041f1f7220 */ /* 0x080fe20000410000 */
[----:B------:R-:W-:Y:S01]  /*6840*/  SHF.R.U64 R170, R170, 0x3, RZ ;  /* 0x00000003aaaa7819 */ /* 0x000fe200000012ff */
[----:B------:R-:W-:Y:S01]  /*6850*/  FMUL.FTZ R30, R30, R4 ;  /* 0x000000041e1e7220 */ /* 0x000fe20000410000 */
[----:B------:R-:W-:Y:S01]  /*6860*/  IADD3 R152, R200, UR34, RZ ;  /* 0x00000022c8987c10 */ /* 0x000fe2000fffe0ff */
[----:B------:R3:W-:Y:S06]  /*6870*/  BAR.ARV R6, 0x100 ;  /* 0x000400060000751d */ /* 0x0007ec0000002000 */
[-C--:B------:R-:W-:Y:S01]  /*6880*/  IADD3.X R11, RZ, R17.reuse, RZ, P4, !PT ;  /* 0x00000011ff0b7210 */ /* 0x080fe200027fe4ff */
[-C--:B------:R-:W-:Y:S01]  /*6890*/  FMUL.FTZ R45, R45, R8.reuse ;  /* 0x000000082d2d7220 */ /* 0x080fe20000410000 */
[----:B------:R-:W-:Y:S06]  /*68a0*/  BAR.ARV 0x8, 0x120 ;  /* 0x0204800000007b1d */ /* 0x000fec0000002000 */
[----:B------:R-:W-:Y:S01]  /*68b0*/  MOV R15, R17 ;  /* 0x00000011000f7202 */ /* 0x000fe20000000f00 */
[----:B---3--:R-:W-:Y:S01]  /*68c0*/  VIADD R6, R152, 0x8 ;  /* 0x0000000898067836 */ /* 0x008fe20000000000 */
[----:B------:R-:W-:Y:S01]  /*68d0*/  BAR.SYNC.DEFER_BLOCKING 0x1, 0x100 ;  /* 0x0044000000007b1d */ /* 0x000fe20000010000 */
[----:B------:R-:W-:Y:S01]  /*68e0*/  LOP3.LUT R12, R12, R13, RZ, 0x3c, !PT ;  /* 0x0000000d0c0c7212 */ /* 0x000fe200078e3cff */
[--C-:B------:R-:W-:Y:S01]  /*68f0*/  IMAD.X R13, RZ, RZ, R17.reuse, P6 ;  /* 0x000000ffff0d7224 */ /* 0x100fe200030e0611 */
[----:B------:R-:W-:Y:S01]  /*6900*/  LOP3.LUT R156, R156, R157, RZ, 0x3c, !PT ;  /* 0x0000009d9c9c7212 */ /* 0x000fe200078e3cff */
[----:B------:R-:W-:Y:S01]  /*6910*/  FMUL.FTZ R44, R44, R8 ;  /* 0x000000082c2c7220 */ /* 0x000fe20000410000 */
[----:B------:R-:W-:Y:S01]  /*6920*/  LOP3.LUT R164, R164, R165, RZ, 0x3c, !PT ;  /* 0x000000a5a4a47212 */ /* 0x000fe200078e3cff */
[--C-:B------:R-:W-:Y:S01]  /*6930*/  IMAD.X R165, RZ, RZ, R17.reuse, P1 ;  /* 0x000000ffffa57224 */ /* 0x100fe200008e0611 */
[----:B------:R-:W-:Y:S01]  /*6940*/  LOP3.LUT R170, R170, R171, RZ, 0x3c, !PT ;  /* 0x000000abaaaa7212 */ /* 0x000fe200078e3cff */
[----:B------:R-:W-:Y:S01]  /*6950*/  IMAD.X R171, RZ, RZ, R17, P0 ;  /* 0x000000ffffab7224 */ /* 0x000fe200000e0611 */
[----:B------:R-:W-:Y:S01]  /*6960*/  MOV R160, R160 ;  /* 0x000000a000a07202 */ /* 0x000fe20000000f00 */
[-C--:B------:R-:W-:Y:S01]  /*6970*/  FMUL.FTZ R53, R53, R8.reuse ;  /* 0x0000000835357220 */ /* 0x080fe20000410000 */
[----:B------:R-:W-:Y:S01]  /*6980*/  IADD3.X R157, RZ, R17, RZ, P5, !PT ;  /* 0x00000011ff9d7210 */ /* 0x000fe20002ffe4ff */
[----:B------:R-:W-:Y:S01]  /*6990*/  FMUL.FTZ R52, R52, R8 ;  /* 0x0000000834347220 */ /* 0x000fe20000410000 */
[----:B------:R-:W-:Y:S01]  /*69a0*/  MOV R14, R14 ;  /* 0x0000000e000e7202 */ /* 0x000fe20000000f00 */
[----:B------:R-:W-:Y:S01]  /*69b0*/  FMUL.FTZ R15, R40, R8 ;  /* 0x00000008280f7220 */ /* 0x000fe20000410000 */
[----:B------:R-:W-:Y:S01]  /*69c0*/  MOV R161, R10 ;  /* 0x0000000a00a17202 */ /* 0x000fe20000000f00 */
[-C--:B------:R-:W-:Y:S01]  /*69d0*/  FMUL.FTZ R11, R33, R8.reuse ;  /* 0x00000008210b7220 */ /* 0x080fe20000410000 */
[----:B------:R-:W-:Y:S01]  /*69e0*/  LOP3.LUT P0, RZ, R2, 0x3, RZ, 0xc0, !PT ;  /* 0x0000000302ff7812 */ /* 0x000fe2000780c0ff */
[----:B------:R-:W-:Y:S01]  /*69f0*/  FMUL.FTZ R33, R72, R8 ;  /* 0x0000000848217220 */ /* 0x000fe20000410000 */
[----:B------:R-:W-:Y:S01]  /*6a00*/  MOV R40, UR27 ;  /* 0x0000001b00287c02 */ /* 0x000fe20008000f00 */
[----:B------:R-:W-:Y:S01]  /*6a10*/  FMUL.FTZ R72, R26, R4 ;  /* 0x000000041a487220 */ /* 0x000fe20000410000 */
[----:B------:R-:W-:Y:S01]  /*6a20*/  IADD3 R181, P4, R16, 0x8040, RZ ;  /* 0x0000804010b57810 */ /* 0x000fe20007f9e0ff */
[----:B-----5:R-:W-:Y:S01]  /*6a30*/  @P2 FMUL.FTZ R26, R167, 0.69314718246459960938 ;  /* 0x3f317218a71a2820 */ /* 0x020fe20000410000 */
        /* <DEDUP_REMOVED lines=9> */
[-C--:B------:R-:W-:Y:S01]  /*6ad0*/  FMUL.FTZ R6, R37, R8.reuse ;  /* 0x0000000825067220 */ /* 0x080fe20000410000 */
[----:B------:R-:W-:Y:S01]  /*6ae0*/  IADD3 R177, P6, R16, 0xc000, RZ ;  /* 0x0000c00010b17810 */ /* 0x000fe20007fde0ff */
[-C--:B------:R-:W-:Y:S01]  /*6af0*/  FMUL.FTZ R165, R36, R8.reuse ;  /* 0x0000000824a57220 */ /* 0x080fe20000410000 */
        /* <DEDUP_REMOVED lines=47> */
[----:B------:R-:W-:Y:S01]  /*6df0*/  MOV R48, 0xff800000 ;  /* 0xff80000000307802 */ /* 0x000fe20000000f00 */
[----:B------:R-:W-:Y:S01]  /*6e00*/  @P3 FMUL.FTZ R40, R40, 0.69314718246459960938 ;  /* 0x3f31721828283820 */ /* 0x000fe20000410000 */
[----:B-1----:R-:W-:Y:S01]  /*6e10*/  @P3 FMUL.FTZ R9, R168, 0.69314718246459960938 ;  /* 0x3f317218a8093820 */ /* 0x002fe20000410000 */
[----:B------:R-:W-:Y:S01]  /*6e20*/  F2FP.F16.F32.PACK_AB R24, R25, R24 ;  /* 0x000000181918723e */ /* 0x000fe200000000ff */
[----:B------:R-:W-:Y:S01]  /*6e30*/  IMAD.U32 R8, RZ, RZ, UR4 ;  /* 0x00000004ff087e24 */ /* 0x000fe2000f8e00ff */
[----:B------:R-:W-:Y:S01]  /*6e40*/  LOP3.LUT R180, R181, 0x380, RZ, 0xc0, !PT ;  /* 0x00000380b5b47812 */ /* 0x000fe200078ec0ff */
[-C--:B------:R-:W-:Y:S01]  /*6e50*/  FMUL.FTZ R35, R35, R4.reuse ;  /* 0x0000000423237220 */ /* 0x080fe20000410000 */
[-C--:B------:R-:W-:Y:S01]  /*6e60*/  FMUL.FTZ R34, R34, R4.reuse ;  /* 0x0000000422227220 */ /* 0x080fe20000410000 */
[-C--:B------:R-:W-:Y:S01]  /*6e70*/  FMUL.FTZ R39, R39, R4.reuse ;  /* 0x0000000427277220 */ /* 0x080fe20000410000 */
[----:B------:R-:W-:Y:S01]  /*6e80*/  FMUL.FTZ R38, R38, R4 ;  /* 0x0000000426267220 */ /* 0x000fe20000410000 */
[----:B------:R-:W-:Y:S01]  /*6e90*/  @P2 FFMA.FTZ R48, R65, R7, R26 ;  /* 0x0000000741302223 */ /* 0x000fe2000001001a */
[----:B------:R-:W-:Y:S01]  /*6ea0*/  F2FP.F16.F32.PACK_AB R25, R27, R72 ;  /* 0x000000481b19723e */ /* 0x000fe200000000ff */
[-C--:B------:R-:W-:Y:S01]  /*6eb0*/  FMUL.FTZ R43, R43, R4.reuse ;  /* 0x000000042b2b7220 */ /* 0x080fe20000410000 */
[-C--:B------:R-:W-:Y:S01]  /*6ec0*/  FMUL.FTZ R42, R42, R4.reuse ;  /* 0x000000042a2a7220 */ /* 0x080fe20000410000 */
[-C--:B------:R-:W-:Y:S01]  /*6ed0*/  FMUL.FTZ R47, R47, R4.reuse ;  /* 0x000000042f2f7220 */ /* 0x080fe20000410000 */
[----:B------:R-:W-:Y:S01]  /*6ee0*/  FMUL.FTZ R46, R46, R4 ;  /* 0x000000042e2e7220 */ /* 0x000fe20000410000 */
[----:B------:R-:W-:Y:S01]  /*6ef0*/  F2FP.F16.F32.PACK_AB R26, R29, R166 ;  /* 0x000000a61d1a723e */ /* 0x000fe200000000ff */
[----:B------:R-:W-:Y:S01]  /*6f00*/  IMAD.MOV.U32 R64, RZ, RZ, -0x800000 ;  /* 0xff800000ff407424 */ /* 0x000fe200078e00ff */
[----:B------:R-:W-:Y:S01]  /*6f10*/  F2FP.F16.F32.PACK_AB R27, R31, R30 ;  /* 0x0000001e1f1b723e */ /* 0x000fe200000000ff */
[-C--:B------:R-:W-:Y:S01]  /*6f20*/  FMUL.FTZ R51, R51, R4.reuse ;  /* 0x0000000433337220 */ /* 0x080fe20000410000 */
[----:B------:R-:W-:Y:S01]  /*6f30*/  LOP3.LUT R176, R177, 0x380, RZ, 0xc0, !PT ;  /* 0x00000380b1b07812 */ /* 0x000fe200078ec0ff */
        /* <DEDUP_REMOVED lines=8> */
[----:B------:R-:W-:Y:S01]  /*6fc0*/  @P3 FFMA.FTZ R64, R40, R5, R9 ;  /* 0x0000000528403223 */ /* 0x000fe20000010009 */
[----:B------:R-:W-:Y:S01]  /*6fd0*/  SHF.R.U64 R180, R180, 0x3, RZ ;  /* 0x00000003b4b47819 */ /* 0x000fe200000012ff */
        /* <DEDUP_REMOVED lines=44> */
[----:B------:R-:W-:Y:S01]  /*72a0*/  IMAD.MOV.U32 R40, RZ, RZ, R8 ;  /* 0x000000ffff287224 */ /* 0x000fe200078e0008 */
[----:B------:R-:W-:Y:S01]  /*72b0*/  F2FP.F16.F32.PACK_AB R4, R11, R164 ;  /* 0x000000a40b04723e */ /* 0x000fe200000000ff */
[----:B------:R1:W-:Y:S01]  /*72c0*/  STSM.16.M88.4 [R14], R24 ;  /* 0x000000180e007844 */ /* 0x0003e20000000200 */
[----:B------:R-:W-:Y:S01]  /*72d0*/  F2FP.F16.F32.PACK_AB R5, R35, R34 ;  /* 0x000000222305723e */ /* 0x000fe200000000ff */
[----:B------:R-:W-:Y:S01]  /*72e0*/  UIADD3 UR4, UR5, UR6, URZ ;  /* 0x0000000605047290 */ /* 0x000fe2000fffe03f */
[----:B------:R-:W-:-:S02]  /*72f0*/  F2FP.F16.F32.PACK_AB R6, R6, R165 ;  /* 0x000000a50606723e */ /* 0x000fc400000000ff */
[----:B------:R-:W-:Y:S02]  /*7300*/  F2FP.F16.F32.PACK_AB R7, R39, R38 ;  /* 0x000000262707723e */ /* 0x000fe400000000ff */
[----:B------:R-:W-:Y:S02]  /*7310*/  F2FP.F16.F32.PACK_AB R8, R10, R15 ;  /* 0x0000000f0a08723e */ /* 0x000fe400000000ff */
[----:B------:R-:W-:Y:S01]  /*7320*/  SHF.R.U64 R176, R176, 0x3, RZ ;  /* 0x00000003b0b07819 */ /* 0x000fe200000012ff */
[----:B------:R3:W-:Y:S01]  /*7330*/  STSM.16.M88.4 [R159], R4 ;  /* 0x000000049f007844 */ /* 0x0007e20000000200 */
[----:B------:R-:W-:Y:S02]  /*7340*/  F2FP.F16.F32.PACK_AB R9, R43, R42 ;  /* 0x0000002a2b09723e */ /* 0x000fe400000000ff */
[----:B------:R-:W-:Y:S01]  /*7350*/  F2FP.F16.F32.PACK_AB R10, R45, R44 ;  /* 0x0000002c2d0a723e */ /* 0x000fe200000000ff */
[----:B------:R-:W4:Y:S01]  /*7360*/  LDC.64 R42, c[0x0][0xc78] ;  /* 0x00031e00ff2a7b82 */ /* 0x000f220000000a00 */
[----:B------:R-:W-:-:S02]  /*7370*/  F2FP.F16.F32.PACK_AB R11, R47, R46 ;  /* 0x0000002e2f0b723e */ /* 0x000fc400000000ff */
[----:B------:R-:W-:Y:S02]  /*7380*/  F2FP.F16.F32.PACK_AB R12, R12, R13 ;  /* 0x0000000d0c0c723e */ /* 0x000fe400000000ff */
[----:B------:R-:W-:Y:S01]  /*7390*/  SHF.R.U64 R174, R174, 0x3, RZ ;  /* 0x00000003aeae7819 */ /* 0x000fe200000012ff */
[----:B------:R5:W-:Y:S01]  /*73a0*/  STSM.16.M88.4 [R160], R8 ;  /* 0x00000008a0007844 */ /* 0x000be20000000200 */
[----:B------:R-:W-:Y:S02]  /*73b0*/  F2FP.F16.F32.PACK_AB R13, R51, R50 ;  /* 0x00000032330d723e */ /* 0x000fe400000000ff */
[----:B-1----:R-:W-:Y:S02]  /*73c0*/  F2FP.F16.F32.PACK_AB R14, R53, R52 ;  /* 0x00000034350e723e */ /* 0x002fe400000000ff */
[----:B------:R-:W-:Y:S02]  /*73d0*/  F2FP.F16.F32.PACK_AB R15, R55, R54 ;  /* 0x00000036370f723e */ /* 0x000fe400000000ff */
[----:B------:R-:W-:Y:S01]  /*73e0*/  LOP3.LUT R180, R180, R181, RZ, 0x3c, !PT ;  /* 0x000000b5b4b47212 */ /* 0x000fe200078e3cff */
[----:B------:R-:W-:Y:S01]  /*73f0*/  IMAD.X R181, RZ, RZ, R17, P4 ;  /* 0x000000ffffb57224 */ /* 0x000fe200020e0611 */
[----:B------:R-:W-:Y:S01]  /*7400*/  F2FP.F16.F32.PACK_AB R24, R57, R56 ;  /* 0x000000383918723e */ /* 0x000fe200000000ff */
[----:B------:R-:W-:Y:S01]  /*7410*/  STSM.16.M88.4 [R161], R12 ;  /* 0x0000000ca1007844 */ /* 0x000fe20000000200 */
        /* <DEDUP_REMOVED lines=9> */
[----:B------:R-:W-:Y:S01]  /*74b0*/  LOP3.LUT R176, R176, R177, RZ, 0x3c, !PT ;  /* 0x000000b1b0b07212 */ /* 0x000fe200078e3cff */
[----:B------:R-:W-:Y:S01]  /*74c0*/  IMAD.X R177, RZ, RZ, R17, P6 ;  /* 0x000000ffffb17224 */ /* 0x000fe200030e0611 */
[----:B------:R-:W-:Y:S01]  /*74d0*/  F2FP.F16.F32.PACK_AB R33, R75, R74 ;  /* 0x0000004a4b21723e */ /* 0x000fe200000000ff */
[----:B------:R-:W-:Y:S01]  /*74e0*/  STSM.16.M88.4 [R163], R28 ;  /* 0x0000001ca3007844 */ /* 0x000fe20000000200 */
[----:B------:R-:W-:Y:S02]  /*74f0*/  F2FP.F16.F32.PACK_AB R34, R77, R76 ;  /* 0x0000004c4d22723e */ /* 0x000fe400000000ff */
[----:B------:R-:W-:Y:S02]  /*7500*/  F2FP.F16.F32.PACK_AB R35, R79, R78 ;  /* 0x0000004e4f23723e */ /* 0x000fe400000000ff */
[----:B------:R-:W-:-:S02]  /*7510*/  F2FP.F16.F32.PACK_AB R36, R36, R37 ;  /* 0x000000252424723e */ /* 0x000fc400000000ff */
[----:B------:R-:W-:Y:S01]  /*7520*/  LOP3.LUT R174, R174, R175, RZ, 0x3c, !PT ;  /* 0x000000afaeae7212 */ /* 0x000fe200078e3cff */
[----:B------:R-:W-:Y:S01]  /*7530*/  IMAD.X R175, RZ, RZ, R17, P5 ;  /* 0x000000ffffaf7224 */ /* 0x000fe200028e0611 */
[----:B------:R-:W-:Y:S01]  /*7540*/  MOV R155, R20 ;  /* 0x00000014009b7202 */ /* 0x000fe20000000f00 */
[----:B------:R-:W-:Y:S01]  /*7550*/  STSM.16.M88.4 [R156], R32 ;  /* 0x000000209c007844 */ /* 0x000fe20000000200 */
[----:B------:R-:W-:Y:S02]  /*7560*/  F2FP.F16.F32.PACK_AB R37, R83, R82 ;  /* 0x000000525325723e */ /* 0x000fe400000000ff */
[----:B------:R-:W-:Y:S02]  /*7570*/  F2FP.F16.F32.PACK_AB R38, R85, R84 ;  /* 0x000000545526723e */ /* 0x000fe400000000ff */
[----:B------:R-:W-:Y:S02]  /*7580*/  F2FP.F16.F32.PACK_AB R39, R87, R86 ;  /* 0x000000565727723e */ /* 0x000fe400000000ff */
[----:B---3--:R-:W-:-:S02]  /*7590*/  F2FP.F16.F32.PACK_AB R4, R89, R88 ;  /* 0x000000585904723e */ /* 0x008fc400000000ff */
[----:B------:R-:W-:Y:S01]  /*75a0*/  F2FP.F16.F32.PACK_AB R5, R91, R90 ;  /* 0x0000005a5b05723e */ /* 0x000fe200000000ff */
[----:B------:R-:W-:Y:S01]  /*75b0*/  STSM.16.M88.4 [R155], R36 ;  /* 0x000000249b007844 */ /* 0x000fe20000000200 */
[----:B------:R-:W-:Y:S02]  /*75c0*/  F2FP.F16.F32.PACK_AB R6, R93, R92 ;  /* 0x0000005c5d06723e */ /* 0x000fe400000000ff */
[----:B------:R-:W-:Y:S02]  /*75d0*/  F2FP.F16.F32.PACK_AB R7, R95, R94 ;  /* 0x0000005e5f07723e */ /* 0x000fe400000000ff */
[----:B------:R-:W-:Y:S02]  /*75e0*/  F2FP.F16.F32.PACK_AB R104, R105, R104 ;  /* 0x000000686968723e */ /* 0x000fe400000000ff */
[----:B-----5:R-:W-:Y:S01]  /*75f0*/  F2FP.F16.F32.PACK_AB R8, R97, R96 ;  /* 0x000000606108723e */ /* 0x020fe200000000ff */
[----:B------:R1:W-:Y:S01]  /*7600*/  STSM.16.M88.4 [R158], R4 ;  /* 0x000000049e007844 */ /* 0x0003e20000000200 */
[----:B------:R-:W-:-:S02]  /*7610*/  F2FP.F16.F32.PACK_AB R9, R99, R98 ;  /* 0x000000626309723e */ /* 0x000fc400000000ff */
[----:B------:R-:W-:Y:S01]  /*7620*/  F2FP.F16.F32.PACK_AB R10, R101, R100 ;  /* 0x00000064650a723e */ /* 0x000fe200000000ff */
[----:B------:R-:W3:Y:S01]  /*7630*/  SHFL.IDX PT, R6, R22, RZ, 0x1f ;  /* 0x00001fff16067589 */ /* 0x000ee200000e0000 */
        /* <DEDUP_REMOVED lines=34> */
[----:B------:R-:W-:Y:S02]  /*7860*/  F2FP.F16.F32.PACK_AB R146, R149, R148 ;  /* 0x000000949592723e */ /* 0x000fe400000000ff */
[----:B------:R-:W-:-:S02]  /*7870*/  F2FP.F16.F32.PACK_AB R147, R151, R150 ;  /* 0x000000969793723e */ /* 0x000fc400000000ff */
[----:B------:R-:W-:Y:S01]  /*7880*/  MOV R41, UR4 ;  /* 0x0000000400297c02 */ /* 0x000fe20008000f00 */
[----:B------:R-:W-:Y:S01]  /*7890*/  USHF.R.S32.HI UR4, URZ, 0x1f, UR36 ;  /* 0x0000001f3f047899 */ /* 0x000fe20008011424 */
[----:B------:R-:W-:Y:S01]  /*78a0*/  ISETP.GE.OR P0, PT, R152, UR7, P0 ;  /* 0x0000000798007c0c */ /* 0x000fe20008706670 */
[----:B------:R2:W-:Y:S01]  /*78b0*/  STSM.16.M88.4 [R3], R144 ;  /* 0x0000009003007844 */ /* 0x0005e20000000200 */
[----:B-1----:R-:W-:Y:S01]  /*78c0*/  SHF.R.S32.HI R5, RZ, 0x1f, R152 ;  /* 0x0000001fff057819 */ /* 0x002fe20000011498 */
[C---:B----4-:R-:W-:Y:S01]  /*78d0*/  IMAD.WIDE.U32 R40, R42.reuse, UR36, R40 ;  /* 0x000000242a287c25 */ /* 0x050fe2000f8e0028 */
[----:B------:R-:W-:Y:S01]  /*78e0*/  @!PT LDS RZ, [RZ] ;  /* 0x00000000fffff984 */ /* 0x000fe20000000800 */
[----:B------:R-:W-:Y:S01]  /*78f0*/  @!PT LDS RZ, [RZ] ;  /* 0x00000000fffff984 */ /* 0x000fe20000000800 */
[----:B------:R-:W-:Y:S01]  /*7900*/  @!PT LDS RZ, [RZ] ;  /* 0x00000000fffff984 */ /* 0x000fe20000000800 */
[----:B------:R1:W-:Y:S06]  /*7910*/  MEMBAR.ALL.CTA ;  /* 0x0000000000007992 */ /* 0x0003ec0000008000 */
[----:B-1----:R-:W1:Y:S01]  /*7920*/  FENCE.VIEW.ASYNC.S ;  /* 0x00000000000073c6 */ /* 0x002e620000000000 */
[----:B------:R-:W-:Y:S01]  /*7930*/  IMAD R12, R42, UR4, RZ ;  /* 0x000000042a0c7c24 */ /* 0x000fe2000f8e02ff */
[----:B-1----:R-:W-:Y:S06]  /*7940*/  BAR.ARV 0x1, 0x120 ;  /* 0x0044800000007b1d */ /* 0x002fec0000002000 */
[----:B------:R-:W-:Y:S01]  /*7950*/  IMAD R12, R43, UR36, R12 ;  /* 0x000000242b0c7c24 */ /* 0x000fe2000f8e020c */
[----:B------:R-:W-:Y:S01]  /*7960*/  IADD3 R152, P2, R152, R40, RZ ;  /* 0x0000002898987210 */ /* 0x000fe20007f5e0ff */
[----:B------:R-:W-:-:S03]  /*7970*/  ULDC.64 UR4, c[0x0][0xc40] ;  /* 0x0003100000047ab9 */ /* 0x000fc60000000a00 */
[----:B------:R-:W-:Y:S02]  /*7980*/  IADD3.X R5, R5, R41, R12, P2, !PT ;  /* 0x0000002905057210 */ /* 0x000fe400017fe40c */
[C---:B------:R-:W-:Y:S01]  /*7990*/  LEA R4, P2, R152.reuse, UR4, 0x2 ;  /* 0x0000000498047c11 */ /* 0x040fe2000f8410ff */
[----:B------:R-:W-:Y:S02]  /*79a0*/  ULDC UR4, c[0x0][0xc] ;  /* 0x0000030000047ab9 */ /* 0x000fe40000000800 */
[----:B------:R-:W-:Y:S01]  /*79b0*/  UIADD3 UR43, UR4, UR43, URZ ;  /* 0x0000002b042b7290 */ /* 0x000fe2000fffe03f */
[----:B------:R-:W-:-:S05]  /*79c0*/  LEA.HI.X R5, R152, UR5, R5, 0x2, P2 ;  /* 0x0000000598057c11 */ /* 0x000fca00090f1405 */
[----:B------:R2:W-:Y:S04]  /*79d0*/  @!P1 STG.E desc[UR48][R4.64+0x20], R48 ;  /* 0x0000203004009986 */ /* 0x0005e8000c101930 */
[----:B------:R2:W-:Y:S01]  /*79e0*/  @!P0 STG.E desc[UR48][R4.64], R64 ;  /* 0x0000004004008986 */ /* 0x0005e2000c101930 */
[----:B---3--:R-:W-:-:S13]  /*79f0*/  ISETP.NE.AND P0, PT, R6, 0x7, PT ;  /* 0x000000070600780c */ /* 0x008fda0003f05270 */
[----:B--2---:R-:W-:Y:S05]  /*7a00*/  @P0 BRA `(.L_x_7361) ;  /* 0x00000000007c0947 */ /* 0x004fea0003800000 */
        /* <DEDUP_REMOVED lines=30> */
.L_x_7362:
[----:B------:R-:W-:Y:S05]  /*7bf0*/  BSYNC B0 ;  /* 0x0000000000007941 */ /* 0x000fea0003800000 */
.L_x_7361:
        /* <DEDUP_REMOVED lines=10> */
.L_x_7338:
[----:B------:R-:W-:-:S08]  /*7ca0*/  NOP ;  /* 0x0000000000007918 */ /* 0x000fd00000000000 */
[----:B------:R-:W1:-:S00]  /*7cb0*/  USETMAXREG.DEALLOC.CTAPOOL 0x18 ;  /* 0x00000018000079c8 */ /* 0x000e4000080e0500 */
[----:B-1----:R-:W-:-:S06]  /*7cc0*/  LOP3.LUT R0, R0, 0x3, RZ, 0xc0, !PT ;  /* 0x0000000300007812 */ /* 0x002fcc00078ec0ff */
[----:B------:R-:W1:Y:S02]  /*7cd0*/  SHFL.IDX PT, R0, R0, RZ, 0x1f ;  /* 0x00001fff00007589 */ /* 0x000e6400000e0000 */
[----:B-1----:R-:W-:-:S13]  /*7ce0*/  ISETP.NE.AND P0, PT, R0, RZ, PT ;  /* 0x000000ff0000720c */ /* 0x002fda0003f05270 */
[----:B------:R-:W-:Y:S05]  /*7cf0*/  @P0 EXIT ;  /* 0x000000000000094d */ /* 0x000fea0003800000 */
        /* <DEDUP_REMOVED lines=14> */
.L_x_7408:
        /* <DEDUP_REMOVED lines=14> */
[----:B--2---:R-:W-:-:S04]  /*7ec0*/  @P0 IMAD.HI.U32 R0, R2, R0, RZ ;  /* 0x0000000002000227 */ /* 0x004fc800078e00ff */
[----:B------:R-:W-:Y:S01]  /*7ed0*/  IMAD.MOV.U32 R4, RZ, RZ, R2 ;  /* 0x000000ffff047224 */ /* 0x000fe200078e0002 */
[----:B-1----:R-:W-:Y:S02]  /*7ee0*/  @P0 SHF.R.U32.HI R4, RZ, R3, R0 ;  /* 0x00000003ff040219 */ /* 0x002fe40000011600 */
[----:B------:R-:W1:Y:S02]  /*7ef0*/  LDC R0, c[0x0][0x2e0] ;  /* 0x0000b800ff007b82 */ /* 0x000e640000000800 */
[----:B------:R-:W-:Y:S01]  /*7f00*/  MOV R18, R4 ;  /* 0x0000000400127202 */ /* 0x000fe20000000f00 */
[----:B------:R2:W-:Y:S05]  /*7f10*/  STL [R1+0x4], R4 ;  /* 0x0000040401007387 */ /* 0x0005ea0000100800 */
        /* <DEDUP_REMOVED lines=9> */
[----:B------:R-:W-:Y:S02]  /*7fb0*/  VIADD R3, R6, 0x1c400 ;  /* 0x0001c40006037836 */ /* 0x000fe40000000000 */
[----:B------:R-:W-:Y:S01]  /*7fc0*/  IMAD.HI R2, R0, 0x2aaaaaab, RZ ;  /* 0x2aaaaaab00027827 */ /* 0x000fe200078e02ff */
[----:B------:R-:W-:Y:S02]  /*7fd0*/  IADD3 R0, -R18, RZ, RZ ;  /* 0x000000ff12007210 */ /* 0x000fe40007ffe1ff */
        /* <DEDUP_REMOVED lines=22> */
.L_x_7365:
        /* <DEDUP_REMOVED lines=20> */
.L_x_7367:
        /* <DEDUP_REMOVED lines=16> */
.L_x_7366:
        /* <DEDUP_REMOVED lines=27> */
[----:B---3--:R-:W-:-:S04]  /*8530*/  IMAD R8, R8, UR4, R4 ;  /* 0x0000000408087c24 */ /* 0x008fc8000f8e0204 */
[----:B-1----:R-:W-:-:S07]  /*8540*/  IMAD.SHL.U32 R8, R8, 0x80, RZ ;  /* 0x0000008008087824 */ /* 0x002fce00078e00ff */
.L_x_7368:
        /* <DEDUP_REMOVED lines=17> */
.L_x_7425:
[----:B------:R-:W2:Y:S01]  /*8660*/  LDL R5, [R1+0x8] ;  /* 0x0000080001057983 */ /* 0x000ea20000100800 */
[----:B------:R-:W-:Y:S01]  /*8670*/  UMOV UR4, 0xffffffff ;  /* 0xffffffff00047882 */ /* 0x000fe20000000000 */
[----:B------:R-:W-:Y:S02]  /*8680*/  SHF.R.S32.HI R7, RZ, 0x1f, R6 ;  /* 0x0000001fff077819 */ /* 0x000fe40000011406 */
[----:B--2---:R-:W-:Y:S01]  /*8690*/  IADD3 R9, R5, -0x1, RZ ;  /* 0xffffffff05097810 */ /* 0x004fe20007ffe0ff */
[----:B------:R-:W-:Y:S06]  /*86a0*/  BRA.DIV UR4, `(.L_x_7370) ;  /* 0x0000002604f47947 */ /* 0x000fec000b800000 */
[----:B------:R-:W-:-:S13]  /*86b0*/  ELECT P6, URZ, PT ;  /* 0x00000000003f782f */ /* 0x000fda00038c0000 */
.L_x_7428:
        /* <DEDUP_REMOVED lines=22> */
.L_x_7372:
[----:B--2---:R-:W2:Y:S01]  /*8820*/  S2R R10, SR_CgaCtaId ;  /* 0x00000000000a7919 */ /* 0x004ea20000008800 */
[----:B------:R-:W-:-:S04]  /*8830*/  MOV R5, 0x400 ;  /* 0x0000040000057802 */ /* 0x000fc80000000f00 */
[----:B--2---:R-:W-:Y:S02]  /*8840*/  LEA R5, R10, R5, 0x18 ;  /* 0x000000050a057211 */ /* 0x004fe400078ec0ff */
[----:B------:R-:W-:-:S03]  /*8850*/  SHF.L.U32 R10, R17, 0x1f, RZ ;  /* 0x0000001f110a7819 */ /* 0x000fc600000006ff */
[----:B------:R-:W-:-:S04]  /*8860*/  IMAD R5, R16, 0x8, R5 ;  /* 0x0000000810057824 */ /* 0x000fc800078e0205 */
[----:B------:R-:W2:Y:S02]  /*8870*/  SYNCS.PHASECHK.TRANS64.TRYWAIT P1, [R5+URZ+0x32440], R10 ;  /* 0x0324400a050075a7 */ /* 0x000ea4000802017f */
[----:B--2---:R-:W-:Y:S05]  /*8880*/  @!P1 BRA `(.L_x_7373) ;  /* 0x00000024009c9947 */ /* 0x004fea0003800000 */
.L_x_7429:
[----:B------:R-:W3:Y:S02]  /*8890*/  S2R R11, SR_TID.X ;  /* 0x00000000000b7919 */ /* 0x000ee40000002100 */
[----:B---3--:R-:W-:-:S04]  /*88a0*/  LOP3.LUT R11, R11, 0x7f, RZ, 0xc0, !PT ;  /* 0x0000007f0b0b7812 */ /* 0x008fc800078ec0ff */
[----:B------:R-:W-:-:S13]  /*88b0*/  ISETP.NE.AND P1, PT, R11, RZ, PT ;  /* 0x000000ff0b00720c */ /* 0x000fda0003f25270 */
        /* <DEDUP_REMOVED lines=8> */
.L_x_7374:
        /* <DEDUP_REMOVED lines=20> */
.L_x_7371:
        /* <DEDUP_REMOVED lines=19> */
[----:B------:R-:W-:-:S02]  /*8bb0*/  UIADD3.X UR7, URZ, UR51, URZ, UP0, !UPT ;  /* 0x000000333f077290 */ /* 0x000fc400087fe43f */
[----:B------:R-:W-:Y:S02]  /*8bc0*/  UIADD3 UR8, UR16, 0x18400, URZ ;  /* 0x0001840010087890 */ /* 0x000fe4000fffe03f */
[----:B------:R-:W-:Y:S02]  /*8bd0*/  UIADD3 UR9, UR16, 0x32400, URZ ;  /* 0x0003240010097890 */ /* 0x000fe4000fffe03f */
[----:B------:R-:W-:Y:S01]  /*8be0*/  UIADD3 UR40, UR16, 0x22400, URZ ;  /* 0x0002240010287890 */ /* 0x000fe2000fffe03f */
[----:B--2---:R-:W-:Y:S01]  /*8bf0*/  IMAD.MOV.U32 R5, RZ, RZ, 0x10000 ;  /* 0x00010000ff057424 */ /* 0x004fe200078e00ff */
[----:B------:R-:W-:Y:S02]  /*8c00*/  UIADD3 UR41, UR16, 0x32410, URZ ;  /* 0x0003241010297890 */ /* 0x000fe4000fffe03f */
[----:B------:R-:W-:Y:S02]  /*8c10*/  UIADD3 UR32, UR16, 0x26400, URZ ;  /* 0x0002640010207890 */ /* 0x000fe4000fffe03f */
[----:B------:R-:W-:-:S02]  /*8c20*/  UIADD3 UR24, UR16, 0x2a400, URZ ;  /* 0x0002a40010187890 */ /* 0x000fc4000fffe03f */
[----:B------:R-:W-:Y:S01]  /*8c30*/  UIADD3 UR16, UR16, 0x2e400, URZ ;  /* 0x0002e40010107890 */ /* 0x000fe2000fffe03f */
[----:B------:R-:W-:Y:S01]  /*8c40*/  UMOV UR10, URZ ;  /* 0x0000003f000a7c82 */ /* 0x000fe20008000000 */
[----:B------:R-:W-:Y:S01]  /*8c50*/  UMOV UR43, UR11 ;  /* 0x0000000b002b7c82 */ /* 0x000fe20008000000 */
[----:B------:R2:W-:Y:S01]  /*8c60*/  UTMALDG.4D [UR8], [UR4], desc[UR14] ;  /* 0x00000e08040075b4 */ /* 0x0005e20008019000 */
[----:B------:R-:W-:Y:S01]  /*8c70*/  UMOV UR44, UR12 ;  /* 0x0000000c002c7c82 */ /* 0x000fe20008000000 */
[----:B------:R-:W-:Y:S01]  /*8c80*/  UMOV UR45, UR13 ;  /* 0x0000000d002d7c82 */ /* 0x000fe20008000000 */
[----:B------:R-:W-:Y:S01]  /*8c90*/  UMOV UR42, UR10 ;  /* 0x0000000a002a7c82 */ /* 0x000fe20008000000 */
[----:B------:R2:W-:Y:S01]  /*8ca0*/  SYNCS.ARRIVE.TRANS64 RZ, [R10+URZ+0x32410], R5 ;  /* 0x032410050aff79a7 */ /* 0x0005e2000800003f */
[----:B------:R-:W-:Y:S01]  /*8cb0*/  UMOV UR34, 0x40 ;  /* 0x0000004000227882 */ /* 0x000fe20000000000 */
[----:B------:R-:W-:Y:S01]  /*8cc0*/  UMOV UR35, UR11 ;  /* 0x0000000b00237c82 */ /* 0x000fe20008000000 */
[----:B------:R-:W-:Y:S01]  /*8cd0*/  UMOV UR36, UR12 ;  /* 0x0000000c00247c82 */ /* 0x000fe20008000000 */
[----:B------:R-:W-:Y:S01]  /*8ce0*/  UMOV UR37, UR13 ;  /* 0x0000000d00257c82 */ /* 0x000fe20008000000 */
[----:B------:R-:W-:Y:S01]  /*8cf0*/  UMOV UR33, UR41 ;  /* 0x0000002900217c82 */ /* 0x000fe20008000000 */
        /* <DEDUP_REMOVED lines=10> */
[----:B------:R2:W-:Y:S01]  /*8da0*/  UTMALDG.4D [UR32], [UR6], desc[UR14] ;  /* 0x00000e20060075b4 */ /* 0x0005e20008019000 */
[----:B------:R-:W-:Y:S01]  /*8db0*/  UMOV UR17, UR41 ;  /* 0x0000002900117c82 */ /* 0x000fe20008000000 */
[----:B------:R2:W-:Y:S01]  /*8dc0*/  UTMALDG.4D [UR24], [UR6], desc[UR14] ;  /* 0x00000e18060075b4 */ /* 0x0005e20008019000 */
[----:B------:R2:W-:Y:S02]  /*8dd0*/  UTMALDG.4D [UR16], [UR6], desc[UR14] ;  /* 0x00000e10060075b4 */ /* 0x0005e40008019000 */
[----:B--2---:R-:W-:Y:S01]  /*8de0*/  NOP ;  /* 0x0000000000007918 */ /* 0x004fe20000000000 */
.L_x_7376:
[----:B------:R-:W-:Y:S05]  /*8df0*/  BSYNC B0 ;  /* 0x0000000000007941 */ /* 0x000fea0003800000 */
.L_x_7375:
[----:B------:R-:W2:Y:S01]  /*8e00*/  LDL R5, [R1+0x18] ;  /* 0x0000180001057983 */ /* 0x000ea20000100800 */
[----:B------:R-:W-:Y:S01]  /*8e10*/  ULDC.64 UR38, c[0x0][0x408] ;  /* 0x0001020000267ab9 */ /* 0x000fe20000000a00 */
[----:B------:R-:W-:Y:S01]  /*8e20*/  BSSY B0, `(.L_x_7377) ;  /* 0x0000005000007945 */ /* 0x000fe20003800000 */
[----:B--2---:R-:W-:-:S04]  /*8e30*/  LOP3.LUT R5, R5, 0x1, RZ, 0xc, !PT ;  /* 0x0000000105057812 */ /* 0x004fc800078e0cff */
[----:B------:R-:W-:-:S04]  /*8e40*/  SHF.L.U32 R5, R5, 0x1f, RZ ;  /* 0x0000001f05057819 */ /* 0x000fc800000006ff */
[----:B------:R-:W2:Y:S02]  /*8e50*/  SYNCS.PHASECHK.TRANS64.TRYWAIT P1, [R10+URZ+0x32420], R5 ;  /* 0x032420050a0075a7 */ /* 0x000ea4000802017f */
[----:B--2---:R-:W-:Y:S05]  /*8e60*/  @!P1 BRA `(.L_x_7378) ;  /* 0x0000002000389947 */ /* 0x004fea0003800000 */
.L_x_7430:
[----:B------:R-:W-:Y:S05]  /*8e70*/  BSYNC B0 ;  /* 0x0000000000007941 */ /* 0x000fea0003800000 */
.L_x_7377:
        /* <DEDUP_REMOVED lines=12> */
.L_x_7431:
        /* <DEDUP_REMOVED lines=8> */
.L_x_7382:
        /* <DEDUP_REMOVED lines=20> */
[----:B---3--:R-:W-:-:S13]  /*9100*/  R2UR UR11, R10 ;  /* 0x000000000a0b72ca */ /* 0x008fda00000e0000 */
[----:B------:R-:W-:-:S09]  /*9110*/  UIMAD UR11, UR11, 0x60, URZ ;  /* 0x000000600b0b78a4 */ /* 0x000fd2000f8e023f */
        /* <DEDUP_REMOVED lines=13> */
.L_x_7380:
[----:B------:R-:W-:Y:S05]  /*91f0*/  BSYNC B0 ;  /* 0x0000000000007941 */ /* 0x000fea0003800000 */
.L_x_7379:
        /* <DEDUP_REMOVED lines=29> */
[--C-:B------:R-:W-:Y:S01]  /*93d0*/  SHF.R.S32.HI R5, RZ, 0x1f, R4.reuse ;  /* 0x0000001fff057819 */ /* 0x100fe20000011404 */
[----:B------:R-:W-:Y:S02]  /*93e0*/  IMAD R11, R7, UR4, RZ ;  /* 0x00000004070b7c24 */ /* 0x000fe4000f8e02ff */
[----:B------:R-:W-:-:S04]  /*93f0*/  IMAD.WIDE.U32 R4, R6, UR4, R4 ;  /* 0x0000000406047c25 */ /* 0x000fc8000f8e0004 */
[----:B------:R-:W-:Y:S01]  /*9400*/  IMAD R11, R6, UR5, R11 ;  /* 0x00000005060b7c24 */ /* 0x000fe2000f8e020b */
[----:B------:R-:W-:-:S03]  /*9410*/  LEA R2, P1, R4, R2, 0x2 ;  /* 0x0000000204027211 */ /* 0x000fc600078210ff */
[----:B------:R-:W-:-:S05]  /*9420*/  IMAD.IADD R11, R11, 0x1, R5 ;  /* 0x000000010b0b7824 */ /* 0x000fca00078e0205 */
[----:B------:R-:W-:-:S05]  /*9430*/  LEA.HI.X R3, R4, R3, R11, 0x2, P1 ;  /* 0x0000000304037211 */ /* 0x000fca00008f140b */
[----:B------:R2:W5:Y:S02]  /*9440*/  LDG.E R4, desc[UR48][R2.64] ;  /* 0x0000003002047981 */ /* 0x000564000c1e1900 */
.L_x_7387:
        /* <DEDUP_REMOVED lines=10> */
.L_x_7432:
        /* <DEDUP_REMOVED lines=8> */
.L_x_7389:
        /* <DEDUP_REMOVED lines=20> */
.L_x_7433:
        /* <DEDUP_REMOVED lines=8> */
.L_x_7391:
        /* <DEDUP_REMOVED lines=33> */
.L_x_7386:
[----:B------:R-:W-:Y:S05]  /*9940*/  BSYNC B0 ;  /* 0x0000000000007941 */ /* 0x000fea0003800000 */
.L_x_7385:
[----:B------:R-:W2:Y:S01]  /*9950*/  LDL.LU R3, [R1+0x8] ;  /* 0x0000080001037983 */ /* 0x000ea20000300800 */
[----:B------:R-:W-:-:S05]  /*9960*/  VIADD R16, R16, 0x1 ;  /* 0x0000000110107836 */ /* 0x000fca0000000000 */
[----:B------:R-:W-:-:S04]  /*9970*/  ISETP.NE.AND P1, PT, R16, 0x2, PT ;  /* 0x000000021000780c */ /* 0x000fc80003f25270 */
[----:B------:R-:W-:Y:S02]  /*9980*/  SEL R2, RZ, 0x1, P1 ;  /* 0x00000001ff027807 */ /* 0x000fe40000800000 */
[----:B------:R-:W-:Y:S02]  /*9990*/  SEL R16, R16, RZ, P1 ;  /* 0x000000ff10107207 */ /* 0x000fe40000800000 */
[----:B------:R-:W-:Y:S02]  /*99a0*/  LOP3.LUT R17, R17, R2, RZ, 0x3c, !PT ;  /* 0x0000000211117212 */ /* 0x000fe400078e3cff */
[----:B--2---:R-:W-:-:S07]  /*99b0*/  IADD3 R8, R3, -0x3, RZ ;  /* 0xfffffffd03087810 */ /* 0x004fce0007ffe0ff */
.L_x_7384:
[----:B------:R-:W-:Y:S01]  /*99c0*/  IMAD.MOV R10, RZ, RZ, -R10 ;  /* 0x000000ffff0a7224 */ /* 0x000fe200078e0a0a */
[----:B------:R-:W-:Y:S04]  /*99d0*/  BSSY B0, `(.L_x_7383) ;  /* 0x00000da000007945 */ /* 0x000fe80003800000 */
[----:B------:R-:W-:-:S13]  /*99e0*/  ISETP.NE.AND P1, PT, R9, R10, PT ;  /* 0x0000000a0900720c */ /* 0x000fda0003f25270 */
[----:B------:R-:W-:Y:S05]  /*99f0*/  @!P1 BRA `(.L_x_7392) ;  /* 0x0000000c005c9947 */ /* 0x000fea0003800000 */
.L_x_7407:
[----:B------:R-:W-:Y:S04]  /*9a00*/  BSSY B1, `(.L_x_7393) ;  /* 0x0000064000017945 */ /* 0x000fe80003800000 */
[----:B------:R-:W-:Y:S05]  /*9a10*/  @!P6 BRA `(.L_x_7394) ;  /* 0x000000040088e947 */ /* 0x000fea0003800000 */
[----:B-1----:R-:W-:Y:S01]  /*9a20*/  MOV R9, R8 ;  /* 0x0000000800097202 */ /* 0x002fe20000000f00 */
        /* <DEDUP_REMOVED lines=8> */
[----:B------:R-:W-:Y:S02]  /*9ab0*/  @P1 SHF.R.U32.HI R2, RZ, R3, R4 ;  /* 0x00000003ff021219 */ /* 0x000fe40000011604 */
[----:B------:R-:W1:Y:S02]  /*9ac0*/  LDC.64 R4, c[0x0][0x3f8] ;  /* 0x0000fe00ff047b82 */ /* 0x000e640000000a00 */
[--C-:B------:R-:W-:Y:S02]  /*9ad0*/  SHF.R.S32.HI R3, RZ, 0x1f, R2.reuse ;  /* 0x0000001fff037819 */ /* 0x100fe40000011402 */
[----:B------:R-:W-:Y:S01]  /*9ae0*/  IADD3 R9, -R2, RZ, RZ ;  /* 0x000000ff02097210 */ /* 0x000fe20007ffe1ff */
[----:B------:R-:W-:-:S04]  /*9af0*/  IMAD.WIDE.U32 R2, R6, UR38, R2 ;  /* 0x0000002606027c25 */ /* 0x000fc8000f8e0002 */
[----:B------:R-:W-:Y:S02]  /*9b00*/  IMAD.IADD R11, R11, 0x1, R3 ;  /* 0x000000010b0b7824 */ /* 0x000fe400078e0203 */
[----:B------:R-:W-:Y:S01]  /*9b10*/  IMAD R9, R10, R9, R8 ;  /* 0x000000090a097224 */ /* 0x000fe200078e0208 */
[----:B-1----:R-:W-:-:S04]  /*9b20*/  LEA R4, P1, R2, R4, 0x2 ;  /* 0x0000000402047211 */ /* 0x002fc800078210ff */
[----:B------:R-:W-:-:S05]  /*9b30*/  LEA.HI.X R5, R2, R5, R11, 0x2, P1 ;  /* 0x0000000502057211 */ /* 0x000fca00008f140b */
[----:B------:R1:W5:Y:S04]  /*9b40*/  LDG.E R4, desc[UR48][R4.64] ;  /* 0x0000003004047981 */ /* 0x000368000c1e1900 */
.L_x_7395:
        /* <DEDUP_REMOVED lines=10> */
.L_x_7434:
        /* <DEDUP_REMOVED lines=8> */
.L_x_7397:
        /* <DEDUP_REMOVED lines=20> */
.L_x_7435:
        /* <DEDUP_REMOVED lines=8> */
.L_x_7399:
        /* <DEDUP_REMOVED lines=33> */
.L_x_7394:
[----:B------:R-:W-:Y:S05]  /*a040*/  BSYNC B1 ;  /* 0x0000000000017941 */ /* 0x000fea0003800000 */
.L_x_7393:
        /* <DEDUP_REMOVED lines=26> */
.L_x_7402:
        /* <DEDUP_REMOVED lines=10> */
.L_x_7436:
        /* <DEDUP_REMOVED lines=8> */
.L_x_7404:
        /* <DEDUP_REMOVED lines=20> */
.L_x_7437:
        /* <DEDUP_REMOVED lines=8> */
.L_x_7406:
        /* <DEDUP_REMOVED lines=33> */
.L_x_7401:
[----:B------:R-:W-:Y:S05]  /*a6e0*/  BSYNC B1 ;  /* 0x0000000000017941 */ /* 0x000fea0003800000 */
.L_x_7400:
[C---:B------:R-:W-:Y:S01]  /*a6f0*/  ISETP.GT.AND P2, PT, R8.reuse, 0x1, PT ;  /* 0x000000010800780c */ /* 0x040fe20003f44270 */
[----:B------:R-:W-:Y:S01]  /*a700*/  VIADD R9, R9, 0x1 ;  /* 0x0000000109097836 */ /* 0x000fe20000000000 */
[----:B------:R-:W-:-:S04]  /*a710*/  IADD3 R8, R8, -0x2, RZ ;  /* 0xfffffffe08087810 */ /* 0x000fc80007ffe0ff */
[----:B------:R-:W-:-:S04]  /*a720*/  ISETP.NE.AND P1, PT, R9, 0x2, PT ;  /* 0x000000020900780c */ /* 0x000fc80003f25270 */
[----:B------:R-:W-:Y:S02]  /*a730*/  SEL R2, RZ, 0x1, P1 ;  /* 0x00000001ff027807 */ /* 0x000fe40000800000 */
[----:B------:R-:W-:Y:S02]  /*a740*/  SEL R16, R9, RZ, P1 ;  /* 0x000000ff09107207 */ /* 0x000fe40000800000 */
[----:B------:R-:W-:Y:S01]  /*a750*/  LOP3.LUT R17, R17, R2, RZ, 0x3c, !PT ;  /* 0x0000000211117212 */ /* 0x000fe200078e3cff */
[----:B------:R-:W-:Y:S06]  /*a760*/  @P2 BRA `(.L_x_7407) ;  /* 0xfffffff000a42947 */ /* 0x000fec000383ffff */
.L_x_7392:
[----:B------:R-:W-:Y:S05]  /*a770*/  BSYNC B0 ;  /* 0x0000000000007941 */ /* 0x000fea0003800000 */
.L_x_7383:
[----:B------:R-:W2:Y:S01]  /*a780*/  LDL.LU R2, [R1+0xc] ;  /* 0x00000c0001027983 */ /* 0x000ea20000300800 */
[----:B------:R-:W-:-:S03]  /*a790*/  ULDC UR4, c[0x0][0xea4] ;  /* 0x0003a90000047ab9 */ /* 0x000fc60000000800 */
[----:B------:R-:W3:Y:S01]  /*a7a0*/  LDL.LU R0, [R1+0x18] ;  /* 0x0000180001007983 */ /* 0x000ee20000300800 */
[----:B--2---:R-:W-:Y:S01]  /*a7b0*/  VIADD R2, R2, UR47 ;  /* 0x0000002f02027c36 */ /* 0x004fe20008000000 */
[----:B---3--:R-:W-:-:S04]  /*a7c0*/  IADD3 R0, R0, 0x1, RZ ;  /* 0x0000000100007810 */ /* 0x008fc80007ffe0ff */
[----:B------:R2:W-:Y:S01]  /*a7d0*/  STL [R1+0xc], R2 ;  /* 0x00000c0201007387 */ /* 0x0005e20000100800 */
[----:B------:R-:W-:-:S03]  /*a7e0*/  ISETP.GE.AND P0, PT, R2, UR4, PT ;  /* 0x0000000402007c0c */ /* 0x000fc6000bf06270 */
[----:B------:R2:W-:Y:S10]  /*a7f0*/  STL [R1+0x18], R0 ;  /* 0x0000180001007387 */ /* 0x0005f40000100800 */
[----:B--2---:R-:W-:Y:S05]  /*a800*/  @!P0 BRA `(.L_x_7408) ;  /* 0xffffffd400748947 */ /* 0x004fea000383ffff */
[----:B------:R-:W-:-:S07]  /*a810*/  LOP3.LUT R2, R0, 0x1, RZ, 0xc, !PT ;  /* 0x0000000100027812 */ /* 0x000fce00078e0cff */
.L_x_7364:
[----:B------:R-:W2:Y:S01]  /*a820*/  S2R R3, SR_CgaCtaId ;  /* 0x0000000000037919 */ /* 0x000ea20000008800 */
[----:B------:R-:W-:Y:S01]  /*a830*/  MOV R0, 0x400 ;  /* 0x0000040000007802 */ /* 0x000fe20000000f00 */
[----:B------:R-:W-:Y:S03]  /*a840*/  BSSY B0, `(.L_x_7409) ;  /* 0x0000005000007945 */ /* 0x000fe60003800000 */
[----:B--2---:R-:W-:Y:S02]  /*a850*/  LEA R0, R3, R0, 0x18 ;  /* 0x0000000003007211 */ /* 0x004fe400078ec0ff */
[----:B------:R-:W-:-:S04]  /*a860*/  SHF.L.U32 R3, R2, 0x1f, RZ ;  /* 0x0000001f02037819 */ /* 0x000fc800000006ff */
[----:B------:R-:W2:Y:S02]  /*a870*/  SYNCS.PHASECHK.TRANS64.TRYWAIT P0, [R0+URZ+0x32420], R3 ;  /* 0x03242003000075a7 */ /* 0x000ea4000800017f */
[----:B--2---:R-:W-:Y:S05]  /*a880*/  @!P0 BRA `(.L_x_7410) ;  /* 0x00000008005c8947 */ /* 0x004fea0003800000 */
.L_x_7438:
[----:B------:R-:W-:Y:S05]  /*a890*/  BSYNC B0 ;  /* 0x0000000000007941 */ /* 0x000fea0003800000 */
.L_x_7409:
[----:B------:R-:W-:-:S03]  /*a8a0*/  UMOV UR4, 0xffffffff ;  /* 0xffffffff00047882 */ /* 0x000fc60000000000 */
[----:B------:R-:W-:Y:S05]  /*a8b0*/  BRA.DIV UR4, `(.L_x_7411) ;  /* 0x0000000a04647947 */ /* 0x000fea000b800000 */
[----:B------:R-:W3:Y:S02]  /*a8c0*/  S2R R2, SR_TID.X ;  /* 0x0000000000027919 */ /* 0x000ee40000002100 */
[----:B---3--:R-:W-:-:S04]  /*a8d0*/  SHF.R.U32.HI R2, RZ, 0x5, R2 ;  /* 0x00000005ff027819 */ /* 0x008fc80000011602 */
[----:B------:R-:W-:-:S05]  /*a8e0*/  LOP3.LUT R2, R2, 0x3, RZ, 0xc0, !PT ;  /* 0x0000000302027812 */ /* 0x000fca00078ec0ff */
[----:B------:R3:W4:Y:S02]  /*a8f0*/  SHFL.IDX PT, R14, R2, RZ, 0x1f ;  /* 0x00001fff020e7589 */ /* 0x00072400000e0000 */
.L_x_7441:
[----:B----4-:R-:W-:Y:S01]  /*a900*/  ISETP.NE.AND P0, PT, R14, RZ, PT ;  /* 0x000000ff0e00720c */ /* 0x010fe20003f05270 */
[----:B------:R-:W-:-:S12]  /*a910*/  BSSY B0, `(.L_x_7412) ;  /* 0x0000024000007945 */ /* 0x000fd80003800000 */
[----:B------:R-:W-:Y:S05]  /*a920*/  @P0 BRA `(.L_x_7413) ;  /* 0x0000000000880947 */ /* 0x000fea0003800000 */
[----:B------:R-:W-:-:S03]  /*a930*/  UMOV UR4, 0xffffffff ;  /* 0xffffffff00047882 */ /* 0x000fc60000000000 */
[----:B------:R-:W-:Y:S05]  /*a940*/  BRA.DIV UR4, `(.L_x_7414) ;  /* 0x0000000a04747947 */ /* 0x000fea000b800000 */
[----:B------:R-:W-:-:S13]  /*a950*/  ELECT P6, URZ, PT ;  /* 0x00000000003f782f */ /* 0x000fda00038c0000 */
.L_x_7444:
[----:B------:R-:W-:Y:S05]  /*a960*/  @!P6 BRA `(.L_x_7413) ;  /* 0x000000000078e947 */ /* 0x000fea0003800000 */
[----:B------:R-:W-:-:S06]  /*a970*/  ULOP3.LUT UR4, UR46, 0x2, URZ, 0xfc, !UPT ;  /* 0x000000022e047892 */ /* 0x000fcc000f8efc3f */
[----:B---3--:R-:W-:-:S05]  /*a980*/  IMAD.U32 R2, RZ, RZ, UR4 ;  /* 0x00000004ff027e24 */ /* 0x008fca000f8e00ff */
[----:B------:R-:W-:-:S13]  /*a990*/  ISETP.NE.AND P2, PT, R2, 0x3, PT ;  /* 0x000000030200780c */ /* 0x000fda0003f45270 */
[----:B------:R-:W-:Y:S05]  /*a9a0*/  @!P2 BRA `(.L_x_7415) ;  /* 0x000000000004a947 */ /* 0x000fea0003800000 */
[----:B------:R-:W-:Y:S01]  /*a9b0*/  BPT.TRAP 0x1 ;  /* 0x000000040000795c */ /* 0x000fe20000300000 */
.L_x_7415:
        /* <DEDUP_REMOVED lines=12> */
.L_x_7445:
[----:B------:R-:W3:Y:S02]  /*aa80*/  SYNCS.PHASECHK.TRANS64.TRYWAIT P0, [R3+URZ], R2 ;  /* 0x00000002030075a7 */ /* 0x000ee4000800017f */
[----:B---3--:R-:W-:Y:S05]  /*aa90*/  @!P0 BRA `(.L_x_7417) ;  /* 0x0000000800548947 */ /* 0x008fea0003800000 */
.L_x_7446:
[----:B------:R-:W-:Y:S05]  /*aaa0*/  @!P2 BRA `(.L_x_7418) ;  /* 0x000000000004a947 */ /* 0x000fea0003800000 */
[----:B------:R-:W-:Y:S01]  /*aab0*/  BPT.TRAP 0x1 ;  /* 0x000000040000795c */ /* 0x000fe20000300000 */
.L_x_7418:
[----:B---3--:R-:W-:-:S05]  /*aac0*/  IADD3 R3, R0, 0x32460, RZ ;  /* 0x0003246000037810 */ /* 0x008fca0007ffe0ff */
[----:B------:R-:W-:-:S04]  /*aad0*/  IMAD R16, R16, 0x8, R3 ;  /* 0x0000000810107824 */ /* 0x000fc800078e0203 */
[----:B------:R-:W3:Y:S02]  /*aae0*/  SYNCS.PHASECHK.TRANS64.TRYWAIT P0, [R16+URZ], R5 ;  /* 0x00000005100075a7 */ /* 0x000ee4000800017f */
[----:B---3--:R-:W-:Y:S05]  /*aaf0*/  @!P0 BRA `(.L_x_7419) ;  /* 0x0000000800508947 */ /* 0x008fea0003800000 */
.L_x_7447:
[----:B------:R-:W-:-:S07]  /*ab00*/  LEA R3, R4, R3, 0x3 ;  /* 0x0000000304037211 */ /* 0x000fce00078e18ff */
.L_x_7420:
[----:B----4-:R4:W1:Y:S02]  /*ab10*/  SYNCS.PHASECHK.TRANS64.TRYWAIT P0, [R3+URZ], R2 ;  /* 0x00000002030075a7 */ /* 0x010864000800017f */
[----:B-1----:R-:W-:Y:S05]  /*ab20*/  @!P0 NANOSLEEP.SYNCS 0x989680 ;  /* 0x009896800000895d */ /* 0x002fea0003900000 */
[----:B------:R-:W1:Y:S02]  /*ab30*/  @!P0 SYNCS.PHASECHK.TRANS64 P0, [R3+URZ], R2 ;  /* 0x00000002030085a7 */ /* 0x000e64000800007f */
[----:B-1----:R-:W-:Y:S05]  /*ab40*/  @!P0 BRA `(.L_x_7420) ;  /* 0xfffffffc00f08947 */ /* 0x002fea000383ffff */
.L_x_7413:
[----:B------:R-:W-:Y:S05]  /*ab50*/  BSYNC B0 ;  /* 0x0000000000007941 */ /* 0x000fea0003800000 */
.L_x_7412:
[----:B------:R-:W-:Y:S05]  /*ab60*/  EXIT ;  /* 0x000000000000794d */ /* 0x000fea0003800000 */
.L_x_7341:
[----:B-1----:R-:W-:-:S04]  /*ab70*/  IMAD.U32 R3, RZ, RZ, UR41 ;  /* 0x00000029ff037e24 */ /* 0x002fc8000f8e00ff */
[----:B------:R1:W2:Y:S03]  /*ab80*/  SYNCS.PHASECHK.TRANS64.TRYWAIT P0, [R3+URZ+0x32400], R0 ;  /* 0x03240000030075a7 */ /* 0x0002a6000800017f */
[----:B--2---:R-:W-:Y:S05]  /*ab90*/  @!P0 NANOSLEEP.SYNCS 0x989680 ;  /* 0x009896800000895d */ /* 0x004fea0003900000 */
[----:B------:R-:W2:Y:S02]  /*aba0*/  @!P0 SYNCS.PHASECHK.TRANS64 P0, [R3+URZ+0x32400], R0 ;  /* 0x03240000030085a7 */ /* 0x000ea4000800007f */
[----:B--2---:R-:W-:Y:S05]  /*abb0*/  @!P0 BRA `(.L_x_7341) ;  /* 0xfffffffc00ec8947 */ /* 0x004fea000383ffff */
[----:B------:R-:W-:Y:S05]  /*abc0*/  BRA `(.L_x_7421) ;  /* 0xffffff64005c7947 */ /* 0x000fea000383ffff */
.L_x_7345:
[----:B--2---:R-:W-:-:S04]  /*abd0*/  MOV R4, UR26 ;  /* 0x0000001a00047c02 */ /* 0x004fc80008000f00 */
[----:B------:R2:W3:Y:S03]  /*abe0*/  SYNCS.PHASECHK.TRANS64.TRYWAIT P1, [R4+URZ+0x32430], R3 ;  /* 0x03243003040075a7 */ /* 0x0004e6000802017f */
[----:B---3--:R-:W-:Y:S05]  /*abf0*/  @!P1 NANOSLEEP.SYNCS 0x989680 ;  /* 0x009896800000995d */ /* 0x008fea0003900000 */
[----:B------:R-:W3:Y:S02]  /*ac00*/  @!P1 SYNCS.PHASECHK.TRANS64 P1, [R4+URZ+0x32430], R3 ;  /* 0x03243003040095a7 */ /* 0x000ee4000802007f */
[----:B---3--:R-:W-:Y:S05]  /*ac10*/  @!P1 BRA `(.L_x_7345) ;  /* 0xfffffffc00ec9947 */ /* 0x008fea000383ffff */
[----:B------:R-:W-:Y:S05]  /*ac20*/  BRA `(.L_x_7344) ;  /* 0xffffff6400807947 */ /* 0x000fea000383ffff */
.L_x_7346:
[----:B---3--:R-:W-:-:S04]  /*ac30*/  IMAD.U32 R5, RZ, RZ, UR41 ;  /* 0x00000029ff057e24 */ /* 0x008fc8000f8e00ff */
[----:B------:R3:W4:Y:S03]  /*ac40*/  SYNCS.PHASECHK.TRANS64.TRYWAIT P1, [R5+URZ+0x32410], R0 ;  /* 0x03241000050075a7 */ /* 0x000726000802017f */
[----:B----4-:R-:W-:Y:S05]  /*ac50*/  @!P1 NANOSLEEP.SYNCS 0x989680 ;  /* 0x009896800000995d */ /* 0x010fea0003900000 */
[----:B------:R-:W4:Y:S02]  /*ac60*/  @!P1 SYNCS.PHASECHK.TRANS64 P1, [R5+URZ+0x32410], R0 ;  /* 0x03241000050095a7 */ /* 0x000f24000802007f */
[----:B----4-:R-:W-:Y:S05]  /*ac70*/  @!P1 BRA `(.L_x_7346) ;  /* 0xfffffffc00ec9947 */ /* 0x010fea000383ffff */
[----:B------:R-:W-:Y:S05]  /*ac80*/  BRA `(.L_x_7422) ;  /* 0xffffff6800007947 */ /* 0x000fea000383ffff */
.L_x_7350:
[----:B-1-3--:R-:W-:-:S04]  /*ac90*/  MOV R0, UR26 ;  /* 0x0000001a00007c02 */ /* 0x00afc80008000f00 */
[----:B------:R1:W3:Y:S03]  /*aca0*/  SYNCS.PHASECHK.TRANS64.TRYWAIT P1, [R0+URZ+0x32450], R3 ;  /* 0x03245003000075a7 */ /* 0x0002e6000802017f */
[----:B---3--:R-:W-:Y:S05]  /*acb0*/  @!P1 NANOSLEEP.SYNCS 0x989680 ;  /* 0x009896800000995d */ /* 0x008fea0003900000 */
[----:B------:R-:W3:Y:S02]  /*acc0*/  @!P1 SYNCS.PHASECHK.TRANS64 P1, [R0+URZ+0x32450], R3 ;  /* 0x03245003000095a7 */ /* 0x000ee4000802007f */
[----:B---3--:R-:W-:Y:S05]  /*acd0*/  @!P1 BRA `(.L_x_7350) ;  /* 0xfffffffc00ec9947 */ /* 0x008fea000383ffff */
[----:B------:R-:W-:Y:S05]  /*ace0*/  BRA `(.L_x_7349) ;  /* 0xffffff6800087947 */ /* 0x000fea000383ffff */
.L_x_7355:
[----:B---3--:R-:W-:-:S04]  /*acf0*/  IMAD.U32 R6, RZ, RZ, UR29 ;  /* 0x0000001dff067e24 */ /* 0x008fc8000f8e00ff */
[----:B------:R3:W4:Y:S03]  /*ad00*/  SYNCS.PHASECHK.TRANS64.TRYWAIT P3, [R6+URZ+0x32430], R5 ;  /* 0x03243005060075a7 */ /* 0x000726000806017f */
[----:B----4-:R-:W-:Y:S05]  /*ad10*/  @!P3 NANOSLEEP.SYNCS 0x989680 ;  /* 0x009896800000b95d */ /* 0x010fea0003900000 */
[----:B------:R-:W4:Y:S02]  /*ad20*/  @!P3 SYNCS.PHASECHK.TRANS64 P3, [R6+URZ+0x32430], R5 ;  /* 0x032430050600b5a7 */ /* 0x000f24000806007f */
[----:B----4-:R-:W-:Y:S05]  /*ad30*/  @!P3 BRA `(.L_x_7355) ;  /* 0xfffffffc00ecb947 */ /* 0x010fea000383ffff */
[----:B------:R-:W-:Y:S05]  /*ad40*/  BRA `(.L_x_7354) ;  /* 0xffffff8c00287947 */ /* 0x000fea000383ffff */
.L_x_7359:
[----:B-1-3--:R-:W-:-:S04]  /*ad50*/  MOV R6, UR29 ;  /* 0x0000001d00067c02 */ /* 0x00afc80008000f00 */
[----:B------:R1:W3:Y:S03]  /*ad60*/  SYNCS.PHASECHK.TRANS64.TRYWAIT P3, [R6+URZ+0x32450], R5 ;  /* 0x03245005060075a7 */ /* 0x0002e6000806017f */
[----:B---3--:R-:W-:Y:S05]  /*ad70*/  @!P3 NANOSLEEP.SYNCS 0x989680 ;  /* 0x009896800000b95d */ /* 0x008fea0003900000 */
[----:B------:R-:W3:Y:S02]  /*ad80*/  @!P3 SYNCS.PHASECHK.TRANS64 P3, [R6+URZ+0x32450], R5 ;  /* 0x032450050600b5a7 */ /* 0x000ee4000806007f */
[----:B---3--:R-:W-:Y:S05]  /*ad90*/  @!P3 BRA `(.L_x_7359) ;  /* 0xfffffffc00ecb947 */ /* 0x008fea000383ffff */
[----:B------:R-:W-:Y:S05]  /*ada0*/  BRA `(.L_x_7358) ;  /* 0xffffff8c00807947 */ /* 0x000fea000383ffff */
.L_x_7369:
        /* <DEDUP_REMOVED lines=11> */
.L_x_7424:
[----:B------:R-:W-:Y:S05]  /*ae60*/  BSYNC B0 ;  /* 0x0000000000007941 */ /* 0x000fea0003800000 */
.L_x_7423:
[----:B------:R-:W-:Y:S05]  /*ae70*/  BRA `(.L_x_7425) ;  /* 0xffffffd400f87947 */ /* 0x000fea000383ffff */
.L_x_7370:
[----:B------:R-:W-:Y:S01]  /*ae80*/  BSSY B0, `(.L_x_7426) ;  /* 0x0000006000007945 */ /* 0x000fe20003800000 */
[----:B------:R-:W-:-:S07]  /*ae90*/  IMAD.MOV.U32 R15, RZ, RZ, -0x1 ;  /* 0xffffffffff0f7424 */ /* 0x000fce00078e00ff */
[----:B------:R-:W-:Y:S05]  /*aea0*/  WARPSYNC.COLLECTIVE R15, `(.L_x_7427) ;  /* 0x000000000f0c7348 */ /* 0x000fea0003c00000 */
[----:B------:R-:W-:Y:S02]  /*aeb0*/  ELECT P6, UR62, PT ;  /* 0x00000000003e782f */ /* 0x000fe400038c0000 */
[----:B------:R-:W-:Y:S01]  /*aec0*/  MOV R14, UR62 ;  /* 0x0000003e000e7c02 */ /* 0x000fe20008000f00 */
[----:B------:R-:W-:Y:S10]  /*aed0*/  ENDCOLLECTIVE ;  /* 0x000000000000791b */ /* 0x000ff40003800000 */
.L_x_7427:
[----:B------:R-:W-:Y:S05]  /*aee0*/  BSYNC B0 ;  /* 0x0000000000007941 */ /* 0x000fea0003800000 */
.L_x_7426:
[----:B------:R-:W-:Y:S05]  /*aef0*/  BRA `(.L_x_7428) ;  /* 0xffffffd400f07947 */ /* 0x000fea000383ffff */
.L_x_7373:
[----:B--2---:R2:W3:Y:S02]  /*af00*/  SYNCS.PHASECHK.TRANS64.TRYWAIT P1, [R5+URZ+0x32440], R10 ;  /* 0x0324400a050075a7 */ /* 0x0044e4000802017f */
[----:B---3--:R-:W-:Y:S05]  /*af10*/  @!P1 NANOSLEEP.SYNCS 0x989680 ;  /* 0x009896800000995d */ /* 0x008fea0003900000 */
[----:B------:R-:W3:Y:S02]  /*af20*/  @!P1 SYNCS.PHASECHK.TRANS64 P1, [R5+URZ+0x32440], R10 ;  /* 0x0324400a050095a7 */ /* 0x000ee4000802007f */
[----:B---3--:R-:W-:Y:S05]  /*af30*/  @!P1 BRA `(.L_x_7373) ;  /* 0xfffffffc00f09947 */ /* 0x008fea000383ffff */
[----:B------:R-:W-:Y:S05]  /*af40*/  BRA `(.L_x_7429) ;  /* 0xffffffd800507947 */ /* 0x000fea000383ffff */
.L_x_7378:
        /* <DEDUP_REMOVED lines=8> */
.L_x_7381:
[----:B--2---:R2:W3:Y:S02]  /*afd0*/  SYNCS.PHASECHK.TRANS64.TRYWAIT P1, [R8+URZ+0x32460], R5 ;  /* 0x03246005080075a7 */ /* 0x0044e4000802017f */
[----:B---3--:R-:W-:Y:S05]  /*afe0*/  @!P1 NANOSLEEP.SYNCS 0x989680 ;  /* 0x009896800000995d */ /* 0x008fea0003900000 */
[----:B------:R-:W3:Y:S02]  /*aff0*/  @!P1 SYNCS.PHASECHK.TRANS64 P1, [R8+URZ+0x32460], R5 ;  /* 0x03246005080095a7 */ /* 0x000ee4000802007f */
[----:B---3--:R-:W-:Y:S05]  /*b000*/  @!P1 BRA `(.L_x_7381) ;  /* 0xfffffffc00f09947 */ /* 0x008fea000383ffff */
[----:B------:R-:W-:Y:S05]  /*b010*/  BRA `(.L_x_7431) ;  /* 0xffffffdc00c87947 */ /* 0x000fea000383ffff */
.L_x_7388:
[----:B--2---:R2:W3:Y:S02]  /*b020*/  SYNCS.PHASECHK.TRANS64.TRYWAIT P2, [R2+URZ+0x32440], R3 ;  /* 0x03244003020075a7 */ /* 0x0044e4000804017f */
[----:B---3--:R-:W-:Y:S05]  /*b030*/  @!P2 NANOSLEEP.SYNCS 0x989680 ;  /* 0x009896800000a95d */ /* 0x008fea0003900000 */
[----:B------:R-:W3:Y:S02]  /*b040*/  @!P2 SYNCS.PHASECHK.TRANS64 P2, [R2+URZ+0x32440], R3 ;  /* 0x032440030200a5a7 */ /* 0x000ee4000804007f */
[----:B---3--:R-:W-:Y:S05]  /*b050*/  @!P2 BRA `(.L_x_7388) ;  /* 0xfffffffc00f0a947 */ /* 0x008fea000383ffff */
[----:B------:R-:W-:Y:S05]  /*b060*/  BRA `(.L_x_7432) ;  /* 0xffffffe400207947 */ /* 0x000fea000383ffff */
.L_x_7390:
[----:B---3--:R3:W4:Y:S02]  /*b070*/  SYNCS.PHASECHK.TRANS64.TRYWAIT P2, [R2+URZ+0x32460], R3 ;  /* 0x03246003020075a7 */ /* 0x008724000804017f */
[----:B----4-:R-:W-:Y:S05]  /*b080*/  @!P2 NANOSLEEP.SYNCS 0x989680 ;  /* 0x009896800000a95d */ /* 0x010fea0003900000 */
[----:B------:R-:W4:Y:S02]  /*b090*/  @!P2 SYNCS.PHASECHK.TRANS64 P2, [R2+URZ+0x32460], R3 ;  /* 0x032460030200a5a7 */ /* 0x000f24000804007f */
[----:B----4-:R-:W-:Y:S05]  /*b0a0*/  @!P2 BRA `(.L_x_7390) ;  /* 0xfffffffc00f0a947 */ /* 0x010fea000383ffff */
[----:B------:R-:W-:Y:S05]  /*b0b0*/  BRA `(.L_x_7433) ;  /* 0xffffffe4007c7947 */ /* 0x000fea000383ffff */
.L_x_7396:
[----:B-1----:R1:W2:Y:S02]  /*b0c0*/  SYNCS.PHASECHK.TRANS64.TRYWAIT P2, [R3+URZ+0x32440], R2 ;  /* 0x03244002030075a7 */ /* 0x0022a4000804017f */
[----:B--2---:R-:W-:Y:S05]  /*b0d0*/  @!P2 NANOSLEEP.SYNCS 0x989680 ;  /* 0x009896800000a95d */ /* 0x004fea0003900000 */
[----:B------:R-:W2:Y:S02]  /*b0e0*/  @!P2 SYNCS.PHASECHK.TRANS64 P2, [R3+URZ+0x32440], R2 ;  /* 0x032440020300a5a7 */ /* 0x000ea4000804007f */
[----:B--2---:R-:W-:Y:S05]  /*b0f0*/  @!P2 BRA `(.L_x_7396) ;  /* 0xfffffffc00f0a947 */ /* 0x004fea000383ffff */
[----:B------:R-:W-:Y:S05]  /*b100*/  BRA `(.L_x_7434) ;  /* 0xffffffe800b87947 */ /* 0x000fea000383ffff */
.L_x_7398:
[----:B--2---:R2:W3:Y:S02]  /*b110*/  SYNCS.PHASECHK.TRANS64.TRYWAIT P2, [R3+URZ+0x32460], R2 ;  /* 0x03246002030075a7 */ /* 0x0044e4000804017f */
[----:B---3--:R-:W-:Y:S05]  /*b120*/  @!P2 NANOSLEEP.SYNCS 0x989680 ;  /* 0x009896800000a95d */ /* 0x008fea0003900000 */
[----:B------:R-:W3:Y:S02]  /*b130*/  @!P2 SYNCS.PHASECHK.TRANS64 P2, [R3+URZ+0x32460], R2 ;  /* 0x032460020300a5a7 */ /* 0x000ee4000804007f */
[----:B---3--:R-:W-:Y:S05]  /*b140*/  @!P2 BRA `(.L_x_7398) ;  /* 0xfffffffc00f0a947 */ /* 0x008fea000383ffff */
[----:B------:R-:W-:Y:S05]  /*b150*/  BRA `(.L_x_7435) ;  /* 0xffffffec00147947 */ /* 0x000fea000383ffff */
.L_x_7403:
[----:B-1----:R1:W2:Y:S02]  /*b160*/  SYNCS.PHASECHK.TRANS64.TRYWAIT P2, [R3+URZ+0x32440], R2 ;  /* 0x03244002030075a7 */ /* 0x0022a4000804017f */
[----:B--2---:R-:W-:Y:S05]  /*b170*/  @!P2 NANOSLEEP.SYNCS 0x989680 ;  /* 0x009896800000a95d */ /* 0x004fea0003900000 */
[----:B------:R-:W2:Y:S02]  /*b180*/  @!P2 SYNCS.PHASECHK.TRANS64 P2, [R3+URZ+0x32440], R2 ;  /* 0x032440020300a5a7 */ /* 0x000ea4000804007f */
[----:B--2---:R-:W-:Y:S05]  /*b190*/  @!P2 BRA `(.L_x_7403) ;  /* 0xfffffffc00f0a947 */ /* 0x004fea000383ffff */
[----:B------:R-:W-:Y:S05]  /*b1a0*/  BRA `(.L_x_7436) ;  /* 0xfffffff000387947 */ /* 0x000fea000383ffff */
.L_x_7405:
[----:B--2---:R2:W3:Y:S02]  /*b1b0*/  SYNCS.PHASECHK.TRANS64.TRYWAIT P2, [R3+URZ+0x32460], R2 ;  /* 0x03246002030075a7 */ /* 0x0044e4000804017f */
[----:B---3--:R-:W-:Y:S05]  /*b1c0*/  @!P2 NANOSLEEP.SYNCS 0x989680 ;  /* 0x009896800000a95d */ /* 0x008fea0003900000 */
[----:B------:R-:W3:Y:S02]  /*b1d0*/  @!P2 SYNCS.PHASECHK.TRANS64 P2, [R3+URZ+0x32460], R2 ;  /* 0x032460020300a5a7 */ /* 0x000ee4000804007f */
[----:B---3--:R-:W-:Y:S05]  /*b1e0*/  @!P2 BRA `(.L_x_7405) ;  /* 0xfffffffc00f0a947 */ /* 0x008fea000383ffff */
[----:B------:R-:W-:Y:S05]  /*b1f0*/  BRA `(.L_x_7437) ;  /* 0xfffffff000947947 */ /* 0x000fea000383ffff */
.L_x_7410:
[----:B--2---:R2:W3:Y:S02]  /*b200*/  SYNCS.PHASECHK.TRANS64.TRYWAIT P0, [R0+URZ+0x32420], R3 ;  /* 0x03242003000075a7 */ /* 0x0044e4000800017f */
[----:B---3--:R-:W-:Y:S05]  /*b210*/  @!P0 NANOSLEEP.SYNCS 0x989680 ;  /* 0x009896800000895d */ /* 0x008fea0003900000 */
[----:B------:R-:W3:Y:S02]  /*b220*/  @!P0 SYNCS.PHASECHK.TRANS64 P0, [R0+URZ+0x32420], R3 ;  /* 0x03242003000085a7 */ /* 0x000ee4000800007f */
[----:B---3--:R-:W-:Y:S05]  /*b230*/  @!P0 BRA `(.L_x_7410) ;  /* 0xfffffffc00f08947 */ /* 0x008fea000383ffff */
[----:B------:R-:W-:Y:S05]  /*b240*/  BRA `(.L_x_7438) ;  /* 0xfffffff400907947 */ /* 0x000fea000383ffff */
.L_x_7411:
        /* <DEDUP_REMOVED lines=11> */
.L_x_7440:
[----:B------:R-:W-:Y:S05]  /*b300*/  BSYNC B0 ;  /* 0x0000000000007941 */ /* 0x000fea0003800000 */
.L_x_7439:
[----:B------:R-:W-:Y:S05]  /*b310*/  BRA `(.L_x_7441) ;  /* 0xfffffff400787947 */ /* 0x000fea000383ffff */
.L_x_7414:
[----:B------:R-:W-:Y:S01]  /*b320*/  BSSY B1, `(.L_x_7442) ;  /* 0x0000006000017945 */ /* 0x000fe20003800000 */
[----:B------:R-:W-:-:S07]  /*b330*/  MOV R15, 0xffffffff ;  /* 0xffffffff000f7802 */ /* 0x000fce0000000f00 */
[----:B-123--:R-:W-:Y:S05]  /*b340*/  WARPSYNC.COLLECTIVE R15, `(.L_x_7443) ;  /* 0x000000000f0c7348 */ /* 0x00efea0003c00000 */
[----:B------:R-:W-:Y:S02]  /*b350*/  ELECT P6, UR62, PT ;  /* 0x00000000003e782f */ /* 0x000fe400038c0000 */
[----:B------:R-:W-:Y:S01]  /*b360*/  MOV R14, UR62 ;  /* 0x0000003e000e7c02 */ /* 0x000fe20008000f00 */
[----:B-123--:R-:W-:Y:S10]  /*b370*/  ENDCOLLECTIVE ;  /* 0x000000000000791b */ /* 0x00eff40003800000 */
.L_x_7443:
[----:B------:R-:W-:Y:S05]  /*b380*/  BSYNC B1 ;  /* 0x0000000000017941 */ /* 0x000fea0003800000 */
.L_x_7442:
[----:B------:R-:W-:Y:S05]  /*b390*/  BRA `(.L_x_7444) ;  /* 0xfffffff400707947 */ /* 0x000fea000383ffff */
.L_x_7416:
[----:B--2---:R2:W3:Y:S02]  /*b3a0*/  SYNCS.PHASECHK.TRANS64.TRYWAIT P0, [R6+URZ], R5 ;  /* 0x00000005060075a7 */ /* 0x0044e4000800017f */
[----:B---3--:R-:W-:Y:S05]  /*b3b0*/  @!P0 NANOSLEEP.SYNCS 0x989680 ;  /* 0x009896800000895d */ /* 0x008fea0003900000 */
[----:B------:R-:W3:Y:S02]  /*b3c0*/  @!P0 SYNCS.PHASECHK.TRANS64 P0, [R6+URZ], R5 ;  /* 0x00000005060085a7 */ /* 0x000ee4000800007f */
[----:B---3--:R-:W-:Y:S05]  /*b3d0*/  @!P0 BRA `(.L_x_7416) ;  /* 0xfffffffc00f08947 */ /* 0x008fea000383ffff */
[----:B------:R-:W-:Y:S05]  /*b3e0*/  BRA `(.L_x_7445) ;  /* 0xfffffff400a47947 */ /* 0x000fea000383ffff */
.L_x_7417:
[----:B---3--:R3:W4:Y:S02]  /*b3f0*/  SYNCS.PHASECHK.TRANS64.TRYWAIT P0, [R3+URZ], R2 ;  /* 0x00000002030075a7 */ /* 0x008724000800017f */
[----:B----4-:R-:W-:Y:S05]  /*b400*/  @!P0 NANOSLEEP.SYNCS 0x989680 ;  /* 0x009896800000895d */ /* 0x010fea0003900000 */
[----:B------:R-:W4:Y:S02]  /*b410*/  @!P0 SYNCS.PHASECHK.TRANS64 P0, [R3+URZ], R2 ;  /* 0x00000002030085a7 */ /* 0x000f24000800007f */
[----:B----4-:R-:W-:Y:S05]  /*b420*/  @!P0 BRA `(.L_x_7417) ;  /* 0xfffffffc00f08947 */ /* 0x010fea000383ffff */
[----:B------:R-:W-:Y:S05]  /*b430*/  BRA `(.L_x_7446) ;  /* 0xfffffff400987947 */ /* 0x000fea000383ffff */
.L_x_7419:
[----:B---3--:R3:W4:Y:S02]  /*b440*/  SYNCS.PHASECHK.TRANS64.TRYWAIT P0, [R16+URZ], R5 ;  /* 0x00000005100075a7 */ /* 0x008724000800017f */
[----:B----4-:R-:W-:Y:S05]  /*b450*/  @!P0 NANOSLEEP.SYNCS 0x989680 ;  /* 0x009896800000895d */ /* 0x010fea0003900000 */
[----:B------:R-:W4:Y:S02]  /*b460*/  @!P0 SYNCS.PHASECHK.TRANS64 P0, [R16+URZ], R5 ;  /* 0x00000005100085a7 */ /* 0x000f24000800007f */
[----:B----4-:R-:W-:Y:S05]  /*b470*/  @!P0 BRA `(.L_x_7419) ;  /* 0xfffffffc00f08947 */ /* 0x010fea000383ffff */
[----:B------:R-:W-:Y:S05]  /*b480*/  BRA `(.L_x_7447) ;  /* 0xfffffff4009c7947 */ /* 0x000fea000383ffff */
.L_x_7448:
        /* <DEDUP_REMOVED lines=15> */
.L_x_11960:


//--------------------- .text._ZN7cutlass13device_kernelIN5flash11enable_sm90INS1_16FlashAttnFwdSm90INS1_25CollectiveMainloopFwdSm90ILi2EN4cute5tupleIJNS5_1CILi1EEES8_S8_EEENS6_IJNS7_ILi128EEENS7_ILi96EEENS7_ILi64EEEEEELi256ENS_6half_tEfNS_4arch4Sm90ELb0ELb0ELb1ELb1ELb0ELb0ELb0ELb1ELb0ELb0ELb0ELb0EEENS1_21CollectiveEpilogueFwdINS6_IJSA_NS7_ILi256EEESB_EEES9_SE_SG_Li256ELb1ELb0ELb0ELb0EEENS1_36VarlenDynamicPersistentTileSchedulerILi128ELi96ELi256ELi32ELb0ELb0ELb1ELb0ELb1ELb1EEEEEEEEEvNT_6ParamsE --------------------------
	.section	.text._ZN7cutlass13device_kernelIN5flash11enable_sm90INS1_16FlashAttnFwdSm90INS1_25CollectiveMainloopFwdSm90ILi2EN4cute5tupleIJNS5_1CILi1EEES8_S8_EEENS6_IJNS7_ILi128EEENS7_ILi96EEENS7_ILi64EEEEEELi256ENS_6half_tEfNS_4arch4Sm90ELb0ELb0ELb1ELb1ELb0ELb0ELb0ELb1ELb0ELb0ELb0ELb0EEENS1_21CollectiveEpilogueFwdINS6_IJSA_NS7_ILi256EEESB_EEES9_SE_SG_Li256ELb1ELb0ELb0ELb0EEENS1_36VarlenDynamicPersistentTileSchedulerILi128ELi96ELi256ELi32ELb0ELb0ELb1ELb0ELb1ELb1EEEEEEEEEvNT_6ParamsE,"ax",@progbits
	.align	128
.text._ZN7cutlass13device_kernelIN5flash11enable_sm90INS1_16FlashAttnFwdSm90INS1_25CollectiveMainloopFwdSm90ILi2EN4cute5tupleIJNS5_1CILi1EEES8_S8_EEENS6_IJNS7_ILi128EEENS7_ILi96EEENS7_ILi64EEEEEELi256ENS_6half_tEfNS_4arch4Sm90ELb0ELb0ELb1ELb1ELb0ELb0ELb0ELb1ELb0ELb0ELb0ELb0EEENS1_21CollectiveEpilogueFwdINS6_IJSA_NS7_ILi256EEESB_EEES9_SE_SG_Li256ELb1ELb0ELb0ELb0EEENS1_36VarlenDynamicPersistentTileSchedulerILi128ELi96ELi256ELi32ELb0ELb0ELb1ELb0ELb1ELb1EEEEEEEEEvNT_6ParamsE:
        .type           _ZN7cutlass13device_kernelIN5flash11enable_sm90INS1_16FlashAttnFwdSm90INS1_25CollectiveMainloopFwdSm90ILi2EN4cute5tupleIJNS5_1CILi1EEES8_S8_EEENS6_IJNS7_ILi128EEENS7_ILi96EEENS7_ILi64EEEEEELi256ENS_6half_tEfNS_4arch4Sm90ELb0ELb0ELb1ELb1ELb0ELb0ELb0ELb1ELb0ELb0ELb0ELb0EEENS1_21CollectiveEpilogueFwdINS6_IJSA_NS7_ILi256EEESB_EEES9_SE_SG_Li256ELb1ELb0ELb0ELb0EEENS1_36VarlenDynamicPersistentTileSchedulerILi128ELi96ELi256ELi32ELb0ELb0ELb1ELb0ELb1ELb1EEEEEEEEEvNT_6ParamsE,@function
        .size           _ZN7cutlass13device_kernelIN5flash11enable_sm90INS1_16FlashAttnFwdSm90INS1_25CollectiveMainloopFwdSm90ILi2EN4cute5tupleIJNS5_1CILi1EEES8_S8_EEENS6_IJNS7_ILi128EEENS7_ILi96EEENS7_ILi64EEEEEELi256ENS_6half_tEfNS_4arch4Sm90ELb0ELb0ELb1ELb1ELb0ELb0ELb0ELb1ELb0ELb0ELb0ELb0EEENS1_21CollectiveEpilogueFwdINS6_IJSA_NS7_ILi256EEESB_EEES9_SE_SG_Li256ELb1ELb0ELb0ELb0EEENS1_36VarlenDynamicPersistentTileSchedulerILi128ELi96ELi256ELi32ELb0ELb0ELb1ELb0ELb1ELb1EEEEEEEEEvNT_6ParamsE,(.L_x_11961 - _ZN7cutlass13device_kernelIN5flash11enable_sm90INS1_16FlashAttnFwdSm90INS1_25CollectiveMainloopFwdSm90ILi2EN4cute5tupleIJNS5_1CILi1EEES8_S8_EEENS6_IJNS7_ILi128EEENS7_ILi96EEENS7_ILi64EEEEEELi256ENS_6half_tEfNS_4arch4Sm90ELb0ELb0ELb1ELb1ELb0ELb0ELb0ELb1ELb0ELb0ELb0ELb0EEENS1_21CollectiveEpilogueFwdINS6_IJSA_NS7_ILi256EEESB_EEES9_SE_SG_Li256ELb1ELb0ELb0ELb0EEENS1_36VarlenDynamicPersistentTileSchedulerILi128ELi96ELi256ELi32ELb0ELb0ELb1ELb0ELb1ELb1EEEEEEEEEvNT_6ParamsE)
        .other          _ZN7cutlass13device_kernelIN5flash11enable_sm90INS1_16FlashAttnFwdSm90INS1_25CollectiveMainloopFwdSm90ILi2EN4cute5tupleIJNS5_1CILi1EEES8_S8_EEENS6_IJNS7_ILi128EEENS7_ILi96EEENS7_ILi64EEEEEELi256ENS_6half_tEfNS_4arch4Sm90ELb0ELb0ELb1ELb1ELb0ELb0ELb0ELb1ELb0ELb0ELb0ELb0EEENS1_21CollectiveEpilogueFwdINS6_IJSA_NS7_ILi256EEESB_EEES9_SE_SG_Li256ELb1ELb0ELb0ELb0EEENS1_36VarlenDynamicPersistentTileSchedulerILi128ELi96ELi256ELi32ELb0ELb0ELb1ELb0ELb1ELb1EEEEEEEEEvNT_6ParamsE,@"STO_CUDA_ENTRY STV_DEFAULT"
_ZN7cutlass13device_kernelIN5flash11enable_sm90INS1_16FlashAttnFwdSm90INS1_25CollectiveMainloopFwdSm90ILi2EN4cute5tupleIJNS5_1CILi1EEES8_S8_EEENS6_IJNS7_ILi128EEENS7_ILi96EEENS7_ILi64EEEEEELi256ENS_6half_tEfNS_4arch4Sm90ELb0ELb0ELb1ELb1ELb0ELb0ELb0ELb1ELb0ELb0ELb0ELb0EEENS1_21CollectiveEpilogueFwdINS6_IJSA_NS7_ILi256EEESB_EEES9_SE_SG_Li256ELb1ELb0ELb0ELb0EEENS1_36VarlenDynamicPersistentTileSchedulerILi128ELi96ELi256ELi32ELb0ELb0ELb1ELb0ELb1ELb1EEEEEEEEEvNT_6ParamsE:
        /* <DEDUP_REMOVED lines=21> */
.L_x_7450:
[----:B------:R-:W-:Y:S05]  /*0150*/  BSYNC B0 ;  /* 0x0000000000007941 */ /* 0x000fea0003800000 */
.L_x_7449:
        /* <DEDUP_REMOVED lines=41> */
.L_x_7451:
        /* <DEDUP_REMOVED lines=22> */
.L_x_7452:
        /* <DEDUP_REMOVED lines=18> */
.L_x_7453:
        /* <DEDUP_REMOVED lines=22> */
.L_x_7454:
        /* <DEDUP_REMOVED lines=22> */
.L_x_7455:
[----:B------:R-:W-:Y:S01]  /*0930*/  PLOP3.LUT P0, PT, PT, PT, UP0, 0x80, 0x0 ;  /* 0x000000000000781c */ /* 0x000fe20003f0f008 */
[----:B------:R-:W-:Y:S01]  /*0940*/  UMOV UR36, 0x1 ;  /* 0x0000000100247882 */ /* 0x000fe20000000000 */
[----:B------:R-:W-:Y:S01]  /*0950*/  NOP ;  /* 0x0000000000007918 */ /* 0x000fe20000000000 */
[----:B------:R-:W-:Y:S01]  /*0960*/  USEL UR36, UR36, 0x2, !UP0 ;  /* 0x0000000224247887 */ /* 0x000fe2000c000000 */
[----:B------:R-:W-:Y:S01]  /*0970*/  ULDC.64 UR40, c[0x0][0x208] ;  /* 0x0000820000287ab9 */ /* 0x000fe20000000a00 */
[----:B012-4-:R-:W-:Y:S08]  /*0980*/  BAR.SYNC.DEFER_BLOCKING 0x0 ;  /* 0x0000000000007b1d */ /* 0x017ff00000010000 */
[----:B------:R-:W-:Y:S05]  /*0990*/  @!P0 BRA `(.L_x_7456) ;  /* 0x0000008400b08947 */ /* 0x000fea0003800000 */
.L_x_7457:
[----:B------:R-:W-:-:S08]  /*09a0*/  NOP ;  /* 0x0000000000007918 */ /* 0x000fd00000000000 */
[----:B------:R-:W0:Y:S02]  /*09b0*/  USETMAXREG.TRY_ALLOC.CTAPOOL UP0, 0xf0 ;  /* 0x000000f0000079c8 */ /* 0x000e240008000600 */
[----:B0-----:R-:W-:-:S13]  /*09c0*/  PLOP3.LUT P0, PT, PT, PT, UP0, 0x80, 0x0 ;  /* 0x000000000000781c */ /* 0x001fda0003f0f008 */
[----:B------:R-:W-:Y:S05]  /*09d0*/  @!P0 BRA `(.L_x_7457) ;  /* 0xfffffffc00f08947 */ /* 0x000fea000383ffff */
[----:B------:R-:W-:Y:S06]  /*09e0*/  BAR.ARV 0x8, 0x120 ;  /* 0x0204800000007b1d */ /* 0x000fec0000002000 */
[----:B------:R-:W-:Y:S02]  /*09f0*/  ISETP.NE.AND P0, PT, R22, 0x1, PT ;  /* 0x000000011600780c */ /* 0x000fe40003f05270 */
[----:B------:R-:W0:Y:S01]  /*0a00*/  S2UR UR5, SR_CgaCtaId ;  /* 0x00000000000579c3 */ /* 0x000e220000008800 */
[----:B------:R-:W-:-:S10]  /*0a10*/  UMOV UR4, 0x400 ;  /* 0x0000040000047882 */ /* 0x000fd40000000000 */
[----:B------:R-:W-:Y:S08]  /*0a20*/  @!P0 BAR.ARV 0x9, 0x100 ;  /* 0x0244000000008b1d */ /* 0x000ff00000002000 */
[----:B------:R-:W-:Y:S01]  /*0a30*/  BAR.SYNC.DEFER_BLOCKING 0x5, 0x120 ;  /* 0x0144800000007b1d */ /* 0x000fe20000010000 */
[----:B0-----:R-:W-:-:S09]  /*0a40*/  ULEA UR4, UR5, UR4, 0x18 ;  /* 0x0000000405047291 */ /* 0x001fd2000f8ec03f */
[----:B------:R-:W0:Y:S01]  /*0a50*/  LDS.128 R40, [UR4+0x228d0] ;  /* 0x0228d004ff287984 */ /* 0x000e220008000c00 */
[----:B------:R-:W-:Y:S01]  /*0a60*/  ULDC UR4, c[0x0][0xc14] ;  /* 0x0003050000047ab9 */ /* 0x000fe20000000800 */
[----:B------:R-:W-:Y:S06]  /*0a70*/  BAR.ARV 0x4, 0x120 ;  /* 0x0104800000007b1d */ /* 0x000fec0000002000 */
[----:B0-----:R-:W-:-:S13]  /*0a80*/  ISETP.GE.AND P0, PT, R43, UR4, PT ;  /* 0x000000042b007c0c */ /* 0x001fda000bf06270 */
[----:B------:R-:W-:Y:S05]  /*0a90*/  @P0 EXIT ;  /* 0x000000000000094d */ /* 0x000fea0003800000 */
[----:B------:R-:W0:Y:S01]  /*0aa0*/  S2R R0, SR_TID.X ;  /* 0x0000000000007919 */ /* 0x000e220000002100 */
[----:B------:R-:W-:Y:S01]  /*0ab0*/  R2UR UR5, R42 ;  /* 0x000000002a0572ca */ /* 0x000fe200000e0000 */
[----:B------:R-:W-:Y:S01]  /*0ac0*/  ULOP3.LUT UR47, UR36, 0x1, URZ, 0xfc, !UPT ;  /* 0x00000001242f7892 */ /* 0x000fe2000f8efc3f */
[----:B------:R-:W-:Y:S01]  /*0ad0*/  UMOV UR39, URZ ;  /* 0x0000003f00277c82 */ /* 0x000fe20008000000 */
[----:B------:R-:W-:Y:S01]  /*0ae0*/  UMOV UR38, URZ ;  /* 0x0000003f00267c82 */ /* 0x000fe20008000000 */
[----:B------:R-:W-:Y:S01]  /*0af0*/  UMOV UR37, URZ ;  /* 0x0000003f00257c82 */ /* 0x000fe20008000000 */
[----:B0-----:R-:W-:-:S05]  /*0b00*/  VIADD R203, R0, 0xffffff80 ;  /* 0xffffff8000cb7836 */ /* 0x001fca0000000000 */
[----:B------:R-:W-:-:S04]  /*0b10*/  SHF.R.S32.HI R0, RZ, 0x1f, R203 ;  /* 0x0000001fff007819 */ /* 0x000fc800000114cb */
[CC--:B------:R-:W-:Y:S02]  /*0b20*/  LEA.HI R2, R0.reuse, R203.reuse, RZ, 0x7 ;  /* 0x000000cb00027211 */ /* 0x0c0fe400078f38ff */
[----:B------:R-:W-:Y:S02]  /*0b30*/  LEA.HI R3, R0, R203, RZ, 0x4 ;  /* 0x000000cb00037211 */ /* 0x000fe400078f20ff */
[C---:B------:R-:W-:Y:S02]  /*0b40*/  LOP3.LUT R4, R2.reuse, 0xffffff80, RZ, 0xc0, !PT ;  /* 0xffffff8002047812 */ /* 0x040fe400078ec0ff */
[----:B------:R-:W-:Y:S02]  /*0b50*/  SHF.R.S32.HI R23, RZ, 0x7, R2 ;  /* 0x00000007ff177819 */ /* 0x000fe40000011402 */
[----:B------:R-:W-:Y:S01]  /*0b60*/  SHF.R.S32.HI R6, RZ, 0x4, R3 ;  /* 0x00000004ff067819 */ /* 0x000fe20000011403 */
[----:B------:R-:W-:Y:S01]  /*0b70*/  IMAD.IADD R19, R203, 0x1, -R4 ;  /* 0x00000001cb137824 */ /* 0x000fe200078e0a04 */
[----:B------:R-:W-:-:S04]  /*0b80*/  LEA.HI R2, R2, R23, RZ, 0x1 ;  /* 0x0000001702027211 */ /* 0x000fc800078f08ff */
[----:B------:R-:W-:Y:S02]  /*0b90*/  SHF.R.S32.HI R8, RZ, 0x1f, R19 ;  /* 0x0000001fff087819 */ /* 0x000fe40000011413 */
[----:B------:R-:W-:Y:S02]  /*0ba0*/  LOP3.LUT R2, R2, 0x3fffffe, RZ, 0xc0, !PT ;  /* 0x03fffffe02027812 */ /* 0x000fe400078ec0ff */
[CC--:B------:R-:W-:Y:S02]  /*0bb0*/  LEA.HI R7, R8.reuse, R19.reuse, RZ, 0x2 ;  /* 0x0000001308077211 */ /* 0x0c0fe400078f10ff */
[----:B------:R-:W-:Y:S01]  /*0bc0*/  LEA.HI R8, R8, R19, RZ, 0x5 ;  /* 0x0000001308087211 */ /* 0x000fe200078f28ff */
[----:B------:R-:W-:Y:S01]  /*0bd0*/  IMAD.IADD R2, R23, 0x1, -R2 ;  /* 0x0000000117027824 */ /* 0x000fe200078e0a02 */
[--C-:B------:R-:W-:Y:S02]  /*0be0*/  SHF.R.S32.HI R9, RZ, 0x2, R7.reuse ;  /* 0x00000002ff097819 */ /* 0x100fe40000011407 */
[----:B------:R-:W-:-:S02]  /*0bf0*/  SHF.R.S32.HI R4, RZ, 0x1f, R7 ;  /* 0x0000001fff047819 */ /* 0x000fc40000011407 */
[----:B------:R-:W-:Y:S02]  /*0c00*/  SHF.R.S32.HI R8, RZ, 0x5, R8 ;  /* 0x00000005ff087819 */ /* 0x000fe40000011408 */
[----:B------:R-:W-:Y:S02]  /*0c10*/  LEA.HI R5, R4, R9, RZ, 0x3 ;  /* 0x0000000904057211 */ /* 0x000fe400078f18ff */
[CC--:B------:R-:W-:Y:S02]  /*0c20*/  LEA.HI R4, R0.reuse, R203.reuse, RZ, 0x5 ;  /* 0x000000cb00047211 */ /* 0x0c0fe400078f28ff */
[----:B------:R-:W-:Y:S02]  /*0c30*/  LOP3.LUT R10, R5, 0xfffffff8, RZ, 0xc0, !PT ;  /* 0xfffffff8050a7812 */ /* 0x000fe400078ec0ff */
[----:B------:R-:W-:Y:S01]  /*0c40*/  LEA.HI R0, R0, R203, RZ, 0x3 ;  /* 0x000000cb00007211 */ /* 0x000fe200078f18ff */
[----:B------:R-:W-:Y:S01]  /*0c50*/  IMAD.SHL.U32 R5, R4, 0x20, RZ ;  /* 0x0000002004057824 */ /* 0x000fe200078e00ff */
[----:B------:R-:W-:Y:S01]  /*0c60*/  LOP3.LUT R4, R3, 0x3fffff0, RZ, 0xc0, !PT ;  /* 0x03fffff003047812 */ /* 0x000fe200078ec0ff */
[----:B------:R-:W-:Y:S01]  /*0c70*/  IMAD.IADD R9, R9, 0x1, -R10 ;  /* 0x0000000109097824 */ /* 0x000fe200078e0a0a */
[----:B------:R-:W-:-:S02]  /*0c80*/  LEA.HI R3, R3, R6, RZ, 0x1 ;  /* 0x0000000603037211 */ /* 0x000fc400078f08ff */
[----:B------:R-:W-:Y:S01]  /*0c90*/  LOP3.LUT R5, R5, 0xfffffc00, RZ, 0xc0, !PT ;  /* 0xfffffc0005057812 */ /* 0x000fe200078ec0ff */
[----:B------:R-:W-:Y:S01]  /*0ca0*/  IMAD R9, R8, 0x10, R9 ;  /* 0x0000001008097824 */ /* 0x000fe200078e0209 */
[----:B------:R-:W-:Y:S01]  /*0cb0*/  LOP3.LUT R3, R3, 0x1ffffffe, RZ, 0xc0, !PT ;  /* 0x1ffffffe03037812 */ /* 0x000fe200078ec0ff */
[----:B------:R-:W-:Y:S01]  /*0cc0*/  IMAD.IADD R4, R203, 0x1, -R4 ;  /* 0x00000001cb047824 */ /* 0x000fe200078e0a04 */
[----:B------:R-:W-:Y:S01]  /*0cd0*/  LOP3.LUT R200, R7, 0x7ffffffc, RZ, 0xc0, !PT ;  /* 0x7ffffffc07c87812 */ /* 0x000fe200078ec0ff */
[----:B------:R-:W-:Y:S01]  /*0ce0*/  IMAD R201, R2, 0x40, R9 ;  /* 0x0000004002c97824 */ /* 0x000fe200078e0209 */
[----:B------:R-:W-:Y:S01]  /*0cf0*/  LOP3.LUT R2, R0, 0x1ffffff8, RZ, 0xc0, !PT ;  /* 0x1ffffff800027812 */ /* 0x000fe200078ec0ff */
[----:B------:R-:W-:Y:S01]  /*0d00*/  IMAD R4, R4, 0x40, R5 ;  /* 0x0000004004047824 */ /* 0x000fe200078e0205 */
[----:B------:R-:W-:Y:S01]  /*0d10*/  SHF.R.S32.HI R16, RZ, 0x3, R0 ;  /* 0x00000003ff107819 */ /* 0x000fe20000011400 */
[----:B------:R-:W-:Y:S01]  /*0d20*/  IMAD.IADD R3, R6, 0x1, -R3 ;  /* 0x0000000106037824 */ /* 0x000fe200078e0a03 */
[----:B------:R-:W-:Y:S01]  /*0d30*/  IADD3 R200, R19, -R200, RZ ;  /* 0x800000c813c87210 */ /* 0x000fe20007ffe0ff */
[----:B------:R-:W-:-:S02]  /*0d40*/  IMAD.IADD R2, R203, 0x1, -R2 ;  /* 0x00000001cb027824 */ /* 0x000fc400078e0a02 */
[----:B------:R-:W-:Y:S02]  /*0d50*/  IMAD R202, R3, 0x8, R4 ;  /* 0x0000000803ca7824 */ /* 0x000fe400078e0204 */
[----:B------:R-:W-:-:S07]  /*0d60*/  IMAD.SHL.U32 R2, R2, 0x8, RZ ;  /* 0x0000000802027824 */ /* 0x000fce00078e00ff */
.L_x_7499:
[----:B0---45:R-:W0:Y:S01]  /*0d70*/  LDC.64 R4, c[0x0][0xc60] ;  /* 0x00031800ff047b82 */ /* 0x031e220000000a00 */
        /* <DEDUP_REMOVED lines=16> */
[----:B------:R-:W-:Y:S01]  /*0e80*/  @UP1 ULEA.HI.X UR9, UR46, UR9, UR45, 0x2, UP3 ;  /* 0x000000092e091291 */ /* 0x000fe200098f142d */
[----:B------:R-:W-:Y:S02]  /*0e90*/  IMAD.U32 R4, RZ, RZ, UR6 ;  /* 0x00000006ff047e24 */ /* 0x000fe4000f8e00ff */
[----:B---3--:R-:W-:-:S02]  /*0ea0*/  IMAD.U32 R6, RZ, RZ, UR8 ;  /* 0x00000008ff067e24 */ /* 0x008fc4000f8e00ff */
[----:B------:R-:W-:Y:S01]  /*0eb0*/  IMAD.U32 R5, RZ, RZ, UR7 ;  /* 0x00000007ff057e24 */ /* 0x000fe2000f8e00ff */
[----:B------:R-:W-:Y:S01]  /*0ec0*/  ULDC.64 UR6, c[0x0][0x3f8] ;  /* 0x0000fe0000067ab9 */ /* 0x000fe20000000a00 */
[----:B------:R-:W-:-:S03]  /*0ed0*/  IMAD.U32 R7, RZ, RZ, UR9 ;  /* 0x00000009ff077e24 */ /* 0x000fc6000f8e00ff */
[----:B------:R-:W2:Y:S04]  /*0ee0*/  @P0 LDG.E R4, desc[UR40][R4.64] ;  /* 0x0000002804040981 */ /* 0x000ea8000c1e1900 */
[----:B------:R-:W3:Y:S01]  /*0ef0*/  @P1 LDG.E R6, desc[UR40][R6.64] ;  /* 0x0000002806061981 */ /* 0x000ee2000c1e1900 */
[----:B------:R-:W-:Y:S01]  /*0f00*/  UISETP.NE.U32.AND UP0, UPT, UR6, URZ, UPT ;  /* 0x0000003f0600728c */ /* 0x000fe2000bf05070 */
[----:B------:R-:W-:Y:S01]  /*0f10*/  IMAD.MOV.U32 R18, RZ, RZ, R41 ;  /* 0x000000ffff127224 */ /* 0x000fe200078e0029 */
[----:B------:R-:W-:Y:S01]  /*0f20*/  UMOV UR43, URZ ;  /* 0x0000003f002b7c82 */ /* 0x000fe20008000000 */
[----:B------:R-:W-:Y:S01]  /*0f30*/  ULDC UR6, c[0x0][0x2e0] ;  /* 0x0000b80000067ab9 */ /* 0x000fe20000000800 */
[----:B------:R-:W-:Y:S01]  /*0f40*/  UISETP.NE.AND.EX UP0, UPT, UR7, URZ, UPT, UP0 ;  /* 0x0000003f0700728c */ /* 0x000fe2000bf05300 */
[----:B------:R-:W-:Y:S01]  /*0f50*/  CS2R R44, SRZ ;  /* 0x00000000002c7805 */ /* 0x000fe2000001ff00 */
[----:B------:R-:W-:Y:S01]  /*0f60*/  UMOV UR44, UR5 ;  /* 0x00000005002c7c82 */ /* 0x000fe20008000000 */
[----:B------:R-:W-:Y:S01]  /*0f70*/  CS2R R150, SRZ ;  /* 0x0000000000967805 */ /* 0x000fe2000001ff00 */
        /* <DEDUP_REMOVED lines=43> */
[----:B-1----:R-:W-:Y:S02]  /*1230*/  CS2R R68, SRZ ;  /* 0x0000000000447805 */ /* 0x002fe4000001ff00 */
[----:B------:R-:W-:-:S02]  /*1240*/  CS2R R166, SRZ ;  /* 0x0000000000a67805 */ /* 0x000fc4000001ff00 */
[----:B------:R-:W-:Y:S01]  /*1250*/  CS2R R154, SRZ ;  /* 0x00000000009a7805 */ /* 0x000fe2000001ff00 */
[----:B------:R-:W-:Y:S01]  /*1260*/  IMAD.MOV.U32 R28, RZ, RZ, RZ ;  /* 0x000000ffff1c7224 */ /* 0x000fe200078e00ff */
        /* <DEDUP_REMOVED lines=11> */
[----:B--2---:R-:W-:Y:S02]  /*1320*/  @P0 R2UR UR43, R4 ;  /* 0x00000000042b02ca */ /* 0x004fe400000e0000 */
[----:B------:R-:W-:-:S02]  /*1330*/  PLOP3.LUT P0, PT, PT, PT, PT, 0x80, 0x0 ;  /* 0x000000000000781c */ /* 0x000fc40003f0f070 */
[----:B---3--:R-:W-:Y:S01]  /*1340*/  @P1 R2UR UR4, R6 ;  /* 0x00000000060412ca */ /* 0x008fe200000e0000 */
[----:B------:R-:W-:-:S14]  /*1350*/  @P1 BRA `(.L_x_7458) ;  /* 0x0000000000341947 */ /* 0x000fdc0003800000 */
        /* <DEDUP_REMOVED lines=13> */
.L_x_7458:
[----:B------:R-:W-:Y:S01]  /*1430*/  UIADD3 UR43, -UR43, UR4, URZ ;  /* 0x000000042b2b7290 */ /* 0x000fe2000fffe13f */
[----:B------:R-:W-:Y:S01]  /*1440*/  IMAD.MOV.U32 R9, RZ, RZ, RZ ;  /* 0x000000ffff097224 */ /* 0x000fe200078e00ff */
[----:B------:R-:W-:Y:S02]  /*1450*/  CS2R R174, SRZ ;  /* 0x0000000000ae7805 */ /* 0x000fe4000001ff00 */
[----:B------:R-:W-:Y:S01]  /*1460*/  CS2R R172, SRZ ;  /* 0x0000000000ac7805 */ /* 0x000fe2000001ff00 */
[----:B------:R-:W-:Y:S01]  /*1470*/  UISETP.GE.AND UP0, UPT, UR43, 0x1, UPT ;  /* 0x000000012b00788c */ /* 0x000fe2000bf06270 */
[----:B------:R-:W-:Y:S01]  /*1480*/  CS2R R36, SRZ ;  /* 0x0000000000247805 */ /* 0x000fe2000001ff00 */
[----:B------:R-:W-:Y:S01]  /*1490*/  UIADD3 UR4, UR43, 0x5f, URZ ;  /* 0x0000005f2b047890 */ /* 0x000fe2000fffe03f */
[----:B------:R-:W-:Y:S02]  /*14a0*/  CS2R R176, SRZ ;  /* 0x0000000000b07805 */ /* 0x000fe4000001ff00 */
[----:B------:R-:W-:Y:S01]  /*14b0*/  CS2R R32, SRZ ;  /* 0x0000000000207805 */ /* 0x000fe2000001ff00 */
[----:B------:R-:W-:Y:S01]  /*14c0*/  IMAD.MOV.U32 R26, RZ, RZ, RZ ;  /* 0x000000ffff1a7224 */ /* 0x000fe200078e00ff */
[----:B------:R-:W-:Y:S01]  /*14d0*/  PLOP3.LUT P1, PT, PT, PT, UP0, 0x80, 0x0 ;  /* 0x000000000000781c */ /* 0x000fe20003f2f008 */
[----:B------:R-:W-:Y:S01]  /*14e0*/  UIMAD.WIDE UR4, UR4, 0x2aaaaaab, URZ ;  /* 0x2aaaaaab040478a5 */ /* 0x000fe2000f8e023f */
[----:B------:R-:W-:Y:S01]  /*14f0*/  IMAD.MOV.U32 R29, RZ, RZ, RZ ;  /* 0x000000ffff1d7224 */ /* 0x000fe200078e00ff */
[----:B------:R-:W-:Y:S01]  /*1500*/  MOV R179, RZ ;  /* 0x000000ff00b37202 */ /* 0x000fe20000000f00 */
[----:B------:R-:W-:Y:S01]  /*1510*/  IMAD.MOV.U32 R6, RZ, RZ, RZ ;  /* 0x000000ffff067224 */ /* 0x000fe200078e00ff */
[----:B------:R-:W-:Y:S01]  /*1520*/  USHF.R.U32.HI UR42, URZ, 0x1f, UR5 ;  /* 0x0000001f3f2a7899 */ /* 0x000fe20008011605 */
[----:B------:R-:W-:-:S03]  /*1530*/  CS2R R4, SRZ ;  /* 0x0000000000047805 */ /* 0x000fc6000001ff00 */
[----:B------:R-:W-:-:S04]  /*1540*/  ULEA.HI.SX32 UR42, UR5, UR42, 0x1c ;  /* 0x0000002a052a7291 */ /* 0x000fc8000f8fe23f */
[----:B------:R-:W-:Y:S08]  /*1550*/  @!P1 BRA `(.L_x_7459) ;  /* 0x0000005000149947 */ /* 0x000ff00003800000 */
        /* <DEDUP_REMOVED lines=31> */
.L_x_7460:
[----:B------:R-:W0:Y:S01]  /*1750*/  S2R R3, SR_CgaCtaId ;  /* 0x0000000000037919 */ /* 0x000e220000008800 */
[----:B------:R-:W-:Y:S01]  /*1760*/  ULEA.HI UR4, UR39, UR39, URZ, 0x1 ;  /* 0x0000002727047291 */ /* 0x000fe2000f8f083f */
[----:B------:R-:W-:Y:S01]  /*1770*/  MOV R6, 0x400 ;  /* 0x0000040000067802 */ /* 0x000fe20000000f00 */
[----:B------:R-:W-:Y:S02]  /*1780*/  VIADD R9, R22, 0x8 ;  /* 0x0000000816097836 */ /* 0x000fe40000000000 */
[----:B------:R-:W-:-:S04]  /*1790*/  ULOP3.LUT UR4, UR4, 0xfffffffe, URZ, 0xc0, !UPT ;  /* 0xfffffffe04047892 */ /* 0x000fc8000f8ec03f */
[----:B------:R-:W-:-:S06]  /*17a0*/  UIADD3 UR4, UR39, -UR4, URZ ;  /* 0x8000000427047290 */ /* 0x000fcc000fffe03f */
[----:B------:R-:W-:Y:S01]  /*17b0*/  IMAD.U32 R0, RZ, RZ, UR4 ;  /* 0x00000004ff007e24 */ /* 0x000fe2000f8e00ff */
[----:B0-----:R-:W-:-:S04]  /*17c0*/  LEA R6, R3, R6, 0x18 ;  /* 0x0000000603067211 */ /* 0x001fc800078ec0ff */
[----:B------:R-:W-:-:S04]  /*17d0*/  SHF.L.U32 R3, R0, 0x1f, RZ ;  /* 0x0000001f00037819 */ /* 0x000fc800000006ff */
[----:B------:R-:W0:Y:S02]  /*17e0*/  SYNCS.PHASECHK.TRANS64.TRYWAIT P0, [R6+URZ+0x22800], R3 ;  /* 0x02280003060075a7 */ /* 0x000e24000800017f */
[----:B0-----:R-:W-:Y:S05]  /*17f0*/  @!P0 BRA `(.L_x_7461) ;  /* 0x000000bc00cc8947 */ /* 0x001fea0003800000 */
.L_x_7583:
[----:B------:R-:W-:Y:S01]  /*1800*/  IMAD.U32 R0, RZ, RZ, UR47 ;  /* 0x0000002fff007e24 */ /* 0x000fe2000f8e00ff */
[----:B------:R-:W-:Y:S05]  /*1810*/  WARPSYNC.ALL ;  /* 0x0000000000007948 */ /* 0x000fea0003800000 */
[----:B------:R1:W-:Y:S01]  /*1820*/  BAR.SYNC.DEFER_BLOCKING R9, 0x100 ;  /* 0x000400090000751d */ /* 0x0003e20000010000 */
[----:B------:R-:W-:-:S13]  /*1830*/  ISETP.NE.AND P0, PT, R0, 0x3, PT ;  /* 0x000000030000780c */ /* 0x000fda0003f05270 */
[----:B-1----:R-:W-:Y:S05]  /*1840*/  @!P0 BRA `(.L_x_7462) ;  /* 0x0000000000048947 */ /* 0x002fea0003800000 */
[----:B------:R-:W-:Y:S01]  /*1850*/  BPT.TRAP 0x1 ;  /* 0x000000040000795c */ /* 0x000fe20000300000 */
.L_x_7462:
[----:B------:R-:W-:Y:S02]  /*1860*/  IMAD.U32 R5, RZ, RZ, UR37 ;  /* 0x00000025ff057e24 */ /* 0x000fe4000f8e00ff */
[----:B------:R-:W-:-:S03]  /*1870*/  IMAD.U32 R10, RZ, RZ, UR38 ;  /* 0x00000026ff0a7e24 */ /* 0x000fc6000f8e00ff */
[----:B------:R-:W-:Y:S02]  /*1880*/  LEA R5, R5, R6, 0x3 ;  /* 0x0000000605057211 */ /* 0x000fe400078e18ff */
[----:B------:R-:W-:-:S04]  /*1890*/  SHF.L.U32 R10, R10, 0x1f, RZ ;  /* 0x0000001f0a0a7819 */ /* 0x000fc800000006ff */
[----:B------:R1:W2:Y:S01]  /*18a0*/  SYNCS.PHASECHK.TRANS64.TRYWAIT P1, [R5+URZ+0x22830], R10 ;  /* 0x0228300a050075a7 */ /* 0x0002a2000802017f */
[----:B------:R-:W-:Y:S05]  /*18b0*/  @!P0 BRA `(.L_x_7463) ;  /* 0x0000000000048947 */ /* 0x000fea0003800000 */
[----:B------:R-:W-:Y:S01]  /*18c0*/  BPT.TRAP 0x1 ;  /* 0x000000040000795c */ /* 0x000fe20000300000 */
.L_x_7463:
[----:B--2---:R-:W-:Y:S05]  /*18d0*/  @P1 BRA `(.L_x_7464) ;  /* 0x0000000000081947 */ /* 0x004fea0003800000 */
[----:B------:R-:W2:Y:S02]  /*18e0*/  SYNCS.PHASECHK.TRANS64.TRYWAIT P1, [R5+URZ+0x22830], R10 ;  /* 0x0228300a050075a7 */ /* 0x000ea4000802017f */
[----:B--2---:R-:W-:Y:S05]  /*18f0*/  @!P1 BRA `(.L_x_7465) ;  /* 0x000000bc00a09947 */ /* 0x004fea0003800000 */
.L_x_7464:
[----:B------:R-:W-:Y:S01]  /*1900*/  R2UR UR4, R6 ;  /* 0x00000000060472ca */ /* 0x000fe200000e0000 */
[----:B------:R-:W-:Y:S01]  /*1910*/  WARPGROUP.ARRIVE ;  /* 0x00000000000079c5 */ /* 0x000fe20000000000 */
        /* <DEDUP_REMOVED lines=8> */
[----:B------:R-:W-:Y:S01]  /*19a0*/  P2R R72, PR, RZ, 0x1 ;  /* 0x00000001ff487803 */ /* 0x000fe20000000000 */
[----:B------:R-:W3:Y:S02]  /*19b0*/  S2R R73, SR_TID.X ;  /* 0x0000000000497919 */ /* 0x000ee40000002100 */
[----:B------:R-:W-:-:S04]  /*19c0*/  UIADD3 UR4, UR4, 0x1c400, URZ ;  /* 0x0001c40004047890 */ /* 0x000fc8000fffe03f */
[----:B------:R-:W-:-:S04]  /*19d0*/  USHF.R.U32.HI UR4, URZ, 0x4, UR4 ;  /* 0x000000043f047899 */ /* 0x000fc80008011604 */
[----:B------:R-:W-:-:S04]  /*19e0*/  ULOP3.LUT UR4, UR4, 0x3fff, URZ, 0xc0, !UPT ;  /* 0x00003fff04047892 */ /* 0x000fc8000f8ec03f */
[----:B------:R-:W-:Y:S02]  /*19f0*/  ULOP3.LUT UR20, UR4, 0x10000, URZ, 0xfc, !UPT ;  /* 0x0001000004147892 */ /* 0x000fe4000f8efc3f */
[----:B------:R-:W-:Y:S02]  /*1a00*/  ULOP3.LUT UR4, UR48, 0x10000, URZ, 0xfc, !UPT ;  /* 0x0001000030047892 */ /* 0x000fe4000f8efc3f */
[----:B------:R-:W-:Y:S02]  /*1a10*/  UIMAD UR6, UR37, 0x300, UR20 ;  /* 0x00000300250678a4 */ /* 0x000fe4000f8e0214 */
[----:B------:R-:W-:Y:S02]  /*1a20*/  UIADD3 UR8, UR4, 0x2, URZ ;  /* 0x0000000204087890 */ /* 0x000fe4000fffe03f */
[----:B------:R-:W-:Y:S02]  /*1a30*/  UIADD3 UR10, UR6, 0x2, URZ ;  /* 0x00000002060a7890 */ /* 0x000fe4000fffe03f */
[----:B------:R-:W-:-:S02]  /*1a40*/  UIADD3 UR12, UR4, 0x4, URZ ;  /* 0x00000004040c7890 */ /* 0x000fc4000fffe03f */
[----:B------:R-:W-:Y:S02]  /*1a50*/  UIADD3 UR14, UR6, 0x4, URZ ;  /* 0x00000004060e7890 */ /* 0x000fe4000fffe03f */
[----:B------:R-:W-:Y:S01]  /*1a60*/  HGMMA.64x96x16.F32 R24, gdesc[UR4], RZ, !UPT, gsb0 ;  /* 0x01600000041879f0 */ /* 0x000fe2000c0008ff */
[----:B------:R-:W-:Y:S02]  /*1a70*/  UIADD3 UR16, UR4, 0x6, URZ ;  /* 0x0000000604107890 */ /* 0x000fe4000fffe03f */
[----:B------:R-:W-:Y:S01]  /*1a80*/  UIADD3 UR18, UR6, 0x6, URZ ;  /* 0x0000000606127890 */ /* 0x000fe2000fffe03f */
        /* <DEDUP_REMOVED lines=45> */
[----:B----4-:R-:W-:Y:S01]  /*1d60*/  FSEL R24, R24, -INF , P6 ;  /* 0xff80000018187808 */ /* 0x010fe20003000000 */
[----:B------:R-:W-:Y:S01]  /*1d70*/  FMUL.FTZ R39, R39, UR7 ;  /* 0x0000000727277c20 */ /* 0x000fe20008410000 */
[----:B------:R-:W-:Y:S01]  /*1d80*/  FMUL.FTZ R49, R49, UR7 ;  /* 0x0000000731317c20 */ /* 0x000fe20008410000 */
[----:B------:R-:W-:Y:S01]  /*1d90*/  FMUL.FTZ R42, R42, UR7 ;  /* 0x000000072a2a7c20 */ /* 0x000fe20008410000 */
[----:B------:R-:W-:Y:S01]  /*1da0*/  FMUL.FTZ R43, R43, UR7 ;  /* 0x000000072b2b7c20 */ /* 0x000fe20008410000 */
        /* <DEDUP_REMOVED lines=13> */
[----:B------:R-:W-:Y:S01]  /*1e80*/  FMUL.FTZ R60, R60, UR7 ;  /* 0x000000073c3c7c20 */ /* 0x000fe20008410000 */
[----:B------:R-:W-:Y:S01]  /*1e90*/  FMUL.FTZ R54, R54, UR7 ;  /* 0x0000000736367c20 */ /* 0x000fe20008410000 */
[----:B------:R-:W-:Y:S01]  /*1ea0*/  FMUL.FTZ R61, R61, UR7 ;  /* 0x000000073d3d7c20 */ /* 0x000fe20008410000 */
[----:B------:R-:W-:Y:S01]  /*1eb0*/  FMUL.FTZ R55, R55, UR7 ;  /* 0x0000000737377c20 */ /* 0x000fe20008410000 */
[----:B------:R-:W-:Y:S01]  /*1ec0*/  FMUL.FTZ R64, R64, UR7 ;  /* 0x0000000740407c20 */ /* 0x000fe20008410000 */
[----:B------:R0:W1:Y:S01]  /*1ed0*/  MUFU.TANH R3, R26 ;  /* 0x0000001a00037308 */ /* 0x0000620000002400 */
        /* <DEDUP_REMOVED lines=10> */
[----:B-----5:R-:W-:Y:S01]  /*1f80*/  FSEL R32, R32, -INF , P1 ;  /* 0xff80000020207808 */ /* 0x020fe20000800000 */
[----:B------:R-:W-:Y:S01]  /*1f90*/  FMUL.FTZ R66, R66, UR7 ;  /* 0x0000000742427c20 */ /* 0x000fe20008410000 */
[----:B------:R-:W-:Y:S01]  /*1fa0*/  FMNMX.FTZ R7, R29, R26, !PT ;  /* 0x0000001a1d077209 */ /* 0x000fe20007810000 */
[----:B------:R-:W-:Y:S01]  /*1fb0*/  FMUL.FTZ R67, R67, UR7 ;  /* 0x0000000743437c20 */ /* 0x000fe20008410000 */
[----:B------:R-:W-:Y:S01]  /*1fc0*/  FMUL.FTZ R70, R70, UR7 ;  /* 0x0000000746467c20 */ /* 0x000fe20008410000 */
[----:B------:R-:W0:Y:S01]  /*1fd0*/  MUFU.TANH R4, R27 ;  /* 0x0000001b00047308 */ /* 0x000e220000002400 */
[----:B-1----:R-:W-:Y:S01]  /*1fe0*/  FSEL R3, R3, -INF , P6 ;  /* 0xff80000003037808 */ /* 0x002fe20003000000 */
[----:B------:R-:W-:Y:S01]  /*1ff0*/  FMUL.FTZ R71, R71, UR7 ;  /* 0x0000000747477c20 */ /* 0x000fe20008410000 */
[----:B------:R-:W-:-:S02]  /*2000*/  ISETP.GT.AND P6, PT, R0, 0x18, PT ;  /* 0x000000180000780c */ /* 0x000fc40003fc4270 */
[----:B------:R-:W-:-:S03]  /*2010*/  FMNMX.FTZ R26, R32, R7, !PT ;  /* 0x00000007201a7209 */ /* 0x000fc60007810000 */
[----:B------:R-:W1:Y:S01]  /*2020*/  MUFU.TANH R36, R36 ;  /* 0x0000002400247308 */ /* 0x000e620000002400 */
[----:B----4-:R-:W-:-:S04]  /*2030*/  FSEL R33, R33, -INF , P2 ;  /* 0xff80000021217808 */ /* 0x010fc80001000000 */
[----:B------:R-:W-:-:S03]  /*2040*/  FMNMX.FTZ R7, R33, R26, !PT ;  /* 0x0000001a21077209 */ /* 0x000fc60007810000 */
[----:B------:R-:W4:Y:S01]  /*2050*/  MUFU.TANH R8, R30 ;  /* 0x0000001e00087308 */ /* 0x000f220000002400 */
[----:B0-----:R-:W-:Y:S02]  /*2060*/  FSEL R4, R4, -INF , P5 ;  /* 0xff80000004047808 */ /* 0x001fe40002800000 */
[----:B------:R-:W-:-:S05]  /*2070*/  ISETP.GT.AND P5, PT, R0, 0x19, PT ;  /* 0x000000190000780c */ /* 0x000fca0003fa4270 */
[----:B------:R-:W0:Y:S01]  /*2080*/  MUFU.TANH R37, R37 ;  /* 0x0000002500257308 */ /* 0x000e220000002400 */
[----:B-1----:R-:W-:-:S04]  /*2090*/  FSEL R36, R36, -INF , P6 ;  /* 0xff80000024247808 */ /* 0x002fc80003000000 */
[----:B------:R-:W-:-:S03]  /*20a0*/  FMNMX.FTZ R26, R36, R7, !PT ;  /* 0x00000007241a7209 */ /* 0x000fc60007810000 */
[----:B------:R-:W1:Y:S01]  /*20b0*/  MUFU.TANH R11, R31 ;  /* 0x0000001f000b7308 */ /* 0x000e620000002400 */
[----:B----4-:R-:W-:Y:S02]  /*20c0*/  FSEL R8, R8, -INF , P4 ;  /* 0xff80000008087808 */ /* 0x010fe40002000000 */
[----:B------:R-:W-:-:S05]  /*20d0*/  ISETP.GT.AND P4, PT, R0, 0x20, PT ;  /* 0x000000200000780c */ /* 0x000fca0003f84270 */
[----:B------:R-:W4:Y:S01]  /*20e0*/  MUFU.TANH R40, R40 ;  /* 0x0000002800287308 */ /* 0x000f220000002400 */
[----:B0-----:R-:W-:-:S04]  /*20f0*/  FSEL R37, R37, -INF , P5 ;  /* 0xff80000025257808 */ /* 0x001fc80002800000 */
[----:B------:R-:W-:-:S03]  /*2100*/  FMNMX.FTZ R7, R37, R26, !PT ;  /* 0x0000001a25077209 */ /* 0x000fc60007810000 */
[----:B------:R-:W0:Y:S01]  /*2110*/  MUFU.TANH R12, R34 ;  /* 0x00000022000c7308 */ /* 0x000e220000002400 */
[----:B-1----:R-:W-:Y:S02]  /*2120*/  FSEL R11, R11, -INF , P3 ;  /* 0xff8000000b0b7808 */ /* 0x002fe40001800000 */
[----:B------:R-:W-:-:S05]  /*2130*/  ISETP.GT.AND P3, PT, R0, 0x21, PT ;  /* 0x000000210000780c */ /* 0x000fca0003f64270 */
        /* <DEDUP_REMOVED lines=88> */
[----:B-1----:R-:W-:-:S04]  /*26c0*/  FSEL R69, R69, -INF , P1 ;  /* 0xff80000045457808 */ /* 0x002fc80000800000 */
[----:B------:R-:W-:-:S03]  /*26d0*/  FMNMX.FTZ R7, R69, R0, !PT ;  /* 0x0000000045077209 */ /* 0x000fc60007810000 */
[----:B------:R-:W1:Y:S01]  /*26e0*/  MUFU.TANH R66, R66 ;  /* 0x0000004200427308 */ /* 0x000e620000002400 */
[----:B----4-:R-:W-:Y:S01]  /*26f0*/  FSEL R62, R62, -INF , P6 ;  /* 0xff8000003e3e7808 */ /* 0x010fe20003000000 */
[----:B------:R-:W4:Y:S06]  /*2700*/  SHFL.BFLY PT, R0, R7, 0x2, 0x1f ;  /* 0x0c401f0007007f89 */ /* 0x000f2c00000e0000 */
[----:B------:R-:W5:Y:S01]  /*2710*/  MUFU.TANH R67, R67 ;  /* 0x0000004300437308 */ /* 0x000f620000002400 */
[----:B0-----:R-:W-:-:S07]  /*2720*/  FSEL R63, R63, -INF , P5 ;  /* 0xff8000003f3f7808 */ /* 0x001fce0002800000 */
[----:B------:R-:W0:Y:S01]  /*2730*/  MUFU.TANH R70, R70 ;  /* 0x0000004600467308 */ /* 0x000e220000002400 */
[----:B-1----:R-:W-:-:S07]  /*2740*/  FSEL R66, R66, -INF , P4 ;  /* 0xff80000042427808 */ /* 0x002fce0002000000 */
[----:B------:R-:W1:Y:S01]  /*2750*/  MUFU.TANH R71, R71 ;  /* 0x0000004700477308 */ /* 0x000e620000002400 */
[----:B-----5:R-:W-:Y:S02]  /*2760*/  FSEL R67, R67, -INF , P3 ;  /* 0xff80000043437808 */ /* 0x020fe40001800000 */
[----:B----4-:R-:W-:Y:S02]  /*2770*/  FMNMX.FTZ R21, R7, R0, !PT ;  /* 0x0000000007157209 */ /* 0x010fe40007810000 */
[----:B------:R-:W-:-:S03]  /*2780*/  FMNMX.FTZ R7, R3, R4, !PT ;  /* 0x0000000403077209 */ /* 0x000fc60007810000 */
[----:B------:R-:W4:Y:S01]  /*2790*/  SHFL.BFLY PT, R0, R21, 0x1, 0x1f ;  /* 0x0c201f0015007f89 */ /* 0x000f2200000e0000 */
[----:B0-----:R-:W-:Y:S02]  /*27a0*/  FSEL R70, R70, -INF , P2 ;  /* 0xff80000046467808 */ /* 0x001fe40001000000 */
[----:B-1----:R-:W-:Y:S02]  /*27b0*/  FSEL R71, R71, -INF , P1 ;  /* 0xff80000047477808 */ /* 0x002fe40000800000 */
[----:B----4-:R-:W-:-:S04]  /*27c0*/  FMNMX.FTZ R0, R21, R0, !PT ;  /* 0x0000000015007209 */ /* 0x010fc80007810000 */
        /* <DEDUP_REMOVED lines=33> */
[----:B------:R-:W0:Y:S01]  /*29e0*/  MUFU.EX2 R29, R29 ;  /* 0x0000001d001d7308 */ /* 0x000e220000000800 */
        /* <DEDUP_REMOVED lines=9> */
[----:B------:R-:W-:-:S03]  /*2a80*/  FFMA.FTZ R27, R69, UR10, -R27 ;  /* 0x0000000a451b7c23 */ /* 0x000fc6000801081b */
[----:B------:R-:W-:-:S03]  /*2a90*/  FMNMX.FTZ R7, R51, R24, !PT ;  /* 0x0000001833077209 */ /* 0x000fc60007810000 */
[----:B------:R-:W1:Y:S01]  /*2aa0*/  MUFU.EX2 R33, R33 ;  /* 0x0000002100217308 */ /* 0x000e620000000800 */
[----:B------:R-:W-:Y:S02]  /*2ab0*/  FMNMX.FTZ R24, R54, R7, !PT ;  /* 0x0000000736187209 */ /* 0x000fe40007810000 */
[----:B0-----:R-:W-:Y:S02]  /*2ac0*/  F2FP.F16.F32.PACK_AB R154, R29, R28 ;  /* 0x0000001c1d9a723e */ /* 0x001fe400000000ff */
[----:B------:R-:W-:-:S03]  /*2ad0*/  FMNMX.FTZ R7, R55, R24, !PT ;  /* 0x0000001837077209 */ /* 0x000fc60007810000 */
[----:B------:R-:W-:Y:S01]  /*2ae0*/  MUFU.EX2 R36, R36 ;  /* 0x0000002400247308 */ /* 0x000fe20000000800 */
[----:B------:R-:W-:-:S04]  /*2af0*/  FMNMX.FTZ R24, R58, R7, !PT ;  /* 0x000000073a187209 */ /* 0x000fc80007810000 */
[----:B------:R-:W-:-:S03]  /*2b00*/  FMNMX.FTZ R7, R59, R24, !PT ;  /* 0x000000183b077209 */ /* 0x000fc60007810000 */
[----:B------:R-:W0:Y:S01]  /*2b10*/  MUFU.EX2 R37, R37 ;  /* 0x0000002500257308 */ /* 0x000e220000000800 */
[----:B------:R-:W-:Y:S02]  /*2b20*/  FMNMX.FTZ R24, R62, R7, !PT ;  /* 0x000000073e187209 */ /* 0x000fe40007810000 */
[----:B-1----:R-:W-:Y:S02]  /*2b30*/  F2FP.F16.F32.PACK_AB R156, R33, R32 ;  /* 0x00000020219c723e */ /* 0x002fe400000000ff */
[----:B------:R-:W-:-:S03]  /*2b40*/  FMNMX.FTZ R7, R63, R24, !PT ;  /* 0x000000183f077209 */ /* 0x000fc60007810000 */
[----:B------:R-:W-:Y:S01]  /*2b50*/  MUFU.EX2 R40, R40 ;  /* 0x0000002800287308 */ /* 0x000fe20000000800 */
[----:B------:R-:W-:-:S04]  /*2b60*/  FMNMX.FTZ R24, R66, R7, !PT ;  /* 0x0000000742187209 */ /* 0x000fc80007810000 */
[----:B------:R-:W-:-:S03]  /*2b70*/  FMNMX.FTZ R7, R67, R24, !PT ;  /* 0x0000001843077209 */ /* 0x000fc60007810000 */
[----:B------:R-:W1:Y:S01]  /*2b80*/  MUFU.EX2 R41, R41 ;  /* 0x0000002900297308 */ /* 0x000e620000000800 */
[----:B------:R-:W-:Y:S02]  /*2b90*/  FMNMX.FTZ R24, R70, R7, !PT ;  /* 0x0000000746187209 */ /* 0x000fe40007810000 */
[----:B0-----:R-:W-:Y:S02]  /*2ba0*/  F2FP.F16.F32.PACK_AB R158, R37, R36 ;  /* 0x00000024259e723e */ /* 0x001fe400000000ff */
[----:B------:R-:W-:-:S03]  /*2bb0*/  FMNMX.FTZ R24, R71, R24, !PT ;  /* 0x0000001847187209 */ /* 0x000fc60007810000 */
[----:B------:R-:W-:Y:S02]  /*2bc0*/  MUFU.EX2 R44, R44 ;  /* 0x0000002c002c7308 */ /* 0x000fe40000000800 */
[----:B------:R-:W0:Y:S06]  /*2bd0*/  SHFL.BFLY PT, R7, R24, 0x2, 0x1f ;  /* 0x0c401f0018077f89 */ /* 0x000e2c00000e0000 */
[----:B------:R-:W4:Y:S01]  /*2be0*/  MUFU.EX2 R45, R45 ;  /* 0x0000002d002d7308 */ /* 0x000f220000000800 */
[----:B-1----:R-:W-:-:S07]  /*2bf0*/  F2FP.F16.F32.PACK_AB R160, R41, R40 ;  /* 0x0000002829a0723e */ /* 0x002fce00000000ff */
[----:B------:R-:W-:Y:S08]  /*2c00*/  MUFU.EX2 R48, R48 ;  /* 0x0000003000307308 */ /* 0x000ff00000000800 */
[----:B------:R-:W1:Y:S01]  /*2c10*/  MUFU.EX2 R49, R49 ;  /* 0x0000003100317308 */ /* 0x000e620000000800 */
[----:B----4-:R-:W-:Y:S02]  /*2c20*/  F2FP.F16.F32.PACK_AB R162, R45, R44 ;  /* 0x0000002c2da2723e */ /* 0x010fe400000000ff */
[----:B0-----:R-:W-:-:S05]  /*2c30*/  FMNMX.FTZ R21, R24, R7, !PT ;  /* 0x0000000718157209 */ /* 0x001fca0007810000 */
[----:B------:R-:W0:Y:S01]  /*2c40*/  SHFL.BFLY PT, R24, R21, 0x1, 0x1f ;  /* 0x0c201f0015187f89 */ /* 0x000e2200000e0000 */
[----:B------:R-:W-:Y:S08]  /*2c50*/  MUFU.EX2 R52, R52 ;  /* 0x0000003400347308 */ /* 0x000ff00000000800 */
[----:B------:R-:W4:Y:S01]  /*2c60*/  MUFU.EX2 R53, R53 ;  /* 0x0000003500357308 */ /* 0x000f220000000800 */
[----:B-1----:R-:W-:-:S07]  /*2c70*/  F2FP.F16.F32.PACK_AB R164, R49, R48 ;  /* 0x0000003031a4723e */ /* 0x002fce00000000ff */
[----:B------:R-:W-:Y:S01]  /*2c80*/  MUFU.EX2 R56, R56 ;  /* 0x0000003800387308 */ /* 0x000fe20000000800 */
[----:B0-----:R-:W-:-:S07]  /*2c90*/  FMNMX.FTZ R7, R21, R24, !PT ;  /* 0x0000001815077209 */ /* 0x001fce0007810000 */
[----:B------:R-:W-:Y:S01]  /*2ca0*/  MUFU.EX2 R57, R57 ;  /* 0x0000003900397308 */ /* 0x000fe20000000800 */
[----:B----4-:R-:W-:Y:S02]  /*2cb0*/  F2FP.F16.F32.PACK_AB R166, R53, R52 ;  /* 0x0000003435a6723e */ /* 0x010fe400000000ff */
[C---:B------:R-:W-:Y:S01]  /*2cc0*/  FSETP.NEU.FTZ.AND P1, PT, R7.reuse, -INF , PT ;  /* 0xff8000000700780b */ /* 0x040fe20003f3d000 */
[----:B------:R-:W-:-:S04]  /*2cd0*/  FMUL.FTZ R21, R7, UR10 ;  /* 0x0000000a07157c20 */ /* 0x000fc80008410000 */
[----:B------:R-:W-:Y:S01]  /*2ce0*/  MUFU.EX2 R60, R60 ;  /* 0x0000003c003c7308 */ /* 0x000fe20000000800 */
[----:B------:R-:W-:Y:S02]  /*2cf0*/  FSEL R21, R21, RZ, P1 ;  /* 0x000000ff15157208 */ /* 0x000fe40000800000 */
[----:B---3--:R-:W-:-:S03]  /*2d00*/  LOP3.LUT P1, RZ, R73, 0x7f, RZ, 0xc0, !PT ;  /* 0x0000007f49ff7812 */ /* 0x008fc6000782c0ff */
[--C-:B------:R-:W-:Y:S01]  /*2d10*/  FFMA.FTZ R3, R3, UR10, -R21.reuse ;  /* 0x0000000a03037c23 */ /* 0x100fe20008010815 */
[--C-:B------:R-:W-:Y:S01]  /*2d20*/  FFMA.FTZ R4, R4, UR10, -R21.reuse ;  /* 0x0000000a04047c23 */ /* 0x100fe20008010815 */
[--C-:B------:R-:W-:Y:S01]  /*2d30*/  FFMA.FTZ R8, R8, UR10, -R21.reuse ;  /* 0x0000000a08087c23 */ /* 0x100fe20008010815 */
        /* <DEDUP_REMOVED lines=8> */
[----:B------:R-:W-:Y:S01]  /*2dc0*/  FFMA.FTZ R46, R46, UR10, -R21 ;  /* 0x0000000a2e2e7c23 */ /* 0x000fe20008010815 */
[----:B------:R1:W3:Y:S01]  /*2dd0*/  MUFU.EX2 R24, R4 ;  /* 0x0000000400187308 */ /* 0x0002e20000000800 */
[----:B0-----:R-:W-:Y:S01]  /*2de0*/  FADD.FTZ R3, R152, R25 ;  /* 0x0000001998037221 */ /* 0x001fe20000010000 */
[--C-:B------:R-:W-:Y:S01]  /*2df0*/  FFMA.FTZ R47, R47, UR10, -R21.reuse ;  /* 0x0000000a2f2f7c23 */ /* 0x100fe20008010815 */
[--C-:B------:R-:W-:Y:S01]  /*2e00*/  FFMA.FTZ R50, R50, UR10, -R21.reuse ;  /* 0x0000000a32327c23 */ /* 0x100fe20008010815 */
[--C-:B------:R-:W-:Y:S01]  /*2e10*/  FFMA.FTZ R51, R51, UR10, -R21.reuse ;  /* 0x0000000a33337c23 */ /* 0x100fe20008010815 */
[--C-:B------:R-:W-:Y:S01]  /*2e20*/  FFMA.FTZ R54, R54, UR10, -R21.reuse ;  /* 0x0000000a36367c23 */ /* 0x100fe20008010815 */
[--C-:B------:R-:W-:Y:S01]  /*2e30*/  FFMA.FTZ R55, R55, UR10, -R21.reuse ;  /* 0x0000000a37377c23 */ /* 0x100fe20008010815 */
[----:B------:R-:W-:Y:S01]  /*2e40*/  FFMA.FTZ R58, R58, UR10, -R21 ;  /* 0x0000000a3a3a7c23 */ /* 0x000fe20008010815 */
[----:B------:R0:W4:Y:S01]  /*2e50*/  MUFU.EX2 R155, R8 ;  /* 0x00000008009b7308 */ /* 0x0001220000000800 */
[----:B-1----:R-:W-:Y:S01]  /*2e60*/  FADD.FTZ R4, R28, R3 ;  /* 0x000000031c047221 */ /* 0x002fe20000010000 */
[--C-:B------:R-:W-:Y:S01]  /*2e70*/  FFMA.FTZ R59, R59, UR10, -R21.reuse ;  /* 0x0000000a3b3b7c23 */ /* 0x100fe20008010815 */
[--C-:B------:R-:W-:Y:S01]  /*2e80*/  FFMA.FTZ R62, R62, UR10, -R21.reuse ;  /* 0x0000000a3e3e7c23 */ /* 0x100fe20008010815 */
[--C-:B------:R-:W-:Y:S01]  /*2e90*/  FFMA.FTZ R63, R63, UR10, -R21.reuse ;  /* 0x0000000a3f3f7c23 */ /* 0x100fe20008010815 */
[----:B------:R-:W-:Y:S01]  /*2ea0*/  FADD.FTZ R3, R29, R4 ;  /* 0x000000041d037221 */ /* 0x000fe20000010000 */
[--C-:B------:R-:W-:Y:S01]  /*2eb0*/  FFMA.FTZ R66, R66, UR10, -R21.reuse ;  /* 0x0000000a42427c23 */ /* 0x100fe20008010815 */
[----:B------:R-:W-:Y:S01]  /*2ec0*/  FFMA.FTZ R67, R67, UR10, -R21 ;  /* 0x0000000a43437c23 */ /* 0x000fe20008010815 */
[----:B------:R1:W5:Y:S01]  /*2ed0*/  MUFU.EX2 R26, R11 ;  /* 0x0000000b001a7308 */ /* 0x0003620000000800 */
[----:B0-----:R-:W-:Y:S01]  /*2ee0*/  FADD.FTZ R8, R32, R3 ;  /* 0x0000000320087221 */ /* 0x001fe20000010000 */
[----:B---3--:R-:W-:Y:S01]  /*2ef0*/  FADD.FTZ R4, R153, R24 ;  /* 0x0000001899047221 */ /* 0x008fe20000010000 */
[--C-:B------:R-:W-:Y:S01]  /*2f00*/  FFMA.FTZ R70, R70, UR10, -R21.reuse ;  /* 0x0000000a46467c23 */ /* 0x100fe20008010815 */
[----:B------:R-:W-:Y:S01]  /*2f10*/  FFMA.FTZ R21, R71, UR10, -R21 ;  /* 0x0000000a47157c23 */ /* 0x000fe20008010815 */
[----:B------:R-:W-:-:S02]  /*2f20*/  F2FP.F16.F32.PACK_AB R153, R24, R153 ;  /* 0x000000991899723e */ /* 0x000fc400000000ff */
[----:B------:R-:W-:Y:S01]  /*2f30*/  F2FP.F16.F32.PACK_AB R152, R25, R152 ;  /* 0x000000981998723e */ /* 0x000fe200000000ff */
[----:B------:R-:W0:Y:S01]  /*2f40*/  MUFU.EX2 R12, R12 ;  /* 0x0000000c000c7308 */ /* 0x000e220000000800 */
[----:B-1----:R-:W-:Y:S01]  /*2f50*/  FADD.FTZ R11, R33, R8 ;  /* 0x00000008210b7221 */ /* 0x002fe20000010000 */
[----:B----4-:R-:W-:Y:S01]  /*2f60*/  FADD.FTZ R3, R155, R4 ;  /* 0x000000049b037221 */ /* 0x010fe20000010000 */
[----:B------:R-:W-:Y:S02]  /*2f70*/  IADD3 R8, -R22, 0xb, RZ ;  /* 0x0000000b16087810 */ /* 0x000fe40007ffe1ff */
[----:B------:R-:W-:Y:S01]  /*2f80*/  FADD.FTZ R4, R36, R11 ;  /* 0x0000000b24047221 */ /* 0x000fe20000010000 */
[----:B------:R-:W-:Y:S02]  /*2f90*/  F2FP.F16.F32.PACK_AB R168, R57, R56 ;  /* 0x0000003839a8723e */ /* 0x000fe400000000ff */
[----:B------:R-:W1:Y:S01]  /*2fa0*/  MUFU.EX2 R13, R13 ;  /* 0x0000000d000d7308 */ /* 0x000e620000000800 */
[C---:B-----5:R-:W-:Y:S01]  /*2fb0*/  FADD.FTZ R11, R26.reuse, R3 ;  /* 0x000000031a0b7221 */ /* 0x060fe20000010000 */
[----:B------:R-:W-:Y:S01]  /*2fc0*/  FADD.FTZ R31, R37, R4 ;  /* 0x00000004251f7221 */ /* 0x000fe20000010000 */
[----:B------:R-:W-:Y:S01]  /*2fd0*/  @!P1 VIADD R3, R5, 0x22840 ;  /* 0x0002284005039836 */ /* 0x000fe20000000000 */
[----:B------:R-:W-:-:S02]  /*2fe0*/  F2FP.F16.F32.PACK_AB R155, R26, R155 ;  /* 0x0000009b1a9b723e */ /* 0x000fc400000000ff */
[----:B------:R-:W-:Y:S02]  /*2ff0*/  FADD.FTZ R30, R40, R31 ;  /* 0x0000001f281e7221 */ /* 0x000fe40000010000 */
[----:B------:R-:W3:Y:S01]  /*3000*/  MUFU.EX2 R14, R14 ;  /* 0x0000000e000e7308 */ /* 0x000ee20000000800 */
[----:B0-----:R-:W-:Y:S01]  /*3010*/  FADD.FTZ R4, R12, R11 ;  /* 0x0000000b0c047221 */ /* 0x001fe20000010000 */
[----:B------:R-:W-:Y:S01]  /*3020*/  @!P1 PRMT R3, RZ, 0x654, R3 ;  /* 0x00000654ff039816 */ /* 0x000fe20000000003 */
[----:B------:R0:W-:Y:S06]  /*3030*/  BAR.ARV R8, 0x100 ;  /* 0x000400080000751d */ /* 0x0001ec0000002000 */
[----:B------:R-:W4:Y:S01]  /*3040*/  MUFU.EX2 R15, R15 ;  /* 0x0000000f000f7308 */ /* 0x000f220000000800 */
[----:B-1----:R-:W-:Y:S01]  /*3050*/  FADD.FTZ R11, R13, R4 ;  /* 0x000000040d0b7221 */ /* 0x002fe20000010000 */
[----:B------:R1:W-:Y:S01]  /*3060*/  @!P1 SYNCS.ARRIVE.TRANS64.RED.A1T0 RZ, [R3+URZ], RZ ;  /* 0x000000ff03ff99a7 */ /* 0x0003e2000810043f */
[----:B------:R-:W-:Y:S01]  /*3070*/  FADD.FTZ R31, R41, R30 ;  /* 0x0000001e291f7221 */ /* 0x000fe20000010000 */
[----:B------:R-:W-:-:S03]  /*3080*/  F2FP.F16.F32.PACK_AB R157, R13, R12 ;  /* 0x0000000c0d9d723e */ /* 0x000fc600000000ff */
[----:B------:R-:W-:Y:S01]  /*3090*/  FADD.FTZ R30, R44, R31 ;  /* 0x0000001f2c1e7221 */ /* 0x000fe20000010000 */
[----:B------:R-:W5:Y:S01]  /*30a0*/  MUFU.EX2 R20, R20 ;  /* 0x0000001400147308 */ /* 0x000f620000000800 */
[----:B---3--:R-:W-:Y:S02]  /*30b0*/  FADD.FTZ R4, R14, R11 ;  /* 0x0000000b0e047221 */ /* 0x008fe40000010000 */
[----:B------:R-:W-:-:S04]  /*30c0*/  FADD.FTZ R31, R45, R30 ;  /* 0x0000001e2d1f7221 */ /* 0x000fc80000010000 */
[----:B------:R-:W-:Y:S01]  /*30d0*/  FADD.FTZ R30, R48, R31 ;  /* 0x0000001f301e7221 */ /* 0x000fe20000010000 */
[----:B------:R-:W1:Y:S01]  /*30e0*/  MUFU.EX2 R43, R43 ;  /* 0x0000002b002b7308 */ /* 0x000e620000000800 */
[C---:B----4-:R-:W-:Y:S01]  /*30f0*/  FADD.FTZ R11, R15.reuse, R4 ;  /* 0x000000040f0b7221 */ /* 0x050fe20000010000 */
[----:B------:R-:W-:-:S06]  /*3100*/  F2FP.F16.F32.PACK_AB R159, R15, R14 ;  /* 0x0000000e0f9f723e */ /* 0x000fcc00000000ff */
[----:B------:R-:W3:Y:S01]  /*3110*/  MUFU.EX2 R46, R46 ;  /* 0x0000002e002e7308 */ /* 0x000ee20000000800 */
[----:B-----5:R-:W-:Y:S01]  /*3120*/  FADD.FTZ R4, R20, R11 ;  /* 0x0000000b14047221 */ /* 0x020fe20000010000 */
[----:B------:R-:W-:-:S04]  /*3130*/  FADD.FTZ R11, R49, R30 ;  /* 0x0000001e310b7221 */ /* 0x000fc80000010000 */
[----:B------:R-:W-:Y:S02]  /*3140*/  FADD.FTZ R30, R52, R11 ;  /* 0x0000000b341e7221 */ /* 0x000fe40000010000 */
[----:B------:R-:W4:Y:S01]  /*3150*/  MUFU.EX2 R47, R47 ;  /* 0x0000002f002f7308 */ /* 0x000f220000000800 */
[----:B-1----:R-:W-:Y:S01]  /*3160*/  FADD.FTZ R3, R43, R4 ;  /* 0x000000042b037221 */ /* 0x002fe20000010000 */
[----:B------:R-:W-:Y:S01]  /*3170*/  FADD.FTZ R11, R53, R30 ;  /* 0x0000001e350b7221 */ /* 0x000fe20000010000 */
[----:B------:R-:W-:-:S03]  /*3180*/  F2FP.F16.F32.PACK_AB R161, R43, R20 ;  /* 0x000000142ba1723e */ /* 0x000fc600000000ff */
[----:B------:R-:W-:Y:S02]  /*3190*/  FADD.FTZ R30, R56, R11 ;  /* 0x0000000b381e7221 */ /* 0x000fe40000010000 */
[----:B------:R-:W1:Y:S01]  /*31a0*/  MUFU.EX2 R50, R50 ;  /* 0x0000003200327308 */ /* 0x000e620000000800 */
[----:B---3--:R-:W-:Y:S01]  /*31b0*/  FADD.FTZ R4, R46, R3 ;  /* 0x000000032e047221 */ /* 0x008fe20000010000 */
[----:B------:R-:W-:-:S04]  /*31c0*/  FADD.FTZ R11, R57, R30 ;  /* 0x0000001e390b7221 */ /* 0x000fc80000010000 */
[----:B------:R-:W-:Y:S02]  /*31d0*/  FADD.FTZ R28, R60, R11 ;  /* 0x0000000b3c1c7221 */ /* 0x000fe40000010000 */
[----:B------:R-:W3:Y:S01]  /*31e0*/  MUFU.EX2 R51, R51 ;  /* 0x0000003300337308 */ /* 0x000ee20000000800 */
[C---:B----4-:R-:W-:Y:S01]  /*31f0*/  FADD.FTZ R3, R47.reuse, R4 ;  /* 0x000000042f037221 */ /* 0x050fe20000010000 */
[----:B------:R-:W-:-:S06]  /*3200*/  F2FP.F16.F32.PACK_AB R163, R47, R46 ;  /* 0x0000002e2fa3723e */ /* 0x000fcc00000000ff */
[----:B------:R-:W4:Y:S01]  /*3210*/  MUFU.EX2 R54, R54 ;  /* 0x0000003600367308 */ /* 0x000f220000000800 */
[----:B-1----:R-:W-:-:S07]  /*3220*/  FADD.FTZ R4, R50, R3 ;  /* 0x0000000332047221 */ /* 0x002fce0000010000 */
[----:B------:R-:W1:Y:S01]  /*3230*/  MUFU.EX2 R55, R55 ;  /* 0x0000003700377308 */ /* 0x000e620000000800 */
[C---:B---3--:R-:W-:Y:S01]  /*3240*/  FADD.FTZ R3, R51.reuse, R4 ;  /* 0x0000000433037221 */ /* 0x048fe20000010000 */
[----:B------:R-:W-:-:S06]  /*3250*/  F2FP.F16.F32.PACK_AB R165, R51, R50 ;  /* 0x0000003233a5723e */ /* 0x000fcc00000000ff */
[----:B------:R-:W3:Y:S01]  /*3260*/  MUFU.EX2 R58, R58 ;  /* 0x0000003a003a7308 */ /* 0x000ee20000000800 */
[----:B----4-:R-:W-:-:S07]  /*3270*/  FADD.FTZ R4, R54, R3 ;  /* 0x0000000336047221 */ /* 0x010fce0000010000 */
        /* <DEDUP_REMOVED lines=29> */
[----:B----4-:R-:W-:Y:S01]  /*3450*/  FADD.FTZ R12, R70, R3 ;  /* 0x00000003460c7221 */ /* 0x010fe20000010000 */
[C---:B-1----:R-:W-:Y:S01]  /*3460*/  FADD.FTZ R4, R27.reuse, R28 ;  /* 0x0000001c1b047221 */ /* 0x042fe20000010000 */
[----:B------:R-:W-:Y:S02]  /*3470*/  F2FP.F16.F32.PACK_AB R174, R27, R68 ;  /* 0x000000441bae723e */ /* 0x000fe400000000ff */
[C---:B---3--:R-:W-:Y:S01]  /*3480*/  FADD.FTZ R3, R21.reuse, R12 ;  /* 0x0000000c15037221 */ /* 0x048fe20000010000 */
[----:B------:R-:W-:Y:S01]  /*3490*/  F2FP.F16.F32.PACK_AB R175, R21, R70 ;  /* 0x0000004615af723e */ /* 0x000fe200000000ff */
[----:B0-----:R-:W-:Y:S06]  /*34a0*/  @!P0 BRA `(.L_x_7466) ;  /* 0x0000000000048947 */ /* 0x001fec0003800000 */
[----:B------:R-:W-:Y:S01]  /*34b0*/  BPT.TRAP 0x1 ;  /* 0x000000040000795c */ /* 0x000fe20000300000 */
.L_x_7466:
[----:B------:R0:W1:Y:S01]  /*34c0*/  SYNCS.PHASECHK.TRANS64.TRYWAIT P2, [R5+URZ+0x22850], R10 ;  /* 0x0228500a050075a7 */ /* 0x000062000804017f */
[----:B------:R-:W-:Y:S05]  /*34d0*/  @!P0 BRA `(.L_x_7467) ;  /* 0x0000000000048947 */ /* 0x000fea0003800000 */
[----:B------:R-:W-:Y:S01]  /*34e0*/  BPT.TRAP 0x1 ;  /* 0x000000040000795c */ /* 0x000fe20000300000 */
.L_x_7467:
[----:B-1----:R-:W-:Y:S05]  /*34f0*/  @P2 BRA `(.L_x_7468) ;  /* 0x0000000000082947 */ /* 0x002fea0003800000 */
[----:B------:R-:W1:Y:S02]  /*3500*/  SYNCS.PHASECHK.TRANS64.TRYWAIT P2, [R5+URZ+0x22850], R10 ;  /* 0x0228500a050075a7 */ /* 0x000e64000804017f */
[----:B-1----:R-:W-:Y:S05]  /*3510*/  @!P2 BRA `(.L_x_7469) ;  /* 0x000000a000aca947 */ /* 0x002fea0003800000 */
.L_x_7468:
[----:B------:R-:W-:Y:S01]  /*3520*/  R2UR UR6, R6 ;  /* 0x00000000060672ca */ /* 0x000fe200000e0000 */
[----:B------:R3:W-:Y:S01]  /*3530*/  BAR.SYNC.DEFER_BLOCKING R9, 0x100 ;  /* 0x000400090000751d */ /* 0x0007e20000010000 */
[----:B------:R-:W-:Y:S01]  /*3540*/  UISETP.GE.AND UP0, UPT, UR43, 0x61, UPT ;  /* 0x000000612b00788c */ /* 0x000fe2000bf06270 */
[----:B012---:R-:W-:-:S04]  /*3550*/  @!P1 VIADD R5, R5, 0x22860 ;  /* 0x0002286005059836 */ /* 0x007fc80000000000 */
[----:B------:R-:W-:Y:S01]  /*3560*/  UMOV UR7, 0x40000040 ;  /* 0x4000004000077882 */ /* 0x000fe20000000000 */
[----:B------:R-:W-:Y:S02]  /*3570*/  PLOP3.LUT P2, PT, PT, PT, UP0, 0x80, 0x0 ;  /* 0x000000000000781c */ /* 0x000fe40003f4f008 */
[----:B------:R-:W-:-:S03]  /*3580*/  @!P1 PRMT R5, RZ, 0x654, R5 ;  /* 0x00000654ff059816 */ /* 0x000fc60000000005 */
[----:B------:R-:W-:-:S04]  /*3590*/  UIADD3 UR6, UR6, 0x400, URZ ;  /* 0x0000040006067890 */ /* 0x000fc8000fffe03f */
[----:B------:R-:W-:-:S04]  /*35a0*/  USHF.R.U32.HI UR6, URZ, 0x4, UR6 ;  /* 0x000000043f067899 */ /* 0x000fc80008011606 */
[----:B------:R-:W-:-:S04]  /*35b0*/  ULOP3.LUT UR6, UR6, 0x3fff, URZ, 0xc0, !UPT ;  /* 0x00003fff06067892 */ /* 0x000fc8000f8ec03f */
[----:B------:R-:W-:Y:S01]  /*35c0*/  ULOP3.LUT UR21, UR6, 0x3000000, URZ, 0xfc, !UPT ;  /* 0x0300000006157892 */ /* 0x000fe2000f8efc3f */
[----:B------:R-:W-:-:S03]  /*35d0*/  WARPGROUP.ARRIVE ;  /* 0x00000000000079c5 */ /* 0x000fc60000000000 */
[----:B------:R-:W-:-:S07]  /*35e0*/  UIMAD UR11, UR37, 0xc00, UR21 ;  /* 0x00000c00250b78a4 */ /* 0x000fce000f8e0215 */
        /* <DEDUP_REMOVED lines=35> */
[----:B------:R-:W-:Y:S01]  /*3820*/  IMAD.MOV.U32 R6, RZ, RZ, R7 ;  /* 0x000000ffff067224 */ /* 0x000fe200078e0007 */
[----:B------:R-:W-:Y:S01]  /*3830*/  UIADD3 UR42, UR42, -0x2, URZ ;  /* 0xfffffffe2a2a7890 */ /* 0x000fe2000fffe03f */
[----:B------:R-:W-:Y:S01]  /*3840*/  IMAD.MOV.U32 R15, RZ, RZ, R0 ;  /* 0x000000ffff0f7224 */ /* 0x000fe200078e0000 */
[----:B------:R-:W-:Y:S01]  /*3850*/  ULDC UR24, c[0x0][0x9d8] ;  /* 0x0002760000187ab9 */ /* 0x000fe20000000800 */
[----:B------:R-:W-:-:S09]  /*3860*/  ULDC UR22, c[0x0][0x988] ;  /* 0x0002620000167ab9 */ /* 0x000fd20000000800 */
.L_x_7479:
        /* <DEDUP_REMOVED lines=8> */
[----:B0-----:R-:W-:Y:S11]  /*38f0*/  @!P0 BRA `(.L_x_7471) ;  /* 0x0000000000048947 */ /* 0x001ff60003800000 */
[----:B------:R-:W-:Y:S01]  /*3900*/  BPT.TRAP 0x1 ;  /* 0x000000040000795c */ /* 0x000fe20000300000 */
.L_x_7471:
[----:B------:R-:W0:Y:S01]  /*3910*/  S2UR UR7, SR_CgaCtaId ;  /* 0x00000000000779c3 */ /* 0x000e220000008800 */
[----:B------:R-:W-:Y:S01]  /*3920*/  IMAD.U32 R0, RZ, RZ, UR38 ;  /* 0x00000026ff007e24 */ /* 0x000fe2000f8e00ff */
[----:B------:R-:W-:-:S04]  /*3930*/  UMOV UR6, 0x400 ;  /* 0x0000040000067882 */ /* 0x000fc80000000000 */
[----:B------:R-:W-:-:S04]  /*3940*/  SHF.L.U32 R0, R0, 0x1f, RZ ;  /* 0x0000001f00007819 */ /* 0x000fc800000006ff */
[----:B------:R-:W-:-:S13]  /*3950*/  R2UR UR25, R0 ;  /* 0x00000000001972ca */ /* 0x000fda00000e0000 */
[----:B------:R-:W-:Y:S01]  /*3960*/  IMAD.U32 R0, RZ, RZ, UR25 ;  /* 0x00000019ff007e24 */ /* 0x000fe2000f8e00ff */
[----:B0-----:R-:W-:-:S04]  /*3970*/  ULEA UR6, UR7, UR6, 0x18 ;  /* 0x0000000607067291 */ /* 0x001fc8000f8ec03f */
[----:B------:R-:W-:-:S09]  /*3980*/  ULEA UR23, UR37, UR6, 0x3 ;  /* 0x0000000625177291 */ /* 0x000fd2000f8e183f */
[----:B------:R0:W1:Y:S01]  /*3990*/  SYNCS.PHASECHK.TRANS64.TRYWAIT P3, [UR23+0x22830], R0 ;  /* 0x02283000ff0075a7 */ /* 0x0000620008060157 */
[----:B------:R-:W-:Y:S05]  /*39a0*/  @!P0 BRA `(.L_x_7472) ;  /* 0x0000000000048947 */ /* 0x000fea0003800000 */
[----:B------:R-:W-:Y:S01]  /*39b0*/  BPT.TRAP 0x1 ;  /* 0x000000040000795c */ /* 0x000fe20000300000 */
.L_x_7472:
[----:B-1----:R-:W-:Y:S05]  /*39c0*/  @P3 BRA `(.L_x_7473) ;  /* 0x00000000000c3947 */ /* 0x002fea0003800000 */
[----:B0-----:R-:W-:-:S04]  /*39d0*/  IMAD.U32 R0, RZ, RZ, UR25 ;  /* 0x00000019ff007e24 */ /* 0x001fc8000f8e00ff */
[----:B------:R-:W0:Y:S02]  /*39e0*/  SYNCS.PHASECHK.TRANS64.TRYWAIT P3, [UR23+0x22830], R0 ;  /* 0x02283000ff0075a7 */ /* 0x000e240008060157 */
[----:B0-----:R-:W-:Y:S05]  /*39f0*/  @!P3 BRA `(.L_x_7474) ;  /* 0x0000009c0088b947 */ /* 0x001fea0003800000 */
.L_x_7473:
        /* <DEDUP_REMOVED lines=12> */
[----:B------:R-:W-:Y:S01]  /*3ac0*/  HGMMA.64x96x16.F32 R152, gdesc[UR8], R152, gsb0 ;  /* 0x01600000089879f0 */ /* 0x000fe20008000898 */
[----:B------:R-:W-:Y:S02]  /*3ad0*/  UMOV UR10, UR22 ;  /* 0x00000016000a7c82 */ /* 0x000fe40008000000 */
        /* <DEDUP_REMOVED lines=9> */
[----:B0--3--:R-:W-:Y:S01]  /*3b70*/  FMUL.FTZ R5, R154, UR24 ;  /* 0x000000189a057c20 */ /* 0x009fe20008410000 */
        /* <DEDUP_REMOVED lines=54> */
[----:B------:R-:W-:-:S05]  /*3ee0*/  IMAD.U32 R199, RZ, RZ, UR23 ;  /* 0x00000017ffc77e24 */ /* 0x000fca000f8e00ff */
        /* <DEDUP_REMOVED lines=38> */
[----:B--2---:R-:W-:Y:S01]  /*4150*/  FMNMX.FTZ R0, R184, R161, !PT ;  /* 0x000000a1b8007209 */ /* 0x004fe20007810000 */
[----:B------:R-:W-:-:S04]  /*4160*/  FMUL.FTZ R161, R182, UR24 ;  /* 0x00000018b6a17c20 */ /* 0x000fc80008410000 */
[----:B------:R-:W2:Y:S02]  /*4170*/  SHFL.BFLY PT, R165, R0, 0x2, 0x1f ;  /* 0x0c401f0000a57f89 */ /* 0x000ea400000e0000 */
[----:B------:R-:W3:Y:S08]  /*4180*/  MUFU.TANH R9, R9 ;  /* 0x0000000900097308 */ /* 0x000ef00000002400 */
[----:B------:R-:W4:Y:S08]  /*4190*/  MUFU.TANH R10, R10 ;  /* 0x0000000a000a7308 */ /* 0x000f300000002400 */
[----:B------:R-:W5:Y:S01]  /*41a0*/  MUFU.TANH R11, R11 ;  /* 0x0000000b000b7308 */ /* 0x000f620000002400 */
[----:B--2---:R-:W-:Y:S01]  /*41b0*/  FMNMX.FTZ R171, R0, R165, !PT ;  /* 0x000000a500ab7209 */ /* 0x004fe20007810000 */
[----:B------:R-:W-:-:S06]  /*41c0*/  FMUL.FTZ R165, R190, UR24 ;  /* 0x00000018bea57c20 */ /* 0x000fcc0008410000 */
[----:B------:R-:W2:Y:S01]  /*41d0*/  MUFU.TANH R12, R12 ;  /* 0x0000000c000c7308 */ /* 0x000ea20000002400 */
[----:B------:R-:W0:Y:S07]  /*41e0*/  SHFL.BFLY PT, R0, R171, 0x1, 0x1f ;  /* 0x0c201f00ab007f89 */ /* 0x000e2e00000e0000 */
[----:B------:R-:W2:Y:S08]  /*41f0*/  MUFU.TANH R13, R13 ;  /* 0x0000000d000d7308 */ /* 0x000eb00000002400 */
[----:B------:R-:W2:Y:S08]  /*4200*/  MUFU.TANH R14, R14 ;  /* 0x0000000e000e7308 */ /* 0x000eb00000002400 */
[----:B------:R-:W2:Y:S01]  /*4210*/  MUFU.TANH R21, R21 ;  /* 0x0000001500157308 */ /* 0x000ea20000002400 */
[----:B0-----:R-:W-:-:S02]  /*4220*/  FMNMX.FTZ R0, R171, R0, !PT ;  /* 0x00000000ab007209 */ /* 0x001fc40007810000 */
[----:B------:R-:W-:-:S03]  /*4230*/  FMNMX.FTZ R171, R5, R6, !PT ;  /* 0x0000000605ab7209 */ /* 0x000fc60007810000 */
[----:B------:R-:W-:Y:S01]  /*4240*/  FMUL.FTZ R183, R0, UR10 ;  /* 0x0000000a00b77c20 */ /* 0x000fe20008410000 */
[----:B-1----:R-:W-:Y:S01]  /*4250*/  FMNMX.FTZ R172, R8, R171, !PT ;  /* 0x000000ab08ac7209 */ /* 0x002fe20007810000 */
[----:B------:R-:W0:Y:S01]  /*4260*/  MUFU.TANH R152, R152 ;  /* 0x0000009800987308 */ /* 0x000e220000002400 */
[----:B------:R-:W-:Y:S01]  /*4270*/  FADD.FTZ R15, -R0, R15 ;  /* 0x0000000f000f7221 */ /* 0x000fe20000010100 */
[--C-:B------:R-:W-:Y:S01]  /*4280*/  FFMA.FTZ R173, R7, UR10, -R183.reuse ;  /* 0x0000000a07ad7c23 */ /* 0x100fe200080108b7 */
[----:B---3--:R-:W-:Y:S01]  /*4290*/  FMNMX.FTZ R171, R9, R172, !PT ;  /* 0x000000ac09ab7209 */ /* 0x008fe20007810000 */
[--C-:B------:R-:W-:Y:S01]  /*42a0*/  FFMA.FTZ R20, R20, UR10, -R183.reuse ;  /* 0x0000000a14147c23 */ /* 0x100fe200080108b7 */
[----:B------:R-:W-:Y:S01]  /*42b0*/  FMUL.FTZ R15, R15, UR10 ;  /* 0x0000000a0f0f7c20 */ /* 0x000fe20008410000 */
[--C-:B------:R-:W-:Y:S01]  /*42c0*/  FFMA.FTZ R154, R154, UR10, -R183.reuse ;  /* 0x0000000a9a9a7c23 */ /* 0x100fe200080108b7 */
[----:B----4-:R-:W-:Y:S01]  /*42d0*/  FMNMX.FTZ R172, R10, R171, !PT ;  /* 0x000000ab0aac7209 */ /* 0x010fe20007810000 */
[----:B------:R-:W1:Y:S01]  /*42e0*/  MUFU.TANH R155, R155 ;  /* 0x0000009b009b7308 */ /* 0x000e620000002400 */
[--C-:B------:R-:W-:Y:S01]  /*42f0*/  FFMA.FTZ R153, R153, UR10, -R183.reuse ;  /* 0x0000000a99997c23 */ /* 0x100fe200080108b7 */
[--C-:B------:R-:W-:Y:S01]  /*4300*/  FFMA.FTZ R191, R192, UR10, -R183.reuse ;  /* 0x0000000ac0bf7c23 */ /* 0x100fe200080108b7 */
[----:B-----5:R-:W-:Y:S01]  /*4310*/  FMNMX.FTZ R7, R11, R172, !PT ;  /* 0x000000ac0b077209 */ /* 0x020fe20007810000 */
[--C-:B------:R-:W-:Y:S01]  /*4320*/  FFMA.FTZ R157, R157, UR10, -R183.reuse ;  /* 0x0000000a9d9d7c23 */ /* 0x100fe200080108b7 */
[--C-:B------:R-:W-:Y:S01]  /*4330*/  FFMA.FTZ R156, R156, UR10, -R183.reuse ;  /* 0x0000000a9c9c7c23 */ /* 0x100fe200080108b7 */
[--C-:B------:R-:W-:Y:S01]  /*4340*/  FFMA.FTZ R175, R207, UR10, -R183.reuse ;  /* 0x0000000acfaf7c23 */ /* 0x100fe200080108b7 */
[----:B--2---:R-:W-:Y:S01]  /*4350*/  FMNMX.FTZ R172, R12, R7, !PT ;  /* 0x000000070cac7209 */ /* 0x004fe20007810000 */
[----:B------:R-:W2:Y:S01]  /*4360*/  MUFU.TANH R158, R158 ;  /* 0x0000009e009e7308 */ /* 0x000ea20000002400 */
[--C-:B------:R-:W-:Y:S01]  /*4370*/  FFMA.FTZ R177, R209, UR10, -R183.reuse ;  /* 0x0000000ad1b17c23 */ /* 0x100fe200080108b7 */
[--C-:B------:R-:W-:Y:S01]  /*4380*/  FFMA.FTZ R179, R211, UR10, -R183.reuse ;  /* 0x0000000ad3b37c23 */ /* 0x100fe200080108b7 */
[----:B------:R-:W-:Y:S01]  /*4390*/  FMNMX.FTZ R7, R13, R172, !PT ;  /* 0x000000ac0d077209 */ /* 0x000fe20007810000 */
[--C-:B------:R-:W-:Y:S01]  /*43a0*/  FFMA.FTZ R180, R180, UR10, -R183.reuse ;  /* 0x0000000ab4b47c23 */ /* 0x100fe200080108b7 */
[--C-:B------:R-:W-:Y:S01]  /*43b0*/  FFMA.FTZ R181, R181, UR10, -R183.reuse ;  /* 0x0000000ab5b57c23 */ /* 0x100fe200080108b7 */
[--C-:B------:R-:W-:Y:S01]  /*43c0*/  FFMA.FTZ R182, R212, UR10, -R183.reuse ;  /* 0x0000000ad4b67c23 */ /* 0x100fe200080108b7 */
[----:B------:R-:W-:Y:S01]  /*43d0*/  FMNMX.FTZ R172, R14, R7, !PT ;  /* 0x000000070eac7209 */ /* 0x000fe20007810000 */
[----:B------:R-:W3:Y:S01]  /*43e0*/  MUFU.TANH R159, R159 ;  /* 0x0000009f009f7308 */ /* 0x000ee20000002400 */
[--C-:B------:R-:W-:Y:S01]  /*43f0*/  FFMA.FTZ R187, R213, UR10, -R183.reuse ;  /* 0x0000000ad5bb7c23 */ /* 0x100fe200080108b7 */
[--C-:B------:R-:W-:Y:S01]  /*4400*/  FFMA.FTZ R185, R185, UR10, -R183.reuse ;  /* 0x0000000ab9b97c23 */ /* 0x100fe200080108b7 */
[----:B------:R-:W-:Y:S01]  /*4410*/  FMNMX.FTZ R7, R21, R172, !PT ;  /* 0x000000ac15077209 */ /* 0x000fe20007810000 */
[--C-:B------:R-:W-:Y:S01]  /*4420*/  FFMA.FTZ R188, R188, UR10, -R183.reuse ;  /* 0x0000000abcbc7c23 */ /* 0x100fe200080108b7 */
[--C-:B------:R-:W-:Y:S01]  /*4430*/  FFMA.FTZ R189, R189, UR10, -R183.reuse ;  /* 0x0000000abdbd7c23 */ /* 0x100fe200080108b7 */
[----:B------:R-:W-:Y:S01]  /*4440*/  FFMA.FTZ R192, R184, UR10, -R183 ;  /* 0x0000000ab8c07c23 */ /* 0x000fe200080108b7 */
[----:B0-----:R-:W-:Y:S01]  /*4450*/  FMNMX.FTZ R172, R152, R7, !PT ;  /* 0x0000000798ac7209 */ /* 0x001fe20007810000 */
[----:B------:R-:W0:Y:S03]  /*4460*/  MUFU.TANH R160, R160 ;  /* 0x000000a000a07308 */ /* 0x000e260000002400 */
[----:B-1----:R-:W-:-:S04]  /*4470*/  FMNMX.FTZ R7, R155, R172, !PT ;  /* 0x000000ac9b077209 */ /* 0x002fc80007810000 */
[----:B--2---:R-:W-:Y:S01]  /*4480*/  FMNMX.FTZ R172, R158, R7, !PT ;  /* 0x000000079eac7209 */ /* 0x004fe20007810000 */
[----:B------:R-:W1:Y:S03]  /*4490*/  MUFU.TANH R161, R161 ;  /* 0x000000a100a17308 */ /* 0x000e660000002400 */
[----:B---3--:R-:W-:Y:S01]  /*44a0*/  FMNMX.FTZ R7, R159, R172, !PT ;  /* 0x000000ac9f077209 */ /* 0x008fe20007810000 */
[----:B------:R-:W-:-:S04]  /*44b0*/  FFMA.FTZ R172, R204, UR10, -R183 ;  /* 0x0000000accac7c23 */ /* 0x000fc800080108b7 */
        /* <DEDUP_REMOVED lines=8> */
[----:B------:R-:W-:-:S06]  /*4540*/  FFMA.FTZ R174, R206, UR10, -R183 ;  /* 0x0000000aceae7c23 */ /* 0x000fcc00080108b7 */
        /* <DEDUP_REMOVED lines=8> */
[----:B------:R-:W-:-:S06]  /*45d0*/  FFMA.FTZ R176, R208, UR10, -R183 ;  /* 0x0000000ad0b07c23 */ /* 0x000fcc00080108b7 */
[----:B------:R-:W1:Y:S01]  /*45e0*/  MUFU.TANH R170, R170 ;  /* 0x000000aa00aa7308 */ /* 0x000e620000002400 */
[----:B--2---:R-:W-:-:S07]  /*45f0*/  FMNMX.FTZ R178, R168, R7, !PT ;  /* 0x00000007a8b27209 */ /* 0x004fce0007810000 */
[----:B------:R-:W2:Y:S01]  /*4600*/  MUFU.EX2 R15, R15 ;  /* 0x0000000f000f7308 */ /* 0x000ea20000000800 */
[----:B0-----:R-:W-:Y:S01]  /*4610*/  FMNMX.FTZ R7, R169, R178, !PT ;  /* 0x000000b2a9077209 */ /* 0x001fe20007810000 */
[----:B------:R-:W-:-:S06]  /*4620*/  FFMA.FTZ R178, R210, UR10, -R183 ;  /* 0x0000000ad2b27c23 */ /* 0x000fcc00080108b7 */
[----:B------:R-:W0:Y:S01]  /*4630*/  MUFU.EX2 R20, R20 ;  /* 0x0000001400147308 */ /* 0x000e220000000800 */
[----:B-1----:R-:W-:-:S05]  /*4640*/  FMNMX.FTZ R7, R170, R7, !PT ;  /* 0x00000007aa077209 */ /* 0x002fca0007810000 */
[----:B------:R-:W1:Y:S02]  /*4650*/  SHFL.BFLY PT, R186, R7, 0x2, 0x1f ;  /* 0x0c401f0007ba7f89 */ /* 0x000e6400000e0000 */
[----:B------:R3:W4:Y:S01]  /*4660*/  MUFU.EX2 R171, R173 ;  /* 0x000000ad00ab7308 */ /* 0x0007220000000800 */
[-C--:B--2---:R-:W-:Y:S01]  /*4670*/  FMUL.FTZ R24, R24, R15.reuse ;  /* 0x0000000f18187220 */ /* 0x084fe20000410000 */
[-C--:B------:R-:W-:Y:S01]  /*4680*/  FMUL.FTZ R25, R25, R15.reuse ;  /* 0x0000000f19197220 */ /* 0x080fe20000410000 */
[-C--:B------:R-:W-:Y:S01]  /*4690*/  FMUL.FTZ R28, R28, R15.reuse ;  /* 0x0000000f1c1c7220 */ /* 0x080fe20000410000 */
[-C--:B------:R-:W-:Y:S01]  /*46a0*/  FMUL.FTZ R29, R29, R15.reuse ;  /* 0x0000000f1d1d7220 */ /* 0x080fe20000410000 */
[-C--:B------:R-:W-:Y:S01]  /*46b0*/  FMUL.FTZ R32, R32, R15.reuse ;  /* 0x0000000f20207220 */ /* 0x080fe20000410000 */
[-C--:B------:R-:W-:Y:S01]  /*46c0*/  FMUL.FTZ R33, R33, R15.reuse ;  /* 0x0000000f21217220 */ /* 0x080fe20000410000 */
[-C--:B------:R-:W-:Y:S01]  /*46d0*/  FMUL.FTZ R36, R36, R15.reuse ;  /* 0x0000000f24247220 */ /* 0x080fe20000410000 */
[----:B------:R-:W2:Y:S01]  /*46e0*/  MUFU.EX2 R154, R154 ;  /* 0x0000009a009a7308 */ /* 0x000ea20000000800 */
[--C-:B---3--:R-:W-:Y:S01]  /*46f0*/  FFMA.FTZ R173, R205, UR10, -R183.reuse ;  /* 0x0000000acdad7c23 */ /* 0x108fe200080108b7 */
[----:B0-----:R-:W-:Y:S01]  /*4700*/  FFMA.FTZ R4, R15, R4, R20 ;  /* 0x000000040f047223 */ /* 0x001fe20000010014 */
        /* <DEDUP_REMOVED lines=12> */
[----:B------:R-:W-:Y:S01]  /*47d0*/  FFMA.FTZ R186, R214, UR10, -R183 ;  /* 0x0000000ad6ba7c23 */ /* 0x000fe200080108b7 */
[----:B------:R-:W1:Y:S01]  /*47e0*/  MUFU.EX2 R157, R157 ;  /* 0x0000009d009d7308 */ /* 0x000e620000000800 */
[-C--:B------:R-:W-:Y:S01]  /*47f0*/  FMUL.FTZ R57, R57, R15.reuse ;  /* 0x0000000f39397220 */ /* 0x080fe20000410000 */
[-C--:B------:R-:W-:Y:S01]  /*4800*/  FMUL.FTZ R60, R60, R15.reuse ;  /* 0x0000000f3c3c7220 */ /* 0x080fe20000410000 */
[----:B------:R-:W3:Y:S01]  /*4810*/  SHFL.BFLY PT, R7, R190, 0x1, 0x1f ;  /* 0x0c201f00be077f89 */ /* 0x000ee200000e0000 */
        /* <DEDUP_REMOVED lines=27> */
[-C--:B------:R-:W-:Y:S01]  /*49d0*/  FMUL.FTZ R108, R108, R15.reuse ;  /* 0x0000000f6c6c7220 */ /* 0x080fe20000410000 */
[----:B------:R-:W-:Y:S01]  /*49e0*/  FADD.FTZ R183, -R7, R6 ;  /* 0x0000000607b77221 */ /* 0x000fe20000010100 */
[----:B------:R-:W3:Y:S01]  /*49f0*/  MUFU.EX2 R174, R174 ;  /* 0x000000ae00ae7308 */ /* 0x000ee20000000800 */
[-C--:B------:R-:W-:Y:S01]  /*4a00*/  FMUL.FTZ R109, R109, R15.reuse ;  /* 0x0000000f6d6d7220 */ /* 0x080fe20000410000 */
[-C--:B------:R-:W-:Y:S01]  /*4a10*/  FMUL.FTZ R112, R112, R15.reuse ;  /* 0x0000000f70707220 */ /* 0x080fe20000410000 */
[----:B------:R-:W-:Y:S01]  /*4a20*/  FMUL.FTZ R184, R183, UR10 ;  /* 0x0000000ab7b87c20 */ /* 0x000fe20008410000 */
[----:B------:R-:W-:Y:S01]  /*4a30*/  FMUL.FTZ R183, R7, UR10 ;  /* 0x0000000a07b77c20 */ /* 0x000fe20008410000 */
[-C--:B------:R-:W-:Y:S01]  /*4a40*/  FMUL.FTZ R113, R113, R15.reuse ;  /* 0x0000000f71717220 */ /* 0x080fe20000410000 */
[-C--:B------:R-:W-:Y:S01]  /*4a50*/  FMUL.FTZ R116, R116, R15.reuse ;  /* 0x0000000f74747220 */ /* 0x080fe20000410000 */
[----:B------:R-:W-:Y:S01]  /*4a60*/  FMUL.FTZ R117, R117, R15 ;  /* 0x0000000f75757220 */ /* 0x000fe20000410000 */
[--C-:B------:R-:W-:Y:S01]  /*4a70*/  FFMA.FTZ R195, R159, UR10, -R183.reuse ;  /* 0x0000000a9fc37c23 */ /* 0x100fe200080108b7 */
[----:B----4-:R-:W-:Y:S01]  /*4a80*/  FADD.FTZ R159, R171, R4 ;  /* 0x00000004ab9f7221 */ /* 0x010fe20000010000 */
[--C-:B------:R-:W-:Y:S01]  /*4a90*/  FFMA.FTZ R5, R5, UR10, -R183.reuse ;  /* 0x0000000a05057c23 */ /* 0x100fe200080108b7 */
[----:B------:R-:W-:Y:S01]  /*4aa0*/  FFMA.FTZ R190, R8, UR10, -R183 ;  /* 0x0000000a08be7c23 */ /* 0x000fe200080108b7 */
[----:B------:R-:W4:Y:S01]  /*4ab0*/  MUFU.EX2 R175, R175 ;  /* 0x000000af00af7308 */ /* 0x000f220000000800 */
[----:B--2---:R-:W-:Y:S01]  /*4ac0*/  FADD.FTZ R4, R154, R159 ;  /* 0x0000009f9a047221 */ /* 0x004fe20000010000 */
[--C-:B------:R-:W-:Y:S01]  /*4ad0*/  FFMA.FTZ R9, R9, UR10, -R183.reuse ;  /* 0x0000000a09097c23 */ /* 0x100fe200080108b7 */
[--C-:B------:R-:W-:Y:S01]  /*4ae0*/  FFMA.FTZ R10, R10, UR10, -R183.reuse ;  /* 0x0000000a0a0a7c23 */ /* 0x100fe200080108b7 */
[--C-:B------:R-:W-:Y:S01]  /*4af0*/  FFMA.FTZ R11, R11, UR10, -R183.reuse ;  /* 0x0000000a0b0b7c23 */ /* 0x100fe200080108b7 */
[----:B0-----:R-:W-:Y:S01]  /*4b00*/  FADD.FTZ R4, R153, R4 ;  /* 0x0000000499047221 */ /* 0x001fe20000010000 */
[--C-:B------:R-:W-:Y:S01]  /*4b10*/  FFMA.FTZ R12, R12, UR10, -R183.reuse ;  /* 0x0000000a0c0c7c23 */ /* 0x100fe200080108b7 */
[--C-:B------:R-:W-:Y:S01]  /*4b20*/  FFMA.FTZ R13, R13, UR10, -R183.reuse ;  /* 0x0000000a0d0d7c23 */ /* 0x100fe200080108b7 */
[----:B------:R-:W-:Y:S01]  /*4b30*/  MUFU.EX2 R184, R184 ;  /* 0x000000b800b87308 */ /* 0x000fe20000000800 */
[----:B-1----:R-:W-:Y:S01]  /*4b40*/  FADD.FTZ R159, R157, R4 ;  /* 0x000000049d9f7221 */ /* 0x002fe20000010000 */
[--C-:B------:R-:W-:Y:S01]  /*4b50*/  FFMA.FTZ R198, R162, UR10, -R183.reuse ;  /* 0x0000000aa2c67c23 */ /* 0x100fe200080108b7 */
[--C-:B------:R-:W-:Y:S01]  /*4b60*/  FFMA.FTZ R14, R14, UR10, -R183.reuse ;  /* 0x0000000a0e0e7c23 */ /* 0x100fe200080108b7 */
[----:B------:R-:W-:Y:S01]  /*4b70*/  FFMA.FTZ R21, R21, UR10, -R183 ;  /* 0x0000000a15157c23 */ /* 0x000fe200080108b7 */
[----:B-----5:R-:W-:Y:S01]  /*4b80*/  FADD.FTZ R159, R156, R159 ;  /* 0x0000009f9c9f7221 */ /* 0x020fe20000010000 */
[--C-:B------:R-:W-:Y:S01]  /*4b90*/  FFMA.FTZ R193, R155, UR10, -R183.reuse ;  /* 0x0000000a9bc17c23 */ /* 0x100fe200080108b7 */
[----:B------:R-:W-:Y:S01]  /*4ba0*/  FFMA.FTZ R194, R158, UR10, -R183 ;  /* 0x0000000a9ec27c23 */ /* 0x000fe200080108b7 */
[----:B------:R-:W0:Y:S01]  /*4bb0*/  MUFU.EX2 R5, R5 ;  /* 0x0000000500057308 */ /* 0x000e220000000800 */
[----:B------:R-:W-:Y:S01]  /*4bc0*/  FADD.FTZ R4, R172, R159 ;  /* 0x0000009fac047221 */ /* 0x000fe20000010000 */
[--C-:B------:R-:W-:Y:S01]  /*4bd0*/  FFMA.FTZ R196, R160, UR10, -R183.reuse ;  /* 0x0000000aa0c47c23 */ /* 0x100fe200080108b7 */
[--C-:B------:R-:W-:Y:S01]  /*4be0*/  FFMA.FTZ R197, R161, UR10, -R183.reuse ;  /* 0x0000000aa1c57c23 */ /* 0x100fe200080108b7 */
[--C-:B------:R-:W-:Y:S01]  /*4bf0*/  FFMA.FTZ R204, R163, UR10, -R183.reuse ;  /* 0x0000000aa3cc7c23 */ /* 0x100fe200080108b7 */
[----:B------:R-:W-:Y:S01]  /*4c00*/  FADD.FTZ R159, R173, R4 ;  /* 0x00000004ad9f7221 */ /* 0x000fe20000010000 */
[--C-:B------:R-:W-:Y:S01]  /*4c10*/  FFMA.FTZ R205, R164, UR10, -R183.reuse ;  /* 0x0000000aa4cd7c23 */ /* 0x100fe200080108b7 */
[----:B------:R-:W-:Y:S01]  /*4c20*/  FFMA.FTZ R206, R165, UR10, -R183 ;  /* 0x0000000aa5ce7c23 */ /* 0x000fe200080108b7 */
[----:B------:R-:W1:Y:S01]  /*4c30*/  MUFU.EX2 R176, R176 ;  /* 0x000000b000b07308 */ /* 0x000e620000000800 */
[----:B---3--:R-:W-:Y:S01]  /*4c40*/  FADD.FTZ R4, R174, R159 ;  /* 0x0000009fae047221 */ /* 0x008fe20000010000 */
[--C-:B------:R-:W-:Y:S01]  /*4c50*/  FFMA.FTZ R207, R166, UR10, -R183.reuse ;  /* 0x0000000aa6cf7c23 */ /* 0x100fe200080108b7 */
[----:B------:R-:W-:Y:S01]  /*4c60*/  IADD3 R8, -R22, 0xb, RZ ;  /* 0x0000000b16087810 */ /* 0x000fe20007ffe1ff */
[--C-:B------:R-:W-:Y:S01]  /*4c70*/  FFMA.FTZ R167, R167, UR10, -R183.reuse ;  /* 0x0000000aa7a77c23 */ /* 0x100fe200080108b7 */
[----:B----4-:R-:W-:Y:S01]  /*4c80*/  FADD.FTZ R159, R175, R4 ;  /* 0x00000004af9f7221 */ /* 0x010fe20000010000 */
[--C-:B------:R-:W-:Y:S01]  /*4c90*/  FFMA.FTZ R168, R168, UR10, -R183.reuse ;  /* 0x0000000aa8a87c23 */ /* 0x100fe200080108b7 */
[----:B------:R-:W-:Y:S01]  /*4ca0*/  FFMA.FTZ R169, R169, UR10, -R183 ;  /* 0x0000000aa9a97c23 */ /* 0x000fe200080108b7 */
[----:B------:R-:W2:Y:S01]  /*4cb0*/  MUFU.EX2 R177, R177 ;  /* 0x000000b100b17308 */ /* 0x000ea20000000800 */
[----:B0-----:R-:W-:Y:S01]  /*4cc0*/  FFMA.FTZ R3, R184, R3, R5 ;  /* 0x00000003b8037223 */ /* 0x001fe20000010005 */
[----:B------:R-:W-:Y:S01]  /*4cd0*/  FFMA.FTZ R155, R170, UR10, -R183 ;  /* 0x0000000aaa9b7c23 */ /* 0x000fe200080108b7 */
        /* <DEDUP_REMOVED lines=14> */
[C---:B--2---:R-:W-:Y:S01]  /*4dc0*/  F2FP.F16.F32.PACK_AB R162, R177.reuse, R176 ;  /* 0x000000b0b1a2723e */ /* 0x044fe200000000ff */
[----:B------:R-:W-:Y:S01]  /*4dd0*/  FADD.FTZ R159, R177, R4 ;  /* 0x00000004b19f7221 */ /* 0x000fe20000010000 */
        /* <DEDUP_REMOVED lines=8> */
[----:B------:R-:W-:Y:S01]  /*4e60*/  FMUL.FTZ R26, R26, R184 ;  /* 0x000000b81a1a7220 */ /* 0x000fe20000410000 */
[----:B------:R-:W-:Y:S01]  /*4e70*/  F2FP.F16.F32.PACK_AB R154, R153, R154 ;  /* 0x0000009a999a723e */ /* 0x000fe200000000ff */
[-C--:B------:R-:W-:Y:S01]  /*4e80*/  FMUL.FTZ R27, R27, R184.reuse ;  /* 0x000000b81b1b7220 */ /* 0x080fe20000410000 */
[----:B------:R-:W-:Y:S01]  /*4e90*/  F2FP.F16.F32.PACK_AB R156, R156, R157 ;  /* 0x0000009d9c9c723e */ /* 0x000fe200000000ff */
[----:B------:R-:W-:Y:S01]  /*4ea0*/  FMUL.FTZ R30, R30, R184 ;  /* 0x000000b81e1e7220 */ /* 0x000fe20000410000 */
        /* <DEDUP_REMOVED lines=41> */
[----:B-1----:R-:W-:Y:S01]  /*5140*/  FFMA.FTZ R192, R152, UR10, -R183 ;  /* 0x0000000a98c07c23 */ /* 0x002fe200080108b7 */
[----:B0-----:R-:W-:Y:S01]  /*5150*/  FADD.FTZ R176, R14, R3 ;  /* 0x000000030eb07221 */ /* 0x001fe20000010000 */
[----:B------:R-:W-:-:S02]  /*5160*/  @!P1 VIADD R152, R199, 0x22840 ;  /* 0x00022840c7989836 */ /* 0x000fc40000000000 */
[-C--:B------:R-:W-:Y:S01]  /*5170*/  FMUL.FTZ R90, R90, R184.reuse ;  /* 0x000000b85a5a7220 */ /* 0x080fe20000410000 */
[-C--:B------:R-:W-:Y:S01]  /*5180*/  FMUL.FTZ R91, R91, R184.reuse ;  /* 0x000000b85b5b7220 */ /* 0x080fe20000410000 */
[-C--:B------:R-:W-:Y:S01]  /*5190*/  FMUL.FTZ R94, R94, R184.reuse ;  /* 0x000000b85e5e7220 */ /* 0x080fe20000410000 */
[-C--:B------:R-:W-:Y:S01]  /*51a0*/  FMUL.FTZ R95, R95, R184.reuse ;  /* 0x000000b85f5f7220 */ /* 0x080fe20000410000 */
[----:B------:R-:W0:Y:S01]  /*51b0*/  MUFU.EX2 R21, R21 ;  /* 0x0000001500157308 */ /* 0x000e220000000800 */
[----:B------:R-:W-:Y:S01]  /*51c0*/  @!P1 PRMT R152, RZ, 0x654, R152 ;  /* 0x00000654ff989816 */ /* 0x000fe20000000098 */
[----:B------:R1:W-:Y:S06]  /*51d0*/  BAR.ARV R8, 0x100 ;  /* 0x000400080000751d */ /* 0x0003ec0000002000 */
[----:B------:R-:W3:Y:S01]  /*51e0*/  MUFU.EX2 R179, R179 ;  /* 0x000000b300b37308 */ /* 0x000ee20000000800 */
[----:B--2---:R-:W-:Y:S01]  /*51f0*/  FADD.FTZ R4, R178, R159 ;  /* 0x0000009fb2047221 */ /* 0x004fe20000010000 */
[----:B------:R2:W-:Y:S01]  /*5200*/  @!P1 SYNCS.ARRIVE.TRANS64.RED.A1T0 RZ, [R152+URZ], RZ ;  /* 0x000000ff98ff99a7 */ /* 0x0005e2000810043f */
[-C--:B------:R-:W-:Y:S01]  /*5210*/  FMUL.FTZ R98, R98, R184.reuse ;  /* 0x000000b862627220 */ /* 0x080fe20000410000 */
[-C--:B------:R-:W-:Y:S01]  /*5220*/  FMUL.FTZ R99, R99, R184.reuse ;  /* 0x000000b863637220 */ /* 0x080fe20000410000 */
[-C--:B------:R-:W-:Y:S01]  /*5230*/  FMUL.FTZ R102, R102, R184.reuse ;  /* 0x000000b866667220 */ /* 0x080fe20000410000 */
[-C--:B------:R-:W-:Y:S01]  /*5240*/  FMUL.FTZ R103, R103, R184.reuse ;  /* 0x000000b867677220 */ /* 0x080fe20000410000 */
[----:B------:R-:W-:Y:S01]  /*5250*/  FMUL.FTZ R106, R106, R184 ;  /* 0x000000b86a6a7220 */ /* 0x000fe20000410000 */
[----:B------:R-:W4:Y:S01]  /*5260*/  MUFU.EX2 R192, R192 ;  /* 0x000000c000c07308 */ /* 0x000f220000000800 */
[----:B0-----:R-:W-:Y:S01]  /*5270*/  FADD.FTZ R3, R21, R176 ;  /* 0x000000b015037221 */ /* 0x001fe20000010000 */
[----:B--2---:R-:W-:Y:S01]  /*5280*/  F2FP.F16.F32.PACK_AB R152, R171, R20 ;  /* 0x00000014ab98723e */ /* 0x004fe200000000ff */
        /* <DEDUP_REMOVED lines=31> */
[----:B------:R-:W-:Y:S01]  /*5480*/  FMUL.FTZ R151, R151, R184 ;  /* 0x000000b897977220 */ /* 0x000fe20000410000 */
[----:B------:R-:W-:-:S02]  /*5490*/  F2FP.F16.F32.PACK_AB R153, R190, R5 ;  /* 0x00000005be99723e */ /* 0x000fc400000000ff */
[----:B------:R-:W-:Y:S02]  /*54a0*/  F2FP.F16.F32.PACK_AB R157, R12, R11 ;  /* 0x0000000b0c9d723e */ /* 0x000fe400000000ff */
[----:B------:R-:W-:Y:S01]  /*54b0*/  F2FP.F16.F32.PACK_AB R161, R192, R21 ;  /* 0x00000015c0a1723e */ /* 0x000fe200000000ff */
[----:B------:R-:W2:Y:S01]  /*54c0*/  MUFU.EX2 R182, R182 ;  /* 0x000000b600b67308 */ /* 0x000ea20000000800 */
[C---:B---3--:R-:W-:Y:S01]  /*54d0*/  FADD.FTZ R159, R181.reuse, R4 ;  /* 0x00000004b59f7221 */ /* 0x048fe20000010000 */
[----:B------:R-:W-:-:S06]  /*54e0*/  F2FP.F16.F32.PACK_AB R166, R181, R180 ;  /* 0x000000b4b5a6723e */ /* 0x000fcc00000000ff */
[----:B------:R-:W3:Y:S01]  /*54f0*/  MUFU.EX2 R195, R195 ;  /* 0x000000c300c37308 */ /* 0x000ee20000000800 */
[C---:B0-----:R-:W-:Y:S01]  /*5500*/  FADD.FTZ R176, R194.reuse, R3 ;  /* 0x00000003c2b07221 */ /* 0x041fe20000010000 */
[----:B------:R-:W-:-:S06]  /*5510*/  F2FP.F16.F32.PACK_AB R163, R194, R193 ;  /* 0x000000c1c2a3723e */ /* 0x000fcc00000000ff */
[----:B------:R-:W0:Y:S01]  /*5520*/  MUFU.EX2 R187, R187 ;  /* 0x000000bb00bb7308 */ /* 0x000e220000000800 */
[----:B--2---:R-:W-:-:S07]  /*5530*/  FADD.FTZ R4, R182, R159 ;  /* 0x0000009fb6047221 */ /* 0x004fce0000010000 */
[----:B------:R-:W2:Y:S01]  /*5540*/  MUFU.EX2 R196, R196 ;  /* 0x000000c400c47308 */ /* 0x000ea20000000800 */
[----:B---3--:R-:W-:-:S07]  /*5550*/  FADD.FTZ R3, R195, R176 ;  /* 0x000000b0c3037221 */ /* 0x008fce0000010000 */
[----:B------:R-:W3:Y:S01]  /*5560*/  MUFU.EX2 R185, R185 ;  /* 0x000000b900b97308 */ /* 0x000ee20000000800 */
[----:B0-----:R-:W-:-:S07]  /*5570*/  FADD.FTZ R4, R187, R4 ;  /* 0x00000004bb047221 */ /* 0x001fce0000010000 */
[----:B------:R-:W0:Y:S01]  /*5580*/  MUFU.EX2 R197, R197 ;  /* 0x000000c500c57308 */ /* 0x000e220000000800 */
[C---:B--2---:R-:W-:Y:S01]  /*5590*/  FADD.FTZ R176, R196.reuse, R3 ;  /* 0x00000003c4b07221 */ /* 0x044fe20000010000 */
[----:B------:R-:W-:-:S06]  /*55a0*/  F2FP.F16.F32.PACK_AB R165, R196, R195 ;  /* 0x000000c3c4a5723e */ /* 0x000fcc00000000ff */
        /* <DEDUP_REMOVED lines=10> */
[----:B0-----:R-:W-:Y:S01]  /*5650*/  FADD.FTZ R4, R188, R159 ;  /* 0x0000009fbc047221 */ /* 0x001fe20000010000 */
[----:B------:R-:W-:-:S06]  /*5660*/  F2FP.F16.F32.PACK_AB R159, R14, R13 ;  /* 0x0000000d0e9f723e */ /* 0x000fcc00000000ff */
[----:B------:R-:W0:Y:S01]  /*5670*/  MUFU.EX2 R205, R205 ;  /* 0x000000cd00cd7308 */ /* 0x000e220000000800 */
[----:B--2---:R-:W-:-:S07]  /*5680*/  FADD.FTZ R176, R204, R3 ;  /* 0x00000003ccb07221 */ /* 0x004fce0000010000 */
[----:B------:R-:W2:Y:S01]  /*5690*/  MUFU.EX2 R189, R189 ;  /* 0x000000bd00bd7308 */ /* 0x000ea20000000800 */
[C---:B---3--:R-:W-:Y:S01]  /*56a0*/  FADD.FTZ R4, R191.reuse, R4 ;  /* 0x00000004bf047221 */ /* 0x048fe20000010000 */
[----:B------:R-:W-:-:S06]  /*56b0*/  F2FP.F16.F32.PACK_AB R172, R191, R188 ;  /* 0x000000bcbfac723e */ /* 0x000fcc00000000ff */
[----:B------:R-:W3:Y:S01]  /*56c0*/  MUFU.EX2 R206, R206 ;  /* 0x000000ce00ce7308 */ /* 0x000ee20000000800 */
[----:B0-----:R-:W-:-:S07]  /*56d0*/  FADD.FTZ R3, R205, R176 ;  /* 0x000000b0cd037221 */ /* 0x001fce0000010000 */
[----:B------:R-:W0:Y:S01]  /*56e0*/  MUFU.EX2 R207, R207 ;  /* 0x000000cf00cf7308 */ /* 0x000e220000000800 */
[----:B--2---:R-:W-:Y:S01]  /*56f0*/  FADD.FTZ R15, R189, R4 ;  /* 0x00000004bd0f7221 */ /* 0x004fe20000010000 */
[----:B------:R-:W-:-:S03]  /*5700*/  F2FP.F16.F32.PACK_AB R174, R6, R189 ;  /* 0x000000bd06ae723e */ /* 0x000fc600000000ff */
[----:B------:R-:W-:-:S03]  /*5710*/  FADD.FTZ R4, R6, R15 ;  /* 0x0000000f06047221 */ /* 0x000fc60000010000 */
[----:B------:R2:W4:Y:S01]  /*5720*/  MUFU.EX2 R183, R167 ;  /* 0x000000a700b77308 */ /* 0x0005220000000800 */
[----:B---3--:R-:W-:-:S07]  /*5730*/  FADD.FTZ R176, R206, R3 ;  /* 0x00000003ceb07221 */ /* 0x008fce0000010000 */
[----:B------:R3:W5:Y:S01]  /*5740*/  MUFU.EX2 R20, R168 ;  /* 0x000000a800147308 */ /* 0x0007620000000800 */
[C---:B0-----:R-:W-:Y:S01]  /*5750*/  FADD.FTZ R176, R207.reuse, R176 ;  /* 0x000000b0cfb07221 */ /* 0x041fe20000010000 */
[----:B--2---:R-:W-:Y:S02]  /*5760*/  F2FP.F16.F32.PACK_AB R167, R198, R197 ;  /* 0x000000c5c6a7723e */ /* 0x004fe400000000ff */
[----:B------:R-:W-:-:S04]  /*5770*/  F2FP.F16.F32.PACK_AB R171, R207, R206 ;  /* 0x000000cecfab723e */ /* 0x000fc800000000ff */
[----:B------:R0:W2:Y:S01]  /*5780*/  MUFU.EX2 R175, R169 ;  /* 0x000000a900af7308 */ /* 0x0000a20000000800 */
[----:B----4-:R-:W-:Y:S01]  /*5790*/  FADD.FTZ R3, R183, R176 ;  /* 0x000000b0b7037221 */ /* 0x010fe20000010000 */
[----:B---3--:R-:W-:-:S06]  /*57a0*/  F2FP.F16.F32.PACK_AB R168, R187, R182 ;  /* 0x000000b6bba8723e */ /* 0x008fcc00000000ff */
[----:B------:R3:W4:Y:S01]  /*57b0*/  MUFU.EX2 R6, R155 ;  /* 0x0000009b00067308 */ /* 0x0007220000000800 */
[----:B0-----:R-:W-:Y:S02]  /*57c0*/  F2FP.F16.F32.PACK_AB R169, R205, R204 ;  /* 0x000000cccda9723e */ /* 0x001fe400000000ff */
[----:B-----5:R-:W-:Y:S02]  /*57d0*/  F2FP.F16.F32.PACK_AB R173, R20, R183 ;  /* 0x000000b714ad723e */ /* 0x020fe400000000ff */
[----:B---3--:R-:W-:Y:S01]  /*57e0*/  F2FP.F16.F32.PACK_AB R155, R10, R9 ;  /* 0x000000090a9b723e */ /* 0x008fe200000000ff */
[----:B------:R-:W-:-:S04]  /*57f0*/  FADD.FTZ R10, R20, R3 ;  /* 0x00000003140a7221 */ /* 0x000fc80000010000 */
[----:B--2---:R-:W-:Y:S01]  /*5800*/  FADD.FTZ R3, R175, R10 ;  /* 0x0000000aaf037221 */ /* 0x004fe20000010000 */
[----:B----4-:R-:W-:-:S03]  /*5810*/  F2FP.F16.F32.PACK_AB R175, R6, R175 ;  /* 0x000000af06af723e */ /* 0x010fc600000000ff */
[----:B------:R-:W-:Y:S01]  /*5820*/  FADD.FTZ R3, R6, R3 ;  /* 0x0000000306037221 */ /* 0x000fe20000010000 */
[----:B-1----:R-:W-:Y:S06]  /*5830*/  @!P0 BRA `(.L_x_7475) ;  /* 0x0000000000048947 */ /* 0x002fec0003800000 */
[----:B------:R-:W-:Y:S01]  /*5840*/  BPT.TRAP 0x1 ;  /* 0x000000040000795c */ /* 0x000fe20000300000 */
.L_x_7475:
[----:B------:R-:W-:-:S04]  /*5850*/  IMAD.U32 R5, RZ, RZ, UR25 ;  /* 0x00000019ff057e24 */ /* 0x000fc8000f8e00ff */
[----:B------:R0:W1:Y:S01]  /*5860*/  SYNCS.PHASECHK.TRANS64.TRYWAIT P3, [UR23+0x22850], R5 ;  /* 0x02285005ff0075a7 */ /* 0x0000620008060157 */
[----:B------:R-:W-:Y:S05]  /*5870*/  @!P0 BRA `(.L_x_7476) ;  /* 0x0000000000048947 */ /* 0x000fea0003800000 */
[----:B------:R-:W-:Y:S01]  /*5880*/  BPT.TRAP 0x1 ;  /* 0x000000040000795c */ /* 0x000fe20000300000 */
.L_x_7476:
[----:B-1----:R-:W-:Y:S05]  /*5890*/  @P3 BRA `(.L_x_7477) ;  /* 0x00000000000c3947 */ /* 0x002fea0003800000 */
[----:B0-----:R-:W-:-:S04]  /*58a0*/  IMAD.U32 R5, RZ, RZ, UR25 ;  /* 0x00000019ff057e24 */ /* 0x001fc8000f8e00ff */
[----:B------:R-:W0:Y:S02]  /*58b0*/  SYNCS.PHASECHK.TRANS64.TRYWAIT P3, [UR23+0x22850], R5 ;  /* 0x02285005ff0075a7 */ /* 0x000e240008060157 */
[----:B0-----:R-:W-:Y:S05]  /*58c0*/  @!P3 BRA `(.L_x_7478) ;  /* 0x0000007c00f0b947 */ /* 0x001fea0003800000 */
.L_x_7477:
[----:B0-----:R-:W-:Y:S01]  /*58d0*/  VIADD R5, R22, 0x8 ;  /* 0x0000000816057836 */ /* 0x001fe20000000000 */
[----:B------:R-:W-:Y:S01]  /*58e0*/  UIMAD UR11, UR37, 0xc00, UR21 ;  /* 0x00000c00250b78a4 */ /* 0x000fe2000f8e0215 */
[----:B------:R-:W-:Y:S01]  /*58f0*/  @!P1 IADD3 R199, R199, 0x22860, RZ ;  /* 0x00022860c7c79810 */ /* 0x000fe20007ffe0ff */
[----:B------:R-:W-:Y:S01]  /*5900*/  UMOV UR7, 0x40000040 ;  /* 0x4000004000077882 */ /* 0x000fe20000000000 */
[----:B------:R-:W-:Y:S01]  /*5910*/  IMAD.MOV.U32 R6, RZ, RZ, R7 ;  /* 0x000000ffff067224 */ /* 0x000fe200078e0007 */
[----:B------:R0:W-:Y:S01]  /*5920*/  BAR.SYNC.DEFER_BLOCKING R5, 0x100 ;  /* 0x000400050000751d */ /* 0x0001e20000010000 */
[----:B------:R-:W-:Y:S01]  /*5930*/  @!P1 PRMT R199, RZ, 0x654, R199 ;  /* 0x00000654ffc79816 */ /* 0x000fe200000000c7 */
[----:B------:R-:W-:-:S04]  /*5940*/  IMAD.MOV.U32 R15, RZ, RZ, R0 ;  /* 0x000000ffff0f7224 */ /* 0x000fc800078e0000 */
[----:B------:R-:W-:Y:S01]  /*5950*/  UMOV UR6, UR11 ;  /* 0x0000000b00067c82 */ /* 0x000fe20008000000 */
        /* <DEDUP_REMOVED lines=35> */
.L_x_7470:
[----:B0--3--:R-:W0:Y:S01]  /*5b90*/  SHFL.BFLY PT, R5, R4, 0x2, 0x1f ;  /* 0x0c401f0004057f89 */ /* 0x009e2200000e0000 */
[----:B------:R-:W-:Y:S01]  /*5ba0*/  CS2R R20, SRZ ;  /* 0x0000000000147805 */ /* 0x000fe2000001ff00 */
[----:B------:R-:W-:Y:S01]  /*5bb0*/  UIADD3 UR37, UR37, 0x1, URZ ;  /* 0x0000000125257890 */ /* 0x000fe2000fffe03f */
[----:B------:R1:W-:Y:S06]  /*5bc0*/  BAR.ARV R8, 0x100 ;  /* 0x000400080000751d */ /* 0x0003ec0000002000 */
[----:B------:R-:W-:Y:S02]  /*5bd0*/  UISETP.NE.AND UP0, UPT, UR37, 0x2, UPT ;  /* 0x000000022500788c */ /* 0x000fe4000bf05270 */
[----:B------:R-:W-:Y:S06]  /*5be0*/  BAR.ARV 0x8, 0x120 ;  /* 0x0204800000007b1d */ /* 0x000fec0000002000 */
[----:B------:R-:W-:Y:S01]  /*5bf0*/  USEL UR4, URZ, 0x1, UP0 ;  /* 0x000000013f047887 */ /* 0x000fe20008000000 */
[----:B------:R-:W-:Y:S01]  /*5c00*/  PLOP3.LUT P0, PT, PT, PT, PT, 0x8, 0x0 ;  /* 0x000000000000781c */ /* 0x000fe20003f0e170 */
[----:B------:R-:W2:Y:S01]  /*5c10*/  SHFL.BFLY PT, R10, R3, 0x2, 0x1f ;  /* 0x0c401f00030a7f89 */ /* 0x000ea200000e0000 */
[----:B------:R-:W-:-:S02]  /*5c20*/  UIADD3 UR39, UR39, 0x1, URZ ;  /* 0x0000000127277890 */ /* 0x000fc4000fffe03f */
[----:B------:R-:W-:Y:S01]  /*5c30*/  USEL UR37, UR37, URZ, UP0 ;  /* 0x0000003f25257287 */ /* 0x000fe20008000000 */
[----:B0-----:R-:W-:Y:S01]  /*5c40*/  FADD.FTZ R5, R5, R4 ;  /* 0x0000000405057221 */ /* 0x001fe20000010000 */
[----:B------:R-:W-:-:S04]  /*5c50*/  ULOP3.LUT UR38, UR38, UR4, URZ, 0x3c, !UPT ;  /* 0x0000000426267292 */ /* 0x000fc8000f8e3c3f */
[----:B------:R-:W0:Y:S01]  /*5c60*/  SHFL.BFLY PT, R6, R5, 0x1, 0x1f ;  /* 0x0c201f0005067f89 */ /* 0x000e2200000e0000 */
[----:B--2---:R-:W-:-:S05]  /*5c70*/  FADD.FTZ R10, R10, R3 ;  /* 0x000000030a0a7221 */ /* 0x004fca0000010000 */
[----:B------:R-:W2:Y:S01]  /*5c80*/  SHFL.BFLY PT, R9, R10, 0x1, 0x1f ;  /* 0x0c201f000a097f89 */ /* 0x000ea200000e0000 */
[----:B0-----:R-:W-:-:S05]  /*5c90*/  FADD.FTZ R152, R5, R6 ;  /* 0x0000000605987221 */ /* 0x001fca0000010000 */
[----:B------:R-:W-:-:S13]  /*5ca0*/  FSETP.NE.FTZ.AND P1, PT, R152, RZ, PT ;  /* 0x000000ff9800720b */ /* 0x000fda0003f35000 */
[----:B------:R-:W0:Y:S01]  /*5cb0*/  @P1 MUFU.RCP R21, R152 ;  /* 0x0000009800151308 */ /* 0x000e220000001000 */
[----:B--2---:R-:W-:-:S05]  /*5cc0*/  FADD.FTZ R153, R10, R9 ;  /* 0x000000090a997221 */ /* 0x004fca0000010000 */
[----:B------:R-:W-:Y:S01]  /*5cd0*/  FSETP.NE.FTZ.AND P2, PT, R153, RZ, PT ;  /* 0x000000ff9900720b */ /* 0x000fe20003f55000 */
[-C--:B0-----:R-:W-:Y:S01]  /*5ce0*/  FMUL.FTZ R9, R40, R21.reuse ;  /* 0x0000001528097220 */ /* 0x081fe20000410000 */
[-C--:B-1----:R-:W-:Y:S01]  /*5cf0*/  FMUL.FTZ R8, R41, R21.reuse ;  /* 0x0000001529087220 */ /* 0x082fe20000410000 */
[----:B------:R-:W-:Y:S01]  /*5d00*/  @P1 MUFU.LG2 R40, R152 ;  /* 0x0000009800281308 */ /* 0x000fe20000000c00 */
[-C--:B------:R-:W-:Y:S01]  /*5d10*/  FMUL.FTZ R5, R24, R21.reuse ;  /* 0x0000001518057220 */ /* 0x080fe20000410000 */
[-C--:B------:R-:W-:Y:S01]  /*5d20*/  FMUL.FTZ R6, R28, R21.reuse ;  /* 0x000000151c067220 */ /* 0x080fe20000410000 */
[-C--:B------:R-:W-:Y:S01]  /*5d30*/  FMUL.FTZ R4, R25, R21.reuse ;  /* 0x0000001519047220 */ /* 0x080fe20000410000 */
[-C--:B------:R-:W-:Y:S01]  /*5d40*/  FMUL.FTZ R29, R29, R21.reuse ;  /* 0x000000151d1d7220 */ /* 0x080fe20000410000 */
[-C--:B------:R-:W-:Y:S01]  /*5d50*/  FMUL.FTZ R32, R32, R21.reuse ;  /* 0x0000001520207220 */ /* 0x080fe20000410000 */
[-C--:B------:R-:W-:Y:S01]  /*5d60*/  FMUL.FTZ R33, R33, R21.reuse ;  /* 0x0000001521217220 */ /* 0x080fe20000410000 */
[----:B------:R-:W-:-:S03]  /*5d70*/  FMUL.FTZ R36, R36, R21 ;  /* 0x0000001524247220 */ /* 0x000fc60000410000 */
[----:B------:R-:W0:Y:S01]  /*5d80*/  @P2 MUFU.RCP R20, R153 ;  /* 0x0000009900142308 */ /* 0x000e220000001000 */
[-C--:B------:R-:W-:Y:S01]  /*5d90*/  FMUL.FTZ R37, R37, R21.reuse ;  /* 0x0000001525257220 */ /* 0x080fe20000410000 */
[-C--:B------:R-:W-:Y:S01]  /*5da0*/  FMUL.FTZ R11, R44, R21.reuse ;  /* 0x000000152c0b7220 */ /* 0x080fe20000410000 */
[-C--:B------:R-:W-:Y:S01]  /*5db0*/  FMUL.FTZ R10, R45, R21.reuse ;  /* 0x000000152d0a7220 */ /* 0x080fe20000410000 */
[-C--:B------:R-:W-:Y:S01]  /*5dc0*/  FMUL.FTZ R13, R48, R21.reuse ;  /* 0x00000015300d7220 */ /* 0x080fe20000410000 */
[-C--:B------:R-:W-:Y:S01]  /*5dd0*/  FMUL.FTZ R12, R49, R21.reuse ;  /* 0x00000015310c7220 */ /* 0x080fe20000410000 */
[-C--:B------:R-:W-:Y:S01]  /*5de0*/  FMUL.FTZ R15, R52, R21.reuse ;  /* 0x00000015340f7220 */ /* 0x080fe20000410000 */
[-C--:B------:R-:W-:Y:S01]  /*5df0*/  FMUL.FTZ R14, R53, R21.reuse ;  /* 0x00000015350e7220 */ /* 0x080fe20000410000 */
[----:B------:R-:W1:Y:S01]  /*5e00*/  @P2 MUFU.LG2 R41, R153 ;  /* 0x0000009900292308 */ /* 0x000e620000000c00 */
        /* <DEDUP_REMOVED lines=48> */
[----:B------:R-:W-:-:S02]  /*6110*/  IMAD.U32 R21, RZ, RZ, UR10 ;  /* 0x0000000aff157e24 */ /* 0x000fc4000f8e00ff */
[-C--:B0-----:R-:W-:Y:S01]  /*6120*/  FMUL.FTZ R174, R26, R20.reuse ;  /* 0x000000141aae7220 */ /* 0x081fe20000410000 */
[----:B------:R-:W-:Y:S02]  /*6130*/  IMAD.U32 R49, RZ, RZ, UR10 ;  /* 0x0000000aff317e24 */ /* 0x000fe4000f8e00ff */
[-C--:B------:R-:W-:Y:S01]  /*6140*/  FMUL.FTZ R26, R30, R20.reuse ;  /* 0x000000141e1a7220 */ /* 0x080fe20000410000 */
[----:B------:R-:W-:Y:S01]  /*6150*/  @P1 FMUL.FTZ R21, R21, 0.69314718246459960938 ;  /* 0x3f31721815151820 */ /* 0x000fe20000410000 */
[----:B------:R-:W-:Y:S01]  /*6160*/  @P1 FMUL.FTZ R40, R40, 0.69314718246459960938 ;  /* 0x3f31721828281820 */ /* 0x000fe20000410000 */
[----:B------:R-:W-:Y:S01]  /*6170*/  @P2 FMUL.FTZ R49, R49, 0.69314718246459960938 ;  /* 0x3f31721831312820 */ /* 0x000fe20000410000 */
[----:B-1----:R-:W-:Y:S01]  /*6180*/  @P2 FMUL.FTZ R30, R41, 0.69314718246459960938 ;  /* 0x3f317218291e2820 */ /* 0x002fe20000410000 */
[-C--:B------:R-:W-:Y:S01]  /*6190*/  FMUL.FTZ R161, R83, R20.reuse ;  /* 0x0000001453a17220 */ /* 0x080fe20000410000 */
[----:B------:R-:W-:Y:S01]  /*61a0*/  FMUL.FTZ R160, R87, R20 ;  /* 0x0000001457a07220 */ /* 0x000fe20000410000 */
[----:B------:R-:W-:-:S02]  /*61b0*/  IMAD.MOV.U32 R44, RZ, RZ, -0x800000 ;  /* 0xff800000ff2c7424 */ /* 0x000fc400078e00ff */
[-C--:B------:R-:W-:Y:S01]  /*61c0*/  FMUL.FTZ R83, R86, R20.reuse ;  /* 0x0000001456537220 */ /* 0x080fe20000410000 */
[----:B------:R-:W-:Y:S02]  /*61d0*/  IMAD.MOV.U32 R45, RZ, RZ, -0x800000 ;  /* 0xff800000ff2d7424 */ /* 0x000fe400078e00ff */
        /* <DEDUP_REMOVED lines=60> */
[----:B------:R-:W-:-:S07]  /*65a0*/  @P2 FFMA.FTZ R45, R49, R7, R30 ;  /* 0x00000007312d2223 */ /* 0x000fce000001001e */
.L_x_7459:
        /* <DEDUP_REMOVED lines=11> */
[----:B------:R-:W-:Y:S01]  /*6660*/  USHF.L.U32 UR8, UR46, 0x2, URZ ;  /* 0x000000022e087899 */ /* 0x000fe2000800063f */
[----:B------:R-:W-:Y:S01]  /*6670*/  F2FP.F16.F32.PACK_AB R4, R4, R5 ;  /* 0x000000050404723e */ /* 0x000fe200000000ff */
[----:B------:R-:W-:Y:S01]  /*6680*/  BAR.SYNC.DEFER_BLOCKING 0x1, 0x100 ;  /* 0x0044000000007b1d */ /* 0x000fe20000010000 */
[----:B------:R-:W-:Y:S01]  /*6690*/  F2FP.F16.F32.PACK_AB R5, R179, R174 ;  /* 0x000000aeb305723e */ /* 0x000fe200000000ff */
[----:B------:R-:W-:Y:S01]  /*66a0*/  USHF.L.U64.HI UR9, UR46, 0x2, UR45 ;  /* 0x000000022e097899 */ /* 0x000fe2000801022d */
[----:B------:R-:W-:Y:S02]  /*66b0*/  F2FP.F16.F32.PACK_AB R8, R8, R9 ;  /* 0x000000090808723e */ /* 0x000fe400000000ff */
[----:B------:R-:W-:Y:S01]  /*66c0*/  F2FP.F16.F32.PACK_AB R10, R10, R11 ;  /* 0x0000000b0a0a723e */ /* 0x000fe200000000ff */
[----:B------:R-:W-:Y:S01]  /*66d0*/  ULDC.64 UR6, c[0x0][0xbd8] ;  /* 0x0002f60000067ab9 */ /* 0x000fe20000000a00 */
[----:B------:R-:W-:Y:S01]  /*66e0*/  F2FP.F16.F32.PACK_AB R9, R170, R159 ;  /* 0x0000009faa09723e */ /* 0x000fe200000000ff */
[----:B------:R-:W-:Y:S01]  /*66f0*/  UIADD3 UR4, UP1, UR8, UR6, URZ ;  /* 0x0000000608047290 */ /* 0x000fe2000ff3e03f */
[----:B------:R-:W-:Y:S01]  /*6700*/  F2FP.F16.F32.PACK_AB R11, R171, R158 ;  /* 0x0000009eab0b723e */ /* 0x000fe200000000ff */
[----:B------:R-:W-:Y:S01]  /*6710*/  UISETP.NE.U32.AND UP0, UPT, UR6, URZ, UPT ;  /* 0x0000003f0600728c */ /* 0x000fe2000bf05070 */
[----:B------:R-:W-:Y:S01]  /*6720*/  F2FP.F16.F32.PACK_AB R12, R12, R13 ;  /* 0x0000000d0c0c723e */ /* 0x000fe200000000ff */
[----:B------:R-:W-:Y:S01]  /*6730*/  UIADD3.X UR6, UR9, UR7, URZ, UP1, !UPT ;  /* 0x0000000709067290 */ /* 0x000fe20008ffe43f */
[----:B------:R-:W-:Y:S01]  /*6740*/  F2FP.F16.F32.PACK_AB R14, R14, R15 ;  /* 0x0000000f0e0e723e */ /* 0x000fe200000000ff */
[----:B------:R-:W-:Y:S01]  /*6750*/  UISETP.NE.AND.EX UP0, UPT, UR7, URZ, UPT, UP0 ;  /* 0x0000003f0700728c */ /* 0x000fe2000bf05300 */
        /* <DEDUP_REMOVED lines=8> */
[----:B0-----:R-:W-:Y:S02]  /*67e0*/  MOV R21, R7 ;  /* 0x0000000700157202 */ /* 0x001fe40000000f00 */
[----:B------:R-:W-:Y:S02]  /*67f0*/  F2FP.F16.F32.PACK_AB R73, R165, R152 ;  /* 0x00000098a549723e */ /* 0x000fe400000000ff */
[----:B------:R-:W-:Y:S01]  /*6800*/  F2FP.F16.F32.PACK_AB R81, R161, R82 ;  /* 0x00000052a151723e */ /* 0x000fe200000000ff */
[----:B------:R-:W-:Y:S01]  /*6810*/  IMAD.WIDE R78, R202, 0x2, R20 ;  /* 0x00000002ca4e7825 */ /* 0x000fe200078e0214 */
[----:B------:R-:W-:Y:S02]  /*6820*/  F2FP.F16.F32.PACK_AB R88, R89, R88 ;  /* 0x000000585958723e */ /* 0x000fe400000000ff */
[----:B------:R-:W-:-:S02]  /*6830*/  F2FP.F16.F32.PACK_AB R82, R85, R84 ;  /* 0x000000545552723e */ /* 0x000fc400000000ff */
[C---:B------:R-:W-:Y:S02]  /*6840*/  IADD3 R30, P1, R78.reuse, 0x20, RZ ;  /* 0x000000204e1e7810 */ /* 0x040fe40007f3e0ff */
[C---:B------:R-:W-:Y:S02]  /*6850*/  LOP3.LUT R7, R78.reuse, 0x380, RZ, 0xc0, !PT ;  /* 0x000003804e077812 */ /* 0x040fe400078ec0ff */
        /* <DEDUP_REMOVED lines=13> */
[----:B------:R-:W-:Y:S01]  /*6930*/  SHF.R.U64 R7, R7, 0x3, RZ ;  /* 0x0000000307077819 */ /* 0x000fe200000012ff */
[--C-:B------:R-:W-:Y:S01]  /*6940*/  IMAD.X R53, RZ, RZ, R79.reuse, P2 ;  /* 0x000000ffff357224 */ /* 0x100fe200010e064f */
[C---:B------:R-:W-:Y:S01]  /*6950*/  IADD3 R58, P0, R78.reuse, 0x8020, RZ ;  /* 0x000080204e3a7810 */ /* 0x040fe20007f1e0ff */
[----:B------:R-:W-:Y:S01]  /*6960*/  IMAD.X R55, RZ, RZ, R79, P1 ;  /* 0x000000ffff377224 */ /* 0x000fe200008e064f */
[----:B------:R-:W-:-:S02]  /*6970*/  IADD3 R191, P4, R78, 0x8040, RZ ;  /* 0x000080404ebf7810 */ /* 0x000fc40007f9e0ff */
        /* <DEDUP_REMOVED lines=27> */
[----:B------:R-:W-:Y:S02]  /*6b30*/  SHF.R.U64 R7, R7, 0x3, RZ ;  /* 0x0000000307077819 */ /* 0x000fe400000012ff */
[----:B------:R-:W-:Y:S02]  /*6b40*/  SHF.R.U64 R42, R42, 0x3, RZ ;  /* 0x000000032a2a7819 */ /* 0x000fe400000012ff */
[----:B------:R-:W-:Y:S02]  /*6b50*/  SHF.R.U64 R40, R40, 0x3, RZ ;  /* 0x0000000328287819 */ /* 0x000fe400000012ff */
[----:B------:R-:W-:Y:S02]  /*6b60*/  LOP3.LUT R58, R7, R58, RZ, 0x3c, !PT ;  /* 0x0000003a073a7212 */ /* 0x000fe400078e3cff */
[----:B------:R-:W-:-:S02]  /*6b70*/  LOP3.LUT R34, R95, 0x380, RZ, 0xc0, !PT ;  /* 0x000003805f227812 */ /* 0x000fc400078ec0ff */
[----:B------:R-:W-:Y:S02]  /*6b80*/  LOP3.LUT R64, R42, R193, RZ, 0x3c, !PT ;  /* 0x000000c12a407212 */ /* 0x000fe400078e3cff */
[----:B------:R-:W-:Y:S02]  /*6b90*/  LOP3.LUT R7, R70, 0x380, RZ, 0xc0, !PT ;  /* 0x0000038046077812 */ /* 0x000fe400078ec0ff */
[----:B------:R-:W-:Y:S02]  /*6ba0*/  LOP3.LUT R38, R181, 0x380, RZ, 0xc0, !PT ;  /* 0x00000380b5267812 */ /* 0x000fe400078ec0ff */
[----:B------:R-:W-:Y:S02]  /*6bb0*/  LOP3.LUT R62, R40, R191, RZ, 0x3c, !PT ;  /* 0x000000bf283e7212 */ /* 0x000fe400078e3cff */
[----:B------:R-:W-:Y:S02]  /*6bc0*/  LOP3.LUT R42, R199, 0x380, RZ, 0xc0, !PT ;  /* 0x00000380c72a7812 */ /* 0x000fe400078ec0ff */
[----:B------:R-:W-:-:S02]  /*6bd0*/  LOP3.LUT R40, R197, 0x380, RZ, 0xc0, !PT ;  /* 0x00000380c5287812 */ /* 0x000fc400078ec0ff */
[----:B------:R-:W-:Y:S02]  /*6be0*/  SHF.R.U64 R34, R34, 0x3, RZ ;  /* 0x0000000322227819 */ /* 0x000fe400000012ff */
[----:B------:R-:W-:Y:S02]  /*6bf0*/  SHF.R.U64 R29, R7, 0x3, RZ ;  /* 0x00000003071d7819 */ /* 0x000fe400000012ff */
[----:B------:R-:W-:Y:S02]  /*6c00*/  SHF.R.U64 R38, R38, 0x3, RZ ;  /* 0x0000000326267819 */ /* 0x000fe400000012ff */
[----:B------:R-:W-:Y:S02]  /*6c10*/  LOP3.LUT R52, R187, 0x380, RZ, 0xc0, !PT ;  /* 0x00000380bb347812 */ /* 0x000fe400078ec0ff */
[----:B------:R-:W-:Y:S02]  /*6c20*/  MOV R78, R78 ;  /* 0x0000004e004e7202 */ /* 0x000fe40000000f00 */
[----:B------:R-:W-:-:S02]  /*6c30*/  SHF.R.U64 R42, R42, 0x3, RZ ;  /* 0x000000032a2a7819 */ /* 0x000fc400000012ff */
[----:B------:R-:W-:Y:S02]  /*6c40*/  F2FP.F16.F32.PACK_AB R7, R177, R26 ;  /* 0x0000001ab107723e */ /* 0x000fe400000000ff */
[----:B------:R-:W-:Y:S02]  /*6c50*/  LOP3.LUT R54, R189, 0x380, RZ, 0xc0, !PT ;  /* 0x00000380bd367812 */ /* 0x000fe400078ec0ff */
[----:B------:R-:W-:Y:S01]  /*6c60*/  SHF.R.U64 R40, R40, 0x3, RZ ;  /* 0x0000000328287819 */ /* 0x000fe200000012ff */
[----:B------:R0:W-:Y:S01]  /*6c70*/  STSM.16.M88.4 [R78], R4 ;  /* 0x000000044e007844 */ /* 0x0001e20000000200 */
[----:B------:R-:W-:Y:S02]  /*6c80*/  LOP3.LUT R34, R34, R95, RZ, 0x3c, !PT ;  /* 0x0000005f22227212 */ /* 0x000fe400078e3cff */
[----:B------:R-:W-:Y:S02]  /*6c90*/  LOP3.LUT R38, R38, R181, RZ, 0x3c, !PT ;  /* 0x000000b526267212 */ /* 0x000fe400078e3cff */
[----:B------:R-:W-:-:S02]  /*6ca0*/  SHF.R.U64 R52, R52, 0x3, RZ ;  /* 0x0000000334347819 */ /* 0x000fc400000012ff */
[----:B------:R-:W-:Y:S02]  /*6cb0*/  LOP3.LUT R26, R42, R199, RZ, 0x3c, !PT ;  /* 0x000000c72a1a7212 */ /* 0x000fe400078e3cff */
[----:B------:R-:W-:Y:S02]  /*6cc0*/  SHF.R.U64 R54, R54, 0x3, RZ ;  /* 0x0000000336367819 */ /* 0x000fe400000012ff */
[----:B------:R-:W-:Y:S02]  /*6cd0*/  LOP3.LUT R66, R195, 0x380, RZ, 0xc0, !PT ;  /* 0x00000380c3427812 */ /* 0x000fe400078ec0ff */
[----:B------:R-:W-:Y:S02]  /*6ce0*/  LOP3.LUT R74, R40, R197, RZ, 0x3c, !PT ;  /* 0x000000c5284a7212 */ /* 0x000fe400078e3cff */
[----:B------:R-:W-:Y:S02]  /*6cf0*/  MOV R40, R30 ;  /* 0x0000001e00287202 */ /* 0x000fe40000000f00 */
[----:B0-----:R-:W-:-:S02]  /*6d00*/  F2FP.F16.F32.PACK_AB R4, R33, R32 ;  /* 0x000000202104723e */ /* 0x001fc400000000ff */
[----:B------:R-:W-:Y:S02]  /*6d10*/  F2FP.F16.F32.PACK_AB R5, R176, R173 ;  /* 0x000000adb005723e */ /* 0x000fe400000000ff */
[----:B------:R-:W-:Y:S02]  /*6d20*/  F2FP.F16.F32.PACK_AB R6, R37, R36 ;  /* 0x000000242506723e */ /* 0x000fe400000000ff */
[----:B------:R-:W-:Y:S02]  /*6d30*/  F2FP.F16.F32.PACK_AB R7, R175, R172 ;  /* 0x000000acaf07723e */ /* 0x000fe400000000ff */
[----:B------:R-:W-:Y:S02]  /*6d40*/  MOV R35, R34 ;  /* 0x0000002200237202 */ /* 0x000fe40000000f00 */
[----:B------:R-:W-:Y:S01]  /*6d50*/  LOP3.LUT R52, R52, R187, RZ, 0x3c, !PT ;  /* 0x000000bb34347212 */ /* 0x000fe200078e3cff */
[----:B------:R0:W-:Y:S01]  /*6d60*/  STSM.16.M88.4 [R40], R4 ;  /* 0x0000000428007844 */ /* 0x0001e20000000200 */
[----:B------:R-:W-:-:S02]  /*6d70*/  MOV R38, R38 ;  /* 0x0000002600267202 */ /* 0x000fc40000000f00 */
[----:B------:R-:W-:Y:S01]  /*6d80*/  MOV R32, R26 ;  /* 0x0000001a00207202 */ /* 0x000fe20000000f00 */
[----:B------:R-:W-:Y:S01]  /*6d90*/  STSM.16.M88.4 [R35], R8 ;  /* 0x0000000823007844 */ /* 0x000fe20000000200 */
[----:B------:R-:W-:Y:S02]  /*6da0*/  LOP3.LUT R54, R54, R189, RZ, 0x3c, !PT ;  /* 0x000000bd36367212 */ /* 0x000fe400078e3cff */
[----:B------:R-:W-:Y:S01]  /*6db0*/  SHF.R.U64 R66, R66, 0x3, RZ ;  /* 0x0000000342427819 */ /* 0x000fe200000012ff */
[----:B------:R-:W-:Y:S01]  /*6dc0*/  STSM.16.M88.4 [R38], R12 ;  /* 0x0000000c26007844 */ /* 0x000fe20000000200 */
[----:B------:R-:W-:Y:S02]  /*6dd0*/  LOP3.LUT R70, R29, R70, RZ, 0x3c, !PT ;  /* 0x000000461d467212 */ /* 0x000fe400078e3cff */
[----:B------:R-:W-:Y:S02]  /*6de0*/  MOV R46, R46 ;  /* 0x0000002e002e7202 */ /* 0x000fe40000000f00 */
[----:B------:R-:W-:-:S02]  /*6df0*/  F2FP.F16.F32.PACK_AB R26, R61, R60 ;  /* 0x0000003c3d1a723e */ /* 0x000fc400000000ff */
[----:B------:R-:W-:Y:S01]  /*6e00*/  F2FP.F16.F32.PACK_AB R27, R164, R155 ;  /* 0x0000009ba41b723e */ /* 0x000fe200000000ff */
[----:B0-----:R-:W-:Y:S01]  /*6e10*/  IMAD.U32 R5, RZ, RZ, UR6 ;  /* 0x00000006ff057e24 */ /* 0x001fe2000f8e00ff */
[----:B------:R-:W-:Y:S01]  /*6e20*/  IADD3.X R59, RZ, R79, RZ, P0, !PT ;  /* 0x0000004fff3b7210 */ /* 0x000fe200007fe4ff */
[----:B------:R-:W-:Y:S01]  /*6e30*/  ULDC.64 UR6, c[0x0][0xbe0] ;  /* 0x0002f80000067ab9 */ /* 0x000fe20000000a00 */
[----:B------:R-:W-:Y:S01]  /*6e40*/  MOV R48, R48 ;  /* 0x0000003000307202 */ /* 0x000fe20000000f00 */
[----:B------:R-:W-:Y:S01]  /*6e50*/  STSM.16.M88.4 [R46], R24 ;  /* 0x000000182e007844 */ /* 0x000fe20000000200 */
[----:B------:R-:W-:Y:S01]  /*6e60*/  MOV R34, R74 ;  /* 0x0000004a00227202 */ /* 0x000fe20000000f00 */
[----:B------:R-:W-:Y:S01]  /*6e70*/  IMAD.U32 R4, RZ, RZ, UR4 ;  /* 0x00000004ff047e24 */ /* 0x000fe2000f8e00ff */
[----:B------:R-:W-:Y:S02]  /*6e80*/  F2FP.F16.F32.PACK_AB R29, R167, R154 ;  /* 0x0000009aa71d723e */ /* 0x000fe400000000ff */
[----:B------:R-:W-:-:S02]  /*6e90*/  F2FP.F16.F32.PACK_AB R30, R69, R68 ;  /* 0x00000044451e723e */ /* 0x000fc400000000ff */
[----:B------:R-:W-:Y:S02]  /*6ea0*/  F2FP.F16.F32.PACK_AB R31, R162, R153 ;  /* 0x00000099a21f723e */ /* 0x000fe400000000ff */
[----:B------:R-:W-:Y:S02]  /*6eb0*/  MOV R50, R50 ;  /* 0x0000003200327202 */ /* 0x000fe40000000f00 */
[----:B------:R-:W-:Y:S01]  /*6ec0*/  F2FP.F16.F32.PACK_AB R74, R77, R76 ;  /* 0x0000004c4d4a723e */ /* 0x000fe200000000ff */
[----:B------:R-:W-:Y:S01]  /*6ed0*/  STSM.16.M88.4 [R48], R28 ;  /* 0x0000001c30007844 */ /* 0x000fe20000000200 */
[----:B------:R-:W-:Y:S02]  /*6ee0*/  F2FP.F16.F32.PACK_AB R75, R163, R56 ;  /* 0x00000038a34b723e */ /* 0x000fe400000000ff */
[----:B------:R-:W-:Y:S02]  /*6ef0*/  MOV R52, R52 ;  /* 0x0000003400347202 */ /* 0x000fe40000000f00 */
[----:B------:R-:W-:Y:S01]  /*6f00*/  F2FP.F16.F32.PACK_AB R83, R160, R83 ;  /* 0x00000053a053723e */ /* 0x000fe200000000ff */
[----:B------:R-:W-:Y:S01]  /*6f10*/  STSM.16.M88.4 [R50], R72 ;  /* 0x0000004832007844 */ /* 0x000fe20000000200 */
[----:B------:R-:W-:-:S02]  /*6f20*/  F2FP.F16.F32.PACK_AB R89, R87, R90 ;  /* 0x0000005a5759723e */ /* 0x000fc400000000ff */
[----:B------:R-:W-:Y:S01]  /*6f30*/  F2FP.F16.F32.PACK_AB R96, R97, R96 ;  /* 0x000000606160723e */ /* 0x000fe200000000ff */
[----:B------:R0:W-:Y:S01]  /*6f40*/  STSM.16.M88.4 [R52], R80 ;  /* 0x0000005034007844 */ /* 0x0001e20000000200 */
[----:B------:R-:W-:Y:S02]  /*6f50*/  LOP3.LUT R66, R66, R195, RZ, 0x3c, !PT ;  /* 0x000000c342427212 */ /* 0x000fe400078e3cff */
        /* <DEDUP_REMOVED lines=49> */
[----:B------:R-:W-:Y:S01]  /*7270*/  @UP1 UIADD3 UR6, UP2, UR8, UR6, URZ ;  /* 0x0000000608061290 */ /* 0x000fe2000ff5e03f */
[----:B------:R-:W-:-:S03]  /*7280*/  IMAD R7, R16, 0x40, R2 ;  /* 0x0000004010077824 */ /* 0x000fc600078e0202 */
[----:B------:R-:W-:Y:S01]  /*7290*/  @UP1 UIADD3.X UR7, UR9, UR7, URZ, UP2, !UPT ;  /* 0x0000000709071290 */ /* 0x000fe200097fe43f */
[----:B------:R-:W-:-:S04]  /*72a0*/  IMAD.WIDE R20, R7, 0x2, R20 ;  /* 0x0000000207147825 */ /* 0x000fc800078e0214 */
[----:B------:R-:W-:Y:S01]  /*72b0*/  IMAD.U32 R6, RZ, RZ, UR6 ;  /* 0x00000006ff067e24 */ /* 0x000fe2000f8e00ff */
[----:B------:R-:W2:Y:S01]  /*72c0*/  @P1 LDG.E R3, desc[UR40][R4.64] ;  /* 0x0000002804031981 */ /* 0x000ea2000c1e1900 */
[----:B------:R-:W-:Y:S01]  /*72d0*/  IMAD.U32 R7, RZ, RZ, UR7 ;  /* 0x00000007ff077e24 */ /* 0x000fe2000f8e00ff */
[----:B------:R-:W-:Y:S01]  /*72e0*/  UMOV UR4, URZ ;  /* 0x0000003f00047c82 */ /* 0x000fe20008000000 */
[----:B------:R-:W-:-:S03]  /*72f0*/  IADD3 R13, P0, R20, 0x1000, RZ ;  /* 0x00001000140d7810 */ /* 0x000fc60007f1e0ff */
[----:B0-----:R1:W5:Y:S01]  /*7300*/  @P2 LDG.E R81, desc[UR40][R6.64] ;  /* 0x0000002806512981 */ /* 0x001362000c1e1900 */
[----:B--2---:R-:W-:Y:S01]  /*7310*/  @P1 R2UR UR4, R3 ;  /* 0x00000000030412ca */ /* 0x004fe200000e0000 */
[----:B-1----:R-:W-:-:S14]  /*7320*/  @P2 BRA `(.L_x_7482) ;  /* 0x0000000000102947 */ /* 0x002fdc0003800000 */
[----:B------:R-:W-:Y:S05]  /*7330*/  @!P1 BRA `(.L_x_7482) ;  /* 0x00000000000c9947 */ /* 0x000fea0003800000 */
[----:B------:R-:W2:Y:S04]  /*7340*/  LDG.E R6, desc[UR40][R4.64] ;  /* 0x0000002804067981 */ /* 0x000ea8000c1e1900 */
[----:B-----5:R-:W2:Y:S02]  /*7350*/  LDG.E R81, desc[UR40][R4.64+0x4] ;  /* 0x0000042804517981 */ /* 0x020ea4000c1e1900 */
[----:B--2---:R-:W-:-:S07]  /*7360*/  IMAD.IADD R81, R81, 0x1, -R6 ;  /* 0x0000000151517824 */ /* 0x004fce00078e0a06 */
.L_x_7482:
[----:B------:R-:W-:Y:S01]  /*7370*/  USHF.R.S32.HI UR11, URZ, 0x1f, UR44 ;  /* 0x0000001f3f0b7899 */ /* 0x000fe2000801142c */
[----:B------:R-:W-:Y:S01]  /*7380*/  IADD3 R5, P2, R20, 0x3000, RZ ;  /* 0x0000300014057810 */ /* 0x000fe20007f5e0ff */
[----:B------:R-:W-:Y:S01]  /*7390*/  ULDC.64 UR12, c[0x0][0xb70] ;  /* 0x0002dc00000c7ab9 */ /* 0x000fe20000000a00 */
[----:B------:R-:W-:Y:S01]  /*73a0*/  USHF.R.S32.HI UR9, URZ, 0x1f, UR4 ;  /* 0x0000001f3f097899 */ /* 0x000fe20008011404 */
[----:B------:R-:W-:Y:S01]  /*73b0*/  IMAD R10, R18, 0x80, R201 ;  /* 0x00000080120a7824 */ /* 0x000fe200078e02c9 */
[----:B------:R-:W-:Y:S01]  /*73c0*/  UIMAD UR10, UR11, UR12, URZ ;  /* 0x0000000c0b0a72a4 */ /* 0x000fe2000f8e023f */
[----:B------:R-:W-:Y:S01]  /*73d0*/  LOP3.LUT R4, R5, 0x380, RZ, 0xc0, !PT ;  /* 0x0000038005047812 */ /* 0x000fe200078ec0ff */
[----:B------:R-:W-:Y:S01]  /*73e0*/  UMOV UR8, UR4 ;  /* 0x0000000400087c82 */ /* 0x000fe20008000000 */
[----:B------:R-:W-:Y:S01]  /*73f0*/  USEL UR45, UR45, URZ, !UP0 ;  /* 0x0000003f2d2d7287 */ /* 0x000fe2000c000000 */
[----:B------:R-:W-:Y:S01]  /*7400*/  LOP3.LUT R12, R13, 0x380, RZ, 0xc0, !PT ;  /* 0x000003800d0c7812 */ /* 0x000fe200078ec0ff */
[----:B------:R-:W-:Y:S01]  /*7410*/  UIMAD.WIDE.U32 UR6, UR44, UR12, UR8 ;  /* 0x0000000c2c0672a5 */ /* 0x000fe2000f8e0008 */
[----:B------:R-:W-:Y:S01]  /*7420*/  SHF.R.U64 R4, R4, 0x3, RZ ;  /* 0x0000000304047819 */ /* 0x000fe200000012ff */
[----:B------:R-:W-:Y:S01]  /*7430*/  UIMAD UR10, UR44, UR13, UR10 ;  /* 0x0000000d2c0a72a4 */ /* 0x000fe2000f8e020a */
[----:B------:R-:W-:Y:S01]  /*7440*/  IADD3 R9, P1, R20, 0x2000, RZ ;  /* 0x0000200014097810 */ /* 0x000fe20007f3e0ff */
[----:B------:R-:W-:Y:S01]  /*7450*/  USEL UR46, UR46, URZ, !UP0 ;  /* 0x0000003f2e2e7287 */ /* 0x000fe2000c000000 */
[----:B------:R-:W-:Y:S01]  /*7460*/  LOP3.LUT R4, R4, R5, RZ, 0x3c, !PT ;  /* 0x0000000504047212 */ /* 0x000fe200078e3cff */
[----:B------:R-:W-:Y:S01]  /*7470*/  ULDC.64 UR12, c[0x0][0xb78] ;  /* 0x0002de00000c7ab9 */ /* 0x000fe20000000a00 */
[----:B------:R-:W-:Y:S01]  /*7480*/  UIADD3 UR7, UR7, UR10, URZ ;  /* 0x0000000a07077290 */ /* 0x000fe2000fffe03f */
[----:B------:R-:W-:Y:S01]  /*7490*/  SHF.R.S32.HI R3, RZ, 0x1f, R10 ;  /* 0x0000001fff037819 */ /* 0x000fe2000001140a */
[----:B------:R-:W-:Y:S01]  /*74a0*/  UIMAD UR8, UR45, UR12, URZ ;  /* 0x0000000c2d0872a4 */ /* 0x000fe2000f8e023f */
[----:B------:R-:W-:Y:S01]  /*74b0*/  SHF.R.U64 R12, R12, 0x3, RZ ;  /* 0x000000030c0c7819 */ /* 0x000fe200000012ff */
[----:B------:R-:W-:Y:S01]  /*74c0*/  UIMAD.WIDE.U32 UR6, UR46, UR12, UR6 ;  /* 0x0000000c2e0672a5 */ /* 0x000fe2000f8e0006 */
[----:B------:R-:W-:Y:S01]  /*74d0*/  LOP3.LUT R8, R9, 0x380, RZ, 0xc0, !PT ;  /* 0x0000038009087812 */ /* 0x000fe200078ec0ff */
[----:B------:R-:W-:Y:S01]  /*74e0*/  UIMAD UR8, UR46, UR13, UR8 ;  /* 0x0000000d2e0872a4 */ /* 0x000fe2000f8e0208 */
[----:B------:R-:W-:-:S02]  /*74f0*/  LOP3.LUT R12, R12, R13, RZ, 0x3c, !PT ;  /* 0x0000000d0c0c7212 */ /* 0x000fc400078e3cff */
[----:B------:R-:W-:Y:S01]  /*7500*/  SHF.R.U64 R8, R8, 0x3, RZ ;  /* 0x0000000308087819 */ /* 0x000fe200000012ff */
[----:B------:R-:W-:Y:S01]  /*7510*/  ULDC.64 UR12, c[0x0][0xaa0] ;  /* 0x0002a800000c7ab9 */ /* 0x000fe20000000a00 */
[----:B------:R-:W-:Y:S01]  /*7520*/  IADD3 R5, P3, R10, UR6, RZ ;  /* 0x000000060a057c10 */ /* 0x000fe2000ff7e0ff */
[----:B------:R-:W-:Y:S01]  /*7530*/  IMAD.U32 R6, RZ, RZ, UR8 ;  /* 0x00000008ff067e24 */ /* 0x000fe2000f8e00ff */
[----:B------:R-:W-:Y:S02]  /*7540*/  IADD3.X R13, RZ, R21, RZ, P0, !PT ;  /* 0x00000015ff0d7210 */ /* 0x000fe400007fe4ff */
[----:B------:R-:W-:Y:S02]  /*7550*/  IADD3 R73, P0, R20, 0x8000, RZ ;  /* 0x0000800014497810 */ /* 0x000fe40007f1e0ff */
[----:B------:R-:W-:Y:S01]  /*7560*/  IADD3.X R6, R3, UR7, R6, P3, !PT ;  /* 0x0000000703067c10 */ /* 0x000fe20009ffe406 */
[----:B------:R-:W-:Y:S01]  /*7570*/  ULDC.64 UR6, c[0x0][0xb40] ;  /* 0x0002d00000067ab9 */ /* 0x000fe20000000a00 */
[----:B------:R-:W-:Y:S01]  /*7580*/  LOP3.LUT R8, R8, R9, RZ, 0x3c, !PT ;  /* 0x0000000908087212 */ /* 0x000fe200078e3cff */
[----:B------:R-:W-:Y:S01]  /*7590*/  IMAD.X R9, RZ, RZ, R21, P1 ;  /* 0x000000ffff097224 */ /* 0x000fe200008e0615 */
[----:B------:R-:W-:-:S02]  /*75a0*/  LEA R38, P3, R5, UR6, 0x2 ;  /* 0x0000000605267c11 */ /* 0x000fc4000f8610ff */
[----:B------:R-:W-:Y:S02]  /*75b0*/  IADD3 R61, P1, R20, 0x9000, RZ ;  /* 0x00009000143d7810 */ /* 0x000fe40007f3e0ff */
[----:B------:R-:W-:Y:S01]  /*75c0*/  LEA.HI.X R39, R5, UR7, R6, 0x2, P3 ;  /* 0x0000000705277c11 */ /* 0x000fe200098f1406 */
[----:B------:R-:W-:Y:S01]  /*75d0*/  IMAD.X R5, RZ, RZ, R21, P2 ;  /* 0x000000ffff057224 */ /* 0x000fe200010e0615 */
[----:B------:R-:W-:Y:S01]  /*75e0*/  LOP3.LUT R72, R73, 0x380, RZ, 0xc0, !PT ;  /* 0x0000038049487812 */ /* 0x000fe200078ec0ff */
[----:B------:R-:W-:Y:S01]  /*75f0*/  VIADD R6, R10, 0x8 ;  /* 0x000000080a067836 */ /* 0x000fe20000000000 */
[C---:B------:R-:W-:Y:S02]  /*7600*/  IADD3 R65, P6, R20.reuse, 0x4000, RZ ;  /* 0x0000400014417810 */ /* 0x040fe40007fde0ff */
[C---:B------:R-:W-:Y:S02]  /*7610*/  IADD3 R53, P5, R20.reuse, 0x5000, RZ ;  /* 0x0000500014357810 */ /* 0x040fe40007fbe0ff */
[----:B------:R-:W-:-:S02]  /*7620*/  IADD3 R33, P4, R20, 0x6000, RZ ;  /* 0x0000600014217810 */ /* 0x000fc40007f9e0ff */
[C---:B------:R-:W-:Y:S02]  /*7630*/  IADD3 R25, P3, R20.reuse, 0x7000, RZ ;  /* 0x0000700014197810 */ /* 0x040fe40007f7e0ff */
[----:B------:R-:W-:Y:S02]  /*7640*/  IADD3 R49, P2, R20, 0xa000, RZ ;  /* 0x0000a00014317810 */ /* 0x000fe40007f5e0ff */
[----:B------:R-:W-:Y:S02]  /*7650*/  LOP3.LUT R60, R61, 0x380, RZ, 0xc0, !PT ;  /* 0x000003803d3c7812 */ /* 0x000fe400078ec0ff */
[----:B------:R-:W-:Y:S02]  /*7660*/  SHF.R.U64 R72, R72, 0x3, RZ ;  /* 0x0000000348487819 */ /* 0x000fe400000012ff */
[----:B------:R-:W-:Y:S02]  /*7670*/  LOP3.LUT R64, R65, 0x380, RZ, 0xc0, !PT ;  /* 0x0000038041407812 */ /* 0x000fe400078ec0ff */
[----:B------:R-:W-:-:S02]  /*7680*/  LOP3.LUT R52, R53, 0x380, RZ, 0xc0, !PT ;  /* 0x0000038035347812 */ /* 0x000fc400078ec0ff */
[----:B------:R-:W-:Y:S02]  /*7690*/  LOP3.LUT R32, R33, 0x380, RZ, 0xc0, !PT ;  /* 0x0000038021207812 */ /* 0x000fe400078ec0ff */
[----:B------:R-:W-:Y:S02]  /*76a0*/  LOP3.LUT R24, R25, 0x380, RZ, 0xc0, !PT ;  /* 0x0000038019187812 */ /* 0x000fe400078ec0ff */
[----:B------:R-:W-:Y:S02]  /*76b0*/  LOP3.LUT R48, R49, 0x380, RZ, 0xc0, !PT ;  /* 0x0000038031307812 */ /* 0x000fe400078ec0ff */
[----:B------:R-:W-:Y:S02]  /*76c0*/  SHF.R.U64 R60, R60, 0x3, RZ ;  /* 0x000000033c3c7819 */ /* 0x000fe400000012ff */
[----:B------:R-:W-:Y:S01]  /*76d0*/  LOP3.LUT R72, R72, R73, RZ, 0x3c, !PT ;  /* 0x0000004948487212 */ /* 0x000fe200078e3cff */
[----:B------:R-:W-:Y:S01]  /*76e0*/  IMAD.X R73, RZ, RZ, R21, P0 ;  /* 0x000000ffff497224 */ /* 0x000fe200000e0615 */
[----:B------:R-:W-:-:S02]  /*76f0*/  SHF.R.U64 R64, R64, 0x3, RZ ;  /* 0x0000000340407819 */ /* 0x000fc400000012ff */
[----:B------:R-:W-:Y:S02]  /*7700*/  SHF.R.U64 R52, R52, 0x3, RZ ;  /* 0x0000000334347819 */ /* 0x000fe400000012ff */
[----:B------:R-:W-:Y:S02]  /*7710*/  SHF.R.U64 R32, R32, 0x3, RZ ;  /* 0x0000000320207819 */ /* 0x000fe400000012ff */
[----:B------:R-:W-:Y:S02]  /*7720*/  SHF.R.U64 R24, R24, 0x3, RZ ;  /* 0x0000000318187819 */ /* 0x000fe400000012ff */
[----:B------:R-:W-:Y:S02]  /*7730*/  SHF.R.U64 R48, R48, 0x3, RZ ;  /* 0x0000000330307819 */ /* 0x000fe400000012ff */
[----:B------:R-:W-:Y:S02]  /*7740*/  LOP3.LUT P0, RZ, R19, 0x3, RZ, 0xc0, !PT ;  /* 0x0000000313ff7812 */ /* 0x000fe4000780c0ff */
[----:B------:R-:W-:Y:S01]  /*7750*/  LOP3.LUT R60, R60, R61, RZ, 0x3c, !PT ;  /* 0x0000003d3c3c7212 */ /* 0x000fe200078e3cff */
[--C-:B------:R-:W-:Y:S01]  /*7760*/  IMAD.X R61, RZ, RZ, R21.reuse, P1 ;  /* 0x000000ffff3d7224 */ /* 0x100fe200008e0615 */
        /* <DEDUP_REMOVED lines=10> */
[----:B-----5:R-:W-:-:S02]  /*7810*/  ISETP.GE.OR P1, PT, R10, R81, P0 ;  /* 0x000000510a00720c */ /* 0x020fc40000726670 */
[----:B------:R-:W-:Y:S02]  /*7820*/  ISETP.GE.OR P0, PT, R6, R81, P0 ;  /* 0x000000510600720c */ /* 0x000fe40000706670 */
[C---:B------:R-:W-:Y:S02]  /*7830*/  IADD3 R37, P6, R20.reuse, 0xb000, RZ ;  /* 0x0000b00014257810 */ /* 0x040fe40007fde0ff */
[C---:B------:R-:W-:Y:S02]  /*7840*/  IADD3 R77, P5, R20.reuse, 0xc000, RZ ;  /* 0x0000c000144d7810 */ /* 0x040fe40007fbe0ff */
[C---:B------:R-:W-:Y:S02]  /*7850*/  IADD3 R69, P4, R20.reuse, 0xd000, RZ ;  /* 0x0000d00014457810 */ /* 0x040fe40007f9e0ff */
[C---:B------:R-:W-:Y:S02]  /*7860*/  IADD3 R57, P3, R20.reuse, 0xe000, RZ ;  /* 0x0000e00014397810 */ /* 0x040fe40007f7e0ff */
[C---:B------:R-:W-:Y:S01]  /*7870*/  LOP3.LUT R7, R20.reuse, 0x380, RZ, 0xc0, !PT ;  /* 0x0000038014077812 */ /* 0x040fe200078ec0ff */
[----:B------:R-:W-:Y:S01]  /*7880*/  @!P1 STG.E desc[UR40][R38.64], R44 ;  /* 0x0000002c26009986 */ /* 0x000fe2000c101928 */
[----:B------:R-:W-:-:S02]  /*7890*/  IADD3 R10, P2, R20, 0xf000, RZ ;  /* 0x0000f000140a7810 */ /* 0x000fc40007f5e0ff */
[----:B------:R-:W-:Y:S01]  /*78a0*/  LOP3.LUT R36, R37, 0x380, RZ, 0xc0, !PT ;  /* 0x0000038025247812 */ /* 0x000fe200078ec0ff */
[----:B------:R0:W-:Y:S01]  /*78b0*/  @!P0 STG.E desc[UR40][R38.64+0x20], R45 ;  /* 0x0000202d26008986 */ /* 0x0001e2000c101928 */
[----:B------:R-:W-:Y:S02]  /*78c0*/  LOP3.LUT R76, R77, 0x380, RZ, 0xc0, !PT ;  /* 0x000003804d4c7812 */ /* 0x000fe400078ec0ff */
[----:B------:R-:W-:Y:S01]  /*78d0*/  LOP3.LUT R68, R69, 0x380, RZ, 0xc0, !PT ;  /* 0x0000038045447812 */ /* 0x000fe200078ec0ff */
[----:B------:R-:W-:Y:S01]  /*78e0*/  UIMAD UR6, UR9, UR12, URZ ;  /* 0x0000000c090672a4 */ /* 0x000fe2000f8e023f */
[----:B------:R-:W-:Y:S01]  /*78f0*/  LOP3.LUT R56, R57, 0x380, RZ, 0xc0, !PT ;  /* 0x0000038039387812 */ /* 0x000fe200078ec0ff */
[----:B------:R-:W5:Y:S01]  /*7900*/  LD.E.128 R12, desc[UR40][R12.64] ;  /* 0x000000280c0c7980 */ /* 0x000f62000c101d00 */
[----:B------:R-:W-:Y:S02]  /*7910*/  SHF.R.U64 R7, R7, 0x3, RZ ;  /* 0x0000000307077819 */ /* 0x000fe400000012ff */
[----:B------:R-:W-:Y:S01]  /*7920*/  LOP3.LUT R3, R10, 0x380, RZ, 0xc0, !PT ;  /* 0x000003800a037812 */ /* 0x000fe200078ec0ff */
[----:B------:R-:W5:Y:S01]  /*7930*/  LD.E.128 R64, desc[UR40][R64.64] ;  /* 0x0000002840407980 */ /* 0x000f62000c101d00 */
[----:B------:R-:W-:-:S02]  /*7940*/  SHF.R.U64 R36, R36, 0x3, RZ ;  /* 0x0000000324247819 */ /* 0x000fc400000012ff */
[----:B------:R-:W-:Y:S01]  /*7950*/  SHF.R.U64 R76, R76, 0x3, RZ ;  /* 0x000000034c4c7819 */ /* 0x000fe200000012ff */
[----:B------:R-:W5:Y:S01]  /*7960*/  LD.E.128 R52, desc[UR40][R52.64] ;  /* 0x0000002834347980 */ /* 0x000f62000c101d00 */
[----:B------:R-:W-:Y:S02]  /*7970*/  SHF.R.U64 R68, R68, 0x3, RZ ;  /* 0x0000000344447819 */ /* 0x000fe400000012ff */
[----:B------:R-:W-:Y:S01]  /*7980*/  SHF.R.U64 R56, R56, 0x3, RZ ;  /* 0x0000000338387819 */ /* 0x000fe200000012ff */
[----:B------:R-:W5:Y:S01]  /*7990*/  LD.E.128 R32, desc[UR40][R32.64] ;  /* 0x0000002820207980 */ /* 0x000f62000c101d00 */
[----:B------:R-:W-:Y:S02]  /*79a0*/  LOP3.LUT R20, R7, R20, RZ, 0x3c, !PT ;  /* 0x0000001407147212 */ /* 0x000fe400078e3cff */
[----:B------:R-:W-:Y:S02]  /*79b0*/  SHF.R.U64 R3, R3, 0x3, RZ ;  /* 0x0000000303037819 */ /* 0x000fe400000012ff */
[----:B------:R-:W-:Y:S01]  /*79c0*/  IADD3.X R47, RZ, R21, RZ, P2, !PT ;  /* 0x00000015ff2f7210 */ /* 0x000fe200017fe4ff */
[----:B------:R1:W5:Y:S01]  /*79d0*/  LD.E.128 R28, desc[UR40][R20.64] ;  /* 0x00000028141c7980 */ /* 0x000362000c101d00 */
        /* <DEDUP_REMOVED lines=9> */
[----:B-1----:R-:W-:Y:S01]  /*7a70*/  IMAD.U32 R21, RZ, RZ, UR12 ;  /* 0x0000000cff157e24 */ /* 0x002fe2000f8e00ff */
[--C-:B------:R-:W-:Y:S01]  /*7a80*/  SHF.R.S32.HI R3, RZ, 0x1f, R2.reuse ;  /* 0x0000001fff037819 */ /* 0x100fe20000011402 */
[----:B------:R-:W-:Y:S01]  /*7a90*/  UIMAD UR6, UR4, UR13, UR6 ;  /* 0x0000000d040672a4 */ /* 0x000fe2000f8e0206 */
[----:B------:R-:W5:Y:S01]  /*7aa0*/  LD.E.128 R8, desc[UR40][R8.64] ;  /* 0x0000002808087980 */ /* 0x000f62000c101d00 */
[----:B------:R-:W-:-:S03]  /*7ab0*/  IMAD.WIDE.U32 R20, R21, UR4, R2 ;  /* 0x0000000415147c25 */ /* 0x000fc6000f8e0002 */
[----:B------:R-:W5:Y:S01]  /*7ac0*/  LD.E.128 R4, desc[UR40][R4.64] ;  /* 0x0000002804047980 */ /* 0x000f62000c101d00 */
[----:B------:R-:W-:-:S03]  /*7ad0*/  VIADD R21, R21, UR6 ;  /* 0x0000000615157c36 */ /* 0x000fc60008000000 */
[----:B------:R-:W5:Y:S01]  /*7ae0*/  LD.E.128 R24, desc[UR40][R24.64] ;  /* 0x0000002818187980 */ /* 0x000f62000c101d00 */
[----:B------:R-:W-:-:S03]  /*7af0*/  ULDC.64 UR6, c[0x0][0xae0] ;  /* 0x0002b80000067ab9 */ /* 0x000fc60000000a00 */
[----:B------:R-:W5:Y:S04]  /*7b00*/  LD.E.128 R72, desc[UR40][R72.64] ;  /* 0x0000002848487980 */ /* 0x000f68000c101d00 */
[----:B------:R-:W5:Y:S04]  /*7b10*/  LD.E.128 R60, desc[UR40][R60.64] ;  /* 0x000000283c3c7980 */ /* 0x000f68000c101d00 */
[----:B------:R-:W5:Y:S04]  /*7b20*/  LD.E.128 R48, desc[UR40][R48.64] ;  /* 0x0000002830307980 */ /* 0x000f68000c101d00 */
[----:B0-----:R-:W5:Y:S04]  /*7b30*/  LD.E.128 R36, desc[UR40][R36.64] ;  /* 0x0000002824247980 */ /* 0x001f68000c101d00 */
        /* <DEDUP_REMOVED lines=10> */
[----:B0-----:R-:W0:Y:S01]  /*7be0*/  FENCE.VIEW.ASYNC.S ;  /* 0x00000000000073c6 */ /* 0x001e220000000000 */
[----:B------:R-:W-:-:S02]  /*7bf0*/  IMAD R40, R18, -0x80, R81 ;  /* 0xffffff8012287824 */ /* 0x000fc400078e0251 */
[----:B------:R-:W-:Y:S01]  /*7c00*/  IMAD.U32 R81, RZ, RZ, UR6 ;  /* 0x00000006ff517e24 */ /* 0x000fe2000f8e00ff */
[----:B------:R-:W-:-:S03]  /*7c10*/  UIMAD UR4, UR44, UR7, UR4 ;  /* 0x000000072c0472a4 */ /* 0x000fc6000f8e0204 */
[----:B------:R-:W-:Y:S01]  /*7c20*/  IMAD.WIDE.U32 R20, R81, UR44, R20 ;  /* 0x0000002c51147c25 */ /* 0x000fe2000f8e0014 */
[----:B------:R-:W-:Y:S01]  /*7c30*/  ISETP.GE.AND P3, PT, R16, R40, PT ;  /* 0x000000281000720c */ /* 0x000fe20003f66270 */
[----:B------:R-:W-:Y:S02]  /*7c40*/  ULDC.64 UR6, c[0x0][0xae8] ;  /* 0x0002ba0000067ab9 */ /* 0x000fe40000000a00 */
[----:B------:R-:W-:Y:S01]  /*7c50*/  VIADD R21, R21, UR4 ;  /* 0x0000000415157c36 */ /* 0x000fe20008000000 */
[----:B------:R-:W-:Y:S01]  /*7c60*/  UIMAD UR4, UR45, UR6, URZ ;  /* 0x000000062d0472a4 */ /* 0x000fe2000f8e023f */
[----:B------:R-:W-:Y:S02]  /*7c70*/  VIADD R0, R0, 0x22820 ;  /* 0x0002282000007836 */ /* 0x000fe40000000000 */
[C---:B------:R-:W-:Y:S02]  /*7c80*/  VIADD R3, R16.reuse, 0x20 ;  /* 0x0000002010037836 */ /* 0x040fe40000000000 */
[----:B------:R-:W-:-:S02]  /*7c90*/  VIADD R17, R16, 0x60 ;  /* 0x0000006010117836 */ /* 0x000fc40000000000 */
[----:B------:R-:W-:Y:S01]  /*7ca0*/  IMAD.U32 R83, RZ, RZ, UR6 ;  /* 0x00000006ff537e24 */ /* 0x000fe2000f8e00ff */
[----:B------:R-:W-:Y:S01]  /*7cb0*/  UIMAD UR4, UR46, UR7, UR4 ;  /* 0x000000072e0472a4 */ /* 0x000fe2000f8e0204 */
[----:B------:R-:W-:Y:S02]  /*7cc0*/  PRMT R0, RZ, 0x654, R0 ;  /* 0x00000654ff007816 */ /* 0x000fe40000000000 */
[----:B------:R-:W-:Y:S01]  /*7cd0*/  IMAD.WIDE.U32 R82, R83, UR46, R20 ;  /* 0x0000002e53527c25 */ /* 0x000fe2000f8e0014 */
[-C--:B------:R-:W-:Y:S01]  /*7ce0*/  ISETP.GE.AND P0, PT, R3, R40.reuse, PT ;  /* 0x000000280300720c */ /* 0x080fe20003f06270 */
[----:B0-----:R0:W-:Y:S01]  /*7cf0*/  SYNCS.ARRIVE.TRANS64.RED.A1T0 RZ, [R0+URZ], RZ ;  /* 0x000000ff00ff79a7 */ /* 0x0011e2000810043f */
[-C--:B------:R-:W-:Y:S01]  /*7d00*/  ISETP.GE.AND P2, PT, R17, R40.reuse, PT ;  /* 0x000000281100720c */ /* 0x080fe20003f46270 */
[----:B------:R-:W-:Y:S01]  /*7d10*/  VIADD R3, R16, 0x40 ;  /* 0x0000004010037836 */ /* 0x000fe20000000000 */
[--C-:B------:R-:W-:Y:S01]  /*7d20*/  SHF.R.S32.HI R17, RZ, 0x1f, R16.reuse ;  /* 0x0000001fff117819 */ /* 0x100fe20000011410 */
[----:B------:R-:W-:Y:S01]  /*7d30*/  VIADD R87, R83, UR4 ;  /* 0x0000000453577c36 */ /* 0x000fe20008000000 */
[----:B------:R-:W-:Y:S02]  /*7d40*/  BSSY B1, `(.L_x_7483) ;  /* 0x000001a000017945 */ /* 0x000fe40003800000 */
[----:B------:R-:W-:Y:S01]  /*7d50*/  ISETP.GE.AND P1, PT, R3, R40, PT ;  /* 0x000000280300720c */ /* 0x000fe20003f26270 */
[----:B------:R-:W-:Y:S01]  /*7d60*/  IMAD.WIDE R80, R18, 0x80, R16 ;  /* 0x0000008012507825 */ /* 0x000fe200078e0210 */
[----:B0-----:R-:W-:Y:S11]  /*7d70*/  @P3 BRA `(.L_x_7484) ;  /* 0x0000000000583947 */ /* 0x001ff60003800000 */
[----:B------:R-:W-:Y:S01]  /*7d80*/  ULDC.64 UR6, c[0x0][0xad8] ;  /* 0x0002b60000067ab9 */ /* 0x000fe20000000a00 */
[----:B------:R-:W-:Y:S01]  /*7d90*/  IMAD.MOV.U32 R20, RZ, RZ, R82 ;  /* 0x000000ffff147224 */ /* 0x000fe200078e0052 */
[----:B------:R-:W-:Y:S01]  /*7da0*/  ULDC UR4, c[0x0][0xa8c] ;  /* 0x0002a30000047ab9 */ /* 0x000fe20000000800 */
[----:B------:R-:W-:Y:S01]  /*7db0*/  IMAD R3, R81, UR6, RZ ;  /* 0x0000000651037c24 */ /* 0x000fe2000f8e02ff */
[C---:B------:R-:W-:Y:S01]  /*7dc0*/  ISETP.GE.AND P4, PT, R2.reuse, UR4, PT ;  /* 0x0000000402007c0c */ /* 0x040fe2000bf86270 */
[----:B------:R-:W-:Y:S02]  /*7dd0*/  IMAD.MOV.U32 R21, RZ, RZ, R87 ;  /* 0x000000ffff157224 */ /* 0x000fe400078e0057 */
[----:B------:R-:W-:Y:S02]  /*7de0*/  VIADD R0, R2, 0x40 ;  /* 0x0000004002007836 */ /* 0x000fe40000000000 */
[----:B------:R-:W-:-:S03]  /*7df0*/  IMAD.WIDE.U32 R20, R80, UR6, R20 ;  /* 0x0000000650147c25 */ /* 0x000fc6000f8e0014 */
[----:B------:R-:W-:Y:S01]  /*7e00*/  ISETP.GE.AND P3, PT, R0, UR4, PT ;  /* 0x0000000400007c0c */ /* 0x000fe2000bf66270 */
[----:B------:R-:W-:Y:S01]  /*7e10*/  IMAD R3, R80, UR7, R3 ;  /* 0x0000000750037c24 */ /* 0x000fe2000f8e0203 */
[----:B------:R-:W-:Y:S01]  /*7e20*/  ULDC.64 UR6, c[0x0][0xa80] ;  /* 0x0002a00000067ab9 */ /* 0x000fe20000000a00 */
[----:B------:R-:W-:Y:S01]  /*7e30*/  VIADD R0, R2, 0x80 ;  /* 0x0000008002007836 */ /* 0x000fe20000000000 */
[----:B------:R-:W-:Y:S01]  /*7e40*/  LEA R84, P6, R20, UR6, 0x1 ;  /* 0x0000000614547c11 */ /* 0x000fe2000f8c08ff */
[----:B------:R-:W-:Y:S01]  /*7e50*/  VIADD R18, R2, 0xc0 ;  /* 0x000000c002127836 */ /* 0x000fe20000000000 */
[----:B------:R-:W-:Y:S02]  /*7e60*/  IADD3 R3, R21, R3, RZ ;  /* 0x0000000315037210 */ /* 0x000fe40007ffe0ff */
[----:B------:R-:W-:Y:S02]  /*7e70*/  ISETP.GE.AND P5, PT, R0, UR4, PT ;  /* 0x0000000400007c0c */ /* 0x000fe4000bfa6270 */
[----:B------:R-:W-:-:S02]  /*7e80*/  LEA.HI.X R85, R20, UR7, R3, 0x1, P6 ;  /* 0x0000000714557c11 */ /* 0x000fc4000b0f0c03 */
[----:B------:R-:W-:-:S03]  /*7e90*/  ISETP.GE.AND P6, PT, R18, UR4, PT ;  /* 0x0000000412007c0c */ /* 0x000fc6000bfc6270 */
[----:B-----5:R0:W-:Y:S04]  /*7ea0*/  @!P4 STG.E.128 desc[UR40][R84.64], R28 ;  /* 0x0000001c5400c986 */ /* 0x0201e8000c101d28 */
[----:B------:R0:W-:Y:S04]  /*7eb0*/  @!P3 STG.E.128 desc[UR40][R84.64+0x80], R64 ;  /* 0x000080405400b986 */ /* 0x0001e8000c101d28 */
[----:B------:R0:W-:Y:S04]  /*7ec0*/  @!P5 STG.E.128 desc[UR40][R84.64+0x100], R72 ;  /* 0x000100485400d986 */ /* 0x0001e8000c101d28 */
[----:B------:R0:W-:Y:S02]  /*7ed0*/  @!P6 STG.E.128 desc[UR40][R84.64+0x180], R76 ;  /* 0x0001804c5400e986 */ /* 0x0001e4000c101d28 */
.L_x_7484:
[----:B------:R-:W-:Y:S05]  /*7ee0*/  BSYNC B1 ;  /* 0x0000000000017941 */ /* 0x000fea0003800000 */
.L_x_7483:
[----:B------:R-:W-:Y:S04]  /*7ef0*/  BSSY B1, `(.L_x_7485) ;  /* 0x000001a000017945 */ /* 0x000fe80003800000 */
[----:B------:R-:W-:Y:S05]  /*7f00*/  @P0 BRA `(.L_x_7486) ;  /* 0x0000000000600947 */ /* 0x000fea0003800000 */
[----:B------:R-:W-:Y:S01]  /*7f10*/  IADD3 R3, P0, R80, 0x20, RZ ;  /* 0x0000002050037810 */ /* 0x000fe20007f1e0ff */
[C---:B------:R-:W-:Y:S01]  /*7f20*/  VIADD R20, R2.reuse, 0x80 ;  /* 0x0000008002147836 */ /* 0x040fe20000000000 */
[----:B------:R-:W-:Y:S01]  /*7f30*/  ULDC UR4, c[0x0][0xa8c] ;  /* 0x0002a30000047ab9 */ /* 0x000fe20000000800 */
[----:B------:R-:W-:Y:S01]  /*7f40*/  VIADD R18, R2, 0x40 ;  /* 0x0000004002127836 */ /* 0x000fe20000000000 */
[----:B------:R-:W-:Y:S01]  /*7f50*/  ULDC.64 UR6, c[0x0][0xad8] ;  /* 0x0002b60000067ab9 */ /* 0x000fe20000000a00 */
[----:B------:R-:W-:Y:S01]  /*7f60*/  IMAD.X R0, RZ, RZ, R81, P0 ;  /* 0x000000ffff007224 */ /* 0x000fe200000e0651 */
[----:B------:R-:W-:Y:S01]  /*7f70*/  ISETP.GE.AND P5, PT, R20, UR4, PT ;  /* 0x0000000414007c0c */ /* 0x000fe2000bfa6270 */
[----:B------:R-:W-:Y:S01]  /*7f80*/  IMAD.MOV.U32 R20, RZ, RZ, R82 ;  /* 0x000000ffff147224 */ /* 0x000fe200078e0052 */
[----:B------:R-:W-:Y:S01]  /*7f90*/  ISETP.GE.AND P4, PT, R18, UR4, PT ;  /* 0x0000000412007c0c */ /* 0x000fe2000bf86270 */
[----:B------:R-:W-:Y:S01]  /*7fa0*/  IMAD.MOV.U32 R21, RZ, RZ, R87 ;  /* 0x000000ffff157224 */ /* 0x000fe200078e0057 */
[----:B------:R-:W-:Y:S01]  /*7fb0*/  ISETP.GE.AND P3, PT, R2, UR4, PT ;  /* 0x0000000402007c0c */ /* 0x000fe2000bf66270 */
[----:B------:R-:W-:-:S02]  /*7fc0*/  IMAD R0, R0, UR6, RZ ;  /* 0x0000000600007c24 */ /* 0x000fc4000f8e02ff */
[----:B------:R-:W-:Y:S02]  /*7fd0*/  VIADD R18, R2, 0xc0 ;  /* 0x000000c002127836 */ /* 0x000fe40000000000 */
[----:B------:R-:W-:-:S03]  /*7fe0*/  IMAD.WIDE.U32 R20, R3, UR6, R20 ;  /* 0x0000000603147c25 */ /* 0x000fc6000f8e0014 */
[----:B------:R-:W-:Y:S01]  /*7ff0*/  ISETP.GE.AND P6, PT, R18, UR4, PT ;  /* 0x0000000412007c0c */ /* 0x000fe2000bfc6270 */
[----:B------:R-:W-:Y:S01]  /*8000*/  IMAD R3, R3, UR7, R0 ;  /* 0x0000000703037c24 */ /* 0x000fe2000f8e0200 */
[----:B------:R-:W-:Y:S02]  /*8010*/  ULDC.64 UR6, c[0x0][0xa80] ;  /* 0x0002a00000067ab9 */ /* 0x000fe40000000a00 */
[----:B0----5:R-:W-:Y:S01]  /*8020*/  LEA R28, P0, R20, UR6, 0x1 ;  /* 0x00000006141c7c11 */ /* 0x021fe2000f8008ff */
[----:B------:R-:W-:-:S05]  /*8030*/  IMAD.IADD R3, R21, 0x1, R3 ;  /* 0x0000000115037824 */ /* 0x000fca00078e0203 */
[----:B------:R-:W-:-:S05]  /*8040*/  LEA.HI.X R29, R20, UR7, R3, 0x1, P0 ;  /* 0x00000007141d7c11 */ /* 0x000fca00080f0c03 */
[----:B------:R1:W-:Y:S04]  /*8050*/  @!P3 STG.E.128 desc[UR40][R28.64], R12 ;  /* 0x0000000c1c00b986 */ /* 0x0003e8000c101d28 */
[----:B------:R1:W-:Y:S04]  /*8060*/  @!P4 STG.E.128 desc[UR40][R28.64+0x80], R52 ;  /* 0x000080341c00c986 */ /* 0x0003e8000c101d28 */
[----:B------:R1:W-:Y:S04]  /*8070*/  @!P5 STG.E.128 desc[UR40][R28.64+0x100], R60 ;  /* 0x0001003c1c00d986 */ /* 0x0003e8000c101d28 */
[----:B------:R1:W-:Y:S02]  /*8080*/  @!P6 STG.E.128 desc[UR40][R28.64+0x180], R68 ;  /* 0x000180441c00e986 */ /* 0x0003e4000c101d28 */
.L_x_7486:
[----:B------:R-:W-:Y:S05]  /*8090*/  BSYNC B1 ;  /* 0x0000000000017941 */ /* 0x000fea0003800000 */
.L_x_7485:
[----:B------:R-:W-:Y:S04]  /*80a0*/  BSSY B1, `(.L_x_7487) ;  /* 0x000001a000017945 */ /* 0x000fe80003800000 */
[----:B------:R-:W-:Y:S05]  /*80b0*/  @P1 BRA `(.L_x_7488) ;  /* 0x0000000000601947 */ /* 0x000fea0003800000 */
[----:B------:R-:W-:Y:S01]  /*80c0*/  IADD3 R3, P0, R80, 0x40, RZ ;  /* 0x0000004050037810 */ /* 0x000fe20007f1e0ff */
[C---:B-1---5:R-:W-:Y:S01]  /*80d0*/  VIADD R12, R2.reuse, 0x40 ;  /* 0x00000040020c7836 */ /* 0x062fe20000000000 */
        /* <DEDUP_REMOVED lines=15> */
[----:B------:R-:W-:Y:S02]  /*81d0*/  LEA R14, P0, R12, UR6, 0x1 ;  /* 0x000000060c0e7c11 */ /* 0x000fe4000f8008ff */
[----:B------:R-:W-:-:S04]  /*81e0*/  IADD3 R3, R13, R3, RZ ;  /* 0x000000030d037210 */ /* 0x000fc80007ffe0ff */
[----:B------:R-:W-:-:S05]  /*81f0*/  LEA.HI.X R15, R12, UR7, R3, 0x1, P0 ;  /* 0x000000070c0f7c11 */ /* 0x000fca00080f0c03 */
[----:B------:R2:W-:Y:S04]  /*8200*/  @!P1 STG.E.128 desc[UR40][R14.64], R8 ;  /* 0x000000080e009986 */ /* 0x0005e8000c101d28 */
[----:B------:R2:W-:Y:S04]  /*8210*/  @!P3 STG.E.128 desc[UR40][R14.64+0x80], R32 ;  /* 0x000080200e00b986 */ /* 0x0005e8000c101d28 */
[----:B------:R2:W-:Y:S04]  /*8220*/  @!P4 STG.E.128 desc[UR40][R14.64+0x100], R48 ;  /* 0x000100300e00c986 */ /* 0x0005e8000c101d28 */
[----:B------:R2:W-:Y:S02]  /*8230*/  @!P5 STG.E.128 desc[UR40][R14.64+0x180], R56 ;  /* 0x000180380e00d986 */ /* 0x0005e4000c101d28 */
.L_x_7488:
[----:B------:R-:W-:Y:S05]  /*8240*/  BSYNC B1 ;  /* 0x0000000000017941 */ /* 0x000fea0003800000 */
.L_x_7487:
[----:B------:R-:W-:Y:S05]  /*8250*/  @P2 BRA `(.L_x_7489) ;  /* 0x0000000c006c2947 */ /* 0x000fea0003800000 */
[----:B------:R-:W-:Y:S01]  /*8260*/  IADD3 R3, P0, R80, 0x60, RZ ;  /* 0x0000006050037810 */ /* 0x000fe20007f1e0ff */
[C---:B------:R-:W-:Y:S01]  /*8270*/  VIADD R0, R2.reuse, 0x40 ;  /* 0x0000004002007836 */ /* 0x040fe20000000000 */
[----:B------:R-:W-:Y:S01]  /*8280*/  ULDC UR4, c[0x0][0xa8c] ;  /* 0x0002a30000047ab9 */ /* 0x000fe20000000800 */
[----:B------:R-:W-:Y:S01]  /*8290*/  ULDC.64 UR6, c[0x0][0xad8] ;  /* 0x0002b60000067ab9 */ /* 0x000fe20000000a00 */
[----:B--2--5:R-:W-:Y:S01]  /*82a0*/  IMAD.MOV.U32 R8, RZ, RZ, R82 ;  /* 0x000000ffff087224 */ /* 0x024fe200078e0052 */
[----:B------:R-:W-:Y:S01]  /*82b0*/  ISETP.GE.AND P1, PT, R2, UR4, PT ;  /* 0x0000000402007c0c */ /* 0x000fe2000bf26270 */
[----:B------:R-:W-:Y:S01]  /*82c0*/  IMAD.X R80, RZ, RZ, R81, P0 ;  /* 0x000000ffff507224 */ /* 0x000fe200000e0651 */
[----:B------:R-:W-:Y:S01]  /*82d0*/  ISETP.GE.AND P2, PT, R0, UR4, PT ;  /* 0x0000000400007c0c */ /* 0x000fe2000bf46270 */
[----:B------:R-:W-:Y:S02]  /*82e0*/  IMAD.MOV.U32 R9, RZ, RZ, R87 ;  /* 0x000000ffff097224 */ /* 0x000fe400078e0057 */
[----:B------:R-:W-:-:S02]  /*82f0*/  IMAD R80, R80, UR6, RZ ;  /* 0x0000000650507c24 */ /* 0x000fc4000f8e02ff */
[----:B------:R-:W-:Y:S02]  /*8300*/  VIADD R0, R2, 0x80 ;  /* 0x0000008002007836 */ /* 0x000fe40000000000 */
[----:B------:R-:W-:-:S03]  /*8310*/  IMAD.WIDE.U32 R8, R3, UR6, R8 ;  /* 0x0000000603087c25 */ /* 0x000fc6000f8e0008 */
[----:B------:R-:W-:Y:S01]  /*8320*/  ISETP.GE.AND P3, PT, R0, UR4, PT ;  /* 0x0000000400007c0c */ /* 0x000fe2000bf66270 */
[----:B------:R-:W-:Y:S01]  /*8330*/  IMAD R3, R3, UR7, R80 ;  /* 0x0000000703037c24 */ /* 0x000fe2000f8e0250 */
[----:B------:R-:W-:Y:S01]  /*8340*/  ULDC.64 UR6, c[0x0][0xa80] ;  /* 0x0002a00000067ab9 */ /* 0x000fe20000000a00 */
[----:B------:R-:W-:Y:S01]  /*8350*/  VIADD R0, R2, 0xc0 ;  /* 0x000000c002007836 */ /* 0x000fe20000000000 */
[----:B------:R-:W-:Y:S01]  /*8360*/  LEA R10, P0, R8, UR6, 0x1 ;  /* 0x00000006080a7c11 */ /* 0x000fe2000f8008ff */
[----:B------:R-:W-:-:S05]  /*8370*/  IMAD.IADD R3, R9, 0x1, R3 ;  /* 0x0000000109037824 */ /* 0x000fca00078e0203 */
[----:B------:R-:W-:Y:S02]  /*8380*/  LEA.HI.X R11, R8, UR7, R3, 0x1, P0 ;  /* 0x00000007080b7c11 */ /* 0x000fe400080f0c03 */
[----:B------:R-:W-:-:S03]  /*8390*/  ISETP.GE.AND P0, PT, R0, UR4, PT ;  /* 0x0000000400007c0c */ /* 0x000fc6000bf06270 */
[----:B------:R4:W-:Y:S04]  /*83a0*/  @!P1 STG.E.128 desc[UR40][R10.64], R4 ;  /* 0x000000040a009986 */ /* 0x0009e8000c101d28 */
[----:B------:R4:W-:Y:S04]  /*83b0*/  @!P2 STG.E.128 desc[UR40][R10.64+0x80], R24 ;  /* 0x000080180a00a986 */ /* 0x0009e8000c101d28 */
[----:B------:R4:W-:Y:S02]  /*83c0*/  @!P3 STG.E.128 desc[UR40][R10.64+0x100], R36 ;  /* 0x000100240a00b986 */ /* 0x0009e4000c101d28 */
[----:B------:R-:W-:Y:S05]  /*83d0*/  @P0 BRA `(.L_x_7489) ;  /* 0x0000000c000c0947 */ /* 0x000fea0003800000 */
[----:B------:R2:W-:Y:S01]  /*83e0*/  STG.E.128 desc[UR40][R10.64+0x180], R44 ;  /* 0x0001802c0a007986 */ /* 0x0005e2000c101d28 */
[----:B------:R-:W-:Y:S05]  /*83f0*/  BRA `(.L_x_7489) ;  /* 0x0000000c00047947 */ /* 0x000fea0003800000 */
.L_x_7481:
        /* <DEDUP_REMOVED lines=9> */
[----:B------:R-:W-:-:S02]  /*8490*/  IMAD.U32 R4, RZ, RZ, UR4 ;  /* 0x00000004ff047e24 */ /* 0x000fc4000f8e00ff */
[----:B------:R-:W-:Y:S01]  /*84a0*/  IMAD.U32 R5, RZ, RZ, UR6 ;  /* 0x00000006ff057e24 */ /* 0x000fe2000f8e00ff */
[----:B------:R-:W-:Y:S01]  /*84b0*/  ULDC.64 UR6, c[0x0][0xbe0] ;  /* 0x0002f80000067ab9 */ /* 0x000fe20000000a00 */
[----:B------:R-:W-:Y:S01]  /*84c0*/  PLOP3.LUT P1, PT, PT, PT, UP0, 0x80, 0x0 ;  /* 0x000000000000781c */ /* 0x000fe20003f2f008 */
[----:B------:R-:W-:-:S04]  /*84d0*/  UISETP.NE.U32.AND UP1, UPT, UR6, URZ, UPT ;  /* 0x0000003f0600728c */ /* 0x000fc8000bf25070 */
[----:B------:R-:W-:-:S06]  /*84e0*/  UISETP.NE.AND.EX UP1, UPT, UR7, URZ, UPT, UP1 ;  /* 0x0000003f0700728c */ /* 0x000fcc000bf25310 */
[----:B------:R-:W-:Y:S02]  /*84f0*/  PLOP3.LUT P2, PT, PT, PT, UP1, 0x80, 0x0 ;  /* 0x000000000000781c */ /* 0x000fe40003f4f018 */
[----:B------:R1:W5:Y:S03]  /*8500*/  @P1 LDG.E R11, desc[UR40][R4.64] ;  /* 0x00000028040b1981 */ /* 0x000366000c1e1900 */
[----:B------:R-:W-:-:S04]  /*8510*/  @UP1 UIADD3 UR6, UP2, UR8, UR6, URZ ;  /* 0x0000000608061290 */ /* 0x000fc8000ff5e03f */
[----:B------:R-:W-:Y:S02]  /*8520*/  @UP1 UIADD3.X UR7, UR9, UR7, URZ, UP2, !UPT ;  /* 0x0000000709071290 */ /* 0x000fe400097fe43f */
[----:B------:R-:W-:-:S04]  /*8530*/  IMAD.U32 R6, RZ, RZ, UR6 ;  /* 0x00000006ff067e24 */ /* 0x000fc8000f8e00ff */
[----:B------:R-:W-:-:S05]  /*8540*/  IMAD.U32 R7, RZ, RZ, UR7 ;  /* 0x00000007ff077e24 */ /* 0x000fca000f8e00ff */
[----:B0-----:R1:W5:Y:S01]  /*8550*/  @P2 LDG.E R9, desc[UR40][R6.64] ;  /* 0x0000002806092981 */ /* 0x001362000c1e1900 */
[----:B------:R-:W-:Y:S01]  /*8560*/  ISETP.GE.AND P0, PT, R203, 0x80, PT ;  /* 0x00000080cb00780c */ /* 0x000fe20003f06270 */
[----:B------:R-:W-:-:S12]  /*8570*/  @P2 BRA `(.L_x_7490) ;  /* 0x0000000000102947 */ /* 0x000fd80003800000 */
[----:B------:R-:W-:Y:S05]  /*8580*/  @!P1 BRA `(.L_x_7490) ;  /* 0x00000000000c9947 */ /* 0x000fea0003800000 */
[----:B------:R-:W2:Y:S04]  /*8590*/  LDG.E R0, desc[UR40][R4.64] ;  /* 0x0000002804007981 */ /* 0x000ea8000c1e1900 */
[----:B-----5:R-:W2:Y:S02]  /*85a0*/  LDG.E R9, desc[UR40][R4.64+0x4] ;  /* 0x0000042804097981 */ /* 0x020ea4000c1e1900 */
[----:B--2---:R-:W-:-:S07]  /*85b0*/  IMAD.IADD R9, R9, 0x1, -R0 ;  /* 0x0000000109097824 */ /* 0x004fce00078e0a00 */
.L_x_7490:
[----:B------:R-:W-:Y:S01]  /*85c0*/  USHF.R.S32.HI UR7, URZ, 0x1f, UR44 ;  /* 0x0000001f3f077899 */ /* 0x000fe2000801142c */
[----:B------:R-:W-:Y:S01]  /*85d0*/  BSSY B1, `(.L_x_7491) ;  /* 0x000001e000017945 */ /* 0x000fe20003800000 */
[----:B------:R-:W-:Y:S01]  /*85e0*/  USEL UR46, UR46, URZ, !UP0 ;  /* 0x0000003f2e2e7287 */ /* 0x000fe2000c000000 */
[----:B------:R-:W-:Y:S01]  /*85f0*/  SHF.R.S32.HI R13, RZ, 0x1f, R2 ;  /* 0x0000001fff0d7819 */ /* 0x000fe20000011402 */
[----:B------:R-:W-:Y:S01]  /*8600*/  USEL UR45, UR45, URZ, !UP0 ;  /* 0x0000003f2d2d7287 */ /* 0x000fe2000c000000 */
[----:B-----5:R-:W-:Y:S01]  /*8610*/  SHF.R.S32.HI R8, RZ, 0x1f, R11 ;  /* 0x0000001fff087819 */ /* 0x020fe2000001140b */
[----:B------:R-:W-:Y:S10]  /*8620*/  @P0 BRA `(.L_x_7492) ;  /* 0x0000000000600947 */ /* 0x000ff40003800000 */
[----:B------:R-:W0:Y:S02]  /*8630*/  S2R R0, SR_TID.X ;  /* 0x0000000000007919 */ /* 0x000e240000002100 */
[----:B0-----:R-:W-:-:S05]  /*8640*/  IMAD R0, R18, 0x80, R0 ;  /* 0x0000008012007824 */ /* 0x001fca00078e0200 */
[----:B------:R-:W-:-:S04]  /*8650*/  IADD3 R0, R0, -0x80, RZ ;  /* 0xffffff8000007810 */ /* 0x000fc80007ffe0ff */
[----:B------:R-:W-:-:S13]  /*8660*/  ISETP.GE.AND P0, PT, R0, R9, PT ;  /* 0x000000090000720c */ /* 0x000fda0003f06270 */
[----:B------:R-:W-:Y:S05]  /*8670*/  @P0 BRA `(.L_x_7492) ;  /* 0x00000000004c0947 */ /* 0x000fea0003800000 */
[C---:B-1----:R-:W-:Y:S01]  /*8680*/  IADD3 R4, P0, R0.reuse, R11, RZ ;  /* 0x0000000b00047210 */ /* 0x042fe20007f1e0ff */
[----:B------:R-:W-:Y:S02]  /*8690*/  ULDC.64 UR8, c[0x0][0xb70] ;  /* 0x0002dc0000087ab9 */ /* 0x000fe40000000a00 */
[----:B------:R-:W-:Y:S01]  /*86a0*/  UIMAD UR4, UR7, UR8, URZ ;  /* 0x00000008070472a4 */ /* 0x000fe2000f8e023f */
[----:B------:R-:W-:Y:S01]  /*86b0*/  LEA.HI.X.SX32 R5, R0, R8, 0x1, P0 ;  /* 0x0000000800057211 */ /* 0x000fe200000f0eff */
[----:B------:R-:W-:Y:S02]  /*86c0*/  IMAD.U32 R3, RZ, RZ, UR8 ;  /* 0x00000008ff037e24 */ /* 0x000fe4000f8e00ff */
[----:B------:R-:W-:Y:S02]  /*86d0*/  UIMAD UR4, UR44, UR9, UR4 ;  /* 0x000000092c0472a4 */ /* 0x000fe4000f8e0204 */
[----:B------:R-:W-:Y:S01]  /*86e0*/  IMAD.WIDE.U32 R4, R3, UR44, R4 ;  /* 0x0000002c03047c25 */ /* 0x000fe2000f8e0004 */
[----:B------:R-:W-:-:S02]  /*86f0*/  ULDC.64 UR8, c[0x0][0xb78] ;  /* 0x0002de0000087ab9 */ /* 0x000fc40000000a00 */
        /* <DEDUP_REMOVED lines=11> */
.L_x_7492:
[----:B------:R-:W-:Y:S05]  /*87b0*/  BSYNC B1 ;  /* 0x0000000000017941 */ /* 0x000fea0003800000 */
.L_x_7491:
[----:B------:R-:W-:Y:S01]  /*87c0*/  ULDC.64 UR8, c[0x0][0xaa0] ;  /* 0x0002a80000087ab9 */ /* 0x000fe20000000a00 */
[----:B0-----:R-:W-:Y:S01]  /*87d0*/  IMAD.MOV.U32 R3, RZ, RZ, R13 ;  /* 0x000000ffff037224 */ /* 0x001fe200078e000d */
[----:B------:R-:W-:Y:S01]  /*87e0*/  BSSY B1, `(.L_x_7493) ;  /* 0x0000032000017945 */ /* 0x000fe20003800000 */
[----:B------:R-:W-:Y:S02]  /*87f0*/  IMAD R0, R8, UR8, RZ ;  /* 0x0000000808007c24 */ /* 0x000fe4000f8e02ff */
[----:B-1----:R-:W-:-:S04]  /*8800*/  IMAD.WIDE.U32 R4, R11, UR8, R2 ;  /* 0x000000080b047c25 */ /* 0x002fc8000f8e0002 */
[----:B------:R-:W-:Y:S01]  /*8810*/  IMAD R11, R11, UR9, R0 ;  /* 0x000000090b0b7c24 */ /* 0x000fe2000f8e0200 */
[----:B------:R-:W-:Y:S01]  /*8820*/  ULDC.64 UR8, c[0x0][0xae0] ;  /* 0x0002b80000087ab9 */ /* 0x000fe20000000a00 */
[----:B------:R-:W-:Y:S01]  /*8830*/  VIADD R6, R16, 0x40 ;  /* 0x0000004010067836 */ /* 0x000fe20000000000 */
[----:B------:R-:W-:Y:S01]  /*8840*/  UIMAD UR4, UR7, UR8, URZ ;  /* 0x00000008070472a4 */ /* 0x000fe2000f8e023f */
[----:B------:R-:W-:Y:S02]  /*8850*/  IMAD.IADD R5, R5, 0x1, R11 ;  /* 0x0000000105057824 */ /* 0x000fe400078e020b */
[----:B------:R-:W-:Y:S01]  /*8860*/  IMAD.U32 R3, RZ, RZ, UR8 ;  /* 0x00000008ff037e24 */ /* 0x000fe2000f8e00ff */
[----:B------:R-:W-:Y:S01]  /*8870*/  UIMAD UR4, UR44, UR9, UR4 ;  /* 0x000000092c0472a4 */ /* 0x000fe2000f8e0204 */
[----:B------:R-:W-:Y:S01]  /*8880*/  IMAD R11, R18, -0x80, R9 ;  /* 0xffffff80120b7824 */ /* 0x000fe200078e0209 */
[----:B------:R-:W-:Y:S01]  /*8890*/  ULDC.64 UR6, c[0x0][0xae8] ;  /* 0x0002ba0000067ab9 */ /* 0x000fe20000000a00 */
[----:B------:R-:W-:Y:S01]  /*88a0*/  IMAD.WIDE.U32 R4, R3, UR44, R4 ;  /* 0x0000002c03047c25 */ /* 0x000fe2000f8e0004 */
[----:B------:R-:W-:-:S02]  /*88b0*/  SHF.R.S32.HI R9, RZ, 0x1f, R16 ;  /* 0x0000001fff097819 */ /* 0x000fc40000011410 */
[-C--:B------:R-:W-:Y:S01]  /*88c0*/  ISETP.GE.AND P2, PT, R16, R11.reuse, PT ;  /* 0x0000000b1000720c */ /* 0x080fe20003f46270 */
[----:B------:R-:W-:Y:S01]  /*88d0*/  VIADD R5, R5, UR4 ;  /* 0x0000000405057c36 */ /* 0x000fe20008000000 */
[----:B------:R-:W-:Y:S02]  /*88e0*/  UIMAD UR4, UR45, UR6, URZ ;  /* 0x000000062d0472a4 */ /* 0x000fe4000f8e023f */
[----:B------:R-:W-:Y:S01]  /*88f0*/  IMAD.U32 R7, RZ, RZ, UR6 ;  /* 0x00000006ff077e24 */ /* 0x000fe2000f8e00ff */
[-C--:B------:R-:W-:Y:S01]  /*8900*/  ISETP.GE.AND P0, PT, R6, R11.reuse, PT ;  /* 0x0000000b0600720c */ /* 0x080fe20003f06270 */
[----:B------:R-:W-:Y:S01]  /*8910*/  VIADD R0, R16, 0x20 ;  /* 0x0000002010007836 */ /* 0x000fe20000000000 */
[----:B------:R-:W-:Y:S02]  /*8920*/  UIMAD UR4, UR46, UR7, UR4 ;  /* 0x000000072e0472a4 */ /* 0x000fe4000f8e0204 */
[----:B------:R-:W-:Y:S02]  /*8930*/  IMAD.WIDE.U32 R6, R7, UR46, R4 ;  /* 0x0000002e07067c25 */ /* 0x000fe4000f8e0004 */
[----:B------:R-:W-:-:S02]  /*8940*/  ISETP.GE.AND P1, PT, R0, R11, PT ;  /* 0x0000000b0000720c */ /* 0x000fc40003f26270 */
[----:B------:R-:W-:Y:S01]  /*8950*/  IMAD.MOV.U32 R8, RZ, RZ, R16 ;  /* 0x000000ffff087224 */ /* 0x000fe200078e0010 */
[----:B------:R-:W-:Y:S01]  /*8960*/  IADD3 R13, R7, UR4, RZ ;  /* 0x00000004070d7c10 */ /* 0x000fe2000fffe0ff */
[----:B------:R-:W-:Y:S02]  /*8970*/  VIADD R0, R16, 0x60 ;  /* 0x0000006010007836 */ /* 0x000fe40000000000 */
[----:B------:R-:W-:Y:S01]  /*8980*/  IMAD.WIDE R8, R18, 0x80, R8 ;  /* 0x0000008012087825 */ /* 0x000fe200078e0208 */
[----:B------:R-:W-:Y:S06]  /*8990*/  @P2 BRA `(.L_x_7494) ;  /* 0x0000000000582947 */ /* 0x000fec0003800000 */
[C---:B------:R-:W-:Y:S01]  /*89a0*/  VIADD R3, R2.reuse, 0x40 ;  /* 0x0000004002037836 */ /* 0x040fe20000000000 */
[----:B------:R-:W-:Y:S01]  /*89b0*/  ULDC UR4, c[0x0][0xa8c] ;  /* 0x0002a30000047ab9 */ /* 0x000fe20000000800 */
[C---:B------:R-:W-:Y:S01]  /*89c0*/  VIADD R4, R2.reuse, 0x80 ;  /* 0x0000008002047836 */ /* 0x040fe20000000000 */
[----:B------:R-:W-:Y:S01]  /*89d0*/  ULDC.64 UR6, c[0x0][0xad8] ;  /* 0x0002b60000067ab9 */ /* 0x000fe20000000a00 */
[----:B------:R-:W-:Y:S01]  /*89e0*/  VIADD R10, R2, 0xc0 ;  /* 0x000000c0020a7836 */ /* 0x000fe20000000000 */
[----:B------:R-:W-:Y:S01]  /*89f0*/  ISETP.GE.AND P4, PT, R3, UR4, PT ;  /* 0x0000000403007c0c */ /* 0x000fe2000bf86270 */
[----:B------:R-:W-:Y:S01]  /*8a00*/  IMAD R3, R9, UR6, RZ ;  /* 0x0000000609037c24 */ /* 0x000fe2000f8e02ff */
[----:B------:R-:W-:Y:S01]  /*8a10*/  ISETP.GE.AND P5, PT, R4, UR4, PT ;  /* 0x0000000404007c0c */ /* 0x000fe2000bfa6270 */
[----:B------:R-:W-:Y:S01]  /*8a20*/  IMAD.MOV.U32 R4, RZ, RZ, R6 ;  /* 0x000000ffff047224 */ /* 0x000fe200078e0006 */
[----:B------:R-:W-:Y:S01]  /*8a30*/  ISETP.GE.AND P3, PT, R2, UR4, PT ;  /* 0x0000000402007c0c */ /* 0x000fe2000bf66270 */
[----:B------:R-:W-:Y:S01]  /*8a40*/  IMAD.MOV.U32 R5, RZ, RZ, R13 ;  /* 0x000000ffff057224 */ /* 0x000fe200078e000d */
[----:B------:R-:W-:Y:S01]  /*8a50*/  ISETP.GE.AND P6, PT, R10, UR4, PT ;  /* 0x000000040a007c0c */ /* 0x000fe2000bfc6270 */
[----:B------:R-:W-:-:S02]  /*8a60*/  IMAD R3, R8, UR7, R3 ;  /* 0x0000000708037c24 */ /* 0x000fc4000f8e0203 */
[----:B------:R-:W-:Y:S01]  /*8a70*/  IMAD.WIDE.U32 R4, R8, UR6, R4 ;  /* 0x0000000608047c25 */ /* 0x000fe2000f8e0004 */
[----:B------:R-:W-:-:S03]  /*8a80*/  ULDC.64 UR6, c[0x0][0xa80] ;  /* 0x0002a00000067ab9 */ /* 0x000fc60000000a00 */
[----:B------:R-:W-:Y:S01]  /*8a90*/  IMAD.IADD R3, R5, 0x1, R3 ;  /* 0x0000000105037824 */ /* 0x000fe200078e0203 */
[----:B------:R-:W-:-:S04]  /*8aa0*/  LEA R14, P2, R4, UR6, 0x1 ;  /* 0x00000006040e7c11 */ /* 0x000fc8000f8408ff */
[----:B------:R-:W-:-:S05]  /*8ab0*/  LEA.HI.X R15, R4, UR7, R3, 0x1, P2 ;  /* 0x00000007040f7c11 */ /* 0x000fca00090f0c03 */
[----:B------:R0:W-:Y:S04]  /*8ac0*/  @!P3 STG.E.128 desc[UR40][R14.64], RZ ;  /* 0x000000ff0e00b986 */ /* 0x0001e8000c101d28 */
[----:B------:R0:W-:Y:S04]  /*8ad0*/  @!P4 STG.E.128 desc[UR40][R14.64+0x80], RZ ;  /* 0x000080ff0e00c986 */ /* 0x0001e8000c101d28 */
[----:B------:R0:W-:Y:S04]  /*8ae0*/  @!P5 STG.E.128 desc[UR40][R14.64+0x100], RZ ;  /* 0x000100ff0e00d986 */ /* 0x0001e8000c101d28 */
[----:B------:R0:W-:Y:S02]  /*8af0*/  @!P6 STG.E.128 desc[UR40][R14.64+0x180], RZ ;  /* 0x000180ff0e00e986 */ /* 0x0001e4000c101d28 */
.L_x_7494:
[----:B------:R-:W-:Y:S05]  /*8b00*/  BSYNC B1 ;  /* 0x0000000000017941 */ /* 0x000fea0003800000 */
.L_x_7493:
[----:B------:R-:W-:Y:S01]  /*8b10*/  BSSY B1, `(.L_x_7495) ;  /* 0x000001b000017945 */ /* 0x000fe20003800000 */
[----:B------:R-:W-:-:S03]  /*8b20*/  ISETP.GE.AND P2, PT, R0, R11, PT ;  /* 0x0000000b0000720c */ /* 0x000fc60003f46270 */
[----:B------:R-:W-:Y:S10]  /*8b30*/  @P1 BRA `(.L_x_7496) ;  /* 0x0000000000601947 */ /* 0x000ff40003800000 */
        /* <DEDUP_REMOVED lines=17> */
[----:B------:R-:W-:Y:S01]  /*8c50*/  LEA R10, P1, R4, UR6, 0x1 ;  /* 0x00000006040a7c11 */ /* 0x000fe2000f8208ff */
[----:B------:R-:W-:-:S05]  /*8c60*/  IMAD.IADD R3, R5, 0x1, R3 ;  /* 0x0000000105037824 */ /* 0x000fca00078e0203 */
[----:B------:R-:W-:-:S05]  /*8c70*/  LEA.HI.X R11, R4, UR7, R3, 0x1, P1 ;  /* 0x00000007040b7c11 */ /* 0x000fca00088f0c03 */
[----:B------:R1:W-:Y:S04]  /*8c80*/  @!P3 STG.E.128 desc[UR40][R10.64], RZ ;  /* 0x000000ff0a00b986 */ /* 0x0003e8000c101d28 */
[----:B------:R1:W-:Y:S04]  /*8c90*/  @!P4 STG.E.128 desc[UR40][R10.64+0x80], RZ ;  /* 0x000080ff0a00c986 */ /* 0x0003e8000c101d28 */
[----:B------:R1:W-:Y:S04]  /*8ca0*/  @!P5 STG.E.128 desc[UR40][R10.64+0x100], RZ ;  /* 0x000100ff0a00d986 */ /* 0x0003e8000c101d28 */
[----:B------:R1:W-:Y:S02]  /*8cb0*/  @!P6 STG.E.128 desc[UR40][R10.64+0x180], RZ ;  /* 0x000180ff0a00e986 */ /* 0x0003e4000c101d28 */
.L_x_7496:
[----:B------:R-:W-:Y:S05]  /*8cc0*/  BSYNC B1 ;  /* 0x0000000000017941 */ /* 0x000fea0003800000 */
.L_x_7495:
[----:B------:R-:W-:Y:S04]  /*8cd0*/  BSSY B1, `(.L_x_7497) ;  /* 0x000001a000017945 */ /* 0x000fe80003800000 */
[----:B------:R-:W-:Y:S05]  /*8ce0*/  @P0 BRA `(.L_x_7498) ;  /* 0x0000000000600947 */ /* 0x000fea0003800000 */
[----:B------:R-:W-:Y:S01]  /*8cf0*/  IADD3 R3, P0, R8, 0x40, RZ ;  /* 0x0000004008037810 */ /* 0x000fe20007f1e0ff */
[C---:B------:R-:W-:Y:S01]  /*8d00*/  VIADD R5, R2.reuse, 0x80 ;  /* 0x0000008002057836 */ /* 0x040fe20000000000 */
[----:B------:R-:W-:Y:S01]  /*8d10*/  IADD3 R4, R2, 0x40, RZ ;  /* 0x0000004002047810 */ /* 0x000fe20007ffe0ff */
[----:B------:R-:W-:Y:S01]  /*8d20*/  ULDC UR4, c[0x0][0xa8c] ;  /* 0x0002a30000047ab9 */ /* 0x000fe20000000800 */
        /* <DEDUP_REMOVED lines=8> */
[----:B-1----:R-:W-:Y:S02]  /*8db0*/  VIADD R10, R2, 0xc0 ;  /* 0x000000c0020a7836 */ /* 0x002fe40000000000 */
        /* <DEDUP_REMOVED lines=11> */
.L_x_7498:
[----:B------:R-:W-:Y:S05]  /*8e70*/  BSYNC B1 ;  /* 0x0000000000017941 */ /* 0x000fea0003800000 */
.L_x_7497:
[----:B------:R-:W-:Y:S05]  /*8e80*/  @P2 BRA `(.L_x_7489) ;  /* 0x0000000000602947 */ /* 0x000fea0003800000 */
[----:B------:R-:W-:Y:S01]  /*8e90*/  IADD3 R3, P0, R8, 0x60, RZ ;  /* 0x0000006008037810 */ /* 0x000fe20007f1e0ff */
[C---:B------:R-:W-:Y:S01]  /*8ea0*/  VIADD R0, R2.reuse, 0x40 ;  /* 0x0000004002007836 */ /* 0x040fe20000000000 */
[----:B------:R-:W-:Y:S01]  /*8eb0*/  ULDC UR4, c[0x0][0xa8c] ;  /* 0x0002a30000047ab9 */ /* 0x000fe20000000800 */
[----:B------:R-:W-:Y:S01]  /*8ec0*/  ULDC.64 UR6, c[0x0][0xad8] ;  /* 0x0002b60000067ab9 */ /* 0x000fe20000000a00 */
[----:B------:R-:W-:Y:S01]  /*8ed0*/  IMAD.MOV.U32 R4, RZ, RZ, R6 ;  /* 0x000000ffff047224 */ /* 0x000fe200078e0006 */
[----:B------:R-:W-:Y:S01]  /*8ee0*/  ISETP.GE.AND P1, PT, R2, UR4, PT ;  /* 0x0000000402007c0c */ /* 0x000fe2000bf26270 */
[----:B------:R-:W-:Y:S01]  /*8ef0*/  IMAD.X R8, RZ, RZ, R9, P0 ;  /* 0x000000ffff087224 */ /* 0x000fe200000e0609 */
[----:B------:R-:W-:Y:S01]  /*8f00*/  ISETP.GE.AND P2, PT, R0, UR4, PT ;  /* 0x0000000400007c0c */ /* 0x000fe2000bf46270 */
[----:B------:R-:W-:Y:S02]  /*8f10*/  IMAD.MOV.U32 R5, RZ, RZ, R13 ;  /* 0x000000ffff057224 */ /* 0x000fe400078e000d */
[----:B------:R-:W-:-:S02]  /*8f20*/  VIADD R6, R2, 0x80 ;  /* 0x0000008002067836 */ /* 0x000fc40000000000 */
[----:B------:R-:W-:Y:S02]  /*8f30*/  IMAD R8, R8, UR6, RZ ;  /* 0x0000000608087c24 */ /* 0x000fe4000f8e02ff */
[----:B------:R-:W-:Y:S01]  /*8f40*/  VIADD R0, R2, 0xc0 ;  /* 0x000000c002007836 */ /* 0x000fe20000000000 */
[----:B------:R-:W-:Y:S01]  /*8f50*/  ISETP.GE.AND P3, PT, R6, UR4, PT ;  /* 0x0000000406007c0c */ /* 0x000fe2000bf66270 */
        /* <DEDUP_REMOVED lines=11> */
.L_x_7489:
[----:B------:R-:W-:Y:S05]  /*9010*/  BSYNC B0 ;  /* 0x0000000000007941 */ /* 0x000fea0003800000 */
.L_x_7480:
[----:B------:R-:W-:Y:S02]  /*9020*/  ULDC UR4, c[0x0][0xc14] ;  /* 0x0003050000047ab9 */ /* 0x000fe40000000800 */
[----:B------:R-:W-:-:S13]  /*9030*/  ISETP.GE.AND P0, PT, R43, UR4, PT ;  /* 0x000000042b007c0c */ /* 0x000fda000bf06270 */
[----:B------:R-:W-:Y:S05]  /*9040*/  @!P0 BRA `(.L_x_7499) ;  /* 0xffffff7c00488947 */ /* 0x000fea000383ffff */
[----:B------:R-:W-:Y:S05]  /*9050*/  EXIT ;  /* 0x000000000000794d */ /* 0x000fea0003800000 */
.L_x_7456:
        /* <DEDUP_REMOVED lines=61> */
.L_x_7504:
        /* <DEDUP_REMOVED lines=16> */
.L_x_7503:
[----:B------:R-:W-:Y:S05]  /*9530*/  BSYNC B0 ;  /* 0x0000000000007941 */ /* 0x000fea0003800000 */
.L_x_7502:
        /* <DEDUP_REMOVED lines=26> */
.L_x_7500:
        /* <DEDUP_REMOVED lines=16> */
.L_x_7505:
        /* <DEDUP_REMOVED lines=25> */
.L_x_7501:
[----:B------:R-:W-:Y:S02]  /*9970*/  IMAD.MOV.U32 R17, RZ, RZ, RZ ;  /* 0x000000ffff117224 */ /* 0x000fe400078e00ff */
[----:B------:R-:W-:Y:S02]  /*9980*/  IMAD.U32 R16, RZ, RZ, UR6 ;  /* 0x00000006ff107e24 */ /* 0x000fe4000f8e00ff */
[----:B------:R-:W-:-:S07]  /*9990*/  IMAD.MOV.U32 R18, RZ, RZ, RZ ;  /* 0x000000ffff127224 */ /* 0x000fce00078e00ff */
.L_x_7506:
        /* <DEDUP_REMOVED lines=20> */
.L_x_7570:
[----:B-12---:R-:W1:Y:S02]  /*9ae0*/  LDC.64 R2, c[0x0][0xc60] ;  /* 0x00031800ff027b82 */ /* 0x006e640000000a00 */
[----:B-1----:R-:W-:-:S05]  /*9af0*/  IMAD.WIDE R2, R19, 0x4, R2 ;  /* 0x0000000413027825 */ /* 0x002fca00078e0202 */
[----:B------:R-:W2:Y:S01]  /*9b00*/  LDG.E R5, desc[UR40][R2.64] ;  /* 0x0000002802057981 */ /* 0x000ea2000c1e1900 */
[----:B------:R-:W-:Y:S05]  /*9b10*/  YIELD ;  /* 0x0000000000007946 */ /* 0x000fea0003800000 */
[----:B------:R-:W-:Y:S01]  /*9b20*/  ULDC.64 UR4, c[0x0][0xa28] ;  /* 0x00028a0000047ab9 */ /* 0x000fe20000000a00 */
[----:B0-----:R-:W-:Y:S01]  /*9b30*/  IMAD.MOV.U32 R0, RZ, RZ, RZ ;  /* 0x000000ffff007224 */ /* 0x001fe200078e00ff */
[----:B------:R-:W-:-:S04]  /*9b40*/  ISETP.NE.U32.AND P0, PT, RZ, UR4, PT ;  /* 0x00000004ff007c0c */ /* 0x000fc8000bf05070 */
        /* <DEDUP_REMOVED lines=44> */
.L_x_7508:
[--C-:B-1---5:R-:W-:Y:S01]  /*9e10*/  IMAD.IADD R2, R6, 0x1, -R0.reuse ;  /* 0x0000000106027824 */ /* 0x122fe200078e0a00 */
[----:B------:R-:W-:Y:S01]  /*9e20*/  BSSY B6, `(.L_x_7509) ;  /* 0x00002b6000067945 */ /* 0x000fe20003800000 */
[----:B------:R-:W-:Y:S02]  /*9e30*/  IMAD.IADD R3, R7, 0x1, R0 ;  /* 0x0000000107037824 */ /* 0x000fe400078e0200 */
[C---:B------:R-:W-:Y:S01]  /*9e40*/  VIADD R0, R2.reuse, 0x5f ;  /* 0x0000005f02007836 */ /* 0x040fe20000000000 */
[----:B------:R-:W-:Y:S01]  /*9e50*/  STL [R1+0x20], R2 ;  /* 0x0000200201007387 */ /* 0x000fe20000100800 */
[----:B------:R-:W-:Y:S02]  /*9e60*/  ISETP.GT.AND P0, PT, R2, RZ, PT ;  /* 0x000000ff0200720c */ /* 0x000fe40003f04270 */
[----:B------:R-:W-:Y:S01]  /*9e70*/  IMAD.HI R0, R0, 0x2aaaaaab, RZ ;  /* 0x2aaaaaab00007827 */ /* 0x000fe200078e02ff */
[----:B------:R0:W-:Y:S04]  /*9e80*/  STL [R1+0x8], R3 ;  /* 0x0000080301007387 */ /* 0x0001e80000100800 */
[----:B0-----:R-:W-:-:S04]  /*9e90*/  SHF.R.U32.HI R3, RZ, 0x1f, R0 ;  /* 0x0000001fff037819 */ /* 0x001fc80000011600 */
[----:B------:R-:W-:-:S05]  /*9ea0*/  LEA.HI.SX32 R0, R0, R3, 0x1c ;  /* 0x0000000300007211 */ /* 0x000fca00078fe2ff */
        /* <DEDUP_REMOVED lines=19> */
.L_x_7510:
        /* <DEDUP_REMOVED lines=23> */
.L_x_7512:
        /* <DEDUP_REMOVED lines=17> */
[----:B0-----:R-:W-:-:S07]  /*a260*/  IMAD.MOV.U32 R13, RZ, RZ, RZ ;  /* 0x000000ffff0d7224 */ /* 0x001fce00078e00ff */
[----:B------:R-:W-:-:S07]  /*a270*/  LEPC R20, `(.L_x_7514) ;  /* 0x000000001014794e */ /* 0x000fce0000000000 */
[----:B-1----:R-:W-:Y:S05]  /*a280*/  CALL.ABS.NOINC R2 ;  /* 0x0000000002007343 */ /* 0x002fea0003c00000 */
.L_x_7514:
[----:B------:R-:W-:Y:S01]  /*a290*/  MOV R2, 0x0 ;  /* 0x0000000000027802 */ /* 0x000fe20000000f00 */
[----:B------:R-:W-:Y:S01]  /*a2a0*/  ULDC.64 UR6, c[0x4][0x108] ;  /* 0x0100420000067ab9 */ /* 0x000fe20000000a00 */
[----:B------:R-:W-:Y:S01]  /*a2b0*/  ULDC.64 UR8, c[0x4][0x110] ;  /* 0x0100440000087ab9 */ /* 0x000fe20000000a00 */
[----:B------:R-:W-:Y:S01]  /*a2c0*/  ULDC.64 UR4, c[0x4][0x18] ;  /* 0x0100060000047ab9 */ /* 0x000fe20000000a00 */
[----:B------:R-:W-:Y:S01]  /*a2d0*/  MOV R4, UR6 ;  /* 0x0000000600047c02 */ /* 0x000fe20008000f00 */
[----:B------:R-:W-:Y:S01]  /*a2e0*/  IMAD.U32 R5, RZ, RZ, UR7 ;  /* 0x00000007ff057e24 */ /* 0x000fe2000f8e00ff */
        /* <DEDUP_REMOVED lines=10> */
.L_x_7513:
        /* <DEDUP_REMOVED lines=31> */
.L_x_7515:
        /* <DEDUP_REMOVED lines=17> */
.L_x_7586:
[----:B------:R-:W2:Y:S01]  /*a690*/  LDL R8, [R1+0x14] ;  /* 0x0000140001087983 */ /* 0x000ea20000100800 */
[----:B------:R-:W-:Y:S01]  /*a6a0*/  UMOV UR4, 0xffffffff ;  /* 0xffffffff00047882 */ /* 0x000fe20000000000 */
[----:B------:R-:W-:Y:S01]  /*a6b0*/  SHF.R.S32.HI R5, RZ, 0x1f, R0 ;  /* 0x0000001fff057819 */ /* 0x000fe20000011400 */
[----:B--2---:R-:W-:Y:S01]  /*a6c0*/  VIADD R9, R8, 0xffffffff ;  /* 0xffffffff08097836 */ /* 0x004fe20000000000 */
[----:B------:R-:W-:Y:S06]  /*a6d0*/  BRA.DIV UR4, `(.L_x_7517) ;  /* 0x0000003204b87947 */ /* 0x000fec000b800000 */
[----:B------:R-:W-:-:S13]  /*a6e0*/  ELECT P6, URZ, PT ;  /* 0x00000000003f782f */ /* 0x000fda00038c0000 */
.L_x_7589:
        /* <DEDUP_REMOVED lines=24> */
.L_x_7519:
        /* <DEDUP_REMOVED lines=9> */
.L_x_7590:
        /* <DEDUP_REMOVED lines=11> */
.L_x_7521:
        /* <DEDUP_REMOVED lines=19> */
[----:B------:R-:W-:-:S03]  /*aae0*/  UIMAD UR11, UR11, 0x60, UR4 ;  /* 0x000000600b0b78a4 */ /* 0x000fc6000f8e0204 */
[----:B------:R-:W-:-:S06]  /*aaf0*/  UMOV UR4, 0x0 ;  /* 0x0000000000047882 */ /* 0x000fcc0000000000 */
[----:B------:R0:W-:Y:S02]  /*ab00*/  UTMALDG.4D [UR8], [UR6], desc[UR4] ;  /* 0x00000408060075b4 */ /* 0x0001e40008019000 */
[----:B0-----:R-:W-:Y:S01]  /*ab10*/  NOP ;  /* 0x0000000000007918 */ /* 0x001fe20000000000 */
.L_x_7518:
        /* <DEDUP_REMOVED lines=30> */
.L_x_7591:
[----:B------:R-:W-:Y:S05]  /*ad00*/  BSYNC B0 ;  /* 0x0000000000007941 */ /* 0x000fea0003800000 */
.L_x_7522:
        /* <DEDUP_REMOVED lines=11> */
.L_x_7592:
        /* <DEDUP_REMOVED lines=11> */
.L_x_7527:
[----:B0-----:R-:W2:Y:S01]  /*ae70*/  LDL R6, [R1] ;  /* 0x0000000001067983 */ /* 0x001ea20000100800 */
[----:B------:R-:W-:-:S03]  /*ae80*/  MOV R12, 0x400 ;  /* 0x00000400000c7802 */ /* 0x000fc60000000f00 */
[----:B------:R-:W3:Y:S04]  /*ae90*/  LDL R11, [R1+0x28] ;  /* 0x00002800010b7983 */ /* 0x000ee80000100800 */
        /* <DEDUP_REMOVED lines=17> */
[----:B------:R-:W-:Y:S02]  /*afb0*/  UIMAD UR11, UR11, 0x60, UR5 ;  /* 0x000000600b0b78a4 */ /* 0x000fe4000f8e0205 */
[----:B------:R-:W-:Y:S02]  /*afc0*/  UIADD3.X UR5, URZ, UR39, URZ, UP0, !UPT ;  /* 0x000000273f057290 */ /* 0x000fe400087fe43f */
[----:B------:R-:W-:Y:S02]  /*afd0*/  UIADD3 UR15, UR14, 0x3400, URZ ;  /* 0x000034000e0f7890 */ /* 0x000fe4000fffe03f */
[----:B------:R-:W-:Y:S02]  /*afe0*/  UIADD3 UR17, UR14, 0x6400, URZ ;  /* 0x000064000e117890 */ /* 0x000fe4000fffe03f */
[----:B------:R-:W-:-:S03]  /*aff0*/  UIADD3 UR18, UR14, 0x9400, URZ ;  /* 0x000094000e127890 */ /* 0x000fc6000fffe03f */
        /* <DEDUP_REMOVED lines=13> */
.L_x_7525:
[----:B------:R-:W-:Y:S05]  /*b0d0*/  BSYNC B0 ;  /* 0x0000000000007941 */ /* 0x000fea0003800000 */
.L_x_7524:
        /* <DEDUP_REMOVED lines=46> */
.L_x_7534:
[----:B-1----:R-:W1:Y:S01]  /*b3c0*/  S2R R3, SR_CgaCtaId ;  /* 0x0000000000037919 */ /* 0x002e620000008800 */
[----:B------:R-:W-:Y:S02]  /*b3d0*/  MOV R2, 0x400 ;  /* 0x0000040000027802 */ /* 0x000fe40000000f00 */
[----:B------:R-:W-:Y:S02]  /*b3e0*/  SHF.L.U32 R6, R14, 0x1f, RZ ;  /* 0x0000001f0e067819 */ /* 0x000fe400000006ff */
[----:B-1----:R-:W-:-:S05]  /*b3f0*/  LEA R2, R3, R2, 0x18 ;  /* 0x0000000203027211 */ /* 0x002fca00078ec0ff */
[----:B------:R-:W-:-:S04]  /*b400*/  IMAD R3, R15, 0x8, R2 ;  /* 0x000000080f037824 */ /* 0x000fc800078e0202 */
[----:B------:R-:W1:Y:S02]  /*b410*/  SYNCS.PHASECHK.TRANS64.TRYWAIT P0, [R3+URZ+0x22840], R6 ;  /* 0x02284006030075a7 */ /* 0x000e64000800017f */
[----:B-1----:R-:W-:Y:S05]  /*b420*/  @!P0 BRA `(.L_x_7535) ;  /* 0x0000002400cc8947 */ /* 0x002fea0003800000 */
.L_x_7593:
        /* <DEDUP_REMOVED lines=11> */
.L_x_7536:
        /* <DEDUP_REMOVED lines=22> */
.L_x_7594:
        /* <DEDUP_REMOVED lines=8> */
.L_x_7538:
        /* <DEDUP_REMOVED lines=34> */
.L_x_7533:
[----:B------:R-:W-:Y:S05]  /*b8e0*/  BSYNC B2 ;  /* 0x0000000000027941 */ /* 0x000fea0003800000 */
.L_x_7532:
[----:B------:R-:W2:Y:S02]  /*b8f0*/  LDL.LU R2, [R1+0x14] ;  /* 0x0000140001027983 */ /* 0x000ea40000300800 */
[----:B--2---:R-:W-:-:S07]  /*b900*/  VIADD R8, R2, 0xfffffffd ;  /* 0xfffffffd02087836 */ /* 0x004fce0000000000 */
.L_x_7531:
[----:B------:R-:W-:Y:S05]  /*b910*/  BSYNC B1 ;  /* 0x0000000000017941 */ /* 0x000fea0003800000 */
.L_x_7530:
[----:B------:R-:W-:-:S05]  /*b920*/  IMAD.MOV R2, RZ, RZ, -R11 ;  /* 0x000000ffff027224 */ /* 0x000fca00078e0a0b */
[----:B------:R-:W-:-:S13]  /*b930*/  ISETP.NE.AND P0, PT, R9, R2, PT ;  /* 0x000000020900720c */ /* 0x000fda0003f05270 */
[----:B------:R-:W-:Y:S05]  /*b940*/  @!P0 BRA `(.L_x_7529) ;  /* 0x0000000c009c8947 */ /* 0x000fea0003800000 */
.L_x_7553:
        /* <DEDUP_REMOVED lines=28> */
[----:B------:R-:W-:-:S04]  /*bb10*/  LEA R6, P0, R2, UR4, 0x2 ;  /* 0x0000000402067c11 */ /* 0x000fc8000f8010ff */
[----:B------:R-:W-:-:S04]  /*bb20*/  IADD3 R7, R7, R3, RZ ;  /* 0x0000000307077210 */ /* 0x000fc80007ffe0ff */
[----:B------:R-:W-:-:S06]  /*bb30*/  LEA.HI.X R7, R2, UR5, R7, 0x2, P0 ;  /* 0x0000000502077c11 */ /* 0x000fcc00080f1407 */
[----:B------:R1:W5:Y:S02]  /*bb40*/  LDG.E R7, desc[UR40][R6.64] ;  /* 0x0000002806077981 */ /* 0x000364000c1e1900 */
.L_x_7541:
[----:B------:R-:W2:Y:S01]  /*bb50*/  S2R R3, SR_CgaCtaId ;  /* 0x0000000000037919 */ /* 0x000ea20000008800 */
[----:B------:R-:W-:-:S04]  /*bb60*/  MOV R2, 0x400 ;  /* 0x0000040000027802 */ /* 0x000fc80000000f00 */
[----:B--2---:R-:W-:Y:S02]  /*bb70*/  LEA R2, R3, R2, 0x18 ;  /* 0x0000000203027211 */ /* 0x004fe400078ec0ff */
[----:B------:R-:W-:-:S03]  /*bb80*/  SHF.L.U32 R3, R10, 0x1f, RZ ;  /* 0x0000001f0a037819 */ /* 0x000fc600000006ff */
[----:B------:R-:W-:-:S04]  /*bb90*/  IMAD R2, R9, 0x8, R2 ;  /* 0x0000000809027824 */ /* 0x000fc800078e0202 */
[----:B------:R-:W2:Y:S02]  /*bba0*/  SYNCS.PHASECHK.TRANS64.TRYWAIT P0, [R2+URZ+0x22840], R3 ;  /* 0x02284003020075a7 */ /* 0x000ea4000800017f */
[----:B--2---:R-:W-:Y:S05]  /*bbb0*/  @!P0 BRA `(.L_x_7542) ;  /* 0x0000002000108947 */ /* 0x004fea0003800000 */
.L_x_7595:
        /* <DEDUP_REMOVED lines=11> */
.L_x_7543:
        /* <DEDUP_REMOVED lines=21> */
.L_x_7596:
        /* <DEDUP_REMOVED lines=8> */
.L_x_7545:
        /* <DEDUP_REMOVED lines=33> */
.L_x_7540:
[----:B------:R-:W-:Y:S05]  /*c050*/  BSYNC B1 ;  /* 0x0000000000017941 */ /* 0x000fea0003800000 */
.L_x_7539:
        /* <DEDUP_REMOVED lines=26> */
[----:B------:R-:W-:-:S04]  /*c200*/  IMAD.WIDE.U32 R2, R0, UR6, R2 ;  /* 0x0000000600027c25 */ /* 0x000fc8000f8e0002 */
[----:B------:R-:W-:Y:S01]  /*c210*/  IMAD.IADD R7, R7, 0x1, R3 ;  /* 0x0000000107077824 */ /* 0x000fe200078e0203 */
[----:B------:R-:W-:-:S04]  /*c220*/  LEA R6, P0, R2, UR4, 0x2 ;  /* 0x0000000402067c11 */ /* 0x000fc8000f8010ff */
[----:B------:R-:W-:-:S06]  /*c230*/  LEA.HI.X R7, R2, UR5, R7, 0x2, P0 ;  /* 0x0000000502077c11 */ /* 0x000fcc00080f1407 */
[----:B------:R2:W5:Y:S03]  /*c240*/  LDG.E R7, desc[UR40][R6.64] ;  /* 0x0000002806077981 */ /* 0x000566000c1e1900 */
.L_x_7548:
[----:B------:R-:W3:Y:S01]  /*c250*/  S2R R3, SR_CgaCtaId ;  /* 0x0000000000037919 */ /* 0x000ee20000008800 */
[----:B------:R-:W-:-:S04]  /*c260*/  MOV R2, 0x400 ;  /* 0x0000040000027802 */ /* 0x000fc80000000f00 */
[----:B---3--:R-:W-:Y:S02]  /*c270*/  LEA R2, R3, R2, 0x18 ;  /* 0x0000000203027211 */ /* 0x008fe400078ec0ff */
[----:B------:R-:W-:-:S03]  /*c280*/  SHF.L.U32 R3, R11, 0x1f, RZ ;  /* 0x0000001f0b037819 */ /* 0x000fc600000006ff */
[----:B------:R-:W-:-:S04]  /*c290*/  IMAD R2, R12, 0x8, R2 ;  /* 0x000000080c027824 */ /* 0x000fc800078e0202 */
[----:B------:R-:W3:Y:S02]  /*c2a0*/  SYNCS.PHASECHK.TRANS64.TRYWAIT P0, [R2+URZ+0x22840], R3 ;  /* 0x02284003020075a7 */ /* 0x000ee4000800017f */
[----:B---3--:R-:W-:Y:S05]  /*c2b0*/  @!P0 BRA `(.L_x_7549) ;  /* 0x0000001800788947 */ /* 0x008fea0003800000 */
.L_x_7597:
        /* <DEDUP_REMOVED lines=11> */
.L_x_7550:
        /* <DEDUP_REMOVED lines=22> */
.L_x_7598:
        /* <DEDUP_REMOVED lines=8> */
.L_x_7552:
        /* <DEDUP_REMOVED lines=34> */
.L_x_7547:
[----:B------:R-:W-:Y:S05]  /*c770*/  BSYNC B1 ;  /* 0x0000000000017941 */ /* 0x000fea0003800000 */
.L_x_7546:
[C---:B------:R-:W-:Y:S01]  /*c780*/  ISETP.GT.AND P0, PT, R8.reuse, 0x1, PT ;  /* 0x000000010800780c */ /* 0x040fe20003f04270 */
[----:B------:R-:W-:-:S04]  /*c790*/  VIADD R2, R8, 0xfffffffe ;  /* 0xfffffffe08027836 */ /* 0x000fc80000000000 */
[----:B------:R-:W-:-:S08]  /*c7a0*/  IMAD.MOV.U32 R8, RZ, RZ, R2 ;  /* 0x000000ffff087224 */ /* 0x000fd000078e0002 */
[----:B------:R-:W-:Y:S05]  /*c7b0*/  @P0 BRA `(.L_x_7553) ;  /* 0xfffffff000640947 */ /* 0x000fea000383ffff */
.L_x_7529:
[----:B------:R-:W-:Y:S05]  /*c7c0*/  BSYNC B0 ;  /* 0x0000000000007941 */ /* 0x000fea0003800000 */
.L_x_7528:
        /* <DEDUP_REMOVED lines=23> */
.L_x_7555:
[----:B------:R-:W-:Y:S05]  /*c940*/  BSYNC B0 ;  /* 0x0000000000007941 */ /* 0x000fea0003800000 */
.L_x_7554:
[----:B--2---:R-:W2:Y:S02]  /*c950*/  LDL.LU R2, [R1+0x4] ;  /* 0x0000040001027983 */ /* 0x004ea40000300800 */
[----:B--2---:R-:W-:-:S05]  /*c960*/  LOP3.LUT R2, R2, R0, RZ, 0x3c, !PT ;  /* 0x0000000002027212 */ /* 0x004fca00078e3cff */
[----:B------:R2:W-:Y:S02]  /*c970*/  STL [R1+0x4], R2 ;  /* 0x0000040201007387 */ /* 0x0005e40000100800 */
.L_x_7511:
[----:B------:R-:W-:Y:S05]  /*c980*/  BSYNC B6 ;  /* 0x0000000000067941 */ /* 0x000fea0003800000 */
.L_x_7509:
[----:B------:R-:W-:-:S03]  /*c990*/  UMOV UR4, 0xffffffff ;  /* 0xffffffff00047882 */ /* 0x000fc60000000000 */
[----:B------:R-:W-:Y:S05]  /*c9a0*/  BRA.DIV UR4, `(.L_x_7556) ;  /* 0x0000001204e47947 */ /* 0x000fea000b800000 */
[----:B------:R3:W4:Y:S04]  /*c9b0*/  SHFL.IDX PT, R4, R16, RZ, 0x1f ;  /* 0x00001fff10047589 */ /* 0x00072800000e0000 */
[----:B------:R3:W0:Y:S02]  /*c9c0*/  SHFL.IDX PT, R5, R16, 0x1, 0x1f ;  /* 0x00201f0010057f89 */ /* 0x00062400000e0000 */
.L_x_7602:
[----:B0-----:R-:W0:Y:S01]  /*c9d0*/  S2R R0, SR_TID.X ;  /* 0x0000000000007919 */ /* 0x001e220000002100 */
        /* <DEDUP_REMOVED lines=12> */
.L_x_7558:
[----:B------:R-:W-:Y:S05]  /*caa0*/  BSYNC B0 ;  /* 0x0000000000007941 */ /* 0x000fea0003800000 */
.L_x_7557:
        /* <DEDUP_REMOVED lines=23> */
.L_x_7610:
[----:B------:R-:W-:Y:S02]  /*cc20*/  ULDC UR4, c[0x0][0xc10] ;  /* 0x0003040000047ab9 */ /* 0x000fe40000000800 */
[----:B---3--:R-:W-:-:S04]  /*cc30*/  IMAD.U32 R16, RZ, RZ, UR4 ;  /* 0x00000004ff107e24 */ /* 0x008fc8000f8e00ff */
[----:B--2---:R-:W-:-:S04]  /*cc40*/  IMAD R6, R14, R16, RZ ;  /* 0x000000100e067224 */ /* 0x004fc800078e02ff */
[----:B------:R-:W-:-:S05]  /*cc50*/  IMAD.IADD R5, R5, 0x1, R6 ;  /* 0x0000000105057824 */ /* 0x000fca00078e0206 */
[----:B----4-:R-:W-:-:S13]  /*cc60*/  ISETP.GT.AND P0, PT, R5, R4, PT ;  /* 0x000000040500720c */ /* 0x010fda0003f04270 */
[----:B------:R-:W-:Y:S05]  /*cc70*/  @P0 BRA `(.L_x_7560) ;  /* 0x0000000000b40947 */ /* 0x000fea0003800000 */
[----:B------:R-:W2:Y:S02]  /*cc80*/  LDC R0, c[0x0][0xc14] ;  /* 0x00030500ff007b82 */ /* 0x000ea40000000800 */
.L_x_7565:
        /* <DEDUP_REMOVED lines=14> */
.L_x_7563:
[----:B------:R-:W-:Y:S05]  /*cd70*/  BSYNC B0 ;  /* 0x0000000000007941 */ /* 0x000fea0003800000 */
.L_x_7562:
[----:B------:R-:W-:-:S03]  /*cd80*/  UMOV UR4, 0xffffffff ;  /* 0xffffffff00047882 */ /* 0x000fc60000000000 */
[----:B------:R-:W-:Y:S05]  /*cd90*/  BRA.DIV UR4, `(.L_x_7564) ;  /* 0x0000001604047947 */ /* 0x000fea000b800000 */
[----:B-----5:R-:W2:Y:S01]  /*cda0*/  SHFL.UP PT, R14, R3, 0x1, RZ ;  /* 0x04200000030e7989 */ /* 0x020ea200000e00ff */
[C---:B------:R-:W-:Y:S02]  /*cdb0*/  ISETP.NE.AND P0, PT, R8.reuse, RZ, PT ;  /* 0x000000ff0800720c */ /* 0x040fe40003f05270 */
[----:B------:R-:W-:Y:S02]  /*cdc0*/  ISETP.GE.U32.AND P1, PT, R8, 0x2, PT ;  /* 0x000000020800780c */ /* 0x000fe40003f26070 */
        /* <DEDUP_REMOVED lines=18> */
.L_x_7618:
[----:B------:R-:W-:Y:S02]  /*cef0*/  ULDC UR4, c[0x0][0xc10] ;  /* 0x0003040000047ab9 */ /* 0x000fe40000000800 */
[----:B------:R-:W-:-:S04]  /*cf00*/  IMAD.U32 R16, RZ, RZ, UR4 ;  /* 0x00000004ff107e24 */ /* 0x000fc8000f8e00ff */
[----:B--2---:R-:W-:-:S04]  /*cf10*/  IMAD R6, R14, R16, RZ ;  /* 0x000000100e067224 */ /* 0x004fc800078e02ff */
[----:B------:R-:W-:-:S05]  /*cf20*/  IMAD.IADD R5, R6, 0x1, R5 ;  /* 0x0000000106057824 */ /* 0x000fca00078e0205 */
[----:B------:R-:W-:-:S13]  /*cf30*/  ISETP.GT.AND P0, PT, R5, R4, PT ;  /* 0x000000040500720c */ /* 0x000fda0003f04270 */
[----:B------:R-:W-:Y:S05]  /*cf40*/  @!P0 BRA `(.L_x_7565) ;  /* 0xfffffffc00508947 */ /* 0x000fea000383ffff */
.L_x_7560:
        /* <DEDUP_REMOVED lines=8> */
.L_x_7622:
[----:B------:R-:W-:Y:S01]  /*cfd0*/  ISETP.NE.AND P0, PT, R7, RZ, PT ;  /* 0x000000ff0700720c */ /* 0x000fe20003f05270 */
[----:B------:R-:W-:-:S12]  /*cfe0*/  IMAD.MOV.U32 R14, RZ, RZ, RZ ;  /* 0x000000ffff0e7224 */ /* 0x000fd800078e00ff */
[----:B------:R-:W-:Y:S05]  /*cff0*/  @!P0 BRA `(.L_x_7567) ;  /* 0x0000000000108947 */ /* 0x000fea0003800000 */
[----:B------:R-:W-:Y:S01]  /*d000*/  UMOV UR4, 0xffffffff ;  /* 0xffffffff00047882 */ /* 0x000fe20000000000 */
[----:B-1----:R-:W-:Y:S02]  /*d010*/  VIADD R12, R5, 0xffffffff ;  /* 0xffffffff050c7836 */ /* 0x002fe40000000000 */
[----:B------:R-:W-:Y:S05]  /*d020*/  BRA.DIV UR4, `(.L_x_7568) ;  /* 0x0000001604787947 */ /* 0x000fea000b800000 */
[----:B------:R4:W1:Y:S02]  /*d030*/  SHFL.IDX PT, R14, R2, R12, 0x1f ;  /* 0x00001f0c020e7589 */ /* 0x00086400000e0000 */
.L_x_7567:
        /* <DEDUP_REMOVED lines=31> */
.L_x_7561:
[----:B------:R-:W-:Y:S01]  /*d230*/  UMOV UR4, URZ ;  /* 0x0000003f00047c82 */ /* 0x000fe20008000000 */
[----:B------:R-:W-:Y:S01]  /*d240*/  UMOV UR5, URZ ;  /* 0x0000003f00057c82 */ /* 0x000fe20008000000 */
[----:B------:R-:W-:Y:S01]  /*d250*/  ULDC UR6, c[0x0][0xc14] ;  /* 0x0003050000067ab9 */ /* 0x000fe20000000800 */
[----:B------:R-:W-:Y:S02]  /*d260*/  IMAD.MOV.U32 R16, RZ, RZ, R4 ;  /* 0x000000ffff107224 */ /* 0x000fe400078e0004 */
[----:B------:R-:W-:Y:S02]  /*d270*/  IMAD.U32 R17, RZ, RZ, UR4 ;  /* 0x00000004ff117e24 */ /* 0x000fe4000f8e00ff */
[----:B------:R-:W-:Y:S02]  /*d280*/  IMAD.U32 R18, RZ, RZ, UR5 ;  /* 0x00000005ff127e24 */ /* 0x000fe4000f8e00ff */
[----:B------:R-:W-:-:S07]  /*d290*/  IMAD.U32 R19, RZ, RZ, UR6 ;  /* 0x00000006ff137e24 */ /* 0x000fce000f8e00ff */
.L_x_7569:
        /* <DEDUP_REMOVED lines=12> */
.L_x_7507:
        /* <DEDUP_REMOVED lines=12> */
.L_x_7625:
[----:B------:R-:W-:Y:S05]  /*d420*/  BSYNC B0 ;  /* 0x0000000000007941 */ /* 0x000fea0003800000 */
.L_x_7571:
[----:B------:R-:W-:-:S03]  /*d430*/  UMOV UR4, 0xffffffff ;  /* 0xffffffff00047882 */ /* 0x000fc60000000000 */
[----:B------:R-:W-:Y:S05]  /*d440*/  BRA.DIV UR4, `(.L_x_7573) ;  /* 0x0000001204a87947 */ /* 0x000fea000b800000 */
[----:B------:R-:W2:Y:S02]  /*d450*/  S2R R2, SR_TID.X ;  /* 0x0000000000027919 */ /* 0x000ea40000002100 */
[----:B--2---:R-:W-:-:S04]  /*d460*/  SHF.R.U32.HI R2, RZ, 0x5, R2 ;  /* 0x00000005ff027819 */ /* 0x004fc80000011602 */
[----:B------:R-:W-:-:S05]  /*d470*/  LOP3.LUT R2, R2, 0x3, RZ, 0xc0, !PT ;  /* 0x0000000302027812 */ /* 0x000fca00078ec0ff */
[----:B------:R2:W3:Y:S02]  /*d480*/  SHFL.IDX PT, R14, R2, RZ, 0x1f ;  /* 0x00001fff020e7589 */ /* 0x0004e400000e0000 */
.L_x_7628:
[----:B---3--:R-:W-:Y:S01]  /*d490*/  ISETP.NE.AND P0, PT, R14, RZ, PT ;  /* 0x000000ff0e00720c */ /* 0x008fe20003f05270 */
[----:B------:R-:W-:-:S12]  /*d4a0*/  BSSY B0, `(.L_x_7574) ;  /* 0x0000027000007945 */ /* 0x000fd80003800000 */
[----:B------:R-:W-:Y:S05]  /*d4b0*/  @P0 BRA `(.L_x_7575) ;  /* 0x0000000000940947 */ /* 0x000fea0003800000 */
[----:B------:R-:W-:-:S03]  /*d4c0*/  UMOV UR4, 0xffffffff ;  /* 0xffffffff00047882 */ /* 0x000fc60000000000 */
[----:B------:R-:W-:Y:S05]  /*d4d0*/  BRA.DIV UR4, `(.L_x_7576) ;  /* 0x0000001204b87947 */ /* 0x000fea000b800000 */
[----:B------:R-:W-:-:S13]  /*d4e0*/  ELECT P6, URZ, PT ;  /* 0x00000000003f782f */ /* 0x000fda00038c0000 */
.L_x_7631:
[----:B------:R-:W-:Y:S05]  /*d4f0*/  @!P6 BRA `(.L_x_7575) ;  /* 0x000000000084e947 */ /* 0x000fea0003800000 */
[----:B------:R-:W-:-:S06]  /*d500*/  ULOP3.LUT UR4, UR36, 0x2, URZ, 0xfc, !UPT ;  /* 0x0000000224047892 */ /* 0x000fcc000f8efc3f */
[----:B--2---:R-:W-:-:S04]  /*d510*/  MOV R2, UR4 ;  /* 0x0000000400027c02 */ /* 0x004fc80008000f00 */
[----:B------:R-:W-:-:S13]  /*d520*/  ISETP.NE.AND P2, PT, R2, 0x3, PT ;  /* 0x000000030200780c */ /* 0x000fda0003f45270 */
[----:B------:R-:W-:Y:S05]  /*d530*/  @!P2 BRA `(.L_x_7577) ;  /* 0x000000000004a947 */ /* 0x000fea0003800000 */
[----:B------:R-:W-:Y:S01]  /*d540*/  BPT.TRAP 0x1 ;  /* 0x000000040000795c */ /* 0x000fe20000300000 */
.L_x_7577:
        /* <DEDUP_REMOVED lines=14> */
.L_x_7632:
[----:B------:R-:W2:Y:S02]  /*d630*/  SYNCS.PHASECHK.TRANS64.TRYWAIT P0, [R7+URZ], R2 ;  /* 0x00000002070075a7 */ /* 0x000ea4000800017f */
[----:B--2---:R-:W-:Y:S05]  /*d640*/  @!P0 BRA `(.L_x_7579) ;  /* 0x0000001000908947 */ /* 0x004fea0003800000 */
.L_x_7633:
[----:B------:R-:W-:Y:S05]  /*d650*/  @!P2 BRA `(.L_x_7580) ;  /* 0x000000000004a947 */ /* 0x000fea0003800000 */
[----:B------:R-:W-:Y:S01]  /*d660*/  BPT.TRAP 0x1 ;  /* 0x000000040000795c */ /* 0x000fe20000300000 */
.L_x_7580:
[----:B------:R-:W3:Y:S01]  /*d670*/  LDL.LU R4, [R1] ;  /* 0x0000000001047983 */ /* 0x000ee20000300800 */
[----:B------:R-:W-:-:S04]  /*d680*/  VIADD R0, R0, 0x22860 ;  /* 0x0002286000007836 */ /* 0x000fc80000000000 */
[----:B---3--:R-:W-:-:S04]  /*d690*/  IMAD R4, R4, 0x8, R0 ;  /* 0x0000000804047824 */ /* 0x008fc800078e0200 */
[----:B------:R-:W3:Y:S02]  /*d6a0*/  SYNCS.PHASECHK.TRANS64.TRYWAIT P0, [R4+URZ], R5 ;  /* 0x00000005040075a7 */ /* 0x000ee4000800017f */
[----:B---3--:R-:W-:Y:S05]  /*d6b0*/  @!P0 BRA `(.L_x_7581) ;  /* 0x0000001000888947 */ /* 0x008fea0003800000 */
.L_x_7634:
[----:B------:R-:W-:-:S07]  /*d6c0*/  IMAD R3, R3, 0x8, R0 ;  /* 0x0000000803037824 */ /* 0x000fce00078e0200 */
.L_x_7582:
[----:B----4-:R4:W0:Y:S02]  /*d6d0*/  SYNCS.PHASECHK.TRANS64.TRYWAIT P0, [R3+URZ], R2 ;  /* 0x00000002030075a7 */ /* 0x010824000800017f */
[----:B0-----:R-:W-:Y:S05]  /*d6e0*/  @!P0 NANOSLEEP.SYNCS 0x989680 ;  /* 0x009896800000895d */ /* 0x001fea0003900000 */
[----:B------:R-:W0:Y:S02]  /*d6f0*/  @!P0 SYNCS.PHASECHK.TRANS64 P0, [R3+URZ], R2 ;  /* 0x00000002030085a7 */ /* 0x000e24000800007f */
[----:B0-----:R-:W-:Y:S05]  /*d700*/  @!P0 BRA `(.L_x_7582) ;  /* 0xfffffffc00f08947 */ /* 0x001fea000383ffff */
.L_x_7575:
[----:B------:R-:W-:Y:S05]  /*d710*/  BSYNC B0 ;  /* 0x0000000000007941 */ /* 0x000fea0003800000 */
.L_x_7574:
[----:B------:R-:W-:Y:S05]  /*d720*/  EXIT ;  /* 0x000000000000794d */ /* 0x000fea0003800000 */
.L_x_7461:
[----:B0-----:R0:W1:Y:S02]  /*d730*/  SYNCS.PHASECHK.TRANS64.TRYWAIT P0, [R6+URZ+0x22800], R3 ;  /* 0x02280003060075a7 */ /* 0x001064000800017f */
[----:B-1----:R-:W-:Y:S05]  /*d740*/  @!P0 NANOSLEEP.SYNCS 0x989680 ;  /* 0x009896800000895d */ /* 0x002fea0003900000 */
[----:B------:R-:W1:Y:S02]  /*d750*/  @!P0 SYNCS.PHASECHK.TRANS64 P0, [R6+URZ+0x22800], R3 ;  /* 0x02280003060085a7 */ /* 0x000e64000800007f */
[----:B-1----:R-:W-:Y:S05]  /*d760*/  @!P0 BRA `(.L_x_7461) ;  /* 0xfffffffc00f08947 */ /* 0x002fea000383ffff */
[----:B------:R-:W-:Y:S05]  /*d770*/  BRA `(.L_x_7583) ;  /* 0xffffff4000207947 */ /* 0x000fea000383ffff */
.L_x_7465:
[----:B--2---:R2:W3:Y:S02]  /*d780*/  SYNCS.PHASECHK.TRANS64.TRYWAIT P1, [R5+URZ+0x22830], R10 ;  /* 0x0228300a050075a7 */ /* 0x0044e4000802017f */
[----:B---3--:R-:W-:Y:S05]  /*d790*/  @!P1 NANOSLEEP.SYNCS 0x989680 ;  /* 0x009896800000995d */ /* 0x008fea0003900000 */
[----:B------:R-:W3:Y:S02]  /*d7a0*/  @!P1 SYNCS.PHASECHK.TRANS64 P1, [R5+URZ+0x22830], R10 ;  /* 0x0228300a050095a7 */ /* 0x000ee4000802007f */
[----:B---3--:R-:W-:Y:S05]  /*d7b0*/  @!P1 BRA `(.L_x_7465) ;  /* 0xfffffffc00f09947 */ /* 0x008fea000383ffff */
[----:B------:R-:W-:Y:S05]  /*d7c0*/  BRA `(.L_x_7464) ;  /* 0xffffff40004c7947 */ /* 0x000fea000383ffff */
.L_x_7469:
[----:B-1----:R1:W3:Y:S02]  /*d7d0*/  SYNCS.PHASECHK.TRANS64.TRYWAIT P2, [R5+URZ+0x22850], R10 ;  /* 0x0228500a050075a7 */ /* 0x0022e4000804017f */
[----:B---3--:R-:W-:Y:S05]  /*d7e0*/  @!P2 NANOSLEEP.SYNCS 0x989680 ;  /* 0x009896800000a95d */ /* 0x008fea0003900000 */
[----:B------:R-:W3:Y:S02]  /*d7f0*/  @!P2 SYNCS.PHASECHK.TRANS64 P2, [R5+URZ+0x22850], R10 ;  /* 0x0228500a0500a5a7 */ /* 0x000ee4000804007f */
[----:B---3--:R-:W-:Y:S05]  /*d800*/  @!P2 BRA `(.L_x_7469) ;  /* 0xfffffffc00f0a947 */ /* 0x008fea000383ffff */
[----:B------:R-:W-:Y:S05]  /*d810*/  BRA `(.L_x_7468) ;  /* 0xffffff5c00407947 */ /* 0x000fea000383ffff */
.L_x_7474:
[----:B0-----:R-:W-:Y:S02]  /*d820*/  IMAD.U32 R0, RZ, RZ, UR23 ;  /* 0x00000017ff007e24 */ /* 0x001fe4000f8e00ff */
[----:B---3--:R-:W-:-:S04]  /*d830*/  IMAD.U32 R5, RZ, RZ, UR25 ;  /* 0x00000019ff057e24 */ /* 0x008fc8000f8e00ff */
[----:B------:R0:W1:Y:S03]  /*d840*/  SYNCS.PHASECHK.TRANS64.TRYWAIT P3, [R0+URZ+0x22830], R5 ;  /* 0x02283005000075a7 */ /* 0x000066000806017f */
[----:B-1----:R-:W-:Y:S05]  /*d850*/  @!P3 NANOSLEEP.SYNCS 0x989680 ;  /* 0x009896800000b95d */ /* 0x002fea0003900000 */
[----:B------:R-:W1:Y:S02]  /*d860*/  @!P3 SYNCS.PHASECHK.TRANS64 P3, [R0+URZ+0x22830], R5 ;  /* 0x022830050000b5a7 */ /* 0x000e64000806007f */
[----:B-1----:R-:W-:Y:S05]  /*d870*/  @!P3 BRA `(.L_x_7474) ;  /* 0xfffffffc00e8b947 */ /* 0x002fea000383ffff */
[----:B------:R-:W-:Y:S05]  /*d880*/  BRA `(.L_x_7473) ;  /* 0xffffff60005c7947 */ /* 0x000fea000383ffff */
.L_x_7478:
[----:B0-----:R-:W-:-:S04]  /*d890*/  IMAD.U32 R6, RZ, RZ, UR25 ;  /* 0x00000019ff067e24 */ /* 0x001fc8000f8e00ff */
[----:B------:R0:W1:Y:S03]  /*d8a0*/  SYNCS.PHASECHK.TRANS64.TRYWAIT P3, [R199+URZ+0x22850], R6 ;  /* 0x02285006c70075a7 */ /* 0x000066000806017f */
[----:B-1----:R-:W-:Y:S05]  /*d8b0*/  @!P3 NANOSLEEP.SYNCS 0x989680 ;  /* 0x009896800000b95d */ /* 0x002fea0003900000 */
[----:B------:R-:W1:Y:S02]  /*d8c0*/  @!P3 SYNCS.PHASECHK.TRANS64 P3, [R199+URZ+0x22850], R6 ;  /* 0x02285006c700b5a7 */ /* 0x000e64000806007f */
[----:B-1----:R-:W-:Y:S05]  /*d8d0*/  @!P3 BRA `(.L_x_7478) ;  /* 0xfffffffc00ecb947 */ /* 0x002fea000383ffff */
[----:B------:R-:W-:Y:S05]  /*d8e0*/  BRA `(.L_x_7477) ;  /* 0xffffff7c00f87947 */ /* 0x000fea000383ffff */
.L_x_7516:
        /* <DEDUP_REMOVED lines=11> */
.L_x_7585:
[----:B------:R-:W-:Y:S05]  /*d9a0*/  BSYNC B0 ;  /* 0x0000000000007941 */ /* 0x000fea0003800000 */
.L_x_7584:
[----:B------:R-:W-:Y:S05]  /*d9b0*/  BRA `(.L_x_7586) ;  /* 0xffffffcc00347947 */ /* 0x000fea000383ffff */
.L_x_7517:
[----:B------:R-:W-:Y:S01]  /*d9c0*/  BSSY B0, `(.L_x_7587) ;  /* 0x0000006000007945 */ /* 0x000fe20003800000 */
[----:B------:R-:W-:-:S07]  /*d9d0*/  IMAD.MOV.U32 R15, RZ, RZ, -0x1 ;  /* 0xffffffffff0f7424 */ /* 0x000fce00078e00ff */
[----:B------:R-:W-:Y:S05]  /*d9e0*/  WARPSYNC.COLLECTIVE R15, `(.L_x_7588) ;  /* 0x000000000f0c7348 */ /* 0x000fea0003c00000 */
[----:B------:R-:W-:Y:S02]  /*d9f0*/  ELECT P6, UR62, PT ;  /* 0x00000000003e782f */ /* 0x000fe400038c0000 */
[----:B------:R-:W-:Y:S01]  /*da00*/  MOV R14, UR62 ;  /* 0x0000003e000e7c02 */ /* 0x000fe20008000f00 */
[----:B------:R-:W-:Y:S10]  /*da10*/  ENDCOLLECTIVE ;  /* 0x000000000000791b */ /* 0x000ff40003800000 */
.L_x_7588:
[----:B------:R-:W-:Y:S05]  /*da20*/  BSYNC B0 ;  /* 0x0000000000007941 */ /* 0x000fea0003800000 */
.L_x_7587:
[----:B------:R-:W-:Y:S05]  /*da30*/  BRA `(.L_x_7589) ;  /* 0xffffffcc002c7947 */ /* 0x000fea000383ffff */
.L_x_7520:
[----:B0-----:R0:W1:Y:S02]  /*da40*/  SYNCS.PHASECHK.TRANS64.TRYWAIT P0, [R8+URZ+0x22840], R10 ;  /* 0x0228400a080075a7 */ /* 0x001064000800017f */
[----:B-1----:R-:W-:Y:S05]  /*da50*/  @!P0 NANOSLEEP.SYNCS 0x989680 ;  /* 0x009896800000895d */ /* 0x002fea0003900000 */
[----:B------:R-:W1:Y:S02]  /*da60*/  @!P0 SYNCS.PHASECHK.TRANS64 P0, [R8+URZ+0x22840], R10 ;  /* 0x0228400a080085a7 */ /* 0x000e64000800007f */
[----:B-1----:R-:W-:Y:S05]  /*da70*/  @!P0 BRA `(.L_x_7520) ;  /* 0xfffffffc00f08947 */ /* 0x002fea000383ffff */
[----:B------:R-:W-:Y:S05]  /*da80*/  BRA `(.L_x_7590) ;  /* 0xffffffcc009c7947 */ /* 0x000fea000383ffff */
.L_x_7523:
        /* <DEDUP_REMOVED lines=8> */
.L_x_7526:
[----:B0-----:R0:W1:Y:S02]  /*db10*/  SYNCS.PHASECHK.TRANS64.TRYWAIT P0, [R8+URZ+0x22860], R6 ;  /* 0x02286006080075a7 */ /* 0x001064000800017f */
[----:B-1----:R-:W-:Y:S05]  /*db20*/  @!P0 NANOSLEEP.SYNCS 0x989680 ;  /* 0x009896800000895d */ /* 0x002fea0003900000 */
[----:B------:R-:W1:Y:S02]  /*db30*/  @!P0 SYNCS.PHASECHK.TRANS64 P0, [R8+URZ+0x22860], R6 ;  /* 0x02286006080085a7 */ /* 0x000e64000800007f */
[----:B-1----:R-:W-:Y:S05]  /*db40*/  @!P0 BRA `(.L_x_7526) ;  /* 0xfffffffc00f08947 */ /* 0x002fea000383ffff */
[----:B------:R-:W-:Y:S05]  /*db50*/  BRA `(.L_x_7592) ;  /* 0xffffffd000987947 */ /* 0x000fea000383ffff */
.L_x_7535:
[----:B-1----:R1:W2:Y:S02]  /*db60*/  SYNCS.PHASECHK.TRANS64.TRYWAIT P0, [R3+URZ+0x22840], R6 ;  /* 0x02284006030075a7 */ /* 0x0022a4000800017f */
[----:B--2---:R-:W-:Y:S05]  /*db70*/  @!P0 NANOSLEEP.SYNCS 0x989680 ;  /* 0x009896800000895d */ /* 0x004fea0003900000 */
[----:B------:R-:W2:Y:S02]  /*db80*/  @!P0 SYNCS.PHASECHK.TRANS64 P0, [R3+URZ+0x22840], R6 ;  /* 0x02284006030085a7 */ /* 0x000ea4000800007f */
[----:B--2---:R-:W-:Y:S05]  /*db90*/  @!P0 BRA `(.L_x_7535) ;  /* 0xfffffffc00f08947 */ /* 0x004fea000383ffff */
[----:B------:R-:W-:Y:S05]  /*dba0*/  BRA `(.L_x_7593) ;  /* 0xffffffd800207947 */ /* 0x000fea000383ffff */
.L_x_7537:
[----:B--2---:R2:W3:Y:S02]  /*dbb0*/  SYNCS.PHASECHK.TRANS64.TRYWAIT P0, [R3+URZ+0x22860], R6 ;  /* 0x02286006030075a7 */ /* 0x0044e4000800017f */
[----:B---3--:R-:W-:Y:S05]  /*dbc0*/  @!P0 NANOSLEEP.SYNCS 0x989680 ;  /* 0x009896800000895d */ /* 0x008fea0003900000 */
[----:B------:R-:W3:Y:S02]  /*dbd0*/  @!P0 SYNCS.PHASECHK.TRANS64 P0, [R3+URZ+0x22860], R6 ;  /* 0x02286006030085a7 */ /* 0x000ee4000800007f */
[----:B---3--:R-:W-:Y:S05]  /*dbe0*/  @!P0 BRA `(.L_x_7537) ;  /* 0xfffffffc00f08947 */ /* 0x008fea000383ffff */
[----:B------:R-:W-:Y:S05]  /*dbf0*/  BRA `(.L_x_7594) ;  /* 0xffffffd800907947 */ /* 0x000fea000383ffff */
.L_x_7542:
[----:B--2---:R2:W3:Y:S02]  /*dc00*/  SYNCS.PHASECHK.TRANS64.TRYWAIT P0, [R2+URZ+0x22840], R3 ;  /* 0x02284003020075a7 */ /* 0x0044e4000800017f */
[----:B---3--:R-:W-:Y:S05]  /*dc10*/  @!P0 NANOSLEEP.SYNCS 0x989680 ;  /* 0x009896800000895d */ /* 0x008fea0003900000 */
[----:B------:R-:W3:Y:S02]  /*dc20*/  @!P0 SYNCS.PHASECHK.TRANS64 P0, [R2+URZ+0x22840], R3 ;  /* 0x02284003020085a7 */ /* 0x000ee4000800007f */
[----:B---3--:R-:W-:Y:S05]  /*dc30*/  @!P0 BRA `(.L_x_7542) ;  /* 0xfffffffc00f08947 */ /* 0x008fea000383ffff */
[----:B------:R-:W-:Y:S05]  /*dc40*/  BRA `(.L_x_7595) ;  /* 0xffffffdc00dc7947 */ /* 0x000fea000383ffff */
.L_x_7544:
[----:B-1----:R1:W3:Y:S02]  /*dc50*/  SYNCS.PHASECHK.TRANS64.TRYWAIT P1, [R2+URZ+0x22860], R3 ;  /* 0x02286003020075a7 */ /* 0x0022e4000802017f */
[----:B---3--:R-:W-:Y:S05]  /*dc60*/  @!P1 NANOSLEEP.SYNCS 0x989680 ;  /* 0x009896800000995d */ /* 0x008fea0003900000 */
[----:B------:R-:W3:Y:S02]  /*dc70*/  @!P1 SYNCS.PHASECHK.TRANS64 P1, [R2+URZ+0x22860], R3 ;  /* 0x02286003020095a7 */ /* 0x000ee4000802007f */
[----:B---3--:R-:W-:Y:S05]  /*dc80*/  @!P1 BRA `(.L_x_7544) ;  /* 0xfffffffc00f09947 */ /* 0x008fea000383ffff */
[----:B------:R-:W-:Y:S05]  /*dc90*/  BRA `(.L_x_7596) ;  /* 0xffffffe000487947 */ /* 0x000fea000383ffff */
.L_x_7549:
[----:B---3--:R3:W4:Y:S02]  /*dca0*/  SYNCS.PHASECHK.TRANS64.TRYWAIT P0, [R2+URZ+0x22840], R3 ;  /* 0x02284003020075a7 */ /* 0x008724000800017f */
[----:B----4-:R-:W-:Y:S05]  /*dcb0*/  @!P0 NANOSLEEP.SYNCS 0x989680 ;  /* 0x009896800000895d */ /* 0x010fea0003900000 */
[----:B------:R-:W4:Y:S02]  /*dcc0*/  @!P0 SYNCS.PHASECHK.TRANS64 P0, [R2+URZ+0x22840], R3 ;  /* 0x02284003020085a7 */ /* 0x000f24000800007f */
[----:B----4-:R-:W-:Y:S05]  /*dcd0*/  @!P0 BRA `(.L_x_7549) ;  /* 0xfffffffc00f08947 */ /* 0x010fea000383ffff */
[----:B------:R-:W-:Y:S05]  /*dce0*/  BRA `(.L_x_7597) ;  /* 0xffffffe400747947 */ /* 0x000fea000383ffff */
.L_x_7551:
[----:B-1----:R1:W2:Y:S02]  /*dcf0*/  SYNCS.PHASECHK.TRANS64.TRYWAIT P1, [R2+URZ+0x22860], R3 ;  /* 0x02286003020075a7 */ /* 0x0022a4000802017f */
[----:B--2---:R-:W-:Y:S05]  /*dd00*/  @!P1 NANOSLEEP.SYNCS 0x989680 ;  /* 0x009896800000995d */ /* 0x004fea0003900000 */
[----:B------:R-:W2:Y:S02]  /*dd10*/  @!P1 SYNCS.PHASECHK.TRANS64 P1, [R2+URZ+0x22860], R3 ;  /* 0x02286003020095a7 */ /* 0x000ea4000802007f */
[----:B--2---:R-:W-:Y:S05]  /*dd20*/  @!P1 BRA `(.L_x_7551) ;  /* 0xfffffffc00f09947 */ /* 0x004fea000383ffff */
[----:B------:R-:W-:Y:S05]  /*dd30*/  BRA `(.L_x_7598) ;  /* 0xffffffe400e47947 */ /* 0x000fea000383ffff */
.L_x_7556:
        /* <DEDUP_REMOVED lines=8> */
.L_x_7600:
[----:B------:R-:W-:Y:S05]  /*ddc0*/  BSYNC B0 ;  /* 0x0000000000007941 */ /* 0x000fea0003800000 */
.L_x_7599:
        /* <DEDUP_REMOVED lines=8> */
.L_x_7601:
[----:B------:R-:W-:Y:S01]  /*de50*/  IMAD.MOV.U32 R5, RZ, RZ, R14 ;  /* 0x000000ffff057224 */ /* 0x000fe200078e000e */
[----:B------:R-:W-:Y:S06]  /*de60*/  BRA `(.L_x_7602) ;  /* 0xffffffe800d87947 */ /* 0x000fec000383ffff */
.L_x_7559:
        /* <DEDUP_REMOVED lines=8> */
.L_x_7604:
[----:B------:R-:W-:Y:S05]  /*def0*/  BSYNC B0 ;  /* 0x0000000000007941 */ /* 0x000fea0003800000 */
.L_x_7603:
        /* <DEDUP_REMOVED lines=10> */
.L_x_7605:
        /* <DEDUP_REMOVED lines=8> */
.L_x_7606:
        /* <DEDUP_REMOVED lines=8> */
.L_x_7607:
        /* <DEDUP_REMOVED lines=8> */
.L_x_7608:
        /* <DEDUP_REMOVED lines=8> */
.L_x_7609:
[----:B------:R-:W-:Y:S05]  /*e1a0*/  BRA `(.L_x_7610) ;  /* 0xffffffe8009c7947 */ /* 0x000fea000383ffff */
.L_x_7564:
[----:B------:R-:W-:Y:S01]  /*e1b0*/  BSSY B0, `(.L_x_7611) ;  /* 0x0000008000007945 */ /* 0x000fe20003800000 */
[----:B-----5:R-:W-:Y:S02]  /*e1c0*/  IMAD.MOV.U32 R13, RZ, RZ, R3 ;  /* 0x000000ffff0d7224 */ /* 0x020fe400078e0003 */
[----:B-1----:R-:W-:Y:S02]  /*e1d0*/  IMAD.MOV.U32 R12, RZ, RZ, 0x1 ;  /* 0x00000001ff0c7424 */ /* 0x002fe400078e00ff */
[----:B------:R-:W-:Y:S02]  /*e1e0*/  IMAD.MOV.U32 R11, RZ, RZ, RZ ;  /* 0x000000ffff0b7224 */ /* 0x000fe400078e00ff */
[----:B------:R-:W-:-:S07]  /*e1f0*/  IMAD.MOV.U32 R15, RZ, RZ, -0x1 ;  /* 0xffffffffff0f7424 */ /* 0x000fce00078e00ff */
[----:B0-----:R-:W-:Y:S05]  /*e200*/  WARPSYNC.COLLECTIVE R15, `(.L_x_7612) ;  /* 0x000000000f087348 */ /* 0x001fea0003c00000 */
[----:B------:R1:W2:Y:S02]  /*e210*/  SHFL.UP P6, R14, R13, R12, R11 ;  /* 0x0400000c0d0e7389 */ /* 0x0002a400000c000b */
[----:B012---:R-:W-:Y:S01]  /*e220*/  ENDCOLLECTIVE ;  /* 0x000000000000791b */ /* 0x007fe20003800000 */
.L_x_7612:
[----:B------:R-:W-:Y:S05]  /*e230*/  BSYNC B0 ;  /* 0x0000000000007941 */ /* 0x000fea0003800000 */
.L_x_7611:
        /* <DEDUP_REMOVED lines=10> */
.L_x_7613:
        /* <DEDUP_REMOVED lines=8> */
.L_x_7614:
        /* <DEDUP_REMOVED lines=8> */
.L_x_7615:
        /* <DEDUP_REMOVED lines=8> */
.L_x_7616:
        /* <DEDUP_REMOVED lines=8> */
.L_x_7617:
[----:B------:R-:W-:Y:S05]  /*e4e0*/  BRA `(.L_x_7618) ;  /* 0xffffffe800807947 */ /* 0x000fea000383ffff */
.L_x_7566:
[----:B------:R-:W-:Y:S01]  /*e4f0*/  BSSY B0, `(.L_x_7619) ;  /* 0x0000006000007945 */ /* 0x000fe20003800000 */
[----:B------:R-:W-:Y:S01]  /*e500*/  PLOP3.LUT P6, PT, P6, PT, PT, 0x8, 0x0 ;  /* 0x000000000000781c */ /* 0x000fe200037ce170 */
[----:B------:R-:W-:-:S12]  /*e510*/  IMAD.MOV.U32 R15, RZ, RZ, -0x1 ;  /* 0xffffffffff0f7424 */ /* 0x000fd800078e00ff */
[----:B01----:R-:W-:Y:S05]  /*e520*/  WARPSYNC.COLLECTIVE R15, `(.L_x_7620) ;  /* 0x000000000f087348 */ /* 0x003fea0003c00000 */
[----:B------:R-:W-:Y:S01]  /*e530*/  VOTE.ANY R14, PT, P6 ;  /* 0x00000000000e7806 */ /* 0x000fe200030e0100 */
[----:B01----:R-:W-:Y:S06]  /*e540*/  ENDCOLLECTIVE ;  /* 0x000000000000791b */ /* 0x003fec0003800000 */
.L_x_7620:
[----:B------:R-:W-:Y:S05]  /*e550*/  BSYNC B0 ;  /* 0x0000000000007941 */ /* 0x000fea0003800000 */
.L_x_7619:
        /* <DEDUP_REMOVED lines=9> */
.L_x_7621:
[----:B------:R-:W-:Y:S01]  /*e5f0*/  IMAD.MOV.U32 R17, RZ, RZ, R14 ;  /* 0x000000ffff117224 */ /* 0x000fe200078e000e */
[----:B------:R-:W-:Y:S06]  /*e600*/  BRA `(.L_x_7622) ;  /* 0xffffffe800707947 */ /* 0x000fec000383ffff */
.L_x_7568:
[----:B------:R-:W-:Y:S01]  /*e610*/  BSSY B0, `(.L_x_7623) ;  /* 0x0000007000007945 */ /* 0x000fe20003800000 */
[----:B------:R-:W-:Y:S02]  /*e620*/  IMAD.MOV.U32 R13, RZ, RZ, R2 ;  /* 0x000000ffff0d7224 */ /* 0x000fe400078e0002 */
[----:B------:R-:W-:Y:S02]  /*e630*/  IMAD.MOV.U32 R11, RZ, RZ, 0x1f ;  /* 0x0000001fff0b7424 */ /* 0x000fe400078e00ff */
[----:B------:R-:W-:-:S07]  /*e640*/  IMAD.MOV.U32 R15, RZ, RZ, -0x1 ;  /* 0xffffffffff0f7424 */ /* 0x000fce00078e00ff */
[----:B0-23--:R-:W-:Y:S05]  /*e650*/  WARPSYNC.COLLECTIVE R15, `(.L_x_7624) ;  /* 0x000000000f087348 */ /* 0x00dfea0003c00000 */
[----:B------:R1:W4:Y:S02]  /*e660*/  SHFL.IDX P6, R14, R13, R12, R11 ;  /* 0x0000000c0d0e7389 */ /* 0x00032400000c000b */
[----:B01234-:R-:W-:Y:S01]  /*e670*/  ENDCOLLECTIVE ;  /* 0x000000000000791b */ /* 0x01ffe20003800000 */
.L_x_7624:
[----:B------:R-:W-:Y:S05]  /*e680*/  BSYNC B0 ;  /* 0x0000000000007941 */ /* 0x000fea0003800000 */
.L_x_7623:
[----:B------:R-:W-:Y:S05]  /*e690*/  BRA `(.L_x_7567) ;  /* 0xffffffe800687947 */ /* 0x000fea000383ffff */
.L_x_7572:
[----:B0-----:R0:W2:Y:S02]  /*e6a0*/  SYNCS.PHASECHK.TRANS64.TRYWAIT P0, [R0+URZ+0x22820], R3 ;  /* 0x02282003000075a7 */ /* 0x0010a4000800017f */
[----:B--2---:R-:W-:Y:S05]  /*e6b0*/  @!P0 NANOSLEEP.SYNCS 0x989680 ;  /* 0x009896800000895d */ /* 0x004fea0003900000 */
[----:B------:R-:W2:Y:S02]  /*e6c0*/  @!P0 SYNCS.PHASECHK.TRANS64 P0, [R0+URZ+0x22820], R3 ;  /* 0x02282003000085a7 */ /* 0x000ea4000800007f */
[----:B--2---:R-:W-:Y:S05]  /*e6d0*/  @!P0 BRA `(.L_x_7572) ;  /* 0xfffffffc00f08947 */ /* 0x004fea000383ffff */
[----:B------:R-:W-:Y:S05]  /*e6e0*/  BRA `(.L_x_7625) ;  /* 0xffffffec004c7947 */ /* 0x000fea000383ffff */
.L_x_7573:
[----:B------:R-:W2:Y:S01]  /*e6f0*/  S2R R2, SR_TID.X ;  /* 0x0000000000027919 */ /* 0x000ea20000002100 */
[----:B------:R-:W-:Y:S01]  /*e700*/  BSSY B0, `(.L_x_7626) ;  /* 0x000000a000007945 */ /* 0x000fe20003800000 */
[----:B-1----:R-:W-:Y:S02]  /*e710*/  IMAD.MOV.U32 R12, RZ, RZ, RZ ;  /* 0x000000ffff0c7224 */ /* 0x002fe400078e00ff */
        /* <DEDUP_REMOVED lines=8> */
.L_x_7627:
[----:B------:R-:W-:Y:S05]  /*e7a0*/  BSYNC B0 ;  /* 0x0000000000007941 */ /* 0x000fea0003800000 */
.L_x_7626:
[----:B------:R-:W-:Y:S05]  /*e7b0*/  BRA `(.L_x_7628) ;  /* 0xffffffec00347947 */ /* 0x000fea000383ffff */
.L_x_7576:
[----:B------:R-:W-:Y:S01]  /*e7c0*/  BSSY B1, `(.L_x_7629) ;  /* 0x0000006000017945 */ /* 0x000fe20003800000 */
[----:B------:R-:W-:-:S07]  /*e7d0*/  IMAD.MOV.U32 R15, RZ, RZ, -0x1 ;  /* 0xffffffffff0f7424 */ /* 0x000fce00078e00ff */
[----:B012---:R-:W-:Y:S05]  /*e7e0*/  WARPSYNC.COLLECTIVE R15, `(.L_x_7630) ;  /* 0x000000000f0c7348 */ /* 0x007fea0003c00000 */
[----:B------:R-:W-:Y:S02]  /*e7f0*/  ELECT P6, UR62, PT ;  /* 0x00000000003e782f */ /* 0x000fe400038c0000 */
[----:B------:R-:W-:Y:S01]  /*e800*/  MOV R14, UR62 ;  /* 0x0000003e000e7c02 */ /* 0x000fe20008000f00 */
[----:B012---:R-:W-:Y:S10]  /*e810*/  ENDCOLLECTIVE ;  /* 0x000000000000791b */ /* 0x007ff40003800000 */
.L_x_7630:
[----:B------:R-:W-:Y:S05]  /*e820*/  BSYNC B1 ;  /* 0x0000000000017941 */ /* 0x000fea0003800000 */
.L_x_7629:
[----:B------:R-:W-:Y:S05]  /*e830*/  BRA `(.L_x_7631) ;  /* 0xffffffec002c7947 */ /* 0x000fea000383ffff */
.L_x_7578:
[----:B0-----:R0:W2:Y:S02]  /*e840*/  SYNCS.PHASECHK.TRANS64.TRYWAIT P0, [R6+URZ], R5 ;  /* 0x00000005060075a7 */ /* 0x0010a4000800017f */
[----:B--2---:R-:W-:Y:S05]  /*e850*/  @!P0 NANOSLEEP.SYNCS 0x989680 ;  /* 0x009896800000895d */ /* 0x004fea0003900000 */
[----:B------:R-:W2:Y:S02]  /*e860*/  @!P0 SYNCS.PHASECHK.TRANS64 P0, [R6+URZ], R5 ;  /* 0x00000005060085a7 */ /* 0x000ea4000800007f */
[----:B--2---:R-:W-:Y:S05]  /*e870*/  @!P0 BRA `(.L_x_7578) ;  /* 0xfffffffc00f08947 */ /* 0x004fea000383ffff */
[----:B------:R-:W-:Y:S05]  /*e880*/  BRA `(.L_x_7632) ;  /* 0xffffffec00687947 */ /* 0x000fea000383ffff */
.L_x_7579:
[----:B--2---:R2:W3:Y:S02]  /*e890*/  SYNCS.PHASECHK.TRANS64.TRYWAIT P0, [R7+URZ], R2 ;  /* 0x00000002070075a7 */ /* 0x0044e4000800017f */
[----:B---3--:R-:W-:Y:S05]  /*e8a0*/  @!P0 NANOSLEEP.SYNCS 0x989680 ;  /* 0x009896800000895d */ /* 0x008fea0003900000 */
[----:B------:R-:W3:Y:S02]  /*e8b0*/  @!P0 SYNCS.PHASECHK.TRANS64 P0, [R7+URZ], R2 ;  /* 0x00000002070085a7 */ /* 0x000ee4000800007f */
[----:B---3--:R-:W-:Y:S05]  /*e8c0*/  @!P0 BRA `(.L_x_7579) ;  /* 0xfffffffc00f08947 */ /* 0x008fea000383ffff */
[----:B------:R-:W-:Y:S05]  /*e8d0*/  BRA `(.L_x_7633) ;  /* 0xffffffec005c7947 */ /* 0x000fea000383ffff */
.L_x_7581:
[----:B---3--:R3:W4:Y:S02]  /*e8e0*/  SYNCS.PHASECHK.TRANS64.TRYWAIT P0, [R4+URZ], R5 ;  /* 0x00000005040075a7 */ /* 0x008724000800017f */
[----:B----4-:R-:W-:Y:S05]  /*e8f0*/  @!P0 NANOSLEEP.SYNCS 0x989680 ;  /* 0x009896800000895d */ /* 0x010fea0003900000 */
[----:B------:R-:W4:Y:S02]  /*e900*/  @!P0 SYNCS.PHASECHK.TRANS64 P0, [R4+URZ], R5 ;  /* 0x00000005040085a7 */ /* 0x000f24000800007f */
[----:B----4-:R-:W-:Y:S05]  /*e910*/  @!P0 BRA `(.L_x_7581) ;  /* 0xfffffffc00f08947 */ /* 0x010fea000383ffff */
[----:B------:R-:W-:Y:S05]  /*e920*/  BRA `(.L_x_7634) ;  /* 0xffffffec00647947 */ /* 0x000fea000383ffff */
.L_x_7635:
        /* <DEDUP_REMOVED lines=13> */
.L_x_11961:


//--------------------- .text._ZN7cutlass13device_kernelIN5flash11enable_sm90INS1_16FlashAttnFwdSm90INS1_25CollectiveMainloopFwdSm90ILi2EN4cute5tupleIJNS5_1CILi1EEES8_S8_EEENS6_IJNS7_ILi128EEENS7_ILi96EEENS7_ILi64EEEEEELi256ENS_6half_tEfNS_4arch4Sm90ELb0ELb0ELb1ELb1ELb0ELb1ELb0ELb1ELb0ELb0ELb0ELb0EEENS1_21CollectiveEpilogueFwdINS6_IJSA_NS7_ILi256EEESB_EEES9_SE_SG_Li256ELb1ELb0ELb0ELb0EEENS1_36VarlenDynamicPersistentTileSchedulerILi128ELi96ELi256ELi32ELb0ELb0ELb1ELb0ELb1ELb1EEEEEEEEEvNT_6ParamsE --------------------------
	.section	.text._ZN7cutlass13device_kernelIN5flash11enable_sm90INS1_16FlashAttnFwdSm90INS1_25CollectiveMainloopFwdSm90ILi2EN4cute5tupleIJNS5_1CILi1EEES8_S8_EEENS6_IJNS7_ILi128EEENS7_ILi96EEENS7_ILi64EEEEEELi256ENS_6half_tEfNS_4arch4Sm90ELb0ELb0ELb1ELb1ELb0ELb1ELb0ELb1ELb0ELb0ELb0ELb0EEENS1_21CollectiveEpilogueFwdINS6_IJSA_NS7_ILi256EEESB_EEES9_SE_SG_Li256ELb1ELb0ELb0ELb0EEENS1_36VarlenDynamicPersistentTileSchedulerILi128ELi96ELi256ELi32ELb0ELb0ELb1ELb0ELb1ELb1EEEEEEEEEvNT_6ParamsE,"ax",@progbits
	.align	128
.text._ZN7cutlass13device_kernelIN5flash11enable_sm90INS1_16FlashAttnFwdSm90INS1_25CollectiveMainloopFwdSm90ILi2EN4cute5tupleIJNS5_1CILi1EEES8_S8_EEENS6_IJNS7_ILi128EEENS7_ILi96EEENS7_ILi64EEEEEELi256ENS_6half_tEfNS_4arch4Sm90ELb0ELb0ELb1ELb1ELb0ELb1ELb0ELb1ELb0ELb0ELb0ELb0EEENS1_21CollectiveEpilogueFwdINS6_IJSA_NS7_ILi256EEESB_EEES9_SE_SG_Li256ELb1ELb0ELb0ELb0EEENS1_36VarlenDynamicPersistentTileSchedulerILi128ELi96ELi256ELi32ELb0ELb0ELb1ELb0ELb1ELb1EEEEEEEEEvNT_6ParamsE:
        .type           _ZN7cutlass13device_kernelIN5flash11enable_sm90INS1_16FlashAttnFwdSm90INS1_25CollectiveMainloopFwdSm90ILi2EN4cute5tupleIJNS5_1CILi1EEES8_S8_EEENS6_IJNS7_ILi128EEENS7_ILi96EEENS7_ILi64EEEEEELi256ENS_6half_tEfNS_4arch4Sm90ELb0ELb0ELb1ELb1ELb0ELb1ELb0ELb1ELb0ELb0ELb0ELb0EEENS1_21CollectiveEpilogueFwdINS6_IJSA_NS7_ILi256EEESB_EEES9_SE_SG_Li256ELb1ELb0ELb0ELb0EEENS1_36VarlenDynamicPersistentTileSchedulerILi128ELi96ELi256ELi32ELb0ELb0ELb1ELb0ELb1ELb1EEEEEEEEEvNT_6ParamsE,@function
        .size           _ZN7cutlass13device_kernelIN5flash11enable_sm90INS1_16FlashAttnFwdSm90INS1_25CollectiveMainloopFwdSm90ILi2EN4cute5tupleIJNS5_1CILi1EEES8_S8_EEENS6_IJNS7_ILi128EEENS7_ILi96EEENS7_ILi64EEEEEELi256ENS_6half_tEfNS_4arch4Sm90ELb0ELb0ELb1ELb1ELb0ELb1ELb0ELb1ELb0ELb0ELb0ELb0EEENS1_21CollectiveEpilogueFwdINS6_IJSA_NS7_ILi256EEESB_EEES9_SE_SG_Li256ELb1ELb0ELb0ELb0EEENS1_36VarlenDynamicPersistentTileSchedulerILi128ELi96ELi256ELi32ELb0ELb0ELb1ELb0ELb1ELb1EEEEEEEEEvNT_6ParamsE,(.L_x_11962 - _ZN7cutlass13device_kernelIN5flash11enable_sm90INS1_16FlashAttnFwdSm90INS1_25CollectiveMainloopFwdSm90ILi2EN4cute5tupleIJNS5_1CILi1EEES8_S8_EEENS6_IJNS7_ILi128EEENS7_ILi96EEENS7_ILi64EEEEEELi256ENS_6half_tEfNS_4arch4Sm90ELb0ELb0ELb1ELb1ELb0ELb1ELb0ELb1ELb0ELb0ELb0ELb0EEENS1_21CollectiveEpilogueFwdINS6_IJSA_NS7_ILi256EEESB_EEES9_SE_SG_Li256ELb1ELb0ELb0ELb0EEENS1_36VarlenDynamicPersistentTileSchedulerILi128ELi96ELi256ELi32ELb0ELb0ELb1ELb0ELb1ELb1EEEEEEEEEvNT_6ParamsE)
        .other          _ZN7cutlass13device_kernelIN5flash11enable_sm90INS1_16FlashAttnFwdSm90INS1_25CollectiveMainloopFwdSm90ILi2EN4cute5tupleIJNS5_1CILi1EEES8_S8_EEENS6_IJNS7_ILi128EEENS7_ILi96EEENS7_ILi64EEEEEELi256ENS_6half_tEfNS_4arch4Sm90ELb0ELb0ELb1ELb1ELb0ELb1ELb0ELb1ELb0ELb0ELb0ELb0EEENS1_21CollectiveEpilogueFwdINS6_IJSA_NS7_ILi256EEESB_EEES9_SE_SG_Li256ELb1ELb0ELb0ELb0EEENS1_36VarlenDynamicPersistentTileSchedulerILi128ELi96ELi256ELi32ELb0ELb0ELb1ELb0ELb1ELb1EEEEEEEEEvNT_6ParamsE,@"STO_CUDA_ENTRY STV_DEFAULT"
_ZN7cutlass13device_kernelIN5flash11enable_sm90INS1_16FlashAttnFwdSm90INS1_25CollectiveMainloopFwdSm90ILi2EN4cute5tupleIJNS5_1CILi1EEES8_S8_EEENS6_IJNS7_ILi128EEENS7_ILi96EEENS7_ILi64EEEEEELi256ENS_6half_tEfNS_4arch4Sm90ELb0ELb0ELb1ELb1ELb0ELb1ELb0ELb1ELb0ELb0ELb0ELb0EEENS1_21CollectiveEpilogueFwdINS6_IJSA_NS7_ILi256EEESB_EEES9_SE_SG_Li256ELb1ELb0ELb0ELb0EEENS1_36VarlenDynamicPersistentTileSchedulerILi128ELi96ELi256ELi32ELb0ELb0ELb1ELb0ELb1ELb1EEEEEEEEEvNT_6ParamsE:
        /* <DEDUP_REMOVED lines=27> */
.L_x_7637:
[----:B------:R-:W-:Y:S05]  /*01b0*/  BSYNC B0 ;  /* 0x0000000000007941 */ /* 0x000fea0003800000 */
.L_x_7636:
        /* <DEDUP_REMOVED lines=41> */
.L_x_7638:
        /* <DEDUP_REMOVED lines=22> */
.L_x_7639:
        /* <DEDUP_REMOVED lines=18> */
.L_x_7640:
        /* <DEDUP_REMOVED lines=22> */
.L_x_7641:
        /* <DEDUP_REMOVED lines=22> */
.L_x_7642:
        /* <DEDUP_REMOVED lines=8> */
.L_x_7645:
[----:B------:R-:W-:-:S08]  /*0a10*/  NOP ;  /* 0x0000000000007918 */ /* 0x000fd00000000000 */
[----:B------:R-:W0:Y:S02]  /*0a20*/  USETMAXREG.TRY_ALLOC.CTAPOOL UP0, 0xf0 ;  /* 0x000000f0000079c8 */ /* 0x000e240008000600 */
[----:B0-----:R-:W-:-:S13]  /*0a30*/  PLOP3.LUT P0, PT, PT, PT, UP0, 0x80, 0x0 ;  /* 0x000000000000781c */ /* 0x001fda0003f0f008 */
[----:B------:R-:W-:Y:S05]  /*0a40*/  @!P0 BRA `(.L_x_7645) ;  /* 0xfffffffc00f08947 */ /* 0x000fea000383ffff */
[----:B------:R-:W0:Y:S01]  /*0a50*/  S2R R0, SR_TID.X ;  /* 0x0000000000007919 */ /* 0x000e220000002100 */
[----:B------:R-:W1:Y:S01]  /*0a60*/  S2UR UR5, SR_CgaCtaId ;  /* 0x00000000000579c3 */ /* 0x000e620000008800 */
[----:B------:R-:W-:-:S07]  /*0a70*/  UMOV UR4, 0x400 ;  /* 0x0000040000047882 */ /* 0x000fce0000000000 */
[----:B------:R-:W-:Y:S06]  /*0a80*/  BAR.ARV 0x8, 0x120 ;  /* 0x0204800000007b1d */ /* 0x000fec0000002000 */
[----:B-1----:R-:W-:-:S06]  /*0a90*/  ULEA UR4, UR5, UR4, 0x18 ;  /* 0x0000000405047291 */ /* 0x002fcc000f8ec03f */
[----:B------:R-:W-:Y:S01]  /*0aa0*/  IMAD.U32 R18, RZ, RZ, UR4 ;  /* 0x00000004ff127e24 */ /* 0x000fe2000f8e00ff */
[----:B0-----:R-:W-:Y:S01]  /*0ab0*/  SHF.R.U32.HI R0, RZ, 0x7, R0 ;  /* 0x00000007ff007819 */ /* 0x001fe20000011600 */
[----:B------:R-:W-:-:S03]  /*0ac0*/  ULDC UR4, c[0x0][0xc14] ;  /* 0x0003050000047ab9 */ /* 0x000fc60000000800 */
[----:B------:R-:W-:-:S13]  /*0ad0*/  ISETP.NE.AND P0, PT, R0, 0x1, PT ;  /* 0x000000010000780c */ /* 0x000fda0003f05270 */
[----:B------:R-:W-:Y:S08]  /*0ae0*/  @!P0 BAR.ARV 0x9, 0x100 ;  /* 0x0244000000008b1d */ /* 0x000ff00000002000 */
[----:B------:R-:W-:Y:S06]  /*0af0*/  BAR.SYNC.DEFER_BLOCKING 0x5, 0x120 ;  /* 0x0144800000007b1d */ /* 0x000fec0000010000 */
[----:B------:R-:W0:Y:S02]  /*0b00*/  LDS.128 R84, [R18+0x228d0] ;  /* 0x0228d00012547984 */ /* 0x000e240000000c00 */
[----:B------:R-:W-:Y:S06]  /*0b10*/  BAR.ARV 0x4, 0x120 ;  /* 0x0104800000007b1d */ /* 0x000fec0000002000 */
[----:B0-----:R-:W-:-:S13]  /*0b20*/  ISETP.GE.AND P0, PT, R87, UR4, PT ;  /* 0x0000000457007c0c */ /* 0x001fda000bf06270 */
[----:B------:R-:W-:Y:S05]  /*0b30*/  @P0 BRA `(.L_x_7646) ;  /* 0x0000014000ec0947 */ /* 0x000fea0003800000 */
[----:B------:R-:W0:Y:S01]  /*0b40*/  S2R R2, SR_TID.X ;  /* 0x0000000000027919 */ /* 0x000e220000002100 */
[----:B------:R-:W-:Y:S01]  /*0b50*/  IMAD.MOV.U32 R212, RZ, RZ, RZ ;  /* 0x000000ffffd47224 */ /* 0x000fe200078e00ff */
[----:B------:R-:W-:Y:S02]  /*0b60*/  CS2R R22, SRZ ;  /* 0x0000000000167805 */ /* 0x000fe4000001ff00 */
[----:B------:R-:W-:Y:S01]  /*0b70*/  MOV R200, RZ ;  /* 0x000000ff00c87202 */ /* 0x000fe20000000f00 */
[----:B------:R-:W-:Y:S01]  /*0b80*/  ULOP3.LUT UR44, UR36, 0x1, URZ, 0xfc, !UPT ;  /* 0x00000001242c7892 */ /* 0x000fe2000f8efc3f */
[----:B0-----:R-:W-:-:S05]  /*0b90*/  VIADD R235, R2, 0xffffff80 ;  /* 0xffffff8002eb7836 */ /* 0x001fca0000000000 */
[----:B------:R-:W-:-:S04]  /*0ba0*/  SHF.R.S32.HI R0, RZ, 0x1f, R235 ;  /* 0x0000001fff007819 */ /* 0x000fc800000114eb */
[CC--:B------:R-:W-:Y:S02]  /*0bb0*/  LEA.HI R3, R0.reuse, R235.reuse, RZ, 0x7 ;  /* 0x000000eb00037211 */ /* 0x0c0fe400078f38ff */
[----:B------:R-:W-:Y:S02]  /*0bc0*/  LEA.HI R205, R0, R235, RZ, 0x5 ;  /* 0x000000eb00cd7211 */ /* 0x000fe400078f28ff */
[----:B------:R-:W-:Y:S02]  /*0bd0*/  LOP3.LUT R2, R3, 0xffffff80, RZ, 0xc0, !PT ;  /* 0xffffff8003027812 */ /* 0x000fe400078ec0ff */
[----:B------:R-:W-:Y:S02]  /*0be0*/  SHF.R.S32.HI R230, RZ, 0x7, R3 ;  /* 0x00000007ffe67819 */ /* 0x000fe40000011403 */
[----:B------:R-:W-:Y:S01]  /*0bf0*/  SHF.R.S32.HI R205, RZ, 0x5, R205 ;  /* 0x00000005ffcd7819 */ /* 0x000fe200000114cd */
[----:B------:R-:W-:Y:S01]  /*0c00*/  IMAD.IADD R227, R235, 0x1, -R2 ;  /* 0x00000001ebe37824 */ /* 0x000fe200078e0a02 */
[----:B------:R-:W-:-:S02]  /*0c10*/  LEA.HI R3, R3, R230, RZ, 0x1 ;  /* 0x000000e603037211 */ /* 0x000fc400078f08ff */
[----:B------:R-:W-:Y:S02]  /*0c20*/  LEA.HI R2, R0, R235, RZ, 0x4 ;  /* 0x000000eb00027211 */ /* 0x000fe400078f20ff */
[----:B------:R-:W-:Y:S02]  /*0c30*/  SHF.R.S32.HI R6, RZ, 0x1f, R227 ;  /* 0x0000001fff067819 */ /* 0x000fe400000114e3 */
[----:B------:R-:W-:Y:S02]  /*0c40*/  LOP3.LUT R3, R3, 0x3fffffe, RZ, 0xc0, !PT ;  /* 0x03fffffe03037812 */ /* 0x000fe400078ec0ff */
[CC--:B------:R-:W-:Y:S02]  /*0c50*/  LEA.HI R7, R6.reuse, R227.reuse, RZ, 0x2 ;  /* 0x000000e306077211 */ /* 0x0c0fe400078f10ff */
[----:B------:R-:W-:Y:S02]  /*0c60*/  LEA.HI R6, R6, R227, RZ, 0x5 ;  /* 0x000000e306067211 */ /* 0x000fe400078f28ff */
[----:B------:R-:W-:-:S02]  /*0c70*/  SHF.R.S32.HI R4, RZ, 0x2, R7 ;  /* 0x00000002ff047819 */ /* 0x000fc40000011407 */
[----:B------:R-:W-:Y:S02]  /*0c80*/  SHF.R.S32.HI R5, RZ, 0x1f, R7 ;  /* 0x0000001fff057819 */ /* 0x000fe40000011407 */
[----:B------:R-:W-:Y:S02]  /*0c90*/  SHF.R.S32.HI R6, RZ, 0x5, R6 ;  /* 0x00000005ff067819 */ /* 0x000fe40000011406 */
[----:B------:R-:W-:Y:S02]  /*0ca0*/  LEA.HI R5, R5, R4, RZ, 0x3 ;  /* 0x0000000405057211 */ /* 0x000fe400078f18ff */
[----:B------:R-:W-:Y:S02]  /*0cb0*/  IADD3 R3, R230, -R3, RZ ;  /* 0x80000003e6037210 */ /* 0x000fe40007ffe0ff */
[----:B------:R-:W-:Y:S02]  /*0cc0*/  LOP3.LUT R9, R5, 0xfffffff8, RZ, 0xc0, !PT ;  /* 0xfffffff805097812 */ /* 0x000fe400078ec0ff */
[----:B------:R-:W-:-:S02]  /*0cd0*/  SHF.R.S32.HI R5, RZ, 0x4, R2 ;  /* 0x00000004ff057819 */ /* 0x000fc40000011402 */
[----:B------:R-:W-:Y:S02]  /*0ce0*/  IADD3 R9, R4, -R9, RZ ;  /* 0x8000000904097210 */ /* 0x000fe40007ffe0ff */
[C---:B------:R-:W-:Y:S02]  /*0cf0*/  LOP3.LUT R4, R2.reuse, 0x3fffff0, RZ, 0xc0, !PT ;  /* 0x03fffff002047812 */ /* 0x040fe400078ec0ff */
[----:B------:R-:W-:Y:S01]  /*0d00*/  LEA.HI R2, R2, R5, RZ, 0x1 ;  /* 0x0000000502027211 */ /* 0x000fe200078f08ff */
[----:B------:R-:W-:Y:S02]  /*0d10*/  IMAD R6, R6, 0x10, R9 ;  /* 0x0000001006067824 */ /* 0x000fe400078e0209 */
[----:B------:R-:W-:Y:S01]  /*0d20*/  IMAD.IADD R4, R235, 0x1, -R4 ;  /* 0x00000001eb047824 */ /* 0x000fe200078e0a04 */
[----:B------:R-:W-:Y:S01]  /*0d30*/  LOP3.LUT R2, R2, 0x1ffffffe, RZ, 0xc0, !PT ;  /* 0x1ffffffe02027812 */ /* 0x000fe200078ec0ff */
[----:B------:R-:W-:Y:S01]  /*0d40*/  IMAD R232, R3, 0x40, R6 ;  /* 0x0000004003e87824 */ /* 0x000fe200078e0206 */
[----:B------:R-:W-:-:S02]  /*0d50*/  LEA.HI R3, R0, R235, RZ, 0x2 ;  /* 0x000000eb00037211 */ /* 0x000fc400078f10ff */
[----:B------:R-:W-:Y:S01]  /*0d60*/  LEA.HI R0, R0, R235, RZ, 0x3 ;  /* 0x000000eb00007211 */ /* 0x000fe200078f18ff */
[----:B------:R-:W-:Y:S01]  /*0d70*/  IMAD.IADD R2, R5, 0x1, -R2 ;  /* 0x0000000105027824 */ /* 0x000fe200078e0a02 */
[--C-:B------:R-:W-:Y:S01]  /*0d80*/  SHF.R.S32.HI R19, RZ, 0x2, R3.reuse ;  /* 0x00000002ff137819 */ /* 0x100fe20000011403 */
[----:B------:R-:W-:Y:S01]  /*0d90*/  IMAD R5, R205, 0x10, R4 ;  /* 0x00000010cd057824 */ /* 0x000fe200078e0204 */
[----:B------:R-:W-:Y:S02]  /*0da0*/  LOP3.LUT R4, R3, 0xfffffffc, RZ, 0xc0, !PT ;  /* 0xfffffffc03047812 */ /* 0x000fe400078ec0ff */
[----:B------:R-:W-:Y:S01]  /*0db0*/  SHF.R.S32.HI R202, RZ, 0x3, R0 ;  /* 0x00000003ffca7819 */ /* 0x000fe20000011400 */
[----:B------:R-:W-:Y:S01]  /*0dc0*/  VIADD R211, R19, 0x40 ;  /* 0x0000004013d37836 */ /* 0x000fe20000000000 */
[----:B------:R-:W-:Y:S01]  /*0dd0*/  LOP3.LUT R0, R0, 0x1ffffff8, RZ, 0xc0, !PT ;  /* 0x1ffffff800007812 */ /* 0x000fe200078ec0ff */
[----:B------:R-:W-:Y:S01]  /*0de0*/  IMAD.IADD R217, R235, 0x1, -R4 ;  /* 0x00000001ebd97824 */ /* 0x000fe200078e0a04 */
[----:B------:R-:W-:Y:S01]  /*0df0*/  SHF.R.S32.HI R6, RZ, 0x1f, R3 ;  /* 0x0000001fff067819 */ /* 0x000fe20000011403 */
[----:B------:R-:W-:Y:S01]  /*0e00*/  IMAD.SHL.U32 R204, R211, 0x40, RZ ;  /* 0x00000040d3cc7824 */ /* 0x000fe200078e00ff */
[----:B------:R-:W-:Y:S01]  /*0e10*/  SHF.R.S32.HI R8, RZ, 0x1f, R211 ;  /* 0x0000001fff087819 */ /* 0x000fe200000114d3 */
[----:B------:R-:W-:Y:S01]  /*0e20*/  IMAD.IADD R0, R235, 0x1, -R0 ;  /* 0x00000001eb007824 */ /* 0x000fe200078e0a00 */
[----:B------:R-:W-:Y:S01]  /*0e30*/  SHF.L.U32 R16, R217, 0x3, RZ ;  /* 0x00000003d9107819 */ /* 0x000fe200000006ff */
[----:B------:R-:W-:Y:S01]  /*0e40*/  IMAD R5, R5, 0x8, R2 ;  /* 0x0000000805057824 */ /* 0x000fe200078e0202 */
[----:B------:R-:W-:Y:S01]  /*0e50*/  LEA.HI R8, R8, R211, RZ, 0x3 ;  /* 0x000000d308087211 */ /* 0x000fe200078f18ff */
[----:B------:R-:W-:Y:S01]  /*0e60*/  IMAD.SHL.U32 R201, R0, 0x8, RZ ;  /* 0x0000000800c97824 */ /* 0x000fe200078e00ff */
[----:B------:R-:W-:Y:S01]  /*0e70*/  LOP3.LUT R204, R204, 0x1c0, RZ, 0xc0, !PT ;  /* 0x000001c0cccc7812 */ /* 0x000fe200078ec0ff */
[----:B------:R-:W-:Y:S01]  /*0e80*/  IMAD.MOV.U32 R2, RZ, RZ, RZ ;  /* 0x000000ffff027224 */ /* 0x000fe200078e00ff */
[----:B------:R-:W-:Y:S01]  /*0e90*/  LEA.HI R6, R6, R19, RZ, 0x3 ;  /* 0x0000001306067211 */ /* 0x000fe200078f18ff */
[----:B------:R-:W-:Y:S01]  /*0ea0*/  IMAD.SHL.U32 R8, R8, 0x40, RZ ;  /* 0x0000004008087824 */ /* 0x000fe200078e00ff */
[----:B------:R-:W-:-:S02]  /*0eb0*/  SHF.R.U32.HI R234, RZ, 0x3, R204 ;  /* 0x00000003ffea7819 */ /* 0x000fc400000116cc */
[----:B------:R-:W-:Y:S02]  /*0ec0*/  LOP3.LUT R3, R204, 0x38, R16, 0xf8, !PT ;  /* 0x00000038cc037812 */ /* 0x000fe400078ef810 */
[----:B------:R-:W-:Y:S02]  /*0ed0*/  LOP3.LUT R206, R8, 0xfffffe00, RZ, 0xc0, !PT ;  /* 0xfffffe0008ce7812 */ /* 0x000fe400078ec0ff */
[----:B------:R-:W-:Y:S02]  /*0ee0*/  LOP3.LUT R6, R6, 0xfffffff8, RZ, 0xc0, !PT ;  /* 0xfffffff806067812 */ /* 0x000fe400078ec0ff */
[----:B------:R-:W-:Y:S02]  /*0ef0*/  LOP3.LUT R0, R7, 0x7ffffffc, RZ, 0xc0, !PT ;  /* 0x7ffffffc07007812 */ /* 0x000fe400078ec0ff */
[----:B------:R-:W-:Y:S01]  /*0f00*/  LOP3.LUT R3, R206, R3, R234, 0xf6, !PT ;  /* 0x00000003ce037212 */ /* 0x000fe200078ef6ea */
[----:B------:R-:W-:Y:S01]  /*0f10*/  IMAD.IADD R218, R19, 0x1, -R6 ;  /* 0x0000000113da7824 */ /* 0x000fe200078e0a06 */
[----:B------:R-:W-:Y:S01]  /*0f20*/  SHF.R.S32.HI R216, RZ, 0x1f, R19 ;  /* 0x0000001fffd87819 */ /* 0x000fe20000011413 */
[----:B------:R-:W-:Y:S01]  /*0f30*/  IMAD.IADD R231, R227, 0x1, -R0 ;  /* 0x00000001e3e77824 */ /* 0x000fe200078e0a00 */
[----:B------:R-:W-:Y:S01]  /*0f40*/  SHF.R.S32.HI R17, RZ, 0x1f, R16 ;  /* 0x0000001fff117819 */ /* 0x000fe20000011410 */
[----:B------:R-:W-:Y:S01]  /*0f50*/  IMAD R229, R3, 0x2, R18 ;  /* 0x0000000203e57824 */ /* 0x000fe200078e0212 */
[----:B------:R-:W-:-:S07]  /*0f60*/  SHF.L.U32 R233, R5, 0x3, RZ ;  /* 0x0000000305e97819 */ /* 0x000fce00000006ff */
.L_x_7779:
[----:B0--3-5:R-:W0:Y:S02]  /*0f70*/  LDC.64 R4, c[0x0][0xc60] ;  /* 0x00031800ff047b82 */ /* 0x029e240000000a00 */
[----:B0-----:R-:W-:-:S05]  /*0f80*/  IMAD.WIDE R4, R87, 0x4, R4 ;  /* 0x0000000457047825 */ /* 0x001fca00078e0204 */
[----:B--2---:R-:W2:Y:S01]  /*0f90*/  LDG.E R210, desc[UR40][R4.64] ;  /* 0x0000002804d27981 */ /* 0x004ea2000c1e1900 */
[----:B------:R-:W-:Y:S05]  /*0fa0*/  YIELD ;  /* 0x0000000000007946 */ /* 0x000fea0003800000 */
[----:B------:R-:W-:Y:S01]  /*0fb0*/  ULDC.64 UR4, c[0x0][0xa28] ;  /* 0x00028a0000047ab9 */ /* 0x000fe20000000a00 */
[----:B------:R-:W-:Y:S01]  /*0fc0*/  ULDC.64 UR8, c[0x0][0xa18] ;  /* 0x0002860000087ab9 */ /* 0x000fe20000000a00 */
[----:B------:R-:W-:Y:S01]  /*0fd0*/  ISETP.NE.U32.AND P1, PT, RZ, UR4, PT ;  /* 0x00000004ff007c0c */ /* 0x000fe2000bf25070 */
[----:B------:R-:W-:Y:S01]  /*0fe0*/  ULDC.64 UR6, c[0x0][0xa08] ;  /* 0x0002820000067ab9 */ /* 0x000fe20000000a00 */
[----:B------:R-:W-:Y:S01]  /*0ff0*/  IMAD.MOV.U32 R3, RZ, RZ, RZ ;  /* 0x000000ffff037224 */ /* 0x000fe200078e00ff */
[----:B------:R-:W-:Y:S01]  /*1000*/  ISETP.NE.U32.AND P0, PT, RZ, UR6, PT ;  /* 0x00000006ff007c0c */ /* 0x000fe2000bf05070 */
[----:B------:R-:W-:Y:S01]  /*1010*/  IMAD.MOV.U32 R27, RZ, RZ, RZ ;  /* 0x000000ffff1b7224 */ /* 0x000fe200078e00ff */
[----:B------:R-:W-:-:S02]  /*1020*/  ISETP.NE.AND.EX P1, PT, RZ, UR5, PT, P1 ;  /* 0x00000005ff007c0c */ /* 0x000fc4000bf25310 */
[----:B------:R-:W-:Y:S02]  /*1030*/  ISETP.NE.AND.EX P0, PT, RZ, UR7, PT, P0 ;  /* 0x00000007ff007c0c */ /* 0x000fe4000bf05300 */
[----:B--2---:R-:W-:Y:S01]  /*1040*/  SHF.R.S32.HI R219, RZ, 0x1f, R210 ;  /* 0x0000001fffdb7819 */ /* 0x004fe200000114d2 */
[----:B------:R-:W-:-:S08]  /*1050*/  IMAD.SHL.U32 R208, R210, 0x4, RZ ;  /* 0x00000004d2d07824 */ /* 0x000fd000078e00ff */
[C---:B----4-:R-:W-:Y:S02]  /*1060*/  @P1 LEA R6, P2, R210.reuse, UR4, 0x2 ;  /* 0x00000004d2061c11 */ /* 0x050fe4000f8410ff */
[C-C-:B------:R-:W-:Y:S02]  /*1070*/  SHF.L.U64.HI R209, R210.reuse, 0x2, R219.reuse ;  /* 0x00000002d2d17819 */ /* 0x140fe400000102db */
[----:B------:R-:W-:Y:S02]  /*1080*/  @P1 LEA.HI.X R7, R210, UR5, R219, 0x2, P2 ;  /* 0x00000005d2071c11 */ /* 0x000fe400090f14db */
[----:B------:R-:W-:Y:S01]  /*1090*/  ISETP.NE.U32.AND P2, PT, RZ, UR8, PT ;  /* 0x00000008ff007c0c */ /* 0x000fe2000bf45070 */
[----:B------:R-:W-:Y:S01]  /*10a0*/  ULDC UR4, c[0x0][0x288] ;  /* 0x0000a20000047ab9 */ /* 0x000fe20000000800 */
[----:B------:R-:W-:Y:S01]  /*10b0*/  IADD3 R8, P3, R208, UR6, RZ ;  /* 0x00000006d0087c10 */ /* 0x000fe2000ff7e0ff */
[----:B------:R0:W5:Y:S01]  /*10c0*/  @P1 LDG.E R3, desc[UR40][R6.64] ;  /* 0x0000002806031981 */ /* 0x000162000c1e1900 */
[----:B------:R-:W-:-:S02]  /*10d0*/  ISETP.NE.AND.EX P2, PT, RZ, UR9, PT, P2 ;  /* 0x00000009ff007c0c */ /* 0x000fc4000bf45320 */
[----:B------:R-:W-:Y:S01]  /*10e0*/  MOV R30, UR4 ;  /* 0x00000004001e7c02 */ /* 0x000fe20008000f00 */
[----:B------:R-:W-:Y:S01]  /*10f0*/  ULDC.64 UR4, c[0x0][0x3f8] ;  /* 0x0000fe0000047ab9 */ /* 0x000fe20000000a00 */
[----:B------:R-:W-:-:S05]  /*1100*/  IADD3.X R9, R209, UR7, RZ, P3, !PT ;  /* 0x00000007d1097c10 */ /* 0x000fca0009ffe4ff */
[----:B------:R0:W5:Y:S04]  /*1110*/  @P0 LDG.E R27, desc[UR40][R8.64] ;  /* 0x00000028081b0981 */ /* 0x000168000c1e1900 */
[----:B------:R-:W-:-:S04]  /*1120*/  @P2 IADD3 R4, P1, R208, UR8, RZ ;  /* 0x00000008d0042c10 */ /* 0x000fc8000ff3e0ff */
[----:B------:R-:W-:-:S05]  /*1130*/  @P2 IADD3.X R5, R209, UR9, RZ, P1, !PT ;  /* 0x00000009d1052c10 */ /* 0x000fca0008ffe4ff */
[----:B------:R0:W5:Y:S01]  /*1140*/  @P2 LDG.E R30, desc[UR40][R4.64] ;  /* 0x00000028041e2981 */ /* 0x000162000c1e1900 */
[----:B------:R-:W-:-:S03]  /*1150*/  UISETP.NE.U32.AND UP0, UPT, UR4, URZ, UPT ;  /* 0x0000003f0400728c */ /* 0x000fc6000bf05070 */
[----:B------:R-:W-:Y:S01]  /*1160*/  ULDC UR4, c[0x0][0x404] ;  /* 0x0001010000047ab9 */ /* 0x000fe20000000800 */
[----:B------:R-:W-:-:S03]  /*1170*/  UISETP.NE.AND.EX UP0, UPT, UR5, URZ, UPT, UP0 ;  /* 0x0000003f0500728c */ /* 0x000fc6000bf05300 */
[----:B------:R-:W-:Y:S01]  /*1180*/  ULDC UR5, c[0x0][0x2e0] ;  /* 0x0000b80000057ab9 */ /* 0x000fe20000000800 */
[----:B------:R-:W-:-:S04]  /*1190*/  USEL UR4, UR4, 0x1, UP0 ;  /* 0x0000000104047887 */ /* 0x000fc80008000000 */
[----:B------:R-:W-:-:S03]  /*11a0*/  UIMAD UR4, UR4, UR5, URZ ;  /* 0x00000005040472a4 */ /* 0x000fc6000f8e023f */
[----:B------:R-:W-:Y:S02]  /*11b0*/  ULDC UR5, c[0x0][0x338] ;  /* 0x0000ce0000057ab9 */ /* 0x000fe40000000800 */
[----:B------:R-:W-:Y:S02]  /*11c0*/  IMAD.U32 R62, RZ, RZ, UR5 ;  /* 0x00000005ff3e7e24 */ /* 0x000fe4000f8e00ff */
[----:B------:R-:W-:Y:S02]  /*11d0*/  IMAD.U32 R24, RZ, RZ, UR4 ;  /* 0x00000004ff187e24 */ /* 0x000fe4000f8e00ff */
        /* <DEDUP_REMOVED lines=11> */
.L_x_7647:
[----:B------:R-:W-:Y:S01]  /*1290*/  ULDC.64 UR4, c[0x0][0xa20] ;  /* 0x0002880000047ab9 */ /* 0x000fe20000000a00 */
[----:B------:R-:W-:Y:S01]  /*12a0*/  MOV R213, R85 ;  /* 0x0000005500d57202 */ /* 0x000fe20000000f00 */
[----:B------:R-:W-:Y:S01]  /*12b0*/  IMAD.MOV.U32 R207, RZ, RZ, R86 ;  /* 0x000000ffffcf7224 */ /* 0x000fe200078e0056 */
[----:B------:R-:W-:-:S04]  /*12c0*/  ISETP.NE.U32.AND P1, PT, RZ, UR4, PT ;  /* 0x00000004ff007c0c */ /* 0x000fc8000bf25070 */
[----:B------:R-:W-:-:S13]  /*12d0*/  ISETP.NE.AND.EX P1, PT, RZ, UR5, PT, P1 ;  /* 0x00000005ff007c0c */ /* 0x000fda000bf25310 */
[----:B------:R-:W-:Y:S05]  /*12e0*/  @!P1 BRA `(.L_x_7648) ;  /* 0x0000000000109947 */ /* 0x000fea0003800000 */
[----:B------:R-:W-:-:S04]  /*12f0*/  IADD3 R4, P0, R208, UR4, RZ ;  /* 0x00000004d0047c10 */ /* 0x000fc8000ff1e0ff */
[----:B------:R-:W-:-:S05]  /*1300*/  IADD3.X R5, R209, UR5, RZ, P0, !PT ;  /* 0x00000005d1057c10 */ /* 0x000fca00087fe4ff */
[----:B------:R0:W5:Y:S01]  /*1310*/  LDG.E R24, desc[UR40][R4.64] ;  /* 0x0000002804187981 */ /* 0x000162000c1e1900 */
[----:B------:R-:W-:Y:S05]  /*1320*/  BRA `(.L_x_7649) ;  /* 0x0000000000107947 */ /* 0x000fea0003800000 */
.L_x_7648:
[----:B------:R-:W-:Y:S05]  /*1330*/  @!P0 BRA `(.L_x_7649) ;  /* 0x00000000000c8947 */ /* 0x000fea0003800000 */
[----:B------:R-:W2:Y:S04]  /*1340*/  LDG.E R5, desc[UR40][R8.64] ;  /* 0x0000002808057981 */ /* 0x000ea8000c1e1900 */
[----:B------:R-:W2:Y:S02]  /*1350*/  LDG.E R24, desc[UR40][R8.64+0x4] ;  /* 0x0000042808187981 */ /* 0x000ea4000c1e1900 */
[----:B--2---:R-:W-:-:S07]  /*1360*/  IMAD.IADD R24, R24, 0x1, -R5 ;  /* 0x0000000118187824 */ /* 0x004fce00078e0a05 */
.L_x_7649:
        /* <DEDUP_REMOVED lines=19> */
[----:B------:R-:W-:-:S04]  /*14a0*/  VIADD R0, R176, 0x5f ;  /* 0x0000005fb0007836 */ /* 0x000fc80000000000 */
[----:B------:R-:W-:-:S05]  /*14b0*/  IMAD.HI R0, R0, 0x2aaaaaab, RZ ;  /* 0x2aaaaaab00007827 */ /* 0x000fca00078e02ff */
[----:B------:R-:W-:-:S04]  /*14c0*/  SHF.R.U32.HI R177, RZ, 0x1f, R0 ;  /* 0x0000001fffb17819 */ /* 0x000fc80000011600 */
[----:B------:R-:W-:-:S05]  /*14d0*/  LEA.HI.SX32 R177, R0, R177, 0x1c ;  /* 0x000000b100b17211 */ /* 0x000fca00078fe2ff */
[----:B------:R-:W-:-:S05]  /*14e0*/  IMAD R3, R177, 0x60, -R3 ;  /* 0x00000060b1037824 */ /* 0x000fca00078e0a03 */
[----:B------:R-:W-:-:S04]  /*14f0*/  VIMNMX R3, R3, R62, PT ;  /* 0x0000003e03037248 */ /* 0x000fc80003fe0100 */
[----:B------:R-:W-:Y:S01]  /*1500*/  ISETP.GT.AND P0, PT, R3, R60, PT ;  /* 0x0000003c0300720c */ /* 0x000fe20003f04270 */
[----:B------:R-:W-:-:S05]  /*1510*/  IMAD.WIDE.U32 R60, R60, -0x55555555, RZ ;  /* 0xaaaaaaab3c3c7825 */ /* 0x000fca00078e00ff */
[----:B------:R-:W-:-:S04]  /*1520*/  SHF.R.U32.HI R60, RZ, 0x6, R61 ;  /* 0x00000006ff3c7819 */ /* 0x000fc8000001163d */
[----:B------:R-:W-:-:S03]  /*1530*/  MOV R59, R60 ;  /* 0x0000003c003b7202 */ /* 0x000fc60000000f00 */
[----:B------:R-:W-:-:S04]  /*1540*/  @P0 VIADD R0, R3, 0x5f ;  /* 0x0000005f03000836 */ /* 0x000fc80000000000 */
[----:B------:R-:W-:-:S05]  /*1550*/  @P0 IMAD.HI R0, R0, 0x2aaaaaab, RZ ;  /* 0x2aaaaaab00000827 */ /* 0x000fca00078e02ff */
[----:B------:R-:W-:-:S04]  /*1560*/  @P0 SHF.R.U32.HI R3, RZ, 0x1f, R0 ;  /* 0x0000001fff030819 */ /* 0x000fc80000011600 */
[----:B------:R-:W-:Y:S02]  /*1570*/  @P0 LEA.HI.SX32 R59, R0, R3, 0x1c ;  /* 0x00000003003b0211 */ /* 0x000fe400078fe2ff */
        /* <DEDUP_REMOVED lines=23> */
.L_x_7652:
[----:B------:R-:W-:Y:S05]  /*16f0*/  BSYNC B6 ;  /* 0x0000000000067941 */ /* 0x000fea0003800000 */
.L_x_7651:
        /* <DEDUP_REMOVED lines=20> */
.L_x_7654:
[----:B------:R-:W-:Y:S05]  /*1840*/  BSYNC B6 ;  /* 0x0000000000067941 */ /* 0x000fea0003800000 */
.L_x_7653:
[----:B------:R-:W-:Y:S01]  /*1850*/  ULDC.64 UR4, c[0x0][0x9f8] ;  /* 0x00027e0000047ab9 */ /* 0x000fe20000000a00 */
[----:B------:R-:W0:Y:S01]  /*1860*/  LDC R0, c[0x0][0x428] ;  /* 0x00010a00ff007b82 */ /* 0x000e220000000800 */
[----:B------:R-:W-:-:S07]  /*1870*/  ISETP.NE.U32.AND P0, PT, RZ, UR4, PT ;  /* 0x00000004ff007c0c */ /* 0x000fce000bf05070 */
[----:B------:R-:W1:Y:S01]  /*1880*/  LDC.64 R42, c[0x0][0x2f0] ;  /* 0x0000bc00ff2a7b82 */ /* 0x000e620000000a00 */
[----:B------:R-:W-:Y:S01]  /*1890*/  ISETP.NE.AND.EX P0, PT, RZ, UR5, PT, P0 ;  /* 0x00000005ff007c0c */ /* 0x000fe2000bf05300 */
[----:B------:R-:W2:Y:S01]  /*18a0*/  S2R R20, SR_TID.X ;  /* 0x0000000000147919 */ /* 0x000ea20000002100 */
[----:B------:R-:W-:Y:S01]  /*18b0*/  IMAD.IADD R56, R27, 0x1, R24 ;  /* 0x000000011b387824 */ /* 0x000fe200078e0218 */
[----:B------:R-:W-:Y:S01]  /*18c0*/  ULDC.64 UR6, c[0x0][0xa08] ;  /* 0x0002820000067ab9 */ /* 0x000fe20000000a00 */
[C---:B------:R-:W-:Y:S01]  /*18d0*/  VIADD R99, R16.reuse, 0x20 ;  /* 0x0000002010637836 */ /* 0x040fe20000000000 */
[C---:B------:R-:W-:Y:S01]  /*18e0*/  IADD3 R96, R16.reuse, 0x60, RZ ;  /* 0x0000006010607810 */ /* 0x040fe20007ffe0ff */
[----:B------:R-:W-:Y:S01]  /*18f0*/  VIADD R98, R16, 0x40 ;  /* 0x0000004010627836 */ /* 0x000fe20000000000 */
[----:B------:R-:W3:Y:S06]  /*1900*/  LDC.64 R54, c[0x0][0x3d8] ;  /* 0x0000f600ff367b82 */ /* 0x000eec0000000a00 */
[----:B------:R-:W-:-:S02]  /*1910*/  @P0 IADD3 R4, P1, R208, UR4, RZ ;  /* 0x00000004d0040c10 */ /* 0x000fc4000ff3e0ff */
[----:B------:R-:W4:Y:S02]  /*1920*/  LDC R27, c[0x0][0x3d4] ;  /* 0x0000f500ff1b7b82 */ /* 0x000f240000000800 */
[----:B------:R-:W-:Y:S01]  /*1930*/  @P0 IADD3.X R5, R209, UR5, RZ, P1, !PT ;  /* 0x00000005d1050c10 */ /* 0x000fe20008ffe4ff */
[----:B------:R-:W-:-:S04]  /*1940*/  ULDC.64 UR4, c[0x0][0x2f8] ;  /* 0x0000be0000047ab9 */ /* 0x000fc80000000a00 */
[----:B------:R2:W4:Y:S01]  /*1950*/  @P0 LDG.E R25, desc[UR40][R4.64] ;  /* 0x0000002804190981 */ /* 0x000522000c1e1900 */
[----:B0-----:R-:W-:Y:S01]  /*1960*/  ISETP.NE.AND P0, PT, R0, 0x1, PT ;  /* 0x000000010000780c */ /* 0x001fe20003f05270 */
[C---:B------:R-:W-:Y:S01]  /*1970*/  VIADD R94, R16.reuse, 0x80 ;  /* 0x00000080105e7836 */ /* 0x040fe20000000000 */
[----:B------:R-:W-:Y:S01]  /*1980*/  SHF.R.S32.HI R33, RZ, 0x1f, R56 ;  /* 0x0000001fff217819 */ /* 0x000fe20000011438 */
[----:B------:R-:W-:Y:S01]  /*1990*/  VIADD R92, R16, 0xa0 ;  /* 0x000000a0105c7836 */ /* 0x000fe20000000000 */
[----:B------:R-:W0:Y:S01]  /*19a0*/  LDC.64 R48, c[0x0][0x3e8] ;  /* 0x0000fa00ff307b82 */ /* 0x000e220000000a00 */
[----:B------:R-:W-:Y:S01]  /*19b0*/  IMAD.SHL.U32 R28, R217, 0x4, RZ ;  /* 0x00000004d91c7824 */ /* 0x000fe200078e00ff */
[----:B-1----:R-:W-:Y:S01]  /*19c0*/  SHF.L.U64.HI R88, R42, 0x6, R43 ;  /* 0x000000062a587819 */ /* 0x002fe2000001022b */
[-C--:B------:R-:W-:Y:S01]  /*19d0*/  IMAD R6, R33, R42.reuse, RZ ;  /* 0x0000002a21067224 */ /* 0x080fe200078e02ff */
[----:B---3--:R-:W-:Y:S01]  /*19e0*/  SHF.L.U64.HI R84, R54, 0x6, R55 ;  /* 0x0000000636547819 */ /* 0x008fe20000010237 */
[----:B--2---:R-:W-:Y:S01]  /*19f0*/  IMAD.WIDE.U32 R4, R56, R42, RZ ;  /* 0x0000002a38047225 */ /* 0x004fe200078e00ff */
[----:B------:R-:W-:-:S02]  /*1a00*/  SHF.R.U32.HI R26, RZ, 0x7, R20 ;  /* 0x00000007ff1a7819 */ /* 0x000fc40000011614 */
[----:B------:R-:W-:Y:S01]  /*1a10*/  SHF.R.S32.HI R29, RZ, 0x1f, R28 ;  /* 0x0000001fff1d7819 */ /* 0x000fe2000001141c */
[----:B------:R-:W1:Y:S01]  /*1a20*/  @P0 LDC R3, c[0x0][0x42c] ;  /* 0x00010b00ff030b82 */ /* 0x000e620000000800 */
[----:B------:R-:W-:Y:S01]  /*1a30*/  ISETP.NE.AND P6, PT, R26, 0x1, PT ;  /* 0x000000011a00780c */ /* 0x000fe20003fc5270 */
[----:B------:R-:W-:Y:S01]  /*1a40*/  IMAD.SHL.U32 R87, R218, 0x40, RZ ;  /* 0x00000040da577824 */ /* 0x000fe200078e00ff */
[----:B------:R-:W-:Y:S01]  /*1a50*/  SHF.R.S32.HI R81, RZ, 0x1f, R211 ;  /* 0x0000001fff517819 */ /* 0x000fe200000114d3 */
[----:B------:R-:W-:Y:S01]  /*1a60*/  IMAD.MOV.U32 R80, RZ, RZ, 0x20 ;  /* 0x00000020ff507424 */ /* 0x000fe200078e00ff */
[----:B------:R-:W-:Y:S01]  /*1a70*/  IADD3 R79, R26, 0x8, RZ ;  /* 0x000000081a4f7810 */ /* 0x000fe20007ffe0ff */
[----:B------:R-:W-:Y:S01]  /*1a80*/  IMAD.SHL.U32 R83, R54, 0x40, RZ ;  /* 0x0000004036537824 */ /* 0x000fe200078e00ff */
[----:B------:R-:W-:Y:S01]  /*1a90*/  LOP3.LUT R87, R87, 0x1c0, RZ, 0xc0, !PT ;  /* 0x000001c057577812 */ /* 0x000fe200078ec0ff */
[----:B------:R-:W2:Y:S01]  /*1aa0*/  @P0 LDC R7, c[0x0][0x430] ;  /* 0x00010c00ff070b82 */ /* 0x000ea20000000800 */
[----:B----4-:R-:W-:-:S02]  /*1ab0*/  IMAD.SHL.U32 R78, R27, 0x2, RZ ;  /* 0x000000021b4e7824 */ /* 0x010fc400078e00ff */
[----:B------:R-:W-:Y:S01]  /*1ac0*/  SHF.R.U32.HI R82, RZ, 0x3, R87 ;  /* 0x00000003ff527819 */ /* 0x000fe20000011657 */
[----:B0-----:R-:W-:Y:S01]  /*1ad0*/  IMAD.WIDE.U32 R10, R19, R48, R16 ;  /* 0x00000030130a7225 */ /* 0x001fe200078e0010 */
[----:B------:R-:W-:-:S03]  /*1ae0*/  SHF.L.U64.HI R91, R48, 0x6, R49 ;  /* 0x00000006305b7819 */ /* 0x000fc60000010231 */
[----:B------:R-:W-:Y:S02]  /*1af0*/  IMAD R75, R49, 0x60, RZ ;  /* 0x00000060314b7824 */ /* 0x000fe400078e02ff */
[----:B------:R-:W-:Y:S02]  /*1b00*/  IMAD.SHL.U32 R89, R48, 0x40, RZ ;  /* 0x0000004030597824 */ /* 0x000fe400078e00ff */
[----:B-1----:R-:W-:-:S04]  /*1b10*/  @P0 IMAD.HI.U32 R0, R86, R3, RZ ;  /* 0x0000000356000227 */ /* 0x002fc800078e00ff */
[----:B------:R-:W-:Y:S02]  /*1b20*/  IMAD R3, R56, R43, R6 ;  /* 0x0000002b38037224 */ /* 0x000fe400078e0206 */
[----:B------:R-:W-:Y:S01]  /*1b30*/  IMAD R6, R216, R42, RZ ;  /* 0x0000002ad8067224 */ /* 0x000fe200078e02ff */
[----:B--2---:R-:W-:Y:S01]  /*1b40*/  @P0 SHF.R.U32.HI R86, RZ, R7, R0 ;  /* 0x00000007ff560219 */ /* 0x004fe20000011600 */
[----:B------:R-:W-:Y:S01]  /*1b50*/  IMAD.IADD R5, R5, 0x1, R3 ;  /* 0x0000000105057824 */ /* 0x000fe200078e0203 */
[----:B------:R-:W-:Y:S01]  /*1b60*/  ISETP.NE.U32.AND P0, PT, RZ, UR6, PT ;  /* 0x00000006ff007c0c */ /* 0x000fe2000bf05070 */
[----:B------:R-:W-:Y:S01]  /*1b70*/  IMAD R6, R19, R43, R6 ;  /* 0x0000002b13067224 */ /* 0x000fe200078e0206 */
[----:B------:R-:W-:Y:S01]  /*1b80*/  SHF.R.S32.HI R7, RZ, 0x1f, R86 ;  /* 0x0000001fff077819 */ /* 0x000fe20000011456 */
[----:B------:R-:W-:Y:S01]  /*1b90*/  IMAD.WIDE.U32 R4, R86, UR4, R4 ;  /* 0x0000000456047c25 */ /* 0x000fe2000f8e0004 */
[----:B------:R-:W-:-:S03]  /*1ba0*/  ISETP.NE.AND.EX P0, PT, RZ, UR7, PT, P0 ;  /* 0x00000007ff007c0c */ /* 0x000fc6000bf05300 */
[----:B------:R-:W-:-:S04]  /*1bb0*/  IMAD R3, R7, UR4, RZ ;  /* 0x0000000407037c24 */ /* 0x000fc8000f8e02ff */
[----:B------:R-:W-:Y:S01]  /*1bc0*/  IMAD R3, R86, UR5, R3 ;  /* 0x0000000556037c24 */ /* 0x000fe2000f8e0203 */
[----:B------:R-:W-:-:S03]  /*1bd0*/  ULDC.64 UR4, c[0x0][0x300] ;  /* 0x0000c00000047ab9 */ /* 0x000fc60000000a00 */
        /* <DEDUP_REMOVED lines=8> */
[----:B------:R-:W-:Y:S05]  /*1c60*/  @!P6 WARPSYNC.ALL ;  /* 0x000000000000e948 */ /* 0x000fea0003800000 */
[----:B------:R-:W-:Y:S01]  /*1c70*/  ULDC UR4, c[0x0][0x310] ;  /* 0x0000c40000047ab9 */ /* 0x000fe20000000800 */
[----:B------:R-:W-:Y:S01]  /*1c80*/  IADD3 R97, R21, R97, RZ ;  /* 0x0000006115617210 */ /* 0x000fe20007ffe0ff */
[----:B------:R-:W-:Y:S01]  /*1c90*/  ULDC.64 UR6, c[0x0][0x320] ;  /* 0x0000c80000067ab9 */ /* 0x000fe20000000a00 */
[----:B------:R-:W-:Y:S01]  /*1ca0*/  @!P6 BAR.SYNC.DEFER_BLOCKING 0x9, 0x100 ;  /* 0x024400000000eb1d */ /* 0x000fe20000010000 */
[----:B------:R-:W-:-:S02]  /*1cb0*/  ISETP.GE.AND P1, PT, R99, UR4, PT ;  /* 0x0000000463007c0c */ /* 0x000fc4000bf26270 */
[----:B------:R-:W-:Y:S01]  /*1cc0*/  IADD3 R95, P0, R20, R4, RZ ;  /* 0x00000004145f7210 */ /* 0x000fe20007f1e0ff */
[C---:B------:R-:W-:Y:S01]  /*1cd0*/  VIADD R4, R16.reuse, 0xc0 ;  /* 0x000000c010047836 */ /* 0x040fe20000000000 */
[----:B------:R-:W-:Y:S02]  /*1ce0*/  SEL R3, RZ, 0xffffffff, P1 ;  /* 0xffffffffff037807 */ /* 0x000fe40000800000 */
[----:B------:R-:W-:Y:S01]  /*1cf0*/  IADD3.X R93, R97, R5, R6, P0, !PT ;  /* 0x00000005615d7210 */ /* 0x000fe200007fe406 */
[C---:B------:R-:W-:Y:S01]  /*1d00*/  VIADD R6, R16.reuse, 0xe0 ;  /* 0x000000e010067836 */ /* 0x040fe20000000000 */
[----:B------:R-:W-:Y:S01]  /*1d10*/  ISETP.GE.AND P0, PT, R16, UR4, PT ;  /* 0x0000000410007c0c */ /* 0x000fe2000bf06270 */
[----:B------:R-:W-:Y:S01]  /*1d20*/  IMAD.SHL.U32 R5, R3, 0x2, RZ ;  /* 0x0000000203057824 */ /* 0x000fe200078e00ff */
[----:B------:R-:W-:Y:S01]  /*1d30*/  ISETP.GE.AND P1, PT, R96, UR4, PT ;  /* 0x0000000460007c0c */ /* 0x000fe2000bf26270 */
[----:B------:R-:W-:Y:S01]  /*1d40*/  IMAD R3, R7, UR6, RZ ;  /* 0x0000000607037c24 */ /* 0x000fe2000f8e02ff */
[----:B------:R-:W-:-:S02]  /*1d50*/  SEL R0, RZ, 0x1, P0 ;  /* 0x00000001ff007807 */ /* 0x000fc40000000000 */
[----:B------:R-:W-:Y:S01]  /*1d60*/  ISETP.GE.AND P0, PT, R98, UR4, PT ;  /* 0x0000000462007c0c */ /* 0x000fe2000bf06270 */
[----:B------:R-:W-:Y:S01]  /*1d70*/  IMAD R7, R86, UR7, R3 ;  /* 0x0000000756077c24 */ /* 0x000fe2000f8e0203 */
[----:B------:R-:W-:Y:S02]  /*1d80*/  ISETP.GE.AND P3, PT, R6, UR4, PT ;  /* 0x0000000406007c0c */ /* 0x000fe4000bf66270 */
[----:B------:R-:W-:Y:S02]  /*1d90*/  LOP3.LUT R0, R5, 0x2, R0, 0xe2, !PT ;  /* 0x0000000205007812 */ /* 0x000fe400078ee200 */
[----:B------:R-:W-:Y:S02]  /*1da0*/  SEL R3, RZ, 0x4, P0 ;  /* 0x00000004ff037807 */ /* 0x000fe40000000000 */
[----:B------:R-:W-:Y:S02]  /*1db0*/  SEL R6, RZ, 0x8, P1 ;  /* 0x00000008ff067807 */ /* 0x000fe40000800000 */
[----:B------:R-:W-:-:S02]  /*1dc0*/  ISETP.GE.AND P0, PT, R94, UR4, PT ;  /* 0x000000045e007c0c */ /* 0x000fc4000bf06270 */
[----:B------:R-:W-:Y:S02]  /*1dd0*/  ISETP.GE.AND P1, PT, R92, UR4, PT ;  /* 0x000000045c007c0c */ /* 0x000fe4000bf26270 */
[----:B------:R-:W-:Y:S02]  /*1de0*/  LOP3.LUT R0, R6, R0, R3, 0xfe, !PT ;  /* 0x0000000006007212 */ /* 0x000fe400078efe03 */
[----:B------:R-:W-:Y:S01]  /*1df0*/  ISETP.GE.AND P2, PT, R4, UR4, PT ;  /* 0x0000000404007c0c */ /* 0x000fe2000bf46270 */
[----:B------:R-:W-:Y:S01]  /*1e00*/  IMAD.WIDE.U32 R4, R86, UR6, R16 ;  /* 0x0000000656047c25 */ /* 0x000fe2000f8e0010 */
[----:B------:R-:W-:Y:S01]  /*1e10*/  SEL R3, RZ, 0x10, P0 ;  /* 0x00000010ff037807 */ /* 0x000fe20000000000 */
[----:B------:R-:W-:Y:S01]  /*1e20*/  ULDC.64 UR4, c[0x0][0x328] ;  /* 0x0000ca0000047ab9 */ /* 0x000fe20000000a00 */
[----:B------:R-:W-:Y:S01]  /*1e30*/  SEL R6, RZ, 0x20, P1 ;  /* 0x00000020ff067807 */ /* 0x000fe20000800000 */
[----:B------:R-:W-:Y:S01]  /*1e40*/  IMAD.IADD R5, R5, 0x1, R7 ;  /* 0x0000000105057824 */ /* 0x000fe200078e0207 */
[----:B------:R-:W-:Y:S01]  /*1e50*/  ISETP.GE.AND P0, PT, R16, R27, PT ;  /* 0x0000001b1000720c */ /* 0x000fe20003f06270 */
[----:B------:R-:W-:Y:S01]  /*1e60*/  IMAD R7, R8, UR4, RZ ;  /* 0x0000000408077c24 */ /* 0x000fe2000f8e02ff */
[----:B------:R-:W-:Y:S01]  /*1e70*/  LOP3.LUT R3, R6, R0, R3, 0xfe, !PT ;  /* 0x0000000006037212 */ /* 0x000fe200078efe03 */
[----:B------:R-:W-:Y:S01]  /*1e80*/  IMAD.WIDE.U32 R8, R19, R54, R16 ;  /* 0x0000003613087225 */ /* 0x000fe200078e0010 */
[----:B------:R-:W-:-:S02]  /*1e90*/  SEL R0, RZ, 0x40, P2 ;  /* 0x00000040ff007807 */ /* 0x000fc40001000000 */
[----:B------:R-:W-:Y:S01]  /*1ea0*/  LOP3.LUT P1, RZ, R218, 0x4, RZ, 0xc0, !PT ;  /* 0x00000004daff7812 */ /* 0x000fe2000782c0ff */
[----:B------:R-:W-:Y:S01]  /*1eb0*/  IMAD R63, R41, UR5, R7 ;  /* 0x00000005293f7c24 */ /* 0x000fe2000f8e0207 */
[----:B------:R-:W-:Y:S01]  /*1ec0*/  LOP3.LUT R0, R3, R0, RZ, 0xfc, !PT ;  /* 0x0000000003007212 */ /* 0x000fe200078efcff */
[----:B------:R-:W-:Y:S01]  /*1ed0*/  IMAD.WIDE.U32 R40, R41, UR4, R4 ;  /* 0x0000000429287c25 */ /* 0x000fe2000f8e0004 */
[----:B------:R-:W-:Y:S01]  /*1ee0*/  SEL R3, R27, RZ, P0 ;  /* 0x000000ff1b037207 */ /* 0x000fe20000000000 */
[----:B------:R-:W-:Y:S01]  /*1ef0*/  ULDC UR4, c[0x0][0x2e4] ;  /* 0x0000b90000047ab9 */ /* 0x000fe20000000800 */
[C---:B------:R-:W-:Y:S01]  /*1f00*/  IADD3 R56, P2, R19.reuse, R56, RZ ;  /* 0x0000003813387210 */ /* 0x040fe20007f5e0ff */
[-C--:B------:R-:W-:Y:S01]  /*1f10*/  IMAD R4, R216, R54.reuse, RZ ;  /* 0x00000036d8047224 */ /* 0x080fe200078e02ff */
[----:B------:R-:W-:Y:S01]  /*1f20*/  SHF.L.U32 R86, R42, 0x6, RZ ;  /* 0x000000062a567819 */ /* 0x000fe200000006ff */
[----:B------:R-:W-:Y:S01]  /*1f30*/  IMAD.IADD R3, R16, 0x1, R3 ;  /* 0x0000000110037824 */ /* 0x000fe200078e0203 */
[----:B------:R-:W-:Y:S01]  /*1f40*/  SEL R80, R80, 0xffffffe0, !P1 ;  /* 0xffffffe050507807 */ /* 0x000fe20004800000 */
[C---:B------:R-:W-:Y:S01]  /*1f50*/  IMAD R13, R19.reuse, R55, R4 ;  /* 0x00000037130d7224 */ /* 0x040fe200078e0204 */
[----:B------:R-:W-:Y:S01]  /*1f60*/  ISETP.GE.AND P1, PT, R16, UR4, PT ;  /* 0x0000000410007c0c */ /* 0x000fe2000bf26270 */
[----:B------:R-:W-:Y:S01]  /*1f70*/  IMAD.WIDE.U32 R4, R19, R54, R28 ;  /* 0x0000003613047225 */ /* 0x000fe200078e001c */
[----:B------:R-:W-:-:S03]  /*1f80*/  SHF.R.S32.HI R12, RZ, 0x1f, R3 ;  /* 0x0000001fff0c7819 */ /* 0x000fc60000011403 */
[-C--:B------:R-:W-:Y:S01]  /*1f90*/  IMAD R6, R216, R48.reuse, RZ ;  /* 0x00000030d8067224 */ /* 0x080fe200078e02ff */
[----:B------:R-:W-:Y:S01]  /*1fa0*/  LEA.HI R12, R12, R3, RZ, 0x3 ;  /* 0x000000030c0c7211 */ /* 0x000fe200078f18ff */
[----:B------:R-:W-:Y:S01]  /*1fb0*/  IMAD.IADD R9, R13, 0x1, R9 ;  /* 0x000000010d097824 */ /* 0x000fe200078e0209 */
[----:B------:R-:W-:Y:S01]  /*1fc0*/  LOP3.LUT R3, R87, 0x18, R16, 0xf8, !PT ;  /* 0x0000001857037812 */ /* 0x000fe200078ef810 */
[----:B------:R-:W-:Y:S01]  /*1fd0*/  IMAD.IADD R5, R5, 0x1, R13 ;  /* 0x0000000105057824 */ /* 0x000fe200078e020d */
[----:B-----5:R-:W-:Y:S01]  /*1fe0*/  SHF.R.S32.HI R13, RZ, 0x1f, R31 ;  /* 0x0000001fff0d7819 */ /* 0x020fe2000001141f */
[C---:B------:R-:W-:Y:S01]  /*1ff0*/  IMAD R15, R19.reuse, R49, R6 ;  /* 0x00000031130f7224 */ /* 0x040fe200078e0206 */
[----:B------:R-:W-:Y:S01]  /*2000*/  LOP3.LUT R69, R12, 0xfffffff8, RZ, 0xc0, !PT ;  /* 0xfffffff80c457812 */ /* 0x000fe200078ec0ff */
[-C--:B------:R-:W-:Y:S01]  /*2010*/  IMAD.WIDE.U32 R6, R19, R48.reuse, R28 ;  /* 0x0000003013067225 */ /* 0x080fe200078e001c */
[----:B------:R-:W-:Y:S02]  /*2020*/  SHF.R.S32.HI R70, RZ, 0x3, R12 ;  /* 0x00000003ff467819 */ /* 0x000fe4000001140c */
[----:B------:R-:W-:Y:S01]  /*2030*/  IADD3 R11, R15, R11, RZ ;  /* 0x0000000b0f0b7210 */ /* 0x000fe20007ffe0ff */
[----:B------:R-:W-:Y:S01]  /*2040*/  IMAD R14, R13, R48, RZ ;  /* 0x000000300d0e7224 */ /* 0x000fe200078e02ff */
[----:B------:R-:W-:Y:S01]  /*2050*/  SHF.R.S32.HI R64, RZ, 0x1f, R69 ;  /* 0x0000001fff407819 */ /* 0x000fe20000011445 */
[----:B------:R-:W-:Y:S01]  /*2060*/  IMAD.WIDE.U32 R52, R31, R54, R4 ;  /* 0x000000361f347225 */ /* 0x000fe200078e0004 */
[----:B------:R-:W-:-:S02]  /*2070*/  LOP3.LUT R4, R3, R82, RZ, 0x3c, !PT ;  /* 0x0000005203047212 */ /* 0x000fc400078e3cff */
[--C-:B------:R-:W-:Y:S01]  /*2080*/  LOP3.LUT R3, R87, 0x38, R12.reuse, 0xf8, !PT ;  /* 0x0000003857037812 */ /* 0x100fe200078ef80c */
[----:B------:R-:W-:Y:S01]  /*2090*/  IMAD.IADD R7, R7, 0x1, R15 ;  /* 0x0000000107077824 */ /* 0x000fe200078e020f */
[----:B------:R-:W-:Y:S01]  /*20a0*/  LOP3.LUT R5, R204, 0x38, R12, 0xf8, !PT ;  /* 0x00000038cc057812 */ /* 0x000fe200078ef80c */
[----:B------:R-:W-:Y:S02]  /*20b0*/  IMAD R25, R31, R49, R14 ;  /* 0x000000311f197224 */ /* 0x000fe400078e020e */
[----:B------:R-:W-:Y:S01]  /*20c0*/  IMAD R14, R13, R54, RZ ;  /* 0x000000360d0e7224 */ /* 0x000fe200078e02ff */
[----:B------:R-:W-:Y:S01]  /*20d0*/  LOP3.LUT R5, R5, R234, RZ, 0x3c, !PT ;  /* 0x000000ea05057212 */ /* 0x000fe200078e3cff */
[----:B------:R-:W-:Y:S01]  /*20e0*/  IMAD R77, R205, 0x200, R4 ;  /* 0x00000200cd4d7824 */ /* 0x000fe200078e0204 */
[----:B------:R-:W-:Y:S01]  /*20f0*/  LOP3.LUT R4, R3, R82, RZ, 0x3c, !PT ;  /* 0x0000005203047212 */ /* 0x000fe200078e3cff */
[----:B------:R-:W-:Y:S01]  /*2100*/  IMAD.WIDE.U32 R44, R31, R48, R10 ;  /* 0x000000301f2c7225 */ /* 0x000fe200078e000a */
[----:B------:R-:W-:-:S03]  /*2110*/  SEL R3, RZ, 0xffffff80, P3 ;  /* 0xffffff80ff037807 */ /* 0x000fc60001800000 */
[----:B------:R-:W-:Y:S01]  /*2120*/  IMAD.WIDE.U32 R46, R31, R48, R6 ;  /* 0x000000301f2e7225 */ /* 0x000fe200078e0006 */
[C---:B------:R-:W-:Y:S02]  /*2130*/  LOP3.LUT R3, R0.reuse, 0x80, R3, 0xc8, !PT ;  /* 0x0000008000037812 */ /* 0x040fe400078ec803 */
[----:B------:R-:W-:Y:S01]  /*2140*/  LOP3.LUT R0, R0, 0x40, RZ, 0xc0, !PT ;  /* 0x0000004000007812 */ /* 0x000fe200078ec0ff */
[----:B------:R-:W-:Y:S01]  /*2150*/  IMAD R15, R43, 0x60, RZ ;  /* 0x000000602b0f7824 */ /* 0x000fe200078e02ff */
[----:B------:R-:W-:Y:S01]  /*2160*/  IADD3 R68, R47, R25, RZ ;  /* 0x000000192f447210 */ /* 0x000fe20007ffe0ff */
[----:B------:R-:W-:-:S04]  /*2170*/  IMAD.WIDE.U32 R48, R48, 0x60, RZ ;  /* 0x0000006030307825 */ /* 0x000fc800078e00ff */
[----:B------:R-:W-:Y:S01]  /*2180*/  IMAD R7, R31, R55, R14 ;  /* 0x000000371f077224 */ /* 0x000fe200078e020e */
[----:B------:R-:W-:Y:S01]  /*2190*/  IADD3 R75, R49, R75, RZ ;  /* 0x0000004b314b7210 */ /* 0x000fe20007ffe0ff */
[----:B------:R-:W-:Y:S02]  /*21a0*/  IMAD R11, R55, 0x60, RZ ;  /* 0x00000060370b7824 */ /* 0x000fe400078e02ff */
[----:B------:R-:W-:-:S04]  /*21b0*/  IMAD.WIDE.U32 R50, R31, R54, R8 ;  /* 0x000000361f327225 */ /* 0x000fc800078e0008 */
[----:B------:R-:W-:-:S04]  /*21c0*/  IMAD.WIDE.U32 R42, R42, 0x60, RZ ;  /* 0x000000602a2a7825 */ /* 0x000fc800078e00ff */
[----:B------:R-:W-:-:S04]  /*21d0*/  IMAD.WIDE.U32 R54, R54, 0x60, RZ ;  /* 0x0000006036367825 */ /* 0x000fc800078e00ff */
[----:B------:R-:W-:Y:S01]  /*21e0*/  IMAD.X R57, R216, 0x1, R33, P2 ;  /* 0x00000001d8397824 */ /* 0x000fe200010e0621 */
[----:B------:R-:W-:Y:S01]  /*21f0*/  ISETP.GE.AND P2, PT, R99, UR4, PT ;  /* 0x0000000463007c0c */ /* 0x000fe2000bf46270 */
[----:B------:R-:W-:Y:S02]  /*2200*/  IMAD.IADD R76, R43, 0x1, R15 ;  /* 0x000000012b4c7824 */ /* 0x000fe400078e020f */
[----:B------:R-:W-:Y:S02]  /*2210*/  IMAD.IADD R74, R55, 0x1, R11 ;  /* 0x00000001374a7824 */ /* 0x000fe400078e020b */
[----:B------:R-:W-:Y:S02]  /*2220*/  IMAD.IADD R73, R80, 0x1, R77 ;  /* 0x0000000150497824 */ /* 0x000fe400078e024d */
[----:B------:R-:W-:Y:S02]  /*2230*/  IMAD.IADD R72, R25, 0x1, R45 ;  /* 0x0000000119487824 */ /* 0x000fe400078e022d */
[----:B------:R-:W-:-:S02]  /*2240*/  IMAD.IADD R71, R7, 0x1, R51 ;  /* 0x0000000107477824 */ /* 0x000fc400078e0233 */
[----:B------:R-:W-:Y:S02]  /*2250*/  IMAD.IADD R66, R53, 0x1, R7 ;  /* 0x0000000135427824 */ /* 0x000fe400078e0207 */
[----:B------:R-:W-:Y:S02]  /*2260*/  IMAD R67, R205, 0x200, R4 ;  /* 0x00000200cd437824 */ /* 0x000fe400078e0204 */
[----:B------:R-:W-:Y:S02]  /*2270*/  IMAD.IADD R65, R206, 0x1, R5 ;  /* 0x00000001ce417824 */ /* 0x000fe400078e0205 */
[----:B------:R-:W-:-:S07]  /*2280*/  IMAD.IADD R63, R41, 0x1, R63 ;  /* 0x00000001293f7824 */ /* 0x000fce00078e023f */
.L_x_7702:
[----:B------:R-:W0:Y:S01]  /*2290*/  LDC.64 R102, c[0x0][0x2d8] ;  /* 0x0000b600ff667b82 */ /* 0x000e220000000a00 */
[----:B------:R-:W-:Y:S01]  /*22a0*/  IADD3 R59, R59, -0x1, RZ ;  /* 0xffffffff3b3b7810 */ /* 0x000fe20007ffe0ff */
[----:B------:R-:W-:Y:S01]  /*22b0*/  IMAD R107, R2, 0x1800, R77 ;  /* 0x00001800026b7824 */ /* 0x000fe200078e024d */
[----:B------:R-:W-:Y:S05]  /*22c0*/  YIELD ;  /* 0x0000000000007946 */ /* 0x000fea0003800000 */
[----:B------:R-:W1:Y:S01]  /*22d0*/  LDC R105, c[0x0][0x3d4] ;  /* 0x0000f500ff697b82 */ /* 0x000e620000000800 */
[----:B------:R-:W-:Y:S01]  /*22e0*/  SHF.R.S32.HI R11, RZ, 0x1f, R59 ;  /* 0x0000001fff0b7819 */ /* 0x000fe2000001143b */
[-C--:B------:R-:W-:Y:S01]  /*22f0*/  IMAD R5, R76, R59.reuse, RZ ;  /* 0x0000003b4c057224 */ /* 0x080fe200078e02ff */
[----:B------:R-:W-:Y:S01]  /*2300*/  BSSY B0, `(.L_x_7655) ;  /* 0x00002a2000007945 */ /* 0x000fe20003800000 */
[----:B------:R-:W-:-:S04]  /*2310*/  IMAD.WIDE.U32 R108, R42, R59, RZ ;  /* 0x0000003b2a6c7225 */ /* 0x000fc800078e00ff */
[----:B------:R-:W-:Y:S01]  /*2320*/  IMAD R5, R11, R42, R5 ;  /* 0x0000002a0b057224 */ /* 0x000fe200078e0205 */
[-C--:B------:R-:W-:Y:S01]  /*2330*/  IADD3 R4, P3, P4, R95, R108.reuse, R86 ;  /* 0x0000006c5f047210 */ /* 0x080fe20007c7e056 */
[----:B------:R-:W-:Y:S01]  /*2340*/  IMAD R107, R107, 0x2, R58 ;  /* 0x000000026b6b7824 */ /* 0x000fe200078e023a */
[----:B------:R-:W-:Y:S01]  /*2350*/  IADD3 R6, P5, R95, R108, RZ ;  /* 0x0000006c5f067210 */ /* 0x000fe20007fbe0ff */
[----:B------:R-:W-:-:S04]  /*2360*/  IMAD.IADD R38, R109, 0x1, R5 ;  /* 0x000000016d267824 */ /* 0x000fc800078e0205 */
[----:B------:R-:W-:Y:S01]  /*2370*/  IMAD.X R7, R38, 0x1, R93, P5 ;  /* 0x0000000126077824 */ /* 0x000fe200028e065d */
[----:B------:R-:W-:Y:S02]  /*2380*/  IADD3.X R5, R93, R38, R88, P3, P4 ;  /* 0x000000265d057210 */ /* 0x000fe40001fe8458 */
[-C--:B0-----:R-:W-:Y:S02]  /*2390*/  LEA R12, P3, R4, R102.reuse, 0x1 ;  /* 0x00000066040c7211 */ /* 0x081fe400078608ff */
[----:B------:R-:W-:Y:S02]  /*23a0*/  LEA R14, P5, R6, R102, 0x1 ;  /* 0x00000066060e7211 */ /* 0x000fe400078a08ff */
[-C--:B------:R-:W-:Y:S01]  /*23b0*/  LEA.HI.X R13, R4, R103.reuse, R5, 0x1, P3 ;  /* 0x00000067040d7211 */ /* 0x080fe200018f0c05 */
[----:B------:R-:W-:Y:S01]  /*23c0*/  IMAD R5, R2, 0x1800, R73 ;  /* 0x0000180002057824 */ /* 0x000fe200078e0249 */
[----:B-1----:R-:W-:Y:S02]  /*23d0*/  ISETP.GE.AND P3, PT, R105, 0x1, PT ;  /* 0x000000016900780c */ /* 0x002fe40003f66270 */
[----:B------:R-:W-:Y:S01]  /*23e0*/  ISETP.GT.AND P4, PT, R59, R60, PT ;  /* 0x0000003c3b00720c */ /* 0x000fe20003f84270 */
[----:B------:R-:W-:Y:S01]  /*23f0*/  IMAD R106, R5, 0x2, R58 ;  /* 0x00000002056a7824 */ /* 0x000fe200078e023a */
[----:B------:R-:W-:-:S02]  /*2400*/  LEA.HI.X R15, R6, R103, R7, 0x1, P5 ;  /* 0x00000067060f7211 */ /* 0x000fc400028f0c07 */
[----:B------:R-:W-:-:S07]  /*2410*/  P2R R100, PR, RZ, 0x10 ;  /* 0x00000010ff647803 */ /* 0x000fce0000000000 */
[----:B--234-:R-:W-:Y:S05]  /*2420*/  @!P3 BRA `(.L_x_7656) ;  /* 0x0000002400d4b947 */ /* 0x01cfea0003800000 */
        /* <DEDUP_REMOVED lines=19> */
[----:B------:R-:W-:-:S03]  /*2560*/  CS2R R38, SRZ ;  /* 0x0000000000267805 */ /* 0x000fc6000001ff00 */
[----:B------:R-:W-:Y:S05]  /*2570*/  @P4 BRA `(.L_x_7659) ;  /* 0x0000000000544947 */ /* 0x000fea0003800000 */
[----:B------:R-:W-:Y:S01]  /*2580*/  IADD3 R9, P3, R52, R6, RZ ;  /* 0x0000000634097210 */ /* 0x000fe20007f7e0ff */
[----:B------:R-:W-:Y:S01]  /*2590*/  ULDC.64 UR4, c[0x0][0x3c8] ;  /* 0x0000f20000047ab9 */ /* 0x000fe20000000a00 */
[----:B------:R-:W-:Y:S02]  /*25a0*/  CS2R R36, SRZ ;  /* 0x0000000000247805 */ /* 0x000fe4000001ff00 */
[----:B------:R-:W-:Y:S01]  /*25b0*/  CS2R R38, SRZ ;  /* 0x0000000000267805 */ /* 0x000fe2000001ff00 */
[----:B------:R-:W-:Y:S01]  /*25c0*/  IMAD.X R24, R101, 0x1, R66, P3 ;  /* 0x0000000165187824 */ /* 0x000fe200018e0642 */
[----:B------:R-:W-:-:S04]  /*25d0*/  LEA R8, P3, R9, UR4, 0x1 ;  /* 0x0000000409087c11 */ /* 0x000fc8000f8608ff */
[----:B------:R-:W-:Y:S01]  /*25e0*/  LEA.HI.X R9, R9, UR5, R24, 0x1, P3 ;  /* 0x0000000509097c11 */ /* 0x000fe200098f0c18 */
[----:B------:R-:W-:Y:S01]  /*25f0*/  ULDC.64 UR4, c[0x0][0x3e0] ;  /* 0x0000f80000047ab9 */ /* 0x000fe20000000a00 */
[----:B------:R-:W-:-:S05]  /*2600*/  IADD3 R25, P3, R46, R4, RZ ;  /* 0x000000042e197210 */ /* 0x000fca0007f7e0ff */
[----:B------:R-:W-:Y:S01]  /*2610*/  IMAD.X R26, R111, 0x1, R68, P3 ;  /* 0x000000016f1a7824 */ /* 0x000fe200018e0644 */
[----:B------:R-:W-:-:S04]  /*2620*/  LEA R24, P3, R25, UR4, 0x1 ;  /* 0x0000000419187c11 */ /* 0x000fc8000f8608ff */
[----:B------:R-:W-:Y:S01]  /*2630*/  LEA.HI.X R25, R25, UR5, R26, 0x1, P3 ;  /* 0x0000000519197c11 */ /* 0x000fe200098f0c1a */
[C---:B------:R-:W-:Y:S01]  /*2640*/  VIADD R26, R28.reuse, 0x10 ;  /* 0x000000101c1a7836 */ /* 0x040fe20000000000 */
[----:B------:R-:W-:Y:S02]  /*2650*/  ISETP.GE.AND P3, PT, R28, R105, PT ;  /* 0x000000691c00720c */ /* 0x000fe40003f66270 */
[----:B------:R-:W-:Y:S02]  /*2660*/  CS2R R34, SRZ ;  /* 0x0000000000227805 */ /* 0x000fe4000001ff00 */
[----:B------:R-:W-:-:S09]  /*2670*/  CS2R R32, SRZ ;  /* 0x0000000000207805 */ /* 0x000fd2000001ff00 */
[----:B------:R0:W5:Y:S04]  /*2680*/  @!P3 LDG.E.64 R36, desc[UR40][R8.64] ;  /* 0x000000280824b981 */ /* 0x000168000c1e1b00 */
[----:B------:R0:W5:Y:S01]  /*2690*/  @!P3 LDG.E.64 R38, desc[UR40][R24.64] ;  /* 0x000000281826b981 */ /* 0x000162000c1e1b00 */
[----:B------:R-:W-:-:S13]  /*26a0*/  ISETP.GE.AND P3, PT, R26, R105, PT ;  /* 0x000000691a00720c */ /* 0x000fda0003f66270 */
[----:B------:R0:W5:Y:S04]  /*26b0*/  @!P3 LDG.E.64 R34, desc[UR40][R8.64+0x20] ;  /* 0x000020280822b981 */ /* 0x000168000c1e1b00 */
[----:B------:R0:W5:Y:S02]  /*26c0*/  @!P3 LDG.E.64 R32, desc[UR40][R24.64+0x20] ;  /* 0x000020281820b981 */ /* 0x000164000c1e1b00 */
.L_x_7659:
[----:B------:R-:W-:Y:S05]  /*26d0*/  BSYNC B1 ;  /* 0x0000000000017941 */ /* 0x000fea0003800000 */
.L_x_7658:
[----:B------:R-:W-:Y:S01]  /*26e0*/  ISETP.GE.AND P5, PT, R211, R104, PT ;  /* 0x00000068d300720c */ /* 0x000fe20003fa6270 */
[----:B------:R-:W-:Y:S01]  /*26f0*/  BSSY B1, `(.L_x_7660) ;  /* 0x000001c000017945 */ /* 0x000fe20003800000 */
[----:B------:R-:W-:Y:S02]  /*2700*/  CS2R R26, SRZ ;  /* 0x00000000001a7805 */ /* 0x000fe4000001ff00 */
[----:B0-----:R-:W-:Y:S02]  /*2710*/  CS2R R8, SRZ ;  /* 0x0000000000087805 */ /* 0x001fe4000001ff00 */
[----:B-----5:R-:W-:Y:S01]  /*2720*/  MOV R102, R34 ;  /* 0x0000002200667202 */ /* 0x020fe20000000f00 */
[----:B------:R-:W-:Y:S01]  /*2730*/  IMAD.MOV.U32 R103, RZ, RZ, R35 ;  /* 0x000000ffff677224 */ /* 0x000fe200078e0023 */
[----:B------:R-:W-:-:S05]  /*2740*/  CS2R R24, SRZ ;  /* 0x0000000000187805 */ /* 0x000fca000001ff00 */
[----:B------:R-:W-:Y:S05]  /*2750*/  @P5 BRA `(.L_x_7661) ;  /* 0x0000000000545947 */ /* 0x000fea0003800000 */
[----:B------:R-:W-:Y:S01]  /*2760*/  IADD3 R6, P3, P6, R52, R6, R83 ;  /* 0x0000000634067210 */ /* 0x000fe20007e7e053 */
[----:B------:R-:W-:Y:S01]  /*2770*/  ULDC.64 UR4, c[0x0][0x3c8] ;  /* 0x0000f20000047ab9 */ /* 0x000fe20000000a00 */
[----:B------:R-:W-:Y:S02]  /*2780*/  CS2R R26, SRZ ;  /* 0x00000000001a7805 */ /* 0x000fe4000001ff00 */
[----:B------:R-:W-:Y:S02]  /*2790*/  CS2R R24, SRZ ;  /* 0x0000000000187805 */ /* 0x000fe4000001ff00 */
[----:B------:R-:W-:Y:S02]  /*27a0*/  IADD3.X R5, R66, R101, R84, P3, P6 ;  /* 0x0000006542057210 */ /* 0x000fe40001fec454 */
[----:B------:R-:W-:-:S04]  /*27b0*/  IADD3 R7, P3, P6, R46, R4, R89 ;  /* 0x000000042e077210 */ /* 0x000fc80007e7e059 */
[----:B------:R-:W-:Y:S02]  /*27c0*/  IADD3.X R8, R68, R111, R91, P3, P6 ;  /* 0x0000006f44087210 */ /* 0x000fe40001fec45b */
[----:B------:R-:W-:-:S04]  /*27d0*/  LEA R4, P3, R6, UR4, 0x1 ;  /* 0x0000000406047c11 */ /* 0x000fc8000f8608ff */
[----:B------:R-:W-:Y:S01]  /*27e0*/  LEA.HI.X R5, R6, UR5, R5, 0x1, P3 ;  /* 0x0000000506057c11 */ /* 0x000fe200098f0c05 */
[----:B------:R-:W-:Y:S02]  /*27f0*/  ULDC.64 UR4, c[0x0][0x3e0] ;  /* 0x0000f80000047ab9 */ /* 0x000fe40000000a00 */
[----:B------:R-:W-:-:S04]  /*2800*/  LEA R6, P3, R7, UR4, 0x1 ;  /* 0x0000000407067c11 */ /* 0x000fc8000f8608ff */
[----:B------:R-:W-:Y:S02]  /*2810*/  LEA.HI.X R7, R7, UR5, R8, 0x1, P3 ;  /* 0x0000000507077c11 */ /* 0x000fe400098f0c08 */
[C---:B------:R-:W-:Y:S01]  /*2820*/  ISETP.GE.AND P3, PT, R28.reuse, R105, PT ;  /* 0x000000691c00720c */ /* 0x040fe20003f66270 */
        /* <DEDUP_REMOVED lines=8> */
.L_x_7661:
[----:B------:R-:W-:Y:S05]  /*28b0*/  BSYNC B1 ;  /* 0x0000000000017941 */ /* 0x000fea0003800000 */
.L_x_7660:
[----:B0-----:R-:W-:Y:S01]  /*28c0*/  IMAD.MOV.U32 R4, RZ, RZ, R36 ;  /* 0x000000ffff047224 */ /* 0x001fe200078e0024 */
[----:B------:R-:W-:Y:S01]  /*28d0*/  UISETP.NE.AND UP0, UPT, UR44, 0x3, UPT ;  /* 0x000000032c00788c */ /* 0x000fe2000bf05270 */
[----:B------:R-:W-:Y:S01]  /*28e0*/  IMAD.MOV.U32 R5, RZ, RZ, R37 ;  /* 0x000000ffff057224 */ /* 0x000fe200078e0025 */
[----:B------:R-:W-:Y:S01]  /*28f0*/  PRMT R118, R102, 0x5410, R103 ;  /* 0x0000541066767816 */ /* 0x000fe20000000067 */
[----:B------:R-:W-:Y:S02]  /*2900*/  IMAD.MOV.U32 R6, RZ, RZ, R38 ;  /* 0x000000ffff067224 */ /* 0x000fe400078e0026 */
[----:B------:R-:W-:Y:S01]  /*2910*/  IMAD.MOV.U32 R7, RZ, RZ, R39 ;  /* 0x000000ffff077224 */ /* 0x000fe200078e0027 */
[----:B------:R-:W-:Y:S01]  /*2920*/  PRMT R115, R4, 0x5410, R5 ;  /* 0x0000541004737816 */ /* 0x000fe20000000005 */
[----:B------:R-:W-:Y:S01]  /*2930*/  IMAD.MOV.U32 R5, RZ, RZ, R33 ;  /* 0x000000ffff057224 */ /* 0x000fe200078e0021 */
[----:B------:R-:W-:Y:S02]  /*2940*/  MOV R4, R32 ;  /* 0x0000002000047202 */ /* 0x000fe40000000f00 */
[----:B------:R-:W-:-:S02]  /*2950*/  PLOP3.LUT P3, PT, PT, PT, UP0, 0x80, 0x0 ;  /* 0x000000000000781c */ /* 0x000fc40003f6f008 */
[----:B------:R-:W-:Y:S01]  /*2960*/  PRMT R119, R4, 0x5410, R5 ;  /* 0x0000541004777816 */ /* 0x000fe20000000005 */
[----:B-----5:R-:W-:Y:S01]  /*2970*/  IMAD.MOV.U32 R4, RZ, RZ, R10 ;  /* 0x000000ffff047224 */ /* 0x020fe200078e000a */
        /* <DEDUP_REMOVED lines=8> */
[----:B------:R-:W-:Y:S01]  /*2a00*/  PRMT R109, R109, 0x5410, R6 ;  /* 0x000054106d6d7816 */ /* 0x000fe20000000006 */
[----:B------:R-:W-:Y:S01]  /*2a10*/  IMAD.MOV.U32 R7, RZ, RZ, R25 ;  /* 0x000000ffff077224 */ /* 0x000fe200078e0019 */
[----:B------:R-:W-:Y:S02]  /*2a20*/  MOV R6, R24 ;  /* 0x0000001800067202 */ /* 0x000fe40000000f00 */
[----:B------:R-:W-:Y:S02]  /*2a30*/  PRMT R103, R4, 0x5410, R5 ;  /* 0x0000541004677816 */ /* 0x000fe40000000005 */
[----:B------:R-:W-:-:S02]  /*2a40*/  PRMT R109, R6, 0x7610, R109 ;  /* 0x00007610066d7816 */ /* 0x000fc4000000006d */
[----:B------:R-:W-:Y:S01]  /*2a50*/  PRMT R108, R108, 0x5410, R7 ;  /* 0x000054106c6c7816 */ /* 0x000fe20000000007 */
[----:B------:R-:W-:Y:S06]  /*2a60*/  @!P3 BRA `(.L_x_7662) ;  /* 0x000000000004b947 */ /* 0x000fec0003800000 */
[----:B------:R-:W-:Y:S01]  /*2a70*/  BPT.TRAP 0x1 ;  /* 0x000000040000795c */ /* 0x000fe20000300000 */
.L_x_7662:
[----:B------:R-:W-:Y:S01]  /*2a80*/  IMAD R90, R2, 0x8, R18 ;  /* 0x00000008025a7824 */ /* 0x000fe200078e0212 */
[----:B------:R-:W-:Y:S01]  /*2a90*/  SHF.L.U32 R101, R23, 0x1f, RZ ;  /* 0x0000001f17657819 */ /* 0x000fe200000006ff */
[----:B------:R-:W-:Y:S03]  /*2aa0*/  BSSY B1, `(.L_x_7663) ;  /* 0x0000003000017945 */ /* 0x000fe60003800000 */
[----:B------:R-:W0:Y:S02]  /*2ab0*/  SYNCS.PHASECHK.TRANS64.TRYWAIT P6, [R90+URZ+0x22890], R101 ;  /* 0x022890655a0075a7 */ /* 0x000e2400080c017f */
[----:B0-----:R-:W-:Y:S05]  /*2ac0*/  @!P6 BRA `(.L_x_7664) ;  /* 0x000001240010e947 */ /* 0x001fea0003800000 */
.L_x_7880:
[----:B------:R-:W-:Y:S05]  /*2ad0*/  BSYNC B1 ;  /* 0x0000000000017941 */ /* 0x000fea0003800000 */
.L_x_7663:
[----:B------:R-:W-:Y:S04]  /*2ae0*/  BSSY B1, `(.L_x_7665) ;  /* 0x0000065000017945 */ /* 0x000fe80003800000 */
[----:B------:R-:W-:Y:S05]  /*2af0*/  @P4 BRA `(.L_x_7666) ;  /* 0x00000004008c4947 */ /* 0x000fea0003800000 */
[----:B------:R-:W-:Y:S04]  /*2b00*/  BSSY B2, `(.L_x_7667) ;  /* 0x0000031000027945 */ /* 0x000fe80003800000 */
[----:B------:R-:W-:Y:S05]  /*2b10*/  @P1 BRA `(.L_x_7668) ;  /* 0x0000000000bc1947 */ /* 0x000fea0003800000 */
[----:B------:R1:W2:Y:S01]  /*2b20*/  LDS.128 R4, [R107] ;  /* 0x000000006b047984 */ /* 0x0002a20000000c00 */
        /* <DEDUP_REMOVED lines=44> */
.L_x_7670:
[----:B------:R-:W-:Y:S05]  /*2df0*/  BSYNC B3 ;  /* 0x0000000000037941 */ /* 0x000fea0003800000 */
.L_x_7669:
[----:B--2---:R1:W-:Y:S02]  /*2e00*/  STG.E.128 desc[UR40][R14.64], R4 ;  /* 0x000000040e007986 */ /* 0x0043e4000c101d28 */
.L_x_7668:
[----:B------:R-:W-:Y:S05]  /*2e10*/  BSYNC B2 ;  /* 0x0000000000027941 */ /* 0x000fea0003800000 */
.L_x_7667:
[----:B------:R-:W-:Y:S05]  /*2e20*/  @P2 BRA `(.L_x_7666) ;  /* 0x0000000000c02947 */ /* 0x000fea0003800000 */
[----:B-1----:R1:W2:Y:S01]  /*2e30*/  LDS.128 R4, [R106] ;  /* 0x000000006a047984 */ /* 0x0022a20000000c00 */
        /* <DEDUP_REMOVED lines=8> */
[----:B--2---:R-:W-:Y:S01]  /*2ec0*/  MOV R32, R6 ;  /* 0x0000000600207202 */ /* 0x004fe20000000f00 */
[----:B------:R-:W-:Y:S01]  /*2ed0*/  HADD2.F32 R6, -RZ, R5.H1_H1 ;  /* 0x30000005ff067230 */ /* 0x000fe20000004100 */
[----:B------:R-:W-:Y:S01]  /*2ee0*/  SHF.R.U32.HI R38, RZ, 0x10, R33 ;  /* 0x00000010ff267819 */ /* 0x000fe20000011621 */
[----:B------:R-:W-:Y:S02]  /*2ef0*/  HADD2.F32 R35, -RZ, R35.H0_H0 ;  /* 0x20000023ff237230 */ /* 0x000fe40000004100 */
[----:B------:R-:W-:-:S02]  /*2f00*/  HADD2.F32 R5, -RZ, R5.H0_H0 ;  /* 0x20000005ff057230 */ /* 0x000fc40000004100 */
[----:B------:R-:W-:Y:S02]  /*2f10*/  HADD2.F32 R38, -RZ, R38.H0_H0 ;  /* 0x20000026ff267230 */ /* 0x000fe40000004100 */
[CC--:B------:R-:W-:Y:S01]  /*2f20*/  FMUL.FTZ R110, R6.reuse, R35.reuse ;  /* 0x00000023066e7220 */ /* 0x0c0fe20000410000 */
[--C-:B------:R-:W-:Y:S02]  /*2f30*/  HADD2.F32 R33, -RZ, R7.reuse.H1_H1 ;  /* 0x30000007ff217230 */ /* 0x100fe40000004100 */
[C---:B------:R-:W-:Y:S01]  /*2f40*/  FMUL.FTZ R35, R5.reuse, R35 ;  /* 0x0000002305237220 */ /* 0x040fe20000410000 */
[----:B------:R-:W-:Y:S02]  /*2f50*/  HADD2.F32 R7, -RZ, R7.H0_H0 ;  /* 0x20000007ff077230 */ /* 0x000fe40000004100 */
[----:B------:R-:W-:Y:S01]  /*2f60*/  FFMA.FTZ R110, R5, R34, -R110 ;  /* 0x00000022056e7223 */ /* 0x000fe2000001086e */
[----:B------:R-:W-:Y:S02]  /*2f70*/  HADD2.F32 R36, -RZ, R36.H0_H0 ;  /* 0x20000024ff247230 */ /* 0x000fe40000004100 */
[----:B------:R-:W-:Y:S01]  /*2f80*/  FMUL.FTZ R112, R33, R38 ;  /* 0x0000002621707220 */ /* 0x000fe20000410000 */
        /* <DEDUP_REMOVED lines=24> */
.L_x_7672:
[----:B------:R-:W-:Y:S05]  /*3110*/  BSYNC B2 ;  /* 0x0000000000027941 */ /* 0x000fea0003800000 */
.L_x_7671:
[----:B--2---:R2:W-:Y:S02]  /*3120*/  STG.E.128 desc[UR40][R14.64+0x40], R4 ;  /* 0x000040040e007986 */ /* 0x0045e4000c101d28 */
.L_x_7666:
[----:B------:R-:W-:Y:S05]  /*3130*/  BSYNC B1 ;  /* 0x0000000000017941 */ /* 0x000fea0003800000 */
.L_x_7665:
[----:B------:R-:W-:Y:S05]  /*3140*/  @P5 BRA `(.L_x_7673) ;  /* 0x0000001800f45947 */ /* 0x000fea0003800000 */
[----:B------:R-:W-:Y:S04]  /*3150*/  BSSY B1, `(.L_x_7674) ;  /* 0x0000031000017945 */ /* 0x000fe80003800000 */
[----:B------:R-:W-:Y:S05]  /*3160*/  @P1 BRA `(.L_x_7675) ;  /* 0x0000000000bc1947 */ /* 0x000fea0003800000 */
[----:B-12---:R1:W2:Y:S01]  /*3170*/  LDS.128 R4, [R107+0x2000] ;  /* 0x002000006b047984 */ /* 0x0062a20000000c00 */
        /* <DEDUP_REMOVED lines=8> */
[----:B------:R-:W-:Y:S01]  /*3200*/  HADD2.F32 R25, -RZ, R15.H0_H0 ;  /* 0x2000000fff197230 */ /* 0x000fe20000004100 */
[----:B------:R-:W-:Y:S01]  /*3210*/  SHF.R.U32.HI R26, RZ, 0x10, R27 ;  /* 0x00000010ff1a7819 */ /* 0x000fe2000001161b */
[----:B------:R-:W-:Y:S02]  /*3220*/  HADD2.F32 R32, -RZ, R32.H0_H0 ;  /* 0x20000020ff207230 */ /* 0x000fe40000004100 */
[----:B------:R-:W-:Y:S02]  /*3230*/  HADD2.F32 R5, -RZ, R5.H0_H0 ;  /* 0x20000005ff057230 */ /* 0x000fe40000004100 */
[----:B------:R-:W-:Y:S01]  /*3240*/  FMUL.FTZ R34, R6, R25 ;  /* 0x0000001906227220 */ /* 0x000fe20000410000 */
[----:B------:R-:W-:-:S02]  /*3250*/  HADD2.F32 R15, -RZ, R7.H1_H1 ;  /* 0x30000007ff0f7230 */ /* 0x000fc40000004100 */
[----:B------:R-:W-:Y:S02]  /*3260*/  HADD2.F32 R24, -RZ, R33.H0_H0 ;  /* 0x20000021ff187230 */ /* 0x000fe40000004100 */
[----:B------:R-:W-:Y:S01]  /*3270*/  FMUL.FTZ R25, R5, R25 ;  /* 0x0000001905197220 */ /* 0x000fe20000410000 */
[----:B------:R-:W-:Y:S02]  /*3280*/  HADD2.F32 R7, -RZ, R7.H0_H0 ;  /* 0x20000007ff077230 */ /* 0x000fe40000004100 */
[----:B------:R-:W-:Y:S01]  /*3290*/  FMUL.FTZ R36, R15, R32 ;  /* 0x000000200f247220 */ /* 0x000fe20000410000 */
[----:B------:R-:W-:Y:S02]  /*32a0*/  HADD2.F32 R26, -RZ, R26.H0_H0 ;  /* 0x2000001aff1a7230 */ /* 0x000fe40000004100 */
[-C--:B------:R-:W-:Y:S01]  /*32b0*/  FFMA.FTZ R34, R5, R24.reuse, -R34 ;  /* 0x0000001805227223 */ /* 0x080fe20000010822 */
[----:B------:R-:W-:Y:S01]  /*32c0*/  FFMA.FTZ R33, R6, R24, R25 ;  /* 0x0000001806217223 */ /* 0x000fe20000010019 */
[----:B------:R-:W-:Y:S01]  /*32d0*/  FMUL.FTZ R32, R7, R32 ;  /* 0x0000002007207220 */ /* 0x000fe20000410000 */
[----:B------:R-:W-:-:S02]  /*32e0*/  HADD2.F32 R25, -RZ, R108.H1_H1 ;  /* 0x3000006cff197230 */ /* 0x000fc40000004100 */
[-C--:B------:R-:W-:Y:S01]  /*32f0*/  FFMA.FTZ R36, R7, R26.reuse, -R36 ;  /* 0x0000001a07247223 */ /* 0x080fe20000010824 */
[--C-:B------:R-:W-:Y:S02]  /*3300*/  HADD2.F32 R7, -RZ, R109.reuse.H1_H1 ;  /* 0x3000006dff077230 */ /* 0x100fe40000004100 */
[----:B------:R-:W-:Y:S01]  /*3310*/  FFMA.FTZ R37, R15, R26, R32 ;  /* 0x0000001a0f257223 */ /* 0x000fe20000010020 */
[----:B------:R-:W-:Y:S02]  /*3320*/  HADD2.F32 R5, -RZ, R4.H1_H1 ;  /* 0x30000004ff057230 */ /* 0x000fe40000004100 */
[----:B------:R-:W-:Y:S02]  /*3330*/  HADD2.F32 R6, -RZ, R14.H1_H1 ;  /* 0x3000000eff067230 */ /* 0x000fe40000004100 */
[----:B------:R-:W-:Y:S02]  /*3340*/  HADD2.F32 R109, -RZ, R109.H0_H0 ;  /* 0x2000006dff6d7230 */ /* 0x000fe40000004100 */
[----:B------:R-:W-:-:S02]  /*3350*/  HADD2.F32 R4, -RZ, R4.H0_H0 ;  /* 0x20000004ff047230 */ /* 0x000fc40000004100 */
[----:B------:R-:W-:Y:S01]  /*3360*/  FMUL.FTZ R35, R6, R25 ;  /* 0x0000001906237220 */ /* 0x000fe20000410000 */
[----:B------:R-:W-:Y:S02]  /*3370*/  HADD2.F32 R14, -RZ, R14.H0_H0 ;  /* 0x2000000eff0e7230 */ /* 0x000fe40000004100 */
[CC--:B------:R-:W-:Y:S01]  /*3380*/  FMUL.FTZ R27, R5.reuse, R109.reuse ;  /* 0x0000006d051b7220 */ /* 0x0c0fe20000410000 */
[----:B------:R-:W-:Y:S02]  /*3390*/  HADD2.F32 R15, -RZ, R108.H0_H0 ;  /* 0x2000006cff0f7230 */ /* 0x000fe40000004100 */
[----:B------:R-:W-:Y:S01]  /*33a0*/  FMUL.FTZ R24, R4, R109 ;  /* 0x0000006d04187220 */ /* 0x000fe20000410000 */
[----:B------:R-:W-:Y:S01]  /*33b0*/  FMUL.FTZ R25, R14, R25 ;  /* 0x000000190e197220 */ /* 0x000fe20000410000 */
[-C--:B------:R-:W-:Y:S02]  /*33c0*/  FFMA.FTZ R27, R4, R7.reuse, -R27 ;  /* 0x00000007041b7223 */ /* 0x080fe4000001081b */
[----:B------:R-:W-:Y:S01]  /*33d0*/  FFMA.FTZ R24, R5, R7, R24 ;  /* 0x0000000705187223 */ /* 0x000fe20000010018 */
[-C--:B------:R-:W-:Y:S01]  /*33e0*/  FFMA.FTZ R35, R14, R15.reuse, -R35 ;  /* 0x0000000f0e237223 */ /* 0x080fe20000010823 */
[----:B------:R-:W-:Y:S01]  /*33f0*/  FFMA.FTZ R6, R6, R15, R25 ;  /* 0x0000000f06067223 */ /* 0x000fe20000010019 */
[----:B------:R-:W-:-:S02]  /*3400*/  F2FP.F16.F32.PACK_AB R5, R33, R34 ;  /* 0x000000222105723e */ /* 0x000fc400000000ff */
[----:B------:R-:W-:Y:S02]  /*3410*/  F2FP.F16.F32.PACK_AB R7, R37, R36 ;  /* 0x000000242507723e */ /* 0x000fe400000000ff */
[----:B------:R-:W-:Y:S02]  /*3420*/  F2FP.F16.F32.PACK_AB R4, R24, R27 ;  /* 0x0000001b1804723e */ /* 0x000fe400000000ff */
[----:B------:R-:W-:-:S07]  /*3430*/  F2FP.F16.F32.PACK_AB R6, R6, R35 ;  /* 0x000000230606723e */ /* 0x000fce00000000ff */
.L_x_7677:
[----:B------:R-:W-:Y:S05]  /*3440*/  BSYNC B2 ;  /* 0x0000000000027941 */ /* 0x000fea0003800000 */
.L_x_7676:
[----:B--2---:R3:W-:Y:S02]  /*3450*/  STG.E.128 desc[UR40][R12.64], R4 ;  /* 0x000000040c007986 */ /* 0x0047e4000c101d28 */
.L_x_7675:
[----:B------:R-:W-:Y:S05]  /*3460*/  BSYNC B1 ;  /* 0x0000000000017941 */ /* 0x000fea0003800000 */
.L_x_7674:
[----:B------:R-:W-:Y:S05]  /*3470*/  @P2 BRA `(.L_x_7673) ;  /* 0x0000001800282947 */ /* 0x000fea0003800000 */
[----:B-123--:R1:W2:Y:S01]  /*3480*/  LDS.128 R4, [R106+0x2000] ;  /* 0x002000006a047984 */ /* 0x00e2a20000000c00 */
[----:B------:R-:W-:Y:S01]  /*3490*/  VIADD R14, R28, 0x10 ;  /* 0x000000101c0e7836 */ /* 0x000fe20000000000 */
[----:B------:R-:W-:Y:S04]  /*34a0*/  BSSY B1, `(.L_x_7678) ;  /* 0x000002c000017945 */ /* 0x000fe80003800000 */
[----:B------:R-:W-:-:S13]  /*34b0*/  ISETP.GE.AND P4, PT, R14, R105, PT ;  /* 0x000000690e00720c */ /* 0x000fda0003f86270 */
        /* <DEDUP_REMOVED lines=19> */
[--C-:B------:R-:W-:Y:S02]  /*35f0*/  HADD2.F32 R10, -RZ, R103.reuse.H0_H0 ;  /* 0x20000067ff0a7230 */ /* 0x100fe40000004100 */
[C---:B------:R-:W-:Y:S01]  /*3600*/  FMUL.FTZ R24, R7.reuse, R24 ;  /* 0x0000001807187220 */ /* 0x040fe20000410000 */
[----:B------:R-:W-:Y:S02]  /*3610*/  HADD2.F32 R103, -RZ, R103.H1_H1 ;  /* 0x30000067ff677230 */ /* 0x000fe40000004100 */
[-C--:B------:R-:W-:Y:S01]  /*3620*/  FFMA.FTZ R32, R7, R14.reuse, -R32 ;  /* 0x0000000e07207223 */ /* 0x080fe20000010820 */
[----:B------:R-:W-:Y:S02]  /*3630*/  HADD2.F32 R5, -RZ, R4.H1_H1 ;  /* 0x30000004ff057230 */ /* 0x000fe40000004100 */
[----:B------:R-:W-:Y:S01]  /*3640*/  FFMA.FTZ R27, R9, R14, R24 ;  /* 0x0000000e091b7223 */ /* 0x000fe20000010018 */
[----:B------:R-:W-:-:S02]  /*3650*/  HADD2.F32 R6, -RZ, R8.H1_H1 ;  /* 0x30000008ff067230 */ /* 0x000fc40000004100 */
[----:B------:R-:W-:Y:S02]  /*3660*/  HADD2.F32 R4, -RZ, R4.H0_H0 ;  /* 0x20000004ff047230 */ /* 0x000fe40000004100 */
        /* <DEDUP_REMOVED lines=15> */
.L_x_7679:
[----:B------:R-:W-:Y:S05]  /*3760*/  BSYNC B1 ;  /* 0x0000000000017941 */ /* 0x000fea0003800000 */
.L_x_7678:
[----:B--2---:R1:W-:Y:S01]  /*3770*/  STG.E.128 desc[UR40][R12.64+0x40], R4 ;  /* 0x000040040c007986 */ /* 0x0043e2000c101d28 */
[----:B------:R-:W-:Y:S05]  /*3780*/  BRA `(.L_x_7673) ;  /* 0x0000001400647947 */ /* 0x000fea0003800000 */
.L_x_7657:
[----:B------:R-:W-:Y:S02]  /*3790*/  ISETP.GE.AND P3, PT, R211, R104, PT ;  /* 0x00000068d300720c */ /* 0x000fe40003f66270 */
[----:B------:R-:W-:Y:S02]  /*37a0*/  CS2R R14, SRZ ;  /* 0x00000000000e7805 */ /* 0x000fe4000001ff00 */
[----:B------:R-:W-:Y:S02]  /*37b0*/  CS2R R12, SRZ ;  /* 0x00000000000c7805 */ /* 0x000fe4000001ff00 */
[----:B------:R-:W-:-:S13]  /*37c0*/  ISETP.GE.OR P3, PT, R16, R105, P3 ;  /* 0x000000691000720c */ /* 0x000fda0001f66670 */
[----:B------:R-:W-:Y:S01]  /*37d0*/  @!P3 IADD3 R5, P4, P5, R50, R6, R83 ;  /* 0x000000063205b210 */ /* 0x000fe20007d9e053 */
[----:B------:R-:W0:Y:S03]  /*37e0*/  @!P3 LDC.64 R34, c[0x0][0x3c8] ;  /* 0x0000f200ff22bb82 */ /* 0x000e260000000a00 */
[----:B------:R-:W-:Y:S02]  /*37f0*/  @!P3 IADD3.X R36, R71, R101, R84, P4, P5 ;  /* 0x000000654724b210 */ /* 0x000fe400027ea454 */
[----:B------:R-:W-:-:S03]  /*3800*/  @!P3 IADD3 R10, P4, P5, R44, R4, R89 ;  /* 0x000000042c0ab210 */ /* 0x000fc60007d9e059 */
[----:B------:R-:W1:Y:S01]  /*3810*/  @!P3 LDC.64 R106, c[0x0][0x3e0] ;  /* 0x0000f800ff6abb82 */ /* 0x000e620000000a00 */
[----:B------:R-:W-:Y:S02]  /*3820*/  @!P3 IADD3.X R11, R72, R111, R91, P4, P5 ;  /* 0x0000006f480bb210 */ /* 0x000fe400027ea45b */
[----:B------:R-:W-:-:S04]  /*3830*/  ISETP.GE.AND P4, PT, R19, R104, PT ;  /* 0x000000681300720c */ /* 0x000fc80003f86270 */
[----:B------:R-:W-:-:S13]  /*3840*/  ISETP.GE.OR P4, PT, R16, R105, P4 ;  /* 0x000000691000720c */ /* 0x000fda0002786670 */
[----:B------:R-:W2:Y:S01]  /*3850*/  @!P4 LDC.64 R8, c[0x0][0x3c8] ;  /* 0x0000f200ff08cb82 */ /* 0x000ea20000000a00 */
[----:B------:R-:W-:-:S05]  /*3860*/  @!P4 IADD3 R6, P5, R50, R6, RZ ;  /* 0x000000063206c210 */ /* 0x000fca0007fbe0ff */
[----:B------:R-:W-:Y:S02]  /*3870*/  @!P4 IMAD.X R7, R101, 0x1, R71, P5 ;  /* 0x000000016507c824 */ /* 0x000fe400028e0647 */
[----:B------:R-:W3:Y:S01]  /*3880*/  @!P4 LDC.64 R32, c[0x0][0x3e0] ;  /* 0x0000f800ff20cb82 */ /* 0x000ee20000000a00 */
[----:B------:R-:W-:Y:S02]  /*3890*/  CS2R R26, SRZ ;  /* 0x00000000001a7805 */ /* 0x000fe4000001ff00 */
[----:B------:R-:W-:Y:S02]  /*38a0*/  CS2R R24, SRZ ;  /* 0x0000000000187805 */ /* 0x000fe4000001ff00 */
[----:B--2---:R-:W-:-:S04]  /*38b0*/  @!P4 LEA R8, P5, R6, R8, 0x1 ;  /* 0x000000080608c211 */ /* 0x004fc800078a08ff */
[----:B------:R-:W-:Y:S02]  /*38c0*/  @!P4 LEA.HI.X R9, R6, R9, R7, 0x1, P5 ;  /* 0x000000090609c211 */ /* 0x000fe400028f0c07 */
[----:B------:R-:W-:-:S03]  /*38d0*/  @!P4 IADD3 R4, P5, R44, R4, RZ ;  /* 0x000000042c04c210 */ /* 0x000fc60007fbe0ff */
[----:B------:R2:W4:Y:S01]  /*38e0*/  @!P4 LDG.E.128 R12, desc[UR40][R8.64] ;  /* 0x00000028080cc981 */ /* 0x000522000c1e1d00 */
[----:B------:R-:W-:Y:S02]  /*38f0*/  @!P4 IADD3.X R6, R111, R72, RZ, P5, !PT ;  /* 0x000000486f06c210 */ /* 0x000fe40002ffe4ff */
[----:B---3--:R-:W-:-:S04]  /*3900*/  @!P4 LEA R32, P5, R4, R32, 0x1 ;  /* 0x000000200420c211 */ /* 0x008fc800078a08ff */
[----:B------:R-:W-:-:S05]  /*3910*/  @!P4 LEA.HI.X R33, R4, R33, R6, 0x1, P5 ;  /* 0x000000210421c211 */ /* 0x000fca00028f0c06 */
[----:B------:R4:W3:Y:S01]  /*3920*/  @!P4 LDG.E.128 R24, desc[UR40][R32.64] ;  /* 0x000000282018c981 */ /* 0x0008e2000c1e1d00 */
[C---:B0-----:R-:W-:Y:S02]  /*3930*/  @!P3 LEA R34, P4, R5.reuse, R34, 0x1 ;  /* 0x000000220522b211 */ /* 0x041fe400078808ff */
[----:B------:R-:W-:Y:S02]  /*3940*/  CS2R R6, SRZ ;  /* 0x0000000000067805 */ /* 0x000fe4000001ff00 */
[----:B------:R-:W-:Y:S02]  /*3950*/  @!P3 LEA.HI.X R35, R5, R35, R36, 0x1, P4 ;  /* 0x000000230523b211 */ /* 0x000fe400020f0c24 */
[----:B------:R-:W-:Y:S02]  /*3960*/  CS2R R4, SRZ ;  /* 0x0000000000047805 */ /* 0x000fe4000001ff00 */
[----:B-1----:R-:W-:Y:S02]  /*3970*/  @!P3 LEA R36, P4, R10, R106, 0x1 ;  /* 0x0000006a0a24b211 */ /* 0x002fe400078808ff */
[----:B--2---:R-:W-:-:S02]  /*3980*/  CS2R R8, SRZ ;  /* 0x0000000000087805 */ /* 0x004fc4000001ff00 */
[----:B------:R-:W-:Y:S01]  /*3990*/  @!P3 LEA.HI.X R37, R10, R107, R11, 0x1, P4 ;  /* 0x0000006b0a25b211 */ /* 0x000fe200020f0c0b */
[----:B------:R3:W2:Y:S01]  /*39a0*/  @!P3 LDG.E.128 R4, desc[UR40][R34.64] ;  /* 0x000000282204b981 */ /* 0x0006a2000c1e1d00 */
[----:B------:R-:W-:-:S06]  /*39b0*/  CS2R R10, SRZ ;  /* 0x00000000000a7805 */ /* 0x000fcc000001ff00 */
[----:B------:R-:W5:Y:S01]  /*39c0*/  @!P3 LDG.E.128 R8, desc[UR40][R36.64] ;  /* 0x000000282408b981 */ /* 0x000f62000c1e1d00 */
[----:B------:R-:W-:-:S06]  /*39d0*/  UISETP.NE.AND UP0, UPT, UR44, 0x3, UPT ;  /* 0x000000032c00788c */ /* 0x000fcc000bf05270 */
[----:B------:R-:W-:Y:S02]  /*39e0*/  PLOP3.LUT P3, PT, PT, PT, UP0, 0x80, 0x0 ;  /* 0x000000000000781c */ /* 0x000fe40003f6f008 */
[----:B------:R-:W-:Y:S01]  /*39f0*/  ISETP.GE.AND P4, PT, R16, R105, PT ;  /* 0x000000691000720c */ /* 0x000fe20003f86270 */
[----:B----4-:R-:W-:Y:S02]  /*3a00*/  IMAD.MOV.U32 R32, RZ, RZ, R14 ;  /* 0x000000ffff207224 */ /* 0x010fe400078e000e */
[----:B------:R-:W-:Y:S02]  /*3a10*/  IMAD.MOV.U32 R33, RZ, RZ, R15 ;  /* 0x000000ffff217224 */ /* 0x000fe400078e000f */
[----:B------:R-:W-:Y:S02]  /*3a20*/  IMAD.MOV.U32 R39, RZ, RZ, R12 ;  /* 0x000000ffff277224 */ /* 0x000fe400078e000c */
[----:B------:R-:W-:Y:S01]  /*3a30*/  IMAD.MOV.U32 R90, RZ, RZ, R13 ;  /* 0x000000ffff5a7224 */ /* 0x000fe200078e000d */
[----:B------:R-:W-:-:S02]  /*3a40*/  PRMT R121, R32, 0x7610, R121 ;  /* 0x0000761020797816 */ /* 0x000fc40000000079 */
[----:B------:R-:W-:Y:S02]  /*3a50*/  PRMT R127, R33, 0x7610, R127 ;  /* 0x00007610217f7816 */ /* 0x000fe4000000007f */
[----:B------:R-:W-:Y:S01]  /*3a60*/  PRMT R133, R39, 0x7610, R133 ;  /* 0x0000761027857816 */ /* 0x000fe20000000085 */
[----:B---3--:R-:W-:Y:S01]  /*3a70*/  IMAD.MOV.U32 R34, RZ, RZ, R24 ;  /* 0x000000ffff227224 */ /* 0x008fe200078e0018 */
[----:B------:R-:W-:Y:S01]  /*3a80*/  PRMT R123, R90, 0x7610, R123 ;  /* 0x000076105a7b7816 */ /* 0x000fe2000000007b */
[----:B------:R-:W-:Y:S01]  /*3a90*/  IMAD.MOV.U32 R35, RZ, RZ, R25 ;  /* 0x000000ffff237224 */ /* 0x000fe200078e0019 */
[----:B------:R-:W-:Y:S01]  /*3aa0*/  MOV R32, R26 ;  /* 0x0000001a00207202 */ /* 0x000fe20000000f00 */
[----:B------:R-:W-:Y:S01]  /*3ab0*/  IMAD.MOV.U32 R33, RZ, RZ, R27 ;  /* 0x000000ffff217224 */ /* 0x000fe200078e001b */
[----:B------:R-:W-:Y:S02]  /*3ac0*/  PRMT R133, R133, 0x5410, R34 ;  /* 0x0000541085857816 */ /* 0x000fe40000000022 */
[----:B------:R-:W-:-:S02]  /*3ad0*/  PRMT R121, R121, 0x5410, R32 ;  /* 0x0000541079797816 */ /* 0x000fc40000000020 */
[----:B------:R-:W-:Y:S02]  /*3ae0*/  PRMT R123, R123, 0x5410, R35 ;  /* 0x000054107b7b7816 */ /* 0x000fe40000000023 */
[----:B------:R-:W-:Y:S01]  /*3af0*/  PRMT R127, R127, 0x5410, R33 ;  /* 0x000054107f7f7816 */ /* 0x000fe20000000021 */
[----:B--2---:R-:W-:Y:S01]  /*3b00*/  IMAD.MOV.U32 R32, RZ, RZ, R6 ;  /* 0x000000ffff207224 */ /* 0x004fe200078e0006 */
[----:B------:R-:W-:Y:S01]  /*3b10*/  MOV R33, R7 ;  /* 0x0000000700217202 */ /* 0x000fe20000000f00 */
[----:B------:R-:W-:Y:S02]  /*3b20*/  IMAD.MOV.U32 R34, RZ, RZ, R4 ;  /* 0x000000ffff227224 */ /* 0x000fe400078e0004 */
[----:B------:R-:W-:Y:S01]  /*3b30*/  IMAD.MOV.U32 R35, RZ, RZ, R5 ;  /* 0x000000ffff237224 */ /* 0x000fe200078e0005 */
[----:B------:R-:W-:Y:S01]  /*3b40*/  PRMT R112, R32, 0x5410, R33 ;  /* 0x0000541020707816 */ /* 0x000fe20000000021 */
[----:B-----5:R-:W-:-:S03]  /*3b50*/  IMAD.MOV.U32 R32, RZ, RZ, R10 ;  /* 0x000000ffff207224 */ /* 0x020fc600078e000a */
        /* <DEDUP_REMOVED lines=8> */
.L_x_7680:
[----:B------:R-:W-:Y:S01]  /*3be0*/  IMAD R90, R2, 0x8, R18 ;  /* 0x00000008025a7824 */ /* 0x000fe200078e0212 */
[----:B------:R-:W-:Y:S01]  /*3bf0*/  SHF.L.U32 R101, R23, 0x1f, RZ ;  /* 0x0000001f17657819 */ /* 0x000fe200000006ff */
[----:B------:R-:W0:Y:S01]  /*3c00*/  LDC R105, c[0x0][0x2e4] ;  /* 0x0000b900ff697b82 */ /* 0x000e220000000800 */
[----:B------:R-:W-:Y:S01]  /*3c10*/  BSSY B1, `(.L_x_7681) ;  /* 0x0000006000017945 */ /* 0x000fe20003800000 */
[----:B------:R-:W-:Y:S01]  /*3c20*/  IMAD.MOV.U32 R109, RZ, RZ, R38 ;  /* 0x000000ffff6d7224 */ /* 0x000fe200078e0026 */
[----:B------:R-:W1:Y:S05]  /*3c30*/  SYNCS.PHASECHK.TRANS64.TRYWAIT P5, [R90+URZ+0x22890], R101 ;  /* 0x022890655a0075a7 */ /* 0x000e6a00080a017f */
[----:B------:R-:W2:Y:S01]  /*3c40*/  LDC.64 R106, c[0x0][0x2f0] ;  /* 0x0000bc00ff6a7b82 */ /* 0x000ea20000000a00 */
[----:B0-----:R-:W-:Y:S01]  /*3c50*/  IMAD.IADD R113, R105, 0x1, -R78 ;  /* 0x0000000169717824 */ /* 0x001fe200078e0a4e */
[----:B-1----:R-:W-:Y:S06]  /*3c60*/  @!P5 BRA `(.L_x_7682) ;  /* 0x0000011000bcd947 */ /* 0x002fec0003800000 */
.L_x_7881:
[----:B------:R-:W-:Y:S05]  /*3c70*/  BSYNC B1 ;  /* 0x0000000000017941 */ /* 0x000fea0003800000 */
.L_x_7681:
[----:B------:R-:W-:Y:S01]  /*3c80*/  ISETP.GE.OR P5, PT, R19, R104, P1 ;  /* 0x000000681300720c */ /* 0x000fe20000fa6670 */
[----:B------:R-:W-:-:S12]  /*3c90*/  BSSY B1, `(.L_x_7683) ;  /* 0x0000077000017945 */ /* 0x000fd80003800000 */
[----:B------:R-:W-:Y:S05]  /*3ca0*/  @P5 BRA `(.L_x_7684) ;  /* 0x0000000400d45947 */ /* 0x000fea0003800000 */
[-C--:B--2---:R-:W-:Y:S01]  /*3cb0*/  IMAD R32, R216, R106.reuse, RZ ;  /* 0x0000006ad8207224 */ /* 0x084fe200078e02ff */
[----:B------:R-:W-:Y:S01]  /*3cc0*/  BSSY B2, `(.L_x_7685) ;  /* 0x0000067000027945 */ /* 0x000fe20003800000 */
[----:B------:R-:W-:-:S04]  /*3cd0*/  IMAD.WIDE.U32 R110, R19, R106, R108 ;  /* 0x0000006a136e7225 */ /* 0x000fc800078e006c */
[----:B------:R-:W-:Y:S01]  /*3ce0*/  IMAD R33, R19, R107, R32 ;  /* 0x0000006b13217224 */ /* 0x000fe200078e0220 */
[----:B------:R-:W-:Y:S02]  /*3cf0*/  SEL R32, R78, R113, !P0 ;  /* 0x000000714e207207 */ /* 0x000fe40004000000 */
[----:B------:R-:W-:Y:S02]  /*3d00*/  IADD3 R117, P5, P6, R20, R110, R69 ;  /* 0x0000006e14757210 */ /* 0x000fe40007ebe045 */
[----:B------:R-:W-:Y:S02]  /*3d10*/  IADD3 R120, R33, R111, RZ ;  /* 0x0000006f21787210 */ /* 0x000fe40007ffe0ff */
[----:B------:R-:W-:Y:S02]  /*3d20*/  SHF.R.S32.HI R33, RZ, 0x1f, R32 ;  /* 0x0000001fff217819 */ /* 0x000fe40000011420 */
[----:B------:R-:W-:Y:S02]  /*3d30*/  IADD3.X R118, R97, R120, R64, P5, P6 ;  /* 0x0000007861767210 */ /* 0x000fe40002fec440 */
[----:B------:R-:W-:-:S04]  /*3d40*/  LEA.HI R33, R33, R32, RZ, 0x4 ;  /* 0x0000002021217211 */ /* 0x000fc800078f20ff */
[----:B------:R-:W-:-:S05]  /*3d50*/  LEA.HI.SX32 R33, R33, R70, 0x1c ;  /* 0x0000004621217211 */ /* 0x000fca00078fe2ff */
[----:B------:R-:W-:-:S05]  /*3d60*/  IMAD.SHL.U32 R119, R33, 0x8, RZ ;  /* 0x0000000821777824 */ /* 0x000fca00078e00ff */
[----:B------:R-:W-:-:S04]  /*3d70*/  LOP3.LUT R33, R87, 0x38, R119, 0xf8, !PT ;  /* 0x0000003857217812 */ /* 0x000fc800078ef877 */
[----:B------:R-:W-:Y:S01]  /*3d80*/  LOP3.LUT R32, R33, R82, RZ, 0x3c, !PT ;  /* 0x0000005221207212 */ /* 0x000fe200078e3cff */
[----:B------:R-:W-:-:S04]  /*3d90*/  IMAD R33, R2, 0x1800, R67 ;  /* 0x0000180002217824 */ /* 0x000fc800078e0243 */
[----:B------:R-:W-:Y:S02]  /*3da0*/  IMAD R35, R205, 0x200, R32 ;  /* 0x00000200cd237824 */ /* 0x000fe400078e0220 */
[----:B------:R-:W-:Y:S02]  /*3db0*/  IMAD R33, R33, 0x2, R18 ;  /* 0x0000000221217824 */ /* 0x000fe400078e0212 */
[----:B------:R-:W-:-:S04]  /*3dc0*/  IMAD R35, R2, 0x1800, R35 ;  /* 0x0000180002237824 */ /* 0x000fc800078e0223 */
        /* <DEDUP_REMOVED lines=13> */
[----:B------:R-:W-:Y:S01]  /*3ea0*/  HADD2.F32 R15, -RZ, R123.H1_H1 ;  /* 0x3000007bff0f7230 */ /* 0x000fe20000004100 */
[--C-:B------:R-:W-:Y:S01]  /*3eb0*/  SHF.R.U64 R129, R26, 0x10, R27.reuse ;  /* 0x000000101a817819 */ /* 0x100fe2000000121b */
[----:B------:R-:W-:Y:S01]  /*3ec0*/  HADD2.F32 R26, -RZ, R24.H0_H0 ;  /* 0x20000018ff1a7230 */ /* 0x000fe20000004100 */
[----:B------:R-:W-:Y:S01]  /*3ed0*/  SHF.R.U32.HI R27, RZ, 0x10, R27 ;  /* 0x00000010ff1b7819 */ /* 0x000fe2000001161b */
[----:B------:R-:W-:-:S02]  /*3ee0*/  HADD2.F32 R33, -RZ, R33.H1_H1 ;  /* 0x30000021ff217230 */ /* 0x000fc40000004100 */
[CC--:B------:R-:W-:Y:S01]  /*3ef0*/  FMUL.FTZ R124, R12.reuse, R15.reuse ;  /* 0x0000000f0c7c7220 */ /* 0x0c0fe20000410000 */
[----:B------:R-:W-:Y:S02]  /*3f00*/  HADD2.F32 R14, -RZ, R123.H0_H0 ;  /* 0x2000007bff0e7230 */ /* 0x000fe40000004100 */
        /* <DEDUP_REMOVED lines=13> */
[----:B------:R-:W-:Y:S01]  /*3fe0*/  HADD2.F32 R15, -RZ, R127.H1_H1 ;  /* 0x3000007fff0f7230 */ /* 0x000fe20000004100 */
[----:B------:R-:W-:Y:S01]  /*3ff0*/  F2FP.F16.F32.PACK_AB R122, R123, R122 ;  /* 0x0000007a7b7a723e */ /* 0x000fe200000000ff */
[----:B------:R-:W-:Y:S02]  /*4000*/  HADD2.F32 R35, -RZ, R35.H1_H1 ;  /* 0x30000023ff237230 */ /* 0x000fe40000004100 */
[----:B------:R-:W-:Y:S01]  /*4010*/  FMUL.FTZ R128, R39, R26 ;  /* 0x0000001a27807220 */ /* 0x000fe20000410000 */
[----:B------:R-:W-:-:S02]  /*4020*/  HADD2.F32 R14, -RZ, R127.H0_H0 ;  /* 0x2000007fff0e7230 */ /* 0x000fc40000004100 */
        /* <DEDUP_REMOVED lines=9> */
[----:B------:R-:W-:-:S02]  /*40c0*/  HADD2.F32 R24, -RZ, R133.H1_H1 ;  /* 0x30000085ff187230 */ /* 0x000fc40000004100 */
        /* <DEDUP_REMOVED lines=11> */
[-C--:B------:R-:W-:Y:S01]  /*4180*/  FFMA.FTZ R27, R12, R14.reuse, -R27 ;  /* 0x0000000e0c1b7223 */ /* 0x080fe2000001081b */
[----:B------:R-:W-:Y:S01]  /*4190*/  FFMA.FTZ R24, R13, R14, R24 ;  /* 0x0000000e0d187223 */ /* 0x000fe20000010018 */
[-C--:B------:R-:W-:Y:S01]  /*41a0*/  FFMA.FTZ R32, R32, R15.reuse, -R33 ;  /* 0x0000000f20207223 */ /* 0x080fe20000010821 */
[----:B------:R-:W-:Y:S01]  /*41b0*/  FFMA.FTZ R33, R36, R15, R25 ;  /* 0x0000000f24217223 */ /* 0x000fe20000010019 */
[--C-:B------:R-:W-:Y:S02]  /*41c0*/  HADD2.F32 R14, -RZ, R121.reuse.H0_H0 ;  /* 0x20000079ff0e7230 */ /* 0x100fe40000004100 */
[----:B------:R-:W-:Y:S01]  /*41d0*/  HADD2.F32 R13, -RZ, R38.H0_H0 ;  /* 0x20000026ff0d7230 */ /* 0x000fe20000004100 */
[----:B------:R-:W-:Y:S01]  /*41e0*/  F2FP.F16.F32.PACK_AB R32, R32, R27 ;  /* 0x0000001b2020723e */ /* 0x000fe200000000ff */
[----:B------:R-:W-:Y:S01]  /*41f0*/  HADD2.F32 R121, -RZ, R121.H1_H1 ;  /* 0x30000079ff797230 */ /* 0x000fe20000004100 */
[----:B------:R-:W-:Y:S01]  /*4200*/  F2FP.F16.F32.PACK_AB R36, R33, R24 ;  /* 0x000000182124723e */ /* 0x000fe200000000ff */
[----:B------:R-:W-:Y:S01]  /*4210*/  HADD2.F32 R25, -RZ, R129.H0_H0 ;  /* 0x20000081ff197230 */ /* 0x000fe20000004100 */
[----:B------:R-:W-:Y:S01]  /*4220*/  MOV R33, R122 ;  /* 0x0000007a00217202 */ /* 0x000fe20000000f00 */
[----:B------:R-:W-:-:S02]  /*4230*/  HADD2.F32 R12, -RZ, R34.H0_H0 ;  /* 0x20000022ff0c7230 */ /* 0x000fc40000004100 */
[CC--:B------:R-:W-:Y:S01]  /*4240*/  FMUL.FTZ R35, R13.reuse, R121.reuse ;  /* 0x000000790d237220 */ /* 0x0c0fe20000410000 */
[----:B------:R-:W-:Y:S02]  /*4250*/  HADD2.F32 R38, -RZ, R38.H1_H1 ;  /* 0x30000026ff267230 */ /* 0x000fe40000004100 */
[----:B------:R-:W-:Y:S02]  /*4260*/  HADD2.F32 R34, -RZ, R34.H1_H1 ;  /* 0x30000022ff227230 */ /* 0x000fe40000004100 */
[----:B------:R-:W-:Y:S01]  /*4270*/  FMUL.FTZ R26, R12, R121 ;  /* 0x000000790c1a7220 */ /* 0x000fe20000410000 */
[----:B------:R-:W-:Y:S02]  /*4280*/  HADD2.F32 R15, -RZ, R131.H0_H0 ;  /* 0x20000083ff0f7230 */ /* 0x000fe40000004100 */
[-C--:B------:R-:W-:Y:S01]  /*4290*/  FMUL.FTZ R39, R38, R25.reuse ;  /* 0x0000001926277220 */ /* 0x080fe20000410000 */
[-C--:B------:R-:W-:Y:S01]  /*42a0*/  FFMA.FTZ R35, R12, R14.reuse, -R35 ;  /* 0x0000000e0c237223 */ /* 0x080fe20000010823 */
[C---:B------:R-:W-:Y:S01]  /*42b0*/  FMUL.FTZ R25, R34.reuse, R25 ;  /* 0x0000001922197220 */ /* 0x040fe20000410000 */
[----:B------:R-:W-:Y:S01]  /*42c0*/  FFMA.FTZ R26, R13, R14, R26 ;  /* 0x0000000e0d1a7223 */ /* 0x000fe2000001001a */
[-C--:B------:R-:W-:Y:S01]  /*42d0*/  FFMA.FTZ R34, R34, R15.reuse, -R39 ;  /* 0x0000000f22227223 */ /* 0x080fe20000010827 */
[----:B------:R-:W-:Y:S01]  /*42e0*/  F2FP.F16.F32.PACK_AB R39, R127, R126 ;  /* 0x0000007e7f27723e */ /* 0x000fe200000000ff */
[----:B------:R-:W-:-:S03]  /*42f0*/  FFMA.FTZ R25, R38, R15, R25 ;  /* 0x0000000f26197223 */ /* 0x000fc60000010019 */
[----:B------:R-:W-:Y:S01]  /*4300*/  F2FP.F16.F32.PACK_AB R34, R34, R35 ;  /* 0x000000232222723e */ /* 0x000fe200000000ff */
[----:B------:R-:W-:Y:S01]  /*4310*/  IMAD.MOV.U32 R35, RZ, RZ, R125 ;  /* 0x000000ffff237224 */ /* 0x000fe200078e007d */
[----:B------:R-:W-:-:S07]  /*4320*/  F2FP.F16.F32.PACK_AB R38, R25, R26 ;  /* 0x0000001a1926723e */ /* 0x000fce00000000ff */
.L_x_7686:
[----:B------:R-:W-:Y:S05]  /*4330*/  BSYNC B2 ;  /* 0x0000000000027941 */ /* 0x000fea0003800000 */
.L_x_7685:
[----:B------:R-:W-:Y:S02]  /*4340*/  ISETP.GE.AND P5, PT, R119, R105, PT ;  /* 0x000000697700720c */ /* 0x000fe40003fa6270 */
[----:B------:R-:W-:-:S11]  /*4350*/  P2R R13, PR, RZ, 0x1 ;  /* 0x00000001ff0d7803 */ /* 0x000fd60000000000 */
[--C-:B------:R-:W-:Y:S02]  /*4360*/  @!P5 SHF.R.S32.HI R12, RZ, 0x1f, R119.reuse ;  /* 0x0000001fff0cd819 */ /* 0x100fe40000011477 */
[----:B------:R-:W-:-:S04]  /*4370*/  @!P5 IADD3 R110, P0, P6, R20, R110, R119 ;  /* 0x0000006e146ed210 */ /* 0x000fc80007e1e077 */
[----:B------:R-:W-:Y:S02]  /*4380*/  @!P5 IADD3.X R120, R97, R120, R12, P0, P6 ;  /* 0x000000786178d210 */ /* 0x000fe400007ec40c */
[-C--:B------:R-:W-:Y:S02]  /*4390*/  LEA R12, P6, R117, R102.reuse, 0x1 ;  /* 0x00000066750c7211 */ /* 0x080fe400078c08ff */
[----:B------:R-:W-:Y:S02]  /*43a0*/  ISETP.NE.AND P0, PT, R13, RZ, PT ;  /* 0x000000ff0d00720c */ /* 0x000fe40003f05270 */
[----:B------:R-:W-:Y:S02]  /*43b0*/  LEA.HI.X R13, R117, R103, R118, 0x1, P6 ;  /* 0x00000067750d7211 */ /* 0x000fe400030f0c76 */
[----:B------:R-:W-:-:S03]  /*43c0*/  @!P5 LEA R14, P6, R110, R102, 0x1 ;  /* 0x000000666e0ed211 */ /* 0x000fc600078c08ff */
[----:B-1----:R1:W-:Y:S01]  /*43d0*/  STG.E.128 desc[UR40][R12.64], R32 ;  /* 0x000000200c007986 */ /* 0x0023e2000c101d28 */
[----:B------:R-:W-:-:S05]  /*43e0*/  @!P5 LEA.HI.X R15, R110, R103, R120, 0x1, P6 ;  /* 0x000000676e0fd211 */ /* 0x000fca00030f0c78 */
[----:B--2---:R1:W-:Y:S04]  /*43f0*/  @!P5 STG.E.128 desc[UR40][R14.64], R36 ;  /* 0x000000240e00d986 */ /* 0x0043e8000c101d28 */
.L_x_7684:
[----:B------:R-:W-:Y:S05]  /*4400*/  BSYNC B1 ;  /* 0x0000000000017941 */ /* 0x000fea0003800000 */
.L_x_7683:
[----:B------:R-:W-:Y:S01]  /*4410*/  ISETP.GE.OR P5, PT, R211, R104, P1 ;  /* 0x00000068d300720c */ /* 0x000fe20000fa6670 */
[-C--:B-12---:R-:W-:Y:S02]  /*4420*/  IMAD R12, R81, R106.reuse, RZ ;  /* 0x0000006a510c7224 */ /* 0x086fe400078e02ff */
[----:B------:R-:W-:-:S04]  /*4430*/  IMAD.WIDE.U32 R108, R211, R106, R108 ;  /* 0x0000006ad36c7225 */ /* 0x000fc800078e006c */
[----:B------:R-:W-:-:S06]  /*4440*/  IMAD R107, R211, R107, R12 ;  /* 0x0000006bd36b7224 */ /* 0x000fcc00078e020c */
[----:B------:R-:W-:Y:S05]  /*4450*/  @P5 BRA `(.L_x_7673) ;  /* 0x0000000800305947 */ /* 0x000fea0003800000 */
[----:B------:R-:W-:Y:S01]  /*4460*/  IMAD.IADD R34, R109, 0x1, R107 ;  /* 0x000000016d227824 */ /* 0x000fe200078e026b */
[----:B------:R-:W-:Y:S01]  /*4470*/  IADD3 R12, P5, P6, R20, R108, R69 ;  /* 0x0000006c140c7210 */ /* 0x000fe20007ebe045 */
[----:B------:R-:W-:Y:S01]  /*4480*/  BSSY B1, `(.L_x_7687) ;  /* 0x0000065000017945 */ /* 0x000fe20003800000 */
[----:B------:R-:W-:Y:S02]  /*4490*/  SEL R113, R78, R113, !P0 ;  /* 0x000000714e717207 */ /* 0x000fe40004000000 */
[----:B------:R-:W-:Y:S02]  /*44a0*/  IADD3.X R13, R97, R34, R64, P5, P6 ;  /* 0x00000022610d7210 */ /* 0x000fe40002fec440 */
[----:B------:R-:W-:-:S04]  /*44b0*/  LEA R32, P5, R12, R102, 0x1 ;  /* 0x000000660c207211 */ /* 0x000fc800078a08ff */
[----:B------:R-:W-:Y:S02]  /*44c0*/  LEA.HI.X R33, R12, R103, R13, 0x1, P5 ;  /* 0x000000670c217211 */ /* 0x000fe400028f0c0d */
[----:B------:R-:W-:-:S04]  /*44d0*/  SHF.R.S32.HI R12, RZ, 0x1f, R113 ;  /* 0x0000001fff0c7819 */ /* 0x000fc80000011471 */
[----:B------:R-:W-:-:S04]  /*44e0*/  LEA.HI R113, R12, R113, RZ, 0x4 ;  /* 0x000000710c717211 */ /* 0x000fc800078f20ff */
[----:B------:R-:W-:-:S05]  /*44f0*/  LEA.HI.SX32 R35, R113, R70, 0x1c ;  /* 0x0000004671237211 */ /* 0x000fca00078fe2ff */
[----:B------:R-:W-:-:S05]  /*4500*/  IMAD.SHL.U32 R35, R35, 0x8, RZ ;  /* 0x0000000823237824 */ /* 0x000fca00078e00ff */
[----:B------:R-:W-:-:S04]  /*4510*/  LOP3.LUT R13, R204, 0x38, R35, 0xf8, !PT ;  /* 0x00000038cc0d7812 */ /* 0x000fc800078ef823 */
[----:B------:R-:W-:-:S05]  /*4520*/  LOP3.LUT R13, R13, R234, RZ, 0x3c, !PT ;  /* 0x000000ea0d0d7212 */ /* 0x000fca00078e3cff */
[----:B------:R-:W-:Y:S02]  /*4530*/  IMAD.IADD R15, R206, 0x1, R13 ;  /* 0x00000001ce0f7824 */ /* 0x000fe400078e020d */
[C---:B------:R-:W-:Y:S02]  /*4540*/  IMAD R13, R2.reuse, 0x1800, R65 ;  /* 0x00001800020d7824 */ /* 0x040fe400078e0241 */
[----:B------:R-:W-:-:S03]  /*4550*/  IMAD R15, R2, 0x1800, R15 ;  /* 0x00001800020f7824 */ /* 0x000fc600078e020f */
        /* <DEDUP_REMOVED lines=23> */
[----:B------:R-:W-:Y:S01]  /*46d0*/  FMUL.FTZ R106, R25, R10 ;  /* 0x0000000a196a7220 */ /* 0x000fe20000410000 */
[----:B------:R-:W-:Y:S01]  /*46e0*/  FFMA.FTZ R36, R4, R6, -R9 ;  /* 0x0000000604247223 */ /* 0x000fe20000010809 */
[----:B------:R-:W-:Y:S01]  /*46f0*/  FMUL.FTZ R10, R13, R10 ;  /* 0x0000000a0d0a7220 */ /* 0x000fe20000410000 */
[----:B------:R-:W-:Y:S01]  /*4700*/  FFMA.FTZ R38, R5, R6, R38 ;  /* 0x0000000605267223 */ /* 0x000fe20000010026 */
[----:B------:R-:W-:-:S02]  /*4710*/  HADD2.F32 R7, -RZ, R115.H1_H1 ;  /* 0x30000073ff077230 */ /* 0x000fc40000004100 */
[-C--:B------:R-:W-:Y:S01]  /*4720*/  FFMA.FTZ R37, R13, R8.reuse, -R106 ;  /* 0x000000080d257223 */ /* 0x080fe2000001086a */
[----:B------:R-:W-:Y:S02]  /*4730*/  HADD2.F32 R4, -RZ, R15.H0_H0 ;  /* 0x2000000fff047230 */ /* 0x000fe40000004100 */
[----:B------:R-:W-:Y:S01]  /*4740*/  FFMA.FTZ R25, R25, R8, R10 ;  /* 0x0000000819197223 */ /* 0x000fe2000001000a */
[--C-:B------:R-:W-:Y:S02]  /*4750*/  HADD2.F32 R5, -RZ, R27.reuse.H0_H0 ;  /* 0x2000001bff057230 */ /* 0x100fe40000004100 */
[----:B------:R-:W-:Y:S02]  /*4760*/  HADD2.F32 R6, -RZ, R112.H1_H1 ;  /* 0x30000070ff067230 */ /* 0x000fe40000004100 */
[-C--:B------:R-:W-:Y:S01]  /*4770*/  FMUL.FTZ R106, R4, R7.reuse ;  /* 0x00000007046a7220 */ /* 0x080fe20000410000 */
[----:B------:R-:W-:Y:S02]  /*4780*/  HADD2.F32 R27, -RZ, R27.H1_H1 ;  /* 0x3000001bff1b7230 */ /* 0x000fe40000004100 */
[----:B------:R-:W-:Y:S01]  /*4790*/  FMUL.FTZ R9, R5, R7 ;  /* 0x0000000705097220 */ /* 0x000fe20000410000 */
[----:B------:R-:W-:-:S02]  /*47a0*/  HADD2.F32 R10, -RZ, R11.H0_H0 ;  /* 0x2000000bff0a7230 */ /* 0x000fc40000004100 */
[----:B------:R-:W-:Y:S01]  /*47b0*/  FFMA.FTZ R106, R5, R6, R106 ;  /* 0x00000006056a7223 */ /* 0x000fe2000001006a */
[----:B------:R-:W-:Y:S01]  /*47c0*/  HADD2.F32 R15, -RZ, R15.H1_H1 ;  /* 0x3000000fff0f7230 */ /* 0x000fe20000004100 */
[----:B------:R-:W-:Y:S01]  /*47d0*/  F2FP.F16.F32.PACK_AB R36, R37, R36 ;  /* 0x000000242524723e */ /* 0x000fe200000000ff */
[----:B------:R-:W-:Y:S02]  /*47e0*/  HADD2.F32 R116, -RZ, R116.H0_H0 ;  /* 0x20000074ff747230 */ /* 0x000fe40000004100 */
[-C--:B------:R-:W-:Y:S01]  /*47f0*/  FMUL.FTZ R110, R27, R10.reuse ;  /* 0x0000000a1b6e7220 */ /* 0x080fe20000410000 */
[----:B------:R-:W-:Y:S02]  /*4800*/  HADD2.F32 R5, -RZ, R24.H0_H0 ;  /* 0x20000018ff057230 */ /* 0x000fe40000004100 */
[----:B------:R-:W-:Y:S01]  /*4810*/  FMUL.FTZ R118, R15, R10 ;  /* 0x0000000a0f767220 */ /* 0x000fe20000410000 */
[----:B------:R-:W-:Y:S01]  /*4820*/  FFMA.FTZ R10, R4, R6, -R9 ;  /* 0x00000006040a7223 */ /* 0x000fe20000010809 */
[----:B------:R-:W-:Y:S01]  /*4830*/  HADD2.F32 R9, -RZ, R113.H0_H0 ;  /* 0x20000071ff097230 */ /* 0x000fe20000004100 */
[----:B------:R-:W-:Y:S01]  /*4840*/  F2FP.F16.F32.PACK_AB R25, R25, R38 ;  /* 0x000000261919723e */ /* 0x000fe200000000ff */
        /* <DEDUP_REMOVED lines=15> */
[-C--:B------:R-:W-:Y:S01]  /*4940*/  FFMA.FTZ R39, R15, R8.reuse, -R110 ;  /* 0x000000080f277223 */ /* 0x080fe2000001086e */
[----:B------:R-:W-:Y:S02]  /*4950*/  HADD2.F32 R115, -RZ, R115.H0_H0 ;  /* 0x20000073ff737230 */ /* 0x000fe40000004100 */
[----:B------:R-:W-:Y:S01]  /*4960*/  FFMA.FTZ R107, R27, R8, R118 ;  /* 0x000000081b6b7223 */ /* 0x000fe20000010076 */
[----:B------:R-:W-:Y:S01]  /*4970*/  HADD2.F32 R9, -RZ, R111.H0_H0 ;  /* 0x2000006fff097230 */ /* 0x000fe20000004100 */
[----:B------:R-:W-:Y:S01]  /*4980*/  F2FP.F16.F32.PACK_AB R24, R13, R116 ;  /* 0x000000740d18723e */ /* 0x000fe200000000ff */
[----:B------:R-:W-:-:S02]  /*4990*/  HADD2.F32 R4, -RZ, R14.H0_H0 ;  /* 0x2000000eff047230 */ /* 0x000fc40000004100 */
[-C--:B------:R-:W-:Y:S01]  /*49a0*/  FMUL.FTZ R15, R5, R115.reuse ;  /* 0x00000073050f7220 */ /* 0x080fe20000410000 */
        /* <DEDUP_REMOVED lines=13> */
[----:B------:R-:W-:Y:S01]  /*4a80*/  F2FP.F16.F32.PACK_AB R27, R107, R106 ;  /* 0x0000006a6b1b723e */ /* 0x000fe200000000ff */
[----:B------:R-:W-:-:S02]  /*4a90*/  IMAD.MOV.U32 R13, RZ, RZ, R36 ;  /* 0x000000ffff0d7224 */ /* 0x000fc400078e0024 */
[----:B------:R-:W-:Y:S01]  /*4aa0*/  F2FP.F16.F32.PACK_AB R14, R14, R15 ;  /* 0x0000000f0e0e723e */ /* 0x000fe200000000ff */
[----:B------:R-:W-:Y:S01]  /*4ab0*/  IMAD.MOV.U32 R15, RZ, RZ, R10 ;  /* 0x000000ffff0f7224 */ /* 0x000fe200078e000a */
[----:B------:R-:W-:-:S07]  /*4ac0*/  F2FP.F16.F32.PACK_AB R26, R9, R6 ;  /* 0x00000006091a723e */ /* 0x000fce00000000ff */
.L_x_7688:
[----:B------:R-:W-:Y:S05]  /*4ad0*/  BSYNC B1 ;  /* 0x0000000000017941 */ /* 0x000fea0003800000 */
.L_x_7687:
        /* <DEDUP_REMOVED lines=10> */
.L_x_7656:
[----:B------:R-:W-:-:S06]  /*4b80*/  UISETP.NE.AND UP0, UPT, UR44, 0x3, UPT ;  /* 0x000000032c00788c */ /* 0x000fcc000bf05270 */
[----:B------:R-:W-:-:S13]  /*4b90*/  PLOP3.LUT P3, PT, PT, PT, UP0, 0x80, 0x0 ;  /* 0x000000000000781c */ /* 0x000fda0003f6f008 */
[----:B------:R-:W-:Y:S05]  /*4ba0*/  @!P3 BRA `(.L_x_7689) ;  /* 0x000000000004b947 */ /* 0x000fea0003800000 */
[----:B------:R-:W-:Y:S01]  /*4bb0*/  BPT.TRAP 0x1 ;  /* 0x000000040000795c */ /* 0x000fe20000300000 */
.L_x_7689:
[----:B------:R-:W-:Y:S01]  /*4bc0*/  IMAD R90, R2, 0x8, R18 ;  /* 0x00000008025a7824 */ /* 0x000fe200078e0212 */
[----:B------:R-:W-:Y:S01]  /*4bd0*/  SHF.L.U32 R101, R23, 0x1f, RZ ;  /* 0x0000001f17657819 */ /* 0x000fe200000006ff */
[----:B------:R-:W-:Y:S01]  /*4be0*/  IMAD R104, R59, -0x60, R62 ;  /* 0xffffffa03b687824 */ /* 0x000fe200078e023e */
[----:B------:R-:W-:Y:S02]  /*4bf0*/  BSSY B1, `(.L_x_7690) ;  /* 0x0000004000017945 */ /* 0x000fe40003800000 */
[----:B------:R-:W0:Y:S02]  /*4c00*/  SYNCS.PHASECHK.TRANS64.TRYWAIT P4, [R90+URZ+0x22890], R101 ;  /* 0x022890655a0075a7 */ /* 0x000e24000808017f */
[----:B------:R-:W-:Y:S01]  /*4c10*/  VIMNMX R104, R104, 0x60, PT ;  /* 0x0000006068687848 */ /* 0x000fe20003fe0100 */
[----:B0-----:R-:W-:Y:S06]  /*4c20*/  @!P4 BRA `(.L_x_7691) ;  /* 0x0000010000e0c947 */ /* 0x001fec0003800000 */
.L_x_7882:
[----:B------:R-:W-:Y:S05]  /*4c30*/  BSYNC B1 ;  /* 0x0000000000017941 */ /* 0x000fea0003800000 */
.L_x_7690:
[-C--:B------:R-:W-:Y:S01]  /*4c40*/  ISETP.GE.AND P5, PT, R19, R104.reuse, PT ;  /* 0x000000681300720c */ /* 0x080fe20003fa6270 */
[----:B------:R-:W-:Y:S01]  /*4c50*/  BSSY B1, `(.L_x_7692) ;  /* 0x0000007000017945 */ /* 0x000fe20003800000 */
[----:B------:R-:W-:-:S11]  /*4c60*/  ISETP.GE.AND P4, PT, R211, R104, PT ;  /* 0x00000068d300720c */ /* 0x000fd60003f86270 */
[----:B------:R-:W-:Y:S05]  /*4c70*/  @P5 BRA `(.L_x_7693) ;  /* 0x0000000000105947 */ /* 0x000fea0003800000 */
[----:B------:R-:W1:Y:S04]  /*4c80*/  @!P1 LDS.128 R4, [R107] ;  /* 0x000000006b049984 */ /* 0x000e680000000c00 */
[----:B------:R-:W2:Y:S04]  /*4c90*/  @!P2 LDS.128 R8, [R106] ;  /* 0x000000006a08a984 */ /* 0x000ea80000000c00 */
[----:B-1----:R1:W-:Y:S04]  /*4ca0*/  @!P1 STG.E.128 desc[UR40][R14.64], R4 ;  /* 0x000000040e009986 */ /* 0x0023e8000c101d28 */
[----:B--2---:R1:W-:Y:S02]  /*4cb0*/  @!P2 STG.E.128 desc[UR40][R14.64+0x40], R8 ;  /* 0x000040080e00a986 */ /* 0x0043e4000c101d28 */
.L_x_7693:
[----:B------:R-:W-:Y:S05]  /*4cc0*/  BSYNC B1 ;  /* 0x0000000000017941 */ /* 0x000fea0003800000 */
.L_x_7692:
[----:B------:R-:W-:Y:S05]  /*4cd0*/  @P4 BRA `(.L_x_7673) ;  /* 0x0000000000104947 */ /* 0x000fea0003800000 */
[----:B-1----:R-:W1:Y:S04]  /*4ce0*/  @!P1 LDS.128 R4, [R107+0x2000] ;  /* 0x002000006b049984 */ /* 0x002e680000000c00 */
[----:B------:R-:W2:Y:S04]  /*4cf0*/  @!P2 LDS.128 R8, [R106+0x2000] ;  /* 0x002000006a08a984 */ /* 0x000ea80000000c00 */
[----:B-1----:R3:W-:Y:S04]  /*4d00*/  @!P1 STG.E.128 desc[UR40][R12.64], R4 ;  /* 0x000000040c009986 */ /* 0x0027e8000c101d28 */
[----:B--2---:R3:W-:Y:S02]  /*4d10*/  @!P2 STG.E.128 desc[UR40][R12.64+0x40], R8 ;  /* 0x000040080c00a986 */ /* 0x0047e4000c101d28 */
.L_x_7673:
[----:B------:R-:W-:Y:S05]  /*4d20*/  BSYNC B0 ;  /* 0x0000000000007941 */ /* 0x000fea0003800000 */
.L_x_7655:
[----:B-123--:R-:W1:Y:S01]  /*4d30*/  S2R R4, SR_TID.X ;  /* 0x0000000000047919 */ /* 0x00ee620000002100 */
        /* <DEDUP_REMOVED lines=16> */
.L_x_7695:
[----:B------:R-:W-:Y:S05]  /*4e40*/  BSYNC B0 ;  /* 0x0000000000007941 */ /* 0x000fea0003800000 */
.L_x_7694:
[----:B------:R-:W2:Y:S01]  /*4e50*/  SYNCS.PHASECHK.TRANS64.TRYWAIT P3, [R90+URZ+0x228b0], R101 ;  /* 0x0228b0655a0075a7 */ /* 0x000ea2000806017f */
[----:B------:R-:W-:Y:S01]  /*4e60*/  ULDC UR45, c[0x0][0x310] ;  /* 0x0000c400002d7ab9 */ /* 0x000fe20000000800 */
[----:B------:R-:W-:Y:S01]  /*4e70*/  ULDC.64 UR42, c[0x0][0x318] ;  /* 0x0000c600002a7ab9 */ /* 0x000fe20000000a00 */
[----:B------:R-:W-:Y:S01]  /*4e80*/  ULDC.64 UR38, c[0x0][0x308] ;  /* 0x0000c20000267ab9 */ /* 0x000fe20000000a00 */
[----:B------:R-:W-:Y:S01]  /*4e90*/  BSSY B0, `(.L_x_7696) ;  /* 0x0000003000007945 */ /* 0x000fe20003800000 */
[----:B-1----:R-:W-:-:S03]  /*4ea0*/  IMAD R4, R2, 0x6000, R77 ;  /* 0x0000600002047824 */ /* 0x002fc600078e024d */
[----:B--2---:R-:W-:Y:S05]  /*4eb0*/  @!P3 BRA `(.L_x_7697) ;  /* 0x000001000050b947 */ /* 0x004fea0003800000 */
.L_x_7883:
[----:B------:R-:W-:Y:S05]  /*4ec0*/  BSYNC B0 ;  /* 0x0000000000007941 */ /* 0x000fea0003800000 */
.L_x_7696:
[----:B------:R-:W-:Y:S01]  /*4ed0*/  ISETP.GE.AND P3, PT, R19, R104, PT ;  /* 0x000000681300720c */ /* 0x000fe20003f66270 */
[----:B------:R-:W-:Y:S01]  /*4ee0*/  IMAD.IADD R6, R80, 0x1, R4 ;  /* 0x0000000150067824 */ /* 0x000fe200078e0204 */
[----:B------:R-:W-:Y:S01]  /*4ef0*/  BSSY B0, `(.L_x_7698) ;  /* 0x0000025000007945 */ /* 0x000fe20003800000 */
[----:B------:R-:W-:Y:S02]  /*4f00*/  IMAD R36, R4, 0x2, R61 ;  /* 0x0000000204247824 */ /* 0x000fe400078e023d */
[----:B----4-:R-:W-:-:S04]  /*4f10*/  IMAD.WIDE R32, R59, 0x60, R56 ;  /* 0x000000603b207825 */ /* 0x010fc800078e0238 */
[----:B------:R-:W-:-:S04]  /*4f20*/  IMAD R37, R6, 0x2, R61 ;  /* 0x0000000206257824 */ /* 0x000fc800078e023d */
[----:B------:R-:W-:Y:S05]  /*4f30*/  @P3 BRA `(.L_x_7699) ;  /* 0x0000000000803947 */ /* 0x000fea0003800000 */
[----:B------:R-:W-:Y:S01]  /*4f40*/  MOV R5, R63 ;  /* 0x0000003f00057202 */ /* 0x000fe20000000f00 */
[----:B------:R-:W-:Y:S02]  /*4f50*/  IMAD R7, R33, UR42, RZ ;  /* 0x0000002a21077c24 */ /* 0x000fe4000f8e02ff */
[----:B------:R-:W-:Y:S02]  /*4f60*/  IMAD.MOV.U32 R4, RZ, RZ, R40 ;  /* 0x000000ffff047224 */ /* 0x000fe400078e0028 */
[C---:B------:R-:W-:Y:S02]  /*4f70*/  IMAD R7, R32.reuse, UR43, R7 ;  /* 0x0000002b20077c24 */ /* 0x040fe4000f8e0207 */
[----:B------:R-:W-:-:S04]  /*4f80*/  IMAD.WIDE.U32 R4, R32, UR42, R4 ;  /* 0x0000002a20047c25 */ /* 0x000fc8000f8e0004 */
[----:B------:R-:W-:Y:S01]  /*4f90*/  IMAD.IADD R5, R5, 0x1, R7 ;  /* 0x0000000105057824 */ /* 0x000fe200078e0207 */
[----:B------:R-:W-:-:S04]  /*4fa0*/  LEA R34, P3, R4, UR38, 0x1 ;  /* 0x0000002604227c11 */ /* 0x000fc8000f8608ff */
[----:B------:R-:W-:Y:S02]  /*4fb0*/  LEA.HI.X R35, R4, UR39, R5, 0x1, P3 ;  /* 0x0000002704237c11 */ /* 0x000fe400098f0c05 */
[----:B------:R-:W-:-:S13]  /*4fc0*/  ISETP.GE.AND P3, PT, R16, UR45, PT ;  /* 0x0000002d10007c0c */ /* 0x000fda000bf66270 */
[----:B------:R-:W2:Y:S04]  /*4fd0*/  @!P3 LDS.128 R4, [R36] ;  /* 0x000000002404b984 */ /* 0x000ea80000000c00 */
[----:B--2---:R-:W-:Y:S01]  /*4fe0*/  @!P3 STG.E.128 desc[UR40][R34.64], R4 ;  /* 0x000000042200b986 */ /* 0x004fe2000c101d28 */
[----:B------:R-:W-:-:S13]  /*4ff0*/  ISETP.GE.AND P3, PT, R99, UR45, PT ;  /* 0x0000002d63007c0c */ /* 0x000fda000bf66270 */
[----:B------:R-:W2:Y:S04]  /*5000*/  @!P3 LDS.128 R8, [R37] ;  /* 0x000000002508b984 */ /* 0x000ea80000000c00 */
[----:B--2---:R-:W-:Y:S01]  /*5010*/  @!P3 STG.E.128 desc[UR40][R34.64+0x40], R8 ;  /* 0x000040082200b986 */ /* 0x004fe2000c101d28 */
[----:B------:R-:W-:-:S13]  /*5020*/  ISETP.GE.AND P3, PT, R98, UR45, PT ;  /* 0x0000002d62007c0c */ /* 0x000fda000bf66270 */
[----:B------:R-:W2:Y:S04]  /*5030*/  @!P3 LDS.128 R12, [R36+0x3000] ;  /* 0x00300000240cb984 */ /* 0x000ea80000000c00 */
        /* <DEDUP_REMOVED lines=10> */
[----:B------:R-:W-:-:S13]  /*50e0*/  ISETP.NE.AND P3, PT, R0, RZ, PT ;  /* 0x000000ff0000720c */ /* 0x000fda0003f65270 */
[----:B------:R-:W2:Y:S04]  /*50f0*/  @P3 LDS.128 R12, [R36+0x9000] ;  /* 0x00900000240c3984 */ /* 0x000ea80000000c00 */
[----:B--2---:R-:W-:Y:S01]  /*5100*/  @P3 STG.E.128 desc[UR40][R34.64+0x180], R12 ;  /* 0x0001800c22003986 */ /* 0x004fe2000c101d28 */
[----:B------:R-:W-:-:S13]  /*5110*/  ISETP.NE.AND P3, PT, R3, RZ, PT ;  /* 0x000000ff0300720c */ /* 0x000fda0003f65270 */
[----:B------:R-:W2:Y:S04]  /*5120*/  @P3 LDS.128 R24, [R37+0x9000] ;  /* 0x0090000025183984 */ /* 0x000ea80000000c00 */
[----:B--2---:R2:W-:Y:S02]  /*5130*/  @P3 STG.E.128 desc[UR40][R34.64+0x1c0], R24 ;  /* 0x0001c01822003986 */ /* 0x0045e4000c101d28 */
.L_x_7699:
[----:B------:R-:W-:Y:S05]  /*5140*/  BSYNC B0 ;  /* 0x0000000000007941 */ /* 0x000fea0003800000 */
.L_x_7698:
[----:B------:R-:W-:Y:S01]  /*5150*/  ISETP.GE.AND P3, PT, R211, R104, PT ;  /* 0x00000068d300720c */ /* 0x000fe20003f66270 */
[----:B------:R-:W-:-:S12]  /*5160*/  BSSY B0, `(.L_x_7700) ;  /* 0x0000024000007945 */ /* 0x000fd80003800000 */
[----:B------:R-:W-:Y:S05]  /*5170*/  @P3 BRA `(.L_x_7701) ;  /* 0x0000000000883947 */ /* 0x000fea0003800000 */
[----:B------:R-:W-:Y:S01]  /*5180*/  IADD3 R7, P3, R32, 0x40, RZ ;  /* 0x0000004020077810 */ /* 0x000fe20007f7e0ff */
[----:B------:R-:W-:Y:S02]  /*5190*/  IMAD.MOV.U32 R4, RZ, RZ, R40 ;  /* 0x000000ffff047224 */ /* 0x000fe400078e0028 */
[----:B------:R-:W-:Y:S02]  /*51a0*/  IMAD.MOV.U32 R5, RZ, RZ, R63 ;  /* 0x000000ffff057224 */ /* 0x000fe400078e003f */
[----:B------:R-:W-:Y:S02]  /*51b0*/  IMAD.X R32, RZ, RZ, R33, P3 ;  /* 0x000000ffff207224 */ /* 0x000fe400018e0621 */
[----:B------:R-:W-:-:S04]  /*51c0*/  IMAD.WIDE.U32 R4, R7, UR42, R4 ;  /* 0x0000002a07047c25 */ /* 0x000fc8000f8e0004 */
[----:B------:R-:W-:-:S04]  /*51d0*/  IMAD R32, R32, UR42, RZ ;  /* 0x0000002a20207c24 */ /* 0x000fc8000f8e02ff */
[----:B------:R-:W-:Y:S01]  /*51e0*/  IMAD R7, R7, UR43, R32 ;  /* 0x0000002b07077c24 */ /* 0x000fe2000f8e0220 */
[----:B------:R-:W-:-:S04]  /*51f0*/  LEA R32, P3, R4, UR38, 0x1 ;  /* 0x0000002604207c11 */ /* 0x000fc8000f8608ff */
[----:B------:R-:W-:-:S04]  /*5200*/  IADD3 R5, R5, R7, RZ ;  /* 0x0000000705057210 */ /* 0x000fc80007ffe0ff */
[----:B------:R-:W-:Y:S02]  /*5210*/  LEA.HI.X R33, R4, UR39, R5, 0x1, P3 ;  /* 0x0000002704217c11 */ /* 0x000fe400098f0c05 */
[----:B------:R-:W-:-:S13]  /*5220*/  ISETP.GE.AND P3, PT, R16, UR45, PT ;  /* 0x0000002d10007c0c */ /* 0x000fda000bf66270 */
[----:B------:R-:W3:Y:S04]  /*5230*/  @!P3 LDS.128 R4, [R36+0x2000] ;  /* 0x002000002404b984 */ /* 0x000ee80000000c00 */
[----:B---3--:R-:W-:Y:S01]  /*5240*/  @!P3 STG.E.128 desc[UR40][R32.64], R4 ;  /* 0x000000042000b986 */ /* 0x008fe2000c101d28 */
[----:B------:R-:W-:-:S13]  /*5250*/  ISETP.GE.AND P3, PT, R98, UR45, PT ;  /* 0x0000002d62007c0c */ /* 0x000fda000bf66270 */
[----:B------:R-:W3:Y:S04]  /*5260*/  @!P3 LDS.128 R8, [R36+0x5000] ;  /* 0x005000002408b984 */ /* 0x000ee80000000c00 */
[----:B---3--:R-:W-:Y:S01]  /*5270*/  @!P3 STG.E.128 desc[UR40][R32.64+0x80], R8 ;  /* 0x000080082000b986 */ /* 0x008fe2000c101d28 */
[----:B------:R-:W-:-:S13]  /*5280*/  ISETP.GE.AND P3, PT, R94, UR45, PT ;  /* 0x0000002d5e007c0c */ /* 0x000fda000bf66270 */
[----:B------:R-:W3:Y:S04]  /*5290*/  @!P3 LDS.128 R12, [R36+0x8000] ;  /* 0x00800000240cb984 */ /* 0x000ee80000000c00 */
[----:B---3--:R-:W-:Y:S01]  /*52a0*/  @!P3 STG.E.128 desc[UR40][R32.64+0x100], R12 ;  /* 0x0001000c2000b986 */ /* 0x008fe2000c101d28 */
[----:B------:R-:W-:-:S13]  /*52b0*/  ISETP.NE.AND P3, PT, R0, RZ, PT ;  /* 0x000000ff0000720c */ /* 0x000fda0003f65270 */
[----:B--2---:R-:W2:Y:S04]  /*52c0*/  @P3 LDS.128 R24, [R36+0xb000] ;  /* 0x00b0000024183984 */ /* 0x004ea80000000c00 */
[----:B--2---:R-:W-:Y:S01]  /*52d0*/  @P3 STG.E.128 desc[UR40][R32.64+0x180], R24 ;  /* 0x0001801820003986 */ /* 0x004fe2000c101d28 */
        /* <DEDUP_REMOVED lines=11> */
[----:B--2---:R3:W-:Y:S02]  /*5390*/  @P3 STG.E.128 desc[UR40][R32.64+0x1c0], R24 ;  /* 0x0001c01820003986 */ /* 0x0047e4000c101d28 */
.L_x_7701:
[----:B------:R-:W-:Y:S05]  /*53a0*/  BSYNC B0 ;  /* 0x0000000000007941 */ /* 0x000fea0003800000 */
.L_x_7700:
[----:B------:R-:W-:Y:S01]  /*53b0*/  @!PT LDS RZ, [RZ] ;  /* 0x00000000fffff984 */ /* 0x000fe20000000800 */
[----:B------:R-:W-:Y:S01]  /*53c0*/  @!PT LDS RZ, [RZ] ;  /* 0x00000000fffff984 */ /* 0x000fe20000000800 */
[----:B------:R-:W-:Y:S01]  /*53d0*/  @!PT LDS RZ, [RZ] ;  /* 0x00000000fffff984 */ /* 0x000fe20000000800 */
[----:B------:R-:W-:Y:S01]  /*53e0*/  @!PT LDS RZ, [RZ] ;  /* 0x00000000fffff984 */ /* 0x000fe20000000800 */
[----:B------:R4:W-:Y:S06]  /*53f0*/  MEMBAR.ALL.CTA ;  /* 0x0000000000007992 */ /* 0x0009ec0000008000 */
[----:B----4-:R-:W4:Y:S02]  /*5400*/  FENCE.VIEW.ASYNC.S ;  /* 0x00000000000073c6 */ /* 0x010f240000000000 */
[----:B----4-:R4:W-:Y:S01]  /*5410*/  BAR.SYNC.DEFER_BLOCKING R79, 0x80 ;  /* 0x0002004f0000751d */ /* 0x0109e20000010000 */
[----:B------:R-:W-:Y:S01]  /*5420*/  ISETP.NE.AND P5, PT, R100, RZ, PT ;  /* 0x000000ff6400720c */ /* 0x000fe20003fa5270 */
[----:B------:R-:W-:-:S02]  /*5430*/  VIADD R2, R2, 0x1 ;  /* 0x0000000102027836 */ /* 0x000fc40000000000 */
[----:B01----:R-:W-:-:S03]  /*5440*/  @!P4 VIADD R90, R90, 0x228c0 ;  /* 0x000228c05a5ac836 */ /* 0x003fc60000000000 */
[C---:B------:R-:W-:Y:S02]  /*5450*/  ISETP.NE.AND P3, PT, R2.reuse, 0x2, PT ;  /* 0x000000020200780c */ /* 0x040fe40003f65270 */
[----:B------:R-:W-:Y:S02]  /*5460*/  @!P4 PRMT R90, RZ, 0x654, R90 ;  /* 0x00000654ff5ac816 */ /* 0x000fe4000000005a */
[----:B------:R-:W-:Y:S02]  /*5470*/  SEL R4, RZ, 0x1, P3 ;  /* 0x00000001ff047807 */ /* 0x000fe40001800000 */
[----:B------:R-:W-:Y:S02]  /*5480*/  SEL R2, R2, RZ, P3 ;  /* 0x000000ff02027207 */ /* 0x000fe40001800000 */
[----:B------:R-:W-:Y:S01]  /*5490*/  LOP3.LUT R23, R23, R4, RZ, 0x3c, !PT ;  /* 0x0000000417177212 */ /* 0x000fe200078e3cff */
[----:B------:R4:W-:Y:S01]  /*54a0*/  @!P4 SYNCS.ARRIVE.TRANS64.RED.A1T0 RZ, [R90+URZ], RZ ;  /* 0x000000ff5affc9a7 */ /* 0x0009e2000810043f */
[----:B------:R-:W-:Y:S05]  /*54b0*/  @P5 BRA `(.L_x_7702) ;  /* 0xffffffcc00745947 */ /* 0x000fea000383ffff */
[----:B------:R-:W0:Y:S01]  /*54c0*/  S2R R5, SR_TID.X ;  /* 0x0000000000057919 */ /* 0x000e220000002100 */
[----:B------:R-:W-:Y:S02]  /*54d0*/  PLOP3.LUT P0, PT, PT, PT, PT, 0x8, 0x0 ;  /* 0x000000000000781c */ /* 0x000fe40003f0e170 */
[----:B0-----:R-:W-:-:S04]  /*54e0*/  SHF.R.U32.HI R5, RZ, 0x7, R5 ;  /* 0x00000007ff057819 */ /* 0x001fc80000011605 */
[----:B------:R-:W-:-:S13]  /*54f0*/  ISETP.NE.AND P5, PT, R5, 0x1, PT ;  /* 0x000000010500780c */ /* 0x000fda0003fa5270 */
[----:B------:R-:W-:Y:S06]  /*5500*/  @!P5 BAR.ARV 0x9, 0x100 ;  /* 0x024400000000db1d */ /* 0x000fec0000002000 */
.L_x_7650:
[----:B------:R-:W-:Y:S02]  /*5510*/  ISETP.GE.AND P2, PT, R176, 0x1, PT ;  /* 0x00000001b000780c */ /* 0x000fe40003f46270 */
[----:B------:R-:W-:Y:S02]  /*5520*/  CS2R R4, SRZ ;  /* 0x0000000000047805 */ /* 0x000fe4000001ff00 */
[----:B------:R-:W-:Y:S01]  /*5530*/  PLOP3.LUT P1, PT, PT, PT, PT, 0x80, 0x0 ;  /* 0x000000000000781c */ /* 0x000fe20003f2f070 */
        /* <DEDUP_REMOVED lines=42> */
[----:B----4-:R-:W-:Y:S02]  /*57e0*/  CS2R R78, SRZ ;  /* 0x00000000004e7805 */ /* 0x010fe4000001ff00 */
        /* <DEDUP_REMOVED lines=17> */
[----:B--2---:R-:W-:Y:S02]  /*5900*/  CS2R R34, SRZ ;  /* 0x0000000000227805 */ /* 0x004fe4000001ff00 */
[----:B------:R-:W-:Y:S02]  /*5910*/  CS2R R36, SRZ ;  /* 0x0000000000247805 */ /* 0x000fe4000001ff00 */
[----:B---3--:R-:W-:Y:S02]  /*5920*/  CS2R R32, SRZ ;  /* 0x0000000000207805 */ /* 0x008fe4000001ff00 */
[----:B------:R-:W-:Y:S02]  /*5930*/  CS2R R26, SRZ ;  /* 0x00000000001a7805 */ /* 0x000fe4000001ff00 */
[----:B------:R-:W-:Y:S01]  /*5940*/  CS2R R28, SRZ ;  /* 0x00000000001c7805 */ /* 0x000fe2000001ff00 */
[----:B------:R-:W-:Y:S06]  /*5950*/  @P0 BRA `(.L_x_7703) ;  /* 0x00000000000c0947 */ /* 0x000fec0003800000 */
[----:B------:R-:W0:Y:S01]  /*5960*/  FENCE.VIEW.ASYNC.G ;  /* 0x00000000000073c6 */ /* 0x000e220000000100 */
[----:B------:R-:W-:Y:S05]  /*5970*/  WARPSYNC.ALL ;  /* 0x0000000000007948 */ /* 0x000fea0003800000 */
[----:B0-----:R-:W-:Y:S06]  /*5980*/  BAR.ARV 0xc, 0x120 ;  /* 0x0304800000007b1d */ /* 0x001fec0000002000 */
.L_x_7703:
[----:B------:R-:W-:Y:S01]  /*5990*/  CS2R R24, SRZ ;  /* 0x0000000000187805 */ /* 0x000fe2000001ff00 */
[----:B------:R-:W-:Y:S06]  /*59a0*/  @!P2 BRA `(.L_x_7704) ;  /* 0x000000740078a947 */ /* 0x000fec0003800000 */
[----:B------:R-:W-:-:S03]  /*59b0*/  UMOV UR4, 0xffffffff ;  /* 0xffffffff00047882 */ /* 0x000fc60000000000 */
[----:B------:R-:W-:Y:S05]  /*59c0*/  BRA.DIV UR4, `(.L_x_7705) ;  /* 0x000000f604a07947 */ /* 0x000fea000b800000 */
[----:B------:R0:W1:Y:S02]  /*59d0*/  SHFL.IDX PT, R14, R230, RZ, 0x1f ;  /* 0x00001fffe60e7589 */ /* 0x00006400000e0000 */
.L_x_7886:
[----:B-1----:R-:W-:Y:S01]  /*59e0*/  LEA.HI R0, R14, R14, RZ, 0x1 ;  /* 0x0000000e0e007211 */ /* 0x002fe200078f08ff */
[----:B------:R-:W-:Y:S01]  /*59f0*/  VIADD R24, R18, 0x18400 ;  /* 0x0001840012187836 */ /* 0x000fe20000000000 */
[----:B------:R-:W-:Y:S02]  /*5a00*/  BSSY B6, `(.L_x_7706) ;  /* 0x0000018000067945 */ /* 0x000fe40003800000 */
[----:B------:R-:W-:Y:S02]  /*5a10*/  LOP3.LUT R3, R0, 0x1e, RZ, 0xc0, !PT ;  /* 0x0000001e00037812 */ /* 0x000fe400078ec0ff */
[----:B------:R-:W-:-:S03]  /*5a20*/  LOP3.LUT P0, RZ, R24, 0x1bf, RZ, 0xc0, !PT ;  /* 0x000001bf18ff7812 */ /* 0x000fc6000780c0ff */
        /* <DEDUP_REMOVED lines=20> */
[----:B0-2--5:R-:W-:Y:S05]  /*5b70*/  CALL.ABS.NOINC R14 ;  /* 0x000000000e007343 */ /* 0x025fea0003c00000 */
.L_x_7707:
[----:B------:R-:W-:Y:S05]  /*5b80*/  BSYNC B6 ;  /* 0x0000000000067941 */ /* 0x000fea0003800000 */
.L_x_7706:
[----:B------:R-:W-:Y:S02]  /*5b90*/  ULDC UR4, c[0x0][0x3d4] ;  /* 0x0000f50000047ab9 */ /* 0x000fe40000000800 */
[----:B------:R-:W-:-:S13]  /*5ba0*/  ISETP.LT.AND P0, PT, RZ, UR4, PT ;  /* 0x00000004ff007c0c */ /* 0x000fda000bf01270 */
[----:B------:R-:W-:Y:S05]  /*5bb0*/  @P0 BRA `(.L_x_7708) ;  /* 0x00000000003c0947 */ /* 0x000fea0003800000 */
[----:B------:R-:W-:-:S04]  /*5bc0*/  LEA.HI R0, R212, R212, RZ, 0x1 ;  /* 0x000000d4d4007211 */ /* 0x000fc800078f08ff */
[----:B------:R-:W-:-:S05]  /*5bd0*/  LOP3.LUT R3, R0, 0xfffffffe, RZ, 0xc0, !PT ;  /* 0xfffffffe00037812 */ /* 0x000fca00078ec0ff */
[----:B------:R-:W-:-:S05]  /*5be0*/  IMAD.IADD R3, R212, 0x1, -R3 ;  /* 0x00000001d4037824 */ /* 0x000fca00078e0a03 */
[----:B------:R-:W-:-:S04]  /*5bf0*/  SHF.L.U32 R3, R3, 0x1f, RZ ;  /* 0x0000001f03037819 */ /* 0x000fc800000006ff */
[----:B------:R1:W2:Y:S03]  /*5c00*/  SYNCS.PHASECHK.TRANS64.TRYWAIT P0, [R18+URZ+0x22800], R3 ;  /* 0x02280003120075a7 */ /* 0x0002a6000800017f */
[----:B--2---:R-:W-:Y:S05]  /*5c10*/  @!P0 NANOSLEEP.SYNCS 0x989680 ;  /* 0x009896800000895d */ /* 0x004fea0003900000 */
[----:B------:R-:W2:Y:S01]  /*5c20*/  @!P0 SYNCS.PHASECHK.TRANS64 P0, [R18+URZ+0x22800], R3 ;  /* 0x02280003120085a7 */ /* 0x000ea2000800007f */
[----:B------:R-:W-:Y:S04]  /*5c30*/  BSSY B0, `(.L_x_7709) ;  /* 0x0000006000007945 */ /* 0x000fe80003800000 */
[----:B--2---:R-:W-:Y:S05]  /*5c40*/  @P0 BRA `(.L_x_7710) ;  /* 0x0000000000100947 */ /* 0x004fea0003800000 */
.L_x_7711:
[----:B--2---:R2:W3:Y:S02]  /*5c50*/  SYNCS.PHASECHK.TRANS64.TRYWAIT P0, [R18+URZ+0x22800], R3 ;  /* 0x02280003120075a7 */ /* 0x0044e4000800017f */
[----:B---3--:R-:W-:Y:S05]  /*5c60*/  @!P0 NANOSLEEP.SYNCS 0x989680 ;  /* 0x009896800000895d */ /* 0x008fea0003900000 */
[----:B------:R-:W3:Y:S02]  /*5c70*/  @!P0 SYNCS.PHASECHK.TRANS64 P0, [R18+URZ+0x22800], R3 ;  /* 0x02280003120085a7 */ /* 0x000ee4000800007f */
[----:B---3--:R-:W-:Y:S05]  /*5c80*/  @!P0 BRA `(.L_x_7711) ;  /* 0xfffffffc00f08947 */ /* 0x008fea000383ffff */
.L_x_7710:
[----:B------:R-:W-:Y:S05]  /*5c90*/  BSYNC B0 ;  /* 0x0000000000007941 */ /* 0x000fea0003800000 */
.L_x_7709:
[----:B------:R-:W-:Y:S05]  /*5ca0*/  BRA `(.L_x_7712) ;  /* 0x00000020006c7947 */ /* 0x000fea0003800000 */
.L_x_7708:
[----:B-----5:R-:W-:Y:S01]  /*5cb0*/  SHF.R.S32.HI R0, RZ, 0x1f, R31 ;  /* 0x0000001fff007819 */ /* 0x020fe2000001141f */
[----:B------:R-:W-:Y:S01]  /*5cc0*/  ULDC.64 UR4, c[0x0][0x3d8] ;  /* 0x0000f60000047ab9 */ /* 0x000fe20000000a00 */
[----:B------:R-:W-:Y:S01]  /*5cd0*/  ULDC.64 UR6, c[0x0][0x3e8] ;  /* 0x0000fa0000067ab9 */ /* 0x000fe20000000a00 */
[C---:B------:R-:W-:Y:S01]  /*5ce0*/  IMAD.WIDE.U32 R4, R31.reuse, UR4, RZ ;  /* 0x000000041f047c25 */ /* 0x040fe2000f8e00ff */
[----:B------:R-:W-:Y:S01]  /*5cf0*/  LOP3.LUT P0, RZ, R24, 0x3ff, RZ, 0xc0, !PT ;  /* 0x000003ff18ff7812 */ /* 0x000fe2000780c0ff */
[----:B------:R-:W-:Y:S02]  /*5d00*/  BSSY B6, `(.L_x_7713) ;  /* 0x0000031000067945 */ /* 0x000fe40003800000 */
[C---:B------:R-:W-:Y:S02]  /*5d10*/  IMAD R6, R0.reuse, UR4, RZ ;  /* 0x0000000400067c24 */ /* 0x040fe4000f8e02ff */
[----:B------:R-:W-:Y:S02]  /*5d20*/  IMAD R0, R0, UR6, RZ ;  /* 0x0000000600007c24 */ /* 0x000fe4000f8e02ff */
[----:B------:R-:W-:Y:S01]  /*5d30*/  IMAD R9, R31, UR5, R6 ;  /* 0x000000051f097c24 */ /* 0x000fe2000f8e0206 */
[----:B------:R-:W-:Y:S01]  /*5d40*/  ULDC.64 UR4, c[0x0][0x3c8] ;  /* 0x0000f20000047ab9 */ /* 0x000fe20000000a00 */
[----:B------:R-:W-:Y:S01]  /*5d50*/  IMAD.SHL.U32 R41, R217, 0x4, RZ ;  /* 0x00000004d9297824 */ /* 0x000fe200078e00ff */
[C---:B------:R-:W-:Y:S01]  /*5d60*/  LEA R24, P2, R4.reuse, UR4, 0x1 ;  /* 0x0000000404187c11 */ /* 0x040fe2000f8408ff */
[----:B------:R-:W-:Y:S01]  /*5d70*/  IMAD R27, R31, UR7, R0 ;  /* 0x000000071f1b7c24 */ /* 0x000fe2000f8e0200 */
[----:B------:R-:W-:Y:S01]  /*5d80*/  IADD3 R9, R9, R5, RZ ;  /* 0x0000000509097210 */ /* 0x000fe20007ffe0ff */
[----:B------:R-:W-:Y:S01]  /*5d90*/  IMAD.WIDE.U32 R6, R31, UR6, RZ ;  /* 0x000000061f067c25 */ /* 0x000fe2000f8e00ff */
[----:B------:R-:W-:Y:S01]  /*5da0*/  IADD3 R0, P3, R41, R4, RZ ;  /* 0x0000000429007210 */ /* 0x000fe20007f7e0ff */
[----:B------:R-:W-:Y:S01]  /*5db0*/  ULDC.64 UR6, c[0x0][0x3e0] ;  /* 0x0000f80000067ab9 */ /* 0x000fe20000000a00 */
[----:B------:R-:W-:Y:S01]  /*5dc0*/  SHF.R.S32.HI R10, RZ, 0x1f, R41 ;  /* 0x0000001fff0a7819 */ /* 0x000fe20000011429 */
[----:B------:R-:W-:Y:S01]  /*5dd0*/  IMAD.IADD R27, R27, 0x1, R7 ;  /* 0x000000011b1b7824 */ /* 0x000fe200078e0207 */
[----:B------:R-:W-:-:S02]  /*5de0*/  LEA.HI.X R25, R4, UR5, R9, 0x1, P2 ;  /* 0x0000000504197c11 */ /* 0x000fc400090f0c09 */
[----:B------:R-:W-:Y:S01]  /*5df0*/  LEA R32, P2, R0, UR4, 0x1 ;  /* 0x0000000400207c11 */ /* 0x000fe2000f8408ff */
[----:B------:R-:W-:Y:S01]  /*5e00*/  IMAD.X R3, R10, 0x1, R9, P3 ;  /* 0x000000010a037824 */ /* 0x000fe200018e0609 */
[----:B------:R-:W-:Y:S02]  /*5e10*/  IADD3 R8, P4, R41, R6, RZ ;  /* 0x0000000629087210 */ /* 0x000fe40007f9e0ff */
[----:B------:R-:W-:Y:S02]  /*5e20*/  IADD3 R5, P1, R16, R4, RZ ;  /* 0x0000000410057210 */ /* 0x000fe40007f3e0ff */
[----:B------:R-:W-:Y:S01]  /*5e30*/  LEA.HI.X R33, R0, UR5, R3, 0x1, P2 ;  /* 0x0000000500217c11 */ /* 0x000fe200090f0c03 */
[----:B------:R-:W-:Y:S01]  /*5e40*/  IMAD.X R7, R10, 0x1, R27, P4 ;  /* 0x000000010a077824 */ /* 0x000fe200020e061b */
[----:B------:R-:W-:Y:S02]  /*5e50*/  IADD3 R0, P3, R16, R6, RZ ;  /* 0x0000000610007210 */ /* 0x000fe40007f7e0ff */
[----:B------:R-:W-:-:S02]  /*5e60*/  IADD3.X R4, R17, R9, RZ, P1, !PT ;  /* 0x0000000911047210 */ /* 0x000fc40000ffe4ff */
[----:B------:R-:W-:Y:S01]  /*5e70*/  LEA R26, P2, R6, UR6, 0x1 ;  /* 0x00000006061a7c11 */ /* 0x000fe2000f8408ff */
[----:B------:R-:W-:Y:S01]  /*5e80*/  IMAD.X R3, R17, 0x1, R27, P3 ;  /* 0x0000000111037824 */ /* 0x000fe200018e061b */
[----:B------:R-:W-:Y:S02]  /*5e90*/  LEA R34, P5, R8, UR6, 0x1 ;  /* 0x0000000608227c11 */ /* 0x000fe4000f8a08ff */
[----:B------:R-:W-:Y:S02]  /*5ea0*/  LEA R36, P4, R5, UR4, 0x1 ;  /* 0x0000000405247c11 */ /* 0x000fe4000f8808ff */
[----:B------:R-:W-:Y:S02]  /*5eb0*/  LEA R38, P1, R0, UR6, 0x1 ;  /* 0x0000000600267c11 */ /* 0x000fe4000f8208ff */
[----:B------:R-:W-:Y:S02]  /*5ec0*/  LEA.HI.X R35, R8, UR7, R7, 0x1, P5 ;  /* 0x0000000708237c11 */ /* 0x000fe4000a8f0c07 */
[----:B------:R-:W-:-:S02]  /*5ed0*/  LEA.HI.X R27, R6, UR7, R27, 0x1, P2 ;  /* 0x00000007061b7c11 */ /* 0x000fc400090f0c1b */
[----:B------:R-:W-:Y:S02]  /*5ee0*/  LEA.HI.X R37, R5, UR5, R4, 0x1, P4 ;  /* 0x0000000505257c11 */ /* 0x000fe4000a0f0c04 */
[----:B------:R-:W-:Y:S01]  /*5ef0*/  LEA.HI.X R39, R0, UR7, R3, 0x1, P1 ;  /* 0x0000000700277c11 */ /* 0x000fe200088f0c03 */
        /* <DEDUP_REMOVED lines=16> */
[----:B0-2---:R-:W-:Y:S05]  /*6000*/  CALL.ABS.NOINC R14 ;  /* 0x000000000e007343 */ /* 0x005fea0003c00000 */
.L_x_7714:
[----:B------:R-:W-:Y:S05]  /*6010*/  BSYNC B6 ;  /* 0x0000000000067941 */ /* 0x000fea0003800000 */
.L_x_7713:
        /* <DEDUP_REMOVED lines=16> */
[----:B------:R-:W-:Y:S02]  /*6120*/  SHF.R.U32.HI R5, RZ, 0x3, R5 ;  /* 0x00000003ff057819 */ /* 0x000fe40000011605 */
[----:B------:R-:W-:-:S02]  /*6130*/  IADD3 R3, R212, -R3, RZ ;  /* 0x80000003d4037210 */ /* 0x000fc40007ffe0ff */
        /* <DEDUP_REMOVED lines=8> */
[----:B------:R-:W-:Y:S02]  /*61c0*/  CS2R R20, SRZ ;  /* 0x0000000000147805 */ /* 0x000fe4000001ff00 */
[----:B------:R-:W-:Y:S02]  /*61d0*/  ISETP.GE.AND P2, PT, R3, UR4, PT ;  /* 0x0000000403007c0c */ /* 0x000fe4000bf46270 */
[----:B------:R-:W-:-:S02]  /*61e0*/  CS2R R4, SRZ ;  /* 0x0000000000047805 */ /* 0x000fc4000001ff00 */
[----:B------:R-:W-:-:S05]  /*61f0*/  CS2R R6, SRZ ;  /* 0x0000000000067805 */ /* 0x000fca000001ff00 */
[----:B------:R1:W5:Y:S04]  /*6200*/  @!P1 LDG.E.64 R8, desc[UR40][R32.64] ;  /* 0x0000002820089981 */ /* 0x000368000c1e1b00 */
[----:B------:R1:W5:Y:S04]  /*6210*/  @!P2 LDG.E.64 R20, desc[UR40][R32.64+0x20] ;  /* 0x000020282014a981 */ /* 0x000368000c1e1b00 */
[----:B------:R1:W5:Y:S04]  /*6220*/  @!P1 LDG.E.64 R4, desc[UR40][R34.64] ;  /* 0x0000002822049981 */ /* 0x000368000c1e1b00 */
[----:B------:R1:W5:Y:S02]  /*6230*/  @!P2 LDG.E.64 R6, desc[UR40][R34.64+0x20] ;  /* 0x000020282206a981 */ /* 0x000364000c1e1b00 */
.L_x_7718:
[----:B------:R-:W-:Y:S05]  /*6240*/  BSYNC B1 ;  /* 0x0000000000017941 */ /* 0x000fea0003800000 */
.L_x_7717:
[----:B------:R-:W-:-:S03]  /*6250*/  UMOV UR4, 0xffffffff ;  /* 0xffffffff00047882 */ /* 0x000fc60000000000 */
[----:B------:R-:W-:Y:S05]  /*6260*/  BRA.DIV UR4, `(.L_x_7719) ;  /* 0x000000ee04a07947 */ /* 0x000fea000b800000 */
.L_x_7889:
[----:B------:R-:W-:-:S03]  /*6270*/  UMOV UR4, 0xffffffff ;  /* 0xffffffff00047882 */ /* 0x000fc60000000000 */
[----:B------:R-:W-:Y:S05]  /*6280*/  BRA.DIV UR4, `(.L_x_7720) ;  /* 0x000000ee04c07947 */ /* 0x000fea000b800000 */
.L_x_7892:
[----:B------:R-:W-:-:S03]  /*6290*/  UMOV UR4, 0xffffffff ;  /* 0xffffffff00047882 */ /* 0x000fc60000000000 */
[----:B------:R-:W-:Y:S05]  /*62a0*/  BRA.DIV UR4, `(.L_x_7721) ;  /* 0x000000ee04e07947 */ /* 0x000fea000b800000 */
.L_x_7895:
[----:B------:R-:W-:-:S03]  /*62b0*/  UMOV UR4, 0xffffffff ;  /* 0xffffffff00047882 */ /* 0x000fc60000000000 */
[----:B------:R-:W-:Y:S05]  /*62c0*/  BRA.DIV UR4, `(.L_x_7722) ;  /* 0x000000f204007947 */ /* 0x000fea000b800000 */
.L_x_7898:
[----:B------:R-:W2:Y:S01]  /*62d0*/  SYNCS.PHASECHK.TRANS64.TRYWAIT P1, [R18+URZ+0x22800], R29 ;  /* 0x0228001d120075a7 */ /* 0x000ea2000802017f */
[----:B------:R-:W-:Y:S01]  /*62e0*/  LOP3.LUT P2, RZ, R218, 0x4, RZ, 0xc0, !PT ;  /* 0x00000004daff7812 */ /* 0x000fe2000784c0ff */
[----:B-1---5:R-:W-:Y:S01]  /*62f0*/  IMAD.MOV.U32 R32, RZ, RZ, R8 ;  /* 0x000000ffff207224 */ /* 0x022fe200078e0008 */
[----:B------:R-:W-:Y:S01]  /*6300*/  LEA R3, R205, R0, 0x9 ;  /* 0x00000000cd037211 */ /* 0x000fe200078e48ff */
[--C-:B------:R-:W-:Y:S01]  /*6310*/  IMAD.MOV.U32 R10, RZ, RZ, R9.reuse ;  /* 0x000000ffff0a7224 */ /* 0x100fe200078e0009 */
[----:B------:R-:W-:Y:S01]  /*6320*/  SHF.R.U64 R34, R8, 0x10, R9 ;  /* 0x0000001008227819 */ /* 0x000fe20000001209 */
[----:B------:R-:W-:Y:S01]  /*6330*/  IMAD.MOV.U32 R8, RZ, RZ, R5 ;  /* 0x000000ffff087224 */ /* 0x000fe200078e0005 */
[----:B------:R-:W-:Y:S01]  /*6340*/  SHF.R.U32.HI R11, RZ, 0x10, R9 ;  /* 0x00000010ff0b7819 */ /* 0x000fe20000011609 */
[----:B------:R-:W-:Y:S01]  /*6350*/  IMAD R3, R3, 0x2, R18 ;  /* 0x0000000203037824 */ /* 0x000fe200078e0212 */
[--C-:B------:R-:W-:Y:S01]  /*6360*/  SHF.R.U64 R36, R4, 0x10, R5.reuse ;  /* 0x0000001004247819 */ /* 0x100fe20000001205 */
[----:B------:R-:W-:Y:S01]  /*6370*/  IMAD.MOV.U32 R33, RZ, RZ, R20 ;  /* 0x000000ffff217224 */ /* 0x000fe200078e0014 */
[----:B------:R-:W-:Y:S01]  /*6380*/  SHF.R.U32.HI R13, RZ, 0x10, R5 ;  /* 0x00000010ff0d7819 */ /* 0x000fe20000011605 */
[--C-:B------:R-:W-:Y:S01]  /*6390*/  IMAD.MOV.U32 R9, RZ, RZ, R21.reuse ;  /* 0x000000ffff097224 */ /* 0x100fe200078e0015 */
[----:B------:R-:W-:Y:S01]  /*63a0*/  MOV R27, R4 ;  /* 0x00000004001b7202 */ /* 0x000fe20000000f00 */
[----:B------:R-:W-:Y:S01]  /*63b0*/  IMAD.MOV.U32 R31, RZ, RZ, R6 ;  /* 0x000000ffff1f7224 */ /* 0x000fe200078e0006 */
[----:B------:R-:W-:Y:S01]  /*63c0*/  SHF.R.U64 R35, R20, 0x10, R21 ;  /* 0x0000001014237819 */ /* 0x000fe20000001215 */
[----:B------:R-:W-:Y:S01]  /*63d0*/  IMAD.MOV.U32 R5, RZ, RZ, R7 ;  /* 0x000000ffff057224 */ /* 0x000fe200078e0007 */
[----:B------:R-:W-:Y:S01]  /*63e0*/  SHF.R.U32.HI R12, RZ, 0x10, R21 ;  /* 0x00000010ff0c7819 */ /* 0x000fe20000011615 */
[C---:B------:R-:W-:Y:S01]  /*63f0*/  VIADD R4, R3.reuse, 0x18400 ;  /* 0x0001840003047836 */ /* 0x040fe20000000000 */
[----:B------:R-:W-:Y:S01]  /*6400*/  BSSY B1, `(.L_x_7723) ;  /* 0x000000d000017945 */ /* 0x000fe20003800000 */
[----:B------:R-:W-:-:S02]  /*6410*/  IADD3 R0, R3, 0x18440, RZ ;  /* 0x0001844003007810 */ /* 0x000fc40007ffe0ff */
[--C-:B------:R-:W-:Y:S01]  /*6420*/  SHF.R.U64 R6, R6, 0x10, R7.reuse ;  /* 0x0000001006067819 */ /* 0x100fe20000001207 */
[----:B------:R-:W-:Y:S01]  /*6430*/  @P2 VIADD R0, R4, 0xffffffc0 ;  /* 0xffffffc004002836 */ /* 0x000fe20000000000 */
[----:B------:R-:W-:Y:S02]  /*6440*/  SHF.R.U32.HI R7, RZ, 0x10, R7 ;  /* 0x00000010ff077819 */ /* 0x000fe40000011607 */
[----:B------:R-:W-:Y:S02]  /*6450*/  PRMT R32, R32, 0x5410, R10 ;  /* 0x0000541020207816 */ /* 0x000fe4000000000a */
[----:B------:R-:W-:Y:S02]  /*6460*/  PRMT R34, R34, 0x5410, R11 ;  /* 0x0000541022227816 */ /* 0x000fe4000000000b */
[----:B------:R-:W-:Y:S02]  /*6470*/  PRMT R33, R33, 0x5410, R9 ;  /* 0x0000541021217816 */ /* 0x000fe40000000009 */
[----:B------:R-:W-:-:S02]  /*6480*/  PRMT R35, R35, 0x5410, R12 ;  /* 0x0000541023237816 */ /* 0x000fc4000000000c */
[----:B------:R-:W-:Y:S02]  /*6490*/  PRMT R27, R27, 0x5410, R8 ;  /* 0x000054101b1b7816 */ /* 0x000fe40000000008 */
[----:B------:R-:W-:Y:S02]  /*64a0*/  PRMT R36, R36, 0x5410, R13 ;  /* 0x0000541024247816 */ /* 0x000fe4000000000d */
[----:B------:R-:W-:Y:S01]  /*64b0*/  PRMT R31, R31, 0x5410, R5 ;  /* 0x000054101f1f7816 */ /* 0x000fe20000000005 */
[----:B--2---:R-:W-:Y:S06]  /*64c0*/  @!P1 BRA `(.L_x_7724) ;  /* 0x000000ec00a89947 */ /* 0x004fec0003800000 */
.L_x_7899:
[----:B------:R-:W-:Y:S05]  /*64d0*/  BSYNC B1 ;  /* 0x0000000000017941 */ /* 0x000fea0003800000 */
.L_x_7723:
[----:B------:R-:W-:Y:S01]  /*64e0*/  BSSY B1, `(.L_x_7725) ;  /* 0x0000057000017945 */ /* 0x000fe20003800000 */
[----:B-1----:R-:W-:-:S03]  /*64f0*/  PRMT R29, R6, 0x5410, R7 ;  /* 0x00005410061d7816 */ /* 0x002fc60000000007 */
        /* <DEDUP_REMOVED lines=45> */
.L_x_7728:
[----:B------:R-:W-:Y:S05]  /*67d0*/  BSYNC B2 ;  /* 0x0000000000027941 */ /* 0x000fea0003800000 */
.L_x_7727:
        /* <DEDUP_REMOVED lines=39> */
.L_x_7726:
[----:B------:R-:W-:Y:S05]  /*6a50*/  BSYNC B1 ;  /* 0x0000000000017941 */ /* 0x000fea0003800000 */
.L_x_7725:
[----:B------:R-:W-:-:S13]  /*6a60*/  ISETP.GE.AND P0, PT, R211, R30, PT ;  /* 0x0000001ed300720c */ /* 0x000fda0003f06270 */
[----:B------:R-:W-:Y:S05]  /*6a70*/  @P0 BRA `(.L_x_7729) ;  /* 0x0000001000d40947 */ /* 0x000fea0003800000 */
[----:B-12---:R-:W1:Y:S01]  /*6a80*/  LDC R4, c[0x0][0x3d4] ;  /* 0x0000f500ff047b82 */ /* 0x006e620000000800 */
[C---:B------:R-:W-:Y:S01]  /*6a90*/  IADD3 R5, R41.reuse, 0x10, RZ ;  /* 0x0000001029057810 */ /* 0x040fe20007ffe0ff */
[----:B------:R-:W-:Y:S01]  /*6aa0*/  BSSY B1, `(.L_x_7730) ;  /* 0x000002a000017945 */ /* 0x000fe20003800000 */
[-C--:B-1----:R-:W-:Y:S02]  /*6ab0*/  ISETP.GE.AND P0, PT, R41, R4.reuse, PT ;  /* 0x000000042900720c */ /* 0x082fe40003f06270 */
[----:B------:R-:W-:-:S11]  /*6ac0*/  ISETP.GE.AND P1, PT, R5, R4, PT ;  /* 0x000000040500720c */ /* 0x000fd60003f26270 */
[----:B------:R-:W-:Y:S05]  /*6ad0*/  @P0 BRA `(.L_x_7731) ;  /* 0x0000000000980947 */ /* 0x000fea0003800000 */
[----:B------:R-:W1:Y:S01]  /*6ae0*/  LDS.128 R4, [R3+0x1a400] ;  /* 0x01a4000003047984 */ /* 0x000e620000000c00 */
[--C-:B------:R-:W-:Y:S02]  /*6af0*/  HADD2.F32 R14, -RZ, R27.reuse.H0_H0 ;  /* 0x2000001bff0e7230 */ /* 0x100fe40000004100 */
[----:B------:R-:W-:Y:S02]  /*6b00*/  HADD2.F32 R12, -RZ, R32.H0_H0 ;  /* 0x20000020ff0c7230 */ /* 0x000fe40000004100 */
[----:B------:R-:W-:Y:S02]  /*6b10*/  HADD2.F32 R25, -RZ, R36.H0_H0 ;  /* 0x20000024ff197230 */ /* 0x000fe40000004100 */
        /* <DEDUP_REMOVED lines=33> */
[----:B------:R1:W-:Y:S02]  /*6d30*/  STS.128 [R3+0x1a400], R8 ;  /* 0x01a4000803007388 */ /* 0x0003e40000000c00 */
.L_x_7731:
[----:B------:R-:W-:Y:S05]  /*6d40*/  BSYNC B1 ;  /* 0x0000000000017941 */ /* 0x000fea0003800000 */
.L_x_7730:
[----:B------:R-:W-:Y:S05]  /*6d50*/  @P1 BRA `(.L_x_7729) ;  /* 0x00000010001c1947 */ /* 0x000fea0003800000 */
[----:B------:R-:W1:Y:S01]  /*6d60*/  LDS.128 R4, [R0+0x2000] ;  /* 0x0020000000047984 */ /* 0x000e620000000c00 */
        /* <DEDUP_REMOVED lines=38> */
.L_x_7716:
[----:B------:R-:W1:Y:S01]  /*6fd0*/  LDC R9, c[0x0][0x3d4] ;  /* 0x0000f500ff097b82 */ /* 0x000e620000000800 */
[----:B------:R-:W-:Y:S01]  /*6fe0*/  IMAD R30, R85, -0x80, R30 ;  /* 0xffffff80551e7824 */ /* 0x000fe200078e021e */
[----:B------:R-:W-:Y:S02]  /*6ff0*/  CS2R R32, SRZ ;  /* 0x0000000000207805 */ /* 0x000fe4000001ff00 */
[----:B------:R-:W-:Y:S02]  /*7000*/  CS2R R34, SRZ ;  /* 0x0000000000227805 */ /* 0x000fe4000001ff00 */
[----:B------:R-:W-:Y:S02]  /*7010*/  CS2R R4, SRZ ;  /* 0x0000000000047805 */ /* 0x000fe4000001ff00 */
[----:B------:R-:W-:Y:S02]  /*7020*/  CS2R R6, SRZ ;  /* 0x0000000000067805 */ /* 0x000fe4000001ff00 */
[----:B------:R-:W-:-:S02]  /*7030*/  VIMNMX R30, R30, 0x80, PT ;  /* 0x000000801e1e7848 */ /* 0x000fc40003fe0100 */
[----:B-1----:R-:W-:-:S04]  /*7040*/  ISETP.GE.AND P0, PT, R16, R9, PT ;  /* 0x000000091000720c */ /* 0x002fc80003f06270 */
[----:B------:R-:W-:-:S13]  /*7050*/  ISETP.GE.OR P1, PT, R19, R30, P0 ;  /* 0x0000001e1300720c */ /* 0x000fda0000726670 */
[----:B------:R1:W5:Y:S04]  /*7060*/  @!P1 LDG.E.128 R32, desc[UR40][R36.64] ;  /* 0x0000002824209981 */ /* 0x000368000c1e1d00 */
[----:B------:R1:W5:Y:S01]  /*7070*/  @!P1 LDG.E.128 R4, desc[UR40][R38.64] ;  /* 0x0000002826049981 */ /* 0x000362000c1e1d00 */
[----:B------:R-:W-:Y:S01]  /*7080*/  UMOV UR4, 0xffffffff ;  /* 0xffffffff00047882 */ /* 0x000fe20000000000 */
[----:B------:R-:W-:Y:S02]  /*7090*/  LEA.HI R0, R212, R212, RZ, 0x1 ;  /* 0x000000d4d4007211 */ /* 0x000fe400078f08ff */
[----:B------:R-:W-:Y:S05]  /*70a0*/  BRA.DIV UR4, `(.L_x_7732) ;  /* 0x000000e204c47947 */ /* 0x000fea000b800000 */
.L_x_7902:
[----:B------:R-:W-:Y:S01]  /*70b0*/  UMOV UR4, 0xffffffff ;  /* 0xffffffff00047882 */ /* 0x000fe20000000000 */
[----:B------:R-:W-:Y:S02]  /*70c0*/  LOP3.LUT R3, R0, 0xfffffffe, RZ, 0xc0, !PT ;  /* 0xfffffffe00037812 */ /* 0x000fe400078ec0ff */
[----:B------:R-:W-:Y:S05]  /*70d0*/  BRA.DIV UR4, `(.L_x_7733) ;  /* 0x000000e204e07947 */ /* 0x000fea000b800000 */
.L_x_7905:
[----:B------:R-:W-:Y:S01]  /*70e0*/  UMOV UR4, 0xffffffff ;  /* 0xffffffff00047882 */ /* 0x000fe20000000000 */
[----:B------:R-:W-:Y:S02]  /*70f0*/  IMAD.IADD R3, R212, 0x1, -R3 ;  /* 0x00000001d4037824 */ /* 0x000fe400078e0a03 */
[----:B------:R-:W-:Y:S05]  /*7100*/  BRA.DIV UR4, `(.L_x_7734) ;  /* 0x000000e204fc7947 */ /* 0x000fea000b800000 */
.L_x_7908:
[----:B------:R-:W-:Y:S01]  /*7110*/  UMOV UR4, 0xffffffff ;  /* 0xffffffff00047882 */ /* 0x000fe20000000000 */
[----:B------:R-:W-:Y:S02]  /*7120*/  SHF.L.U32 R3, R3, 0x1f, RZ ;  /* 0x0000001f03037819 */ /* 0x000fe400000006ff */
[----:B------:R-:W-:Y:S05]  /*7130*/  BRA.DIV UR4, `(.L_x_7735) ;  /* 0x000000e604187947 */ /* 0x000fea000b800000 */
.L_x_7911:
[----:B------:R-:W2:Y:S01]  /*7140*/  SYNCS.PHASECHK.TRANS64.TRYWAIT P1, [R18+URZ+0x22800], R3 ;  /* 0x02280003120075a7 */ /* 0x000ea2000802017f */
[----:B-1---5:R-:W-:Y:S01]  /*7150*/  IMAD.MOV.U32 R38, RZ, RZ, R32 ;  /* 0x000000ffff267224 */ /* 0x022fe200078e0020 */
[----:B------:R-:W-:Y:S01]  /*7160*/  SHF.R.U64 R44, R4, 0x10, R5 ;  /* 0x00000010042c7819 */ /* 0x000fe20000001205 */
[----:B------:R-:W-:Y:S01]  /*7170*/  IMAD.MOV.U32 R0, RZ, RZ, R33 ;  /* 0x000000ffff007224 */ /* 0x000fe200078e0021 */
[----:B------:R-:W-:Y:S01]  /*7180*/  MOV R41, R6 ;  /* 0x0000000600297202 */ /* 0x000fe20000000f00 */
[----:B------:R-:W-:Y:S01]  /*7190*/  IMAD.MOV.U32 R40, RZ, RZ, R4 ;  /* 0x000000ffff287224 */ /* 0x000fe200078e0004 */
[----:B------:R-:W-:Y:S01]  /*71a0*/  SHF.R.U64 R45, R6, 0x10, R7 ;  /* 0x00000010062d7819 */ /* 0x000fe20000001207 */
[----:B------:R-:W-:Y:S01]  /*71b0*/  IMAD.MOV.U32 R8, RZ, RZ, R35 ;  /* 0x000000ffff087224 */ /* 0x000fe200078e0023 */
[----:B------:R-:W-:Y:S01]  /*71c0*/  PRMT R38, R38, 0x5410, R0 ;  /* 0x0000541026267816 */ /* 0x000fe20000000000 */
[----:B------:R-:W-:Y:S01]  /*71d0*/  IMAD.MOV.U32 R0, RZ, RZ, R5 ;  /* 0x000000ffff007224 */ /* 0x000fe200078e0005 */
[----:B------:R-:W-:Y:S01]  /*71e0*/  SHF.R.U64 R42, R32, 0x10, R33 ;  /* 0x00000010202a7819 */ /* 0x000fe20000001221 */
[----:B------:R-:W-:Y:S01]  /*71f0*/  IMAD.MOV.U32 R4, RZ, RZ, R7 ;  /* 0x000000ffff047224 */ /* 0x000fe200078e0007 */
[----:B------:R-:W-:Y:S01]  /*7200*/  SHF.R.U32.HI R10, RZ, 0x10, R33 ;  /* 0x00000010ff0a7819 */ /* 0x000fe20000011621 */
[----:B------:R-:W-:Y:S01]  /*7210*/  BSSY B1, `(.L_x_7736) ;  /* 0x0000011000017945 */ /* 0x000fe20003800000 */
[----:B------:R-:W-:-:S02]  /*7220*/  MOV R39, R34 ;  /* 0x0000002200277202 */ /* 0x000fc40000000f00 */
        /* <DEDUP_REMOVED lines=14> */
[----:B--2---:R-:W-:Y:S06]  /*7310*/  @!P1 BRA `(.L_x_7737) ;  /* 0x000000e000c89947 */ /* 0x004fec0003800000 */
.L_x_7912:
[----:B------:R-:W-:Y:S05]  /*7320*/  BSYNC B1 ;  /* 0x0000000000017941 */ /* 0x000fea0003800000 */
.L_x_7736:
[----:B------:R-:W-:Y:S01]  /*7330*/  BSSY B1, `(.L_x_7738) ;  /* 0x0000059000017945 */ /* 0x000fe20003800000 */
[----:B-1----:R-:W-:-:S03]  /*7340*/  LOP3.LUT R3, R0, 0x38, RZ, 0xc0, !PT ;  /* 0x0000003800037812 */ /* 0x002fc600078ec0ff */
[----:B------:R-:W-:Y:S05]  /*7350*/  @P2 BRA `(.L_x_7739) ;  /* 0x0000000400582947 */ /* 0x000fea0003800000 */
[----:B------:R-:W-:Y:S02]  /*7360*/  IMAD.SHL.U32 R0, R218, 0x40, RZ ;  /* 0x00000040da007824 */ /* 0x000fe400078e00ff */
[----:B------:R-:W-:Y:S02]  /*7370*/  HADD2.F32 R26, -RZ, R40.H0_H0 ;  /* 0x20000028ff1a7230 */ /* 0x000fe40000004100 */
[----:B------:R-:W-:Y:S01]  /*7380*/  HADD2.F32 R25, -RZ, R38.H0_H0 ;  /* 0x20000026ff197230 */ /* 0x000fe20000004100 */
[----:B------:R-:W-:Y:S01]  /*7390*/  LOP3.LUT R4, R0, 0x1c0, RZ, 0xc0, !PT ;  /* 0x000001c000047812 */ /* 0x000fe200078ec0ff */
[----:B------:R-:W-:-:S03]  /*73a0*/  HADD2.F32 R27, -RZ, R44.H0_H0 ;  /* 0x2000002cff1b7230 */ /* 0x000fc60000004100 */
[----:B------:R-:W-:Y:S02]  /*73b0*/  LOP3.LUT R0, R4, 0x38, R16, 0xf8, !PT ;  /* 0x0000003804007812 */ /* 0x000fe400078ef810 */
[----:B------:R-:W-:-:S04]  /*73c0*/  SHF.R.U32.HI R7, RZ, 0x3, R4 ;  /* 0x00000003ff077819 */ /* 0x000fc80000011604 */
[----:B------:R-:W-:-:S04]  /*73d0*/  LOP3.LUT R0, R0, R7, RZ, 0x3c, !PT ;  /* 0x0000000700007212 */ /* 0x000fc800078e3cff */
[----:B------:R-:W-:Y:S02]  /*73e0*/  LEA R5, R205, R0, 0x9 ;  /* 0x00000000cd057211 */ /* 0x000fe400078e48ff */
[----:B------:R-:W-:-:S03]  /*73f0*/  LOP3.LUT R0, R7, R3, R4, 0x1e, !PT ;  /* 0x0000000307007212 */ /* 0x000fc600078e1e04 */
[----:B------:R-:W-:Y:S02]  /*7400*/  IMAD R36, R5, 0x2, R18 ;  /* 0x0000000205247824 */ /* 0x000fe400078e0212 */
[----:B------:R-:W-:-:S03]  /*7410*/  IMAD R5, R205, 0x200, R0 ;  /* 0x00000200cd057824 */ /* 0x000fc600078e0200 */
[----:B------:R-:W1:Y:S01]  /*7420*/  LDS.128 R8, [R36+0x18400] ;  /* 0x0184000024087984 */ /* 0x000e620000000c00 */
[----:B------:R-:W-:-:S05]  /*7430*/  IMAD R37, R5, 0x2, R18 ;  /* 0x0000000205257824 */ /* 0x000fca00078e0212 */
[----:B------:R-:W2:Y:S01]  /*7440*/  LDS.128 R4, [R37+0x18400] ;  /* 0x0184000025047984 */ /* 0x000ea20000000c00 */
[--C-:B-1----:R-:W-:Y:S02]  /*7450*/  HADD2.F32 R0, -RZ, R8.reuse.H0_H0 ;  /* 0x20000008ff007230 */ /* 0x102fe40000004100 */
[----:B------:R-:W-:Y:S02]  /*7460*/  HADD2.F32 R8, -RZ, R8.H1_H1 ;  /* 0x30000008ff087230 */ /* 0x000fe40000004100 */
[----:B------:R-:W-:Y:S02]  /*7470*/  HADD2.F32 R12, -RZ, R9.H0_H0 ;  /* 0x20000009ff0c7230 */ /* 0x000fe40000004100 */
[--C-:B--2---:R-:W-:Y:S02]  /*7480*/  HADD2.F32 R15, -RZ, R4.reuse.H0_H0 ;  /* 0x20000004ff0f7230 */ /* 0x104fe40000004100 */
[----:B------:R-:W-:Y:S02]  /*7490*/  HADD2.F32 R4, -RZ, R4.H1_H1 ;  /* 0x30000004ff047230 */ /* 0x000fe40000004100 */
[----:B------:R-:W-:-:S02]  /*74a0*/  HADD2.F32 R20, -RZ, R5.H0_H0 ;  /* 0x20000005ff147230 */ /* 0x000fc40000004100 */
[CC--:B------:R-:W-:Y:S01]  /*74b0*/  FMUL.FTZ R29, R15.reuse, R26.reuse ;  /* 0x0000001a0f1d7220 */ /* 0x0c0fe20000410000 */
[----:B------:R-:W-:Y:S01]  /*74c0*/  FMUL.FTZ R31, R15, R25 ;  /* 0x000000190f1f7220 */ /* 0x000fe20000410000 */
[----:B------:R-:W-:Y:S02]  /*74d0*/  HADD2.F32 R15, -RZ, R42.H0_H0 ;  /* 0x2000002aff0f7230 */ /* 0x000fe40000004100 */
[----:B------:R-:W-:Y:S01]  /*74e0*/  FMUL.FTZ R33, R4, R27 ;  /* 0x0000001b04217220 */ /* 0x000fe20000410000 */
[C---:B------:R-:W-:Y:S01]  /*74f0*/  FFMA.FTZ R30, R0.reuse, R25, -R29 ;  /* 0x00000019001e7223 */ /* 0x040fe2000001081d */
        /* <DEDUP_REMOVED lines=8> */
[----:B------:R-:W-:Y:S02]  /*7580*/  HADD2.F32 R26, -RZ, R44.H1_H1 ;  /* 0x3000002cff1a7230 */ /* 0x000fe40000004100 */
[----:B------:R-:W-:Y:S01]  /*7590*/  FFMA.FTZ R25, R12, R25, -R15 ;  /* 0x000000190c197223 */ /* 0x000fe2000001080f */
[----:B------:R-:W-:Y:S02]  /*75a0*/  HADD2.F32 R0, -RZ, R42.H1_H1 ;  /* 0x3000002aff007230 */ /* 0x000fe40000004100 */
[----:B------:R-:W-:Y:S01]  /*75b0*/  FFMA.FTZ R20, R8, R27, R35 ;  /* 0x0000001b08147223 */ /* 0x000fe20000010023 */
[----:B------:R-:W-:Y:S02]  /*75c0*/  HADD2.F32 R9, -RZ, R9.H1_H1 ;  /* 0x30000009ff097230 */ /* 0x000fe40000004100 */
        /* <DEDUP_REMOVED lines=11> */
[--C-:B------:R-:W-:Y:S02]  /*7680*/  HADD2.F32 R13, -RZ, R10.reuse.H0_H0 ;  /* 0x2000000aff0d7230 */ /* 0x100fe40000004100 */
[----:B------:R-:W-:Y:S01]  /*7690*/  FFMA.FTZ R21, R9, R26, R34 ;  /* 0x0000001a09157223 */ /* 0x000fe20000010022 */
[----:B------:R-:W-:Y:S02]  /*76a0*/  HADD2.F32 R10, -RZ, R10.H1_H1 ;  /* 0x3000000aff0a7230 */ /* 0x000fe40000004100 */
[----:B------:R-:W-:Y:S01]  /*76b0*/  FMUL.FTZ R9, R6, R15 ;  /* 0x0000000f06097220 */ /* 0x000fe20000410000 */
[----:B------:R-:W-:Y:S02]  /*76c0*/  HADD2.F32 R5, -RZ, R43.H0_H0 ;  /* 0x2000002bff057230 */ /* 0x000fe40000004100 */
[C---:B------:R-:W-:Y:S01]  /*76d0*/  FFMA.FTZ R26, R13.reuse, R4, -R0 ;  /* 0x000000040d1a7223 */ /* 0x040fe20000010800 */
[----:B------:R-:W-:Y:S01]  /*76e0*/  FFMA.FTZ R27, R13, R8, R27 ;  /* 0x000000080d1b7223 */ /* 0x000fe2000001001b */
[--C-:B------:R-:W-:Y:S01]  /*76f0*/  HADD2.F32 R24, -RZ, R7.reuse.H0_H0 ;  /* 0x20000007ff187230 */ /* 0x100fe20000004100 */
[----:B------:R-:W-:Y:S01]  /*7700*/  F2FP.F16.F32.PACK_AB R8, R20, R31 ;  /* 0x0000001f1408723e */ /* 0x000fe200000000ff */
[----:B------:R-:W-:Y:S01]  /*7710*/  FFMA.FTZ R13, R10, R5, -R9 ;  /* 0x000000050a0d7223 */ /* 0x000fe20000010809 */
[----:B------:R-:W-:-:S02]  /*7720*/  HADD2.F32 R7, -RZ, R7.H1_H1 ;  /* 0x30000007ff077230 */ /* 0x000fc40000004100 */
[----:B------:R-:W-:Y:S01]  /*7730*/  FMUL.FTZ R29, R6, R5 ;  /* 0x00000005061d7220 */ /* 0x000fe20000410000 */
[----:B------:R-:W-:Y:S02]  /*7740*/  HADD2.F32 R9, -RZ, R41.H1_H1 ;  /* 0x30000029ff097230 */ /* 0x000fe40000004100 */
        /* <DEDUP_REMOVED lines=9> */
[-C--:B------:R-:W-:Y:S01]  /*77e0*/  FMUL.FTZ R29, R7, R0.reuse ;  /* 0x00000000071d7220 */ /* 0x080fe20000410000 */
        /* <DEDUP_REMOVED lines=13> */
.L_x_7739:
[----:B------:R-:W-:Y:S05]  /*78c0*/  BSYNC B1 ;  /* 0x0000000000017941 */ /* 0x000fea0003800000 */
.L_x_7738:
[----:B------:R-:W-:Y:S05]  /*78d0*/  @P0 BRA `(.L_x_7729) ;  /* 0x00000004003c0947 */ /* 0x000fea0003800000 */
[----:B------:R-:W-:Y:S01]  /*78e0*/  LOP3.LUT R3, R234, R3, R204, 0x1e, !PT ;  /* 0x00000003ea037212 */ /* 0x000fe200078e1ecc */
[----:B-1----:R-:W1:Y:S01]  /*78f0*/  LDS.128 R8, [R229+0x18400] ;  /* 0x01840000e5087984 */ /* 0x002e620000000c00 */
[----:B------:R-:W-:Y:S02]  /*7900*/  HADD2.F32 R30, -RZ, R40.H0_H0 ;  /* 0x20000028ff1e7230 */ /* 0x000fe40000004100 */
[----:B------:R-:W-:Y:S01]  /*7910*/  IADD3 R3, R206, R3, RZ ;  /* 0x00000003ce037210 */ /* 0x000fe20007ffe0ff */
[----:B------:R-:W-:Y:S02]  /*7920*/  HADD2.F32 R26, -RZ, R38.H0_H0 ;  /* 0x20000026ff1a7230 */ /* 0x000fe40000004100 */
[----:B------:R-:W-:Y:S02]  /*7930*/  HADD2.F32 R32, -RZ, R44.H0_H0 ;  /* 0x2000002cff207230 */ /* 0x000fe40000004100 */
[----:B------:R-:W-:Y:S02]  /*7940*/  IMAD R3, R3, 0x2, R18 ;  /* 0x0000000203037824 */ /* 0x000fe400078e0212 */
[----:B------:R-:W-:-:S02]  /*7950*/  HADD2.F32 R34, -RZ, R40.H1_H1 ;  /* 0x30000028ff227230 */ /* 0x000fc40000004100 */
[----:B------:R-:W-:Y:S01]  /*7960*/  HADD2.F32 R35, -RZ, R44.H1_H1 ;  /* 0x3000002cff237230 */ /* 0x000fe20000004100 */
[----:B------:R-:W2:Y:S01]  /*7970*/  LDS.128 R4, [R3+0x18400] ;  /* 0x0184000003047984 */ /* 0x000ea20000000c00 */
[----:B------:R-:W-:Y:S02]  /*7980*/  HADD2.F32 R37, -RZ, R41.H0_H0 ;  /* 0x20000029ff257230 */ /* 0x000fe40000004100 */
[----:B------:R-:W-:Y:S02]  /*7990*/  HADD2.F32 R33, -RZ, R39.H0_H0 ;  /* 0x20000027ff217230 */ /* 0x000fe40000004100 */
[--C-:B-1----:R-:W-:Y:S02]  /*79a0*/  HADD2.F32 R0, -RZ, R8.reuse.H0_H0 ;  /* 0x20000008ff007230 */ /* 0x102fe40000004100 */
[----:B------:R-:W-:Y:S02]  /*79b0*/  HADD2.F32 R8, -RZ, R8.H1_H1 ;  /* 0x30000008ff087230 */ /* 0x000fe40000004100 */
[----:B------:R-:W-:-:S02]  /*79c0*/  HADD2.F32 R12, -RZ, R9.H0_H0 ;  /* 0x20000009ff0c7230 */ /* 0x000fc40000004100 */
[----:B------:R-:W-:Y:S02]  /*79d0*/  HADD2.F32 R9, -RZ, R9.H1_H1 ;  /* 0x30000009ff097230 */ /* 0x000fe40000004100 */
[--C-:B------:R-:W-:Y:S02]  /*79e0*/  HADD2.F32 R13, -RZ, R10.reuse.H0_H0 ;  /* 0x2000000aff0d7230 */ /* 0x100fe40000004100 */
[----:B------:R-:W-:Y:S02]  /*79f0*/  HADD2.F32 R10, -RZ, R10.H1_H1 ;  /* 0x3000000aff0a7230 */ /* 0x000fe40000004100 */
[----:B------:R-:W-:Y:S02]  /*7a00*/  HADD2.F32 R14, -RZ, R11.H0_H0 ;  /* 0x2000000bff0e7230 */ /* 0x000fe40000004100 */
[--C-:B--2---:R-:W-:Y:S02]  /*7a10*/  HADD2.F32 R15, -RZ, R4.reuse.H0_H0 ;  /* 0x20000004ff0f7230 */ /* 0x104fe40000004100 */
        /* <DEDUP_REMOVED lines=24> */
[----:B------:R-:W-:Y:S01]  /*7ba0*/  FMUL.FTZ R20, R37, R21 ;  /* 0x0000001525147220 */ /* 0x000fe20000410000 */
[----:B------:R-:W-:Y:S01]  /*7bb0*/  FMUL.FTZ R5, R32, R6 ;  /* 0x0000000620057220 */ /* 0x000fe20000410000 */
[--C-:B------:R-:W-:Y:S02]  /*7bc0*/  HADD2.F32 R24, -RZ, R7.reuse.H0_H0 ;  /* 0x20000007ff187230 */ /* 0x100fe40000004100 */
[----:B------:R-:W-:Y:S01]  /*7bd0*/  FFMA.FTZ R4, R29, R9, -R4 ;  /* 0x000000091d047223 */ /* 0x000fe20000010804 */
[----:B------:R-:W-:Y:S01]  /*7be0*/  FMUL.FTZ R26, R33, R21 ;  /* 0x00000015211a7220 */ /* 0x000fe20000410000 */
[----:B------:R-:W-:Y:S01]  /*7bf0*/  FFMA.FTZ R12, R35, R9, R12 ;  /* 0x00000009230c7223 */ /* 0x000fe2000001000c */
[----:B------:R-:W-:Y:S01]  /*7c00*/  FFMA.FTZ R20, R33, R13, -R20 ;  /* 0x0000000d21147223 */ /* 0x000fe20000010814 */
[----:B------:R-:W-:-:S02]  /*7c10*/  HADD2.F32 R7, -RZ, R7.H1_H1 ;  /* 0x30000007ff077230 */ /* 0x000fc40000004100 */
[C---:B------:R-:W-:Y:S01]  /*7c20*/  FMUL.FTZ R9, R30.reuse, R6 ;  /* 0x000000061e097220 */ /* 0x040fe20000410000 */
[-C--:B------:R-:W-:Y:S01]  /*7c30*/  FFMA.FTZ R5, R30, R10.reuse, -R5 ;  /* 0x0000000a1e057223 */ /* 0x080fe20000010805 */
[----:B------:R-:W-:Y:S02]  /*7c40*/  HADD2.F32 R34, -RZ, R41.H1_H1 ;  /* 0x30000029ff227230 */ /* 0x000fe40000004100 */
[----:B------:R-:W-:Y:S01]  /*7c50*/  FFMA.FTZ R26, R37, R13, R26 ;  /* 0x0000000d251a7223 */ /* 0x000fe2000001001a */
[----:B------:R-:W-:Y:S02]  /*7c60*/  HADD2.F32 R33, -RZ, R45.H1_H1 ;  /* 0x3000002dff217230 */ /* 0x000fe40000004100 */
[----:B------:R-:W-:Y:S01]  /*7c70*/  FFMA.FTZ R9, R32, R10, R9 ;  /* 0x0000000a20097223 */ /* 0x000fe20000010009 */
[----:B------:R-:W-:Y:S02]  /*7c80*/  HADD2.F32 R30, -RZ, R39.H1_H1 ;  /* 0x30000027ff1e7230 */ /* 0x000fe40000004100 */
[----:B------:R-:W-:Y:S01]  /*7c90*/  FMUL.FTZ R13, R34, R24 ;  /* 0x00000018220d7220 */ /* 0x000fe20000410000 */
[----:B------:R-:W-:-:S02]  /*7ca0*/  HADD2.F32 R29, -RZ, R43.H1_H1 ;  /* 0x3000002bff1d7230 */ /* 0x000fc40000004100 */
[-C--:B------:R-:W-:Y:S01]  /*7cb0*/  FMUL.FTZ R6, R33, R7.reuse ;  /* 0x0000000721067220 */ /* 0x080fe20000410000 */
[----:B------:R-:W-:Y:S02]  /*7cc0*/  HADD2.F32 R11, -RZ, R11.H1_H1 ;  /* 0x3000000bff0b7230 */ /* 0x000fe40000004100 */
[C---:B------:R-:W-:Y:S01]  /*7cd0*/  FMUL.FTZ R21, R30.reuse, R24 ;  /* 0x000000181e157220 */ /* 0x040fe20000410000 */
[-C--:B------:R-:W-:Y:S01]  /*7ce0*/  FFMA.FTZ R13, R30, R14.reuse, -R13 ;  /* 0x0000000e1e0d7223 */ /* 0x080fe2000001080d */
[C---:B------:R-:W-:Y:S01]  /*7cf0*/  FMUL.FTZ R10, R29.reuse, R7 ;  /* 0x000000071d0a7220 */ /* 0x040fe20000410000 */
[----:B------:R-:W-:Y:S01]  /*7d00*/  F2FP.F16.F32.PACK_AB R32, R0, R25 ;  /* 0x000000190020723e */ /* 0x000fe200000000ff */
[-C--:B------:R-:W-:Y:S01]  /*7d10*/  FFMA.FTZ R6, R29, R11.reuse, -R6 ;  /* 0x0000000b1d067223 */ /* 0x080fe20000010806 */
        /* <DEDUP_REMOVED lines=11> */
.L_x_7729:
[----:B------:R-:W-:Y:S05]  /*7dd0*/  BSYNC B0 ;  /* 0x0000000000007941 */ /* 0x000fea0003800000 */
.L_x_7715:
        /* <DEDUP_REMOVED lines=8> */
.L_x_7712:
[----:B--23--:R-:W2:Y:S01]  /*7e60*/  S2R R0, SR_TID.X ;  /* 0x0000000000007919 */ /* 0x00cea20000002100 */
[----:B------:R-:W-:Y:S05]  /*7e70*/  WARPSYNC.ALL ;  /* 0x0000000000007948 */ /* 0x000fea0003800000 */
[----:B--2---:R-:W-:-:S05]  /*7e80*/  SHF.R.U32.HI R0, RZ, 0x7, R0 ;  /* 0x00000007ff007819 */ /* 0x004fca0000011600 */
[----:B------:R-:W-:Y:S02]  /*7e90*/  VIADD R12, R0, 0x8 ;  /* 0x00000008000c7836 */ /* 0x000fe40000000000 */
[----:B------:R-:W-:-:S03]  /*7ea0*/  IMAD.U32 R0, RZ, RZ, UR44 ;  /* 0x0000002cff007e24 */ /* 0x000fc6000f8e00ff */
[----:B------:R2:W-:Y:S02]  /*7eb0*/  BAR.SYNC.DEFER_BLOCKING R12, 0x100 ;  /* 0x0004000c0000751d */ /* 0x0005e40000010000 */
[----:B------:R-:W-:-:S13]  /*7ec0*/  ISETP.NE.AND P0, PT, R0, 0x3, PT ;  /* 0x000000030000780c */ /* 0x000fda0003f05270 */
[----:B--2---:R-:W-:Y:S05]  /*7ed0*/  @!P0 BRA `(.L_x_7740) ;  /* 0x0000000000048947 */ /* 0x004fea0003800000 */
[----:B------:R-:W-:Y:S01]  /*7ee0*/  BPT.TRAP 0x1 ;  /* 0x000000040000795c */ /* 0x000fe20000300000 */
.L_x_7740:
[----:B-1--4-:R-:W-:Y:S02]  /*7ef0*/  LEA R3, R22, R18, 0x3 ;  /* 0x0000001216037211 */ /* 0x012fe400078e18ff */
[----:B------:R-:W-:-:S04]  /*7f00*/  SHF.L.U32 R72, R200, 0x1f, RZ ;  /* 0x0000001fc8487819 */ /* 0x000fc800000006ff */
[----:B------:R1:W2:Y:S01]  /*7f10*/  SYNCS.PHASECHK.TRANS64.TRYWAIT P1, [R3+URZ+0x22830], R72 ;  /* 0x02283048030075a7 */ /* 0x0002a2000802017f */
[----:B------:R-:W-:Y:S05]  /*7f20*/  @!P0 BRA `(.L_x_7741) ;  /* 0x0000000000048947 */ /* 0x000fea0003800000 */
[----:B------:R-:W-:Y:S01]  /*7f30*/  BPT.TRAP 0x1 ;  /* 0x000000040000795c */ /* 0x000fe20000300000 */
.L_x_7741:
[----:B------:R-:W-:Y:S01]  /*7f40*/  VIADD R0, R18, 0x1c400 ;  /* 0x0001c40012007836 */ /* 0x000fe20000000000 */
[----:B------:R-:W-:Y:S01]  /*7f50*/  LOP3.LUT R4, R28, 0x10000, RZ, 0xfc, !PT ;  /* 0x000100001c047812 */ /* 0x000fe200078efcff */
[----:B------:R-:W-:-:S03]  /*7f60*/  IMAD.MOV.U32 R5, RZ, RZ, 0x40000040 ;  /* 0x40000040ff057424 */ /* 0x000fc600078e00ff */
[----:B------:R-:W-:-:S04]  /*7f70*/  SHF.R.U32.HI R0, RZ, 0x4, R0 ;  /* 0x00000004ff007819 */ /* 0x000fc80000011600 */
[----:B------:R-:W-:-:S04]  /*7f80*/  LOP3.LUT R0, R0, 0x3fff, RZ, 0xc0, !PT ;  /* 0x00003fff00007812 */ /* 0x000fc800078ec0ff */
[----:B------:R-:W-:Y:S01]  /*7f90*/  LOP3.LUT R0, R0, 0x10000, RZ, 0xfc, !PT ;  /* 0x0001000000007812 */ /* 0x000fe200078efcff */
[----:B--2---:R-:W-:Y:S06]  /*7fa0*/  @P1 BRA `(.L_x_7742) ;  /* 0x0000000000081947 */ /* 0x004fec0003800000 */
[----:B------:R-:W2:Y:S02]  /*7fb0*/  SYNCS.PHASECHK.TRANS64.TRYWAIT P1, [R3+URZ+0x22830], R72 ;  /* 0x02283048030075a7 */ /* 0x000ea4000802017f */
[----:B--2---:R-:W-:Y:S05]  /*7fc0*/  @!P1 BRA `(.L_x_7743) ;  /* 0x000000d400b09947 */ /* 0x004fea0003800000 */
.L_x_7742:
[----:B------:R-:W-:Y:S01]  /*7fd0*/  IMAD R14, R22, 0x300, R0 ;  /* 0x00000300160e7824 */ /* 0x000fe200078e0200 */
        /* <DEDUP_REMOVED lines=11> */
[----:B------:R-:W-:Y:S01]  /*8090*/  IMAD.MOV.U32 R9, RZ, RZ, 0x40000040 ;  /* 0x40000040ff097424 */ /* 0x000fe200078e00ff */
[----:B------:R-:W-:Y:S01]  /*80a0*/  IADD3 R8, R4, 0x4, RZ ;  /* 0x0000000404087810 */ /* 0x000fe20007ffe0ff */
[----:B------:R-:W-:Y:S01]  /*80b0*/  IMAD.MOV.U32 R15, RZ, RZ, 0x40000040 ;  /* 0x40000040ff0f7424 */ /* 0x000fe200078e00ff */
[----:B------:R-:W3:Y:S07]  /*80c0*/  S2R R73, SR_TID.X ;  /* 0x0000000000497919 */ /* 0x000eee0000002100 */
[----:B------:R-:W-:Y:S01]  /*80d0*/  HGMMA.64x96x16.F32 R24, gdesc[UR4], RZ, !UPT, gsb0 ;  /* 0x01600000041879f0 */ /* 0x000fe2000c0008ff */
[----:B------:R-:W-:-:S02]  /*80e0*/  R2UR UR4, R10 ;  /* 0x000000000a0472ca */ /* 0x000fc400000e0000 */
[----:B------:R-:W-:Y:S02]  /*80f0*/  R2UR UR5, R11 ;  /* 0x000000000b0572ca */ /* 0x000fe400000e0000 */
[----:B------:R-:W-:Y:S01]  /*8100*/  R2UR UR6, R6 ;  /* 0x00000000060672ca */ /* 0x000fe200000e0000 */
[C---:B------:R-:W-:Y:S01]  /*8110*/  VIADD R6, R14.reuse, 0x4 ;  /* 0x000000040e067836 */ /* 0x040fe20000000000 */
[----:B------:R-:W-:Y:S01]  /*8120*/  R2UR UR7, R7 ;  /* 0x00000000070772ca */ /* 0x000fe200000e0000 */
[----:B------:R-:W-:Y:S02]  /*8130*/  IMAD.MOV.U32 R7, RZ, RZ, 0x40000040 ;  /* 0x40000040ff077424 */ /* 0x000fe400078e00ff */
[----:B------:R-:W-:Y:S01]  /*8140*/  VIADD R14, R14, 0x6 ;  /* 0x000000060e0e7836 */ /* 0x000fe20000000000 */
[----:B---3--:R-:W-:Y:S01]  /*8150*/  LOP3.LUT R73, R73, 0x7f, RZ, 0xc0, !PT ;  /* 0x0000007f49497812 */ /* 0x008fe200078ec0ff */
[----:B------:R-:W-:Y:S02]  /*8160*/  WARPGROUP.DEPBAR.LE gsb0, 0x0 ;  /* 0x00008000000079c5 */ /* 0x000fe40000010000 */
[----:B------:R-:W-:-:S06]  /*8170*/  WARPGROUP.ARRIVE ;  /* 0x00000000000079c5 */ /* 0x000fcc0000000000 */
        /* <DEDUP_REMOVED lines=14> */
[----:B------:R-:W-:-:S05]  /*8260*/  IMAD R15, R177, -0x60, R176 ;  /* 0xffffffa0b10f7824 */ /* 0x000fca00078e02b0 */
[----:B------:R-:W-:-:S05]  /*8270*/  IADD3 R20, R15, 0x60, RZ ;  /* 0x000000600f147810 */ /* 0x000fca0007ffe0ff */
        /* <DEDUP_REMOVED lines=8> */
[----:B------:R-:W-:Y:S01]  /*8300*/  HGMMA.64x96x16.F32 R24, gdesc[UR4], R24, gsb0 ;  /* 0x01600000041879f0 */ /* 0x000fe20008000818 */
        /* <DEDUP_REMOVED lines=63> */
[----:B------:R-:W-:Y:S01]  /*8700*/  FMUL.FTZ R63, R63, UR4 ;  /* 0x000000043f3f7c20 */ /* 0x000fe20008410000 */
[----:B------:R-:W-:Y:S01]  /*8710*/  FMUL.FTZ R66, R66, UR4 ;  /* 0x0000000442427c20 */ /* 0x000fe20008410000 */
[----:B------:R-:W-:Y:S01]  /*8720*/  FMUL.FTZ R67, R67, UR4 ;  /* 0x0000000443437c20 */ /* 0x000fe20008410000 */
[----:B------:R-:W4:Y:S01]  /*8730*/  MUFU.TANH R33, R33 ;  /* 0x0000002100217308 */ /* 0x000f220000002400 */
[----:B0-----:R-:W-:Y:S01]  /*8740*/  FSEL R80, R32, -INF , P1 ;  /* 0xff80000020507808 */ /* 0x001fe20000800000 */
[----:B------:R-:W-:Y:S01]  /*8750*/  FMUL.FTZ R70, R70, UR4 ;  /* 0x0000000446467c20 */ /* 0x000fe20008410000 */
[----:B------:R-:W-:-:S02]  /*8760*/  FMUL.FTZ R71, R71, UR4 ;  /* 0x0000000447477c20 */ /* 0x000fc40008410000 */
        /* <DEDUP_REMOVED lines=110> */
[----:B---3--:R-:W-:-:S04]  /*8e50*/  FSEL R112, R69, -INF , P5 ;  /* 0xff80000045707808 */ /* 0x008fc80002800000 */
[----:B------:R-:W-:-:S03]  /*8e60*/  FMNMX.FTZ R15, R112, R15, !PT ;  /* 0x0000000f700f7209 */ /* 0x000fc60007810000 */
[----:B------:R-:W3:Y:S01]  /*8e70*/  MUFU.TANH R67, R67 ;  /* 0x0000004300437308 */ /* 0x000ee20000002400 */
[----:B----4-:R-:W-:Y:S01]  /*8e80*/  FSEL R58, R63, -INF , P1 ;  /* 0xff8000003f3a7808 */ /* 0x010fe20000800000 */
[----:B------:R-:W4:Y:S06]  /*8e90*/  SHFL.BFLY PT, R20, R15, 0x2, 0x1f ;  /* 0x0c401f000f147f89 */ /* 0x000f2c00000e0000 */
[----:B------:R-:W1:Y:S01]  /*8ea0*/  MUFU.TANH R70, R70 ;  /* 0x0000004600467308 */ /* 0x000e620000002400 */
[----:B0-----:R-:W-:-:S07]  /*8eb0*/  FSEL R66, R66, -INF , P2 ;  /* 0xff80000042427808 */ /* 0x001fce0001000000 */
[----:B------:R-:W0:Y:S01]  /*8ec0*/  MUFU.TANH R71, R71 ;  /* 0x0000004700477308 */ /* 0x000e220000002400 */
[----:B---3--:R-:W-:Y:S02]  /*8ed0*/  FSEL R62, R67, -INF , P3 ;  /* 0xff800000433e7808 */ /* 0x008fe40001800000 */
[----:B-1----:R-:W-:Y:S02]  /*8ee0*/  FSEL R70, R70, -INF , P4 ;  /* 0xff80000046467808 */ /* 0x002fe40002000000 */
[----:B----4-:R-:W-:Y:S02]  /*8ef0*/  FMNMX.FTZ R27, R15, R20, !PT ;  /* 0x000000140f1b7209 */ /* 0x010fe40007810000 */
[----:B------:R-:W-:-:S03]  /*8f00*/  FMNMX.FTZ R15, R14, R13, !PT ;  /* 0x0000000d0e0f7209 */ /* 0x000fc60007810000 */
[----:B------:R-:W1:Y:S01]  /*8f10*/  SHFL.BFLY PT, R20, R27, 0x1, 0x1f ;  /* 0x0c201f001b147f89 */ /* 0x000e6200000e0000 */
[----:B------:R-:W-:-:S04]  /*8f20*/  FMNMX.FTZ R15, R24, R15, !PT ;  /* 0x0000000f180f7209 */ /* 0x000fc80007810000 */
[----:B------:R-:W-:-:S04]  /*8f30*/  FMNMX.FTZ R15, R26, R15, !PT ;  /* 0x0000000f1a0f7209 */ /* 0x000fc80007810000 */
[----:B------:R-:W-:Y:S02]  /*8f40*/  FMNMX.FTZ R15, R28, R15, !PT ;  /* 0x0000000f1c0f7209 */ /* 0x000fe40007810000 */
[----:B-1----:R-:W-:-:S04]  /*8f50*/  FMNMX.FTZ R20, R27, R20, !PT ;  /* 0x000000141b147209 */ /* 0x002fc80007810000 */
[C---:B------:R-:W-:Y:S01]  /*8f60*/  FSETP.NEU.FTZ.AND P6, PT, R20.reuse, -INF , PT ;  /* 0xff8000001400780b */ /* 0x040fe20003fdd000 */
[----:B------:R-:W-:-:S05]  /*8f70*/  FMUL.FTZ R29, R20, R21 ;  /* 0x00000015141d7220 */ /* 0x000fca0000410000 */
[----:B------:R-:W-:-:S05]  /*8f80*/  FSEL R31, R29, RZ, P6 ;  /* 0x000000ff1d1f7208 */ /* 0x000fca0003000000 */
[--C-:B------:R-:W-:Y:S01]  /*8f90*/  FFMA.FTZ R29, R25, R21, -R31.reuse ;  /* 0x00000015191d7223 */ /* 0x100fe2000001081f */
[----:B------:R-:W-:Y:S01]  /*8fa0*/  FMNMX.FTZ R25, R30, R15, !PT ;  /* 0x0000000f1e197209 */ /* 0x000fe20007810000 */
[--C-:B------:R-:W-:Y:S01]  /*8fb0*/  FFMA.FTZ R152, R74, R21, -R31.reuse ;  /* 0x000000154a987223 */ /* 0x100fe2000001081f */
[----:B0-----:R-:W-:Y:S01]  /*8fc0*/  FSEL R74, R71, -INF , P5 ;  /* 0xff800000474a7808 */ /* 0x001fe20002800000 */
        /* <DEDUP_REMOVED lines=29> */
[----:B0-----:R-:W-:Y:S01]  /*91a0*/  FMNMX.FTZ R29, R46, R27, !PT ;  /* 0x0000001b2e1d7209 */ /* 0x001fe20007810000 */
[-CC-:B------:R-:W-:Y:S01]  /*91b0*/  FFMA.FTZ R64, R64, R21.reuse, -R31.reuse ;  /* 0x0000001540407223 */ /* 0x180fe2000001081f */
[--C-:B------:R-:W-:Y:S01]  /*91c0*/  FFMA.FTZ R110, R110, R21, -R31.reuse ;  /* 0x000000156e6e7223 */ /* 0x100fe2000001081f */
[----:B------:R-:W-:Y:S01]  /*91d0*/  MUFU.EX2 R156, R156 ;  /* 0x0000009c009c7308 */ /* 0x000fe20000000800 */
[----:B------:R-:W-:Y:S01]  /*91e0*/  FMNMX.FTZ R29, R48, R29, !PT ;  /* 0x0000001d301d7209 */ /* 0x000fe20007810000 */
[-CC-:B------:R-:W-:Y:S01]  /*91f0*/  FFMA.FTZ R68, R68, R21.reuse, -R31.reuse ;  /* 0x0000001544447223 */ /* 0x180fe2000001081f */
[----:B------:R-:W-:-:S02]  /*9200*/  FFMA.FTZ R31, R112, R21, -R31 ;  /* 0x00000015701f7223 */ /* 0x000fc4000001081f */
[----:B------:R-:W-:-:S03]  /*9210*/  FMNMX.FTZ R29, R50, R29, !PT ;  /* 0x0000001d321d7209 */ /* 0x000fc60007810000 */
[----:B------:R-:W-:Y:S01]  /*9220*/  MUFU.EX2 R27, R82 ;  /* 0x00000052001b7308 */ /* 0x000fe20000000800 */
[----:B------:R-:W-:-:S04]  /*9230*/  FMNMX.FTZ R29, R52, R29, !PT ;  /* 0x0000001d341d7209 */ /* 0x000fc80007810000 */
[----:B------:R-:W-:-:S03]  /*9240*/  FMNMX.FTZ R29, R54, R29, !PT ;  /* 0x0000001d361d7209 */ /* 0x000fc60007810000 */
[----:B------:R-:W-:Y:S01]  /*9250*/  MUFU.EX2 R84, R84 ;  /* 0x0000005400547308 */ /* 0x000fe20000000800 */
[----:B------:R-:W-:-:S04]  /*9260*/  FMNMX.FTZ R29, R56, R29, !PT ;  /* 0x0000001d381d7209 */ /* 0x000fc80007810000 */
[----:B------:R-:W-:-:S03]  /*9270*/  FMNMX.FTZ R29, R58, R29, !PT ;  /* 0x0000001d3a1d7209 */ /* 0x000fc60007810000 */
[----:B------:R-:W0:Y:S01]  /*9280*/  MUFU.EX2 R33, R86 ;  /* 0x0000005600217308 */ /* 0x000e220000000800 */
[----:B------:R-:W-:-:S04]  /*9290*/  FMNMX.FTZ R29, R66, R29, !PT ;  /* 0x0000001d421d7209 */ /* 0x000fc80007810000 */
[----:B------:R-:W-:-:S03]  /*92a0*/  FMNMX.FTZ R29, R62, R29, !PT ;  /* 0x0000001d3e1d7209 */ /* 0x000fc60007810000 */
[----:B------:R-:W-:Y:S01]  /*92b0*/  MUFU.EX2 R88, R88 ;  /* 0x0000005800587308 */ /* 0x000fe20000000800 */
[----:B------:R-:W-:-:S04]  /*92c0*/  FMNMX.FTZ R29, R70, R29, !PT ;  /* 0x0000001d461d7209 */ /* 0x000fc80007810000 */
[----:B------:R-:W-:-:S03]  /*92d0*/  FMNMX.FTZ R29, R74, R29, !PT ;  /* 0x0000001d4a1d7209 */ /* 0x000fc60007810000 */
[----:B------:R-:W1:Y:S01]  /*92e0*/  MUFU.EX2 R35, R90 ;  /* 0x0000005a00237308 */ /* 0x000e620000000800 */
[----:B0-----:R-:W-:Y:S01]  /*92f0*/  F2FP.F16.F32.PACK_AB R158, R33, R84 ;  /* 0x00000054219e723e */ /* 0x001fe200000000ff */
[----:B------:R-:W0:Y:S06]  /*9300*/  SHFL.BFLY PT, R76, R29, 0x2, 0x1f ;  /* 0x0c401f001d4c7f89 */ /* 0x000e2c00000e0000 */
[----:B------:R-:W-:Y:S08]  /*9310*/  MUFU.EX2 R92, R92 ;  /* 0x0000005c005c7308 */ /* 0x000ff00000000800 */
[----:B------:R-:W3:Y:S01]  /*9320*/  MUFU.EX2 R37, R94 ;  /* 0x0000005e00257308 */ /* 0x000ee20000000800 */
[----:B-1----:R-:W-:-:S07]  /*9330*/  F2FP.F16.F32.PACK_AB R160, R35, R88 ;  /* 0x0000005823a0723e */ /* 0x002fce00000000ff */
[----:B------:R-:W-:Y:S01]  /*9340*/  MUFU.EX2 R96, R96 ;  /* 0x0000006000607308 */ /* 0x000fe20000000800 */
[----:B0-----:R-:W-:-:S05]  /*9350*/  FMNMX.FTZ R76, R29, R76, !PT ;  /* 0x0000004c1d4c7209 */ /* 0x001fca0007810000 */
[----:B------:R-:W0:Y:S02]  /*9360*/  SHFL.BFLY PT, R29, R76, 0x1, 0x1f ;  /* 0x0c201f004c1d7f89 */ /* 0x000e2400000e0000 */
[----:B------:R-:W1:Y:S01]  /*9370*/  MUFU.EX2 R39, R98 ;  /* 0x0000006200277308 */ /* 0x000e620000000800 */
[----:B---3--:R-:W-:-:S07]  /*9380*/  F2FP.F16.F32.PACK_AB R162, R37, R92 ;  /* 0x0000005c25a2723e */ /* 0x008fce00000000ff */
[----:B------:R-:W-:Y:S08]  /*9390*/  MUFU.EX2 R100, R100 ;  /* 0x0000006400647308 */ /* 0x000ff00000000800 */
[----:B------:R-:W3:Y:S01]  /*93a0*/  MUFU.EX2 R41, R102 ;  /* 0x0000006600297308 */ /* 0x000ee20000000800 */
[----:B-1----:R-:W-:Y:S02]  /*93b0*/  F2FP.F16.F32.PACK_AB R164, R39, R96 ;  /* 0x0000006027a4723e */ /* 0x002fe400000000ff */
[----:B0-----:R-:W-:-:S05]  /*93c0*/  FMNMX.FTZ R178, R76, R29, !PT ;  /* 0x0000001d4cb27209 */ /* 0x001fca0007810000 */
[----:B------:R-:W-:Y:S01]  /*93d0*/  MUFU.EX2 R104, R104 ;  /* 0x0000006800687308 */ /* 0x000fe20000000800 */
[C---:B------:R-:W-:Y:S01]  /*93e0*/  FSETP.NEU.FTZ.AND P1, PT, R178.reuse, -INF , PT ;  /* 0xff800000b200780b */ /* 0x040fe20003f3d000 */
[----:B------:R-:W-:-:S06]  /*93f0*/  FMUL.FTZ R47, R178, R21 ;  /* 0x00000015b22f7220 */ /* 0x000fcc0000410000 */
[----:B------:R-:W0:Y:S01]  /*9400*/  MUFU.EX2 R43, R106 ;  /* 0x0000006a002b7308 */ /* 0x000e220000000800 */
[----:B------:R-:W-:Y:S02]  /*9410*/  FSEL R47, R47, RZ, P1 ;  /* 0x000000ff2f2f7208 */ /* 0x000fe40000800000 */
[----:B------:R-:W-:Y:S02]  /*9420*/  ISETP.NE.AND P1, PT, R73, RZ, PT ;  /* 0x000000ff4900720c */ /* 0x000fe40003f25270 */
[----:B------:R-:W1:Y:S01]  /*9430*/  S2R R73, SR_TID.X ;  /* 0x0000000000497919 */ /* 0x000e620000002100 */
        /* <DEDUP_REMOVED lines=14> */
[----:B----4-:R-:W-:Y:S01]  /*9520*/  FADD.FTZ R13, R152, R15 ;  /* 0x0000000f980d7221 */ /* 0x010fe20000010000 */
[-CC-:B------:R-:W-:Y:S01]  /*9530*/  FFMA.FTZ R44, R44, R21.reuse, -R47.reuse ;  /* 0x000000152c2c7223 */ /* 0x180fe2000001082f */
[-CC-:B------:R-:W-:Y:S01]  /*9540*/  FFMA.FTZ R46, R46, R21.reuse, -R47.reuse ;  /* 0x000000152e2e7223 */ /* 0x180fe2000001082f */
[-CC-:B------:R-:W-:Y:S01]  /*9550*/  FFMA.FTZ R48, R48, R21.reuse, -R47.reuse ;  /* 0x0000001530307223 */ /* 0x180fe2000001082f */
[-CC-:B------:R-:W-:Y:S01]  /*9560*/  FFMA.FTZ R50, R50, R21.reuse, -R47.reuse ;  /* 0x0000001532327223 */ /* 0x180fe2000001082f */
[-CC-:B------:R-:W-:Y:S01]  /*9570*/  FFMA.FTZ R52, R52, R21.reuse, -R47.reuse ;  /* 0x0000001534347223 */ /* 0x180fe2000001082f */
[-CC-:B------:R-:W-:Y:S01]  /*9580*/  FFMA.FTZ R54, R54, R21.reuse, -R47.reuse ;  /* 0x0000001536367223 */ /* 0x180fe2000001082f */
[----:B------:R-:W4:Y:S01]  /*9590*/  MUFU.EX2 R24, R24 ;  /* 0x0000001800187308 */ /* 0x000f220000000800 */
[-CC-:B------:R-:W-:Y:S01]  /*95a0*/  FFMA.FTZ R56, R56, R21.reuse, -R47.reuse ;  /* 0x0000001538387223 */ /* 0x180fe2000001082f */
[----:B------:R-:W-:Y:S01]  /*95b0*/  F2FP.F16.F32.PACK_AB R152, R15, R152 ;  /* 0x000000980f98723e */ /* 0x000fe200000000ff */
[-CC-:B------:R-:W-:Y:S01]  /*95c0*/  FFMA.FTZ R58, R58, R21.reuse, -R47.reuse ;  /* 0x000000153a3a7223 */ /* 0x180fe2000001082f */
[-CC-:B------:R-:W-:Y:S01]  /*95d0*/  FFMA.FTZ R66, R66, R21.reuse, -R47.reuse ;  /* 0x0000001542427223 */ /* 0x180fe2000001082f */
[-CC-:B------:R-:W-:Y:S01]  /*95e0*/  FFMA.FTZ R62, R62, R21.reuse, -R47.reuse ;  /* 0x000000153e3e7223 */ /* 0x180fe2000001082f */
[-CC-:B------:R-:W-:Y:S01]  /*95f0*/  FFMA.FTZ R70, R70, R21.reuse, -R47.reuse ;  /* 0x0000001546467223 */ /* 0x180fe2000001082f */
[----:B------:R-:W-:Y:S01]  /*9600*/  FFMA.FTZ R47, R74, R21, -R47 ;  /* 0x000000154a2f7223 */ /* 0x000fe2000001082f */
[----:B------:R2:W4:Y:S01]  /*9610*/  MUFU.EX2 R155, R26 ;  /* 0x0000001a009b7308 */ /* 0x0005220000000800 */
[----:B---3--:R-:W-:-:S02]  /*9620*/  F2FP.F16.F32.PACK_AB R166, R41, R100 ;  /* 0x0000006429a6723e */ /* 0x008fc400000000ff */
[----:B-1----:R-:W-:Y:S02]  /*9630*/  SHF.R.U32.HI R73, RZ, 0x7, R73 ;  /* 0x00000007ff497819 */ /* 0x002fe40000011649 */
[----:B0-----:R-:W-:Y:S02]  /*9640*/  F2FP.F16.F32.PACK_AB R168, R43, R104 ;  /* 0x000000682ba8723e */ /* 0x001fe400000000ff */
[----:B------:R-:W-:Y:S01]  /*9650*/  IADD3 R180, -R73, 0xb, RZ ;  /* 0x0000000b49b47810 */ /* 0x000fe20007ffe1ff */
[----:B------:R-:W0:Y:S01]  /*9660*/  MUFU.EX2 R28, R28 ;  /* 0x0000001c001c7308 */ /* 0x000e220000000800 */
[----:B--2---:R-:W-:Y:S01]  /*9670*/  FADD.FTZ R26, R154, R13 ;  /* 0x0000000d9a1a7221 */ /* 0x004fe20000010000 */
[----:B------:R-:W-:-:S03]  /*9680*/  F2FP.F16.F32.PACK_AB R154, R25, R154 ;  /* 0x0000009a199a723e */ /* 0x000fc600000000ff */
[----:B------:R-:W-:-:S03]  /*9690*/  FADD.FTZ R13, R25, R26 ;  /* 0x0000001a190d7221 */ /* 0x000fc60000010000 */
[----:B------:R1:W2:Y:S01]  /*96a0*/  MUFU.EX2 R157, R30 ;  /* 0x0000001e009d7308 */ /* 0x0002a20000000800 */
[----:B------:R-:W-:Y:S01]  /*96b0*/  FADD.FTZ R26, R156, R13 ;  /* 0x0000000d9c1a7221 */ /* 0x000fe20000010000 */
[----:B------:R-:W-:Y:S01]  /*96c0*/  FADD.FTZ R13, R14, R153 ;  /* 0x000000990e0d7221 */ /* 0x000fe20000010000 */
[----:B------:R-:W-:Y:S02]  /*96d0*/  F2FP.F16.F32.PACK_AB R153, R153, R14 ;  /* 0x0000000e9999723e */ /* 0x000fe400000000ff */
[----:B------:R-:W-:Y:S01]  /*96e0*/  FADD.FTZ R49, R27, R26 ;  /* 0x0000001a1b317221 */ /* 0x000fe20000010000 */
[----:B----4-:R-:W-:Y:S01]  /*96f0*/  FADD.FTZ R26, R24, R13 ;  /* 0x0000000d181a7221 */ /* 0x010fe20000010000 */
[----:B------:R-:W-:Y:S01]  /*9700*/  @!P1 VIADD R13, R3, 0x22840 ;  /* 0x00022840030d9836 */ /* 0x000fe20000000000 */
[----:B------:R-:W3:Y:S01]  /*9710*/  MUFU.EX2 R32, R32 ;  /* 0x0000002000207308 */ /* 0x000ee20000000800 */
[----:B-1----:R-:W-:Y:S01]  /*9720*/  FADD.FTZ R30, R84, R49 ;  /* 0x00000031541e7221 */ /* 0x002fe20000010000 */
[----:B------:R-:W-:Y:S01]  /*9730*/  FADD.FTZ R49, R155, R26 ;  /* 0x0000001a9b317221 */ /* 0x000fe20000010000 */
[----:B------:R-:W-:-:S02]  /*9740*/  F2FP.F16.F32.PACK_AB R156, R27, R156 ;  /* 0x0000009c1b9c723e */ /* 0x000fc400000000ff */
[----:B------:R-:W-:Y:S01]  /*9750*/  FADD.FTZ R51, R33, R30 ;  /* 0x0000001e21337221 */ /* 0x000fe20000010000 */
[----:B0-----:R-:W-:Y:S01]  /*9760*/  FADD.FTZ R26, R28, R49 ;  /* 0x000000311c1a7221 */ /* 0x001fe20000010000 */
[----:B------:R-:W-:Y:S01]  /*9770*/  @!P1 PRMT R13, RZ, 0x654, R13 ;  /* 0x00000654ff0d9816 */ /* 0x000fe2000000000d */
[----:B------:R-:W0:Y:S01]  /*9780*/  MUFU.EX2 R159, R34 ;  /* 0x00000022009f7308 */ /* 0x000e220000000800 */
[----:B------:R-:W-:Y:S01]  /*9790*/  FADD.FTZ R30, R88, R51 ;  /* 0x00000033581e7221 */ /* 0x000fe20000010000 */
[----:B--2---:R-:W-:Y:S01]  /*97a0*/  FADD.FTZ R49, R157, R26 ;  /* 0x0000001a9d317221 */ /* 0x004fe20000010000 */
[----:B------:R1:W-:Y:S06]  /*97b0*/  BAR.ARV R180, 0x100 ;  /* 0x000400b40000751d */ /* 0x0003ec0000002000 */
[----:B------:R-:W2:Y:S01]  /*97c0*/  MUFU.EX2 R36, R36 ;  /* 0x0000002400247308 */ /* 0x000ea20000000800 */
[----:B------:R-:W-:Y:S01]  /*97d0*/  FADD.FTZ R51, R35, R30 ;  /* 0x0000001e23337221 */ /* 0x000fe20000010000 */
[----:B---3--:R-:W-:Y:S01]  /*97e0*/  FADD.FTZ R26, R32, R49 ;  /* 0x00000031201a7221 */ /* 0x008fe20000010000 */
[----:B------:R3:W-:Y:S01]  /*97f0*/  @!P1 SYNCS.ARRIVE.TRANS64.RED.A1T0 RZ, [R13+URZ], RZ ;  /* 0x000000ff0dff99a7 */ /* 0x0007e2000810043f */
[----:B------:R-:W-:Y:S01]  /*9800*/  F2FP.F16.F32.PACK_AB R155, R155, R24 ;  /* 0x000000189b9b723e */ /* 0x000fe200000000ff */
[----:B------:R-:W-:Y:S01]  /*9810*/  FADD.FTZ R30, R92, R51 ;  /* 0x000000335c1e7221 */ /* 0x000fe20000010000 */
[----:B------:R-:W-:-:S02]  /*9820*/  F2FP.F16.F32.PACK_AB R157, R157, R28 ;  /* 0x0000001c9d9d723e */ /* 0x000fc400000000ff */
[----:B------:R-:W3:Y:S01]  /*9830*/  MUFU.EX2 R161, R38 ;  /* 0x0000002600a17308 */ /* 0x000ee20000000800 */
[----:B0-----:R-:W-:Y:S01]  /*9840*/  FADD.FTZ R49, R159, R26 ;  /* 0x0000001a9f317221 */ /* 0x001fe20000010000 */
[----:B------:R-:W-:Y:S01]  /*9850*/  FADD.FTZ R51, R37, R30 ;  /* 0x0000001e25337221 */ /* 0x000fe20000010000 */
[----:B------:R-:W-:-:S03]  /*9860*/  F2FP.F16.F32.PACK_AB R159, R159, R32 ;  /* 0x000000209f9f723e */ /* 0x000fc600000000ff */
[----:B------:R-:W-:Y:S02]  /*9870*/  FADD.FTZ R30, R96, R51 ;  /* 0x00000033601e7221 */ /* 0x000fe40000010000 */
[----:B------:R-:W0:Y:S01]  /*9880*/  MUFU.EX2 R40, R40 ;  /* 0x0000002800287308 */ /* 0x000e220000000800 */
[----:B--2---:R-:W-:Y:S01]  /*9890*/  FADD.FTZ R26, R36, R49 ;  /* 0x00000031241a7221 */ /* 0x004fe20000010000 */
[----:B------:R-:W-:-:S04]  /*98a0*/  FADD.FTZ R49, R39, R30 ;  /* 0x0000001e27317221 */ /* 0x000fc80000010000 */
[----:B------:R-:W-:Y:S02]  /*98b0*/  FADD.FTZ R30, R100, R49 ;  /* 0x00000031641e7221 */ /* 0x000fe40000010000 */
[----:B------:R-:W2:Y:S01]  /*98c0*/  MUFU.EX2 R163, R42 ;  /* 0x0000002a00a37308 */ /* 0x000ea20000000800 */
[----:B---3--:R-:W-:Y:S01]  /*98d0*/  FADD.FTZ R13, R161, R26 ;  /* 0x0000001aa10d7221 */ /* 0x008fe20000010000 */
[----:B------:R-:W-:Y:S01]  /*98e0*/  FADD.FTZ R49, R41, R30 ;  /* 0x0000001e29317221 */ /* 0x000fe20000010000 */
[----:B------:R-:W-:-:S03]  /*98f0*/  F2FP.F16.F32.PACK_AB R161, R161, R36 ;  /* 0x00000024a1a1723e */ /* 0x000fc600000000ff */
[----:B------:R-:W-:Y:S02]  /*9900*/  FADD.FTZ R30, R104, R49 ;  /* 0x00000031681e7221 */ /* 0x000fe40000010000 */
[----:B------:R-:W3:Y:S01]  /*9910*/  MUFU.EX2 R44, R44 ;  /* 0x0000002c002c7308 */ /* 0x000ee20000000800 */
[----:B0-----:R-:W-:Y:S01]  /*9920*/  FADD.FTZ R26, R40, R13 ;  /* 0x0000000d281a7221 */ /* 0x001fe20000010000 */
[----:B------:R-:W-:-:S06]  /*9930*/  FADD.FTZ R15, R43, R30 ;  /* 0x0000001e2b0f7221 */ /* 0x000fcc0000010000 */
[----:B------:R-:W0:Y:S01]  /*9940*/  MUFU.EX2 R165, R46 ;  /* 0x0000002e00a57308 */ /* 0x000e220000000800 */
[C---:B--2---:R-:W-:Y:S01]  /*9950*/  FADD.FTZ R13, R163.reuse, R26 ;  /* 0x0000001aa30d7221 */ /* 0x044fe20000010000 */
[----:B------:R-:W-:-:S06]  /*9960*/  F2FP.F16.F32.PACK_AB R163, R163, R40 ;  /* 0x00000028a3a3723e */ /* 0x000fcc00000000ff */
[----:B------:R-:W2:Y:S01]  /*9970*/  MUFU.EX2 R48, R48 ;  /* 0x0000003000307308 */ /* 0x000ea20000000800 */
[----:B---3--:R-:W-:-:S07]  /*9980*/  FADD.FTZ R26, R44, R13 ;  /* 0x0000000d2c1a7221 */ /* 0x008fce0000010000 */
        /* <DEDUP_REMOVED lines=8> */
[C---:B0-----:R-:W-:Y:S01]  /*9a10*/  FADD.FTZ R13, R167.reuse, R26 ;  /* 0x0000001aa70d7221 */ /* 0x041fe20000010000 */
[----:B------:R-:W-:-:S06]  /*9a20*/  F2FP.F16.F32.PACK_AB R167, R167, R48 ;  /* 0x00000030a7a7723e */ /* 0x000fcc00000000ff */
        /* <DEDUP_REMOVED lines=11> */
[C---:B---3--:R-:W-:Y:S01]  /*9ae0*/  FADD.FTZ R15, R29.reuse, R30 ;  /* 0x0000001e1d0f7221 */ /* 0x048fe20000010000 */
[----:B------:R-:W-:-:S06]  /*9af0*/  F2FP.F16.F32.PACK_AB R172, R29, R64 ;  /* 0x000000401dac723e */ /* 0x000fcc00000000ff */
[----:B------:R-:W3:Y:S01]  /*9b00*/  MUFU.EX2 R171, R58 ;  /* 0x0000003a00ab7308 */ /* 0x000ee20000000800 */
[----:B0-----:R-:W-:-:S07]  /*9b10*/  FADD.FTZ R26, R56, R13 ;  /* 0x0000000d381a7221 */ /* 0x001fce0000010000 */
        /* <DEDUP_REMOVED lines=8> */
[C---:B--2---:R-:W-:Y:S01]  /*9ba0*/  FADD.FTZ R15, R173.reuse, R14 ;  /* 0x0000000ead0f7221 */ /* 0x044fe20000010000 */
[----:B------:R-:W-:-:S06]  /*9bb0*/  F2FP.F16.F32.PACK_AB R173, R173, R66 ;  /* 0x00000042adad723e */ /* 0x000fcc00000000ff */
[----:B------:R-:W2:Y:S01]  /*9bc0*/  MUFU.EX2 R47, R47 ;  /* 0x0000002f002f7308 */ /* 0x000ea20000000800 */
[----:B---3--:R-:W-:Y:S01]  /*9bd0*/  FADD.FTZ R14, R70, R15 ;  /* 0x0000000f460e7221 */ /* 0x008fe20000010000 */
[C---:B0-----:R-:W-:Y:S01]  /*9be0*/  FADD.FTZ R13, R31.reuse, R30 ;  /* 0x0000001e1f0d7221 */ /* 0x041fe20000010000 */
[----:B------:R-:W-:Y:S02]  /*9bf0*/  F2FP.F16.F32.PACK_AB R174, R31, R68 ;  /* 0x000000441fae723e */ /* 0x000fe400000000ff */
[C---:B--2---:R-:W-:Y:S01]  /*9c00*/  FADD.FTZ R14, R47.reuse, R14 ;  /* 0x0000000e2f0e7221 */ /* 0x044fe20000010000 */
[----:B------:R-:W-:Y:S01]  /*9c10*/  F2FP.F16.F32.PACK_AB R175, R47, R70 ;  /* 0x000000462faf723e */ /* 0x000fe200000000ff */
[----:B-1----:R-:W-:Y:S06]  /*9c20*/  @!P0 BRA `(.L_x_7744) ;  /* 0x0000000000048947 */ /* 0x002fec0003800000 */
[----:B------:R-:W-:Y:S01]  /*9c30*/  BPT.TRAP 0x1 ;  /* 0x000000040000795c */ /* 0x000fe20000300000 */
.L_x_7744:
[----:B------:R0:W1:Y:S01]  /*9c40*/  SYNCS.PHASECHK.TRANS64.TRYWAIT P2, [R3+URZ+0x22850], R72 ;  /* 0x02285048030075a7 */ /* 0x000062000804017f */
[----:B------:R-:W-:Y:S05]  /*9c50*/  @!P0 BRA `(.L_x_7745) ;  /* 0x0000000000048947 */ /* 0x000fea0003800000 */
[----:B------:R-:W-:Y:S01]  /*9c60*/  BPT.TRAP 0x1 ;  /* 0x000000040000795c */ /* 0x000fe20000300000 */
.L_x_7745:
[----:B------:R-:W-:Y:S04]  /*9c70*/  BSSY B0, `(.L_x_7746) ;  /* 0x0000004000007945 */ /* 0x000fe80003800000 */
[----:B-1----:R-:W-:Y:S05]  /*9c80*/  @P2 BRA `(.L_x_7747) ;  /* 0x0000000000082947 */ /* 0x002fea0003800000 */
[----:B------:R-:W1:Y:S02]  /*9c90*/  SYNCS.PHASECHK.TRANS64.TRYWAIT P2, [R3+URZ+0x22850], R72 ;  /* 0x02285048030075a7 */ /* 0x000e64000804017f */
[----:B-1----:R-:W-:Y:S05]  /*9ca0*/  @!P2 BRA `(.L_x_7748) ;  /* 0x000000b8008ca947 */ /* 0x002fea0003800000 */
.L_x_7747:
[----:B------:R-:W-:Y:S05]  /*9cb0*/  BSYNC B0 ;  /* 0x0000000000007941 */ /* 0x000fea0003800000 */
.L_x_7746:
[----:B------:R-:W-:Y:S05]  /*9cc0*/  WARPSYNC.ALL ;  /* 0x0000000000007948 */ /* 0x000fea0003800000 */
[----:B------:R-:W-:Y:S01]  /*9cd0*/  R2UR UR4, R18 ;  /* 0x00000000120472ca */ /* 0x000fe200000e0000 */
[----:B------:R2:W-:Y:S01]  /*9ce0*/  BAR.SYNC.DEFER_BLOCKING R12, 0x100 ;  /* 0x0004000c0000751d */ /* 0x0005e20000010000 */
[----:B------:R-:W-:Y:S01]  /*9cf0*/  IMAD.MOV.U32 R183, RZ, RZ, 0xc00 ;  /* 0x00000c00ffb77424 */ /* 0x000fe200078e00ff */
[----:B------:R-:W-:Y:S01]  /*9d00*/  ISETP.GE.AND P2, PT, R176, 0x61, PT ;  /* 0x00000061b000780c */ /* 0x000fe20003f46270 */
[----:B01----:R-:W-:-:S03]  /*9d10*/  @!P1 VIADD R3, R3, 0x22860 ;  /* 0x0002286003039836 */ /* 0x003fc60000000000 */
[----:B------:R-:W-:Y:S01]  /*9d20*/  ULDC UR47, c[0x0][0x9d8] ;  /* 0x00027600002f7ab9 */ /* 0x000fe20000000800 */
[----:B------:R-:W-:Y:S01]  /*9d30*/  ULDC UR46, c[0x0][0x988] ;  /* 0x00026200002e7ab9 */ /* 0x000fe20000000800 */
[----:B------:R-:W-:-:S04]  /*9d40*/  @!P1 PRMT R3, RZ, 0x654, R3 ;  /* 0x00000654ff039816 */ /* 0x000fc80000000003 */
[----:B------:R-:W-:-:S04]  /*9d50*/  UIADD3 UR4, UR4, 0x400, URZ ;  /* 0x0000040004047890 */ /* 0x000fc8000fffe03f */
[----:B------:R-:W-:-:S04]  /*9d60*/  USHF.R.U32.HI UR4, URZ, 0x4, UR4 ;  /* 0x000000043f047899 */ /* 0x000fc80008011604 */
[----:B------:R-:W-:-:S04]  /*9d70*/  ULOP3.LUT UR4, UR4, 0x3fff, URZ, 0xc0, !UPT ;  /* 0x00003fff04047892 */ /* 0x000fc8000f8ec03f */
[----:B------:R-:W-:Y:S01]  /*9d80*/  ULOP3.LUT UR37, UR4, 0x3000000, URZ, 0xfc, !UPT ;  /* 0x0300000004257892 */ /* 0x000fe2000f8efc3f */
[----:B------:R-:W-:-:S05]  /*9d90*/  WARPGROUP.ARRIVE ;  /* 0x00000000000079c5 */ /* 0x000fca0000000000 */
[----:B------:R-:W-:Y:S01]  /*9da0*/  IMAD R182, R22, R183, UR37 ;  /* 0x0000002516b67e24 */ /* 0x000fe2000f8e02b7 */
[----:B------:R-:W-:-:S04]  /*9db0*/  MOV R183, 0x40000040 ;  /* 0x4000004000b77802 */ /* 0x000fc80000000f00 */
[----:B------:R-:W-:Y:S02]  /*9dc0*/  R2UR UR6, R182 ;  /* 0x00000000b60672ca */ /* 0x000fe400000e0000 */
[----:B------:R-:W-:Y:S01]  /*9dd0*/  R2UR UR7, R183 ;  /* 0x00000000b70772ca */ /* 0x000fe200000e0000 */
[----:B------:R-:W-:-:S12]  /*9de0*/  IMAD.MOV.U32 R183, RZ, RZ, 0x40000040 ;  /* 0x40000040ffb77424 */ /* 0x000fd800078e00ff */
[----:B------:R-:W-:Y:S03]  /*9df0*/  HGMMA.64x256x16.F32 R24, R152, gdesc[UR4].tnspB, RZ, !UPT, gsb0 ;  /* 0x43e0000498187df0 */ /* 0x000fe6000c0008ff */
[----:B------:R-:W-:Y:S02]  /*9e00*/  WARPGROUP.DEPBAR.LE gsb0, 0x0 ;  /* 0x00008000000079c5 */ /* 0x000fe40000010000 */
[----:B------:R-:W-:Y:S01]  /*9e10*/  VIADD R152, R182, 0x80 ;  /* 0x00000080b6987836 */ /* 0x000fe20000000000 */
[----:B------:R-:W-:Y:S01]  /*9e20*/  WARPGROUP.ARRIVE ;  /* 0x00000000000079c5 */ /* 0x000fe20000000000 */
[----:B------:R-:W-:-:S03]  /*9e30*/  IMAD.MOV.U32 R153, RZ, RZ, 0x40000040 ;  /* 0x40000040ff997424 */ /* 0x000fc600078e00ff */
[----:B------:R-:W-:Y:S01]  /*9e40*/  R2UR UR6, R152 ;  /* 0x00000000980672ca */ /* 0x000fe200000e0000 */
[----:B------:R-:W-:Y:S01]  /*9e50*/  VIADD R152, R182, 0x100 ;  /* 0x00000100b6987836 */ /* 0x000fe20000000000 */
[----:B------:R-:W-:Y:S02]  /*9e60*/  R2UR UR7, R153 ;  /* 0x00000000990772ca */ /* 0x000fe400000e0000 */
[----:B------:R-:W-:-:S14]  /*9e70*/  MOV R153, 0x40000040 ;  /* 0x4000004000997802 */ /* 0x000fdc0000000f00 */
[----:B------:R-:W-:Y:S01]  /*9e80*/  HGMMA.64x256x16.F32 R24, R156, gdesc[UR4].tnspB, R24, gsb0 ;  /* 0x43e000049c187df0 */ /* 0x000fe20008000818 */
[----:B------:R-:W-:Y:S01]  /*9e90*/  R2UR UR6, R152 ;  /* 0x00000000980672ca */ /* 0x000fe200000e0000 */
[----:B------:R-:W-:Y:S01]  /*9ea0*/  VIADD R152, R182, 0x180 ;  /* 0x00000180b6987836 */ /* 0x000fe20000000000 */
[----:B------:R-:W-:Y:S01]  /*9eb0*/  R2UR UR7, R153 ;  /* 0x00000000990772ca */ /* 0x000fe200000e0000 */
[----:B------:R-:W-:Y:S01]  /*9ec0*/  IMAD.MOV.U32 R153, RZ, RZ, 0x40000040 ;  /* 0x40000040ff997424 */ /* 0x000fe200078e00ff */
[----:B------:R-:W-:Y:S02]  /*9ed0*/  WARPGROUP.DEPBAR.LE gsb0, 0x0 ;  /* 0x00008000000079c5 */ /* 0x000fe40000010000 */
[----:B------:R-:W-:-:S15]  /*9ee0*/  WARPGROUP.ARRIVE ;  /* 0x00000000000079c5 */ /* 0x000fde0000000000 */
[----:B------:R-:W-:-:S06]  /*9ef0*/  NOP ;  /* 0x0000000000007918 */ /* 0x000fcc0000000000 */
[----:B------:R-:W-:Y:S01]  /*9f00*/  HGMMA.64x256x16.F32 R24, R160, gdesc[UR4].tnspB, R24, gsb0 ;  /* 0x43e00004a0187df0 */ /* 0x000fe20008000818 */
[----:B------:R-:W-:Y:S01]  /*9f10*/  R2UR UR6, R152 ;  /* 0x00000000980672ca */ /* 0x000fe200000e0000 */
[C---:B------:R-:W-:Y:S01]  /*9f20*/  VIADD R152, R182.reuse, 0x200 ;  /* 0x00000200b6987836 */ /* 0x040fe20000000000 */
[----:B------:R-:W-:Y:S01]  /*9f30*/  R2UR UR7, R153 ;  /* 0x00000000990772ca */ /* 0x000fe200000e0000 */
[----:B------:R-:W-:Y:S01]  /*9f40*/  VIADD R182, R182, 0x280 ;  /* 0x00000280b6b67836 */ /* 0x000fe20000000000 */
[----:B------:R-:W-:Y:S01]  /*9f50*/  MOV R153, 0x40000040 ;  /* 0x4000004000997802 */ /* 0x000fe20000000f00 */
        /* <DEDUP_REMOVED lines=17> */
[----:B------:R2:W-:Y:S01]  /*a070*/  @!P1 SYNCS.ARRIVE.TRANS64.RED.A1T0 RZ, [R3+URZ], RZ ;  /* 0x000000ff03ff99a7 */ /* 0x0005e2000810043f */
[----:B------:R-:W-:Y:S05]  /*a080*/  @!P2 BRA `(.L_x_7749) ;  /* 0x000000240038a947 */ /* 0x000fea0003800000 */
[----:B--2---:R-:W-:Y:S01]  /*a090*/  IADD3 R3, R177, -0x2, RZ ;  /* 0xfffffffeb1037810 */ /* 0x004fe20007ffe0ff */
[----:B------:R-:W-:Y:S02]  /*a0a0*/  IMAD.MOV.U32 R220, RZ, RZ, R178 ;  /* 0x000000ffffdc7224 */ /* 0x000fe400078e00b2 */
[----:B------:R-:W-:-:S07]  /*a0b0*/  IMAD.MOV.U32 R221, RZ, RZ, R20 ;  /* 0x000000ffffdd7224 */ /* 0x000fce00078e0014 */
.L_x_7759:
[----:B------:R-:W-:Y:S01]  /*a0c0*/  VIADD R22, R22, 0x1 ;  /* 0x0000000116167836 */ /* 0x000fe20000000000 */
[----:B------:R-:W-:Y:S05]  /*a0d0*/  YIELD ;  /* 0x0000000000007946 */ /* 0x000fea0003800000 */
[----:B------:R-:W-:Y:S02]  /*a0e0*/  ISETP.NE.AND P3, PT, R22, 0x2, PT ;  /* 0x000000021600780c */ /* 0x000fe40003f65270 */
[----:B------:R-:W-:Y:S02]  /*a0f0*/  ISETP.GT.AND P2, PT, R3, RZ, PT ;  /* 0x000000ff0300720c */ /* 0x000fe40003f44270 */
[----:B0-----:R-:W-:-:S02]  /*a100*/  SEL R15, RZ, 0x1, P3 ;  /* 0x00000001ff0f7807 */ /* 0x001fc40001800000 */
[----:B------:R-:W-:Y:S02]  /*a110*/  IADD3 R3, R3, -0x1, RZ ;  /* 0xffffffff03037810 */ /* 0x000fe40007ffe0ff */
[----:B------:R-:W-:Y:S02]  /*a120*/  LOP3.LUT R200, R200, R15, RZ, 0x3c, !PT ;  /* 0x0000000fc8c87212 */ /* 0x000fe400078e3cff */
[----:B------:R-:W-:Y:S01]  /*a130*/  SEL R22, R22, RZ, P3 ;  /* 0x000000ff16167207 */ /* 0x000fe20001800000 */
[----:B------:R-:W-:Y:S06]  /*a140*/  @!P0 BRA `(.L_x_7750) ;  /* 0x0000000000048947 */ /* 0x000fec0003800000 */
[----:B------:R-:W-:Y:S01]  /*a150*/  BPT.TRAP 0x1 ;  /* 0x000000040000795c */ /* 0x000fe20000300000 */
.L_x_7750:
[----:B------:R-:W-:Y:S01]  /*a160*/  IMAD R12, R22, 0x8, R18 ;  /* 0x00000008160c7824 */ /* 0x000fe200078e0212 */
[----:B------:R-:W-:-:S04]  /*a170*/  SHF.L.U32 R15, R200, 0x1f, RZ ;  /* 0x0000001fc80f7819 */ /* 0x000fc800000006ff */
[----:B------:R0:W1:Y:S01]  /*a180*/  SYNCS.PHASECHK.TRANS64.TRYWAIT P3, [R12+URZ+0x22830], R15 ;  /* 0x0228300f0c0075a7 */ /* 0x000062000806017f */
[----:B------:R-:W-:Y:S05]  /*a190*/  @!P0 BRA `(.L_x_7751) ;  /* 0x0000000000048947 */ /* 0x000fea0003800000 */
[----:B------:R-:W-:Y:S01]  /*a1a0*/  BPT.TRAP 0x1 ;  /* 0x000000040000795c */ /* 0x000fe20000300000 */
.L_x_7751:
[----:B------:R-:W-:Y:S02]  /*a1b0*/  IMAD R20, R22, 0x300, R0 ;  /* 0x0000030016147824 */ /* 0x000fe400078e0200 */
[----:B------:R-:W-:Y:S01]  /*a1c0*/  IMAD.MOV.U32 R21, RZ, RZ, 0x40000040 ;  /* 0x40000040ff157424 */ /* 0x000fe200078e00ff */
[----:B-1----:R-:W-:Y:S06]  /*a1d0*/  @P3 BRA `(.L_x_7752) ;  /* 0x0000000000083947 */ /* 0x002fec0003800000 */
[----:B------:R-:W1:Y:S02]  /*a1e0*/  SYNCS.PHASECHK.TRANS64.TRYWAIT P3, [R12+URZ+0x22830], R15 ;  /* 0x0228300f0c0075a7 */ /* 0x000e64000806017f */
[----:B-1----:R-:W-:Y:S05]  /*a1f0*/  @!P3 BRA `(.L_x_7753) ;  /* 0x000000b4004cb947 */ /* 0x002fea0003800000 */
.L_x_7752:
[----:B------:R-:W-:Y:S05]  /*a200*/  WARPSYNC.ALL ;  /* 0x0000000000007948 */ /* 0x000fea0003800000 */
[C---:B------:R-:W-:Y:S01]  /*a210*/  R2UR UR6, R20.reuse ;  /* 0x00000000140672ca */ /* 0x040fe200000e0000 */
[----:B------:R-:W-:Y:S01]  /*a220*/  WARPGROUP.ARRIVE ;  /* 0x00000000000079c5 */ /* 0x000fe20000000000 */
[----:B------:R-:W-:Y:S01]  /*a230*/  R2UR UR7, R21 ;  /* 0x00000000150772ca */ /* 0x000fe200000e0000 */
[----:B------:R-:W-:Y:S01]  /*a240*/  VIADD R214, R20, 0x2 ;  /* 0x0000000214d67836 */ /* 0x000fe20000000000 */
[----:B------:R-:W-:-:S03]  /*a250*/  R2UR UR4, R4 ;  /* 0x00000000040472ca */ /* 0x000fc600000e0000 */
[----:B------:R-:W2:Y:S01]  /*a260*/  S2R R226, SR_TID.X ;  /* 0x0000000000e27919 */ /* 0x000ea20000002100 */
[----:B------:R-:W-:Y:S02]  /*a270*/  R2UR UR5, R5 ;  /* 0x00000000050572ca */ /* 0x000fe400000e0000 */
[----:B------:R-:W-:Y:S02]  /*a280*/  MOV R215, 0x40000040 ;  /* 0x4000004000d77802 */ /* 0x000fe40000000f00 */
[----:B------:R-:W-:-:S09]  /*a290*/  MOV R21, 0x40000040 ;  /* 0x4000004000157802 */ /* 0x000fd20000000f00 */
[----:B------:R-:W-:Y:S01]  /*a2a0*/  HGMMA.64x96x16.F32 R152, gdesc[UR4], RZ, !UPT, gsb0 ;  /* 0x01600000049879f0 */ /* 0x000fe2000c0008ff */
        /* <DEDUP_REMOVED lines=9> */
[----:B------:R-:W-:Y:S01]  /*a340*/  HGMMA.64x96x16.F32 R152, gdesc[UR4], R152, gsb0 ;  /* 0x01600000049879f0 */ /* 0x000fe20008000898 */
[----:B------:R-:W-:Y:S02]  /*a350*/  R2UR UR6, R214 ;  /* 0x00000000d60672ca */ /* 0x000fe400000e0000 */
[----:B------:R-:W-:Y:S02]  /*a360*/  R2UR UR7, R215 ;  /* 0x00000000d70772ca */ /* 0x000fe400000e0000 */
[----:B------:R-:W-:Y:S02]  /*a370*/  R2UR UR4, R8 ;  /* 0x00000000080472ca */ /* 0x000fe400000e0000 */
        /* <DEDUP_REMOVED lines=71> */
[----:B------:R-:W-:-:S03]  /*a7f0*/  FMUL.FTZ R199, R199, UR47 ;  /* 0x0000002fc7c77c20 */ /* 0x000fc60008410000 */
[----:B------:R-:W4:Y:S01]  /*a800*/  MUFU.TANH R165, R165 ;  /* 0x000000a500a57308 */ /* 0x000f220000002400 */
[----:B-----5:R-:W-:-:S07]  /*a810*/  FMNMX.FTZ R21, R161, R20, !PT ;  /* 0x00000014a1157209 */ /* 0x020fce0007810000 */
[----:B------:R-:W5:Y:S01]  /*a820*/  MUFU.TANH R168, R168 ;  /* 0x000000a800a87308 */ /* 0x000f620000002400 */
[----:B---3--:R-:W-:-:S07]  /*a830*/  FMNMX.FTZ R20, R164, R21, !PT ;  /* 0x00000015a4147209 */ /* 0x008fce0007810000 */
[----:B------:R-:W3:Y:S01]  /*a840*/  MUFU.TANH R169, R169 ;  /* 0x000000a900a97308 */ /* 0x000ee20000002400 */
[----:B----4-:R-:W-:-:S07]  /*a850*/  FMNMX.FTZ R21, R165, R20, !PT ;  /* 0x00000014a5157209 */ /* 0x010fce0007810000 */
        /* <DEDUP_REMOVED lines=31> */
[----:B-----5:R-:W-:-:S05]  /*aa50*/  FMNMX.FTZ R20, R196, R21, !PT ;  /* 0x00000015c4147209 */ /* 0x020fca0007810000 */
[----:B------:R-:W5:Y:S02]  /*aa60*/  SHFL.BFLY PT, R21, R20, 0x2, 0x1f ;  /* 0x0c401f0014157f89 */ /* 0x000f6400000e0000 */
[----:B------:R-:W0:Y:S08]  /*aa70*/  MUFU.TANH R158, R158 ;  /* 0x0000009e009e7308 */ /* 0x000e300000002400 */
[----:B------:R-:W1:Y:S08]  /*aa80*/  MUFU.TANH R159, R159 ;  /* 0x0000009f009f7308 */ /* 0x000e700000002400 */
[----:B------:R-:W2:Y:S01]  /*aa90*/  MUFU.TANH R162, R162 ;  /* 0x000000a200a27308 */ /* 0x000ea20000002400 */
[----:B-----5:R-:W-:-:S07]  /*aaa0*/  FMNMX.FTZ R21, R20, R21, !PT ;  /* 0x0000001514157209 */ /* 0x020fce0007810000 */
[----:B------:R-:W5:Y:S01]  /*aab0*/  MUFU.TANH R163, R163 ;  /* 0x000000a300a37308 */ /* 0x000f620000002400 */
[----:B------:R-:W3:Y:S07]  /*aac0*/  SHFL.BFLY PT, R20, R21, 0x1, 0x1f ;  /* 0x0c201f0015147f89 */ /* 0x000eee00000e0000 */
[----:B------:R-:W5:Y:S08]  /*aad0*/  MUFU.TANH R166, R166 ;  /* 0x000000a600a67308 */ /* 0x000f700000002400 */
[----:B------:R-:W5:Y:S08]  /*aae0*/  MUFU.TANH R167, R167 ;  /* 0x000000a700a77308 */ /* 0x000f700000002400 */
[----:B------:R-:W5:Y:S01]  /*aaf0*/  MUFU.TANH R170, R170 ;  /* 0x000000aa00aa7308 */ /* 0x000f620000002400 */
[----:B---3--:R-:W-:Y:S01]  /*ab00*/  FMNMX.FTZ R20, R21, R20, !PT ;  /* 0x0000001415147209 */ /* 0x008fe20007810000 */
[----:B------:R-:W-:-:S04]  /*ab10*/  IMAD.U32 R21, RZ, RZ, UR46 ;  /* 0x0000002eff157e24 */ /* 0x000fc8000f8e00ff */
[C---:B------:R-:W-:Y:S02]  /*ab20*/  FADD.FTZ R178, -R20.reuse, R221 ;  /* 0x000000dd14b27221 */ /* 0x040fe40000010100 */
[----:B------:R-:W3:Y:S01]  /*ab30*/  MUFU.TANH R171, R171 ;  /* 0x000000ab00ab7308 */ /* 0x000ee20000002400 */
[-C--:B------:R-:W-:Y:S01]  /*ab40*/  FMUL.FTZ R222, R20, R21.reuse ;  /* 0x0000001514de7220 */ /* 0x080fe20000410000 */
[-C--:B------:R-:W-:Y:S01]  /*ab50*/  FMUL.FTZ R215, R178, R21.reuse ;  /* 0x00000015b2d77220 */ /* 0x080fe20000410000 */
[----:B------:R-:W-:Y:S02]  /*ab60*/  FMNMX.FTZ R178, R154, R220, !PT ;  /* 0x000000dc9ab27209 */ /* 0x000fe40007810000 */
[-CC-:B------:R-:W-:Y:S01]  /*ab70*/  FFMA.FTZ R152, R152, R21.reuse, -R222.reuse ;  /* 0x0000001598987223 */ /* 0x180fe200000108de */
[-CC-:B------:R-:W-:Y:S01]  /*ab80*/  FFMA.FTZ R153, R153, R21.reuse, -R222.reuse ;  /* 0x0000001599997223 */ /* 0x180fe200000108de */
[-CC-:B------:R-:W-:Y:S01]  /*ab90*/  FFMA.FTZ R156, R156, R21.reuse, -R222.reuse ;  /* 0x000000159c9c7223 */ /* 0x180fe200000108de */
[----:B----4-:R-:W-:Y:S01]  /*aba0*/  FMNMX.FTZ R221, R155, R178, !PT ;  /* 0x000000b29bdd7209 */ /* 0x010fe20007810000 */
[----:B------:R-:W4:Y:S01]  /*abb0*/  MUFU.TANH R174, R174 ;  /* 0x000000ae00ae7308 */ /* 0x000f220000002400 */
[-CC-:B------:R-:W-:Y:S01]  /*abc0*/  FFMA.FTZ R157, R157, R21.reuse, -R222.reuse ;  /* 0x000000159d9d7223 */ /* 0x180fe200000108de */
[--C-:B------:R-:W-:Y:S01]  /*abd0*/  FFMA.FTZ R160, R160, R21, -R222.reuse ;  /* 0x00000015a0a07223 */ /* 0x100fe200000108de */
[----:B0-----:R-:W-:Y:S01]  /*abe0*/  FMNMX.FTZ R178, R158, R221, !PT ;  /* 0x000000dd9eb27209 */ /* 0x001fe20007810000 */
[-CC-:B------:R-:W-:Y:S01]  /*abf0*/  FFMA.FTZ R161, R161, R21.reuse, -R222.reuse ;  /* 0x00000015a1a17223 */ /* 0x180fe200000108de */
[-CC-:B------:R-:W-:Y:S01]  /*ac00*/  FFMA.FTZ R164, R164, R21.reuse, -R222.reuse ;  /* 0x00000015a4a47223 */ /* 0x180fe200000108de */
[-CC-:B------:R-:W-:Y:S01]  /*ac10*/  FFMA.FTZ R165, R165, R21.reuse, -R222.reuse ;  /* 0x00000015a5a57223 */ /* 0x180fe200000108de */
[----:B-1----:R-:W-:Y:S01]  /*ac20*/  FMNMX.FTZ R221, R159, R178, !PT ;  /* 0x000000b29fdd7209 */ /* 0x002fe20007810000 */
[----:B------:R-:W0:Y:S01]  /*ac30*/  MUFU.TANH R175, R175 ;  /* 0x000000af00af7308 */ /* 0x000e220000002400 */
[-CC-:B------:R-:W-:Y:S01]  /*ac40*/  FFMA.FTZ R168, R168, R21.reuse, -R222.reuse ;  /* 0x00000015a8a87223 */ /* 0x180fe200000108de */
[--C-:B------:R-:W-:Y:S01]  /*ac50*/  FFMA.FTZ R169, R169, R21, -R222.reuse ;  /* 0x00000015a9a97223 */ /* 0x100fe200000108de */
[----:B--2---:R-:W-:Y:S01]  /*ac60*/  FMNMX.FTZ R178, R162, R221, !PT ;  /* 0x000000dda2b27209 */ /* 0x004fe20007810000 */
[-CC-:B------:R-:W-:Y:S01]  /*ac70*/  FFMA.FTZ R172, R172, R21.reuse, -R222.reuse ;  /* 0x00000015acac7223 */ /* 0x180fe200000108de */
[-CC-:B------:R-:W-:Y:S01]  /*ac80*/  FFMA.FTZ R173, R173, R21.reuse, -R222.reuse ;  /* 0x00000015adad7223 */ /* 0x180fe200000108de */
[-CC-:B------:R-:W-:Y:S01]  /*ac90*/  FFMA.FTZ R176, R176, R21.reuse, -R222.reuse ;  /* 0x00000015b0b07223 */ /* 0x180fe200000108de */
[----:B-----5:R-:W-:Y:S01]  /*aca0*/  FMNMX.FTZ R221, R163, R178, !PT ;  /* 0x000000b2a3dd7209 */ /* 0x020fe20007810000 */
[----:B------:R-:W1:Y:S01]  /*acb0*/  MUFU.TANH R197, R197 ;  /* 0x000000c500c57308 */ /* 0x000e620000002400 */
[-CC-:B------:R-:W-:Y:S01]  /*acc0*/  FFMA.FTZ R177, R177, R21.reuse, -R222.reuse ;  /* 0x00000015b1b17223 */ /* 0x180fe200000108de */
[--C-:B------:R-:W-:Y:S01]  /*acd0*/  FFMA.FTZ R181, R181, R21, -R222.reuse ;  /* 0x00000015b5b57223 */ /* 0x100fe200000108de */
[----:B------:R-:W-:Y:S01]  /*ace0*/  FMNMX.FTZ R178, R166, R221, !PT ;  /* 0x000000dda6b27209 */ /* 0x000fe20007810000 */
[-CC-:B------:R-:W-:Y:S01]  /*acf0*/  FFMA.FTZ R184, R184, R21.reuse, -R222.reuse ;  /* 0x00000015b8b87223 */ /* 0x180fe200000108de */
[-CC-:B------:R-:W-:Y:S01]  /*ad00*/  FFMA.FTZ R185, R185, R21.reuse, -R222.reuse ;  /* 0x00000015b9b97223 */ /* 0x180fe200000108de */
[-CC-:B------:R-:W-:Y:S01]  /*ad10*/  FFMA.FTZ R188, R188, R21.reuse, -R222.reuse ;  /* 0x00000015bcbc7223 */ /* 0x180fe200000108de */
[----:B------:R-:W-:Y:S01]  /*ad20*/  FMNMX.FTZ R221, R167, R178, !PT ;  /* 0x000000b2a7dd7209 */ /* 0x000fe20007810000 */
[----:B------:R-:W2:Y:S01]  /*ad30*/  MUFU.TANH R179, R179 ;  /* 0x000000b300b37308 */ /* 0x000ea20000002400 */
[-CC-:B------:R-:W-:Y:S01]  /*ad40*/  FFMA.FTZ R189, R189, R21.reuse, -R222.reuse ;  /* 0x00000015bdbd7223 */ /* 0x180fe200000108de */
[--C-:B------:R-:W-:Y:S01]  /*ad50*/  FFMA.FTZ R192, R192, R21, -R222.reuse ;  /* 0x00000015c0c07223 */ /* 0x100fe200000108de */
[----:B------:R-:W-:Y:S01]  /*ad60*/  FMNMX.FTZ R178, R170, R221, !PT ;  /* 0x000000ddaab27209 */ /* 0x000fe20007810000 */
[-CC-:B------:R-:W-:Y:S01]  /*ad70*/  FFMA.FTZ R214, R214, R21.reuse, -R222.reuse ;  /* 0x00000015d6d67223 */ /* 0x180fe200000108de */
[-CC-:B------:R-:W-:Y:S01]  /*ad80*/  FFMA.FTZ R193, R193, R21.reuse, -R222.reuse ;  /* 0x00000015c1c17223 */ /* 0x180fe200000108de */
[----:B------:R-:W-:Y:S01]  /*ad90*/  FFMA.FTZ R224, R196, R21, -R222 ;  /* 0x00000015c4e07223 */ /* 0x000fe200000108de */
[----:B---3--:R-:W-:Y:S01]  /*ada0*/  FMNMX.FTZ R221, R171, R178, !PT ;  /* 0x000000b2abdd7209 */ /* 0x008fe20007810000 */
[----:B------:R-:W3:Y:S03]  /*adb0*/  MUFU.TANH R182, R182 ;  /* 0x000000b600b67308 */ /* 0x000ee60000002400 */
[----:B----4-:R-:W-:-:S04]  /*adc0*/  FMNMX.FTZ R178, R174, R221, !PT ;  /* 0x000000ddaeb27209 */ /* 0x010fc80007810000 */
[----:B0-----:R-:W-:Y:S01]  /*add0*/  FMNMX.FTZ R178, R175, R178, !PT ;  /* 0x000000b2afb27209 */ /* 0x001fe20007810000 */
[----:B------:R-:W0:Y:S03]  /*ade0*/  MUFU.TANH R183, R183 ;  /* 0x000000b700b77308 */ /* 0x000e260000002400 */
[----:B-1----:R-:W-:-:S04]  /*adf0*/  FMNMX.FTZ R178, R197, R178, !PT ;  /* 0x000000b2c5b27209 */ /* 0x002fc80007810000 */
[----:B--2---:R-:W-:Y:S01]  /*ae00*/  FMNMX.FTZ R221, R179, R178, !PT ;  /* 0x000000b2b3dd7209 */ /* 0x004fe20007810000 */
[----:B------:R-:W1:Y:S03]  /*ae10*/  MUFU.TANH R186, R186 ;  /* 0x000000ba00ba7308 */ /* 0x000e660000002400 */
[----:B---3--:R-:W-:-:S05]  /*ae20*/  FMNMX.FTZ R178, R182, R221, !PT ;  /* 0x000000ddb6b27209 */ /* 0x008fca0007810000 */
        /* <DEDUP_REMOVED lines=14> */
[----:B------:R-:W0:Y:S01]  /*af10*/  MUFU.EX2 R215, R215 ;  /* 0x000000d700d77308 */ /* 0x000e220000000800 */
[----:B-1----:R-:W-:Y:S01]  /*af20*/  FMNMX.FTZ R178, R198, R221, !PT ;  /* 0x000000ddc6b27209 */ /* 0x002fe20007810000 */
[----:B------:R-:W-:-:S06]  /*af30*/  FFMA.FTZ R221, R180, R21, -R222 ;  /* 0x00000015b4dd7223 */ /* 0x000fcc00000108de */
[----:B------:R-:W1:Y:S01]  /*af40*/  MUFU.EX2 R152, R152 ;  /* 0x0000009800987308 */ /* 0x000e620000000800 */
[----:B--2---:R-:W-:-:S05]  /*af50*/  FMNMX.FTZ R178, R199, R178, !PT ;  /* 0x000000b2c7b27209 */ /* 0x004fca0007810000 */
[----:B------:R-:W2:Y:S02]  /*af60*/  SHFL.BFLY PT, R223, R178, 0x2, 0x1f ;  /* 0x0c401f00b2df7f89 */ /* 0x000ea400000e0000 */
[----:B------:R-:W3:Y:S01]  /*af70*/  MUFU.EX2 R153, R153 ;  /* 0x0000009900997308 */ /* 0x000ee20000000800 */
        /* <DEDUP_REMOVED lines=50> */
[----:B0-----:R-:W-:Y:S01]  /*b2a0*/  FMNMX.FTZ R178, R180, R223, !PT ;  /* 0x000000dfb4b27209 */ /* 0x001fe20007810000 */
[-C--:B------:R-:W-:Y:S01]  /*b2b0*/  FMUL.FTZ R108, R108, R215.reuse ;  /* 0x000000d76c6c7220 */ /* 0x080fe20000410000 */
[-C--:B------:R-:W-:Y:S01]  /*b2c0*/  FMUL.FTZ R109, R109, R215.reuse ;  /* 0x000000d76d6d7220 */ /* 0x080fe20000410000 */
[-C--:B------:R-:W-:Y:S01]  /*b2d0*/  FMUL.FTZ R112, R112, R215.reuse ;  /* 0x000000d770707220 */ /* 0x080fe20000410000 */
[----:B------:R-:W-:Y:S01]  /*b2e0*/  FMUL.FTZ R113, R113, R215 ;  /* 0x000000d771717220 */ /* 0x000fe20000410000 */
[C---:B------:R-:W-:Y:S01]  /*b2f0*/  FMUL.FTZ R228, R178.reuse, R21 ;  /* 0x00000015b2e47220 */ /* 0x040fe20000410000 */
[----:B------:R-:W-:Y:S01]  /*b300*/  FADD.FTZ R180, -R178, R220 ;  /* 0x000000dcb2b47221 */ /* 0x000fe20000010100 */
[----:B------:R-:W-:Y:S01]  /*b310*/  MUFU.EX2 R168, R168 ;  /* 0x000000a800a87308 */ /* 0x000fe20000000800 */
[----:B------:R-:W-:Y:S01]  /*b320*/  FMUL.FTZ R116, R116, R215 ;  /* 0x000000d774747220 */ /* 0x000fe20000410000 */
[-CC-:B------:R-:W-:Y:S01]  /*b330*/  FFMA.FTZ R222, R154, R21.reuse, -R228.reuse ;  /* 0x000000159ade7223 */ /* 0x180fe200000108e4 */
[-C--:B------:R-:W-:Y:S01]  /*b340*/  FMUL.FTZ R180, R180, R21.reuse ;  /* 0x00000015b4b47220 */ /* 0x080fe20000410000 */
[-CC-:B------:R-:W-:Y:S01]  /*b350*/  FFMA.FTZ R155, R155, R21.reuse, -R228.reuse ;  /* 0x000000159b9b7223 */ /* 0x180fe200000108e4 */
[-CC-:B------:R-:W-:Y:S01]  /*b360*/  FFMA.FTZ R223, R158, R21.reuse, -R228.reuse ;  /* 0x000000159edf7223 */ /* 0x180fe200000108e4 */
[-CC-:B------:R-:W-:Y:S01]  /*b370*/  FFMA.FTZ R159, R159, R21.reuse, -R228.reuse ;  /* 0x000000159f9f7223 */ /* 0x180fe200000108e4 */
[----:B------:R-:W-:Y:S01]  /*b380*/  @!P1 VIADD R154, R12, 0x22840 ;  /* 0x000228400c9a9836 */ /* 0x000fe20000000000 */
[----:B------:R0:W-:Y:S01]  /*b390*/  MUFU.EX2 R196, R180 ;  /* 0x000000b400c47308 */ /* 0x0001e20000000800 */
[-CC-:B------:R-:W-:Y:S01]  /*b3a0*/  FFMA.FTZ R163, R163, R21.reuse, -R228.reuse ;  /* 0x00000015a3a37223 */ /* 0x180fe200000108e4 */
[-CC-:B------:R-:W-:Y:S01]  /*b3b0*/  FFMA.FTZ R225, R166, R21.reuse, -R228.reuse ;  /* 0x00000015a6e17223 */ /* 0x180fe200000108e4 */
[----:B------:R-:W-:Y:S01]  /*b3c0*/  FFMA.FTZ R166, R182, R21, -R228 ;  /* 0x00000015b6a67223 */ /* 0x000fe200000108e4 */
[----:B-1----:R-:W-:Y:S01]  /*b3d0*/  FFMA.FTZ R182, R215, R13, R152 ;  /* 0x0000000dd7b67223 */ /* 0x002fe20000010098 */
[----:B------:R-:W-:Y:S01]  /*b3e0*/  @!P1 PRMT R154, RZ, 0x654, R154 ;  /* 0x00000654ff9a9816 */ /* 0x000fe2000000009a */
[-C--:B------:R-:W-:Y:S01]  /*b3f0*/  FFMA.FTZ R167, R167, R21.reuse, -R228 ;  /* 0x00000015a7a77223 */ /* 0x080fe200000108e4 */
[C---:B---3--:R-:W-:Y:S01]  /*b400*/  F2FP.F16.F32.PACK_AB R152, R153.reuse, R152 ;  /* 0x000000989998723e */ /* 0x048fe200000000ff */
[----:B------:R-:W1:Y:S01]  /*b410*/  MUFU.EX2 R222, R222 ;  /* 0x000000de00de7308 */ /* 0x000e620000000800 */
[----:B0-----:R-:W-:Y:S01]  /*b420*/  SHF.R.U32.HI R180, RZ, 0x7, R226 ;  /* 0x00000007ffb47819 */ /* 0x001fe200000116e2 */
[----:B------:R-:W-:Y:S01]  /*b430*/  FADD.FTZ R13, R153, R182 ;  /* 0x000000b6990d7221 */ /* 0x000fe20000010000 */
[-CC-:B------:R-:W-:Y:S01]  /*b440*/  FFMA.FTZ R226, R171, R21.reuse, -R228.reuse ;  /* 0x00000015abe27223 */ /* 0x180fe200000108e4 */
[-CC-:B------:R-:W-:Y:S01]  /*b450*/  FFMA.FTZ R174, R174, R21.reuse, -R228.reuse ;  /* 0x00000015aeae7223 */ /* 0x180fe200000108e4 */
[----:B------:R-:W-:Y:S01]  /*b460*/  IADD3 R180, -R180, 0xb, RZ ;  /* 0x0000000bb4b47810 */ /* 0x000fe20007ffe1ff */
[-CC-:B------:R-:W-:Y:S01]  /*b470*/  FFMA.FTZ R197, R197, R21.reuse, -R228.reuse ;  /* 0x00000015c5c57223 */ /* 0x180fe200000108e4 */
[----:B------:R-:W-:Y:S01]  /*b480*/  FFMA.FTZ R158, R183, R21, -R228 ;  /* 0x00000015b79e7223 */ /* 0x000fe200000108e4 */
[----:B------:R-:W0:Y:S01]  /*b490*/  MUFU.EX2 R155, R155 ;  /* 0x0000009b009b7308 */ /* 0x000e220000000800 */
[-C--:B------:R-:W-:Y:S01]  /*b4a0*/  FMUL.FTZ R117, R117, R215.reuse ;  /* 0x000000d775757220 */ /* 0x080fe20000410000 */
[----:B------:R2:W-:Y:S06]  /*b4b0*/  BAR.ARV R180, 0x100 ;  /* 0x000400b40000751d */ /* 0x0005ec0000002000 */
[----:B------:R-:W3:Y:S01]  /*b4c0*/  MUFU.EX2 R223, R223 ;  /* 0x000000df00df7308 */ /* 0x000ee20000000800 */
[----:B-1----:R-:W-:Y:S01]  /*b4d0*/  FFMA.FTZ R14, R196, R14, R222 ;  /* 0x0000000ec40e7223 */ /* 0x002fe200000100de */
[----:B------:R1:W-:Y:S01]  /*b4e0*/  @!P1 SYNCS.ARRIVE.TRANS64.RED.A1T0 RZ, [R154+URZ], RZ ;  /* 0x000000ff9aff99a7 */ /* 0x0003e2000810043f */
[-C--:B------:R-:W-:Y:S01]  /*b4f0*/  FMUL.FTZ R120, R120, R215.reuse ;  /* 0x000000d778787220 */ /* 0x080fe20000410000 */
[-C--:B------:R-:W-:Y:S01]  /*b500*/  FMUL.FTZ R121, R121, R215.reuse ;  /* 0x000000d779797220 */ /* 0x080fe20000410000 */
[-C--:B------:R-:W-:Y:S01]  /*b510*/  FMUL.FTZ R124, R124, R215.reuse ;  /* 0x000000d77c7c7220 */ /* 0x080fe20000410000 */
[-C--:B------:R-:W-:Y:S01]  /*b520*/  FMUL.FTZ R125, R125, R215.reuse ;  /* 0x000000d77d7d7220 */ /* 0x080fe20000410000 */
[----:B------:R-:W-:Y:S01]  /*b530*/  FMUL.FTZ R128, R128, R215 ;  /* 0x000000d780807220 */ /* 0x000fe20000410000 */
[----:B------:R4:W-:Y:S01]  /*b540*/  MUFU.EX2 R220, R224 ;  /* 0x000000e000dc7308 */ /* 0x0009e20000000800 */
[----:B0-----:R-:W-:Y:S01]  /*b550*/  FADD.FTZ R14, R155, R14 ;  /* 0x0000000e9b0e7221 */ /* 0x001fe20000010000 */
[--C-:B-1----:R-:W-:Y:S01]  /*b560*/  FFMA.FTZ R154, R179, R21, -R228.reuse ;  /* 0x00000015b39a7223 */ /* 0x102fe200000108e4 */
[-C--:B------:R-:W-:Y:S01]  /*b570*/  FMUL.FTZ R129, R129, R215.reuse ;  /* 0x000000d781817220 */ /* 0x080fe20000410000 */
[-C--:B------:R-:W-:Y:S01]  /*b580*/  FMUL.FTZ R132, R132, R215.reuse ;  /* 0x000000d784847220 */ /* 0x080fe20000410000 */
[-C--:B------:R-:W-:Y:S01]  /*b590*/  FMUL.FTZ R133, R133, R215.reuse ;  /* 0x000000d785857220 */ /* 0x080fe20000410000 */
[-C--:B------:R-:W-:Y:S01]  /*b5a0*/  FMUL.FTZ R136, R136, R215.reuse ;  /* 0x000000d788887220 */ /* 0x080fe20000410000 */
[----:B------:R-:W-:Y:S01]  /*b5b0*/  FMUL.FTZ R137, R137, R215 ;  /* 0x000000d789897220 */ /* 0x000fe20000410000 */
[----:B------:R-:W0:Y:S01]  /*b5c0*/  MUFU.EX2 R159, R159 ;  /* 0x0000009f009f7308 */ /* 0x000e220000000800 */
[-CC-:B----4-:R-:W-:Y:S01]  /*b5d0*/  FFMA.FTZ R224, R162, R21.reuse, -R228.reuse ;  /* 0x00000015a2e07223 */ /* 0x190fe200000108e4 */
[-CC-:B------:R-:W-:Y:S01]  /*b5e0*/  FFMA.FTZ R162, R170, R21.reuse, -R228.reuse ;  /* 0x00000015aaa27223 */ /* 0x180fe200000108e4 */
[----:B------:R-:W-:Y:S01]  /*b5f0*/  FFMA.FTZ R170, R175, R21, -R228 ;  /* 0x00000015afaa7223 */ /* 0x000fe200000108e4 */
[----:B---3--:R-:W-:Y:S01]  /*b600*/  FADD.FTZ R14, R223, R14 ;  /* 0x0000000edf0e7221 */ /* 0x008fe20000010000 */
[-C--:B------:R-:W-:Y:S01]  /*b610*/  FMUL.FTZ R140, R140, R215.reuse ;  /* 0x000000d78c8c7220 */ /* 0x080fe20000410000 */
[-C--:B------:R-:W-:Y:S01]  /*b620*/  FMUL.FTZ R141, R141, R215.reuse ;  /* 0x000000d78d8d7220 */ /* 0x080fe20000410000 */
[-C--:B------:R-:W-:Y:S01]  /*b630*/  FMUL.FTZ R144, R144, R215.reuse ;  /* 0x000000d790907220 */ /* 0x080fe20000410000 */
[----:B------:R-:W1:Y:S01]  /*b640*/  MUFU.EX2 R224, R224 ;  /* 0x000000e000e07308 */ /* 0x000e620000000800 */
[-C--:B------:R-:W-:Y:S01]  /*b650*/  FMUL.FTZ R145, R145, R215.reuse ;  /* 0x000000d791917220 */ /* 0x080fe20000410000 */
[-C--:B------:R-:W-:Y:S01]  /*b660*/  FMUL.FTZ R148, R148, R215.reuse ;  /* 0x000000d794947220 */ /* 0x080fe20000410000 */
[----:B------:R-:W-:Y:S01]  /*b670*/  FMUL.FTZ R149, R149, R215 ;  /* 0x000000d795957220 */ /* 0x000fe20000410000 */
[-CC-:B------:R-:W-:Y:S01]  /*b680*/  FFMA.FTZ R187, R187, R21.reuse, -R228.reuse ;  /* 0x00000015bbbb7223 */ /* 0x180fe200000108e4 */
[-CC-:B------:R-:W-:Y:S01]  /*b690*/  FFMA.FTZ R190, R190, R21.reuse, -R228.reuse ;  /* 0x00000015bebe7223 */ /* 0x180fe200000108e4 */
[-CC-:B------:R-:W-:Y:S01]  /*b6a0*/  FFMA.FTZ R191, R191, R21.reuse, -R228.reuse ;  /* 0x00000015bfbf7223 */ /* 0x180fe200000108e4 */
[-C--:B------:R-:W-:Y:S01]  /*b6b0*/  FFMA.FTZ R194, R194, R21.reuse, -R228 ;  /* 0x00000015c2c27223 */ /* 0x080fe200000108e4 */
[----:B------:R-:W3:Y:S01]  /*b6c0*/  MUFU.EX2 R163, R163 ;  /* 0x000000a300a37308 */ /* 0x000ee20000000800 */
[----:B0-----:R-:W-:Y:S01]  /*b6d0*/  FADD.FTZ R153, R159, R14 ;  /* 0x0000000e9f997221 */ /* 0x001fe20000010000 */
[-CC-:B------:R-:W-:Y:S01]  /*b6e0*/  FFMA.FTZ R195, R195, R21.reuse, -R228.reuse ;  /* 0x00000015c3c37223 */ /* 0x180fe200000108e4 */
[-CC-:B------:R-:W-:Y:S01]  /*b6f0*/  FFMA.FTZ R198, R198, R21.reuse, -R228.reuse ;  /* 0x00000015c6c67223 */ /* 0x180fe200000108e4 */
[-C--:B------:R-:W-:Y:S01]  /*b700*/  FFMA.FTZ R199, R199, R21.reuse, -R228 ;  /* 0x00000015c7c77223 */ /* 0x080fe200000108e4 */
        /* <DEDUP_REMOVED lines=21> */
[----:B0-----:R-:W-:Y:S01]  /*b860*/  FADD.FTZ R14, R225, R14 ;  /* 0x0000000ee10e7221 */ /* 0x001fe20000010000 */
[-C--:B------:R-:W-:Y:S01]  /*b870*/  FMUL.FTZ R55, R55, R196.reuse ;  /* 0x000000c437377220 */ /* 0x080fe20000410000 */
[-C--:B------:R-:W-:Y:S01]  /*b880*/  FMUL.FTZ R58, R58, R196.reuse ;  /* 0x000000c43a3a7220 */ /* 0x080fe20000410000 */
[----:B------:R-:W-:Y:S01]  /*b890*/  FADD.FTZ R13, R157, R170 ;  /* 0x000000aa9d0d7221 */ /* 0x000fe20000010000 */
[-C--:B------:R-:W-:Y:S01]  /*b8a0*/  FMUL.FTZ R59, R59, R196.reuse ;  /* 0x000000c43b3b7220 */ /* 0x080fe20000410000 */
[-C--:B------:R-:W-:Y:S01]  /*b8b0*/  FMUL.FTZ R62, R62, R196.reuse ;  /* 0x000000c43e3e7220 */ /* 0x080fe20000410000 */
[----:B------:R0:W1:Y:S01]  /*b8c0*/  MUFU.EX2 R171, R162 ;  /* 0x000000a200ab7308 */ /* 0x0000620000000800 */
[----:B------:R-:W-:Y:S01]  /*b8d0*/  FADD.FTZ R170, R160, R13 ;  /* 0x0000000da0aa7221 */ /* 0x000fe20000010000 */
[-C--:B------:R-:W-:Y:S01]  /*b8e0*/  FMUL.FTZ R63, R63, R196.reuse ;  /* 0x000000c43f3f7220 */ /* 0x080fe20000410000 */
[-C--:B------:R-:W-:Y:S01]  /*b8f0*/  FMUL.FTZ R66, R66, R196.reuse ;  /* 0x000000c442427220 */ /* 0x080fe20000410000 */
[-C--:B------:R-:W-:Y:S01]  /*b900*/  FMUL.FTZ R67, R67, R196.reuse ;  /* 0x000000c443437220 */ /* 0x080fe20000410000 */
[----:B------:R-:W-:Y:S01]  /*b910*/  FADD.FTZ R13, R161, R170 ;  /* 0x000000aaa10d7221 */ /* 0x000fe20000010000 */
[-C--:B------:R-:W-:Y:S01]  /*b920*/  FMUL.FTZ R70, R70, R196.reuse ;  /* 0x000000c446467220 */ /* 0x080fe20000410000 */
[-C--:B------:R-:W-:Y:S01]  /*b930*/  FMUL.FTZ R71, R71, R196.reuse ;  /* 0x000000c447477220 */ /* 0x080fe20000410000 */
[----:B------:R-:W-:Y:S01]  /*b940*/  MUFU.EX2 R169, R169 ;  /* 0x000000a900a97308 */ /* 0x000fe20000000800 */
[----:B------:R-:W-:Y:S01]  /*b950*/  FADD.FTZ R170, R164, R13 ;  /* 0x0000000da4aa7221 */ /* 0x000fe20000010000 */
[----:B---3--:R-:W-:Y:S01]  /*b960*/  FADD.FTZ R14, R167, R14 ;  /* 0x0000000ea70e7221 */ /* 0x008fe20000010000 */
[----:B0-----:R-:W-:Y:S01]  /*b970*/  FFMA.FTZ R162, R186, R21, -R228 ;  /* 0x00000015baa27223 */ /* 0x001fe200000108e4 */
[-C--:B------:R-:W-:Y:S01]  /*b980*/  FMUL.FTZ R74, R74, R196.reuse ;  /* 0x000000c44a4a7220 */ /* 0x080fe20000410000 */
[----:B------:R-:W-:Y:S01]  /*b990*/  FADD.FTZ R13, R165, R170 ;  /* 0x000000aaa50d7221 */ /* 0x000fe20000010000 */
        /* <DEDUP_REMOVED lines=39> */
[----:B------:R-:W-:Y:S01]  /*bc10*/  FADD.FTZ R153, R179, R14 ;  /* 0x0000000eb3997221 */ /* 0x000fe20000010000 */
[-C--:B------:R-:W-:Y:S01]  /*bc20*/  FMUL.FTZ R138, R138, R196.reuse ;  /* 0x000000c48a8a7220 */ /* 0x080fe20000410000 */
[----:B------:R-:W-:Y:S01]  /*bc30*/  FMUL.FTZ R139, R139, R196 ;  /* 0x000000c48b8b7220 */ /* 0x000fe20000410000 */
[----:B------:R-:W-:Y:S01]  /*bc40*/  MUFU.EX2 R176, R176 ;  /* 0x000000b000b07308 */ /* 0x000fe20000000800 */
[----:B0-----:R-:W-:Y:S01]  /*bc50*/  F2FP.F16.F32.PACK_AB R154, R157, R156 ;  /* 0x0000009c9d9a723e */ /* 0x001fe200000000ff */
[----:B------:R-:W-:Y:S01]  /*bc60*/  FMUL.FTZ R142, R142, R196 ;  /* 0x000000c48e8e7220 */ /* 0x000fe20000410000 */
[----:B------:R-:W-:Y:S01]  /*bc70*/  F2FP.F16.F32.PACK_AB R156, R161, R160 ;  /* 0x000000a0a19c723e */ /* 0x000fe200000000ff */
[----:B------:R-:W-:Y:S01]  /*bc80*/  FADD.FTZ R160, R168, R13 ;  /* 0x0000000da8a07221 */ /* 0x000fe20000010000 */
[----:B------:R-:W-:Y:S01]  /*bc90*/  F2FP.F16.F32.PACK_AB R161, R226, R171 ;  /* 0x000000abe2a1723e */ /* 0x000fe200000000ff */
[----:B------:R-:W-:Y:S01]  /*bca0*/  FMUL.FTZ R143, R143, R196 ;  /* 0x000000c48f8f7220 */ /* 0x000fe20000410000 */
[----:B------:R-:W-:Y:S01]  /*bcb0*/  F2FP.F16.F32.PACK_AB R157, R163, R224 ;  /* 0x000000e0a39d723e */ /* 0x000fe200000000ff */
[----:B------:R-:W0:Y:S01]  /*bcc0*/  MUFU.EX2 R182, R197 ;  /* 0x000000c500b67308 */ /* 0x000e220000000800 */
[C---:B------:R-:W-:Y:S01]  /*bcd0*/  FADD.FTZ R13, R169.reuse, R160 ;  /* 0x000000a0a90d7221 */ /* 0x040fe20000010000 */
[----:B------:R-:W-:Y:S01]  /*bce0*/  F2FP.F16.F32.PACK_AB R160, R169, R168 ;  /* 0x000000a8a9a0723e */ /* 0x000fe200000000ff */
[-C--:B------:R-:W-:Y:S01]  /*bcf0*/  FMUL.FTZ R146, R146, R196.reuse ;  /* 0x000000c492927220 */ /* 0x080fe20000410000 */
[----:B------:R-:W-:Y:S01]  /*bd00*/  F2FP.F16.F32.PACK_AB R163, R179, R175 ;  /* 0x000000afb3a3723e */ /* 0x000fe200000000ff */
[-C--:B------:R-:W-:Y:S01]  /*bd10*/  FMUL.FTZ R147, R147, R196.reuse ;  /* 0x000000c493937220 */ /* 0x080fe20000410000 */
[-C--:B------:R-:W-:Y:S01]  /*bd20*/  FMUL.FTZ R150, R150, R196.reuse ;  /* 0x000000c496967220 */ /* 0x080fe20000410000 */
[----:B------:R-:W-:Y:S01]  /*bd30*/  FMUL.FTZ R151, R151, R196 ;  /* 0x000000c497977220 */ /* 0x000fe20000410000 */
[----:B------:R-:W1:Y:S08]  /*bd40*/  MUFU.EX2 R177, R177 ;  /* 0x000000b100b17308 */ /* 0x000e700000000800 */
[----:B------:R3:W-:Y:S01]  /*bd50*/  MUFU.EX2 R197, R158 ;  /* 0x0000009e00c57308 */ /* 0x0007e20000000800 */
[----:B0-----:R-:W-:-:S04]  /*bd60*/  FADD.FTZ R14, R182, R153 ;  /* 0x00000099b60e7221 */ /* 0x001fc80000010000 */
[----:B------:R-:W-:-:S03]  /*bd70*/  FADD.FTZ R153, R183, R14 ;  /* 0x0000000eb7997221 */ /* 0x000fc60000010000 */
[----:B------:R-:W0:Y:S01]  /*bd80*/  MUFU.EX2 R221, R221 ;  /* 0x000000dd00dd7308 */ /* 0x000e220000000800 */
[----:B---3--:R-:W-:Y:S01]  /*bd90*/  F2FP.F16.F32.PACK_AB R158, R165, R164 ;  /* 0x000000a4a59e723e */ /* 0x008fe200000000ff */
[----:B------:R-:W-:-:S04]  /*bda0*/  FADD.FTZ R164, R172, R13 ;  /* 0x0000000daca47221 */ /* 0x000fc80000010000 */
[----:B------:R-:W-:Y:S02]  /*bdb0*/  FADD.FTZ R13, R173, R164 ;  /* 0x000000a4ad0d7221 */ /* 0x000fe40000010000 */
[----:B------:R0:W3:Y:S02]  /*bdc0*/  MUFU.EX2 R186, R166 ;  /* 0x000000a600ba7308 */ /* 0x0000e40000000800 */
[----:B------:R-:W-:-:S04]  /*bdd0*/  FADD.FTZ R164, R176, R13 ;  /* 0x0000000db0a47221 */ /* 0x000fc80000010000 */
[----:B-1----:R-:W-:Y:S02]  /*bde0*/  FADD.FTZ R164, R177, R164 ;  /* 0x000000a4b1a47221 */ /* 0x002fe40000010000 */
[----:B------:R-:W1:Y:S02]  /*bdf0*/  MUFU.EX2 R181, R181 ;  /* 0x000000b500b57308 */ /* 0x000e640000000800 */
[----:B0-----:R-:W-:Y:S01]  /*be00*/  FADD.FTZ R166, R221, R164 ;  /* 0x000000a4dda67221 */ /* 0x001fe20000010000 */
[----:B------:R-:W-:-:S05]  /*be10*/  F2FP.F16.F32.PACK_AB R164, R177, R176 ;  /* 0x000000b0b1a4723e */ /* 0x000fca00000000ff */
[----:B------:R-:W0:Y:S01]  /*be20*/  MUFU.EX2 R184, R184 ;  /* 0x000000b800b87308 */ /* 0x000e220000000800 */
[----:B---3--:R-:W-:-:S04]  /*be30*/  FADD.FTZ R14, R186, R153 ;  /* 0x00000099ba0e7221 */ /* 0x008fc80000010000 */
[----:B------:R-:W-:-:S03]  /*be40*/  FADD.FTZ R14, R197, R14 ;  /* 0x0000000ec50e7221 */ /* 0x000fc60000010000 */
[----:B------:R3:W4:Y:S01]  /*be50*/  MUFU.EX2 R215, R162 ;  /* 0x000000a200d77308 */ /* 0x0007220000000800 */
[C---:B-1----:R-:W-:Y:S01]  /*be60*/  FADD.FTZ R13, R181.reuse, R166 ;  /* 0x000000a6b50d7221 */ /* 0x042fe20000010000 */
[----:B------:R-:W-:-:S06]  /*be70*/  F2FP.F16.F32.PACK_AB R166, R181, R221 ;  /* 0x000000ddb5a6723e */ /* 0x000fcc00000000ff */
[----:B------:R-:W1:Y:S01]  /*be80*/  MUFU.EX2 R185, R185 ;  /* 0x000000b900b97308 */ /* 0x000e620000000800 */
[----:B---3--:R-:W-:Y:S01]  /*be90*/  F2FP.F16.F32.PACK_AB R162, R173, R172 ;  /* 0x000000acada2723e */ /* 0x008fe200000000ff */
[----:B0-----:R-:W-:-:S06]  /*bea0*/  FADD.FTZ R168, R184, R13 ;  /* 0x0000000db8a87221 */ /* 0x001fcc0000010000 */
[----:B------:R-:W0:Y:S01]  /*beb0*/  MUFU.EX2 R169, R187 ;  /* 0x000000bb00a97308 */ /* 0x000e220000000800 */
[----:B----4-:R-:W-:-:S07]  /*bec0*/  FADD.FTZ R14, R215, R14 ;  /* 0x0000000ed70e7221 */ /* 0x010fce0000010000 */
[----:B------:R-:W3:Y:S01]  /*bed0*/  MUFU.EX2 R188, R188 ;  /* 0x000000bc00bc7308 */ /* 0x000ee20000000800 */
[C---:B-1----:R-:W-:Y:S01]  /*bee0*/  FADD.FTZ R13, R185.reuse, R168 ;  /* 0x000000a8b90d7221 */ /* 0x042fe20000010000 */
[----:B------:R-:W-:-:S06]  /*bef0*/  F2FP.F16.F32.PACK_AB R168, R185, R184 ;  /* 0x000000b8b9a8723e */ /* 0x000fcc00000000ff */
[----:B------:R-:W1:Y:S01]  /*bf00*/  MUFU.EX2 R190, R190 ;  /* 0x000000be00be7308 */ /* 0x000e620000000800 */
[C---:B0-----:R-:W-:Y:S01]  /*bf10*/  FADD.FTZ R153, R169.reuse, R14 ;  /* 0x0000000ea9997221 */ /* 0x041fe20000010000 */
[----:B------:R-:W-:-:S06]  /*bf20*/  F2FP.F16.F32.PACK_AB R169, R169, R215 ;  /* 0x000000d7a9a9723e */ /* 0x000fcc00000000ff */
[----:B------:R-:W0:Y:S01]  /*bf30*/  MUFU.EX2 R189, R189 ;  /* 0x000000bd00bd7308 */ /* 0x000e220000000800 */
[----:B---3--:R-:W-:-:S07]  /*bf40*/  FADD.FTZ R170, R188, R13 ;  /* 0x0000000dbcaa7221 */ /* 0x008fce0000010000 */
[----:B------:R-:W3:Y:S01]  /*bf50*/  MUFU.EX2 R191, R191 ;  /* 0x000000bf00bf7308 */ /* 0x000ee20000000800 */
[----:B-1----:R-:W-:Y:S01]  /*bf60*/  FADD.FTZ R14, R190, R153 ;  /* 0x00000099be0e7221 */ /* 0x002fe20000010000 */
[----:B------:R-:W-:Y:S02]  /*bf70*/  F2FP.F16.F32.PACK_AB R153, R155, R222 ;  /* 0x000000de9b99723e */ /* 0x000fe400000000ff */
[----:B------:R-:W-:Y:S02]  /*bf80*/  F2FP.F16.F32.PACK_AB R155, R159, R223 ;  /* 0x000000df9f9b723e */ /* 0x000fe400000000ff */
[----:B------:R-:W-:Y:S02]  /*bf90*/  F2FP.F16.F32.PACK_AB R159, R167, R225 ;  /* 0x000000e1a79f723e */ /* 0x000fe400000000ff */
[----:B------:R-:W1:Y:S01]  /*bfa0*/  MUFU.EX2 R192, R192 ;  /* 0x000000c000c07308 */ /* 0x000e620000000800 */
[C---:B0-----:R-:W-:Y:S01]  /*bfb0*/  FADD.FTZ R13, R189.reuse, R170 ;  /* 0x000000aabd0d7221 */ /* 0x041fe20000010000 */
[----:B------:R-:W-:-:S02]  /*bfc0*/  F2FP.F16.F32.PACK_AB R170, R189, R188 ;  /* 0x000000bcbdaa723e */ /* 0x000fc400000000ff */
[----:B------:R-:W-:-:S04]  /*bfd0*/  F2FP.F16.F32.PACK_AB R167, R197, R186 ;  /* 0x000000bac5a7723e */ /* 0x000fc800000000ff */
[----:B------:R-:W0:Y:S01]  /*bfe0*/  MUFU.EX2 R173, R194 ;  /* 0x000000c200ad7308 */ /* 0x000e220000000800 */
[----:B---3--:R-:W-:-:S07]  /*bff0*/  FADD.FTZ R14, R191, R14 ;  /* 0x0000000ebf0e7221 */ /* 0x008fce0000010000 */
[----:B------:R-:W3:Y:S01]  /*c000*/  MUFU.EX2 R214, R214 ;  /* 0x000000d600d67308 */ /* 0x000ee20000000800 */
[----:B-1----:R-:W-:-:S07]  /*c010*/  FADD.FTZ R13, R192, R13 ;  /* 0x0000000dc00d7221 */ /* 0x002fce0000010000 */
[----:B------:R-:W1:Y:S01]  /*c020*/  MUFU.EX2 R176, R195 ;  /* 0x000000c300b07308 */ /* 0x000e620000000800 */
[----:B0-----:R-:W-:-:S07]  /*c030*/  FADD.FTZ R165, R173, R14 ;  /* 0x0000000eada57221 */ /* 0x001fce0000010000 */
[----:B------:R-:W0:Y:S01]  /*c040*/  MUFU.EX2 R193, R193 ;  /* 0x000000c100c17308 */ /* 0x000e220000000800 */
[----:B---3--:R-:W-:-:S07]  /*c050*/  FADD.FTZ R172, R214, R13 ;  /* 0x0000000dd6ac7221 */ /* 0x008fce0000010000 */
[----:B------:R-:W3:Y:S01]  /*c060*/  MUFU.EX2 R198, R198 ;  /* 0x000000c600c67308 */ /* 0x000ee20000000800 */
[C---:B-1----:R-:W-:Y:S01]  /*c070*/  FADD.FTZ R171, R176.reuse, R165 ;  /* 0x000000a5b0ab7221 */ /* 0x042fe20000010000 */
[----:B------:R-:W-:Y:S02]  /*c080*/  F2FP.F16.F32.PACK_AB R165, R183, R182 ;  /* 0x000000b6b7a5723e */ /* 0x000fe400000000ff */
[----:B------:R-:W-:-:S04]  /*c090*/  F2FP.F16.F32.PACK_AB R173, R176, R173 ;  /* 0x000000adb0ad723e */ /* 0x000fc800000000ff */
[----:B------:R-:W1:Y:S01]  /*c0a0*/  MUFU.EX2 R199, R199 ;  /* 0x000000c700c77308 */ /* 0x000e620000000800 */
[----:B0-----:R-:W-:Y:S01]  /*c0b0*/  FADD.FTZ R13, R193, R172 ;  /* 0x000000acc10d7221 */ /* 0x001fe20000010000 */
[----:B------:R-:W-:Y:S02]  /*c0c0*/  F2FP.F16.F32.PACK_AB R172, R214, R192 ;  /* 0x000000c0d6ac723e */ /* 0x000fe400000000ff */
[C---:B------:R-:W-:Y:S01]  /*c0d0*/  F2FP.F16.F32.PACK_AB R174, R220.reuse, R193 ;  /* 0x000000c1dcae723e */ /* 0x040fe200000000ff */
[----:B------:R-:W-:Y:S01]  /*c0e0*/  FADD.FTZ R13, R220, R13 ;  /* 0x0000000ddc0d7221 */ /* 0x000fe20000010000 */
[----:B---3--:R-:W-:Y:S01]  /*c0f0*/  FADD.FTZ R14, R198, R171 ;  /* 0x000000abc60e7221 */ /* 0x008fe20000010000 */
[----:B------:R-:W-:-:S03]  /*c100*/  F2FP.F16.F32.PACK_AB R171, R191, R190 ;  /* 0x000000bebfab723e */ /* 0x000fc600000000ff */
[C---:B-1----:R-:W-:Y:S01]  /*c110*/  FADD.FTZ R14, R199.reuse, R14 ;  /* 0x0000000ec70e7221 */ /* 0x042fe20000010000 */
[----:B------:R-:W-:Y:S01]  /*c120*/  F2FP.F16.F32.PACK_AB R175, R199, R198 ;  /* 0x000000c6c7af723e */ /* 0x000fe200000000ff */
[----:B--2---:R-:W-:Y:S06]  /*c130*/  @!P0 BRA `(.L_x_7754) ;  /* 0x0000000000048947 */ /* 0x004fec0003800000 */
[----:B------:R-:W-:Y:S01]  /*c140*/  BPT.TRAP 0x1 ;  /* 0x000000040000795c */ /* 0x000fe20000300000 */
.L_x_7754:
[----:B------:R0:W1:Y:S01]  /*c150*/  SYNCS.PHASECHK.TRANS64.TRYWAIT P3, [R12+URZ+0x22850], R15 ;  /* 0x0228500f0c0075a7 */ /* 0x000062000806017f */
[----:B------:R-:W-:Y:S05]  /*c160*/  @!P0 BRA `(.L_x_7755) ;  /* 0x0000000000048947 */ /* 0x000fea0003800000 */
[----:B------:R-:W-:Y:S01]  /*c170*/  BPT.TRAP 0x1 ;  /* 0x000000040000795c */ /* 0x000fe20000300000 */
.L_x_7755:
[----:B------:R-:W-:Y:S04]  /*c180*/  BSSY B0, `(.L_x_7756) ;  /* 0x0000004000007945 */ /* 0x000fe80003800000 */
[----:B-1----:R-:W-:Y:S05]  /*c190*/  @P3 BRA `(.L_x_7757) ;  /* 0x0000000000083947 */ /* 0x002fea0003800000 */
[----:B------:R-:W1:Y:S02]  /*c1a0*/  SYNCS.PHASECHK.TRANS64.TRYWAIT P3, [R12+URZ+0x22850], R15 ;  /* 0x0228500f0c0075a7 */ /* 0x000e64000806017f */
[----:B-1----:R-:W-:Y:S05]  /*c1b0*/  @!P3 BRA `(.L_x_7758) ;  /* 0x000000940070b947 */ /* 0x002fea0003800000 */
.L_x_7757:
[----:B------:R-:W-:Y:S05]  /*c1c0*/  BSYNC B0 ;  /* 0x0000000000007941 */ /* 0x000fea0003800000 */
.L_x_7756:
[----:B------:R-:W2:Y:S01]  /*c1d0*/  S2R R179, SR_TID.X ;  /* 0x0000000000b37919 */ /* 0x000ea20000002100 */
[----:B------:R-:W-:Y:S05]  /*c1e0*/  WARPSYNC.ALL ;  /* 0x0000000000007948 */ /* 0x000fea0003800000 */
[----:B------:R-:W-:Y:S01]  /*c1f0*/  IMAD.MOV.U32 R177, RZ, RZ, 0xc00 ;  /* 0x00000c00ffb17424 */ /* 0x000fe200078e00ff */
[----:B01----:R-:W-:Y:S01]  /*c200*/  @!P1 IADD3 R12, R12, 0x22860, RZ ;  /* 0x000228600c0c9810 */ /* 0x003fe20007ffe0ff */
[----:B------:R-:W-:Y:S02]  /*c210*/  IMAD.MOV.U32 R220, RZ, RZ, R178 ;  /* 0x000000ffffdc7224 */ /* 0x000fe400078e00b2 */
[----:B------:R-:W-:Y:S01]  /*c220*/  IMAD R176, R22, R177, UR37 ;  /* 0x0000002516b07e24 */ /* 0x000fe2000f8e02b1 */
[----:B------:R-:W-:Y:S01]  /*c230*/  MOV R177, 0x40000040 ;  /* 0x4000004000b17802 */ /* 0x000fe20000000f00 */
[----:B------:R-:W-:Y:S01]  /*c240*/  IMAD.MOV.U32 R221, RZ, RZ, R20 ;  /* 0x000000ffffdd7224 */ /* 0x000fe200078e0014 */
[----:B------:R-:W-:-:S02]  /*c250*/  @!P1 PRMT R12, RZ, 0x654, R12 ;  /* 0x00000654ff0c9816 */ /* 0x000fc4000000000c */
[----:B------:R-:W-:Y:S02]  /*c260*/  R2UR UR6, R176 ;  /* 0x00000000b00672ca */ /* 0x000fe400000e0000 */
[----:B------:R-:W-:Y:S01]  /*c270*/  R2UR UR7, R177 ;  /* 0x00000000b10772ca */ /* 0x000fe200000e0000 */
[----:B------:R-:W-:Y:S01]  /*c280*/  IMAD.MOV.U32 R177, RZ, RZ, 0x40000040 ;  /* 0x40000040ffb17424 */ /* 0x000fe200078e00ff */
[----:B--2---:R-:W-:-:S05]  /*c290*/  SHF.R.U32.HI R179, RZ, 0x7, R179 ;  /* 0x00000007ffb37819 */ /* 0x004fca00000116b3 */
[----:B------:R-:W-:-:S05]  /*c2a0*/  VIADD R15, R179, 0x8 ;  /* 0x00000008b30f7836 */ /* 0x000fca0000000000 */
[----:B------:R0:W-:Y:S06]  /*c2b0*/  BAR.SYNC.DEFER_BLOCKING R15, 0x100 ;  /* 0x0004000f0000751d */ /* 0x0001ec0000010000 */
[----:B------:R-:W-:-:S06]  /*c2c0*/  WARPGROUP.ARRIVE ;  /* 0x00000000000079c5 */ /* 0x000fcc0000000000 */
[----:B------:R-:W-:Y:S03]  /*c2d0*/  HGMMA.64x256x16.F32 R24, R152, gdesc[UR4].tnspB, R24, gsb0 ;  /* 0x43e0000498187df0 */ /* 0x000fe60008000818 */
[----:B------:R-:W-:Y:S02]  /*c2e0*/  WARPGROUP.DEPBAR.LE gsb0, 0x0 ;  /* 0x00008000000079c5 */ /* 0x000fe40000010000 */
[----:B------:R-:W-:Y:S01]  /*c2f0*/  VIADD R152, R176, 0x80 ;  /* 0x00000080b0987836 */ /* 0x000fe20000000000 */
[----:B------:R-:W-:Y:S01]  /*c300*/  WARPGROUP.ARRIVE ;  /* 0x00000000000079c5 */ /* 0x000fe20000000000 */
[----:B------:R-:W-:-:S03]  /*c310*/  IMAD.MOV.U32 R153, RZ, RZ, 0x40000040 ;  /* 0x40000040ff997424 */ /* 0x000fc600078e00ff */
[----:B------:R-:W-:Y:S02]  /*c320*/  R2UR UR6, R152 ;  /* 0x00000000980672ca */ /* 0x000fe400000e0000 */
[----:B------:R-:W-:Y:S01]  /*c330*/  R2UR UR7, R153 ;  /* 0x00000000990772ca */ /* 0x000fe200000e0000 */
[----:B------:R-:W-:Y:S01]  /*c340*/  IMAD.MOV.U32 R153, RZ, RZ, 0x40000040 ;  /* 0x40000040ff997424 */ /* 0x000fe200078e00ff */
[----:B------:R-:W-:-:S14]  /*c350*/  IADD3 R152, R176, 0x100, RZ ;  /* 0x00000100b0987810 */ /* 0x000fdc0007ffe0ff */
        /* <DEDUP_REMOVED lines=9> */
[----:B------:R-:W-:Y:S02]  /*c3f0*/  R2UR UR6, R152 ;  /* 0x00000000980672ca */ /* 0x000fe400000e0000 */
[----:B------:R-:W-:Y:S01]  /*c400*/  R2UR UR7, R153 ;  /* 0x00000000990772ca */ /* 0x000fe200000e0000 */
[----:B------:R-:W-:Y:S01]  /*c410*/  IMAD.MOV.U32 R153, RZ, RZ, 0x40000040 ;  /* 0x40000040ff997424 */ /* 0x000fe200078e00ff */
[C---:B------:R-:W-:Y:S01]  /*c420*/  IADD3 R152, R176.reuse, 0x200, RZ ;  /* 0x00000200b0987810 */ /* 0x040fe20007ffe0ff */
[----:B------:R-:W-:Y:S01]  /*c430*/  VIADD R176, R176, 0x280 ;  /* 0x00000280b0b07836 */ /* 0x000fe20000000000 */
[----:B------:R-:W-:Y:S02]  /*c440*/  WARPGROUP.DEPBAR.LE gsb0, 0x0 ;  /* 0x00008000000079c5 */ /* 0x000fe40000010000 */
[----:B------:R-:W-:-:S15]  /*c450*/  WARPGROUP.ARRIVE ;  /* 0x00000000000079c5 */ /* 0x000fde0000000000 */
[----:B------:R-:W-:-:S04]  /*c460*/  NOP ;  /* 0x0000000000007918 */ /* 0x000fc80000000000 */
        /* <DEDUP_REMOVED lines=15> */
[----:B------:R-:W-:Y:S05]  /*c560*/  @P2 BRA `(.L_x_7759) ;  /* 0xffffffd800d42947 */ /* 0x000fea000383ffff */
.L_x_7749:
[----:B------:R-:W-:Y:S05]  /*c570*/  WARPSYNC.ALL ;  /* 0x0000000000007948 */ /* 0x000fea0003800000 */
[----:B------:R-:W1:Y:S01]  /*c580*/  SHFL.BFLY PT, R0, R13, 0x2, 0x1f ;  /* 0x0c401f000d007f89 */ /* 0x000e6200000e0000 */
[----:B------:R-:W-:Y:S01]  /*c590*/  IMAD.MOV.U32 R4, RZ, RZ, RZ ;  /* 0x000000ffff047224 */ /* 0x000fe200078e00ff */
[----:B------:R-:W-:Y:S02]  /*c5a0*/  IADD3 R22, R22, 0x1, RZ ;  /* 0x0000000116167810 */ /* 0x000fe40007ffe0ff */
[----:B--2---:R-:W2:Y:S01]  /*c5b0*/  SHFL.BFLY PT, R3, R14, 0x2, 0x1f ;  /* 0x0c401f000e037f89 */ /* 0x004ea200000e0000 */
[----:B------:R3:W-:Y:S08]  /*c5c0*/  BAR.ARV R180, 0x100 ;  /* 0x000400b40000751d */ /* 0x0007f00000002000 */
[----:B------:R-:W-:Y:S06]  /*c5d0*/  BAR.ARV 0x8, 0x120 ;  /* 0x0204800000007b1d */ /* 0x000fec0000002000 */
[----:B------:R-:W-:Y:S01]  /*c5e0*/  ISETP.NE.AND P0, PT, R22, 0x2, PT ;  /* 0x000000021600780c */ /* 0x000fe20003f05270 */
[----:B-1----:R-:W-:Y:S01]  /*c5f0*/  FADD.FTZ R0, R0, R13 ;  /* 0x0000000d00007221 */ /* 0x002fe20000010000 */
[----:B------:R-:W-:-:S02]  /*c600*/  PLOP3.LUT P1, PT, PT, PT, PT, 0x8, 0x0 ;  /* 0x000000000000781c */ /* 0x000fc40003f2e170 */
[----:B------:R-:W-:Y:S01]  /*c610*/  SEL R5, RZ, 0x1, P0 ;  /* 0x00000001ff057807 */ /* 0x000fe20000000000 */
[----:B--2---:R-:W-:Y:S01]  /*c620*/  FADD.FTZ R3, R3, R14 ;  /* 0x0000000e03037221 */ /* 0x004fe20000010000 */
[----:B------:R-:W1:Y:S01]  /*c630*/  SHFL.BFLY PT, R7, R0, 0x1, 0x1f ;  /* 0x0c201f0000077f89 */ /* 0x000e6200000e0000 */
[----:B------:R-:W-:Y:S02]  /*c640*/  IADD3 R212, R212, 0x1, RZ ;  /* 0x00000001d4d47810 */ /* 0x000fe40007ffe0ff */
[----:B------:R-:W-:Y:S01]  /*c650*/  LOP3.LUT R200, R200, R5, RZ, 0x3c, !PT ;  /* 0x00000005c8c87212 */ /* 0x000fe200078e3cff */
[----:B------:R-:W2:Y:S01]  /*c660*/  SHFL.BFLY PT, R6, R3, 0x1, 0x1f ;  /* 0x0c201f0003067f89 */ /* 0x000ea200000e0000 */
[----:B------:R-:W-:Y:S01]  /*c670*/  IMAD.MOV.U32 R5, RZ, RZ, -0x800000 ;  /* 0xff800000ff057424 */ /* 0x000fe200078e00ff */
[----:B------:R-:W-:Y:S01]  /*c680*/  SEL R22, R22, RZ, P0 ;  /* 0x000000ff16167207 */ /* 0x000fe20000000000 */
        /* <DEDUP_REMOVED lines=8> */
[----:B0-----:R-:W0:Y:S08]  /*c710*/  @P3 MUFU.LG2 R12, R6 ;  /* 0x00000006000c3308 */ /* 0x001e300000000c00 */
[----:B------:R-:W2:Y:S01]  /*c720*/  @P2 MUFU.RCP R4, R7 ;  /* 0x0000000700042308 */ /* 0x000ea20000001000 */
[----:B-1----:R-:W-:-:S04]  /*c730*/  @P2 FMUL.FTZ R10, R10, 0.69314718246459960938 ;  /* 0x3f3172180a0a2820 */ /* 0x002fc80000410000 */
[----:B------:R-:W-:-:S03]  /*c740*/  @P2 FFMA.FTZ R5, R11, R20, R10 ;  /* 0x000000140b052223 */ /* 0x000fc6000001000a */
[----:B------:R-:W1:Y:S01]  /*c750*/  @P3 MUFU.RCP R0, R6 ;  /* 0x0000000600003308 */ /* 0x000e620000001000 */
[----:B0-----:R-:W-:Y:S01]  /*c760*/  @P3 FMUL.FTZ R12, R12, 0.69314718246459960938 ;  /* 0x3f3172180c0c3820 */ /* 0x001fe20000410000 */
[-C--:B--2---:R-:W-:Y:S01]  /*c770*/  FMUL.FTZ R164, R80, R4.reuse ;  /* 0x0000000450a47220 */ /* 0x084fe20000410000 */
        /* <DEDUP_REMOVED lines=128> */
[----:B---3--:R-:W-:-:S07]  /*cf80*/  @P3 FFMA.FTZ R4, R21, R178, R12 ;  /* 0x000000b215043223 */ /* 0x008fce000001000c */
.L_x_7704:
[----:B------:R-:W-:Y:S05]  /*cf90*/  WARPSYNC.ALL ;  /* 0x0000000000007948 */ /* 0x000fea0003800000 */
        /* <DEDUP_REMOVED lines=10> */
[----:B------:R-:W-:Y:S05]  /*d040*/  WARPSYNC.ALL ;  /* 0x0000000000007948 */ /* 0x000fea0003800000 */
[----:B------:R-:W-:Y:S01]  /*d050*/  BAR.SYNC.DEFER_BLOCKING 0x1, 0x100 ;  /* 0x0044000000007b1d */ /* 0x000fe20000010000 */
[----:B------:R-:W-:Y:S02]  /*d060*/  F2FP.F16.F32.PACK_AB R24, R25, R24 ;  /* 0x000000181918723e */ /* 0x000fe400000000ff */
[----:B------:R-:W-:Y:S02]  /*d070*/  F2FP.F16.F32.PACK_AB R25, R92, R26 ;  /* 0x0000001a5c19723e */ /* 0x000fe400000000ff */
        /* <DEDUP_REMOVED lines=12> */
[----:B------:R-:W-:Y:S02]  /*d140*/  MOV R10, R18 ;  /* 0x00000012000a7202 */ /* 0x000fe40000000f00 */
[----:B--2---:R-:W-:Y:S02]  /*d150*/  MOV R11, R13 ;  /* 0x0000000d000b7202 */ /* 0x004fe40000000f00 */
        /* <DEDUP_REMOVED lines=8> */
[----:B------:R-:W-:Y:S01]  /*d1e0*/  IMAD.X R21, RZ, RZ, R131, P1 ;  /* 0x000000ffff157224 */ /* 0x000fe200008e0683 */
[----:B------:R-:W-:-:S02]  /*d1f0*/  IADD3 R185, P4, R130, 0x4000, RZ ;  /* 0x0000400082b97810 */ /* 0x000fc40007f9e0ff */
[----:B------:R-:W-:Y:S01]  /*d200*/  LOP3.LUT R20, R177, 0x380, RZ, 0xc0, !PT ;  /* 0x00000380b1147812 */ /* 0x000fe200078ec0ff */
[--C-:B-----5:R-:W-:Y:S01]  /*d210*/  IMAD.X R31, RZ, RZ, R131.reuse, P2 ;  /* 0x000000ffff1f7224 */ /* 0x120fe200010e0683 */
[----:B------:R-:W-:Y:S01]  /*d220*/  LOP3.LUT R38, R183, 0x380, RZ, 0xc0, !PT ;  /* 0x00000380b7267812 */ /* 0x000fe200078ec0ff */
[--C-:B------:R-:W-:Y:S01]  /*d230*/  IMAD.X R91, RZ, RZ, R131.reuse, P4 ;  /* 0x000000ffff5b7224 */ /* 0x100fe200020e0683 */
[----:B------:R-:W-:Y:S02]  /*d240*/  SHF.R.U64 R20, R20, 0x3, RZ ;  /* 0x0000000314147819 */ /* 0x000fe400000012ff */
[----:B------:R-:W-:Y:S02]  /*d250*/  IADD3 R106, P2, R130, 0x8000, RZ ;  /* 0x00008000826a7810 */ /* 0x000fe40007f5e0ff */
[----:B------:R-:W-:Y:S02]  /*d260*/  SHF.R.U64 R38, R38, 0x3, RZ ;  /* 0x0000000326267819 */ /* 0x000fe400000012ff */
[C---:B------:R-:W-:Y:S01]  /*d270*/  IADD3 R114, P4, R130.reuse, 0x8040, RZ ;  /* 0x0000804082727810 */ /* 0x040fe20007f9e0ff */
[----:B------:R-:W-:Y:S01]  /*d280*/  IMAD.X R107, RZ, RZ, R131, P2 ;  /* 0x000000ffff6b7224 */ /* 0x000fe200010e0683 */
[----:B------:R-:W-:-:S02]  /*d290*/  IADD3 R189, P0, R130, 0x4040, RZ ;  /* 0x0000404082bd7810 */ /* 0x000fc40007f1e0ff */
[----:B------:R-:W-:Y:S01]  /*d2a0*/  IADD3.X R39, RZ, R131, RZ, P3, !PT ;  /* 0x00000083ff277210 */ /* 0x000fe20001ffe4ff */
[--C-:B------:R-:W-:Y:S01]  /*d2b0*/  IMAD.X R115, RZ, RZ, R131.reuse, P4 ;  /* 0x000000ffff737224 */ /* 0x100fe200020e0683 */
[----:B------:R-:W-:Y:S01]  /*d2c0*/  LOP3.LUT R20, R20, R177, RZ, 0x3c, !PT ;  /* 0x000000b114147212 */ /* 0x000fe200078e3cff */
[--C-:B------:R-:W-:Y:S01]  /*d2d0*/  IMAD.X R99, RZ, RZ, R131.reuse, P0 ;  /* 0x000000ffff637224 */ /* 0x100fe200000e0683 */
[----:B------:R-:W-:Y:S02]  /*d2e0*/  IADD3 R110, P3, R130, 0x8020, RZ ;  /* 0x00008020826e7810 */ /* 0x000fe40007f7e0ff */
[----:B------:R-:W-:Y:S02]  /*d2f0*/  LOP3.LUT R38, R38, R183, RZ, 0x3c, !PT ;  /* 0x000000b726267212 */ /* 0x000fe400078e3cff */
[----:B------:R-:W-:Y:S01]  /*d300*/  LOP3.LUT R177, R106, 0x380, RZ, 0xc0, !PT ;  /* 0x000003806ab17812 */ /* 0x000fe200078ec0ff */
[----:B------:R-:W-:Y:S01]  /*d310*/  IMAD.X R111, RZ, RZ, R131, P3 ;  /* 0x000000ffff6f7224 */ /* 0x000fe200018e0683 */
[----:B------:R-:W-:-:S02]  /*d320*/  LOP3.LUT R183, R114, 0x380, RZ, 0xc0, !PT ;  /* 0x0000038072b77812 */ /* 0x000fc400078ec0ff */
[----:B------:R-:W-:Y:S02]  /*d330*/  LOP3.LUT R30, R181, 0x380, RZ, 0xc0, !PT ;  /* 0x00000380b51e7812 */ /* 0x000fe400078ec0ff */
[C---:B------:R-:W-:Y:S02]  /*d340*/  LOP3.LUT R15, R130.reuse, 0x380, RZ, 0xc0, !PT ;  /* 0x00000380820f7812 */ /* 0x040fe400078ec0ff */
[----:B------:R-:W-:Y:S02]  /*d350*/  SHF.R.U64 R177, R177, 0x3, RZ ;  /* 0x00000003b1b17819 */ /* 0x000fe400000012ff */
[C---:B------:R-:W-:Y:S02]  /*d360*/  IADD3 R187, P5, R130.reuse, 0x4020, RZ ;  /* 0x0000402082bb7810 */ /* 0x040fe40007fbe0ff */
[C---:B------:R-:W-:Y:S02]  /*d370*/  IADD3 R12, P0, R130.reuse, 0xc000, RZ ;  /* 0x0000c000820c7810 */ /* 0x040fe40007f1e0ff */
[----:B------:R-:W-:Y:S01]  /*d380*/  SHF.R.U64 R183, R183, 0x3, RZ ;  /* 0x00000003b7b77819 */ /* 0x000fe200000012ff */
[--C-:B------:R-:W-:Y:S01]  /*d390*/  IMAD.X R95, RZ, RZ, R131.reuse, P5 ;  /* 0x000000ffff5f7224 */ /* 0x100fe200028e0683 */
[C---:B------:R-:W-:Y:S01]  /*d3a0*/  IADD3 R191, P1, R130.reuse, 0x4060, RZ ;  /* 0x0000406082bf7810 */ /* 0x040fe20007f3e0ff */
[----:B------:R-:W-:Y:S01]  /*d3b0*/  IMAD.X R123, RZ, RZ, R131, P0 ;  /* 0x000000ffff7b7224 */ /* 0x000fe200000e0683 */
[----:B------:R-:W-:-:S02]  /*d3c0*/  IADD3 R151, P2, R130, 0xc040, RZ ;  /* 0x0000c04082977810 */ /* 0x000fc40007f5e0ff */
[----:B------:R-:W-:Y:S02]  /*d3d0*/  IADD3 R14, P3, R130, 0xc060, RZ ;  /* 0x0000c060820e7810 */ /* 0x000fe40007f7e0ff */
[----:B------:R-:W-:Y:S01]  /*d3e0*/  SHF.R.U64 R30, R30, 0x3, RZ ;  /* 0x000000031e1e7819 */ /* 0x000fe200000012ff */
[----:B------:R-:W-:Y:S01]  /*d3f0*/  IMAD.X R13, RZ, RZ, R131, P2 ;  /* 0x000000ffff0d7224 */ /* 0x000fe200010e0683 */
[----:B------:R-:W-:Y:S02]  /*d400*/  SHF.R.U64 R15, R15, 0x3, RZ ;  /* 0x000000030f0f7819 */ /* 0x000fe400000012ff */
[----:B------:R-:W-:Y:S02]  /*d410*/  LOP3.LUT R90, R185, 0x380, RZ, 0xc0, !PT ;  /* 0x00000380b95a7812 */ /* 0x000fe400078ec0ff */
[----:B------:R-:W-:Y:S02]  /*d420*/  LOP3.LUT R106, R177, R106, RZ, 0x3c, !PT ;  /* 0x0000006ab16a7212 */ /* 0x000fe400078e3cff */
[----:B------:R-:W-:-:S02]  /*d430*/  LOP3.LUT R94, R187, 0x380, RZ, 0xc0, !PT ;  /* 0x00000380bb5e7812 */ /* 0x000fc400078ec0ff */
[----:B------:R-:W-:Y:S02]  /*d440*/  LOP3.LUT R114, R183, R114, RZ, 0x3c, !PT ;  /* 0x00000072b7727212 */ /* 0x000fe400078e3cff */
[----:B------:R-:W-:Y:S02]  /*d450*/  LOP3.LUT R177, R12, 0x380, RZ, 0xc0, !PT ;  /* 0x000003800cb17812 */ /* 0x000fe400078ec0ff */
[----:B------:R-:W-:Y:S02]  /*d460*/  IADD3.X R103, RZ, R131, RZ, P1, !PT ;  /* 0x00000083ff677210 */ /* 0x000fe40000ffe4ff */
[----:B------:R-:W-:Y:S02]  /*d470*/  LOP3.LUT R30, R30, R181, RZ, 0x3c, !PT ;  /* 0x000000b51e1e7212 */ /* 0x000fe400078e3cff */
[----:B------:R-:W-:Y:S02]  /*d480*/  LOP3.LUT R98, R189, 0x380, RZ, 0xc0, !PT ;  /* 0x00000380bd627812 */ /* 0x000fe400078ec0ff */
[----:B------:R-:W-:-:S02]  /*d490*/  LOP3.LUT R176, R151, 0x380, RZ, 0xc0, !PT ;  /* 0x0000038097b07812 */ /* 0x000fc400078ec0ff */
[----:B------:R-:W-:Y:S02]  /*d4a0*/  LOP3.LUT R183, R14, 0x380, RZ, 0xc0, !PT ;  /* 0x000003800eb77812 */ /* 0x000fe400078ec0ff */
[C---:B------:R-:W-:Y:S02]  /*d4b0*/  IADD3 R118, P5, R130.reuse, 0x8060, RZ ;  /* 0x0000806082767810 */ /* 0x040fe40007fbe0ff */
[----:B-1----:R-:W-:Y:S02]  /*d4c0*/  IADD3 R84, P1, R130, 0xc020, RZ ;  /* 0x0000c02082547810 */ /* 0x002fe40007f3e0ff */
[----:B------:R-:W-:Y:S02]  /*d4d0*/  LOP3.LUT R102, R191, 0x380, RZ, 0xc0, !PT ;  /* 0x00000380bf667812 */ /* 0x000fe400078ec0ff */
[----:B------:R-:W-:Y:S01]  /*d4e0*/  LOP3.LUT R181, R110, 0x380, RZ, 0xc0, !PT ;  /* 0x000003806eb57812 */ /* 0x000fe200078ec0ff */
[----:B------:R-:W-:Y:S01]  /*d4f0*/  IMAD.X R127, RZ, RZ, R131, P1 ;  /* 0x000000ffff7f7224 */ /* 0x000fe200008e0683 */
[----:B------:R-:W-:-:S02]  /*d500*/  LOP3.LUT R130, R15, R130, RZ, 0x3c, !PT ;  /* 0x000000820f827212 */ /* 0x000fc400078e3cff */
[----:B------:R-:W-:Y:S02]  /*d510*/  SHF.R.U64 R90, R90, 0x3, RZ ;  /* 0x000000035a5a7819 */ /* 0x000fe400000012ff */
        /* <DEDUP_REMOVED lines=8> */
[----:B------:R-:W-:Y:S02]  /*d5a0*/  MOV R130, R130 ;  /* 0x0000008200827202 */ /* 0x000fe40000000f00 */
[----:B------:R-:W-:Y:S02]  /*d5b0*/  LOP3.LUT R94, R94, R187, RZ, 0x3c, !PT ;  /* 0x000000bb5e5e7212 */ /* 0x000fe400078e3cff */
[----:B------:R-:W-:Y:S01]  /*d5c0*/  LOP3.LUT R122, R177, R12, RZ, 0x3c, !PT ;  /* 0x0000000cb17a7212 */ /* 0x000fe200078e3cff */
[----:B------:R1:W-:Y:S01]  /*d5d0*/  STSM.16.M88.4 [R130], R24 ;  /* 0x0000001882007844 */ /* 0x0003e20000000200 */
[----:B------:R-:W-:-:S02]  /*d5e0*/  MOV R28, R20 ;  /* 0x00000014001c7202 */ /* 0x000fc40000000f00 */
[----:B------:R-:W-:Y:S02]  /*d5f0*/  IADD3.X R15, RZ, R131, RZ, P3, !PT ;  /* 0x00000083ff0f7210 */ /* 0x000fe40001ffe4ff */
[----:B------:R-:W-:Y:S01]  /*d600*/  LOP3.LUT R98, R98, R189, RZ, 0x3c, !PT ;  /* 0x000000bd62627212 */ /* 0x000fe200078e3cff */
[----:B------:R2:W-:Y:S01]  /*d610*/  STSM.16.M88.4 [R28], R32 ;  /* 0x000000201c007844 */ /* 0x0005e20000000200 */
[----:B------:R-:W-:Y:S02]  /*d620*/  LOP3.LUT R185, R118, 0x380, RZ, 0xc0, !PT ;  /* 0x0000038076b97812 */ /* 0x000fe400078ec0ff */
[----:B------:R-:W-:Y:S02]  /*d630*/  LOP3.LUT R12, R176, R151, RZ, 0x3c, !PT ;  /* 0x00000097b00c7212 */ /* 0x000fe400078e3cff */
[----:B------:R-:W-:Y:S02]  /*d640*/  LOP3.LUT R14, R183, R14, RZ, 0x3c, !PT ;  /* 0x0000000eb70e7212 */ /* 0x000fe400078e3cff */
[----:B------:R-:W-:-:S02]  /*d650*/  MOV R30, R30 ;  /* 0x0000001e001e7202 */ /* 0x000fc40000000f00 */
[----:B------:R-:W-:Y:S02]  /*d660*/  LOP3.LUT R102, R102, R191, RZ, 0x3c, !PT ;  /* 0x000000bf66667212 */ /* 0x000fe400078e3cff */
[----:B------:R-:W-:Y:S01]  /*d670*/  LOP3.LUT R110, R181, R110, RZ, 0x3c, !PT ;  /* 0x0000006eb56e7212 */ /* 0x000fe200078e3cff */
[----:B------:R3:W-:Y:S01]  /*d680*/  STSM.16.M88.4 [R30], R40 ;  /* 0x000000281e007844 */ /* 0x0007e20000000200 */
[----:B------:R-:W-:Y:S02]  /*d690*/  MOV R38, R38 ;  /* 0x0000002600267202 */ /* 0x000fe40000000f00 */
[----:B------:R-:W-:Y:S02]  /*d6a0*/  F2FP.F16.F32.PACK_AB R57, R7, R58 ;  /* 0x0000003a0739723e */ /* 0x000fe400000000ff */
[----:B------:R-:W-:Y:S01]  /*d6b0*/  F2FP.F16.F32.PACK_AB R64, R65, R64 ;  /* 0x000000404140723e */ /* 0x000fe200000000ff */
[----:B------:R-:W-:Y:S01]  /*d6c0*/  STSM.16.M88.4 [R38], R48 ;  /* 0x0000003026007844 */ /* 0x000fe20000000200 */
[----:B------:R-:W-:-:S02]  /*d6d0*/  LOP3.LUT R181, R84, 0x380, RZ, 0xc0, !PT ;  /* 0x0000038054b57812 */ /* 0x000fc400078ec0ff */
[----:B------:R-:W-:Y:S02]  /*d6e0*/  MOV R90, R90 ;  /* 0x0000005a005a7202 */ /* 0x000fe40000000f00 */
[----:B------:R-:W-:Y:S02]  /*d6f0*/  F2FP.F16.F32.PACK_AB R58, R61, R60 ;  /* 0x0000003c3d3a723e */ /* 0x000fe400000000ff */
[----:B------:R-:W-:Y:S02]  /*d700*/  F2FP.F16.F32.PACK_AB R59, R63, R59 ;  /* 0x0000003b3f3b723e */ /* 0x000fe400000000ff */
[----:B------:R-:W-:Y:S02]  /*d710*/  F2FP.F16.F32.PACK_AB R65, R6, R66 ;  /* 0x000000420641723e */ /* 0x000fe400000000ff */
[----:B------:R-:W-:Y:S01]  /*d720*/  F2FP.F16.F32.PACK_AB R72, R73, R72 ;  /* 0x000000484948723e */ /* 0x000fe200000000ff */
[----:B------:R-:W-:Y:S01]  /*d730*/  STSM.16.M88.4 [R90], R56 ;  /* 0x000000385a007844 */ /* 0x000fe20000000200 */
[----:B------:R-:W-:-:S02]  /*d740*/  MOV R94, R94 ;  /* 0x0000005e005e7202 */ /* 0x000fc40000000f00 */
[----:B------:R-:W-:Y:S02]  /*d750*/  F2FP.F16.F32.PACK_AB R66, R69, R68 ;  /* 0x000000444542723e */ /* 0x000fe400000000ff */
[----:B------:R-:W-:Y:S02]  /*d760*/  F2FP.F16.F32.PACK_AB R67, R67, R70 ;  /* 0x000000464343723e */ /* 0x000fe400000000ff */
[----:B------:R-:W-:Y:S02]  /*d770*/  F2FP.F16.F32.PACK_AB R73, R75, R74 ;  /* 0x0000004a4b49723e */ /* 0x000fe400000000ff */
[----:B------:R-:W-:Y:S01]  /*d780*/  SHF.R.U64 R185, R185, 0x3, RZ ;  /* 0x00000003b9b97819 */ /* 0x000fe200000012ff */
[----:B------:R-:W-:Y:S01]  /*d790*/  STSM.16.M88.4 [R94], R64 ;  /* 0x000000405e007844 */ /* 0x000fe20000000200 */
[----:B------:R-:W-:Y:S02]  /*d7a0*/  MOV R98, R98 ;  /* 0x0000006200627202 */ /* 0x000fe40000000f00 */
[----:B------:R-:W-:-:S02]  /*d7b0*/  MOV R21, R12 ;  /* 0x0000000c00157202 */ /* 0x000fc40000000f00 */
[----:B------:R-:W-:Y:S02]  /*d7c0*/  MOV R20, R14 ;  /* 0x0000000e00147202 */ /* 0x000fe40000000f00 */
[----:B------:R-:W-:Y:S02]  /*d7d0*/  F2FP.F16.F32.PACK_AB R74, R77, R163 ;  /* 0x000000a34d4a723e */ /* 0x000fe400000000ff */
[----:B------:R-:W-:Y:S02]  /*d7e0*/  F2FP.F16.F32.PACK_AB R75, R79, R78 ;  /* 0x0000004e4f4b723e */ /* 0x000fe400000000ff */
[----:B------:R-:W-:Y:S02]  /*d7f0*/  MOV R102, R102 ;  /* 0x0000006600667202 */ /* 0x000fe40000000f00 */
[----:B------:R-:W-:Y:S01]  /*d800*/  F2FP.F16.F32.PACK_AB R12, R81, R164 ;  /* 0x000000a4510c723e */ /* 0x000fe200000000ff */
[----:B------:R-:W-:Y:S01]  /*d810*/  STSM.16.M88.4 [R98], R72 ;  /* 0x0000004862007844 */ /* 0x000fe20000000200 */
[----:B------:R-:W-:-:S02]  /*d820*/  F2FP.F16.F32.PACK_AB R13, R83, R82 ;  /* 0x00000052530d723e */ /* 0x000fc400000000ff */
[----:B------:R-:W-:Y:S01]  /*d830*/  F2FP.F16.F32.PACK_AB R14, R3, R165 ;  /* 0x000000a5030e723e */ /* 0x000fe200000000ff */
[----:B------:R-:W-:Y:S01]  /*d840*/  IMAD.MOV.U32 R3, RZ, RZ, RZ ;  /* 0x000000ffff037224 */ /* 0x000fe200078e00ff */
[----:B------:R-:W-:Y:S02]  /*d850*/  F2FP.F16.F32.PACK_AB R15, R54, R46 ;  /* 0x0000002e360f723e */ /* 0x000fe400000000ff */
[----:B------:R-:W-:Y:S02]  /*d860*/  SHF.R.U64 R181, R181, 0x3, RZ ;  /* 0x00000003b5b57819 */ /* 0x000fe400000012ff */
[----:B------:R-:W-:Y:S01]  /*d870*/  IADD3.X R119, RZ, R131, RZ, P5, !PT ;  /* 0x00000083ff777210 */ /* 0x000fe20002ffe4ff */
[----:B------:R4:W-:Y:S01]  /*d880*/  STSM.16.M88.4 [R102], R12 ;  /* 0x0000000c66007844 */ /* 0x0009e20000000200 */
[----:B------:R-:W-:Y:S02]  /*d890*/  LOP3.LUT R118, R185, R118, RZ, 0x3c, !PT ;  /* 0x00000076b9767212 */ /* 0x000fe400078e3cff */
[----:B------:R-:W-:-:S02]  /*d8a0*/  MOV R106, R106 ;  /* 0x0000006a006a7202 */ /* 0x000fc40000000f00 */
[----:B-1----:R-:W-:Y:S02]  /*d8b0*/  F2FP.F16.F32.PACK_AB R24, R89, R166 ;  /* 0x000000a65918723e */ /* 0x002fe400000000ff */
[----:B------:R-:W-:Y:S02]  /*d8c0*/  F2FP.F16.F32.PACK_AB R25, R71, R62 ;  /* 0x0000003e4719723e */ /* 0x000fe400000000ff */
[----:B------:R-:W-:Y:S02]  /*d8d0*/  F2FP.F16.F32.PACK_AB R26, R93, R167 ;  /* 0x000000a75d1a723e */ /* 0x000fe400000000ff */
[----:B------:R-:W-:Y:S02]  /*d8e0*/  F2FP.F16.F32.PACK_AB R27, R100, R96 ;  /* 0x00000060641b723e */ /* 0x000fe400000000ff */
[----:B------:R-:W-:Y:S02]  /*d8f0*/  LOP3.LUT R126, R181, R84, RZ, 0x3c, !PT ;  /* 0x00000054b57e7212 */ /* 0x000fe400078e3cff */
[----:B------:R-:W-:Y:S01]  /*d900*/  MOV R110, R110 ;  /* 0x0000006e006e7202 */ /* 0x000fe20000000f00 */
[----:B------:R-:W-:Y:S01]  /*d910*/  STSM.16.M88.4 [R106], R24 ;  /* 0x000000186a007844 */ /* 0x000fe20000000200 */
[----:B--2---:R-:W-:-:S02]  /*d920*/  F2FP.F16.F32.PACK_AB R28, R97, R168 ;  /* 0x000000a8611c723e */ /* 0x004fc400000000ff */
[----:B------:R-:W-:Y:S02]  /*d930*/  F2FP.F16.F32.PACK_AB R29, R108, R104 ;  /* 0x000000686c1d723e */ /* 0x000fe400000000ff */
[----:B---3--:R-:W-:Y:S02]  /*d940*/  F2FP.F16.F32.PACK_AB R30, R101, R169 ;  /* 0x000000a9651e723e */ /* 0x008fe400000000ff */
[----:B------:R-:W-:Y:S02]  /*d950*/  F2FP.F16.F32.PACK_AB R31, R116, R112 ;  /* 0x00000070741f723e */ /* 0x000fe400000000ff */
[----:B------:R-:W-:Y:S02]  /*d960*/  MOV R114, R114 ;  /* 0x0000007200727202 */ /* 0x000fe40000000f00 */
[----:B----4-:R-:W-:Y:S01]  /*d970*/  F2FP.F16.F32.PACK_AB R12, R105, R170 ;  /* 0x000000aa690c723e */ /* 0x010fe200000000ff */
        /* <DEDUP_REMOVED lines=18> */
[----:B------:R2:W-:Y:S01]  /*daa0*/  STSM.16.M88.4 [R122], R156 ;  /* 0x0000009c7a007844 */ /* 0x0005e20000000200 */
[----:B------:R-:W-:Y:S02]  /*dab0*/  ISETP.NE.U32.AND P0, PT, RZ, UR4, PT ;  /* 0x00000004ff007c0c */ /* 0x000fe4000bf05070 */
[----:B------:R-:W-:Y:S02]  /*dac0*/  IADD3 R6, P1, R208, UR4, RZ ;  /* 0x00000004d0067c10 */ /* 0x000fe4000ff3e0ff */
[----:B------:R-:W-:Y:S02]  /*dad0*/  MOV R126, R126 ;  /* 0x0000007e007e7202 */ /* 0x000fe40000000f00 */
        /* <DEDUP_REMOVED lines=9> */
[----:B------:R-:W-:Y:S01]  /*db70*/  F2FP.F16.F32.PACK_AB R146, R149, R148 ;  /* 0x000000949592723e */ /* 0x000fe200000000ff */
[----:B------:R2:W-:Y:S01]  /*db80*/  STSM.16.M88.4 [R21], R136 ;  /* 0x0000008815007844 */ /* 0x0005e20000000200 */
[----:B------:R-:W-:Y:S02]  /*db90*/  F2FP.F16.F32.PACK_AB R147, R0, R150 ;  /* 0x000000960093723e */ /* 0x000fe400000000ff */
        /* <DEDUP_REMOVED lines=9> */
[----:B------:R-:W-:Y:S01]  /*dc30*/  IMAD.U32 R0, RZ, RZ, UR4 ;  /* 0x00000004ff007e24 */ /* 0x000fe2000f8e00ff */
[----:B------:R-:W-:Y:S01]  /*dc40*/  @P1 IADD3.X R209, R209, UR5, RZ, P2, !PT ;  /* 0x00000005d1d11c10 */ /* 0x000fe200097fe4ff */
[----:B------:R2:W5:Y:S01]  /*dc50*/  @P0 LDG.E R3, desc[UR40][R6.64] ;  /* 0x0000002806030981 */ /* 0x000562000c1e1900 */
[----:B------:R-:W-:-:S03]  /*dc60*/  IMAD R9, R202, 0x40, R201 ;  /* 0x00000040ca097824 */ /* 0x000fc600078e02c9 */
[----:B------:R2:W5:Y:S01]  /*dc70*/  @P1 LDG.E R0, desc[UR40][R208.64] ;  /* 0x00000028d0001981 */ /* 0x000562000c1e1900 */
[----:B------:R-:W-:-:S03]  /*dc80*/  IMAD.WIDE R10, R9, 0x2, R10 ;  /* 0x00000002090a7825 */ /* 0x000fc600078e020a */
[----:B-1----:R-:W-:Y:S01]  /*dc90*/  IADD3 R13, P4, R10, 0x1000, RZ ;  /* 0x000010000a0d7810 */ /* 0x002fe20007f9e0ff */
[----:B------:R-:W-:-:S12]  /*dca0*/  @P1 BRA `(.L_x_7762) ;  /* 0x0000000000101947 */ /* 0x000fd80003800000 */
[----:B------:R-:W-:Y:S05]  /*dcb0*/  @!P0 BRA `(.L_x_7762) ;  /* 0x00000000000c8947 */ /* 0x000fea0003800000 */
[----:B------:R-:W3:Y:S04]  /*dcc0*/  LDG.E R9, desc[UR40][R6.64] ;  /* 0x0000002806097981 */ /* 0x000ee8000c1e1900 */
[----:B-----5:R-:W3:Y:S02]  /*dcd0*/  LDG.E R0, desc[UR40][R6.64+0x4] ;  /* 0x0000042806007981 */ /* 0x020ee4000c1e1900 */
[----:B---3--:R-:W-:-:S07]  /*dce0*/  IADD3 R0, -R9, R0, RZ ;  /* 0x0000000009007210 */ /* 0x008fce0007ffe1ff */
.L_x_7762:
[----:B------:R-:W-:Y:S01]  /*dcf0*/  SHF.R.S32.HI R79, RZ, 0x1f, R207 ;  /* 0x0000001fff4f7819 */ /* 0x000fe200000114cf */
[----:B------:R-:W-:Y:S01]  /*dd00*/  ULDC.64 UR4, c[0x0][0xb70] ;  /* 0x0002dc0000047ab9 */ /* 0x000fe20000000a00 */
[--C-:B--2--5:R-:W-:Y:S01]  /*dd10*/  SHF.R.S32.HI R21, RZ, 0x1f, R3.reuse ;  /* 0x0000001fff157819 */ /* 0x124fe20000011403 */
[----:B------:R-:W-:Y:S01]  /*dd20*/  IMAD.MOV.U32 R20, RZ, RZ, R3 ;  /* 0x000000ffff147224 */ /* 0x000fe200078e0003 */
[----:B------:R-:W-:Y:S01]  /*dd30*/  SEL R219, R219, RZ, !P0 ;  /* 0x000000ffdbdb7207 */ /* 0x000fe20004000000 */
[----:B------:R-:W-:Y:S01]  /*dd40*/  IMAD R6, R79, UR4, RZ ;  /* 0x000000044f067c24 */ /* 0x000fe2000f8e02ff */
[----:B------:R-:W-:Y:S01]  /*dd50*/  SEL R81, R210, RZ, !P0 ;  /* 0x000000ffd2517207 */ /* 0x000fe20004000000 */
[----:B------:R-:W-:Y:S01]  /*dd60*/  IMAD R15, R213, 0x80, R232 ;  /* 0x00000080d50f7824 */ /* 0x000fe200078e02e8 */
[C---:B------:R-:W-:Y:S01]  /*dd70*/  IADD3 R29, P0, R10.reuse, 0x3000, RZ ;  /* 0x000030000a1d7810 */ /* 0x040fe20007f1e0ff */
[C---:B------:R-:W-:Y:S01]  /*dd80*/  IMAD R9, R207.reuse, UR5, R6 ;  /* 0x00000005cf097c24 */ /* 0x040fe2000f8e0206 */
[C---:B------:R-:W-:Y:S01]  /*dd90*/  IADD3 R25, P5, R10.reuse, 0x2000, RZ ;  /* 0x000020000a197810 */ /* 0x040fe20007fbe0ff */
[----:B------:R-:W-:Y:S01]  /*dda0*/  IMAD.WIDE.U32 R6, R207, UR4, R20 ;  /* 0x00000004cf067c25 */ /* 0x000fe2000f8e0014 */
[----:B------:R-:W-:Y:S01]  /*ddb0*/  ULDC.64 UR4, c[0x0][0xb78] ;  /* 0x0002de0000047ab9 */ /* 0x000fe20000000a00 */
[----:B------:R-:W-:-:S02]  /*ddc0*/  IADD3 R33, P1, R10, 0x4000, RZ ;  /* 0x000040000a217810 */ /* 0x000fc40007f3e0ff */
[----:B------:R-:W-:Y:S01]  /*ddd0*/  IMAD.IADD R7, R7, 0x1, R9 ;  /* 0x0000000107077824 */ /* 0x000fe200078e0209 */
[----:B------:R-:W-:Y:S01]  /*dde0*/  LOP3.LUT R28, R29, 0x380, RZ, 0xc0, !PT ;  /* 0x000003801d1c7812 */ /* 0x000fe200078ec0ff */
[----:B------:R-:W-:Y:S01]  /*ddf0*/  IMAD R8, R219, UR4, RZ ;  /* 0x00000004db087c24 */ /* 0x000fe2000f8e02ff */
[----:B------:R-:W-:Y:S01]  /*de00*/  IADD3 R37, P2, R10, 0x5000, RZ ;  /* 0x000050000a257810 */ /* 0x000fe20007f5e0ff */
[----:B------:R-:W-:Y:S01]  /*de10*/  IMAD.WIDE.U32 R6, R81, UR4, R6 ;  /* 0x0000000451067c25 */ /* 0x000fe2000f8e0006 */
[----:B------:R-:W-:Y:S02]  /*de20*/  LOP3.LUT R12, R13, 0x380, RZ, 0xc0, !PT ;  /* 0x000003800d0c7812 */ /* 0x000fe400078ec0ff */
[----:B------:R-:W-:Y:S01]  /*de30*/  LOP3.LUT R24, R25, 0x380, RZ, 0xc0, !PT ;  /* 0x0000038019187812 */ /* 0x000fe200078ec0ff */
[----:B------:R-:W-:Y:S01]  /*de40*/  IMAD R8, R81, UR5, R8 ;  /* 0x0000000551087c24 */ /* 0x000fe2000f8e0208 */
[----:B------:R-:W-:Y:S01]  /*de50*/  SHF.R.S32.HI R9, RZ, 0x1f, R15 ;  /* 0x0000001fff097819 */ /* 0x000fe2000001140f */
[----:B------:R-:W-:Y:S01]  /*de60*/  ULDC.64 UR4, c[0x0][0xb40] ;  /* 0x0002d00000047ab9 */ /* 0x000fe20000000a00 */
[----:B------:R-:W-:-:S02]  /*de70*/  IADD3 R6, P3, R15, R6, RZ ;  /* 0x000000060f067210 */ /* 0x000fc40007f7e0ff */
[----:B------:R-:W-:Y:S02]  /*de80*/  LOP3.LUT R32, R33, 0x380, RZ, 0xc0, !PT ;  /* 0x0000038021207812 */ /* 0x000fe400078ec0ff */
[----:B------:R-:W-:Y:S02]  /*de90*/  SHF.R.U64 R28, R28, 0x3, RZ ;  /* 0x000000031c1c7819 */ /* 0x000fe400000012ff */
[----:B------:R-:W-:Y:S02]  /*dea0*/  LOP3.LUT R36, R37, 0x380, RZ, 0xc0, !PT ;  /* 0x0000038025247812 */ /* 0x000fe400078ec0ff */
[----:B------:R-:W-:Y:S02]  /*deb0*/  SHF.R.U64 R12, R12, 0x3, RZ ;  /* 0x000000030c0c7819 */ /* 0x000fe400000012ff */
[----:B------:R-:W-:Y:S02]  /*dec0*/  SHF.R.U64 R24, R24, 0x3, RZ ;  /* 0x0000000318187819 */ /* 0x000fe400000012ff */
[----:B------:R-:W-:-:S02]  /*ded0*/  IADD3.X R9, R9, R7, R8, P3, !PT ;  /* 0x0000000709097210 */ /* 0x000fc40001ffe408 */
[----:B------:R-:W-:Y:S02]  /*dee0*/  SHF.R.U64 R32, R32, 0x3, RZ ;  /* 0x0000000320207819 */ /* 0x000fe400000012ff */
[----:B------:R-:W-:Y:S01]  /*def0*/  LOP3.LUT R28, R28, R29, RZ, 0x3c, !PT ;  /* 0x0000001d1c1c7212 */ /* 0x000fe200078e3cff */
[----:B------:R-:W-:Y:S01]  /*df00*/  IMAD.X R29, RZ, RZ, R11, P0 ;  /* 0x000000ffff1d7224 */ /* 0x000fe200000e060b */
[----:B------:R-:W-:Y:S02]  /*df10*/  SHF.R.U64 R36, R36, 0x3, RZ ;  /* 0x0000000324247819 */ /* 0x000fe400000012ff */
[----:B------:R-:W-:Y:S02]  /*df20*/  LEA R58, P3, R6, UR4, 0x2 ;  /* 0x00000004063a7c11 */ /* 0x000fe4000f8610ff */
[----:B------:R-:W-:Y:S02]  /*df30*/  IADD3 R53, P0, R10, 0x9000, RZ ;  /* 0x000090000a357810 */ /* 0x000fe40007f1e0ff */
[----:B------:R-:W-:-:S02]  /*df40*/  LOP3.LUT R12, R12, R13, RZ, 0x3c, !PT ;  /* 0x0000000d0c0c7212 */ /* 0x000fc400078e3cff */
[----:B------:R-:W-:Y:S01]  /*df50*/  LOP3.LUT R24, R24, R25, RZ, 0x3c, !PT ;  /* 0x0000001918187212 */ /* 0x000fe200078e3cff */
[--C-:B------:R-:W-:Y:S01]  /*df60*/  IMAD.X R25, RZ, RZ, R11.reuse, P5 ;  /* 0x000000ffff197224 */ /* 0x100fe200028e060b */
[----:B------:R-:W-:Y:S01]  /*df70*/  LOP3.LUT R32, R32, R33, RZ, 0x3c, !PT ;  /* 0x0000002120207212 */ /* 0x000fe200078e3cff */
[----:B------:R-:W-:Y:S01]  /*df80*/  IMAD.X R33, RZ, RZ, R11, P1 ;  /* 0x000000ffff217224 */ /* 0x000fe200008e060b */
[----:B------:R-:W-:Y:S02]  /*df90*/  LOP3.LUT R36, R36, R37, RZ, 0x3c, !PT ;  /* 0x0000002524247212 */ /* 0x000fe400078e3cff */
[----:B------:R-:W-:Y:S01]  /*dfa0*/  LEA.HI.X R59, R6, UR5, R9, 0x2, P3 ;  /* 0x00000005063b7c11 */ /* 0x000fe200098f1409 */
[----:B------:R-:W-:Y:S01]  /*dfb0*/  VIADD R9, R15, 0x8 ;  /* 0x000000080f097836 */ /* 0x000fe20000000000 */
[----:B------:R-:W-:Y:S01]  /*dfc0*/  IADD3.X R13, RZ, R11, RZ, P4, !PT ;  /* 0x0000000bff0d7210 */ /* 0x000fe200027fe4ff */
[----:B------:R-:W-:Y:S01]  /*dfd0*/  ULDC.64 UR4, c[0x0][0xaa0] ;  /* 0x0002a80000047ab9 */ /* 0x000fe20000000a00 */
[----:B------:R-:W-:-:S02]  /*dfe0*/  IADD3 R41, P3, R10, 0x6000, RZ ;  /* 0x000060000a297810 */ /* 0x000fc40007f7e0ff */
[C---:B------:R-:W-:Y:S02]  /*dff0*/  IADD3 R45, P4, R10.reuse, 0x7000, RZ ;  /* 0x000070000a2d7810 */ /* 0x040fe40007f9e0ff */
[C---:B------:R-:W-:Y:S02]  /*e000*/  IADD3 R49, P5, R10.reuse, 0x8000, RZ ;  /* 0x000080000a317810 */ /* 0x040fe40007fbe0ff */
[----:B------:R-:W-:Y:S02]  /*e010*/  LOP3.LUT R52, R53, 0x380, RZ, 0xc0, !PT ;  /* 0x0000038035347812 */ /* 0x000fe400078ec0ff */
[C---:B------:R-:W-:Y:S02]  /*e020*/  IADD3 R7, P1, R10.reuse, 0xa000, RZ ;  /* 0x0000a0000a077810 */ /* 0x040fe40007f3e0ff */
[----:B------:R-:W-:Y:S02]  /*e030*/  IADD3.X R37, RZ, R11, RZ, P2, !PT ;  /* 0x0000000bff257210 */ /* 0x000fe400017fe4ff */
[----:B------:R-:W-:-:S02]  /*e040*/  IADD3 R57, P2, R10, 0xb000, RZ ;  /* 0x0000b0000a397810 */ /* 0x000fc40007f5e0ff */
[----:B------:R-:W-:Y:S02]  /*e050*/  LOP3.LUT R40, R41, 0x380, RZ, 0xc0, !PT ;  /* 0x0000038029287812 */ /* 0x000fe400078ec0ff */
[----:B------:R-:W-:Y:S02]  /*e060*/  LOP3.LUT R44, R45, 0x380, RZ, 0xc0, !PT ;  /* 0x000003802d2c7812 */ /* 0x000fe400078ec0ff */
[----:B------:R-:W-:Y:S02]  /*e070*/  LOP3.LUT R48, R49, 0x380, RZ, 0xc0, !PT ;  /* 0x0000038031307812 */ /* 0x000fe400078ec0ff */
[----:B------:R-:W-:Y:S02]  /*e080*/  SHF.R.U64 R52, R52, 0x3, RZ ;  /* 0x0000000334347819 */ /* 0x000fe400000012ff */
[----:B------:R-:W-:Y:S02]  /*e090*/  LOP3.LUT R6, R7, 0x380, RZ, 0xc0, !PT ;  /* 0x0000038007067812 */ /* 0x000fe400078ec0ff */
[----:B------:R-:W-:-:S02]  /*e0a0*/  LOP3.LUT R56, R57, 0x380, RZ, 0xc0, !PT ;  /* 0x0000038039387812 */ /* 0x000fc400078ec0ff */
[----:B------:R-:W-:Y:S02]  /*e0b0*/  SHF.R.U64 R40, R40, 0x3, RZ ;  /* 0x0000000328287819 */ /* 0x000fe400000012ff */
[----:B------:R-:W-:Y:S02]  /*e0c0*/  SHF.R.U64 R44, R44, 0x3, RZ ;  /* 0x000000032c2c7819 */ /* 0x000fe400000012ff */
[----:B------:R-:W-:Y:S02]  /*e0d0*/  SHF.R.U64 R48, R48, 0x3, RZ ;  /* 0x0000000330307819 */ /* 0x000fe400000012ff */
[----:B------:R-:W-:Y:S02]  /*e0e0*/  LOP3.LUT R52, R52, R53, RZ, 0x3c, !PT ;  /* 0x0000003534347212 */ /* 0x000fe400078e3cff */
[----:B------:R-:W-:Y:S02]  /*e0f0*/  SHF.R.U64 R6, R6, 0x3, RZ ;  /* 0x0000000306067819 */ /* 0x000fe400000012ff */
[----:B------:R-:W-:-:S02]  /*e100*/  SHF.R.U64 R56, R56, 0x3, RZ ;  /* 0x0000000338387819 */ /* 0x000fc400000012ff */
[----:B------:R-:W-:Y:S02]  /*e110*/  IADD3.X R53, RZ, R11, RZ, P0, !PT ;  /* 0x0000000bff357210 */ /* 0x000fe400007fe4ff */
        /* <DEDUP_REMOVED lines=11> */
[----:B------:R-:W-:-:S02]  /*e1d0*/  IADD3 R73, P3, R10, 0xc000, RZ ;  /* 0x0000c0000a497810 */ /* 0x000fc40007f7e0ff */
[C---:B------:R-:W-:Y:S02]  /*e1e0*/  IADD3 R69, P4, R10.reuse, 0xd000, RZ ;  /* 0x0000d0000a457810 */ /* 0x040fe40007f9e0ff */
[C---:B------:R-:W-:Y:S02]  /*e1f0*/  IADD3 R65, P5, R10.reuse, 0xe000, RZ ;  /* 0x0000e0000a417810 */ /* 0x040fe40007fbe0ff */
[-C--:B------:R-:W-:Y:S02]  /*e200*/  ISETP.GE.OR P1, PT, R15, R0.reuse, P0 ;  /* 0x000000000f00720c */ /* 0x080fe40000726670 */
[C---:B------:R-:W-:Y:S02]  /*e210*/  LOP3.LUT R8, R10.reuse, 0x380, RZ, 0xc0, !PT ;  /* 0x000003800a087812 */ /* 0x040fe400078ec0ff */
[----:B------:R-:W-:Y:S02]  /*e220*/  IADD3 R15, P2, R10, 0xf000, RZ ;  /* 0x0000f0000a0f7810 */ /* 0x000fe40007f5e0ff */
[----:B------:R-:W-:-:S02]  /*e230*/  ISETP.GE.OR P0, PT, R9, R0, P0 ;  /* 0x000000000900720c */ /* 0x000fc40000706670 */
[----:B------:R-:W-:Y:S01]  /*e240*/  LOP3.LUT R72, R73, 0x380, RZ, 0xc0, !PT ;  /* 0x0000038049487812 */ /* 0x000fe200078ec0ff */
[----:B------:R-:W-:Y:S01]  /*e250*/  IMAD.X R61, RZ, RZ, R11, P2 ;  /* 0x000000ffff3d7224 */ /* 0x000fe200010e060b */
[----:B------:R-:W-:Y:S02]  /*e260*/  LOP3.LUT R68, R69, 0x380, RZ, 0xc0, !PT ;  /* 0x0000038045447812 */ /* 0x000fe400078ec0ff */
[----:B------:R-:W-:Y:S01]  /*e270*/  LOP3.LUT R64, R65, 0x380, RZ, 0xc0, !PT ;  /* 0x0000038041407812 */ /* 0x000fe200078ec0ff */
[----:B------:R-:W-:Y:S01]  /*e280*/  @!P1 STG.E desc[UR40][R58.64], R5 ;  /* 0x000000053a009986 */ /* 0x000fe2000c101928 */
[----:B------:R-:W-:Y:S02]  /*e290*/  SHF.R.U64 R9, R8, 0x3, RZ ;  /* 0x0000000308097819 */ /* 0x000fe400000012ff */
[----:B------:R-:W-:Y:S02]  /*e2a0*/  LOP3.LUT R8, R15, 0x380, RZ, 0xc0, !PT ;  /* 0x000003800f087812 */ /* 0x000fe400078ec0ff */
[----:B------:R-:W-:Y:S01]  /*e2b0*/  SHF.R.U64 R72, R72, 0x3, RZ ;  /* 0x0000000348487819 */ /* 0x000fe200000012ff */
[----:B------:R1:W-:Y:S01]  /*e2c0*/  @!P0 STG.E desc[UR40][R58.64+0x20], R4 ;  /* 0x000020043a008986 */ /* 0x0003e2000c101928 */
[----:B------:R-:W-:-:S02]  /*e2d0*/  SHF.R.U64 R68, R68, 0x3, RZ ;  /* 0x0000000344447819 */ /* 0x000fc400000012ff */
[----:B------:R-:W-:Y:S01]  /*e2e0*/  SHF.R.U64 R64, R64, 0x3, RZ ;  /* 0x0000000340407819 */ /* 0x000fe200000012ff */
[----:B------:R-:W5:Y:S01]  /*e2f0*/  LD.E.128 R24, desc[UR40][R24.64] ;  /* 0x0000002818187980 */ /* 0x000f62000c101d00 */
[----:B------:R-:W-:Y:S02]  /*e300*/  SHF.R.U64 R8, R8, 0x3, RZ ;  /* 0x0000000308087819 */ /* 0x000fe400000012ff */
[----:B------:R-:W-:Y:S01]  /*e310*/  LOP3.LUT R72, R72, R73, RZ, 0x3c, !PT ;  /* 0x0000004948487212 */ /* 0x000fe200078e3cff */
[----:B------:R-:W5:Y:S01]  /*e320*/  LD.E.128 R28, desc[UR40][R28.64] ;  /* 0x000000281c1c7980 */ /* 0x000f62000c101d00 */
[----:B------:R-:W-:Y:S01]  /*e330*/  LOP3.LUT R68, R68, R69, RZ, 0x3c, !PT ;  /* 0x0000004544447212 */ /* 0x000fe200078e3cff */
[--C-:B------:R-:W-:Y:S01]  /*e340*/  IMAD.X R69, RZ, RZ, R11.reuse, P4 ;  /* 0x000000ffff457224 */ /* 0x100fe200020e060b */
[----:B------:R-:W-:Y:S01]  /*e350*/  LOP3.LUT R64, R64, R65, RZ, 0x3c, !PT ;  /* 0x0000004140407212 */ /* 0x000fe200078e3cff */
[----:B------:R-:W-:Y:S01]  /*e360*/  IMAD.X R65, RZ, RZ, R11, P5 ;  /* 0x000000ffff417224 */ /* 0x000fe200028e060b */
[----:B------:R-:W-:Y:S01]  /*e370*/  IADD3.X R73, RZ, R11, RZ, P3, !PT ;  /* 0x0000000bff497210 */ /* 0x000fe20001ffe4ff */
[----:B------:R-:W5:Y:S01]  /*e380*/  LD.E.128 R32, desc[UR40][R32.64] ;  /* 0x0000002820207980 */ /* 0x000f62000c101d00 */
[----:B------:R-:W-:-:S02]  /*e390*/  LOP3.LUT R10, R9, R10, RZ, 0x3c, !PT ;  /* 0x0000000a090a7212 */ /* 0x000fc400078e3cff */
[----:B------:R-:W-:Y:S01]  /*e3a0*/  LOP3.LUT R60, R8, R15, RZ, 0x3c, !PT ;  /* 0x0000000f083c7212 */ /* 0x000fe200078e3cff */
[----:B------:R-:W5:Y:S01]  /*e3b0*/  LD.E.128 R36, desc[UR40][R36.64] ;  /* 0x0000002824247980 */ /* 0x000f62000c101d00 */
[----:B------:R-:W-:Y:S02]  /*e3c0*/  SHF.R.S32.HI R77, RZ, 0x1f, R201 ;  /* 0x0000001fff4d7819 */ /* 0x000fe400000114c9 */
[----:B------:R-:W-:Y:S01]  /*e3d0*/  MOV R76, R201 ;  /* 0x000000c9004c7202 */ /* 0x000fe20000000f00 */
[----:B------:R-:W5:Y:S01]  /*e3e0*/  LD.E.128 R8, desc[UR40][R10.64] ;  /* 0x000000280a087980 */ /* 0x000f62000c101d00 */
[----:B------:R-:W-:-:S03]  /*e3f0*/  IMAD R78, R21, UR4, RZ ;  /* 0x00000004154e7c24 */ /* 0x000fc6000f8e02ff */
[----:B------:R-:W5:Y:S01]  /*e400*/  LD.E.128 R12, desc[UR40][R12.64] ;  /* 0x000000280c0c7980 */ /* 0x000f62000c101d00 */
[----:B------:R-:W-:-:S03]  /*e410*/  IMAD.WIDE.U32 R20, R3, UR4, R76 ;  /* 0x0000000403147c25 */ /* 0x000fc6000f8e004c */
[----:B------:R-:W5:Y:S04]  /*e420*/  LD.E.128 R40, desc[UR40][R40.64] ;  /* 0x0000002828287980 */ /* 0x000f68000c101d00 */
[----:B------:R-:W5:Y:S04]  /*e430*/  LD.E.128 R44, desc[UR40][R44.64] ;  /* 0x000000282c2c7980 */ /* 0x000f68000c101d00 */
[----:B------:R-:W5:Y:S04]  /*e440*/  LD.E.128 R48, desc[UR40][R48.64] ;  /* 0x0000002830307980 */ /* 0x000f68000c101d00 */
[----:B------:R-:W5:Y:S04]  /*e450*/  LD.E.128 R52, desc[UR40][R52.64] ;  /* 0x0000002834347980 */ /* 0x000f68000c101d00 */
[----:B-1----:R-:W5:Y:S04]  /*e460*/  LD.E.128 R4, desc[UR40][R6.64] ;  /* 0x0000002806047980 */ /* 0x002f68000c101d00 */
        /* <DEDUP_REMOVED lines=12> */
[----:B-1----:R-:W1:Y:S01]  /*e530*/  FENCE.VIEW.ASYNC.S ;  /* 0x00000000000073c6 */ /* 0x002e620000000000 */
[----:B------:R-:W-:-:S02]  /*e540*/  IMAD R78, R79, UR4, RZ ;  /* 0x000000044f4e7c24 */ /* 0x000fc4000f8e02ff */
[----:B------:R-:W-:Y:S02]  /*e550*/  IMAD R79, R213, -0x80, R0 ;  /* 0xffffff80d54f7824 */ /* 0x000fe400078e0200 */
[C---:B------:R-:W-:Y:S02]  /*e560*/  VIADD R0, R202.reuse, 0x40 ;  /* 0x00000040ca007836 */ /* 0x040fe40000000000 */
[----:B------:R-:W-:Y:S01]  /*e570*/  IMAD.IADD R21, R21, 0x1, R3 ;  /* 0x0000000115157824 */ /* 0x000fe200078e0203 */
[CC--:B------:R-:W-:Y:S01]  /*e580*/  ISETP.GE.AND P3, PT, R202.reuse, R79.reuse, PT ;  /* 0x0000004fca00720c */ /* 0x0c0fe20003f66270 */
[----:B------:R-:W-:Y:S01]  /*e590*/  VIADD R3, R202, 0x20 ;  /* 0x00000020ca037836 */ /* 0x000fe20000000000 */
[----:B------:R-:W-:Y:S01]  /*e5a0*/  ISETP.GE.AND P0, PT, R0, R79, PT ;  /* 0x0000004f0000720c */ /* 0x000fe20003f06270 */
[C---:B------:R-:W-:Y:S02]  /*e5b0*/  IMAD R77, R207.reuse, UR5, R78 ;  /* 0x00000005cf4d7c24 */ /* 0x040fe4000f8e024e */
[----:B------:R-:W-:Y:S01]  /*e5c0*/  IMAD.WIDE.U32 R20, R207, UR4, R20 ;  /* 0x00000004cf147c25 */ /* 0x000fe2000f8e0014 */
[----:B------:R-:W-:-:S03]  /*e5d0*/  ULDC.64 UR4, c[0x0][0xae8] ;  /* 0x0002ba0000047ab9 */ /* 0x000fc60000000a00 */
[----:B------:R-:W-:Y:S01]  /*e5e0*/  VIADD R0, R18, 0x22820 ;  /* 0x0002282012007836 */ /* 0x000fe20000000000 */
[----:B------:R-:W-:Y:S01]  /*e5f0*/  IADD3 R76, R202, 0x60, RZ ;  /* 0x00000060ca4c7810 */ /* 0x000fe20007ffe0ff */
[----:B------:R-:W-:Y:S01]  /*e600*/  IMAD.IADD R21, R21, 0x1, R77 ;  /* 0x0000000115157824 */ /* 0x000fe200078e024d */
[-C--:B------:R-:W-:Y:S01]  /*e610*/  ISETP.GE.AND P2, PT, R3, R79.reuse, PT ;  /* 0x0000004f0300720c */ /* 0x080fe20003f46270 */
[----:B------:R-:W-:Y:S01]  /*e620*/  IMAD R3, R219, UR4, RZ ;  /* 0x00000004db037c24 */ /* 0x000fe2000f8e02ff */
[----:B------:R-:W-:Y:S02]  /*e630*/  PRMT R0, RZ, 0x654, R0 ;  /* 0x00000654ff007816 */ /* 0x000fe40000000000 */
[----:B------:R-:W-:Y:S01]  /*e640*/  ISETP.GE.AND P1, PT, R76, R79, PT ;  /* 0x0000004f4c00720c */ /* 0x000fe20003f26270 */
[C---:B------:R-:W-:Y:S01]  /*e650*/  IMAD R3, R81.reuse, UR5, R3 ;  /* 0x0000000551037c24 */ /* 0x040fe2000f8e0203 */
[----:B------:R-:W-:Y:S01]  /*e660*/  SHF.R.S32.HI R203, RZ, 0x1f, R202 ;  /* 0x0000001fffcb7819 */ /* 0x000fe200000114ca */
[----:B------:R-:W-:Y:S01]  /*e670*/  IMAD.WIDE.U32 R78, R81, UR4, R20 ;  /* 0x00000004514e7c25 */ /* 0x000fe2000f8e0014 */
[----:B-1----:R1:W-:Y:S01]  /*e680*/  SYNCS.ARRIVE.TRANS64.RED.A1T0 RZ, [R0+URZ], RZ ;  /* 0x000000ff00ff79a7 */ /* 0x0023e2000810043f */
[----:B------:R-:W-:Y:S02]  /*e690*/  BSSY B1, `(.L_x_7763) ;  /* 0x000001a000017945 */ /* 0x000fe40003800000 */
[----:B------:R-:W-:-:S04]  /*e6a0*/  IMAD.WIDE R76, R213, 0x80, R202 ;  /* 0x00000080d54c7825 */ /* 0x000fc800078e02ca */
[----:B------:R-:W-:Y:S01]  /*e6b0*/  IMAD.IADD R83, R79, 0x1, R3 ;  /* 0x000000014f537824 */ /* 0x000fe200078e0203 */
[----:B-1----:R-:W-:Y:S06]  /*e6c0*/  @P3 BRA `(.L_x_7764) ;  /* 0x0000000000583947 */ /* 0x002fec0003800000 */
[----:B------:R-:W-:Y:S01]  /*e6d0*/  MOV R20, R78 ;  /* 0x0000004e00147202 */ /* 0x000fe20000000f00 */
[----:B------:R-:W-:Y:S01]  /*e6e0*/  ULDC.64 UR4, c[0x0][0xad8] ;  /* 0x0002b60000047ab9 */ /* 0x000fe20000000a00 */
[----:B------:R-:W-:Y:S01]  /*e6f0*/  IMAD.MOV.U32 R21, RZ, RZ, R83 ;  /* 0x000000ffff157224 */ /* 0x000fe200078e0053 */
[----:B------:R-:W-:Y:S01]  /*e700*/  ULDC.64 UR6, c[0x0][0xa80] ;  /* 0x0002a00000067ab9 */ /* 0x000fe20000000a00 */
[----:B------:R-:W-:Y:S02]  /*e710*/  IMAD R3, R77, UR4, RZ ;  /* 0x000000044d037c24 */ /* 0x000fe4000f8e02ff */
[C---:B------:R-:W-:Y:S01]  /*e720*/  IMAD.WIDE.U32 R20, R76.reuse, UR4, R20 ;  /* 0x000000044c147c25 */ /* 0x040fe2000f8e0014 */
[----:B------:R-:W-:Y:S02]  /*e730*/  ULDC UR4, c[0x0][0xa8c] ;  /* 0x0002a30000047ab9 */ /* 0x000fe40000000800 */
[C---:B------:R-:W-:Y:S01]  /*e740*/  ISETP.GE.AND P5, PT, R201.reuse, UR4, PT ;  /* 0x00000004c9007c0c */ /* 0x040fe2000bfa6270 */
[----:B------:R-:W-:Y:S01]  /*e750*/  IMAD R3, R76, UR5, R3 ;  /* 0x000000054c037c24 */ /* 0x000fe2000f8e0203 */
[----:B------:R-:W-:Y:S01]  /*e760*/  LEA R80, P3, R20, UR6, 0x1 ;  /* 0x0000000614507c11 */ /* 0x000fe2000f8608ff */
[----:B------:R-:W-:-:S02]  /*e770*/  VIADD R0, R201, 0x40 ;  /* 0x00000040c9007836 */ /* 0x000fc40000000000 */
[----:B------:R-:W-:-:S03]  /*e780*/  IMAD.IADD R3, R21, 0x1, R3 ;  /* 0x0000000115037824 */ /* 0x000fc600078e0203 */
[----:B------:R-:W-:Y:S01]  /*e790*/  ISETP.GE.AND P4, PT, R0, UR4, PT ;  /* 0x0000000400007c0c */ /* 0x000fe2000bf86270 */
[C---:B------:R-:W-:Y:S01]  /*e7a0*/  VIADD R0, R201.reuse, 0xc0 ;  /* 0x000000c0c9007836 */ /* 0x040fe20000000000 */
[----:B------:R-:W-:Y:S02]  /*e7b0*/  LEA.HI.X R81, R20, UR7, R3, 0x1, P3 ;  /* 0x0000000714517c11 */ /* 0x000fe400098f0c03 */
[----:B------:R-:W-:-:S03]  /*e7c0*/  IADD3 R3, R201, 0x80, RZ ;  /* 0x00000080c9037810 */ /* 0x000fc60007ffe0ff */
[----:B-----5:R1:W-:Y:S01]  /*e7d0*/  @!P5 STG.E.128 desc[UR40][R80.64], R8 ;  /* 0x000000085000d986 */ /* 0x0203e2000c101d28 */
[----:B------:R-:W-:Y:S02]  /*e7e0*/  ISETP.GE.AND P3, PT, R3, UR4, PT ;  /* 0x0000000403007c0c */ /* 0x000fe4000bf66270 */
[----:B------:R-:W-:-:S03]  /*e7f0*/  ISETP.GE.AND P5, PT, R0, UR4, PT ;  /* 0x0000000400007c0c */ /* 0x000fc6000bfa6270 */
[----:B------:R1:W-:Y:S08]  /*e800*/  @!P4 STG.E.128 desc[UR40][R80.64+0x80], R32 ;  /* 0x000080205000c986 */ /* 0x0003f0000c101d28 */
[----:B------:R1:W-:Y:S04]  /*e810*/  @!P3 STG.E.128 desc[UR40][R80.64+0x100], R48 ;  /* 0x000100305000b986 */ /* 0x0003e8000c101d28 */
[----:B------:R1:W-:Y:S02]  /*e820*/  @!P5 STG.E.128 desc[UR40][R80.64+0x180], R72 ;  /* 0x000180485000d986 */ /* 0x0003e4000c101d28 */
.L_x_7764:
[----:B------:R-:W-:Y:S05]  /*e830*/  BSYNC B1 ;  /* 0x0000000000017941 */ /* 0x000fea0003800000 */
.L_x_7763:
[----:B------:R-:W-:Y:S04]  /*e840*/  BSSY B1, `(.L_x_7765) ;  /* 0x000001a000017945 */ /* 0x000fe80003800000 */
[----:B------:R-:W-:Y:S05]  /*e850*/  @P2 BRA `(.L_x_7766) ;  /* 0x0000000000602947 */ /* 0x000fea0003800000 */
[----:B------:R-:W-:Y:S01]  /*e860*/  IADD3 R3, P2, R76, 0x20, RZ ;  /* 0x000000204c037810 */ /* 0x000fe20007f5e0ff */
[----:B------:R-:W-:Y:S01]  /*e870*/  ULDC.64 UR6, c[0x0][0xad8] ;  /* 0x0002b60000067ab9 */ /* 0x000fe20000000a00 */
[----:B-1---5:R-:W-:Y:S01]  /*e880*/  MOV R8, R78 ;  /* 0x0000004e00087202 */ /* 0x022fe20000000f00 */
[----:B------:R-:W-:Y:S01]  /*e890*/  IMAD.MOV.U32 R9, RZ, RZ, R83 ;  /* 0x000000ffff097224 */ /* 0x000fe200078e0053 */
[----:B------:R-:W-:Y:S01]  /*e8a0*/  ULDC UR4, c[0x0][0xa8c] ;  /* 0x0002a30000047ab9 */ /* 0x000fe20000000800 */
[----:B------:R-:W-:Y:S01]  /*e8b0*/  IMAD.X R0, RZ, RZ, R77, P2 ;  /* 0x000000ffff007224 */ /* 0x000fe200010e064d */
[C---:B------:R-:W-:Y:S01]  /*e8c0*/  ISETP.GE.AND P4, PT, R201.reuse, UR4, PT ;  /* 0x00000004c9007c0c */ /* 0x040fe2000bf86270 */
[----:B------:R-:W-:Y:S02]  /*e8d0*/  VIADD R10, R201, 0x40 ;  /* 0x00000040c90a7836 */ /* 0x000fe40000000000 */
[----:B------:R-:W-:Y:S02]  /*e8e0*/  IMAD R0, R0, UR6, RZ ;  /* 0x0000000600007c24 */ /* 0x000fe4000f8e02ff */
[----:B------:R-:W-:Y:S01]  /*e8f0*/  IMAD.WIDE.U32 R8, R3, UR6, R8 ;  /* 0x0000000603087c25 */ /* 0x000fe2000f8e0008 */
[----:B------:R-:W-:-:S03]  /*e900*/  ISETP.GE.AND P3, PT, R10, UR4, PT ;  /* 0x000000040a007c0c */ /* 0x000fc6000bf66270 */
[----:B------:R-:W-:Y:S01]  /*e910*/  IMAD R3, R3, UR7, R0 ;  /* 0x0000000703037c24 */ /* 0x000fe2000f8e0200 */
[----:B------:R-:W-:Y:S01]  /*e920*/  ULDC.64 UR6, c[0x0][0xa80] ;  /* 0x0002a00000067ab9 */ /* 0x000fe20000000a00 */
[----:B------:R-:W-:Y:S01]  /*e930*/  VIADD R0, R201, 0x80 ;  /* 0x00000080c9007836 */ /* 0x000fe20000000000 */
[----:B------:R-:W-:Y:S01]  /*e940*/  LEA R10, P5, R8, UR6, 0x1 ;  /* 0x00000006080a7c11 */ /* 0x000fe2000f8a08ff */
[----:B------:R-:W-:Y:S01]  /*e950*/  IMAD.IADD R3, R9, 0x1, R3 ;  /* 0x0000000109037824 */ /* 0x000fe200078e0203 */
[----:B------:R-:W-:Y:S02]  /*e960*/  IADD3 R9, R201, 0xc0, RZ ;  /* 0x000000c0c9097810 */ /* 0x000fe40007ffe0ff */
[----:B------:R-:W-:Y:S02]  /*e970*/  ISETP.GE.AND P2, PT, R0, UR4, PT ;  /* 0x0000000400007c0c */ /* 0x000fe4000bf46270 */
[----:B------:R-:W-:Y:S02]  /*e980*/  LEA.HI.X R11, R8, UR7, R3, 0x1, P5 ;  /* 0x00000007080b7c11 */ /* 0x000fe4000a8f0c03 */
[----:B------:R-:W-:-:S03]  /*e990*/  ISETP.GE.AND P5, PT, R9, UR4, PT ;  /* 0x0000000409007c0c */ /* 0x000fc6000bfa6270 */
[----:B------:R2:W-:Y:S04]  /*e9a0*/  @!P4 STG.E.128 desc[UR40][R10.64], R12 ;  /* 0x0000000c0a00c986 */ /* 0x0005e8000c101d28 */
[----:B------:R2:W-:Y:S04]  /*e9b0*/  @!P3 STG.E.128 desc[UR40][R10.64+0x80], R36 ;  /* 0x000080240a00b986 */ /* 0x0005e8000c101d28 */
[----:B------:R2:W-:Y:S04]  /*e9c0*/  @!P2 STG.E.128 desc[UR40][R10.64+0x100], R52 ;  /* 0x000100340a00a986 */ /* 0x0005e8000c101d28 */
[----:B------:R2:W-:Y:S02]  /*e9d0*/  @!P5 STG.E.128 desc[UR40][R10.64+0x180], R68 ;  /* 0x000180440a00d986 */ /* 0x0005e4000c101d28 */
.L_x_7766:
[----:B------:R-:W-:Y:S05]  /*e9e0*/  BSYNC B1 ;  /* 0x0000000000017941 */ /* 0x000fea0003800000 */
.L_x_7765:
        /* <DEDUP_REMOVED lines=12> */
[C---:B--2---:R-:W-:Y:S01]  /*eab0*/  IADD3 R10, R201.reuse, 0xc0, RZ ;  /* 0x000000c0c90a7810 */ /* 0x044fe20007ffe0ff */
[----:B------:R-:W-:Y:S01]  /*eac0*/  IMAD R0, R0, UR6, RZ ;  /* 0x0000000600007c24 */ /* 0x000fe2000f8e02ff */
[----:B------:R-:W-:Y:S01]  /*ead0*/  ISETP.GE.AND P2, PT, R201, UR4, PT ;  /* 0x00000004c9007c0c */ /* 0x000fe2000bf46270 */
        /* <DEDUP_REMOVED lines=8> */
[----:B------:R3:W-:Y:S04]  /*eb60*/  @!P3 STG.E.128 desc[UR40][R10.64+0x80], R40 ;  /* 0x000080280a00b986 */ /* 0x0007e8000c101d28 */
[----:B------:R3:W-:Y:S04]  /*eb70*/  @!P4 STG.E.128 desc[UR40][R10.64+0x100], R4 ;  /* 0x000100040a00c986 */ /* 0x0007e8000c101d28 */
[----:B------:R3:W-:Y:S02]  /*eb80*/  @!P5 STG.E.128 desc[UR40][R10.64+0x180], R64 ;  /* 0x000180400a00d986 */ /* 0x0007e4000c101d28 */
.L_x_7768:
[----:B------:R-:W-:Y:S05]  /*eb90*/  BSYNC B1 ;  /* 0x0000000000017941 */ /* 0x000fea0003800000 */
.L_x_7767:
[----:B------:R-:W-:Y:S05]  /*eba0*/  @P1 BRA `(.L_x_7769) ;  /* 0x0000000c00441947 */ /* 0x000fea0003800000 */
[----:B------:R-:W-:Y:S01]  /*ebb0*/  IADD3 R3, P0, R76, 0x60, RZ ;  /* 0x000000604c037810 */ /* 0x000fe20007f1e0ff */
[C---:B------:R-:W-:Y:S01]  /*ebc0*/  VIADD R0, R201.reuse, 0x40 ;  /* 0x00000040c9007836 */ /* 0x040fe20000000000 */
[----:B------:R-:W-:Y:S01]  /*ebd0*/  ULDC.64 UR6, c[0x0][0xad8] ;  /* 0x0002b60000067ab9 */ /* 0x000fe20000000a00 */
[----:B------:R-:W-:Y:S01]  /*ebe0*/  ULDC UR4, c[0x0][0xa8c] ;  /* 0x0002a30000047ab9 */ /* 0x000fe20000000800 */
[----:B------:R-:W-:Y:S01]  /*ebf0*/  IADD3.X R76, RZ, R77, RZ, P0, !PT ;  /* 0x0000004dff4c7210 */ /* 0x000fe200007fe4ff */
[----:B---3-5:R-:W-:Y:S01]  /*ec00*/  IMAD.MOV.U32 R4, RZ, RZ, R78 ;  /* 0x000000ffff047224 */ /* 0x028fe200078e004e */
[----:B------:R-:W-:Y:S01]  /*ec10*/  ISETP.GE.AND P2, PT, R0, UR4, PT ;  /* 0x0000000400007c0c */ /* 0x000fe2000bf46270 */
[----:B------:R-:W-:Y:S01]  /*ec20*/  IMAD.MOV.U32 R5, RZ, RZ, R83 ;  /* 0x000000ffff057224 */ /* 0x000fe200078e0053 */
[C---:B------:R-:W-:Y:S01]  /*ec30*/  IADD3 R0, R201.reuse, 0x80, RZ ;  /* 0x00000080c9007810 */ /* 0x040fe20007ffe0ff */
[----:B------:R-:W-:Y:S01]  /*ec40*/  IMAD R76, R76, UR6, RZ ;  /* 0x000000064c4c7c24 */ /* 0x000fe2000f8e02ff */
[----:B------:R-:W-:Y:S01]  /*ec50*/  ISETP.GE.AND P1, PT, R201, UR4, PT ;  /* 0x00000004c9007c0c */ /* 0x000fe2000bf26270 */
[----:B------:R-:W-:Y:S01]  /*ec60*/  IMAD.WIDE.U32 R4, R3, UR6, R4 ;  /* 0x0000000603047c25 */ /* 0x000fe2000f8e0004 */
[----:B------:R-:W-:-:S03]  /*ec70*/  ISETP.GE.AND P3, PT, R0, UR4, PT ;  /* 0x0000000400007c0c */ /* 0x000fc6000bf66270 */
        /* <DEDUP_REMOVED lines=13> */
.L_x_7761:
        /* <DEDUP_REMOVED lines=18> */
[----:B------:R-:W3:Y:S04]  /*ee70*/  LDG.E R7, desc[UR40][R4.64] ;  /* 0x0000002804077981 */ /* 0x000ee8000c1e1900 */
[----:B-----5:R-:W3:Y:S02]  /*ee80*/  LDG.E R0, desc[UR40][R4.64+0x4] ;  /* 0x0000042804007981 */ /* 0x020ee4000c1e1900 */
[----:B---3--:R-:W-:-:S07]  /*ee90*/  IMAD.IADD R0, R0, 0x1, -R7 ;  /* 0x0000000100007824 */ /* 0x008fce00078e0a07 */
.L_x_7770:
        /* <DEDUP_REMOVED lines=8> */
[----:B--2---:R-:W-:-:S04]  /*ef20*/  IMAD R4, R213, 0x80, R4 ;  /* 0x00000080d5047824 */ /* 0x004fc800078e0204 */
        /* <DEDUP_REMOVED lines=20> */
.L_x_7772:
[----:B------:R-:W-:Y:S05]  /*f070*/  BSYNC B1 ;  /* 0x0000000000017941 */ /* 0x000fea0003800000 */
.L_x_7771:
[----:B------:R-:W-:Y:S01]  /*f080*/  ULDC.64 UR4, c[0x0][0xaa0] ;  /* 0x0002a80000047ab9 */ /* 0x000fe20000000a00 */
[----:B--23--:R-:W-:Y:S01]  /*f090*/  MOV R5, R10 ;  /* 0x0000000a00057202 */ /* 0x00cfe20000000f00 */
[----:B------:R-:W-:Y:S01]  /*f0a0*/  IMAD.MOV.U32 R4, RZ, RZ, R201 ;  /* 0x000000ffff047224 */ /* 0x000fe200078e00c9 */
[----:B------:R-:W-:Y:S01]  /*f0b0*/  BSSY B1, `(.L_x_7773) ;  /* 0x000002e000017945 */ /* 0x000fe20003800000 */
[----:B------:R-:W-:Y:S01]  /*f0c0*/  IMAD R6, R8, UR4, RZ ;  /* 0x0000000408067c24 */ /* 0x000fe2000f8e02ff */
[----:B------:R-:W-:Y:S01]  /*f0d0*/  MOV R8, R202 ;  /* 0x000000ca00087202 */ /* 0x000fe20000000f00 */
[----:B------:R-:W-:-:S04]  /*f0e0*/  IMAD.WIDE.U32 R4, R3, UR4, R4 ;  /* 0x0000000403047c25 */ /* 0x000fc8000f8e0004 */
[----:B------:R-:W-:Y:S01]  /*f0f0*/  IMAD R3, R3, UR5, R6 ;  /* 0x0000000503037c24 */ /* 0x000fe2000f8e0206 */
[----:B------:R-:W-:Y:S01]  /*f100*/  ULDC.64 UR4, c[0x0][0xae0] ;  /* 0x0002b80000047ab9 */ /* 0x000fe20000000a00 */
[----:B------:R-:W-:Y:S02]  /*f110*/  IMAD R11, R213, -0x80, R0 ;  /* 0xffffff80d50b7824 */ /* 0x000fe400078e0200 */
[----:B------:R-:W-:Y:S01]  /*f120*/  IMAD R6, R9, UR4, RZ ;  /* 0x0000000409067c24 */ /* 0x000fe2000f8e02ff */
[----:B------:R-:W-:Y:S01]  /*f130*/  SHF.R.S32.HI R9, RZ, 0x1f, R202 ;  /* 0x0000001fff097819 */ /* 0x000fe200000114ca */
[----:B------:R-:W-:Y:S01]  /*f140*/  IMAD.IADD R5, R5, 0x1, R3 ;  /* 0x0000000105057824 */ /* 0x000fe200078e0203 */
[C---:B------:R-:W-:Y:S01]  /*f150*/  ISETP.GE.AND P1, PT, R202.reuse, R11, PT ;  /* 0x0000000bca00720c */ /* 0x040fe20003f26270 */
[----:B------:R-:W-:Y:S02]  /*f160*/  VIADD R0, R202, 0x20 ;  /* 0x00000020ca007836 */ /* 0x000fe40000000000 */
[----:B------:R-:W-:-:S02]  /*f170*/  IMAD R3, R207, UR5, R6 ;  /* 0x00000005cf037c24 */ /* 0x000fc4000f8e0206 */
[----:B------:R-:W-:Y:S01]  /*f180*/  IMAD.WIDE.U32 R4, R207, UR4, R4 ;  /* 0x00000004cf047c25 */ /* 0x000fe2000f8e0004 */
[----:B------:R-:W-:Y:S01]  /*f190*/  ULDC.64 UR4, c[0x0][0xae8] ;  /* 0x0002ba0000047ab9 */ /* 0x000fe20000000a00 */
[----:B------:R-:W-:Y:S02]  /*f1a0*/  ISETP.GE.AND P0, PT, R0, R11, PT ;  /* 0x0000000b0000720c */ /* 0x000fe40003f06270 */
[----:B------:R-:W-:Y:S02]  /*f1b0*/  IMAD.IADD R5, R5, 0x1, R3 ;  /* 0x0000000105057824 */ /* 0x000fe400078e0203 */
[----:B------:R-:W-:Y:S02]  /*f1c0*/  IMAD R0, R219, UR4, RZ ;  /* 0x00000004db007c24 */ /* 0x000fe4000f8e02ff */
[----:B------:R-:W-:-:S04]  /*f1d0*/  IMAD.WIDE.U32 R6, R13, UR4, R4 ;  /* 0x000000040d067c25 */ /* 0x000fc8000f8e0004 */
[----:B------:R-:W-:Y:S02]  /*f1e0*/  IMAD R3, R13, UR5, R0 ;  /* 0x000000050d037c24 */ /* 0x000fe4000f8e0200 */
[----:B------:R-:W-:-:S04]  /*f1f0*/  IMAD.WIDE R8, R213, 0x80, R8 ;  /* 0x00000080d5087825 */ /* 0x000fc800078e0208 */
[----:B------:R-:W-:Y:S02]  /*f200*/  VIADD R0, R202, 0x40 ;  /* 0x00000040ca007836 */ /* 0x000fe40000000000 */
[----:B------:R-:W-:Y:S01]  /*f210*/  IMAD.IADD R13, R7, 0x1, R3 ;  /* 0x00000001070d7824 */ /* 0x000fe200078e0203 */
[----:B------:R-:W-:Y:S06]  /*f220*/  @P1 BRA `(.L_x_7774) ;  /* 0x0000000000581947 */ /* 0x000fec0003800000 */
[C---:B------:R-:W-:Y:S01]  /*f230*/  VIADD R3, R201.reuse, 0x40 ;  /* 0x00000040c9037836 */ /* 0x040fe20000000000 */
[C---:B------:R-:W-:Y:S01]  /*f240*/  IADD3 R4, R201.reuse, 0x80, RZ ;  /* 0x00000080c9047810 */ /* 0x040fe20007ffe0ff */
[----:B------:R-:W-:Y:S01]  /*f250*/  ULDC UR4, c[0x0][0xa8c] ;  /* 0x0002a30000047ab9 */ /* 0x000fe20000000800 */
        /* <DEDUP_REMOVED lines=11> */
[----:B------:R-:W-:Y:S02]  /*f310*/  ULDC.64 UR6, c[0x0][0xa80] ;  /* 0x0002a00000067ab9 */ /* 0x000fe40000000a00 */
[----:B------:R-:W-:Y:S02]  /*f320*/  LEA R14, P1, R4, UR6, 0x1 ;  /* 0x00000006040e7c11 */ /* 0x000fe4000f8208ff */
[----:B------:R-:W-:-:S04]  /*f330*/  IADD3 R3, R5, R3, RZ ;  /* 0x0000000305037210 */ /* 0x000fc80007ffe0ff */
[----:B------:R-:W-:-:S05]  /*f340*/  LEA.HI.X R15, R4, UR7, R3, 0x1, P1 ;  /* 0x00000007040f7c11 */ /* 0x000fca00088f0c03 */
[----:B------:R2:W-:Y:S04]  /*f350*/  @!P2 STG.E.128 desc[UR40][R14.64], RZ ;  /* 0x000000ff0e00a986 */ /* 0x0005e8000c101d28 */
[----:B------:R2:W-:Y:S04]  /*f360*/  @!P3 STG.E.128 desc[UR40][R14.64+0x80], RZ ;  /* 0x000080ff0e00b986 */ /* 0x0005e8000c101d28 */
[----:B------:R2:W-:Y:S04]  /*f370*/  @!P4 STG.E.128 desc[UR40][R14.64+0x100], RZ ;  /* 0x000100ff0e00c986 */ /* 0x0005e8000c101d28 */
[----:B------:R2:W-:Y:S02]  /*f380*/  @!P5 STG.E.128 desc[UR40][R14.64+0x180], RZ ;  /* 0x000180ff0e00d986 */ /* 0x0005e4000c101d28 */
.L_x_7774:
[----:B------:R-:W-:Y:S05]  /*f390*/  BSYNC B1 ;  /* 0x0000000000017941 */ /* 0x000fea0003800000 */
.L_x_7773:
[----:B------:R-:W-:Y:S01]  /*f3a0*/  BSSY B1, `(.L_x_7775) ;  /* 0x000001c000017945 */ /* 0x000fe20003800000 */
[----:B------:R-:W-:Y:S01]  /*f3b0*/  ISETP.GE.AND P1, PT, R0, R11, PT ;  /* 0x0000000b0000720c */ /* 0x000fe20003f26270 */
[----:B------:R-:W-:Y:S02]  /*f3c0*/  VIADD R10, R202, 0x60 ;  /* 0x00000060ca0a7836 */ /* 0x000fe40000000000 */
[----:B------:R-:W-:Y:S10]  /*f3d0*/  @P0 BRA `(.L_x_7776) ;  /* 0x0000000000600947 */ /* 0x000ff40003800000 */
[----:B------:R-:W-:Y:S01]  /*f3e0*/  IADD3 R3, P0, R8, 0x20, RZ ;  /* 0x0000002008037810 */ /* 0x000fe20007f1e0ff */
[C---:B------:R-:W-:Y:S01]  /*f3f0*/  VIADD R4, R201.reuse, 0x40 ;  /* 0x00000040c9047836 */ /* 0x040fe20000000000 */
[----:B------:R-:W-:Y:S01]  /*f400*/  ULDC UR4, c[0x0][0xa8c] ;  /* 0x0002a30000047ab9 */ /* 0x000fe20000000800 */
[----:B------:R-:W-:Y:S01]  /*f410*/  VIADD R5, R201, 0x80 ;  /* 0x00000080c9057836 */ /* 0x000fe20000000000 */
[----:B------:R-:W-:Y:S01]  /*f420*/  IADD3.X R0, RZ, R9, RZ, P0, !PT ;  /* 0x00000009ff007210 */ /* 0x000fe200007fe4ff */
[----:B------:R-:W-:Y:S01]  /*f430*/  ULDC.64 UR6, c[0x0][0xad8] ;  /* 0x0002b60000067ab9 */ /* 0x000fe20000000a00 */
        /* <DEDUP_REMOVED lines=11> */
[----:B--2---:R-:W-:Y:S02]  /*f4f0*/  LEA R14, P0, R4, UR6, 0x1 ;  /* 0x00000006040e7c11 */ /* 0x004fe4000f8008ff */
[----:B------:R-:W-:-:S04]  /*f500*/  IADD3 R3, R5, R3, RZ ;  /* 0x0000000305037210 */ /* 0x000fc80007ffe0ff */
[----:B------:R-:W-:-:S05]  /*f510*/  LEA.HI.X R15, R4, UR7, R3, 0x1, P0 ;  /* 0x00000007040f7c11 */ /* 0x000fca00080f0c03 */
[----:B------:R3:W-:Y:S04]  /*f520*/  @!P2 STG.E.128 desc[UR40][R14.64], RZ ;  /* 0x000000ff0e00a986 */ /* 0x0007e8000c101d28 */
[----:B------:R3:W-:Y:S04]  /*f530*/  @!P3 STG.E.128 desc[UR40][R14.64+0x80], RZ ;  /* 0x000080ff0e00b986 */ /* 0x0007e8000c101d28 */
[----:B------:R3:W-:Y:S04]  /*f540*/  @!P4 STG.E.128 desc[UR40][R14.64+0x100], RZ ;  /* 0x000100ff0e00c986 */ /* 0x0007e8000c101d28 */
[----:B------:R3:W-:Y:S02]  /*f550*/  @!P5 STG.E.128 desc[UR40][R14.64+0x180], RZ ;  /* 0x000180ff0e00d986 */ /* 0x0007e4000c101d28 */
.L_x_7776:
[----:B------:R-:W-:Y:S05]  /*f560*/  BSYNC B1 ;  /* 0x0000000000017941 */ /* 0x000fea0003800000 */
.L_x_7775:
        /* <DEDUP_REMOVED lines=27> */
.L_x_7778:
[----:B------:R-:W-:Y:S05]  /*f720*/  BSYNC B1 ;  /* 0x0000000000017941 */ /* 0x000fea0003800000 */
.L_x_7777:
[----:B------:R-:W-:Y:S05]  /*f730*/  @P0 BRA `(.L_x_7769) ;  /* 0x0000000000600947 */ /* 0x000fea0003800000 */
[----:B------:R-:W-:Y:S01]  /*f740*/  IADD3 R3, P0, R8, 0x60, RZ ;  /* 0x0000006008037810 */ /* 0x000fe20007f1e0ff */
[C---:B------:R-:W-:Y:S01]  /*f750*/  VIADD R0, R201.reuse, 0x40 ;  /* 0x00000040c9007836 */ /* 0x040fe20000000000 */
[----:B------:R-:W-:Y:S01]  /*f760*/  ULDC UR4, c[0x0][0xa8c] ;  /* 0x0002a30000047ab9 */ /* 0x000fe20000000800 */
[----:B------:R-:W-:Y:S01]  /*f770*/  MOV R4, R6 ;  /* 0x0000000600047202 */ /* 0x000fe20000000f00 */
[----:B------:R-:W-:Y:S01]  /*f780*/  ULDC.64 UR6, c[0x0][0xad8] ;  /* 0x0002b60000067ab9 */ /* 0x000fe20000000a00 */
[----:B------:R-:W-:Y:S01]  /*f790*/  IMAD.X R8, RZ, RZ, R9, P0 ;  /* 0x000000ffff087224 */ /* 0x000fe200000e0609 */
[----:B------:R-:W-:Y:S01]  /*f7a0*/  ISETP.GE.AND P2, PT, R0, UR4, PT ;  /* 0x0000000400007c0c */ /* 0x000fe2000bf46270 */
[----:B------:R-:W-:Y:S01]  /*f7b0*/  IMAD.MOV.U32 R5, RZ, RZ, R13 ;  /* 0x000000ffff057224 */ /* 0x000fe200078e000d */
[C---:B------:R-:W-:Y:S01]  /*f7c0*/  IADD3 R6, R201.reuse, 0x80, RZ ;  /* 0x00000080c9067810 */ /* 0x040fe20007ffe0ff */
[----:B------:R-:W-:Y:S01]  /*f7d0*/  IMAD R8, R8, UR6, RZ ;  /* 0x0000000608087c24 */ /* 0x000fe2000f8e02ff */
[C---:B------:R-:W-:Y:S01]  /*f7e0*/  ISETP.GE.AND P1, PT, R201.reuse, UR4, PT ;  /* 0x00000004c9007c0c */ /* 0x040fe2000bf26270 */
        /* <DEDUP_REMOVED lines=13> */
.L_x_7769:
[----:B------:R-:W-:Y:S05]  /*f8c0*/  BSYNC B0 ;  /* 0x0000000000007941 */ /* 0x000fea0003800000 */
.L_x_7760:
[----:B------:R-:W-:Y:S02]  /*f8d0*/  ULDC UR4, c[0x0][0xc14] ;  /* 0x0003050000047ab9 */ /* 0x000fe40000000800 */
[----:B-1----:R-:W-:-:S13]  /*f8e0*/  ISETP.GE.AND P0, PT, R87, UR4, PT ;  /* 0x0000000457007c0c */ /* 0x002fda000bf06270 */
[----:B------:R-:W-:Y:S05]  /*f8f0*/  @!P0 BRA `(.L_x_7779) ;  /* 0xffffff14009c8947 */ /* 0x000fea000383ffff */
[----:B------:R-:W-:Y:S05]  /*f900*/  BRA `(.L_x_7646) ;  /* 0x0000005400787947 */ /* 0x000fea0003800000 */
.L_x_7644:
        /* <DEDUP_REMOVED lines=61> */
.L_x_7784:
        /* <DEDUP_REMOVED lines=16> */
.L_x_7783:
[----:B------:R-:W-:Y:S05]  /*fde0*/  BSYNC B0 ;  /* 0x0000000000007941 */ /* 0x000fea0003800000 */
.L_x_7782:
        /* <DEDUP_REMOVED lines=25> */
[----:B------:R-:W-:-:S07]  /*ff80*/  IMAD.MOV.U32 R2, RZ, RZ, R9 ;  /* 0x000000ffff027224 */ /* 0x000fce00078e0009 */
.L_x_7780:
        /* <DEDUP_REMOVED lines=16> */
.L_x_7785:
        /* <DEDUP_REMOVED lines=25> */
.L_x_7781:
[----:B------:R-:W-:Y:S01]  /*10220*/  IMAD.MOV.U32 R17, RZ, RZ, RZ ;  /* 0x000000ffff117224 */ /* 0x000fe200078e00ff */
[----:B------:R-:W-:Y:S01]  /*10230*/  MOV R16, UR6 ;  /* 0x0000000600107c02 */ /* 0x000fe20008000f00 */
[----:B------:R-:W-:-:S07]  /*10240*/  IMAD.MOV.U32 R18, RZ, RZ, RZ ;  /* 0x000000ffff127224 */ /* 0x000fce00078e00ff */
.L_x_7786:
        /* <DEDUP_REMOVED lines=16> */
[----:B------:R-:W-:Y:S01]  /*10350*/  ULDC.64 UR38, c[0x0][0x198] ;  /* 0x0000660000267ab9 */ /* 0x000fe20000000a00 */
[----:B------:R-:W-:Y:S02]  /*10360*/  ULDC UR37, c[0x0][0xc] ;  /* 0x0000030000257ab9 */ /* 0x000fe40000000800 */
[----:B------:R0:W-:Y:S04]  /*10370*/  STL [R1+0x8], R0 ;  /* 0x0000080001007387 */ /* 0x0001e80000100800 */
[----:B------:R0:W-:Y:S04]  /*10380*/  STL [R1+0x4], RZ ;  /* 0x000004ff01007387 */ /* 0x0001e80000100800 */
[----:B------:R0:W-:Y:S04]  /*10390*/  STL [R1+0xc], R0 ;  /* 0x00000c0001007387 */ /* 0x0001e80000100800 */
[----:B------:R0:W-:Y:S02]  /*103a0*/  STL [R1+0x28], RZ ;  /* 0x000028ff01007387 */ /* 0x0001e40000100800 */
.L_x_7869:
[----:B-1-3--:R-:W1:Y:S02]  /*103b0*/  LDC.64 R2, c[0x0][0xc60] ;  /* 0x00031800ff027b82 */ /* 0x00ae640000000a00 */
[----:B-1----:R-:W-:-:S05]  /*103c0*/  IMAD.WIDE R2, R19, 0x4, R2 ;  /* 0x0000000413027825 */ /* 0x002fca00078e0202 */
[----:B--2---:R-:W0:Y:S01]  /*103d0*/  LDG.E R11, desc[UR40][R2.64] ;  /* 0x00000028020b7981 */ /* 0x004e22000c1e1900 */
[----:B------:R-:W-:Y:S05]  /*103e0*/  YIELD ;  /* 0x0000000000007946 */ /* 0x000fea0003800000 */
[----:B------:R-:W-:Y:S01]  /*103f0*/  ULDC.64 UR4, c[0x0][0xa28] ;  /* 0x00028a0000047ab9 */ /* 0x000fe20000000a00 */
[----:B------:R-:W-:Y:S01]  /*10400*/  MOV R6, RZ ;  /* 0x000000ff00067202 */ /* 0x000fe20000000f00 */
        /* <DEDUP_REMOVED lines=18> */
[C---:B------:R-:W-:Y:S02]  /*10530*/  SHF.L.U64.HI R0, R11.reuse, 0x2, R0 ;  /* 0x000000020b007819 */ /* 0x040fe40000010200 */
[----:B------:R-:W-:Y:S01]  /*10540*/  ISETP.NE.AND.EX P1, PT, RZ, UR5, PT, P1 ;  /* 0x00000005ff007c0c */ /* 0x000fe2000bf25310 */
[----:B--2---:R0:W-:Y:S02]  /*10550*/  STL [R1+0x34], R4 ;  /* 0x0000340401007387 */ /* 0x0041e40000100800 */
[----:B0-----:R-:W-:-:S10]  /*10560*/  IMAD.SHL.U32 R4, R11, 0x4, RZ ;  /* 0x000000040b047824 */ /* 0x001fd400078e00ff */
[----:B------:R-:W-:Y:S01]  /*10570*/  @P1 IADD3 R8, P0, R4, UR4, RZ ;  /* 0x0000000404081c10 */ /* 0x000fe2000ff1e0ff */
[----:B------:R0:W-:Y:S03]  /*10580*/  STL [R1+0x20], R4 ;  /* 0x0000200401007387 */ /* 0x0001e60000100800 */
        /* <DEDUP_REMOVED lines=8> */
[----:B0-----:R-:W-:Y:S01]  /*10610*/  IADD3 R4, P0, R4, UR6, RZ ;  /* 0x0000000604047c10 */ /* 0x001fe2000ff1e0ff */
        /* <DEDUP_REMOVED lines=8> */
[----:B------:R-:W-:-:S06]  /*106a0*/  MOV R7, UR4 ;  /* 0x0000000400077c02 */ /* 0x000fcc0008000f00 */
[----:B------:R0:W5:Y:S01]  /*106b0*/  @P1 LDG.E R7, desc[UR40][R8.64] ;  /* 0x0000002808071981 */ /* 0x000162000c1e1900 */
[----:B------:R-:W-:Y:S01]  /*106c0*/  ISETP.NE.U32.AND P0, PT, RZ, UR6, PT ;  /* 0x00000006ff007c0c */ /* 0x000fe2000bf05070 */
[----:B------:R-:W-:Y:S02]  /*106d0*/  ULDC UR4, c[0x0][0x338] ;  /* 0x0000ce0000047ab9 */ /* 0x000fe40000000800 */
[----:B-1----:R-:W-:Y:S01]  /*106e0*/  IMAD.U32 R0, RZ, RZ, UR4 ;  /* 0x00000004ff007e24 */ /* 0x002fe2000f8e00ff */
[----:B------:R-:W-:Y:S01]  /*106f0*/  ISETP.NE.AND.EX P0, PT, RZ, UR7, PT, P0 ;  /* 0x00000007ff007c0c */ /* 0x000fe2000bf05300 */
[----:B------:R-:W-:-:S12]  /*10700*/  @P1 BRA `(.L_x_7788) ;  /* 0x0000000000101947 */ /* 0x000fd80003800000 */
[----:B------:R-:W-:Y:S05]  /*10710*/  @!P2 BRA `(.L_x_7788) ;  /* 0x00000000000ca947 */ /* 0x000fea0003800000 */
[----:B-----5:R-:W2:Y:S04]  /*10720*/  LDG.E R7, desc[UR40][R2.64] ;  /* 0x0000002802077981 */ /* 0x020ea8000c1e1900 */
[----:B0-----:R-:W2:Y:S02]  /*10730*/  LDG.E R2, desc[UR40][R2.64+0x4] ;  /* 0x0000042802027981 */ /* 0x001ea4000c1e1900 */
[----:B--2---:R-:W-:-:S07]  /*10740*/  IMAD.IADD R7, R2, 0x1, -R7 ;  /* 0x0000000102077824 */ /* 0x004fce00078e0a07 */
.L_x_7788:
[----:B0-----:R-:W2:Y:S04]  /*10750*/  @P0 LDG.E R2, desc[UR40][R4.64] ;  /* 0x0000002804020981 */ /* 0x001ea8000c1e1900 */
[----:B------:R-:W2:Y:S01]  /*10760*/  @P0 LDG.E R3, desc[UR40][R4.64+0x4] ;  /* 0x0000042804030981 */ /* 0x000ea2000c1e1900 */
[----:B-----5:R-:W-:Y:S01]  /*10770*/  IADD3 R7, -R6, R7, RZ ;  /* 0x0000000706077210 */ /* 0x020fe20007ffe1ff */
[----:B--2---:R-:W-:-:S04]  /*10780*/  @P0 IMAD.IADD R0, R3, 0x1, -R2 ;  /* 0x0000000103000824 */ /* 0x004fc800078e0a02 */
[----:B------:R-:W-:-:S04]  /*10790*/  IMAD.IADD R8, R7, 0x1, R0 ;  /* 0x0000000107087824 */ /* 0x000fc800078e0200 */
[----:B------:R-:W-:Y:S01]  /*107a0*/  VIADD R2, R8, 0x5f ;  /* 0x0000005f08027836 */ /* 0x000fe20000000000 */
[----:B------:R0:W-:Y:S03]  /*107b0*/  STL [R1+0x2c], R8 ;  /* 0x00002c0801007387 */ /* 0x0001e60000100800 */
[----:B------:R-:W-:-:S05]  /*107c0*/  IMAD.HI R2, R2, 0x2aaaaaab, RZ ;  /* 0x2aaaaaab02027827 */ /* 0x000fca00078e02ff */
[----:B------:R-:W-:-:S04]  /*107d0*/  SHF.R.U32.HI R3, RZ, 0x1f, R2 ;  /* 0x0000001fff037819 */ /* 0x000fc80000011602 */
[----:B0-----:R-:W-:-:S05]  /*107e0*/  LEA.HI.SX32 R8, R2, R3, 0x1c ;  /* 0x0000000302087211 */ /* 0x001fca00078fe2ff */
[--C-:B------:R-:W-:Y:S01]  /*107f0*/  IMAD R2, R8, 0x60, -R7.reuse ;  /* 0x0000006008027824 */ /* 0x100fe200078e0a07 */
[----:B------:R0:W-:Y:S01]  /*10800*/  STL [R1+0x1c], R8 ;  /* 0x00001c0801007387 */ /* 0x0001e20000100800 */
[----:B------:R-:W-:-:S03]  /*10810*/  IMAD.MOV R7, RZ, RZ, -R7 ;  /* 0x000000ffff077224 */ /* 0x000fc600078e0a07 */
[----:B------:R-:W-:Y:S02]  /*10820*/  VIMNMX R0, R2, R0, PT ;  /* 0x0000000002007248 */ /* 0x000fe40003fe0100 */
[----:B------:R-:W-:-:S04]  /*10830*/  VIMNMX R2, RZ, R7, !PT ;  /* 0x00000007ff027248 */ /* 0x000fc80007fe0100 */
[----:B------:R-:W-:Y:S01]  /*10840*/  ISETP.GT.AND P1, PT, R0, R2, PT ;  /* 0x000000020000720c */ /* 0x000fe20003f24270 */
[----:B0-----:R-:W-:-:S05]  /*10850*/  IMAD.WIDE.U32 R8, R2, -0x55555555, RZ ;  /* 0xaaaaaaab02087825 */ /* 0x001fca00078e00ff */
[----:B------:R-:W-:-:S07]  /*10860*/  SHF.R.U32.HI R2, RZ, 0x6, R9 ;  /* 0x00000006ff027819 */ /* 0x000fce0000011609 */
[----:B------:R-:W-:Y:S01]  /*10870*/  @P1 IADD3 R3, R0, 0x5f, RZ ;  /* 0x0000005f00031810 */ /* 0x000fe20007ffe0ff */
[----:B------:R-:W-:-:S04]  /*10880*/  IMAD.MOV.U32 R0, RZ, RZ, R2 ;  /* 0x000000ffff007224 */ /* 0x000fc800078e0002 */
[----:B------:R-:W-:-:S05]  /*10890*/  @P1 IMAD.HI R3, R3, 0x2aaaaaab, RZ ;  /* 0x2aaaaaab03031827 */ /* 0x000fca00078e02ff */
[----:B------:R-:W-:-:S04]  /*108a0*/  @P1 SHF.R.U32.HI R7, RZ, 0x1f, R3 ;  /* 0x0000001fff071819 */ /* 0x000fc80000011603 */
[----:B------:R-:W-:Y:S01]  /*108b0*/  @P1 LEA.HI.SX32 R0, R3, R7, 0x1c ;  /* 0x0000000703001211 */ /* 0x000fe200078fe2ff */
[----:B------:R-:W-:-:S06]  /*108c0*/  IMAD.MOV.U32 R7, RZ, RZ, RZ ;  /* 0x000000ffff077224 */ /* 0x000fcc00078e00ff */
[----:B------:R0:W5:Y:S01]  /*108d0*/  @P0 LDG.E R7, desc[UR40][R4.64] ;  /* 0x0000002804070981 */ /* 0x000162000c1e1900 */
[----:B------:R-:W-:Y:S01]  /*108e0*/  IMAD.IADD R3, R10, 0x1, R6 ;  /* 0x000000010a037824 */ /* 0x000fe200078e0206 */
[----:B------:R-:W-:Y:S01]  /*108f0*/  ISETP.GT.AND P1, PT, R0, R2, PT ;  /* 0x000000020000720c */ /* 0x000fe20003f24270 */
[----:B------:R-:W-:Y:S01]  /*10900*/  BSSY B0, `(.L_x_7789) ;  /* 0x00000d6000007945 */ /* 0x000fe20003800000 */
[----:B------:R-:W-:Y:S02]  /*10910*/  PLOP3.LUT P2, PT, PT, PT, PT, 0x80, 0x0 ;  /* 0x000000000000781c */ /* 0x000fe40003f4f070 */
[----:B------:R0:W-:Y:S09]  /*10920*/  STL [R1+0x10], R3 ;  /* 0x0000100301007387 */ /* 0x0001f20000100800 */
        /* <DEDUP_REMOVED lines=11> */
.L_x_7915:
[----:B------:R-:W-:-:S03]  /*109e0*/  UMOV UR4, 0xffffffff ;  /* 0xffffffff00047882 */ /* 0x000fc60000000000 */
[----:B------:R-:W-:Y:S05]  /*109f0*/  BRA.DIV UR4, `(.L_x_7792) ;  /* 0x0000004e04a87947 */ /* 0x000fea000b800000 */
[----:B------:R-:W-:-:S13]  /*10a00*/  ELECT P6, URZ, PT ;  /* 0x00000000003f782f */ /* 0x000fda00038c0000 */
.L_x_7918:
[----:B------:R-:W2:Y:S01]  /*10a10*/  LDL R5, [R1+0x28] ;  /* 0x0000280001057983 */ /* 0x000ea20000100800 */
[----:B------:R-:W-:Y:S01]  /*10a20*/  MOV R8, 0x400 ;  /* 0x0000040000087802 */ /* 0x000fe20000000f00 */
[----:B------:R-:W-:Y:S01]  /*10a30*/  BSSY B1, `(.L_x_7793) ;  /* 0x000000a000017945 */ /* 0x000fe20003800000 */
        /* <DEDUP_REMOVED lines=9> */
.L_x_7919:
[----:B------:R-:W-:Y:S05]  /*10ad0*/  BSYNC B1 ;  /* 0x0000000000017941 */ /* 0x000fea0003800000 */
.L_x_7793:
        /* <DEDUP_REMOVED lines=8> */
.L_x_7920:
        /* <DEDUP_REMOVED lines=11> */
.L_x_7798:
        /* <DEDUP_REMOVED lines=19> */
.L_x_7921:
        /* <DEDUP_REMOVED lines=8> */
.L_x_7800:
        /* <DEDUP_REMOVED lines=31> */
.L_x_7796:
[----:B------:R-:W-:Y:S05]  /*10fb0*/  BSYNC B1 ;  /* 0x0000000000017941 */ /* 0x000fea0003800000 */
.L_x_7795:
        /* <DEDUP_REMOVED lines=12> */
[----:B-1----:R-:W-:Y:S05]  /*11080*/  @!P0 BRA `(.L_x_7790) ;  /* 0x0000000400748947 */ /* 0x002fea0003800000 */
[C---:B-----5:R-:W-:Y:S02]  /*11090*/  IMAD R6, R0.reuse, 0x60, R7 ;  /* 0x0000006000067824 */ /* 0x060fe400078e0207 */
[----:B------:R-:W-:Y:S02]  /*110a0*/  VIADD R0, R0, 0xffffffff ;  /* 0xffffffff00007836 */ /* 0x000fe40000000000 */
[----:B------:R-:W-:-:S07]  /*110b0*/  VIADD R6, R6, 0xffffff40 ;  /* 0xffffff4006067836 */ /* 0x000fce0000000000 */
.L_x_7807:
        /* <DEDUP_REMOVED lines=9> */
.L_x_7922:
        /* <DEDUP_REMOVED lines=11> */
.L_x_7804:
        /* <DEDUP_REMOVED lines=17> */
.L_x_7923:
        /* <DEDUP_REMOVED lines=8> */
.L_x_7806:
        /* <DEDUP_REMOVED lines=21> */
[----:B------:R-:W-:Y:S01]  /*114e0*/  UMOV UR15, 0x80 ;  /* 0x00000080000f7882 */ /* 0x000fe20000000000 */
        /* <DEDUP_REMOVED lines=8> */
[----:B0-----:R-:W-:Y:S01]  /*11570*/  NOP ;  /* 0x0000000000007918 */ /* 0x001fe20000000000 */
.L_x_7802:
[----:B------:R-:W-:Y:S05]  /*11580*/  BSYNC B1 ;  /* 0x0000000000017941 */ /* 0x000fea0003800000 */
.L_x_7801:
        /* <DEDUP_REMOVED lines=13> */
.L_x_7790:
[----:B------:R-:W-:Y:S05]  /*11660*/  BSYNC B0 ;  /* 0x0000000000007941 */ /* 0x000fea0003800000 */
.L_x_7789:
        /* <DEDUP_REMOVED lines=23> */
.L_x_7809:
        /* <DEDUP_REMOVED lines=15> */
[----:B-1----:R-:W-:Y:S01]  /*118d0*/  MOV R8, 0x70 ;  /* 0x0000007000087802 */ /* 0x002fe20000000f00 */
[----:B------:R-:W-:Y:S02]  /*118e0*/  IMAD.U32 R7, RZ, RZ, UR9 ;  /* 0x00000009ff077e24 */ /* 0x000fe4000f8e00ff */
[----:B------:R-:W-:-:S02]  /*118f0*/  IMAD.U32 R10, RZ, RZ, UR4 ;  /* 0x00000004ff0a7e24 */ /* 0x000fc4000f8e00ff */
[----:B------:R-:W-:Y:S02]  /*11900*/  IMAD.U32 R11, RZ, RZ, UR5 ;  /* 0x00000005ff0b7e24 */ /* 0x000fe4000f8e00ff */
[----:B------:R-:W-:Y:S02]  /*11910*/  IMAD.MOV.U32 R12, RZ, RZ, 0x1 ;  /* 0x00000001ff0c7424 */ /* 0x000fe400078e00ff */
[----:B------:R-:W-:-:S07]  /*11920*/  IMAD.MOV.U32 R13, RZ, RZ, RZ ;  /* 0x000000ffff0d7224 */ /* 0x000fce00078e00ff */
[----:B------:R-:W-:-:S07]  /*11930*/  LEPC R20, `(.L_x_7811) ;  /* 0x000000001014794e */ /* 0x000fce0000000000 */
[----:B0-----:R-:W-:Y:S05]  /*11940*/  CALL.ABS.NOINC R2 ;  /* 0x0000000002007343 */ /* 0x001fea0003c00000 */
.L_x_7811:
        /* <DEDUP_REMOVED lines=13> */
[----:B------:R-:W-:Y:S01]  /*11a20*/  MOV R13, RZ ;  /* 0x000000ff000d7202 */ /* 0x000fe20000000f00 */
[----:B------:R-:W-:-:S02]  /*11a30*/  IMAD.U32 R7, RZ, RZ, UR9 ;  /* 0x00000009ff077e24 */ /* 0x000fc4000f8e00ff */
[----:B------:R-:W-:Y:S02]  /*11a40*/  IMAD.U32 R11, RZ, RZ, UR5 ;  /* 0x00000005ff0b7e24 */ /* 0x000fe4000f8e00ff */
[----:B-1----:R-:W-:Y:S02]  /*11a50*/  IMAD.MOV.U32 R8, RZ, RZ, 0x70 ;  /* 0x00000070ff087424 */ /* 0x002fe400078e00ff */
[----:B0-----:R-:W-:-:S07]  /*11a60*/  IMAD.MOV.U32 R12, RZ, RZ, 0x1 ;  /* 0x00000001ff0c7424 */ /* 0x001fce00078e00ff */
[----:B------:R-:W-:-:S07]  /*11a70*/  LEPC R20, `(.L_x_7813) ;  /* 0x000000001014794e */ /* 0x000fce0000000000 */
[----:B--2---:R-:W-:Y:S05]  /*11a80*/  CALL.ABS.NOINC R2 ;  /* 0x0000000002007343 */ /* 0x004fea0003c00000 */
.L_x_7813:
        /* <DEDUP_REMOVED lines=16> */
.L_x_7812:
        /* <DEDUP_REMOVED lines=22> */
[----:B0-----:R-:W-:Y:S02]  /*11cf0*/  ISETP.NE.AND P0, PT, R4, 0x1, PT ;  /* 0x000000010400780c */ /* 0x001fe40003f05270 */
[----:B------:R-:W-:-:S11]  /*11d00*/  MOV R4, R18 ;  /* 0x0000001200047202 */ /* 0x000fd60000000f00 */
[----:B------:R-:W0:Y:S08]  /*11d10*/  @P0 LDC R5, c[0x0][0x42c] ;  /* 0x00010b00ff050b82 */ /* 0x000e300000000800 */
[----:B--2---:R-:W2:Y:S01]  /*11d20*/  @P0 LDC R2, c[0x0][0x430] ;  /* 0x00010c00ff020b82 */ /* 0x004ea20000000800 */
[----:B0-----:R-:W-:-:S05]  /*11d30*/  @P0 IMAD.HI.U32 R3, R18, R5, RZ ;  /* 0x0000000512030227 */ /* 0x001fca00078e00ff */
[----:B--2---:R-:W-:Y:S02]  /*11d40*/  @P0 SHF.R.U32.HI R4, RZ, R2, R3 ;  /* 0x00000002ff040219 */ /* 0x004fe40000011603 */
[----:B------:R-:W-:-:S04]  /*11d50*/  ISETP.NE.U32.AND P0, PT, RZ, UR4, PT ;  /* 0x00000004ff007c0c */ /* 0x000fc8000bf05070 */
[----:B------:R-:W-:-:S04]  /*11d60*/  ISETP.NE.AND.EX P0, PT, RZ, UR5, PT, P0 ;  /* 0x00000005ff007c0c */ /* 0x000fc8000bf05300 */
[----:B------:R-:W-:-:S09]  /*11d70*/  SEL R2, R6, RZ, !P0 ;  /* 0x000000ff06027207 */ /* 0x000fd20004000000 */
.L_x_7814:
        /* <DEDUP_REMOVED lines=17> */
.L_x_7926:
[----:B------:R-:W2:Y:S01]  /*11e90*/  LDL R3, [R1+0x1c] ;  /* 0x00001c0001037983 */ /* 0x000ea20000100800 */
[----:B------:R-:W-:Y:S01]  /*11ea0*/  UMOV UR4, 0xffffffff ;  /* 0xffffffff00047882 */ /* 0x000fe20000000000 */
[----:B-1----:R-:W-:Y:S01]  /*11eb0*/  SHF.R.S32.HI R8, RZ, 0x1f, R0 ;  /* 0x0000001fff087819 */ /* 0x002fe20000011400 */
[----:B--2---:R-:W-:Y:S01]  /*11ec0*/  VIADD R3, R3, 0xffffffff ;  /* 0xffffffff03037836 */ /* 0x004fe20000000000 */
[----:B------:R-:W-:Y:S06]  /*11ed0*/  BRA.DIV UR4, `(.L_x_7816) ;  /* 0x0000003e04287947 */ /* 0x000fec000b800000 */
[----:B------:R-:W-:-:S13]  /*11ee0*/  ELECT P6, URZ, PT ;  /* 0x00000000003f782f */ /* 0x000fda00038c0000 */
.L_x_7929:
        /* <DEDUP_REMOVED lines=24> */
.L_x_7818:
        /* <DEDUP_REMOVED lines=9> */
.L_x_7930:
        /* <DEDUP_REMOVED lines=11> */
.L_x_7820:
        /* <DEDUP_REMOVED lines=23> */
.L_x_7817:
        /* <DEDUP_REMOVED lines=14> */
[----:B------:R-:W-:Y:S02]  /*12400*/  @P0 MOV R5, 0x4000 ;  /* 0x0000400000050802 */ /* 0x000fe40000000f00 */
        /* <DEDUP_REMOVED lines=15> */
.L_x_7931:
[----:B------:R-:W-:Y:S05]  /*12500*/  BSYNC B0 ;  /* 0x0000000000007941 */ /* 0x000fea0003800000 */
.L_x_7821:
        /* <DEDUP_REMOVED lines=11> */
.L_x_7932:
        /* <DEDUP_REMOVED lines=11> */
.L_x_7826:
        /* <DEDUP_REMOVED lines=38> */
.L_x_7824:
[----:B------:R-:W-:Y:S05]  /*128d0*/  BSYNC B0 ;  /* 0x0000000000007941 */ /* 0x000fea0003800000 */
.L_x_7823:
        /* <DEDUP_REMOVED lines=46> */
.L_x_7833:
[----:B------:R-:W2:Y:S01]  /*12bc0*/  S2R R7, SR_CgaCtaId ;  /* 0x0000000000077919 */ /* 0x000ea20000008800 */
[----:B------:R-:W-:-:S04]  /*12bd0*/  MOV R2, 0x400 ;  /* 0x0000040000027802 */ /* 0x000fc80000000f00 */
[----:B--2---:R-:W-:Y:S02]  /*12be0*/  LEA R2, R7, R2, 0x18 ;  /* 0x0000000207027211 */ /* 0x004fe400078ec0ff */
[----:B------:R-:W-:-:S03]  /*12bf0*/  SHF.L.U32 R7, R12, 0x1f, RZ ;  /* 0x0000001f0c077819 */ /* 0x000fc600000006ff */
[----:B------:R-:W-:-:S04]  /*12c00*/  IMAD R2, R13, 0x8, R2 ;  /* 0x000000080d027824 */ /* 0x000fc800078e0202 */
[----:B------:R-:W2:Y:S02]  /*12c10*/  SYNCS.PHASECHK.TRANS64.TRYWAIT P0, [R2+URZ+0x22840], R7 ;  /* 0x02284007020075a7 */ /* 0x000ea4000800017f */
[----:B--2---:R-:W-:Y:S05]  /*12c20*/  @!P0 BRA `(.L_x_7834) ;  /* 0x00000030003c8947 */ /* 0x004fea0003800000 */
.L_x_7933:
        /* <DEDUP_REMOVED lines=11> */
.L_x_7835:
        /* <DEDUP_REMOVED lines=22> */
.L_x_7934:
        /* <DEDUP_REMOVED lines=8> */
.L_x_7837:
        /* <DEDUP_REMOVED lines=34> */
.L_x_7832:
[----:B------:R-:W-:Y:S05]  /*130e0*/  BSYNC B2 ;  /* 0x0000000000027941 */ /* 0x000fea0003800000 */
.L_x_7831:
[----:B------:R-:W2:Y:S02]  /*130f0*/  LDL.LU R2, [R1+0x1c] ;  /* 0x00001c0001027983 */ /* 0x000ea40000300800 */
[----:B--2---:R-:W-:-:S07]  /*13100*/  VIADD R5, R2, 0xfffffffd ;  /* 0xfffffffd02057836 */ /* 0x004fce0000000000 */
.L_x_7830:
[----:B------:R-:W-:Y:S05]  /*13110*/  BSYNC B1 ;  /* 0x0000000000017941 */ /* 0x000fea0003800000 */
.L_x_7829:
[----:B------:R-:W-:-:S05]  /*13120*/  IMAD.MOV R2, RZ, RZ, -R9 ;  /* 0x000000ffff027224 */ /* 0x000fca00078e0a09 */
[----:B------:R-:W-:-:S13]  /*13130*/  ISETP.NE.AND P0, PT, R3, R2, PT ;  /* 0x000000020300720c */ /* 0x000fda0003f05270 */
[----:B------:R-:W-:Y:S05]  /*13140*/  @!P0 BRA `(.L_x_7828) ;  /* 0x0000000c00988947 */ /* 0x000fea0003800000 */
.L_x_7852:
        /* <DEDUP_REMOVED lines=32> */
.L_x_7840:
[----:B------:R-:W3:Y:S01]  /*13350*/  S2R R3, SR_CgaCtaId ;  /* 0x0000000000037919 */ /* 0x000ee20000008800 */
[----:B------:R-:W-:Y:S02]  /*13360*/  MOV R2, 0x400 ;  /* 0x0000040000027802 */ /* 0x000fe40000000f00 */
[----:B--2---:R-:W-:Y:S02]  /*13370*/  SHF.L.U32 R7, R10, 0x1f, RZ ;  /* 0x0000001f0a077819 */ /* 0x004fe400000006ff */
[----:B---3--:R-:W-:-:S04]  /*13380*/  LEA R2, R3, R2, 0x18 ;  /* 0x0000000203027211 */ /* 0x008fc800078ec0ff */
[----:B------:R-:W-:-:S04]  /*13390*/  LEA R3, R9, R2, 0x3 ;  /* 0x0000000209037211 */ /* 0x000fc800078e18ff */
[----:B------:R-:W2:Y:S02]  /*133a0*/  SYNCS.PHASECHK.TRANS64.TRYWAIT P0, [R3+URZ+0x22840], R7 ;  /* 0x02284007030075a7 */ /* 0x000ea4000800017f */
[----:B--2---:R-:W-:Y:S05]  /*133b0*/  @!P0 BRA `(.L_x_7841) ;  /* 0x0000002800808947 */ /* 0x004fea0003800000 */
.L_x_7935:
        /* <DEDUP_REMOVED lines=11> */
.L_x_7842:
[----:B0-----:R-:W4:Y:S01]  /*13470*/  LDL R12, [R1+0x10] ;  /* 0x00001000010c7983 */ /* 0x001f220000100800 */
[----:B---3--:R-:W-:Y:S01]  /*13480*/  MOV R2, 0x400 ;  /* 0x0000040000027802 */ /* 0x008fe20000000f00 */
        /* <DEDUP_REMOVED lines=17> */
[----:B------:R-:W3:Y:S02]  /*135a0*/  SYNCS.PHASECHK.TRANS64.TRYWAIT P1, [R3+URZ+0x22860], R7 ;  /* 0x02286007030075a7 */ /* 0x000ee4000802017f */
[----:B0--3--:R-:W-:Y:S05]  /*135b0*/  @!P1 BRA `(.L_x_7843) ;  /* 0x0000002800149947 */ /* 0x009fea0003800000 */
.L_x_7936:
        /* <DEDUP_REMOVED lines=8> */
.L_x_7844:
        /* <DEDUP_REMOVED lines=11> */
[----:B------:R-:W-:-:S07]  /*136f0*/  UMOV UR17, 0x40 ;  /* 0x0000004000117882 */ /* 0x000fce0000000000 */
        /* <DEDUP_REMOVED lines=21> */
.L_x_7839:
[----:B------:R-:W-:Y:S05]  /*13850*/  BSYNC B1 ;  /* 0x0000000000017941 */ /* 0x000fea0003800000 */
.L_x_7838:
        /* <DEDUP_REMOVED lines=31> */
.L_x_7847:
[----:B------:R-:W4:Y:S01]  /*13a50*/  S2R R3, SR_CgaCtaId ;  /* 0x0000000000037919 */ /* 0x000f220000008800 */
[----:B------:R-:W-:Y:S02]  /*13a60*/  MOV R2, 0x400 ;  /* 0x0000040000027802 */ /* 0x000fe40000000f00 */
[----:B---3--:R-:W-:Y:S02]  /*13a70*/  SHF.L.U32 R7, R10, 0x1f, RZ ;  /* 0x0000001f0a077819 */ /* 0x008fe400000006ff */
[----:B----4-:R-:W-:-:S04]  /*13a80*/  LEA R2, R3, R2, 0x18 ;  /* 0x0000000203027211 */ /* 0x010fc800078ec0ff */
[----:B------:R-:W-:-:S04]  /*13a90*/  LEA R3, R11, R2, 0x3 ;  /* 0x000000020b037211 */ /* 0x000fc800078e18ff */
[----:B------:R-:W3:Y:S02]  /*13aa0*/  SYNCS.PHASECHK.TRANS64.TRYWAIT P0, [R3+URZ+0x22840], R7 ;  /* 0x02284007030075a7 */ /* 0x000ee4000800017f */
[----:B---3--:R-:W-:Y:S05]  /*13ab0*/  @!P0 BRA `(.L_x_7848) ;  /* 0x0000002000e88947 */ /* 0x008fea0003800000 */
.L_x_7937:
[----:B------:R-:W4:Y:S02]  /*13ac0*/  S2R R2, SR_TID.X ;  /* 0x0000000000027919 */ /* 0x000f240000002100 */
[----:B----4-:R-:W-:-:S04]  /*13ad0*/  LOP3.LUT R2, R2, 0x7f, RZ, 0xc0, !PT ;  /* 0x0000007f02027812 */ /* 0x010fc800078ec0ff */
[----:B------:R-:W-:-:S13]  /*13ae0*/  ISETP.NE.AND P0, PT, R2, RZ, PT ;  /* 0x000000ff0200720c */ /* 0x000fda0003f05270 */
[----:B------:R-:W-:Y:S05]  /*13af0*/  @P0 BRA `(.L_x_7849) ;  /* 0x00000000001c0947 */ /* 0x000fea0003800000 */
[----:B------:R-:W4:Y:S02]  /*13b00*/  S2R R2, SR_TID.X ;  /* 0x0000000000027919 */ /* 0x000f240000002100 */
[----:B----4-:R-:W-:-:S04]  /*13b10*/  LOP3.LUT R2, R2, 0x1f, RZ, 0xc0, !PT ;  /* 0x0000001f02027812 */ /* 0x010fc800078ec0ff */
[----:B------:R-:W-:Y:S01]  /*13b20*/  ISETP.NE.AND P1, PT, R2, RZ, PT ;  /* 0x000000ff0200720c */ /* 0x000fe20003f25270 */
[----:B------:R-:W-:-:S04]  /*13b30*/  IMAD.MOV.U32 R2, RZ, RZ, 0x3000 ;  /* 0x00003000ff027424 */ /* 0x000fc800078e00ff */
[----:B------:R4:W-:Y:S08]  /*13b40*/  SYNCS.ARRIVE.TRANS64 RZ, [R3+URZ+0x22830], R2 ;  /* 0x0228300203ff79a7 */ /* 0x0009f0000800003f */
[----:B------:R-:W-:Y:S05]  /*13b50*/  @!P1 BRA `(.L_x_7849) ;  /* 0x0000000000049947 */ /* 0x000fea0003800000 */
[----:B------:R-:W-:Y:S01]  /*13b60*/  BPT.TRAP 0x1 ;  /* 0x000000040000795c */ /* 0x000fe20000300000 */
.L_x_7849:
[----:B----4-:R-:W4:Y:S01]  /*13b70*/  LDL R2, [R1] ;  /* 0x0000000001027983 */ /* 0x010f220000100800 */
        /* <DEDUP_REMOVED lines=13> */
[----:B----4-:R-:W-:-:S05]  /*13c50*/  IMAD R2, R2, 0x3000, R11 ;  /* 0x0000300002027824 */ /* 0x010fca00078e020b */
[----:B------:R-:W-:Y:S01]  /*13c60*/  R2UR UR8, R2 ;  /* 0x00000000020872ca */ /* 0x000fe200000e0000 */
[----:B--2---:R-:W-:-:S05]  /*13c70*/  IMAD R9, R9, 0x60, R10 ;  /* 0x0000006009097824 */ /* 0x004fca00078e020a */
[----:B------:R-:W-:-:S07]  /*13c80*/  R2UR UR11, R9 ;  /* 0x00000000090b72ca */ /* 0x000fce00000e0000 */
[----:B------:R-:W-:-:S09]  /*13c90*/  UIADD3 UR8, UR8, 0x1c400, URZ ;  /* 0x0001c40008087890 */ /* 0x000fd2000fffe03f */
[----:B------:R0:W-:Y:S01]  /*13ca0*/  UTMALDG.4D [UR8], [UR4], desc[UR6] ;  /* 0x00000608040075b4 */ /* 0x0001e20008019000 */
[----:B------:R-:W2:Y:S02]  /*13cb0*/  SYNCS.PHASECHK.TRANS64.TRYWAIT P1, [R3+URZ+0x22860], R7 ;  /* 0x02286007030075a7 */ /* 0x000ea4000802017f */
[----:B0-2---:R-:W-:Y:S05]  /*13cc0*/  @!P1 BRA `(.L_x_7850) ;  /* 0x0000002000789947 */ /* 0x005fea0003800000 */
.L_x_7938:
        /* <DEDUP_REMOVED lines=8> */
.L_x_7851:
[----:B--2---:R-:W2:Y:S01]  /*13d50*/  LDL R2, [R1] ;  /* 0x0000000001027983 */ /* 0x004ea20000100800 */
[----:B0--3--:R-:W-:Y:S01]  /*13d60*/  MOV R7, 0x400 ;  /* 0x0000040000077802 */ /* 0x009fe20000000f00 */
        /* <DEDUP_REMOVED lines=32> */
.L_x_7846:
[----:B------:R-:W-:Y:S05]  /*13f70*/  BSYNC B1 ;  /* 0x0000000000017941 */ /* 0x000fea0003800000 */
.L_x_7845:
[C---:B------:R-:W-:Y:S01]  /*13f80*/  ISETP.GT.AND P0, PT, R5.reuse, 0x1, PT ;  /* 0x000000010500780c */ /* 0x040fe20003f04270 */
[----:B------:R-:W-:-:S12]  /*13f90*/  VIADD R5, R5, 0xfffffffe ;  /* 0xfffffffe05057836 */ /* 0x000fd80000000000 */
[----:B------:R-:W-:Y:S05]  /*13fa0*/  @P0 BRA `(.L_x_7852) ;  /* 0xfffffff000680947 */ /* 0x000fea000383ffff */
.L_x_7828:
[----:B------:R-:W-:Y:S05]  /*13fb0*/  BSYNC B0 ;  /* 0x0000000000007941 */ /* 0x000fea0003800000 */
.L_x_7827:
        /* <DEDUP_REMOVED lines=23> */
.L_x_7854:
[----:B------:R-:W-:Y:S05]  /*14130*/  BSYNC B0 ;  /* 0x0000000000007941 */ /* 0x000fea0003800000 */
.L_x_7853:
[----:B---3--:R-:W3:Y:S02]  /*14140*/  LDL.LU R2, [R1+0x8] ;  /* 0x0000080001027983 */ /* 0x008ee40000300800 */
[----:B---3--:R-:W-:-:S05]  /*14150*/  LOP3.LUT R2, R2, R0, RZ, 0x3c, !PT ;  /* 0x0000000002027212 */ /* 0x008fca00078e3cff */
[----:B------:R3:W-:Y:S02]  /*14160*/  STL [R1+0x8], R2 ;  /* 0x0000080201007387 */ /* 0x0007e40000100800 */
.L_x_7810:
[----:B------:R-:W-:Y:S05]  /*14170*/  BSYNC B6 ;  /* 0x0000000000067941 */ /* 0x000fea0003800000 */
.L_x_7808:
[----:B------:R-:W-:-:S03]  /*14180*/  UMOV UR4, 0xffffffff ;  /* 0xffffffff00047882 */ /* 0x000fc60000000000 */
[----:B------:R-:W-:Y:S05]  /*14190*/  BRA.DIV UR4, `(.L_x_7855) ;  /* 0x0000001e04587947 */ /* 0x000fea000b800000 */
[----:B0-----:R0:W4:Y:S04]  /*141a0*/  SHFL.IDX PT, R4, R16, RZ, 0x1f ;  /* 0x00001fff10047589 */ /* 0x00112800000e0000 */
[----:B------:R0:W0:Y:S02]  /*141b0*/  SHFL.IDX PT, R6, R16, 0x1, 0x1f ;  /* 0x00201f0010067f89 */ /* 0x00002400000e0000 */
.L_x_7942:
        /* <DEDUP_REMOVED lines=10> */
[----:B---3--:R-:W1:Y:S02]  /*14260*/  LDC.64 R2, c[0x0][0xc58] ;  /* 0x00031600ff027b82 */ /* 0x008e640000000a00 */
[----:B-1----:R-:W-:-:S05]  /*14270*/  IMAD.WIDE R2, R5, 0x4, R2 ;  /* 0x0000000405027825 */ /* 0x002fca00078e0202 */
[----:B------:R1:W5:Y:S02]  /*14280*/  LDG.E R17, desc[UR40][R2.64] ;  /* 0x0000002802117981 */ /* 0x000364000c1e1900 */
.L_x_7857:
[----:B------:R-:W-:Y:S05]  /*14290*/  BSYNC B0 ;  /* 0x0000000000007941 */ /* 0x000fea0003800000 */
.L_x_7856:
[----:B------:R-:W-:-:S03]  /*142a0*/  UMOV UR4, 0xffffffff ;  /* 0xffffffff00047882 */ /* 0x000fc60000000000 */
[----:B------:R-:W-:Y:S05]  /*142b0*/  BRA.DIV UR4, `(.L_x_7858) ;  /* 0x0000001e045c7947 */ /* 0x000fea000b800000 */
[----:B-----5:R-:W0:Y:S01]  /*142c0*/  SHFL.UP PT, R14, R17, 0x1, RZ ;  /* 0x04200000110e7989 */ /* 0x020e2200000e00ff */
        /* <DEDUP_REMOVED lines=8> */
[----:B-1----:R-:W-:-:S05]  /*14350*/  IMAD.IADD R3, R13, 0x1, R14 ;  /* 0x000000010d037824 */ /* 0x002fca00078e020e */
[----:B------:R-:W0:Y:S02]  /*14360*/  SHFL.UP PT, R14, R3, 0x4, RZ ;  /* 0x04800000030e7989 */ /* 0x000e2400000e00ff */
[----:B0-----:R-:W-:Y:S02]  /*14370*/  SEL R14, R14, RZ, P0 ;  /* 0x000000ff0e0e7207 */ /* 0x001fe40000000000 */
[----:B------:R-:W-:-:S03]  /*14380*/  ISETP.GE.U32.AND P0, PT, R8, 0x10, PT ;  /* 0x000000100800780c */ /* 0x000fc60003f06070 */
[----:B------:R-:W-:-:S05]  /*14390*/  IMAD.IADD R5, R3, 0x1, R14 ;  /* 0x0000000103057824 */ /* 0x000fca00078e020e */
[----:B------:R-:W0:Y:S02]  /*143a0*/  SHFL.UP PT, R14, R5, 0x8, RZ ;  /* 0x05000000050e7989 */ /* 0x000e2400000e00ff */
[----:B0-----:R-:W-:-:S05]  /*143b0*/  SEL R14, R14, RZ, P1 ;  /* 0x000000ff0e0e7207 */ /* 0x001fca0000800000 */
[----:B------:R-:W-:-:S05]  /*143c0*/  IMAD.IADD R7, R5, 0x1, R14 ;  /* 0x0000000105077824 */ /* 0x000fca00078e020e */
[----:B------:R-:W3:Y:S02]  /*143d0*/  SHFL.UP PT, R14, R7, 0x10, RZ ;  /* 0x06000000070e7989 */ /* 0x000ee400000e00ff */
[----:B---3--:R-:W-:-:S04]  /*143e0*/  SEL R2, R14, RZ, P0 ;  /* 0x000000ff0e027207 */ /* 0x008fc80000000000 */
[----:B------:R-:W-:-:S05]  /*143f0*/  IADD3 R2, R7, R2, RZ ;  /* 0x0000000207027210 */ /* 0x000fca0007ffe0ff */
[----:B------:R0:W1:Y:S02]  /*14400*/  SHFL.IDX PT, R14, R2, 0x1f, 0x1f ;  /* 0x03e01f00020e7f89 */ /* 0x00006400000e0000 */
.L_x_7950:
[----:B------:R-:W-:Y:S02]  /*14410*/  ULDC UR4, c[0x0][0xc10] ;  /* 0x0003040000047ab9 */ /* 0x000fe40000000800 */
[----:B------:R-:W-:-:S04]  /*14420*/  IMAD.U32 R16, RZ, RZ, UR4 ;  /* 0x00000004ff107e24 */ /* 0x000fc8000f8e00ff */
[----:B-1----:R-:W-:-:S04]  /*14430*/  IMAD R3, R14, R16, RZ ;  /* 0x000000100e037224 */ /* 0x002fc800078e02ff */
[----:B------:R-:W-:-:S05]  /*14440*/  IMAD.IADD R6, R6, 0x1, R3 ;  /* 0x0000000106067824 */ /* 0x000fca00078e0203 */
[----:B----4-:R-:W-:-:S13]  /*14450*/  ISETP.GT.AND P0, PT, R6, R4, PT ;  /* 0x000000040600720c */ /* 0x010fda0003f04270 */
[----:B------:R-:W-:Y:S05]  /*14460*/  @P0 BRA `(.L_x_7859) ;  /* 0x0000000000b40947 */ /* 0x000fea0003800000 */
[----:B------:R-:W1:Y:S02]  /*14470*/  LDC R0, c[0x0][0xc14] ;  /* 0x00030500ff007b82 */ /* 0x000e640000000800 */
.L_x_7864:
        /* <DEDUP_REMOVED lines=14> */
.L_x_7862:
[----:B------:R-:W-:Y:S05]  /*14560*/  BSYNC B0 ;  /* 0x0000000000007941 */ /* 0x000fea0003800000 */
.L_x_7861:
        /* <DEDUP_REMOVED lines=23> */
.L_x_7958:
[----:B------:R-:W-:Y:S02]  /*146e0*/  ULDC UR4, c[0x0][0xc10] ;  /* 0x0003040000047ab9 */ /* 0x000fe40000000800 */
[----:B------:R-:W-:-:S04]  /*146f0*/  IMAD.U32 R16, RZ, RZ, UR4 ;  /* 0x00000004ff107e24 */ /* 0x000fc8000f8e00ff */
[----:B-1----:R-:W-:-:S05]  /*14700*/  IMAD R3, R14, R16, RZ ;  /* 0x000000100e037224 */ /* 0x002fca00078e02ff */
[----:B------:R-:W-:-:S04]  /*14710*/  IADD3 R6, R3, R6, RZ ;  /* 0x0000000603067210 */ /* 0x000fc80007ffe0ff */
[----:B------:R-:W-:-:S13]  /*14720*/  ISETP.GT.AND P0, PT, R6, R4, PT ;  /* 0x000000040600720c */ /* 0x000fda0003f04270 */
[----:B------:R-:W-:Y:S05]  /*14730*/  @!P0 BRA `(.L_x_7864) ;  /* 0xfffffffc00508947 */ /* 0x000fea000383ffff */
.L_x_7859:
[----:B------:R-:W-:Y:S01]  /*14740*/  IMAD.IADD R6, R6, 0x1, -R3 ;  /* 0x0000000106067824 */ /* 0x000fe200078e0a03 */
[----:B------:R-:W-:-:S03]  /*14750*/  UMOV UR4, 0xffffffff ;  /* 0xffffffff00047882 */ /* 0x000fc60000000000 */
[----:B------:R-:W-:-:S05]  /*14760*/  IMAD R3, R2, R16, R6 ;  /* 0x0000001002037224 */ /* 0x000fca00078e0206 */
[----:B------:R-:W-:Y:S01]  /*14770*/  ISETP.GT.AND P6, PT, R3, R4, PT ;  /* 0x000000040300720c */ /* 0x000fe20003fc4270 */
[----:B------:R-:W-:-:S12]  /*14780*/  BRA.DIV UR4, `(.L_x_7865) ;  /* 0x0000001e04c87947 */ /* 0x000fd8000b800000 */
[----:B------:R-:W-:-:S04]  /*14790*/  VOTE.ANY R3, PT, !P6 ;  /* 0x0000000000037806 */ /* 0x000fc800070e0100 */
[----:B------:R-:W1:Y:S02]  /*147a0*/  POPC R5, R3 ;  /* 0x0000000300057309 */ /* 0x000e640000000000 */
[----:B-1----:R1:W3:Y:S02]  /*147b0*/  SHFL.IDX PT, R17, R17, R5, 0x1f ;  /* 0x00001f0511117589 */ /* 0x0022e400000e0000 */
.L_x_7962:
[----:B------:R-:W-:Y:S01]  /*147c0*/  ISETP.NE.AND P0, PT, R3, RZ, PT ;  /* 0x000000ff0300720c */ /* 0x000fe20003f05270 */
[----:B------:R-:W-:-:S12]  /*147d0*/  IMAD.MOV.U32 R14, RZ, RZ, RZ ;  /* 0x000000ffff0e7224 */ /* 0x000fd800078e00ff */
[----:B------:R-:W-:Y:S05]  /*147e0*/  @!P0 BRA `(.L_x_7866) ;  /* 0x0000000000108947 */ /* 0x000fea0003800000 */
[----:B------:R-:W-:Y:S01]  /*147f0*/  UMOV UR4, 0xffffffff ;  /* 0xffffffff00047882 */ /* 0x000fe20000000000 */
[----:B------:R-:W-:Y:S02]  /*14800*/  VIADD R12, R5, 0xffffffff ;  /* 0xffffffff050c7836 */ /* 0x000fe40000000000 */
[----:B------:R-:W-:Y:S05]  /*14810*/  BRA.DIV UR4, `(.L_x_7867) ;  /* 0x0000001e04ec7947 */ /* 0x000fea000b800000 */
[----:B------:R4:W0:Y:S02]  /*14820*/  SHFL.IDX PT, R14, R2, R12, 0x1f ;  /* 0x00001f0c020e7589 */ /* 0x00082400000e0000 */
.L_x_7866:
        /* <DEDUP_REMOVED lines=11> */
[----:B------:R-:W-:-:S03]  /*148e0*/  IABS R9, R17 ;  /* 0x0000001100097213 */ /* 0x000fc60000000000 */
[----:B------:R-:W-:Y:S01]  /*148f0*/  IMAD.IADD R2, R4, 0x1, -R16 ;  /* 0x0000000104027824 */ /* 0x000fe200078e0a10 */
[----:B------:R-:W-:-:S04]  /*14900*/  IADD3 R7, RZ, -R9, RZ ;  /* 0x80000009ff077210 */ /* 0x000fc80007ffe0ff */
        /* <DEDUP_REMOVED lines=17> */
.L_x_7860:
[----:B------:R-:W-:Y:S01]  /*14a20*/  UMOV UR4, URZ ;  /* 0x0000003f00047c82 */ /* 0x000fe20008000000 */
[----:B------:R-:W-:Y:S01]  /*14a30*/  UMOV UR5, URZ ;  /* 0x0000003f00057c82 */ /* 0x000fe20008000000 */
[----:B------:R-:W-:Y:S01]  /*14a40*/  ULDC UR6, c[0x0][0xc14] ;  /* 0x0003050000067ab9 */ /* 0x000fe20000000800 */
[----:B------:R-:W-:Y:S01]  /*14a50*/  MOV R16, R4 ;  /* 0x0000000400107202 */ /* 0x000fe20000000f00 */
[----:B------:R-:W-:Y:S02]  /*14a60*/  IMAD.U32 R17, RZ, RZ, UR4 ;  /* 0x00000004ff117e24 */ /* 0x000fe4000f8e00ff */
[----:B------:R-:W-:Y:S02]  /*14a70*/  IMAD.U32 R18, RZ, RZ, UR5 ;  /* 0x00000005ff127e24 */ /* 0x000fe4000f8e00ff */
[----:B------:R-:W-:-:S07]  /*14a80*/  IMAD.U32 R19, RZ, RZ, UR6 ;  /* 0x00000006ff137e24 */ /* 0x000fce000f8e00ff */
.L_x_7868:
        /* <DEDUP_REMOVED lines=12> */
.L_x_7787:
[----:B0-----:R-:W4:Y:S01]  /*14b50*/  LDL.LU R0, [R1+0x28] ;  /* 0x0000280001007983 */ /* 0x001f220000300800 */
[----:B------:R-:W-:Y:S01]  /*14b60*/  BSSY B0, `(.L_x_7870) ;  /* 0x000000b000007945 */ /* 0x000fe20003800000 */
[----:B-1----:R-:W0:Y:S01]  /*14b70*/  S2R R5, SR_CgaCtaId ;  /* 0x0000000000057919 */ /* 0x002e220000008800 */
        /* <DEDUP_REMOVED lines=9> */
.L_x_7965:
[----:B------:R-:W-:Y:S05]  /*14c10*/  BSYNC B0 ;  /* 0x0000000000007941 */ /* 0x000fea0003800000 */
.L_x_7870:
[----:B------:R-:W-:-:S03]  /*14c20*/  UMOV UR4, 0xffffffff ;  /* 0xffffffff00047882 */ /* 0x000fc60000000000 */
[----:B------:R-:W-:Y:S05]  /*14c30*/  BRA.DIV UR4, `(.L_x_7872) ;  /* 0x0000001e041c7947 */ /* 0x000fea000b800000 */
[----:B------:R-:W1:Y:S02]  /*14c40*/  S2R R2, SR_TID.X ;  /* 0x0000000000027919 */ /* 0x000e640000002100 */
[----:B-1----:R-:W-:-:S04]  /*14c50*/  SHF.R.U32.HI R2, RZ, 0x5, R2 ;  /* 0x00000005ff027819 */ /* 0x002fc80000011602 */
[----:B------:R-:W-:-:S05]  /*14c60*/  LOP3.LUT R2, R2, 0x3, RZ, 0xc0, !PT ;  /* 0x0000000302027812 */ /* 0x000fca00078ec0ff */
[----:B------:R1:W3:Y:S02]  /*14c70*/  SHFL.IDX PT, R14, R2, RZ, 0x1f ;  /* 0x00001fff020e7589 */ /* 0x0002e400000e0000 */
.L_x_7968:
[----:B---3--:R-:W-:-:S13]  /*14c80*/  ISETP.NE.AND P0, PT, R14, RZ, PT ;  /* 0x000000ff0e00720c */ /* 0x008fda0003f05270 */
[----:B------:R-:W-:Y:S05]  /*14c90*/  @P0 BRA `(.L_x_7646) ;  /* 0x0000000000940947 */ /* 0x000fea0003800000 */
[----:B------:R-:W-:-:S03]  /*14ca0*/  UMOV UR4, 0xffffffff ;  /* 0xffffffff00047882 */ /* 0x000fc60000000000 */
[----:B------:R-:W-:Y:S05]  /*14cb0*/  BRA.DIV UR4, `(.L_x_7873) ;  /* 0x0000001e04307947 */ /* 0x000fea000b800000 */
[----:B------:R-:W-:-:S13]  /*14cc0*/  ELECT P6, URZ, PT ;  /* 0x00000000003f782f */ /* 0x000fda00038c0000 */
.L_x_7971:
[----:B------:R-:W-:Y:S05]  /*14cd0*/  @!P6 BRA `(.L_x_7646) ;  /* 0x000000000084e947 */ /* 0x000fea0003800000 */
[----:B------:R-:W-:-:S06]  /*14ce0*/  ULOP3.LUT UR4, UR36, 0x2, URZ, 0xfc, !UPT ;  /* 0x0000000224047892 */ /* 0x000fcc000f8efc3f */
[----:B-1----:R-:W-:-:S05]  /*14cf0*/  IMAD.U32 R2, RZ, RZ, UR4 ;  /* 0x00000004ff027e24 */ /* 0x002fca000f8e00ff */
[----:B------:R-:W-:-:S13]  /*14d00*/  ISETP.NE.AND P2, PT, R2, 0x3, PT ;  /* 0x000000030200780c */ /* 0x000fda0003f45270 */
[----:B------:R-:W-:Y:S05]  /*14d10*/  @!P2 BRA `(.L_x_7874) ;  /* 0x000000000004a947 */ /* 0x000fea0003800000 */
[----:B------:R-:W-:Y:S01]  /*14d20*/  BPT.TRAP 0x1 ;  /* 0x000000040000795c */ /* 0x000fe20000300000 */
.L_x_7874:
[----:B0-----:R-:W3:Y:S04]  /*14d30*/  LDL R3, [R1] ;  /* 0x0000000001037983 */ /* 0x001ee80000100800 */
[----:B------:R-:W4:Y:S01]  /*14d40*/  LDL.LU R7, [R1+0x8] ;  /* 0x0000080001077983 */ /* 0x000f220000300800 */
[----:B------:R-:W-:-:S05]  /*14d50*/  VIADD R2, R0, 0x22840 ;  /* 0x0002284000027836 */ /* 0x000fca0000000000 */
[C---:B---3--:R-:W-:Y:S01]  /*14d60*/  LEA R6, R3.reuse, R2, 0x3 ;  /* 0x0000000203067211 */ /* 0x048fe200078e18ff */
[----:B------:R-:W-:Y:S01]  /*14d70*/  VIADD R3, R3, 0x1 ;  /* 0x0000000103037836 */ /* 0x000fe20000000000 */
[----:B----4-:R-:W-:-:S04]  /*14d80*/  SHF.L.U32 R5, R7, 0x1f, RZ ;  /* 0x0000001f07057819 */ /* 0x010fc800000006ff */
        /* <DEDUP_REMOVED lines=8> */
.L_x_7972:
[----:B------:R-:W1:Y:S02]  /*14e10*/  SYNCS.PHASECHK.TRANS64.TRYWAIT P0, [R7+URZ], R2 ;  /* 0x00000002070075a7 */ /* 0x000e64000800017f */
[----:B-1----:R-:W-:Y:S05]  /*14e20*/  @!P0 BRA `(.L_x_7876) ;  /* 0x0000001c00088947 */ /* 0x002fea0003800000 */
.L_x_7973:
[----:B------:R-:W-:Y:S05]  /*14e30*/  @!P2 BRA `(.L_x_7877) ;  /* 0x000000000004a947 */ /* 0x000fea0003800000 */
[----:B------:R-:W-:Y:S01]  /*14e40*/  BPT.TRAP 0x1 ;  /* 0x000000040000795c */ /* 0x000fe20000300000 */
.L_x_7877:
[----:B------:R-:W3:Y:S01]  /*14e50*/  LDL.LU R4, [R1] ;  /* 0x0000000001047983 */ /* 0x000ee20000300800 */
[----:B------:R-:W-:-:S05]  /*14e60*/  VIADD R0, R0, 0x22860 ;  /* 0x0002286000007836 */ /* 0x000fca0000000000 */
[----:B---3--:R-:W-:-:S04]  /*14e70*/  LEA R4, R4, R0, 0x3 ;  /* 0x0000000004047211 */ /* 0x008fc800078e18ff */
[----:B------:R-:W3:Y:S02]  /*14e80*/  SYNCS.PHASECHK.TRANS64.TRYWAIT P0, [R4+URZ], R5 ;  /* 0x00000005040075a7 */ /* 0x000ee4000800017f */
[----:B---3--:R-:W-:Y:S05]  /*14e90*/  @!P0 BRA `(.L_x_7878) ;  /* 0x0000001c00008947 */ /* 0x008fea0003800000 */
.L_x_7974:
[----:B------:R-:W-:-:S07]  /*14ea0*/  IMAD R3, R3, 0x8, R0 ;  /* 0x0000000803037824 */ /* 0x000fce00078e0200 */
.L_x_7879:
[----:B----4-:R4:W0:Y:S02]  /*14eb0*/  SYNCS.PHASECHK.TRANS64.TRYWAIT P0, [R3+URZ], R2 ;  /* 0x00000002030075a7 */ /* 0x010824000800017f */
[----:B0-----:R-:W-:Y:S05]  /*14ec0*/  @!P0 NANOSLEEP.SYNCS 0x989680 ;  /* 0x009896800000895d */ /* 0x001fea0003900000 */
[----:B------:R-:W0:Y:S02]  /*14ed0*/  @!P0 SYNCS.PHASECHK.TRANS64 P0, [R3+URZ], R2 ;  /* 0x00000002030085a7 */ /* 0x000e24000800007f */
[----:B0-----:R-:W-:Y:S05]  /*14ee0*/  @!P0 BRA `(.L_x_7879) ;  /* 0xfffffffc00f08947 */ /* 0x001fea000383ffff */
.L_x_7646:
[----:B------:R-:W-:Y:S05]  /*14ef0*/  BSYNC B7 ;  /* 0x0000000000077941 */ /* 0x000fea0003800000 */
.L_x_7643:
[----:B------:R-:W-:Y:S05]  /*14f00*/  EXIT ;  /* 0x000000000000794d */ /* 0x000fea0003800000 */
.L_x_7664:
[----:B0-----:R0:W1:Y:S02]  /*14f10*/  SYNCS.PHASECHK.TRANS64.TRYWAIT P6, [R90+URZ+0x22890], R101 ;  /* 0x022890655a0075a7 */ /* 0x00106400080c017f */
[----:B-1----:R-:W-:Y:S05]  /*14f20*/  @!P6 NANOSLEEP.SYNCS 0x989680 ;  /* 0x009896800000e95d */ /* 0x002fea0003900000 */
[----:B------:R-:W1:Y:S02]  /*14f30*/  @!P6 SYNCS.PHASECHK.TRANS64 P6, [R90+URZ+0x22890], R101 ;  /* 0x022890655a00e5a7 */ /* 0x000e6400080c007f */
[----:B-1----:R-:W-:Y:S05]  /*14f40*/  @!P6 BRA `(.L_x_7664) ;  /* 0xfffffffc00f0e947 */ /* 0x002fea000383ffff */
[----:B------:R-:W-:Y:S05]  /*14f50*/  BRA `(.L_x_7880) ;  /* 0xfffffed800dc7947 */ /* 0x000fea000383ffff */
.L_x_7682:
[----:B0-----:R0:W1:Y:S02]  /*14f60*/  SYNCS.PHASECHK.TRANS64.TRYWAIT P5, [R90+URZ+0x22890], R101 ;  /* 0x022890655a0075a7 */ /* 0x00106400080a017f */
[----:B-1----:R-:W-:Y:S05]  /*14f70*/  @!P5 NANOSLEEP.SYNCS 0x989680 ;  /* 0x009896800000d95d */ /* 0x002fea0003900000 */
[----:B------:R-:W1:Y:S02]  /*14f80*/  @!P5 SYNCS.PHASECHK.TRANS64 P5, [R90+URZ+0x22890], R101 ;  /* 0x022890655a00d5a7 */ /* 0x000e6400080a007f */
[----:B-1----:R-:W-:Y:S05]  /*14f90*/  @!P5 BRA `(.L_x_7682) ;  /* 0xfffffffc00f0d947 */ /* 0x002fea000383ffff */
[----:B------:R-:W-:Y:S05]  /*14fa0*/  BRA `(.L_x_7881) ;  /* 0xfffffeec00307947 */ /* 0x000fea000383ffff */
.L_x_7691:
[----:B0-----:R0:W1:Y:S02]  /*14fb0*/  SYNCS.PHASECHK.TRANS64.TRYWAIT P4, [R90+URZ+0x22890], R101 ;  /* 0x022890655a0075a7 */ /* 0x001064000808017f */
[----:B-1----:R-:W-:Y:S05]  /*14fc0*/  @!P4 NANOSLEEP.SYNCS 0x989680 ;  /* 0x009896800000c95d */ /* 0x002fea0003900000 */
[----:B------:R-:W1:Y:S02]  /*14fd0*/  @!P4 SYNCS.PHASECHK.TRANS64 P4, [R90+URZ+0x22890], R101 ;  /* 0x022890655a00c5a7 */ /* 0x000e64000808007f */
[----:B-1----:R-:W-:Y:S05]  /*14fe0*/  @!P4 BRA `(.L_x_7691) ;  /* 0xfffffffc00f0c947 */ /* 0x002fea000383ffff */
[----:B------:R-:W-:Y:S05]  /*14ff0*/  BRA `(.L_x_7882) ;  /* 0xfffffefc000c7947 */ /* 0x000fea000383ffff */
.L_x_7697:
[----:B-1----:R1:W2:Y:S02]  /*15000*/  SYNCS.PHASECHK.TRANS64.TRYWAIT P3, [R90+URZ+0x228b0], R101 ;  /* 0x0228b0655a0075a7 */ /* 0x0022a4000806017f */
[----:B--2---:R-:W-:Y:S05]  /*15010*/  @!P3 NANOSLEEP.SYNCS 0x989680 ;  /* 0x009896800000b95d */ /* 0x004fea0003900000 */
[----:B------:R-:W2:Y:S02]  /*15020*/  @!P3 SYNCS.PHASECHK.TRANS64 P3, [R90+URZ+0x228b0], R101 ;  /* 0x0228b0655a00b5a7 */ /* 0x000ea4000806007f */
[----:B--2---:R-:W-:Y:S05]  /*15030*/  @!P3 BRA `(.L_x_7697) ;  /* 0xfffffffc00f0b947 */ /* 0x004fea000383ffff */
[----:B------:R-:W-:Y:S05]  /*15040*/  BRA `(.L_x_7883) ;  /* 0xfffffefc009c7947 */ /* 0x000fea000383ffff */
.L_x_7705:
        /* <DEDUP_REMOVED lines=8> */
.L_x_7885:
[----:B------:R-:W-:Y:S05]  /*150d0*/  BSYNC B0 ;  /* 0x0000000000007941 */ /* 0x000fea0003800000 */
.L_x_7884:
[----:B------:R-:W-:Y:S05]  /*150e0*/  BRA `(.L_x_7886) ;  /* 0xffffff08003c7947 */ /* 0x000fea000383ffff */
.L_x_7719:
[----:B------:R-:W-:Y:S01]  /*150f0*/  BSSY B1, `(.L_x_7887) ;  /* 0x0000008000017945 */ /* 0x000fe20003800000 */
[----:B------:R-:W-:Y:S01]  /*15100*/  IMAD.MOV.U32 R13, RZ, RZ, R25 ;  /* 0x000000ffff0d7224 */ /* 0x000fe200078e0019 */
[----:B------:R-:W-:Y:S01]  /*15110*/  MOV R11, 0x1c1f ;  /* 0x00001c1f000b7802 */ /* 0x000fe20000000f00 */
[----:B------:R-:W-:Y:S02]  /*15120*/  IMAD.MOV.U32 R12, RZ, RZ, RZ ;  /* 0x000000ffff0c7224 */ /* 0x000fe400078e00ff */
[----:B------:R-:W-:-:S07]  /*15130*/  IMAD.MOV.U32 R15, RZ, RZ, -0x1 ;  /* 0xffffffffff0f7424 */ /* 0x000fce00078e00ff */
[----:B01---5:R-:W-:Y:S05]  /*15140*/  WARPSYNC.COLLECTIVE R15, `(.L_x_7888) ;  /* 0x000000000f087348 */ /* 0x023fea0003c00000 */
[----:B------:R2:W3:Y:S02]  /*15150*/  SHFL.IDX P6, R14, R13, R12, R11 ;  /* 0x0000000c0d0e7389 */ /* 0x0004e400000c000b */
[----:B0123-5:R-:W-:Y:S01]  /*15160*/  ENDCOLLECTIVE ;  /* 0x000000000000791b */ /* 0x02ffe20003800000 */
.L_x_7888:
[----:B------:R-:W-:Y:S05]  /*15170*/  BSYNC B1 ;  /* 0x0000000000017941 */ /* 0x000fea0003800000 */
.L_x_7887:
[----:B------:R-:W-:Y:S05]  /*15180*/  BRA `(.L_x_7889) ;  /* 0xffffff1000387947 */ /* 0x000fea000383ffff */
.L_x_7720:
        /* <DEDUP_REMOVED lines=8> */
.L_x_7891:
[----:B------:R-:W-:Y:S05]  /*15210*/  BSYNC B1 ;  /* 0x0000000000017941 */ /* 0x000fea0003800000 */
.L_x_7890:
[----:B------:R-:W-:Y:S05]  /*15220*/  BRA `(.L_x_7892) ;  /* 0xffffff1000187947 */ /* 0x000fea000383ffff */
.L_x_7721:
        /* <DEDUP_REMOVED lines=8> */
.L_x_7894:
[----:B------:R-:W-:Y:S05]  /*152b0*/  BSYNC B1 ;  /* 0x0000000000017941 */ /* 0x000fea0003800000 */
.L_x_7893:
[----:B------:R-:W-:Y:S05]  /*152c0*/  BRA `(.L_x_7895) ;  /* 0xffffff0c00f87947 */ /* 0x000fea000383ffff */
.L_x_7722:
        /* <DEDUP_REMOVED lines=8> */
.L_x_7897:
[----:B------:R-:W-:Y:S05]  /*15350*/  BSYNC B1 ;  /* 0x0000000000017941 */ /* 0x000fea0003800000 */
.L_x_7896:
[----:B------:R-:W-:Y:S05]  /*15360*/  BRA `(.L_x_7898) ;  /* 0xffffff0c00d87947 */ /* 0x000fea000383ffff */
.L_x_7724:
[----:B-1----:R1:W2:Y:S02]  /*15370*/  SYNCS.PHASECHK.TRANS64.TRYWAIT P1, [R18+URZ+0x22800], R29 ;  /* 0x0228001d120075a7 */ /* 0x0022a4000802017f */
[----:B--2---:R-:W-:Y:S05]  /*15380*/  @!P1 NANOSLEEP.SYNCS 0x989680 ;  /* 0x009896800000995d */ /* 0x004fea0003900000 */
[----:B------:R-:W2:Y:S02]  /*15390*/  @!P1 SYNCS.PHASECHK.TRANS64 P1, [R18+URZ+0x22800], R29 ;  /* 0x0228001d120095a7 */ /* 0x000ea4000802007f */
[----:B--2---:R-:W-:Y:S05]  /*153a0*/  @!P1 BRA `(.L_x_7724) ;  /* 0xfffffffc00f09947 */ /* 0x004fea000383ffff */
[----:B------:R-:W-:Y:S05]  /*153b0*/  BRA `(.L_x_7899) ;  /* 0xffffff1000447947 */ /* 0x000fea000383ffff */
.L_x_7732:
        /* <DEDUP_REMOVED lines=8> */
.L_x_7901:
[----:B------:R-:W-:Y:S05]  /*15440*/  BSYNC B1 ;  /* 0x0000000000017941 */ /* 0x000fea0003800000 */
.L_x_7900:
[----:B------:R-:W-:Y:S05]  /*15450*/  BRA `(.L_x_7902) ;  /* 0xffffff1c00147947 */ /* 0x000fea000383ffff */
.L_x_7733:
        /* <DEDUP_REMOVED lines=8> */
.L_x_7904:
[----:B------:R-:W-:Y:S05]  /*154e0*/  BSYNC B1 ;  /* 0x0000000000017941 */ /* 0x000fea0003800000 */
.L_x_7903:
[----:B------:R-:W-:Y:S05]  /*154f0*/  BRA `(.L_x_7905) ;  /* 0xffffff1800f87947 */ /* 0x000fea000383ffff */
.L_x_7734:
        /* <DEDUP_REMOVED lines=8> */
.L_x_7907:
[----:B------:R-:W-:Y:S05]  /*15580*/  BSYNC B1 ;  /* 0x0000000000017941 */ /* 0x000fea0003800000 */
.L_x_7906:
[----:B------:R-:W-:Y:S05]  /*15590*/  BRA `(.L_x_7908) ;  /* 0xffffff1800dc7947 */ /* 0x000fea000383ffff */
.L_x_7735:
        /* <DEDUP_REMOVED lines=8> */
.L_x_7910:
[----:B------:R-:W-:Y:S05]  /*15620*/  BSYNC B1 ;  /* 0x0000000000017941 */ /* 0x000fea0003800000 */
.L_x_7909:
[----:B------:R-:W-:Y:S05]  /*15630*/  BRA `(.L_x_7911) ;  /* 0xffffff1800c07947 */ /* 0x000fea000383ffff */
.L_x_7737:
[----:B-1----:R1:W2:Y:S02]  /*15640*/  SYNCS.PHASECHK.TRANS64.TRYWAIT P1, [R18+URZ+0x22800], R3 ;  /* 0x02280003120075a7 */ /* 0x0022a4000802017f */
[----:B--2---:R-:W-:Y:S05]  /*15650*/  @!P1 NANOSLEEP.SYNCS 0x989680 ;  /* 0x009896800000995d */ /* 0x004fea0003900000 */
[----:B------:R-:W2:Y:S02]  /*15660*/  @!P1 SYNCS.PHASECHK.TRANS64 P1, [R18+URZ+0x22800], R3 ;  /* 0x02280003120095a7 */ /* 0x000ea4000802007f */
[----:B--2---:R-:W-:Y:S05]  /*15670*/  @!P1 BRA `(.L_x_7737) ;  /* 0xfffffffc00f09947 */ /* 0x004fea000383ffff */
[----:B------:R-:W-:Y:S05]  /*15680*/  BRA `(.L_x_7912) ;  /* 0xffffff1c00247947 */ /* 0x000fea000383ffff */
.L_x_7743:
[----:B--2---:R2:W3:Y:S02]  /*15690*/  SYNCS.PHASECHK.TRANS64.TRYWAIT P1, [R3+URZ+0x22830], R72 ;  /* 0x02283048030075a7 */ /* 0x0044e4000802017f */
[----:B---3--:R-:W-:Y:S05]  /*156a0*/  @!P1 NANOSLEEP.SYNCS 0x989680 ;  /* 0x009896800000995d */ /* 0x008fea0003900000 */
[----:B------:R-:W3:Y:S02]  /*156b0*/  @!P1 SYNCS.PHASECHK.TRANS64 P1, [R3+URZ+0x22830], R72 ;  /* 0x02283048030095a7 */ /* 0x000ee4000802007f */
[----:B---3--:R-:W-:Y:S05]  /*156c0*/  @!P1 BRA `(.L_x_7743) ;  /* 0xfffffffc00f09947 */ /* 0x008fea000383ffff */
[----:B------:R-:W-:Y:S05]  /*156d0*/  BRA `(.L_x_7742) ;  /* 0xffffff28003c7947 */ /* 0x000fea000383ffff */
.L_x_7748:
[----:B-1----:R1:W2:Y:S02]  /*156e0*/  SYNCS.PHASECHK.TRANS64.TRYWAIT P2, [R3+URZ+0x22850], R72 ;  /* 0x02285048030075a7 */ /* 0x0022a4000804017f */
[----:B--2---:R-:W-:Y:S05]  /*156f0*/  @!P2 NANOSLEEP.SYNCS 0x989680 ;  /* 0x009896800000a95d */ /* 0x004fea0003900000 */
[----:B------:R-:W2:Y:S02]  /*15700*/  @!P2 SYNCS.PHASECHK.TRANS64 P2, [R3+URZ+0x22850], R72 ;  /* 0x022850480300a5a7 */ /* 0x000ea4000804007f */
[----:B--2---:R-:W-:Y:S05]  /*15710*/  @!P2 BRA `(.L_x_7748) ;  /* 0xfffffffc00f0a947 */ /* 0x004fea000383ffff */
[----:B------:R-:W-:Y:S05]  /*15720*/  BRA `(.L_x_7747) ;  /* 0xffffff4400607947 */ /* 0x000fea000383ffff */
.L_x_7753:
[----:B-1----:R1:W2:Y:S02]  /*15730*/  SYNCS.PHASECHK.TRANS64.TRYWAIT P3, [R12+URZ+0x22830], R15 ;  /* 0x0228300f0c0075a7 */ /* 0x0022a4000806017f */
[----:B--2---:R-:W-:Y:S05]  /*15740*/  @!P3 NANOSLEEP.SYNCS 0x989680 ;  /* 0x009896800000b95d */ /* 0x004fea0003900000 */
[----:B------:R-:W2:Y:S02]  /*15750*/  @!P3 SYNCS.PHASECHK.TRANS64 P3, [R12+URZ+0x22830], R15 ;  /* 0x0228300f0c00b5a7 */ /* 0x000ea4000806007f */
[----:B--2---:R-:W-:Y:S05]  /*15760*/  @!P3 BRA `(.L_x_7753) ;  /* 0xfffffffc00f0b947 */ /* 0x004fea000383ffff */
[----:B------:R-:W-:Y:S05]  /*15770*/  BRA `(.L_x_7752) ;  /* 0xffffff4800a07947 */ /* 0x000fea000383ffff */
.L_x_7758:
[----:B-1----:R1:W2:Y:S02]  /*15780*/  SYNCS.PHASECHK.TRANS64.TRYWAIT P3, [R12+URZ+0x22850], R15 ;  /* 0x0228500f0c0075a7 */ /* 0x0022a4000806017f */
[----:B--2---:R-:W-:Y:S05]  /*15790*/  @!P3 NANOSLEEP.SYNCS 0x989680 ;  /* 0x009896800000b95d */ /* 0x004fea0003900000 */
[----:B------:R-:W2:Y:S02]  /*157a0*/  @!P3 SYNCS.PHASECHK.TRANS64 P3, [R12+URZ+0x22850], R15 ;  /* 0x0228500f0c00b5a7 */ /* 0x000ea4000806007f */
[----:B--2---:R-:W-:Y:S05]  /*157b0*/  @!P3 BRA `(.L_x_7758) ;  /* 0xfffffffc00f0b947 */ /* 0x004fea000383ffff */
[----:B------:R-:W-:Y:S05]  /*157c0*/  BRA `(.L_x_7757) ;  /* 0xffffff68007c7947 */ /* 0x000fea000383ffff */
.L_x_7791:
[----:B------:R-:W0:Y:S01]  /*157d0*/  S2R R11, SR_TID.X ;  /* 0x00000000000b7919 */ /* 0x000e220000002100 */
[----:B------:R-:W-:Y:S01]  /*157e0*/  BSSY B1, `(.L_x_7913) ;  /* 0x000000a000017945 */ /* 0x000fe20003800000 */
[----:B------:R-:W-:Y:S02]  /*157f0*/  IMAD.MOV.U32 R12, RZ, RZ, RZ ;  /* 0x000000ffff0c7224 */ /* 0x000fe400078e00ff */
[----:B------:R-:W-:Y:S01]  /*15800*/  IMAD.MOV.U32 R15, RZ, RZ, -0x1 ;  /* 0xffffffffff0f7424 */ /* 0x000fe200078e00ff */
[----:B0-----:R-:W-:-:S04]  /*15810*/  SHF.R.U32.HI R11, RZ, 0x5, R11 ;  /* 0x00000005ff0b7819 */ /* 0x001fc8000001160b */
[----:B------:R-:W-:-:S05]  /*15820*/  LOP3.LUT R11, R11, 0x3, RZ, 0xc0, !PT ;  /* 0x000000030b0b7812 */ /* 0x000fca00078ec0ff */
[----:B------:R-:W-:Y:S01]  /*15830*/  IMAD.MOV.U32 R13, RZ, RZ, R11 ;  /* 0x000000ffff0d7224 */ /* 0x000fe200078e000b */
[----:B------:R-:W-:-:S07]  /*15840*/  MOV R11, 0x1f ;  /* 0x0000001f000b7802 */ /* 0x000fce0000000f00 */
[----:B-----5:R-:W-:Y:S05]  /*15850*/  WARPSYNC.COLLECTIVE R15, `(.L_x_7914) ;  /* 0x000000000f087348 */ /* 0x020fea0003c00000 */
[----:B------:R0:W1:Y:S02]  /*15860*/  SHFL.IDX P6, R14, R13, R12, R11 ;  /* 0x0000000c0d0e7389 */ /* 0x00006400000c000b */
[----:B01---5:R-:W-:Y:S01]  /*15870*/  ENDCOLLECTIVE ;  /* 0x000000000000791b */ /* 0x023fe20003800000 */
.L_x_7914:
[----:B------:R-:W-:Y:S05]  /*15880*/  BSYNC B1 ;  /* 0x0000000000017941 */ /* 0x000fea0003800000 */
.L_x_7913:
[----:B------:R-:W-:Y:S05]  /*15890*/  BRA `(.L_x_7915) ;  /* 0xffffffb000507947 */ /* 0x000fea000383ffff */
.L_x_7792:
[----:B------:R-:W-:Y:S01]  /*158a0*/  BSSY B1, `(.L_x_7916) ;  /* 0x0000006000017945 */ /* 0x000fe20003800000 */
[----:B------:R-:W-:-:S07]  /*158b0*/  IMAD.MOV.U32 R15, RZ, RZ, -0x1 ;  /* 0xffffffffff0f7424 */ /* 0x000fce00078e00ff */
[----:B-----5:R-:W-:Y:S05]  /*158c0*/  WARPSYNC.COLLECTIVE R15, `(.L_x_7917) ;  /* 0x000000000f0c7348 */ /* 0x020fea0003c00000 */
[----:B------:R-:W-:Y:S02]  /*158d0*/  ELECT P6, UR62, PT ;  /* 0x00000000003e782f */ /* 0x000fe400038c0000 */
[----:B------:R-:W-:Y:S01]  /*158e0*/  MOV R14, UR62 ;  /* 0x0000003e000e7c02 */ /* 0x000fe20008000f00 */
[----:B-----5:R-:W-:Y:S10]  /*158f0*/  ENDCOLLECTIVE ;  /* 0x000000000000791b */ /* 0x020ff40003800000 */
.L_x_7917:
[----:B------:R-:W-:Y:S05]  /*15900*/  BSYNC B1 ;  /* 0x0000000000017941 */ /* 0x000fea0003800000 */
.L_x_7916:
[----:B------:R-:W-:Y:S05]  /*15910*/  BRA `(.L_x_7918) ;  /* 0xffffffb0003c7947 */ /* 0x000fea000383ffff */
.L_x_7794:
[----:B0-----:R0:W1:Y:S02]  /*15920*/  SYNCS.PHASECHK.TRANS64.TRYWAIT P0, [R5+URZ+0x22820], R6 ;  /* 0x02282006050075a7 */ /* 0x001064000800017f */
[----:B-1----:R-:W-:Y:S05]  /*15930*/  @!P0 NANOSLEEP.SYNCS 0x989680 ;  /* 0x009896800000895d */ /* 0x002fea0003900000 */
[----:B------:R-:W1:Y:S02]  /*15940*/  @!P0 SYNCS.PHASECHK.TRANS64 P0, [R5+URZ+0x22820], R6 ;  /* 0x02282006050085a7 */ /* 0x000e64000800007f */
[----:B-1----:R-:W-:Y:S05]  /*15950*/  @!P0 BRA `(.L_x_7794) ;  /* 0xfffffffc00f08947 */ /* 0x002fea000383ffff */
[----:B------:R-:W-:Y:S05]  /*15960*/  BRA `(.L_x_7919) ;  /* 0xffffffb000587947 */ /* 0x000fea000383ffff */
.L_x_7797:
[----:B0-----:R0:W1:Y:S02]  /*15970*/  SYNCS.PHASECHK.TRANS64.TRYWAIT P0, [R6+URZ+0x228a0], R9 ;  /* 0x0228a009060075a7 */ /* 0x001064000800017f */
[----:B-1----:R-:W-:Y:S05]  /*15980*/  @!P0 NANOSLEEP.SYNCS 0x989680 ;  /* 0x009896800000895d */ /* 0x002fea0003900000 */
[----:B------:R-:W1:Y:S02]  /*15990*/  @!P0 SYNCS.PHASECHK.TRANS64 P0, [R6+URZ+0x228a0], R9 ;  /* 0x0228a009060085a7 */ /* 0x000e64000800007f */
[----:B-1----:R-:W-:Y:S05]  /*159a0*/  @!P0 BRA `(.L_x_7797) ;  /* 0xfffffffc00f08947 */ /* 0x002fea000383ffff */
[----:B------:R-:W-:Y:S05]  /*159b0*/  BRA `(.L_x_7920) ;  /* 0xffffffb000687947 */ /* 0x000fea000383ffff */
.L_x_7799:
[----:B-1----:R1:W2:Y:S02]  /*159c0*/  SYNCS.PHASECHK.TRANS64.TRYWAIT P0, [R6+URZ+0x228c0], R9 ;  /* 0x0228c009060075a7 */ /* 0x0022a4000800017f */
[----:B--2---:R-:W-:Y:S05]  /*159d0*/  @!P0 NANOSLEEP.SYNCS 0x989680 ;  /* 0x009896800000895d */ /* 0x004fea0003900000 */
[----:B------:R-:W2:Y:S02]  /*159e0*/  @!P0 SYNCS.PHASECHK.TRANS64 P0, [R6+URZ+0x228c0], R9 ;  /* 0x0228c009060085a7 */ /* 0x000ea4000800007f */
[----:B--2---:R-:W-:Y:S05]  /*159f0*/  @!P0 BRA `(.L_x_7799) ;  /* 0xfffffffc00f08947 */ /* 0x004fea000383ffff */
[----:B------:R-:W-:Y:S05]  /*15a00*/  BRA `(.L_x_7921) ;  /* 0xffffffb000cc7947 */ /* 0x000fea000383ffff */
.L_x_7803:
[----:B0-----:R0:W1:Y:S02]  /*15a10*/  SYNCS.PHASECHK.TRANS64.TRYWAIT P0, [R7+URZ+0x228a0], R8 ;  /* 0x0228a008070075a7 */ /* 0x001064000800017f */
[----:B-1----:R-:W-:Y:S05]  /*15a20*/  @!P0 NANOSLEEP.SYNCS 0x989680 ;  /* 0x009896800000895d */ /* 0x002fea0003900000 */
[----:B------:R-:W1:Y:S02]  /*15a30*/  @!P0 SYNCS.PHASECHK.TRANS64 P0, [R7+URZ+0x228a0], R8 ;  /* 0x0228a008070085a7 */ /* 0x000e64000800007f */
[----:B-1----:R-:W-:Y:S05]  /*15a40*/  @!P0 BRA `(.L_x_7803) ;  /* 0xfffffffc00f08947 */ /* 0x002fea000383ffff */
[----:B------:R-:W-:Y:S05]  /*15a50*/  BRA `(.L_x_7922) ;  /* 0xffffffb400bc7947 */ /* 0x000fea000383ffff */
.L_x_7805:
[----:B-1----:R1:W2:Y:S02]  /*15a60*/  SYNCS.PHASECHK.TRANS64.TRYWAIT P1, [R7+URZ+0x228c0], R8 ;  /* 0x0228c008070075a7 */ /* 0x0022a4000802017f */
[----:B--2---:R-:W-:Y:S05]  /*15a70*/  @!P1 NANOSLEEP.SYNCS 0x989680 ;  /* 0x009896800000995d */ /* 0x004fea0003900000 */
[----:B------:R-:W2:Y:S02]  /*15a80*/  @!P1 SYNCS.PHASECHK.TRANS64 P1, [R7+URZ+0x228c0], R8 ;  /* 0x0228c008070095a7 */ /* 0x000ea4000802007f */
[----:B--2---:R-:W-:Y:S05]  /*15a90*/  @!P1 BRA `(.L_x_7805) ;  /* 0xfffffffc00f09947 */ /* 0x004fea000383ffff */
[----:B------:R-:W-:Y:S05]  /*15aa0*/  BRA `(.L_x_7923) ;  /* 0xffffffb800187947 */ /* 0x000fea000383ffff */
.L_x_7815:
        /* <DEDUP_REMOVED lines=11> */
.L_x_7925:
[----:B------:R-:W-:Y:S05]  /*15b60*/  BSYNC B0 ;  /* 0x0000000000007941 */ /* 0x000fea0003800000 */
.L_x_7924:
[----:B------:R-:W-:Y:S05]  /*15b70*/  BRA `(.L_x_7926) ;  /* 0xffffffc000c47947 */ /* 0x000fea000383ffff */
.L_x_7816:
[----:B------:R-:W-:Y:S01]  /*15b80*/  BSSY B0, `(.L_x_7927) ;  /* 0x0000006000007945 */ /* 0x000fe20003800000 */
[----:B------:R-:W-:-:S07]  /*15b90*/  IMAD.MOV.U32 R15, RZ, RZ, -0x1 ;  /* 0xffffffffff0f7424 */ /* 0x000fce00078e00ff */
[----:B------:R-:W-:Y:S05]  /*15ba0*/  WARPSYNC.COLLECTIVE R15, `(.L_x_7928) ;  /* 0x000000000f0c7348 */ /* 0x000fea0003c00000 */
[----:B------:R-:W-:Y:S02]  /*15bb0*/  ELECT P6, UR62, PT ;  /* 0x00000000003e782f */ /* 0x000fe400038c0000 */
[----:B------:R-:W-:Y:S01]  /*15bc0*/  MOV R14, UR62 ;  /* 0x0000003e000e7c02 */ /* 0x000fe20008000f00 */
[----:B------:R-:W-:Y:S10]  /*15bd0*/  ENDCOLLECTIVE ;  /* 0x000000000000791b */ /* 0x000ff40003800000 */
.L_x_7928:
[----:B------:R-:W-:Y:S05]  /*15be0*/  BSYNC B0 ;  /* 0x0000000000007941 */ /* 0x000fea0003800000 */
.L_x_7927:
[----:B------:R-:W-:Y:S05]  /*15bf0*/  BRA `(.L_x_7929) ;  /* 0xffffffc000bc7947 */ /* 0x000fea000383ffff */
.L_x_7819:
[----:B0-----:R0:W1:Y:S02]  /*15c00*/  SYNCS.PHASECHK.TRANS64.TRYWAIT P0, [R5+URZ+0x22840], R7 ;  /* 0x02284007050075a7 */ /* 0x001064000800017f */
[----:B-1----:R-:W-:Y:S05]  /*15c10*/  @!P0 NANOSLEEP.SYNCS 0x989680 ;  /* 0x009896800000895d */ /* 0x002fea0003900000 */
[----:B------:R-:W1:Y:S02]  /*15c20*/  @!P0 SYNCS.PHASECHK.TRANS64 P0, [R5+URZ+0x22840], R7 ;  /* 0x02284007050085a7 */ /* 0x000e64000800007f */
[----:B-1----:R-:W-:Y:S05]  /*15c30*/  @!P0 BRA `(.L_x_7819) ;  /* 0xfffffffc00f08947 */ /* 0x002fea000383ffff */
[----:B------:R-:W-:Y:S05]  /*15c40*/  BRA `(.L_x_7930) ;  /* 0xffffffc4002c7947 */ /* 0x000fea000383ffff */
.L_x_7822:
        /* <DEDUP_REMOVED lines=8> */
.L_x_7825:
[----:B0-----:R0:W1:Y:S02]  /*15cd0*/  SYNCS.PHASECHK.TRANS64.TRYWAIT P0, [R2+URZ+0x22860], R5 ;  /* 0x02286005020075a7 */ /* 0x001064000800017f */
[----:B-1----:R-:W-:Y:S05]  /*15ce0*/  @!P0 NANOSLEEP.SYNCS 0x989680 ;  /* 0x009896800000895d */ /* 0x002fea0003900000 */
[----:B------:R-:W1:Y:S02]  /*15cf0*/  @!P0 SYNCS.PHASECHK.TRANS64 P0, [R2+URZ+0x22860], R5 ;  /* 0x02286005020085a7 */ /* 0x000e64000800007f */
[----:B-1----:R-:W-:Y:S05]  /*15d00*/  @!P0 BRA `(.L_x_7825) ;  /* 0xfffffffc00f08947 */ /* 0x002fea000383ffff */
[----:B------:R-:W-:Y:S05]  /*15d10*/  BRA `(.L_x_7932) ;  /* 0xffffffc800287947 */ /* 0x000fea000383ffff */
.L_x_7834:
[----:B--2---:R2:W3:Y:S02]  /*15d20*/  SYNCS.PHASECHK.TRANS64.TRYWAIT P0, [R2+URZ+0x22840], R7 ;  /* 0x02284007020075a7 */ /* 0x0044e4000800017f */
[----:B---3--:R-:W-:Y:S05]  /*15d30*/  @!P0 NANOSLEEP.SYNCS 0x989680 ;  /* 0x009896800000895d */ /* 0x008fea0003900000 */
[----:B------:R-:W3:Y:S02]  /*15d40*/  @!P0 SYNCS.PHASECHK.TRANS64 P0, [R2+URZ+0x22840], R7 ;  /* 0x02284007020085a7 */ /* 0x000ee4000800007f */
[----:B---3--:R-:W-:Y:S05]  /*15d50*/  @!P0 BRA `(.L_x_7834) ;  /* 0xfffffffc00f08947 */ /* 0x008fea000383ffff */
[----:B------:R-:W-:Y:S05]  /*15d60*/  BRA `(.L_x_7933) ;  /* 0xffffffcc00b07947 */ /* 0x000fea000383ffff */
.L_x_7836:
[----:B0-----:R0:W3:Y:S02]  /*15d70*/  SYNCS.PHASECHK.TRANS64.TRYWAIT P0, [R2+URZ+0x22860], R7 ;  /* 0x02286007020075a7 */ /* 0x0010e4000800017f */
[----:B---3--:R-:W-:Y:S05]  /*15d80*/  @!P0 NANOSLEEP.SYNCS 0x989680 ;  /* 0x009896800000895d */ /* 0x008fea0003900000 */
[----:B------:R-:W3:Y:S02]  /*15d90*/  @!P0 SYNCS.PHASECHK.TRANS64 P0, [R2+URZ+0x22860], R7 ;  /* 0x02286007020085a7 */ /* 0x000ee4000800007f */
[----:B---3--:R-:W-:Y:S05]  /*15da0*/  @!P0 BRA `(.L_x_7836) ;  /* 0xfffffffc00f08947 */ /* 0x008fea000383ffff */
[----:B------:R-:W-:Y:S05]  /*15db0*/  BRA `(.L_x_7934) ;  /* 0xffffffd000207947 */ /* 0x000fea000383ffff */
.L_x_7841:
[----:B--2---:R2:W3:Y:S02]  /*15dc0*/  SYNCS.PHASECHK.TRANS64.TRYWAIT P0, [R3+URZ+0x22840], R7 ;  /* 0x02284007030075a7 */ /* 0x0044e4000800017f */
[----:B---3--:R-:W-:Y:S05]  /*15dd0*/  @!P0 NANOSLEEP.SYNCS 0x989680 ;  /* 0x009896800000895d */ /* 0x008fea0003900000 */
[----:B------:R-:W3:Y:S02]  /*15de0*/  @!P0 SYNCS.PHASECHK.TRANS64 P0, [R3+URZ+0x22840], R7 ;  /* 0x02284007030085a7 */ /* 0x000ee4000800007f */
[----:B---3--:R-:W-:Y:S05]  /*15df0*/  @!P0 BRA `(.L_x_7841) ;  /* 0xfffffffc00f08947 */ /* 0x008fea000383ffff */
[----:B------:R-:W-:Y:S05]  /*15e00*/  BRA `(.L_x_7935) ;  /* 0xffffffd4006c7947 */ /* 0x000fea000383ffff */
.L_x_7843:
[----:B0-----:R0:W3:Y:S02]  /*15e10*/  SYNCS.PHASECHK.TRANS64.TRYWAIT P1, [R3+URZ+0x22860], R7 ;  /* 0x02286007030075a7 */ /* 0x0010e4000802017f */
[----:B---3--:R-:W-:Y:S05]  /*15e20*/  @!P1 NANOSLEEP.SYNCS 0x989680 ;  /* 0x009896800000995d */ /* 0x008fea0003900000 */
[----:B------:R-:W3:Y:S02]  /*15e30*/  @!P1 SYNCS.PHASECHK.TRANS64 P1, [R3+URZ+0x22860], R7 ;  /* 0x02286007030095a7 */ /* 0x000ee4000802007f */
[----:B---3--:R-:W-:Y:S05]  /*15e40*/  @!P1 BRA `(.L_x_7843) ;  /* 0xfffffffc00f09947 */ /* 0x008fea000383ffff */
[----:B------:R-:W-:Y:S05]  /*15e50*/  BRA `(.L_x_7936) ;  /* 0xffffffd400d87947 */ /* 0x000fea000383ffff */
.L_x_7848:
[----:B---3--:R3:W4:Y:S02]  /*15e60*/  SYNCS.PHASECHK.TRANS64.TRYWAIT P0, [R3+URZ+0x22840], R7 ;  /* 0x02284007030075a7 */ /* 0x008724000800017f */
[----:B----4-:R-:W-:Y:S05]  /*15e70*/  @!P0 NANOSLEEP.SYNCS 0x989680 ;  /* 0x009896800000895d */ /* 0x010fea0003900000 */
[----:B------:R-:W4:Y:S02]  /*15e80*/  @!P0 SYNCS.PHASECHK.TRANS64 P0, [R3+URZ+0x22840], R7 ;  /* 0x02284007030085a7 */ /* 0x000f24000800007f */
[----:B----4-:R-:W-:Y:S05]  /*15e90*/  @!P0 BRA `(.L_x_7848) ;  /* 0xfffffffc00f08947 */ /* 0x010fea000383ffff */
[----:B------:R-:W-:Y:S05]  /*15ea0*/  BRA `(.L_x_7937) ;  /* 0xffffffdc00047947 */ /* 0x000fea000383ffff */
.L_x_7850:
[----:B0-----:R0:W2:Y:S02]  /*15eb0*/  SYNCS.PHASECHK.TRANS64.TRYWAIT P1, [R3+URZ+0x22860], R7 ;  /* 0x02286007030075a7 */ /* 0x0010a4000802017f */
[----:B--2---:R-:W-:Y:S05]  /*15ec0*/  @!P1 NANOSLEEP.SYNCS 0x989680 ;  /* 0x009896800000995d */ /* 0x004fea0003900000 */
[----:B------:R-:W2:Y:S02]  /*15ed0*/  @!P1 SYNCS.PHASECHK.TRANS64 P1, [R3+URZ+0x22860], R7 ;  /* 0x02286007030095a7 */ /* 0x000ea4000802007f */
[----:B--2---:R-:W-:Y:S05]  /*15ee0*/  @!P1 BRA `(.L_x_7850) ;  /* 0xfffffffc00f09947 */ /* 0x004fea000383ffff */
[----:B------:R-:W-:Y:S05]  /*15ef0*/  BRA `(.L_x_7938) ;  /* 0xffffffdc00747947 */ /* 0x000fea000383ffff */
.L_x_7855:
[----:B------:R-:W-:Y:S01]  /*15f00*/  BSSY B0, `(.L_x_7939) ;  /* 0x0000008000007945 */ /* 0x000fe20003800000 */
[----:B0-----:R-:W-:Y:S01]  /*15f10*/  MOV R13, R16 ;  /* 0x00000010000d7202 */ /* 0x001fe20000000f00 */
[----:B------:R-:W-:Y:S02]  /*15f20*/  IMAD.MOV.U32 R12, RZ, RZ, RZ ;  /* 0x000000ffff0c7224 */ /* 0x000fe400078e00ff */
[----:B--2---:R-:W-:Y:S02]  /*15f30*/  IMAD.MOV.U32 R11, RZ, RZ, 0x1f ;  /* 0x0000001fff0b7424 */ /* 0x004fe400078e00ff */
[----:B------:R-:W-:-:S07]  /*15f40*/  IMAD.MOV.U32 R15, RZ, RZ, -0x1 ;  /* 0xffffffffff0f7424 */ /* 0x000fce00078e00ff */
[----:B-1-3--:R-:W-:Y:S05]  /*15f50*/  WARPSYNC.COLLECTIVE R15, `(.L_x_7940) ;  /* 0x000000000f087348 */ /* 0x00afea0003c00000 */
[----:B------:R0:W2:Y:S02]  /*15f60*/  SHFL.IDX P6, R14, R13, R12, R11 ;  /* 0x0000000c0d0e7389 */ /* 0x0000a400000c000b */
[----:B0123--:R-:W-:Y:S01]  /*15f70*/  ENDCOLLECTIVE ;  /* 0x000000000000791b */ /* 0x00ffe20003800000 */
.L_x_7940:
[----:B------:R-:W-:Y:S05]  /*15f80*/  BSYNC B0 ;  /* 0x0000000000007941 */ /* 0x000fea0003800000 */
.L_x_7939:
        /* <DEDUP_REMOVED lines=8> */
.L_x_7941:
[----:B------:R-:W-:Y:S01]  /*16010*/  IMAD.MOV.U32 R6, RZ, RZ, R14 ;  /* 0x000000ffff067224 */ /* 0x000fe200078e000e */
[----:B------:R-:W-:Y:S06]  /*16020*/  BRA `(.L_x_7942) ;  /* 0xffffffe000647947 */ /* 0x000fec000383ffff */
.L_x_7858:
[----:B------:R-:W-:Y:S01]  /*16030*/  BSSY B0, `(.L_x_7943) ;  /* 0x0000008000007945 */ /* 0x000fe20003800000 */
[----:B-----5:R-:W-:Y:S01]  /*16040*/  IMAD.MOV.U32 R13, RZ, RZ, R17 ;  /* 0x000000ffff0d7224 */ /* 0x020fe200078e0011 */
[----:B--2---:R-:W-:Y:S01]  /*16050*/  MOV R11, RZ ;  /* 0x000000ff000b7202 */ /* 0x004fe20000000f00 */
[----:B------:R-:W-:Y:S02]  /*16060*/  IMAD.MOV.U32 R12, RZ, RZ, 0x1 ;  /* 0x00000001ff0c7424 */ /* 0x000fe400078e00ff */
[----:B------:R-:W-:-:S07]  /*16070*/  IMAD.MOV.U32 R15, RZ, RZ, -0x1 ;  /* 0xffffffffff0f7424 */ /* 0x000fce00078e00ff */
[----:B01-34-:R-:W-:Y:S05]  /*16080*/  WARPSYNC.COLLECTIVE R15, `(.L_x_7944) ;  /* 0x000000000f087348 */ /* 0x01bfea0003c00000 */
[----:B------:R2:W0:Y:S02]  /*16090*/  SHFL.UP P6, R14, R13, R12, R11 ;  /* 0x0400000c0d0e7389 */ /* 0x00042400000c000b */
[----:B01234-:R-:W-:Y:S01]  /*160a0*/  ENDCOLLECTIVE ;  /* 0x000000000000791b */ /* 0x01ffe20003800000 */
.L_x_7944:
[----:B------:R-:W-:Y:S05]  /*160b0*/  BSYNC B0 ;  /* 0x0000000000007941 */ /* 0x000fea0003800000 */
.L_x_7943:
        /* <DEDUP_REMOVED lines=10> */
.L_x_7945:
        /* <DEDUP_REMOVED lines=8> */
.L_x_7946:
        /* <DEDUP_REMOVED lines=8> */
.L_x_7947:
        /* <DEDUP_REMOVED lines=8> */
.L_x_7948:
        /* <DEDUP_REMOVED lines=8> */
.L_x_7949:
[----:B------:R-:W-:Y:S05]  /*16360*/  BRA `(.L_x_7950) ;  /* 0xffffffe000287947 */ /* 0x000fea000383ffff */
.L_x_7863:
        /* <DEDUP_REMOVED lines=8> */
.L_x_7952:
[----:B------:R-:W-:Y:S05]  /*163f0*/  BSYNC B0 ;  /* 0x0000000000007941 */ /* 0x000fea0003800000 */
.L_x_7951:
        /* <DEDUP_REMOVED lines=10> */
.L_x_7953:
        /* <DEDUP_REMOVED lines=8> */
.L_x_7954:
        /* <DEDUP_REMOVED lines=8> */
.L_x_7955:
        /* <DEDUP_REMOVED lines=8> */
.L_x_7956:
        /* <DEDUP_REMOVED lines=8> */
.L_x_7957:
[----:B------:R-:W-:Y:S05]  /*166a0*/  BRA `(.L_x_7958) ;  /* 0xffffffe0000c7947 */ /* 0x000fea000383ffff */
.L_x_7865:
[----:B------:R-:W-:Y:S01]  /*166b0*/  BSSY B0, `(.L_x_7959) ;  /* 0x0000006000007945 */ /* 0x000fe20003800000 */
[----:B------:R-:W-:Y:S02]  /*166c0*/  PLOP3.LUT P6, PT, P6, PT, PT, 0x8, 0x0 ;  /* 0x000000000000781c */ /* 0x000fe400037ce170 */
[----:B------:R-:W-:-:S11]  /*166d0*/  MOV R15, 0xffffffff ;  /* 0xffffffff000f7802 */ /* 0x000fd60000000f00 */
[----:B0-2---:R-:W-:Y:S05]  /*166e0*/  WARPSYNC.COLLECTIVE R15, `(.L_x_7960) ;  /* 0x000000000f087348 */ /* 0x005fea0003c00000 */
[----:B------:R-:W-:Y:S01]  /*166f0*/  VOTE.ANY R14, PT, P6 ;  /* 0x00000000000e7806 */ /* 0x000fe200030e0100 */
[----:B0-2---:R-:W-:Y:S06]  /*16700*/  ENDCOLLECTIVE ;  /* 0x000000000000791b */ /* 0x005fec0003800000 */
.L_x_7960:
[----:B------:R-:W-:Y:S05]  /*16710*/  BSYNC B0 ;  /* 0x0000000000007941 */ /* 0x000fea0003800000 */
.L_x_7959:
        /* <DEDUP_REMOVED lines=9> */
.L_x_7961:
[----:B------:R-:W-:Y:S01]  /*167b0*/  IMAD.MOV.U32 R17, RZ, RZ, R14 ;  /* 0x000000ffff117224 */ /* 0x000fe200078e000e */
[----:B------:R-:W-:Y:S06]  /*167c0*/  BRA `(.L_x_7962) ;  /* 0xffffffdc00fc7947 */ /* 0x000fec000383ffff */
.L_x_7867:
[----:B------:R-:W-:Y:S01]  /*167d0*/  BSSY B0, `(.L_x_7963) ;  /* 0x0000007000007945 */ /* 0x000fe20003800000 */
[----:B------:R-:W-:Y:S01]  /*167e0*/  IMAD.MOV.U32 R13, RZ, RZ, R2 ;  /* 0x000000ffff0d7224 */ /* 0x000fe200078e0002 */
[----:B--2---:R-:W-:Y:S01]  /*167f0*/  MOV R11, 0x1f ;  /* 0x0000001f000b7802 */ /* 0x004fe20000000f00 */
[----:B------:R-:W-:-:S07]  /*16800*/  IMAD.MOV.U32 R15, RZ, RZ, -0x1 ;  /* 0xffffffffff0f7424 */ /* 0x000fce00078e00ff */
[----:B01-3--:R-:W-:Y:S05]  /*16810*/  WARPSYNC.COLLECTIVE R15, `(.L_x_7964) ;  /* 0x000000000f087348 */ /* 0x00bfea0003c00000 */
[----:B------:R2:W4:Y:S02]  /*16820*/  SHFL.IDX P6, R14, R13, R12, R11 ;  /* 0x0000000c0d0e7389 */ /* 0x00052400000c000b */
[----:B01234-:R-:W-:Y:S01]  /*16830*/  ENDCOLLECTIVE ;  /* 0x000000000000791b */ /* 0x01ffe20003800000 */
.L_x_7964:
[----:B------:R-:W-:Y:S05]  /*16840*/  BSYNC B0 ;  /* 0x0000000000007941 */ /* 0x000fea0003800000 */
.L_x_7963:
[----:B------:R-:W-:Y:S05]  /*16850*/  BRA `(.L_x_7866) ;  /* 0xffffffdc00f47947 */ /* 0x000fea000383ffff */
.L_x_7871:
[----:B0-----:R0:W1:Y:S02]  /*16860*/  SYNCS.PHASECHK.TRANS64.TRYWAIT P0, [R0+URZ+0x22820], R3 ;  /* 0x02282003000075a7 */ /* 0x001064000800017f */
[----:B-1----:R-:W-:Y:S05]  /*16870*/  @!P0 NANOSLEEP.SYNCS 0x989680 ;  /* 0x009896800000895d */ /* 0x002fea0003900000 */
[----:B------:R-:W1:Y:S02]  /*16880*/  @!P0 SYNCS.PHASECHK.TRANS64 P0, [R0+URZ+0x22820], R3 ;  /* 0x02282003000085a7 */ /* 0x000e64000800007f */
[----:B-1----:R-:W-:Y:S05]  /*16890*/  @!P0 BRA `(.L_x_7871) ;  /* 0xfffffffc00f08947 */ /* 0x002fea000383ffff */
[----:B------:R-:W-:Y:S05]  /*168a0*/  BRA `(.L_x_7965) ;  /* 0xffffffe000d87947 */ /* 0x000fea000383ffff */
.L_x_7872:
[----:B------:R-:W1:Y:S01]  /*168b0*/  S2R R2, SR_TID.X ;  /* 0x0000000000027919 */ /* 0x000e620000002100 */
[----:B------:R-:W-:Y:S01]  /*168c0*/  BSSY B0, `(.L_x_7966) ;  /* 0x000000a000007945 */ /* 0x000fe20003800000 */
[----:B------:R-:W-:Y:S01]  /*168d0*/  IMAD.MOV.U32 R12, RZ, RZ, RZ ;  /* 0x000000ffff0c7224 */ /* 0x000fe200078e00ff */
[----:B--2---:R-:W-:Y:S01]  /*168e0*/  MOV R11, 0x1f ;  /* 0x0000001f000b7802 */ /* 0x004fe20000000f00 */
[----:B------:R-:W-:Y:S01]  /*168f0*/  IMAD.MOV.U32 R15, RZ, RZ, -0x1 ;  /* 0xffffffffff0f7424 */ /* 0x000fe200078e00ff */
[----:B-1----:R-:W-:-:S04]  /*16900*/  SHF.R.U32.HI R2, RZ, 0x5, R2 ;  /* 0x00000005ff027819 */ /* 0x002fc80000011602 */
[----:B------:R-:W-:-:S05]  /*16910*/  LOP3.LUT R2, R2, 0x3, RZ, 0xc0, !PT ;  /* 0x0000000302027812 */ /* 0x000fca00078ec0ff */
[----:B------:R-:W-:-:S07]  /*16920*/  IMAD.MOV.U32 R13, RZ, RZ, R2 ;  /* 0x000000ffff0d7224 */ /* 0x000fce00078e0002 */
[----:B0-----:R-:W-:Y:S05]  /*16930*/  WARPSYNC.COLLECTIVE R15, `(.L_x_7967) ;  /* 0x000000000f087348 */ /* 0x001fea0003c00000 */
[----:B------:R1:W2:Y:S02]  /*16940*/  SHFL.IDX P6, R14, R13, R12, R11 ;  /* 0x0000000c0d0e7389 */ /* 0x0002a400000c000b */
[----:B012---:R-:W-:Y:S01]  /*16950*/  ENDCOLLECTIVE ;  /* 0x000000000000791b */ /* 0x007fe20003800000 */
.L_x_7967:
[----:B------:R-:W-:Y:S05]  /*16960*/  BSYNC B0 ;  /* 0x0000000000007941 */ /* 0x000fea0003800000 */
.L_x_7966:
[----:B------:R-:W-:Y:S05]  /*16970*/  BRA `(.L_x_7968) ;  /* 0xffffffe000c07947 */ /* 0x000fea000383ffff */
.L_x_7873:
[----:B------:R-:W-:Y:S01]  /*16980*/  BSSY B0, `(.L_x_7969) ;  /* 0x0000006000007945 */ /* 0x000fe20003800000 */
[----:B------:R-:W-:-:S07]  /*16990*/  IMAD.MOV.U32 R15, RZ, RZ, -0x1 ;  /* 0xffffffffff0f7424 */ /* 0x000fce00078e00ff */
[----:B012---:R-:W-:Y:S05]  /*169a0*/  WARPSYNC.COLLECTIVE R15, `(.L_x_7970) ;  /* 0x000000000f0c7348 */ /* 0x007fea0003c00000 */
[----:B------:R-:W-:Y:S02]  /*169b0*/  ELECT P6, UR62, PT ;  /* 0x00000000003e782f */ /* 0x000fe400038c0000 */
[----:B------:R-:W-:Y:S01]  /*169c0*/  MOV R14, UR62 ;  /* 0x0000003e000e7c02 */ /* 0x000fe20008000f00 */
[----:B012---:R-:W-:Y:S10]  /*169d0*/  ENDCOLLECTIVE ;  /* 0x000000000000791b */ /* 0x007ff40003800000 */
.L_x_7970:
[----:B------:R-:W-:Y:S05]  /*169e0*/  BSYNC B0 ;  /* 0x0000000000007941 */ /* 0x000fea0003800000 */
.L_x_7969:
[----:B------:R-:W-:Y:S05]  /*169f0*/  BRA `(.L_x_7971) ;  /* 0xffffffe000b47947 */ /* 0x000fea000383ffff */
.L_x_7875:
[----:B0-----:R0:W1:Y:S02]  /*16a00*/  SYNCS.PHASECHK.TRANS64.TRYWAIT P0, [R6+URZ], R5 ;  /* 0x00000005060075a7 */ /* 0x001064000800017f */
[----:B-1----:R-:W-:Y:S05]  /*16a10*/  @!P0 NANOSLEEP.SYNCS 0x989680 ;  /* 0x009896800000895d */ /* 0x002fea0003900000 */
[----:B------:R-:W1:Y:S02]  /*16a20*/  @!P0 SYNCS.PHASECHK.TRANS64 P0, [R6+URZ], R5 ;  /* 0x00000005060085a7 */ /* 0x000e64000800007f */
[----:B-1----:R-:W-:Y:S05]  /*16a30*/  @!P0 BRA `(.L_x_7875) ;  /* 0xfffffffc00f08947 */ /* 0x002fea000383ffff */
[----:B------:R-:W-:Y:S05]  /*16a40*/  BRA `(.L_x_7972) ;  /* 0xffffffe000f07947 */ /* 0x000fea000383ffff */
.L_x_7876:
[----:B-1----:R1:W3:Y:S02]  /*16a50*/  SYNCS.PHASECHK.TRANS64.TRYWAIT P0, [R7+URZ], R2 ;  /* 0x00000002070075a7 */ /* 0x0022e4000800017f */
[----:B---3--:R-:W-:Y:S05]  /*16a60*/  @!P0 NANOSLEEP.SYNCS 0x989680 ;  /* 0x009896800000895d */ /* 0x008fea0003900000 */
[----:B------:R-:W3:Y:S02]  /*16a70*/  @!P0 SYNCS.PHASECHK.TRANS64 P0, [R7+URZ], R2 ;  /* 0x00000002070085a7 */ /* 0x000ee4000800007f */
[----:B---3--:R-:W-:Y:S05]  /*16a80*/  @!P0 BRA `(.L_x_7876) ;  /* 0xfffffffc00f08947 */ /* 0x008fea000383ffff */
[----:B------:R-:W-:Y:S05]  /*16a90*/  BRA `(.L_x_7973) ;  /* 0xffffffe000e47947 */ /* 0x000fea000383ffff */
.L_x_7878:
[----:B---3--:R3:W4:Y:S02]  /*16aa0*/  SYNCS.PHASECHK.TRANS64.TRYWAIT P0, [R4+URZ], R5 ;  /* 0x00000005040075a7 */ /* 0x008724000800017f */
[----:B----4-:R-:W-:Y:S05]  /*16ab0*/  @!P0 NANOSLEEP.SYNCS 0x989680 ;  /* 0x009896800000895d */ /* 0x010fea0003900000 */
[----:B------:R-:W4:Y:S02]  /*16ac0*/  @!P0 SYNCS.PHASECHK.TRANS64 P0, [R4+URZ], R5 ;  /* 0x00000005040085a7 */ /* 0x000f24000800007f */
[----:B----4-:R-:W-:Y:S05]  /*16ad0*/  @!P0 BRA `(.L_x_7878) ;  /* 0xfffffffc00f08947 */ /* 0x010fea000383ffff */
[----:B------:R-:W-:Y:S05]  /*16ae0*/  BRA `(.L_x_7974) ;  /* 0xffffffe000ec7947 */ /* 0x000fea000383ffff */
.L_x_7975:
        /* <DEDUP_REMOVED lines=9> */
.L_x_11962:


//--------------------- .text._ZN7cutlass13device_kernelIN5flash11enable_sm90INS1_16FlashAttnFwdSm90INS1_25CollectiveMainloopFwdSm90ILi2EN4cute5tupleIJNS5_1CILi1EEES8_S8_EEENS6_IJNS7_ILi128EEENS7_ILi96EEENS7_ILi64EEEEEELi256ENS_6half_tEfNS_4arch4Sm90ELb0ELb0ELb1ELb1ELb0ELb0ELb1ELb1ELb0ELb0ELb0ELb0EEENS1_21CollectiveEpilogueFwdINS6_IJSA_NS7_ILi256EEESB_EEES9_SE_SG_Li256ELb1ELb0ELb0ELb0EEENS1_36VarlenDynamicPersistentTileSchedulerILi128ELi96ELi256ELi32ELb0ELb0ELb1ELb0ELb1ELb1EEEEEEEEEvNT_6ParamsE --------------------------
	.section	.text._ZN7cutlass13device_kernelIN5flash11enable_sm90INS1_16FlashAttnFwdSm90INS1_25CollectiveMainloopFwdSm90ILi2EN4cute5tupleIJNS5_1CILi1EEES8_S8_EEENS6_IJNS7_ILi128EEENS7_ILi96EEENS7_ILi64EEEEEELi256ENS_6half_tEfNS_4arch4Sm90ELb0ELb0ELb1ELb1ELb0ELb0ELb1ELb1ELb0ELb0ELb0ELb0EEENS1_21CollectiveEpilogueFwdINS6_IJSA_NS7_ILi256EEESB_EEES9_SE_SG_Li256ELb1ELb0ELb0ELb0EEENS1_36VarlenDynamicPersistentTileSchedulerILi128ELi96ELi256ELi32ELb0ELb0ELb1ELb0ELb1ELb1EEEEEEEEEvNT_6ParamsE,"ax",@progbits
	.align	128
.text._ZN7cutlass13device_kernelIN5flash11enable_sm90INS1_16FlashAttnFwdSm90INS1_25CollectiveMainloopFwdSm90ILi2EN4cute5tupleIJNS5_1CILi1EEES8_S8_EEENS6_IJNS7_ILi128EEENS7_ILi96EEENS7_ILi64EEEEEELi256ENS_6half_tEfNS_4arch4Sm90ELb0ELb0ELb1ELb1ELb0ELb0ELb1ELb1ELb0ELb0ELb0ELb0EEENS1_21CollectiveEpilogueFwdINS6_IJSA_NS7_ILi256EEESB_EEES9_SE_SG_Li256ELb1ELb0ELb0ELb0EEENS1_36VarlenDynamicPersistentTileSchedulerILi128ELi96ELi256ELi32ELb0ELb0ELb1ELb0ELb1ELb1EEEEEEEEEvNT_6ParamsE:
        .type           _ZN7cutlass13device_kernelIN5flash11enable_sm90INS1_16FlashAttnFwdSm90INS1_25CollectiveMainloopFwdSm90ILi2EN4cute5tupleIJNS5_1CILi1EEES8_S8_EEENS6_IJNS7_ILi128EEENS7_ILi96EEENS7_ILi64EEEEEELi256ENS_6half_tEfNS_4arch4Sm90ELb0ELb0ELb1ELb1ELb0ELb0ELb1ELb1ELb0ELb0ELb0ELb0EEENS1_21CollectiveEpilogueFwdINS6_IJSA_NS7_ILi256EEESB_EEES9_SE_SG_Li256ELb1ELb0ELb0ELb0EEENS1_36VarlenDynamicPersistentTileSchedulerILi128ELi96ELi256ELi32ELb0ELb0ELb1ELb0ELb1ELb1EEEEEEEEEvNT_6ParamsE,@function
        .size           _ZN7cutlass13device_kernelIN5flash11enable_sm90INS1_16FlashAttnFwdSm90INS1_25CollectiveMainloopFwdSm90ILi2EN4cute5tupleIJNS5_1CILi1EEES8_S8_EEENS6_IJNS7_ILi128EEENS7_ILi96EEENS7_ILi64EEEEEELi256ENS_6half_tEfNS_4arch4Sm90ELb0ELb0ELb1ELb1ELb0ELb0ELb1ELb1ELb0ELb0ELb0ELb0EEENS1_21CollectiveEpilogueFwdINS6_IJSA_NS7_ILi256EEESB_EEES9_SE_SG_Li256ELb1ELb0ELb0ELb0EEENS1_36VarlenDynamicPersistentTileSchedulerILi128ELi96ELi256ELi32ELb0ELb0ELb1ELb0ELb1ELb1EEEEEEEEEvNT_6ParamsE,(.L_x_11963 - _ZN7cutlass13device_kernelIN5flash11enable_sm90INS1_16FlashAttnFwdSm90INS1_25CollectiveMainloopFwdSm90ILi2EN4cute5tupleIJNS5_1CILi1EEES8_S8_EEENS6_IJNS7_ILi128EEENS7_ILi96EEENS7_ILi64EEEEEELi256ENS_6half_tEfNS_4arch4Sm90ELb0ELb0ELb1ELb1ELb0ELb0ELb1ELb1ELb0ELb0ELb0ELb0EEENS1_21CollectiveEpilogueFwdINS6_IJSA_NS7_ILi256EEESB_EEES9_SE_SG_Li256ELb1ELb0ELb0ELb0EEENS1_36VarlenDynamicPersistentTileSchedulerILi128ELi96ELi256ELi32ELb0ELb0ELb1ELb0ELb1ELb1EEEEEEEEEvNT_6ParamsE)
        .other          _ZN7cutlass13device_kernelIN5flash11enable_sm90INS1_16FlashAttnFwdSm90INS1_25CollectiveMainloopFwdSm90ILi2EN4cute5tupleIJNS5_1CILi1EEES8_S8_EEENS6_IJNS7_ILi128EEENS7_ILi96EEENS7_ILi64EEEEEELi256ENS_6half_tEfNS_4arch4Sm90ELb0ELb0ELb1ELb1ELb0ELb0ELb1ELb1ELb0ELb0ELb0ELb0EEENS1_21CollectiveEpilogueFwdINS6_IJSA_NS7_ILi256EEESB_EEES9_SE_SG_Li256ELb1ELb0ELb0ELb0EEENS1_36VarlenDynamicPersistentTileSchedulerILi128ELi96ELi256ELi32ELb0ELb0ELb1ELb0ELb1ELb1EEEEEEEEEvNT_6ParamsE,@"STO_CUDA_ENTRY STV_DEFAULT"
_ZN7cutlass13device_kernelIN5flash11enable_sm90INS1_16FlashAttnFwdSm90INS1_25CollectiveMainloopFwdSm90ILi2EN4cute5tupleIJNS5_1CILi1EEES8_S8_EEENS6_IJNS7_ILi128EEENS7_ILi96EEENS7_ILi64EEEEEELi256ENS_6half_tEfNS_4arch4Sm90ELb0ELb0ELb1ELb1ELb0ELb0ELb1ELb1ELb0ELb0ELb0ELb0EEENS1_21CollectiveEpilogueFwdINS6_IJSA_NS7_ILi256EEESB_EEES9_SE_SG_Li256ELb1ELb0ELb0ELb0EEENS1_36VarlenDynamicPersistentTileSchedulerILi128ELi96ELi256ELi32ELb0ELb0ELb1ELb0ELb1ELb1EEEEEEEEEvNT_6ParamsE:
        /* <DEDUP_REMOVED lines=24> */
.L_x_7977:
[----:B------:R-:W-:Y:S05]  /*0180*/  BSYNC B0 ;  /* 0x0000000000007941 */ /* 0x000fea0003800000 */
.L_x_7976:
        /* <DEDUP_REMOVED lines=43> */
.L_x_7978:
        /* <DEDUP_REMOVED lines=22> */
.L_x_7979:
        /* <DEDUP_REMOVED lines=18> */
.L_x_7980:
        /* <DEDUP_REMOVED lines=22> */
.L_x_7981:
        /* <DEDUP_REMOVED lines=22> */
.L_x_7982:
[----:B0-----:R-:W-:Y:S01]  /*0980*/  UMOV UR4, 0x1 ;  /* 0x0000000100047882 */ /* 0x001fe20000000000 */
[----:B------:R-:W-:Y:S01]  /*0990*/  PLOP3.LUT P0, PT, PT, PT, UP0, 0x80, 0x0 ;  /* 0x000000000000781c */ /* 0x000fe20003f0f008 */
[----:B------:R-:W-:Y:S01]  /*09a0*/  USEL UR4, UR4, 0x2, !UP0 ;  /* 0x0000000204047887 */ /* 0x000fe2000c000000 */
[----:B------:R-:W-:Y:S01]  /*09b0*/  NOP ;  /* 0x0000000000007918 */ /* 0x000fe20000000000 */
[----:B------:R-:W-:-:S04]  /*09c0*/  ULDC.64 UR60, c[0x0][0x208] ;  /* 0x00008200003c7ab9 */ /* 0x000fc80000000a00 */
[----:B------:R-:W-:-:S05]  /*09d0*/  IMAD.U32 R2, RZ, RZ, UR4 ;  /* 0x00000004ff027e24 */ /* 0x000fca000f8e00ff */
[----:B------:R0:W-:Y:S01]  /*09e0*/  STL [R1+0x2c], R2 ;  /* 0x00002c0201007387 */ /* 0x0001e20000100800 */
[----:B-123--:R-:W-:Y:S06]  /*09f0*/  BAR.SYNC.DEFER_BLOCKING 0x0 ;  /* 0x0000000000007b1d */ /* 0x00efec0000010000 */
[----:B------:R-:W-:Y:S05]  /*0a00*/  @!P0 BRA `(.L_x_7983) ;  /* 0x0000009400f08947 */ /* 0x000fea0003800000 */
.L_x_7984:
[----:B------:R-:W-:-:S08]  /*0a10*/  NOP ;  /* 0x0000000000007918 */ /* 0x000fd00000000000 */
[----:B------:R-:W1:Y:S02]  /*0a20*/  USETMAXREG.TRY_ALLOC.CTAPOOL UP0, 0xf0 ;  /* 0x000000f0000079c8 */ /* 0x000e640008000600 */
[----:B-1----:R-:W-:-:S13]  /*0a30*/  PLOP3.LUT P0, PT, PT, PT, UP0, 0x80, 0x0 ;  /* 0x000000000000781c */ /* 0x002fda0003f0f008 */
[----:B------:R-:W-:Y:S05]  /*0a40*/  @!P0 BRA `(.L_x_7984) ;  /* 0xfffffffc00f08947 */ /* 0x000fea000383ffff */
[----:B------:R-:W1:Y:S01]  /*0a50*/  S2R R0, SR_TID.X ;  /* 0x0000000000007919 */ /* 0x000e620000002100 */
[----:B------:R-:W2:Y:S01]  /*0a60*/  S2UR UR5, SR_CgaCtaId ;  /* 0x00000000000579c3 */ /* 0x000ea20000008800 */
[----:B------:R-:W-:-:S07]  /*0a70*/  UMOV UR4, 0x400 ;  /* 0x0000040000047882 */ /* 0x000fce0000000000 */
[----:B------:R-:W-:Y:S06]  /*0a80*/  BAR.ARV 0x8, 0x120 ;  /* 0x0204800000007b1d */ /* 0x000fec0000002000 */
[----:B--2---:R-:W-:Y:S01]  /*0a90*/  ULEA UR4, UR5, UR4, 0x18 ;  /* 0x0000000405047291 */ /* 0x004fe2000f8ec03f */
[----:B-1----:R-:W-:-:S04]  /*0aa0*/  SHF.R.U32.HI R0, RZ, 0x7, R0 ;  /* 0x00000007ff007819 */ /* 0x002fc80000011600 */
[----:B------:R-:W-:-:S13]  /*0ab0*/  ISETP.NE.AND P0, PT, R0, 0x1, PT ;  /* 0x000000010000780c */ /* 0x000fda0003f05270 */
[----:B------:R-:W-:Y:S08]  /*0ac0*/  @!P0 BAR.ARV 0x9, 0x100 ;  /* 0x0244000000008b1d */ /* 0x000ff00000002000 */
[----:B------:R-:W-:Y:S06]  /*0ad0*/  BAR.SYNC.DEFER_BLOCKING 0x5, 0x120 ;  /* 0x0144800000007b1d */ /* 0x000fec0000010000 */
        /* <DEDUP_REMOVED lines=8> */
[----:B------:R-:W-:Y:S01]  /*0b60*/  UMOV UR36, URZ ;  /* 0x0000003f00247c82 */ /* 0x000fe20008000000 */
[----:B------:R-:W0:Y:S02]  /*0b70*/  S2R R0, SR_TID.X ;  /* 0x0000000000007919 */ /* 0x000e240000002100 */
[----:B0-----:R-:W-:-:S05]  /*0b80*/  VIADD R223, R0, 0xffffff80 ;  /* 0xffffff8000df7836 */ /* 0x001fca0000000000 */
[----:B------:R-:W-:-:S04]  /*0b90*/  SHF.R.S32.HI R0, RZ, 0x1f, R223 ;  /* 0x0000001fff007819 */ /* 0x000fc800000114df */
[CC--:B------:R-:W-:Y:S02]  /*0ba0*/  LEA.HI R3, R0.reuse, R223.reuse, RZ, 0x7 ;  /* 0x000000df00037211 */ /* 0x0c0fe400078f38ff */
[----:B------:R-:W-:Y:S02]  /*0bb0*/  LEA.HI R4, R0, R223, RZ, 0x5 ;  /* 0x000000df00047211 */ /* 0x000fe400078f28ff */
[----:B------:R-:W-:-:S03]  /*0bc0*/  SHF.R.S32.HI R218, RZ, 0x7, R3 ;  /* 0x00000007ffda7819 */ /* 0x000fc60000011403 */
[----:B------:R-:W-:Y:S01]  /*0bd0*/  IMAD.SHL.U32 R6, R4, 0x20, RZ ;  /* 0x0000002004067824 */ /* 0x000fe200078e00ff */
[----:B--2---:R-:W-:Y:S02]  /*0be0*/  R2UR UR4, R2 ;  /* 0x00000000020472ca */ /* 0x004fe400000e0000 */
[C---:B------:R-:W-:Y:S02]  /*0bf0*/  LOP3.LUT R2, R3.reuse, 0xffffff80, RZ, 0xc0, !PT ;  /* 0xffffff8003027812 */ /* 0x040fe400078ec0ff */
[----:B------:R-:W-:-:S03]  /*0c00*/  LEA.HI R3, R3, R218, RZ, 0x1 ;  /* 0x000000da03037211 */ /* 0x000fc600078f08ff */
[----:B------:R-:W-:Y:S01]  /*0c10*/  IMAD.IADD R205, R223, 0x1, -R2 ;  /* 0x00000001dfcd7824 */ /* 0x000fe200078e0a02 */
[----:B------:R-:W-:-:S04]  /*0c20*/  LOP3.LUT R3, R3, 0x3fffffe, RZ, 0xc0, !PT ;  /* 0x03fffffe03037812 */ /* 0x000fc800078ec0ff */
[----:B------:R-:W-:Y:S01]  /*0c30*/  SHF.R.S32.HI R8, RZ, 0x1f, R205 ;  /* 0x0000001fff087819 */ /* 0x000fe200000114cd */
[----:B------:R-:W-:Y:S01]  /*0c40*/  ULOP3.LUT UR4, UR4, 0x1, URZ, 0xfc, !UPT ;  /* 0x0000000104047892 */ /* 0x000fe2000f8efc3f */
[----:B------:R-:W-:Y:S02]  /*0c50*/  IMAD.IADD R3, R218, 0x1, -R3 ;  /* 0x00000001da037824 */ /* 0x000fe400078e0a03 */
[CC--:B------:R-:W-:Y:S02]  /*0c60*/  LEA.HI R9, R8.reuse, R205.reuse, RZ, 0x2 ;  /* 0x000000cd08097211 */ /* 0x0c0fe400078f10ff */
[----:B------:R-:W-:Y:S01]  /*0c70*/  LEA.HI R8, R8, R205, RZ, 0x5 ;  /* 0x000000cd08087211 */ /* 0x000fe200078f28ff */
[----:B------:R-:W-:Y:S01]  /*0c80*/  IMAD.U32 R222, RZ, RZ, UR4 ;  /* 0x00000004ffde7e24 */ /* 0x000fe2000f8e00ff */
[--C-:B------:R-:W-:Y:S01]  /*0c90*/  SHF.R.S32.HI R7, RZ, 0x2, R9.reuse ;  /* 0x00000002ff077819 */ /* 0x100fe20000011409 */
[----:B------:R-:W-:Y:S01]  /*0ca0*/  UMOV UR4, URZ ;  /* 0x0000003f00047c82 */ /* 0x000fe20008000000 */
[----:B------:R-:W-:Y:S01]  /*0cb0*/  SHF.R.S32.HI R2, RZ, 0x1f, R9 ;  /* 0x0000001fff027819 */ /* 0x000fe20000011409 */
[----:B------:R-:W-:Y:S01]  /*0cc0*/  IMAD.U32 R204, RZ, RZ, UR4 ;  /* 0x00000004ffcc7e24 */ /* 0x000fe2000f8e00ff */
[----:B------:R-:W-:-:S02]  /*0cd0*/  SHF.R.S32.HI R8, RZ, 0x5, R8 ;  /* 0x00000005ff087819 */ /* 0x000fc40000011408 */
[----:B------:R-:W-:Y:S02]  /*0ce0*/  LEA.HI R5, R2, R7, RZ, 0x3 ;  /* 0x0000000702057211 */ /* 0x000fe400078f18ff */
[----:B------:R-:W-:Y:S02]  /*0cf0*/  LEA.HI R2, R0, R223, RZ, 0x4 ;  /* 0x000000df00027211 */ /* 0x000fe400078f20ff */
[----:B------:R-:W-:Y:S02]  /*0d00*/  LOP3.LUT R10, R5, 0xfffffff8, RZ, 0xc0, !PT ;  /* 0xfffffff8050a7812 */ /* 0x000fe400078ec0ff */
[----:B------:R-:W-:Y:S02]  /*0d10*/  SHF.R.S32.HI R5, RZ, 0x4, R2 ;  /* 0x00000004ff057819 */ /* 0x000fe40000011402 */
[C---:B------:R-:W-:Y:S01]  /*0d20*/  LOP3.LUT R4, R2.reuse, 0x3fffff0, RZ, 0xc0, !PT ;  /* 0x03fffff002047812 */ /* 0x040fe200078ec0ff */
[----:B------:R-:W-:Y:S01]  /*0d30*/  IMAD.IADD R11, R7, 0x1, -R10 ;  /* 0x00000001070b7824 */ /* 0x000fe200078e0a0a */
[----:B------:R-:W-:-:S02]  /*0d40*/  LEA.HI R2, R2, R5, RZ, 0x1 ;  /* 0x0000000502027211 */ /* 0x000fc400078f08ff */
[----:B------:R-:W-:Y:S01]  /*0d50*/  LOP3.LUT R7, R6, 0xfffffc00, RZ, 0xc0, !PT ;  /* 0xfffffc0006077812 */ /* 0x000fe200078ec0ff */
[----:B------:R-:W-:Y:S01]  /*0d60*/  IMAD.IADD R4, R223, 0x1, -R4 ;  /* 0x00000001df047824 */ /* 0x000fe200078e0a04 */
[----:B------:R-:W-:Y:S01]  /*0d70*/  LOP3.LUT R2, R2, 0x1ffffffe, RZ, 0xc0, !PT ;  /* 0x1ffffffe02027812 */ /* 0x000fe200078ec0ff */
[----:B------:R-:W-:Y:S01]  /*0d80*/  IMAD R8, R8, 0x10, R11 ;  /* 0x0000001008087824 */ /* 0x000fe200078e020b */
[----:B------:R-:W-:Y:S01]  /*0d90*/  LEA.HI R0, R0, R223, RZ, 0x3 ;  /* 0x000000df00007211 */ /* 0x000fe200078f18ff */
[----:B------:R-:W-:Y:S01]  /*0da0*/  IMAD R7, R4, 0x40, R7 ;  /* 0x0000004004077824 */ /* 0x000fe200078e0207 */
[----:B------:R-:W-:Y:S01]  /*0db0*/  LOP3.LUT R4, R9, 0x7ffffffc, RZ, 0xc0, !PT ;  /* 0x7ffffffc09047812 */ /* 0x000fe200078ec0ff */
[----:B------:R-:W-:Y:S01]  /*0dc0*/  IMAD.IADD R2, R5, 0x1, -R2 ;  /* 0x0000000105027824 */ /* 0x000fe200078e0a02 */
[----:B------:R-:W-:Y:S01]  /*0dd0*/  SHF.R.S32.HI R22, RZ, 0x3, R0 ;  /* 0x00000003ff167819 */ /* 0x000fe20000011400 */
[----:B------:R-:W-:Y:S02]  /*0de0*/  IMAD R220, R3, 0x40, R8 ;  /* 0x0000004003dc7824 */ /* 0x000fe400078e0208 */
[----:B------:R-:W-:Y:S01]  /*0df0*/  IMAD R221, R2, 0x8, R7 ;  /* 0x0000000802dd7824 */ /* 0x000fe200078e0207 */
[----:B------:R-:W-:Y:S01]  /*0e00*/  LOP3.LUT R2, R0, 0x1ffffff8, RZ, 0xc0, !PT ;  /* 0x1ffffff800027812 */ /* 0x000fe200078ec0ff */
[----:B------:R-:W-:-:S02]  /*0e10*/  IMAD.MOV.U32 R5, RZ, RZ, R13 ;  /* 0x000000ffff057224 */ /* 0x000fc400078e000d */
[----:B------:R-:W-:Y:S02]  /*0e20*/  IMAD.MOV.U32 R7, RZ, RZ, R15 ;  /* 0x000000ffff077224 */ /* 0x000fe400078e000f */
[----:B------:R-:W-:Y:S02]  /*0e30*/  IMAD.IADD R2, R223, 0x1, -R2 ;  /* 0x00000001df027824 */ /* 0x000fe400078e0a02 */
[----:B------:R-:W-:-:S03]  /*0e40*/  IMAD.IADD R219, R205, 0x1, -R4 ;  /* 0x00000001cddb7824 */ /* 0x000fc600078e0a04 */
[----:B------:R-:W-:-:S07]  /*0e50*/  SHF.L.U32 R2, R2, 0x3, RZ ;  /* 0x0000000302027819 */ /* 0x000fce00000006ff */
.L_x_8027:
[----:B0---45:R-:W0:Y:S01]  /*0e60*/  LDC.64 R8, c[0x0][0xd60] ;  /* 0x00035800ff087b82 */ /* 0x031e220000000a00 */
        /* <DEDUP_REMOVED lines=13> */
[----:B------:R-:W-:Y:S02]  /*0f40*/  @UP0 ULEA UR6, UP2, UR4, UR6, 0x2 ;  /* 0x0000000604060291 */ /* 0x000fe4000f84103f */
[----:B------:R-:W-:Y:S02]  /*0f50*/  @UP1 ULEA UR8, UP3, UR4, UR8, 0x2 ;  /* 0x0000000804081291 */ /* 0x000fe4000f86103f */
[----:B------:R-:W-:Y:S02]  /*0f60*/  @UP0 ULEA.HI.X UR7, UR4, UR7, UR10, 0x2, UP2 ;  /* 0x0000000704070291 */ /* 0x000fe400090f140a */
[----:B------:R-:W-:Y:S01]  /*0f70*/  IMAD.U32 R203, RZ, RZ, UR10 ;  /* 0x0000000affcb7e24 */ /* 0x000fe2000f8e00ff */
[----:B------:R-:W-:Y:S01]  /*0f80*/  @UP1 ULEA.HI.X UR9, UR4, UR9, UR10, 0x2, UP3 ;  /* 0x0000000904091291 */ /* 0x000fe200098f140a */
[----:B------:R-:W-:-:S02]  /*0f90*/  IMAD.U32 R6, RZ, RZ, UR6 ;  /* 0x00000006ff067e24 */ /* 0x000fc4000f8e00ff */
[----:B------:R-:W-:Y:S01]  /*0fa0*/  IMAD.U32 R8, RZ, RZ, UR8 ;  /* 0x00000008ff087e24 */ /* 0x000fe2000f8e00ff */
[----:B------:R-:W-:Y:S01]  /*0fb0*/  ULDC UR4, c[0x0][0x404] ;  /* 0x0001010000047ab9 */ /* 0x000fe20000000800 */
[----:B------:R-:W-:Y:S01]  /*0fc0*/  IMAD.U32 R7, RZ, RZ, UR7 ;  /* 0x00000007ff077e24 */ /* 0x000fe2000f8e00ff */
[----:B------:R-:W-:Y:S01]  /*0fd0*/  ULDC.64 UR6, c[0x0][0x3f8] ;  /* 0x0000fe0000067ab9 */ /* 0x000fe20000000a00 */
[----:B------:R-:W-:-:S03]  /*0fe0*/  IMAD.U32 R9, RZ, RZ, UR9 ;  /* 0x00000009ff097e24 */ /* 0x000fc6000f8e00ff */
[----:B------:R-:W2:Y:S04]  /*0ff0*/  @P0 LDG.E R6, desc[UR60][R6.64] ;  /* 0x0000003c06060981 */ /* 0x000ea8000c1e1900 */
[----:B---3--:R-:W3:Y:S01]  /*1000*/  @P1 LDG.E R8, desc[UR60][R8.64] ;  /* 0x0000003c08081981 */ /* 0x008ee2000c1e1900 */
        /* <DEDUP_REMOVED lines=9> */
[----:B------:R-:W-:Y:S01]  /*10a0*/  IMAD.MOV.U32 R150, RZ, RZ, RZ ;  /* 0x000000ffff967224 */ /* 0x000fe200078e00ff */
[----:B------:R-:W-:-:S02]  /*10b0*/  CS2R R146, SRZ ;  /* 0x0000000000927805 */ /* 0x000fc4000001ff00 */
[----:B------:R-:W-:Y:S01]  /*10c0*/  CS2R R144, SRZ ;  /* 0x0000000000907805 */ /* 0x000fe2000001ff00 */
[----:B------:R-:W-:Y:S01]  /*10d0*/  UIMAD UR4, UR4, UR6, URZ ;  /* 0x00000006040472a4 */ /* 0x000fe2000f8e023f */
        /* <DEDUP_REMOVED lines=52> */
[----:B------:R-:W-:Y:S01]  /*1420*/  MOV R201, UR5 ;  /* 0x0000000500c97c02 */ /* 0x000fe20008000f00 */
[----:B------:R-:W-:Y:S01]  /*1430*/  IMAD.MOV.U32 R41, RZ, RZ, RZ ;  /* 0x000000ffff297224 */ /* 0x000fe200078e00ff */
[----:B--2---:R-:W-:Y:S02]  /*1440*/  @P0 R2UR UR52, R6 ;  /* 0x00000000063402ca */ /* 0x004fe400000e0000 */
[----:B------:R-:W-:Y:S02]  /*1450*/  PLOP3.LUT P0, PT, PT, PT, PT, 0x80, 0x0 ;  /* 0x000000000000781c */ /* 0x000fe40003f0f070 */
[----:B---3--:R-:W-:-:S02]  /*1460*/  @P1 R2UR UR4, R8 ;  /* 0x00000000080412ca */ /* 0x008fc400000e0000 */
[----:B------:R-:W-:Y:S01]  /*1470*/  CS2R R8, SRZ ;  /* 0x0000000000087805 */ /* 0x000fe2000001ff00 */
[----:B-1----:R-:W-:-:S12]  /*1480*/  @P1 BRA `(.L_x_7985) ;  /* 0x0000000000381947 */ /* 0x002fd80003800000 */
[----:B------:R-:W-:Y:S02]  /*1490*/  ULDC.64 UR6, c[0x0][0xb00] ;  /* 0x0002c00000067ab9 */ /* 0x000fe40000000a00 */
[----:B------:R-:W-:-:S04]  /*14a0*/  ISETP.NE.U32.AND P1, PT, RZ, UR6, PT ;  /* 0x00000006ff007c0c */ /* 0x000fc8000bf25070 */
[----:B------:R-:W-:-:S13]  /*14b0*/  ISETP.NE.AND.EX P1, PT, RZ, UR7, PT, P1 ;  /* 0x00000007ff007c0c */ /* 0x000fda000bf25310 */
[----:B------:R-:W-:Y:S05]  /*14c0*/  @!P1 BRA `(.L_x_7985) ;  /* 0x0000000000289947 */ /* 0x000fea0003800000 */
[----:B------:R-:W-:Y:S01]  /*14d0*/  R2UR UR6, R202 ;  /* 0x00000000ca0672ca */ /* 0x000fe200000e0000 */
[----:B------:R-:W-:-:S12]  /*14e0*/  ULDC.64 UR4, c[0x0][0xb00] ;  /* 0x0002c00000047ab9 */ /* 0x000fd80000000a00 */
        /* <DEDUP_REMOVED lines=8> */
.L_x_7985:
[----:B------:R-:W-:Y:S01]  /*1570*/  UIADD3 UR52, -UR52, UR4, URZ ;  /* 0x0000000434347290 */ /* 0x000fe2000fffe13f */
[----:B------:R-:W-:Y:S01]  /*1580*/  IMAD.MOV.U32 R40, RZ, RZ, RZ ;  /* 0x000000ffff287224 */ /* 0x000fe200078e00ff */
[----:B------:R-:W-:Y:S01]  /*1590*/  CS2R R34, SRZ ;  /* 0x0000000000227805 */ /* 0x000fe2000001ff00 */
[----:B------:R-:W-:Y:S01]  /*15a0*/  IMAD.MOV.U32 R163, RZ, RZ, RZ ;  /* 0x000000ffffa37224 */ /* 0x000fe200078e00ff */
        /* <DEDUP_REMOVED lines=8> */
[----:B------:R-:W-:-:S02]  /*1630*/  CS2R R26, SRZ ;  /* 0x00000000001a7805 */ /* 0x000fc4000001ff00 */
[----:B------:R-:W-:Y:S02]  /*1640*/  CS2R R28, SRZ ;  /* 0x00000000001c7805 */ /* 0x000fe4000001ff00 */
[----:B------:R-:W-:Y:S01]  /*1650*/  CS2R R24, SRZ ;  /* 0x0000000000187805 */ /* 0x000fe2000001ff00 */
[----:B------:R-:W-:-:S04]  /*1660*/  USHF.R.U32.HI UR53, URZ, 0x1f, UR5 ;  /* 0x0000001f3f357899 */ /* 0x000fc80008011605 */
[----:B------:R-:W-:Y:S02]  /*1670*/  ULEA.HI.SX32 UR53, UR5, UR53, 0x1c ;  /* 0x0000003505357291 */ /* 0x000fe4000f8fe23f */
[----:B------:R-:W-:Y:S10]  /*1680*/  @!P1 BRA `(.L_x_7986) ;  /* 0x0000005c00f49947 */ /* 0x000ff40003800000 */
[----:B------:R-:W0:Y:S01]  /*1690*/  S2R R4, SR_CgaCtaId ;  /* 0x0000000000047919 */ /* 0x000e220000008800 */
[----:B------:R-:W-:Y:S01]  /*16a0*/  MOV R3, 0x400 ;  /* 0x0000040000037802 */ /* 0x000fe20000000f00 */
[----:B------:R-:W1:Y:S03]  /*16b0*/  SHFL.IDX PT, R0, R218, RZ, 0x1f ;  /* 0x00001fffda007589 */ /* 0x000e6600000e0000 */
[----:B0-----:R-:W-:Y:S02]  /*16c0*/  LEA R4, R4, R3, 0x18 ;  /* 0x0000000304047211 */ /* 0x001fe400078ec0ff */
[----:B-1----:R-:W-:-:S03]  /*16d0*/  LEA.HI R3, R0, R0, RZ, 0x1 ;  /* 0x0000000000037211 */ /* 0x002fc600078f08ff */
[----:B------:R-:W-:Y:S01]  /*16e0*/  VIADD R4, R4, 0x18400 ;  /* 0x0001840004047836 */ /* 0x000fe20000000000 */
[----:B------:R-:W-:-:S04]  /*16f0*/  LOP3.LUT R3, R3, 0xffffe, RZ, 0xc0, !PT ;  /* 0x000ffffe03037812 */ /* 0x000fc800078ec0ff */
[----:B------:R-:W-:Y:S01]  /*1700*/  LOP3.LUT P0, RZ, R4, 0x1bf, RZ, 0xc0, !PT ;  /* 0x000001bf04ff7812 */ /* 0x000fe2000780c0ff */
[----:B------:R-:W-:-:S12]  /*1710*/  IMAD.IADD R16, R0, 0x1, -R3 ;  /* 0x0000000100107824 */ /* 0x000fd800078e0a03 */
        /* <DEDUP_REMOVED lines=17> */
.L_x_7987:
[----:B------:R-:W0:Y:S01]  /*1830*/  S2R R3, SR_CgaCtaId ;  /* 0x0000000000037919 */ /* 0x000e220000008800 */
[----:B------:R-:W-:Y:S02]  /*1840*/  R2UR UR5, R204 ;  /* 0x00000000cc0572ca */ /* 0x000fe400000e0000 */
[----:B------:R-:W-:Y:S01]  /*1850*/  MOV R0, 0x400 ;  /* 0x0000040000007802 */ /* 0x000fe20000000f00 */
[----:B------:R-:W1:Y:S10]  /*1860*/  S2R R17, SR_TID.X ;  /* 0x0000000000117919 */ /* 0x000e740000002100 */
[----:B------:R-:W-:-:S04]  /*1870*/  ULEA.HI UR4, UR5, UR5, URZ, 0x1 ;  /* 0x0000000505047291 */ /* 0x000fc8000f8f083f */
[----:B------:R-:W-:-:S04]  /*1880*/  ULOP3.LUT UR4, UR4, 0xfffffffe, URZ, 0xc0, !UPT ;  /* 0xfffffffe04047892 */ /* 0x000fc8000f8ec03f */
[----:B------:R-:W-:-:S06]  /*1890*/  UIADD3 UR4, UR5, -UR4, URZ ;  /* 0x8000000405047290 */ /* 0x000fcc000fffe03f */
[----:B------:R-:W-:Y:S02]  /*18a0*/  MOV R5, UR4 ;  /* 0x0000000400057c02 */ /* 0x000fe40008000f00 */
[----:B0-----:R-:W-:Y:S02]  /*18b0*/  LEA R4, R3, R0, 0x18 ;  /* 0x0000000003047211 */ /* 0x001fe400078ec0ff */
[----:B------:R-:W-:Y:S02]  /*18c0*/  SHF.L.U32 R3, R5, 0x1f, RZ ;  /* 0x0000001f05037819 */ /* 0x000fe400000006ff */
[----:B-1----:R-:W-:Y:S02]  /*18d0*/  SHF.R.U32.HI R17, RZ, 0x7, R17 ;  /* 0x00000007ff117819 */ /* 0x002fe40000011611 */
[----:B------:R-:W0:Y:S03]  /*18e0*/  SYNCS.PHASECHK.TRANS64.TRYWAIT P0, [R4+URZ+0x32400], R3 ;  /* 0x03240003040075a7 */ /* 0x000e26000800017f */
[----:B------:R-:W-:Y:S01]  /*18f0*/  VIADD R185, R17, 0x8 ;  /* 0x0000000811b97836 */ /* 0x000fe20000000000 */
[----:B0-----:R-:W-:Y:S06]  /*1900*/  @!P0 BRA `(.L_x_7988) ;  /* 0x000000d000648947 */ /* 0x001fec0003800000 */
.L_x_8111:
[----:B------:R-:W-:Y:S05]  /*1910*/  WARPSYNC.ALL ;  /* 0x0000000000007948 */ /* 0x000fea0003800000 */
[----:B------:R-:W-:Y:S01]  /*1920*/  R2UR UR4, R222 ;  /* 0x00000000de0472ca */ /* 0x000fe200000e0000 */
[----:B------:R1:W-:-:S12]  /*1930*/  BAR.SYNC.DEFER_BLOCKING R185, 0x100 ;  /* 0x000400b90000751d */ /* 0x0003d80000010000 */
[----:B------:R-:W-:-:S05]  /*1940*/  IMAD.U32 R0, RZ, RZ, UR4 ;  /* 0x00000004ff007e24 */ /* 0x000fca000f8e00ff */
[----:B------:R-:W-:-:S13]  /*1950*/  ISETP.NE.AND P0, PT, R0, 0x3, PT ;  /* 0x000000030000780c */ /* 0x000fda0003f05270 */
[----:B-1----:R-:W-:Y:S05]  /*1960*/  @!P0 BRA `(.L_x_7989) ;  /* 0x0000000000048947 */ /* 0x002fea0003800000 */
[----:B------:R-:W-:Y:S01]  /*1970*/  BPT.TRAP 0x1 ;  /* 0x000000040000795c */ /* 0x000fe20000300000 */
.L_x_7989:
[----:B------:R-:W-:Y:S02]  /*1980*/  IMAD.U32 R5, RZ, RZ, UR36 ;  /* 0x00000024ff057e24 */ /* 0x000fe4000f8e00ff */
[----:B------:R-:W-:Y:S02]  /*1990*/  IMAD.U32 R6, RZ, RZ, UR37 ;  /* 0x00000025ff067e24 */ /* 0x000fe4000f8e00ff */
[----:B------:R-:W-:-:S03]  /*19a0*/  IMAD R0, R5, 0x8, R4 ;  /* 0x0000000805007824 */ /* 0x000fc600078e0204 */
[----:B------:R-:W-:-:S04]  /*19b0*/  SHF.L.U32 R5, R6, 0x1f, RZ ;  /* 0x0000001f06057819 */ /* 0x000fc800000006ff */
[----:B------:R1:W2:Y:S01]  /*19c0*/  SYNCS.PHASECHK.TRANS64.TRYWAIT P1, [R0+URZ+0x32430], R5 ;  /* 0x03243005000075a7 */ /* 0x0002a2000802017f */
[----:B------:R-:W-:Y:S05]  /*19d0*/  @!P0 BRA `(.L_x_7990) ;  /* 0x0000000000048947 */ /* 0x000fea0003800000 */
[----:B------:R-:W-:Y:S01]  /*19e0*/  BPT.TRAP 0x1 ;  /* 0x000000040000795c */ /* 0x000fe20000300000 */
.L_x_7990:
[----:B------:R-:W-:Y:S01]  /*19f0*/  IMAD R16, R16, 0x2000, R4 ;  /* 0x0000200010107824 */ /* 0x000fe200078e0204 */
[----:B--2---:R-:W-:Y:S06]  /*1a00*/  @P1 BRA `(.L_x_7991) ;  /* 0x0000000000081947 */ /* 0x004fec0003800000 */
[----:B------:R-:W2:Y:S02]  /*1a10*/  SYNCS.PHASECHK.TRANS64.TRYWAIT P1, [R0+URZ+0x32430], R5 ;  /* 0x03243005000075a7 */ /* 0x000ea4000802017f */
[----:B--2---:R-:W-:Y:S05]  /*1a20*/  @!P1 BRA `(.L_x_7992) ;  /* 0x000000d000309947 */ /* 0x004fea0003800000 */
.L_x_7991:
[----:B------:R-:W-:Y:S01]  /*1a30*/  R2UR UR4, R4 ;  /* 0x00000000040472ca */ /* 0x000fe200000e0000 */
[----:B------:R-:W-:Y:S01]  /*1a40*/  WARPGROUP.ARRIVE ;  /* 0x00000000000079c5 */ /* 0x000fe20000000000 */
[----:B------:R-:W-:Y:S01]  /*1a50*/  R2UR UR5, R16 ;  /* 0x00000000100572ca */ /* 0x000fe200000e0000 */
[----:B------:R-:W-:Y:S01]  /*1a60*/  UMOV UR13, 0x40000040 ;  /* 0x40000040000d7882 */ /* 0x000fe20000000000 */
[----:B------:R-:W-:Y:S01]  /*1a70*/  UMOV UR15, 0x40000040 ;  /* 0x40000040000f7882 */ /* 0x000fe20000000000 */
[----:B------:R-:W-:-:S08]  /*1a80*/  IMAD.U32 R21, RZ, RZ, UR13 ;  /* 0x0000000dff157e24 */ /* 0x000fd0000f8e00ff */
[----:B------:R-:W-:Y:S02]  /*1a90*/  UIADD3 UR4, UR4, 0x1c400, URZ ;  /* 0x0001c40004047890 */ /* 0x000fe4000fffe03f */
[----:B------:R-:W-:Y:S02]  /*1aa0*/  UIADD3 UR6, UR5, 0x18400, URZ ;  /* 0x0001840005067890 */ /* 0x000fe4000fffe03f */
[----:B------:R-:W-:Y:S02]  /*1ab0*/  USHF.R.U32.HI UR4, URZ, 0x4, UR4 ;  /* 0x000000043f047899 */ /* 0x000fe40008011604 */
[----:B------:R-:W-:Y:S02]  /*1ac0*/  USHF.R.U32.HI UR6, URZ, 0x4, UR6 ;  /* 0x000000043f067899 */ /* 0x000fe40008011606 */
[----:B------:R-:W-:Y:S02]  /*1ad0*/  ULOP3.LUT UR4, UR4, 0x3fff, URZ, 0xc0, !UPT ;  /* 0x00003fff04047892 */ /* 0x000fe4000f8ec03f */
[----:B------:R-:W-:-:S02]  /*1ae0*/  ULOP3.LUT UR6, UR6, 0x3fff, URZ, 0xc0, !UPT ;  /* 0x00003fff06067892 */ /* 0x000fc4000f8ec03f */
[----:B------:R-:W-:Y:S02]  /*1af0*/  ULOP3.LUT UR39, UR4, 0x10000, URZ, 0xfc, !UPT ;  /* 0x0001000004277892 */ /* 0x000fe4000f8efc3f */
[----:B------:R-:W-:Y:S02]  /*1b00*/  ULOP3.LUT UR8, UR6, 0x10000, URZ, 0xfc, !UPT ;  /* 0x0001000006087892 */ /* 0x000fe4000f8efc3f */
[----:B------:R-:W-:Y:S02]  /*1b10*/  UIMAD UR4, UR36, 0x300, UR39 ;  /* 0x00000300240478a4 */ /* 0x000fe4000f8e0227 */
        /* <DEDUP_REMOVED lines=15> */
[----:B------:R-:W-:-:S02]  /*1c10*/  WARPGROUP.DEPBAR.LE gsb0, 0x0 ;  /* 0x00008000000079c5 */ /* 0x000fc40000010000 */
[----:B------:R-:W-:-:S06]  /*1c20*/  WARPGROUP.ARRIVE ;  /* 0x00000000000079c5 */ /* 0x000fcc0000000000 */
[----:B------:R-:W-:Y:S01]  /*1c30*/  HGMMA.64x96x16.F32 R24, gdesc[UR12], R24, gsb0 ;  /* 0x016000000c1879f0 */ /* 0x000fe20008000818 */
[----:B------:R-:W-:Y:S01]  /*1c40*/  UMOV UR12, UR6 ;  /* 0x00000006000c7c82 */ /* 0x000fe20008000000 */
[----:B------:R-:W-:Y:S01]  /*1c50*/  UMOV UR13, 0x40000040 ;  /* 0x40000040000d7882 */ /* 0x000fe20000000000 */
[----:B------:R-:W-:Y:S01]  /*1c60*/  UMOV UR14, UR7 ;  /* 0x00000007000e7c82 */ /* 0x000fe20008000000 */
[----:B------:R-:W-:Y:S01]  /*1c70*/  UMOV UR15, 0x40000040 ;  /* 0x40000040000f7882 */ /* 0x000fe20000000000 */
[----:B------:R-:W-:Y:S01]  /*1c80*/  UIADD3 UR6, UR8, 0x6, URZ ;  /* 0x0000000608067890 */ /* 0x000fe2000fffe03f */
[----:B------:R-:W-:Y:S02]  /*1c90*/  IMAD.U32 R16, RZ, RZ, UR12 ;  /* 0x0000000cff107e24 */ /* 0x000fe4000f8e00ff */
[----:B------:R-:W-:Y:S01]  /*1ca0*/  IMAD.U32 R17, RZ, RZ, UR13 ;  /* 0x0000000dff117e24 */ /* 0x000fe2000f8e00ff */
[----:B------:R-:W-:Y:S02]  /*1cb0*/  WARPGROUP.DEPBAR.LE gsb0, 0x0 ;  /* 0x00008000000079c5 */ /* 0x000fe40000010000 */
        /* <DEDUP_REMOVED lines=10> */
[----:B------:R-:W-:Y:S03]  /*1d60*/  HGMMA.64x96x16.F32 R24, gdesc[UR12], R24, gsb0 ;  /* 0x016000000c1879f0 */ /* 0x000fe60008000818 */
[----:B------:R-:W-:Y:S02]  /*1d70*/  WARPGROUP.DEPBAR.LE gsb0, 0x0 ;  /* 0x00008000000079c5 */ /* 0x000fe40000010000 */
[----:B------:R-:W3:Y:S02]  /*1d80*/  SYNCS.PHASECHK.TRANS64.TRYWAIT P1, [R4+URZ+0x32410], R3 ;  /* 0x03241003040075a7 */ /* 0x000ee4000802017f */
[----:B---3--:R-:W-:Y:S05]  /*1d90*/  @!P1 BRA `(.L_x_7993) ;  /* 0x000000cc00689947 */ /* 0x008fea0003800000 */
.L_x_8112:
[----:B------:R-:W-:Y:S05]  /*1da0*/  @!P0 BRA `(.L_x_7994) ;  /* 0x0000000000048947 */ /* 0x000fea0003800000 */
[----:B------:R-:W-:Y:S01]  /*1db0*/  BPT.TRAP 0x1 ;  /* 0x000000040000795c */ /* 0x000fe20000300000 */
.L_x_7994:
[----:B------:R4:W0:Y:S01]  /*1dc0*/  SYNCS.PHASECHK.TRANS64.TRYWAIT P1, [R0+URZ+0x32450], R5 ;  /* 0x03245005000075a7 */ /* 0x000822000802017f */
[----:B------:R-:W-:Y:S05]  /*1dd0*/  @!P0 BRA `(.L_x_7995) ;  /* 0x0000000000048947 */ /* 0x000fea0003800000 */
[----:B------:R-:W-:Y:S01]  /*1de0*/  BPT.TRAP 0x1 ;  /* 0x000000040000795c */ /* 0x000fe20000300000 */
.L_x_7995:
[----:B0-----:R-:W-:Y:S05]  /*1df0*/  @P1 BRA `(.L_x_7996) ;  /* 0x0000000000081947 */ /* 0x001fea0003800000 */
[----:B------:R-:W0:Y:S02]  /*1e00*/  SYNCS.PHASECHK.TRANS64.TRYWAIT P1, [R0+URZ+0x32450], R5 ;  /* 0x03245005000075a7 */ /* 0x000e24000802017f */
[----:B0-----:R-:W-:Y:S05]  /*1e10*/  @!P1 BRA `(.L_x_7997) ;  /* 0x000000cc005c9947 */ /* 0x001fea0003800000 */
.L_x_7996:
[----:B------:R-:W-:Y:S01]  /*1e20*/  R2UR UR4, R4 ;  /* 0x00000000040472ca */ /* 0x000fe200000e0000 */
[----:B------:R-:W-:Y:S01]  /*1e30*/  UIADD3 UR5, UR5, 0x22400, URZ ;  /* 0x0002240005057890 */ /* 0x000fe2000fffe03f */
[----:B------:R-:W-:Y:S01]  /*1e40*/  WARPGROUP.ARRIVE ;  /* 0x00000000000079c5 */ /* 0x000fe20000000000 */
[----:B------:R-:W-:Y:S01]  /*1e50*/  UMOV UR9, 0x40000040 ;  /* 0x4000004000097882 */ /* 0x000fe20000000000 */
[----:B------:R-:W-:Y:S01]  /*1e60*/  UMOV UR11, 0x40000040 ;  /* 0x40000040000b7882 */ /* 0x000fe20000000000 */
[----:B------:R-:W-:Y:S01]  /*1e70*/  USHF.R.U32.HI UR5, URZ, 0x4, UR5 ;  /* 0x000000043f057899 */ /* 0x000fe20008011605 */
[----:B-12-4-:R-:W-:Y:S01]  /*1e80*/  IMAD.U32 R5, RZ, RZ, UR9 ;  /* 0x00000009ff057e24 */ /* 0x016fe2000f8e00ff */
[----:B------:R-:W-:Y:S01]  /*1e90*/  UMOV UR13, 0x40000040 ;  /* 0x40000040000d7882 */ /* 0x000fe20000000000 */
[----:B------:R-:W-:Y:S01]  /*1ea0*/  UMOV UR15, 0x40000040 ;  /* 0x40000040000f7882 */ /* 0x000fe20000000000 */
[----:B------:R-:W-:Y:S01]  /*1eb0*/  IMAD.U32 R7, RZ, RZ, UR13 ;  /* 0x0000000dff077e24 */ /* 0x000fe2000f8e00ff */
[----:B------:R-:W-:Y:S01]  /*1ec0*/  UMOV UR17, 0x40000040 ;  /* 0x4000004000117882 */ /* 0x000fe20000000000 */
[----:B------:R-:W-:Y:S01]  /*1ed0*/  UMOV UR19, 0x40000040 ;  /* 0x4000004000137882 */ /* 0x000fe20000000000 */
[----:B------:R-:W-:Y:S01]  /*1ee0*/  UMOV UR21, 0x40000040 ;  /* 0x4000004000157882 */ /* 0x000fe20000000000 */
[----:B------:R-:W-:Y:S01]  /*1ef0*/  UIADD3 UR4, UR4, 0x400, URZ ;  /* 0x0000040004047890 */ /* 0x000fe2000fffe03f */
[----:B------:R-:W0:Y:S01]  /*1f00*/  S2R R74, SR_TID.X ;  /* 0x00000000004a7919 */ /* 0x000e220000002100 */
[----:B------:R-:W-:Y:S01]  /*1f10*/  UMOV UR23, 0x40000040 ;  /* 0x4000004000177882 */ /* 0x000fe20000000000 */
[----:B------:R-:W-:Y:S01]  /*1f20*/  UMOV UR25, 0x40000040 ;  /* 0x4000004000197882 */ /* 0x000fe20000000000 */
[----:B------:R-:W-:Y:S01]  /*1f30*/  USHF.R.U32.HI UR4, URZ, 0x4, UR4 ;  /* 0x000000043f047899 */ /* 0x000fe20008011604 */
[----:B------:R-:W-:Y:S01]  /*1f40*/  UMOV UR27, 0x40000040 ;  /* 0x40000040001b7882 */ /* 0x000fe20000000000 */
[----:B------:R-:W-:-:S02]  /*1f50*/  UMOV UR29, 0x40000040 ;  /* 0x40000040001d7882 */ /* 0x000fc40000000000 */
[----:B------:R-:W-:Y:S02]  /*1f60*/  ULOP3.LUT UR7, UR4, 0x3fff, URZ, 0xc0, !UPT ;  /* 0x00003fff04077892 */ /* 0x000fe4000f8ec03f */
[----:B------:R-:W-:Y:S02]  /*1f70*/  ULOP3.LUT UR4, UR5, 0x3fff, URZ, 0xc0, !UPT ;  /* 0x00003fff05047892 */ /* 0x000fe4000f8ec03f */
[----:B------:R-:W-:Y:S02]  /*1f80*/  ULOP3.LUT UR38, UR7, 0x10000, URZ, 0xfc, !UPT ;  /* 0x0001000007267892 */ /* 0x000fe4000f8efc3f */
[----:B------:R-:W-:Y:S02]  /*1f90*/  ULOP3.LUT UR4, UR4, 0x10000, URZ, 0xfc, !UPT ;  /* 0x0001000004047892 */ /* 0x000fe4000f8efc3f */
[----:B------:R-:W-:Y:S02]  /*1fa0*/  UIMAD UR5, UR36, 0xc00, UR38 ;  /* 0x00000c00240578a4 */ /* 0x000fe4000f8e0226 */
[----:B------:R-:W-:-:S02]  /*1fb0*/  UIADD3 UR6, UR4, 0x2, URZ ;  /* 0x0000000204067890 */ /* 0x000fc4000fffe03f */
[----:B------:R-:W-:Y:S02]  /*1fc0*/  UIADD3 UR16, UR4, 0x406, URZ ;  /* 0x0000040604107890 */ /* 0x000fe4000fffe03f */
[----:B------:R-:W-:Y:S01]  /*1fd0*/  UMOV UR8, UR4 ;  /* 0x0000000400087c82 */ /* 0x000fe20008000000 */
[----:B------:R-:W-:Y:S01]  /*1fe0*/  UMOV UR10, UR5 ;  /* 0x00000005000a7c82 */ /* 0x000fe20008000000 */
[----:B---3--:R-:W-:Y:S01]  /*1ff0*/  IMAD.U32 R4, RZ, RZ, UR8 ;  /* 0x00000008ff047e24 */ /* 0x008fe2000f8e00ff */
[----:B------:R-:W-:Y:S01]  /*2000*/  HGMMA.64x96x16.F32 R24, gdesc[UR8], R24, gsb0 ;  /* 0x01600000081879f0 */ /* 0x000fe20008000818 */
[----:B------:R-:W-:Y:S01]  /*2010*/  UIADD3 UR8, UR5, 0x2, URZ ;  /* 0x0000000205087890 */ /* 0x000fe2000fffe03f */
[----:B------:R-:W-:Y:S01]  /*2020*/  UMOV UR12, UR6 ;  /* 0x00000006000c7c82 */ /* 0x000fe20008000000 */
[----:B------:R-:W-:Y:S01]  /*2030*/  UIADD3 UR6, UR4, 0x4, URZ ;  /* 0x0000000404067890 */ /* 0x000fe2000fffe03f */
[----:B------:R-:W-:Y:S01]  /*2040*/  MOV R6, UR12 ;  /* 0x0000000c00067c02 */ /* 0x000fe20008000f00 */
[----:B------:R-:W-:-:S03]  /*2050*/  UIADD3 UR10, UR5, 0x302, URZ ;  /* 0x00000302050a7890 */ /* 0x000fc6000fffe03f */
[----:B------:R-:W-:Y:S01]  /*2060*/  UMOV UR14, UR8 ;  /* 0x00000008000e7c82 */ /* 0x000fe20008000000 */
[----:B------:R-:W-:Y:S01]  /*2070*/  UIADD3 UR8, UR5, 0x4, URZ ;  /* 0x0000000405087890 */ /* 0x000fe2000fffe03f */
[----:B------:R-:W-:Y:S01]  /*2080*/  UMOV UR9, 0x40000040 ;  /* 0x4000004000097882 */ /* 0x000fe20000000000 */
[----:B------:R-:W-:Y:S01]  /*2090*/  UMOV UR11, 0x40000040 ;  /* 0x40000040000b7882 */ /* 0x000fe20000000000 */
[----:B------:R-:W-:Y:S02]  /*20a0*/  UIADD3 UR18, UR5, 0x306, URZ ;  /* 0x0000030605127890 */ /* 0x000fe4000fffe03f */
[----:B------:R-:W-:Y:S02]  /*20b0*/  UIADD3 UR20, UR4, 0x800, URZ ;  /* 0x0000080004147890 */ /* 0x000fe4000fffe03f */
[----:B------:R-:W-:Y:S02]  /*20c0*/  UIADD3 UR22, UR5, 0x600, URZ ;  /* 0x0000060005167890 */ /* 0x000fe4000fffe03f */
[----:B------:R-:W-:-:S02]  /*20d0*/  UIADD3 UR24, UR4, 0x802, URZ ;  /* 0x0000080204187890 */ /* 0x000fc4000fffe03f */
[----:B------:R-:W-:Y:S02]  /*20e0*/  UIADD3 UR26, UR5, 0x602, URZ ;  /* 0x00000602051a7890 */ /* 0x000fe4000fffe03f */
[----:B------:R-:W-:Y:S02]  /*20f0*/  UIADD3 UR28, UR4, 0x804, URZ ;  /* 0x00000804041c7890 */ /* 0x000fe4000fffe03f */
[----:B------:R-:W-:Y:S01]  /*2100*/  UIADD3 UR30, UR5, 0x604, URZ ;  /* 0x00000604051e7890 */ /* 0x000fe2000fffe03f */
        /* <DEDUP_REMOVED lines=21> */
[----:B------:R-:W-:Y:S02]  /*2260*/  ULOP3.LUT UR7, UR7, 0x3000000, URZ, 0xfc, !UPT ;  /* 0x0300000007077892 */ /* 0x000fe4000f8efc3f */
[----:B------:R-:W-:Y:S01]  /*2270*/  UISETP.GE.AND UP0, UPT, UR52, 0x61, UPT ;  /* 0x000000613400788c */ /* 0x000fe2000bf06270 */
[----:B------:R-:W-:Y:S02]  /*2280*/  WARPGROUP.DEPBAR.LE gsb0, 0x0 ;  /* 0x00008000000079c5 */ /* 0x000fe40000010000 */
[----:B------:R-:W-:-:S06]  /*2290*/  WARPGROUP.ARRIVE ;  /* 0x00000000000079c5 */ /* 0x000fcc0000000000 */
[----:B------:R-:W-:Y:S01]  /*22a0*/  HGMMA.64x96x16.F32 R24, gdesc[UR12], R24, gsb0 ;  /* 0x016000000c1879f0 */ /* 0x000fe20008000818 */
        /* <DEDUP_REMOVED lines=28> */
[----:B------:R-:W-:Y:S01]  /*2470*/  ULDC UR6, c[0x0][0xa80] ;  /* 0x0002a00000067ab9 */ /* 0x000fe20000000800 */
        /* <DEDUP_REMOVED lines=11> */
[----:B------:R-:W-:Y:S01]  /*2530*/  IMAD.U32 R72, RZ, RZ, UR4 ;  /* 0x00000004ff487e24 */ /* 0x000fe2000f8e00ff */
[----:B------:R-:W-:-:S03]  /*2540*/  UIMAD UR4, UR36, 0xc00, UR7 ;  /* 0x00000c00240478a4 */ /* 0x000fc6000f8e0207 */
        /* <DEDUP_REMOVED lines=100> */
[----:B------:R-:W-:Y:S01]  /*2b90*/  FMNMX.FTZ R29, R24, R26, !PT ;  /* 0x0000001a181d7209 */ /* 0x000fe20007810000 */
[----:B------:R-:W-:Y:S01]  /*2ba0*/  FMUL.FTZ R67, R67, UR5 ;  /* 0x0000000543437c20 */ /* 0x000fe20008410000 */
[----:B------:R-:W-:Y:S01]  /*2bb0*/  FMUL.FTZ R69, R69, UR5 ;  /* 0x0000000545457c20 */ /* 0x000fe20008410000 */
[----:B------:R-:W-:Y:S01]  /*2bc0*/  FMUL.FTZ R70, R70, UR5 ;  /* 0x0000000546467c20 */ /* 0x000fe20008410000 */
[----:B------:R-:W-:Y:S01]  /*2bd0*/  FMUL.FTZ R71, R71, UR5 ;  /* 0x0000000547477c20 */ /* 0x000fe20008410000 */
[----:B------:R-:W2:Y:S01]  /*2be0*/  MUFU.TANH R27, R27 ;  /* 0x0000001b001b7308 */ /* 0x000ea20000002400 */
[----:B---3--:R-:W-:-:S02]  /*2bf0*/  FSEL R28, R28, -INF , P6 ;  /* 0xff8000001c1c7808 */ /* 0x008fc40003000000 */
[----:B------:R-:W-:Y:S02]  /*2c00*/  ISETP.GT.AND P6, PT, R3, 0x20, PT ;  /* 0x000000200300780c */ /* 0x000fe40003fc4270 */
[----:B------:R-:W-:-:S03]  /*2c10*/  FMNMX.FTZ R29, R28, R29, !PT ;  /* 0x0000001d1c1d7209 */ /* 0x000fc60007810000 */
[----:B------:R-:W3:Y:S01]  /*2c20*/  MUFU.TANH R33, R33 ;  /* 0x0000002100217308 */ /* 0x000ee20000002400 */
[----:B-1----:R-:W-:Y:S02]  /*2c30*/  FSEL R182, R32, -INF , P2 ;  /* 0xff80000020b67808 */ /* 0x002fe40001000000 */
[----:B------:R-:W-:-:S04]  /*2c40*/  FMNMX.FTZ R29, R30, R29, !PT ;  /* 0x0000001d1e1d7209 */ /* 0x000fc80007810000 */
[----:B------:R-:W-:Y:S01]  /*2c50*/  FMNMX.FTZ R29, R182, R29, !PT ;  /* 0x0000001db61d7209 */ /* 0x000fe20007810000 */
[----:B------:R-:W1:Y:S01]  /*2c60*/  MUFU.TANH R36, R36 ;  /* 0x0000002400247308 */ /* 0x000e620000002400 */
[----:B--2---:R-:W-:Y:S02]  /*2c70*/  FSEL R27, R27, -INF , P5 ;  /* 0xff8000001b1b7808 */ /* 0x004fe40002800000 */
[----:B------:R-:W-:Y:S02]  /*2c80*/  ISETP.GT.AND P5, PT, R3, 0x19, PT ;  /* 0x000000190300780c */ /* 0x000fe40003fa4270 */
[----:B------:R-:W-:-:S03]  /*2c90*/  FMNMX.FTZ R32, R73, R27, !PT ;  /* 0x0000001b49207209 */ /* 0x000fc60007810000 */
[----:B------:R-:W2:Y:S01]  /*2ca0*/  MUFU.TANH R31, R31 ;  /* 0x0000001f001f7308 */ /* 0x000ea20000002400 */
[----:B---3--:R-:W-:Y:S02]  /*2cb0*/  FSEL R184, R33, -INF , P3 ;  /* 0xff80000021b87808 */ /* 0x008fe40001800000 */
[----:B------:R-:W-:Y:S02]  /*2cc0*/  FMNMX.FTZ R32, R25, R32, !PT ;  /* 0x0000002019207209 */ /* 0x000fe40007810000 */
[----:B------:R-:W-:-:S03]  /*2cd0*/  FMNMX.FTZ R29, R184, R29, !PT ;  /* 0x0000001db81d7209 */ /* 0x000fc60007810000 */
[----:B------:R-:W3:Y:S01]  /*2ce0*/  MUFU.TANH R37, R37 ;  /* 0x0000002500257308 */ /* 0x000ee20000002400 */
[----:B-1----:R-:W-:-:S04]  /*2cf0*/  FSEL R188, R36, -INF , P4 ;  /* 0xff80000024bc7808 */ /* 0x002fc80002000000 */
[----:B------:R-:W-:-:S03]  /*2d00*/  FMNMX.FTZ R29, R188, R29, !PT ;  /* 0x0000001dbc1d7209 */ /* 0x000fc60007810000 */
[----:B------:R-:W1:Y:S01]  /*2d10*/  MUFU.TANH R34, R34 ;  /* 0x0000002200227308 */ /* 0x000e620000002400 */
[----:B--2---:R-:W-:Y:S02]  /*2d20*/  FSEL R31, R31, -INF , P1 ;  /* 0xff8000001f1f7808 */ /* 0x004fe40000800000 */
[----:B------:R-:W-:Y:S02]  /*2d30*/  ISETP.GT.AND P1, PT, R3, 0x21, PT ;  /* 0x000000210300780c */ /* 0x000fe40003f24270 */
[----:B------:R-:W-:-:S03]  /*2d40*/  FMNMX.FTZ R32, R31, R32, !PT ;  /* 0x000000201f207209 */ /* 0x000fc60007810000 */
[----:B------:R-:W2:Y:S01]  /*2d50*/  MUFU.TANH R40, R40 ;  /* 0x0000002800287308 */ /* 0x000ea20000002400 */
[----:B---3--:R-:W-:-:S04]  /*2d60*/  FSEL R186, R37, -INF , P5 ;  /* 0xff80000025ba7808 */ /* 0x008fc80002800000 */
[----:B------:R-:W-:-:S03]  /*2d70*/  FMNMX.FTZ R29, R186, R29, !PT ;  /* 0x0000001dba1d7209 */ /* 0x000fc60007810000 */
        /* <DEDUP_REMOVED lines=9> */
[----:B------:R-:W-:Y:S02]  /*2e10*/  ISETP.GT.AND P3, PT, R3, 0x29, PT ;  /* 0x000000290300780c */ /* 0x000fe40003f64270 */
        /* <DEDUP_REMOVED lines=92> */
[----:B---3--:R-:W-:-:S04]  /*33e0*/  FSEL R174, R68, -INF , P2 ;  /* 0xff80000044ae7808 */ /* 0x008fc80001000000 */
        /* <DEDUP_REMOVED lines=12> */
[----:B------:R-:W-:Y:S02]  /*34b0*/  FMNMX.FTZ R34, R175, R34, !PT ;  /* 0x00000022af227209 */ /* 0x000fe40007810000 */
[----:B--2---:R-:W-:-:S03]  /*34c0*/  FSEL R178, R70, -INF , P2 ;  /* 0xff80000046b27808 */ /* 0x004fc60001000000 */
        /* <DEDUP_REMOVED lines=27> */
[----:B0-----:R-:W-:Y:S01]  /*3680*/  LOP3.LUT P1, RZ, R74, 0x7f, RZ, 0xc0, !PT ;  /* 0x0000007f4aff7812 */ /* 0x001fe2000782c0ff */
[--C-:B------:R-:W-:Y:S01]  /*3690*/  FFMA.FTZ R166, R166, UR6, -R181.reuse ;  /* 0x00000006a6a67c23 */ /* 0x100fe200080108b5 */
[----:B------:R-:W-:Y:S01]  /*36a0*/  SHF.R.U32.HI R74, RZ, 0x7, R74 ;  /* 0x00000007ff4a7819 */ /* 0x000fe2000001164a */
[--C-:B------:R-:W-:Y:S01]  /*36b0*/  FFMA.FTZ R157, R73, UR6, -R180.reuse ;  /* 0x00000006499d7c23 */ /* 0x100fe200080108b4 */
[--C-:B------:R-:W-:Y:S01]  /*36c0*/  FFMA.FTZ R164, R27, UR6, -R180.reuse ;  /* 0x000000061ba47c23 */ /* 0x100fe200080108b4 */
[--C-:B------:R-:W-:Y:S01]  /*36d0*/  FFMA.FTZ R160, R25, UR6, -R180.reuse ;  /* 0x0000000619a07c23 */ /* 0x100fe200080108b4 */
[----:B------:R-:W-:Y:S01]  /*36e0*/  IADD3 R209, -R74, 0xb, RZ ;  /* 0x0000000b4ad17810 */ /* 0x000fe20007ffe1ff */
[--C-:B------:R-:W-:Y:S01]  /*36f0*/  FFMA.FTZ R161, R31, UR6, -R180.reuse ;  /* 0x000000061fa17c23 */ /* 0x100fe200080108b4 */
[----:B------:R-:W0:Y:S01]  /*3700*/  MUFU.EX2 R3, R3 ;  /* 0x0000000300037308 */ /* 0x000e220000000800 */
[--C-:B------:R-:W-:Y:S01]  /*3710*/  FFMA.FTZ R187, R187, UR6, -R180.reuse ;  /* 0x00000006bbbb7c23 */ /* 0x100fe200080108b4 */
[--C-:B------:R-:W-:Y:S01]  /*3720*/  FFMA.FTZ R188, R211, UR6, -R180.reuse ;  /* 0x00000006d3bc7c23 */ /* 0x100fe200080108b4 */
[----:B------:R-:W-:Y:S01]  /*3730*/  FFMA.FTZ R189, R189, UR6, -R180 ;  /* 0x00000006bdbd7c23 */ /* 0x000fe200080108b4 */
[----:B------:R-:W-:Y:S01]  /*3740*/  FFMA.FTZ R211, R206, UR6, -R181 ;  /* 0x00000006ced37c23 */ /* 0x000fe200080108b5 */
[----:B------:R-:W-:-:S02]  /*3750*/  @!P1 VIADD R24, R0, 0x32440 ;  /* 0x0003244000189836 */ /* 0x000fc40000000000 */
[--C-:B------:R-:W-:Y:S01]  /*3760*/  FFMA.FTZ R206, R210, UR6, -R181.reuse ;  /* 0x00000006d2ce7c23 */ /* 0x100fe200080108b5 */
[--C-:B------:R-:W-:Y:S01]  /*3770*/  FFMA.FTZ R197, R197, UR6, -R180.reuse ;  /* 0x00000006c5c57c23 */ /* 0x100fe200080108b4 */
[----:B------:R-:W-:Y:S01]  /*3780*/  MUFU.EX2 R159, R159 ;  /* 0x0000009f009f7308 */ /* 0x000fe20000000800 */
[----:B------:R-:W-:Y:S01]  /*3790*/  FFMA.FTZ R207, R207, UR6, -R180 ;  /* 0x00000006cfcf7c23 */ /* 0x000fe200080108b4 */
[----:B------:R-:W-:Y:S01]  /*37a0*/  @!P1 PRMT R24, RZ, 0x654, R24 ;  /* 0x00000654ff189816 */ /* 0x000fe20000000018 */
[----:B------:R1:W-:Y:S06]  /*37b0*/  BAR.ARV R209, 0x100 ;  /* 0x000400d10000751d */ /* 0x0003ec0000002000 */
[----:B------:R2:W-:Y:S01]  /*37c0*/  @!P1 SYNCS.ARRIVE.TRANS64.RED.A1T0 RZ, [R24+URZ], RZ ;  /* 0x000000ff18ff99a7 */ /* 0x0005e2000810043f */
[----:B------:R-:W3:Y:S01]  /*37d0*/  MUFU.EX2 R162, R162 ;  /* 0x000000a200a27308 */ /* 0x000ee20000000800 */
[----:B------:R4:W-:Y:S01]  /*37e0*/  BAR.SYNC.DEFER_BLOCKING R185, 0x100 ;  /* 0x000400b90000751d */ /* 0x0009e20000010000 */
[----:B0-----:R-:W-:Y:S01]  /*37f0*/  F2FP.F16.F32.PACK_AB R152, R3, R158 ;  /* 0x0000009e0398723e */ /* 0x001fe200000000ff */
[--C-:B------:R-:W-:Y:S01]  /*3800*/  FFMA.FTZ R210, R199, UR6, -R180.reuse ;  /* 0x00000006c7d27c23 */ /* 0x100fe200080108b4 */
[--C-:B------:R-:W-:Y:S01]  /*3810*/  FFMA.FTZ R199, R168, UR6, -R181.reuse ;  /* 0x00000006a8c77c23 */ /* 0x100fe200080108b5 */
[--C-:B------:R-:W-:Y:S01]  /*3820*/  FFMA.FTZ R168, R190, UR6, -R181.reuse ;  /* 0x00000006bea87c23 */ /* 0x100fe200080108b5 */
[--C-:B------:R-:W-:Y:S01]  /*3830*/  FFMA.FTZ R190, R167, UR6, -R180.reuse ;  /* 0x00000006a7be7c23 */ /* 0x100fe200080108b4 */
[--C-:B------:R-:W-:Y:S01]  /*3840*/  FFMA.FTZ R165, R165, UR6, -R180.reuse ;  /* 0x00000006a5a57c23 */ /* 0x100fe200080108b4 */
[----:B------:R-:W-:Y:S01]  /*3850*/  MUFU.EX2 R157, R157 ;  /* 0x0000009d009d7308 */ /* 0x000fe20000000800 */
[--C-:B----4-:R-:W-:Y:S01]  /*3860*/  FFMA.FTZ R185, R186, UR6, -R181.reuse ;  /* 0x00000006bab97c23 */ /* 0x110fe200080108b5 */
[--C-:B------:R-:W-:Y:S01]  /*3870*/  FFMA.FTZ R186, R217, UR6, -R180.reuse ;  /* 0x00000006d9ba7c23 */ /* 0x100fe200080108b4 */
[--C-:B------:R-:W-:Y:S01]  /*3880*/  FFMA.FTZ R217, R208, UR6, -R181.reuse ;  /* 0x00000006d0d97c23 */ /* 0x100fe200080108b5 */
[--C-:B------:R-:W-:Y:S01]  /*3890*/  FFMA.FTZ R208, R225, UR6, -R180.reuse ;  /* 0x00000006e1d07c23 */ /* 0x100fe200080108b4 */
[--C-:B------:R-:W-:Y:S01]  /*38a0*/  FFMA.FTZ R225, R192, UR6, -R181.reuse ;  /* 0x00000006c0e17c23 */ /* 0x100fe200080108b5 */
[--C-:B------:R-:W-:Y:S01]  /*38b0*/  FFMA.FTZ R167, R193, UR6, -R180.reuse ;  /* 0x00000006c1a77c23 */ /* 0x100fe200080108b4 */
[--C-:B------:R-:W-:Y:S01]  /*38c0*/  FFMA.FTZ R192, R195, UR6, -R180.reuse ;  /* 0x00000006c3c07c23 */ /* 0x100fe200080108b4 */
[----:B------:R-:W0:Y:S01]  /*38d0*/  MUFU.EX2 R164, R164 ;  /* 0x000000a400a47308 */ /* 0x000e220000000800 */
[----:B---3--:R-:W-:Y:S01]  /*38e0*/  F2FP.F16.F32.PACK_AB R154, R162, R159 ;  /* 0x0000009fa29a723e */ /* 0x008fe200000000ff */
        /* <DEDUP_REMOVED lines=14> */
[----:B------:R-:W3:Y:S01]  /*39d0*/  MUFU.EX2 R161, R161 ;  /* 0x000000a100a17308 */ /* 0x000ee20000000800 */
[----:B0-----:R-:W-:Y:S01]  /*39e0*/  F2FP.F16.F32.PACK_AB R153, R164, R157 ;  /* 0x0000009da499723e */ /* 0x001fe200000000ff */
[--C-:B------:R-:W-:Y:S01]  /*39f0*/  FFMA.FTZ R177, R178, UR6, -R180.reuse ;  /* 0x00000006b2b17c23 */ /* 0x100fe200080108b4 */
[----:B------:R-:W-:Y:S01]  /*3a00*/  FFMA.FTZ R163, R163, UR6, -R181 ;  /* 0x00000006a3a37c23 */ /* 0x000fe200080108b5 */
[----:B------:R-:W-:Y:S01]  /*3a10*/  FFMA.FTZ R178, R179, UR6, -R180 ;  /* 0x00000006b3b27c23 */ /* 0x000fe200080108b4 */
[----:B------:R-:W-:Y:S01]  /*3a20*/  FADD.FTZ R158, R158, R3 ;  /* 0x000000039e9e7221 */ /* 0x000fe20000010000 */
[----:B------:R-:W-:Y:S01]  /*3a30*/  FADD.FTZ R157, R157, R164 ;  /* 0x000000a49d9d7221 */ /* 0x000fe20000010000 */
[----:B------:R-:W-:Y:S01]  /*3a40*/  @!P1 VIADD R0, R0, 0x32460 ;  /* 0x0003246000009836 */ /* 0x000fe20000000000 */
[----:B------:R-:W-:Y:S01]  /*3a50*/  MUFU.EX2 R182, R182 ;  /* 0x000000b600b67308 */ /* 0x000fe20000000800 */
[----:B------:R-:W-:-:S03]  /*3a60*/  FADD.FTZ R159, R159, R158 ;  /* 0x0000009e9f9f7221 */ /* 0x000fc60000010000 */
[----:B------:R-:W-:Y:S01]  /*3a70*/  @!P1 PRMT R0, RZ, 0x654, R0 ;  /* 0x00000654ff009816 */ /* 0x000fe20000000000 */
[----:B------:R-:W-:-:S03]  /*3a80*/  FADD.FTZ R159, R162, R159 ;  /* 0x0000009fa29f7221 */ /* 0x000fc60000010000 */
[----:B------:R-:W0:Y:S01]  /*3a90*/  MUFU.EX2 R183, R183 ;  /* 0x000000b700b77308 */ /* 0x000e220000000800 */
[----:B---3--:R-:W-:Y:S01]  /*3aa0*/  F2FP.F16.F32.PACK_AB R155, R161, R160 ;  /* 0x000000a0a19b723e */ /* 0x008fe200000000ff */
[----:B------:R-:W-:-:S03]  /*3ab0*/  FADD.FTZ R160, R160, R157 ;  /* 0x0000009da0a07221 */ /* 0x000fc60000010000 */
[----:B--2---:R-:W-:Y:S01]  /*3ac0*/  WARPGROUP.ARRIVE ;  /* 0x00000000000079c5 */ /* 0x004fe20000000000 */
[----:B------:R-:W-:Y:S02]  /*3ad0*/  FADD.FTZ R161, R161, R160 ;  /* 0x000000a0a1a17221 */ /* 0x000fe40000010000 */
[----:B------:R-:W-:Y:S03]  /*3ae0*/  MUFU.EX2 R184, R184 ;  /* 0x000000b800b87308 */ /* 0x000fe60000000800 */
[----:B------:R-:W-:Y:S01]  /*3af0*/  HGMMA.64x256x16.F32 R24, R152, gdesc[UR8].tnspB, RZ, !UPT, gsb0 ;  /* 0x43e0000898187df0 */ /* 0x000fe2000c0008ff */
[----:B------:R-:W-:Y:S01]  /*3b00*/  UIADD3 UR10, UR4, 0x80, URZ ;  /* 0x00000080040a7890 */ /* 0x000fe2000fffe03f */
[----:B------:R-:W-:-:S03]  /*3b10*/  UMOV UR11, 0x40000040 ;  /* 0x40000040000b7882 */ /* 0x000fc60000000000 */
[----:B------:R-:W-:Y:S08]  /*3b20*/  MUFU.EX2 R185, R185 ;  /* 0x000000b900b97308 */ /* 0x000ff00000000800 */
[----:B------:R-:W-:Y:S08]  /*3b30*/  MUFU.EX2 R186, R186 ;  /* 0x000000ba00ba7308 */ /* 0x000ff00000000800 */
[----:B------:R-:W2:Y:S08]  /*3b40*/  MUFU.EX2 R187, R187 ;  /* 0x000000bb00bb7308 */ /* 0x000eb00000000800 */
[----:B------:R-:W-:Y:S08]  /*3b50*/  MUFU.EX2 R188, R188 ;  /* 0x000000bc00bc7308 */ /* 0x000ff00000000800 */
        /* <DEDUP_REMOVED lines=8> */
[----:B------:R-:W1:Y:S08]  /*3be0*/  MUFU.EX2 R210, R210 ;  /* 0x000000d200d27308 */ /* 0x000e700000000800 */
[----:B------:R-:W-:Y:S08]  /*3bf0*/  MUFU.EX2 R166, R166 ;  /* 0x000000a600a67308 */ /* 0x000ff00000000800 */
[----:B------:R-:W1:Y:S08]  /*3c00*/  MUFU.EX2 R199, R199 ;  /* 0x000000c700c77308 */ /* 0x000e700000000800 */
[----:B------:R-:W-:Y:S08]  /*3c10*/  MUFU.EX2 R168, R168 ;  /* 0x000000a800a87308 */ /* 0x000ff00000000800 */
[----:B------:R-:W-:Y:S08]  /*3c20*/  MUFU.EX2 R225, R225 ;  /* 0x000000e100e17308 */ /* 0x000ff00000000800 */
[----:B------:R-:W-:Y:S08]  /*3c30*/  MUFU.EX2 R165, R165 ;  /* 0x000000a500a57308 */ /* 0x000ff00000000800 */
[----:B------:R-:W1:Y:S08]  /*3c40*/  MUFU.EX2 R190, R190 ;  /* 0x000000be00be7308 */ /* 0x000e700000000800 */
        /* <DEDUP_REMOVED lines=14> */
[----:B------:R-:W-:Y:S01]  /*3d30*/  MUFU.EX2 R175, R175 ;  /* 0x000000af00af7308 */ /* 0x000fe20000000800 */
[----:B------:R-:W-:-:S02]  /*3d40*/  WARPGROUP.DEPBAR.LE gsb0, 0x0 ;  /* 0x00008000000079c5 */ /* 0x000fc40000010000 */
[----:B0-----:R-:W-:Y:S01]  /*3d50*/  F2FP.F16.F32.PACK_AB R152, R183, R182 ;  /* 0x000000b6b798723e */ /* 0x001fe200000000ff */
[----:B------:R-:W-:Y:S01]  /*3d60*/  FADD.FTZ R182, R182, R159 ;  /* 0x0000009fb6b67221 */ /* 0x000fe20000010000 */
[----:B--2---:R-:W-:Y:S01]  /*3d70*/  F2FP.F16.F32.PACK_AB R153, R187, R186 ;  /* 0x000000babb99723e */ /* 0x004fe200000000ff */
[----:B------:R-:W-:Y:S01]  /*3d80*/  FADD.FTZ R186, R186, R161 ;  /* 0x000000a1baba7221 */ /* 0x000fe20000010000 */
[----:B------:R-:W-:Y:S01]  /*3d90*/  F2FP.F16.F32.PACK_AB R154, R185, R184 ;  /* 0x000000b8b99a723e */ /* 0x000fe200000000ff */
[----:B------:R-:W0:Y:S01]  /*3da0*/  MUFU.EX2 R176, R176 ;  /* 0x000000b000b07308 */ /* 0x000e220000000800 */
[----:B---3--:R-:W-:Y:S01]  /*3db0*/  F2FP.F16.F32.PACK_AB R155, R189, R188 ;  /* 0x000000bcbd9b723e */ /* 0x008fe200000000ff */
        /* <DEDUP_REMOVED lines=19> */
[----:B-1----:R-:W-:Y:S01]  /*3ef0*/  F2FP.F16.F32.PACK_AB R155, R210, R207 ;  /* 0x000000cfd29b723e */ /* 0x002fe200000000ff */
        /* <DEDUP_REMOVED lines=46> */
[----:B0-----:R-:W-:Y:S01]  /*41e0*/  F2FP.F16.F32.PACK_AB R153, R176, R175 ;  /* 0x000000afb099723e */ /* 0x001fe200000000ff */
[----:B------:R-:W-:Y:S01]  /*41f0*/  FADD.FTZ R175, R175, R196 ;  /* 0x000000c4afaf7221 */ /* 0x000fe20000010000 */
[----:B------:R-:W-:Y:S01]  /*4200*/  F2FP.F16.F32.PACK_AB R154, R174, R173 ;  /* 0x000000adae9a723e */ /* 0x000fe200000000ff */
[----:B------:R-:W-:Y:S01]  /*4210*/  FADD.FTZ R212, R212, R163 ;  /* 0x000000a3d4d47221 */ /* 0x000fe20000010000 */
[----:B--2---:R-:W-:Y:S01]  /*4220*/  F2FP.F16.F32.PACK_AB R155, R178, R177 ;  /* 0x000000b1b29b723e */ /* 0x004fe200000000ff */
[----:B------:R-:W-:-:S02]  /*4230*/  FADD.FTZ R176, R176, R175 ;  /* 0x000000afb0b07221 */ /* 0x000fc40000010000 */
[----:B------:R-:W-:Y:S01]  /*4240*/  FADD.FTZ R173, R173, R212 ;  /* 0x000000d4adad7221 */ /* 0x000fe20000010000 */
[----:B------:R-:W-:Y:S01]  /*4250*/  WARPGROUP.ARRIVE ;  /* 0x00000000000079c5 */ /* 0x000fe20000000000 */
[----:B------:R-:W-:-:S04]  /*4260*/  FADD.FTZ R3, R177, R176 ;  /* 0x000000b0b1037221 */ /* 0x000fc80000010000 */
[----:B------:R-:W-:-:S08]  /*4270*/  FADD.FTZ R3, R178, R3 ;  /* 0x00000003b2037221 */ /* 0x000fd00000010000 */
[----:B------:R-:W-:Y:S03]  /*4280*/  HGMMA.64x256x16.F32 R24, R152, gdesc[UR8].tnspB, R24, gsb0 ;  /* 0x43e0000898187df0 */ /* 0x000fe60008000818 */
[----:B------:R-:W-:Y:S02]  /*4290*/  WARPGROUP.DEPBAR.LE gsb0, 0x0 ;  /* 0x00008000000079c5 */ /* 0x000fe40000010000 */
[----:B------:R0:W-:Y:S02]  /*42a0*/  @!P1 SYNCS.ARRIVE.TRANS64.RED.A1T0 RZ, [R0+URZ], RZ ;  /* 0x000000ff00ff99a7 */ /* 0x0001e4000810043f */
[----:B0-----:R-:W-:Y:S01]  /*42b0*/  FADD.FTZ R0, R174, R173 ;  /* 0x000000adae007221 */ /* 0x001fe20000010000 */
[----:B------:R-:W-:Y:S06]  /*42c0*/  @!P2 BRA `(.L_x_7998) ;  /* 0x000000280050a947 */ /* 0x000fec0003800000 */
[----:B------:R-:W-:Y:S01]  /*42d0*/  IMAD.MOV.U32 R207, RZ, RZ, R156 ;  /* 0x000000ffffcf7224 */ /* 0x000fe200078e009c */
[----:B------:R-:W-:Y:S01]  /*42e0*/  UIADD3 UR4, UR53, -0x2, URZ ;  /* 0xfffffffe35047890 */ /* 0x000fe2000fffe03f */
[----:B------:R-:W-:-:S11]  /*42f0*/  IMAD.MOV.U32 R206, RZ, RZ, R191 ;  /* 0x000000ffffce7224 */ /* 0x000fd600078e00bf */
.L_x_8007:
        /* <DEDUP_REMOVED lines=10> */
.L_x_7999:
[----:B------:R-:W0:Y:S01]  /*43a0*/  S2UR UR6, SR_CgaCtaId ;  /* 0x00000000000679c3 */ /* 0x000e220000008800 */
[----:B------:R-:W-:Y:S01]  /*43b0*/  UMOV UR5, 0x400 ;  /* 0x0000040000057882 */ /* 0x000fe20000000000 */
[----:B------:R-:W-:-:S05]  /*43c0*/  IMAD.U32 R208, RZ, RZ, UR37 ;  /* 0x00000025ffd07e24 */ /* 0x000fca000f8e00ff */
[----:B------:R-:W-:Y:S01]  /*43d0*/  SHF.L.U32 R208, R208, 0x1f, RZ ;  /* 0x0000001fd0d07819 */ /* 0x000fe200000006ff */
[----:B0-----:R-:W-:-:S04]  /*43e0*/  ULEA UR5, UR6, UR5, 0x18 ;  /* 0x0000000506057291 */ /* 0x001fc8000f8ec03f */
[----:B------:R-:W-:-:S09]  /*43f0*/  ULEA UR5, UR36, UR5, 0x3 ;  /* 0x0000000524057291 */ /* 0x000fd2000f8e183f */
[----:B------:R0:W1:Y:S01]  /*4400*/  SYNCS.PHASECHK.TRANS64.TRYWAIT P3, [UR5+0x32430], R208 ;  /* 0x032430d0ff0075a7 */ /* 0x0000620008060145 */
[----:B------:R-:W-:Y:S05]  /*4410*/  @!P0 BRA `(.L_x_8000) ;  /* 0x0000000000048947 */ /* 0x000fea0003800000 */
[----:B------:R-:W-:Y:S01]  /*4420*/  BPT.TRAP 0x1 ;  /* 0x000000040000795c */ /* 0x000fe20000300000 */
.L_x_8000:
[----:B-1----:R-:W-:Y:S05]  /*4430*/  @P3 BRA `(.L_x_8001) ;  /* 0x0000000000083947 */ /* 0x002fea0003800000 */
[----:B------:R-:W1:Y:S02]  /*4440*/  SYNCS.PHASECHK.TRANS64.TRYWAIT P3, [UR5+0x32430], R208 ;  /* 0x032430d0ff0075a7 */ /* 0x000e640008060145 */
[----:B-1----:R-:W-:Y:S05]  /*4450*/  @!P3 BRA `(.L_x_8002) ;  /* 0x000000a400e0b947 */ /* 0x002fea0003800000 */
.L_x_8001:
[----:B------:R-:W-:Y:S01]  /*4460*/  R2UR UR52, R20 ;  /* 0x00000000143472ca */ /* 0x000fe200000e0000 */
[----:B------:R-:W-:Y:S01]  /*4470*/  UIMAD UR6, UR36, 0x300, UR39 ;  /* 0x00000300240678a4 */ /* 0x000fe2000f8e0227 */
[----:B------:R-:W-:Y:S01]  /*4480*/  R2UR UR53, R21 ;  /* 0x00000000153572ca */ /* 0x000fe200000e0000 */
[----:B-1----:R-:W-:Y:S01]  /*4490*/  WARPGROUP.ARRIVE ;  /* 0x00000000000079c5 */ /* 0x002fe20000000000 */
[----:B------:R-:W-:-:S04]  /*44a0*/  UMOV UR55, 0x40000040 ;  /* 0x4000004000377882 */ /* 0x000fc80000000000 */
[----:B------:R-:W-:-:S07]  /*44b0*/  UMOV UR54, UR6 ;  /* 0x0000000600367c82 */ /* 0x000fce0008000000 */
[----:B------:R-:W-:Y:S01]  /*44c0*/  HGMMA.64x96x16.F32 R152, gdesc[UR52], RZ, !UPT, gsb0 ;  /* 0x01600000349879f0 */ /* 0x000fe2000c0008ff */
[----:B------:R-:W-:Y:S01]  /*44d0*/  R2UR UR52, R18 ;  /* 0x00000000123472ca */ /* 0x000fe200000e0000 */
[----:B------:R-:W-:Y:S01]  /*44e0*/  UIADD3 UR54, UR6, 0x2, URZ ;  /* 0x0000000206367890 */ /* 0x000fe2000fffe03f */
[----:B------:R-:W-:Y:S01]  /*44f0*/  R2UR UR53, R19 ;  /* 0x00000000133572ca */ /* 0x000fe200000e0000 */
[----:B------:R-:W-:Y:S01]  /*4500*/  UMOV UR55, 0x40000040 ;  /* 0x4000004000377882 */ /* 0x000fe20000000000 */
[----:B------:R-:W-:Y:S02]  /*4510*/  WARPGROUP.DEPBAR.LE gsb0, 0x0 ;  /* 0x00008000000079c5 */ /* 0x000fe40000010000 */
[----:B------:R-:W-:-:S09]  /*4520*/  WARPGROUP.ARRIVE ;  /* 0x00000000000079c5 */ /* 0x000fd20000000000 */
        /* <DEDUP_REMOVED lines=14> */
[----:B------:R-:W-:Y:S03]  /*4610*/  HGMMA.64x96x16.F32 R152, gdesc[UR52], R152, gsb0 ;  /* 0x01600000349879f0 */ /* 0x000fe60008000898 */
[----:B------:R-:W-:Y:S02]  /*4620*/  WARPGROUP.DEPBAR.LE gsb0, 0x0 ;  /* 0x00008000000079c5 */ /* 0x000fe40000010000 */
[----:B------:R-:W-:Y:S05]  /*4630*/  @!P0 BRA `(.L_x_8003) ;  /* 0x0000000000048947 */ /* 0x000fea0003800000 */
[----:B------:R-:W-:Y:S01]  /*4640*/  BPT.TRAP 0x1 ;  /* 0x000000040000795c */ /* 0x000fe20000300000 */
.L_x_8003:
[----:B------:R1:W2:Y:S01]  /*4650*/  SYNCS.PHASECHK.TRANS64.TRYWAIT P3, [UR5+0x32450], R208 ;  /* 0x032450d0ff0075a7 */ /* 0x0002a20008060145 */
[----:B------:R-:W-:Y:S05]  /*4660*/  @!P0 BRA `(.L_x_8004) ;  /* 0x0000000000048947 */ /* 0x000fea0003800000 */
[----:B------:R-:W-:Y:S01]  /*4670*/  BPT.TRAP 0x1 ;  /* 0x000000040000795c */ /* 0x000fe20000300000 */
.L_x_8004:
[----:B--2---:R-:W-:Y:S05]  /*4680*/  @P3 BRA `(.L_x_8005) ;  /* 0x0000000000083947 */ /* 0x004fea0003800000 */
[----:B------:R-:W2:Y:S02]  /*4690*/  SYNCS.PHASECHK.TRANS64.TRYWAIT P3, [UR5+0x32450], R208 ;  /* 0x032450d0ff0075a7 */ /* 0x000ea40008060145 */
[----:B--2---:R-:W-:Y:S05]  /*46a0*/  @!P3 BRA `(.L_x_8006) ;  /* 0x000000a40064b947 */ /* 0x004fea0003800000 */
.L_x_8005:
[----:B------:R-:W-:Y:S01]  /*46b0*/  R2UR UR52, R4 ;  /* 0x00000000043472ca */ /* 0x000fe200000e0000 */
[----:B------:R-:W-:Y:S01]  /*46c0*/  UIMAD UR6, UR36, 0xc00, UR38 ;  /* 0x00000c00240678a4 */ /* 0x000fe2000f8e0226 */
[----:B------:R-:W-:Y:S01]  /*46d0*/  R2UR UR53, R5 ;  /* 0x00000000053572ca */ /* 0x000fe200000e0000 */
[----:B------:R-:W-:Y:S01]  /*46e0*/  WARPGROUP.ARRIVE ;  /* 0x00000000000079c5 */ /* 0x000fe20000000000 */
[----:B------:R-:W-:Y:S01]  /*46f0*/  UMOV UR55, 0x40000040 ;  /* 0x4000004000377882 */ /* 0x000fe20000000000 */
[----:B------:R-:W-:-:S04]  /*4700*/  UIADD3 UR10, UR6, 0x302, URZ ;  /* 0x00000302060a7890 */ /* 0x000fc8000fffe03f */
[----:B------:R-:W3:Y:S01]  /*4710*/  S2R R224, SR_TID.X ;  /* 0x0000000000e07919 */ /* 0x000ee20000002100 */
[----:B------:R-:W-:Y:S01]  /*4720*/  UMOV UR11, 0x40000040 ;  /* 0x40000040000b7882 */ /* 0x000fe20000000000 */
[----:B------:R-:W-:Y:S01]  /*4730*/  UMOV UR54, UR6 ;  /* 0x0000000600367c82 */ /* 0x000fe20008000000 */
[----:B------:R-:W-:Y:S01]  /*4740*/  UIADD3 UR14, UR6, 0x304, URZ ;  /* 0x00000304060e7890 */ /* 0x000fe2000fffe03f */
[----:B------:R-:W-:Y:S01]  /*4750*/  UMOV UR15, 0x40000040 ;  /* 0x40000040000f7882 */ /* 0x000fe20000000000 */
[----:B------:R-:W-:Y:S01]  /*4760*/  UIADD3 UR18, UR6, 0x306, URZ ;  /* 0x0000030606127890 */ /* 0x000fe2000fffe03f */
[----:B------:R-:W-:Y:S01]  /*4770*/  UMOV UR19, 0x40000040 ;  /* 0x4000004000137882 */ /* 0x000fe20000000000 */
[----:B------:R-:W-:Y:S01]  /*4780*/  HGMMA.64x96x16.F32 R152, gdesc[UR52], R152, gsb0 ;  /* 0x01600000349879f0 */ /* 0x000fe20008000898 */
[----:B------:R-:W-:Y:S01]  /*4790*/  R2UR UR52, R6 ;  /* 0x00000000063472ca */ /* 0x000fe200000e0000 */
[----:B------:R-:W-:Y:S01]  /*47a0*/  UIADD3 UR54, UR6, 0x2, URZ ;  /* 0x0000000206367890 */ /* 0x000fe2000fffe03f */
[----:B------:R-:W-:Y:S01]  /*47b0*/  R2UR UR53, R7 ;  /* 0x00000000073572ca */ /* 0x000fe200000e0000 */
[----:B------:R-:W-:Y:S01]  /*47c0*/  UMOV UR55, 0x40000040 ;  /* 0x4000004000377882 */ /* 0x000fe20000000000 */
[----:B------:R-:W-:Y:S01]  /*47d0*/  UIADD3 UR22, UR6, 0x600, URZ ;  /* 0x0000060006167890 */ /* 0x000fe2000fffe03f */
        /* <DEDUP_REMOVED lines=12> */
[----:B---3--:R-:W-:Y:S01]  /*48a0*/  SHF.R.U32.HI R224, RZ, 0x7, R224 ;  /* 0x00000007ffe07819 */ /* 0x008fe200000116e0 */
[----:B------:R-:W-:Y:S01]  /*48b0*/  UMOV UR51, 0x40000040 ;  /* 0x4000004000337882 */ /* 0x000fe20000000000 */
        /* <DEDUP_REMOVED lines=28> */
[----:B------:R-:W-:Y:S01]  /*4a80*/  ULDC UR6, c[0x0][0xad0] ;  /* 0x0002b40000067ab9 */ /* 0x000fe20000000800 */
[----:B------:R-:W-:Y:S02]  /*4a90*/  WARPGROUP.DEPBAR.LE gsb0, 0x0 ;  /* 0x00008000000079c5 */ /* 0x000fe40000010000 */
[----:B------:R-:W-:-:S06]  /*4aa0*/  WARPGROUP.ARRIVE ;  /* 0x00000000000079c5 */ /* 0x000fcc0000000000 */
[----:B------:R-:W-:Y:S01]  /*4ab0*/  HGMMA.64x96x16.F32 R152, gdesc[UR8], R152, gsb0 ;  /* 0x01600000089879f0 */ /* 0x000fe20008000898 */
[----:B------:R-:W-:Y:S02]  /*4ac0*/  UMOV UR11, 0x40000040 ;  /* 0x40000040000b7882 */ /* 0x000fe40000000000 */
        /* <DEDUP_REMOVED lines=34> */
[----:B012---:R-:W-:Y:S01]  /*4cf0*/  FMUL.FTZ R208, R157, UR6 ;  /* 0x000000069dd07c20 */ /* 0x007fe20008410000 */
        /* <DEDUP_REMOVED lines=22> */
[----:B0-----:R-:W-:Y:S01]  /*4e60*/  FMNMX.FTZ R186, R152, R206, !PT ;  /* 0x000000ce98ba7209 */ /* 0x001fe20007810000 */
[----:B------:R-:W-:Y:S01]  /*4e70*/  FMUL.FTZ R161, R164, UR6 ;  /* 0x00000006a4a17c20 */ /* 0x000fe20008410000 */
[----:B------:R-:W-:Y:S01]  /*4e80*/  FMUL.FTZ R174, R178, UR6 ;  /* 0x00000006b2ae7c20 */ /* 0x000fe20008410000 */
[----:B------:R-:W-:Y:S01]  /*4e90*/  FMUL.FTZ R155, R155, UR6 ;  /* 0x000000069b9b7c20 */ /* 0x000fe20008410000 */
[----:B------:R-:W0:Y:S01]  /*4ea0*/  MUFU.TANH R208, R208 ;  /* 0x000000d000d07308 */ /* 0x000e220000002400 */
[----:B------:R-:W-:Y:S01]  /*4eb0*/  FMUL.FTZ R178, R184, UR6 ;  /* 0x00000006b8b27c20 */ /* 0x000fe20008410000 */
[----:B------:R-:W-:Y:S01]  /*4ec0*/  FMUL.FTZ R184, R187, UR6 ;  /* 0x00000006bbb87c20 */ /* 0x000fe20008410000 */
[----:B-1----:R-:W-:Y:S01]  /*4ed0*/  FMNMX.FTZ R187, R153, R186, !PT ;  /* 0x000000ba99bb7209 */ /* 0x002fe20007810000 */
        /* <DEDUP_REMOVED lines=14> */
[----:B------:R-:W-:-:S06]  /*4fc0*/  FMUL.FTZ R187, R189, UR6 ;  /* 0x00000006bdbb7c20 */ /* 0x000fcc0008410000 */
        /* <DEDUP_REMOVED lines=75> */
[----:B------:R-:W-:-:S05]  /*5480*/  ULDC UR6, c[0x0][0xa80] ;  /* 0x0002a00000067ab9 */ /* 0x000fca0000000800 */
        /* <DEDUP_REMOVED lines=15> */
[----:B--2---:R-:W-:-:S05]  /*5580*/  FMNMX.FTZ R193, R194, R193, !PT ;  /* 0x000000c1c2c17209 */ /* 0x004fca0007810000 */
[----:B------:R-:W2:Y:S02]  /*5590*/  SHFL.BFLY PT, R214, R193, 0x2, 0x1f ;  /* 0x0c401f00c1d67f89 */ /* 0x000ea400000e0000 */
[----:B------:R-:W3:Y:S01]  /*55a0*/  MUFU.TANH R212, R212 ;  /* 0x000000d400d47308 */ /* 0x000ee20000002400 */
[----:B0-----:R-:W-:-:S04]  /*55b0*/  FMNMX.FTZ R198, R196, R191, !PT ;  /* 0x000000bfc4c67209 */ /* 0x001fc80007810000 */
[----:B-1----:R-:W-:-:S04]  /*55c0*/  FMNMX.FTZ R191, R197, R198, !PT ;  /* 0x000000c6c5bf7209 */ /* 0x002fc80007810000 */
[----:B---3--:R-:W-:-:S05]  /*55d0*/  FMNMX.FTZ R195, R212, R191, !PT ;  /* 0x000000bfd4c37209 */ /* 0x008fca0007810000 */
[----:B------:R-:W0:Y:S01]  /*55e0*/  SHFL.BFLY PT, R198, R195, 0x2, 0x1f ;  /* 0x0c401f00c3c67f89 */ /* 0x000e2200000e0000 */
[----:B--2---:R-:W-:-:S05]  /*55f0*/  FMNMX.FTZ R214, R193, R214, !PT ;  /* 0x000000d6c1d67209 */ /* 0x004fca0007810000 */
[----:B------:R-:W1:Y:S01]  /*5600*/  SHFL.BFLY PT, R191, R214, 0x1, 0x1f ;  /* 0x0c201f00d6bf7f89 */ /* 0x000e6200000e0000 */
[----:B0-----:R-:W-:-:S05]  /*5610*/  FMNMX.FTZ R199, R195, R198, !PT ;  /* 0x000000c6c3c77209 */ /* 0x001fca0007810000 */
[----:B------:R-:W0:Y:S01]  /*5620*/  SHFL.BFLY PT, R216, R199, 0x1, 0x1f ;  /* 0x0c201f00c7d87f89 */ /* 0x000e2200000e0000 */
[----:B-1----:R-:W-:Y:S01]  /*5630*/  FMNMX.FTZ R191, R214, R191, !PT ;  /* 0x000000bfd6bf7209 */ /* 0x002fe20007810000 */
[----:B------:R-:W-:Y:S01]  /*5640*/  IMAD.U32 R214, RZ, RZ, UR5 ;  /* 0x00000005ffd67e24 */ /* 0x000fe2000f8e00ff */
[----:B------:R-:W-:-:S03]  /*5650*/  UIMAD UR5, UR36, 0xc00, UR7 ;  /* 0x00000c00240578a4 */ /* 0x000fc6000f8e0207 */
[C---:B------:R-:W-:Y:S01]  /*5660*/  FADD.FTZ R193, -R191.reuse, R206 ;  /* 0x000000cebfc17221 */ /* 0x040fe20000010100 */
[----:B------:R-:W-:-:S03]  /*5670*/  FMUL.FTZ R206, R191, UR6 ;  /* 0x00000006bfce7c20 */ /* 0x000fc60008410000 */
[----:B------:R-:W-:Y:S01]  /*5680*/  FMUL.FTZ R193, R193, UR6 ;  /* 0x00000006c1c17c20 */ /* 0x000fe20008410000 */
[--C-:B------:R-:W-:Y:S01]  /*5690*/  FFMA.FTZ R198, R153, UR6, -R206.reuse ;  /* 0x0000000699c67c23 */ /* 0x100fe200080108ce */
[--C-:B------:R-:W-:Y:S01]  /*56a0*/  FFMA.FTZ R153, R156, UR6, -R206.reuse ;  /* 0x000000069c997c23 */ /* 0x100fe200080108ce */
[--C-:B------:R-:W-:Y:S01]  /*56b0*/  FFMA.FTZ R213, R152, UR6, -R206.reuse ;  /* 0x0000000698d57c23 */ /* 0x100fe200080108ce */
[--C-:B------:R-:W-:Y:S01]  /*56c0*/  FFMA.FTZ R208, R208, UR6, -R206.reuse ;  /* 0x00000006d0d07c23 */ /* 0x100fe200080108ce */
[----:B------:R-:W-:Y:S01]  /*56d0*/  UMOV UR10, UR5 ;  /* 0x00000005000a7c82 */ /* 0x000fe20008000000 */
        /* <DEDUP_REMOVED lines=8> */
[----:B0-----:R-:W-:Y:S01]  /*5760*/  FMNMX.FTZ R156, R199, R216, !PT ;  /* 0x000000d8c79c7209 */ /* 0x001fe20007810000 */
[----:B------:R0:W-:Y:S01]  /*5770*/  MUFU.EX2 R195, R213 ;  /* 0x000000d500c37308 */ /* 0x0001e20000000800 */
[--C-:B------:R-:W-:Y:S01]  /*5780*/  FFMA.FTZ R171, R171, UR6, -R206.reuse ;  /* 0x00000006abab7c23 */ /* 0x100fe200080108ce */
[--C-:B------:R-:W-:Y:S01]  /*5790*/  FFMA.FTZ R225, R172, UR6, -R206.reuse ;  /* 0x00000006ace17c23 */ /* 0x100fe200080108ce */
[--C-:B------:R-:W-:Y:S01]  /*57a0*/  FFMA.FTZ R172, R177, UR6, -R206.reuse ;  /* 0x00000006b1ac7c23 */ /* 0x100fe200080108ce */
[C---:B------:R-:W-:Y:S01]  /*57b0*/  FADD.FTZ R152, -R156.reuse, R207 ;  /* 0x000000cf9c987221 */ /* 0x040fe20000010100 */
[----:B------:R-:W-:Y:S01]  /*57c0*/  FMUL.FTZ R217, R156, UR6 ;  /* 0x000000069cd97c20 */ /* 0x000fe20008410000 */
[--C-:B------:R-:W-:Y:S01]  /*57d0*/  FFMA.FTZ R177, R179, UR6, -R206.reuse ;  /* 0x00000006b3b17c23 */ /* 0x100fe200080108ce */
[----:B------:R-:W-:Y:S01]  /*57e0*/  FFMA.FTZ R170, R170, UR6, -R206 ;  /* 0x00000006aaaa7c23 */ /* 0x000fe200080108ce */
[----:B------:R-:W-:Y:S01]  /*57f0*/  FMUL.FTZ R207, R152, UR6 ;  /* 0x0000000698cf7c20 */ /* 0x000fe20008410000 */
[----:B------:R-:W-:-:S02]  /*5800*/  @!P1 VIADD R152, R214, 0x32440 ;  /* 0x00032440d6989836 */ /* 0x000fc40000000000 */
[--C-:B------:R-:W-:Y:S01]  /*5810*/  FFMA.FTZ R216, R209, UR6, -R217.reuse ;  /* 0x00000006d1d87c23 */ /* 0x100fe200080108d9 */
[----:B------:R-:W-:Y:S01]  /*5820*/  IADD3 R209, -R224, 0xb, RZ ;  /* 0x0000000be0d17810 */ /* 0x000fe20007ffe1ff */
[----:B------:R2:W-:Y:S01]  /*5830*/  MUFU.EX2 R199, R153 ;  /* 0x0000009900c77308 */ /* 0x0005e20000000800 */
[--C-:B0-----:R-:W-:Y:S01]  /*5840*/  FFMA.FTZ R213, R154, UR6, -R217.reuse ;  /* 0x000000069ad57c23 */ /* 0x101fe200080108d9 */
[----:B------:R-:W-:Y:S01]  /*5850*/  @!P1 PRMT R152, RZ, 0x654, R152 ;  /* 0x00000654ff989816 */ /* 0x000fe20000000098 */
[--C-:B------:R-:W-:Y:S01]  /*5860*/  FFMA.FTZ R215, R155, UR6, -R217.reuse ;  /* 0x000000069bd77c23 */ /* 0x100fe200080108d9 */
[--C-:B------:R-:W-:Y:S01]  /*5870*/  FFMA.FTZ R210, R210, UR6, -R217.reuse ;  /* 0x00000006d2d27c23 */ /* 0x100fe200080108d9 */
[----:B------:R0:W-:Y:S06]  /*5880*/  BAR.ARV R209, 0x100 ;  /* 0x000400d10000751d */ /* 0x0001ec0000002000 */
[----:B--2---:R-:W-:Y:S01]  /*5890*/  IADD3 R153, R224, 0x8, RZ ;  /* 0x00000008e0997810 */ /* 0x004fe20007ffe0ff */
[----:B------:R2:W-:Y:S01]  /*58a0*/  @!P1 SYNCS.ARRIVE.TRANS64.RED.A1T0 RZ, [R152+URZ], RZ ;  /* 0x000000ff98ff99a7 */ /* 0x0005e2000810043f */
        /* <DEDUP_REMOVED lines=136> */
[----:B--2---:R-:W-:Y:S01]  /*6130*/  F2FP.F16.F32.PACK_AB R152, R198, R195 ;  /* 0x000000c3c698723e */ /* 0x004fe200000000ff */
[--C-:B------:R-:W-:Y:S01]  /*6140*/  FFMA.FTZ R159, R159, UR6, -R217.reuse ;  /* 0x000000069f9f7c23 */ /* 0x100fe200080108d9 */
[----:B-1----:R-:W-:Y:S01]  /*6150*/  F2FP.F16.F32.PACK_AB R154, R208, R199 ;  /* 0x000000c7d09a723e */ /* 0x002fe200000000ff */
[--C-:B------:R-:W-:Y:S01]  /*6160*/  FFMA.FTZ R160, R160, UR6, -R217.reuse ;  /* 0x00000006a0a07c23 */ /* 0x100fe200080108d9 */
[----:B----4-:R-:W-:Y:S01]  /*6170*/  F2FP.F16.F32.PACK_AB R153, R215, R213 ;  /* 0x000000d5d799723e */ /* 0x010fe200000000ff */
[--C-:B------:R-:W-:Y:S01]  /*6180*/  FFMA.FTZ R165, R165, UR6, -R217.reuse ;  /* 0x00000006a5a57c23 */ /* 0x100fe200080108d9 */
[----:B-----5:R-:W-:Y:S01]  /*6190*/  F2FP.F16.F32.PACK_AB R155, R210, R216 ;  /* 0x000000d8d29b723e */ /* 0x020fe200000000ff */
        /* <DEDUP_REMOVED lines=28> */
[--C-:B------:R-:W-:Y:S01]  /*6360*/  FFMA.FTZ R186, R186, UR6, -R206.reuse ;  /* 0x00000006baba7c23 */ /* 0x100fe200080108ce */
[----:B------:R-:W-:Y:S01]  /*6370*/  FFMA.FTZ R227, R194, UR6, -R206 ;  /* 0x00000006c2e37c23 */ /* 0x000fe200080108ce */
[--C-:B------:R-:W-:Y:S01]  /*6380*/  FFMA.FTZ R190, R190, UR6, -R217.reuse ;  /* 0x00000006bebe7c23 */ /* 0x100fe200080108d9 */
[--C-:B------:R-:W-:Y:S01]  /*6390*/  FFMA.FTZ R229, R196, UR6, -R217.reuse ;  /* 0x00000006c4e57c23 */ /* 0x100fe200080108d9 */
[----:B------:R-:W-:Y:S01]  /*63a0*/  FFMA.FTZ R197, R212, UR6, -R217 ;  /* 0x00000006d4c57c23 */ /* 0x000fe200080108d9 */
[----:B------:R-:W-:Y:S01]  /*63b0*/  FFMA.FTZ R193, R193, R0, R195 ;  /* 0x00000000c1c17223 */ /* 0x000fe200000100c3 */
[----:B------:R-:W-:Y:S01]  /*63c0*/  MUFU.EX2 R159, R159 ;  /* 0x0000009f009f7308 */ /* 0x000fe20000000800 */
[----:B------:R-:W-:Y:S01]  /*63d0*/  FFMA.FTZ R0, R207, R3, R213 ;  /* 0x00000003cf007223 */ /* 0x000fe200000100d5 */
[----:B------:R-:W-:-:S02]  /*63e0*/  @!P1 VIADD R214, R214, 0x32460 ;  /* 0x00032460d6d69836 */ /* 0x000fc40000000000 */
[----:B------:R-:W-:Y:S01]  /*63f0*/  FADD.FTZ R198, R198, R193 ;  /* 0x000000c1c6c67221 */ /* 0x000fe20000010000 */
[----:B------:R-:W-:Y:S02]  /*6400*/  IMAD.MOV.U32 R207, RZ, RZ, R156 ;  /* 0x000000ffffcf7224 */ /* 0x000fe400078e009c */
[----:B------:R-:W-:Y:S01]  /*6410*/  FADD.FTZ R215, R215, R0 ;  /* 0x00000000d7d77221 */ /* 0x000fe20000010000 */
[----:B------:R-:W-:Y:S02]  /*6420*/  IMAD.MOV.U32 R206, RZ, RZ, R191 ;  /* 0x000000ffffce7224 */ /* 0x000fe400078e00bf */
[----:B------:R-:W-:Y:S01]  /*6430*/  FADD.FTZ R199, R199, R198 ;  /* 0x000000c6c7c77221 */ /* 0x000fe20000010000 */
[----:B------:R-:W3:Y:S01]  /*6440*/  MUFU.EX2 R160, R160 ;  /* 0x000000a000a07308 */ /* 0x000ee20000000800 */
[----:B------:R-:W-:Y:S01]  /*6450*/  FADD.FTZ R215, R216, R215 ;  /* 0x000000d7d8d77221 */ /* 0x000fe20000010000 */
[----:B------:R-:W-:Y:S01]  /*6460*/  @!P1 PRMT R214, RZ, 0x654, R214 ;  /* 0x00000654ffd69816 */ /* 0x000fe200000000d6 */
[----:B------:R-:W-:-:S02]  /*6470*/  FADD.FTZ R208, R208, R199 ;  /* 0x000000c7d0d07221 */ /* 0x000fc40000010000 */
[----:B------:R-:W-:-:S03]  /*6480*/  FADD.FTZ R210, R210, R215 ;  /* 0x000000d7d2d27221 */ /* 0x000fc60000010000 */
[----:B------:R-:W-:Y:S08]  /*6490*/  MUFU.EX2 R165, R165 ;  /* 0x000000a500a57308 */ /* 0x000ff00000000800 */
[----:B------:R-:W4:Y:S08]  /*64a0*/  MUFU.EX2 R167, R167 ;  /* 0x000000a700a77308 */ /* 0x000f300000000800 */
[----:B------:R-:W5:Y:S08]  /*64b0*/  MUFU.EX2 R162, R162 ;  /* 0x000000a200a27308 */ /* 0x000f700000000800 */
[----:B------:R-:W-:Y:S08]  /*64c0*/  MUFU.EX2 R164, R164 ;  /* 0x000000a400a47308 */ /* 0x000ff00000000800 */
[----:B------:R-:W-:Y:S08]  /*64d0*/  MUFU.EX2 R169, R169 ;  /* 0x000000a900a97308 */ /* 0x000ff00000000800 */
[----:B------:R-:W-:Y:S08]  /*64e0*/  MUFU.EX2 R171, R171 ;  /* 0x000000ab00ab7308 */ /* 0x000ff00000000800 */
[----:B------:R-:W0:Y:S08]  /*64f0*/  MUFU.EX2 R166, R166 ;  /* 0x000000a600a67308 */ /* 0x000e300000000800 */
[----:B------:R-:W0:Y:S08]  /*6500*/  MUFU.EX2 R168, R168 ;  /* 0x000000a800a87308 */ /* 0x000e300000000800 */
[----:B------:R-:W-:Y:S08]  /*6510*/  MUFU.EX2 R173, R173 ;  /* 0x000000ad00ad7308 */ /* 0x000ff00000000800 */
        /* <DEDUP_REMOVED lines=19> */
[----:B------:R-:W-:Y:S01]  /*6650*/  MUFU.EX2 R188, R188 ;  /* 0x000000bc00bc7308 */ /* 0x000fe20000000800 */
[----:B------:R-:W-:-:S02]  /*6660*/  WARPGROUP.DEPBAR.LE gsb0, 0x0 ;  /* 0x00008000000079c5 */ /* 0x000fc40000010000 */
[----:B-1----:R-:W-:-:S05]  /*6670*/  F2FP.F16.F32.PACK_AB R152, R158, R157 ;  /* 0x0000009d9e98723e */ /* 0x002fca00000000ff */
[----:B------:R-:W1:Y:S01]  /*6680*/  MUFU.EX2 R227, R227 ;  /* 0x000000e300e37308 */ /* 0x000e620000000800 */
[----:B--2---:R-:W-:Y:S01]  /*6690*/  F2FP.F16.F32.PACK_AB R154, R163, R161 ;  /* 0x000000a1a39a723e */ /* 0x004fe200000000ff */
[----:B------:R-:W-:Y:S01]  /*66a0*/  FADD.FTZ R157, R157, R208 ;  /* 0x000000d09d9d7221 */ /* 0x000fe20000010000 */
[----:B---3--:R-:W-:Y:S01]  /*66b0*/  F2FP.F16.F32.PACK_AB R153, R160, R159 ;  /* 0x0000009fa099723e */ /* 0x008fe200000000ff */
[----:B------:R-:W-:Y:S01]  /*66c0*/  FADD.FTZ R159, R159, R210 ;  /* 0x000000d29f9f7221 */ /* 0x000fe20000010000 */
[----:B----4-:R-:W-:Y:S01]  /*66d0*/  F2FP.F16.F32.PACK_AB R155, R167, R165 ;  /* 0x000000a5a79b723e */ /* 0x010fe200000000ff */
        /* <DEDUP_REMOVED lines=8> */
[----:B------:R-:W2:Y:S01]  /*6760*/  MUFU.EX2 R229, R229 ;  /* 0x000000e500e57308 */ /* 0x000ea20000000800 */
[----:B------:R-:W-:Y:S01]  /*6770*/  UMOV UR11, 0x40000040 ;  /* 0x40000040000b7882 */ /* 0x000fe20000000000 */
[----:B------:R-:W-:Y:S01]  /*6780*/  FADD.FTZ R163, R163, R158 ;  /* 0x0000009ea3a37221 */ /* 0x000fe20000010000 */
[----:B------:R-:W-:-:S03]  /*6790*/  FADD.FTZ R167, R167, R160 ;  /* 0x000000a0a7a77221 */ /* 0x000fc60000010000 */
[----:B-----5:R-:W-:Y:S01]  /*67a0*/  FADD.FTZ R163, R162, R163 ;  /* 0x000000a3a2a37221 */ /* 0x020fe20000010000 */
[----:B0-----:R-:W-:Y:S01]  /*67b0*/  FADD.FTZ R167, R166, R167 ;  /* 0x000000a7a6a77221 */ /* 0x001fe20000010000 */
[----:B------:R-:W-:Y:S08]  /*67c0*/  MUFU.EX2 R192, R192 ;  /* 0x000000c000c07308 */ /* 0x000ff00000000800 */
[----:B------:R-:W0:Y:S01]  /*67d0*/  MUFU.EX2 R197, R197 ;  /* 0x000000c500c57308 */ /* 0x000e220000000800 */
[----:B------:R-:W-:-:S02]  /*67e0*/  WARPGROUP.DEPBAR.LE gsb0, 0x0 ;  /* 0x00008000000079c5 */ /* 0x000fc40000010000 */
[C---:B------:R-:W-:Y:S01]  /*67f0*/  F2FP.F16.F32.PACK_AB R152, R164.reuse, R162 ;  /* 0x000000a2a498723e */ /* 0x040fe200000000ff */
[----:B------:R-:W-:Y:S01]  /*6800*/  FADD.FTZ R164, R164, R163 ;  /* 0x000000a3a4a47221 */ /* 0x000fe20000010000 */
[----:B------:R-:W-:Y:S02]  /*6810*/  F2FP.F16.F32.PACK_AB R154, R171, R169 ;  /* 0x000000a9ab9a723e */ /* 0x000fe400000000ff */
[C---:B------:R-:W-:Y:S01]  /*6820*/  F2FP.F16.F32.PACK_AB R153, R168.reuse, R166 ;  /* 0x000000a6a899723e */ /* 0x040fe200000000ff */
[----:B------:R-:W-:Y:S01]  /*6830*/  FADD.FTZ R168, R168, R167 ;  /* 0x000000a7a8a87221 */ /* 0x000fe20000010000 */
[----:B------:R-:W-:Y:S01]  /*6840*/  F2FP.F16.F32.PACK_AB R155, R175, R173 ;  /* 0x000000adaf9b723e */ /* 0x000fe200000000ff */
[----:B------:R-:W-:Y:S02]  /*6850*/  FADD.FTZ R164, R169, R164 ;  /* 0x000000a4a9a47221 */ /* 0x000fe40000010000 */
[----:B------:R-:W-:Y:S01]  /*6860*/  FADD.FTZ R168, R173, R168 ;  /* 0x000000a8ada87221 */ /* 0x000fe20000010000 */
[----:B------:R-:W-:Y:S01]  /*6870*/  WARPGROUP.ARRIVE ;  /* 0x00000000000079c5 */ /* 0x000fe20000000000 */
[----:B------:R-:W-:-:S02]  /*6880*/  FADD.FTZ R171, R171, R164 ;  /* 0x000000a4abab7221 */ /* 0x000fc40000010000 */
[----:B------:R-:W-:-:S03]  /*6890*/  FADD.FTZ R175, R175, R168 ;  /* 0x000000a8afaf7221 */ /* 0x000fc60000010000 */
[----:B------:R-:W-:Y:S01]  /*68a0*/  HGMMA.64x256x16.F32 R24, R152, gdesc[UR8].tnspB, R24, gsb0 ;  /* 0x43e0000898187df0 */ /* 0x000fe20008000818 */
[----:B------:R-:W-:Y:S01]  /*68b0*/  UIADD3 UR10, UR5, 0x180, URZ ;  /* 0x00000180050a7890 */ /* 0x000fe2000fffe03f */
[----:B------:R-:W-:Y:S01]  /*68c0*/  UMOV UR11, 0x40000040 ;  /* 0x40000040000b7882 */ /* 0x000fe20000000000 */
[----:B------:R-:W-:Y:S02]  /*68d0*/  WARPGROUP.DEPBAR.LE gsb0, 0x0 ;  /* 0x00008000000079c5 */ /* 0x000fe40000010000 */
[----:B------:R-:W-:Y:S01]  /*68e0*/  F2FP.F16.F32.PACK_AB R152, R225, R170 ;  /* 0x000000aae198723e */ /* 0x000fe200000000ff */
[----:B------:R-:W-:Y:S01]  /*68f0*/  FADD.FTZ R170, R170, R171 ;  /* 0x000000abaaaa7221 */ /* 0x000fe20000010000 */
[----:B------:R-:W-:Y:S02]  /*6900*/  F2FP.F16.F32.PACK_AB R154, R177, R172 ;  /* 0x000000acb19a723e */ /* 0x000fe400000000ff */
        /* <DEDUP_REMOVED lines=11> */
[----:B------:R-:W-:Y:S01]  /*69c0*/  FADD.FTZ R181, R181, R176 ;  /* 0x000000b0b5b57221 */ /* 0x000fe20000010000 */
        /* <DEDUP_REMOVED lines=13> */
[----:B------:R-:W-:-:S07]  /*6aa0*/  FADD.FTZ R185, R185, R180 ;  /* 0x000000b4b9b97221 */ /* 0x000fce0000010000 */
[----:B------:R-:W-:Y:S01]  /*6ab0*/  HGMMA.64x256x16.F32 R24, R152, gdesc[UR8].tnspB, R24, gsb0 ;  /* 0x43e0000898187df0 */ /* 0x000fe20008000818 */
[----:B------:R-:W-:Y:S01]  /*6ac0*/  UIADD3 UR10, UR5, 0x280, URZ ;  /* 0x00000280050a7890 */ /* 0x000fe2000fffe03f */
[----:B------:R-:W-:Y:S01]  /*6ad0*/  FADD.FTZ R189, R189, R184 ;  /* 0x000000b8bdbd7221 */ /* 0x000fe20000010000 */
[----:B------:R-:W-:Y:S01]  /*6ae0*/  UMOV UR11, 0x40000040 ;  /* 0x40000040000b7882 */ /* 0x000fe20000000000 */
[----:B------:R-:W-:Y:S02]  /*6af0*/  WARPGROUP.DEPBAR.LE gsb0, 0x0 ;  /* 0x00008000000079c5 */ /* 0x000fe40000010000 */
[----:B------:R-:W-:Y:S01]  /*6b00*/  F2FP.F16.F32.PACK_AB R152, R211, R186 ;  /* 0x000000bad398723e */ /* 0x000fe200000000ff */
[----:B------:R-:W-:Y:S01]  /*6b10*/  FADD.FTZ R186, R186, R185 ;  /* 0x000000b9baba7221 */ /* 0x000fe20000010000 */
[----:B-1----:R-:W-:Y:S02]  /*6b20*/  F2FP.F16.F32.PACK_AB R154, R227, R188 ;  /* 0x000000bce39a723e */ /* 0x002fe400000000ff */
[----:B--2---:R-:W-:Y:S01]  /*6b30*/  F2FP.F16.F32.PACK_AB R153, R229, R190 ;  /* 0x000000bee599723e */ /* 0x004fe200000000ff */
[----:B------:R-:W-:Y:S01]  /*6b40*/  FADD.FTZ R190, R190, R189 ;  /* 0x000000bdbebe7221 */ /* 0x000fe20000010000 */
[----:B0-----:R-:W-:Y:S01]  /*6b50*/  F2FP.F16.F32.PACK_AB R155, R197, R192 ;  /* 0x000000c0c59b723e */ /* 0x001fe200000000ff */
[----:B------:R-:W-:-:S02]  /*6b60*/  FADD.FTZ R211, R211, R186 ;  /* 0x000000bad3d37221 */ /* 0x000fc40000010000 */
[----:B------:R-:W-:Y:S01]  /*6b70*/  FADD.FTZ R229, R229, R190 ;  /* 0x000000bee5e57221 */ /* 0x000fe20000010000 */
[----:B------:R-:W-:Y:S01]  /*6b80*/  WARPGROUP.ARRIVE ;  /* 0x00000000000079c5 */ /* 0x000fe20000000000 */
[----:B------:R-:W-:Y:S02]  /*6b90*/  FADD.FTZ R0, R188, R211 ;  /* 0x000000d3bc007221 */ /* 0x000fe40000010000 */
[----:B------:R-:W-:Y:S02]  /*6ba0*/  FADD.FTZ R192, R192, R229 ;  /* 0x000000e5c0c07221 */ /* 0x000fe40000010000 */
[----:B------:R-:W-:-:S07]  /*6bb0*/  FADD.FTZ R0, R227, R0 ;  /* 0x00000000e3007221 */ /* 0x000fce0000010000 */
[----:B------:R-:W-:Y:S01]  /*6bc0*/  HGMMA.64x256x16.F32 R24, R152, gdesc[UR8].tnspB, R24, gsb0 ;  /* 0x43e0000898187df0 */ /* 0x000fe20008000818 */
[----:B------:R-:W-:Y:S02]  /*6bd0*/  FADD.FTZ R3, R197, R192 ;  /* 0x000000c0c5037221 */ /* 0x000fe40000010000 */
[----:B------:R-:W-:Y:S02]  /*6be0*/  WARPGROUP.DEPBAR.LE gsb0, 0x0 ;  /* 0x00008000000079c5 */ /* 0x000fe40000010000 */
[----:B------:R0:W-:Y:S01]  /*6bf0*/  @!P1 SYNCS.ARRIVE.TRANS64.RED.A1T0 RZ, [R214+URZ], RZ ;  /* 0x000000ffd6ff99a7 */ /* 0x0001e2000810043f */
[----:B------:R-:W-:Y:S05]  /*6c00*/  @P2 BRA `(.L_x_8007) ;  /* 0xffffffd400bc2947 */ /* 0x000fea000383ffff */
.L_x_7998:
[----:B------:R-:W1:Y:S01]  /*6c10*/  SHFL.BFLY PT, R5, R0, 0x2, 0x1f ;  /* 0x0c401f0000057f89 */ /* 0x000e6200000e0000 */
[----:B------:R-:W-:Y:S01]  /*6c20*/  R2UR UR4, R204 ;  /* 0x00000000cc0472ca */ /* 0x000fe200000e0000 */
[----:B------:R-:W-:Y:S01]  /*6c30*/  UIADD3 UR36, UR36, 0x1, URZ ;  /* 0x0000000124247890 */ /* 0x000fe2000fffe03f */
[----:B------:R-:W-:Y:S01]  /*6c40*/  IMAD.U32 R10, RZ, RZ, UR6 ;  /* 0x00000006ff0a7e24 */ /* 0x000fe2000f8e00ff */
[----:B------:R-:W2:Y:S01]  /*6c50*/  SHFL.BFLY PT, R6, R3, 0x2, 0x1f ;  /* 0x0c401f0003067f89 */ /* 0x000ea200000e0000 */
[----:B------:R-:W-:Y:S01]  /*6c60*/  IMAD.MOV.U32 R8, RZ, RZ, -0x800000 ;  /* 0xff800000ff087424 */ /* 0x000fe200078e00ff */
[----:B------:R-:W-:Y:S01]  /*6c70*/  UISETP.NE.AND UP0, UPT, UR36, 0x2, UPT ;  /* 0x000000022400788c */ /* 0x000fe2000bf05270 */
[----:B------:R3:W-:Y:S07]  /*6c80*/  BAR.ARV R209, 0x100 ;  /* 0x000400d10000751d */ /* 0x0007ee0000002000 */
[----:B------:R-:W-:Y:S01]  /*6c90*/  UIADD3 UR4, UR4, 0x1, URZ ;  /* 0x0000000104047890 */ /* 0x000fe2000fffe03f */
[----:B------:R-:W-:Y:S06]  /*6ca0*/  BAR.ARV 0x8, 0x120 ;  /* 0x0204800000007b1d */ /* 0x000fec0000002000 */
[----:B------:R-:W-:Y:S01]  /*6cb0*/  IMAD.U32 R204, RZ, RZ, UR4 ;  /* 0x00000004ffcc7e24 */ /* 0x000fe2000f8e00ff */
[----:B------:R-:W-:Y:S01]  /*6cc0*/  USEL UR4, URZ, 0x1, UP0 ;  /* 0x000000013f047887 */ /* 0x000fe20008000000 */
[----:B-1----:R-:W-:Y:S01]  /*6cd0*/  FADD.FTZ R5, R5, R0 ;  /* 0x0000000005057221 */ /* 0x002fe20000010000 */
[----:B------:R-:W-:Y:S01]  /*6ce0*/  IMAD.MOV.U32 R0, RZ, RZ, RZ ;  /* 0x000000ffff007224 */ /* 0x000fe200078e00ff */
[----:B------:R-:W-:Y:S01]  /*6cf0*/  PLOP3.LUT P0, PT, PT, PT, PT, 0x8, 0x0 ;  /* 0x000000000000781c */ /* 0x000fe20003f0e170 */
[----:B------:R-:W-:Y:S01]  /*6d00*/  USEL UR36, UR36, URZ, UP0 ;  /* 0x0000003f24247287 */ /* 0x000fe20008000000 */
[----:B--2---:R-:W-:Y:S01]  /*6d10*/  FADD.FTZ R6, R6, R3 ;  /* 0x0000000306067221 */ /* 0x004fe20000010000 */
[----:B------:R-:W1:Y:S01]  /*6d20*/  SHFL.BFLY PT, R4, R5, 0x1, 0x1f ;  /* 0x0c201f0005047f89 */ /* 0x000e6200000e0000 */
[----:B------:R-:W-:Y:S01]  /*6d30*/  IMAD.MOV.U32 R3, RZ, RZ, -0x800000 ;  /* 0xff800000ff037424 */ /* 0x000fe200078e00ff */
[----:B------:R-:W-:-:S02]  /*6d40*/  ULOP3.LUT UR37, UR37, UR4, URZ, 0x3c, !UPT ;  /* 0x0000000425257292 */ /* 0x000fc4000f8e3c3f */
[----:B------:R-:W2:Y:S01]  /*6d50*/  SHFL.BFLY PT, R7, R6, 0x1, 0x1f ;  /* 0x0c201f0006077f89 */ /* 0x000ea200000e0000 */
[----:B-1----:R-:W-:Y:S01]  /*6d60*/  FADD.FTZ R9, R5, R4 ;  /* 0x0000000405097221 */ /* 0x002fe20000010000 */
[----:B------:R-:W-:Y:S02]  /*6d70*/  IMAD.MOV.U32 R4, RZ, RZ, RZ ;  /* 0x000000ffff047224 */ /* 0x000fe400078e00ff */
[----:B--2---:R-:W-:Y:S02]  /*6d80*/  FADD.FTZ R7, R6, R7 ;  /* 0x0000000706077221 */ /* 0x004fe40000010000 */
[----:B------:R-:W-:-:S03]  /*6d90*/  FSETP.NE.FTZ.AND P1, PT, R9, RZ, PT ;  /* 0x000000ff0900720b */ /* 0x000fc60003f35000 */
[----:B------:R-:W-:-:S10]  /*6da0*/  FSETP.NE.FTZ.AND P2, PT, R7, RZ, PT ;  /* 0x000000ff0700720b */ /* 0x000fd40003f55000 */
[----:B------:R-:W1:Y:S03]  /*6db0*/  @P1 MUFU.RCP R4, R9 ;  /* 0x0000000900041308 */ /* 0x000e660000001000 */
[----:B------:R-:W-:-:S05]  /*6dc0*/  @P2 FMUL.FTZ R10, R10, 0.69314718246459960938 ;  /* 0x3f3172180a0a2820 */ /* 0x000fca0000410000 */
[----:B------:R-:W2:Y:S08]  /*6dd0*/  @P1 MUFU.LG2 R5, R9 ;  /* 0x0000000900051308 */ /* 0x000eb00000000c00 */
[----:B------:R-:W4:Y:S01]  /*6de0*/  @P2 MUFU.LG2 R6, R7 ;  /* 0x0000000700062308 */ /* 0x000f220000000c00 */
[-C--:B-1----:R-:W-:Y:S01]  /*6df0*/  FMUL.FTZ R24, R24, R4.reuse ;  /* 0x0000000418187220 */ /* 0x082fe20000410000 */
[-C--:B------:R-:W-:Y:S01]  /*6e00*/  FMUL.FTZ R25, R25, R4.reuse ;  /* 0x0000000419197220 */ /* 0x080fe20000410000 */
[-C--:B------:R-:W-:Y:S01]  /*6e10*/  FMUL.FTZ R28, R28, R4.reuse ;  /* 0x000000041c1c7220 */ /* 0x080fe20000410000 */
[-C--:B------:R-:W-:Y:S01]  /*6e20*/  FMUL.FTZ R29, R29, R4.reuse ;  /* 0x000000041d1d7220 */ /* 0x080fe20000410000 */
[-C--:B------:R-:W-:Y:S01]  /*6e30*/  FMUL.FTZ R32, R32, R4.reuse ;  /* 0x0000000420207220 */ /* 0x080fe20000410000 */
[-C--:B------:R-:W-:Y:S01]  /*6e40*/  FMUL.FTZ R33, R33, R4.reuse ;  /* 0x0000000421217220 */ /* 0x080fe20000410000 */
[-C--:B------:R-:W-:Y:S01]  /*6e50*/  FMUL.FTZ R36, R36, R4.reuse ;  /* 0x0000000424247220 */ /* 0x080fe20000410000 */
[----:B------:R4:W1:Y:S01]  /*6e60*/  @P2 MUFU.RCP R0, R7 ;  /* 0x0000000700002308 */ /* 0x0008620000001000 */
        /* <DEDUP_REMOVED lines=58> */
[----:B--2---:R-:W-:Y:S01]  /*7210*/  @P1 FMUL.FTZ R5, R5, 0.69314718246459960938 ;  /* 0x3f31721805051820 */ /* 0x004fe20000410000 */
[----:B----4-:R-:W-:Y:S01]  /*7220*/  @P2 FMUL.FTZ R7, R6, 0.69314718246459960938 ;  /* 0x3f31721806072820 */ /* 0x010fe20000410000 */
[-C--:B-1----:R-:W-:Y:S01]  /*7230*/  FMUL.FTZ R9, R83, R0.reuse ;  /* 0x0000000053097220 */ /* 0x082fe20000410000 */
        /* <DEDUP_REMOVED lines=65> */
[----:B---3--:R-:W-:-:S07]  /*7650*/  @P2 FFMA.FTZ R3, R10, R156, R7 ;  /* 0x0000009c0a032223 */ /* 0x008fce0000010007 */
.L_x_7986:
[----:B------:R-:W1:Y:S01]  /*7660*/  S2R R4, SR_CgaCtaId ;  /* 0x0000000000047919 */ /* 0x000e620000008800 */
[----:B------:R-:W-:Y:S01]  /*7670*/  MOV R151, 0x400 ;  /* 0x0000040000977802 */ /* 0x000fe20000000f00 */
[----:B------:R-:W-:Y:S01]  /*7680*/  BSSY B0, `(.L_x_8008) ;  /* 0x00002b0000007945 */ /* 0x000fe20003800000 */
[----:B------:R-:W-:Y:S02]  /*7690*/  BAR.SYNC.DEFER_BLOCKING 0x5, 0x120 ;  /* 0x0144800000007b1d */ /* 0x000fe40000010000 */
[----:B-1----:R-:W-:-:S05]  /*76a0*/  LEA R151, R4, R151, 0x18 ;  /* 0x0000009704977211 */ /* 0x002fca00078ec0ff */
[----:B------:R-:W1:Y:S02]  /*76b0*/  LDS.128 R4, [R151+0x324d0] ;  /* 0x0324d00097047984 */ /* 0x000e640000000c00 */
[----:B-1----:R-:W-:Y:S01]  /*76c0*/  R2UR UR5, R6 ;  /* 0x00000000060572ca */ /* 0x002fe200000e0000 */
[----:B------:R-:W-:Y:S06]  /*76d0*/  BAR.ARV 0x4, 0x120 ;  /* 0x0104800000007b1d */ /* 0x000fec0000002000 */
[----:B------:R-:W-:Y:S08]  /*76e0*/  @P0 BRA `(.L_x_8009) ;  /* 0x0000001c00840947 */ /* 0x000ff00003800000 */
[----:B------:R-:W1:Y:S01]  /*76f0*/  S2R R4, SR_SWINHI ;  /* 0x0000000000047919 */ /* 0x000e620000002f00 */
[----:B------:R-:W-:Y:S02]  /*7700*/  R2UR UR4, R202 ;  /* 0x00000000ca0472ca */ /* 0x000fe400000e0000 */
[----:B------:R-:W-:Y:S01]  /*7710*/  R2UR UR6, R203 ;  /* 0x00000000cb0672ca */ /* 0x000fe200000e0000 */
[----:B------:R-:W-:Y:S01]  /*7720*/  BAR.SYNC.DEFER_BLOCKING 0x1, 0x100 ;  /* 0x0044000000007b1d */ /* 0x000fe20000010000 */
[----:B------:R-:W-:Y:S02]  /*7730*/  F2FP.F16.F32.PACK_AB R24, R25, R24 ;  /* 0x000000181918723e */ /* 0x000fe400000000ff */
[----:B------:R-:W-:Y:S02]  /*7740*/  F2FP.F16.F32.PACK_AB R25, R165, R26 ;  /* 0x0000001aa519723e */ /* 0x000fe400000000ff */
[----:B------:R-:W-:Y:S02]  /*7750*/  F2FP.F16.F32.PACK_AB R26, R29, R28 ;  /* 0x0000001c1d1a723e */ /* 0x000fe400000000ff */
[----:B------:R-:W-:-:S02]  /*7760*/  F2FP.F16.F32.PACK_AB R32, R33, R32 ;  /* 0x000000202120723e */ /* 0x000fc400000000ff */
[----:B------:R-:W-:Y:S01]  /*7770*/  F2FP.F16.F32.PACK_AB R27, R12, R27 ;  /* 0x0000001b0c1b723e */ /* 0x000fe200000000ff */
[----:B------:R-:W-:Y:S01]  /*7780*/  USHF.L.U32 UR8, UR4, 0x2, URZ ;  /* 0x0000000204087899 */ /* 0x000fe2000800063f */
        /* <DEDUP_REMOVED lines=15> */
[----:B------:R-:W-:Y:S02]  /*7880*/  MOV R10, R151 ;  /* 0x00000097000a7202 */ /* 0x000fe40000000f00 */
[----:B-1----:R-:W-:Y:S02]  /*7890*/  MOV R11, R4 ;  /* 0x00000004000b7202 */ /* 0x002fe40000000f00 */
[----:B------:R-:W-:Y:S02]  /*78a0*/  F2FP.F16.F32.PACK_AB R56, R57, R56 ;  /* 0x000000383938723e */ /* 0x000fe400000000ff */
[----:B------:R-:W-:Y:S01]  /*78b0*/  F2FP.F16.F32.PACK_AB R50, R53, R52 ;  /* 0x000000343532723e */ /* 0x000fe200000000ff */
[----:B------:R-:W-:Y:S01]  /*78c0*/  IMAD.WIDE R106, R221, 0x2, R10 ;  /* 0x00000002dd6a7825 */ /* 0x000fe200078e020a */
[----:B------:R-:W-:-:S02]  /*78d0*/  F2FP.F16.F32.PACK_AB R51, R159, R51 ;  /* 0x000000339f33723e */ /* 0x000fc400000000ff */
[----:B------:R-:W-:Y:S02]  /*78e0*/  F2FP.F16.F32.PACK_AB R57, R158, R58 ;  /* 0x0000003a9e39723e */ /* 0x000fe400000000ff */
[C---:B------:R-:W-:Y:S02]  /*78f0*/  IADD3 R173, P1, R106.reuse, 0x20, RZ ;  /* 0x000000206aad7810 */ /* 0x040fe40007f3e0ff */
[C---:B------:R-:W-:Y:S02]  /*7900*/  IADD3 R175, P0, R106.reuse, 0x40, RZ ;  /* 0x000000406aaf7810 */ /* 0x040fe40007f1e0ff */
[C---:B------:R-:W-:Y:S01]  /*7910*/  IADD3 R183, P5, R106.reuse, 0x4040, RZ ;  /* 0x000040406ab77810 */ /* 0x040fe20007fbe0ff */
[--C-:B------:R-:W-:Y:S01]  /*7920*/  IMAD.X R15, RZ, RZ, R107.reuse, P1 ;  /* 0x000000ffff0f7224 */ /* 0x100fe200008e066b */
[C---:B------:R-:W-:Y:S01]  /*7930*/  IADD3 R177, P4, R106.reuse, 0x60, RZ ;  /* 0x000000606ab17810 */ /* 0x040fe20007f9e0ff */
[--C-:B------:R-:W-:Y:S01]  /*7940*/  IMAD.X R17, RZ, RZ, R107.reuse, P0 ;  /* 0x000000ffff117224 */ /* 0x100fe200000e066b */
[C---:B------:R-:W-:Y:S01]  /*7950*/  LOP3.LUT R13, R106.reuse, 0x380, RZ, 0xc0, !PT ;  /* 0x000003806a0d7812 */ /* 0x040fe200078ec0ff */
[--C-:B------:R-:W-:Y:S01]  /*7960*/  IMAD.X R39, RZ, RZ, R107.reuse, P5 ;  /* 0x000000ffff277224 */ /* 0x100fe200028e066b */
[C---:B------:R-:W-:Y:S01]  /*7970*/  IADD3 R179, P3, R106.reuse, 0x4000, RZ ;  /* 0x000040006ab37810 */ /* 0x040fe20007f7e0ff */
[----:B------:R-:W-:Y:S01]  /*7980*/  IMAD.X R19, RZ, RZ, R107, P4 ;  /* 0x000000ffff137224 */ /* 0x000fe200020e066b */
[----:B------:R-:W-:-:S02]  /*7990*/  IADD3 R181, P6, R106, 0x4020, RZ ;  /* 0x000040206ab57810 */ /* 0x000fc40007fde0ff */
[C---:B------:R-:W-:Y:S01]  /*79a0*/  IADD3 R187, P1, R106.reuse, 0x8000, RZ ;  /* 0x000080006abb7810 */ /* 0x040fe20007f3e0ff */
[--C-:B------:R-:W-:Y:S01]  /*79b0*/  IMAD.X R21, RZ, RZ, R107.reuse, P3 ;  /* 0x000000ffff157224 */ /* 0x100fe200018e066b */
[----:B------:R-:W-:Y:S01]  /*79c0*/  LOP3.LUT R14, R173, 0x380, RZ, 0xc0, !PT ;  /* 0x00000380ad0e7812 */ /* 0x000fe200078ec0ff */
[--C-:B------:R-:W-:Y:S01]  /*79d0*/  IMAD.X R31, RZ, RZ, R107.reuse, P6 ;  /* 0x000000ffff1f7224 */ /* 0x100fe200030e066b */
[C---:B------:R-:W-:Y:S01]  /*79e0*/  IADD3 R185, P2, R106.reuse, 0x4060, RZ ;  /* 0x000040606ab97810 */ /* 0x040fe20007f5e0ff */
[----:B------:R-:W-:Y:S01]  /*79f0*/  IMAD.X R55, RZ, RZ, R107, P1 ;  /* 0x000000ffff377224 */ /* 0x000fe200008e066b */
[----:B------:R-:W-:Y:S02]  /*7a00*/  LOP3.LUT R16, R175, 0x380, RZ, 0xc0, !PT ;  /* 0x00000380af107812 */ /* 0x000fe400078ec0ff */
[----:B------:R-:W-:Y:S02]  /*7a10*/  LOP3.LUT R18, R177, 0x380, RZ, 0xc0, !PT ;  /* 0x00000380b1127812 */ /* 0x000fe400078ec0ff */
[----:B------:R-:W-:-:S02]  /*7a20*/  IADD3 R4, P5, R106, 0xc020, RZ ;  /* 0x0000c0206a047810 */ /* 0x000fc40007fbe0ff */
[----:B------:R-:W-:Y:S02]  /*7a30*/  SHF.R.U64 R13, R13, 0x3, RZ ;  /* 0x000000030d0d7819 */ /* 0x000fe400000012ff */
[----:B------:R-:W-:Y:S01]  /*7a40*/  LOP3.LUT R20, R179, 0x380, RZ, 0xc0, !PT ;  /* 0x00000380b3147812 */ /* 0x000fe200078ec0ff */
[--C-:B------:R-:W-:Y:S01]  /*7a50*/  IMAD.X R99, RZ, RZ, R107.reuse, P5 ;  /* 0x000000ffff637224 */ /* 0x100fe200028e066b */
[----:B------:R-:W-:Y:S02]  /*7a60*/  IADD3 R189, P0, R106, 0x8020, RZ ;  /* 0x000080206abd7810 */ /* 0x000fe40007f1e0ff */
[----:B------:R-:W-:Y:S02]  /*7a70*/  SHF.R.U64 R14, R14, 0x3, RZ ;  /* 0x000000030e0e7819 */ /* 0x000fe400000012ff */
[----:B------:R-:W-:Y:S01]  /*7a80*/  LOP3.LUT R30, R181, 0x380, RZ, 0xc0, !PT ;  /* 0x00000380b51e7812 */ /* 0x000fe200078ec0ff */
[----:B------:R-:W-:Y:S01]  /*7a90*/  IMAD.X R63, RZ, RZ, R107, P0 ;  /* 0x000000ffff3f7224 */ /* 0x000fe200000e066b */
[----:B------:R-:W-:-:S02]  /*7aa0*/  IADD3 R191, P4, R106, 0x8040, RZ ;  /* 0x000080406abf7810 */ /* 0x000fc40007f9e0ff */
[----:B------:R-:W-:Y:S02]  /*7ab0*/  IADD3.X R47, RZ, R107, RZ, P2, !PT ;  /* 0x0000006bff2f7210 */ /* 0x000fe400017fe4ff */
[----:B------:R-:W-:Y:S01]  /*7ac0*/  SHF.R.U64 R16, R16, 0x3, RZ ;  /* 0x0000000310107819 */ /* 0x000fe200000012ff */
[--C-:B------:R-:W-:Y:S01]  /*7ad0*/  IMAD.X R71, RZ, RZ, R107.reuse, P4 ;  /* 0x000000ffff477224 */ /* 0x100fe200020e066b */
[----:B------:R-:W-:Y:S02]  /*7ae0*/  LOP3.LUT R38, R183, 0x380, RZ, 0xc0, !PT ;  /* 0x00000380b7267812 */ /* 0x000fe400078ec0ff */
[C---:B------:R-:W-:Y:S02]  /*7af0*/  IADD3 R193, P3, R106.reuse, 0x8060, RZ ;  /* 0x000080606ac17810 */ /* 0x040fe40007f7e0ff */
[C---:B------:R-:W-:Y:S02]  /*7b00*/  IADD3 R195, P6, R106.reuse, 0xc000, RZ ;  /* 0x0000c0006ac37810 */ /* 0x040fe40007fde0ff */
[C---:B------:R-:W-:Y:S01]  /*7b10*/  IADD3 R102, P2, R106.reuse, 0xc040, RZ ;  /* 0x0000c0406a667810 */ /* 0x040fe20007f5e0ff */
[--C-:B------:R-:W-:Y:S01]  /*7b20*/  IMAD.X R79, RZ, RZ, R107.reuse, P3 ;  /* 0x000000ffff4f7224 */ /* 0x100fe200018e066b */
[----:B------:R-:W-:Y:S01]  /*7b30*/  IADD3 R6, P1, R106, 0xc060, RZ ;  /* 0x0000c0606a067810 */ /* 0x000fe20007f3e0ff */
[--C-:B------:R-:W-:Y:S01]  /*7b40*/  IMAD.X R95, RZ, RZ, R107.reuse, P6 ;  /* 0x000000ffff5f7224 */ /* 0x100fe200030e066b */
[----:B------:R-:W-:Y:S01]  /*7b50*/  SHF.R.U64 R18, R18, 0x3, RZ ;  /* 0x0000000312127819 */ /* 0x000fe200000012ff */
[----:B------:R-:W-:Y:S01]  /*7b60*/  IMAD.X R103, RZ, RZ, R107, P2 ;  /* 0x000000ffff677224 */ /* 0x000fe200010e066b */
[----:B------:R-:W-:-:S02]  /*7b70*/  LOP3.LUT R46, R185, 0x380, RZ, 0xc0, !PT ;  /* 0x00000380b92e7812 */ /* 0x000fc400078ec0ff */
[----:B------:R-:W-:Y:S01]  /*7b80*/  LOP3.LUT R106, R13, R106, RZ, 0x3c, !PT ;  /* 0x0000006a0d6a7212 */ /* 0x000fe200078e3cff */
[----:B------:R-:W-:Y:S01]  /*7b90*/  IMAD.X R13, RZ, RZ, R107, P1 ;  /* 0x000000ffff0d7224 */ /* 0x000fe200008e066b */
[----:B------:R-:W-:Y:S02]  /*7ba0*/  SHF.R.U64 R20, R20, 0x3, RZ ;  /* 0x0000000314147819 */ /* 0x000fe400000012ff */
[----:B------:R-:W-:Y:S02]  /*7bb0*/  LOP3.LUT R54, R187, 0x380, RZ, 0xc0, !PT ;  /* 0x00000380bb367812 */ /* 0x000fe400078ec0ff */
[----:B------:R-:W-:Y:S02]  /*7bc0*/  LOP3.LUT R98, R4, 0x380, RZ, 0xc0, !PT ;  /* 0x0000038004627812 */ /* 0x000fe400078ec0ff */
        /* <DEDUP_REMOVED lines=9> */
[----:B------:R-:W-:Y:S02]  /*7c60*/  LOP3.LUT R165, R6, 0x380, RZ, 0xc0, !PT ;  /* 0x0000038006a57812 */ /* 0x000fe400078ec0ff */
[----:B------:R-:W-:Y:S02]  /*7c70*/  LOP3.LUT R20, R20, R179, RZ, 0x3c, !PT ;  /* 0x000000b314147212 */ /* 0x000fe400078e3cff */
[----:B------:R-:W-:Y:S02]  /*7c80*/  SHF.R.U64 R54, R54, 0x3, RZ ;  /* 0x0000000336367819 */ /* 0x000fe400000012ff */
[----:B------:R-:W-:Y:S02]  /*7c90*/  LOP3.LUT R94, R195, 0x380, RZ, 0xc0, !PT ;  /* 0x00000380c35e7812 */ /* 0x000fe400078ec0ff */
[----:B------:R-:W-:-:S02]  /*7ca0*/  MOV R106, R106 ;  /* 0x0000006a006a7202 */ /* 0x000fc40000000f00 */
[----:B------:R-:W-:Y:S02]  /*7cb0*/  SHF.R.U64 R29, R98, 0x3, RZ ;  /* 0x00000003621d7819 */ /* 0x000fe400000012ff */
[----:B------:R-:W-:Y:S01]  /*7cc0*/  LOP3.LUT R30, R30, R181, RZ, 0x3c, !PT ;  /* 0x000000b51e1e7212 */ /* 0x000fe200078e3cff */
[----:B------:R1:W-:Y:S01]  /*7cd0*/  STSM.16.M88.4 [R106], R24 ;  /* 0x000000186a007844 */ /* 0x0003e20000000200 */
[----:B------:R-:W-:Y:S02]  /*7ce0*/  SHF.R.U64 R62, R62, 0x3, RZ ;  /* 0x000000033e3e7819 */ /* 0x000fe400000012ff */
[----:B------:R-:W-:Y:S02]  /*7cf0*/  LOP3.LUT R107, R102, 0x380, RZ, 0xc0, !PT ;  /* 0x00000380666b7812 */ /* 0x000fe400078ec0ff */
[----:B------:R-:W-:Y:S02]  /*7d00*/  MOV R14, R14 ;  /* 0x0000000e000e7202 */ /* 0x000fe40000000f00 */
[----:B------:R-:W-:-:S02]  /*7d10*/  LOP3.LUT R38, R38, R183, RZ, 0x3c, !PT ;  /* 0x000000b726267212 */ /* 0x000fc400078e3cff */
[----:B------:R-:W-:Y:S01]  /*7d20*/  SHF.R.U64 R70, R70, 0x3, RZ ;  /* 0x0000000346467819 */ /* 0x000fe200000012ff */
[----:B------:R2:W-:Y:S01]  /*7d30*/  STSM.16.M88.4 [R14], R32 ;  /* 0x000000200e007844 */ /* 0x0005e20000000200 */
[----:B------:R-:W-:Y:S02]  /*7d40*/  MOV R16, R16 ;  /* 0x0000001000107202 */ /* 0x000fe40000000f00 */
[----:B------:R-:W-:Y:S02]  /*7d50*/  LOP3.LUT R46, R46, R185, RZ, 0x3c, !PT ;  /* 0x000000b92e2e7212 */ /* 0x000fe400078e3cff */
[----:B------:R-:W-:Y:S01]  /*7d60*/  SHF.R.U64 R78, R78, 0x3, RZ ;  /* 0x000000034e4e7819 */ /* 0x000fe200000012ff */
[----:B------:R3:W-:Y:S01]  /*7d70*/  STSM.16.M88.4 [R16], R40 ;  /* 0x0000002810007844 */ /* 0x0007e20000000200 */
[----:B------:R-:W-:Y:S02]  /*7d80*/  SHF.R.U64 R165, R165, 0x3, RZ ;  /* 0x00000003a5a57819 */ /* 0x000fe400000012ff */
[----:B------:R-:W-:-:S02]  /*7d90*/  MOV R18, R18 ;  /* 0x0000001200127202 */ /* 0x000fc40000000f00 */
[----:B------:R-:W-:Y:S02]  /*7da0*/  F2FP.F16.F32.PACK_AB R64, R65, R64 ;  /* 0x000000404140723e */ /* 0x000fe400000000ff */
[----:B------:R-:W-:Y:S01]  /*7db0*/  LOP3.LUT R54, R54, R187, RZ, 0x3c, !PT ;  /* 0x000000bb36367212 */ /* 0x000fe200078e3cff */
[----:B------:R3:W-:Y:S01]  /*7dc0*/  STSM.16.M88.4 [R18], R48 ;  /* 0x0000003012007844 */ /* 0x0007e20000000200 */
[----:B------:R-:W-:Y:S02]  /*7dd0*/  SHF.R.U64 R94, R94, 0x3, RZ ;  /* 0x000000035e5e7819 */ /* 0x000fe400000012ff */
[----:B------:R-:W-:Y:S02]  /*7de0*/  LOP3.LUT R98, R29, R4, RZ, 0x3c, !PT ;  /* 0x000000041d627212 */ /* 0x000fe400078e3cff */
[----:B------:R-:W-:Y:S02]  /*7df0*/  MOV R20, R20 ;  /* 0x0000001400147202 */ /* 0x000fe40000000f00 */
[----:B------:R-:W-:-:S02]  /*7e00*/  F2FP.F16.F32.PACK_AB R58, R61, R60 ;  /* 0x0000003c3d3a723e */ /* 0x000fc400000000ff */
[----:B------:R-:W-:Y:S02]  /*7e10*/  F2FP.F16.F32.PACK_AB R59, R157, R59 ;  /* 0x0000003b9d3b723e */ /* 0x000fe400000000ff */
[----:B------:R-:W-:Y:S02]  /*7e20*/  F2FP.F16.F32.PACK_AB R65, R155, R66 ;  /* 0x000000429b41723e */ /* 0x000fe400000000ff */
[----:B------:R-:W-:Y:S01]  /*7e30*/  F2FP.F16.F32.PACK_AB R72, R73, R72 ;  /* 0x000000484948723e */ /* 0x000fe200000000ff */
[----:B------:R3:W-:Y:S01]  /*7e40*/  STSM.16.M88.4 [R20], R56 ;  /* 0x0000003814007844 */ /* 0x0007e20000000200 */
[----:B------:R-:W-:Y:S02]  /*7e50*/  LOP3.LUT R62, R62, R189, RZ, 0x3c, !PT ;  /* 0x000000bd3e3e7212 */ /* 0x000fe400078e3cff */
[----:B------:R-:W-:Y:S02]  /*7e60*/  SHF.R.U64 R107, R107, 0x3, RZ ;  /* 0x000000036b6b7819 */ /* 0x000fe400000012ff */
[----:B------:R-:W-:-:S02]  /*7e70*/  MOV R30, R30 ;  /* 0x0000001e001e7202 */ /* 0x000fc40000000f00 */
[----:B------:R-:W-:Y:S02]  /*7e80*/  F2FP.F16.F32.PACK_AB R66, R69, R68 ;  /* 0x000000444542723e */ /* 0x000fe400000000ff */
[----:B------:R-:W-:Y:S02]  /*7e90*/  F2FP.F16.F32.PACK_AB R67, R154, R67 ;  /* 0x000000439a43723e */ /* 0x000fe400000000ff */
[----:B------:R-:W-:Y:S02]  /*7ea0*/  F2FP.F16.F32.PACK_AB R73, R153, R74 ;  /* 0x0000004a9949723e */ /* 0x000fe400000000ff */
[----:B------:R-:W-:Y:S01]  /*7eb0*/  F2FP.F16.F32.PACK_AB R80, R81, R80 ;  /* 0x000000505150723e */ /* 0x000fe200000000ff */
[----:B------:R3:W-:Y:S01]  /*7ec0*/  STSM.16.M88.4 [R30], R64 ;  /* 0x000000401e007844 */ /* 0x0007e20000000200 */
[----:B------:R-:W-:Y:S02]  /*7ed0*/  LOP3.LUT R70, R70, R191, RZ, 0x3c, !PT ;  /* 0x000000bf46467212 */ /* 0x000fe400078e3cff */
[----:B------:R-:W-:-:S02]  /*7ee0*/  MOV R38, R38 ;  /* 0x0000002600267202 */ /* 0x000fc40000000f00 */
[----:B------:R-:W-:Y:S02]  /*7ef0*/  F2FP.F16.F32.PACK_AB R74, R77, R76 ;  /* 0x0000004c4d4a723e */ /* 0x000fe400000000ff */
[----:B------:R-:W-:Y:S02]  /*7f00*/  F2FP.F16.F32.PACK_AB R75, R152, R75 ;  /* 0x0000004b984b723e */ /* 0x000fe400000000ff */
[----:B------:R-:W-:Y:S02]  /*7f10*/  F2FP.F16.F32.PACK_AB R81, R9, R82 ;  /* 0x000000520951723e */ /* 0x000fe400000000ff */
[----:B------:R-:W-:Y:S01]  /*7f20*/  LOP3.LUT R78, R78, R193, RZ, 0x3c, !PT ;  /* 0x000000c14e4e7212 */ /* 0x000fe200078e3cff */
[----:B------:R3:W-:Y:S01]  /*7f30*/  STSM.16.M88.4 [R38], R72 ;  /* 0x0000004826007844 */ /* 0x0007e20000000200 */
[----:B------:R-:W-:Y:S02]  /*7f40*/  LOP3.LUT R12, R165, R6, RZ, 0x3c, !PT ;  /* 0x00000006a50c7212 */ /* 0x000fe400078e3cff */
[----:B------:R-:W-:-:S02]  /*7f50*/  MOV R46, R46 ;  /* 0x0000002e002e7202 */ /* 0x000fc40000000f00 */
[----:B------:R-:W-:Y:S02]  /*7f60*/  F2FP.F16.F32.PACK_AB R82, R85, R84 ;  /* 0x000000545552723e */ /* 0x000fe400000000ff */
[----:B------:R-:W-:Y:S02]  /*7f70*/  F2FP.F16.F32.PACK_AB R83, R83, R86 ;  /* 0x000000565353723e */ /* 0x000fe400000000ff */
[----:B------:R-:W-:Y:S02]  /*7f80*/  LOP3.LUT R94, R94, R195, RZ, 0x3c, !PT ;  /* 0x000000c35e5e7212 */ /* 0x000fe400078e3cff */
[----:B------:R-:W-:Y:S01]  /*7f90*/  MOV R54, R54 ;  /* 0x0000003600367202 */ /* 0x000fe20000000f00 */
[----:B------:R3:W-:Y:S01]  /*7fa0*/  STSM.16.M88.4 [R46], R80 ;  /* 0x000000502e007844 */ /* 0x0007e20000000200 */
[----:B------:R-:W-:Y:S02]  /*7fb0*/  MOV R6, R98 ;  /* 0x0000006200067202 */ /* 0x000fe40000000f00 */
[----:B------:R-:W-:-:S02]  /*7fc0*/  F2FP.F16.F32.PACK_AB R84, R89, R88 ;  /* 0x000000585954723e */ /* 0x000fc400000000ff */
        /* <DEDUP_REMOVED lines=13> */
[----:B------:R-:W-:-:S02]  /*80a0*/  MOV R70, R70 ;  /* 0x0000004600467202 */ /* 0x000fc40000000f00 */
        /* <DEDUP_REMOVED lines=27> */
[----:B------:R-:W-:Y:S01]  /*8260*/  MOV R4, R12 ;  /* 0x0000000c00047202 */ /* 0x000fe20000000f00 */
[----:B------:R-:W-:Y:S01]  /*8270*/  IMAD.U32 R13, RZ, RZ, UR6 ;  /* 0x00000006ff0d7e24 */ /* 0x000fe2000f8e00ff */
[----:B------:R-:W-:Y:S01]  /*8280*/  F2FP.F16.F32.PACK_AB R146, R149, R148 ;  /* 0x000000949592723e */ /* 0x000fe200000000ff */
[----:B------:R3:W-:Y:S01]  /*8290*/  STSM.16.M88.4 [R102], R136 ;  /* 0x0000008866007844 */ /* 0x0007e20000000200 */
[----:B------:R-:W-:Y:S01]  /*82a0*/  F2FP.F16.F32.PACK_AB R147, R0, R150 ;  /* 0x000000960093723e */ /* 0x000fe200000000ff */
[----:B------:R-:W-:Y:S01]  /*82b0*/  ULDC.64 UR6, c[0x0][0xce0] ;  /* 0x0003380000067ab9 */ /* 0x000fe20000000a00 */
[----:B------:R-:W1:Y:S01]  /*82c0*/  LDC R77, c[0x0][0xb88] ;  /* 0x0002e200ff4d7b82 */ /* 0x000e620000000800 */
[----:B------:R-:W-:Y:S01]  /*82d0*/  UISETP.NE.U32.AND UP1, UPT, UR6, URZ, UPT ;  /* 0x0000003f0600728c */ /* 0x000fe2000bf25070 */
[----:B------:R-:W-:Y:S01]  /*82e0*/  PLOP3.LUT P1, PT, PT, PT, UP0, 0x80, 0x0 ;  /* 0x000000000000781c */ /* 0x000fe20003f2f008 */
[----:B------:R3:W-:Y:S01]  /*82f0*/  STSM.16.M88.4 [R4], R144 ;  /* 0x0000009004007844 */ /* 0x0007e20000000200 */
[----:B------:R-:W-:-:S04]  /*8300*/  IMAD.U32 R12, RZ, RZ, UR4 ;  /* 0x00000004ff0c7e24 */ /* 0x000fc8000f8e00ff */
[----:B------:R-:W-:Y:S01]  /*8310*/  BAR.SYNC.DEFER_BLOCKING 0x1, 0x100 ;  /* 0x0044000000007b1d */ /* 0x000fe20000010000 */
[----:B------:R-:W-:-:S06]  /*8320*/  UISETP.NE.AND.EX UP1, UPT, UR7, URZ, UPT, UP1 ;  /* 0x0000003f0700728c */ /* 0x000fcc000bf25310 */
[----:B------:R-:W-:-:S05]  /*8330*/  PLOP3.LUT P2, PT, PT, PT, UP1, 0x80, 0x0 ;  /* 0x000000000000781c */ /* 0x000fca0003f4f018 */
[----:B------:R-:W-:-:S04]  /*8340*/  @UP1 UIADD3 UR6, UP2, UR8, UR6, URZ ;  /* 0x0000000608061290 */ /* 0x000fc8000ff5e03f */
[----:B------:R-:W-:Y:S02]  /*8350*/  @UP1 UIADD3.X UR7, UR9, UR7, URZ, UP2, !UPT ;  /* 0x0000000709071290 */ /* 0x000fe400097fe43f */
[----:B--2---:R-:W-:-:S04]  /*8360*/  IMAD.U32 R14, RZ, RZ, UR6 ;  /* 0x00000006ff0e7e24 */ /* 0x004fc8000f8e00ff */
[----:B------:R-:W-:Y:S01]  /*8370*/  IMAD.U32 R15, RZ, RZ, UR7 ;  /* 0x00000007ff0f7e24 */ /* 0x000fe2000f8e00ff */
[----:B------:R-:W2:Y:S01]  /*8380*/  @P1 LDG.E R0, desc[UR60][R12.64] ;  /* 0x0000003c0c001981 */ /* 0x000ea2000c1e1900 */
[----:B------:R-:W-:Y:S01]  /*8390*/  IMAD R9, R22, 0x40, R2 ;  /* 0x0000004016097824 */ /* 0x000fe200078e0202 */
[----:B------:R-:W-:Y:S02]  /*83a0*/  UMOV UR4, URZ ;  /* 0x0000003f00047c82 */ /* 0x000fe40008000000 */
[----:B-1----:R3:W5:Y:S01]  /*83b0*/  @P2 LDG.E R77, desc[UR60][R14.64] ;  /* 0x0000003c0e4d2981 */ /* 0x002762000c1e1900 */
[----:B------:R-:W-:-:S03]  /*83c0*/  IMAD.WIDE R10, R9, 0x2, R10 ;  /* 0x00000002090a7825 */ /* 0x000fc600078e020a */
[----:B------:R-:W-:Y:S02]  /*83d0*/  IADD3 R25, P0, R10, 0x1000, RZ ;  /* 0x000010000a197810 */ /* 0x000fe40007f1e0ff */
[----:B--2---:R-:W-:Y:S01]  /*83e0*/  @P1 R2UR UR4, R0 ;  /* 0x00000000000412ca */ /* 0x004fe200000e0000 */
[----:B---3--:R-:W-:-:S14]  /*83f0*/  @P2 BRA `(.L_x_8010) ;  /* 0x0000000000102947 */ /* 0x008fdc0003800000 */
[----:B------:R-:W-:Y:S05]  /*8400*/  @!P1 BRA `(.L_x_8010) ;  /* 0x00000000000c9947 */ /* 0x000fea0003800000 */
[----:B------:R-:W2:Y:S04]  /*8410*/  LDG.E R0, desc[UR60][R12.64] ;  /* 0x0000003c0c007981 */ /* 0x000ea8000c1e1900 */
[----:B-----5:R-:W2:Y:S02]  /*8420*/  LDG.E R77, desc[UR60][R12.64+0x4] ;  /* 0x0000043c0c4d7981 */ /* 0x020ea4000c1e1900 */
[----:B--2---:R-:W-:-:S07]  /*8430*/  IMAD.IADD R77, R77, 0x1, -R0 ;  /* 0x000000014d4d7824 */ /* 0x004fce00078e0a00 */
.L_x_8010:
[----:B------:R-:W-:Y:S01]  /*8440*/  R2UR UR16, R201 ;  /* 0x00000000c91072ca */ /* 0x000fe200000e0000 */
[----:B------:R-:W-:Y:S01]  /*8450*/  ULDC.64 UR12, c[0x0][0xc70] ;  /* 0x00031c00000c7ab9 */ /* 0x000fe20000000a00 */
[----:B------:R-:W-:Y:S01]  /*8460*/  R2UR UR15, R203 ;  /* 0x00000000cb0f72ca */ /* 0x000fe200000e0000 */
[----:B------:R-:W-:Y:S01]  /*8470*/  USHF.R.S32.HI UR9, URZ, 0x1f, UR4 ;  /* 0x0000001f3f097899 */ /* 0x000fe20008011404 */
[----:B------:R-:W-:Y:S01]  /*8480*/  R2UR UR14, R202 ;  /* 0x00000000ca0e72ca */ /* 0x000fe200000e0000 */
[----:B------:R-:W-:Y:S01]  /*8490*/  UMOV UR8, UR4 ;  /* 0x0000000400087c82 */ /* 0x000fe20008000000 */
[----:B------:R-:W-:Y:S01]  /*84a0*/  LOP3.LUT R24, R25, 0x380, RZ, 0xc0, !PT ;  /* 0x0000038019187812 */ /* 0x000fe200078ec0ff */
[----:B------:R-:W-:Y:S01]  /*84b0*/  IMAD R6, R200, 0x80, R220 ;  /* 0x00000080c8067824 */ /* 0x000fe200078e02dc */
[----:B------:R-:W-:Y:S02]  /*84c0*/  IADD3 R17, P1, R10, 0x2000, RZ ;  /* 0x000020000a117810 */ /* 0x000fe40007f3e0ff */
[----:B------:R-:W-:-:S02]  /*84d0*/  SHF.R.U64 R24, R24, 0x3, RZ ;  /* 0x0000000318187819 */ /* 0x000fc400000012ff */
[----:B------:R-:W-:Y:S01]  /*84e0*/  LOP3.LUT R16, R17, 0x380, RZ, 0xc0, !PT ;  /* 0x0000038011107812 */ /* 0x000fe200078ec0ff */
[----:B------:R-:W-:Y:S01]  /*84f0*/  USHF.R.S32.HI UR11, URZ, 0x1f, UR16 ;  /* 0x0000001f3f0b7899 */ /* 0x000fe20008011410 */
[----:B------:R-:W-:Y:S01]  /*8500*/  IADD3 R13, P2, R10, 0x3000, RZ ;  /* 0x000030000a0d7810 */ /* 0x000fe20007f5e0ff */
[----:B------:R-:W-:Y:S01]  /*8510*/  USEL UR15, UR15, URZ, !UP0 ;  /* 0x0000003f0f0f7287 */ /* 0x000fe2000c000000 */
[----:B------:R-:W-:Y:S01]  /*8520*/  SHF.R.S32.HI R0, RZ, 0x1f, R6 ;  /* 0x0000001fff007819 */ /* 0x000fe20000011406 */
[----:B------:R-:W-:Y:S01]  /*8530*/  UIMAD UR10, UR11, UR12, URZ ;  /* 0x0000000c0b0a72a4 */ /* 0x000fe2000f8e023f */
[----:B------:R-:W-:Y:S01]  /*8540*/  LOP3.LUT R24, R24, R25, RZ, 0x3c, !PT ;  /* 0x0000001918187212 */ /* 0x000fe200078e3cff */
[----:B------:R-:W-:Y:S01]  /*8550*/  UIMAD.WIDE.U32 UR6, UR16, UR12, UR8 ;  /* 0x0000000c100672a5 */ /* 0x000fe2000f8e0008 */
[----:B------:R-:W-:Y:S01]  /*8560*/  SHF.R.U64 R16, R16, 0x3, RZ ;  /* 0x0000000310107819 */ /* 0x000fe200000012ff */
[----:B------:R-:W-:Y:S01]  /*8570*/  UIMAD UR10, UR16, UR13, UR10 ;  /* 0x0000000d100a72a4 */ /* 0x000fe2000f8e020a */
[----:B------:R-:W-:Y:S01]  /*8580*/  LOP3.LUT R12, R13, 0x380, RZ, 0xc0, !PT ;  /* 0x000003800d0c7812 */ /* 0x000fe200078ec0ff */
[----:B------:R-:W-:Y:S01]  /*8590*/  USEL UR14, UR14, URZ, !UP0 ;  /* 0x0000003f0e0e7287 */ /* 0x000fe2000c000000 */
[----:B------:R-:W-:Y:S01]  /*85a0*/  IADD3.X R25, RZ, R11, RZ, P0, !PT ;  /* 0x0000000bff197210 */ /* 0x000fe200007fe4ff */
[----:B------:R-:W-:Y:S01]  /*85b0*/  ULDC.64 UR12, c[0x0][0xc78] ;  /* 0x00031e00000c7ab9 */ /* 0x000fe20000000a00 */
[----:B------:R-:W-:Y:S01]  /*85c0*/  UIADD3 UR7, UR7, UR10, URZ ;  /* 0x0000000a07077290 */ /* 0x000fe2000fffe03f */
[----:B------:R-:W-:Y:S01]  /*85d0*/  IADD3 R69, P0, R10, 0x8000, RZ ;  /* 0x000080000a457810 */ /* 0x000fe20007f1e0ff */
[----:B------:R-:W-:Y:S01]  /*85e0*/  UIMAD UR8, UR15, UR12, URZ ;  /* 0x0000000c0f0872a4 */ /* 0x000fe2000f8e023f */
[----:B------:R-:W-:Y:S01]  /*85f0*/  LOP3.LUT R16, R16, R17, RZ, 0x3c, !PT ;  /* 0x0000001110107212 */ /* 0x000fe200078e3cff */
[----:B------:R-:W-:Y:S01]  /*8600*/  UIMAD.WIDE.U32 UR6, UR14, UR12, UR6 ;  /* 0x0000000c0e0672a5 */ /* 0x000fe2000f8e0006 */
[----:B------:R-:W-:Y:S01]  /*8610*/  SHF.R.U64 R12, R12, 0x3, RZ ;  /* 0x000000030c0c7819 */ /* 0x000fe200000012ff */
[----:B------:R-:W-:Y:S01]  /*8620*/  UIMAD UR8, UR14, UR13, UR8 ;  /* 0x0000000d0e0872a4 */ /* 0x000fe2000f8e0208 */
[----:B------:R-:W-:Y:S01]  /*8630*/  IMAD.X R17, RZ, RZ, R11, P1 ;  /* 0x000000ffff117224 */ /* 0x000fe200008e060b */
[----:B------:R-:W-:Y:S01]  /*8640*/  IADD3 R61, P1, R10, 0x9000, RZ ;  /* 0x000090000a3d7810 */ /* 0x000fe20007f3e0ff */
[----:B------:R-:W-:Y:S01]  /*8650*/  ULDC.64 UR12, c[0x0][0xba0] ;  /* 0x0002e800000c7ab9 */ /* 0x000fe20000000a00 */
[----:B------:R-:W-:-:S02]  /*8660*/  IADD3 R4, P3, R6, UR6, RZ ;  /* 0x0000000606047c10 */ /* 0x000fc4000ff7e0ff */
[----:B------:R-:W-:Y:S01]  /*8670*/  IMAD.U32 R9, RZ, RZ, UR8 ;  /* 0x00000008ff097e24 */ /* 0x000fe2000f8e00ff */
[----:B------:R-:W-:Y:S02]  /*8680*/  LOP3.LUT R68, R69, 0x380, RZ, 0xc0, !PT ;  /* 0x0000038045447812 */ /* 0x000fe400078ec0ff */
[----:B------:R-:W-:Y:S02]  /*8690*/  IADD3 R45, P6, R10, 0x4000, RZ ;  /* 0x000040000a2d7810 */ /* 0x000fe40007fde0ff */
[----:B------:R-:W-:Y:S01]  /*86a0*/  IADD3.X R9, R0, UR7, R9, P3, !PT ;  /* 0x0000000700097c10 */ /* 0x000fe20009ffe409 */
[----:B------:R-:W-:Y:S01]  /*86b0*/  ULDC.64 UR6, c[0x0][0xc40] ;  /* 0x0003100000067ab9 */ /* 0x000fe20000000a00 */
[----:B------:R-:W-:Y:S01]  /*86c0*/  LOP3.LUT R12, R12, R13, RZ, 0x3c, !PT ;  /* 0x0000000d0c0c7212 */ /* 0x000fe200078e3cff */
[----:B------:R-:W-:Y:S01]  /*86d0*/  IMAD.X R13, RZ, RZ, R11, P2 ;  /* 0x000000ffff0d7224 */ /* 0x000fe200010e060b */
[----:B------:R-:W-:Y:S01]  /*86e0*/  LEA R50, P3, R4, UR6, 0x2 ;  /* 0x0000000604327c11 */ /* 0x000fe2000f8610ff */
[----:B------:R-:W-:Y:S01]  /*86f0*/  VIADD R0, R6, 0x8 ;  /* 0x0000000806007836 */ /* 0x000fe20000000000 */
[----:B------:R-:W-:-:S02]  /*8700*/  IADD3 R41, P5, R10, 0x5000, RZ ;  /* 0x000050000a297810 */ /* 0x000fc40007fbe0ff */
[----:B------:R-:W-:Y:S02]  /*8710*/  LEA.HI.X R51, R4, UR7, R9, 0x2, P3 ;  /* 0x0000000704337c11 */ /* 0x000fe400098f1409 */
[C---:B------:R-:W-:Y:S02]  /*8720*/  IADD3 R37, P4, R10.reuse, 0x6000, RZ ;  /* 0x000060000a257810 */ /* 0x040fe40007f9e0ff */
[----:B------:R-:W-:Y:S02]  /*8730*/  IADD3 R29, P3, R10, 0x7000, RZ ;  /* 0x000070000a1d7810 */ /* 0x000fe40007f7e0ff */
[----:B------:R-:W-:Y:S02]  /*8740*/  LOP3.LUT R60, R61, 0x380, RZ, 0xc0, !PT ;  /* 0x000003803d3c7812 */ /* 0x000fe400078ec0ff */
[----:B------:R-:W-:Y:S02]  /*8750*/  SHF.R.U64 R68, R68, 0x3, RZ ;  /* 0x0000000344447819 */ /* 0x000fe400000012ff */
[----:B------:R-:W-:-:S02]  /*8760*/  LOP3.LUT R44, R45, 0x380, RZ, 0xc0, !PT ;  /* 0x000003802d2c7812 */ /* 0x000fc400078ec0ff */
[----:B------:R-:W-:Y:S02]  /*8770*/  IADD3 R49, P2, R10, 0xa000, RZ ;  /* 0x0000a0000a317810 */ /* 0x000fe40007f5e0ff */
[----:B------:R-:W-:Y:S02]  /*8780*/  LOP3.LUT R40, R41, 0x380, RZ, 0xc0, !PT ;  /* 0x0000038029287812 */ /* 0x000fe400078ec0ff */
[----:B------:R-:W-:Y:S02]  /*8790*/  LOP3.LUT R36, R37, 0x380, RZ, 0xc0, !PT ;  /* 0x0000038025247812 */ /* 0x000fe400078ec0ff */
[----:B------:R-:W-:Y:S02]  /*87a0*/  LOP3.LUT R28, R29, 0x380, RZ, 0xc0, !PT ;  /* 0x000003801d1c7812 */ /* 0x000fe400078ec0ff */
[----:B------:R-:W-:Y:S02]  /*87b0*/  SHF.R.U64 R60, R60, 0x3, RZ ;  /* 0x000000033c3c7819 */ /* 0x000fe400000012ff */
[----:B------:R-:W-:Y:S01]  /*87c0*/  LOP3.LUT R68, R68, R69, RZ, 0x3c, !PT ;  /* 0x0000004544447212 */ /* 0x000fe200078e3cff */
[----:B------:R-:W-:Y:S01]  /*87d0*/  IMAD.X R69, RZ, RZ, R11, P0 ;  /* 0x000000ffff457224 */ /* 0x000fe200000e060b */
[----:B------:R-:W-:-:S02]  /*87e0*/  SHF.R.U64 R44, R44, 0x3, RZ ;  /* 0x000000032c2c7819 */ /* 0x000fc400000012ff */
[----:B------:R-:W-:Y:S02]  /*87f0*/  LOP3.LUT R48, R49, 0x380, RZ, 0xc0, !PT ;  /* 0x0000038031307812 */ /* 0x000fe400078ec0ff */
[----:B------:R-:W-:Y:S02]  /*8800*/  LOP3.LUT P0, RZ, R205, 0x3, RZ, 0xc0, !PT ;  /* 0x00000003cdff7812 */ /* 0x000fe4000780c0ff */
[----:B------:R-:W-:Y:S02]  /*8810*/  SHF.R.U64 R40, R40, 0x3, RZ ;  /* 0x0000000328287819 */ /* 0x000fe400000012ff */
[----:B------:R-:W-:Y:S02]  /*8820*/  SHF.R.U64 R36, R36, 0x3, RZ ;  /* 0x0000000324247819 */ /* 0x000fe400000012ff */
[----:B------:R-:W-:Y:S02]  /*8830*/  SHF.R.U64 R28, R28, 0x3, RZ ;  /* 0x000000031c1c7819 */ /* 0x000fe400000012ff */
[----:B------:R-:W-:Y:S01]  /*8840*/  LOP3.LUT R60, R60, R61, RZ, 0x3c, !PT ;  /* 0x0000003d3c3c7212 */ /* 0x000fe200078e3cff */
[--C-:B------:R-:W-:Y:S01]  /*8850*/  IMAD.X R61, RZ, RZ, R11.reuse, P1 ;  /* 0x000000ffff3d7224 */ /* 0x100fe200008e060b */
[----:B------:R-:W-:Y:S01]  /*8860*/  LOP3.LUT R44, R44, R45, RZ, 0x3c, !PT ;  /* 0x0000002d2c2c7212 */ /* 0x000fe200078e3cff */
[----:B------:R-:W-:Y:S01]  /*8870*/  IMAD.X R45, RZ, RZ, R11, P6 ;  /* 0x000000ffff2d7224 */ /* 0x000fe200030e060b */
[----:B------:R-:W-:-:S02]  /*8880*/  SHF.R.U64 R48, R48, 0x3, RZ ;  /* 0x0000000330307819 */ /* 0x000fc400000012ff */
[-C--:B-----5:R-:W-:Y:S02]  /*8890*/  ISETP.GE.OR P1, PT, R6, R77.reuse, P0 ;  /* 0x0000004d0600720c */ /* 0x0a0fe40000726670 */
[----:B------:R-:W-:Y:S02]  /*88a0*/  IADD3 R21, P6, R10, 0xb000, RZ ;  /* 0x0000b0000a157810 */ /* 0x000fe40007fde0ff */
[----:B------:R-:W-:Y:S02]  /*88b0*/  ISETP.GE.OR P0, PT, R0, R77, P0 ;  /* 0x0000004d0000720c */ /* 0x000fe40000706670 */
        /* <DEDUP_REMOVED lines=9> */
[C---:B------:R-:W-:Y:S01]  /*8950*/  LOP3.LUT R15, R10.reuse, 0x380, RZ, 0xc0, !PT ;  /* 0x000003800a0f7812 */ /* 0x040fe200078ec0ff */
[----:B------:R1:W-:Y:S01]  /*8960*/  @!P0 STG.E desc[UR60][R50.64+0x20], R3 ;  /* 0x0000200332008986 */ /* 0x0003e2000c10193c */
[C---:B------:R-:W-:Y:S02]  /*8970*/  IADD3 R65, P4, R10.reuse, 0xd000, RZ ;  /* 0x0000d0000a417810 */ /* 0x040fe40007f9e0ff */
[C---:B------:R-:W-:Y:S01]  /*8980*/  IADD3 R57, P3, R10.reuse, 0xe000, RZ ;  /* 0x0000e0000a397810 */ /* 0x040fe20007f7e0ff */
[----:B------:R-:W-:Y:S01]  /*8990*/  UIMAD UR6, UR9, UR12, URZ ;  /* 0x0000000c090672a4 */ /* 0x000fe2000f8e023f */
[----:B------:R-:W-:Y:S01]  /*89a0*/  LOP3.LUT R20, R21, 0x380, RZ, 0xc0, !PT ;  /* 0x0000038015147812 */ /* 0x000fe200078ec0ff */
[----:B------:R-:W-:Y:S01]  /*89b0*/  IMAD.U32 R23, RZ, RZ, UR12 ;  /* 0x0000000cff177e24 */ /* 0x000fe2000f8e00ff */
[----:B------:R-:W-:Y:S01]  /*89c0*/  IADD3 R9, P2, R10, 0xf000, RZ ;  /* 0x0000f0000a097810 */ /* 0x000fe20007f5e0ff */
[----:B------:R2:W-:Y:S01]  /*89d0*/  @!P1 STG.E desc[UR60][R50.64], R8 ;  /* 0x0000000832009986 */ /* 0x0005e2000c10193c */
[----:B------:R-:W-:-:S02]  /*89e0*/  LOP3.LUT R72, R73, 0x380, RZ, 0xc0, !PT ;  /* 0x0000038049487812 */ /* 0x000fc400078ec0ff */
[----:B------:R-:W-:Y:S01]  /*89f0*/  LOP3.LUT R64, R65, 0x380, RZ, 0xc0, !PT ;  /* 0x0000038041407812 */ /* 0x000fe200078ec0ff */
[----:B------:R-:W-:Y:S01]  /*8a00*/  IMAD.X R53, RZ, RZ, R11, P2 ;  /* 0x000000ffff357224 */ /* 0x000fe200010e060b */
[----:B------:R-:W-:Y:S02]  /*8a10*/  LOP3.LUT R56, R57, 0x380, RZ, 0xc0, !PT ;  /* 0x0000038039387812 */ /* 0x000fe400078ec0ff */
[----:B------:R-:W-:Y:S02]  /*8a20*/  SHF.R.U64 R15, R15, 0x3, RZ ;  /* 0x000000030f0f7819 */ /* 0x000fe400000012ff */
[----:B-1----:R-:W-:Y:S01]  /*8a30*/  SHF.R.S32.HI R3, RZ, 0x1f, R2 ;  /* 0x0000001fff037819 */ /* 0x002fe20000011402 */
[----:B------:R-:W-:Y:S01]  /*8a40*/  UIMAD UR6, UR4, UR13, UR6 ;  /* 0x0000000d040672a4 */ /* 0x000fe2000f8e0206 */
[----:B------:R-:W-:Y:S01]  /*8a50*/  SHF.R.U64 R20, R20, 0x3, RZ ;  /* 0x0000000314147819 */ /* 0x000fe200000012ff */
[----:B------:R-:W5:Y:S01]  /*8a60*/  LD.E.128 R24, desc[UR60][R24.64] ;  /* 0x0000003c18187980 */ /* 0x000f62000c101d00 */
[----:B------:R-:W-:-:S02]  /*8a70*/  LOP3.LUT R0, R9, 0x380, RZ, 0xc0, !PT ;  /* 0x0000038009007812 */ /* 0x000fc400078ec0ff */
[----:B------:R-:W-:Y:S01]  /*8a80*/  SHF.R.U64 R72, R72, 0x3, RZ ;  /* 0x0000000348487819 */ /* 0x000fe200000012ff */
[----:B------:R-:W5:Y:S01]  /*8a90*/  LD.E.128 R16, desc[UR60][R16.64] ;  /* 0x0000003c10107980 */ /* 0x000f62000c101d00 */
[----:B------:R-:W-:Y:S02]  /*8aa0*/  SHF.R.U64 R64, R64, 0x3, RZ ;  /* 0x0000000340407819 */ /* 0x000fe400000012ff */
[----:B------:R-:W-:Y:S01]  /*8ab0*/  SHF.R.U64 R56, R56, 0x3, RZ ;  /* 0x0000000338387819 */ /* 0x000fe200000012ff */
[----:B------:R-:W5:Y:S01]  /*8ac0*/  LD.E.128 R44, desc[UR60][R44.64] ;  /* 0x0000003c2c2c7980 */ /* 0x000f62000c101d00 */
[----:B------:R-:W-:Y:S01]  /*8ad0*/  LOP3.LUT R20, R20, R21, RZ, 0x3c, !PT ;  /* 0x0000001514147212 */ /* 0x000fe200078e3cff */
[----:B------:R-:W-:Y:S01]  /*8ae0*/  IMAD.X R21, RZ, RZ, R11, P6 ;  /* 0x000000ffff157224 */ /* 0x000fe200030e060b */
[----:B------:R-:W-:Y:S01]  /*8af0*/  LOP3.LUT R10, R15, R10, RZ, 0x3c, !PT ;  /* 0x0000000a0f0a7212 */ /* 0x000fe200078e3cff */
[----:B------:R-:W5:Y:S01]  /*8b00*/  LD.E.128 R40, desc[UR60][R40.64] ;  /* 0x0000003c28287980 */ /* 0x000f62000c101d00 */
[----:B------:R-:W-:-:S02]  /*8b10*/  SHF.R.U64 R0, R0, 0x3, RZ ;  /* 0x0000000300007819 */ /* 0x000fc400000012ff */
[----:B------:R-:W-:Y:S01]  /*8b20*/  LOP3.LUT R72, R72, R73, RZ, 0x3c, !PT ;  /* 0x0000004948487212 */ /* 0x000fe200078e3cff */
[--C-:B------:R-:W-:Y:S01]  /*8b30*/  IMAD.X R73, RZ, RZ, R11.reuse, P5 ;  /* 0x000000ffff497224 */ /* 0x100fe200028e060b */
[----:B------:R-:W-:Y:S01]  /*8b40*/  LOP3.LUT R64, R64, R65, RZ, 0x3c, !PT ;  /* 0x0000004140407212 */ /* 0x000fe200078e3cff */
[--C-:B------:R-:W-:Y:S01]  /*8b50*/  IMAD.X R65, RZ, RZ, R11.reuse, P4 ;  /* 0x000000ffff417224 */ /* 0x100fe200020e060b */
[----:B------:R-:W-:Y:S01]  /*8b60*/  LOP3.LUT R56, R56, R57, RZ, 0x3c, !PT ;  /* 0x0000003938387212 */ /* 0x000fe200078e3cff */
[----:B------:R-:W-:Y:S01]  /*8b70*/  IMAD.X R57, RZ, RZ, R11, P3 ;  /* 0x000000ffff397224 */ /* 0x000fe200018e060b */
[----:B------:R-:W-:Y:S01]  /*8b80*/  LOP3.LUT R52, R0, R9, RZ, 0x3c, !PT ;  /* 0x0000000900347212 */ /* 0x000fe200078e3cff */
[----:B------:R-:W5:Y:S04]  /*8b90*/  LD.E.128 R32, desc[UR60][R10.64] ;  /* 0x0000003c0a207980 */ /* 0x000f68000c101d00 */
[----:B------:R-:W5:Y:S04]  /*8ba0*/  LD.E.128 R12, desc[UR60][R12.64] ;  /* 0x0000003c0c0c7980 */ /* 0x000f68000c101d00 */
[----:B------:R-:W5:Y:S04]  /*8bb0*/  LD.E.128 R36, desc[UR60][R36.64] ;  /* 0x0000003c24247980 */ /* 0x000f68000c101d00 */
[----:B--2---:R1:W5:Y:S04]  /*8bc0*/  LD.E.128 R8, desc[UR60][R20.64] ;  /* 0x0000003c14087980 */ /* 0x004368000c101d00 */
[----:B------:R-:W5:Y:S04]  /*8bd0*/  LD.E.128 R28, desc[UR60][R28.64] ;  /* 0x0000003c1c1c7980 */ /* 0x000f68000c101d00 */
[----:B------:R-:W5:Y:S01]  /*8be0*/  LD.E.128 R68, desc[UR60][R68.64] ;  /* 0x0000003c44447980 */ /* 0x000f62000c101d00 */
[----:B-1----:R-:W-:-:S03]  /*8bf0*/  IMAD.WIDE.U32 R20, R23, UR4, R2 ;  /* 0x0000000417147c25 */ /* 0x002fc6000f8e0002 */
[----:B------:R-:W5:Y:S01]  /*8c00*/  LD.E.128 R60, desc[UR60][R60.64] ;  /* 0x0000003c3c3c7980 */ /* 0x000f62000c101d00 */
[----:B------:R-:W-:Y:S01]  /*8c10*/  VIADD R21, R21, UR6 ;  /* 0x0000000615157c36 */ /* 0x000fe20008000000 */
[----:B------:R-:W-:Y:S02]  /*8c20*/  ULDC.64 UR6, c[0x0][0xbe0] ;  /* 0x0002f80000067ab9 */ /* 0x000fe40000000a00 */
[----:B------:R-:W5:Y:S04]  /*8c30*/  LD.E.128 R48, desc[UR60][R48.64] ;  /* 0x0000003c30307980 */ /* 0x000f68000c101d00 */
        /* <DEDUP_REMOVED lines=11> */
[----:B------:R-:W-:Y:S01]  /*8cf0*/  IMAD.U32 R23, RZ, RZ, UR6 ;  /* 0x00000006ff177e24 */ /* 0x000fe2000f8e00ff */
[----:B------:R-:W-:Y:S01]  /*8d00*/  UIMAD UR4, UR16, UR7, UR4 ;  /* 0x00000007100472a4 */ /* 0x000fe2000f8e0204 */
[----:B------:R-:W-:-:S02]  /*8d10*/  IMAD R77, R200, -0x80, R77 ;  /* 0xffffff80c84d7824 */ /* 0x000fc400078e024d */
[----:B------:R-:W-:Y:S01]  /*8d20*/  IMAD.WIDE.U32 R20, R23, UR16, R20 ;  /* 0x0000001017147c25 */ /* 0x000fe2000f8e0014 */
[----:B------:R-:W-:Y:S02]  /*8d30*/  ULDC.64 UR6, c[0x0][0xbe8] ;  /* 0x0002fa0000067ab9 */ /* 0x000fe40000000a00 */
[CC--:B------:R-:W-:Y:S01]  /*8d40*/  ISETP.GE.AND P3, PT, R22.reuse, R77.reuse, PT ;  /* 0x0000004d1600720c */ /* 0x0c0fe20003f66270 */
[----:B------:R-:W-:Y:S01]  /*8d50*/  VIADD R21, R21, UR4 ;  /* 0x0000000415157c36 */ /* 0x000fe20008000000 */
[----:B------:R-:W-:Y:S01]  /*8d60*/  UIMAD UR4, UR15, UR6, URZ ;  /* 0x000000060f0472a4 */ /* 0x000fe2000f8e023f */
[----:B------:R-:W-:Y:S01]  /*8d70*/  VIADD R151, R151, 0x32420 ;  /* 0x0003242097977836 */ /* 0x000fe20000000000 */
[C---:B------:R-:W-:Y:S01]  /*8d80*/  IADD3 R0, R22.reuse, 0x20, RZ ;  /* 0x0000002016007810 */ /* 0x040fe20007ffe0ff */
[----:B------:R-:W-:Y:S01]  /*8d90*/  IMAD.U32 R79, RZ, RZ, UR6 ;  /* 0x00000006ff4f7e24 */ /* 0x000fe2000f8e00ff */
[----:B------:R-:W-:Y:S01]  /*8da0*/  UIMAD UR4, UR14, UR7, UR4 ;  /* 0x000000070e0472a4 */ /* 0x000fe2000f8e0204 */
[----:B------:R-:W-:Y:S01]  /*8db0*/  VIADD R3, R22, 0x60 ;  /* 0x0000006016037836 */ /* 0x000fe20000000000 */
[----:B------:R-:W-:Y:S01]  /*8dc0*/  ISETP.GE.AND P0, PT, R0, R77, PT ;  /* 0x0000004d0000720c */ /* 0x000fe20003f06270 */
[----:B------:R-:W-:Y:S01]  /*8dd0*/  IMAD.WIDE.U32 R78, R79, UR14, R20 ;  /* 0x0000000e4f4e7c25 */ /* 0x000fe2000f8e0014 */
[----:B------:R-:W-:-:S02]  /*8de0*/  PRMT R151, RZ, 0x654, R151 ;  /* 0x00000654ff977816 */ /* 0x000fc40000000097 */
[--C-:B------:R-:W-:Y:S01]  /*8df0*/  SHF.R.S32.HI R23, RZ, 0x1f, R22.reuse ;  /* 0x0000001fff177819 */ /* 0x100fe20000011416 */
[----:B------:R-:W-:Y:S01]  /*8e00*/  VIADD R0, R22, 0x40 ;  /* 0x0000004016007836 */ /* 0x000fe20000000000 */
[----:B------:R-:W-:Y:S01]  /*8e10*/  BSSY B1, `(.L_x_8011) ;  /* 0x000001d000017945 */ /* 0x000fe20003800000 */
[----:B------:R-:W-:Y:S01]  /*8e20*/  VIADD R83, R79, UR4 ;  /* 0x000000044f537c36 */ /* 0x000fe20008000000 */
[----:B-1----:R1:W-:Y:S01]  /*8e30*/  SYNCS.ARRIVE.TRANS64.RED.A1T0 RZ, [R151+URZ], RZ ;  /* 0x000000ff97ff79a7 */ /* 0x0023e2000810043f */
[-C--:B------:R-:W-:Y:S02]  /*8e40*/  ISETP.GE.AND P2, PT, R3, R77.reuse, PT ;  /* 0x0000004d0300720c */ /* 0x080fe40003f46270 */
[----:B------:R-:W-:Y:S01]  /*8e50*/  ISETP.GE.AND P1, PT, R0, R77, PT ;  /* 0x0000004d0000720c */ /* 0x000fe20003f26270 */
[----:B------:R-:W-:Y:S01]  /*8e60*/  IMAD.WIDE R76, R200, 0x80, R22 ;  /* 0x00000080c84c7825 */ /* 0x000fe200078e0216 */
[----:B------:R-:W-:Y:S11]  /*8e70*/  @P3 BRA `(.L_x_8012) ;  /* 0x0000000000583947 */ /* 0x000ff60003800000 */
        /* <DEDUP_REMOVED lines=13> */
[----:B------:R-:W-:Y:S02]  /*8f50*/  IMAD.IADD R3, R21, 0x1, R3 ;  /* 0x0000000115037824 */ /* 0x000fe400078e0203 */
[----:B------:R-:W-:Y:S01]  /*8f60*/  VIADD R4, R2, 0xc0 ;  /* 0x000000c002047836 */ /* 0x000fe20000000000 */
[----:B------:R-:W-:Y:S02]  /*8f70*/  ISETP.GE.AND P5, PT, R0, UR4, PT ;  /* 0x0000000400007c0c */ /* 0x000fe4000bfa6270 */
[----:B------:R-:W-:-:S02]  /*8f80*/  LEA.HI.X R81, R20, UR7, R3, 0x1, P6 ;  /* 0x0000000714517c11 */ /* 0x000fc4000b0f0c03 */
[----:B------:R-:W-:-:S03]  /*8f90*/  ISETP.GE.AND P6, PT, R4, UR4, PT ;  /* 0x0000000404007c0c */ /* 0x000fc6000bfc6270 */
[----:B-----5:R2:W-:Y:S04]  /*8fa0*/  @!P4 STG.E.128 desc[UR60][R80.64], R32 ;  /* 0x000000205000c986 */ /* 0x0205e8000c101d3c */
[----:B------:R2:W-:Y:S04]  /*8fb0*/  @!P3 STG.E.128 desc[UR60][R80.64+0x80], R44 ;  /* 0x0000802c5000b986 */ /* 0x0005e8000c101d3c */
[----:B------:R2:W-:Y:S04]  /*8fc0*/  @!P5 STG.E.128 desc[UR60][R80.64+0x100], R68 ;  /* 0x000100445000d986 */ /* 0x0005e8000c101d3c */
[----:B------:R2:W-:Y:S02]  /*8fd0*/  @!P6 STG.E.128 desc[UR60][R80.64+0x180], R72 ;  /* 0x000180485000e986 */ /* 0x0005e4000c101d3c */
.L_x_8012:
[----:B------:R-:W-:Y:S05]  /*8fe0*/  BSYNC B1 ;  /* 0x0000000000017941 */ /* 0x000fea0003800000 */
.L_x_8011:
[----:B------:R-:W-:Y:S04]  /*8ff0*/  BSSY B1, `(.L_x_8013) ;  /* 0x000001a000017945 */ /* 0x000fe80003800000 */
[----:B------:R-:W-:Y:S05]  /*9000*/  @P0 BRA `(.L_x_8014) ;  /* 0x0000000000600947 */ /* 0x000fea0003800000 */
[----:B------:R-:W-:Y:S01]  /*9010*/  IADD3 R3, P0, R76, 0x20, RZ ;  /* 0x000000204c037810 */ /* 0x000fe20007f1e0ff */
[----:B------:R-:W-:Y:S01]  /*9020*/  VIADD R4, R2, 0x40 ;  /* 0x0000004002047836 */ /* 0x000fe20000000000 */
[----:B------:R-:W-:Y:S01]  /*9030*/  ULDC UR4, c[0x0][0xb8c] ;  /* 0x0002e30000047ab9 */ /* 0x000fe20000000800 */
[----:B------:R-:W-:Y:S01]  /*9040*/  ULDC.64 UR6, c[0x0][0xbd8] ;  /* 0x0002f60000067ab9 */ /* 0x000fe20000000a00 */
[----:B------:R-:W-:Y:S01]  /*9050*/  IADD3.X R0, RZ, R77, RZ, P0, !PT ;  /* 0x0000004dff007210 */ /* 0x000fe200007fe4ff */
[----:B------:R-:W-:Y:S01]  /*9060*/  IMAD.MOV.U32 R20, RZ, RZ, R78 ;  /* 0x000000ffff147224 */ /* 0x000fe200078e004e */
[----:B------:R-:W-:Y:S01]  /*9070*/  ISETP.GE.AND P4, PT, R4, UR4, PT ;  /* 0x0000000404007c0c */ /* 0x000fe2000bf86270 */
[----:B------:R-:W-:Y:S01]  /*9080*/  IMAD.MOV.U32 R21, RZ, RZ, R83 ;  /* 0x000000ffff157224 */ /* 0x000fe200078e0053 */
[C---:B------:R-:W-:Y:S01]  /*9090*/  ISETP.GE.AND P3, PT, R2.reuse, UR4, PT ;  /* 0x0000000402007c0c */ /* 0x040fe2000bf66270 */
[----:B------:R-:W-:Y:S02]  /*90a0*/  VIADD R6, R2, 0x80 ;  /* 0x0000008002067836 */ /* 0x000fe40000000000 */
[----:B------:R-:W-:-:S02]  /*90b0*/  IMAD R0, R0, UR6, RZ ;  /* 0x0000000600007c24 */ /* 0x000fc4000f8e02ff */
[----:B------:R-:W-:Y:S01]  /*90c0*/  VIADD R4, R2, 0xc0 ;  /* 0x000000c002047836 */ /* 0x000fe20000000000 */
[----:B------:R-:W-:Y:S01]  /*90d0*/  ISETP.GE.AND P5, PT, R6, UR4, PT ;  /* 0x0000000406007c0c */ /* 0x000fe2000bfa6270 */
[----:B------:R-:W-:-:S03]  /*90e0*/  IMAD.WIDE.U32 R20, R3, UR6, R20 ;  /* 0x0000000603147c25 */ /* 0x000fc6000f8e0014 */
[----:B------:R-:W-:Y:S01]  /*90f0*/  ISETP.GE.AND P6, PT, R4, UR4, PT ;  /* 0x0000000404007c0c */ /* 0x000fe2000bfc6270 */
[----:B------:R-:W-:Y:S01]  /*9100*/  IMAD R3, R3, UR7, R0 ;  /* 0x0000000703037c24 */ /* 0x000fe2000f8e0200 */
[----:B------:R-:W-:Y:S02]  /*9110*/  ULDC.64 UR6, c[0x0][0xb80] ;  /* 0x0002e00000067ab9 */ /* 0x000fe40000000a00 */
[----:B--2--5:R-:W-:Y:S01]  /*9120*/  LEA R32, P0, R20, UR6, 0x1 ;  /* 0x0000000614207c11 */ /* 0x024fe2000f8008ff */
[----:B------:R-:W-:-:S05]  /*9130*/  IMAD.IADD R3, R21, 0x1, R3 ;  /* 0x0000000115037824 */ /* 0x000fca00078e0203 */
[----:B------:R-:W-:-:S05]  /*9140*/  LEA.HI.X R33, R20, UR7, R3, 0x1, P0 ;  /* 0x0000000714217c11 */ /* 0x000fca00080f0c03 */
[----:B------:R3:W-:Y:S04]  /*9150*/  @!P3 STG.E.128 desc[UR60][R32.64], R24 ;  /* 0x000000182000b986 */ /* 0x0007e8000c101d3c */
[----:B------:R3:W-:Y:S04]  /*9160*/  @!P4 STG.E.128 desc[UR60][R32.64+0x80], R40 ;  /* 0x000080282000c986 */ /* 0x0007e8000c101d3c */
[----:B------:R3:W-:Y:S04]  /*9170*/  @!P5 STG.E.128 desc[UR60][R32.64+0x100], R60 ;  /* 0x0001003c2000d986 */ /* 0x0007e8000c101d3c */
[----:B------:R3:W-:Y:S02]  /*9180*/  @!P6 STG.E.128 desc[UR60][R32.64+0x180], R64 ;  /* 0x000180402000e986 */ /* 0x0007e4000c101d3c */
.L_x_8014:
[----:B------:R-:W-:Y:S05]  /*9190*/  BSYNC B1 ;  /* 0x0000000000017941 */ /* 0x000fea0003800000 */
.L_x_8013:
[----:B------:R-:W-:Y:S04]  /*91a0*/  BSSY B1, `(.L_x_8015) ;  /* 0x000001a000017945 */ /* 0x000fe80003800000 */
        /* <DEDUP_REMOVED lines=18> */
[----:B---3-5:R-:W-:Y:S01]  /*92d0*/  LEA R24, P0, R20, UR6, 0x1 ;  /* 0x0000000614187c11 */ /* 0x028fe2000f8008ff */
[----:B------:R-:W-:-:S05]  /*92e0*/  IMAD.IADD R3, R21, 0x1, R3 ;  /* 0x0000000115037824 */ /* 0x000fca00078e0203 */
[----:B------:R-:W-:-:S05]  /*92f0*/  LEA.HI.X R25, R20, UR7, R3, 0x1, P0 ;  /* 0x0000000714197c11 */ /* 0x000fca00080f0c03 */
[----:B------:R4:W-:Y:S04]  /*9300*/  @!P1 STG.E.128 desc[UR60][R24.64], R16 ;  /* 0x0000001018009986 */ /* 0x0009e8000c101d3c */
[----:B------:R4:W-:Y:S04]  /*9310*/  @!P3 STG.E.128 desc[UR60][R24.64+0x80], R36 ;  /* 0x000080241800b986 */ /* 0x0009e8000c101d3c */
[----:B------:R4:W-:Y:S04]  /*9320*/  @!P4 STG.E.128 desc[UR60][R24.64+0x100], R48 ;  /* 0x000100301800c986 */ /* 0x0009e8000c101d3c */
[----:B------:R4:W-:Y:S02]  /*9330*/  @!P5 STG.E.128 desc[UR60][R24.64+0x180], R56 ;  /* 0x000180381800d986 */ /* 0x0009e4000c101d3c */
.L_x_8016:
[----:B------:R-:W-:Y:S05]  /*9340*/  BSYNC B1 ;  /* 0x0000000000017941 */ /* 0x000fea0003800000 */
.L_x_8015:
[----:B------:R-:W-:Y:S05]  /*9350*/  @P2 BRA `(.L_x_8017) ;  /* 0x0000000c00882947 */ /* 0x000fea0003800000 */
[----:B------:R-:W-:Y:S01]  /*9360*/  IADD3 R3, P0, R76, 0x60, RZ ;  /* 0x000000604c037810 */ /* 0x000fe20007f1e0ff */
[C---:B------:R-:W-:Y:S01]  /*9370*/  VIADD R0, R2.reuse, 0x40 ;  /* 0x0000004002007836 */ /* 0x040fe20000000000 */
[----:B------:R-:W-:Y:S01]  /*9380*/  ULDC UR4, c[0x0][0xb8c] ;  /* 0x0002e30000047ab9 */ /* 0x000fe20000000800 */
[----:B------:R-:W-:Y:S01]  /*9390*/  ULDC.64 UR6, c[0x0][0xbd8] ;  /* 0x0002f60000067ab9 */ /* 0x000fe20000000a00 */
[----:B----45:R-:W-:Y:S01]  /*93a0*/  IMAD.MOV.U32 R16, RZ, RZ, R78 ;  /* 0x000000ffff107224 */ /* 0x030fe200078e004e */
        /* <DEDUP_REMOVED lines=11> */
[----:B------:R-:W-:Y:S02]  /*9460*/  LEA R18, P0, R16, UR6, 0x1 ;  /* 0x0000000610127c11 */ /* 0x000fe4000f8008ff */
[----:B------:R-:W-:-:S04]  /*9470*/  IADD3 R3, R17, R3, RZ ;  /* 0x0000000311037210 */ /* 0x000fc80007ffe0ff */
        /* <DEDUP_REMOVED lines=8> */
.L_x_8009:
[----:B------:R-:W-:Y:S01]  /*9500*/  R2UR UR4, R202 ;  /* 0x00000000ca0472ca */ /* 0x000fe200000e0000 */
[----:B------:R-:W-:Y:S01]  /*9510*/  ULDC.64 UR6, c[0x0][0xcd8] ;  /* 0x0003360000067ab9 */ /* 0x000fe20000000a00 */
[----:B------:R-:W-:Y:S01]  /*9520*/  R2UR UR9, R203 ;  /* 0x00000000cb0972ca */ /* 0x000fe200000e0000 */
[----:B------:R-:W-:Y:S01]  /*9530*/  UISETP.NE.U32.AND UP0, UPT, UR6, URZ, UPT ;  /* 0x0000003f0600728c */ /* 0x000fe2000bf05070 */
[----:B------:R-:W-:-:S03]  /*9540*/  IMAD.MOV.U32 R15, RZ, RZ, RZ ;  /* 0x000000ffff0f7224 */ /* 0x000fc600078e00ff */
[----:B------:R-:W-:-:S06]  /*9550*/  UISETP.NE.AND.EX UP0, UPT, UR7, URZ, UPT, UP0 ;  /* 0x0000003f0700728c */ /* 0x000fcc000bf05300 */
[----:B------:R-:W-:Y:S01]  /*9560*/  USHF.L.U32 UR8, UR4, 0x2, URZ ;  /* 0x0000000204087899 */ /* 0x000fe2000800063f */
[----:B------:R-:W1:Y:S01]  /*9570*/  LDC R13, c[0x0][0xb88] ;  /* 0x0002e200ff0d7b82 */ /* 0x000e620000000800 */
[----:B------:R-:W-:Y:S01]  /*9580*/  USHF.L.U64.HI UR9, UR4, 0x2, UR9 ;  /* 0x0000000204097899 */ /* 0x000fe20008010209 */
[----:B------:R-:W-:Y:S01]  /*9590*/  PLOP3.LUT P1, PT, PT, PT, UP0, 0x80, 0x0 ;  /* 0x000000000000781c */ /* 0x000fe20003f2f008 */
[----:B------:R-:W-:-:S04]  /*95a0*/  UIADD3 UR4, UP1, UR8, UR6, URZ ;  /* 0x0000000608047290 */ /* 0x000fc8000ff3e03f */
        /* <DEDUP_REMOVED lines=11> */
[----:B------:R-:W-:-:S05]  /*9660*/  IMAD.U32 R11, RZ, RZ, UR7 ;  /* 0x00000007ff0b7e24 */ /* 0x000fca000f8e00ff */
[----:B-1----:R2:W5:Y:S01]  /*9670*/  @P2 LDG.E R13, desc[UR60][R10.64] ;  /* 0x0000003c0a0d2981 */ /* 0x002562000c1e1900 */
[----:B------:R-:W-:Y:S01]  /*9680*/  ISETP.GE.AND P0, PT, R223, 0x80, PT ;  /* 0x00000080df00780c */ /* 0x000fe20003f06270 */
[----:B------:R-:W-:-:S12]  /*9690*/  @P2 BRA `(.L_x_8018) ;  /* 0x0000000000102947 */ /* 0x000fd80003800000 */
[----:B------:R-:W-:Y:S05]  /*96a0*/  @!P1 BRA `(.L_x_8018) ;  /* 0x00000000000c9947 */ /* 0x000fea0003800000 */
[----:B------:R-:W3:Y:S04]  /*96b0*/  LDG.E R0, desc[UR60][R8.64] ;  /* 0x0000003c08007981 */ /* 0x000ee8000c1e1900 */
[----:B-----5:R-:W3:Y:S02]  /*96c0*/  LDG.E R13, desc[UR60][R8.64+0x4] ;  /* 0x0000043c080d7981 */ /* 0x020ee4000c1e1900 */
[----:B---3--:R-:W-:-:S07]  /*96d0*/  IMAD.IADD R13, R13, 0x1, -R0 ;  /* 0x000000010d0d7824 */ /* 0x008fce00078e0a00 */
.L_x_8018:
        /* <DEDUP_REMOVED lines=10> */
[----:B------:R-:W1:Y:S02]  /*9780*/  S2R R0, SR_TID.X ;  /* 0x0000000000007919 */ /* 0x000e640000002100 */
[----:B-1----:R-:W-:-:S04]  /*9790*/  IMAD R0, R200, 0x80, R0 ;  /* 0x00000080c8007824 */ /* 0x002fc800078e0200 */
[----:B------:R-:W-:-:S05]  /*97a0*/  VIADD R0, R0, 0xffffff80 ;  /* 0xffffff8000007836 */ /* 0x000fca0000000000 */
[----:B------:R-:W-:-:S13]  /*97b0*/  ISETP.GE.AND P0, PT, R0, R13, PT ;  /* 0x0000000d0000720c */ /* 0x000fda0003f06270 */
[----:B------:R-:W-:Y:S05]  /*97c0*/  @P0 BRA `(.L_x_8020) ;  /* 0x0000000000500947 */ /* 0x000fea0003800000 */
[----:B------:R-:W-:Y:S01]  /*97d0*/  R2UR UR6, R201 ;  /* 0x00000000c90672ca */ /* 0x000fe200000e0000 */
[----:B------:R-:W-:Y:S01]  /*97e0*/  ULDC.64 UR10, c[0x0][0xc70] ;  /* 0x00031c00000a7ab9 */ /* 0x000fe20000000a00 */
[C---:B--2---:R-:W-:Y:S01]  /*97f0*/  IADD3 R8, P0, R0.reuse, R15, RZ ;  /* 0x0000000f00087210 */ /* 0x044fe20007f1e0ff */
[----:B------:R-:W-:Y:S02]  /*9800*/  UIMAD UR4, UR7, UR10, URZ ;  /* 0x0000000a070472a4 */ /* 0x000fe4000f8e023f */
[----:B------:R-:W-:Y:S01]  /*9810*/  IMAD.U32 R3, RZ, RZ, UR10 ;  /* 0x0000000aff037e24 */ /* 0x000fe2000f8e00ff */
[----:B------:R-:W-:-:S07]  /*9820*/  LEA.HI.X.SX32 R9, R0, R4, 0x1, P0 ;  /* 0x0000000400097211 */ /* 0x000fce00000f0eff */
        /* <DEDUP_REMOVED lines=14> */
.L_x_8020:
[----:B------:R-:W-:Y:S05]  /*9910*/  BSYNC B1 ;  /* 0x0000000000017941 */ /* 0x000fea0003800000 */
.L_x_8019:
[----:B------:R-:W-:Y:S01]  /*9920*/  R2UR UR6, R201 ;  /* 0x00000000c90672ca */ /* 0x000fe200000e0000 */
[----:B------:R-:W-:Y:S01]  /*9930*/  ULDC.64 UR10, c[0x0][0xba0] ;  /* 0x0002e800000a7ab9 */ /* 0x000fe20000000a00 */
[----:B-1----:R-:W-:Y:S01]  /*9940*/  IMAD.MOV.U32 R3, RZ, RZ, R17 ;  /* 0x000000ffff037224 */ /* 0x002fe200078e0011 */
[----:B------:R-:W-:Y:S01]  /*9950*/  BSSY B1, `(.L_x_8021) ;  /* 0x0000032000017945 */ /* 0x000fe20003800000 */
[----:B------:R-:W-:Y:S02]  /*9960*/  IMAD R0, R4, UR10, RZ ;  /* 0x0000000a04007c24 */ /* 0x000fe4000f8e02ff */
[----:B--2---:R-:W-:-:S04]  /*9970*/  IMAD.WIDE.U32 R8, R15, UR10, R2 ;  /* 0x0000000a0f087c25 */ /* 0x004fc8000f8e0002 */
[----:B------:R-:W-:Y:S01]  /*9980*/  IMAD R15, R15, UR11, R0 ;  /* 0x0000000b0f0f7c24 */ /* 0x000fe2000f8e0200 */
[----:B------:R-:W-:Y:S01]  /*9990*/  ULDC.64 UR10, c[0x0][0xbe0] ;  /* 0x0002f800000a7ab9 */ /* 0x000fe20000000a00 */
[----:B------:R-:W-:Y:S01]  /*99a0*/  VIADD R0, R22, 0x20 ;  /* 0x0000002016007836 */ /* 0x000fe20000000000 */
[----:B------:R-:W-:Y:S02]  /*99b0*/  UIMAD UR4, UR7, UR10, URZ ;  /* 0x0000000a070472a4 */ /* 0x000fe4000f8e023f */
[----:B------:R-:W-:Y:S01]  /*99c0*/  MOV R3, UR10 ;  /* 0x0000000a00037c02 */ /* 0x000fe20008000f00 */
[----:B------:R-:W-:Y:S01]  /*99d0*/  IMAD.IADD R9, R9, 0x1, R15 ;  /* 0x0000000109097824 */ /* 0x000fe200078e020f */
[----:B------:R-:W-:Y:S01]  /*99e0*/  UIMAD UR4, UR6, UR11, UR4 ;  /* 0x0000000b060472a4 */ /* 0x000fe2000f8e0204 */
[----:B------:R-:W-:Y:S01]  /*99f0*/  IMAD R15, R200, -0x80, R13 ;  /* 0xffffff80c80f7824 */ /* 0x000fe200078e020d */
[----:B------:R-:W-:Y:S01]  /*9a00*/  SHF.R.S32.HI R13, RZ, 0x1f, R22 ;  /* 0x0000001fff0d7819 */ /* 0x000fe20000011416 */
[----:B------:R-:W-:Y:S01]  /*9a10*/  IMAD.WIDE.U32 R8, R3, UR6, R8 ;  /* 0x0000000603087c25 */ /* 0x000fe2000f8e0008 */
[----:B------:R-:W-:-:S02]  /*9a20*/  ULDC.64 UR6, c[0x0][0xbe8] ;  /* 0x0002fa0000067ab9 */ /* 0x000fc40000000a00 */
        /* <DEDUP_REMOVED lines=9> */
[----:B------:R-:W-:Y:S02]  /*9ac0*/  IMAD.MOV.U32 R12, RZ, RZ, R22 ;  /* 0x000000ffff0c7224 */ /* 0x000fe400078e0016 */
[----:B------:R-:W-:Y:S02]  /*9ad0*/  VIADD R17, R11, UR4 ;  /* 0x000000040b117c36 */ /* 0x000fe40008000000 */
[----:B------:R-:W-:-:S04]  /*9ae0*/  IMAD.WIDE R12, R200, 0x80, R12 ;  /* 0x00000080c80c7825 */ /* 0x000fc800078e020c */
[----:B------:R-:W-:Y:S01]  /*9af0*/  VIADD R0, R22, 0x60 ;  /* 0x0000006016007836 */ /* 0x000fe20000000000 */
[----:B------:R-:W-:Y:S06]  /*9b00*/  @P2 BRA `(.L_x_8022) ;  /* 0x0000000000582947 */ /* 0x000fec0003800000 */
[C---:B------:R-:W-:Y:S01]  /*9b10*/  VIADD R3, R2.reuse, 0x40 ;  /* 0x0000004002037836 */ /* 0x040fe20000000000 */
[----:B------:R-:W-:Y:S01]  /*9b20*/  ULDC UR4, c[0x0][0xb8c] ;  /* 0x0002e30000047ab9 */ /* 0x000fe20000000800 */
[----:B------:R-:W-:Y:S01]  /*9b30*/  VIADD R4, R2, 0x80 ;  /* 0x0000008002047836 */ /* 0x000fe20000000000 */
[----:B------:R-:W-:Y:S01]  /*9b40*/  ULDC.64 UR6, c[0x0][0xbd8] ;  /* 0x0002f60000067ab9 */ /* 0x000fe20000000a00 */
[----:B------:R-:W-:Y:S01]  /*9b50*/  IMAD.MOV.U32 R8, RZ, RZ, R10 ;  /* 0x000000ffff087224 */ /* 0x000fe200078e000a */
[----:B------:R-:W-:Y:S01]  /*9b60*/  ISETP.GE.AND P4, PT, R3, UR4, PT ;  /* 0x0000000403007c0c */ /* 0x000fe2000bf86270 */
[----:B------:R-:W-:Y:S01]  /*9b70*/  IMAD R3, R13, UR6, RZ ;  /* 0x000000060d037c24 */ /* 0x000fe2000f8e02ff */
[----:B------:R-:W-:Y:S01]  /*9b80*/  ISETP.GE.AND P5, PT, R4, UR4, PT ;  /* 0x0000000404007c0c */ /* 0x000fe2000bfa6270 */
[C---:B------:R-:W-:Y:S01]  /*9b90*/  VIADD R4, R2.reuse, 0xc0 ;  /* 0x000000c002047836 */ /* 0x040fe20000000000 */
[----:B------:R-:W-:Y:S01]  /*9ba0*/  ISETP.GE.AND P3, PT, R2, UR4, PT ;  /* 0x0000000402007c0c */ /* 0x000fe2000bf66270 */
[----:B------:R-:W-:-:S02]  /*9bb0*/  IMAD.MOV.U32 R9, RZ, RZ, R17 ;  /* 0x000000ffff097224 */ /* 0x000fc400078e0011 */
        /* <DEDUP_REMOVED lines=11> */
.L_x_8022:
[----:B------:R-:W-:Y:S05]  /*9c70*/  BSYNC B1 ;  /* 0x0000000000017941 */ /* 0x000fea0003800000 */
.L_x_8021:
[----:B------:R-:W-:Y:S01]  /*9c80*/  BSSY B1, `(.L_x_8023) ;  /* 0x000001b000017945 */ /* 0x000fe20003800000 */
[----:B------:R-:W-:-:S03]  /*9c90*/  ISETP.GE.AND P2, PT, R0, R15, PT ;  /* 0x0000000f0000720c */ /* 0x000fc60003f46270 */
[----:B------:R-:W-:Y:S10]  /*9ca0*/  @P1 BRA `(.L_x_8024) ;  /* 0x0000000000601947 */ /* 0x000ff40003800000 */
        /* <DEDUP_REMOVED lines=8> */
[----:B------:R-:W-:Y:S01]  /*9d30*/  IMAD.MOV.U32 R9, RZ, RZ, R17 ;  /* 0x000000ffff097224 */ /* 0x000fe200078e0011 */
[C---:B------:R-:W-:Y:S01]  /*9d40*/  IADD3 R4, R2.reuse, 0xc0, RZ ;  /* 0x000000c002047810 */ /* 0x040fe20007ffe0ff */
[----:B------:R-:W-:-:S02]  /*9d50*/  VIADD R6, R2, 0x80 ;  /* 0x0000008002067836 */ /* 0x000fc40000000000 */
        /* <DEDUP_REMOVED lines=13> */
.L_x_8024:
[----:B------:R-:W-:Y:S05]  /*9e30*/  BSYNC B1 ;  /* 0x0000000000017941 */ /* 0x000fea0003800000 */
.L_x_8023:
        /* <DEDUP_REMOVED lines=19> */
[----:B--2---:R-:W-:Y:S01]  /*9f70*/  LEA R14, P0, R8, UR6, 0x1 ;  /* 0x00000006080e7c11 */ /* 0x004fe2000f8008ff */
[----:B------:R-:W-:-:S05]  /*9f80*/  IMAD.IADD R3, R9, 0x1, R3 ;  /* 0x0000000109037824 */ /* 0x000fca00078e0203 */
[----:B------:R-:W-:-:S05]  /*9f90*/  LEA.HI.X R15, R8, UR7, R3, 0x1, P0 ;  /* 0x00000007080f7c11 */ /* 0x000fca00080f0c03 */
[----:B------:R3:W-:Y:S04]  /*9fa0*/  @!P1 STG.E.128 desc[UR60][R14.64], RZ ;  /* 0x000000ff0e009986 */ /* 0x0007e8000c101d3c */
[----:B------:R3:W-:Y:S04]  /*9fb0*/  @!P3 STG.E.128 desc[UR60][R14.64+0x80], RZ ;  /* 0x000080ff0e00b986 */ /* 0x0007e8000c101d3c */
[----:B------:R3:W-:Y:S04]  /*9fc0*/  @!P4 STG.E.128 desc[UR60][R14.64+0x100], RZ ;  /* 0x000100ff0e00c986 */ /* 0x0007e8000c101d3c */
[----:B------:R3:W-:Y:S02]  /*9fd0*/  @!P5 STG.E.128 desc[UR60][R14.64+0x180], RZ ;  /* 0x000180ff0e00d986 */ /* 0x0007e4000c101d3c */
.L_x_8026:
[----:B------:R-:W-:Y:S05]  /*9fe0*/  BSYNC B1 ;  /* 0x0000000000017941 */ /* 0x000fea0003800000 */
.L_x_8025:
        /* <DEDUP_REMOVED lines=25> */
.L_x_8017:
[----:B------:R-:W-:Y:S05]  /*a180*/  BSYNC B0 ;  /* 0x0000000000007941 */ /* 0x000fea0003800000 */
.L_x_8008:
[----:B------:R-:W-:Y:S02]  /*a190*/  ULDC UR4, c[0x0][0xd14] ;  /* 0x0003450000047ab9 */ /* 0x000fe40000000800 */
[----:B------:R-:W-:-:S13]  /*a1a0*/  ISETP.GE.AND P0, PT, R7, UR4, PT ;  /* 0x0000000407007c0c */ /* 0x000fda000bf06270 */
[----:B------:R-:W-:Y:S05]  /*a1b0*/  @!P0 BRA `(.L_x_8027) ;  /* 0xffffff6c00288947 */ /* 0x000fea000383ffff */
[----:B------:R-:W-:Y:S05]  /*a1c0*/  EXIT ;  /* 0x000000000000794d */ /* 0x000fea0003800000 */
.L_x_7983:
        /* <DEDUP_REMOVED lines=61> */
.L_x_8032:
        /* <DEDUP_REMOVED lines=16> */
.L_x_8031:
[----:B------:R-:W-:Y:S05]  /*a6a0*/  BSYNC B0 ;  /* 0x0000000000007941 */ /* 0x000fea0003800000 */
.L_x_8030:
        /* <DEDUP_REMOVED lines=26> */
.L_x_8028:
        /* <DEDUP_REMOVED lines=16> */
.L_x_8033:
        /* <DEDUP_REMOVED lines=25> */
.L_x_8029:
[----:B------:R-:W-:Y:S02]  /*aae0*/  IMAD.MOV.U32 R17, RZ, RZ, RZ ;  /* 0x000000ffff117224 */ /* 0x000fe400078e00ff */
[----:B------:R-:W-:Y:S02]  /*aaf0*/  IMAD.U32 R16, RZ, RZ, UR6 ;  /* 0x00000006ff107e24 */ /* 0x000fe4000f8e00ff */
[----:B------:R-:W-:-:S07]  /*ab00*/  IMAD.MOV.U32 R18, RZ, RZ, RZ ;  /* 0x000000ffff127224 */ /* 0x000fce00078e00ff */
.L_x_8034:
        /* <DEDUP_REMOVED lines=12> */
[----:B------:R0:W-:Y:S07]  /*abd0*/  STL [R1+0x4], R0 ;  /* 0x0000040001007387 */ /* 0x0001ee0000100800 */
[----:B------:R-:W-:Y:S05]  /*abe0*/  @P0 BRA `(.L_x_8035) ;  /* 0x0000003800b80947 */ /* 0x000fea0003800000 */
[----:B0-----:R-:W-:Y:S01]  /*abf0*/  IMAD.MOV.U32 R0, RZ, RZ, 0x1 ;  /* 0x00000001ff007424 */ /* 0x001fe200078e00ff */
[----:B------:R0:W-:Y:S01]  /*ac00*/  STL [R1], RZ ;  /* 0x000000ff01007387 */ /* 0x0001e20000100800 */
[----:B------:R-:W-:Y:S01]  /*ac10*/  ULDC UR51, c[0x0][0xc] ;  /* 0x0000030000337ab9 */ /* 0x000fe20000000800 */
[----:B------:R-:W-:Y:S01]  /*ac20*/  ULDC.64 UR48, c[0x0][0x198] ;  /* 0x0000660000307ab9 */ /* 0x000fe20000000a00 */
[----:B------:R-:W-:Y:S01]  /*ac30*/  UMOV UR50, URZ ;  /* 0x0000003f00327c82 */ /* 0x000fe20008000000 */
[----:B------:R0:W-:Y:S04]  /*ac40*/  STL [R1+0x4], R0 ;  /* 0x0000040001007387 */ /* 0x0001e80000100800 */
.L_x_8099:
        /* <DEDUP_REMOVED lines=51> */
.L_x_8036:
        /* <DEDUP_REMOVED lines=29> */
.L_x_8038:
        /* <DEDUP_REMOVED lines=23> */
.L_x_8040:
        /* <DEDUP_REMOVED lines=10> */
[----:B------:R-:W-:Y:S01]  /*b360*/  MOV R8, 0x70 ;  /* 0x0000007000087802 */ /* 0x000fe20000000f00 */
[----:B------:R-:W-:Y:S02]  /*b370*/  IMAD.U32 R5, RZ, RZ, UR7 ;  /* 0x00000007ff057e24 */ /* 0x000fe4000f8e00ff */
[----:B------:R-:W-:Y:S02]  /*b380*/  IMAD.U32 R6, RZ, RZ, UR8 ;  /* 0x00000008ff067e24 */ /* 0x000fe4000f8e00ff */
[----:B------:R-:W-:-:S02]  /*b390*/  IMAD.U32 R7, RZ, RZ, UR9 ;  /* 0x00000009ff077e24 */ /* 0x000fc4000f8e00ff */
[----:B------:R-:W-:Y:S02]  /*b3a0*/  IMAD.U32 R10, RZ, RZ, UR4 ;  /* 0x00000004ff0a7e24 */ /* 0x000fe4000f8e00ff */
[----:B------:R-:W-:Y:S02]  /*b3b0*/  IMAD.U32 R11, RZ, RZ, UR5 ;  /* 0x00000005ff0b7e24 */ /* 0x000fe4000f8e00ff */
[----:B------:R-:W-:Y:S02]  /*b3c0*/  IMAD.MOV.U32 R12, RZ, RZ, 0x1 ;  /* 0x00000001ff0c7424 */ /* 0x000fe400078e00ff */
[----:B0-----:R-:W-:-:S07]  /*b3d0*/  IMAD.MOV.U32 R13, RZ, RZ, RZ ;  /* 0x000000ffff0d7224 */ /* 0x001fce00078e00ff */
[----:B------:R-:W-:-:S07]  /*b3e0*/  LEPC R20, `(.L_x_8042) ;  /* 0x000000001014794e */ /* 0x000fce0000000000 */
[----:B-1----:R-:W-:Y:S05]  /*b3f0*/  CALL.ABS.NOINC R2 ;  /* 0x0000000002007343 */ /* 0x002fea0003c00000 */
.L_x_8042:
        /* <DEDUP_REMOVED lines=16> */
.L_x_8041:
[----:B------:R-:W2:Y:S01]  /*b500*/  LDL.LU R2, [R1+0x18] ;  /* 0x0000180001027983 */ /* 0x000ea20000300800 */
[----:B------:R-:W-:Y:S01]  /*b510*/  ULDC.64 UR4, c[0x0][0xaf0] ;  /* 0x0002bc0000047ab9 */ /* 0x000fe20000000a00 */
[----:B------:R-:W0:Y:S02]  /*b520*/  LDC R4, c[0x0][0x428] ;  /* 0x00010a00ff047b82 */ /* 0x000e240000000800 */
        /* <DEDUP_REMOVED lines=18> */
[----:B------:R-:W-:Y:S01]  /*b650*/  IMAD.MOV.U32 R4, RZ, RZ, R18 ;  /* 0x000000ffff047224 */ /* 0x000fe200078e0012 */
[----:B------:R-:W-:Y:S01]  /*b660*/  PLOP3.LUT P1, PT, P6, PT, PT, 0x8, 0x0 ;  /* 0x000000000000781c */ /* 0x000fe2000372e170 */
[----:B------:R-:W-:-:S10]  /*b670*/  IMAD R17, R17, 0x80, R8 ;  /* 0x0000008011117824 */ /* 0x000fd400078e0208 */
[----:B------:R-:W0:Y:S08]  /*b680*/  @P0 LDC R7, c[0x0][0x42c] ;  /* 0x00010b00ff070b82 */ /* 0x000e300000000800 */
[----:B------:R-:W2:Y:S01]  /*b690*/  @P0 LDC R5, c[0x0][0x430] ;  /* 0x00010c00ff050b82 */ /* 0x000ea20000000800 */
[----:B0-----:R-:W-:-:S05]  /*b6a0*/  @P0 IMAD.HI.U32 R6, R18, R7, RZ ;  /* 0x0000000712060227 */ /* 0x001fca00078e00ff */
[----:B--2---:R-:W-:Y:S02]  /*b6b0*/  @P0 SHF.R.U32.HI R4, RZ, R5, R6 ;  /* 0x00000005ff040219 */ /* 0x004fe40000011606 */
[----:B------:R-:W-:-:S04]  /*b6c0*/  ISETP.NE.U32.AND P0, PT, RZ, UR4, PT ;  /* 0x00000004ff007c0c */ /* 0x000fc8000bf05070 */
[----:B------:R-:W-:-:S04]  /*b6d0*/  ISETP.NE.AND.EX P0, PT, RZ, UR5, PT, P0 ;  /* 0x00000005ff007c0c */ /* 0x000fc8000bf05300 */
[----:B-1----:R-:W-:-:S09]  /*b6e0*/  SEL R6, R9, RZ, !P0 ;  /* 0x000000ff09067207 */ /* 0x002fd20004000000 */
.L_x_8043:
        /* <DEDUP_REMOVED lines=17> */
.L_x_8115:
[----:B------:R-:W2:Y:S01]  /*b800*/  LDL R8, [R1+0x14] ;  /* 0x0000140001087983 */ /* 0x000ea20000100800 */
[----:B------:R-:W-:Y:S01]  /*b810*/  UMOV UR4, 0xffffffff ;  /* 0xffffffff00047882 */ /* 0x000fe20000000000 */
[----:B------:R-:W-:Y:S01]  /*b820*/  SHF.R.S32.HI R5, RZ, 0x1f, R0 ;  /* 0x0000001fff057819 */ /* 0x000fe20000011400 */
[----:B--2---:R-:W-:Y:S01]  /*b830*/  VIADD R9, R8, 0xffffffff ;  /* 0xffffffff08097836 */ /* 0x004fe20000000000 */
[----:B------:R-:W-:Y:S06]  /*b840*/  BRA.DIV UR4, `(.L_x_8045) ;  /* 0x0000003604487947 */ /* 0x000fec000b800000 */
[----:B------:R-:W-:-:S13]  /*b850*/  ELECT P6, URZ, PT ;  /* 0x00000000003f782f */ /* 0x000fda00038c0000 */
.L_x_8118:
        /* <DEDUP_REMOVED lines=24> */
.L_x_8047:
        /* <DEDUP_REMOVED lines=9> */
.L_x_8119:
        /* <DEDUP_REMOVED lines=11> */
.L_x_8049:
        /* <DEDUP_REMOVED lines=23> */
.L_x_8046:
        /* <DEDUP_REMOVED lines=15> */
[----:B------:R-:W-:Y:S01]  /*bd80*/  UIADD3 UR6, UP0, UR48, 0x770, URZ ;  /* 0x0000077030067890 */ /* 0x000fe2000ff1e03f */
[----:B------:R-:W-:Y:S01]  /*bd90*/  IMAD.MOV.U32 R6, RZ, RZ, 0x4000 ;  /* 0x00004000ff067424 */ /* 0x000fe200078e00ff */
[----:B------:R-:W-:Y:S01]  /*bda0*/  UMOV UR15, 0x12f00000 ;  /* 0x12f00000000f7882 */ /* 0x000fe20000000000 */
[----:B------:R-:W-:Y:S01]  /*bdb0*/  UMOV UR10, URZ ;  /* 0x0000003f000a7c82 */ /* 0x000fe20008000000 */
[----:B------:R-:W-:Y:S01]  /*bdc0*/  UIADD3.X UR7, URZ, UR49, URZ, UP0, !UPT ;  /* 0x000000313f077290 */ /* 0x000fe200087fe43f */
[----:B------:R0:W-:Y:S01]  /*bdd0*/  SYNCS.ARRIVE.TRANS64 RZ, [R8+URZ+0x32400], R6 ;  /* 0x0324000608ff79a7 */ /* 0x0001e2000800003f */
[----:B------:R-:W-:-:S02]  /*bde0*/  UIADD3 UR8, UR16, 0x18400, URZ ;  /* 0x0001840010087890 */ /* 0x000fc4000fffe03f */
[----:B------:R-:W-:Y:S02]  /*bdf0*/  UIADD3 UR9, UR16, 0x32400, URZ ;  /* 0x0003240010097890 */ /* 0x000fe4000fffe03f */
[----:B------:R-:W-:Y:S02]  /*be00*/  UIADD3 UR40, UR16, 0x22400, URZ ;  /* 0x0002240010287890 */ /* 0x000fe4000fffe03f */
[----:B------:R-:W-:Y:S02]  /*be10*/  UIADD3 UR41, UR16, 0x32410, URZ ;  /* 0x0003241010297890 */ /* 0x000fe4000fffe03f */
[----:B------:R-:W-:Y:S01]  /*be20*/  UIADD3 UR32, UR16, 0x26400, URZ ;  /* 0x0002640010207890 */ /* 0x000fe2000fffe03f */
[----:B0-----:R-:W-:Y:S01]  /*be30*/  IMAD.MOV.U32 R6, RZ, RZ, 0x10000 ;  /* 0x00010000ff067424 */ /* 0x001fe200078e00ff */
[----:B------:R-:W-:Y:S01]  /*be40*/  UIADD3 UR24, UR16, 0x2a400, URZ ;  /* 0x0002a40010187890 */ /* 0x000fe2000fffe03f */
[----:B------:R0:W-:Y:S01]  /*be50*/  UTMALDG.4D [UR8], [UR4], desc[UR14] ;  /* 0x00000e08040075b4 */ /* 0x0001e20008019000 */
[----:B------:R-:W-:Y:S01]  /*be60*/  UIADD3 UR16, UR16, 0x2e400, URZ ;  /* 0x0002e40010107890 */ /* 0x000fe2000fffe03f */
[----:B------:R-:W-:Y:S01]  /*be70*/  UMOV UR43, UR11 ;  /* 0x0000000b002b7c82 */ /* 0x000fe20008000000 */
        /* <DEDUP_REMOVED lines=23> */
[----:B0-----:R-:W-:Y:S01]  /*bff0*/  NOP ;  /* 0x0000000000007918 */ /* 0x001fe20000000000 */
.L_x_8051:
[----:B------:R-:W-:Y:S05]  /*c000*/  BSYNC B0 ;  /* 0x0000000000007941 */ /* 0x000fea0003800000 */
.L_x_8050:
        /* <DEDUP_REMOVED lines=8> */
.L_x_8120:
[----:B------:R-:W-:Y:S01]  /*c090*/  ULDC.64 UR38, c[0x0][0x3f8] ;  /* 0x0000fe0000267ab9 */ /* 0x000fe20000000a00 */
[----:B------:R-:W-:Y:S01]  /*c0a0*/  ULDC.64 UR46, c[0x0][0x408] ;  /* 0x00010200002e7ab9 */ /* 0x000fe20000000a00 */
        /* <DEDUP_REMOVED lines=11> */
.L_x_8121:
        /* <DEDUP_REMOVED lines=11> */
.L_x_8056:
        /* <DEDUP_REMOVED lines=38> */
.L_x_8054:
[----:B------:R-:W-:Y:S05]  /*c470*/  BSYNC B0 ;  /* 0x0000000000007941 */ /* 0x000fea0003800000 */
.L_x_8053:
        /* <DEDUP_REMOVED lines=46> */
.L_x_8063:
[----:B-1----:R-:W1:Y:S01]  /*c760*/  S2R R3, SR_CgaCtaId ;  /* 0x0000000000037919 */ /* 0x002e620000008800 */
[----:B------:R-:W-:Y:S02]  /*c770*/  MOV R2, 0x400 ;  /* 0x0000040000027802 */ /* 0x000fe40000000f00 */
[----:B------:R-:W-:Y:S02]  /*c780*/  SHF.L.U32 R6, R14, 0x1f, RZ ;  /* 0x0000001f0e067819 */ /* 0x000fe400000006ff */
[----:B-1----:R-:W-:-:S05]  /*c790*/  LEA R2, R3, R2, 0x18 ;  /* 0x0000000203027211 */ /* 0x002fca00078ec0ff */
[----:B------:R-:W-:-:S04]  /*c7a0*/  IMAD R3, R15, 0x8, R2 ;  /* 0x000000080f037824 */ /* 0x000fc800078e0202 */
[----:B------:R-:W1:Y:S02]  /*c7b0*/  SYNCS.PHASECHK.TRANS64.TRYWAIT P0, [R3+URZ+0x32440], R6 ;  /* 0x03244006030075a7 */ /* 0x000e64000800017f */
[----:B-1----:R-:W-:Y:S05]  /*c7c0*/  @!P0 BRA `(.L_x_8064) ;  /* 0x0000002400d08947 */ /* 0x002fea0003800000 */
.L_x_8122:
        /* <DEDUP_REMOVED lines=11> */
.L_x_8065:
        /* <DEDUP_REMOVED lines=22> */
.L_x_8123:
        /* <DEDUP_REMOVED lines=8> */
.L_x_8067:
        /* <DEDUP_REMOVED lines=34> */
.L_x_8062:
[----:B------:R-:W-:Y:S05]  /*cc80*/  BSYNC B2 ;  /* 0x0000000000027941 */ /* 0x000fea0003800000 */
.L_x_8061:
[----:B------:R-:W2:Y:S02]  /*cc90*/  LDL.LU R2, [R1+0x14] ;  /* 0x0000140001027983 */ /* 0x000ea40000300800 */
[----:B--2---:R-:W-:-:S07]  /*cca0*/  VIADD R8, R2, 0xfffffffd ;  /* 0xfffffffd02087836 */ /* 0x004fce0000000000 */
.L_x_8060:
[----:B------:R-:W-:Y:S05]  /*ccb0*/  BSYNC B1 ;  /* 0x0000000000017941 */ /* 0x000fea0003800000 */
.L_x_8059:
[----:B------:R-:W-:-:S05]  /*ccc0*/  IMAD.MOV R2, RZ, RZ, -R11 ;  /* 0x000000ffff027224 */ /* 0x000fca00078e0a0b */
[----:B------:R-:W-:-:S13]  /*ccd0*/  ISETP.NE.AND P0, PT, R9, R2, PT ;  /* 0x000000020900720c */ /* 0x000fda0003f05270 */
[----:B------:R-:W-:Y:S05]  /*cce0*/  @!P0 BRA `(.L_x_8058) ;  /* 0x0000000c00908947 */ /* 0x000fea0003800000 */
.L_x_8082:
        /* <DEDUP_REMOVED lines=15> */
[----:B------:R-:W-:Y:S02]  /*cde0*/  IMAD.MOV.U32 R11, RZ, RZ, R8 ;  /* 0x000000ffff0b7224 */ /* 0x000fe400078e0008 */
        /* <DEDUP_REMOVED lines=15> */
.L_x_8070:
[----:B------:R-:W2:Y:S01]  /*cee0*/  S2R R3, SR_CgaCtaId ;  /* 0x0000000000037919 */ /* 0x000ea20000008800 */
[----:B------:R-:W-:-:S04]  /*cef0*/  MOV R2, 0x400 ;  /* 0x0000040000027802 */ /* 0x000fc80000000f00 */
[----:B--2---:R-:W-:Y:S02]  /*cf00*/  LEA R2, R3, R2, 0x18 ;  /* 0x0000000203027211 */ /* 0x004fe400078ec0ff */
[----:B------:R-:W-:-:S03]  /*cf10*/  SHF.L.U32 R3, R10, 0x1f, RZ ;  /* 0x0000001f0a037819 */ /* 0x000fc600000006ff */
[----:B------:R-:W-:-:S04]  /*cf20*/  IMAD R2, R9, 0x8, R2 ;  /* 0x0000000809027824 */ /* 0x000fc800078e0202 */
[----:B------:R-:W2:Y:S02]  /*cf30*/  SYNCS.PHASECHK.TRANS64.TRYWAIT P0, [R2+URZ+0x32440], R3 ;  /* 0x03244003020075a7 */ /* 0x000ea4000800017f */
[----:B--2---:R-:W-:Y:S05]  /*cf40*/  @!P0 BRA `(.L_x_8071) ;  /* 0x0000002000188947 */ /* 0x004fea0003800000 */
.L_x_8124:
        /* <DEDUP_REMOVED lines=11> */
.L_x_8072:
        /* <DEDUP_REMOVED lines=21> */
.L_x_8125:
        /* <DEDUP_REMOVED lines=8> */
.L_x_8074:
        /* <DEDUP_REMOVED lines=33> */
.L_x_8069:
[----:B------:R-:W-:Y:S05]  /*d3e0*/  BSYNC B1 ;  /* 0x0000000000017941 */ /* 0x000fea0003800000 */
.L_x_8068:
        /* <DEDUP_REMOVED lines=13> */
[----:B------:R-:W2:Y:S01]  /*d4c0*/  LDC R6, c[0x0][0x41c] ;  /* 0x00010700ff067b82 */ /* 0x000ea20000000800 */
        /* <DEDUP_REMOVED lines=15> */
.L_x_8077:
[----:B------:R-:W3:Y:S01]  /*d5c0*/  S2R R3, SR_CgaCtaId ;  /* 0x0000000000037919 */ /* 0x000ee20000008800 */
[----:B------:R-:W-:-:S04]  /*d5d0*/  MOV R2, 0x400 ;  /* 0x0000040000027802 */ /* 0x000fc80000000f00 */
[----:B---3--:R-:W-:Y:S02]  /*d5e0*/  LEA R2, R3, R2, 0x18 ;  /* 0x0000000203027211 */ /* 0x008fe400078ec0ff */
[----:B------:R-:W-:-:S03]  /*d5f0*/  SHF.L.U32 R3, R11, 0x1f, RZ ;  /* 0x0000001f0b037819 */ /* 0x000fc600000006ff */
[----:B------:R-:W-:-:S04]  /*d600*/  IMAD R2, R12, 0x8, R2 ;  /* 0x000000080c027824 */ /* 0x000fc800078e0202 */
[----:B------:R-:W3:Y:S02]  /*d610*/  SYNCS.PHASECHK.TRANS64.TRYWAIT P0, [R2+URZ+0x32440], R3 ;  /* 0x03244003020075a7 */ /* 0x000ee4000800017f */
[----:B---3--:R-:W-:Y:S05]  /*d620*/  @!P0 BRA `(.L_x_8078) ;  /* 0x0000001800888947 */ /* 0x008fea0003800000 */
.L_x_8126:
        /* <DEDUP_REMOVED lines=11> */
.L_x_8079:
        /* <DEDUP_REMOVED lines=22> */
.L_x_8127:
        /* <DEDUP_REMOVED lines=8> */
.L_x_8081:
        /* <DEDUP_REMOVED lines=34> */
.L_x_8076:
[----:B------:R-:W-:Y:S05]  /*dae0*/  BSYNC B1 ;  /* 0x0000000000017941 */ /* 0x000fea0003800000 */
.L_x_8075:
[C---:B------:R-:W-:Y:S01]  /*daf0*/  ISETP.GT.AND P0, PT, R8.reuse, 0x1, PT ;  /* 0x000000010800780c */ /* 0x040fe20003f04270 */
[----:B------:R-:W-:-:S04]  /*db00*/  VIADD R2, R8, 0xfffffffe ;  /* 0xfffffffe08027836 */ /* 0x000fc80000000000 */
[----:B------:R-:W-:-:S08]  /*db10*/  IMAD.MOV.U32 R8, RZ, RZ, R2 ;  /* 0x000000ffff087224 */ /* 0x000fd000078e0002 */
[----:B------:R-:W-:Y:S05]  /*db20*/  @P0 BRA `(.L_x_8082) ;  /* 0xfffffff000700947 */ /* 0x000fea000383ffff */
.L_x_8058:
[----:B------:R-:W-:Y:S05]  /*db30*/  BSYNC B0 ;  /* 0x0000000000007941 */ /* 0x000fea0003800000 */
.L_x_8057:
        /* <DEDUP_REMOVED lines=23> */
.L_x_8084:
[----:B------:R-:W-:Y:S05]  /*dcb0*/  BSYNC B0 ;  /* 0x0000000000007941 */ /* 0x000fea0003800000 */
.L_x_8083:
[----:B--2---:R-:W2:Y:S02]  /*dcc0*/  LDL.LU R2, [R1+0x4] ;  /* 0x0000040001027983 */ /* 0x004ea40000300800 */
[----:B--2---:R-:W-:-:S05]  /*dcd0*/  LOP3.LUT R2, R2, R0, RZ, 0x3c, !PT ;  /* 0x0000000002027212 */ /* 0x004fca00078e3cff */
[----:B------:R2:W-:Y:S02]  /*dce0*/  STL [R1+0x4], R2 ;  /* 0x0000040201007387 */ /* 0x0005e40000100800 */
.L_x_8039:
[----:B------:R-:W-:Y:S05]  /*dcf0*/  BSYNC B6 ;  /* 0x0000000000067941 */ /* 0x000fea0003800000 */
.L_x_8037:
[----:B------:R-:W-:-:S03]  /*dd00*/  UMOV UR4, 0xffffffff ;  /* 0xffffffff00047882 */ /* 0x000fc60000000000 */
[----:B------:R-:W-:Y:S05]  /*dd10*/  BRA.DIV UR4, `(.L_x_8085) ;  /* 0x0000001204f47947 */ /* 0x000fea000b800000 */
[----:B------:R3:W4:Y:S04]  /*dd20*/  SHFL.IDX PT, R4, R16, RZ, 0x1f ;  /* 0x00001fff10047589 */ /* 0x00072800000e0000 */
[----:B------:R3:W0:Y:S02]  /*dd30*/  SHFL.IDX PT, R5, R16, 0x1, 0x1f ;  /* 0x00201f0010057f89 */ /* 0x00062400000e0000 */
.L_x_8131:
        /* <DEDUP_REMOVED lines=13> */
.L_x_8087:
[----:B------:R-:W-:Y:S05]  /*de10*/  BSYNC B0 ;  /* 0x0000000000007941 */ /* 0x000fea0003800000 */
.L_x_8086:
        /* <DEDUP_REMOVED lines=23> */
.L_x_8139:
[----:B------:R-:W-:Y:S02]  /*df90*/  ULDC UR4, c[0x0][0xd10] ;  /* 0x0003440000047ab9 */ /* 0x000fe40000000800 */
[----:B---3--:R-:W-:-:S04]  /*dfa0*/  IMAD.U32 R16, RZ, RZ, UR4 ;  /* 0x00000004ff107e24 */ /* 0x008fc8000f8e00ff */
[----:B--2---:R-:W-:-:S04]  /*dfb0*/  IMAD R6, R14, R16, RZ ;  /* 0x000000100e067224 */ /* 0x004fc800078e02ff */
[----:B------:R-:W-:-:S05]  /*dfc0*/  IMAD.IADD R5, R5, 0x1, R6 ;  /* 0x0000000105057824 */ /* 0x000fca00078e0206 */
[----:B----4-:R-:W-:-:S13]  /*dfd0*/  ISETP.GT.AND P0, PT, R5, R4, PT ;  /* 0x000000040500720c */ /* 0x010fda0003f04270 */
[----:B------:R-:W-:Y:S05]  /*dfe0*/  @P0 BRA `(.L_x_8089) ;  /* 0x0000000000b40947 */ /* 0x000fea0003800000 */
[----:B------:R-:W2:Y:S02]  /*dff0*/  LDC R0, c[0x0][0xd14] ;  /* 0x00034500ff007b82 */ /* 0x000ea40000000800 */
.L_x_8094:
        /* <DEDUP_REMOVED lines=14> */
.L_x_8092:
[----:B------:R-:W-:Y:S05]  /*e0e0*/  BSYNC B0 ;  /* 0x0000000000007941 */ /* 0x000fea0003800000 */
.L_x_8091:
        /* <DEDUP_REMOVED lines=23> */
.L_x_8147:
[----:B------:R-:W-:Y:S02]  /*e260*/  ULDC UR4, c[0x0][0xd10] ;  /* 0x0003440000047ab9 */ /* 0x000fe40000000800 */
[----:B------:R-:W-:-:S04]  /*e270*/  IMAD.U32 R16, RZ, RZ, UR4 ;  /* 0x00000004ff107e24 */ /* 0x000fc8000f8e00ff */
[----:B--2---:R-:W-:-:S04]  /*e280*/  IMAD R6, R14, R16, RZ ;  /* 0x000000100e067224 */ /* 0x004fc800078e02ff */
[----:B------:R-:W-:-:S05]  /*e290*/  IMAD.IADD R5, R6, 0x1, R5 ;  /* 0x0000000106057824 */ /* 0x000fca00078e0205 */
[----:B------:R-:W-:-:S13]  /*e2a0*/  ISETP.GT.AND P0, PT, R5, R4, PT ;  /* 0x000000040500720c */ /* 0x000fda0003f04270 */
[----:B------:R-:W-:Y:S05]  /*e2b0*/  @!P0 BRA `(.L_x_8094) ;  /* 0xfffffffc00508947 */ /* 0x000fea000383ffff */
.L_x_8089:
        /* <DEDUP_REMOVED lines=8> */
.L_x_8151:
[----:B------:R-:W-:Y:S01]  /*e340*/  ISETP.NE.AND P0, PT, R7, RZ, PT ;  /* 0x000000ff0700720c */ /* 0x000fe20003f05270 */
[----:B------:R-:W-:-:S12]  /*e350*/  IMAD.MOV.U32 R14, RZ, RZ, RZ ;  /* 0x000000ffff0e7224 */ /* 0x000fd800078e00ff */
[----:B------:R-:W-:Y:S05]  /*e360*/  @!P0 BRA `(.L_x_8096) ;  /* 0x0000000000108947 */ /* 0x000fea0003800000 */
[----:B------:R-:W-:Y:S01]  /*e370*/  UMOV UR4, 0xffffffff ;  /* 0xffffffff00047882 */ /* 0x000fe20000000000 */
[----:B-1----:R-:W-:Y:S02]  /*e380*/  VIADD R12, R5, 0xffffffff ;  /* 0xffffffff050c7836 */ /* 0x002fe40000000000 */
[----:B------:R-:W-:Y:S05]  /*e390*/  BRA.DIV UR4, `(.L_x_8097) ;  /* 0x0000001604887947 */ /* 0x000fea000b800000 */
[----:B------:R4:W1:Y:S02]  /*e3a0*/  SHFL.IDX PT, R14, R2, R12, 0x1f ;  /* 0x00001f0c020e7589 */ /* 0x00086400000e0000 */
.L_x_8096:
[----:B---3--:R-:W-:Y:S01]  /*e3b0*/  IABS R7, R17 ;  /* 0x0000001100077213 */ /* 0x008fe20000000000 */
[----:B-1----:R-:W-:Y:S02]  /*e3c0*/  IMAD R16, R14, R16, R6 ;  /* 0x000000100e107224 */ /* 0x002fe400078e0206 */
[----:B------:R-:W-:Y:S01]  /*e3d0*/  IMAD.IADD R19, R5, 0x1, R19 ;  /* 0x0000000105137824 */ /* 0x000fe200078e0213 */
[----:B------:R-:W1:Y:S08]  /*e3e0*/  I2F.RP R8, R7 ;  /* 0x0000000700087306 */ /* 0x000e700000209400 */
[----:B-1----:R-:W2:Y:S02]  /*e3f0*/  MUFU.RCP R8, R8 ;  /* 0x0000000800087308 */ /* 0x002ea40000001000 */
[----:B--2---:R-:W-:-:S06]  /*e400*/  VIADD R3, R8, 0xffffffe ;  /* 0x0ffffffe08037836 */ /* 0x004fcc0000000000 */
[----:B------:R-:W0:Y:S02]  /*e410*/  F2I.FTZ.U32.TRUNC.NTZ R3, R3 ;  /* 0x0000000300037305 */ /* 0x000e24000021f000 */
[----:B0---4-:R-:W-:-:S05]  /*e420*/  IADD3 R2, RZ, -R3, RZ ;  /* 0x80000003ff027210 */ /* 0x011fca0007ffe0ff */
        /* <DEDUP_REMOVED lines=23> */
.L_x_8090:
[----:B------:R-:W-:Y:S01]  /*e5a0*/  UMOV UR4, URZ ;  /* 0x0000003f00047c82 */ /* 0x000fe20008000000 */
[----:B------:R-:W-:Y:S01]  /*e5b0*/  UMOV UR5, URZ ;  /* 0x0000003f00057c82 */ /* 0x000fe20008000000 */
[----:B------:R-:W-:Y:S01]  /*e5c0*/  ULDC UR6, c[0x0][0xd14] ;  /* 0x0003450000067ab9 */ /* 0x000fe20000000800 */
[----:B------:R-:W-:Y:S02]  /*e5d0*/  IMAD.MOV.U32 R16, RZ, RZ, R4 ;  /* 0x000000ffff107224 */ /* 0x000fe400078e0004 */
[----:B------:R-:W-:Y:S02]  /*e5e0*/  IMAD.U32 R17, RZ, RZ, UR4 ;  /* 0x00000004ff117e24 */ /* 0x000fe4000f8e00ff */
[----:B------:R-:W-:Y:S02]  /*e5f0*/  IMAD.U32 R18, RZ, RZ, UR5 ;  /* 0x00000005ff127e24 */ /* 0x000fe4000f8e00ff */
[----:B------:R-:W-:-:S07]  /*e600*/  IMAD.U32 R19, RZ, RZ, UR6 ;  /* 0x00000006ff137e24 */ /* 0x000fce000f8e00ff */
.L_x_8098:
        /* <DEDUP_REMOVED lines=12> */
.L_x_8035:
[----:B------:R-:W3:Y:S01]  /*e6d0*/  S2R R3, SR_CgaCtaId ;  /* 0x0000000000037919 */ /* 0x000ee20000008800 */
[----:B------:R-:W-:Y:S01]  /*e6e0*/  UIADD3 UR4, UR50, 0x1, URZ ;  /* 0x0000000132047890 */ /* 0x000fe2000fffe03f */
[----:B0-----:R-:W-:-:S03]  /*e6f0*/  MOV R0, 0x400 ;  /* 0x0000040000007802 */ /* 0x001fc60000000f00 */
[----:B------:R-:W-:-:S04]  /*e700*/  ULEA.HI UR5, UR4, UR4, URZ, 0x1 ;  /* 0x0000000404057291 */ /* 0x000fc8000f8f083f */
[----:B------:R-:W-:-:S04]  /*e710*/  ULOP3.LUT UR5, UR5, 0xfffffffe, URZ, 0xc0, !UPT ;  /* 0xfffffffe05057892 */ /* 0x000fc8000f8ec03f */
[----:B------:R-:W-:Y:S01]  /*e720*/  UIADD3 UR5, UR4, -UR5, URZ ;  /* 0x8000000504057290 */ /* 0x000fe2000fffe03f */
[----:B---3--:R-:W-:-:S05]  /*e730*/  LEA R0, R3, R0, 0x18 ;  /* 0x0000000003007211 */ /* 0x008fca00078ec0ff */
[----:B------:R-:W-:-:S05]  /*e740*/  IMAD.U32 R3, RZ, RZ, UR5 ;  /* 0x00000005ff037e24 */ /* 0x000fca000f8e00ff */
[----:B------:R-:W-:-:S04]  /*e750*/  SHF.L.U32 R3, R3, 0x1f, RZ ;  /* 0x0000001f03037819 */ /* 0x000fc800000006ff */
[----:B------:R-:W0:Y:S02]  /*e760*/  SYNCS.PHASECHK.TRANS64.TRYWAIT P0, [R0+URZ+0x32420], R3 ;  /* 0x03242003000075a7 */ /* 0x000e24000800017f */
[----:B0-----:R-:W-:Y:S05]  /*e770*/  @!P0 BRA `(.L_x_8100) ;  /* 0x0000001000b48947 */ /* 0x001fea0003800000 */
.L_x_8154:
[----:B------:R-:W-:-:S03]  /*e780*/  UMOV UR4, 0xffffffff ;  /* 0xffffffff00047882 */ /* 0x000fc60000000000 */
[----:B------:R-:W-:Y:S05]  /*e790*/  BRA.DIV UR4, `(.L_x_8101) ;  /* 0x0000001204c07947 */ /* 0x000fea000b800000 */
[----:B--2---:R-:W2:Y:S02]  /*e7a0*/  S2R R2, SR_TID.X ;  /* 0x0000000000027919 */ /* 0x004ea40000002100 */
[----:B--2---:R-:W-:-:S04]  /*e7b0*/  SHF.R.U32.HI R2, RZ, 0x5, R2 ;  /* 0x00000005ff027819 */ /* 0x004fc80000011602 */
[----:B------:R-:W-:-:S05]  /*e7c0*/  LOP3.LUT R2, R2, 0x3, RZ, 0xc0, !PT ;  /* 0x0000000302027812 */ /* 0x000fca00078ec0ff */
[----:B------:R2:W3:Y:S02]  /*e7d0*/  SHFL.IDX PT, R14, R2, RZ, 0x1f ;  /* 0x00001fff020e7589 */ /* 0x0004e400000e0000 */
.L_x_8157:
[----:B---3--:R-:W-:Y:S01]  /*e7e0*/  ISETP.NE.AND P0, PT, R14, RZ, PT ;  /* 0x000000ff0e00720c */ /* 0x008fe20003f05270 */
[----:B------:R-:W-:-:S12]  /*e7f0*/  BSSY B0, `(.L_x_8102) ;  /* 0x0000029000007945 */ /* 0x000fd80003800000 */
[----:B------:R-:W-:Y:S05]  /*e800*/  @P0 BRA `(.L_x_8103) ;  /* 0x00000000009c0947 */ /* 0x000fea0003800000 */
[----:B------:R-:W-:-:S03]  /*e810*/  UMOV UR4, 0xffffffff ;  /* 0xffffffff00047882 */ /* 0x000fc60000000000 */
[----:B------:R-:W-:Y:S05]  /*e820*/  BRA.DIV UR4, `(.L_x_8104) ;  /* 0x0000001204d07947 */ /* 0x000fea000b800000 */
[----:B------:R-:W-:-:S13]  /*e830*/  ELECT P6, URZ, PT ;  /* 0x00000000003f782f */ /* 0x000fda00038c0000 */
.L_x_8160:
        /* <DEDUP_REMOVED lines=8> */
.L_x_8105:
        /* <DEDUP_REMOVED lines=14> */
.L_x_8161:
[----:B------:R-:W2:Y:S02]  /*e9a0*/  SYNCS.PHASECHK.TRANS64.TRYWAIT P0, [R7+URZ], R2 ;  /* 0x00000002070075a7 */ /* 0x000ea4000800017f */
[----:B--2---:R-:W-:Y:S05]  /*e9b0*/  @!P0 BRA `(.L_x_8107) ;  /* 0x0000001000a08947 */ /* 0x004fea0003800000 */
.L_x_8162:
[----:B------:R-:W-:Y:S05]  /*e9c0*/  @!P2 BRA `(.L_x_8108) ;  /* 0x000000000004a947 */ /* 0x000fea0003800000 */
[----:B------:R-:W-:Y:S01]  /*e9d0*/  BPT.TRAP 0x1 ;  /* 0x000000040000795c */ /* 0x000fe20000300000 */
.L_x_8108:
[----:B------:R-:W3:Y:S01]  /*e9e0*/  LDL.LU R4, [R1] ;  /* 0x0000000001047983 */ /* 0x000ee20000300800 */
[----:B------:R-:W-:-:S04]  /*e9f0*/  VIADD R0, R0, 0x32460 ;  /* 0x0003246000007836 */ /* 0x000fc80000000000 */
[----:B---3--:R-:W-:-:S04]  /*ea00*/  IMAD R4, R4, 0x8, R0 ;  /* 0x0000000804047824 */ /* 0x008fc800078e0200 */
[----:B------:R-:W3:Y:S02]  /*ea10*/  SYNCS.PHASECHK.TRANS64.TRYWAIT P0, [R4+URZ], R5 ;  /* 0x00000005040075a7 */ /* 0x000ee4000800017f */
[----:B---3--:R-:W-:Y:S05]  /*ea20*/  @!P0 BRA `(.L_x_8109) ;  /* 0x0000001000988947 */ /* 0x008fea0003800000 */
.L_x_8163:
[----:B------:R-:W-:-:S07]  /*ea30*/  IMAD R3, R3, 0x8, R0 ;  /* 0x0000000803037824 */ /* 0x000fce00078e0200 */
.L_x_8110:
[----:B----4-:R4:W0:Y:S02]  /*ea40*/  SYNCS.PHASECHK.TRANS64.TRYWAIT P0, [R3+URZ], R2 ;  /* 0x00000002030075a7 */ /* 0x010824000800017f */
[----:B0-----:R-:W-:Y:S05]  /*ea50*/  @!P0 NANOSLEEP.SYNCS 0x989680 ;  /* 0x009896800000895d */ /* 0x001fea0003900000 */
[----:B------:R-:W0:Y:S02]  /*ea60*/  @!P0 SYNCS.PHASECHK.TRANS64 P0, [R3+URZ], R2 ;  /* 0x00000002030085a7 */ /* 0x000e24000800007f */
[----:B0-----:R-:W-:Y:S05]  /*ea70*/  @!P0 BRA `(.L_x_8110) ;  /* 0xfffffffc00f08947 */ /* 0x001fea000383ffff */
.L_x_8103:
[----:B------:R-:W-:Y:S05]  /*ea80*/  BSYNC B0 ;  /* 0x0000000000007941 */ /* 0x000fea0003800000 */
.L_x_8102:
[----:B------:R-:W-:Y:S05]  /*ea90*/  EXIT ;  /* 0x000000000000794d */ /* 0x000fea0003800000 */
.L_x_7988:
[----:B0-----:R0:W1:Y:S02]  /*eaa0*/  SYNCS.PHASECHK.TRANS64.TRYWAIT P0, [R4+URZ+0x32400], R3 ;  /* 0x03240003040075a7 */ /* 0x001064000800017f */
[----:B-1----:R-:W-:Y:S05]  /*eab0*/  @!P0 NANOSLEEP.SYNCS 0x989680 ;  /* 0x009896800000895d */ /* 0x002fea0003900000 */
[----:B------:R-:W1:Y:S02]  /*eac0*/  @!P0 SYNCS.PHASECHK.TRANS64 P0, [R4+URZ+0x32400], R3 ;  /* 0x03240003040085a7 */ /* 0x000e64000800007f */
[----:B-1----:R-:W-:Y:S05]  /*ead0*/  @!P0 BRA `(.L_x_7988) ;  /* 0xfffffffc00f08947 */ /* 0x002fea000383ffff */
[----:B------:R-:W-:Y:S05]  /*eae0*/  BRA `(.L_x_8111) ;  /* 0xffffff2c00887947 */ /* 0x000fea000383ffff */
.L_x_7992:
[----:B--2---:R2:W3:Y:S02]  /*eaf0*/  SYNCS.PHASECHK.TRANS64.TRYWAIT P1, [R0+URZ+0x32430], R5 ;  /* 0x03243005000075a7 */ /* 0x0044e4000802017f */
[----:B---3--:R-:W-:Y:S05]  /*eb00*/  @!P1 NANOSLEEP.SYNCS 0x989680 ;  /* 0x009896800000995d */ /* 0x008fea0003900000 */
[----:B------:R-:W3:Y:S02]  /*eb10*/  @!P1 SYNCS.PHASECHK.TRANS64 P1, [R0+URZ+0x32430], R5 ;  /* 0x03243005000095a7 */ /* 0x000ee4000802007f */
[----:B---3--:R-:W-:Y:S05]  /*eb20*/  @!P1 BRA `(.L_x_7992) ;  /* 0xfffffffc00f09947 */ /* 0x008fea000383ffff */
[----:B------:R-:W-:Y:S05]  /*eb30*/  BRA `(.L_x_7991) ;  /* 0xffffff2c00bc7947 */ /* 0x000fea000383ffff */
.L_x_7993:
[----:B---3--:R3:W4:Y:S02]  /*eb40*/  SYNCS.PHASECHK.TRANS64.TRYWAIT P1, [R4+URZ+0x32410], R3 ;  /* 0x03241003040075a7 */ /* 0x008724000802017f */
[----:B----4-:R-:W-:Y:S05]  /*eb50*/  @!P1 NANOSLEEP.SYNCS 0x989680 ;  /* 0x009896800000995d */ /* 0x010fea0003900000 */
[----:B------:R-:W4:Y:S02]  /*eb60*/  @!P1 SYNCS.PHASECHK.TRANS64 P1, [R4+URZ+0x32410], R3 ;  /* 0x03241003040095a7 */ /* 0x000f24000802007f */
[----:B----4-:R-:W-:Y:S05]  /*eb70*/  @!P1 BRA `(.L_x_7993) ;  /* 0xfffffffc00f09947 */ /* 0x010fea000383ffff */
[----:B------:R-:W-:Y:S05]  /*eb80*/  BRA `(.L_x_8112) ;  /* 0xffffff3000847947 */ /* 0x000fea000383ffff */
.L_x_7997:
[----:B------:R0:W0:Y:S02]  /*eb90*/  SYNCS.PHASECHK.TRANS64.TRYWAIT P1, [R0+URZ+0x32450], R5 ;  /* 0x03245005000075a7 */ /* 0x000024000802017f */
[----:B0-----:R-:W-:Y:S05]  /*eba0*/  @!P1 NANOSLEEP.SYNCS 0x989680 ;  /* 0x009896800000995d */ /* 0x001fea0003900000 */
[----:B------:R-:W0:Y:S02]  /*ebb0*/  @!P1 SYNCS.PHASECHK.TRANS64 P1, [R0+URZ+0x32450], R5 ;  /* 0x03245005000095a7 */ /* 0x000e24000802007f */
[----:B0-----:R-:W-:Y:S05]  /*ebc0*/  @!P1 BRA `(.L_x_7997) ;  /* 0xfffffffc00f09947 */ /* 0x001fea000383ffff */
[----:B------:R-:W-:Y:S05]  /*ebd0*/  BRA `(.L_x_7996) ;  /* 0xffffff3000907947 */ /* 0x000fea000383ffff */
.L_x_8002:
[----:B-1----:R-:W-:-:S04]  /*ebe0*/  IMAD.U32 R153, RZ, RZ, UR5 ;  /* 0x00000005ff997e24 */ /* 0x002fc8000f8e00ff */
[----:B------:R1:W2:Y:S03]  /*ebf0*/  SYNCS.PHASECHK.TRANS64.TRYWAIT P3, [R153+URZ+0x32430], R208 ;  /* 0x032430d0990075a7 */ /* 0x0002a6000806017f */
[----:B--2---:R-:W-:Y:S05]  /*ec00*/  @!P3 NANOSLEEP.SYNCS 0x989680 ;  /* 0x009896800000b95d */ /* 0x004fea0003900000 */
[----:B------:R-:W2:Y:S02]  /*ec10*/  @!P3 SYNCS.PHASECHK.TRANS64 P3, [R153+URZ+0x32430], R208 ;  /* 0x032430d09900b5a7 */ /* 0x000ea4000806007f */
[----:B--2---:R-:W-:Y:S05]  /*ec20*/  @!P3 BRA `(.L_x_8002) ;  /* 0xfffffffc00ecb947 */ /* 0x004fea000383ffff */
[----:B------:R-:W-:Y:S05]  /*ec30*/  BRA `(.L_x_8001) ;  /* 0xffffff5800087947 */ /* 0x000fea000383ffff */
.L_x_8006:
[----:B--2---:R-:W-:-:S04]  /*ec40*/  IMAD.U32 R209, RZ, RZ, UR5 ;  /* 0x00000005ffd17e24 */ /* 0x004fc8000f8e00ff */
[----:B------:R2:W3:Y:S03]  /*ec50*/  SYNCS.PHASECHK.TRANS64.TRYWAIT P3, [R209+URZ+0x32450], R208 ;  /* 0x032450d0d10075a7 */ /* 0x0004e6000806017f */
[----:B---3--:R-:W-:Y:S05]  /*ec60*/  @!P3 NANOSLEEP.SYNCS 0x989680 ;  /* 0x009896800000b95d */ /* 0x008fea0003900000 */
[----:B------:R-:W3:Y:S02]  /*ec70*/  @!P3 SYNCS.PHASECHK.TRANS64 P3, [R209+URZ+0x32450], R208 ;  /* 0x032450d0d100b5a7 */ /* 0x000ee4000806007f */
[----:B---3--:R-:W-:Y:S05]  /*ec80*/  @!P3 BRA `(.L_x_8006) ;  /* 0xfffffffc00ecb947 */ /* 0x008fea000383ffff */
[----:B------:R-:W-:Y:S05]  /*ec90*/  BRA `(.L_x_8005) ;  /* 0xffffff5800847947 */ /* 0x000fea000383ffff */
.L_x_8044:
        /* <DEDUP_REMOVED lines=11> */
.L_x_8114:
[----:B------:R-:W-:Y:S05]  /*ed50*/  BSYNC B0 ;  /* 0x0000000000007941 */ /* 0x000fea0003800000 */
.L_x_8113:
[----:B------:R-:W-:Y:S05]  /*ed60*/  BRA `(.L_x_8115) ;  /* 0xffffffc800a47947 */ /* 0x000fea000383ffff */
.L_x_8045:
[----:B------:R-:W-:Y:S01]  /*ed70*/  BSSY B0, `(.L_x_8116) ;  /* 0x0000006000007945 */ /* 0x000fe20003800000 */
[----:B------:R-:W-:-:S07]  /*ed80*/  IMAD.MOV.U32 R15, RZ, RZ, -0x1 ;  /* 0xffffffffff0f7424 */ /* 0x000fce00078e00ff */
[----:B------:R-:W-:Y:S05]  /*ed90*/  WARPSYNC.COLLECTIVE R15, `(.L_x_8117) ;  /* 0x000000000f0c7348 */ /* 0x000fea0003c00000 */
[----:B------:R-:W-:Y:S02]  /*eda0*/  ELECT P6, UR62, PT ;  /* 0x00000000003e782f */ /* 0x000fe400038c0000 */
[----:B------:R-:W-:Y:S01]  /*edb0*/  MOV R14, UR62 ;  /* 0x0000003e000e7c02 */ /* 0x000fe20008000f00 */
[----:B------:R-:W-:Y:S10]  /*edc0*/  ENDCOLLECTIVE ;  /* 0x000000000000791b */ /* 0x000ff40003800000 */
.L_x_8117:
[----:B------:R-:W-:Y:S05]  /*edd0*/  BSYNC B0 ;  /* 0x0000000000007941 */ /* 0x000fea0003800000 */
.L_x_8116:
[----:B------:R-:W-:Y:S05]  /*ede0*/  BRA `(.L_x_8118) ;  /* 0xffffffc8009c7947 */ /* 0x000fea000383ffff */
.L_x_8048:
[----:B0-----:R0:W1:Y:S02]  /*edf0*/  SYNCS.PHASECHK.TRANS64.TRYWAIT P0, [R8+URZ+0x32440], R10 ;  /* 0x0324400a080075a7 */ /* 0x001064000800017f */
[----:B-1----:R-:W-:Y:S05]  /*ee00*/  @!P0 NANOSLEEP.SYNCS 0x989680 ;  /* 0x009896800000895d */ /* 0x002fea0003900000 */
[----:B------:R-:W1:Y:S02]  /*ee10*/  @!P0 SYNCS.PHASECHK.TRANS64 P0, [R8+URZ+0x32440], R10 ;  /* 0x0324400a080085a7 */ /* 0x000e64000800007f */
[----:B-1----:R-:W-:Y:S05]  /*ee20*/  @!P0 BRA `(.L_x_8048) ;  /* 0xfffffffc00f08947 */ /* 0x002fea000383ffff */
[----:B------:R-:W-:Y:S05]  /*ee30*/  BRA `(.L_x_8119) ;  /* 0xffffffcc000c7947 */ /* 0x000fea000383ffff */
.L_x_8052:
        /* <DEDUP_REMOVED lines=8> */
.L_x_8055:
[----:B0-----:R0:W1:Y:S02]  /*eec0*/  SYNCS.PHASECHK.TRANS64.TRYWAIT P0, [R8+URZ+0x32460], R6 ;  /* 0x03246006080075a7 */ /* 0x001064000800017f */
[----:B-1----:R-:W-:Y:S05]  /*eed0*/  @!P0 NANOSLEEP.SYNCS 0x989680 ;  /* 0x009896800000895d */ /* 0x002fea0003900000 */
[----:B------:R-:W1:Y:S02]  /*eee0*/  @!P0 SYNCS.PHASECHK.TRANS64 P0, [R8+URZ+0x32460], R6 ;  /* 0x03246006080085a7 */ /* 0x000e64000800007f */
[----:B-1----:R-:W-:Y:S05]  /*eef0*/  @!P0 BRA `(.L_x_8055) ;  /* 0xfffffffc00f08947 */ /* 0x002fea000383ffff */
[----:B------:R-:W-:Y:S05]  /*ef00*/  BRA `(.L_x_8121) ;  /* 0xffffffd000947947 */ /* 0x000fea000383ffff */
.L_x_8064:
[----:B-1----:R1:W2:Y:S02]  /*ef10*/  SYNCS.PHASECHK.TRANS64.TRYWAIT P0, [R3+URZ+0x32440], R6 ;  /* 0x03244006030075a7 */ /* 0x0022a4000800017f */
[----:B--2---:R-:W-:Y:S05]  /*ef20*/  @!P0 NANOSLEEP.SYNCS 0x989680 ;  /* 0x009896800000895d */ /* 0x004fea0003900000 */
[----:B------:R-:W2:Y:S02]  /*ef30*/  @!P0 SYNCS.PHASECHK.TRANS64 P0, [R3+URZ+0x32440], R6 ;  /* 0x03244006030085a7 */ /* 0x000ea4000800007f */
[----:B--2---:R-:W-:Y:S05]  /*ef40*/  @!P0 BRA `(.L_x_8064) ;  /* 0xfffffffc00f08947 */ /* 0x004fea000383ffff */
[----:B------:R-:W-:Y:S05]  /*ef50*/  BRA `(.L_x_8122) ;  /* 0xffffffd8001c7947 */ /* 0x000fea000383ffff */
.L_x_8066:
[----:B--2---:R2:W3:Y:S02]  /*ef60*/  SYNCS.PHASECHK.TRANS64.TRYWAIT P0, [R3+URZ+0x32460], R6 ;  /* 0x03246006030075a7 */ /* 0x0044e4000800017f */
[----:B---3--:R-:W-:Y:S05]  /*ef70*/  @!P0 NANOSLEEP.SYNCS 0x989680 ;  /* 0x009896800000895d */ /* 0x008fea0003900000 */
[----:B------:R-:W3:Y:S02]  /*ef80*/  @!P0 SYNCS.PHASECHK.TRANS64 P0, [R3+URZ+0x32460], R6 ;  /* 0x03246006030085a7 */ /* 0x000ee4000800007f */
[----:B---3--:R-:W-:Y:S05]  /*ef90*/  @!P0 BRA `(.L_x_8066) ;  /* 0xfffffffc00f08947 */ /* 0x008fea000383ffff */
[----:B------:R-:W-:Y:S05]  /*efa0*/  BRA `(.L_x_8123) ;  /* 0xffffffd8008c7947 */ /* 0x000fea000383ffff */
.L_x_8071:
[----:B--2---:R2:W3:Y:S02]  /*efb0*/  SYNCS.PHASECHK.TRANS64.TRYWAIT P0, [R2+URZ+0x32440], R3 ;  /* 0x03244003020075a7 */ /* 0x0044e4000800017f */
[----:B---3--:R-:W-:Y:S05]  /*efc0*/  @!P0 NANOSLEEP.SYNCS 0x989680 ;  /* 0x009896800000895d */ /* 0x008fea0003900000 */
[----:B------:R-:W3:Y:S02]  /*efd0*/  @!P0 SYNCS.PHASECHK.TRANS64 P0, [R2+URZ+0x32440], R3 ;  /* 0x03244003020085a7 */ /* 0x000ee4000800007f */
[----:B---3--:R-:W-:Y:S05]  /*efe0*/  @!P0 BRA `(.L_x_8071) ;  /* 0xfffffffc00f08947 */ /* 0x008fea000383ffff */
[----:B------:R-:W-:Y:S05]  /*eff0*/  BRA `(.L_x_8124) ;  /* 0xffffffdc00d47947 */ /* 0x000fea000383ffff */
.L_x_8073:
[----:B-1----:R1:W3:Y:S02]  /*f000*/  SYNCS.PHASECHK.TRANS64.TRYWAIT P1, [R2+URZ+0x32460], R3 ;  /* 0x03246003020075a7 */ /* 0x0022e4000802017f */
[----:B---3--:R-:W-:Y:S05]  /*f010*/  @!P1 NANOSLEEP.SYNCS 0x989680 ;  /* 0x009896800000995d */ /* 0x008fea0003900000 */
[----:B------:R-:W3:Y:S02]  /*f020*/  @!P1 SYNCS.PHASECHK.TRANS64 P1, [R2+URZ+0x32460], R3 ;  /* 0x03246003020095a7 */ /* 0x000ee4000802007f */
[----:B---3--:R-:W-:Y:S05]  /*f030*/  @!P1 BRA `(.L_x_8073) ;  /* 0xfffffffc00f09947 */ /* 0x008fea000383ffff */
[----:B------:R-:W-:Y:S05]  /*f040*/  BRA `(.L_x_8125) ;  /* 0xffffffe000407947 */ /* 0x000fea000383ffff */
.L_x_8078:
[----:B---3--:R3:W4:Y:S02]  /*f050*/  SYNCS.PHASECHK.TRANS64.TRYWAIT P0, [R2+URZ+0x32440], R3 ;  /* 0x03244003020075a7 */ /* 0x008724000800017f */
[----:B----4-:R-:W-:Y:S05]  /*f060*/  @!P0 NANOSLEEP.SYNCS 0x989680 ;  /* 0x009896800000895d */ /* 0x010fea0003900000 */
[----:B------:R-:W4:Y:S02]  /*f070*/  @!P0 SYNCS.PHASECHK.TRANS64 P0, [R2+URZ+0x32440], R3 ;  /* 0x03244003020085a7 */ /* 0x000f24000800007f */
[----:B----4-:R-:W-:Y:S05]  /*f080*/  @!P0 BRA `(.L_x_8078) ;  /* 0xfffffffc00f08947 */ /* 0x010fea000383ffff */
[----:B------:R-:W-:Y:S05]  /*f090*/  BRA `(.L_x_8126) ;  /* 0xffffffe400647947 */ /* 0x000fea000383ffff */
.L_x_8080:
[----:B-1----:R1:W2:Y:S02]  /*f0a0*/  SYNCS.PHASECHK.TRANS64.TRYWAIT P1, [R2+URZ+0x32460], R3 ;  /* 0x03246003020075a7 */ /* 0x0022a4000802017f */
[----:B--2---:R-:W-:Y:S05]  /*f0b0*/  @!P1 NANOSLEEP.SYNCS 0x989680 ;  /* 0x009896800000995d */ /* 0x004fea0003900000 */
[----:B------:R-:W2:Y:S02]  /*f0c0*/  @!P1 SYNCS.PHASECHK.TRANS64 P1, [R2+URZ+0x32460], R3 ;  /* 0x03246003020095a7 */ /* 0x000ea4000802007f */
[----:B--2---:R-:W-:Y:S05]  /*f0d0*/  @!P1 BRA `(.L_x_8080) ;  /* 0xfffffffc00f09947 */ /* 0x004fea000383ffff */
[----:B------:R-:W-:Y:S05]  /*f0e0*/  BRA `(.L_x_8127) ;  /* 0xffffffe400d47947 */ /* 0x000fea000383ffff */
.L_x_8085:
[----:B------:R-:W-:Y:S01]  /*f0f0*/  BSSY B0, `(.L_x_8128) ;  /* 0x0000008000007945 */ /* 0x000fe20003800000 */
[----:B------:R-:W-:Y:S01]  /*f100*/  IMAD.MOV.U32 R13, RZ, RZ, R16 ;  /* 0x000000ffff0d7224 */ /* 0x000fe200078e0010 */
[----:B0-----:R-:W-:Y:S01]  /*f110*/  MOV R15, 0xffffffff ;  /* 0xffffffff000f7802 */ /* 0x001fe20000000f00 */
[----:B-1----:R-:W-:Y:S02]  /*f120*/  IMAD.MOV.U32 R12, RZ, RZ, RZ ;  /* 0x000000ffff0c7224 */ /* 0x002fe400078e00ff */
[----:B------:R-:W-:-:S07]  /*f130*/  IMAD.MOV.U32 R11, RZ, RZ, 0x1f ;  /* 0x0000001fff0b7424 */ /* 0x000fce00078e00ff */
[----:B--2---:R-:W-:Y:S05]  /*f140*/  WARPSYNC.COLLECTIVE R15, `(.L_x_8129) ;  /* 0x000000000f087348 */ /* 0x004fea0003c00000 */
[----:B------:R0:W1:Y:S02]  /*f150*/  SHFL.IDX P6, R14, R13, R12, R11 ;  /* 0x0000000c0d0e7389 */ /* 0x00006400000c000b */
[----:B012---:R-:W-:Y:S01]  /*f160*/  ENDCOLLECTIVE ;  /* 0x000000000000791b */ /* 0x007fe20003800000 */
.L_x_8129:
[----:B------:R-:W-:Y:S05]  /*f170*/  BSYNC B0 ;  /* 0x0000000000007941 */ /* 0x000fea0003800000 */
.L_x_8128:
        /* <DEDUP_REMOVED lines=8> */
.L_x_8130:
[----:B------:R-:W-:Y:S01]  /*f200*/  IMAD.MOV.U32 R5, RZ, RZ, R14 ;  /* 0x000000ffff057224 */ /* 0x000fe200078e000e */
[----:B------:R-:W-:Y:S06]  /*f210*/  BRA `(.L_x_8131) ;  /* 0xffffffe800c87947 */ /* 0x000fec000383ffff */
.L_x_8088:
        /* <DEDUP_REMOVED lines=8> */
.L_x_8133:
[----:B------:R-:W-:Y:S05]  /*f2a0*/  BSYNC B0 ;  /* 0x0000000000007941 */ /* 0x000fea0003800000 */
.L_x_8132:
        /* <DEDUP_REMOVED lines=10> */
.L_x_8134:
        /* <DEDUP_REMOVED lines=8> */
.L_x_8135:
        /* <DEDUP_REMOVED lines=8> */
.L_x_8136:
        /* <DEDUP_REMOVED lines=8> */
.L_x_8137:
        /* <DEDUP_REMOVED lines=8> */
.L_x_8138:
[----:B------:R-:W-:Y:S05]  /*f550*/  BRA `(.L_x_8139) ;  /* 0xffffffe8008c7947 */ /* 0x000fea000383ffff */
.L_x_8093:
        /* <DEDUP_REMOVED lines=8> */
.L_x_8141:
[----:B------:R-:W-:Y:S05]  /*f5e0*/  BSYNC B0 ;  /* 0x0000000000007941 */ /* 0x000fea0003800000 */
.L_x_8140:
        /* <DEDUP_REMOVED lines=10> */
.L_x_8142:
        /* <DEDUP_REMOVED lines=8> */
.L_x_8143:
        /* <DEDUP_REMOVED lines=8> */
.L_x_8144:
        /* <DEDUP_REMOVED lines=8> */
.L_x_8145:
        /* <DEDUP_REMOVED lines=8> */
.L_x_8146:
[----:B------:R-:W-:Y:S05]  /*f890*/  BRA `(.L_x_8147) ;  /* 0xffffffe800707947 */ /* 0x000fea000383ffff */
.L_x_8095:
[----:B------:R-:W-:Y:S01]  /*f8a0*/  BSSY B0, `(.L_x_8148) ;  /* 0x0000006000007945 */ /* 0x000fe20003800000 */
[----:B------:R-:W-:Y:S02]  /*f8b0*/  PLOP3.LUT P6, PT, P6, PT, PT, 0x8, 0x0 ;  /* 0x000000000000781c */ /* 0x000fe400037ce170 */
[----:B------:R-:W-:-:S11]  /*f8c0*/  MOV R15, 0xffffffff ;  /* 0xffffffff000f7802 */ /* 0x000fd60000000f00 */
[----:B01----:R-:W-:Y:S05]  /*f8d0*/  WARPSYNC.COLLECTIVE R15, `(.L_x_8149) ;  /* 0x000000000f087348 */ /* 0x003fea0003c00000 */
[----:B------:R-:W-:Y:S01]  /*f8e0*/  VOTE.ANY R14, PT, P6 ;  /* 0x00000000000e7806 */ /* 0x000fe200030e0100 */
[----:B01----:R-:W-:Y:S06]  /*f8f0*/  ENDCOLLECTIVE ;  /* 0x000000000000791b */ /* 0x003fec0003800000 */
.L_x_8149:
[----:B------:R-:W-:Y:S05]  /*f900*/  BSYNC B0 ;  /* 0x0000000000007941 */ /* 0x000fea0003800000 */
.L_x_8148:
        /* <DEDUP_REMOVED lines=9> */
.L_x_8150:
[----:B------:R-:W-:Y:S01]  /*f9a0*/  IMAD.MOV.U32 R17, RZ, RZ, R14 ;  /* 0x000000ffff117224 */ /* 0x000fe200078e000e */
[----:B------:R-:W-:Y:S06]  /*f9b0*/  BRA `(.L_x_8151) ;  /* 0xffffffe800607947 */ /* 0x000fec000383ffff */
.L_x_8097:
[----:B------:R-:W-:Y:S01]  /*f9c0*/  BSSY B0, `(.L_x_8152) ;  /* 0x0000007000007945 */ /* 0x000fe20003800000 */
[----:B------:R-:W-:Y:S02]  /*f9d0*/  IMAD.MOV.U32 R13, RZ, RZ, R2 ;  /* 0x000000ffff0d7224 */ /* 0x000fe400078e0002 */
[----:B------:R-:W-:Y:S02]  /*f9e0*/  IMAD.MOV.U32 R11, RZ, RZ, 0x1f ;  /* 0x0000001fff0b7424 */ /* 0x000fe400078e00ff */
[----:B------:R-:W-:-:S07]  /*f9f0*/  IMAD.MOV.U32 R15, RZ, RZ, -0x1 ;  /* 0xffffffffff0f7424 */ /* 0x000fce00078e00ff */
[----:B0-23--:R-:W-:Y:S05]  /*fa00*/  WARPSYNC.COLLECTIVE R15, `(.L_x_8153) ;  /* 0x000000000f087348 */ /* 0x00dfea0003c00000 */
[----:B------:R1:W4:Y:S02]  /*fa10*/  SHFL.IDX P6, R14, R13, R12, R11 ;  /* 0x0000000c0d0e7389 */ /* 0x00032400000c000b */
[----:B01234-:R-:W-:Y:S01]  /*fa20*/  ENDCOLLECTIVE ;  /* 0x000000000000791b */ /* 0x01ffe20003800000 */
.L_x_8153:
[----:B------:R-:W-:Y:S05]  /*fa30*/  BSYNC B0 ;  /* 0x0000000000007941 */ /* 0x000fea0003800000 */
.L_x_8152:
[----:B------:R-:W-:Y:S05]  /*fa40*/  BRA `(.L_x_8096) ;  /* 0xffffffe800587947 */ /* 0x000fea000383ffff */
.L_x_8100:
[----:B0-----:R0:W3:Y:S02]  /*fa50*/  SYNCS.PHASECHK.TRANS64.TRYWAIT P0, [R0+URZ+0x32420], R3 ;  /* 0x03242003000075a7 */ /* 0x0010e4000800017f */
[----:B---3--:R-:W-:Y:S05]  /*fa60*/  @!P0 NANOSLEEP.SYNCS 0x989680 ;  /* 0x009896800000895d */ /* 0x008fea0003900000 */
[----:B------:R-:W3:Y:S02]  /*fa70*/  @!P0 SYNCS.PHASECHK.TRANS64 P0, [R0+URZ+0x32420], R3 ;  /* 0x03242003000085a7 */ /* 0x000ee4000800007f */
[----:B---3--:R-:W-:Y:S05]  /*fa80*/  @!P0 BRA `(.L_x_8100) ;  /* 0xfffffffc00f08947 */ /* 0x008fea000383ffff */
[----:B------:R-:W-:Y:S05]  /*fa90*/  BRA `(.L_x_8154) ;  /* 0xffffffec00387947 */ /* 0x000fea000383ffff */
.L_x_8101:
[----:B--2---:R-:W2:Y:S01]  /*faa0*/  S2R R2, SR_TID.X ;  /* 0x0000000000027919 */ /* 0x004ea20000002100 */
        /* <DEDUP_REMOVED lines=10> */
.L_x_8156:
[----:B------:R-:W-:Y:S05]  /*fb50*/  BSYNC B0 ;  /* 0x0000000000007941 */ /* 0x000fea0003800000 */
.L_x_8155:
[----:B------:R-:W-:Y:S05]  /*fb60*/  BRA `(.L_x_8157) ;  /* 0xffffffec001c7947 */ /* 0x000fea000383ffff */
.L_x_8104:
[----:B------:R-:W-:Y:S01]  /*fb70*/  BSSY B1, `(.L_x_8158) ;  /* 0x0000006000017945 */ /* 0x000fe20003800000 */
[----:B------:R-:W-:-:S07]  /*fb80*/  IMAD.MOV.U32 R15, RZ, RZ, -0x1 ;  /* 0xffffffffff0f7424 */ /* 0x000fce00078e00ff */
[----:B012---:R-:W-:Y:S05]  /*fb90*/  WARPSYNC.COLLECTIVE R15, `(.L_x_8159) ;  /* 0x000000000f0c7348 */ /* 0x007fea0003c00000 */
[----:B------:R-:W-:Y:S02]  /*fba0*/  ELECT P6, UR62, PT ;  /* 0x00000000003e782f */ /* 0x000fe400038c0000 */
[----:B------:R-:W-:Y:S01]  /*fbb0*/  MOV R14, UR62 ;  /* 0x0000003e000e7c02 */ /* 0x000fe20008000f00 */
[----:B012---:R-:W-:Y:S10]  /*fbc0*/  ENDCOLLECTIVE ;  /* 0x000000000000791b */ /* 0x007ff40003800000 */
.L_x_8159:
[----:B------:R-:W-:Y:S05]  /*fbd0*/  BSYNC B1 ;  /* 0x0000000000017941 */ /* 0x000fea0003800000 */
.L_x_8158:
[----:B------:R-:W-:Y:S05]  /*fbe0*/  BRA `(.L_x_8160) ;  /* 0xffffffec00147947 */ /* 0x000fea000383ffff */
.L_x_8106:
[----:B0-----:R0:W2:Y:S02]  /*fbf0*/  SYNCS.PHASECHK.TRANS64.TRYWAIT P0, [R6+URZ], R5 ;  /* 0x00000005060075a7 */ /* 0x0010a4000800017f */
[----:B--2---:R-:W-:Y:S05]  /*fc00*/  @!P0 NANOSLEEP.SYNCS 0x989680 ;  /* 0x009896800000895d */ /* 0x004fea0003900000 */
[----:B------:R-:W2:Y:S02]  /*fc10*/  @!P0 SYNCS.PHASECHK.TRANS64 P0, [R6+URZ], R5 ;  /* 0x00000005060085a7 */ /* 0x000ea4000800007f */
[----:B--2---:R-:W-:Y:S05]  /*fc20*/  @!P0 BRA `(.L_x_8106) ;  /* 0xfffffffc00f08947 */ /* 0x004fea000383ffff */
[----:B------:R-:W-:Y:S05]  /*fc30*/  BRA `(.L_x_8161) ;  /* 0xffffffec00587947 */ /* 0x000fea000383ffff */
.L_x_8107:
[----:B--2---:R2:W3:Y:S02]  /*fc40*/  SYNCS.PHASECHK.TRANS64.TRYWAIT P0, [R7+URZ], R2 ;  /* 0x00000002070075a7 */ /* 0x0044e4000800017f */
[----:B---3--:R-:W-:Y:S05]  /*fc50*/  @!P0 NANOSLEEP.SYNCS 0x989680 ;  /* 0x009896800000895d */ /* 0x008fea0003900000 */
[----:B------:R-:W3:Y:S02]  /*fc60*/  @!P0 SYNCS.PHASECHK.TRANS64 P0, [R7+URZ], R2 ;  /* 0x00000002070085a7 */ /* 0x000ee4000800007f */
[----:B---3--:R-:W-:Y:S05]  /*fc70*/  @!P0 BRA `(.L_x_8107) ;  /* 0xfffffffc00f08947 */ /* 0x008fea000383ffff */
[----:B------:R-:W-:Y:S05]  /*fc80*/  BRA `(.L_x_8162) ;  /* 0xffffffec004c7947 */ /* 0x000fea000383ffff */
.L_x_8109:
[----:B---3--:R3:W4:Y:S02]  /*fc90*/  SYNCS.PHASECHK.TRANS64.TRYWAIT P0, [R4+URZ], R5 ;  /* 0x00000005040075a7 */ /* 0x008724000800017f */
[----:B----4-:R-:W-:Y:S05]  /*fca0*/  @!P0 NANOSLEEP.SYNCS 0x989680 ;  /* 0x009896800000895d */ /* 0x010fea0003900000 */
[----:B------:R-:W4:Y:S02]  /*fcb0*/  @!P0 SYNCS.PHASECHK.TRANS64 P0, [R4+URZ], R5 ;  /* 0x00000005040085a7 */ /* 0x000f24000800007f */
[----:B----4-:R-:W-:Y:S05]  /*fcc0*/  @!P0 BRA `(.L_x_8109) ;  /* 0xfffffffc00f08947 */ /* 0x010fea000383ffff */
[----:B------:R-:W-:Y:S05]  /*fcd0*/  BRA `(.L_x_8163) ;  /* 0xffffffec00547947 */ /* 0x000fea000383ffff */
.L_x_8164:
        /* <DEDUP_REMOVED lines=10> */
.L_x_11963:


//--------------------- .text._ZN7cutlass13device_kernelIN5flash11enable_sm90INS1_16FlashAttnFwdSm90INS1_25CollectiveMainloopFwdSm90ILi2EN4cute5tupleIJNS5_1CILi1EEES8_S8_EEENS6_IJNS7_ILi128EEENS7_ILi96EEENS7_ILi64EEEEEELi256ENS_6half_tEfNS_4arch4Sm90ELb0ELb0ELb1ELb1ELb0ELb1ELb1ELb1ELb0ELb0ELb0ELb0EEENS1_21CollectiveEpilogueFwdINS6_IJSA_NS7_ILi256EEESB_EEES9_SE_SG_Li256ELb1ELb0ELb0ELb0EEENS1_36VarlenDynamicPersistentTileSchedulerILi128ELi96ELi256ELi32ELb0ELb0ELb1ELb0ELb1ELb1EEEEEEEEEvNT_6ParamsE --------------------------
	.section	.text._ZN7cutlass13device_kernelIN5flash11enable_sm90INS1_16FlashAttnFwdSm90INS1_25CollectiveMainloopFwdSm90ILi2EN4cute5tupleIJNS5_1CILi1EEES8_S8_EEENS6_IJNS7_ILi128EEENS7_ILi96EEENS7_ILi64EEEEEELi256ENS_6half_tEfNS_4arch4Sm90ELb0ELb0ELb1ELb1ELb0ELb1ELb1ELb1ELb0ELb0ELb0ELb0EEENS1_21CollectiveEpilogueFwdINS6_IJSA_NS7_ILi256EEESB_EEES9_SE_SG_Li256ELb1ELb0ELb0ELb0EEENS1_36VarlenDynamicPersistentTileSchedulerILi128ELi96ELi256ELi32ELb0ELb0ELb1ELb0ELb1ELb1EEEEEEEEEvNT_6ParamsE,"ax",@progbits
	.align	128
.text._ZN7cutlass13device_kernelIN5flash11enable_sm90INS1_16FlashAttnFwdSm90INS1_25CollectiveMainloopFwdSm90ILi2EN4cute5tupleIJNS5_1CILi1EEES8_S8_EEENS6_IJNS7_ILi128EEENS7_ILi96EEENS7_ILi64EEEEEELi256ENS_6half_tEfNS_4arch4Sm90ELb0ELb0ELb1ELb1ELb0ELb1ELb1ELb1ELb0ELb0ELb0ELb0EEENS1_21CollectiveEpilogueFwdINS6_IJSA_NS7_ILi256EEESB_EEES9_SE_SG_Li256ELb1ELb0ELb0ELb0EEENS1_36VarlenDynamicPersistentTileSchedulerILi128ELi96ELi256ELi32ELb0ELb0ELb1ELb0ELb1ELb1EEEEEEEEEvNT_6ParamsE:
        .type           _ZN7cutlass13device_kernelIN5flash11enable_sm90INS1_16FlashAttnFwdSm90INS1_25CollectiveMainloopFwdSm90ILi2EN4cute5tupleIJNS5_1CILi1EEES8_S8_EEENS6_IJNS7_ILi128EEENS7_ILi96EEENS7_ILi64EEEEEELi256ENS_6half_tEfNS_4arch4Sm90ELb0ELb0ELb1ELb1ELb0ELb1ELb1ELb1ELb0ELb0ELb0ELb0EEENS1_21CollectiveEpilogueFwdINS6_IJSA_NS7_ILi256EEESB_EEES9_SE_SG_Li256ELb1ELb0ELb0ELb0EEENS1_36VarlenDynamicPersistentTileSchedulerILi128ELi96ELi256ELi32ELb0ELb0ELb1ELb0ELb1ELb1EEEEEEEEEvNT_6ParamsE,@function
        .size           _ZN7cutlass13device_kernelIN5flash11enable_sm90INS1_16FlashAttnFwdSm90INS1_25CollectiveMainloopFwdSm90ILi2EN4cute5tupleIJNS5_1CILi1EEES8_S8_EEENS6_IJNS7_ILi128EEENS7_ILi96EEENS7_ILi64EEEEEELi256ENS_6half_tEfNS_4arch4Sm90ELb0ELb0ELb1ELb1ELb0ELb1ELb1ELb1ELb0ELb0ELb0ELb0EEENS1_21CollectiveEpilogueFwdINS6_IJSA_NS7_ILi256EEESB_EEES9_SE_SG_Li256ELb1ELb0ELb0ELb0EEENS1_36VarlenDynamicPersistentTileSchedulerILi128ELi96ELi256ELi32ELb0ELb0ELb1ELb0ELb1ELb1EEEEEEEEEvNT_6ParamsE,(.L_x_11964 - _ZN7cutlass13device_kernelIN5flash11enable_sm90INS1_16FlashAttnFwdSm90INS1_25CollectiveMainloopFwdSm90ILi2EN4cute5tupleIJNS5_1CILi1EEES8_S8_EEENS6_IJNS7_ILi128EEENS7_ILi96EEENS7_ILi64EEEEEELi256ENS_6half_tEfNS_4arch4Sm90ELb0ELb0ELb1ELb1ELb0ELb1ELb1ELb1ELb0ELb0ELb0ELb0EEENS1_21CollectiveEpilogueFwdINS6_IJSA_NS7_ILi256EEESB_EEES9_SE_SG_Li256ELb1ELb0ELb0ELb0EEENS1_36VarlenDynamicPersistentTileSchedulerILi128ELi96ELi256ELi32ELb0ELb0ELb1ELb0ELb1ELb1EEEEEEEEEvNT_6ParamsE)
        .other          _ZN7cutlass13device_kernelIN5flash11enable_sm90INS1_16FlashAttnFwdSm90INS1_25CollectiveMainloopFwdSm90ILi2EN4cute5tupleIJNS5_1CILi1EEES8_S8_EEENS6_IJNS7_ILi128EEENS7_ILi96EEENS7_ILi64EEEEEELi256ENS_6half_tEfNS_4arch4Sm90ELb0ELb0ELb1ELb1ELb0ELb1ELb1ELb1ELb0ELb0ELb0ELb0EEENS1_21CollectiveEpilogueFwdINS6_IJSA_NS7_ILi256EEESB_EEES9_SE_SG_Li256ELb1ELb0ELb0ELb0EEENS1_36VarlenDynamicPersistentTileSchedulerILi128ELi96ELi256ELi32ELb0ELb0ELb1ELb0ELb1ELb1EEEEEEEEEvNT_6ParamsE,@"STO_CUDA_ENTRY STV_DEFAULT"
_ZN7cutlass13device_kernelIN5flash11enable_sm90INS1_16FlashAttnFwdSm90INS1_25CollectiveMainloopFwdSm90ILi2EN4cute5tupleIJNS5_1CILi1EEES8_S8_EEENS6_IJNS7_ILi128EEENS7_ILi96EEENS7_ILi64EEEEEELi256ENS_6half_tEfNS_4arch4Sm90ELb0ELb0ELb1ELb1ELb0ELb1ELb1ELb1ELb0ELb0ELb0ELb0EEENS1_21CollectiveEpilogueFwdINS6_IJSA_NS7_ILi256EEESB_EEES9_SE_SG_Li256ELb1ELb0ELb0ELb0EEENS1_36VarlenDynamicPersistentTileSchedulerILi128ELi96ELi256ELi32ELb0ELb0ELb1ELb0ELb1ELb1EEEEEEEEEvNT_6ParamsE:
        /* <DEDUP_REMOVED lines=30> */
.L_x_8166:
[----:B------:R-:W-:Y:S05]  /*01e0*/  BSYNC B0 ;  /* 0x0000000000007941 */ /* 0x000fea0003800000 */
.L_x_8165:
        /* <DEDUP_REMOVED lines=43> */
.L_x_8167:
        /* <DEDUP_REMOVED lines=22> */
.L_x_8168:
        /* <DEDUP_REMOVED lines=18> */
.L_x_8169:
        /* <DEDUP_REMOVED lines=22> */
.L_x_8170:
        /* <DEDUP_REMOVED lines=22> */
.L_x_8171:
        /* <DEDUP_REMOVED lines=10> */
.L_x_8174:
        /* <DEDUP_REMOVED lines=8> */
[----:B--2---:R-:W-:-:S06]  /*0b00*/  ULEA UR4, UR5, UR4, 0x18 ;  /* 0x0000000405047291 */ /* 0x004fcc000f8ec03f */
[----:B------:R-:W-:Y:S01]  /*0b10*/  IMAD.U32 R18, RZ, RZ, UR4 ;  /* 0x00000004ff127e24 */ /* 0x000fe2000f8e00ff */
[----:B-1----:R-:W-:Y:S01]  /*0b20*/  SHF.R.U32.HI R0, RZ, 0x7, R0 ;  /* 0x00000007ff007819 */ /* 0x002fe20000011600 */
[----:B------:R-:W-:-:S03]  /*0b30*/  ULDC UR4, c[0x0][0xd14] ;  /* 0x0003450000047ab9 */ /* 0x000fc60000000800 */
[----:B------:R-:W-:-:S13]  /*0b40*/  ISETP.NE.AND P0, PT, R0, 0x1, PT ;  /* 0x000000010000780c */ /* 0x000fda0003f05270 */
[----:B------:R-:W-:Y:S08]  /*0b50*/  @!P0 BAR.ARV 0x9, 0x100 ;  /* 0x0244000000008b1d */ /* 0x000ff00000002000 */
[----:B------:R-:W-:Y:S06]  /*0b60*/  BAR.SYNC.DEFER_BLOCKING 0x5, 0x120 ;  /* 0x0144800000007b1d */ /* 0x000fec0000010000 */
[----:B------:R-:W1:Y:S02]  /*0b70*/  LDS.128 R32, [R18+0x324d0] ;  /* 0x0324d00012207984 */ /* 0x000e640000000c00 */
[----:B------:R-:W-:Y:S06]  /*0b80*/  BAR.ARV 0x4, 0x120 ;  /* 0x0104800000007b1d */ /* 0x000fec0000002000 */
[----:B-1----:R-:W-:-:S13]  /*0b90*/  ISETP.GE.AND P0, PT, R35, UR4, PT ;  /* 0x0000000423007c0c */ /* 0x002fda000bf06270 */
[----:B------:R-:W-:Y:S05]  /*0ba0*/  @P0 BRA `(.L_x_8175) ;  /* 0x0000016000180947 */ /* 0x000fea0003800000 */
[----:B------:R-:W2:Y:S01]  /*0bb0*/  LDL R3, [R1+0x98] ;  /* 0x0000980001037983 */ /* 0x000ea20000100800 */
[----:B------:R-:W-:Y:S01]  /*0bc0*/  CS2R R22, SRZ ;  /* 0x0000000000167805 */ /* 0x000fe2000001ff00 */
[----:B------:R-:W-:Y:S01]  /*0bd0*/  IMAD.MOV.U32 R200, RZ, RZ, RZ ;  /* 0x000000ffffc87224 */ /* 0x000fe200078e00ff */
[----:B0-----:R-:W0:Y:S01]  /*0be0*/  S2R R2, SR_TID.X ;  /* 0x0000000000027919 */ /* 0x001e220000002100 */
[----:B------:R-:W-:Y:S02]  /*0bf0*/  IMAD.MOV.U32 R235, RZ, RZ, RZ ;  /* 0x000000ffffeb7224 */ /* 0x000fe400078e00ff */
[----:B0-----:R-:W-:-:S05]  /*0c00*/  VIADD R11, R2, 0xffffff80 ;  /* 0xffffff80020b7836 */ /* 0x001fca0000000000 */
[----:B------:R-:W-:-:S04]  /*0c10*/  SHF.R.S32.HI R0, RZ, 0x1f, R11 ;  /* 0x0000001fff007819 */ /* 0x000fc8000001140b */
[CC--:B------:R-:W-:Y:S02]  /*0c20*/  LEA.HI R2, R0.reuse, R11.reuse, RZ, 0x7 ;  /* 0x0000000b00027211 */ /* 0x0c0fe400078f38ff */
[----:B------:R-:W-:Y:S02]  /*0c30*/  LEA.HI R228, R0, R11, RZ, 0x5 ;  /* 0x0000000b00e47211 */ /* 0x000fe400078f28ff */
[----:B------:R-:W-:Y:S02]  /*0c40*/  SHF.R.S32.HI R12, RZ, 0x7, R2 ;  /* 0x00000007ff0c7819 */ /* 0x000fe40000011402 */
[----:B------:R-:W-:Y:S02]  /*0c50*/  SHF.R.S32.HI R228, RZ, 0x5, R228 ;  /* 0x00000005ffe47819 */ /* 0x000fe400000114e4 */
[----:B--2---:R-:W-:Y:S02]  /*0c60*/  R2UR UR4, R3 ;  /* 0x00000000030472ca */ /* 0x004fe400000e0000 */
[----:B------:R-:W-:-:S02]  /*0c70*/  LOP3.LUT R3, R2, 0xffffff80, RZ, 0xc0, !PT ;  /* 0xffffff8002037812 */ /* 0x000fc400078ec0ff */
[----:B------:R-:W-:Y:S02]  /*0c80*/  LEA.HI R2, R2, R12, RZ, 0x1 ;  /* 0x0000000c02027211 */ /* 0x000fe400078f08ff */
[----:B------:R-:W-:Y:S02]  /*0c90*/  IADD3 R10, R11, -R3, RZ ;  /* 0x800000030b0a7210 */ /* 0x000fe40007ffe0ff */
[----:B------:R-:W-:Y:S02]  /*0ca0*/  LOP3.LUT R2, R2, 0x3fffffe, RZ, 0xc0, !PT ;  /* 0x03fffffe02027812 */ /* 0x000fe400078ec0ff */
[----:B------:R-:W-:-:S03]  /*0cb0*/  SHF.R.S32.HI R5, RZ, 0x1f, R10 ;  /* 0x0000001fff057819 */ /* 0x000fc6000001140a */
[----:B------:R-:W-:Y:S01]  /*0cc0*/  ULOP3.LUT UR4, UR4, 0x1, URZ, 0xfc, !UPT ;  /* 0x0000000104047892 */ /* 0x000fe2000f8efc3f */
[CC--:B------:R-:W-:Y:S01]  /*0cd0*/  LEA.HI R7, R5.reuse, R10.reuse, RZ, 0x2 ;  /* 0x0000000a05077211 */ /* 0x0c0fe200078f10ff */
[----:B------:R-:W-:Y:S01]  /*0ce0*/  IMAD.IADD R2, R12, 0x1, -R2 ;  /* 0x000000010c027824 */ /* 0x000fe200078e0a02 */
[----:B------:R-:W-:Y:S02]  /*0cf0*/  LEA.HI R8, R5, R10, RZ, 0x5 ;  /* 0x0000000a05087211 */ /* 0x000fe400078f28ff */
[--C-:B------:R-:W-:Y:S02]  /*0d00*/  SHF.R.S32.HI R4, RZ, 0x2, R7.reuse ;  /* 0x00000002ff047819 */ /* 0x100fe40000011407 */
[----:B------:R-:W-:Y:S02]  /*0d10*/  SHF.R.S32.HI R3, RZ, 0x1f, R7 ;  /* 0x0000001fff037819 */ /* 0x000fe40000011407 */
[----:B------:R-:W-:Y:S02]  /*0d20*/  SHF.R.S32.HI R8, RZ, 0x5, R8 ;  /* 0x00000005ff087819 */ /* 0x000fe40000011408 */
[----:B------:R-:W-:-:S02]  /*0d30*/  LEA.HI R6, R3, R4, RZ, 0x3 ;  /* 0x0000000403067211 */ /* 0x000fc400078f18ff */
[----:B------:R-:W-:Y:S02]  /*0d40*/  LEA.HI R3, R0, R11, RZ, 0x4 ;  /* 0x0000000b00037211 */ /* 0x000fe400078f20ff */
[----:B------:R-:W-:Y:S02]  /*0d50*/  LOP3.LUT R9, R6, 0xfffffff8, RZ, 0xc0, !PT ;  /* 0xfffffff806097812 */ /* 0x000fe400078ec0ff */
[----:B------:R-:W-:Y:S02]  /*0d60*/  SHF.R.S32.HI R6, RZ, 0x4, R3 ;  /* 0x00000004ff067819 */ /* 0x000fe40000011403 */
[----:B------:R-:W-:Y:S01]  /*0d70*/  LOP3.LUT R7, R7, 0x7ffffffc, RZ, 0xc0, !PT ;  /* 0x7ffffffc07077812 */ /* 0x000fe200078ec0ff */
[----:B------:R-:W-:Y:S01]  /*0d80*/  IMAD.IADD R9, R4, 0x1, -R9 ;  /* 0x0000000104097824 */ /* 0x000fe200078e0a09 */
[C---:B------:R-:W-:Y:S02]  /*0d90*/  LOP3.LUT R4, R3.reuse, 0x3fffff0, RZ, 0xc0, !PT ;  /* 0x03fffff003047812 */ /* 0x040fe400078ec0ff */
[----:B------:R-:W-:-:S02]  /*0da0*/  LEA.HI R3, R3, R6, RZ, 0x1 ;  /* 0x0000000603037211 */ /* 0x000fc400078f08ff */
[----:B------:R-:W-:Y:S02]  /*0db0*/  LEA R9, R8, R9, 0x4 ;  /* 0x0000000908097211 */ /* 0x000fe400078e20ff */
[----:B------:R-:W-:Y:S01]  /*0dc0*/  LOP3.LUT R5, R3, 0x1ffffffe, RZ, 0xc0, !PT ;  /* 0x1ffffffe03057812 */ /* 0x000fe200078ec0ff */
[----:B------:R-:W-:Y:S02]  /*0dd0*/  IMAD.IADD R3, R11, 0x1, -R4 ;  /* 0x000000010b037824 */ /* 0x000fe400078e0a04 */
[----:B------:R-:W-:Y:S02]  /*0de0*/  IMAD R2, R2, 0x40, R9 ;  /* 0x0000004002027824 */ /* 0x000fe400078e0209 */
[----:B------:R-:W-:Y:S01]  /*0df0*/  IMAD R4, R228, 0x10, R3 ;  /* 0x00000010e4047824 */ /* 0x000fe200078e0203 */
[-C--:B------:R-:W-:Y:S01]  /*0e00*/  LEA.HI R3, R0, R11.reuse, RZ, 0x2 ;  /* 0x0000000b00037211 */ /* 0x080fe200078f10ff */
[----:B------:R-:W-:Y:S01]  /*0e10*/  IMAD.IADD R5, R6, 0x1, -R5 ;  /* 0x0000000106057824 */ /* 0x000fe200078e0a05 */
[----:B------:R0:W-:Y:S01]  /*0e20*/  STL [R1+0x90], R2 ;  /* 0x0000900201007387 */ /* 0x0001e20000100800 */
[----:B------:R-:W-:-:S02]  /*0e30*/  LEA.HI R0, R0, R11, RZ, 0x3 ;  /* 0x0000000b00007211 */ /* 0x000fc400078f18ff */
[----:B------:R-:W-:Y:S01]  /*0e40*/  SHF.R.S32.HI R19, RZ, 0x2, R3 ;  /* 0x00000002ff137819 */ /* 0x000fe20000011403 */
[----:B------:R-:W-:Y:S01]  /*0e50*/  IMAD R5, R4, 0x8, R5 ;  /* 0x0000000804057824 */ /* 0x000fe200078e0205 */
[----:B------:R-:W-:Y:S02]  /*0e60*/  MOV R4, UR4 ;  /* 0x0000000400047c02 */ /* 0x000fe40008000f00 */
[----:B------:R-:W-:Y:S01]  /*0e70*/  SHF.R.S32.HI R6, RZ, 0x1f, R3 ;  /* 0x0000001fff067819 */ /* 0x000fe20000011403 */
[----:B------:R-:W-:Y:S01]  /*0e80*/  VIADD R234, R19, 0x40 ;  /* 0x0000004013ea7836 */ /* 0x000fe20000000000 */
[----:B------:R-:W-:Y:S01]  /*0e90*/  SHF.R.S32.HI R226, RZ, 0x3, R0 ;  /* 0x00000003ffe27819 */ /* 0x000fe20000011400 */
[----:B------:R1:W-:Y:S01]  /*0ea0*/  STL [R1+0x7c], R4 ;  /* 0x00007c0401007387 */ /* 0x0003e20000100800 */
[----:B------:R-:W-:Y:S01]  /*0eb0*/  LOP3.LUT R0, R0, 0x1ffffff8, RZ, 0xc0, !PT ;  /* 0x1ffffff800007812 */ /* 0x000fe200078ec0ff */
[----:B------:R-:W-:Y:S01]  /*0ec0*/  IMAD.SHL.U32 R224, R234, 0x40, RZ ;  /* 0x00000040eae07824 */ /* 0x000fe200078e00ff */
[----:B------:R-:W-:Y:S01]  /*0ed0*/  LEA.HI R6, R6, R19, RZ, 0x3 ;  /* 0x0000001306067211 */ /* 0x000fe200078f18ff */
[----:B0-----:R-:W-:Y:S01]  /*0ee0*/  IMAD.MOV.U32 R2, RZ, RZ, RZ ;  /* 0x000000ffff027224 */ /* 0x001fe200078e00ff */
[----:B------:R-:W-:Y:S01]  /*0ef0*/  SHF.R.S32.HI R237, RZ, 0x1f, R19 ;  /* 0x0000001fffed7819 */ /* 0x000fe20000011413 */
[----:B------:R-:W-:Y:S01]  /*0f00*/  IMAD.IADD R0, R11, 0x1, -R0 ;  /* 0x000000010b007824 */ /* 0x000fe200078e0a00 */
[----:B------:R-:W-:-:S02]  /*0f10*/  LOP3.LUT R224, R224, 0x1c0, RZ, 0xc0, !PT ;  /* 0x000001c0e0e07812 */ /* 0x000fc400078ec0ff */
[----:B------:R-:W-:Y:S01]  /*0f20*/  LOP3.LUT R6, R6, 0xfffffff8, RZ, 0xc0, !PT ;  /* 0xfffffff806067812 */ /* 0x000fe200078ec0ff */
[----:B------:R-:W-:Y:S01]  /*0f30*/  IMAD.SHL.U32 R201, R0, 0x8, RZ ;  /* 0x0000000800c97824 */ /* 0x000fe200078e00ff */
[----:B-1----:R-:W-:Y:S02]  /*0f40*/  LOP3.LUT R4, R3, 0xfffffffc, RZ, 0xc0, !PT ;  /* 0xfffffffc03047812 */ /* 0x002fe400078ec0ff */
[----:B------:R-:W-:Y:S02]  /*0f50*/  SHF.R.S32.HI R3, RZ, 0x1f, R234 ;  /* 0x0000001fff037819 */ /* 0x000fe400000114ea */
[----:B------:R-:W-:Y:S02]  /*0f60*/  IADD3 R4, R11, -R4, RZ ;  /* 0x800000040b047210 */ /* 0x000fe40007ffe0ff */
[----:B------:R-:W-:Y:S02]  /*0f70*/  LEA.HI R3, R3, R234, RZ, 0x3 ;  /* 0x000000ea03037211 */ /* 0x000fe400078f18ff */
[----:B------:R-:W-:Y:S01]  /*0f80*/  SHF.R.U32.HI R8, RZ, 0x3, R224 ;  /* 0x00000003ff087819 */ /* 0x000fe200000116e0 */
[----:B------:R-:W-:Y:S01]  /*0f90*/  IMAD.SHL.U32 R16, R4, 0x8, RZ ;  /* 0x0000000804107824 */ /* 0x000fe200078e00ff */
[----:B------:R-:W-:Y:S01]  /*0fa0*/  IADD3 R0, R19, -R6, RZ ;  /* 0x8000000613007210 */ /* 0x000fe20007ffe0ff */
[----:B------:R-:W-:-:S02]  /*0fb0*/  IMAD.SHL.U32 R3, R3, 0x40, RZ ;  /* 0x0000004003037824 */ /* 0x000fc400078e00ff */
[----:B------:R-:W-:Y:S01]  /*0fc0*/  IMAD.IADD R6, R10, 0x1, -R7 ;  /* 0x000000010a067824 */ /* 0x000fe200078e0a07 */
[--C-:B------:R-:W-:Y:S01]  /*0fd0*/  LOP3.LUT R4, R224, 0x38, R16.reuse, 0xf8, !PT ;  /* 0x00000038e0047812 */ /* 0x100fe200078ef810 */
[----:B------:R0:W-:Y:S01]  /*0fe0*/  STL [R1+0x80], R0 ;  /* 0x0000800001007387 */ /* 0x0001e20000100800 */
[----:B------:R-:W-:Y:S02]  /*0ff0*/  LOP3.LUT R229, R3, 0xfffffe00, RZ, 0xc0, !PT ;  /* 0xfffffe0003e57812 */ /* 0x000fe400078ec0ff */
[----:B------:R-:W-:Y:S01]  /*1000*/  SHF.R.S32.HI R17, RZ, 0x1f, R16 ;  /* 0x0000001fff117819 */ /* 0x000fe20000011410 */
[----:B------:R1:W-:Y:S01]  /*1010*/  STL [R1+0x8c], R6 ;  /* 0x00008c0601007387 */ /* 0x0003e20000100800 */
[----:B------:R-:W-:Y:S01]  /*1020*/  LOP3.LUT R3, R229, R4, R8, 0xf6, !PT ;  /* 0x00000004e5037212 */ /* 0x000fe200078ef608 */
[----:B------:R-:W-:-:S04]  /*1030*/  IMAD.SHL.U32 R4, R5, 0x8, RZ ;  /* 0x0000000805047824 */ /* 0x000fc800078e00ff */
[----:B0-----:R-:W-:-:S05]  /*1040*/  IMAD R0, R3, 0x2, R18 ;  /* 0x0000000203007824 */ /* 0x001fca00078e0212 */
[----:B------:R1:W-:Y:S04]  /*1050*/  STL [R1+0x88], R0 ;  /* 0x0000880001007387 */ /* 0x0003e80000100800 */
[----:B------:R1:W-:Y:S02]  /*1060*/  STL [R1+0x94], R4 ;  /* 0x0000940401007387 */ /* 0x0003e40000100800 */
.L_x_8310:
[----:B01---5:R-:W0:Y:S02]  /*1070*/  LDC.64 R4, c[0x0][0xd60] ;  /* 0x00035800ff047b82 */ /* 0x023e240000000a00 */
[----:B0-----:R-:W-:-:S05]  /*1080*/  IMAD.WIDE R4, R35, 0x4, R4 ;  /* 0x0000000423047825 */ /* 0x001fca00078e0204 */
[----:B--2---:R-:W2:Y:S01]  /*1090*/  LDG.E R233, desc[UR60][R4.64] ;  /* 0x0000003c04e97981 */ /* 0x004ea2000c1e1900 */
[----:B------:R-:W-:Y:S05]  /*10a0*/  YIELD ;  /* 0x0000000000007946 */ /* 0x000fea0003800000 */
[----:B------:R-:W-:Y:S01]  /*10b0*/  ULDC.64 UR4, c[0x0][0xb20] ;  /* 0x0002c80000047ab9 */ /* 0x000fe20000000a00 */
[----:B------:R-:W-:Y:S01]  /*10c0*/  ULDC.64 UR6, c[0x0][0xb00] ;  /* 0x0002c00000067ab9 */ /* 0x000fe20000000a00 */
[----:B------:R-:W-:Y:S01]  /*10d0*/  ISETP.NE.U32.AND P1, PT, RZ, UR4, PT ;  /* 0x00000004ff007c0c */ /* 0x000fe2000bf25070 */
[----:B------:R-:W-:Y:S01]  /*10e0*/  IMAD.MOV.U32 R35, RZ, RZ, RZ ;  /* 0x000000ffff237224 */ /* 0x000fe200078e00ff */
[----:B------:R-:W-:-:S02]  /*10f0*/  ISETP.NE.U32.AND P0, PT, RZ, UR6, PT ;  /* 0x00000006ff007c0c */ /* 0x000fc4000bf05070 */
[----:B------:R-:W-:Y:S02]  /*1100*/  ISETP.NE.AND.EX P1, PT, RZ, UR5, PT, P1 ;  /* 0x00000005ff007c0c */ /* 0x000fe4000bf25310 */
[----:B------:R-:W-:Y:S02]  /*1110*/  MOV R3, RZ ;  /* 0x000000ff00037202 */ /* 0x000fe40000000f00 */
[----:B------:R-:W-:Y:S02]  /*1120*/  ISETP.NE.AND.EX P0, PT, RZ, UR7, PT, P0 ;  /* 0x00000007ff007c0c */ /* 0x000fe4000bf05300 */
[----:B--2---:R-:W-:Y:S01]  /*1130*/  SHF.R.S32.HI R0, RZ, 0x1f, R233 ;  /* 0x0000001fff007819 */ /* 0x004fe200000114e9 */
[----:B------:R-:W-:-:S06]  /*1140*/  IMAD.SHL.U32 R231, R233, 0x4, RZ ;  /* 0x00000004e9e77824 */ /* 0x000fcc00078e00ff */
[C---:B---3--:R-:W-:Y:S02]  /*1150*/  @P1 LEA R6, P2, R233.reuse, UR4, 0x2 ;  /* 0x00000004e9061c11 */ /* 0x048fe4000f8410ff */
[C-C-:B------:R-:W-:Y:S01]  /*1160*/  SHF.L.U64.HI R232, R233.reuse, 0x2, R0.reuse ;  /* 0x00000002e9e87819 */ /* 0x140fe20000010200 */
[----:B------:R0:W-:Y:S01]  /*1170*/  STL [R1+0x84], R0 ;  /* 0x0000840001007387 */ /* 0x0001e20000100800 */
[----:B------:R-:W-:Y:S01]  /*1180*/  @P1 LEA.HI.X R7, R233, UR5, R0, 0x2, P2 ;  /* 0x00000005e9071c11 */ /* 0x000fe200090f1400 */
[----:B------:R-:W-:Y:S01]  /*1190*/  ULDC.64 UR4, c[0x0][0xb10] ;  /* 0x0002c40000047ab9 */ /* 0x000fe20000000a00 */
[----:B------:R-:W-:Y:S02]  /*11a0*/  IADD3 R8, P3, R231, UR6, RZ ;  /* 0x00000006e7087c10 */ /* 0x000fe4000ff7e0ff */
[----:B------:R-:W-:Y:S01]  /*11b0*/  ISETP.NE.U32.AND P2, PT, RZ, UR4, PT ;  /* 0x00000004ff007c0c */ /* 0x000fe2000bf45070 */
[----:B------:R0:W5:Y:S01]  /*11c0*/  @P1 LDG.E R3, desc[UR60][R6.64] ;  /* 0x0000003c06031981 */ /* 0x000162000c1e1900 */
[----:B------:R-:W-:-:S02]  /*11d0*/  IADD3.X R9, R232, UR7, RZ, P3, !PT ;  /* 0x00000007e8097c10 */ /* 0x000fc40009ffe4ff */
[----:B------:R-:W-:-:S03]  /*11e0*/  ISETP.NE.AND.EX P2, PT, RZ, UR5, PT, P2 ;  /* 0x00000005ff007c0c */ /* 0x000fc6000bf45320 */
[----:B------:R0:W5:Y:S10]  /*11f0*/  @P0 LDG.E R35, desc[UR60][R8.64] ;  /* 0x0000003c08230981 */ /* 0x000174000c1e1900 */
[----:B------:R-:W-:Y:S01]  /*1200*/  @P2 IADD3 R4, P1, R231, UR4, RZ ;  /* 0x00000004e7042c10 */ /* 0x000fe2000ff3e0ff */
[----:B------:R-:W-:-:S02]  /*1210*/  ULDC UR4, c[0x0][0x288] ;  /* 0x0000a20000047ab9 */ /* 0x000fc40000000800 */
[----:B------:R-:W-:Y:S01]  /*1220*/  IMAD.U32 R99, RZ, RZ, UR4 ;  /* 0x00000004ff637e24 */ /* 0x000fe2000f8e00ff */
[----:B------:R-:W-:Y:S01]  /*1230*/  @P2 IADD3.X R5, R232, UR5, RZ, P1, !PT ;  /* 0x00000005e8052c10 */ /* 0x000fe20008ffe4ff */
[----:B------:R-:W-:-:S04]  /*1240*/  ULDC.64 UR4, c[0x0][0x3f8] ;  /* 0x0000fe0000047ab9 */ /* 0x000fc80000000a00 */
        /* <DEDUP_REMOVED lines=8> */
[----:B------:R-:W-:Y:S01]  /*12d0*/  IMAD.U32 R29, RZ, RZ, UR5 ;  /* 0x00000005ff1d7e24 */ /* 0x000fe2000f8e00ff */
[----:B------:R-:W-:Y:S01]  /*12e0*/  MOV R30, UR4 ;  /* 0x00000004001e7c02 */ /* 0x000fe20008000f00 */
[----:B------:R-:W-:Y:S01]  /*12f0*/  IMAD.MOV.U32 R31, RZ, RZ, R233 ;  /* 0x000000ffff1f7224 */ /* 0x000fe200078e00e9 */
[----:B0---4-:R-:W-:Y:S06]  /*1300*/  @P2 BRA `(.L_x_8176) ;  /* 0x0000000000242947 */ /* 0x011fec0003800000 */
        /* <DEDUP_REMOVED lines=9> */
.L_x_8176:
[----:B------:R-:W-:Y:S01]  /*13a0*/  ULDC.64 UR4, c[0x0][0xb18] ;  /* 0x0002c60000047ab9 */ /* 0x000fe20000000a00 */
[----:B------:R-:W-:Y:S01]  /*13b0*/  IMAD.MOV.U32 R236, RZ, RZ, R33 ;  /* 0x000000ffffec7224 */ /* 0x000fe200078e0021 */
[----:B------:R-:W-:Y:S01]  /*13c0*/  ISETP.NE.U32.AND P1, PT, RZ, UR4, PT ;  /* 0x00000004ff007c0c */ /* 0x000fe2000bf25070 */
[----:B------:R-:W-:-:S03]  /*13d0*/  IMAD.MOV.U32 R230, RZ, RZ, R34 ;  /* 0x000000ffffe67224 */ /* 0x000fc600078e0022 */
[----:B------:R-:W-:-:S13]  /*13e0*/  ISETP.NE.AND.EX P1, PT, RZ, UR5, PT, P1 ;  /* 0x00000005ff007c0c */ /* 0x000fda000bf25310 */
[----:B------:R-:W-:Y:S05]  /*13f0*/  @!P1 BRA `(.L_x_8177) ;  /* 0x0000000000109947 */ /* 0x000fea0003800000 */
[----:B------:R-:W-:-:S04]  /*1400*/  IADD3 R4, P0, R231, UR4, RZ ;  /* 0x00000004e7047c10 */ /* 0x000fc8000ff1e0ff */
[----:B------:R-:W-:-:S05]  /*1410*/  IADD3.X R5, R232, UR5, RZ, P0, !PT ;  /* 0x00000005e8057c10 */ /* 0x000fca00087fe4ff */
[----:B------:R0:W5:Y:S01]  /*1420*/  LDG.E R30, desc[UR60][R4.64] ;  /* 0x0000003c041e7981 */ /* 0x000162000c1e1900 */
[----:B------:R-:W-:Y:S05]  /*1430*/  BRA `(.L_x_8178) ;  /* 0x0000000000107947 */ /* 0x000fea0003800000 */
.L_x_8177:
[----:B------:R-:W-:Y:S05]  /*1440*/  @!P0 BRA `(.L_x_8178) ;  /* 0x00000000000c8947 */ /* 0x000fea0003800000 */
[----:B------:R-:W2:Y:S04]  /*1450*/  LDG.E R5, desc[UR60][R8.64] ;  /* 0x0000003c08057981 */ /* 0x000ea8000c1e1900 */
[----:B------:R-:W2:Y:S02]  /*1460*/  LDG.E R30, desc[UR60][R8.64+0x4] ;  /* 0x0000043c081e7981 */ /* 0x000ea4000c1e1900 */
[----:B--2---:R-:W-:-:S07]  /*1470*/  IMAD.IADD R30, R30, 0x1, -R5 ;  /* 0x000000011e1e7824 */ /* 0x004fce00078e0a05 */
.L_x_8178:
        /* <DEDUP_REMOVED lines=8> */
[----:B------:R0:W2:Y:S01]  /*1500*/  @P0 LDG.E R9, desc[UR60][R4.64+0x4] ;  /* 0x0000043c04090981 */ /* 0x0000a2000c1e1900 */
[----:B------:R-:W-:Y:S02]  /*1510*/  ISETP.NE.U32.AND P1, PT, RZ, UR4, PT ;  /* 0x00000004ff007c0c */ /* 0x000fe4000bf25070 */
[----:B------:R-:W-:Y:S02]  /*1520*/  MOV R28, R30 ;  /* 0x0000001e001c7202 */ /* 0x000fe40000000f00 */
[----:B------:R-:W-:Y:S02]  /*1530*/  ISETP.NE.AND.EX P1, PT, RZ, UR5, PT, P1 ;  /* 0x00000005ff007c0c */ /* 0x000fe4000bf25310 */
[----:B0-----:R-:W-:-:S04]  /*1540*/  IADD3 R4, -R8, RZ, RZ ;  /* 0x000000ff08047210 */ /* 0x001fc80007ffe1ff */
[----:B------:R-:W-:-:S07]  /*1550*/  VIMNMX R4, RZ, R4, !PT ;  /* 0x00000004ff047248 */ /* 0x000fce0007fe0100 */
[----:B------:R-:W-:-:S04]  /*1560*/  @P1 IADD3 R6, P2, R231, UR4, RZ ;  /* 0x00000004e7061c10 */ /* 0x000fc8000ff5e0ff */
[----:B------:R-:W-:-:S05]  /*1570*/  @P1 IADD3.X R7, R232, UR5, RZ, P2, !PT ;  /* 0x00000005e8071c10 */ /* 0x000fca00097fe4ff */
[----:B------:R0:W5:Y:S01]  /*1580*/  @P1 LDG.E R28, desc[UR60][R6.64] ;  /* 0x0000003c061c1981 */ /* 0x000162000c1e1900 */
[----:B--2---:R-:W-:-:S04]  /*1590*/  @P0 IMAD.IADD R29, R9, 0x1, -R0 ;  /* 0x00000001091d0824 */ /* 0x004fc800078e0a00 */
        /* <DEDUP_REMOVED lines=9> */
[----:B------:R-:W-:-:S05]  /*1630*/  SHF.R.U32.HI R27, RZ, 0x6, R5 ;  /* 0x00000006ff1b7819 */ /* 0x000fca0000011605 */
[----:B------:R-:W-:Y:S02]  /*1640*/  IMAD.MOV.U32 R26, RZ, RZ, R27 ;  /* 0x000000ffff1a7224 */ /* 0x000fe400078e001b */
        /* <DEDUP_REMOVED lines=27> */
.L_x_8181:
[----:B------:R-:W-:Y:S05]  /*1800*/  BSYNC B6 ;  /* 0x0000000000067941 */ /* 0x000fea0003800000 */
.L_x_8180:
        /* <DEDUP_REMOVED lines=20> */
.L_x_8183:
[----:B------:R-:W-:Y:S05]  /*1950*/  BSYNC B6 ;  /* 0x0000000000067941 */ /* 0x000fea0003800000 */
.L_x_8182:
[----:B------:R-:W-:Y:S01]  /*1960*/  ULDC.64 UR4, c[0x0][0xaf0] ;  /* 0x0002bc0000047ab9 */ /* 0x000fe20000000a00 */
[----:B------:R-:W2:Y:S01]  /*1970*/  LDL R48, [R1+0x80] ;  /* 0x0000800001307983 */ /* 0x000ea20000100800 */
[----:B------:R-:W-:Y:S01]  /*1980*/  ISETP.NE.U32.AND P0, PT, RZ, UR4, PT ;  /* 0x00000004ff007c0c */ /* 0x000fe2000bf05070 */
[----:B------:R-:W0:Y:S08]  /*1990*/  LDC R0, c[0x0][0x428] ;  /* 0x00010a00ff007b82 */ /* 0x000e300000000800 */
[----:B------:R-:W1:Y:S01]  /*19a0*/  LDC.64 R12, c[0x0][0x2f0] ;  /* 0x0000bc00ff0c7b82 */ /* 0x000e620000000a00 */
[----:B------:R-:W-:Y:S01]  /*19b0*/  ISETP.NE.AND.EX P0, PT, RZ, UR5, PT, P0 ;  /* 0x00000005ff007c0c */ /* 0x000fe2000bf05300 */
[----:B------:R-:W3:Y:S01]  /*19c0*/  S2R R36, SR_TID.X ;  /* 0x0000000000247919 */ /* 0x000ee20000002100 */
[----:B------:R-:W-:Y:S01]  /*19d0*/  IMAD.IADD R72, R35, 0x1, R30 ;  /* 0x0000000123487824 */ /* 0x000fe200078e021e */
[----:B------:R-:W-:-:S04]  /*19e0*/  ULDC.64 UR6, c[0x0][0xb00] ;  /* 0x0002c00000067ab9 */ /* 0x000fc80000000a00 */
[----:B------:R-:W4:Y:S06]  /*19f0*/  LDC R97, c[0x0][0x3d4] ;  /* 0x0000f500ff617b82 */ /* 0x000f2c0000000800 */
[----:B------:R-:W-:Y:S02]  /*1a00*/  @P0 IADD3 R4, P1, R231, UR4, RZ ;  /* 0x00000004e7040c10 */ /* 0x000fe4000ff3e0ff */
[----:B------:R-:W4:Y:S02]  /*1a10*/  LDC.64 R64, c[0x0][0x3e8] ;  /* 0x0000fa00ff407b82 */ /* 0x000f240000000a00 */
[----:B------:R-:W-:Y:S01]  /*1a20*/  @P0 IADD3.X R5, R232, UR5, RZ, P1, !PT ;  /* 0x00000005e8050c10 */ /* 0x000fe20008ffe4ff */
[----:B------:R-:W-:-:S04]  /*1a30*/  ULDC.64 UR4, c[0x0][0x2f8] ;  /* 0x0000be0000047ab9 */ /* 0x000fc80000000a00 */
[----:B------:R3:W2:Y:S01]  /*1a40*/  @P0 LDG.E R31, desc[UR60][R4.64] ;  /* 0x0000003c041f0981 */ /* 0x0006a2000c1e1900 */
[----:B0-----:R-:W-:Y:S01]  /*1a50*/  ISETP.NE.AND P0, PT, R0, 0x1, PT ;  /* 0x000000010000780c */ /* 0x001fe20003f05270 */
[----:B------:R-:W0:Y:S01]  /*1a60*/  LDC.64 R70, c[0x0][0x3d8] ;  /* 0x0000f600ff467b82 */ /* 0x000e220000000a00 */
[----:B------:R-:W-:Y:S01]  /*1a70*/  SHF.R.S32.HI R44, RZ, 0x1f, R72 ;  /* 0x0000001fff2c7819 */ /* 0x000fe20000011448 */
[C---:B------:R-:W-:Y:S02]  /*1a80*/  VIADD R10, R16.reuse, 0xc0 ;  /* 0x000000c0100a7836 */ /* 0x040fe40000000000 */
[----:B------:R-:W-:Y:S02]  /*1a90*/  VIADD R11, R16, 0xe0 ;  /* 0x000000e0100b7836 */ /* 0x000fe40000000000 */
[-C--:B-1----:R-:W-:Y:S02]  /*1aa0*/  IMAD R6, R44, R12.reuse, RZ ;  /* 0x0000000c2c067224 */ /* 0x082fe400078e02ff */
[----:B---3--:R-:W-:Y:S01]  /*1ab0*/  IMAD.WIDE.U32 R4, R72, R12, RZ ;  /* 0x0000000c48047225 */ /* 0x008fe200078e00ff */
[----:B------:R-:W-:-:S03]  /*1ac0*/  SHF.R.U32.HI R46, RZ, 0x7, R36 ;  /* 0x00000007ff2e7819 */ /* 0x000fc60000011624 */
[----:B------:R-:W1:Y:S01]  /*1ad0*/  @P0 LDC R3, c[0x0][0x42c] ;  /* 0x00010b00ff030b82 */ /* 0x000e620000000800 */
[----:B------:R-:W-:Y:S01]  /*1ae0*/  ISETP.NE.AND P6, PT, R46, 0x1, PT ;  /* 0x000000012e00780c */ /* 0x000fe20003fc5270 */
[----:B------:R-:W-:-:S05]  /*1af0*/  VIADD R37, R36, 0xffffff80 ;  /* 0xffffff8024257836 */ /* 0x000fca0000000000 */
[----:B------:R-:W-:Y:S01]  /*1b00*/  SHF.R.S32.HI R36, RZ, 0x1f, R37 ;  /* 0x0000001fff247819 */ /* 0x000fe20000011425 */
[----:B------:R-:W3:Y:S03]  /*1b10*/  @P0 LDC R7, c[0x0][0x430] ;  /* 0x00010c00ff070b82 */ /* 0x000ee60000000800 */
[----:B------:R-:W-:-:S04]  /*1b20*/  LEA.HI R36, R36, R37, RZ, 0x2 ;  /* 0x0000002524247211 */ /* 0x000fc800078f10ff */
[----:B------:R-:W-:-:S05]  /*1b30*/  LOP3.LUT R36, R36, 0xfffffffc, RZ, 0xc0, !PT ;  /* 0xfffffffc24247812 */ /* 0x000fca00078ec0ff */
[----:B------:R-:W-:Y:S02]  /*1b40*/  IMAD.IADD R36, R37, 0x1, -R36 ;  /* 0x0000000125247824 */ /* 0x000fe400078e0a24 */
[----:B-1----:R-:W-:-:S04]  /*1b50*/  @P0 IMAD.HI.U32 R0, R34, R3, RZ ;  /* 0x0000000322000227 */ /* 0x002fc800078e00ff */
[----:B------:R-:W-:Y:S02]  /*1b60*/  IMAD R3, R72, R13, R6 ;  /* 0x0000000d48037224 */ /* 0x000fe400078e0206 */
[----:B------:R-:W-:Y:S01]  /*1b70*/  IMAD R6, R237, R12, RZ ;  /* 0x0000000ced067224 */ /* 0x000fe200078e02ff */
[----:B---3--:R-:W-:Y:S01]  /*1b80*/  @P0 SHF.R.U32.HI R34, RZ, R7, R0 ;  /* 0x00000007ff220219 */ /* 0x008fe20000011600 */
        /* <DEDUP_REMOVED lines=8> */
[----:B------:R-:W-:-:S04]  /*1c10*/  ULDC.64 UR4, c[0x0][0x300] ;  /* 0x0000c00000047ab9 */ /* 0x000fc80000000a00 */
[----:B------:R-:W-:Y:S01]  /*1c20*/  IADD3 R5, R5, R3, RZ ;  /* 0x0000000305057210 */ /* 0x000fe20007ffe0ff */
[----:B----4-:R-:W-:-:S04]  /*1c30*/  IMAD.WIDE.U32 R38, R19, R64, R16 ;  /* 0x0000004013267225 */ /* 0x010fc800078e0010 */
[----:B------:R-:W-:Y:S02]  /*1c40*/  IMAD.MOV.U32 R40, RZ, RZ, R38 ;  /* 0x000000ffff287224 */ /* 0x000fe400078e0026 */
[----:B------:R-:W-:Y:S02]  /*1c50*/  IMAD R79, R13, 0x60, RZ ;  /* 0x000000600d4f7824 */ /* 0x000fe400078e02ff */
[----:B------:R-:W-:Y:S01]  /*1c60*/  VIADD R100, R46, 0x8 ;  /* 0x000000082e647836 */ /* 0x000fe20000000000 */
[----:B------:R-:W-:Y:S01]  /*1c70*/  SHF.R.U32.HI R46, RZ, 0x3, R224 ;  /* 0x00000003ff2e7819 */ /* 0x000fe200000116e0 */
[----:B------:R-:W-:Y:S01]  /*1c80*/  IMAD.MOV.U32 R77, RZ, RZ, 0x20 ;  /* 0x00000020ff4d7424 */ /* 0x000fe200078e00ff */
[----:B0-----:R-:W-:Y:S01]  /*1c90*/  SHF.L.U64.HI R74, R70, 0x6, R71 ;  /* 0x00000006464a7819 */ /* 0x001fe20000010247 */
[----:B------:R-:W-:Y:S02]  /*1ca0*/  IMAD R49, R65, 0x60, RZ ;  /* 0x0000006041317824 */ /* 0x000fe400078e02ff */
[----:B------:R-:W-:-:S02]  /*1cb0*/  IMAD R81, R71, 0x60, RZ ;  /* 0x0000006047517824 */ /* 0x000fc400078e02ff */
[----:B------:R-:W-:Y:S01]  /*1cc0*/  IMAD.SHL.U32 R75, R70, 0x40, RZ ;  /* 0x00000040464b7824 */ /* 0x000fe200078e00ff */
[----:B------:R-:W-:Y:S02]  /*1cd0*/  SHF.R.S32.HI R98, RZ, 0x1f, R234 ;  /* 0x0000001fff627819 */ /* 0x000fe400000114ea */
[----:B--2---:R-:W-:Y:S02]  /*1ce0*/  SHF.R.S32.HI R0, RZ, 0x1f, R31 ;  /* 0x0000001fff007819 */ /* 0x004fe4000001141f */
[----:B------:R-:W-:Y:S02]  /*1cf0*/  SEL R35, R31, RZ, !P0 ;  /* 0x000000ff1f237207 */ /* 0x000fe40004000000 */
[----:B------:R-:W-:-:S03]  /*1d00*/  SEL R32, R0, RZ, !P0 ;  /* 0x000000ff00207207 */ /* 0x000fc60004000000 */
[----:B------:R-:W-:-:S04]  /*1d10*/  IMAD.WIDE.U32 R14, R35, UR4, R4 ;  /* 0x00000004230e7c25 */ /* 0x000fc8000f8e0004 */
[----:B------:R-:W-:Y:S02]  /*1d20*/  IMAD R0, R32, UR4, RZ ;  /* 0x0000000420007c24 */ /* 0x000fe4000f8e02ff */
[----:B------:R-:W-:-:S04]  /*1d30*/  IMAD.WIDE.U32 R4, R19, R12, R16 ;  /* 0x0000000c13047225 */ /* 0x000fc800078e0010 */
[----:B------:R-:W-:Y:S01]  /*1d40*/  IMAD R3, R35, UR5, R0 ;  /* 0x0000000523037c24 */ /* 0x000fe2000f8e0200 */
[----:B------:R-:W-:Y:S05]  /*1d50*/  @!P6 WARPSYNC.ALL ;  /* 0x000000000000e948 */ /* 0x000fea0003800000 */
[----:B------:R-:W-:Y:S01]  /*1d60*/  VIADD R0, R16, 0x20 ;  /* 0x0000002010007836 */ /* 0x000fe20000000000 */
[----:B------:R-:W-:Y:S01]  /*1d70*/  ULDC UR6, c[0x0][0x310] ;  /* 0x0000c40000067ab9 */ /* 0x000fe20000000800 */
[----:B------:R-:W-:Y:S01]  /*1d80*/  IMAD.IADD R3, R15, 0x1, R3 ;  /* 0x000000010f037824 */ /* 0x000fe200078e0203 */
[----:B------:R-:W-:Y:S01]  /*1d90*/  @!P6 BAR.SYNC.DEFER_BLOCKING 0x9, 0x100 ;  /* 0x024400000000eb1d */ /* 0x000fe20000010000 */
[----:B------:R-:W-:-:S02]  /*1da0*/  IADD3 R4, P0, R14, R4, RZ ;  /* 0x000000040e047210 */ /* 0x000fc40007f1e0ff */
[----:B------:R-:W-:Y:S02]  /*1db0*/  ISETP.GE.AND P1, PT, R0, UR6, PT ;  /* 0x0000000600007c0c */ /* 0x000fe4000bf26270 */
[----:B------:R-:W-:Y:S01]  /*1dc0*/  IADD3.X R5, R3, R5, R6, P0, !PT ;  /* 0x0000000503057210 */ /* 0x000fe200007fe406 */
[----:B------:R-:W-:Y:S01]  /*1dd0*/  ULDC.64 UR4, c[0x0][0x320] ;  /* 0x0000c80000047ab9 */ /* 0x000fe20000000a00 */
[----:B------:R-:W-:Y:S02]  /*1de0*/  SEL R7, RZ, 0xffffffff, P1 ;  /* 0xffffffffff077807 */ /* 0x000fe40000800000 */
[----:B------:R-:W-:Y:S02]  /*1df0*/  ISETP.GE.AND P0, PT, R16, UR6, PT ;  /* 0x0000000610007c0c */ /* 0x000fe4000bf06270 */
[----:B------:R-:W-:Y:S01]  /*1e00*/  SHF.L.U32 R9, R7, 0x1, RZ ;  /* 0x0000000107097819 */ /* 0x000fe200000006ff */
[----:B------:R-:W-:Y:S01]  /*1e10*/  IMAD R7, R8, UR4, RZ ;  /* 0x0000000408077c24 */ /* 0x000fe2000f8e02ff */
[----:B------:R-:W-:Y:S01]  /*1e20*/  SEL R6, RZ, 0x1, P0 ;  /* 0x00000001ff067807 */ /* 0x000fe20000000000 */
[----:B------:R-:W-:Y:S01]  /*1e30*/  VIADD R8, R16, 0x80 ;  /* 0x0000008010087836 */ /* 0x000fe20000000000 */
[----:B------:R-:W-:Y:S01]  /*1e40*/  ISETP.GE.AND P2, PT, R10, UR6, PT ;  /* 0x000000060a007c0c */ /* 0x000fe2000bf46270 */
[----:B------:R-:W-:Y:S01]  /*1e50*/  IMAD R31, R34, UR5, R7 ;  /* 0x00000005221f7c24 */ /* 0x000fe2000f8e0207 */
[----:B------:R-:W-:Y:S01]  /*1e60*/  LOP3.LUT R20, R9, 0x2, R6, 0xe2, !PT ;  /* 0x0000000209147812 */ /* 0x000fe200078ee206 */
[C---:B------:R-:W-:Y:S01]  /*1e70*/  VIADD R6, R16.reuse, 0x40 ;  /* 0x0000004010067836 */ /* 0x040fe20000000000 */
[----:B------:R-:W-:Y:S01]  /*1e80*/  ISETP.GE.AND P3, PT, R11, UR6, PT ;  /* 0x000000060b007c0c */ /* 0x000fe2000bf66270 */
[----:B------:R-:W-:-:S02]  /*1e90*/  VIADD R7, R16, 0x60 ;  /* 0x0000006010077836 */ /* 0x000fc40000000000 */
[----:B------:R-:W-:Y:S01]  /*1ea0*/  VIADD R9, R16, 0xa0 ;  /* 0x000000a010097836 */ /* 0x000fe20000000000 */
[----:B------:R-:W-:Y:S01]  /*1eb0*/  ISETP.GE.AND P0, PT, R6, UR6, PT ;  /* 0x0000000606007c0c */ /* 0x000fe2000bf06270 */
[----:B------:R-:W-:Y:S01]  /*1ec0*/  IMAD.WIDE.U32 R10, R34, UR4, R16 ;  /* 0x00000004220a7c25 */ /* 0x000fe2000f8e0010 */
[----:B------:R-:W-:Y:S01]  /*1ed0*/  ISETP.GE.AND P1, PT, R7, UR6, PT ;  /* 0x0000000607007c0c */ /* 0x000fe2000bf26270 */
[----:B------:R-:W-:Y:S01]  /*1ee0*/  ULDC.64 UR4, c[0x0][0x328] ;  /* 0x0000ca0000047ab9 */ /* 0x000fe20000000a00 */
[----:B------:R-:W-:Y:S02]  /*1ef0*/  SEL R21, RZ, 0x4, P0 ;  /* 0x00000004ff157807 */ /* 0x000fe40000000000 */
[----:B------:R-:W-:Y:S02]  /*1f00*/  SEL R30, RZ, 0x8, P1 ;  /* 0x00000008ff1e7807 */ /* 0x000fe40000800000 */
[----:B------:R-:W-:Y:S02]  /*1f10*/  ISETP.GE.AND P0, PT, R8, UR6, PT ;  /* 0x0000000608007c0c */ /* 0x000fe4000bf06270 */
[----:B------:R-:W-:-:S02]  /*1f20*/  ISETP.GE.AND P1, PT, R9, UR6, PT ;  /* 0x0000000609007c0c */ /* 0x000fc4000bf26270 */
[----:B------:R-:W-:Y:S02]  /*1f30*/  LOP3.LUT R20, R30, R20, R21, 0xfe, !PT ;  /* 0x000000141e147212 */ /* 0x000fe400078efe15 */
[----:B------:R-:W-:Y:S02]  /*1f40*/  SEL R21, RZ, 0x10, P0 ;  /* 0x00000010ff157807 */ /* 0x000fe40000000000 */
[----:B------:R-:W-:Y:S02]  /*1f50*/  SEL R30, RZ, 0x20, P1 ;  /* 0x00000020ff1e7807 */ /* 0x000fe40000800000 */
[----:B------:R-:W-:Y:S02]  /*1f60*/  ISETP.GE.AND P0, PT, R16, R97, PT ;  /* 0x000000611000720c */ /* 0x000fe40003f06270 */
[----:B------:R-:W-:Y:S01]  /*1f70*/  IADD3 R11, R11, R31, RZ ;  /* 0x0000001f0b0b7210 */ /* 0x000fe20007ffe0ff */
[----:B------:R-:W-:Y:S01]  /*1f80*/  IMAD R31, R32, UR4, RZ ;  /* 0x00000004201f7c24 */ /* 0x000fe2000f8e02ff */
[----:B------:R-:W-:Y:S01]  /*1f90*/  LOP3.LUT R32, R30, R20, R21, 0xfe, !PT ;  /* 0x000000141e207212 */ /* 0x000fe200078efe15 */
[----:B------:R-:W-:Y:S01]  /*1fa0*/  IMAD.SHL.U32 R20, R36, 0x4, RZ ;  /* 0x0000000424147824 */ /* 0x000fe200078e00ff */
[----:B------:R-:W-:-:S02]  /*1fb0*/  SEL R21, RZ, 0x40, P2 ;  /* 0x00000040ff157807 */ /* 0x000fc40001000000 */
[----:B------:R-:W-:Y:S02]  /*1fc0*/  SEL R43, R97, RZ, P0 ;  /* 0x000000ff612b7207 */ /* 0x000fe40000000000 */
[----:B------:R-:W-:Y:S01]  /*1fd0*/  LOP3.LUT R94, R32, R21, RZ, 0xfc, !PT ;  /* 0x00000015205e7212 */ /* 0x000fe200078efcff */
[----:B------:R-:W-:Y:S02]  /*1fe0*/  IMAD R32, R237, R64, RZ ;  /* 0x00000040ed207224 */ /* 0x000fe400078e02ff */
[----:B------:R-:W-:Y:S02]  /*1ff0*/  IMAD.IADD R43, R16, 0x1, R43 ;  /* 0x00000001102b7824 */ /* 0x000fe400078e022b */
[C---:B------:R-:W-:Y:S02]  /*2000*/  IMAD R47, R35.reuse, UR5, R31 ;  /* 0x00000005232f7c24 */ /* 0x040fe4000f8e021f */
[----:B------:R-:W-:Y:S01]  /*2010*/  IMAD.WIDE.U32 R30, R35, UR4, R10 ;  /* 0x00000004231e7c25 */ /* 0x000fe2000f8e000a */
[----:B------:R-:W-:Y:S01]  /*2020*/  SHF.R.S32.HI R21, RZ, 0x1f, R20 ;  /* 0x0000001fff157819 */ /* 0x000fe20000011414 */
[----:B------:R-:W-:-:S02]  /*2030*/  ULDC UR4, c[0x0][0x2e4] ;  /* 0x0000b90000047ab9 */ /* 0x000fc40000000800 */
[-C--:B------:R-:W-:Y:S02]  /*2040*/  IMAD R10, R237, R70.reuse, RZ ;  /* 0x00000046ed0a7224 */ /* 0x080fe400078e02ff */
[C---:B------:R-:W-:Y:S01]  /*2050*/  IMAD R45, R19.reuse, R65, R32 ;  /* 0x00000041132d7224 */ /* 0x040fe200078e0220 */
[----:B------:R-:W-:Y:S01]  /*2060*/  SHF.R.S32.HI R32, RZ, 0x1f, R43 ;  /* 0x0000001fff207819 */ /* 0x000fe2000001142b */
[----:B------:R-:W-:-:S04]  /*2070*/  IMAD.WIDE.U32 R36, R19, R70, R16 ;  /* 0x0000004613247225 */ /* 0x000fc800078e0010 */
[C---:B------:R-:W-:Y:S01]  /*2080*/  IMAD R69, R19.reuse, R71, R10 ;  /* 0x0000004713457224 */ /* 0x040fe200078e020a */
[----:B------:R-:W-:Y:S01]  /*2090*/  LEA.HI R43, R32, R43, RZ, 0x3 ;  /* 0x0000002b202b7211 */ /* 0x000fe200078f18ff */
[----:B------:R-:W-:Y:S02]  /*20a0*/  IMAD.SHL.U32 R32, R48, 0x40, RZ ;  /* 0x0000004030207824 */ /* 0x000fe400078e00ff */
[----:B------:R-:W-:-:S04]  /*20b0*/  IMAD.WIDE.U32 R10, R19, R70, R20 ;  /* 0x00000046130a7225 */ /* 0x000fc800078e0014 */
[----:B------:R-:W-:Y:S01]  /*20c0*/  IMAD.IADD R67, R69, 0x1, R37 ;  /* 0x0000000145437824 */ /* 0x000fe200078e0225 */
[----:B-----5:R-:W-:Y:S01]  /*20d0*/  SHF.R.S32.HI R37, RZ, 0x1f, R28 ;  /* 0x0000001fff257819 */ /* 0x020fe2000001141c */
[----:B------:R-:W-:Y:S01]  /*20e0*/  IMAD.IADD R41, R45, 0x1, R39 ;  /* 0x000000012d297824 */ /* 0x000fe200078e0227 */
[----:B------:R-:W-:Y:S01]  /*20f0*/  LOP3.LUT R32, R32, 0x1c0, RZ, 0xc0, !PT ;  /* 0x000001c020207812 */ /* 0x000fe200078ec0ff */
[----:B------:R-:W-:Y:S01]  /*2100*/  IMAD.MOV.U32 R68, RZ, RZ, R10 ;  /* 0x000000ffff447224 */ /* 0x000fe200078e000a */
[----:B------:R-:W-:Y:S01]  /*2110*/  SHF.L.U64.HI R10, R12, 0x6, R13 ;  /* 0x000000060c0a7819 */ /* 0x000fe2000001020d */
[----:B------:R-:W-:Y:S02]  /*2120*/  IMAD.MOV.U32 R66, RZ, RZ, R36 ;  /* 0x000000ffff427224 */ /* 0x000fe400078e0024 */
[C---:B------:R-:W-:Y:S02]  /*2130*/  IMAD R13, R37.reuse, R64, RZ ;  /* 0x00000040250d7224 */ /* 0x040fe400078e02ff */
[----:B------:R-:W-:Y:S01]  /*2140*/  IMAD R42, R37, R70, RZ ;  /* 0x00000046252a7224 */ /* 0x000fe200078e02ff */
[----:B------:R-:W-:Y:S01]  /*2150*/  SHF.R.U32.HI R76, RZ, 0x3, R32 ;  /* 0x00000003ff4c7819 */ /* 0x000fe20000011620 */
[----:B------:R-:W-:Y:S01]  /*2160*/  IMAD.WIDE.U32 R36, R28, R64, R40 ;  /* 0x000000401c247225 */ /* 0x000fe200078e0028 */
[----:B------:R-:W-:-:S03]  /*2170*/  LOP3.LUT R41, R32, 0x18, R16, 0xf8, !PT ;  /* 0x0000001820297812 */ /* 0x000fc600078ef810 */
[----:B------:R-:W-:Y:S01]  /*2180*/  IMAD.WIDE.U32 R34, R19, R64, R20 ;  /* 0x0000004013227225 */ /* 0x000fe200078e0014 */
[----:B------:R-:W-:Y:S02]  /*2190*/  LOP3.LUT R41, R41, R76, RZ, 0x3c, !PT ;  /* 0x0000004c29297212 */ /* 0x000fe400078e3cff */
[----:B------:R-:W-:Y:S01]  /*21a0*/  SHF.R.S32.HI R85, RZ, 0x3, R43 ;  /* 0x00000003ff557819 */ /* 0x000fe2000001142b */
[----:B------:R-:W-:Y:S01]  /*21b0*/  IMAD.IADD R69, R11, 0x1, R69 ;  /* 0x000000010b457824 */ /* 0x000fe200078e0245 */
[----:B------:R-:W-:Y:S01]  /*21c0*/  IADD3 R39, R35, R45, RZ ;  /* 0x0000002d23277210 */ /* 0x000fe20007ffe0ff */
[----:B------:R-:W-:Y:S01]  /*21d0*/  IMAD R78, R228, 0x200, R41 ;  /* 0x00000200e44e7824 */ /* 0x000fe200078e0229 */
[----:B------:R-:W-:Y:S02]  /*21e0*/  MOV R38, R34 ;  /* 0x0000002200267202 */ /* 0x000fe40000000f00 */
[----:B------:R-:W-:Y:S02]  /*21f0*/  LOP3.LUT R41, R32, 0x38, R43, 0xf8, !PT ;  /* 0x0000003820297812 */ /* 0x000fe400078ef82b */
[----:B------:R-:W-:-:S02]  /*2200*/  LOP3.LUT R86, R43, 0xfffffff8, RZ, 0xc0, !PT ;  /* 0xfffffff82b567812 */ /* 0x000fc400078ec0ff */
[----:B------:R-:W-:Y:S02]  /*2210*/  LOP3.LUT R43, R224, 0x38, R43, 0xf8, !PT ;  /* 0x00000038e02b7812 */ /* 0x000fe400078ef82b */
[----:B------:R-:W-:Y:S01]  /*2220*/  LOP3.LUT P1, RZ, R48, 0x4, RZ, 0xc0, !PT ;  /* 0x0000000430ff7812 */ /* 0x000fe2000782c0ff */
[C---:B------:R-:W-:Y:S01]  /*2230*/  IMAD.SHL.U32 R11, R12.reuse, 0x40, RZ ;  /* 0x000000400c0b7824 */ /* 0x040fe200078e00ff */
[----:B------:R-:W-:Y:S01]  /*2240*/  IADD3 R72, P2, R19, R72, RZ ;  /* 0x0000004813487210 */ /* 0x000fe20007f5e0ff */
[----:B------:R-:W-:Y:S01]  /*2250*/  IMAD.WIDE.U32 R34, R12, 0x60, RZ ;  /* 0x000000600c227825 */ /* 0x000fe200078e00ff */
[----:B------:R-:W-:Y:S02]  /*2260*/  SHF.L.U64.HI R12, R64, 0x6, R65 ;  /* 0x00000006400c7819 */ /* 0x000fe40000010241 */
[----:B------:R-:W-:Y:S01]  /*2270*/  LOP3.LUT R40, R43, R46, RZ, 0x3c, !PT ;  /* 0x0000002e2b287212 */ /* 0x000fe200078e3cff */
[----:B------:R-:W-:Y:S01]  /*2280*/  IMAD R87, R28, R65, R13 ;  /* 0x000000411c577224 */ /* 0x000fe200078e020d */
[----:B------:R-:W-:Y:S01]  /*2290*/  SHF.L.U32 R13, R64, 0x6, RZ ;  /* 0x00000006400d7819 */ /* 0x000fe200000006ff */
[----:B------:R-:W-:Y:S01]  /*22a0*/  IMAD.WIDE.U32 R38, R28, R64, R38 ;  /* 0x000000401c267225 */ /* 0x000fe200078e0026 */
[----:B------:R-:W-:-:S02]  /*22b0*/  SEL R93, RZ, 0xffffff80, P3 ;  /* 0xffffff80ff5d7807 */ /* 0x000fc40001800000 */
[----:B------:R-:W-:Y:S01]  /*22c0*/  SEL R77, R77, 0xffffffe0, !P1 ;  /* 0xffffffe04d4d7807 */ /* 0x000fe20004800000 */
[C---:B------:R-:W-:Y:S01]  /*22d0*/  IMAD R45, R28.reuse, R71, R42 ;  /* 0x000000471c2d7224 */ /* 0x040fe200078e022a */
[----:B------:R-:W-:Y:S01]  /*22e0*/  LOP3.LUT R41, R41, R76, RZ, 0x3c, !PT ;  /* 0x0000004c29297212 */ /* 0x000fe200078e3cff */
[----:B------:R-:W-:-:S04]  /*22f0*/  IMAD.WIDE.U32 R66, R28, R70, R66 ;  /* 0x000000461c427225 */ /* 0x000fc800078e0042 */
[----:B------:R-:W-:Y:S01]  /*2300*/  IMAD.WIDE.U32 R68, R28, R70, R68 ;  /* 0x000000461c447225 */ /* 0x000fe200078e0044 */
[----:B------:R-:W-:-:S03]  /*2310*/  IADD3.X R73, R237, R44, RZ, P2, !PT ;  /* 0x0000002ced497210 */ /* 0x000fc600017fe4ff */
[----:B------:R-:W-:Y:S01]  /*2320*/  IMAD.WIDE.U32 R64, R64, 0x60, RZ ;  /* 0x0000006040407825 */ /* 0x000fe200078e00ff */
[----:B------:R-:W-:-:S03]  /*2330*/  LOP3.LUT R93, R94, 0x80, R93, 0xc8, !PT ;  /* 0x000000805e5d7812 */ /* 0x000fc600078ec85d */
[----:B------:R-:W-:Y:S01]  /*2340*/  IMAD.WIDE.U32 R70, R70, 0x60, RZ ;  /* 0x0000006046467825 */ /* 0x000fe200078e00ff */
[----:B------:R-:W-:Y:S02]  /*2350*/  IADD3 R82, R77, R78, RZ ;  /* 0x0000004e4d527210 */ /* 0x000fe40007ffe0ff */
[----:B------:R-:W-:Y:S01]  /*2360*/  SHF.R.S32.HI R89, RZ, 0x1f, R86 ;  /* 0x0000001fff597819 */ /* 0x000fe20000011456 */
[----:B------:R-:W-:Y:S01]  /*2370*/  IMAD.IADD R83, R87, 0x1, R37 ;  /* 0x0000000157537824 */ /* 0x000fe200078e0225 */
[----:B------:R-:W-:Y:S01]  /*2380*/  ISETP.GE.AND P1, PT, R16, UR4, PT ;  /* 0x0000000410007c0c */ /* 0x000fe2000bf26270 */
[----:B------:R-:W-:Y:S01]  /*2390*/  IMAD.SHL.U32 R97, R97, 0x2, RZ ;  /* 0x0000000261617824 */ /* 0x000fe200078e00ff */
[----:B------:R-:W-:Y:S01]  /*23a0*/  ISETP.GE.AND P2, PT, R0, UR4, PT ;  /* 0x0000000400007c0c */ /* 0x000fe2000bf46270 */
[----:B------:R-:W-:Y:S01]  /*23b0*/  IMAD.IADD R79, R35, 0x1, R79 ;  /* 0x00000001234f7824 */ /* 0x000fe200078e024f */
[----:B------:R-:W-:Y:S01]  /*23c0*/  LEA R90, R228, R41, 0x9 ;  /* 0x00000029e45a7211 */ /* 0x000fe200078e48ff */
[----:B------:R-:W-:Y:S01]  /*23d0*/  IMAD.IADD R80, R65, 0x1, R49 ;  /* 0x0000000141507824 */ /* 0x000fe200078e0231 */
[----:B------:R-:W-:Y:S01]  /*23e0*/  LOP3.LUT R94, R94, 0x40, RZ, 0xc0, !PT ;  /* 0x000000405e5e7812 */ /* 0x000fe200078ec0ff */
[----:B------:R-:W-:-:S02]  /*23f0*/  IMAD.IADD R81, R71, 0x1, R81 ;  /* 0x0000000147517824 */ /* 0x000fc400078e0251 */
[----:B------:R-:W-:Y:S02]  /*2400*/  IMAD.IADD R84, R45, 0x1, R67 ;  /* 0x000000012d547824 */ /* 0x000fe400078e0243 */
[----:B------:R-:W-:Y:S02]  /*2410*/  IMAD.IADD R87, R39, 0x1, R87 ;  /* 0x0000000127577824 */ /* 0x000fe400078e0257 */
[----:B------:R-:W-:Y:S02]  /*2420*/  IMAD.IADD R88, R69, 0x1, R45 ;  /* 0x0000000145587824 */ /* 0x000fe400078e022d */
[----:B------:R-:W-:Y:S02]  /*2430*/  IMAD.IADD R91, R229, 0x1, R40 ;  /* 0x00000001e55b7824 */ /* 0x000fe400078e0228 */
[----:B------:R-:W-:-:S07]  /*2440*/  IMAD.IADD R92, R31, 0x1, R47 ;  /* 0x000000011f5c7824 */ /* 0x000fce00078e022f */
.L_x_8231:
[----:B------:R-:W0:Y:S01]  /*2450*/  LDC.64 R102, c[0x0][0x2d8] ;  /* 0x0000b600ff667b82 */ /* 0x000e220000000a00 */
[----:B------:R-:W-:Y:S01]  /*2460*/  VIADD R53, R26, 0xffffffff ;  /* 0xffffffff1a357836 */ /* 0x000fe20000000000 */
[----:B------:R-:W-:Y:S05]  /*2470*/  YIELD ;  /* 0x0000000000007946 */ /* 0x000fea0003800000 */
[----:B------:R-:W-:Y:S01]  /*2480*/  SHF.R.S32.HI R47, RZ, 0x1f, R53 ;  /* 0x0000001fff2f7819 */ /* 0x000fe20000011435 */
[----:B------:R-:W1:Y:S01]  /*2490*/  LDC R107, c[0x0][0x3d4] ;  /* 0x0000f500ff6b7b82 */ /* 0x000e620000000800 */
[-C--:B------:R-:W-:Y:S01]  /*24a0*/  IMAD R41, R79, R53.reuse, RZ ;  /* 0x000000354f297224 */ /* 0x080fe200078e02ff */
[----:B------:R-:W-:Y:S01]  /*24b0*/  BSSY B0, `(.L_x_8184) ;  /* 0x00002af000007945 */ /* 0x000fe20003800000 */
[----:B------:R-:W-:-:S04]  /*24c0*/  IMAD.WIDE.U32 R104, R34, R53, RZ ;  /* 0x0000003522687225 */ /* 0x000fc800078e00ff */
[----:B------:R-:W-:Y:S01]  /*24d0*/  IMAD R43, R47, R34, R41 ;  /* 0x000000222f2b7224 */ /* 0x000fe200078e0229 */
[-C--:B------:R-:W-:Y:S01]  /*24e0*/  IADD3 R26, P3, P4, R4, R104.reuse, R11 ;  /* 0x00000068041a7210 */ /* 0x080fe20007c7e00b */
[----:B------:R-:W-:Y:S01]  /*24f0*/  IMAD R108, R2, 0x1800, R78 ;  /* 0x00001800026c7824 */ /* 0x000fe200078e024e */
[----:B------:R-:W-:Y:S01]  /*2500*/  IADD3 R41, P5, R4, R104, RZ ;  /* 0x0000006804297210 */ /* 0x000fe20007fbe0ff */
[----:B------:R-:W-:Y:S02]  /*2510*/  IMAD.IADD R58, R105, 0x1, R43 ;  /* 0x00000001693a7824 */ /* 0x000fe400078e022b */
[----:B------:R-:W-:Y:S02]  /*2520*/  IMAD R106, R2, 0x1800, R82 ;  /* 0x00001800026a7824 */ /* 0x000fe400078e0252 */
[--C-:B------:R-:W-:Y:S01]  /*2530*/  IMAD R108, R108, 0x2, R25.reuse ;  /* 0x000000026c6c7824 */ /* 0x100fe200078e0219 */
[----:B------:R-:W-:Y:S01]  /*2540*/  IADD3.X R40, R5, R58, R10, P3, P4 ;  /* 0x0000003a05287210 */ /* 0x000fe20001fe840a */
[----:B------:R-:W-:Y:S01]  /*2550*/  IMAD R106, R106, 0x2, R25 ;  /* 0x000000026a6a7824 */ /* 0x000fe200078e0219 */
[----:B0-----:R-:W-:-:S02]  /*2560*/  LEA R48, P3, R26, R102, 0x1 ;  /* 0x000000661a307211 */ /* 0x001fc400078608ff */
[----:B------:R-:W-:Y:S02]  /*2570*/  IADD3.X R42, R58, R5, RZ, P5, !PT ;  /* 0x000000053a2a7210 */ /* 0x000fe40002ffe4ff */
[----:B------:R-:W-:Y:S01]  /*2580*/  LEA.HI.X R49, R26, R103, R40, 0x1, P3 ;  /* 0x000000671a317211 */ /* 0x000fe200018f0c28 */
[----:B------:R-:W-:Y:S01]  /*2590*/  IMAD.MOV.U32 R26, RZ, RZ, R53 ;  /* 0x000000ffff1a7224 */ /* 0x000fe200078e0035 */
[----:B-1----:R-:W-:Y:S02]  /*25a0*/  ISETP.GE.AND P3, PT, R107, 0x1, PT ;  /* 0x000000016b00780c */ /* 0x002fe40003f66270 */
[----:B------:R-:W-:Y:S02]  /*25b0*/  LEA R50, P5, R41, R102, 0x1 ;  /* 0x0000006629327211 */ /* 0x000fe400078a08ff */
[----:B------:R-:W-:Y:S02]  /*25c0*/  ISETP.GT.AND P4, PT, R53, R27, PT ;  /* 0x0000001b3500720c */ /* 0x000fe40003f84270 */
[----:B------:R-:W-:-:S02]  /*25d0*/  LEA.HI.X R51, R41, R103, R42, 0x1, P5 ;  /* 0x0000006729337211 */ /* 0x000fc400028f0c2a */
[----:B------:R-:W-:-:S05]  /*25e0*/  P2R R96, PR, RZ, 0x10 ;  /* 0x00000010ff607803 */ /* 0x000fca0000000000 */
[----:B----4-:R-:W-:Y:S05]  /*25f0*/  @!P3 BRA `(.L_x_8185) ;  /* 0x0000002400f8b947 */ /* 0x010fea0003800000 */
        /* <DEDUP_REMOVED lines=42> */
.L_x_8188:
[----:B------:R-:W-:Y:S05]  /*28a0*/  BSYNC B1 ;  /* 0x0000000000017941 */ /* 0x000fea0003800000 */
.L_x_8187:
[----:B------:R-:W-:Y:S01]  /*28b0*/  ISETP.GE.AND P5, PT, R234, R101, PT ;  /* 0x00000065ea00720c */ /* 0x000fe20003fa6270 */
[----:B------:R-:W-:Y:S01]  /*28c0*/  BSSY B1, `(.L_x_8189) ;  /* 0x000001c000017945 */ /* 0x000fe20003800000 */
[----:B0-----:R-:W-:Y:S02]  /*28d0*/  CS2R R52, SRZ ;  /* 0x0000000000347805 */ /* 0x001fe4000001ff00 */
[----:B------:R-:W-:Y:S01]  /*28e0*/  CS2R R44, SRZ ;  /* 0x00000000002c7805 */ /* 0x000fe2000001ff00 */
[----:B-----5:R-:W-:Y:S01]  /*28f0*/  IMAD.MOV.U32 R103, RZ, RZ, R58 ;  /* 0x000000ffff677224 */ /* 0x020fe200078e003a */
[----:B------:R-:W-:Y:S02]  /*2900*/  MOV R104, R59 ;  /* 0x0000003b00687202 */ /* 0x000fe40000000f00 */
        /* <DEDUP_REMOVED lines=23> */
.L_x_8190:
[----:B------:R-:W-:Y:S05]  /*2a80*/  BSYNC B1 ;  /* 0x0000000000017941 */ /* 0x000fea0003800000 */
.L_x_8189:
[----:B0-----:R-:W2:Y:S01]  /*2a90*/  LDL R40, [R1+0x7c] ;  /* 0x00007c0001287983 */ /* 0x001ea20000100800 */
[----:B------:R-:W-:Y:S01]  /*2aa0*/  IMAD.MOV.U32 R41, RZ, RZ, R61 ;  /* 0x000000ffff297224 */ /* 0x000fe200078e003d */
[----:B------:R-:W-:Y:S01]  /*2ab0*/  PRMT R109, R104, 0x5410, R103 ;  /* 0x00005410686d7816 */ /* 0x000fe20000000067 */
[----:B------:R-:W-:Y:S02]  /*2ac0*/  IMAD.MOV.U32 R42, RZ, RZ, R62 ;  /* 0x000000ffff2a7224 */ /* 0x000fe400078e003e */
[----:B------:R-:W-:-:S05]  /*2ad0*/  IMAD.MOV.U32 R43, RZ, RZ, R63 ;  /* 0x000000ffff2b7224 */ /* 0x000fca00078e003f */
[----:B------:R-:W-:Y:S01]  /*2ae0*/  PRMT R120, R42, 0x5410, R43 ;  /* 0x000054102a787816 */ /* 0x000fe2000000002b */
[----:B-----5:R-:W-:Y:S01]  /*2af0*/  IMAD.MOV.U32 R43, RZ, RZ, R53 ;  /* 0x000000ffff2b7224 */ /* 0x020fe200078e0035 */
[----:B------:R-:W-:-:S04]  /*2b00*/  MOV R42, R52 ;  /* 0x00000034002a7202 */ /* 0x000fc80000000f00 */
[----:B------:R-:W-:Y:S01]  /*2b10*/  PRMT R104, R42, 0x5410, R43 ;  /* 0x000054102a687816 */ /* 0x000fe2000000002b */
[----:B------:R-:W-:Y:S01]  /*2b20*/  IMAD.MOV.U32 R42, RZ, RZ, R54 ;  /* 0x000000ffff2a7224 */ /* 0x000fe200078e0036 */
[----:B------:R-:W-:-:S04]  /*2b30*/  MOV R43, R55 ;  /* 0x00000037002b7202 */ /* 0x000fc80000000f00 */
[----:B------:R-:W-:Y:S02]  /*2b40*/  PRMT R105, R42, 0x5410, R43 ;  /* 0x000054102a697816 */ /* 0x000fe4000000002b */
[----:B--2---:R-:W-:Y:S01]  /*2b50*/  R2UR UR4, R40 ;  /* 0x00000000280472ca */ /* 0x004fe200000e0000 */
[----:B------:R-:W-:-:S05]  /*2b60*/  IMAD.MOV.U32 R40, RZ, RZ, R60 ;  /* 0x000000ffff287224 */ /* 0x000fca00078e003c */
[----:B------:R-:W-:Y:S01]  /*2b70*/  PRMT R117, R40, 0x5410, R41 ;  /* 0x0000541028757816 */ /* 0x000fe20000000029 */
[----:B------:R-:W-:Y:S01]  /*2b80*/  IMAD.MOV.U32 R40, RZ, RZ, R56 ;  /* 0x000000ffff287224 */ /* 0x000fe200078e0038 */
[----:B------:R-:W-:-:S04]  /*2b90*/  MOV R41, R57 ;  /* 0x0000003900297202 */ /* 0x000fc80000000f00 */
[----:B------:R-:W-:Y:S01]  /*2ba0*/  PRMT R111, R40, 0x5410, R41 ;  /* 0x00005410286f7816 */ /* 0x000fe20000000029 */
[----:B------:R-:W-:Y:S01]  /*2bb0*/  UISETP.NE.AND UP0, UPT, UR4, 0x3, UPT ;  /* 0x000000030400788c */ /* 0x000fe2000bf05270 */
[----:B------:R-:W-:Y:S02]  /*2bc0*/  IMAD.MOV.U32 R40, RZ, RZ, R46 ;  /* 0x000000ffff287224 */ /* 0x000fe400078e002e */
[----:B------:R-:W-:-:S03]  /*2bd0*/  IMAD.MOV.U32 R41, RZ, RZ, R47 ;  /* 0x000000ffff297224 */ /* 0x000fc600078e002f */
[----:B------:R-:W-:Y:S02]  /*2be0*/  PLOP3.LUT P3, PT, PT, PT, UP0, 0x80, 0x0 ;  /* 0x000000000000781c */ /* 0x000fe40003f6f008 */
[----:B------:R-:W-:Y:S01]  /*2bf0*/  PRMT R102, R40, 0x5410, R41 ;  /* 0x0000541028667816 */ /* 0x000fe20000000029 */
[----:B------:R-:W-:Y:S02]  /*2c00*/  IMAD.MOV.U32 R40, RZ, RZ, R44 ;  /* 0x000000ffff287224 */ /* 0x000fe400078e002c */
[----:B------:R-:W-:-:S05]  /*2c10*/  IMAD.MOV.U32 R41, RZ, RZ, R45 ;  /* 0x000000ffff297224 */ /* 0x000fca00078e002d */
[----:B------:R-:W-:-:S03]  /*2c20*/  PRMT R103, R40, 0x5410, R41 ;  /* 0x0000541028677816 */ /* 0x000fc60000000029 */
[----:B------:R-:W-:Y:S05]  /*2c30*/  @!P3 BRA `(.L_x_8191) ;  /* 0x000000000004b947 */ /* 0x000fea0003800000 */
[----:B------:R-:W-:Y:S01]  /*2c40*/  BPT.TRAP 0x1 ;  /* 0x000000040000795c */ /* 0x000fe20000300000 */
.L_x_8191:
[----:B------:R-:W-:Y:S01]  /*2c50*/  IMAD R95, R2, 0x8, R18 ;  /* 0x00000008025f7824 */ /* 0x000fe200078e0212 */
[----:B------:R-:W-:Y:S01]  /*2c60*/  SHF.L.U32 R110, R23, 0x1f, RZ ;  /* 0x0000001f176e7819 */ /* 0x000fe200000006ff */
[----:B------:R-:W-:Y:S03]  /*2c70*/  BSSY B1, `(.L_x_8192) ;  /* 0x0000003000017945 */ /* 0x000fe60003800000 */
[----:B------:R-:W0:Y:S02]  /*2c80*/  SYNCS.PHASECHK.TRANS64.TRYWAIT P6, [R95+URZ+0x32490], R110 ;  /* 0x0324906e5f0075a7 */ /* 0x000e2400080c017f */
[----:B0-----:R-:W-:Y:S05]  /*2c90*/  @!P6 BRA `(.L_x_8193) ;  /* 0x0000013c00e4e947 */ /* 0x001fea0003800000 */
.L_x_8410:
[----:B------:R-:W-:Y:S05]  /*2ca0*/  BSYNC B1 ;  /* 0x0000000000017941 */ /* 0x000fea0003800000 */
.L_x_8192:
        /* <DEDUP_REMOVED lines=49> */
.L_x_8199:
[----:B------:R-:W-:Y:S05]  /*2fc0*/  BSYNC B3 ;  /* 0x0000000000037941 */ /* 0x000fea0003800000 */
.L_x_8198:
[----:B--2---:R1:W-:Y:S02]  /*2fd0*/  STG.E.128 desc[UR60][R50.64], R40 ;  /* 0x0000002832007986 */ /* 0x0043e4000c101d3c */
.L_x_8197:
[----:B------:R-:W-:Y:S05]  /*2fe0*/  BSYNC B2 ;  /* 0x0000000000027941 */ /* 0x000fea0003800000 */
.L_x_8196:
        /* <DEDUP_REMOVED lines=14> */
[--C-:B------:R-:W-:Y:S02]  /*30d0*/  HADD2.F32 R57, -RZ, R43.reuse.H1_H1 ;  /* 0x3000002bff397230 */ /* 0x100fe40000004100 */
[----:B------:R-:W-:Y:S01]  /*30e0*/  FMUL.FTZ R112, R42, R59 ;  /* 0x0000003b2a707220 */ /* 0x000fe20000410000 */
[----:B------:R-:W-:Y:S02]  /*30f0*/  HADD2.F32 R43, -RZ, R43.H0_H0 ;  /* 0x2000002bff2b7230 */ /* 0x000fe40000004100 */
[----:B------:R-:W-:Y:S02]  /*3100*/  HADD2.F32 R41, -RZ, R41.H0_H0 ;  /* 0x20000029ff297230 */ /* 0x000fe40000004100 */
[-C--:B------:R-:W-:Y:S01]  /*3110*/  FMUL.FTZ R114, R57, R62.reuse ;  /* 0x0000003e39727220 */ /* 0x080fe20000410000 */
[----:B------:R-:W-:Y:S02]  /*3120*/  HADD2.F32 R58, -RZ, R58.H0_H0 ;  /* 0x2000003aff3a7230 */ /* 0x000fe40000004100 */
[----:B------:R-:W-:Y:S01]  /*3130*/  FMUL.FTZ R62, R43, R62 ;  /* 0x0000003e2b3e7220 */ /* 0x000fe20000410000 */
[----:B------:R-:W-:-:S02]  /*3140*/  HADD2.F32 R60, -RZ, R60.H0_H0 ;  /* 0x2000003cff3c7230 */ /* 0x000fc40000004100 */
[C---:B------:R-:W-:Y:S01]  /*3150*/  FMUL.FTZ R59, R41.reuse, R59 ;  /* 0x0000003b293b7220 */ /* 0x040fe20000410000 */
[----:B------:R-:W-:Y:S01]  /*3160*/  FFMA.FTZ R112, R41, R58, -R112 ;  /* 0x0000003a29707223 */ /* 0x000fe20000010870 */
[--C-:B------:R-:W-:Y:S02]  /*3170*/  HADD2.F32 R41, -RZ, R40.reuse.H1_H1 ;  /* 0x30000028ff297230 */ /* 0x100fe40000004100 */
[----:B------:R-:W-:Y:S01]  /*3180*/  FFMA.FTZ R63, R57, R60, R62 ;  /* 0x0000003c393f7223 */ /* 0x000fe2000001003e */
[----:B------:R-:W-:Y:S01]  /*3190*/  FFMA.FTZ R61, R42, R58, R59 ;  /* 0x0000003a2a3d7223 */ /* 0x000fe2000001003b */
[--C-:B------:R-:W-:Y:S02]  /*31a0*/  HADD2.F32 R57, -RZ, R111.reuse.H0_H0 ;  /* 0x2000006fff397230 */ /* 0x100fe40000004100 */
[----:B------:R-:W-:Y:S01]  /*31b0*/  FFMA.FTZ R114, R43, R60, -R114 ;  /* 0x0000003c2b727223 */ /* 0x000fe20000010872 */
[----:B------:R-:W-:Y:S02]  /*31c0*/  HADD2.F32 R40, -RZ, R40.H0_H0 ;  /* 0x20000028ff287230 */ /* 0x000fe40000004100 */
[----:B------:R-:W-:-:S02]  /*31d0*/  HADD2.F32 R111, -RZ, R111.H1_H1 ;  /* 0x3000006fff6f7230 */ /* 0x000fc40000004100 */
[CC--:B------:R-:W-:Y:S01]  /*31e0*/  FMUL.FTZ R59, R41.reuse, R57.reuse ;  /* 0x00000039293b7220 */ /* 0x0c0fe20000410000 */
[--C-:B------:R-:W-:Y:S02]  /*31f0*/  HADD2.F32 R42, -RZ, R56.reuse.H1_H1 ;  /* 0x30000038ff2a7230 */ /* 0x100fe40000004100 */
        /* <DEDUP_REMOVED lines=14> */
.L_x_8201:
[----:B------:R-:W-:Y:S05]  /*32e0*/  BSYNC B2 ;  /* 0x0000000000027941 */ /* 0x000fea0003800000 */
.L_x_8200:
[----:B--2---:R2:W-:Y:S02]  /*32f0*/  STG.E.128 desc[UR60][R50.64+0x40], R40 ;  /* 0x0000402832007986 */ /* 0x0045e4000c101d3c */
.L_x_8195:
[----:B------:R-:W-:Y:S05]  /*3300*/  BSYNC B1 ;  /* 0x0000000000017941 */ /* 0x000fea0003800000 */
.L_x_8194:
        /* <DEDUP_REMOVED lines=48> */
.L_x_8206:
[----:B------:R-:W-:Y:S05]  /*3610*/  BSYNC B2 ;  /* 0x0000000000027941 */ /* 0x000fea0003800000 */
.L_x_8205:
[----:B--2---:R3:W-:Y:S02]  /*3620*/  STG.E.128 desc[UR60][R48.64], R40 ;  /* 0x0000002830007986 */ /* 0x0047e4000c101d3c */
.L_x_8204:
[----:B------:R-:W-:Y:S05]  /*3630*/  BSYNC B1 ;  /* 0x0000000000017941 */ /* 0x000fea0003800000 */
.L_x_8203:
        /* <DEDUP_REMOVED lines=47> */
.L_x_8208:
[----:B------:R-:W-:Y:S05]  /*3930*/  BSYNC B1 ;  /* 0x0000000000017941 */ /* 0x000fea0003800000 */
.L_x_8207:
[----:B--2---:R1:W-:Y:S01]  /*3940*/  STG.E.128 desc[UR60][R48.64+0x40], R40 ;  /* 0x0000402830007986 */ /* 0x0043e2000c101d3c */
[----:B------:R-:W-:Y:S05]  /*3950*/  BRA `(.L_x_8202) ;  /* 0x0000001400907947 */ /* 0x000fea0003800000 */
.L_x_8186:
[----:B------:R-:W2:Y:S01]  /*3960*/  LDL R44, [R1+0x7c] ;  /* 0x00007c00012c7983 */ /* 0x000ea20000100800 */
[----:B------:R-:W-:-:S04]  /*3970*/  ISETP.GE.AND P3, PT, R234, R101, PT ;  /* 0x00000065ea00720c */ /* 0x000fc80003f66270 */
        /* <DEDUP_REMOVED lines=9> */
[----:B------:R-:W3:Y:S01]  /*3a10*/  @!P4 LDC.64 R48, c[0x0][0x3e0] ;  /* 0x0000f800ff30cb82 */ /* 0x000ee20000000a00 */
[----:B------:R-:W-:-:S05]  /*3a20*/  @!P4 IADD3 R40, P5, R66, R40, RZ ;  /* 0x000000284228c210 */ /* 0x000fca0007fbe0ff */
[----:B------:R-:W-:Y:S01]  /*3a30*/  @!P4 IMAD.X R41, R95, 0x1, R84, P5 ;  /* 0x000000015f29c824 */ /* 0x000fe200028e0654 */
[----:B------:R-:W-:Y:S02]  /*3a40*/  CS2R R46, SRZ ;  /* 0x00000000002e7805 */ /* 0x000fe4000001ff00 */
[----:B--2---:R-:W-:Y:S02]  /*3a50*/  R2UR UR4, R44 ;  /* 0x000000002c0472ca */ /* 0x004fe400000e0000 */
[----:B------:R-:W2:Y:S02]  /*3a60*/  @!P4 LDC.64 R44, c[0x0][0x3c8] ;  /* 0x0000f200ff2ccb82 */ /* 0x000ea40000000a00 */
[----:B--2---:R-:W-:-:S04]  /*3a70*/  @!P4 LEA R44, P5, R40, R44, 0x1 ;  /* 0x0000002c282cc211 */ /* 0x004fc800078a08ff */
[----:B------:R-:W-:Y:S02]  /*3a80*/  @!P4 LEA.HI.X R45, R40, R45, R41, 0x1, P5 ;  /* 0x0000002d282dc211 */ /* 0x000fe400028f0c29 */
[----:B------:R-:W-:-:S05]  /*3a90*/  @!P4 IADD3 R42, P5, R36, R42, RZ ;  /* 0x0000002a242ac210 */ /* 0x000fca0007fbe0ff */
[----:B------:R-:W-:Y:S01]  /*3aa0*/  @!P4 IMAD.X R40, R110, 0x1, R83, P5 ;  /* 0x000000016e28c824 */ /* 0x000fe200028e0653 */
[----:B---3--:R-:W-:-:S04]  /*3ab0*/  @!P4 LEA R48, P5, R42, R48, 0x1 ;  /* 0x000000302a30c211 */ /* 0x008fc800078a08ff */
[----:B------:R-:W-:Y:S02]  /*3ac0*/  @!P4 LEA.HI.X R49, R42, R49, R40, 0x1, P5 ;  /* 0x000000312a31c211 */ /* 0x000fe400028f0c28 */
[----:B------:R-:W-:Y:S02]  /*3ad0*/  CS2R R42, SRZ ;  /* 0x00000000002a7805 */ /* 0x000fe4000001ff00 */
[----:B------:R-:W-:-:S06]  /*3ae0*/  CS2R R40, SRZ ;  /* 0x0000000000287805 */ /* 0x000fcc000001ff00 */
[----:B------:R2:W3:Y:S02]  /*3af0*/  @!P4 LDG.E.128 R40, desc[UR60][R44.64] ;  /* 0x0000003c2c28c981 */ /* 0x0004e4000c1e1d00 */
[----:B--2---:R-:W-:-:S06]  /*3b00*/  CS2R R44, SRZ ;  /* 0x00000000002c7805 */ /* 0x004fcc000001ff00 */
[----:B------:R2:W4:Y:S01]  /*3b10*/  @!P4 LDG.E.128 R44, desc[UR60][R48.64] ;  /* 0x0000003c302cc981 */ /* 0x000522000c1e1d00 */
[----:B0-----:R-:W-:-:S04]  /*3b20*/  @!P3 LEA R52, P4, R50, R52, 0x1 ;  /* 0x000000343234b211 */ /* 0x001fc800078808ff */
[----:B------:R-:W-:Y:S02]  /*3b30*/  @!P3 LEA.HI.X R53, R50, R53, R51, 0x1, P4 ;  /* 0x000000353235b211 */ /* 0x000fe400020f0c33 */
[----:B------:R-:W-:Y:S02]  /*3b40*/  CS2R R50, SRZ ;  /* 0x0000000000327805 */ /* 0x000fe4000001ff00 */
[C---:B-1----:R-:W-:Y:S02]  /*3b50*/  @!P3 LEA R56, P4, R54.reuse, R56, 0x1 ;  /* 0x000000383638b211 */ /* 0x042fe400078808ff */
[----:B--2---:R-:W-:Y:S02]  /*3b60*/  CS2R R48, SRZ ;  /* 0x0000000000307805 */ /* 0x004fe4000001ff00 */
[----:B------:R-:W-:Y:S02]  /*3b70*/  @!P3 LEA.HI.X R57, R54, R57, R55, 0x1, P4 ;  /* 0x000000393639b211 */ /* 0x000fe400020f0c37 */
[----:B------:R-:W-:-:S02]  /*3b80*/  CS2R R54, SRZ ;  /* 0x0000000000367805 */ /* 0x000fc4000001ff00 */
[----:B------:R0:W2:Y:S02]  /*3b90*/  @!P3 LDG.E.128 R48, desc[UR60][R52.64] ;  /* 0x0000003c3430b981 */ /* 0x0000a4000c1e1d00 */
[----:B0-----:R-:W-:-:S06]  /*3ba0*/  CS2R R52, SRZ ;  /* 0x0000000000347805 */ /* 0x001fcc000001ff00 */
[----:B------:R4:W5:Y:S01]  /*3bb0*/  @!P3 LDG.E.128 R52, desc[UR60][R56.64] ;  /* 0x0000003c3834b981 */ /* 0x000962000c1e1d00 */
[----:B------:R-:W-:Y:S01]  /*3bc0*/  UISETP.NE.AND UP0, UPT, UR4, 0x3, UPT ;  /* 0x000000030400788c */ /* 0x000fe2000bf05270 */
[----:B------:R-:W-:-:S05]  /*3bd0*/  ISETP.GE.AND P4, PT, R16, R107, PT ;  /* 0x0000006b1000720c */ /* 0x000fca0003f86270 */
[----:B------:R-:W-:Y:S01]  /*3be0*/  PLOP3.LUT P3, PT, PT, PT, UP0, 0x80, 0x0 ;  /* 0x000000000000781c */ /* 0x000fe20003f6f008 */
[----:B---3--:R-:W-:Y:S01]  /*3bf0*/  IMAD.MOV.U32 R60, RZ, RZ, R43 ;  /* 0x000000ffff3c7224 */ /* 0x008fe200078e002b */
[----:B------:R-:W-:Y:S01]  /*3c00*/  MOV R59, R42 ;  /* 0x0000002a003b7202 */ /* 0x000fe20000000f00 */
[----:B------:R-:W-:Y:S02]  /*3c10*/  IMAD.MOV.U32 R61, RZ, RZ, R40 ;  /* 0x000000ffff3d7224 */ /* 0x000fe400078e0028 */
[----:B------:R-:W-:Y:S01]  /*3c20*/  IMAD.MOV.U32 R62, RZ, RZ, R41 ;  /* 0x000000ffff3e7224 */ /* 0x000fe200078e0029 */
[----:B------:R-:W-:Y:S02]  /*3c30*/  PRMT R130, R60, 0x7610, R130 ;  /* 0x000076103c827816 */ /* 0x000fe40000000082 */
[----:B------:R-:W-:Y:S02]  /*3c40*/  PRMT R122, R122, 0x5410, R59 ;  /* 0x000054107a7a7816 */ /* 0x000fe4000000003b */
[----:B------:R-:W-:-:S02]  /*3c50*/  PRMT R124, R61, 0x7610, R124 ;  /* 0x000076103d7c7816 */ /* 0x000fc4000000007c */
[----:B------:R-:W-:Y:S01]  /*3c60*/  PRMT R125, R62, 0x7610, R125 ;  /* 0x000076103e7d7816 */ /* 0x000fe2000000007d */
[----:B----4-:R-:W-:Y:S01]  /*3c70*/  IMAD.MOV.U32 R57, RZ, RZ, R44 ;  /* 0x000000ffff397224 */ /* 0x010fe200078e002c */
[----:B------:R-:W-:Y:S01]  /*3c80*/  MOV R56, R47 ;  /* 0x0000002f00387202 */ /* 0x000fe20000000f00 */
[----:B------:R-:W-:Y:S02]  /*3c90*/  IMAD.MOV.U32 R60, RZ, RZ, R45 ;  /* 0x000000ffff3c7224 */ /* 0x000fe400078e002d */
[----:B------:R-:W-:Y:S01]  /*3ca0*/  IMAD.MOV.U32 R59, RZ, RZ, R46 ;  /* 0x000000ffff3b7224 */ /* 0x000fe200078e002e */
[----:B------:R-:W-:Y:S02]  /*3cb0*/  PRMT R130, R130, 0x5410, R56 ;  /* 0x0000541082827816 */ /* 0x000fe40000000038 */
[----:B------:R-:W-:Y:S02]  /*3cc0*/  PRMT R124, R124, 0x5410, R57 ;  /* 0x000054107c7c7816 */ /* 0x000fe40000000039 */
[----:B------:R-:W-:-:S02]  /*3cd0*/  PRMT R125, R125, 0x5410, R60 ;  /* 0x000054107d7d7816 */ /* 0x000fc4000000003c */
[----:B------:R-:W-:Y:S01]  /*3ce0*/  PRMT R122, R59, 0x7610, R122 ;  /* 0x000076103b7a7816 */ /* 0x000fe2000000007a */
[----:B--2---:R-:W-:Y:S01]  /*3cf0*/  IMAD.MOV.U32 R56, RZ, RZ, R50 ;  /* 0x000000ffff387224 */ /* 0x004fe200078e0032 */
[----:B------:R-:W-:Y:S01]  /*3d00*/  MOV R59, R48 ;  /* 0x00000030003b7202 */ /* 0x000fe20000000f00 */
[----:B------:R-:W-:Y:S02]  /*3d10*/  IMAD.MOV.U32 R57, RZ, RZ, R51 ;  /* 0x000000ffff397224 */ /* 0x000fe400078e0033 */
[----:B------:R-:W-:-:S03]  /*3d20*/  IMAD.MOV.U32 R60, RZ, RZ, R49 ;  /* 0x000000ffff3c7224 */ /* 0x000fc600078e0031 */
[----:B------:R-:W-:Y:S02]  /*3d30*/  PRMT R113, R56, 0x5410, R57 ;  /* 0x0000541038717816 */ /* 0x000fe40000000039 */
[----:B------:R-:W-:Y:S01]  /*3d40*/  PRMT R115, R59, 0x5410, R60 ;  /* 0x000054103b737816 */ /* 0x000fe2000000003c */
[----:B-----5:R-:W-:Y:S01]  /*3d50*/  IMAD.MOV.U32 R56, RZ, RZ, R54 ;  /* 0x000000ffff387224 */ /* 0x020fe200078e0036 */
[----:B------:R-:W-:Y:S01]  /*3d60*/  MOV R60, R53 ;  /* 0x00000035003c7202 */ /* 0x000fe20000000f00 */
[----:B------:R-:W-:Y:S02]  /*3d70*/  IMAD.MOV.U32 R57, RZ, RZ, R55 ;  /* 0x000000ffff397224 */ /* 0x000fe400078e0037 */
[----:B------:R-:W-:-:S03]  /*3d80*/  IMAD.MOV.U32 R59, RZ, RZ, R52 ;  /* 0x000000ffff3b7224 */ /* 0x000fc600078e0034 */
[----:B------:R-:W-:Y:S02]  /*3d90*/  PRMT R117, R56, 0x5410, R57 ;  /* 0x0000541038757816 */ /* 0x000fe40000000039 */
[----:B------:R-:W-:Y:S01]  /*3da0*/  PRMT R119, R59, 0x5410, R60 ;  /* 0x000054103b777816 */ /* 0x000fe2000000003c */
[----:B------:R-:W-:Y:S06]  /*3db0*/  @!P3 BRA `(.L_x_8209) ;  /* 0x000000000004b947 */ /* 0x000fec0003800000 */
[----:B------:R-:W-:Y:S01]  /*3dc0*/  BPT.TRAP 0x1 ;  /* 0x000000040000795c */ /* 0x000fe20000300000 */
.L_x_8209:
        /* <DEDUP_REMOVED lines=9> */
.L_x_8411:
[----:B------:R-:W-:Y:S05]  /*3e60*/  BSYNC B1 ;  /* 0x0000000000017941 */ /* 0x000fea0003800000 */
.L_x_8210:
        /* <DEDUP_REMOVED lines=8> */
[----:B------:R-:W-:Y:S01]  /*3ef0*/  IADD3 R111, P5, P6, R14, R108, R86 ;  /* 0x0000006c0e6f7210 */ /* 0x000fe20007ebe056 */
[----:B------:R-:W-:Y:S01]  /*3f00*/  IMAD.IADD R118, R57, 0x1, R109 ;  /* 0x0000000139767824 */ /* 0x000fe200078e026d */
[----:B------:R-:W-:-:S04]  /*3f10*/  SHF.R.S32.HI R57, RZ, 0x1f, R56 ;  /* 0x0000001fff397819 */ /* 0x000fc80000011438 */
[----:B------:R-:W-:Y:S02]  /*3f20*/  LEA.HI R56, R57, R56, RZ, 0x4 ;  /* 0x0000003839387211 */ /* 0x000fe400078f20ff */
[----:B------:R-:W-:Y:S02]  /*3f30*/  IADD3.X R116, R3, R118, R89, P5, P6 ;  /* 0x0000007603747210 */ /* 0x000fe40002fec459 */
[----:B------:R-:W-:-:S04]  /*3f40*/  LEA.HI.SX32 R56, R56, R85, 0x1c ;  /* 0x0000005538387211 */ /* 0x000fc800078fe2ff */
[----:B------:R-:W-:-:S04]  /*3f50*/  SHF.L.U32 R121, R56, 0x3, RZ ;  /* 0x0000000338797819 */ /* 0x000fc800000006ff */
[----:B------:R-:W-:-:S04]  /*3f60*/  LOP3.LUT R57, R32, 0x38, R121, 0xf8, !PT ;  /* 0x0000003820397812 */ /* 0x000fc800078ef879 */
[----:B------:R-:W-:-:S05]  /*3f70*/  LOP3.LUT R57, R57, R76, RZ, 0x3c, !PT ;  /* 0x0000004c39397212 */ /* 0x000fca00078e3cff */
[----:B------:R-:W-:Y:S02]  /*3f80*/  IMAD R59, R228, 0x200, R57 ;  /* 0x00000200e43b7824 */ /* 0x000fe400078e0239 */
[C---:B------:R-:W-:Y:S02]  /*3f90*/  IMAD R57, R2.reuse, 0x1800, R90 ;  /* 0x0000180002397824 */ /* 0x040fe400078e025a */
[----:B------:R-:W-:Y:S02]  /*3fa0*/  IMAD R59, R2, 0x1800, R59 ;  /* 0x00001800023b7824 */ /* 0x000fe400078e023b */
[--C-:B------:R-:W-:Y:S02]  /*3fb0*/  IMAD R57, R57, 0x2, R18.reuse ;  /* 0x0000000239397824 */ /* 0x100fe400078e0212 */
[----:B------:R-:W-:-:S04]  /*3fc0*/  IMAD R60, R59, 0x2, R18 ;  /* 0x000000023b3c7824 */ /* 0x000fc800078e0212 */
[----:B------:R-:W1:Y:S04]  /*3fd0*/  LDS.128 R56, [R57+0x1c400] ;  /* 0x01c4000039387984 */ /* 0x000e680000000c00 */
[----:B------:R-:W2:Y:S01]  /*3fe0*/  LDS.128 R60, [R60+0x1c400] ;  /* 0x01c400003c3c7984 */ /* 0x000ea20000000c00 */
[----:B------:R-:W-:Y:S05]  /*3ff0*/  @P4 BRA `(.L_x_8215) ;  /* 0x0000000400484947 */ /* 0x000fea0003800000 */
[--C-:B------:R-:W-:Y:S01]  /*4000*/  SHF.R.U64 R123, R44, 0x10, R45.reuse ;  /* 0x000000102c7b7819 */ /* 0x100fe2000000122d */
[----:B--2---:R-:W-:Y:S01]  /*4010*/  HADD2.F32 R44, -RZ, R61.H1_H1 ;  /* 0x3000003dff2c7230 */ /* 0x004fe20000004100 */
[----:B------:R-:W-:Y:S02]  /*4020*/  SHF.R.U32.HI R45, RZ, 0x10, R45 ;  /* 0x00000010ff2d7819 */ /* 0x000fe4000001162d */
[--C-:B------:R-:W-:Y:S01]  /*4030*/  SHF.R.U64 R120, R40, 0x10, R41.reuse ;  /* 0x0000001028787819 */ /* 0x100fe20000001229 */
[----:B------:R-:W-:Y:S01]  /*4040*/  HADD2.F32 R123, -RZ, R123.H0_H0 ;  /* 0x2000007bff7b7230 */ /* 0x000fe20000004100 */
[----:B------:R-:W-:Y:S02]  /*4050*/  SHF.R.U32.HI R126, RZ, 0x10, R41 ;  /* 0x00000010ff7e7819 */ /* 0x000fe40000011629 */
[--C-:B------:R-:W-:Y:S01]  /*4060*/  SHF.R.U64 R40, R42, 0x10, R43.reuse ;  /* 0x000000102a287819 */ /* 0x100fe2000000122b */
[----:B-1----:R-:W-:Y:S01]  /*4070*/  HADD2.F32 R42, -RZ, R57.H0_H0 ;  /* 0x20000039ff2a7230 */ /* 0x002fe20000004100 */
[----:B------:R-:W-:Y:S01]  /*4080*/  SHF.R.U32.HI R129, RZ, 0x10, R43 ;  /* 0x00000010ff817819 */ /* 0x000fe2000001162b */
[----:B------:R-:W-:Y:S01]  /*4090*/  HADD2.F32 R43, -RZ, R61.H0_H0 ;  /* 0x2000003dff2b7230 */ /* 0x000fe20000004100 */
[--C-:B------:R-:W-:Y:S01]  /*40a0*/  SHF.R.U64 R41, R46, 0x10, R47.reuse ;  /* 0x000000102e297819 */ /* 0x100fe2000000122f */
[----:B------:R-:W-:Y:S01]  /*40b0*/  HADD2.F32 R46, -RZ, R125.H0_H0 ;  /* 0x2000007dff2e7230 */ /* 0x000fe20000004100 */
[----:B------:R-:W-:Y:S01]  /*40c0*/  SHF.R.U32.HI R127, RZ, 0x10, R47 ;  /* 0x00000010ff7f7819 */ /* 0x000fe2000001162f */
[----:B------:R-:W-:-:S02]  /*40d0*/  HADD2.F32 R61, -RZ, R45.H0_H0 ;  /* 0x2000002dff3d7230 */ /* 0x000fc40000004100 */
[----:B------:R-:W-:Y:S02]  /*40e0*/  HADD2.F32 R125, -RZ, R125.H1_H1 ;  /* 0x3000007dff7d7230 */ /* 0x000fe40000004100 */
[----:B------:R-:W-:Y:S02]  /*40f0*/  HADD2.F32 R45, -RZ, R57.H1_H1 ;  /* 0x30000039ff2d7230 */ /* 0x000fe40000004100 */
[----:B------:R-:W-:Y:S01]  /*4100*/  FMUL.FTZ R128, R44, R61 ;  /* 0x0000003d2c807220 */ /* 0x000fe20000410000 */
[----:B------:R-:W-:Y:S02]  /*4110*/  HADD2.F32 R47, -RZ, R126.H0_H0 ;  /* 0x2000007eff2f7230 */ /* 0x000fe40000004100 */
[-C--:B------:R-:W-:Y:S01]  /*4120*/  FMUL.FTZ R57, R43, R125.reuse ;  /* 0x0000007d2b397220 */ /* 0x080fe20000410000 */
[C---:B------:R-:W-:Y:S01]  /*4130*/  FMUL.FTZ R126, R42.reuse, R125 ;  /* 0x0000007d2a7e7220 */ /* 0x040fe20000410000 */
[----:B------:R-:W-:Y:S02]  /*4140*/  FMUL.FTZ R61, R45, R61 ;  /* 0x0000003d2d3d7220 */ /* 0x000fe40000410000 */
[-C--:B------:R-:W-:Y:S01]  /*4150*/  FFMA.FTZ R42, R42, R46.reuse, -R57 ;  /* 0x0000002e2a2a7223 */ /* 0x080fe20000010839 */
[----:B------:R-:W-:Y:S01]  /*4160*/  FFMA.FTZ R43, R43, R46, R126 ;  /* 0x0000002e2b2b7223 */ /* 0x000fe2000001007e */
[-C--:B------:R-:W-:Y:S01]  /*4170*/  FFMA.FTZ R44, R44, R47.reuse, R61 ;  /* 0x0000002f2c2c7223 */ /* 0x080fe2000001003d */
[----:B------:R-:W-:Y:S01]  /*4180*/  FFMA.FTZ R45, R45, R47, -R128 ;  /* 0x0000002f2d2d7223 */ /* 0x000fe20000010880 */
[----:B------:R-:W-:-:S02]  /*4190*/  HADD2.F32 R61, -RZ, R130.H1_H1 ;  /* 0x30000082ff3d7230 */ /* 0x000fc40000004100 */
[----:B------:R-:W-:Y:S01]  /*41a0*/  HADD2.F32 R46, -RZ, R59.H0_H0 ;  /* 0x2000003bff2e7230 */ /* 0x000fe20000004100 */
[----:B------:R-:W-:Y:S01]  /*41b0*/  F2FP.F16.F32.PACK_AB R43, R44, R43 ;  /* 0x0000002b2c2b723e */ /* 0x000fe200000000ff */
[--C-:B------:R-:W-:Y:S02]  /*41c0*/  HADD2.F32 R47, -RZ, R63.reuse.H0_H0 ;  /* 0x2000003fff2f7230 */ /* 0x100fe40000004100 */
[----:B------:R-:W-:Y:S02]  /*41d0*/  HADD2.F32 R57, -RZ, R130.H0_H0 ;  /* 0x20000082ff397230 */ /* 0x000fe40000004100 */
[-C--:B------:R-:W-:Y:S01]  /*41e0*/  FMUL.FTZ R130, R46, R61.reuse ;  /* 0x0000003d2e827220 */ /* 0x080fe20000410000 */
[----:B------:R-:W-:Y:S02]  /*41f0*/  HADD2.F32 R63, -RZ, R63.H1_H1 ;  /* 0x3000003fff3f7230 */ /* 0x000fe40000004100 */
[----:B------:R-:W-:Y:S01]  /*4200*/  FMUL.FTZ R125, R47, R61 ;  /* 0x0000003d2f7d7220 */ /* 0x000fe20000410000 */
[----:B------:R-:W-:-:S02]  /*4210*/  HADD2.F32 R128, -RZ, R127.H0_H0 ;  /* 0x2000007fff807230 */ /* 0x000fc40000004100 */
[-C--:B------:R-:W-:Y:S01]  /*4220*/  FFMA.FTZ R130, R47, R57.reuse, R130 ;  /* 0x000000392f827223 */ /* 0x080fe20000010082 */
[----:B------:R-:W-:Y:S02]  /*4230*/  HADD2.F32 R59, -RZ, R59.H1_H1 ;  /* 0x3000003bff3b7230 */ /* 0x000fe40000004100 */
[----:B------:R-:W-:Y:S01]  /*4240*/  FFMA.FTZ R127, R46, R57, -R125 ;  /* 0x000000392e7f7223 */ /* 0x000fe2000001087d */
        /* <DEDUP_REMOVED lines=9> */
[----:B------:R-:W-:Y:S02]  /*42e0*/  HADD2.F32 R124, -RZ, R124.H1_H1 ;  /* 0x3000007cff7c7230 */ /* 0x000fe40000004100 */
[----:B------:R-:W-:Y:S02]  /*42f0*/  HADD2.F32 R56, -RZ, R56.H1_H1 ;  /* 0x30000038ff387230 */ /* 0x000fe40000004100 */
[----:B------:R-:W-:Y:S01]  /*4300*/  FMUL.FTZ R63, R60, R123 ;  /* 0x0000007b3c3f7220 */ /* 0x000fe20000410000 */
[----:B------:R-:W-:-:S02]  /*4310*/  HADD2.F32 R59, -RZ, R120.H0_H0 ;  /* 0x20000078ff3b7230 */ /* 0x000fc40000004100 */
[-C--:B------:R-:W-:Y:S01]  /*4320*/  FMUL.FTZ R61, R47, R124.reuse ;  /* 0x0000007c2f3d7220 */ /* 0x080fe20000410000 */
[----:B------:R-:W-:Y:S01]  /*4330*/  FMUL.FTZ R124, R46, R124 ;  /* 0x0000007c2e7c7220 */ /* 0x000fe20000410000 */
[----:B------:R-:W-:Y:S01]  /*4340*/  FMUL.FTZ R123, R56, R123 ;  /* 0x0000007b387b7220 */ /* 0x000fe20000410000 */
[----:B------:R-:W-:Y:S01]  /*4350*/  F2FP.F16.F32.PACK_AB R129, R129, R130 ;  /* 0x000000828181723e */ /* 0x000fe200000000ff */
[----:B------:R-:W-:Y:S01]  /*4360*/  FFMA.FTZ R61, R46, R57, -R61 ;  /* 0x000000392e3d7223 */ /* 0x000fe2000001083d */
[-C--:B------:R-:W-:Y:S01]  /*4370*/  FFMA.FTZ R56, R56, R59.reuse, -R63 ;  /* 0x0000003b38387223 */ /* 0x080fe2000001083f */
[----:B------:R-:W-:Y:S01]  /*4380*/  FFMA.FTZ R123, R60, R59, R123 ;  /* 0x0000003b3c7b7223 */ /* 0x000fe2000001007b */
[----:B------:R-:W-:Y:S01]  /*4390*/  FFMA.FTZ R124, R47, R57, R124 ;  /* 0x000000392f7c7223 */ /* 0x000fe2000001007c */
[----:B------:R-:W-:Y:S02]  /*43a0*/  HADD2.F32 R59, -RZ, R41.H0_H0 ;  /* 0x20000029ff3b7230 */ /* 0x000fe40000004100 */
[----:B------:R-:W-:Y:S01]  /*43b0*/  HADD2.F32 R46, -RZ, R62.H0_H0 ;  /* 0x2000003eff2e7230 */ /* 0x000fe20000004100 */
[----:B------:R-:W-:Y:S01]  /*43c0*/  F2FP.F16.F32.PACK_AB R56, R56, R61 ;  /* 0x0000003d3838723e */ /* 0x000fe200000000ff */
[----:B------:R-:W-:Y:S01]  /*43d0*/  HADD2.F32 R47, -RZ, R122.H1_H1 ;  /* 0x3000007aff2f7230 */ /* 0x000fe20000004100 */
[----:B------:R-:W-:Y:S01]  /*43e0*/  F2FP.F16.F32.PACK_AB R60, R123, R124 ;  /* 0x0000007c7b3c723e */ /* 0x000fe200000000ff */
[----:B------:R-:W-:-:S02]  /*43f0*/  HADD2.F32 R41, -RZ, R58.H0_H0 ;  /* 0x2000003aff297230 */ /* 0x000fc40000004100 */
[----:B------:R-:W-:Y:S02]  /*4400*/  HADD2.F32 R62, -RZ, R62.H1_H1 ;  /* 0x3000003eff3e7230 */ /* 0x000fe40000004100 */
[----:B------:R-:W-:Y:S02]  /*4410*/  HADD2.F32 R122, -RZ, R122.H0_H0 ;  /* 0x2000007aff7a7230 */ /* 0x000fe40000004100 */
[----:B------:R-:W-:Y:S02]  /*4420*/  HADD2.F32 R58, -RZ, R58.H1_H1 ;  /* 0x3000003aff3a7230 */ /* 0x000fe40000004100 */
[-C--:B------:R-:W-:Y:S01]  /*4430*/  FMUL.FTZ R125, R62, R59.reuse ;  /* 0x0000003b3e7d7220 */ /* 0x080fe20000410000 */
[----:B------:R-:W-:Y:S02]  /*4440*/  HADD2.F32 R57, -RZ, R40.H0_H0 ;  /* 0x20000028ff397230 */ /* 0x000fe40000004100 */
[-C--:B------:R-:W-:Y:S01]  /*4450*/  FMUL.FTZ R63, R41, R122.reuse ;  /* 0x0000007a293f7220 */ /* 0x080fe20000410000 */
[----:B------:R-:W-:Y:S01]  /*4460*/  FMUL.FTZ R40, R46, R122 ;  /* 0x0000007a2e287220 */ /* 0x000fe20000410000 */
[----:B------:R-:W-:Y:S01]  /*4470*/  FMUL.FTZ R59, R58, R59 ;  /* 0x0000003b3a3b7220 */ /* 0x000fe20000410000 */
[----:B------:R-:W-:-:S02]  /*4480*/  IMAD.MOV.U32 R61, RZ, RZ, R43 ;  /* 0x000000ffff3d7224 */ /* 0x000fc400078e002b */
[-C--:B------:R-:W-:Y:S01]  /*4490*/  FFMA.FTZ R63, R46, R47.reuse, R63 ;  /* 0x0000002f2e3f7223 */ /* 0x080fe2000001003f */
[----:B------:R-:W-:Y:S01]  /*44a0*/  FFMA.FTZ R40, R41, R47, -R40 ;  /* 0x0000002f29287223 */ /* 0x000fe20000010828 */
[-C--:B------:R-:W-:Y:S01]  /*44b0*/  FFMA.FTZ R62, R62, R57.reuse, R59 ;  /* 0x000000393e3e7223 */ /* 0x080fe2000001003b */
[----:B------:R-:W-:Y:S01]  /*44c0*/  FFMA.FTZ R125, R58, R57, -R125 ;  /* 0x000000393a7d7223 */ /* 0x000fe2000001087d */
[----:B------:R-:W-:Y:S02]  /*44d0*/  F2FP.F16.F32.PACK_AB R57, R45, R42 ;  /* 0x0000002a2d39723e */ /* 0x000fe400000000ff */
[----:B------:R-:W-:Y:S02]  /*44e0*/  F2FP.F16.F32.PACK_AB R59, R132, R127 ;  /* 0x0000007f843b723e */ /* 0x000fe400000000ff */
[----:B------:R-:W-:Y:S02]  /*44f0*/  F2FP.F16.F32.PACK_AB R62, R62, R63 ;  /* 0x0000003f3e3e723e */ /* 0x000fe400000000ff */
[----:B------:R-:W-:-:S02]  /*4500*/  F2FP.F16.F32.PACK_AB R58, R125, R40 ;  /* 0x000000287d3a723e */ /* 0x000fc400000000ff */
[----:B------:R-:W-:-:S07]  /*4510*/  MOV R63, R129 ;  /* 0x00000081003f7202 */ /* 0x000fce0000000f00 */
.L_x_8215:
[----:B------:R-:W-:Y:S05]  /*4520*/  BSYNC B2 ;  /* 0x0000000000027941 */ /* 0x000fea0003800000 */
.L_x_8214:
        /* <DEDUP_REMOVED lines=12> */
.L_x_8213:
[----:B------:R-:W-:Y:S05]  /*45f0*/  BSYNC B1 ;  /* 0x0000000000017941 */ /* 0x000fea0003800000 */
.L_x_8212:
        /* <DEDUP_REMOVED lines=10> */
[C---:B------:R-:W-:Y:S02]  /*46a0*/  LEA R56, P5, R40.reuse, R102, 0x1 ;  /* 0x0000006628387211 */ /* 0x040fe400078a08ff */
[----:B------:R-:W-:Y:S02]  /*46b0*/  SHF.R.U32.HI R42, RZ, 0x3, R224 ;  /* 0x00000003ff2a7819 */ /* 0x000fe400000116e0 */
[----:B------:R-:W-:-:S02]  /*46c0*/  LEA.HI.X R57, R40, R103, R41, 0x1, P5 ;  /* 0x0000006728397211 */ /* 0x000fc400028f0c29 */
[----:B------:R-:W-:-:S04]  /*46d0*/  SHF.R.S32.HI R41, RZ, 0x1f, R114 ;  /* 0x0000001fff297819 */ /* 0x000fc80000011472 */
[----:B------:R-:W-:Y:S01]  /*46e0*/  LEA.HI R114, R41, R114, RZ, 0x4 ;  /* 0x0000007229727211 */ /* 0x000fe200078f20ff */
[----:B------:R-:W-:-:S03]  /*46f0*/  IMAD R41, R2, 0x1800, R91 ;  /* 0x0000180002297824 */ /* 0x000fc600078e025b */
[----:B------:R-:W-:Y:S01]  /*4700*/  LEA.HI.SX32 R59, R114, R85, 0x1c ;  /* 0x00000055723b7211 */ /* 0x000fe200078fe2ff */
[----:B------:R-:W-:-:S04]  /*4710*/  IMAD R41, R41, 0x2, R18 ;  /* 0x0000000229297824 */ /* 0x000fc800078e0212 */
[----:B------:R-:W-:-:S05]  /*4720*/  IMAD.SHL.U32 R59, R59, 0x8, RZ ;  /* 0x000000083b3b7824 */ /* 0x000fca00078e00ff */
[----:B------:R-:W-:-:S04]  /*4730*/  LOP3.LUT R40, R224, 0x38, R59, 0xf8, !PT ;  /* 0x00000038e0287812 */ /* 0x000fc800078ef83b */
[----:B------:R-:W-:-:S05]  /*4740*/  LOP3.LUT R40, R40, R42, RZ, 0x3c, !PT ;  /* 0x0000002a28287212 */ /* 0x000fca00078e3cff */
[----:B------:R-:W-:-:S04]  /*4750*/  IMAD.IADD R43, R229, 0x1, R40 ;  /* 0x00000001e52b7824 */ /* 0x000fc800078e0228 */
[----:B------:R-:W-:-:S05]  /*4760*/  IMAD R43, R2, 0x1800, R43 ;  /* 0x00001800022b7824 */ /* 0x000fca00078e022b */
[----:B------:R-:W-:Y:S02]  /*4770*/  LEA R44, R43, R18, 0x1 ;  /* 0x000000122b2c7211 */ /* 0x000fe400078e08ff */
[----:B------:R-:W1:Y:S04]  /*4780*/  LDS.128 R40, [R41+0x1c400] ;  /* 0x01c4000029287984 */ /* 0x000e680000000c00 */
[----:B------:R-:W2:Y:S01]  /*4790*/  LDS.128 R44, [R44+0x1c400] ;  /* 0x01c400002c2c7984 */ /* 0x000ea20000000c00 */
[----:B------:R-:W-:Y:S05]  /*47a0*/  @P4 BRA `(.L_x_8217) ;  /* 0x0000000400604947 */ /* 0x000fea0003800000 */
[----:B------:R-:W-:Y:S02]  /*47b0*/  SHF.R.U64 R108, R52, 0x10, R53 ;  /* 0x00000010346c7819 */ /* 0x000fe40000001235 */
[----:B------:R-:W-:Y:S02]  /*47c0*/  SHF.R.U64 R109, R48, 0x10, R49 ;  /* 0x00000010306d7819 */ /* 0x000fe40000001231 */
[----:B------:R-:W-:Y:S01]  /*47d0*/  SHF.R.U32.HI R52, RZ, 0x10, R53 ;  /* 0x00000010ff347819 */ /* 0x000fe20000011635 */
[----:B------:R-:W-:Y:S01]  /*47e0*/  HADD2.F32 R53, -RZ, R119.H1_H1 ;  /* 0x30000077ff357230 */ /* 0x000fe20000004100 */
[----:B------:R-:W-:Y:S01]  /*47f0*/  SHF.R.U32.HI R60, RZ, 0x10, R49 ;  /* 0x00000010ff3c7819 */ /* 0x000fe20000011631 */
[----:B--2---:R-:W-:Y:S01]  /*4800*/  IMAD.MOV.U32 R49, RZ, RZ, R44 ;  /* 0x000000ffff317224 */ /* 0x004fe200078e002c */
[----:B------:R-:W-:Y:S01]  /*4810*/  SHF.R.U64 R48, R50, 0x10, R51 ;  /* 0x0000001032307819 */ /* 0x000fe20000001233 */
[----:B------:R-:W-:Y:S01]  /*4820*/  IMAD.MOV.U32 R50, RZ, RZ, R46 ;  /* 0x000000ffff327224 */ /* 0x000fe200078e002e */
[----:B------:R-:W-:Y:S01]  /*4830*/  SHF.R.U64 R107, R54, 0x10, R55 ;  /* 0x00000010366b7819 */ /* 0x000fe20000001237 */
[----:B-1----:R-:W-:Y:S01]  /*4840*/  IMAD.MOV.U32 R44, RZ, RZ, R42 ;  /* 0x000000ffff2c7224 */ /* 0x002fe200078e002a */
[----:B------:R-:W-:Y:S01]  /*4850*/  SHF.R.U32.HI R62, RZ, 0x10, R51 ;  /* 0x00000010ff3e7819 */ /* 0x000fe20000011633 */
[----:B------:R-:W-:Y:S01]  /*4860*/  HADD2.F32 R46, -RZ, R45.H0_H0 ;  /* 0x2000002dff2e7230 */ /* 0x000fe20000004100 */
[----:B------:R-:W-:Y:S01]  /*4870*/  SHF.R.U32.HI R61, RZ, 0x10, R55 ;  /* 0x00000010ff3d7819 */ /* 0x000fe20000011637 */
[----:B------:R-:W-:-:S02]  /*4880*/  HADD2.F32 R42, -RZ, R41.H0_H0 ;  /* 0x20000029ff2a7230 */ /* 0x000fc40000004100 */
[----:B------:R-:W-:Y:S02]  /*4890*/  HADD2.F32 R45, -RZ, R45.H1_H1 ;  /* 0x3000002dff2d7230 */ /* 0x000fe40000004100 */
[-C--:B------:R-:W-:Y:S01]  /*48a0*/  FMUL.FTZ R55, R46, R53.reuse ;  /* 0x000000352e377220 */ /* 0x080fe20000410000 */
[----:B------:R-:W-:Y:S02]  /*48b0*/  HADD2.F32 R54, -RZ, R52.H0_H0 ;  /* 0x20000034ff367230 */ /* 0x000fe40000004100 */
[----:B------:R-:W-:Y:S01]  /*48c0*/  FMUL.FTZ R53, R42, R53 ;  /* 0x000000352a357220 */ /* 0x000fe20000410000 */
[----:B------:R-:W-:Y:S02]  /*48d0*/  HADD2.F32 R51, -RZ, R115.H1_H1 ;  /* 0x30000073ff337230 */ /* 0x000fe40000004100 */
[----:B------:R-:W-:Y:S02]  /*48e0*/  HADD2.F32 R41, -RZ, R41.H1_H1 ;  /* 0x30000029ff297230 */ /* 0x000fe40000004100 */
[----:B------:R-:W-:-:S02]  /*48f0*/  HADD2.F32 R52, -RZ, R60.H0_H0 ;  /* 0x2000003cff347230 */ /* 0x000fc40000004100 */
[-C--:B------:R-:W-:Y:S01]  /*4900*/  FMUL.FTZ R60, R45, R54.reuse ;  /* 0x000000362d3c7220 */ /* 0x080fe20000410000 */
        /* <DEDUP_REMOVED lines=8> */
[----:B------:R-:W-:Y:S02]  /*4990*/  HADD2.F32 R46, -RZ, R62.H0_H0 ;  /* 0x2000003eff2e7230 */ /* 0x000fe40000004100 */
[-C--:B------:R-:W-:Y:S01]  /*49a0*/  FMUL.FTZ R62, R42, R51.reuse ;  /* 0x000000332a3e7220 */ /* 0x080fe20000410000 */
[----:B------:R-:W-:Y:S02]  /*49b0*/  HADD2.F32 R45, -RZ, R113.H1_H1 ;  /* 0x30000071ff2d7230 */ /* 0x000fe40000004100 */
[----:B------:R-:W-:Y:S01]  /*49c0*/  FMUL.FTZ R51, R41, R51 ;  /* 0x0000003329337220 */ /* 0x000fe20000410000 */
[----:B------:R-:W-:Y:S01]  /*49d0*/  HADD2.F32 R47, -RZ, R47.H1_H1 ;  /* 0x3000002fff2f7230 */ /* 0x000fe20000004100 */
[----:B------:R-:W-:Y:S01]  /*49e0*/  F2FP.F16.F32.PACK_AB R53, R54, R53 ;  /* 0x000000353635723e */ /* 0x000fe200000000ff */
[----:B------:R-:W-:Y:S02]  /*49f0*/  HADD2.F32 R52, -RZ, R61.H0_H0 ;  /* 0x2000003dff347230 */ /* 0x000fe40000004100 */
[----:B------:R-:W-:Y:S01]  /*4a00*/  FFMA.FTZ R61, R42, R45, R51 ;  /* 0x0000002d2a3d7223 */ /* 0x000fe20000010033 */
[----:B------:R-:W-:-:S02]  /*4a10*/  HADD2.F32 R43, -RZ, R43.H1_H1 ;  /* 0x3000002bff2b7230 */ /* 0x000fc40000004100 */
[----:B------:R-:W-:Y:S01]  /*4a20*/  FFMA.FTZ R62, R41, R45, -R62 ;  /* 0x0000002d293e7223 */ /* 0x000fe2000001083e */
[----:B------:R-:W-:Y:S02]  /*4a30*/  HADD2.F32 R119, -RZ, R119.H0_H0 ;  /* 0x20000077ff777230 */ /* 0x000fe40000004100 */
[-C--:B------:R-:W-:Y:S01]  /*4a40*/  FMUL.FTZ R106, R47, R52.reuse ;  /* 0x000000342f6a7220 */ /* 0x080fe20000410000 */
[--C-:B------:R-:W-:Y:S02]  /*4a50*/  HADD2.F32 R42, -RZ, R49.reuse.H0_H0 ;  /* 0x20000031ff2a7230 */ /* 0x100fe40000004100 */
[C---:B------:R-:W-:Y:S01]  /*4a60*/  FMUL.FTZ R52, R43.reuse, R52 ;  /* 0x000000342b347220 */ /* 0x040fe20000410000 */
[----:B------:R-:W-:Y:S02]  /*4a70*/  HADD2.F32 R45, -RZ, R108.H0_H0 ;  /* 0x2000006cff2d7230 */ /* 0x000fe40000004100 */
[----:B------:R-:W-:Y:S01]  /*4a80*/  FFMA.FTZ R63, R43, R46, -R106 ;  /* 0x0000002e2b3f7223 */ /* 0x000fe2000001086a */
[----:B------:R-:W-:-:S02]  /*4a90*/  HADD2.F32 R49, -RZ, R49.H1_H1 ;  /* 0x30000031ff317230 */ /* 0x000fc40000004100 */
[----:B------:R-:W-:Y:S01]  /*4aa0*/  FFMA.FTZ R106, R47, R46, R52 ;  /* 0x0000002e2f6a7223 */ /* 0x000fe20000010034 */
[----:B------:R-:W-:Y:S02]  /*4ab0*/  HADD2.F32 R115, -RZ, R115.H0_H0 ;  /* 0x20000073ff737230 */ /* 0x000fe40000004100 */
[----:B------:R-:W-:Y:S01]  /*4ac0*/  FMUL.FTZ R46, R42, R119 ;  /* 0x000000772a2e7220 */ /* 0x000fe20000410000 */
[--C-:B------:R-:W-:Y:S02]  /*4ad0*/  HADD2.F32 R41, -RZ, R40.reuse.H0_H0 ;  /* 0x20000028ff297230 */ /* 0x100fe40000004100 */
[----:B------:R-:W-:Y:S01]  /*4ae0*/  FMUL.FTZ R47, R49, R45 ;  /* 0x0000002d312f7220 */ /* 0x000fe20000410000 */
[----:B------:R-:W-:Y:S01]  /*4af0*/  HADD2.F32 R40, -RZ, R40.H1_H1 ;  /* 0x30000028ff287230 */ /* 0x000fe20000004100 */
[----:B------:R-:W-:Y:S01]  /*4b00*/  F2FP.F16.F32.PACK_AB R61, R106, R61 ;  /* 0x0000003d6a3d723e */ /* 0x000fe200000000ff */
[----:B------:R-:W-:Y:S02]  /*4b10*/  HADD2.F32 R43, -RZ, R109.H0_H0 ;  /* 0x2000006dff2b7230 */ /* 0x000fe40000004100 */
[C---:B------:R-:W-:Y:S01]  /*4b20*/  FMUL.FTZ R119, R41.reuse, R119 ;  /* 0x0000007729777220 */ /* 0x040fe20000410000 */
[----:B------:R-:W-:Y:S01]  /*4b30*/  FFMA.FTZ R46, R41, R115, -R46 ;  /* 0x00000073292e7223 */ /* 0x000fe2000001082e */
[----:B------:R-:W-:Y:S01]  /*4b40*/  FMUL.FTZ R52, R40, R45 ;  /* 0x0000002d28347220 */ /* 0x000fe20000410000 */
[----:B------:R-:W-:-:S02]  /*4b50*/  HADD2.F32 R41, -RZ, R50.H0_H0 ;  /* 0x20000032ff297230 */ /* 0x000fc40000004100 */
[-C--:B------:R-:W-:Y:S01]  /*4b60*/  FFMA.FTZ R47, R40, R43.reuse, -R47 ;  /* 0x0000002b282f7223 */ /* 0x080fe2000001082f */
[----:B------:R-:W-:Y:S02]  /*4b70*/  HADD2.F32 R117, -RZ, R117.H0_H0 ;  /* 0x20000075ff757230 */ /* 0x000fe40000004100 */
[----:B------:R-:W-:Y:S01]  /*4b80*/  FFMA.FTZ R52, R49, R43, R52 ;  /* 0x0000002b31347223 */ /* 0x000fe20000010034 */
[----:B------:R-:W-:Y:S02]  /*4b90*/  HADD2.F32 R45, -RZ, R107.H0_H0 ;  /* 0x2000006bff2d7230 */ /* 0x000fe40000004100 */
[----:B------:R-:W-:Y:S01]  /*4ba0*/  FFMA.FTZ R119, R42, R115, R119 ;  /* 0x000000732a777223 */ /* 0x000fe20000010077 */
[----:B------:R-:W-:Y:S02]  /*4bb0*/  HADD2.F32 R40, -RZ, R44.H0_H0 ;  /* 0x2000002cff287230 */ /* 0x000fe40000004100 */
[----:B------:R-:W-:Y:S01]  /*4bc0*/  FMUL.FTZ R49, R41, R117 ;  /* 0x0000007529317220 */ /* 0x000fe20000410000 */
[----:B------:R-:W-:-:S02]  /*4bd0*/  HADD2.F32 R50, -RZ, R50.H1_H1 ;  /* 0x30000032ff327230 */ /* 0x000fc40000004100 */
        /* <DEDUP_REMOVED lines=12> */
[----:B------:R-:W-:Y:S01]  /*4ca0*/  IMAD.MOV.U32 R47, RZ, RZ, R61 ;  /* 0x000000ffff2f7224 */ /* 0x000fe200078e003d */
[----:B------:R-:W-:-:S02]  /*4cb0*/  F2FP.F16.F32.PACK_AB R41, R60, R55 ;  /* 0x000000373c29723e */ /* 0x000fc400000000ff */
[----:B------:R-:W-:Y:S01]  /*4cc0*/  F2FP.F16.F32.PACK_AB R46, R44, R49 ;  /* 0x000000312c2e723e */ /* 0x000fe200000000ff */
[----:B------:R-:W-:Y:S01]  /*4cd0*/  IMAD.MOV.U32 R44, RZ, RZ, R52 ;  /* 0x000000ffff2c7224 */ /* 0x000fe200078e0034 */
[----:B------:R-:W-:Y:S02]  /*4ce0*/  F2FP.F16.F32.PACK_AB R60, R45, R42 ;  /* 0x0000002a2d3c723e */ /* 0x000fe400000000ff */
[----:B------:R-:W-:Y:S01]  /*4cf0*/  F2FP.F16.F32.PACK_AB R43, R63, R62 ;  /* 0x0000003e3f2b723e */ /* 0x000fe200000000ff */
[----:B------:R-:W-:Y:S01]  /*4d00*/  IMAD.MOV.U32 R42, RZ, RZ, R46 ;  /* 0x000000ffff2a7224 */ /* 0x000fe200078e002e */
[----:B------:R-:W-:Y:S01]  /*4d10*/  MOV R45, R53 ;  /* 0x00000035002d7202 */ /* 0x000fe20000000f00 */
[----:B------:R-:W-:-:S07]  /*4d20*/  IMAD.MOV.U32 R46, RZ, RZ, R60 ;  /* 0x000000ffff2e7224 */ /* 0x000fce00078e003c */
.L_x_8217:
[----:B------:R-:W-:Y:S05]  /*4d30*/  BSYNC B1 ;  /* 0x0000000000017941 */ /* 0x000fea0003800000 */
.L_x_8216:
[----:B-1----:R4:W-:Y:S01]  /*4d40*/  STG.E.128 desc[UR60][R56.64], R40 ;  /* 0x0000002838007986 */ /* 0x0029e2000c101d3c */
[----:B------:R-:W-:-:S13]  /*4d50*/  ISETP.GE.AND P4, PT, R59, R112, PT ;  /* 0x000000703b00720c */ /* 0x000fda0003f86270 */
[----:B------:R-:W-:Y:S05]  /*4d60*/  @P4 BRA `(.L_x_8202) ;  /* 0x00000000008c4947 */ /* 0x000fea0003800000 */
[--C-:B----4-:R-:W-:Y:S02]  /*4d70*/  SHF.R.S32.HI R40, RZ, 0x1f, R59.reuse ;  /* 0x0000001fff287819 */ /* 0x110fe4000001143b */
[----:B------:R-:W-:-:S04]  /*4d80*/  IADD3 R59, P4, P5, R14, R104, R59 ;  /* 0x000000680e3b7210 */ /* 0x000fc80007d9e03b */
[----:B------:R-:W-:Y:S02]  /*4d90*/  IADD3.X R58, R3, R58, R40, P4, P5 ;  /* 0x0000003a033a7210 */ /* 0x000fe400027ea428 */
[----:B------:R-:W-:-:S04]  /*4da0*/  LEA R102, P4, R59, R102, 0x1 ;  /* 0x000000663b667211 */ /* 0x000fc800078808ff */
[----:B------:R-:W-:-:S05]  /*4db0*/  LEA.HI.X R103, R59, R103, R58, 0x1, P4 ;  /* 0x000000673b677211 */ /* 0x000fca00020f0c3a */
[----:B--2---:R1:W-:Y:S01]  /*4dc0*/  STG.E.128 desc[UR60][R102.64], R44 ;  /* 0x0000002c66007986 */ /* 0x0043e2000c101d3c */
[----:B------:R-:W-:Y:S05]  /*4dd0*/  BRA `(.L_x_8202) ;  /* 0x0000000000707947 */ /* 0x000fea0003800000 */
.L_x_8185:
[----:B------:R-:W2:Y:S02]  /*4de0*/  LDL R40, [R1+0x7c] ;  /* 0x00007c0001287983 */ /* 0x000ea40000100800 */
[----:B--2---:R-:W-:-:S13]  /*4df0*/  R2UR UR4, R40 ;  /* 0x00000000280472ca */ /* 0x004fda00000e0000 */
[----:B------:R-:W-:-:S06]  /*4e00*/  UISETP.NE.AND UP0, UPT, UR4, 0x3, UPT ;  /* 0x000000030400788c */ /* 0x000fcc000bf05270 */
[----:B------:R-:W-:-:S13]  /*4e10*/  PLOP3.LUT P3, PT, PT, PT, UP0, 0x80, 0x0 ;  /* 0x000000000000781c */ /* 0x000fda0003f6f008 */
[----:B------:R-:W-:Y:S05]  /*4e20*/  @!P3 BRA `(.L_x_8218) ;  /* 0x000000000004b947 */ /* 0x000fea0003800000 */
[----:B------:R-:W-:Y:S01]  /*4e30*/  BPT.TRAP 0x1 ;  /* 0x000000040000795c */ /* 0x000fe20000300000 */
.L_x_8218:
[----:B------:R-:W-:Y:S01]  /*4e40*/  IMAD R95, R2, 0x8, R18 ;  /* 0x00000008025f7824 */ /* 0x000fe200078e0212 */
[----:B------:R-:W-:Y:S01]  /*4e50*/  SHF.L.U32 R110, R23, 0x1f, RZ ;  /* 0x0000001f176e7819 */ /* 0x000fe200000006ff */
[----:B------:R-:W-:Y:S01]  /*4e60*/  IMAD R101, R26, -0x60, R29 ;  /* 0xffffffa01a657824 */ /* 0x000fe200078e021d */
[----:B------:R-:W-:Y:S02]  /*4e70*/  BSSY B1, `(.L_x_8219) ;  /* 0x0000004000017945 */ /* 0x000fe40003800000 */
[----:B------:R-:W0:Y:S02]  /*4e80*/  SYNCS.PHASECHK.TRANS64.TRYWAIT P4, [R95+URZ+0x32490], R110 ;  /* 0x0324906e5f0075a7 */ /* 0x000e24000808017f */
[----:B------:R-:W-:Y:S01]  /*4e90*/  VIMNMX R101, R101, 0x60, PT ;  /* 0x0000006065657848 */ /* 0x000fe20003fe0100 */
[----:B0-----:R-:W-:Y:S06]  /*4ea0*/  @!P4 BRA `(.L_x_8220) ;  /* 0x0000011c0088c947 */ /* 0x001fec0003800000 */
.L_x_8412:
[----:B------:R-:W-:Y:S05]  /*4eb0*/  BSYNC B1 ;  /* 0x0000000000017941 */ /* 0x000fea0003800000 */
.L_x_8219:
        /* <DEDUP_REMOVED lines=8> */
.L_x_8222:
[----:B------:R-:W-:Y:S05]  /*4f40*/  BSYNC B1 ;  /* 0x0000000000017941 */ /* 0x000fea0003800000 */
.L_x_8221:
[----:B------:R-:W-:Y:S05]  /*4f50*/  @P4 BRA `(.L_x_8202) ;  /* 0x0000000000104947 */ /* 0x000fea0003800000 */
[----:B-1----:R-:W1:Y:S04]  /*4f60*/  @!P1 LDS.128 R40, [R108+0x2000] ;  /* 0x002000006c289984 */ /* 0x002e680000000c00 */
[----:B------:R-:W2:Y:S04]  /*4f70*/  @!P2 LDS.128 R44, [R106+0x2000] ;  /* 0x002000006a2ca984 */ /* 0x000ea80000000c00 */
[----:B-1----:R3:W-:Y:S04]  /*4f80*/  @!P1 STG.E.128 desc[UR60][R48.64], R40 ;  /* 0x0000002830009986 */ /* 0x0027e8000c101d3c */
[----:B--2---:R3:W-:Y:S02]  /*4f90*/  @!P2 STG.E.128 desc[UR60][R48.64+0x40], R44 ;  /* 0x0000402c3000a986 */ /* 0x0047e4000c101d3c */
.L_x_8202:
[----:B------:R-:W-:Y:S05]  /*4fa0*/  BSYNC B0 ;  /* 0x0000000000007941 */ /* 0x000fea0003800000 */
.L_x_8184:
        /* <DEDUP_REMOVED lines=17> */
.L_x_8224:
[----:B------:R-:W-:Y:S05]  /*50c0*/  BSYNC B0 ;  /* 0x0000000000007941 */ /* 0x000fea0003800000 */
.L_x_8223:
[----:B------:R-:W2:Y:S01]  /*50d0*/  SYNCS.PHASECHK.TRANS64.TRYWAIT P3, [R95+URZ+0x324b0], R110 ;  /* 0x0324b06e5f0075a7 */ /* 0x000ea2000806017f */
[----:B------:R-:W-:Y:S01]  /*50e0*/  ULDC.64 UR56, c[0x0][0x318] ;  /* 0x0000c60000387ab9 */ /* 0x000fe20000000a00 */
[----:B------:R-:W-:Y:S01]  /*50f0*/  ULDC.64 UR58, c[0x0][0x308] ;  /* 0x0000c200003a7ab9 */ /* 0x000fe20000000a00 */
[----:B------:R-:W-:Y:S01]  /*5100*/  BSSY B0, `(.L_x_8225) ;  /* 0x0000003000007945 */ /* 0x000fe20003800000 */
[----:B-1----:R-:W-:-:S03]  /*5110*/  IMAD R40, R2, 0x6000, R78 ;  /* 0x0000600002287824 */ /* 0x002fc600078e024e */
[----:B--2---:R-:W-:Y:S05]  /*5120*/  @!P3 BRA `(.L_x_8226) ;  /* 0x0000011800fcb947 */ /* 0x004fea0003800000 */
.L_x_8413:
[----:B------:R-:W-:Y:S05]  /*5130*/  BSYNC B0 ;  /* 0x0000000000007941 */ /* 0x000fea0003800000 */
.L_x_8225:
[----:B------:R-:W-:Y:S01]  /*5140*/  ISETP.GE.AND P3, PT, R19, R101, PT ;  /* 0x000000651300720c */ /* 0x000fe20003f66270 */
[----:B------:R-:W-:Y:S01]  /*5150*/  IMAD.IADD R41, R77, 0x1, R40 ;  /* 0x000000014d297824 */ /* 0x000fe200078e0228 */
[----:B------:R-:W-:Y:S01]  /*5160*/  BSSY B0, `(.L_x_8227) ;  /* 0x0000026000007945 */ /* 0x000fe20003800000 */
[----:B------:R-:W-:Y:S02]  /*5170*/  IMAD R48, R40, 0x2, R24 ;  /* 0x0000000228307824 */ /* 0x000fe400078e0218 */
[----:B------:R-:W-:-:S04]  /*5180*/  IMAD.WIDE R44, R26, 0x60, R72 ;  /* 0x000000601a2c7825 */ /* 0x000fc800078e0248 */
[----:B------:R-:W-:-:S04]  /*5190*/  IMAD R49, R41, 0x2, R24 ;  /* 0x0000000229317824 */ /* 0x000fc800078e0218 */
[----:B------:R-:W-:Y:S05]  /*51a0*/  @P3 BRA `(.L_x_8228) ;  /* 0x0000000000843947 */ /* 0x000fea0003800000 */
[----:B------:R-:W-:Y:S01]  /*51b0*/  MOV R41, R92 ;  /* 0x0000005c00297202 */ /* 0x000fe20000000f00 */
[----:B------:R-:W-:Y:S01]  /*51c0*/  IMAD R43, R45, UR56, RZ ;  /* 0x000000382d2b7c24 */ /* 0x000fe2000f8e02ff */
[----:B------:R-:W-:Y:S01]  /*51d0*/  ULDC UR4, c[0x0][0x310] ;  /* 0x0000c40000047ab9 */ /* 0x000fe20000000800 */
        /* <DEDUP_REMOVED lines=30> */
.L_x_8228:
[----:B------:R-:W-:Y:S05]  /*53c0*/  BSYNC B0 ;  /* 0x0000000000007941 */ /* 0x000fea0003800000 */
.L_x_8227:
[----:B------:R-:W-:Y:S01]  /*53d0*/  ISETP.GE.AND P3, PT, R234, R101, PT ;  /* 0x00000065ea00720c */ /* 0x000fe20003f66270 */
[----:B------:R-:W-:-:S12]  /*53e0*/  BSSY B0, `(.L_x_8229) ;  /* 0x0000025000007945 */ /* 0x000fd80003800000 */
[----:B------:R-:W-:Y:S05]  /*53f0*/  @P3 BRA `(.L_x_8230) ;  /* 0x00000000008c3947 */ /* 0x000fea0003800000 */
[----:B--2---:R-:W-:Y:S01]  /*5400*/  IADD3 R43, P3, R44, 0x40, RZ ;  /* 0x000000402c2b7810 */ /* 0x004fe20007f7e0ff */
[----:B------:R-:W-:Y:S01]  /*5410*/  IMAD.MOV.U32 R40, RZ, RZ, R30 ;  /* 0x000000ffff287224 */ /* 0x000fe200078e001e */
[----:B------:R-:W-:Y:S01]  /*5420*/  ULDC UR4, c[0x0][0x310] ;  /* 0x0000c40000047ab9 */ /* 0x000fe20000000800 */
        /* <DEDUP_REMOVED lines=32> */
.L_x_8230:
[----:B------:R-:W-:Y:S05]  /*5630*/  BSYNC B0 ;  /* 0x0000000000007941 */ /* 0x000fea0003800000 */
.L_x_8229:
        /* <DEDUP_REMOVED lines=12> */
[----:B--23--:R-:W-:Y:S02]  /*5700*/  SEL R40, RZ, 0x1, P3 ;  /* 0x00000001ff287807 */ /* 0x00cfe40001800000 */
        /* <DEDUP_REMOVED lines=9> */
.L_x_8179:
        /* <DEDUP_REMOVED lines=66> */
[----:B------:R-:W-:Y:S01]  /*5bc0*/  CS2R R10, SRZ ;  /* 0x00000000000a7805 */ /* 0x000fe2000001ff00 */
[----:B------:R-:W-:Y:S01]  /*5bd0*/  IMAD.MOV.U32 R31, RZ, RZ, RZ ;  /* 0x000000ffff1f7224 */ /* 0x000fe200078e00ff */
[----:B------:R-:W-:Y:S01]  /*5be0*/  MOV R29, RZ ;  /* 0x000000ff001d7202 */ /* 0x000fe20000000f00 */
[----:B------:R-:W-:-:S02]  /*5bf0*/  IMAD.MOV.U32 R27, RZ, RZ, RZ ;  /* 0x000000ffff1b7224 */ /* 0x000fc400078e00ff */
[----:B------:R-:W-:Y:S01]  /*5c00*/  IMAD.MOV.U32 R9, RZ, RZ, RZ ;  /* 0x000000ffff097224 */ /* 0x000fe200078e00ff */
[----:B------:R-:W-:Y:S06]  /*5c10*/  @P0 BRA `(.L_x_8232) ;  /* 0x00000000000c0947 */ /* 0x000fec0003800000 */
[----:B------:R-:W0:Y:S01]  /*5c20*/  FENCE.VIEW.ASYNC.G ;  /* 0x00000000000073c6 */ /* 0x000e220000000100 */
[----:B------:R-:W-:Y:S05]  /*5c30*/  WARPSYNC.ALL ;  /* 0x0000000000007948 */ /* 0x000fea0003800000 */
[----:B0-----:R-:W-:Y:S06]  /*5c40*/  BAR.ARV 0xc, 0x120 ;  /* 0x0304800000007b1d */ /* 0x001fec0000002000 */
.L_x_8232:
[----:B------:R-:W-:Y:S01]  /*5c50*/  CS2R R24, SRZ ;  /* 0x0000000000187805 */ /* 0x000fe2000001ff00 */
[----:B------:R-:W-:Y:S06]  /*5c60*/  @!P2 BRA `(.L_x_8233) ;  /* 0x0000008c006ca947 */ /* 0x000fec0003800000 */
[----:B------:R-:W-:-:S03]  /*5c70*/  UMOV UR4, 0xffffffff ;  /* 0xffffffff00047882 */ /* 0x000fc60000000000 */
[----:B------:R-:W-:Y:S05]  /*5c80*/  BRA.DIV UR4, `(.L_x_8234) ;  /* 0x0000011204387947 */ /* 0x000fea000b800000 */
[----:B------:R-:W0:Y:S02]  /*5c90*/  S2R R0, SR_TID.X ;  /* 0x0000000000007919 */ /* 0x000e240000002100 */
[----:B0-----:R-:W-:-:S05]  /*5ca0*/  VIADD R3, R0, 0xffffff80 ;  /* 0xffffff8000037836 */ /* 0x001fca0000000000 */
[----:B------:R-:W-:-:S04]  /*5cb0*/  SHF.R.S32.HI R0, RZ, 0x1f, R3 ;  /* 0x0000001fff007819 */ /* 0x000fc80000011403 */
[----:B------:R-:W-:-:S04]  /*5cc0*/  LEA.HI R0, R0, R3, RZ, 0x7 ;  /* 0x0000000300007211 */ /* 0x000fc800078f38ff */
[----:B------:R-:W-:-:S05]  /*5cd0*/  SHF.R.S32.HI R0, RZ, 0x7, R0 ;  /* 0x00000007ff007819 */ /* 0x000fca0000011400 */
[----:B------:R0:W1:Y:S02]  /*5ce0*/  SHFL.IDX PT, R14, R0, RZ, 0x1f ;  /* 0x00001fff000e7589 */ /* 0x00006400000e0000 */
.L_x_8416:
[----:B------:R-:W-:Y:S01]  /*5cf0*/  VIADD R24, R18, 0x18400 ;  /* 0x0001840012187836 */ /* 0x000fe20000000000 */
[----:B01----:R-:W-:Y:S01]  /*5d00*/  LEA.HI R0, R14, R14, RZ, 0x1 ;  /* 0x0000000e0e007211 */ /* 0x003fe200078f08ff */
[----:B------:R-:W-:Y:S03]  /*5d10*/  BSSY B6, `(.L_x_8235) ;  /* 0x0000015000067945 */ /* 0x000fe60003800000 */
[----:B------:R-:W-:Y:S02]  /*5d20*/  LOP3.LUT P0, RZ, R24, 0x1bf, RZ, 0xc0, !PT ;  /* 0x000001bf18ff7812 */ /* 0x000fe4000780c0ff */
[----:B------:R-:W-:-:S04]  /*5d30*/  LOP3.LUT R35, R0, 0xffffe, RZ, 0xc0, !PT ;  /* 0x000ffffe00237812 */ /* 0x000fc800078ec0ff */
[----:B------:R-:W-:-:S07]  /*5d40*/  IADD3 R35, R14, -R35, RZ ;  /* 0x800000230e237210 */ /* 0x000fce0007ffe0ff */
        /* <DEDUP_REMOVED lines=17> */
.L_x_8236:
[----:B------:R-:W-:Y:S05]  /*5e60*/  BSYNC B6 ;  /* 0x0000000000067941 */ /* 0x000fea0003800000 */
.L_x_8235:
        /* <DEDUP_REMOVED lines=12> */
.L_x_8240:
[----:B-1----:R1:W2:Y:S02]  /*5f30*/  SYNCS.PHASECHK.TRANS64.TRYWAIT P0, [R18+URZ+0x32400], R5 ;  /* 0x03240005120075a7 */ /* 0x0022a4000800017f */
[----:B--2---:R-:W-:Y:S05]  /*5f40*/  @!P0 NANOSLEEP.SYNCS 0x989680 ;  /* 0x009896800000895d */ /* 0x004fea0003900000 */
[----:B------:R-:W2:Y:S02]  /*5f50*/  @!P0 SYNCS.PHASECHK.TRANS64 P0, [R18+URZ+0x32400], R5 ;  /* 0x03240005120085a7 */ /* 0x000ea4000800007f */
[----:B--2---:R-:W-:Y:S05]  /*5f60*/  @!P0 BRA `(.L_x_8240) ;  /* 0xfffffffc00f08947 */ /* 0x004fea000383ffff */
.L_x_8239:
[----:B------:R-:W-:Y:S05]  /*5f70*/  BSYNC B0 ;  /* 0x0000000000007941 */ /* 0x000fea0003800000 */
.L_x_8238:
[----:B------:R-:W-:Y:S05]  /*5f80*/  BRA `(.L_x_8241) ;  /* 0x0000002000947947 */ /* 0x000fea0003800000 */
.L_x_8237:
[----:B------:R-:W0:Y:S01]  /*5f90*/  S2R R4, SR_TID.X ;  /* 0x0000000000047919 */ /* 0x000e220000002100 */
[----:B-----5:R-:W-:Y:S01]  /*5fa0*/  SHF.R.S32.HI R0, RZ, 0x1f, R28 ;  /* 0x0000001fff007819 */ /* 0x020fe2000001141c */
[----:B------:R-:W-:Y:S01]  /*5fb0*/  ULDC.64 UR4, c[0x0][0x3d8] ;  /* 0x0000f60000047ab9 */ /* 0x000fe20000000a00 */
[----:B------:R-:W-:Y:S01]  /*5fc0*/  ULDC.64 UR8, c[0x0][0x3e8] ;  /* 0x0000fa0000087ab9 */ /* 0x000fe20000000a00 */
[----:B------:R-:W-:Y:S01]  /*5fd0*/  LOP3.LUT P0, RZ, R24, 0x3ff, RZ, 0xc0, !PT ;  /* 0x000003ff18ff7812 */ /* 0x000fe2000780c0ff */
[----:B------:R-:W-:Y:S01]  /*5fe0*/  ULDC.64 UR6, c[0x0][0x3c8] ;  /* 0x0000f20000067ab9 */ /* 0x000fe20000000a00 */
[C---:B------:R-:W-:Y:S01]  /*5ff0*/  IMAD R3, R0.reuse, UR4, RZ ;  /* 0x0000000400037c24 */ /* 0x040fe2000f8e02ff */
[----:B------:R-:W-:Y:S01]  /*6000*/  BSSY B6, `(.L_x_8242) ;  /* 0x0000035000067945 */ /* 0x000fe20003800000 */
[----:B------:R-:W-:Y:S02]  /*6010*/  IMAD R7, R0, UR8, RZ ;  /* 0x0000000800077c24 */ /* 0x000fe4000f8e02ff */
[----:B------:R-:W-:-:S02]  /*6020*/  IMAD R3, R28, UR5, R3 ;  /* 0x000000051c037c24 */ /* 0x000fc4000f8e0203 */
[----:B------:R-:W-:Y:S02]  /*6030*/  IMAD R31, R28, UR9, R7 ;  /* 0x000000091c1f7c24 */ /* 0x000fe4000f8e0207 */
[----:B0-----:R-:W-:-:S05]  /*6040*/  VIADD R4, R4, 0xffffff80 ;  /* 0xffffff8004047836 */ /* 0x001fca0000000000 */
[----:B------:R-:W-:-:S04]  /*6050*/  SHF.R.S32.HI R6, RZ, 0x1f, R4 ;  /* 0x0000001fff067819 */ /* 0x000fc80000011404 */
[----:B------:R-:W-:-:S04]  /*6060*/  LEA.HI R6, R6, R4, RZ, 0x2 ;  /* 0x0000000406067211 */ /* 0x000fc800078f10ff */
[----:B------:R-:W-:-:S05]  /*6070*/  LOP3.LUT R6, R6, 0xfffffffc, RZ, 0xc0, !PT ;  /* 0xfffffffc06067812 */ /* 0x000fca00078ec0ff */
[----:B------:R-:W-:Y:S02]  /*6080*/  IMAD.IADD R6, R4, 0x1, -R6 ;  /* 0x0000000104067824 */ /* 0x000fe400078e0a06 */
[----:B------:R-:W-:Y:S01]  /*6090*/  IMAD.WIDE.U32 R4, R28, UR4, RZ ;  /* 0x000000041c047c25 */ /* 0x000fe2000f8e00ff */
[----:B------:R-:W-:-:S03]  /*60a0*/  ULDC.64 UR4, c[0x0][0x3e0] ;  /* 0x0000f80000047ab9 */ /* 0x000fc60000000a00 */
[----:B------:R-:W-:Y:S02]  /*60b0*/  IMAD.SHL.U32 R24, R6, 0x4, RZ ;  /* 0x0000000406187824 */ /* 0x000fe400078e00ff */
[----:B------:R-:W-:Y:S01]  /*60c0*/  IMAD.WIDE.U32 R6, R28, UR8, RZ ;  /* 0x000000081c067c25 */ /* 0x000fe2000f8e00ff */
[----:B------:R-:W-:Y:S02]  /*60d0*/  LEA R28, P2, R4, UR6, 0x1 ;  /* 0x00000006041c7c11 */ /* 0x000fe4000f8408ff */
[-C--:B------:R-:W-:Y:S01]  /*60e0*/  IADD3 R0, P3, R24, R4.reuse, RZ ;  /* 0x0000000418007210 */ /* 0x080fe20007f7e0ff */
[----:B------:R-:W-:Y:S01]  /*60f0*/  IMAD.IADD R9, R3, 0x1, R5 ;  /* 0x0000000103097824 */ /* 0x000fe200078e0205 */
[----:B------:R-:W-:Y:S01]  /*6100*/  SHF.R.S32.HI R10, RZ, 0x1f, R24 ;  /* 0x0000001fff0a7819 */ /* 0x000fe20000011418 */
[----:B------:R-:W-:Y:S01]  /*6110*/  IMAD.IADD R31, R31, 0x1, R7 ;  /* 0x000000011f1f7824 */ /* 0x000fe200078e0207 */
[----:B------:R-:W-:Y:S02]  /*6120*/  IADD3 R5, P1, R16, R4, RZ ;  /* 0x0000000410057210 */ /* 0x000fe40007f3e0ff */
[----:B------:R-:W-:-:S02]  /*6130*/  LEA.HI.X R29, R4, UR7, R9, 0x1, P2 ;  /* 0x00000007041d7c11 */ /* 0x000fc400090f0c09 */
[----:B------:R-:W-:Y:S01]  /*6140*/  LEA R26, P2, R0, UR6, 0x1 ;  /* 0x00000006001a7c11 */ /* 0x000fe2000f8408ff */
[----:B------:R-:W-:Y:S01]  /*6150*/  IMAD.X R4, R17, 0x1, R9, P1 ;  /* 0x0000000111047824 */ /* 0x000fe200008e0609 */
[----:B------:R-:W-:Y:S02]  /*6160*/  IADD3.X R3, R10, R9, RZ, P3, !PT ;  /* 0x000000090a037210 */ /* 0x000fe40001ffe4ff */
[-C--:B------:R-:W-:Y:S02]  /*6170*/  IADD3 R8, P4, R24, R6.reuse, RZ ;  /* 0x0000000618087210 */ /* 0x080fe40007f9e0ff */
[----:B------:R-:W-:Y:S02]  /*6180*/  LEA.HI.X R27, R0, UR7, R3, 0x1, P2 ;  /* 0x00000007001b7c11 */ /* 0x000fe400090f0c03 */
[----:B------:R-:W-:Y:S01]  /*6190*/  IADD3 R0, P3, R16, R6, RZ ;  /* 0x0000000610007210 */ /* 0x000fe20007f7e0ff */
[----:B------:R-:W-:Y:S01]  /*61a0*/  IMAD.X R7, R10, 0x1, R31, P4 ;  /* 0x000000010a077824 */ /* 0x000fe200020e061f */
[----:B------:R-:W-:-:S02]  /*61b0*/  LEA R30, P2, R6, UR4, 0x1 ;  /* 0x00000004061e7c11 */ /* 0x000fc4000f8408ff */
[----:B------:R-:W-:Y:S01]  /*61c0*/  LEA R40, P5, R8, UR4, 0x1 ;  /* 0x0000000408287c11 */ /* 0x000fe2000f8a08ff */
[----:B------:R-:W-:Y:S01]  /*61d0*/  IMAD.X R3, R17, 0x1, R31, P3 ;  /* 0x0000000111037824 */ /* 0x000fe200018e061f */
[C---:B------:R-:W-:Y:S02]  /*61e0*/  LEA R36, P4, R5.reuse, UR6, 0x1 ;  /* 0x0000000605247c11 */ /* 0x040fe4000f8808ff */
        /* <DEDUP_REMOVED lines=22> */
.L_x_8243:
[----:B------:R-:W-:Y:S05]  /*6350*/  BSYNC B6 ;  /* 0x0000000000067941 */ /* 0x000fea0003800000 */
.L_x_8242:
[----:B------:R-:W-:Y:S01]  /*6360*/  ULDC.U8 UR4, c[0x0][0x3f0] ;  /* 0x0000fc0000047ab9 */ /* 0x000fe20000000000 */
[----:B------:R-:W-:Y:S01]  /*6370*/  BSSY B0, `(.L_x_8244) ;  /* 0x00001de000007945 */ /* 0x000fe20003800000 */
[----:B------:R-:W-:-:S13]  /*6380*/  ISETP.NE.AND P0, PT, RZ, UR4, PT ;  /* 0x00000004ff007c0c */ /* 0x000fda000bf05270 */
[----:B------:R-:W-:Y:S05]  /*6390*/  @!P0 BRA `(.L_x_8245) ;  /* 0x0000000c00e08947 */ /* 0x000fea0003800000 */
[----:B------:R-:W2:Y:S01]  /*63a0*/  LDL R34, [R1+0x80] ;  /* 0x0000800001227983 */ /* 0x000ea20000100800 */
[----:B------:R-:W-:Y:S01]  /*63b0*/  IMAD R99, R33, -0x80, R99 ;  /* 0xffffff8021637824 */ /* 0x000fe200078e0263 */
[----:B------:R-:W-:Y:S01]  /*63c0*/  LEA.HI R0, R235, R235, RZ, 0x1 ;  /* 0x000000ebeb007211 */ /* 0x000fe200078f08ff */
[----:B------:R-:W-:Y:S01]  /*63d0*/  BSSY B1, `(.L_x_8246) ;  /* 0x000001c000017945 */ /* 0x000fe20003800000 */
[----:B------:R-:W-:Y:S02]  /*63e0*/  CS2R R6, SRZ ;  /* 0x0000000000067805 */ /* 0x000fe4000001ff00 */
[----:B------:R-:W-:Y:S02]  /*63f0*/  CS2R R8, SRZ ;  /* 0x0000000000087805 */ /* 0x000fe4000001ff00 */
[----:B------:R-:W-:Y:S02]  /*6400*/  VIMNMX R99, R99, 0x80, PT ;  /* 0x0000008063637848 */ /* 0x000fe40003fe0100 */
[----:B------:R-:W-:-:S02]  /*6410*/  CS2R R20, SRZ ;  /* 0x0000000000147805 */ /* 0x000fc4000001ff00 */
[----:B------:R-:W-:Y:S02]  /*6420*/  LOP3.LUT R0, R0, 0xfffffffe, RZ, 0xc0, !PT ;  /* 0xfffffffe00007812 */ /* 0x000fe400078ec0ff */
[----:B------:R-:W-:Y:S01]  /*6430*/  ISETP.GE.AND P0, PT, R19, R99, PT ;  /* 0x000000631300720c */ /* 0x000fe20003f06270 */
[----:B--2---:R-:W-:-:S05]  /*6440*/  IMAD.SHL.U32 R3, R34, 0x40, RZ ;  /* 0x0000004022037824 */ /* 0x004fca00078e00ff */
[----:B------:R-:W-:-:S04]  /*6450*/  LOP3.LUT R3, R3, 0x1c0, RZ, 0xc0, !PT ;  /* 0x000001c003037812 */ /* 0x000fc800078ec0ff */
[----:B------:R-:W-:Y:S02]  /*6460*/  LOP3.LUT R4, R3, 0x18, R16, 0xf8, !PT ;  /* 0x0000001803047812 */ /* 0x000fe400078ef810 */
[----:B------:R-:W-:Y:S02]  /*6470*/  SHF.R.U32.HI R5, RZ, 0x3, R3 ;  /* 0x00000003ff057819 */ /* 0x000fe40000011603 */
[----:B------:R-:W-:Y:S02]  /*6480*/  IADD3 R3, R235, -R0, RZ ;  /* 0x80000000eb037210 */ /* 0x000fe40007ffe0ff */
        /* <DEDUP_REMOVED lines=16> */
.L_x_8247:
[----:B------:R-:W-:Y:S05]  /*6590*/  BSYNC B1 ;  /* 0x0000000000017941 */ /* 0x000fea0003800000 */
.L_x_8246:
[----:B------:R-:W-:-:S03]  /*65a0*/  UMOV UR4, 0xffffffff ;  /* 0xffffffff00047882 */ /* 0x000fc60000000000 */
[----:B------:R-:W-:Y:S05]  /*65b0*/  BRA.DIV UR4, `(.L_x_8248) ;  /* 0x0000010a04287947 */ /* 0x000fea000b800000 */
.L_x_8419:
[----:B------:R-:W-:-:S03]  /*65c0*/  UMOV UR4, 0xffffffff ;  /* 0xffffffff00047882 */ /* 0x000fc60000000000 */
[----:B------:R-:W-:Y:S05]  /*65d0*/  BRA.DIV UR4, `(.L_x_8249) ;  /* 0x0000010a04487947 */ /* 0x000fea000b800000 */
.L_x_8422:
[----:B------:R-:W-:-:S03]  /*65e0*/  UMOV UR4, 0xffffffff ;  /* 0xffffffff00047882 */ /* 0x000fc60000000000 */
[----:B------:R-:W-:Y:S05]  /*65f0*/  BRA.DIV UR4, `(.L_x_8250) ;  /* 0x0000010a04687947 */ /* 0x000fea000b800000 */
.L_x_8425:
[----:B------:R-:W-:-:S03]  /*6600*/  UMOV UR4, 0xffffffff ;  /* 0xffffffff00047882 */ /* 0x000fc60000000000 */
[----:B------:R-:W-:Y:S05]  /*6610*/  BRA.DIV UR4, `(.L_x_8251) ;  /* 0x0000010a04887947 */ /* 0x000fea000b800000 */
.L_x_8428:
[----:B------:R-:W1:Y:S01]  /*6620*/  SYNCS.PHASECHK.TRANS64.TRYWAIT P1, [R18+URZ+0x32400], R25 ;  /* 0x03240019120075a7 */ /* 0x000e62000802017f */
[----:B------:R-:W-:Y:S01]  /*6630*/  LOP3.LUT P2, RZ, R34, 0x4, RZ, 0xc0, !PT ;  /* 0x0000000422ff7812 */ /* 0x000fe2000784c0ff */
[----:B------:R-:W-:Y:S01]  /*6640*/  IMAD R33, R228, 0x200, R33 ;  /* 0x00000200e4217824 */ /* 0x000fe200078e0221 */
[--C-:B-----5:R-:W-:Y:S01]  /*6650*/  SHF.R.U64 R32, R8, 0x10, R9.reuse ;  /* 0x0000001008207819 */ /* 0x120fe20000001209 */
[----:B------:R-:W-:Y:S01]  /*6660*/  IMAD.MOV.U32 R30, RZ, RZ, R8 ;  /* 0x000000ffff1e7224 */ /* 0x000fe200078e0008 */
[----:B------:R-:W-:Y:S01]  /*6670*/  SHF.R.U32.HI R12, RZ, 0x10, R9 ;  /* 0x00000010ff0c7819 */ /* 0x000fe20000011609 */
[----:B------:R-:W-:Y:S01]  /*6680*/  IMAD R8, R33, 0x2, R18 ;  /* 0x0000000221087824 */ /* 0x000fe200078e0212 */
[----:B------:R-:W-:Y:S01]  /*6690*/  SHF.R.U64 R34, R4, 0x10, R5 ;  /* 0x0000001004227819 */ /* 0x000fe20000001205 */
[----:B------:R-:W-:Y:S01]  /*66a0*/  IMAD.MOV.U32 R10, RZ, RZ, R9 ;  /* 0x000000ffff0a7224 */ /* 0x000fe200078e0009 */
[--C-:B------:R-:W-:Y:S01]  /*66b0*/  SHF.R.U32.HI R15, RZ, 0x10, R5.reuse ;  /* 0x00000010ff0f7819 */ /* 0x100fe20000011605 */
[----:B------:R-:W-:Y:S01]  /*66c0*/  IMAD.MOV.U32 R9, RZ, RZ, R5 ;  /* 0x000000ffff097224 */ /* 0x000fe200078e0005 */
[----:B------:R-:W-:Y:S01]  /*66d0*/  MOV R31, R20 ;  /* 0x00000014001f7202 */ /* 0x000fe20000000f00 */
[--C-:B------:R-:W-:Y:S01]  /*66e0*/  IMAD.MOV.U32 R11, RZ, RZ, R21.reuse ;  /* 0x000000ffff0b7224 */ /* 0x100fe200078e0015 */
[--C-:B------:R-:W-:Y:S01]  /*66f0*/  SHF.R.U64 R13, R20, 0x10, R21.reuse ;  /* 0x00000010140d7819 */ /* 0x100fe20000001215 */
[----:B0-----:R-:W-:Y:S01]  /*6700*/  IMAD.MOV.U32 R27, RZ, RZ, R4 ;  /* 0x000000ffff1b7224 */ /* 0x001fe200078e0004 */
[----:B------:R-:W-:Y:S01]  /*6710*/  SHF.R.U32.HI R14, RZ, 0x10, R21 ;  /* 0x00000010ff0e7819 */ /* 0x000fe20000011615 */
[--C-:B------:R-:W-:Y:S01]  /*6720*/  IMAD.MOV.U32 R5, RZ, RZ, R7.reuse ;  /* 0x000000ffff057224 */ /* 0x100fe200078e0007 */
[----:B------:R-:W-:Y:S01]  /*6730*/  MOV R29, R6 ;  /* 0x00000006001d7202 */ /* 0x000fe20000000f00 */
[C---:B------:R-:W-:Y:S01]  /*6740*/  VIADD R4, R8.reuse, 0x18400 ;  /* 0x0001840008047836 */ /* 0x040fe20000000000 */
[----:B------:R-:W-:Y:S01]  /*6750*/  BSSY B1, `(.L_x_8252) ;  /* 0x000000d000017945 */ /* 0x000fe20003800000 */
        /* <DEDUP_REMOVED lines=12> */
.L_x_8429:
[----:B------:R-:W-:Y:S05]  /*6820*/  BSYNC B1 ;  /* 0x0000000000017941 */ /* 0x000fea0003800000 */
.L_x_8252:
        /* <DEDUP_REMOVED lines=22> */
[----:B------:R-:W-:Y:S01]  /*6990*/  FMUL.FTZ R21, R5, R20 ;  /* 0x0000001405157220 */ /* 0x000fe20000410000 */
[C---:B------:R-:W-:Y:S01]  /*69a0*/  FFMA.FTZ R26, R9.reuse, R13, -R26 ;  /* 0x0000000d091a7223 */ /* 0x040fe2000001081a */
[----:B------:R-:W-:Y:S01]  /*69b0*/  FFMA.FTZ R15, R9, R15, R4 ;  /* 0x0000000f090f7223 */ /* 0x000fe20000010004 */
[----:B0-----:R-:W-:Y:S01]  /*69c0*/  FMUL.FTZ R25, R5, R14 ;  /* 0x0000000e05197220 */ /* 0x001fe20000410000 */
        /* <DEDUP_REMOVED lines=21> */
.L_x_8257:
[----:B------:R-:W-:Y:S05]  /*6b20*/  BSYNC B2 ;  /* 0x0000000000027941 */ /* 0x000fea0003800000 */
.L_x_8256:
        /* <DEDUP_REMOVED lines=39> */
.L_x_8255:
[----:B------:R-:W-:Y:S05]  /*6da0*/  BSYNC B1 ;  /* 0x0000000000017941 */ /* 0x000fea0003800000 */
.L_x_8254:
        /* <DEDUP_REMOVED lines=10> */
[----:B------:R-:W-:Y:S02]  /*6e50*/  HADD2.F32 R15, -RZ, R30.H0_H0 ;  /* 0x2000001eff0f7230 */ /* 0x000fe40000004100 */
[----:B------:R-:W-:Y:S02]  /*6e60*/  HADD2.F32 R26, -RZ, R34.H0_H0 ;  /* 0x20000022ff1a7230 */ /* 0x000fe40000004100 */
[----:B------:R-:W-:Y:S02]  /*6e70*/  HADD2.F32 R24, -RZ, R32.H0_H0 ;  /* 0x20000020ff187230 */ /* 0x000fe40000004100 */
[----:B0-----:R-:W-:Y:S02]  /*6e80*/  HADD2.F32 R25, -RZ, R27.H1_H1 ;  /* 0x3000001bff197230 */ /* 0x001fe40000004100 */
        /* <DEDUP_REMOVED lines=8> */
[----:B------:R-:W-:Y:S01]  /*6f10*/  FMUL.FTZ R13, R26, R5 ;  /* 0x000000051a0d7220 */ /* 0x000fe20000410000 */
[----:B------:R-:W-:Y:S01]  /*6f20*/  FFMA.FTZ R4, R15, R9, -R14 ;  /* 0x000000090f047223 */ /* 0x000fe2000001080e */
[--C-:B------:R-:W-:Y:S02]  /*6f30*/  HADD2.F32 R12, -RZ, R7.reuse.H0_H0 ;  /* 0x20000007ff0c7230 */ /* 0x100fe40000004100 */
[C---:B------:R-:W-:Y:S01]  /*6f40*/  FMUL.FTZ R15, R24.reuse, R5 ;  /* 0x00000005180f7220 */ /* 0x040fe20000410000 */
[----:B------:R-:W-:Y:S02]  /*6f50*/  HADD2.F32 R6, -RZ, R6.H1_H1 ;  /* 0x30000006ff067230 */ /* 0x000fe40000004100 */
[----:B------:R-:W-:Y:S01]  /*6f60*/  FFMA.FTZ R9, R21, R9, R20 ;  /* 0x0000000915097223 */ /* 0x000fe20000010014 */
[----:B------:R-:W-:Y:S02]  /*6f70*/  HADD2.F32 R7, -RZ, R7.H1_H1 ;  /* 0x30000007ff077230 */ /* 0x000fe40000004100 */
[----:B------:R-:W-:Y:S01]  /*6f80*/  FFMA.FTZ R5, R24, R10, -R13 ;  /* 0x0000000a18057223 */ /* 0x000fe2000001080d */
[----:B------:R-:W-:-:S02]  /*6f90*/  HADD2.F32 R21, -RZ, R30.H1_H1 ;  /* 0x3000001eff157230 */ /* 0x000fc40000004100 */
[----:B------:R-:W-:Y:S01]  /*6fa0*/  FFMA.FTZ R10, R26, R10, R15 ;  /* 0x0000000a1a0a7223 */ /* 0x000fe2000001000f */
[----:B------:R-:W-:Y:S02]  /*6fb0*/  HADD2.F32 R24, -RZ, R32.H1_H1 ;  /* 0x30000020ff187230 */ /* 0x000fe40000004100 */
[-C--:B------:R-:W-:Y:S01]  /*6fc0*/  FMUL.FTZ R14, R25, R6.reuse ;  /* 0x00000006190e7220 */ /* 0x080fe20000410000 */
[-C--:B------:R-:W-:Y:S01]  /*6fd0*/  FMUL.FTZ R13, R28, R7.reuse ;  /* 0x000000071c0d7220 */ /* 0x080fe20000410000 */
[----:B------:R-:W-:Y:S01]  /*6fe0*/  FMUL.FTZ R20, R21, R6 ;  /* 0x0000000615147220 */ /* 0x000fe20000410000 */
[----:B------:R-:W-:Y:S01]  /*6ff0*/  F2FP.F16.F32.PACK_AB R4, R9, R4 ;  /* 0x000000040904723e */ /* 0x000fe200000000ff */
        /* <DEDUP_REMOVED lines=8> */
[----:B------:R1:W-:Y:S02]  /*7080*/  STS.128 [R8+0x1a400], R4 ;  /* 0x01a4000408007388 */ /* 0x0003e40000000c00 */
.L_x_8260:
[----:B------:R-:W-:Y:S05]  /*7090*/  BSYNC B1 ;  /* 0x0000000000017941 */ /* 0x000fea0003800000 */
.L_x_8259:
[----:B------:R-:W-:Y:S05]  /*70a0*/  @P1 BRA `(.L_x_8258) ;  /* 0x0000001000281947 */ /* 0x000fea0003800000 */
[----:B-1----:R-:W1:Y:S01]  /*70b0*/  LDS.128 R4, [R0+0x2000] ;  /* 0x0020000000047984 */ /* 0x002e620000000c00 */
[----:B------:R-:W-:Y:S02]  /*70c0*/  HADD2.F32 R14, -RZ, R31.H0_H0 ;  /* 0x2000001fff0e7230 */ /* 0x000fe40000004100 */
[----:B------:R-:W-:Y:S02]  /*70d0*/  HADD2.F32 R20, -RZ, R29.H0_H0 ;  /* 0x2000001dff147230 */ /* 0x000fe40000004100 */
[--C-:B0-----:R-:W-:Y:S02]  /*70e0*/  HADD2.F32 R25, -RZ, R36.reuse.H0_H0 ;  /* 0x20000024ff197230 */ /* 0x101fe40000004100 */
        /* <DEDUP_REMOVED lines=13> */
[C---:B------:R-:W-:Y:S01]  /*71c0*/  FMUL.FTZ R8, R21.reuse, R5 ;  /* 0x0000000515087220 */ /* 0x040fe20000410000 */
[--C-:B------:R-:W-:Y:S02]  /*71d0*/  HADD2.F32 R11, -RZ, R7.reuse.H0_H0 ;  /* 0x20000007ff0b7230 */ /* 0x100fe40000004100 */
[-C--:B------:R-:W-:Y:S01]  /*71e0*/  FFMA.FTZ R5, R21, R9.reuse, -R12 ;  /* 0x0000000915057223 */ /* 0x080fe2000001080c */
[----:B------:R-:W-:Y:S02]  /*71f0*/  HADD2.F32 R6, -RZ, R6.H1_H1 ;  /* 0x30000006ff067230 */ /* 0x000fe40000004100 */
[----:B------:R-:W-:Y:S01]  /*7200*/  FFMA.FTZ R8, R25, R9, R8 ;  /* 0x0000000919087223 */ /* 0x000fe20000010008 */
[----:B------:R-:W-:Y:S01]  /*7210*/  HADD2.F32 R7, -RZ, R7.H1_H1 ;  /* 0x30000007ff077230 */ /* 0x000fe20000004100 */
[----:B------:R-:W-:Y:S01]  /*7220*/  F2FP.F16.F32.PACK_AB R4, R15, R4 ;  /* 0x000000040f04723e */ /* 0x000fe200000000ff */
[----:B------:R-:W-:-:S02]  /*7230*/  HADD2.F32 R20, -RZ, R31.H1_H1 ;  /* 0x3000001fff147230 */ /* 0x000fc40000004100 */
[-C--:B------:R-:W-:Y:S01]  /*7240*/  FMUL.FTZ R9, R24, R6.reuse ;  /* 0x0000000618097220 */ /* 0x080fe20000410000 */
[----:B------:R-:W-:Y:S02]  /*7250*/  HADD2.F32 R21, -RZ, R33.H1_H1 ;  /* 0x30000021ff157230 */ /* 0x000fe40000004100 */
[----:B------:R-:W-:Y:S01]  /*7260*/  FMUL.FTZ R12, R27, R7 ;  /* 0x000000071b0c7220 */ /* 0x000fe20000410000 */
[----:B------:R-:W-:Y:S01]  /*7270*/  F2FP.F16.F32.PACK_AB R5, R8, R5 ;  /* 0x000000050805723e */ /* 0x000fe200000000ff */
[C---:B------:R-:W-:Y:S01]  /*7280*/  FMUL.FTZ R13, R20.reuse, R6 ;  /* 0x00000006140d7220 */ /* 0x040fe20000410000 */
[-C--:B------:R-:W-:Y:S01]  /*7290*/  FFMA.FTZ R6, R20, R10.reuse, -R9 ;  /* 0x0000000a14067223 */ /* 0x080fe20000010809 */
[C---:B------:R-:W-:Y:S01]  /*72a0*/  FMUL.FTZ R14, R21.reuse, R7 ;  /* 0x00000007150e7220 */ /* 0x040fe20000410000 */
[-C--:B------:R-:W-:Y:S01]  /*72b0*/  FFMA.FTZ R7, R21, R11.reuse, -R12 ;  /* 0x0000000b15077223 */ /* 0x080fe2000001080c */
[----:B------:R-:W-:Y:S02]  /*72c0*/  FFMA.FTZ R13, R24, R10, R13 ;  /* 0x0000000a180d7223 */ /* 0x000fe4000001000d */
[----:B------:R-:W-:-:S03]  /*72d0*/  FFMA.FTZ R14, R27, R11, R14 ;  /* 0x0000000b1b0e7223 */ /* 0x000fc6000001000e */
[----:B------:R-:W-:Y:S02]  /*72e0*/  F2FP.F16.F32.PACK_AB R6, R13, R6 ;  /* 0x000000060d06723e */ /* 0x000fe400000000ff */
[----:B------:R-:W-:-:S05]  /*72f0*/  F2FP.F16.F32.PACK_AB R7, R14, R7 ;  /* 0x000000070e07723e */ /* 0x000fca00000000ff */
[----:B------:R3:W-:Y:S01]  /*7300*/  STS.128 [R0+0x2000], R4 ;  /* 0x0020000400007388 */ /* 0x0007e20000000c00 */
[----:B------:R-:W-:Y:S05]  /*7310*/  BRA `(.L_x_8258) ;  /* 0x0000000c008c7947 */ /* 0x000fea0003800000 */
.L_x_8245:
        /* <DEDUP_REMOVED lines=14> */
.L_x_8432:
[----:B------:R-:W-:Y:S01]  /*7400*/  UMOV UR4, 0xffffffff ;  /* 0xffffffff00047882 */ /* 0x000fe20000000000 */
[----:B------:R-:W-:Y:S02]  /*7410*/  LOP3.LUT R8, R3, 0xfffffffe, RZ, 0xc0, !PT ;  /* 0xfffffffe03087812 */ /* 0x000fe400078ec0ff */
[----:B------:R-:W-:Y:S05]  /*7420*/  BRA.DIV UR4, `(.L_x_8262) ;  /* 0x000000fe04687947 */ /* 0x000fea000b800000 */
.L_x_8435:
[----:B------:R-:W-:Y:S01]  /*7430*/  UMOV UR4, 0xffffffff ;  /* 0xffffffff00047882 */ /* 0x000fe20000000000 */
[----:B------:R-:W-:Y:S02]  /*7440*/  IMAD.IADD R3, R235, 0x1, -R8 ;  /* 0x00000001eb037824 */ /* 0x000fe400078e0a08 */
[----:B------:R-:W-:Y:S05]  /*7450*/  BRA.DIV UR4, `(.L_x_8263) ;  /* 0x000000fe04847947 */ /* 0x000fea000b800000 */
.L_x_8438:
[----:B------:R-:W-:Y:S01]  /*7460*/  UMOV UR4, 0xffffffff ;  /* 0xffffffff00047882 */ /* 0x000fe20000000000 */
[----:B------:R-:W-:Y:S02]  /*7470*/  SHF.L.U32 R9, R3, 0x1f, RZ ;  /* 0x0000001f03097819 */ /* 0x000fe400000006ff */
[----:B------:R-:W-:Y:S05]  /*7480*/  BRA.DIV UR4, `(.L_x_8264) ;  /* 0x000000fe04a07947 */ /* 0x000fea000b800000 */
.L_x_8441:
[----:B------:R-:W1:Y:S01]  /*7490*/  SYNCS.PHASECHK.TRANS64.TRYWAIT P1, [R18+URZ+0x32400], R9 ;  /* 0x03240009120075a7 */ /* 0x000e62000802017f */
[-C--:B------:R-:W-:Y:S01]  /*74a0*/  ISETP.GE.OR P2, PT, R19, R0.reuse, P0 ;  /* 0x000000001300720c */ /* 0x080fe20000746670 */
[----:B0----5:R-:W-:Y:S01]  /*74b0*/  IMAD.MOV.U32 R36, RZ, RZ, R4 ;  /* 0x000000ffff247224 */ /* 0x021fe200078e0004 */
[----:B------:R-:W-:Y:S01]  /*74c0*/  ISETP.GE.OR P0, PT, R234, R0, P0 ;  /* 0x00000000ea00720c */ /* 0x000fe20000706670 */
[--C-:B------:R-:W-:Y:S01]  /*74d0*/  IMAD.MOV.U32 R0, RZ, RZ, R5.reuse ;  /* 0x000000ffff007224 */ /* 0x100fe200078e0005 */
[----:B------:R-:W-:Y:S01]  /*74e0*/  SHF.R.U64 R43, R4, 0x10, R5 ;  /* 0x00000010042b7819 */ /* 0x000fe20000001205 */
[--C-:B------:R-:W-:Y:S01]  /*74f0*/  IMAD.MOV.U32 R4, RZ, RZ, R7.reuse ;  /* 0x000000ffff047224 */ /* 0x100fe200078e0007 */
[----:B------:R-:W-:Y:S01]  /*7500*/  MOV R38, R6 ;  /* 0x0000000600267202 */ /* 0x000fe20000000f00 */
[----:B------:R-:W-:Y:S01]  /*7510*/  IMAD.MOV.U32 R40, RZ, RZ, R24 ;  /* 0x000000ffff287224 */ /* 0x000fe200078e0018 */
[----:B------:R-:W-:Y:S01]  /*7520*/  SHF.R.U64 R44, R6, 0x10, R7 ;  /* 0x00000010062c7819 */ /* 0x000fe20000001207 */
[----:B------:R-:W-:Y:S01]  /*7530*/  IMAD.MOV.U32 R42, RZ, RZ, R26 ;  /* 0x000000ffff2a7224 */ /* 0x000fe200078e001a */
[----:B------:R-:W-:Y:S01]  /*7540*/  SHF.R.U32.HI R5, RZ, 0x10, R5 ;  /* 0x00000010ff057819 */ /* 0x000fe20000011605 */
[----:B------:R-:W-:Y:S01]  /*7550*/  BSSY B1, `(.L_x_8265) ;  /* 0x0000012000017945 */ /* 0x000fe20003800000 */
[----:B------:R-:W-:-:S02]  /*7560*/  SHF.R.U32.HI R6, RZ, 0x10, R7 ;  /* 0x00000010ff067819 */ /* 0x000fc40000011607 */
[----:B------:R-:W-:Y:S01]  /*7570*/  PRMT R36, R36, 0x5410, R0 ;  /* 0x0000541024247816 */ /* 0x000fe20000000000 */
[----:B------:R-:W-:Y:S01]  /*7580*/  IMAD.MOV.U32 R0, RZ, RZ, R25 ;  /* 0x000000ffff007224 */ /* 0x000fe200078e0019 */
[----:B------:R-:W-:Y:S02]  /*7590*/  PRMT R43, R43, 0x5410, R5 ;  /* 0x000054102b2b7816 */ /* 0x000fe40000000005 */
[----:B------:R-:W-:Y:S02]  /*75a0*/  PRMT R38, R38, 0x5410, R4 ;  /* 0x0000541026267816 */ /* 0x000fe40000000004 */
[----:B------:R-:W-:Y:S02]  /*75b0*/  PRMT R44, R44, 0x5410, R6 ;  /* 0x000054102c2c7816 */ /* 0x000fe40000000006 */
[--C-:B------:R-:W-:Y:S02]  /*75c0*/  SHF.R.U64 R45, R24, 0x10, R25.reuse ;  /* 0x00000010182d7819 */ /* 0x100fe40000001219 */
[----:B------:R-:W-:-:S02]  /*75d0*/  SHF.R.U32.HI R5, RZ, 0x10, R25 ;  /* 0x00000010ff057819 */ /* 0x000fc40000011619 */
[----:B------:R-:W-:Y:S02]  /*75e0*/  MOV R4, R27 ;  /* 0x0000001b00047202 */ /* 0x000fe40000000f00 */
[--C-:B------:R-:W-:Y:S02]  /*75f0*/  SHF.R.U64 R46, R26, 0x10, R27.reuse ;  /* 0x000000101a2e7819 */ /* 0x100fe4000000121b */
[----:B------:R-:W-:Y:S02]  /*7600*/  SHF.R.U32.HI R6, RZ, 0x10, R27 ;  /* 0x00000010ff067819 */ /* 0x000fe4000001161b */
[----:B------:R-:W-:Y:S01]  /*7610*/  PRMT R40, R40, 0x5410, R0 ;  /* 0x0000541028287816 */ /* 0x000fe20000000000 */
[----:B------:R-:W-:Y:S01]  /*7620*/  IMAD.IADD R0, R16, 0x1, R21 ;  /* 0x0000000110007824 */ /* 0x000fe200078e0215 */
[----:B------:R-:W-:Y:S02]  /*7630*/  PRMT R45, R45, 0x5410, R5 ;  /* 0x000054102d2d7816 */ /* 0x000fe40000000005 */
[----:B------:R-:W-:-:S02]  /*7640*/  PRMT R42, R42, 0x5410, R4 ;  /* 0x000054102a2a7816 */ /* 0x000fc40000000004 */
[----:B------:R-:W-:Y:S01]  /*7650*/  PRMT R46, R46, 0x5410, R6 ;  /* 0x000054102e2e7816 */ /* 0x000fe20000000006 */
[----:B-1----:R-:W-:Y:S06]  /*7660*/  @!P1 BRA `(.L_x_8266) ;  /* 0x000000fc00509947 */ /* 0x002fec0003800000 */
.L_x_8442:
[----:B------:R-:W-:Y:S05]  /*7670*/  BSYNC B1 ;  /* 0x0000000000017941 */ /* 0x000fea0003800000 */
.L_x_8265:
[----:B------:R-:W-:Y:S01]  /*7680*/  BSSY B1, `(.L_x_8267) ;  /* 0x000005a000017945 */ /* 0x000fe20003800000 */
[----:B------:R-:W-:-:S03]  /*7690*/  LOP3.LUT R13, R0, 0x38, RZ, 0xc0, !PT ;  /* 0x00000038000d7812 */ /* 0x000fc600078ec0ff */
[----:B------:R-:W-:Y:S05]  /*76a0*/  @P2 BRA `(.L_x_8268) ;  /* 0x00000004005c2947 */ /* 0x000fea0003800000 */
[----:B------:R-:W2:Y:S01]  /*76b0*/  LDL R4, [R1+0x80] ;  /* 0x0000800001047983 */ /* 0x000ea20000100800 */
[----:B------:R-:W-:Y:S02]  /*76c0*/  HADD2.F32 R29, -RZ, R40.H0_H0 ;  /* 0x20000028ff1d7230 */ /* 0x000fe40000004100 */
[----:B------:R-:W-:Y:S02]  /*76d0*/  HADD2.F32 R27, -RZ, R36.H0_H0 ;  /* 0x20000024ff1b7230 */ /* 0x000fe40000004100 */
[----:B------:R-:W-:Y:S02]  /*76e0*/  HADD2.F32 R31, -RZ, R45.H0_H0 ;  /* 0x2000002dff1f7230 */ /* 0x000fe40000004100 */
[----:B--2---:R-:W-:-:S05]  /*76f0*/  IMAD.SHL.U32 R0, R4, 0x40, RZ ;  /* 0x0000004004007824 */ /* 0x004fca00078e00ff */
[----:B0-----:R-:W-:-:S04]  /*7700*/  LOP3.LUT R9, R0, 0x1c0, RZ, 0xc0, !PT ;  /* 0x000001c000097812 */ /* 0x001fc800078ec0ff */
[--C-:B------:R-:W-:Y:S02]  /*7710*/  SHF.R.U32.HI R4, RZ, 0x3, R9.reuse ;  /* 0x00000003ff047819 */ /* 0x100fe40000011609 */
[----:B------:R-:W-:Y:S02]  /*7720*/  LOP3.LUT R0, R9, 0x38, R16, 0xf8, !PT ;  /* 0x0000003809007812 */ /* 0x000fe400078ef810 */
[----:B------:R-:W-:Y:S02]  /*7730*/  LOP3.LUT R9, R4, R13, R9, 0x1e, !PT ;  /* 0x0000000d04097212 */ /* 0x000fe400078e1e09 */
[----:B------:R-:W-:Y:S02]  /*7740*/  LOP3.LUT R5, R0, R4, RZ, 0x3c, !PT ;  /* 0x0000000400057212 */ /* 0x000fe400078e3cff */
[----:B------:R-:W-:-:S03]  /*7750*/  LEA R9, R228, R9, 0x9 ;  /* 0x00000009e4097211 */ /* 0x000fc600078e48ff */
[----:B------:R-:W-:Y:S02]  /*7760*/  IMAD R5, R228, 0x200, R5 ;  /* 0x00000200e4057824 */ /* 0x000fe400078e0205 */
[--C-:B------:R-:W-:Y:S02]  /*7770*/  IMAD R34, R9, 0x2, R18.reuse ;  /* 0x0000000209227824 */ /* 0x100fe400078e0212 */
[----:B------:R-:W-:-:S03]  /*7780*/  IMAD R32, R5, 0x2, R18 ;  /* 0x0000000205207824 */ /* 0x000fc600078e0212 */
[----:B------:R-:W0:Y:S04]  /*7790*/  LDS.128 R8, [R34+0x18400] ;  /* 0x0184000022087984 */ /* 0x000e280000000c00 */
[----:B------:R-:W1:Y:S01]  /*77a0*/  LDS.128 R4, [R32+0x18400] ;  /* 0x0184000020047984 */ /* 0x000e620000000c00 */
[--C-:B0-----:R-:W-:Y:S02]  /*77b0*/  HADD2.F32 R20, -RZ, R8.reuse.H0_H0 ;  /* 0x20000008ff147230 */ /* 0x101fe40000004100 */
[----:B------:R-:W-:Y:S02]  /*77c0*/  HADD2.F32 R8, -RZ, R8.H1_H1 ;  /* 0x30000008ff087230 */ /* 0x000fe40000004100 */
[--C-:B-1----:R-:W-:Y:S02]  /*77d0*/  HADD2.F32 R0, -RZ, R4.reuse.H0_H0 ;  /* 0x20000004ff007230 */ /* 0x102fe40000004100 */
[C---:B------:R-:W-:Y:S01]  /*77e0*/  FMUL.FTZ R33, R20.reuse, R29 ;  /* 0x0000001d14217220 */ /* 0x040fe20000410000 */
[----:B------:R-:W-:Y:S01]  /*77f0*/  FMUL.FTZ R37, R20, R27 ;  /* 0x0000001b14257220 */ /* 0x000fe20000410000 */
[----:B------:R-:W-:-:S02]  /*7800*/  HADD2.F32 R4, -RZ, R4.H1_H1 ;  /* 0x30000004ff047230 */ /* 0x000fc40000004100 */
[----:B------:R-:W-:Y:S01]  /*7810*/  FMUL.FTZ R39, R8, R31 ;  /* 0x0000001f08277220 */ /* 0x000fe20000410000 */
[C---:B------:R-:W-:Y:S01]  /*7820*/  FFMA.FTZ R33, R0.reuse, R27, -R33 ;  /* 0x0000001b00217223 */ /* 0x040fe20000010821 */
[----:B------:R-:W-:Y:S02]  /*7830*/  HADD2.F32 R27, -RZ, R43.H0_H0 ;  /* 0x2000002bff1b7230 */ /* 0x000fe40000004100 */
[----:B------:R-:W-:Y:S01]  /*7840*/  FFMA.FTZ R37, R0, R29, R37 ;  /* 0x0000001d00257223 */ /* 0x000fe20000010025 */
[----:B------:R-:W-:Y:S02]  /*7850*/  HADD2.F32 R21, -RZ, R9.H0_H0 ;  /* 0x20000009ff157230 */ /* 0x000fe40000004100 */
[----:B------:R-:W-:Y:S02]  /*7860*/  HADD2.F32 R20, -RZ, R40.H1_H1 ;  /* 0x30000028ff147230 */ /* 0x000fe40000004100 */
[----:B------:R-:W-:Y:S01]  /*7870*/  FMUL.FTZ R29, R8, R27 ;  /* 0x0000001b081d7220 */ /* 0x000fe20000410000 */
[----:B------:R-:W-:-:S02]  /*7880*/  HADD2.F32 R12, -RZ, R5.H0_H0 ;  /* 0x20000005ff0c7230 */ /* 0x000fc40000004100 */
[C---:B------:R-:W-:Y:S01]  /*7890*/  FFMA.FTZ R26, R4.reuse, R27, -R39 ;  /* 0x0000001b041a7223 */ /* 0x040fe20000010827 */
[----:B------:R-:W-:Y:S02]  /*78a0*/  HADD2.F32 R0, -RZ, R36.H1_H1 ;  /* 0x30000024ff007230 */ /* 0x000fe40000004100 */
[C---:B------:R-:W-:Y:S01]  /*78b0*/  FMUL.FTZ R27, R21.reuse, R20 ;  /* 0x00000014151b7220 */ /* 0x040fe20000410000 */
[----:B------:R-:W-:Y:S02]  /*78c0*/  HADD2.F32 R9, -RZ, R9.H1_H1 ;  /* 0x30000009ff097230 */ /* 0x000fe40000004100 */
[----:B------:R-:W-:Y:S01]  /*78d0*/  FFMA.FTZ R28, R4, R31, R29 ;  /* 0x0000001f041c7223 */ /* 0x000fe2000001001d */
[----:B------:R-:W-:Y:S02]  /*78e0*/  HADD2.F32 R8, -RZ, R45.H1_H1 ;  /* 0x3000002dff087230 */ /* 0x000fe40000004100 */
[-C--:B------:R-:W-:Y:S01]  /*78f0*/  FMUL.FTZ R21, R21, R0.reuse ;  /* 0x0000000015157220 */ /* 0x080fe20000410000 */
[----:B------:R-:W-:Y:S01]  /*7900*/  FFMA.FTZ R30, R12, R0, -R27 ;  /* 0x000000000c1e7223 */ /* 0x000fe2000001081b */
[----:B------:R-:W-:-:S02]  /*7910*/  HADD2.F32 R0, -RZ, R43.H1_H1 ;  /* 0x3000002bff007230 */ /* 0x000fc40000004100 */
[----:B------:R-:W-:Y:S02]  /*7920*/  HADD2.F32 R24, -RZ, R10.H0_H0 ;  /* 0x2000000aff187230 */ /* 0x000fe40000004100 */
[----:B------:R-:W-:Y:S01]  /*7930*/  FFMA.FTZ R12, R12, R20, R21 ;  /* 0x000000140c0c7223 */ /* 0x000fe20000010015 */
[----:B------:R-:W-:Y:S02]  /*7940*/  HADD2.F32 R27, -RZ, R42.H0_H0 ;  /* 0x2000002aff1b7230 */ /* 0x000fe40000004100 */
[C---:B------:R-:W-:Y:S01]  /*7950*/  FMUL.FTZ R4, R9.reuse, R8 ;  /* 0x0000000809047220 */ /* 0x040fe20000410000 */
[----:B------:R-:W-:Y:S02]  /*7960*/  HADD2.F32 R5, -RZ, R5.H1_H1 ;  /* 0x30000005ff057230 */ /* 0x000fe40000004100 */
[----:B------:R-:W-:Y:S01]  /*7970*/  FMUL.FTZ R20, R9, R0 ;  /* 0x0000000009147220 */ /* 0x000fe20000410000 */
[----:B------:R-:W-:Y:S02]  /*7980*/  HADD2.F32 R14, -RZ, R6.H0_H0 ;  /* 0x20000006ff0e7230 */ /* 0x000fe40000004100 */
[----:B------:R-:W-:Y:S01]  /*7990*/  FMUL.FTZ R41, R24, R27 ;  /* 0x0000001b18297220 */ /* 0x000fe20000410000 */
[----:B------:R-:W-:-:S02]  /*79a0*/  HADD2.F32 R21, -RZ, R38.H0_H0 ;  /* 0x20000026ff157230 */ /* 0x000fc40000004100 */
[C---:B------:R-:W-:Y:S01]  /*79b0*/  FFMA.FTZ R31, R5.reuse, R0, -R4 ;  /* 0x00000000051f7223 */ /* 0x040fe20000010804 */
[----:B------:R-:W-:Y:S02]  /*79c0*/  HADD2.F32 R10, -RZ, R10.H1_H1 ;  /* 0x3000000aff0a7230 */ /* 0x000fe40000004100 */
[----:B------:R-:W-:Y:S01]  /*79d0*/  FFMA.FTZ R39, R5, R8, R20 ;  /* 0x0000000805277223 */ /* 0x000fe20000010014 */
[----:B------:R-:W-:Y:S02]  /*79e0*/  HADD2.F32 R29, -RZ, R46.H0_H0 ;  /* 0x2000002eff1d7230 */ /* 0x000fe40000004100 */
[-C--:B------:R-:W-:Y:S01]  /*79f0*/  FMUL.FTZ R24, R24, R21.reuse ;  /* 0x0000001518187220 */ /* 0x080fe20000410000 */
[----:B------:R-:W-:Y:S02]  /*7a00*/  HADD2.F32 R9, -RZ, R44.H0_H0 ;  /* 0x2000002cff097230 */ /* 0x000fe40000004100 */
[----:B------:R-:W-:Y:S01]  /*7a10*/  FFMA.FTZ R41, R14, R21, -R41 ;  /* 0x000000150e297223 */ /* 0x000fe20000010829 */
[----:B------:R-:W-:-:S02]  /*7a20*/  HADD2.F32 R6, -RZ, R6.H1_H1 ;  /* 0x30000006ff067230 */ /* 0x000fc40000004100 */
[C---:B------:R-:W-:Y:S01]  /*7a30*/  FMUL.FTZ R5, R10.reuse, R29 ;  /* 0x0000001d0a057220 */ /* 0x040fe20000410000 */
[--C-:B------:R-:W-:Y:S02]  /*7a40*/  HADD2.F32 R25, -RZ, R11.reuse.H0_H0 ;  /* 0x2000000bff197230 */ /* 0x100fe40000004100 */
[----:B------:R-:W-:Y:S01]  /*7a50*/  FMUL.FTZ R21, R10, R9 ;  /* 0x000000090a157220 */ /* 0x000fe20000410000 */
[----:B------:R-:W-:Y:S02]  /*7a60*/  HADD2.F32 R8, -RZ, R42.H1_H1 ;  /* 0x3000002aff087230 */ /* 0x000fe40000004100 */
[----:B------:R-:W-:Y:S01]  /*7a70*/  FFMA.FTZ R24, R14, R27, R24 ;  /* 0x0000001b0e187223 */ /* 0x000fe20000010018 */
[----:B------:R-:W-:Y:S02]  /*7a80*/  HADD2.F32 R0, -RZ, R38.H1_H1 ;  /* 0x30000026ff007230 */ /* 0x000fe40000004100 */
[----:B------:R-:W-:Y:S01]  /*7a90*/  FFMA.FTZ R14, R6, R9, -R5 ;  /* 0x00000009060e7223 */ /* 0x000fe20000010805 */
[----:B------:R-:W-:-:S02]  /*7aa0*/  HADD2.F32 R11, -RZ, R11.H1_H1 ;  /* 0x3000000bff0b7230 */ /* 0x000fc40000004100 */
[----:B------:R-:W-:Y:S01]  /*7ab0*/  FFMA.FTZ R21, R6, R29, R21 ;  /* 0x0000001d06157223 */ /* 0x000fe20000010015 */
[----:B------:R-:W-:Y:S02]  /*7ac0*/  HADD2.F32 R10, -RZ, R46.H1_H1 ;  /* 0x3000002eff0a7230 */ /* 0x000fe40000004100 */
[C---:B------:R-:W-:Y:S01]  /*7ad0*/  FMUL.FTZ R6, R25.reuse, R8 ;  /* 0x0000000819067220 */ /* 0x040fe20000410000 */
[----:B------:R-:W-:Y:S02]  /*7ae0*/  HADD2.F32 R4, -RZ, R44.H1_H1 ;  /* 0x3000002cff047230 */ /* 0x000fe40000004100 */
[----:B------:R-:W-:Y:S01]  /*7af0*/  FMUL.FTZ R25, R25, R0 ;  /* 0x0000000019197220 */ /* 0x000fe20000410000 */
[--C-:B------:R-:W-:Y:S02]  /*7b00*/  HADD2.F32 R15, -RZ, R7.reuse.H0_H0 ;  /* 0x20000007ff0f7230 */ /* 0x100fe40000004100 */
[----:B------:R-:W-:Y:S01]  /*7b10*/  FMUL.FTZ R20, R11, R10 ;  /* 0x0000000a0b147220 */ /* 0x000fe20000410000 */
[----:B------:R-:W-:-:S02]  /*7b20*/  HADD2.F32 R7, -RZ, R7.H1_H1 ;  /* 0x30000007ff077230 */ /* 0x000fc40000004100 */
[----:B------:R-:W-:Y:S01]  /*7b30*/  FMUL.FTZ R5, R11, R4 ;  /* 0x000000040b057220 */ /* 0x000fe20000410000 */
[----:B------:R-:W-:Y:S01]  /*7b40*/  F2FP.F16.F32.PACK_AB R9, R39, R12 ;  /* 0x0000000c2709723e */ /* 0x000fe200000000ff */
[C---:B------:R-:W-:Y:S01]  /*7b50*/  FFMA.FTZ R0, R15.reuse, R0, -R6 ;  /* 0x000000000f007223 */ /* 0x040fe20000010806 */
[----:B------:R-:W-:Y:S01]  /*7b60*/  FFMA.FTZ R11, R15, R8, R25 ;  /* 0x000000080f0b7223 */ /* 0x000fe20000010019 */
[C---:B------:R-:W-:Y:S01]  /*7b70*/  FFMA.FTZ R15, R7.reuse, R4, -R20 ;  /* 0x00000004070f7223 */ /* 0x040fe20000010814 */
[----:B------:R-:W-:Y:S01]  /*7b80*/  FFMA.FTZ R20, R7, R10, R5 ;  /* 0x0000000a07147223 */ /* 0x000fe20000010005 */
[----:B------:R-:W-:Y:S02]  /*7b90*/  F2FP.F16.F32.PACK_AB R4, R26, R33 ;  /* 0x000000211a04723e */ /* 0x000fe400000000ff */
[----:B------:R-:W-:Y:S02]  /*7ba0*/  F2FP.F16.F32.PACK_AB R5, R31, R30 ;  /* 0x0000001e1f05723e */ /* 0x000fe400000000ff */
[----:B------:R-:W-:-:S02]  /*7bb0*/  F2FP.F16.F32.PACK_AB R6, R14, R41 ;  /* 0x000000290e06723e */ /* 0x000fc400000000ff */
[----:B------:R-:W-:Y:S02]  /*7bc0*/  F2FP.F16.F32.PACK_AB R7, R15, R0 ;  /* 0x000000000f07723e */ /* 0x000fe400000000ff */
[----:B------:R-:W-:Y:S02]  /*7bd0*/  F2FP.F16.F32.PACK_AB R8, R28, R37 ;  /* 0x000000251c08723e */ /* 0x000fe400000000ff */
[----:B------:R-:W-:Y:S01]  /*7be0*/  F2FP.F16.F32.PACK_AB R10, R21, R24 ;  /* 0x00000018150a723e */ /* 0x000fe200000000ff */
[----:B------:R1:W-:Y:S01]  /*7bf0*/  STS.128 [R32+0x18400], R4 ;  /* 0x0184000420007388 */ /* 0x0003e20000000c00 */
[----:B------:R-:W-:-:S05]  /*7c00*/  F2FP.F16.F32.PACK_AB R11, R20, R11 ;  /* 0x0000000b140b723e */ /* 0x000fca00000000ff */
[----:B------:R1:W-:Y:S02]  /*7c10*/  STS.128 [R34+0x18400], R8 ;  /* 0x0184000822007388 */ /* 0x0003e40000000c00 */
.L_x_8268:
[----:B------:R-:W-:Y:S05]  /*7c20*/  BSYNC B1 ;  /* 0x0000000000017941 */ /* 0x000fea0003800000 */
.L_x_8267:
[----:B------:R-:W-:Y:S05]  /*7c30*/  @P0 BRA `(.L_x_8258) ;  /* 0x0000000400440947 */ /* 0x000fea0003800000 */
[----:B------:R-:W2:Y:S01]  /*7c40*/  LDL R47, [R1+0x88] ;  /* 0x00008800012f7983 */ /* 0x000ea20000100800 */
[----:B------:R-:W-:-:S04]  /*7c50*/  SHF.R.U32.HI R0, RZ, 0x3, R224 ;  /* 0x00000003ff007819 */ /* 0x000fc800000116e0 */
[----:B------:R-:W-:-:S05]  /*7c60*/  LOP3.LUT R0, R0, R13, R224, 0x1e, !PT ;  /* 0x0000000d00007212 */ /* 0x000fca00078e1ee0 */
[----:B01----:R-:W-:-:S04]  /*7c70*/  IMAD.IADD R9, R229, 0x1, R0 ;  /* 0x00000001e5097824 */ /* 0x003fc800078e0200 */
[----:B------:R-:W-:-:S05]  /*7c80*/  IMAD R0, R9, 0x2, R18 ;  /* 0x0000000209007824 */ /* 0x000fca00078e0212 */
[----:B------:R-:W0:Y:S01]  /*7c90*/  LDS.128 R8, [R0+0x18400] ;  /* 0x0184000000087984 */ /* 0x000e220000000c00 */
[----:B------:R-:W-:Y:S02]  /*7ca0*/  HADD2.F32 R26, -RZ, R36.H0_H0 ;  /* 0x20000024ff1a7230 */ /* 0x000fe40000004100 */
[--C-:B------:R-:W-:Y:S02]  /*7cb0*/  HADD2.F32 R28, -RZ, R40.reuse.H0_H0 ;  /* 0x20000028ff1c7230 */ /* 0x100fe40000004100 */
[--C-:B------:R-:W-:Y:S02]  /*7cc0*/  HADD2.F32 R30, -RZ, R45.reuse.H0_H0 ;  /* 0x2000002dff1e7230 */ /* 0x100fe40000004100 */
[----:B------:R-:W-:Y:S02]  /*7cd0*/  HADD2.F32 R39, -RZ, R40.H1_H1 ;  /* 0x30000028ff277230 */ /* 0x000fe40000004100 */
[----:B------:R-:W-:Y:S02]  /*7ce0*/  HADD2.F32 R37, -RZ, R36.H1_H1 ;  /* 0x30000024ff257230 */ /* 0x000fe40000004100 */
[----:B------:R-:W-:-:S02]  /*7cf0*/  HADD2.F32 R41, -RZ, R45.H1_H1 ;  /* 0x3000002dff297230 */ /* 0x000fc40000004100 */
[----:B------:R-:W-:Y:S02]  /*7d00*/  HADD2.F32 R34, -RZ, R46.H0_H0 ;  /* 0x2000002eff227230 */ /* 0x000fe40000004100 */
[----:B------:R-:W-:Y:S02]  /*7d10*/  HADD2.F32 R32, -RZ, R42.H0_H0 ;  /* 0x2000002aff207230 */ /* 0x000fe40000004100 */
[--C-:B0-----:R-:W-:Y:S02]  /*7d20*/  HADD2.F32 R20, -RZ, R8.reuse.H0_H0 ;  /* 0x20000008ff147230 */ /* 0x101fe40000004100 */
[----:B------:R-:W-:-:S03]  /*7d30*/  HADD2.F32 R8, -RZ, R8.H1_H1 ;  /* 0x30000008ff087230 */ /* 0x000fc60000004100 */
[-C--:B------:R-:W-:Y:S01]  /*7d40*/  FMUL.FTZ R27, R28, R20.reuse ;  /* 0x000000141c1b7220 */ /* 0x080fe20000410000 */
[----:B------:R-:W-:Y:S01]  /*7d50*/  FMUL.FTZ R29, R26, R20 ;  /* 0x000000141a1d7220 */ /* 0x000fe20000410000 */
[----:B------:R-:W-:Y:S02]  /*7d60*/  HADD2.F32 R20, -RZ, R43.H0_H0 ;  /* 0x2000002bff147230 */ /* 0x000fe40000004100 */
[-C--:B------:R-:W-:Y:S01]  /*7d70*/  FMUL.FTZ R31, R30, R8.reuse ;  /* 0x000000081e1f7220 */ /* 0x080fe20000410000 */
[--C-:B------:R-:W-:Y:S02]  /*7d80*/  HADD2.F32 R21, -RZ, R9.reuse.H0_H0 ;  /* 0x20000009ff157230 */ /* 0x100fe40000004100 */
[----:B------:R-:W-:Y:S02]  /*7d90*/  HADD2.F32 R9, -RZ, R9.H1_H1 ;  /* 0x30000009ff097230 */ /* 0x000fe40000004100 */
[----:B------:R-:W-:Y:S01]  /*7da0*/  FMUL.FTZ R33, R20, R8 ;  /* 0x0000000814217220 */ /* 0x000fe20000410000 */
[----:B------:R-:W-:-:S02]  /*7db0*/  HADD2.F32 R24, -RZ, R10.H0_H0 ;  /* 0x2000000aff187230 */ /* 0x000fc40000004100 */
[----:B------:R-:W-:Y:S02]  /*7dc0*/  HADD2.F32 R10, -RZ, R10.H1_H1 ;  /* 0x3000000aff0a7230 */ /* 0x000fe40000004100 */
[--C-:B------:R-:W-:Y:S02]  /*7dd0*/  HADD2.F32 R25, -RZ, R11.reuse.H0_H0 ;  /* 0x2000000bff197230 */ /* 0x100fe40000004100 */
[----:B------:R-:W-:Y:S01]  /*7de0*/  HADD2.F32 R11, -RZ, R11.H1_H1 ;  /* 0x3000000bff0b7230 */ /* 0x000fe20000004100 */
[----:B--2---:R-:W0:Y:S02]  /*7df0*/  LDS.128 R4, [R47+0x18400] ;  /* 0x018400002f047984 */ /* 0x004e240000000c00 */
[--C-:B0-----:R-:W-:Y:S02]  /*7e00*/  HADD2.F32 R12, -RZ, R4.reuse.H0_H0 ;  /* 0x20000004ff0c7230 */ /* 0x101fe40000004100 */
[----:B------:R-:W-:-:S03]  /*7e10*/  HADD2.F32 R4, -RZ, R4.H1_H1 ;  /* 0x30000004ff047230 */ /* 0x000fc60000004100 */
[----:B------:R-:W-:Y:S01]  /*7e20*/  FFMA.FTZ R27, R26, R12, -R27 ;  /* 0x0000000c1a1b7223 */ /* 0x000fe2000001081b */
[-C--:B------:R-:W-:Y:S01]  /*7e30*/  FMUL.FTZ R26, R37, R21.reuse ;  /* 0x00000015251a7220 */ /* 0x080fe20000410000 */
[----:B------:R-:W-:Y:S01]  /*7e40*/  FFMA.FTZ R8, R20, R4, -R31 ;  /* 0x0000000414087223 */ /* 0x000fe2000001081f */
[----:B------:R-:W-:Y:S01]  /*7e50*/  FMUL.FTZ R20, R39, R21 ;  /* 0x0000001527147220 */ /* 0x000fe20000410000 */
[----:B------:R-:W-:Y:S02]  /*7e60*/  HADD2.F32 R21, -RZ, R43.H1_H1 ;  /* 0x3000002bff157230 */ /* 0x000fe40000004100 */
[----:B------:R-:W-:Y:S01]  /*7e70*/  FFMA.FTZ R29, R28, R12, R29 ;  /* 0x0000000c1c1d7223 */ /* 0x000fe2000001001d */
[--C-:B------:R-:W-:Y:S02]  /*7e80*/  HADD2.F32 R13, -RZ, R5.reuse.H0_H0 ;  /* 0x20000005ff0d7230 */ /* 0x100fe40000004100 */
[----:B------:R-:W-:Y:S01]  /*7e90*/  FFMA.FTZ R12, R30, R4, R33 ;  /* 0x000000041e0c7223 */ /* 0x000fe20000010021 */
[----:B------:R-:W-:-:S02]  /*7ea0*/  HADD2.F32 R5, -RZ, R5.H1_H1 ;  /* 0x30000005ff057230 */ /* 0x000fc40000004100 */
[-C--:B------:R-:W-:Y:S01]  /*7eb0*/  FMUL.FTZ R4, R41, R9.reuse ;  /* 0x0000000929047220 */ /* 0x080fe20000410000 */
[----:B------:R-:W-:Y:S01]  /*7ec0*/  FMUL.FTZ R28, R21, R9 ;  /* 0x00000009151c7220 */ /* 0x000fe20000410000 */
[----:B------:R-:W-:Y:S02]  /*7ed0*/  HADD2.F32 R14, -RZ, R6.H0_H0 ;  /* 0x20000006ff0e7230 */ /* 0x000fe40000004100 */
[----:B------:R-:W-:Y:S01]  /*7ee0*/  FFMA.FTZ R20, R37, R13, -R20 ;  /* 0x0000000d25147223 */ /* 0x000fe20000010814 */
[----:B------:R-:W-:Y:S01]  /*7ef0*/  FFMA.FTZ R9, R21, R5, -R4 ;  /* 0x0000000515097223 */ /* 0x000fe20000010804 */
[----:B------:R-:W-:Y:S01]  /*7f00*/  FFMA.FTZ R26, R39, R13, R26 ;  /* 0x0000000d271a7223 */ /* 0x000fe2000001001a */
[----:B------:R-:W-:Y:S02]  /*7f10*/  HADD2.F32 R4, -RZ, R44.H0_H0 ;  /* 0x2000002cff047230 */ /* 0x000fe40000004100 */
[----:B------:R-:W-:Y:S01]  /*7f20*/  FFMA.FTZ R13, R41, R5, R28 ;  /* 0x00000005290d7223 */ /* 0x000fe2000001001c */
[----:B------:R-:W-:-:S02]  /*7f30*/  HADD2.F32 R6, -RZ, R6.H1_H1 ;  /* 0x30000006ff067230 */ /* 0x000fc40000004100 */
[-C--:B------:R-:W-:Y:S01]  /*7f40*/  FMUL.FTZ R5, R34, R10.reuse ;  /* 0x0000000a22057220 */ /* 0x080fe20000410000 */
[----:B------:R-:W-:Y:S02]  /*7f50*/  HADD2.F32 R30, -RZ, R38.H0_H0 ;  /* 0x20000026ff1e7230 */ /* 0x000fe40000004100 */
[----:B------:R-:W-:Y:S01]  /*7f60*/  FMUL.FTZ R33, R4, R10 ;  /* 0x0000000a04217220 */ /* 0x000fe20000410000 */
[----:B------:R-:W-:Y:S01]  /*7f70*/  FMUL.FTZ R21, R32, R24 ;  /* 0x0000001820157220 */ /* 0x000fe20000410000 */
[----:B------:R-:W-:Y:S01]  /*7f80*/  FFMA.FTZ R10, R4, R6, -R5 ;  /* 0x00000006040a7223 */ /* 0x000fe20000010805 */
[----:B------:R-:W-:Y:S02]  /*7f90*/  HADD2.F32 R39, -RZ, R42.H1_H1 ;  /* 0x3000002aff277230 */ /* 0x000fe40000004100 */
[----:B------:R-:W-:Y:S01]  /*7fa0*/  FMUL.FTZ R31, R30, R24 ;  /* 0x000000181e1f7220 */ /* 0x000fe20000410000 */
[----:B------:R-:W-:Y:S02]  /*7fb0*/  HADD2.F32 R41, -RZ, R46.H1_H1 ;  /* 0x3000002eff297230 */ /* 0x000fe40000004100 */
[----:B------:R-:W-:-:S02]  /*7fc0*/  HADD2.F32 R5, -RZ, R38.H1_H1 ;  /* 0x30000026ff057230 */ /* 0x000fc40000004100 */
[----:B------:R-:W-:Y:S02]  /*7fd0*/  HADD2.F32 R37, -RZ, R44.H1_H1 ;  /* 0x3000002cff257230 */ /* 0x000fe40000004100 */
[-C--:B------:R-:W-:Y:S01]  /*7fe0*/  FFMA.FTZ R21, R30, R14.reuse, -R21 ;  /* 0x0000000e1e157223 */ /* 0x080fe20000010815 */
[--C-:B------:R-:W-:Y:S02]  /*7ff0*/  HADD2.F32 R15, -RZ, R7.reuse.H0_H0 ;  /* 0x20000007ff0f7230 */ /* 0x100fe40000004100 */
[----:B------:R-:W-:Y:S01]  /*8000*/  FFMA.FTZ R31, R32, R14, R31 ;  /* 0x0000000e201f7223 */ /* 0x000fe2000001001f */
[----:B------:R-:W-:Y:S02]  /*8010*/  HADD2.F32 R7, -RZ, R7.H1_H1 ;  /* 0x30000007ff077230 */ /* 0x000fe40000004100 */
[----:B------:R-:W-:Y:S01]  /*8020*/  FFMA.FTZ R14, R34, R6, R33 ;  /* 0x00000006220e7223 */ /* 0x000fe20000010021 */
        /* <DEDUP_REMOVED lines=16> */
[----:B------:R4:W-:Y:S04]  /*8130*/  STS.128 [R47+0x18400], R4 ;  /* 0x018400042f007388 */ /* 0x0009e80000000c00 */
[----:B------:R4:W-:Y:S02]  /*8140*/  STS.128 [R0+0x18400], R8 ;  /* 0x0184000800007388 */ /* 0x0009e40000000c00 */
.L_x_8258:
[----:B------:R-:W-:Y:S05]  /*8150*/  BSYNC B0 ;  /* 0x0000000000007941 */ /* 0x000fea0003800000 */
.L_x_8244:
        /* <DEDUP_REMOVED lines=8> */
.L_x_8241:
[----:B-1234-:R-:W2:Y:S01]  /*81e0*/  LDL R4, [R1+0x7c] ;  /* 0x00007c0001047983 */ /* 0x01eea20000100800 */
[----:B0-----:R-:W0:Y:S02]  /*81f0*/  S2R R5, SR_TID.X ;  /* 0x0000000000057919 */ /* 0x001e240000002100 */
[----:B0-----:R-:W-:-:S04]  /*8200*/  SHF.R.U32.HI R5, RZ, 0x7, R5 ;  /* 0x00000007ff057819 */ /* 0x001fc80000011605 */
[----:B------:R-:W-:Y:S02]  /*8210*/  IADD3 R199, R5, 0x8, RZ ;  /* 0x0000000805c77810 */ /* 0x000fe40007ffe0ff */
[----:B--2---:R-:W-:-:S13]  /*8220*/  R2UR UR4, R4 ;  /* 0x00000000040472ca */ /* 0x004fda00000e0000 */
[----:B------:R-:W-:-:S05]  /*8230*/  IMAD.U32 R4, RZ, RZ, UR4 ;  /* 0x00000004ff047e24 */ /* 0x000fca000f8e00ff */
[----:B------:R-:W-:Y:S01]  /*8240*/  ISETP.NE.AND P0, PT, R4, 0x3, PT ;  /* 0x000000030400780c */ /* 0x000fe20003f05270 */
[----:B------:R-:W-:Y:S05]  /*8250*/  WARPSYNC.ALL ;  /* 0x0000000000007948 */ /* 0x000fea0003800000 */
[----:B------:R0:W-:Y:S07]  /*8260*/  BAR.SYNC.DEFER_BLOCKING R199, 0x100 ;  /* 0x000400c70000751d */ /* 0x0001ee0000010000 */
[----:B0-----:R-:W-:Y:S05]  /*8270*/  @!P0 BRA `(.L_x_8269) ;  /* 0x0000000000048947 */ /* 0x001fea0003800000 */
[----:B------:R-:W-:Y:S01]  /*8280*/  BPT.TRAP 0x1 ;  /* 0x000000040000795c */ /* 0x000fe20000300000 */
.L_x_8269:
[----:B------:R-:W-:Y:S01]  /*8290*/  IMAD R0, R22, 0x8, R18 ;  /* 0x0000000816007824 */ /* 0x000fe200078e0212 */
[----:B------:R-:W-:-:S04]  /*82a0*/  SHF.L.U32 R7, R200, 0x1f, RZ ;  /* 0x0000001fc8077819 */ /* 0x000fc800000006ff */
[----:B------:R0:W1:Y:S01]  /*82b0*/  SYNCS.PHASECHK.TRANS64.TRYWAIT P1, [R0+URZ+0x32430], R7 ;  /* 0x03243007000075a7 */ /* 0x000062000802017f */
[----:B------:R-:W-:Y:S05]  /*82c0*/  @!P0 BRA `(.L_x_8270) ;  /* 0x0000000000048947 */ /* 0x000fea0003800000 */
[----:B------:R-:W-:Y:S01]  /*82d0*/  BPT.TRAP 0x1 ;  /* 0x000000040000795c */ /* 0x000fe20000300000 */
.L_x_8270:
[----:B------:R-:W-:-:S05]  /*82e0*/  VIADD R4, R18, 0x1c400 ;  /* 0x0001c40012047836 */ /* 0x000fca0000000000 */
[----:B------:R-:W-:-:S04]  /*82f0*/  SHF.R.U32.HI R4, RZ, 0x4, R4 ;  /* 0x00000004ff047819 */ /* 0x000fc80000011604 */
[----:B------:R-:W-:Y:S01]  /*8300*/  LOP3.LUT R4, R4, 0x3fff, RZ, 0xc0, !PT ;  /* 0x00003fff04047812 */ /* 0x000fe200078ec0ff */
[----:B-1----:R-:W-:Y:S06]  /*8310*/  @P1 BRA `(.L_x_8271) ;  /* 0x0000000000081947 */ /* 0x002fec0003800000 */
[----:B------:R-:W1:Y:S02]  /*8320*/  SYNCS.PHASECHK.TRANS64.TRYWAIT P1, [R0+URZ+0x32430], R7 ;  /* 0x03243007000075a7 */ /* 0x000e64000802017f */
[----:B-1----:R-:W-:Y:S05]  /*8330*/  @!P1 BRA `(.L_x_8272) ;  /* 0x000000f000309947 */ /* 0x002fea0003800000 */
.L_x_8271:
[----:B------:R-:W-:Y:S05]  /*8340*/  WARPSYNC.ALL ;  /* 0x0000000000007948 */ /* 0x000fea0003800000 */
[----:B------:R-:W-:Y:S01]  /*8350*/  LOP3.LUT R225, R4, 0x10000, RZ, 0xfc, !PT ;  /* 0x0001000004e17812 */ /* 0x000fe200078efcff */
[----:B------:R-:W-:Y:S01]  /*8360*/  IMAD R35, R35, 0x2000, R18 ;  /* 0x0000200023237824 */ /* 0x000fe200078e0212 */
[----:B------:R-:W-:-:S03]  /*8370*/  UMOV UR9, 0x40000040 ;  /* 0x4000004000097882 */ /* 0x000fc60000000000 */
[----:B------:R-:W-:Y:S01]  /*8380*/  IMAD R4, R22, 0x300, R225 ;  /* 0x0000030016047824 */ /* 0x000fe200078e02e1 */
[----:B------:R-:W-:Y:S01]  /*8390*/  SHF.L.U32 R3, R3, 0x1f, RZ ;  /* 0x0000001f03037819 */ /* 0x000fe200000006ff */
[----:B------:R-:W-:Y:S01]  /*83a0*/  IMAD.MOV.U32 R5, RZ, RZ, 0x40000040 ;  /* 0x40000040ff057424 */ /* 0x000fe200078e00ff */
[----:B------:R-:W-:Y:S01]  /*83b0*/  R2UR UR4, R35 ;  /* 0x00000000230472ca */ /* 0x000fe200000e0000 */
[C---:B------:R-:W-:Y:S01]  /*83c0*/  VIADD R8, R4.reuse, 0x2 ;  /* 0x0000000204087836 */ /* 0x040fe20000000000 */
[----:B------:R-:W-:Y:S01]  /*83d0*/  R2UR UR10, R4 ;  /* 0x00000000040a72ca */ /* 0x000fe200000e0000 */
[----:B-----5:R-:W-:Y:S01]  /*83e0*/  WARPGROUP.ARRIVE ;  /* 0x00000000000079c5 */ /* 0x020fe20000000000 */
[----:B------:R-:W-:Y:S01]  /*83f0*/  R2UR UR11, R5 ;  /* 0x00000000050b72ca */ /* 0x000fe200000e0000 */
[----:B------:R-:W-:Y:S01]  /*8400*/  IMAD.MOV.U32 R9, RZ, RZ, 0x40000040 ;  /* 0x40000040ff097424 */ /* 0x000fe200078e00ff */
[----:B------:R-:W-:Y:S01]  /*8410*/  BSSY B0, `(.L_x_8273) ;  /* 0x0000032000007945 */ /* 0x000fe20003800000 */
[----:B------:R-:W-:-:S02]  /*8420*/  IMAD.U32 R11, RZ, RZ, UR9 ;  /* 0x00000009ff0b7e24 */ /* 0x000fc4000f8e00ff */
[----:B------:R-:W-:-:S04]  /*8430*/  IMAD.MOV.U32 R5, RZ, RZ, 0x40000040 ;  /* 0x40000040ff057424 */ /* 0x000fc800078e00ff */
[----:B------:R-:W-:-:S04]  /*8440*/  UIADD3 UR5, UR4, 0x18400, URZ ;  /* 0x0001840004057890 */ /* 0x000fc8000fffe03f */
[----:B------:R-:W-:-:S04]  /*8450*/  USHF.R.U32.HI UR5, URZ, 0x4, UR5 ;  /* 0x000000043f057899 */ /* 0x000fc80008011605 */
[----:B------:R-:W-:-:S04]  /*8460*/  ULOP3.LUT UR5, UR5, 0x3fff, URZ, 0xc0, !UPT ;  /* 0x00003fff05057892 */ /* 0x000fc8000f8ec03f */
[----:B------:R-:W-:-:S04]  /*8470*/  ULOP3.LUT UR6, UR5, 0x10000, URZ, 0xfc, !UPT ;  /* 0x0001000005067892 */ /* 0x000fc8000f8efc3f */
[----:B------:R-:W-:-:S03]  /*8480*/  UIADD3 UR5, UR6, 0x2, URZ ;  /* 0x0000000206057890 */ /* 0x000fc6000fffe03f */
[----:B------:R-:W-:Y:S02]  /*8490*/  UMOV UR8, UR6 ;  /* 0x0000000600087c82 */ /* 0x000fe40008000000 */
[----:B------:R-:W-:Y:S01]  /*84a0*/  HGMMA.64x96x16.F32 R24, gdesc[UR8], RZ, !UPT, gsb0 ;  /* 0x01600000081879f0 */ /* 0x000fe2000c0008ff */
[----:B------:R-:W-:Y:S01]  /*84b0*/  R2UR UR10, R8 ;  /* 0x00000000080a72ca */ /* 0x000fe200000e0000 */
[----:B------:R-:W-:Y:S01]  /*84c0*/  UMOV UR9, 0x40000040 ;  /* 0x4000004000097882 */ /* 0x000fe20000000000 */
[----:B------:R-:W-:Y:S01]  /*84d0*/  R2UR UR11, R9 ;  /* 0x00000000090b72ca */ /* 0x000fe200000e0000 */
[C---:B------:R-:W-:Y:S01]  /*84e0*/  VIADD R8, R4.reuse, 0x4 ;  /* 0x0000000404087836 */ /* 0x040fe20000000000 */
[----:B------:R-:W-:Y:S01]  /*84f0*/  MOV R10, UR8 ;  /* 0x00000008000a7c02 */ /* 0x000fe20008000f00 */
[----:B------:R-:W-:Y:S01]  /*8500*/  UMOV UR8, UR5 ;  /* 0x0000000500087c82 */ /* 0x000fe20008000000 */
[----:B------:R-:W-:Y:S01]  /*8510*/  IMAD.MOV.U32 R9, RZ, RZ, 0x40000040 ;  /* 0x40000040ff097424 */ /* 0x000fe200078e00ff */
[----:B------:R-:W-:Y:S01]  /*8520*/  UIADD3 UR5, UR6, 0x4, URZ ;  /* 0x0000000406057890 */ /* 0x000fe2000fffe03f */
[----:B------:R-:W-:Y:S01]  /*8530*/  IADD3 R4, R4, 0x6, RZ ;  /* 0x0000000604047810 */ /* 0x000fe20007ffe0ff */
[----:B------:R2:W-:Y:S02]  /*8540*/  STL.64 [R1+0x70], R10 ;  /* 0x0000700a01007387 */ /* 0x0005e40000100a00 */
[----:B--2---:R-:W-:Y:S01]  /*8550*/  IMAD.U32 R10, RZ, RZ, UR8 ;  /* 0x00000008ff0a7e24 */ /* 0x004fe2000f8e00ff */
[----:B------:R-:W-:-:S05]  /*8560*/  MOV R11, UR9 ;  /* 0x00000009000b7c02 */ /* 0x000fca0008000f00 */
        /* <DEDUP_REMOVED lines=8> */
[----:B------:R-:W-:Y:S01]  /*85f0*/  UIADD3 UR5, UR6, 0x6, URZ ;  /* 0x0000000606057890 */ /* 0x000fe2000fffe03f */
[----:B------:R-:W-:Y:S02]  /*8600*/  IMAD.U32 R8, RZ, RZ, UR8 ;  /* 0x00000008ff087e24 */ /* 0x000fe4000f8e00ff */
        /* <DEDUP_REMOVED lines=9> */
[----:B------:R-:W-:Y:S02]  /*86a0*/  IMAD.U32 R4, RZ, RZ, UR8 ;  /* 0x00000008ff047e24 */ /* 0x000fe4000f8e00ff */
[----:B------:R-:W-:-:S05]  /*86b0*/  IMAD.U32 R5, RZ, RZ, UR9 ;  /* 0x00000009ff057e24 */ /* 0x000fca000f8e00ff */
[----:B------:R2:W-:Y:S01]  /*86c0*/  STL.64 [R1+0x58], R4 ;  /* 0x0000580401007387 */ /* 0x0005e20000100a00 */
[----:B------:R-:W-:Y:S02]  /*86d0*/  WARPGROUP.DEPBAR.LE gsb0, 0x0 ;  /* 0x00008000000079c5 */ /* 0x000fe40000010000 */
[----:B------:R-:W-:-:S06]  /*86e0*/  WARPGROUP.ARRIVE ;  /* 0x00000000000079c5 */ /* 0x000fcc0000000000 */
[----:B------:R-:W-:Y:S03]  /*86f0*/  HGMMA.64x96x16.F32 R24, gdesc[UR8], R24, gsb0 ;  /* 0x01600000081879f0 */ /* 0x000fe60008000818 */
[----:B------:R-:W-:Y:S02]  /*8700*/  WARPGROUP.DEPBAR.LE gsb0, 0x0 ;  /* 0x00008000000079c5 */ /* 0x000fe40000010000 */
[----:B------:R-:W3:Y:S02]  /*8710*/  SYNCS.PHASECHK.TRANS64.TRYWAIT P1, [R18+URZ+0x32410], R3 ;  /* 0x03241003120075a7 */ /* 0x000ee4000802017f */
[----:B--23--:R-:W-:Y:S05]  /*8720*/  @!P1 BRA `(.L_x_8274) ;  /* 0x000000ec00489947 */ /* 0x00cfea0003800000 */
.L_x_8443:
[----:B------:R-:W-:Y:S05]  /*8730*/  BSYNC B0 ;  /* 0x0000000000007941 */ /* 0x000fea0003800000 */
.L_x_8273:
[----:B------:R-:W-:Y:S05]  /*8740*/  @!P0 BRA `(.L_x_8275) ;  /* 0x0000000000048947 */ /* 0x000fea0003800000 */
[----:B------:R-:W-:Y:S01]  /*8750*/  BPT.TRAP 0x1 ;  /* 0x000000040000795c */ /* 0x000fe20000300000 */
.L_x_8275:
[----:B------:R3:W4:Y:S01]  /*8760*/  SYNCS.PHASECHK.TRANS64.TRYWAIT P2, [R0+URZ+0x32450], R7 ;  /* 0x03245007000075a7 */ /* 0x000722000804017f */
[----:B------:R-:W-:Y:S05]  /*8770*/  @!P0 BRA `(.L_x_8276) ;  /* 0x0000000000048947 */ /* 0x000fea0003800000 */
[----:B------:R-:W-:Y:S01]  /*8780*/  BPT.TRAP 0x1 ;  /* 0x000000040000795c */ /* 0x000fe20000300000 */
.L_x_8276:
[----:B--2---:R-:W2:Y:S01]  /*8790*/  S2R R3, SR_TID.X ;  /* 0x0000000000037919 */ /* 0x004ea20000002100 */
[----:B------:R-:W-:Y:S01]  /*87a0*/  BSSY B0, `(.L_x_8277) ;  /* 0x0000006000007945 */ /* 0x000fe20003800000 */
[----:B--2---:R-:W-:-:S04]  /*87b0*/  LOP3.LUT R3, R3, 0x7f, RZ, 0xc0, !PT ;  /* 0x0000007f03037812 */ /* 0x004fc800078ec0ff */
[----:B------:R-:W-:Y:S01]  /*87c0*/  ISETP.NE.AND P1, PT, R3, RZ, PT ;  /* 0x000000ff0300720c */ /* 0x000fe20003f25270 */
[----:B----4-:R-:W-:-:S12]  /*87d0*/  @P2 BRA `(.L_x_8278) ;  /* 0x0000000000082947 */ /* 0x010fd80003800000 */
[----:B------:R-:W2:Y:S02]  /*87e0*/  SYNCS.PHASECHK.TRANS64.TRYWAIT P2, [R0+URZ+0x32450], R7 ;  /* 0x03245007000075a7 */ /* 0x000ea4000804017f */
[----:B--2---:R-:W-:Y:S05]  /*87f0*/  @!P2 BRA `(.L_x_8279) ;  /* 0x000000ec0028a947 */ /* 0x004fea0003800000 */
.L_x_8278:
[----:B------:R-:W-:Y:S05]  /*8800*/  BSYNC B0 ;  /* 0x0000000000007941 */ /* 0x000fea0003800000 */
.L_x_8277:
[----:B------:R-:W-:Y:S05]  /*8810*/  WARPSYNC.ALL ;  /* 0x0000000000007948 */ /* 0x000fea0003800000 */
[----:B------:R-:W-:Y:S01]  /*8820*/  R2UR UR5, R18 ;  /* 0x00000000120572ca */ /* 0x000fe200000e0000 */
[----:B------:R-:W-:Y:S01]  /*8830*/  IMAD.MOV.U32 R5, RZ, RZ, 0xc00 ;  /* 0x00000c00ff057424 */ /* 0x000fe200078e00ff */
[----:B------:R-:W-:Y:S01]  /*8840*/  UIADD3 UR4, UR4, 0x22400, URZ ;  /* 0x0002240004047890 */ /* 0x000fe2000fffe03f */
[----:B------:R-:W-:Y:S01]  /*8850*/  WARPGROUP.ARRIVE ;  /* 0x00000000000079c5 */ /* 0x000fe20000000000 */
[----:B------:R-:W-:Y:S01]  /*8860*/  UMOV UR9, 0x40000040 ;  /* 0x4000004000097882 */ /* 0x000fe20000000000 */
[----:B0123--:R-:W-:Y:S01]  /*8870*/  MOV R7, 0x40000040 ;  /* 0x4000004000077802 */ /* 0x00ffe20000000f00 */
[----:B------:R-:W-:Y:S01]  /*8880*/  USHF.R.U32.HI UR4, URZ, 0x4, UR4 ;  /* 0x000000043f047899 */ /* 0x000fe20008011604 */
[----:B------:R-:W-:-:S03]  /*8890*/  IMAD.U32 R9, RZ, RZ, UR9 ;  /* 0x00000009ff097e24 */ /* 0x000fc6000f8e00ff */
[----:B------:R-:W-:-:S03]  /*88a0*/  ULOP3.LUT UR4, UR4, 0x3fff, URZ, 0xc0, !UPT ;  /* 0x00003fff04047892 */ /* 0x000fc6000f8ec03f */
[----:B------:R-:W-:Y:S02]  /*88b0*/  UIADD3 UR5, UR5, 0x400, URZ ;  /* 0x0000040005057890 */ /* 0x000fe4000fffe03f */
[----:B------:R-:W-:Y:S02]  /*88c0*/  ULOP3.LUT UR4, UR4, 0x10000, URZ, 0xfc, !UPT ;  /* 0x0001000004047892 */ /* 0x000fe4000f8efc3f */
[----:B------:R-:W-:-:S04]  /*88d0*/  USHF.R.U32.HI UR5, URZ, 0x4, UR5 ;  /* 0x000000043f057899 */ /* 0x000fc80008011605 */
[----:B------:R-:W-:Y:S01]  /*88e0*/  ULOP3.LUT UR5, UR5, 0x3fff, URZ, 0xc0, !UPT ;  /* 0x00003fff05057892 */ /* 0x000fe2000f8ec03f */
[----:B------:R-:W-:-:S03]  /*88f0*/  UMOV UR8, UR4 ;  /* 0x0000000400087c82 */ /* 0x000fc60008000000 */
[----:B------:R-:W-:Y:S01]  /*8900*/  ULOP3.LUT UR6, UR5, 0x10000, URZ, 0xfc, !UPT ;  /* 0x0001000005067892 */ /* 0x000fe2000f8efc3f */
[----:B------:R-:W-:-:S05]  /*8910*/  IMAD.U32 R8, RZ, RZ, UR8 ;  /* 0x00000008ff087e24 */ /* 0x000fca000f8e00ff */
[----:B------:R-:W-:Y:S01]  /*8920*/  IMAD R4, R22, R5, UR6 ;  /* 0x0000000616047e24 */ /* 0x000fe2000f8e0205 */
[----:B------:R-:W-:Y:S01]  /*8930*/  MOV R3, UR6 ;  /* 0x0000000600037c02 */ /* 0x000fe20008000f00 */
[----:B------:R-:W-:Y:S01]  /*8940*/  IMAD.MOV.U32 R5, RZ, RZ, 0x40000040 ;  /* 0x40000040ff057424 */ /* 0x000fe200078e00ff */
[----:B------:R-:W-:Y:S01]  /*8950*/  UIADD3 UR6, UR4, 0x2, URZ ;  /* 0x0000000204067890 */ /* 0x000fe2000fffe03f */
[C---:B------:R-:W-:Y:S01]  /*8960*/  VIADD R6, R4.reuse, 0x2 ;  /* 0x0000000204067836 */ /* 0x040fe20000000000 */
[----:B------:R-:W-:Y:S01]  /*8970*/  R2UR UR10, R4 ;  /* 0x00000000040a72ca */ /* 0x000fe200000e0000 */
[----:B------:R-:W-:Y:S01]  /*8980*/  STL [R1+0x78], R3 ;  /* 0x0000780301007387 */ /* 0x000fe20000100800 */
[----:B------:R-:W-:-:S03]  /*8990*/  R2UR UR11, R5 ;  /* 0x00000000050b72ca */ /* 0x000fc600000e0000 */
[----:B------:R0:W-:Y:S10]  /*89a0*/  STL.64 [R1+0x50], R8 ;  /* 0x0000500801007387 */ /* 0x0001f40000100a00 */
[----:B------:R-:W-:Y:S01]  /*89b0*/  HGMMA.64x96x16.F32 R24, gdesc[UR8], R24, gsb0 ;  /* 0x01600000081879f0 */ /* 0x000fe20008000818 */
[----:B------:R-:W-:Y:S01]  /*89c0*/  R2UR UR10, R6 ;  /* 0x00000000060a72ca */ /* 0x000fe200000e0000 */
[----:B------:R-:W-:Y:S01]  /*89d0*/  UMOV UR8, UR6 ;  /* 0x0000000600087c82 */ /* 0x000fe20008000000 */
[----:B------:R-:W-:Y:S01]  /*89e0*/  R2UR UR11, R7 ;  /* 0x00000000070b72ca */ /* 0x000fe200000e0000 */
[----:B------:R-:W-:Y:S01]  /*89f0*/  UMOV UR9, 0x40000040 ;  /* 0x4000004000097882 */ /* 0x000fe20000000000 */
[----:B------:R-:W-:Y:S01]  /*8a00*/  VIADD R6, R4, 0x4 ;  /* 0x0000000404067836 */ /* 0x000fe20000000000 */
[----:B------:R-:W-:Y:S01]  /*8a10*/  UIADD3 UR6, UR4, 0x4, URZ ;  /* 0x0000000404067890 */ /* 0x000fe2000fffe03f */
[----:B------:R-:W-:-:S02]  /*8a20*/  IMAD.MOV.U32 R7, RZ, RZ, 0x40000040 ;  /* 0x40000040ff077424 */ /* 0x000fc400078e00ff */
[----:B0-----:R-:W-:Y:S02]  /*8a30*/  IMAD.U32 R8, RZ, RZ, UR8 ;  /* 0x00000008ff087e24 */ /* 0x001fe4000f8e00ff */
        /* <DEDUP_REMOVED lines=49> */
[----:B------:R-:W-:Y:S01]  /*8d50*/  MOV R7, 0x40000040 ;  /* 0x4000004000077802 */ /* 0x000fe20000000f00 */
        /* <DEDUP_REMOVED lines=13> */
[----:B------:R-:W-:Y:S02]  /*8e30*/  IMAD.MOV.U32 R7, RZ, RZ, 0x40000040 ;  /* 0x40000040ff077424 */ /* 0x000fe400078e00ff */
        /* <DEDUP_REMOVED lines=40> */
[----:B------:R-:W-:Y:S01]  /*90c0*/  IMAD.U32 R9, RZ, RZ, UR9 ;  /* 0x00000009ff097e24 */ /* 0x000fe2000f8e00ff */
[----:B------:R-:W-:Y:S01]  /*90d0*/  UIADD3 UR52, UR4, 0x806, URZ ;  /* 0x0000080604347890 */ /* 0x000fe2000fffe03f */
[----:B------:R-:W-:Y:S01]  /*90e0*/  UMOV UR53, 0x40000040 ;  /* 0x4000004000357882 */ /* 0x000fe20000000000 */
[----:B------:R-:W-:-:S02]  /*90f0*/  UIADD3 UR48, UR4, 0xc00, URZ ;  /* 0x00000c0004307890 */ /* 0x000fc4000fffe03f */
[----:B------:R0:W-:Y:S01]  /*9100*/  STL.64 [R1+0x8], R8 ;  /* 0x0000080801007387 */ /* 0x0001e20000100a00 */
[----:B------:R-:W-:Y:S01]  /*9110*/  UMOV UR49, 0x40000040 ;  /* 0x4000004000317882 */ /* 0x000fe20000000000 */
[----:B------:R-:W-:Y:S01]  /*9120*/  UIADD3 UR44, UR4, 0xc02, URZ ;  /* 0x00000c02042c7890 */ /* 0x000fe2000fffe03f */
[----:B------:R-:W-:Y:S01]  /*9130*/  UMOV UR45, 0x40000040 ;  /* 0x40000040002d7882 */ /* 0x000fe20000000000 */
[----:B------:R-:W2:Y:S01]  /*9140*/  LDL R14, [R1+0x8c] ;  /* 0x00008c00010e7983 */ /* 0x000ea20000100800 */
        /* <DEDUP_REMOVED lines=10> */
[----:B------:R-:W-:Y:S01]  /*91f0*/  UMOV UR41, 0x40000040 ;  /* 0x4000004000297882 */ /* 0x000fe20000000000 */
[----:B------:R-:W-:Y:S02]  /*9200*/  WARPGROUP.DEPBAR.LE gsb0, 0x0 ;  /* 0x00008000000079c5 */ /* 0x000fe40000010000 */
[----:B------:R-:W-:Y:S01]  /*9210*/  WARPGROUP.ARRIVE ;  /* 0x00000000000079c5 */ /* 0x000fe20000000000 */
[----:B------:R-:W-:Y:S01]  /*9220*/  IMAD.MOV.U32 R5, RZ, RZ, 0x40000040 ;  /* 0x40000040ff057424 */ /* 0x000fe200078e00ff */
[----:B------:R-:W-:Y:S01]  /*9230*/  UIADD3 UR36, UR4, 0xc06, URZ ;  /* 0x00000c0604247890 */ /* 0x000fe2000fffe03f */
[----:B------:R-:W-:Y:S01]  /*9240*/  R2UR UR54, R6 ;  /* 0x00000000063672ca */ /* 0x000fe200000e0000 */
[----:B------:R-:W-:Y:S01]  /*9250*/  UMOV UR37, 0x40000040 ;  /* 0x4000004000257882 */ /* 0x000fe20000000000 */
[----:B0-----:R-:W-:Y:S01]  /*9260*/  IMAD.U32 R8, RZ, RZ, UR8 ;  /* 0x00000008ff087e24 */ /* 0x001fe2000f8e00ff */
[----:B------:R-:W-:Y:S01]  /*9270*/  HGMMA.64x96x16.F32 R24, gdesc[UR8], R24, gsb0 ;  /* 0x01600000081879f0 */ /* 0x000fe20008000818 */
[----:B------:R-:W-:Y:S01]  /*9280*/  R2UR UR55, R7 ;  /* 0x00000000073772ca */ /* 0x000fe200000e0000 */
[----:B------:R-:W-:Y:S01]  /*9290*/  VIADD R6, R4, 0x900 ;  /* 0x0000090004067836 */ /* 0x000fe20000000000 */
[----:B------:R-:W-:Y:S01]  /*92a0*/  R2UR UR39, R5 ;  /* 0x00000000052772ca */ /* 0x000fe200000e0000 */
[----:B------:R-:W-:Y:S01]  /*92b0*/  IMAD.MOV.U32 R7, RZ, RZ, 0x40000040 ;  /* 0x40000040ff077424 */ /* 0x000fe200078e00ff */
[----:B------:R-:W-:Y:S01]  /*92c0*/  ULDC UR4, c[0x0][0xad0] ;  /* 0x0002b40000047ab9 */ /* 0x000fe20000000800 */
        /* <DEDUP_REMOVED lines=20> */
[----:B------:R-:W-:-:S05]  /*9410*/  VIADD R4, R4, 0x906 ;  /* 0x0000090604047836 */ /* 0x000fca0000000000 */
[----:B------:R-:W-:Y:S01]  /*9420*/  R2UR UR38, R4 ;  /* 0x00000000042672ca */ /* 0x000fe200000e0000 */
[----:B------:R-:W-:Y:S02]  /*9430*/  WARPGROUP.DEPBAR.LE gsb0, 0x0 ;  /* 0x00008000000079c5 */ /* 0x000fe40000010000 */
[----:B------:R-:W-:-:S06]  /*9440*/  WARPGROUP.ARRIVE ;  /* 0x00000000000079c5 */ /* 0x000fcc0000000000 */
[----:B------:R-:W-:Y:S01]  /*9450*/  HGMMA.64x96x16.F32 R24, gdesc[UR40], R24, gsb0 ;  /* 0x01600000281879f0 */ /* 0x000fe20008000818 */
[----:B------:R0:W-:Y:S01]  /*9460*/  STL.64 [R1], R8 ;  /* 0x0000000801007387 */ /* 0x0001e20000100a00 */
[----:B------:R-:W-:Y:S01]  /*9470*/  ULDC UR43, c[0x0][0xa80] ;  /* 0x0002a000002b7ab9 */ /* 0x000fe20000000800 */
[----:B------:R-:W-:Y:S02]  /*9480*/  WARPGROUP.DEPBAR.LE gsb0, 0x0 ;  /* 0x00008000000079c5 */ /* 0x000fe40000010000 */
[----:B------:R-:W-:-:S06]  /*9490*/  WARPGROUP.ARRIVE ;  /* 0x00000000000079c5 */ /* 0x000fcc0000000000 */
[----:B------:R-:W-:Y:S01]  /*94a0*/  HGMMA.64x96x16.F32 R24, gdesc[UR36], R24, gsb0 ;  /* 0x01600000241879f0 */ /* 0x000fe20008000818 */
[----:B0-----:R-:W-:Y:S02]  /*94b0*/  IMAD R8, R198, -0x60, R197 ;  /* 0xffffffa0c6087824 */ /* 0x001fe400078e02c5 */
[----:B------:R-:W0:Y:S01]  /*94c0*/  S2R R72, SR_TID.X ;  /* 0x0000000000487919 */ /* 0x000e220000002100 */
[----:B------:R-:W-:Y:S01]  /*94d0*/  ULDC UR39, c[0x0][0xa80] ;  /* 0x0002a00000277ab9 */ /* 0x000fe20000000800 */
[----:B------:R-:W-:Y:S01]  /*94e0*/  ULOP3.LUT UR42, UR5, 0x3000000, URZ, 0xfc, !UPT ;  /* 0x03000000052a7892 */ /* 0x000fe2000f8efc3f */
[----:B------:R-:W-:Y:S01]  /*94f0*/  VIADD R8, R8, 0x60 ;  /* 0x0000006008087836 */ /* 0x000fe20000000000 */
[----:B------:R-:W-:-:S03]  /*9500*/  ULDC UR38, c[0x0][0xad0] ;  /* 0x0002b40000267ab9 */ /* 0x000fc60000000800 */
[----:B--2---:R-:W-:-:S05]  /*9510*/  IMAD R8, R14, -0x2, R8 ;  /* 0xfffffffe0e087824 */ /* 0x004fca00078e0208 */
[C---:B------:R-:W-:Y:S02]  /*9520*/  ISETP.GT.AND P4, PT, R8.reuse, RZ, PT ;  /* 0x000000ff0800720c */ /* 0x040fe40003f84270 */
[C---:B------:R-:W-:Y:S02]  /*9530*/  ISETP.GT.AND P5, PT, R8.reuse, 0x1, PT ;  /* 0x000000010800780c */ /* 0x040fe40003fa4270 */
[C---:B------:R-:W-:Y:S02]  /*9540*/  ISETP.GT.AND P2, PT, R8.reuse, 0x8, PT ;  /* 0x000000080800780c */ /* 0x040fe40003f44270 */
[----:B------:R-:W-:Y:S01]  /*9550*/  ISETP.GT.AND P3, PT, R8, 0x9, PT ;  /* 0x000000090800780c */ /* 0x000fe20003f64270 */
        /* <DEDUP_REMOVED lines=8> */
[----:B------:R-:W-:-:S05]  /*95e0*/  FMUL.FTZ R26, R26, UR4 ;  /* 0x000000041a1a7c20 */ /* 0x000fca0008410000 */
[----:B------:R-:W2:Y:S01]  /*95f0*/  MUFU.TANH R13, R25 ;  /* 0x00000019000d7308 */ /* 0x000ea20000002400 */
[----:B------:R-:W-:-:S07]  /*9600*/  FMUL.FTZ R32, R32, UR4 ;  /* 0x0000000420207c20 */ /* 0x000fce0008410000 */
[----:B------:R-:W3:Y:S01]  /*9610*/  MUFU.TANH R30, R30 ;  /* 0x0000001e001e7308 */ /* 0x000ee20000002400 */
[----:B------:R-:W-:-:S07]  /*9620*/  FMUL.FTZ R33, R33, UR4 ;  /* 0x0000000421217c20 */ /* 0x000fce0008410000 */
[----:B------:R-:W4:Y:S08]  /*9630*/  MUFU.TANH R28, R28 ;  /* 0x0000001c001c7308 */ /* 0x000f300000002400 */
[----:B------:R3:W5:Y:S08]  /*9640*/  MUFU.TANH R12, R26 ;  /* 0x0000001a000c7308 */ /* 0x0007700000002400 */
[----:B------:R-:W0:Y:S08]  /*9650*/  MUFU.TANH R27, R27 ;  /* 0x0000001b001b7308 */ /* 0x000e300000002400 */
[----:B------:R-:W0:Y:S01]  /*9660*/  MUFU.TANH R29, R29 ;  /* 0x0000001d001d7308 */ /* 0x000e220000002400 */
[----:B------:R-:W-:Y:S01]  /*9670*/  FMUL.FTZ R31, R31, UR4 ;  /* 0x000000041f1f7c20 */ /* 0x000fe20008410000 */
[----:B-1----:R-:W-:-:S06]  /*9680*/  FSEL R9, R9, -INF , P4 ;  /* 0xff80000009097808 */ /* 0x002fcc0002000000 */
[----:B------:R-:W1:Y:S01]  /*9690*/  MUFU.TANH R7, R32 ;  /* 0x0000002000077308 */ /* 0x000e620000002400 */
[----:B--2---:R-:W-:Y:S01]  /*96a0*/  FSEL R13, R13, -INF , P5 ;  /* 0xff8000000d0d7808 */ /* 0x004fe20002800000 */
[----:B------:R-:W-:Y:S01]  /*96b0*/  FMUL.FTZ R36, R36, UR4 ;  /* 0x0000000424247c20 */ /* 0x000fe20008410000 */
[----:B---3--:R-:W-:-:S05]  /*96c0*/  FSEL R26, R30, -INF , P2 ;  /* 0xff8000001e1a7808 */ /* 0x008fca0001000000 */
[----:B------:R-:W2:Y:S01]  /*96d0*/  MUFU.TANH R33, R33 ;  /* 0x0000002100217308 */ /* 0x000ea20000002400 */
[----:B----4-:R-:W-:Y:S01]  /*96e0*/  FSEL R25, R28, -INF , P2 ;  /* 0xff8000001c197808 */ /* 0x010fe20001000000 */
[----:B------:R-:W-:Y:S01]  /*96f0*/  FMUL.FTZ R37, R37, UR4 ;  /* 0x0000000425257c20 */ /* 0x000fe20008410000 */
[----:B------:R-:W-:Y:S01]  /*9700*/  FMNMX.FTZ R30, R9, R13, !PT ;  /* 0x0000000d091e7209 */ /* 0x000fe20007810000 */
[----:B------:R-:W-:Y:S01]  /*9710*/  FMUL.FTZ R34, R34, UR4 ;  /* 0x0000000422227c20 */ /* 0x000fe20008410000 */
[----:B-----5:R-:W-:Y:S02]  /*9720*/  FSEL R12, R12, -INF , P4 ;  /* 0xff8000000c0c7808 */ /* 0x020fe40002000000 */
[----:B0-----:R-:W-:Y:S01]  /*9730*/  FSEL R24, R27, -INF , P5 ;  /* 0xff8000001b187808 */ /* 0x001fe20002800000 */
[----:B------:R-:W0:Y:S01]  /*9740*/  MUFU.TANH R31, R31 ;  /* 0x0000001f001f7308 */ /* 0x000e220000002400 */
[----:B------:R-:W-:Y:S01]  /*9750*/  ISETP.GT.AND P4, PT, R8, 0x10, PT ;  /* 0x000000100800780c */ /* 0x000fe20003f84270 */
[----:B------:R-:W-:Y:S01]  /*9760*/  FMUL.FTZ R40, R40, UR4 ;  /* 0x0000000428287c20 */ /* 0x000fe20008410000 */
[----:B------:R-:W-:-:S02]  /*9770*/  FSEL R27, R29, -INF , P3 ;  /* 0xff8000001d1b7808 */ /* 0x000fc40001800000 */
[----:B------:R-:W-:-:S03]  /*9780*/  FMNMX.FTZ R30, R25, R30, !PT ;  /* 0x0000001e191e7209 */ /* 0x000fc60007810000 */
[----:B------:R-:W3:Y:S01]  /*9790*/  MUFU.TANH R11, R36 ;  /* 0x00000024000b7308 */ /* 0x000ee20000002400 */
[----:B------:R-:W-:Y:S01]  /*97a0*/  FMUL.FTZ R35, R35, UR4 ;  /* 0x0000000423237c20 */ /* 0x000fe20008410000 */
[----:B------:R-:W-:Y:S01]  /*97b0*/  ISETP.GT.AND P5, PT, R8, 0x11, PT ;  /* 0x000000110800780c */ /* 0x000fe20003fa4270 */
[----:B------:R-:W-:Y:S01]  /*97c0*/  FMUL.FTZ R41, R41, UR4 ;  /* 0x0000000429297c20 */ /* 0x000fe20008410000 */
[----:B-1----:R-:W-:Y:S02]  /*97d0*/  FSEL R7, R7, -INF , P4 ;  /* 0xff80000007077808 */ /* 0x002fe40002000000 */
[----:B------:R-:W-:Y:S02]  /*97e0*/  FMNMX.FTZ R30, R27, R30, !PT ;  /* 0x0000001e1b1e7209 */ /* 0x000fe40007810000 */
[----:B------:R-:W1:Y:S01]  /*97f0*/  MUFU.TANH R5, R34 ;  /* 0x0000002200057308 */ /* 0x000e620000002400 */
[----:B------:R-:W-:Y:S01]  /*9800*/  FMUL.FTZ R38, R38, UR4 ;  /* 0x0000000426267c20 */ /* 0x000fe20008410000 */
[----:B------:R-:W-:Y:S01]  /*9810*/  FMUL.FTZ R39, R39, UR4 ;  /* 0x0000000427277c20 */ /* 0x000fe20008410000 */
[----:B--2---:R-:W-:-:S05]  /*9820*/  FSEL R180, R33, -INF , P5 ;  /* 0xff80000021b47808 */ /* 0x004fca0002800000 */
[----:B------:R-:W2:Y:S01]  /*9830*/  MUFU.TANH R37, R37 ;  /* 0x0000002500257308 */ /* 0x000ea20000002400 */
[----:B------:R-:W-:Y:S01]  /*9840*/  FMNMX.FTZ R29, R7, R30, !PT ;  /* 0x0000001e071d7209 */ /* 0x000fe20007810000 */
[----:B------:R-:W-:-:S06]  /*9850*/  FMUL.FTZ R44, R44, UR4 ;  /* 0x000000042c2c7c20 */ /* 0x000fcc0008410000 */
[----:B------:R-:W4:Y:S01]  /*9860*/  MUFU.TANH R6, R35 ;  /* 0x0000002300067308 */ /* 0x000f220000002400 */
[----:B------:R-:W-:Y:S01]  /*9870*/  FMUL.FTZ R42, R42, UR4 ;  /* 0x000000042a2a7c20 */ /* 0x000fe20008410000 */
[----:B------:R-:W-:-:S06]  /*9880*/  ISETP.GT.AND P2, PT, R8, 0x18, PT ;  /* 0x000000180800780c */ /* 0x000fcc0003f44270 */
[----:B------:R-:W5:Y:S01]  /*9890*/  MUFU.TANH R40, R40 ;  /* 0x0000002800287308 */ /* 0x000f620000002400 */
[----:B------:R-:W-:Y:S01]  /*98a0*/  FMNMX.FTZ R30, R180, R29, !PT ;  /* 0x0000001db41e7209 */ /* 0x000fe20007810000 */
[----:B------:R-:W-:Y:S01]  /*98b0*/  FMUL.FTZ R45, R45, UR4 ;  /* 0x000000042d2d7c20 */ /* 0x000fe20008410000 */
[----:B------:R-:W-:-:S05]  /*98c0*/  FMNMX.FTZ R29, R12, R24, !PT ;  /* 0x000000180c1d7209 */ /* 0x000fca0007810000 */
[----:B------:R-:W5:Y:S01]  /*98d0*/  MUFU.TANH R10, R38 ;  /* 0x00000026000a7308 */ /* 0x000f620000002400 */
[----:B0-----:R-:W-:Y:S01]  /*98e0*/  FSEL R28, R31, -INF , P3 ;  /* 0xff8000001f1c7808 */ /* 0x001fe20001800000 */
[----:B------:R-:W-:Y:S01]  /*98f0*/  FMUL.FTZ R43, R43, UR4 ;  /* 0x000000042b2b7c20 */ /* 0x000fe20008410000 */
[----:B------:R-:W-:-:S05]  /*9900*/  ISETP.GT.AND P3, PT, R8, 0x19, PT ;  /* 0x000000190800780c */ /* 0x000fca0003f64270 */
[----:B------:R-:W0:Y:S01]  /*9910*/  MUFU.TANH R41, R41 ;  /* 0x0000002900297308 */ /* 0x000e220000002400 */
[----:B---3--:R-:W-:Y:S02]  /*9920*/  FSEL R11, R11, -INF , P2 ;  /* 0xff8000000b0b7808 */ /* 0x008fe40001000000 */
[----:B------:R-:W-:-:S05]  /*9930*/  FMNMX.FTZ R29, R26, R29, !PT ;  /* 0x0000001d1a1d7209 */ /* 0x000fca0007810000 */
[----:B------:R-:W3:Y:S01]  /*9940*/  MUFU.TANH R39, R39 ;  /* 0x0000002700277308 */ /* 0x000ee20000002400 */
[----:B------:R-:W-:Y:S01]  /*9950*/  FMUL.FTZ R48, R48, UR4 ;  /* 0x0000000430307c20 */ /* 0x000fe20008410000 */
[----:B-1----:R-:W-:Y:S01]  /*9960*/  FSEL R5, R5, -INF , P4 ;  /* 0xff80000005057808 */ /* 0x002fe20002000000 */
[----:B------:R-:W-:-:S05]  /*9970*/  FMUL.FTZ R46, R46, UR4 ;  /* 0x000000042e2e7c20 */ /* 0x000fca0008410000 */
[----:B------:R-:W1:Y:S01]  /*9980*/  MUFU.TANH R44, R44 ;  /* 0x0000002c002c7308 */ /* 0x000e620000002400 */
[----:B------:R-:W-:Y:S01]  /*9990*/  ISETP.GT.AND P4, PT, R8, 0x20, PT ;  /* 0x000000200800780c */ /* 0x000fe20003f84270 */
[----:B------:R-:W-:Y:S01]  /*99a0*/  FMUL.FTZ R49, R49, UR4 ;  /* 0x0000000431317c20 */ /* 0x000fe20008410000 */
[----:B--2---:R-:W-:Y:S02]  /*99b0*/  FSEL R182, R37, -INF , P3 ;  /* 0xff80000025b67808 */ /* 0x004fe40001800000 */
[----:B------:R-:W-:-:S03]  /*99c0*/  FMNMX.FTZ R31, R11, R30, !PT ;  /* 0x0000001e0b1f7209 */ /* 0x000fc60007810000 */
[----:B------:R-:W2:Y:S01]  /*99d0*/  MUFU.TANH R42, R42 ;  /* 0x0000002a002a7308 */ /* 0x000ea20000002400 */
[----:B------:R-:W-:Y:S01]  /*99e0*/  FMNMX.FTZ R30, R28, R29, !PT ;  /* 0x0000001d1c1e7209 */ /* 0x000fe20007810000 */
[----:B------:R-:W-:Y:S01]  /*99f0*/  FMUL.FTZ R47, R47, UR4 ;  /* 0x000000042f2f7c20 */ /* 0x000fe20008410000 */
[----:B----4-:R-:W-:-:S05]  /*9a00*/  FSEL R6, R6, -INF , P5 ;  /* 0xff80000006067808 */ /* 0x010fca0002800000 */
[----:B------:R-:W4:Y:S01]  /*9a10*/  MUFU.TANH R45, R45 ;  /* 0x0000002d002d7308 */ /* 0x000f220000002400 */
[----:B------:R-:W-:Y:S01]  /*9a20*/  ISETP.GT.AND P5, PT, R8, 0x21, PT ;  /* 0x000000210800780c */ /* 0x000fe20003fa4270 */
[----:B------:R-:W-:Y:S01]  /*9a30*/  FMUL.FTZ R52, R52, UR4 ;  /* 0x0000000434347c20 */ /* 0x000fe20008410000 */
[----:B-----5:R-:W-:Y:S02]  /*9a40*/  FSEL R168, R40, -INF , P4 ;  /* 0xff80000028a87808 */ /* 0x020fe40002000000 */
[----:B------:R-:W-:-:S03]  /*9a50*/  FMNMX.FTZ R31, R182, R31, !PT ;  /* 0x0000001fb61f7209 */ /* 0x000fc60007810000 */
[----:B------:R-:W5:Y:S01]  /*9a60*/  MUFU.TANH R43, R43 ;  /* 0x0000002b002b7308 */ /* 0x000f620000002400 */
[----:B------:R-:W-:Y:S02]  /*9a70*/  FMNMX.FTZ R29, R5, R30, !PT ;  /* 0x0000001e051d7209 */ /* 0x000fe40007810000 */
[----:B------:R-:W-:-:S05]  /*9a80*/  FSEL R10, R10, -INF , P2 ;  /* 0xff8000000a0a7808 */ /* 0x000fca0001000000 */
[----:B------:R-:W5:Y:S01]  /*9a90*/  MUFU.TANH R4, R48 ;  /* 0x0000003000047308 */ /* 0x000f620000002400 */
[----:B------:R-:W-:Y:S01]  /*9aa0*/  ISETP.GT.AND P2, PT, R8, 0x28, PT ;  /* 0x000000280800780c */ /* 0x000fe20003f44270 */
[----:B------:R-:W-:Y:S01]  /*9ab0*/  FMUL.FTZ R53, R53, UR4 ;  /* 0x0000000435357c20 */ /* 0x000fe20008410000 */
[----:B0-----:R-:W-:Y:S02]  /*9ac0*/  FSEL R169, R41, -INF , P5 ;  /* 0xff80000029a97808 */ /* 0x001fe40002800000 */
[----:B------:R-:W-:-:S03]  /*9ad0*/  FMNMX.FTZ R32, R168, R31, !PT ;  /* 0x0000001fa8207209 */ /* 0x000fc60007810000 */
[----:B------:R-:W0:Y:S01]  /*9ae0*/  MUFU.TANH R46, R46 ;  /* 0x0000002e002e7308 */ /* 0x000e220000002400 */
[----:B------:R-:W-:Y:S01]  /*9af0*/  FMNMX.FTZ R29, R6, R29, !PT ;  /* 0x0000001d061d7209 */ /* 0x000fe20007810000 */
[----:B------:R-:W-:Y:S01]  /*9b00*/  FMUL.FTZ R50, R50, UR4 ;  /* 0x0000000432327c20 */ /* 0x000fe20008410000 */
[----:B------:R-:W-:Y:S01]  /*9b10*/  FMUL.FTZ R51, R51, UR4 ;  /* 0x0000000433337c20 */ /* 0x000fe20008410000 */
[----:B------:R-:W-:-:S04]  /*9b20*/  FMUL.FTZ R54, R54, UR4 ;  /* 0x0000000436367c20 */ /* 0x000fc80008410000 */
[----:B------:R-:W0:Y:S01]  /*9b30*/  MUFU.TANH R49, R49 ;  /* 0x0000003100317308 */ /* 0x000e220000002400 */
[----:B------:R-:W-:Y:S01]  /*9b40*/  FMUL.FTZ R55, R55, UR4 ;  /* 0x0000000437377c20 */ /* 0x000fe20008410000 */
[----:B---3--:R-:W-:Y:S01]  /*9b50*/  FSEL R181, R39, -INF , P3 ;  /* 0xff80000027b57808 */ /* 0x008fe20001800000 */
[----:B------:R-:W-:Y:S01]  /*9b60*/  FMUL.FTZ R56, R56, UR4 ;  /* 0x0000000438387c20 */ /* 0x000fe20008410000 */
[----:B------:R-:W-:Y:S02]  /*9b70*/  ISETP.GT.AND P3, PT, R8, 0x29, PT ;  /* 0x000000290800780c */ /* 0x000fe40003f64270 */
[----:B-1----:R-:W-:Y:S02]  /*9b80*/  FSEL R170, R44, -INF , P2 ;  /* 0xff8000002caa7808 */ /* 0x002fe40001000000 */
[----:B------:R-:W1:Y:S01]  /*9b90*/  MUFU.TANH R47, R47 ;  /* 0x0000002f002f7308 */ /* 0x000e620000002400 */
[----:B------:R-:W-:Y:S02]  /*9ba0*/  FMNMX.FTZ R31, R169, R32, !PT ;  /* 0x00000020a91f7209 */ /* 0x000fe40007810000 */
[----:B------:R-:W-:-:S05]  /*9bb0*/  FMNMX.FTZ R30, R10, R29, !PT ;  /* 0x0000001d0a1e7209 */ /* 0x000fca0007810000 */
[----:B------:R-:W3:Y:S01]  /*9bc0*/  MUFU.TANH R52, R52 ;  /* 0x0000003400347308 */ /* 0x000ee20000002400 */
[----:B--2---:R-:W-:Y:S01]  /*9bd0*/  FSEL R172, R42, -INF , P4 ;  /* 0xff8000002aac7808 */ /* 0x004fe20002000000 */
[----:B------:R-:W-:Y:S01]  /*9be0*/  FMUL.FTZ R58, R58, UR4 ;  /* 0x000000043a3a7c20 */ /* 0x000fe20008410000 */
[----:B------:R-:W-:Y:S01]  /*9bf0*/  ISETP.GT.AND P4, PT, R8, 0x30, PT ;  /* 0x000000300800780c */ /* 0x000fe20003f84270 */
[----:B------:R-:W-:Y:S01]  /*9c00*/  FMUL.FTZ R61, R61, UR4 ;  /* 0x000000043d3d7c20 */ /* 0x000fe20008410000 */
[----:B----4-:R-:W-:Y:S01]  /*9c10*/  FSEL R171, R45, -INF , P3 ;  /* 0xff8000002dab7808 */ /* 0x010fe20001800000 */
[----:B------:R-:W-:Y:S02]  /*9c20*/  FMUL.FTZ R63, R63, UR4 ;  /* 0x000000043f3f7c20 */ /* 0x000fe40008410000 */
[----:B------:R-:W2:Y:S01]  /*9c30*/  MUFU.TANH R3, R50 ;  /* 0x0000003200037308 */ /* 0x000ea20000002400 */
[----:B------:R-:W-:Y:S01]  /*9c40*/  FMNMX.FTZ R32, R170, R31, !PT ;  /* 0x0000001faa207209 */ /* 0x000fe20007810000 */
[----:B------:R-:W-:Y:S01]  /*9c50*/  FMUL.FTZ R57, R57, UR4 ;  /* 0x0000000439397c20 */ /* 0x000fe20008410000 */
[----:B------:R-:W-:Y:S01]  /*9c60*/  FMNMX.FTZ R29, R181, R30, !PT ;  /* 0x0000001eb51d7209 */ /* 0x000fe20007810000 */
[----:B------:R-:W-:Y:S01]  /*9c70*/  FMUL.FTZ R59, R59, UR4 ;  /* 0x000000043b3b7c20 */ /* 0x000fe20008410000 */
[----:B------:R-:W-:-:S03]  /*9c80*/  FMUL.FTZ R60, R60, UR4 ;  /* 0x000000043c3c7c20 */ /* 0x000fc60008410000 */
[----:B------:R-:W4:Y:S01]  /*9c90*/  MUFU.TANH R53, R53 ;  /* 0x0000003500357308 */ /* 0x000f220000002400 */
[----:B------:R-:W-:Y:S01]  /*9ca0*/  FMUL.FTZ R62, R62, UR4 ;  /* 0x000000043e3e7c20 */ /* 0x000fe20008410000 */
[----:B-----5:R-:W-:Y:S02]  /*9cb0*/  FSEL R173, R43, -INF , P5 ;  /* 0xff8000002bad7808 */ /* 0x020fe40002800000 */
[----:B------:R-:W-:-:S04]  /*9cc0*/  ISETP.GT.AND P5, PT, R8, 0x31, PT ;  /* 0x000000310800780c */ /* 0x000fc80003fa4270 */
[----:B------:R-:W5:Y:S01]  /*9cd0*/  MUFU.TANH R51, R51 ;  /* 0x0000003300337308 */ /* 0x000f620000002400 */
[----:B------:R-:W-:Y:S02]  /*9ce0*/  FSEL R4, R4, -INF , P4 ;  /* 0xff80000004047808 */ /* 0x000fe40002000000 */
[----:B------:R-:W-:-:S05]  /*9cf0*/  FMNMX.FTZ R31, R171, R32, !PT ;  /* 0x00000020ab1f7209 */ /* 0x000fca0007810000 */
[----:B------:R-:W5:Y:S01]  /*9d00*/  MUFU.TANH R54, R54 ;  /* 0x0000003600367308 */ /* 0x000f620000002400 */
[----:B------:R-:W-:-:S07]  /*9d10*/  FMNMX.FTZ R30, R172, R29, !PT ;  /* 0x0000001dac1e7209 */ /* 0x000fce0007810000 */
[----:B------:R-:W5:Y:S01]  /*9d20*/  MUFU.TANH R55, R55 ;  /* 0x0000003700377308 */ /* 0x000f620000002400 */
[----:B0-----:R-:W-:Y:S02]  /*9d30*/  FSEL R174, R46, -INF , P2 ;  /* 0xff8000002eae7808 */ /* 0x001fe40001000000 */
[----:B------:R-:W-:-:S05]  /*9d40*/  ISETP.GT.AND P2, PT, R8, 0x38, PT ;  /* 0x000000380800780c */ /* 0x000fca0003f44270 */
[----:B------:R-:W0:Y:S01]  /*9d50*/  MUFU.TANH R56, R56 ;  /* 0x0000003800387308 */ /* 0x000e220000002400 */
[----:B------:R-:W-:Y:S02]  /*9d60*/  FSEL R159, R49, -INF , P5 ;  /* 0xff800000319f7808 */ /* 0x000fe40002800000 */
[----:B------:R-:W-:Y:S02]  /*9d70*/  FMNMX.FTZ R32, R4, R31, !PT ;  /* 0x0000001f04207209 */ /* 0x000fe40007810000 */
[----:B------:R-:W-:-:S03]  /*9d80*/  FMNMX.FTZ R29, R173, R30, !PT ;  /* 0x0000001ead1d7209 */ /* 0x000fc60007810000 */
[----:B------:R-:W-:Y:S01]  /*9d90*/  MUFU.TANH R14, R57 ;  /* 0x00000039000e7308 */ /* 0x000fe20000002400 */
[----:B-1----:R-:W-:-:S07]  /*9da0*/  FSEL R175, R47, -INF , P3 ;  /* 0xff8000002faf7808 */ /* 0x002fce0001800000 */
[----:B------:R-:W1:Y:S01]  /*9db0*/  MUFU.TANH R58, R58 ;  /* 0x0000003a003a7308 */ /* 0x000e620000002400 */
[----:B------:R-:W-:-:S07]  /*9dc0*/  ISETP.GT.AND P3, PT, R8, 0x39, PT ;  /* 0x000000390800780c */ /* 0x000fce0003f64270 */
[----:B------:R-:W1:Y:S01]  /*9dd0*/  MUFU.TANH R15, R59 ;  /* 0x0000003b000f7308 */ /* 0x000e620000002400 */
[----:B---3--:R-:W-:-:S07]  /*9de0*/  FSEL R161, R52, -INF , P2 ;  /* 0xff80000034a17808 */ /* 0x008fce0001000000 */
[----:B------:R-:W-:Y:S01]  /*9df0*/  MUFU.TANH R20, R60 ;  /* 0x0000003c00147308 */ /* 0x000fe20000002400 */
[----:B------:R-:W-:-:S07]  /*9e00*/  FMNMX.FTZ R32, R159, R32, !PT ;  /* 0x000000209f207209 */ /* 0x000fce0007810000 */
[----:B------:R-:W-:Y:S01]  /*9e10*/  MUFU.TANH R61, R61 ;  /* 0x0000003d003d7308 */ /* 0x000fe20000002400 */
[----:B------:R-:W-:-:S07]  /*9e20*/  FMUL.FTZ R64, R64, UR4 ;  /* 0x0000000440407c20 */ /* 0x000fce0008410000 */
[----:B------:R-:W3:Y:S01]  /*9e30*/  MUFU.TANH R21, R62 ;  /* 0x0000003e00157308 */ /* 0x000ee20000002400 */
[----:B------:R-:W-:-:S07]  /*9e40*/  FMNMX.FTZ R30, R174, R29, !PT ;  /* 0x0000001dae1e7209 */ /* 0x000fce0007810000 */
[----:B------:R-:W3:Y:S01]  /*9e50*/  MUFU.TANH R63, R63 ;  /* 0x0000003f003f7308 */ /* 0x000ee20000002400 */
[----:B--2---:R-:W-:Y:S01]  /*9e60*/  FSEL R3, R3, -INF , P4 ;  /* 0xff80000003037808 */ /* 0x004fe20002000000 */
[----:B------:R-:W-:Y:S01]  /*9e70*/  FMUL.FTZ R65, R65, UR4 ;  /* 0x0000000441417c20 */ /* 0x000fe20008410000 */
[----:B------:R-:W-:Y:S02]  /*9e80*/  ISETP.GT.AND P4, PT, R8, 0x40, PT ;  /* 0x000000400800780c */ /* 0x000fe40003f84270 */
[----:B----4-:R-:W-:Y:S02]  /*9e90*/  FSEL R166, R53, -INF , P3 ;  /* 0xff80000035a67808 */ /* 0x010fe40001800000 */
[----:B------:R-:W-:Y:S02]  /*9ea0*/  FMNMX.FTZ R31, R161, R32, !PT ;  /* 0x00000020a11f7209 */ /* 0x000fe40007810000 */
[----:B------:R-:W-:Y:S01]  /*9eb0*/  FMNMX.FTZ R30, R175, R30, !PT ;  /* 0x0000001eaf1e7209 */ /* 0x000fe20007810000 */
[----:B------:R-:W2:Y:S01]  /*9ec0*/  MUFU.TANH R64, R64 ;  /* 0x0000004000407308 */ /* 0x000ea20000002400 */
[----:B-----5:R-:W-:-:S02]  /*9ed0*/  FSEL R160, R51, -INF , P5 ;  /* 0xff80000033a07808 */ /* 0x020fc40002800000 */
[----:B------:R-:W-:Y:S02]  /*9ee0*/  FSEL R163, R54, -INF , P2 ;  /* 0xff80000036a37808 */ /* 0x000fe40001000000 */
[----:B------:R-:W-:Y:S02]  /*9ef0*/  FSEL R167, R55, -INF , P3 ;  /* 0xff80000037a77808 */ /* 0x000fe40001800000 */
[C---:B------:R-:W-:Y:S02]  /*9f00*/  ISETP.GT.AND P5, PT, R8.reuse, 0x41, PT ;  /* 0x000000410800780c */ /* 0x040fe40003fa4270 */
[C---:B------:R-:W-:Y:S02]  /*9f10*/  ISETP.GT.AND P2, PT, R8.reuse, 0x48, PT ;  /* 0x000000480800780c */ /* 0x040fe40003f44270 */
[----:B------:R-:W-:Y:S01]  /*9f20*/  ISETP.GT.AND P3, PT, R8, 0x49, PT ;  /* 0x000000490800780c */ /* 0x000fe20003f64270 */
[----:B------:R-:W-:Y:S01]  /*9f30*/  FMUL.FTZ R68, R68, UR4 ;  /* 0x0000000444447c20 */ /* 0x000fe20008410000 */
[----:B0-----:R-:W-:-:S02]  /*9f40*/  FSEL R183, R56, -INF , P4 ;  /* 0xff80000038b77808 */ /* 0x001fc40002000000 */
[----:B------:R-:W-:Y:S02]  /*9f50*/  FMNMX.FTZ R32, R166, R31, !PT ;  /* 0x0000001fa6207209 */ /* 0x000fe40007810000 */
[----:B------:R-:W-:Y:S01]  /*9f60*/  FMNMX.FTZ R29, R3, R30, !PT ;  /* 0x0000001e031d7209 */ /* 0x000fe20007810000 */
[----:B------:R-:W0:Y:S01]  /*9f70*/  MUFU.TANH R65, R65 ;  /* 0x0000004100417308 */ /* 0x000e220000002400 */
[----:B-1----:R-:W-:Y:S02]  /*9f80*/  FSEL R184, R58, -INF , P4 ;  /* 0xff8000003ab87808 */ /* 0x002fe40002000000 */
[----:B------:R-:W-:Y:S02]  /*9f90*/  FSEL R15, R15, -INF , P5 ;  /* 0xff8000000f0f7808 */ /* 0x000fe40002800000 */
[----:B------:R-:W-:Y:S02]  /*9fa0*/  FSEL R14, R14, -INF , P5 ;  /* 0xff8000000e0e7808 */ /* 0x000fe40002800000 */
[----:B---3--:R-:W-:-:S02]  /*9fb0*/  FSEL R21, R21, -INF , P2 ;  /* 0xff80000015157808 */ /* 0x008fc40001000000 */
[----:B------:R-:W-:Y:S02]  /*9fc0*/  FSEL R20, R20, -INF , P2 ;  /* 0xff80000014147808 */ /* 0x000fe40001000000 */
[----:B------:R-:W-:Y:S02]  /*9fd0*/  FSEL R165, R63, -INF , P3 ;  /* 0xff8000003fa57808 */ /* 0x000fe40001800000 */
[----:B------:R-:W-:Y:S01]  /*9fe0*/  FSEL R164, R61, -INF , P3 ;  /* 0xff8000003da47808 */ /* 0x000fe20001800000 */
[----:B------:R-:W-:Y:S01]  /*9ff0*/  FMUL.FTZ R69, R69, UR4 ;  /* 0x0000000445457c20 */ /* 0x000fe20008410000 */
[C---:B------:R-:W-:Y:S02]  /*a000*/  ISETP.GT.AND P4, PT, R8.reuse, 0x50, PT ;  /* 0x000000500800780c */ /* 0x040fe40003f84270 */
[C---:B------:R-:W-:Y:S02]  /*a010*/  ISETP.GT.AND P5, PT, R8.reuse, 0x51, PT ;  /* 0x000000510800780c */ /* 0x040fe40003fa4270 */
[----:B------:R-:W-:-:S02]  /*a020*/  ISETP.GT.AND P2, PT, R8, 0x58, PT ;  /* 0x000000580800780c */ /* 0x000fc40003f44270 */
[----:B------:R-:W-:Y:S02]  /*a030*/  FMNMX.FTZ R31, R183, R32, !PT ;  /* 0x00000020b71f7209 */ /* 0x000fe40007810000 */
[----:B------:R-:W-:Y:S01]  /*a040*/  ISETP.GT.AND P3, PT, R8, 0x59, PT ;  /* 0x000000590800780c */ /* 0x000fe20003f64270 */
[----:B------:R-:W-:Y:S01]  /*a050*/  FMUL.FTZ R66, R66, UR4 ;  /* 0x0000000442427c20 */ /* 0x000fe20008410000 */
[----:B------:R-:W-:Y:S01]  /*a060*/  FMNMX.FTZ R8, R160, R29, !PT ;  /* 0x0000001da0087209 */ /* 0x000fe20007810000 */
[----:B------:R-:W1:Y:S01]  /*a070*/  MUFU.TANH R68, R68 ;  /* 0x0000004400447308 */ /* 0x000e620000002400 */
[----:B------:R-:W-:Y:S01]  /*a080*/  FMNMX.FTZ R31, R14, R31, !PT ;  /* 0x0000001f0e1f7209 */ /* 0x000fe20007810000 */
[----:B------:R-:W-:Y:S01]  /*a090*/  FMUL.FTZ R67, R67, UR4 ;  /* 0x0000000443437c20 */ /* 0x000fe20008410000 */
[----:B------:R-:W-:Y:S02]  /*a0a0*/  FMNMX.FTZ R8, R163, R8, !PT ;  /* 0x00000008a3087209 */ /* 0x000fe40007810000 */
[----:B------:R-:W-:-:S03]  /*a0b0*/  FMNMX.FTZ R31, R20, R31, !PT ;  /* 0x0000001f141f7209 */ /* 0x000fc60007810000 */
[----:B------:R-:W3:Y:S01]  /*a0c0*/  MUFU.TANH R69, R69 ;  /* 0x0000004500457308 */ /* 0x000ee20000002400 */
[----:B------:R-:W-:Y:S01]  /*a0d0*/  FMNMX.FTZ R29, R167, R8, !PT ;  /* 0x00000008a71d7209 */ /* 0x000fe20007810000 */
[----:B------:R-:W-:Y:S01]  /*a0e0*/  FMUL.FTZ R70, R70, UR4 ;  /* 0x0000000446467c20 */ /* 0x000fe20008410000 */
[----:B--2---:R-:W-:-:S05]  /*a0f0*/  FSEL R193, R64, -INF , P4 ;  /* 0xff80000040c17808 */ /* 0x004fca0002000000 */
[----:B------:R-:W2:Y:S01]  /*a100*/  MUFU.TANH R66, R66 ;  /* 0x0000004200427308 */ /* 0x000ea20000002400 */
[----:B------:R-:W-:Y:S01]  /*a110*/  FMNMX.FTZ R30, R164, R31, !PT ;  /* 0x0000001fa41e7209 */ /* 0x000fe20007810000 */
[----:B------:R-:W-:Y:S01]  /*a120*/  FMUL.FTZ R71, R71, UR4 ;  /* 0x0000000447477c20 */ /* 0x000fe20008410000 */
[----:B------:R-:W-:-:S05]  /*a130*/  FMNMX.FTZ R8, R184, R29, !PT ;  /* 0x0000001db8087209 */ /* 0x000fca0007810000 */
[----:B------:R-:W4:Y:S01]  /*a140*/  MUFU.TANH R67, R67 ;  /* 0x0000004300437308 */ /* 0x000f220000002400 */
[----:B0-----:R-:W-:Y:S02]  /*a150*/  FSEL R187, R65, -INF , P5 ;  /* 0xff80000041bb7808 */ /* 0x001fe40002800000 */
[----:B------:R-:W-:Y:S02]  /*a160*/  FMNMX.FTZ R30, R193, R30, !PT ;  /* 0x0000001ec11e7209 */ /* 0x000fe40007810000 */
[----:B------:R-:W-:-:S03]  /*a170*/  FMNMX.FTZ R8, R15, R8, !PT ;  /* 0x000000080f087209 */ /* 0x000fc60007810000 */
[----:B------:R-:W0:Y:S01]  /*a180*/  MUFU.TANH R70, R70 ;  /* 0x0000004600467308 */ /* 0x000e220000002400 */
[----:B-1----:R-:W-:Y:S02]  /*a190*/  FSEL R186, R68, -INF , P2 ;  /* 0xff80000044ba7808 */ /* 0x002fe40001000000 */
[----:B------:R-:W-:Y:S02]  /*a1a0*/  FMNMX.FTZ R29, R187, R30, !PT ;  /* 0x0000001ebb1d7209 */ /* 0x000fe40007810000 */
[----:B------:R-:W-:-:S03]  /*a1b0*/  FMNMX.FTZ R8, R21, R8, !PT ;  /* 0x0000000815087209 */ /* 0x000fc60007810000 */
[----:B------:R-:W1:Y:S01]  /*a1c0*/  MUFU.TANH R71, R71 ;  /* 0x0000004700477308 */ /* 0x000e620000002400 */
[----:B---3--:R-:W-:Y:S02]  /*a1d0*/  FSEL R158, R69, -INF , P3 ;  /* 0xff800000459e7808 */ /* 0x008fe40001800000 */
[----:B------:R-:W-:Y:S02]  /*a1e0*/  FMNMX.FTZ R29, R186, R29, !PT ;  /* 0x0000001dba1d7209 */ /* 0x000fe40007810000 */
[----:B--2---:R-:W-:Y:S02]  /*a1f0*/  FSEL R179, R66, -INF , P4 ;  /* 0xff80000042b37808 */ /* 0x004fe40002000000 */
[----:B------:R-:W-:Y:S02]  /*a200*/  FMNMX.FTZ R8, R165, R8, !PT ;  /* 0x00000008a5087209 */ /* 0x000fe40007810000 */
[----:B------:R-:W-:Y:S02]  /*a210*/  FMNMX.FTZ R30, R158, R29, !PT ;  /* 0x0000001d9e1e7209 */ /* 0x000fe40007810000 */
[----:B----4-:R-:W-:-:S02]  /*a220*/  FSEL R178, R67, -INF , P5 ;  /* 0xff80000043b27808 */ /* 0x010fc40002800000 */
[----:B------:R-:W-:Y:S02]  /*a230*/  FMNMX.FTZ R29, R179, R8, !PT ;  /* 0x00000008b31d7209 */ /* 0x000fe40007810000 */
[----:B0-----:R-:W-:Y:S02]  /*a240*/  FSEL R177, R70, -INF , P2 ;  /* 0xff80000046b17808 */ /* 0x001fe40001000000 */
[----:B------:R-:W-:Y:S02]  /*a250*/  FMNMX.FTZ R8, R178, R29, !PT ;  /* 0x0000001db2087209 */ /* 0x000fe40007810000 */
[----:B-1----:R-:W-:Y:S02]  /*a260*/  FSEL R176, R71, -INF , P3 ;  /* 0xff80000047b07808 */ /* 0x002fe40001800000 */
[----:B------:R-:W-:Y:S01]  /*a270*/  FMNMX.FTZ R29, R177, R8, !PT ;  /* 0x00000008b11d7209 */ /* 0x000fe20007810000 */
[----:B------:R-:W0:Y:S03]  /*a280*/  SHFL.BFLY PT, R31, R30, 0x2, 0x1f ;  /* 0x0c401f001e1f7f89 */ /* 0x000e2600000e0000 */
[----:B------:R-:W-:-:S05]  /*a290*/  FMNMX.FTZ R29, R176, R29, !PT ;  /* 0x0000001db01d7209 */ /* 0x000fca0007810000 */
[----:B------:R-:W1:Y:S01]  /*a2a0*/  SHFL.BFLY PT, R8, R29, 0x2, 0x1f ;  /* 0x0c401f001d087f89 */ /* 0x000e6200000e0000 */
[----:B0-----:R-:W-:-:S05]  /*a2b0*/  FMNMX.FTZ R31, R30, R31, !PT ;  /* 0x0000001f1e1f7209 */ /* 0x001fca0007810000 */
[----:B------:R-:W0:Y:S01]  /*a2c0*/  SHFL.BFLY PT, R162, R31, 0x1, 0x1f ;  /* 0x0c201f001fa27f89 */ /* 0x000e2200000e0000 */
[----:B-1----:R-:W-:-:S05]  /*a2d0*/  FMNMX.FTZ R30, R29, R8, !PT ;  /* 0x000000081d1e7209 */ /* 0x002fca0007810000 */
[----:B------:R-:W1:Y:S01]  /*a2e0*/  SHFL.BFLY PT, R33, R30, 0x1, 0x1f ;  /* 0x0c201f001e217f89 */ /* 0x000e6200000e0000 */
[----:B0-----:R-:W-:-:S04]  /*a2f0*/  FMNMX.FTZ R162, R31, R162, !PT ;  /* 0x000000a21fa27209 */ /* 0x001fc80007810000 */
[C---:B------:R-:W-:Y:S01]  /*a300*/  FSETP.NEU.FTZ.AND P2, PT, R162.reuse, -INF , PT ;  /* 0xff800000a200780b */ /* 0x040fe20003f5d000 */
[----:B------:R-:W-:Y:S01]  /*a310*/  FMUL.FTZ R156, R162, UR39 ;  /* 0x00000027a29c7c20 */ /* 0x000fe20008410000 */
[----:B-1----:R-:W-:-:S04]  /*a320*/  FMNMX.FTZ R8, R30, R33, !PT ;  /* 0x000000211e087209 */ /* 0x002fc80007810000 */
[----:B------:R-:W-:Y:S02]  /*a330*/  FSEL R156, R156, RZ, P2 ;  /* 0x000000ff9c9c7208 */ /* 0x000fe40001000000 */
[C---:B------:R-:W-:Y:S01]  /*a340*/  FSETP.NEU.FTZ.AND P2, PT, R8.reuse, -INF , PT ;  /* 0xff8000000800780b */ /* 0x040fe20003f5d000 */
[----:B------:R-:W-:-:S05]  /*a350*/  FMUL.FTZ R157, R8, UR39 ;  /* 0x00000027089d7c20 */ /* 0x000fca0008410000 */
[----:B------:R-:W-:Y:S02]  /*a360*/  FSEL R157, R157, RZ, P2 ;  /* 0x000000ff9d9d7208 */ /* 0x000fe40001000000 */
[----:B------:R-:W-:-:S03]  /*a370*/  SHF.R.U32.HI R34, RZ, 0x7, R72 ;  /* 0x00000007ff227819 */ /* 0x000fc60000011648 */
[--C-:B------:R-:W-:Y:S01]  /*a380*/  FFMA.FTZ R189, R24, UR39, -R157.reuse ;  /* 0x0000002718bd7c23 */ /* 0x100fe2000801089d */
[----:B------:R-:W-:Y:S02]  /*a390*/  @!P1 VIADD R24, R0, 0x32440 ;  /* 0x0003244000189836 */ /* 0x000fe40000000000 */
[--C-:B------:R-:W-:Y:S01]  /*a3a0*/  FFMA.FTZ R195, R9, UR39, -R156.reuse ;  /* 0x0000002709c37c23 */ /* 0x100fe2000801089c */
[----:B------:R-:W-:Y:S01]  /*a3b0*/  IADD3 R9, -R34, 0xb, RZ ;  /* 0x0000000b22097810 */ /* 0x000fe20007ffe1ff */
[----:B------:R-:W-:Y:S01]  /*a3c0*/  FFMA.FTZ R194, R13, UR39, -R156 ;  /* 0x000000270dc27c23 */ /* 0x000fe2000801089c */
[----:B------:R-:W-:Y:S01]  /*a3d0*/  @!P1 PRMT R24, RZ, 0x654, R24 ;  /* 0x00000654ff189816 */ /* 0x000fe20000000018 */
[--C-:B------:R-:W-:Y:S01]  /*a3e0*/  FFMA.FTZ R192, R25, UR39, -R156.reuse ;  /* 0x0000002719c07c23 */ /* 0x100fe2000801089c */
[----:B------:R-:W-:Y:S01]  /*a3f0*/  FFMA.FTZ R191, R27, UR39, -R156 ;  /* 0x000000271bbf7c23 */ /* 0x000fe2000801089c */
[--C-:B------:R-:W-:Y:S01]  /*a400*/  FFMA.FTZ R190, R12, UR39, -R157.reuse ;  /* 0x000000270cbe7c23 */ /* 0x100fe2000801089d */
[--C-:B------:R-:W-:Y:S01]  /*a410*/  FFMA.FTZ R188, R26, UR39, -R157.reuse ;  /* 0x000000271abc7c23 */ /* 0x100fe2000801089d */
[----:B------:R-:W-:Y:S01]  /*a420*/  FFMA.FTZ R196, R28, UR39, -R157 ;  /* 0x000000271cc47c23 */ /* 0x000fe2000801089d */
[----:B------:R0:W-:Y:S06]  /*a430*/  BAR.ARV R9, 0x100 ;  /* 0x000400090000751d */ /* 0x0001ec0000002000 */
[----:B------:R1:W-:Y:S01]  /*a440*/  @!P1 SYNCS.ARRIVE.TRANS64.RED.A1T0 RZ, [R24+URZ], RZ ;  /* 0x000000ff18ff99a7 */ /* 0x0003e2000810043f */
[----:B------:R-:W-:Y:S01]  /*a450*/  MUFU.EX2 R195, R195 ;  /* 0x000000c300c37308 */ /* 0x000fe20000000800 */
[----:B------:R-:W-:-:S07]  /*a460*/  MOV R13, 0xc00 ;  /* 0x00000c00000d7802 */ /* 0x000fce0000000f00 */
[----:B------:R-:W2:Y:S08]  /*a470*/  MUFU.EX2 R194, R194 ;  /* 0x000000c200c27308 */ /* 0x000eb00000000800 */
[----:B------:R-:W-:Y:S08]  /*a480*/  MUFU.EX2 R192, R192 ;  /* 0x000000c000c07308 */ /* 0x000ff00000000800 */
[----:B------:R-:W3:Y:S08]  /*a490*/  MUFU.EX2 R191, R191 ;  /* 0x000000bf00bf7308 */ /* 0x000ef00000000800 */
[----:B------:R-:W-:Y:S08]  /*a4a0*/  MUFU.EX2 R190, R190 ;  /* 0x000000be00be7308 */ /* 0x000ff00000000800 */
[----:B------:R-:W4:Y:S08]  /*a4b0*/  MUFU.EX2 R189, R189 ;  /* 0x000000bd00bd7308 */ /* 0x000f300000000800 */
[----:B------:R-:W-:Y:S08]  /*a4c0*/  MUFU.EX2 R188, R188 ;  /* 0x000000bc00bc7308 */ /* 0x000ff00000000800 */
[----:B------:R-:W5:Y:S01]  /*a4d0*/  MUFU.EX2 R196, R196 ;  /* 0x000000c400c47308 */ /* 0x000f620000000800 */
[----:B------:R-:W-:-:S02]  /*a4e0*/  IMAD R12, R22, R13, UR42 ;  /* 0x0000002a160c7e24 */ /* 0x000fc4000f8e020d */
[----:B------:R-:W-:-:S03]  /*a4f0*/  IMAD.MOV.U32 R13, RZ, RZ, 0x40000040 ;  /* 0x40000040ff0d7424 */ /* 0x000fc600078e00ff */
[----:B------:R-:W-:Y:S02]  /*a500*/  R2UR UR6, R12 ;  /* 0x000000000c0672ca */ /* 0x000fe400000e0000 */
[----:B------:R-:W-:Y:S02]  /*a510*/  R2UR UR7, R13 ;  /* 0x000000000d0772ca */ /* 0x000fe400000e0000 */
[----:B--2---:R-:W-:Y:S02]  /*a520*/  F2FP.F16.F32.PACK_AB R152, R194, R195 ;  /* 0x000000c3c298723e */ /* 0x004fe400000000ff */
[----:B---3--:R-:W-:Y:S02]  /*a530*/  F2FP.F16.F32.PACK_AB R154, R191, R192 ;  /* 0x000000c0bf9a723e */ /* 0x008fe400000000ff */
[----:B----4-:R-:W-:Y:S02]  /*a540*/  F2FP.F16.F32.PACK_AB R153, R189, R190 ;  /* 0x000000bebd99723e */ /* 0x010fe400000000ff */
[----:B-----5:R-:W-:Y:S01]  /*a550*/  F2FP.F16.F32.PACK_AB R155, R196, R188 ;  /* 0x000000bcc49b723e */ /* 0x020fe200000000ff */
[----:B------:R0:W-:Y:S06]  /*a560*/  BAR.SYNC.DEFER_BLOCKING R199, 0x100 ;  /* 0x000400c70000751d */ /* 0x0001ec0000010000 */
[----:B-1----:R-:W-:-:S06]  /*a570*/  WARPGROUP.ARRIVE ;  /* 0x00000000000079c5 */ /* 0x002fcc0000000000 */
[----:B------:R-:W-:Y:S01]  /*a580*/  HGMMA.64x256x16.F32 R24, R152, gdesc[UR4].tnspB, RZ, !UPT, gsb0 ;  /* 0x43e0000498187df0 */ /* 0x000fe2000c0008ff */
        /* <DEDUP_REMOVED lines=8> */
[----:B------:R-:W-:Y:S08]  /*a610*/  MUFU.EX2 R185, R185 ;  /* 0x000000b900b97308 */ /* 0x000ff00000000800 */
[----:B------:R-:W1:Y:S08]  /*a620*/  MUFU.EX2 R180, R180 ;  /* 0x000000b400b47308 */ /* 0x000e700000000800 */
[----:B------:R-:W-:Y:S08]  /*a630*/  MUFU.EX2 R7, R7 ;  /* 0x0000000700077308 */ /* 0x000ff00000000800 */
[----:B------:R-:W-:Y:S08]  /*a640*/  MUFU.EX2 R11, R11 ;  /* 0x0000000b000b7308 */ /* 0x000ff00000000800 */
[----:B------:R-:W-:Y:S08]  /*a650*/  MUFU.EX2 R5, R5 ;  /* 0x0000000500057308 */ /* 0x000ff00000000800 */
[----:B------:R-:W2:Y:S08]  /*a660*/  MUFU.EX2 R6, R6 ;  /* 0x0000000600067308 */ /* 0x000eb00000000800 */
[----:B------:R-:W-:Y:S08]  /*a670*/  MUFU.EX2 R10, R10 ;  /* 0x0000000a000a7308 */ /* 0x000ff00000000800 */
[----:B------:R-:W3:Y:S01]  /*a680*/  MUFU.EX2 R13, R13 ;  /* 0x0000000d000d7308 */ /* 0x000ee20000000800 */
[--C-:B------:R-:W-:Y:S01]  /*a690*/  FFMA.FTZ R168, R168, UR39, -R156.reuse ;  /* 0x00000027a8a87c23 */ /* 0x100fe2000801089c */
[--C-:B------:R-:W-:Y:S01]  /*a6a0*/  FFMA.FTZ R169, R169, UR39, -R156.reuse ;  /* 0x00000027a9a97c23 */ /* 0x100fe2000801089c */
[--C-:B------:R-:W-:Y:S01]  /*a6b0*/  FFMA.FTZ R170, R170, UR39, -R156.reuse ;  /* 0x00000027aaaa7c23 */ /* 0x100fe2000801089c */
[----:B------:R-:W-:Y:S01]  /*a6c0*/  FFMA.FTZ R171, R171, UR39, -R156 ;  /* 0x00000027abab7c23 */ /* 0x000fe2000801089c */
[--C-:B------:R-:W-:Y:S01]  /*a6d0*/  FFMA.FTZ R172, R172, UR39, -R157.reuse ;  /* 0x00000027acac7c23 */ /* 0x100fe2000801089d */
[--C-:B------:R-:W-:Y:S01]  /*a6e0*/  FFMA.FTZ R173, R173, UR39, -R157.reuse ;  /* 0x00000027adad7c23 */ /* 0x100fe2000801089d */
[--C-:B------:R-:W-:Y:S01]  /*a6f0*/  FFMA.FTZ R174, R174, UR39, -R157.reuse ;  /* 0x00000027aeae7c23 */ /* 0x100fe2000801089d */
[----:B------:R-:W-:Y:S01]  /*a700*/  FFMA.FTZ R175, R175, UR39, -R157 ;  /* 0x00000027afaf7c23 */ /* 0x000fe2000801089d */
[----:B------:R-:W-:Y:S08]  /*a710*/  MUFU.EX2 R168, R168 ;  /* 0x000000a800a87308 */ /* 0x000ff00000000800 */
[----:B------:R-:W4:Y:S08]  /*a720*/  MUFU.EX2 R169, R169 ;  /* 0x000000a900a97308 */ /* 0x000f300000000800 */
[----:B------:R-:W-:Y:S01]  /*a730*/  MUFU.EX2 R170, R170 ;  /* 0x000000aa00aa7308 */ /* 0x000fe20000000800 */
[----:B------:R-:W-:-:S02]  /*a740*/  WARPGROUP.DEPBAR.LE gsb0, 0x0 ;  /* 0x00008000000079c5 */ /* 0x000fc40000010000 */
[----:B------:R-:W-:Y:S02]  /*a750*/  VIADD R152, R12, 0x80 ;  /* 0x000000800c987836 */ /* 0x000fe40000000000 */
[----:B------:R-:W-:-:S03]  /*a760*/  IMAD.MOV.U32 R153, RZ, RZ, 0x40000040 ;  /* 0x40000040ff997424 */ /* 0x000fc600078e00ff */
[----:B------:R-:W-:Y:S02]  /*a770*/  R2UR UR6, R152 ;  /* 0x00000000980672ca */ /* 0x000fe400000e0000 */
[----:B------:R-:W-:Y:S02]  /*a780*/  R2UR UR7, R153 ;  /* 0x00000000990772ca */ /* 0x000fe400000e0000 */
[----:B-1----:R-:W-:Y:S02]  /*a790*/  F2FP.F16.F32.PACK_AB R152, R180, R185 ;  /* 0x000000b9b498723e */ /* 0x002fe400000000ff */
[----:B--2---:R-:W-:Y:S02]  /*a7a0*/  F2FP.F16.F32.PACK_AB R153, R6, R5 ;  /* 0x000000050699723e */ /* 0x004fe400000000ff */
[----:B------:R-:W-:Y:S02]  /*a7b0*/  F2FP.F16.F32.PACK_AB R154, R11, R7 ;  /* 0x000000070b9a723e */ /* 0x000fe400000000ff */
[----:B---3--:R-:W-:-:S04]  /*a7c0*/  F2FP.F16.F32.PACK_AB R155, R13, R10 ;  /* 0x0000000a0d9b723e */ /* 0x008fc800000000ff */
[----:B------:R-:W-:-:S06]  /*a7d0*/  WARPGROUP.ARRIVE ;  /* 0x00000000000079c5 */ /* 0x000fcc0000000000 */
[----:B------:R-:W-:Y:S01]  /*a7e0*/  HGMMA.64x256x16.F32 R24, R152, gdesc[UR4].tnspB, R24, gsb0 ;  /* 0x43e0000498187df0 */ /* 0x000fe20008000818 */
[----:B------:R-:W-:Y:S08]  /*a7f0*/  MUFU.EX2 R171, R171 ;  /* 0x000000ab00ab7308 */ /* 0x000ff00000000800 */
[----:B------:R-:W-:Y:S08]  /*a800*/  MUFU.EX2 R172, R172 ;  /* 0x000000ac00ac7308 */ /* 0x000ff00000000800 */
[----:B------:R-:W1:Y:S08]  /*a810*/  MUFU.EX2 R173, R173 ;  /* 0x000000ad00ad7308 */ /* 0x000e700000000800 */
[----:B------:R-:W-:Y:S08]  /*a820*/  MUFU.EX2 R174, R174 ;  /* 0x000000ae00ae7308 */ /* 0x000ff00000000800 */
[----:B------:R-:W2:Y:S01]  /*a830*/  MUFU.EX2 R175, R175 ;  /* 0x000000af00af7308 */ /* 0x000ea20000000800 */
        /* <DEDUP_REMOVED lines=9> */
[----:B------:R-:W3:Y:S08]  /*a8d0*/  MUFU.EX2 R159, R159 ;  /* 0x0000009f009f7308 */ /* 0x000ef00000000800 */
[----:B------:R-:W-:Y:S08]  /*a8e0*/  MUFU.EX2 R161, R161 ;  /* 0x000000a100a17308 */ /* 0x000ff00000000800 */
[----:B------:R-:W-:Y:S08]  /*a8f0*/  MUFU.EX2 R166, R166 ;  /* 0x000000a600a67308 */ /* 0x000ff00000000800 */
[----:B------:R-:W-:Y:S08]  /*a900*/  MUFU.EX2 R3, R3 ;  /* 0x0000000300037308 */ /* 0x000ff00000000800 */
[----:B------:R-:W5:Y:S08]  /*a910*/  MUFU.EX2 R160, R160 ;  /* 0x000000a000a07308 */ /* 0x000f700000000800 */
[----:B------:R-:W-:Y:S01]  /*a920*/  MUFU.EX2 R163, R163 ;  /* 0x000000a300a37308 */ /* 0x000fe20000000800 */
[----:B------:R-:W-:-:S02]  /*a930*/  WARPGROUP.DEPBAR.LE gsb0, 0x0 ;  /* 0x00008000000079c5 */ /* 0x000fc40000010000 */
[----:B------:R-:W-:Y:S01]  /*a940*/  IMAD.MOV.U32 R153, RZ, RZ, 0x40000040 ;  /* 0x40000040ff997424 */ /* 0x000fe200078e00ff */
[----:B------:R-:W-:-:S04]  /*a950*/  IADD3 R152, R12, 0x100, RZ ;  /* 0x000001000c987810 */ /* 0x000fc80007ffe0ff */
[----:B------:R-:W-:Y:S02]  /*a960*/  R2UR UR6, R152 ;  /* 0x00000000980672ca */ /* 0x000fe400000e0000 */
[----:B------:R-:W-:Y:S02]  /*a970*/  R2UR UR7, R153 ;  /* 0x00000000990772ca */ /* 0x000fe400000e0000 */
[----:B----4-:R-:W-:Y:S02]  /*a980*/  F2FP.F16.F32.PACK_AB R152, R169, R168 ;  /* 0x000000a8a998723e */ /* 0x010fe400000000ff */
[----:B-1----:R-:W-:Y:S02]  /*a990*/  F2FP.F16.F32.PACK_AB R153, R173, R172 ;  /* 0x000000acad99723e */ /* 0x002fe400000000ff */
[----:B------:R-:W-:Y:S02]  /*a9a0*/  F2FP.F16.F32.PACK_AB R154, R171, R170 ;  /* 0x000000aaab9a723e */ /* 0x000fe400000000ff */
[----:B--2---:R-:W-:-:S04]  /*a9b0*/  F2FP.F16.F32.PACK_AB R155, R175, R174 ;  /* 0x000000aeaf9b723e */ /* 0x004fc800000000ff */
[----:B------:R-:W-:-:S06]  /*a9c0*/  WARPGROUP.ARRIVE ;  /* 0x00000000000079c5 */ /* 0x000fcc0000000000 */
[----:B------:R-:W-:Y:S01]  /*a9d0*/  HGMMA.64x256x16.F32 R24, R152, gdesc[UR4].tnspB, R24, gsb0 ;  /* 0x43e0000498187df0 */ /* 0x000fe20008000818 */
[----:B------:R-:W1:Y:S01]  /*a9e0*/  MUFU.EX2 R167, R167 ;  /* 0x000000a700a77308 */ /* 0x000e620000000800 */
[--C-:B------:R-:W-:Y:S01]  /*a9f0*/  FFMA.FTZ R181, R183, UR39, -R156.reuse ;  /* 0x00000027b7b57c23 */ /* 0x100fe2000801089c */
[--C-:B------:R-:W-:Y:S01]  /*aa00*/  FFMA.FTZ R183, R184, UR39, -R157.reuse ;  /* 0x00000027b8b77c23 */ /* 0x100fe2000801089d */
[--C-:B------:R-:W-:Y:S01]  /*aa10*/  FFMA.FTZ R182, R14, UR39, -R156.reuse ;  /* 0x000000270eb67c23 */ /* 0x100fe2000801089c */
[--C-:B------:R-:W-:Y:S01]  /*aa20*/  FFMA.FTZ R20, R20, UR39, -R156.reuse ;  /* 0x0000002714147c23 */ /* 0x100fe2000801089c */
[----:B------:R-:W-:Y:S01]  /*aa30*/  FFMA.FTZ R164, R164, UR39, -R156 ;  /* 0x00000027a4a47c23 */ /* 0x000fe2000801089c */
[--C-:B------:R-:W-:Y:S01]  /*aa40*/  FFMA.FTZ R184, R15, UR39, -R157.reuse ;  /* 0x000000270fb87c23 */ /* 0x100fe2000801089d */
[--C-:B------:R-:W-:Y:S01]  /*aa50*/  FFMA.FTZ R21, R21, UR39, -R157.reuse ;  /* 0x0000002715157c23 */ /* 0x100fe2000801089d */
[----:B------:R-:W-:Y:S01]  /*aa60*/  FFMA.FTZ R165, R165, UR39, -R157 ;  /* 0x00000027a5a57c23 */ /* 0x000fe2000801089d */
[----:B------:R-:W-:Y:S08]  /*aa70*/  MUFU.EX2 R181, R181 ;  /* 0x000000b500b57308 */ /* 0x000ff00000000800 */
[----:B------:R-:W2:Y:S08]  /*aa80*/  MUFU.EX2 R182, R182 ;  /* 0x000000b600b67308 */ /* 0x000eb00000000800 */
[----:B------:R-:W-:Y:S08]  /*aa90*/  MUFU.EX2 R20, R20 ;  /* 0x0000001400147308 */ /* 0x000ff00000000800 */
[----:B------:R-:W-:Y:S08]  /*aaa0*/  MUFU.EX2 R164, R164 ;  /* 0x000000a400a47308 */ /* 0x000ff00000000800 */
[----:B------:R-:W-:Y:S08]  /*aab0*/  MUFU.EX2 R183, R183 ;  /* 0x000000b700b77308 */ /* 0x000ff00000000800 */
[----:B------:R-:W4:Y:S08]  /*aac0*/  MUFU.EX2 R184, R184 ;  /* 0x000000b800b87308 */ /* 0x000f300000000800 */
[----:B------:R-:W-:Y:S08]  /*aad0*/  MUFU.EX2 R21, R21 ;  /* 0x0000001500157308 */ /* 0x000ff00000000800 */
[----:B------:R-:W0:Y:S01]  /*aae0*/  MUFU.EX2 R165, R165 ;  /* 0x000000a500a57308 */ /* 0x000e220000000800 */
[----:B------:R-:W-:Y:S01]  /*aaf0*/  VIADD R14, R12, 0x200 ;  /* 0x000002000c0e7836 */ /* 0x000fe20000000000 */
[----:B------:R-:W-:Y:S01]  /*ab00*/  MOV R15, 0x40000040 ;  /* 0x40000040000f7802 */ /* 0x000fe20000000f00 */
[----:B------:R-:W-:-:S02]  /*ab10*/  WARPGROUP.DEPBAR.LE gsb0, 0x0 ;  /* 0x00008000000079c5 */ /* 0x000fc40000010000 */
[----:B------:R-:W-:Y:S02]  /*ab20*/  VIADD R152, R12, 0x180 ;  /* 0x000001800c987836 */ /* 0x000fe40000000000 */
[----:B------:R-:W-:-:S03]  /*ab30*/  IMAD.MOV.U32 R153, RZ, RZ, 0x40000040 ;  /* 0x40000040ff997424 */ /* 0x000fc600078e00ff */
[----:B------:R-:W-:Y:S02]  /*ab40*/  R2UR UR6, R152 ;  /* 0x00000000980672ca */ /* 0x000fe400000e0000 */
[----:B------:R-:W-:Y:S02]  /*ab50*/  R2UR UR7, R153 ;  /* 0x00000000990772ca */ /* 0x000fe400000e0000 */
[----:B---3--:R-:W-:Y:S02]  /*ab60*/  F2FP.F16.F32.PACK_AB R152, R159, R4 ;  /* 0x000000049f98723e */ /* 0x008fe400000000ff */
[----:B-----5:R-:W-:Y:S02]  /*ab70*/  F2FP.F16.F32.PACK_AB R153, R160, R3 ;  /* 0x00000003a099723e */ /* 0x020fe400000000ff */
[----:B------:R-:W-:Y:S02]  /*ab80*/  F2FP.F16.F32.PACK_AB R154, R166, R161 ;  /* 0x000000a1a69a723e */ /* 0x000fe400000000ff */
[----:B-1----:R-:W-:-:S04]  /*ab90*/  F2FP.F16.F32.PACK_AB R155, R167, R163 ;  /* 0x000000a3a79b723e */ /* 0x002fc800000000ff */
[----:B------:R-:W-:-:S06]  /*aba0*/  WARPGROUP.ARRIVE ;  /* 0x00000000000079c5 */ /* 0x000fcc0000000000 */
[----:B------:R-:W-:Y:S01]  /*abb0*/  HGMMA.64x256x16.F32 R24, R152, gdesc[UR4].tnspB, R24, gsb0 ;  /* 0x43e0000498187df0 */ /* 0x000fe20008000818 */
[----:B------:R-:W-:Y:S02]  /*abc0*/  R2UR UR6, R14 ;  /* 0x000000000e0672ca */ /* 0x000fe400000e0000 */
[----:B------:R-:W-:Y:S01]  /*abd0*/  R2UR UR7, R15 ;  /* 0x000000000f0772ca */ /* 0x000fe200000e0000 */
        /* <DEDUP_REMOVED lines=8> */
[----:B------:R-:W-:Y:S01]  /*ac60*/  VIADD R14, R12, 0x280 ;  /* 0x000002800c0e7836 */ /* 0x000fe20000000000 */
[----:B------:R-:W1:Y:S08]  /*ac70*/  MUFU.EX2 R193, R193 ;  /* 0x000000c100c17308 */ /* 0x000e700000000800 */
[----:B------:R-:W-:Y:S08]  /*ac80*/  MUFU.EX2 R187, R187 ;  /* 0x000000bb00bb7308 */ /* 0x000ff00000000800 */
[----:B------:R-:W-:Y:S08]  /*ac90*/  MUFU.EX2 R186, R186 ;  /* 0x000000ba00ba7308 */ /* 0x000ff00000000800 */
[----:B------:R-:W-:Y:S08]  /*aca0*/  MUFU.EX2 R156, R156 ;  /* 0x0000009c009c7308 */ /* 0x000ff00000000800 */
[----:B------:R-:W3:Y:S08]  /*acb0*/  MUFU.EX2 R158, R158 ;  /* 0x0000009e009e7308 */ /* 0x000ef00000000800 */
[----:B------:R-:W5:Y:S08]  /*acc0*/  MUFU.EX2 R178, R178 ;  /* 0x000000b200b27308 */ /* 0x000f700000000800 */
[----:B------:R-:W-:Y:S08]  /*acd0*/  MUFU.EX2 R177, R177 ;  /* 0x000000b100b17308 */ /* 0x000ff00000000800 */
[----:B------:R-:W5:Y:S01]  /*ace0*/  MUFU.EX2 R12, R157 ;  /* 0x0000009d000c7308 */ /* 0x000f620000000800 */
[----:B------:R-:W-:Y:S01]  /*acf0*/  IMAD.MOV.U32 R15, RZ, RZ, 0x40000040 ;  /* 0x40000040ff0f7424 */ /* 0x000fe200078e00ff */
[----:B------:R-:W-:-:S02]  /*ad00*/  WARPGROUP.DEPBAR.LE gsb0, 0x0 ;  /* 0x00008000000079c5 */ /* 0x000fc40000010000 */
[----:B--2---:R-:W-:Y:S02]  /*ad10*/  F2FP.F16.F32.PACK_AB R152, R182, R181 ;  /* 0x000000b5b698723e */ /* 0x004fe400000000ff */
[----:B----4-:R-:W-:Y:S02]  /*ad20*/  F2FP.F16.F32.PACK_AB R153, R184, R183 ;  /* 0x000000b7b899723e */ /* 0x010fe400000000ff */
[----:B------:R-:W-:Y:S02]  /*ad30*/  F2FP.F16.F32.PACK_AB R154, R164, R20 ;  /* 0x00000014a49a723e */ /* 0x000fe400000000ff */
[----:B0-----:R-:W-:-:S04]  /*ad40*/  F2FP.F16.F32.PACK_AB R155, R165, R21 ;  /* 0x00000015a59b723e */ /* 0x001fc800000000ff */
[----:B------:R-:W-:-:S06]  /*ad50*/  WARPGROUP.ARRIVE ;  /* 0x00000000000079c5 */ /* 0x000fcc0000000000 */
[----:B------:R-:W-:Y:S01]  /*ad60*/  HGMMA.64x256x16.F32 R24, R152, gdesc[UR4].tnspB, R24, gsb0 ;  /* 0x43e0000498187df0 */ /* 0x000fe20008000818 */
[----:B------:R-:W-:Y:S02]  /*ad70*/  R2UR UR6, R14 ;  /* 0x000000000e0672ca */ /* 0x000fe400000e0000 */
[----:B------:R-:W-:Y:S01]  /*ad80*/  R2UR UR7, R15 ;  /* 0x000000000f0772ca */ /* 0x000fe200000e0000 */
        /* <DEDUP_REMOVED lines=36> */
[----:B------:R-:W-:Y:S02]  /*afd0*/  ISETP.GE.AND P2, PT, R197, 0x61, PT ;  /* 0x00000061c500780c */ /* 0x000fe40003f46270 */
[----:B------:R-:W-:Y:S01]  /*afe0*/  FADD.FTZ R164, R164, R181 ;  /* 0x000000b5a4a47221 */ /* 0x000fe20000010000 */
[----:B------:R-:W-:Y:S01]  /*aff0*/  FADD.FTZ R165, R165, R184 ;  /* 0x000000b8a5a57221 */ /* 0x000fe20000010000 */
[----:B------:R-:W-:Y:S02]  /*b000*/  @!P1 VIADD R0, R0, 0x32460 ;  /* 0x0003246000009836 */ /* 0x000fe40000000000 */
[----:B-1----:R-:W-:Y:S01]  /*b010*/  FADD.FTZ R164, R193, R164 ;  /* 0x000000a4c1a47221 */ /* 0x002fe20000010000 */
[----:B---3--:R-:W-:Y:S02]  /*b020*/  FADD.FTZ R165, R158, R165 ;  /* 0x000000a59ea57221 */ /* 0x008fe40000010000 */
[----:B------:R-:W-:Y:S01]  /*b030*/  @!P1 PRMT R0, RZ, 0x654, R0 ;  /* 0x00000654ff009816 */ /* 0x000fe20000000000 */
[----:B------:R-:W-:-:S02]  /*b040*/  WARPGROUP.DEPBAR.LE gsb0, 0x0 ;  /* 0x00008000000079c5 */ /* 0x000fc40000010000 */
[----:B------:R-:W-:Y:S02]  /*b050*/  F2FP.F16.F32.PACK_AB R152, R187, R193 ;  /* 0x000000c1bb98723e */ /* 0x000fe400000000ff */
[----:B-----5:R-:W-:Y:S02]  /*b060*/  F2FP.F16.F32.PACK_AB R153, R178, R158 ;  /* 0x0000009eb299723e */ /* 0x020fe400000000ff */
[----:B------:R-:W-:Y:S02]  /*b070*/  F2FP.F16.F32.PACK_AB R154, R156, R186 ;  /* 0x000000ba9c9a723e */ /* 0x000fe400000000ff */
[----:B------:R-:W-:-:S04]  /*b080*/  F2FP.F16.F32.PACK_AB R155, R12, R177 ;  /* 0x000000b10c9b723e */ /* 0x000fc800000000ff */
[----:B------:R-:W-:-:S06]  /*b090*/  WARPGROUP.ARRIVE ;  /* 0x00000000000079c5 */ /* 0x000fcc0000000000 */
[----:B------:R-:W-:Y:S01]  /*b0a0*/  HGMMA.64x256x16.F32 R24, R152, gdesc[UR4].tnspB, R24, gsb0 ;  /* 0x43e0000498187df0 */ /* 0x000fe20008000818 */
[----:B------:R-:W-:Y:S01]  /*b0b0*/  FADD.FTZ R187, R187, R164 ;  /* 0x000000a4bbbb7221 */ /* 0x000fe20000010000 */
[----:B------:R-:W-:-:S03]  /*b0c0*/  FADD.FTZ R178, R178, R165 ;  /* 0x000000a5b2b27221 */ /* 0x000fc60000010000 */
[----:B------:R-:W-:Y:S01]  /*b0d0*/  FADD.FTZ R187, R186, R187 ;  /* 0x000000bbbabb7221 */ /* 0x000fe20000010000 */
[----:B------:R-:W-:-:S03]  /*b0e0*/  FADD.FTZ R177, R177, R178 ;  /* 0x000000b2b1b17221 */ /* 0x000fc60000010000 */
[----:B------:R-:W-:Y:S01]  /*b0f0*/  FADD.FTZ R7, R156, R187 ;  /* 0x000000bb9c077221 */ /* 0x000fe20000010000 */
[----:B------:R-:W-:Y:S01]  /*b100*/  FADD.FTZ R4, R12, R177 ;  /* 0x000000b10c047221 */ /* 0x000fe20000010000 */
[----:B------:R-:W-:Y:S02]  /*b110*/  WARPGROUP.DEPBAR.LE gsb0, 0x0 ;  /* 0x00008000000079c5 */ /* 0x000fe40000010000 */
[----:B------:R0:W-:Y:S01]  /*b120*/  @!P1 SYNCS.ARRIVE.TRANS64.RED.A1T0 RZ, [R0+URZ], RZ ;  /* 0x000000ff00ff99a7 */ /* 0x0001e2000810043f */
[----:B------:R-:W-:Y:S05]  /*b130*/  @!P2 BRA `(.L_x_8280) ;  /* 0x0000002c00a8a947 */ /* 0x000fea0003800000 */
[----:B0-----:R-:W-:Y:S01]  /*b140*/  VIADD R0, R198, 0xfffffffe ;  /* 0xfffffffec6007836 */ /* 0x001fe20000000000 */
[----:B------:R-:W-:Y:S01]  /*b150*/  MOV R6, R8 ;  /* 0x0000000800067202 */ /* 0x000fe20000000f00 */
[----:B------:R-:W-:-:S07]  /*b160*/  IMAD.MOV.U32 R5, RZ, RZ, R162 ;  /* 0x000000ffff057224 */ /* 0x000fce00078e00a2 */
.L_x_8290:
[----:B------:R-:W-:Y:S01]  /*b170*/  VIADD R22, R22, 0x1 ;  /* 0x0000000116167836 */ /* 0x000fe20000000000 */
[----:B------:R-:W-:Y:S05]  /*b180*/  YIELD ;  /* 0x0000000000007946 */ /* 0x000fea0003800000 */
[----:B------:R-:W-:Y:S02]  /*b190*/  ISETP.NE.AND P3, PT, R22, 0x2, PT ;  /* 0x000000021600780c */ /* 0x000fe40003f65270 */
[C---:B------:R-:W-:Y:S01]  /*b1a0*/  ISETP.GT.AND P2, PT, R0.reuse, RZ, PT ;  /* 0x000000ff0000720c */ /* 0x040fe20003f44270 */
[----:B------:R-:W-:Y:S01]  /*b1b0*/  VIADD R0, R0, 0xffffffff ;  /* 0xffffffff00007836 */ /* 0x000fe20000000000 */
[----:B-1----:R-:W-:-:S02]  /*b1c0*/  SEL R3, RZ, 0x1, P3 ;  /* 0x00000001ff037807 */ /* 0x002fc40001800000 */
[----:B------:R-:W-:Y:S02]  /*b1d0*/  SEL R22, R22, RZ, P3 ;  /* 0x000000ff16167207 */ /* 0x000fe40001800000 */
[----:B------:R-:W-:Y:S01]  /*b1e0*/  LOP3.LUT R200, R200, R3, RZ, 0x3c, !PT ;  /* 0x00000003c8c87212 */ /* 0x000fe200078e3cff */
[----:B------:R-:W-:Y:S06]  /*b1f0*/  @!P0 BRA `(.L_x_8281) ;  /* 0x0000000000048947 */ /* 0x000fec0003800000 */
[----:B------:R-:W-:Y:S01]  /*b200*/  BPT.TRAP 0x1 ;  /* 0x000000040000795c */ /* 0x000fe20000300000 */
.L_x_8281:
[----:B------:R-:W-:Y:S01]  /*b210*/  IMAD R3, R22, 0x8, R18 ;  /* 0x0000000816037824 */ /* 0x000fe200078e0212 */
[----:B------:R-:W-:-:S04]  /*b220*/  SHF.L.U32 R12, R200, 0x1f, RZ ;  /* 0x0000001fc80c7819 */ /* 0x000fc800000006ff */
[----:B------:R0:W1:Y:S01]  /*b230*/  SYNCS.PHASECHK.TRANS64.TRYWAIT P3, [R3+URZ+0x32430], R12 ;  /* 0x0324300c030075a7 */ /* 0x000062000806017f */
[----:B------:R-:W-:Y:S05]  /*b240*/  @!P0 BRA `(.L_x_8282) ;  /* 0x0000000000048947 */ /* 0x000fea0003800000 */
[----:B------:R-:W-:Y:S01]  /*b250*/  BPT.TRAP 0x1 ;  /* 0x000000040000795c */ /* 0x000fe20000300000 */
.L_x_8282:
[----:B------:R-:W-:Y:S01]  /*b260*/  IMAD R8, R22, 0x300, R225 ;  /* 0x0000030016087824 */ /* 0x000fe200078e02e1 */
[----:B------:R-:W-:Y:S01]  /*b270*/  MOV R9, 0x40000040 ;  /* 0x4000004000097802 */ /* 0x000fe20000000f00 */
[----:B-1----:R-:W-:Y:S06]  /*b280*/  @P3 BRA `(.L_x_8283) ;  /* 0x0000000000083947 */ /* 0x002fec0003800000 */
[----:B------:R-:W1:Y:S02]  /*b290*/  SYNCS.PHASECHK.TRANS64.TRYWAIT P3, [R3+URZ+0x32430], R12 ;  /* 0x0324300c030075a7 */ /* 0x000e64000806017f */
[----:B-1----:R-:W-:Y:S05]  /*b2a0*/  @!P3 BRA `(.L_x_8284) ;  /* 0x000000c00090b947 */ /* 0x002fea0003800000 */
.L_x_8283:
[----:B------:R-:W2:Y:S04]  /*b2b0*/  LDL.64 R152, [R1+0x70] ;  /* 0x0000700001987983 */ /* 0x000ea80000100a00 */
[----:B------:R-:W3:Y:S04]  /*b2c0*/  LDL.64 R202, [R1+0x68] ;  /* 0x0000680001ca7983 */ /* 0x000ee80000100a00 */
[----:B------:R-:W4:Y:S01]  /*b2d0*/  LDL.64 R20, [R1+0x60] ;  /* 0x0000600001147983 */ /* 0x000f220000100a00 */
[----:B------:R-:W-:Y:S05]  /*b2e0*/  WARPSYNC.ALL ;  /* 0x0000000000007948 */ /* 0x000fea0003800000 */
[----:B------:R-:W5:Y:S01]  /*b2f0*/  LDL.64 R14, [R1+0x58] ;  /* 0x00005800010e7983 */ /* 0x000f620000100a00 */
[C---:B------:R-:W-:Y:S01]  /*b300*/  R2UR UR6, R8.reuse ;  /* 0x00000000080672ca */ /* 0x040fe200000e0000 */
[----:B------:R-:W-:Y:S01]  /*b310*/  VIADD R10, R8, 0x2 ;  /* 0x00000002080a7836 */ /* 0x000fe20000000000 */
[----:B------:R-:W-:Y:S01]  /*b320*/  R2UR UR7, R9 ;  /* 0x00000000090772ca */ /* 0x000fe200000e0000 */
[----:B------:R-:W-:-:S02]  /*b330*/  IMAD.MOV.U32 R11, RZ, RZ, 0x40000040 ;  /* 0x40000040ff0b7424 */ /* 0x000fc400078e00ff */
[----:B------:R-:W-:Y:S01]  /*b340*/  IMAD.MOV.U32 R9, RZ, RZ, 0x40000040 ;  /* 0x40000040ff097424 */ /* 0x000fe200078e00ff */
[----:B--2---:R-:W-:Y:S02]  /*b350*/  R2UR UR4, R152 ;  /* 0x00000000980472ca */ /* 0x004fe400000e0000 */
[----:B------:R-:W-:Y:S02]  /*b360*/  R2UR UR5, R153 ;  /* 0x00000000990572ca */ /* 0x000fe400000e0000 */
[----:B------:R-:W-:-:S11]  /*b370*/  WARPGROUP.ARRIVE ;  /* 0x00000000000079c5 */ /* 0x000fd60000000000 */
[----:B------:R-:W-:Y:S01]  /*b380*/  HGMMA.64x96x16.F32 R152, gdesc[UR4], RZ, !UPT, gsb0 ;  /* 0x01600000049879f0 */ /* 0x000fe2000c0008ff */
[----:B------:R-:W-:Y:S01]  /*b390*/  R2UR UR6, R10 ;  /* 0x000000000a0672ca */ /* 0x000fe200000e0000 */
[----:B------:R-:W-:Y:S01]  /*b3a0*/  VIADD R10, R8, 0x4 ;  /* 0x00000004080a7836 */ /* 0x000fe20000000000 */
[----:B------:R-:W-:Y:S01]  /*b3b0*/  R2UR UR7, R11 ;  /* 0x000000000b0772ca */ /* 0x000fe200000e0000 */
[----:B------:R-:W-:Y:S01]  /*b3c0*/  IMAD.MOV.U32 R11, RZ, RZ, 0x40000040 ;  /* 0x40000040ff0b7424 */ /* 0x000fe200078e00ff */
[----:B---3--:R-:W-:Y:S02]  /*b3d0*/  R2UR UR4, R202 ;  /* 0x00000000ca0472ca */ /* 0x008fe400000e0000 */
[----:B------:R-:W-:Y:S02]  /*b3e0*/  R2UR UR5, R203 ;  /* 0x00000000cb0572ca */ /* 0x000fe400000e0000 */
        /* <DEDUP_REMOVED lines=8> */
[----:B------:R-:W-:Y:S02]  /*b470*/  WARPGROUP.DEPBAR.LE gsb0, 0x0 ;  /* 0x00008000000079c5 */ /* 0x000fe40000010000 */
[----:B------:R-:W-:-:S10]  /*b480*/  WARPGROUP.ARRIVE ;  /* 0x00000000000079c5 */ /* 0x000fd40000000000 */
[----:B------:R-:W-:Y:S01]  /*b490*/  HGMMA.64x96x16.F32 R152, gdesc[UR4], R152, gsb0 ;  /* 0x01600000049879f0 */ /* 0x000fe20008000898 */
[----:B------:R-:W-:Y:S02]  /*b4a0*/  R2UR UR6, R8 ;  /* 0x00000000080672ca */ /* 0x000fe400000e0000 */
[----:B------:R-:W-:Y:S02]  /*b4b0*/  R2UR UR7, R9 ;  /* 0x00000000090772ca */ /* 0x000fe400000e0000 */
[----:B-----5:R-:W-:Y:S02]  /*b4c0*/  R2UR UR4, R14 ;  /* 0x000000000e0472ca */ /* 0x020fe400000e0000 */
[----:B------:R-:W-:Y:S01]  /*b4d0*/  R2UR UR5, R15 ;  /* 0x000000000f0572ca */ /* 0x000fe200000e0000 */
[----:B------:R-:W-:Y:S02]  /*b4e0*/  WARPGROUP.DEPBAR.LE gsb0, 0x0 ;  /* 0x00008000000079c5 */ /* 0x000fe40000010000 */
[----:B------:R-:W-:-:S10]  /*b4f0*/  WARPGROUP.ARRIVE ;  /* 0x00000000000079c5 */ /* 0x000fd40000000000 */
[----:B------:R-:W-:Y:S03]  /*b500*/  HGMMA.64x96x16.F32 R152, gdesc[UR4], R152, gsb0 ;  /* 0x01600000049879f0 */ /* 0x000fe60008000898 */
[----:B------:R-:W-:Y:S02]  /*b510*/  WARPGROUP.DEPBAR.LE gsb0, 0x0 ;  /* 0x00008000000079c5 */ /* 0x000fe40000010000 */
[----:B------:R-:W-:Y:S05]  /*b520*/  @!P0 BRA `(.L_x_8285) ;  /* 0x0000000000048947 */ /* 0x000fea0003800000 */
[----:B------:R-:W-:Y:S01]  /*b530*/  BPT.TRAP 0x1 ;  /* 0x000000040000795c */ /* 0x000fe20000300000 */
.L_x_8285:
[----:B------:R2:W3:Y:S01]  /*b540*/  SYNCS.PHASECHK.TRANS64.TRYWAIT P3, [R3+URZ+0x32450], R12 ;  /* 0x0324500c030075a7 */ /* 0x0004e2000806017f */
[----:B------:R-:W-:Y:S05]  /*b550*/  @!P0 BRA `(.L_x_8286) ;  /* 0x0000000000048947 */ /* 0x000fea0003800000 */
[----:B------:R-:W-:Y:S01]  /*b560*/  BPT.TRAP 0x1 ;  /* 0x000000040000795c */ /* 0x000fe20000300000 */
.L_x_8286:
[----:B------:R-:W-:Y:S04]  /*b570*/  BSSY B0, `(.L_x_8287) ;  /* 0x0000004000007945 */ /* 0x000fe80003800000 */
[----:B---3--:R-:W-:Y:S05]  /*b580*/  @P3 BRA `(.L_x_8288) ;  /* 0x0000000000083947 */ /* 0x008fea0003800000 */
[----:B------:R-:W3:Y:S02]  /*b590*/  SYNCS.PHASECHK.TRANS64.TRYWAIT P3, [R3+URZ+0x32450], R12 ;  /* 0x0324500c030075a7 */ /* 0x000ee4000806017f */
[----:B---3--:R-:W-:Y:S05]  /*b5a0*/  @!P3 BRA `(.L_x_8289) ;  /* 0x000000bc00e4b947 */ /* 0x008fea0003800000 */
.L_x_8288:
[----:B------:R-:W-:Y:S05]  /*b5b0*/  BSYNC B0 ;  /* 0x0000000000007941 */ /* 0x000fea0003800000 */
.L_x_8287:
[----:B------:R-:W-:Y:S05]  /*b5c0*/  WARPSYNC.ALL ;  /* 0x0000000000007948 */ /* 0x000fea0003800000 */
[----:B------:R-:W4:Y:S04]  /*b5d0*/  LDL R8, [R1+0x78] ;  /* 0x0000780001087983 */ /* 0x000f280000100800 */
[----:B------:R-:W5:Y:S04]  /*b5e0*/  LDL.64 R204, [R1+0x50] ;  /* 0x0000500001cc7983 */ /* 0x000f680000100a00 */
[----:B------:R-:W5:Y:S04]  /*b5f0*/  LDL.64 R202, [R1+0x48] ;  /* 0x0000480001ca7983 */ /* 0x000f680000100a00 */
[----:B------:R-:W5:Y:S01]  /*b600*/  LDL.64 R20, [R1+0x40] ;  /* 0x0000400001147983 */ /* 0x000f620000100a00 */
[----:B------:R-:W-:-:S03]  /*b610*/  IMAD.MOV.U32 R9, RZ, RZ, 0x40000040 ;  /* 0x40000040ff097424 */ /* 0x000fc600078e00ff */
[----:B------:R-:W5:Y:S02]  /*b620*/  LDL.64 R14, [R1+0x38] ;  /* 0x00003800010e7983 */ /* 0x000f640000100a00 */
[----:B------:R-:W-:Y:S01]  /*b630*/  R2UR UR7, R9 ;  /* 0x00000000090772ca */ /* 0x000fe200000e0000 */
[----:B------:R-:W-:Y:S01]  /*b640*/  WARPGROUP.ARRIVE ;  /* 0x00000000000079c5 */ /* 0x000fe20000000000 */
[----:B------:R-:W-:Y:S01]  /*b650*/  MOV R11, 0x40000040 ;  /* 0x40000040000b7802 */ /* 0x000fe20000000f00 */
[----:B0123--:R-:W2:Y:S04]  /*b660*/  LDL.64 R12, [R1+0x30] ;  /* 0x00003000010c7983 */ /* 0x00fea80000100a00 */
[----:B------:R-:W3:Y:S01]  /*b670*/  LDL.64 R206, [R1+0x28] ;  /* 0x0000280001ce7983 */ /* 0x000ee20000100a00 */
[----:B----4-:R-:W-:Y:S01]  /*b680*/  R2UR UR4, R8 ;  /* 0x00000000080472ca */ /* 0x010fe200000e0000 */
[----:B------:R-:W-:Y:S01]  /*b690*/  IMAD.MOV.U32 R8, RZ, RZ, 0xc00 ;  /* 0x00000c00ff087424 */ /* 0x000fe200078e00ff */
[----:B-----5:R-:W-:-:S11]  /*b6a0*/  R2UR UR5, R205 ;  /* 0x00000000cd0572ca */ /* 0x020fd600000e0000 */
[----:B------:R-:W-:Y:S01]  /*b6b0*/  IMAD R8, R22, R8, UR4 ;  /* 0x0000000416087e24 */ /* 0x000fe2000f8e0208 */
[----:B------:R-:W-:Y:S02]  /*b6c0*/  R2UR UR4, R204 ;  /* 0x00000000cc0472ca */ /* 0x000fe400000e0000 */
[----:B------:R-:W4:Y:S02]  /*b6d0*/  LDL.64 R204, [R1+0x20] ;  /* 0x0000200001cc7983 */ /* 0x000f240000100a00 */
[----:B------:R-:W-:-:S13]  /*b6e0*/  R2UR UR6, R8 ;  /* 0x00000000080672ca */ /* 0x000fda00000e0000 */
[----:B------:R-:W-:Y:S01]  /*b6f0*/  HGMMA.64x96x16.F32 R152, gdesc[UR4], R152, gsb0 ;  /* 0x01600000049879f0 */ /* 0x000fe20008000898 */
[----:B------:R-:W-:Y:S01]  /*b700*/  VIADD R10, R8, 0x2 ;  /* 0x00000002080a7836 */ /* 0x000fe20000000000 */
[----:B------:R-:W-:Y:S02]  /*b710*/  R2UR UR7, R11 ;  /* 0x000000000b0772ca */ /* 0x000fe400000e0000 */
[----:B------:R-:W-:Y:S02]  /*b720*/  R2UR UR4, R202 ;  /* 0x00000000ca0472ca */ /* 0x000fe400000e0000 */
[----:B------:R-:W-:Y:S02]  /*b730*/  R2UR UR6, R10 ;  /* 0x000000000a0672ca */ /* 0x000fe400000e0000 */
[----:B------:R-:W-:Y:S01]  /*b740*/  R2UR UR5, R203 ;  /* 0x00000000cb0572ca */ /* 0x000fe200000e0000 */
[----:B------:R-:W-:Y:S01]  /*b750*/  VIADD R10, R8, 0x4 ;  /* 0x00000004080a7836 */ /* 0x000fe20000000000 */
[----:B------:R-:W5:Y:S01]  /*b760*/  LDL.64 R202, [R1+0x18] ;  /* 0x0000180001ca7983 */ /* 0x000f620000100a00 */
        /* <DEDUP_REMOVED lines=20> */
[----:B------:R-:W5:Y:S01]  /*b8b0*/  LDL.64 R14, [R1+0x8] ;  /* 0x00000800010e7983 */ /* 0x000f620000100a00 */
[----:B------:R-:W-:-:S02]  /*b8c0*/  WARPGROUP.DEPBAR.LE gsb0, 0x0 ;  /* 0x00008000000079c5 */ /* 0x000fc40000010000 */
[----:B------:R-:W-:-:S07]  /*b8d0*/  WARPGROUP.ARRIVE ;  /* 0x00000000000079c5 */ /* 0x000fce0000000000 */
[----:B------:R-:W-:Y:S01]  /*b8e0*/  HGMMA.64x96x16.F32 R152, gdesc[UR4], R152, gsb0 ;  /* 0x01600000049879f0 */ /* 0x000fe20008000898 */
[----:B------:R-:W-:Y:S02]  /*b8f0*/  R2UR UR6, R10 ;  /* 0x000000000a0672ca */ /* 0x000fe400000e0000 */
[----:B------:R-:W-:Y:S02]  /*b900*/  R2UR UR7, R11 ;  /* 0x000000000b0772ca */ /* 0x000fe400000e0000 */
[----:B--2---:R-:W-:Y:S02]  /*b910*/  R2UR UR4, R12 ;  /* 0x000000000c0472ca */ /* 0x004fe400000e0000 */
[----:B------:R-:W-:Y:S01]  /*b920*/  R2UR UR5, R13 ;  /* 0x000000000d0572ca */ /* 0x000fe200000e0000 */
[----:B------:R-:W-:Y:S01]  /*b930*/  VIADD R10, R8, 0x302 ;  /* 0x00000302080a7836 */ /* 0x000fe20000000000 */
[----:B------:R-:W2:Y:S01]  /*b940*/  LDL.64 R12, [R1] ;  /* 0x00000000010c7983 */ /* 0x000ea20000100a00 */
[----:B------:R-:W-:Y:S01]  /*b950*/  IMAD.MOV.U32 R11, RZ, RZ, 0x40000040 ;  /* 0x40000040ff0b7424 */ /* 0x000fe200078e00ff */
[----:B------:R-:W-:-:S02]  /*b960*/  WARPGROUP.DEPBAR.LE gsb0, 0x0 ;  /* 0x00008000000079c5 */ /* 0x000fc40000010000 */
[----:B------:R-:W-:-:S07]  /*b970*/  WARPGROUP.ARRIVE ;  /* 0x00000000000079c5 */ /* 0x000fce0000000000 */
[----:B------:R-:W-:Y:S01]  /*b980*/  HGMMA.64x96x16.F32 R152, gdesc[UR4], R152, gsb0 ;  /* 0x01600000049879f0 */ /* 0x000fe20008000898 */
        /* <DEDUP_REMOVED lines=96> */
[----:B------:R-:W-:Y:S03]  /*bf90*/  HGMMA.64x96x16.F32 R152, gdesc[UR4], R152, gsb0 ;  /* 0x01600000049879f0 */ /* 0x000fe60008000898 */
[----:B------:R-:W-:Y:S02]  /*bfa0*/  WARPGROUP.DEPBAR.LE gsb0, 0x0 ;  /* 0x00008000000079c5 */ /* 0x000fe40000010000 */
[----:B------:R-:W-:Y:S01]  /*bfb0*/  FMUL.FTZ R8, R152, UR38 ;  /* 0x0000002698087c20 */ /* 0x000fe20008410000 */
[----:B------:R-:W-:Y:S01]  /*bfc0*/  FMUL.FTZ R9, R153, UR38 ;  /* 0x0000002699097c20 */ /* 0x000fe20008410000 */
[----:B------:R-:W-:-:S04]  /*bfd0*/  FMUL.FTZ R12, R156, UR38 ;  /* 0x000000269c0c7c20 */ /* 0x000fc80008410000 */
[----:B------:R-:W0:Y:S01]  /*bfe0*/  MUFU.TANH R8, R8 ;  /* 0x0000000800087308 */ /* 0x000e220000002400 */
[----:B------:R-:W-:Y:S01]  /*bff0*/  FMUL.FTZ R15, R157, UR38 ;  /* 0x000000269d0f7c20 */ /* 0x000fe20008410000 */
[----:B------:R-:W-:-:S06]  /*c000*/  FMUL.FTZ R13, R160, UR38 ;  /* 0x00000026a00d7c20 */ /* 0x000fcc0008410000 */
[----:B------:R-:W1:Y:S01]  /*c010*/  MUFU.TANH R9, R9 ;  /* 0x0000000900097308 */ /* 0x000e620000002400 */
[----:B------:R-:W-:-:S07]  /*c020*/  FMUL.FTZ R14, R161, UR38 ;  /* 0x00000026a10e7c20 */ /* 0x000fce0008410000 */
[----:B------:R-:W2:Y:S01]  /*c030*/  MUFU.TANH R12, R12 ;  /* 0x0000000c000c7308 */ /* 0x000ea20000002400 */
[----:B0-----:R-:W-:Y:S01]  /*c040*/  FMNMX.FTZ R152, R8, R5, !PT ;  /* 0x0000000508987209 */ /* 0x001fe20007810000 */
[----:B------:R-:W-:-:S06]  /*c050*/  FMUL.FTZ R156, R164, UR38 ;  /* 0x00000026a49c7c20 */ /* 0x000fcc0008410000 */
[----:B------:R-:W0:Y:S01]  /*c060*/  MUFU.TANH R15, R15 ;  /* 0x0000000f000f7308 */ /* 0x000e220000002400 */
[----:B-1----:R-:W-:Y:S01]  /*c070*/  FMNMX.FTZ R152, R9, R152, !PT ;  /* 0x0000009809987209 */ /* 0x002fe20007810000 */
[----:B------:R-:W-:-:S06]  /*c080*/  FMUL.FTZ R157, R165, UR38 ;  /* 0x00000026a59d7c20 */ /* 0x000fcc0008410000 */
[----:B------:R-:W1:Y:S01]  /*c090*/  MUFU.TANH R13, R13 ;  /* 0x0000000d000d7308 */ /* 0x000e620000002400 */
[----:B------:R-:W-:Y:S01]  /*c0a0*/  FMUL.FTZ R10, R154, UR38 ;  /* 0x000000269a0a7c20 */ /* 0x000fe20008410000 */
[----:B--2---:R-:W-:-:S06]  /*c0b0*/  FMNMX.FTZ R152, R12, R152, !PT ;  /* 0x000000980c987209 */ /* 0x004fcc0007810000 */
[----:B------:R-:W2:Y:S01]  /*c0c0*/  MUFU.TANH R14, R14 ;  /* 0x0000000e000e7308 */ /* 0x000ea20000002400 */
[----:B------:R-:W-:Y:S01]  /*c0d0*/  FMUL.FTZ R210, R168, UR38 ;  /* 0x00000026a8d27c20 */ /* 0x000fe20008410000 */
[----:B------:R-:W-:Y:S01]  /*c0e0*/  FMUL.FTZ R11, R155, UR38 ;  /* 0x000000269b0b7c20 */ /* 0x000fe20008410000 */
[----:B0-----:R-:W-:-:S05]  /*c0f0*/  FMNMX.FTZ R152, R15, R152, !PT ;  /* 0x000000980f987209 */ /* 0x001fca0007810000 */
[----:B------:R-:W0:Y:S01]  /*c100*/  MUFU.TANH R156, R156 ;  /* 0x0000009c009c7308 */ /* 0x000e220000002400 */
[----:B------:R-:W-:Y:S01]  /*c110*/  FMUL.FTZ R209, R169, UR38 ;  /* 0x00000026a9d17c20 */ /* 0x000fe20008410000 */
[----:B------:R-:W-:Y:S01]  /*c120*/  FMUL.FTZ R20, R158, UR38 ;  /* 0x000000269e147c20 */ /* 0x000fe20008410000 */
[----:B-1----:R-:W-:-:S05]  /*c130*/  FMNMX.FTZ R152, R13, R152, !PT ;  /* 0x000000980d987209 */ /* 0x002fca0007810000 */
[----:B------:R-:W1:Y:S01]  /*c140*/  MUFU.TANH R157, R157 ;  /* 0x0000009d009d7308 */ /* 0x000e620000002400 */
[----:B------:R-:W-:Y:S01]  /*c150*/  FMUL.FTZ R205, R172, UR38 ;  /* 0x00000026accd7c20 */ /* 0x000fe20008410000 */
[----:B------:R-:W-:-:S06]  /*c160*/  FMUL.FTZ R21, R159, UR38 ;  /* 0x000000269f157c20 */ /* 0x000fcc0008410000 */
[----:B------:R-:W3:Y:S01]  /*c170*/  MUFU.TANH R10, R10 ;  /* 0x0000000a000a7308 */ /* 0x000ee20000002400 */
[----:B--2---:R-:W-:Y:S01]  /*c180*/  FMNMX.FTZ R152, R14, R152, !PT ;  /* 0x000000980e987209 */ /* 0x004fe20007810000 */
[----:B------:R-:W-:-:S06]  /*c190*/  FMUL.FTZ R204, R173, UR38 ;  /* 0x00000026adcc7c20 */ /* 0x000fcc0008410000 */
[----:B------:R-:W2:Y:S01]  /*c1a0*/  MUFU.TANH R210, R210 ;  /* 0x000000d200d27308 */ /* 0x000ea20000002400 */
[----:B------:R-:W-:-:S07]  /*c1b0*/  FMUL.FTZ R203, R162, UR38 ;  /* 0x00000026a2cb7c20 */ /* 0x000fce0008410000 */
[----:B------:R-:W4:Y:S01]  /*c1c0*/  MUFU.TANH R11, R11 ;  /* 0x0000000b000b7308 */ /* 0x000f220000002400 */
[----:B0-----:R-:W-:Y:S01]  /*c1d0*/  FMNMX.FTZ R152, R156, R152, !PT ;  /* 0x000000989c987209 */ /* 0x001fe20007810000 */
[----:B------:R-:W-:-:S06]  /*c1e0*/  FMUL.FTZ R219, R176, UR38 ;  /* 0x00000026b0db7c20 */ /* 0x000fcc0008410000 */
[----:B------:R-:W0:Y:S01]  /*c1f0*/  MUFU.TANH R209, R209 ;  /* 0x000000d100d17308 */ /* 0x000e220000002400 */
[----:B------:R-:W-:-:S07]  /*c200*/  FMUL.FTZ R202, R163, UR38 ;  /* 0x00000026a3ca7c20 */ /* 0x000fce0008410000 */
[----:B------:R-:W5:Y:S01]  /*c210*/  MUFU.TANH R20, R20 ;  /* 0x0000001400147308 */ /* 0x000f620000002400 */
[----:B-1----:R-:W-:Y:S01]  /*c220*/  FMNMX.FTZ R152, R157, R152, !PT ;  /* 0x000000989d987209 */ /* 0x002fe20007810000 */
[----:B------:R-:W-:-:S06]  /*c230*/  FMUL.FTZ R218, R177, UR38 ;  /* 0x00000026b1da7c20 */ /* 0x000fcc0008410000 */
[----:B------:R-:W1:Y:S01]  /*c240*/  MUFU.TANH R205, R205 ;  /* 0x000000cd00cd7308 */ /* 0x000e620000002400 */
[----:B---3--:R-:W-:Y:S01]  /*c250*/  FMNMX.FTZ R153, R10, R6, !PT ;  /* 0x000000060a997209 */ /* 0x008fe20007810000 */
[----:B------:R-:W-:-:S06]  /*c260*/  FMUL.FTZ R158, R166, UR38 ;  /* 0x00000026a69e7c20 */ /* 0x000fcc0008410000 */
[----:B------:R-:W3:Y:S01]  /*c270*/  MUFU.TANH R21, R21 ;  /* 0x0000001500157308 */ /* 0x000ee20000002400 */
[----:B--2---:R-:W-:Y:S01]  /*c280*/  FMNMX.FTZ R152, R210, R152, !PT ;  /* 0x00000098d2987209 */ /* 0x004fe20007810000 */
[----:B------:R-:W-:-:S06]  /*c290*/  FMUL.FTZ R214, R180, UR38 ;  /* 0x00000026b4d67c20 */ /* 0x000fcc0008410000 */
[----:B------:R-:W2:Y:S01]  /*c2a0*/  MUFU.TANH R204, R204 ;  /* 0x000000cc00cc7308 */ /* 0x000ea20000002400 */
[----:B----4-:R-:W-:Y:S01]  /*c2b0*/  FMNMX.FTZ R153, R11, R153, !PT ;  /* 0x000000990b997209 */ /* 0x010fe20007810000 */
[----:B------:R-:W-:-:S06]  /*c2c0*/  FMUL.FTZ R159, R167, UR38 ;  /* 0x00000026a79f7c20 */ /* 0x000fcc0008410000 */
[----:B------:R-:W4:Y:S01]  /*c2d0*/  MUFU.TANH R203, R203 ;  /* 0x000000cb00cb7308 */ /* 0x000f220000002400 */
[----:B0-----:R-:W-:Y:S01]  /*c2e0*/  FMNMX.FTZ R152, R209, R152, !PT ;  /* 0x00000098d1987209 */ /* 0x001fe20007810000 */
[----:B------:R-:W-:-:S06]  /*c2f0*/  FMUL.FTZ R213, R181, UR38 ;  /* 0x00000026b5d57c20 */ /* 0x000fcc0008410000 */
[----:B------:R-:W0:Y:S01]  /*c300*/  MUFU.TANH R219, R219 ;  /* 0x000000db00db7308 */ /* 0x000e220000002400 */
[----:B-----5:R-:W-:Y:S01]  /*c310*/  FMNMX.FTZ R153, R20, R153, !PT ;  /* 0x0000009914997209 */ /* 0x020fe20007810000 */
[----:B------:R-:W-:-:S06]  /*c320*/  FMUL.FTZ R212, R170, UR38 ;  /* 0x00000026aad47c20 */ /* 0x000fcc0008410000 */
        /* <DEDUP_REMOVED lines=49> */
[----:B0-----:R-:W-:-:S07]  /*c640*/  FMNMX.FTZ R152, R163, R152, !PT ;  /* 0x00000098a3987209 */ /* 0x001fce0007810000 */
[----:B------:R-:W0:Y:S01]  /*c650*/  MUFU.TANH R168, R168 ;  /* 0x000000a800a87308 */ /* 0x000e220000002400 */
[----:B-----5:R-:W-:Y:S01]  /*c660*/  FMNMX.FTZ R153, R207, R153, !PT ;  /* 0x00000099cf997209 */ /* 0x020fe20007810000 */
[----:B------:R-:W-:-:S06]  /*c670*/  FMUL.FTZ R220, R187, UR38 ;  /* 0x00000026bbdc7c20 */ /* 0x000fcc0008410000 */
[----:B------:R-:W5:Y:S01]  /*c680*/  MUFU.TANH R217, R217 ;  /* 0x000000d900d97308 */ /* 0x000f620000002400 */
[----:B-1----:R-:W-:-:S07]  /*c690*/  FMNMX.FTZ R152, R164, R152, !PT ;  /* 0x00000098a4987209 */ /* 0x002fce0007810000 */
[----:B------:R-:W1:Y:S01]  /*c6a0*/  MUFU.TANH R169, R169 ;  /* 0x000000a900a97308 */ /* 0x000e620000002400 */
[----:B---3--:R-:W-:Y:S01]  /*c6b0*/  FMNMX.FTZ R153, R223, R153, !PT ;  /* 0x00000099df997209 */ /* 0x008fe20007810000 */
[----:B------:R-:W-:-:S06]  /*c6c0*/  FMUL.FTZ R187, R190, UR38 ;  /* 0x00000026bebb7c20 */ /* 0x000fcc0008410000 */
[----:B------:R-:W3:Y:S01]  /*c6d0*/  MUFU.TANH R216, R216 ;  /* 0x000000d800d87308 */ /* 0x000ee20000002400 */
[----:B--2---:R-:W-:-:S07]  /*c6e0*/  FMNMX.FTZ R152, R165, R152, !PT ;  /* 0x00000098a5987209 */ /* 0x004fce0007810000 */
[----:B------:R-:W2:Y:S01]  /*c6f0*/  MUFU.TANH R172, R172 ;  /* 0x000000ac00ac7308 */ /* 0x000ea20000002400 */
[----:B----4-:R-:W-:Y:S01]  /*c700*/  FMNMX.FTZ R153, R222, R153, !PT ;  /* 0x00000099de997209 */ /* 0x010fe20007810000 */
[----:B------:R-:W-:-:S06]  /*c710*/  FMUL.FTZ R186, R191, UR38 ;  /* 0x00000026bfba7c20 */ /* 0x000fcc0008410000 */
[----:B------:R-:W4:Y:S01]  /*c720*/  MUFU.TANH R221, R221 ;  /* 0x000000dd00dd7308 */ /* 0x000f220000002400 */
[----:B0-----:R-:W-:Y:S01]  /*c730*/  FMNMX.FTZ R152, R168, R152, !PT ;  /* 0x00000098a8987209 */ /* 0x001fe20007810000 */
[----:B------:R-:W-:Y:S01]  /*c740*/  FMUL.FTZ R166, R194, UR38 ;  /* 0x00000026c2a67c20 */ /* 0x000fe20008410000 */
[----:B-----5:R-:W-:-:S05]  /*c750*/  FMNMX.FTZ R153, R217, R153, !PT ;  /* 0x00000099d9997209 */ /* 0x020fca0007810000 */
[----:B------:R-:W0:Y:S01]  /*c760*/  MUFU.TANH R220, R220 ;  /* 0x000000dc00dc7308 */ /* 0x000e220000002400 */
[----:B-1----:R-:W-:Y:S01]  /*c770*/  FMNMX.FTZ R152, R169, R152, !PT ;  /* 0x00000098a9987209 */ /* 0x002fe20007810000 */
[----:B------:R-:W-:Y:S01]  /*c780*/  FMUL.FTZ R167, R195, UR38 ;  /* 0x00000026c3a77c20 */ /* 0x000fe20008410000 */
[----:B---3--:R-:W-:-:S05]  /*c790*/  FMNMX.FTZ R153, R216, R153, !PT ;  /* 0x00000099d8997209 */ /* 0x008fca0007810000 */
[----:B------:R-:W1:Y:S01]  /*c7a0*/  MUFU.TANH R187, R187 ;  /* 0x000000bb00bb7308 */ /* 0x000e620000002400 */
[----:B--2---:R-:W-:Y:S01]  /*c7b0*/  FMNMX.FTZ R152, R172, R152, !PT ;  /* 0x00000098ac987209 */ /* 0x004fe20007810000 */
[----:B------:R-:W-:Y:S01]  /*c7c0*/  FMUL.FTZ R170, R198, UR38 ;  /* 0x00000026c6aa7c20 */ /* 0x000fe20008410000 */
[----:B----4-:R-:W-:-:S05]  /*c7d0*/  FMNMX.FTZ R153, R221, R153, !PT ;  /* 0x00000099dd997209 */ /* 0x010fca0007810000 */
[----:B------:R-:W2:Y:S01]  /*c7e0*/  MUFU.TANH R186, R186 ;  /* 0x000000ba00ba7308 */ /* 0x000ea20000002400 */
[----:B------:R-:W3:Y:S01]  /*c7f0*/  SHFL.BFLY PT, R162, R152, 0x2, 0x1f ;  /* 0x0c401f0098a27f89 */ /* 0x000ee200000e0000 */
[----:B0-----:R-:W-:-:S06]  /*c800*/  FMNMX.FTZ R153, R220, R153, !PT ;  /* 0x00000099dc997209 */ /* 0x001fcc0007810000 */
[----:B------:R-:W0:Y:S01]  /*c810*/  MUFU.TANH R166, R166 ;  /* 0x000000a600a67308 */ /* 0x000e220000002400 */
[----:B------:R-:W-:Y:S01]  /*c820*/  FMUL.FTZ R171, R199, UR38 ;  /* 0x00000026c7ab7c20 */ /* 0x000fe20008410000 */
[----:B-1----:R-:W-:-:S06]  /*c830*/  FMNMX.FTZ R153, R187, R153, !PT ;  /* 0x00000099bb997209 */ /* 0x002fcc0007810000 */
[----:B------:R-:W1:Y:S01]  /*c840*/  MUFU.TANH R167, R167 ;  /* 0x000000a700a77308 */ /* 0x000e620000002400 */
[----:B--2---:R-:W-:-:S07]  /*c850*/  FMNMX.FTZ R153, R186, R153, !PT ;  /* 0x00000099ba997209 */ /* 0x004fce0007810000 */
[----:B------:R-:W2:Y:S01]  /*c860*/  MUFU.TANH R170, R170 ;  /* 0x000000aa00aa7308 */ /* 0x000ea20000002400 */
[----:B0-----:R-:W-:-:S07]  /*c870*/  FMNMX.FTZ R153, R166, R153, !PT ;  /* 0x00000099a6997209 */ /* 0x001fce0007810000 */
[----:B------:R-:W0:Y:S01]  /*c880*/  MUFU.TANH R171, R171 ;  /* 0x000000ab00ab7308 */ /* 0x000e220000002400 */
[----:B-1----:R-:W-:Y:S02]  /*c890*/  FMNMX.FTZ R153, R167, R153, !PT ;  /* 0x00000099a7997209 */ /* 0x002fe40007810000 */
[----:B---3--:R-:W-:Y:S02]  /*c8a0*/  FMNMX.FTZ R162, R152, R162, !PT ;  /* 0x000000a298a27209 */ /* 0x008fe40007810000 */
[----:B--2---:R-:W-:-:S03]  /*c8b0*/  FMNMX.FTZ R153, R170, R153, !PT ;  /* 0x00000099aa997209 */ /* 0x004fc60007810000 */
[----:B------:R-:W1:Y:S01]  /*c8c0*/  SHFL.BFLY PT, R154, R162, 0x1, 0x1f ;  /* 0x0c201f00a29a7f89 */ /* 0x000e6200000e0000 */
[----:B0-----:R-:W-:-:S05]  /*c8d0*/  FMNMX.FTZ R152, R171, R153, !PT ;  /* 0x00000099ab987209 */ /* 0x001fca0007810000 */
[----:B------:R-:W0:Y:S01]  /*c8e0*/  SHFL.BFLY PT, R153, R152, 0x2, 0x1f ;  /* 0x0c401f0098997f89 */ /* 0x000e2200000e0000 */
[----:B-1----:R-:W-:Y:S02]  /*c8f0*/  FMNMX.FTZ R162, R162, R154, !PT ;  /* 0x0000009aa2a27209 */ /* 0x002fe40007810000 */
[----:B0-----:R-:W-:-:S03]  /*c900*/  FMNMX.FTZ R152, R152, R153, !PT ;  /* 0x0000009998987209 */ /* 0x001fc60007810000 */
[----:B------:R-:W-:Y:S02]  /*c910*/  FADD.FTZ R153, -R162, R5 ;  /* 0x00000005a2997221 */ /* 0x000fe40000010100 */
[----:B------:R-:W0:Y:S01]  /*c920*/  SHFL.BFLY PT, R5, R152, 0x1, 0x1f ;  /* 0x0c201f0098057f89 */ /* 0x000e2200000e0000 */
[----:B------:R-:W1:Y:S01]  /*c930*/  S2R R155, SR_TID.X ;  /* 0x00000000009b7919 */ /* 0x000e620000002100 */
[----:B------:R-:W-:Y:S01]  /*c940*/  MOV R161, 0x40000040 ;  /* 0x4000004000a17802 */ /* 0x000fe20000000f00 */
[----:B------:R-:W-:-:S03]  /*c950*/  UMOV UR39, UR43 ;  /* 0x0000002b00277c82 */ /* 0x000fc60008000000 */
[----:B------:R-:W-:Y:S01]  /*c960*/  R2UR UR7, R161 ;  /* 0x00000000a10772ca */ /* 0x000fe200000e0000 */
[----:B------:R-:W-:-:S04]  /*c970*/  FMUL.FTZ R161, R162, UR39 ;  /* 0x00000027a2a17c20 */ /* 0x000fc80008410000 */
[----:B------:R-:W-:Y:S01]  /*c980*/  FFMA.FTZ R174, R8, UR39, -R161 ;  /* 0x0000002708ae7c23 */ /* 0x000fe200080108a1 */
[----:B0-----:R-:W-:-:S05]  /*c990*/  FMNMX.FTZ R8, R152, R5, !PT ;  /* 0x0000000598087209 */ /* 0x001fca0007810000 */
[----:B------:R-:W-:-:S04]  /*c9a0*/  FADD.FTZ R6, -R8, R6 ;  /* 0x0000000608067221 */ /* 0x000fc80000010100 */
[----:B------:R-:W-:-:S04]  /*c9b0*/  FMUL.FTZ R6, R6, UR39 ;  /* 0x0000002706067c20 */ /* 0x000fc80008410000 */
[----:B------:R0:W-:Y:S01]  /*c9c0*/  MUFU.EX2 R178, R6 ;  /* 0x0000000600b27308 */ /* 0x0001e20000000800 */
[----:B-1----:R-:W-:Y:S01]  /*c9d0*/  SHF.R.U32.HI R155, RZ, 0x7, R155 ;  /* 0x00000007ff9b7819 */ /* 0x002fe2000001169b */
[----:B------:R-:W-:Y:S01]  /*c9e0*/  FFMA.FTZ R175, R9, UR39, -R161 ;  /* 0x0000002709af7c23 */ /* 0x000fe200080108a1 */
[----:B0-----:R-:W-:-:S04]  /*c9f0*/  FMUL.FTZ R6, R8, UR39 ;  /* 0x0000002708067c20 */ /* 0x001fc80008410000 */
[--C-:B------:R-:W-:Y:S01]  /*ca00*/  FFMA.FTZ R179, R10, UR39, -R6.reuse ;  /* 0x000000270ab37c23 */ /* 0x100fe20008010806 */
[----:B------:R-:W-:Y:S02]  /*ca10*/  @!P1 VIADD R10, R3, 0x32440 ;  /* 0x00032440030a9836 */ /* 0x000fe40000000000 */
[--C-:B------:R-:W-:Y:S01]  /*ca20*/  FFMA.FTZ R11, R11, UR39, -R6.reuse ;  /* 0x000000270b0b7c23 */ /* 0x100fe20008010806 */
[----:B------:R-:W-:Y:S01]  /*ca30*/  IADD3 R9, -R155, 0xb, RZ ;  /* 0x0000000b9b097810 */ /* 0x000fe20007ffe1ff */
[----:B------:R-:W-:Y:S01]  /*ca40*/  FFMA.FTZ R5, R15, UR39, -R161 ;  /* 0x000000270f057c23 */ /* 0x000fe200080108a1 */
[----:B------:R-:W-:Y:S01]  /*ca50*/  FFMA.FTZ R15, R20, UR39, -R6 ;  /* 0x00000027140f7c23 */ /* 0x000fe20008010806 */
[----:B------:R-:W-:Y:S01]  /*ca60*/  @!P1 PRMT R10, RZ, 0x654, R10 ;  /* 0x00000654ff0a9816 */ /* 0x000fe2000000000a */
[----:B------:R0:W-:Y:S01]  /*ca70*/  MUFU.EX2 R20, R11 ;  /* 0x0000000b00147308 */ /* 0x0001e20000000800 */
[----:B------:R1:W-:Y:S06]  /*ca80*/  BAR.ARV R9, 0x100 ;  /* 0x000400090000751d */ /* 0x0003ec0000002000 */
[----:B------:R2:W-:Y:S01]  /*ca90*/  @!P1 SYNCS.ARRIVE.TRANS64.RED.A1T0 RZ, [R10+URZ], RZ ;  /* 0x000000ff0aff99a7 */ /* 0x0005e2000810043f */
[----:B0-----:R-:W-:-:S02]  /*caa0*/  VIADD R11, R155, 0x8 ;  /* 0x000000089b0b7836 */ /* 0x001fc40000000000 */
[----:B------:R-:W-:Y:S01]  /*cab0*/  FMUL.FTZ R153, R153, UR39 ;  /* 0x0000002799997c20 */ /* 0x000fe20008410000 */
[----:B------:R-:W-:Y:S02]  /*cac0*/  FFMA.FTZ R12, R12, UR39, -R161 ;  /* 0x000000270c0c7c23 */ /* 0x000fe400080108a1 */
[----:B------:R0:W-:Y:S01]  /*cad0*/  BAR.SYNC.DEFER_BLOCKING R11, 0x100 ;  /* 0x0004000b0000751d */ /* 0x0001e20000010000 */
[----:B--2---:R-:W-:-:S05]  /*cae0*/  FFMA.FTZ R10, R21, UR39, -R6 ;  /* 0x00000027150a7c23 */ /* 0x004fca0008010806 */
[----:B------:R-:W2:Y:S01]  /*caf0*/  MUFU.EX2 R173, R153 ;  /* 0x0000009900ad7308 */ /* 0x000ea20000000800 */
[----:B------:R-:W-:-:S07]  /*cb00*/  IMAD.MOV.U32 R160, RZ, RZ, 0xc00 ;  /* 0x00000c00ffa07424 */ /* 0x000fce00078e00ff */
[----:B------:R-:W-:Y:S08]  /*cb10*/  MUFU.EX2 R174, R174 ;  /* 0x000000ae00ae7308 */ /* 0x000ff00000000800 */
[----:B------:R-:W3:Y:S08]  /*cb20*/  MUFU.EX2 R175, R175 ;  /* 0x000000af00af7308 */ /* 0x000ef00000000800 */
[----:B------:R-:W-:Y:S08]  /*cb30*/  MUFU.EX2 R12, R12 ;  /* 0x0000000c000c7308 */ /* 0x000ff00000000800 */
[----:B------:R-:W4:Y:S08]  /*cb40*/  MUFU.EX2 R5, R5 ;  /* 0x0000000500057308 */ /* 0x000f300000000800 */
[----:B------:R-:W5:Y:S08]  /*cb50*/  MUFU.EX2 R179, R179 ;  /* 0x000000b300b37308 */ /* 0x000f700000000800 */
[----:B------:R-:W-:Y:S08]  /*cb60*/  MUFU.EX2 R15, R15 ;  /* 0x0000000f000f7308 */ /* 0x000ff00000000800 */
[----:B------:R-:W1:Y:S01]  /*cb70*/  MUFU.EX2 R10, R10 ;  /* 0x0000000a000a7308 */ /* 0x000e620000000800 */
[----:B------:R-:W-:-:S02]  /*cb80*/  IMAD R160, R22, R160, UR42 ;  /* 0x0000002a16a07e24 */ /* 0x000fc4000f8e02a0 */
[-C--:B--2---:R-:W-:Y:S01]  /*cb90*/  FMUL.FTZ R24, R24, R173.reuse ;  /* 0x000000ad18187220 */ /* 0x084fe20000410000 */
[-C--:B------:R-:W-:Y:S01]  /*cba0*/  FMUL.FTZ R25, R25, R173.reuse ;  /* 0x000000ad19197220 */ /* 0x080fe20000410000 */
[-C--:B------:R-:W-:Y:S01]  /*cbb0*/  FMUL.FTZ R28, R28, R173.reuse ;  /* 0x000000ad1c1c7220 */ /* 0x080fe20000410000 */
[-C--:B------:R-:W-:Y:S01]  /*cbc0*/  FMUL.FTZ R29, R29, R173.reuse ;  /* 0x000000ad1d1d7220 */ /* 0x080fe20000410000 */
[----:B------:R-:W-:Y:S01]  /*cbd0*/  R2UR UR6, R160 ;  /* 0x00000000a00672ca */ /* 0x000fe200000e0000 */
        /* <DEDUP_REMOVED lines=124> */
[----:B---3--:R-:W-:-:S02]  /*d3a0*/  F2FP.F16.F32.PACK_AB R152, R175, R174 ;  /* 0x000000aeaf98723e */ /* 0x008fc400000000ff */
[----:B----4-:R-:W-:Y:S02]  /*d3b0*/  F2FP.F16.F32.PACK_AB R154, R5, R12 ;  /* 0x0000000c059a723e */ /* 0x010fe400000000ff */
[----:B-----5:R-:W-:Y:S02]  /*d3c0*/  F2FP.F16.F32.PACK_AB R153, R20, R179 ;  /* 0x000000b31499723e */ /* 0x020fe400000000ff */
[----:B-1----:R-:W-:-:S04]  /*d3d0*/  F2FP.F16.F32.PACK_AB R155, R10, R15 ;  /* 0x0000000f0a9b723e */ /* 0x002fc800000000ff */
[----:B------:R-:W-:-:S06]  /*d3e0*/  WARPGROUP.ARRIVE ;  /* 0x00000000000079c5 */ /* 0x000fcc0000000000 */
[----:B------:R-:W-:Y:S01]  /*d3f0*/  HGMMA.64x256x16.F32 R24, R152, gdesc[UR4].tnspB, R24, gsb0 ;  /* 0x43e0000498187df0 */ /* 0x000fe20008000818 */
[--C-:B------:R-:W-:Y:S01]  /*d400*/  FFMA.FTZ R177, R14, UR39, -R161.reuse ;  /* 0x000000270eb17c23 */ /* 0x100fe200080108a1 */
[--C-:B------:R-:W-:Y:S01]  /*d410*/  FFMA.FTZ R176, R13, UR39, -R161.reuse ;  /* 0x000000270db07c23 */ /* 0x100fe200080108a1 */
[--C-:B0-----:R-:W-:Y:S01]  /*d420*/  FFMA.FTZ R11, R156, UR39, -R161.reuse ;  /* 0x000000279c0b7c23 */ /* 0x101fe200080108a1 */
[--C-:B------:R-:W-:Y:S01]  /*d430*/  FFMA.FTZ R14, R157, UR39, -R161.reuse ;  /* 0x000000279d0e7c23 */ /* 0x100fe200080108a1 */
[--C-:B------:R-:W-:Y:S01]  /*d440*/  FFMA.FTZ R157, R203, UR39, -R6.reuse ;  /* 0x00000027cb9d7c23 */ /* 0x100fe20008010806 */
[--C-:B------:R-:W-:Y:S01]  /*d450*/  FFMA.FTZ R13, R202, UR39, -R6.reuse ;  /* 0x00000027ca0d7c23 */ /* 0x100fe20008010806 */
[--C-:B------:R-:W-:Y:S01]  /*d460*/  FFMA.FTZ R21, R158, UR39, -R6.reuse ;  /* 0x000000279e157c23 */ /* 0x100fe20008010806 */
[--C-:B------:R-:W-:Y:S01]  /*d470*/  FFMA.FTZ R156, R159, UR39, -R6.reuse ;  /* 0x000000279f9c7c23 */ /* 0x100fe20008010806 */
[----:B------:R-:W-:Y:S08]  /*d480*/  MUFU.EX2 R176, R176 ;  /* 0x000000b000b07308 */ /* 0x000ff00000000800 */
[----:B------:R-:W0:Y:S08]  /*d490*/  MUFU.EX2 R177, R177 ;  /* 0x000000b100b17308 */ /* 0x000e300000000800 */
[----:B------:R-:W-:Y:S08]  /*d4a0*/  MUFU.EX2 R11, R11 ;  /* 0x0000000b000b7308 */ /* 0x000ff00000000800 */
        /* <DEDUP_REMOVED lines=15> */
[----:B------:R-:W-:Y:S01]  /*d5a0*/  MUFU.EX2 R180, R180 ;  /* 0x000000b400b47308 */ /* 0x000fe20000000800 */
[----:B------:R-:W-:-:S02]  /*d5b0*/  WARPGROUP.DEPBAR.LE gsb0, 0x0 ;  /* 0x00008000000079c5 */ /* 0x000fc40000010000 */
[----:B------:R-:W-:Y:S02]  /*d5c0*/  VIADD R152, R160, 0x80 ;  /* 0x00000080a0987836 */ /* 0x000fe40000000000 */
[----:B------:R-:W-:-:S03]  /*d5d0*/  IMAD.MOV.U32 R153, RZ, RZ, 0x40000040 ;  /* 0x40000040ff997424 */ /* 0x000fc600078e00ff */
[----:B------:R-:W-:Y:S02]  /*d5e0*/  R2UR UR6, R152 ;  /* 0x00000000980672ca */ /* 0x000fe400000e0000 */
[----:B------:R-:W-:Y:S02]  /*d5f0*/  R2UR UR7, R153 ;  /* 0x00000000990772ca */ /* 0x000fe400000e0000 */
[----:B0-----:R-:W-:Y:S02]  /*d600*/  F2FP.F16.F32.PACK_AB R152, R177, R176 ;  /* 0x000000b0b198723e */ /* 0x001fe400000000ff */
[----:B-1----:R-:W-:Y:S02]  /*d610*/  F2FP.F16.F32.PACK_AB R153, R13, R157 ;  /* 0x0000009d0d99723e */ /* 0x002fe400000000ff */
[----:B------:R-:W-:Y:S02]  /*d620*/  F2FP.F16.F32.PACK_AB R154, R14, R11 ;  /* 0x0000000b0e9a723e */ /* 0x000fe400000000ff */
[----:B--2---:R-:W-:-:S04]  /*d630*/  F2FP.F16.F32.PACK_AB R155, R156, R21 ;  /* 0x000000159c9b723e */ /* 0x004fc800000000ff */
[----:B------:R-:W-:-:S06]  /*d640*/  WARPGROUP.ARRIVE ;  /* 0x00000000000079c5 */ /* 0x000fcc0000000000 */
[----:B------:R-:W-:Y:S01]  /*d650*/  HGMMA.64x256x16.F32 R24, R152, gdesc[UR4].tnspB, R24, gsb0 ;  /* 0x43e0000498187df0 */ /* 0x000fe20008000818 */
[----:B------:R-:W-:Y:S08]  /*d660*/  MUFU.EX2 R181, R181 ;  /* 0x000000b500b57308 */ /* 0x000ff00000000800 */
[----:B------:R-:W-:Y:S08]  /*d670*/  MUFU.EX2 R182, R182 ;  /* 0x000000b600b67308 */ /* 0x000ff00000000800 */
[----:B------:R-:W0:Y:S08]  /*d680*/  MUFU.EX2 R183, R183 ;  /* 0x000000b700b77308 */ /* 0x000e300000000800 */
[----:B------:R-:W-:Y:S08]  /*d690*/  MUFU.EX2 R184, R184 ;  /* 0x000000b800b87308 */ /* 0x000ff00000000800 */
[----:B------:R-:W1:Y:S01]  /*d6a0*/  MUFU.EX2 R185, R185 ;  /* 0x000000b900b97308 */ /* 0x000e620000000800 */
[----:B------:R-:W-:Y:S01]  /*d6b0*/  FFMA.FTZ R190, R178, R4, R179 ;  /* 0x00000004b2be7223 */ /* 0x000fe200000100b3 */
[----:B------:R-:W-:Y:S01]  /*d6c0*/  FFMA.FTZ R4, R219, UR39, -R161 ;  /* 0x00000027db047c23 */ /* 0x000fe200080108a1 */
[--C-:B------:R-:W-:Y:S01]  /*d6d0*/  FFMA.FTZ R178, R223, UR39, -R6.reuse ;  /* 0x00000027dfb27c23 */ /* 0x100fe20008010806 */
[--C-:B------:R-:W-:Y:S01]  /*d6e0*/  FFMA.FTZ R179, R222, UR39, -R6.reuse ;  /* 0x00000027deb37c23 */ /* 0x100fe20008010806 */
[--C-:B------:R-:W-:Y:S01]  /*d6f0*/  FFMA.FTZ R188, R217, UR39, -R6.reuse ;  /* 0x00000027d9bc7c23 */ /* 0x100fe20008010806 */
[----:B------:R-:W-:-:S02]  /*d700*/  FFMA.FTZ R189, R216, UR39, -R6 ;  /* 0x00000027d8bd7c23 */ /* 0x000fc40008010806 */
[----:B------:R-:W-:Y:S08]  /*d710*/  MUFU.EX2 R4, R4 ;  /* 0x0000000400047308 */ /* 0x000ff00000000800 */
[----:B------:R-:W-:Y:S08]  /*d720*/  MUFU.EX2 R178, R178 ;  /* 0x000000b200b27308 */ /* 0x000ff00000000800 */
[----:B------:R-:W-:Y:S08]  /*d730*/  MUFU.EX2 R179, R179 ;  /* 0x000000b300b37308 */ /* 0x000ff00000000800 */
[----:B------:R-:W-:Y:S08]  /*d740*/  MUFU.EX2 R188, R188 ;  /* 0x000000bc00bc7308 */ /* 0x000ff00000000800 */
[----:B------:R-:W-:Y:S01]  /*d750*/  MUFU.EX2 R189, R189 ;  /* 0x000000bd00bd7308 */ /* 0x000fe20000000800 */
[----:B------:R-:W-:-:S02]  /*d760*/  WARPGROUP.DEPBAR.LE gsb0, 0x0 ;  /* 0x00008000000079c5 */ /* 0x000fc40000010000 */
[----:B------:R-:W-:Y:S01]  /*d770*/  IMAD.MOV.U32 R153, RZ, RZ, 0x40000040 ;  /* 0x40000040ff997424 */ /* 0x000fe200078e00ff */
[----:B------:R-:W-:-:S04]  /*d780*/  IADD3 R152, R160, 0x100, RZ ;  /* 0x00000100a0987810 */ /* 0x000fc80007ffe0ff */
[----:B------:R-:W-:Y:S02]  /*d790*/  R2UR UR6, R152 ;  /* 0x00000000980672ca */ /* 0x000fe400000e0000 */
[----:B------:R-:W-:Y:S02]  /*d7a0*/  R2UR UR7, R153 ;  /* 0x00000000990772ca */ /* 0x000fe400000e0000 */
[----:B---3--:R-:W-:Y:S02]  /*d7b0*/  F2FP.F16.F32.PACK_AB R152, R159, R158 ;  /* 0x0000009e9f98723e */ /* 0x008fe400000000ff */
[----:B0-----:R-:W-:Y:S02]  /*d7c0*/  F2FP.F16.F32.PACK_AB R153, R183, R182 ;  /* 0x000000b6b799723e */ /* 0x001fe400000000ff */
[----:B------:R-:W-:Y:S02]  /*d7d0*/  F2FP.F16.F32.PACK_AB R154, R181, R180 ;  /* 0x000000b4b59a723e */ /* 0x000fe400000000ff */
[----:B-1----:R-:W-:-:S04]  /*d7e0*/  F2FP.F16.F32.PACK_AB R155, R185, R184 ;  /* 0x000000b8b99b723e */ /* 0x002fc800000000ff */
[----:B------:R-:W-:-:S06]  /*d7f0*/  WARPGROUP.ARRIVE ;  /* 0x00000000000079c5 */ /* 0x000fcc0000000000 */
[----:B------:R-:W-:Y:S01]  /*d800*/  HGMMA.64x256x16.F32 R24, R152, gdesc[UR4].tnspB, R24, gsb0 ;  /* 0x43e0000498187df0 */ /* 0x000fe20008000818 */
[--C-:B------:R-:W-:Y:S01]  /*d810*/  FFMA.FTZ R215, R215, UR39, -R161.reuse ;  /* 0x00000027d7d77c23 */ /* 0x100fe200080108a1 */
[--C-:B------:R-:W-:Y:S01]  /*d820*/  FFMA.FTZ R206, R206, UR39, -R161.reuse ;  /* 0x00000027cece7c23 */ /* 0x100fe200080108a1 */
        /* <DEDUP_REMOVED lines=16> */
[----:B------:R-:W-:Y:S01]  /*d930*/  FFMA.FTZ R154, R173, R7, R174 ;  /* 0x00000007ad9a7223 */ /* 0x000fe200000100ae */
[--C-:B------:R-:W-:Y:S01]  /*d940*/  FFMA.FTZ R7, R218, UR39, -R161.reuse ;  /* 0x00000027da077c23 */ /* 0x100fe200080108a1 */
[--C-:B------:R-:W-:Y:S01]  /*d950*/  FFMA.FTZ R173, R214, UR39, -R161.reuse ;  /* 0x00000027d6ad7c23 */ /* 0x100fe200080108a1 */
[----:B------:R-:W-:-:S04]  /*d960*/  FFMA.FTZ R174, R213, UR39, -R161 ;  /* 0x00000027d5ae7c23 */ /* 0x000fc800080108a1 */
[----:B------:R-:W0:Y:S08]  /*d970*/  MUFU.EX2 R7, R7 ;  /* 0x0000000700077308 */ /* 0x000e300000000800 */
[----:B------:R-:W-:Y:S08]  /*d980*/  MUFU.EX2 R173, R173 ;  /* 0x000000ad00ad7308 */ /* 0x000ff00000000800 */
[----:B------:R-:W1:Y:S01]  /*d990*/  MUFU.EX2 R174, R174 ;  /* 0x000000ae00ae7308 */ /* 0x000e620000000800 */
[----:B------:R-:W-:-:S02]  /*d9a0*/  VIADD R152, R160, 0x180 ;  /* 0x00000180a0987836 */ /* 0x000fc40000000000 */
[----:B------:R-:W-:Y:S02]  /*d9b0*/  IMAD.MOV.U32 R153, RZ, RZ, 0x40000040 ;  /* 0x40000040ff997424 */ /* 0x000fe400078e00ff */
[----:B------:R-:W-:Y:S01]  /*d9c0*/  FADD.FTZ R175, R175, R154 ;  /* 0x0000009aafaf7221 */ /* 0x000fe20000010000 */
[----:B------:R-:W-:Y:S02]  /*d9d0*/  R2UR UR6, R152 ;  /* 0x00000000980672ca */ /* 0x000fe400000e0000 */
[----:B------:R-:W-:Y:S02]  /*d9e0*/  R2UR UR7, R153 ;  /* 0x00000000990772ca */ /* 0x000fe400000e0000 */
[----:B0-----:R-:W-:Y:S02]  /*d9f0*/  F2FP.F16.F32.PACK_AB R152, R7, R4 ;  /* 0x000000040798723e */ /* 0x001fe400000000ff */
[----:B------:R-:W-:Y:S02]  /*da00*/  F2FP.F16.F32.PACK_AB R153, R179, R178 ;  /* 0x000000b2b399723e */ /* 0x000fe400000000ff */
[----:B------:R-:W-:-:S02]  /*da10*/  F2FP.F16.F32.PACK_AB R155, R189, R188 ;  /* 0x000000bcbd9b723e */ /* 0x000fc400000000ff */
[----:B-1----:R-:W-:-:S04]  /*da20*/  F2FP.F16.F32.PACK_AB R154, R174, R173 ;  /* 0x000000adae9a723e */ /* 0x002fc800000000ff */
[----:B------:R-:W-:-:S06]  /*da30*/  WARPGROUP.ARRIVE ;  /* 0x00000000000079c5 */ /* 0x000fcc0000000000 */
[----:B------:R-:W-:Y:S01]  /*da40*/  HGMMA.64x256x16.F32 R24, R152, gdesc[UR4].tnspB, R24, gsb0 ;  /* 0x43e0000498187df0 */ /* 0x000fe20008000818 */
[----:B------:R-:W-:Y:S01]  /*da50*/  FFMA.FTZ R161, R172, UR39, -R161 ;  /* 0x00000027aca17c23 */ /* 0x000fe200080108a1 */
[----:B------:R-:W-:-:S06]  /*da60*/  FFMA.FTZ R172, R221, UR39, -R6 ;  /* 0x00000027ddac7c23 */ /* 0x000fcc0008010806 */
[----:B------:R-:W0:Y:S01]  /*da70*/  MUFU.EX2 R172, R172 ;  /* 0x000000ac00ac7308 */ /* 0x000e220000000800 */
[--C-:B------:R-:W-:Y:S01]  /*da80*/  FFMA.FTZ R166, R166, UR39, -R6.reuse ;  /* 0x00000027a6a67c23 */ /* 0x100fe20008010806 */
[--C-:B------:R-:W-:Y:S01]  /*da90*/  FFMA.FTZ R167, R167, UR39, -R6.reuse ;  /* 0x00000027a7a77c23 */ /* 0x100fe20008010806 */
[--C-:B------:R-:W-:Y:S01]  /*daa0*/  FFMA.FTZ R170, R170, UR39, -R6.reuse ;  /* 0x00000027aaaa7c23 */ /* 0x100fe20008010806 */
[----:B------:R-:W-:Y:S01]  /*dab0*/  FFMA.FTZ R6, R171, UR39, -R6 ;  /* 0x00000027ab067c23 */ /* 0x000fe20008010806 */
[----:B------:R-:W-:-:S03]  /*dac0*/  FADD.FTZ R175, R12, R175 ;  /* 0x000000af0caf7221 */ /* 0x000fc60000010000 */
[----:B------:R-:W-:Y:S08]  /*dad0*/  MUFU.EX2 R165, R165 ;  /* 0x000000a500a57308 */ /* 0x000ff00000000800 */
[----:B------:R-:W1:Y:S08]  /*dae0*/  MUFU.EX2 R168, R168 ;  /* 0x000000a800a87308 */ /* 0x000e700000000800 */
[----:B------:R-:W-:Y:S08]  /*daf0*/  MUFU.EX2 R169, R169 ;  /* 0x000000a900a97308 */ /* 0x000ff00000000800 */
[----:B------:R2:W-:Y:S08]  /*db00*/  MUFU.EX2 R12, R161 ;  /* 0x000000a1000c7308 */ /* 0x0005f00000000800 */
[----:B------:R-:W-:Y:S08]  /*db10*/  MUFU.EX2 R166, R166 ;  /* 0x000000a600a67308 */ /* 0x000ff00000000800 */
[----:B------:R-:W3:Y:S08]  /*db20*/  MUFU.EX2 R167, R167 ;  /* 0x000000a700a77308 */ /* 0x000ef00000000800 */
[----:B------:R-:W-:Y:S08]  /*db30*/  MUFU.EX2 R170, R170 ;  /* 0x000000aa00aa7308 */ /* 0x000ff00000000800 */
[----:B------:R-:W4:Y:S01]  /*db40*/  MUFU.EX2 R6, R6 ;  /* 0x0000000600067308 */ /* 0x000f220000000800 */
[----:B--2---:R-:W-:Y:S01]  /*db50*/  IMAD.MOV.U32 R161, RZ, RZ, 0x40000040 ;  /* 0x40000040ffa17424 */ /* 0x004fe200078e00ff */
[----:B------:R-:W-:-:S02]  /*db60*/  WARPGROUP.DEPBAR.LE gsb0, 0x0 ;  /* 0x00008000000079c5 */ /* 0x000fc40000010000 */
[----:B------:R-:W-:Y:S01]  /*db70*/  VIADD R152, R160, 0x200 ;  /* 0x00000200a0987836 */ /* 0x000fe20000000000 */
[----:B------:R-:W-:-:S04]  /*db80*/  MOV R153, 0x40000040 ;  /* 0x4000004000997802 */ /* 0x000fc80000000f00 */
[----:B------:R-:W-:Y:S02]  /*db90*/  R2UR UR6, R152 ;  /* 0x00000000980672ca */ /* 0x000fe400000e0000 */
[----:B------:R-:W-:Y:S02]  /*dba0*/  R2UR UR7, R153 ;  /* 0x00000000990772ca */ /* 0x000fe400000e0000 */
[----:B------:R-:W-:Y:S02]  /*dbb0*/  F2FP.F16.F32.PACK_AB R152, R206, R215 ;  /* 0x000000d7ce98723e */ /* 0x000fe400000000ff */
[----:B0-----:R-:W-:Y:S02]  /*dbc0*/  F2FP.F16.F32.PACK_AB R153, R191, R172 ;  /* 0x000000acbf99723e */ /* 0x001fe400000000ff */
[----:B------:R-:W-:Y:S02]  /*dbd0*/  F2FP.F16.F32.PACK_AB R154, R164, R163 ;  /* 0x000000a3a49a723e */ /* 0x000fe400000000ff */
[----:B------:R-:W-:-:S04]  /*dbe0*/  F2FP.F16.F32.PACK_AB R155, R186, R187 ;  /* 0x000000bbba9b723e */ /* 0x000fc800000000ff */
[----:B------:R-:W-:-:S06]  /*dbf0*/  WARPGROUP.ARRIVE ;  /* 0x00000000000079c5 */ /* 0x000fcc0000000000 */
[----:B------:R-:W-:Y:S01]  /*dc00*/  HGMMA.64x256x16.F32 R24, R152, gdesc[UR4].tnspB, R24, gsb0 ;  /* 0x43e0000498187df0 */ /* 0x000fe20008000818 */
[----:B------:R-:W-:Y:S01]  /*dc10*/  VIADD R160, R160, 0x280 ;  /* 0x00000280a0a07836 */ /* 0x000fe20000000000 */
[----:B------:R-:W-:-:S04]  /*dc20*/  R2UR UR7, R161 ;  /* 0x00000000a10772ca */ /* 0x000fc800000e0000 */
[----:B------:R-:W-:Y:S01]  /*dc30*/  R2UR UR6, R160 ;  /* 0x00000000a00672ca */ /* 0x000fe200000e0000 */
[----:B------:R-:W-:-:S04]  /*dc40*/  FADD.FTZ R190, R20, R190 ;  /* 0x000000be14be7221 */ /* 0x000fc80000010000 */
        /* <DEDUP_REMOVED lines=35> */
[----:B------:R-:W-:-:S05]  /*de80*/  @!P1 VIADD R3, R3, 0x32460 ;  /* 0x0003246003039836 */ /* 0x000fca0000000000 */
[----:B------:R-:W-:Y:S02]  /*de90*/  @!P1 PRMT R3, RZ, 0x654, R3 ;  /* 0x00000654ff039816 */ /* 0x000fe40000000003 */
[----:B------:R-:W-:Y:S01]  /*dea0*/  MOV R5, R162 ;  /* 0x000000a200057202 */ /* 0x000fe20000000f00 */
[----:B------:R-:W-:Y:S02]  /*deb0*/  WARPGROUP.DEPBAR.LE gsb0, 0x0 ;  /* 0x00008000000079c5 */ /* 0x000fe40000010000 */
[----:B-1----:R-:W-:Y:S02]  /*dec0*/  F2FP.F16.F32.PACK_AB R152, R168, R165 ;  /* 0x000000a5a898723e */ /* 0x002fe400000000ff */
[----:B---3--:R-:W-:Y:S02]  /*ded0*/  F2FP.F16.F32.PACK_AB R153, R167, R166 ;  /* 0x000000a6a799723e */ /* 0x008fe400000000ff */
[----:B------:R-:W-:Y:S02]  /*dee0*/  F2FP.F16.F32.PACK_AB R154, R12, R169 ;  /* 0x000000a90c9a723e */ /* 0x000fe400000000ff */
[----:B----4-:R-:W-:-:S04]  /*def0*/  F2FP.F16.F32.PACK_AB R155, R6, R170 ;  /* 0x000000aa069b723e */ /* 0x010fc800000000ff */
[----:B------:R-:W-:-:S06]  /*df00*/  WARPGROUP.ARRIVE ;  /* 0x00000000000079c5 */ /* 0x000fcc0000000000 */
[----:B------:R-:W-:Y:S01]  /*df10*/  HGMMA.64x256x16.F32 R24, R152, gdesc[UR4].tnspB, R24, gsb0 ;  /* 0x43e0000498187df0 */ /* 0x000fe20008000818 */
        /* <DEDUP_REMOVED lines=8> */
[----:B------:R-:W-:Y:S01]  /*dfa0*/  IMAD.MOV.U32 R6, RZ, RZ, R8 ;  /* 0x000000ffff067224 */ /* 0x000fe200078e0008 */
[----:B------:R-:W-:Y:S02]  /*dfb0*/  WARPGROUP.DEPBAR.LE gsb0, 0x0 ;  /* 0x00008000000079c5 */ /* 0x000fe40000010000 */
[----:B------:R1:W-:Y:S01]  /*dfc0*/  @!P1 SYNCS.ARRIVE.TRANS64.RED.A1T0 RZ, [R3+URZ], RZ ;  /* 0x000000ff03ff99a7 */ /* 0x0003e2000810043f */
[----:B------:R-:W-:Y:S05]  /*dfd0*/  @P2 BRA `(.L_x_8290) ;  /* 0xffffffd000642947 */ /* 0x000fea000383ffff */
.L_x_8280:
[----:B------:R-:W-:Y:S05]  /*dfe0*/  WARPSYNC.ALL ;  /* 0x0000000000007948 */ /* 0x000fea0003800000 */
[----:B0-----:R-:W0:Y:S01]  /*dff0*/  SHFL.BFLY PT, R0, R7, 0x2, 0x1f ;  /* 0x0c401f0007007f89 */ /* 0x001e2200000e0000 */
[----:B------:R-:W-:Y:S01]  /*e000*/  VIADD R22, R22, 0x1 ;  /* 0x0000000116167836 */ /* 0x000fe20000000000 */
[----:B------:R2:W-:Y:S08]  /*e010*/  BAR.ARV R9, 0x100 ;  /* 0x000400090000751d */ /* 0x0005f00000002000 */
[----:B------:R-:W-:Y:S06]  /*e020*/  BAR.ARV 0x8, 0x120 ;  /* 0x0204800000007b1d */ /* 0x000fec0000002000 */
[----:B------:R-:W-:Y:S01]  /*e030*/  ISETP.NE.AND P0, PT, R22, 0x2, PT ;  /* 0x000000021600780c */ /* 0x000fe20003f05270 */
[----:B------:R-:W-:Y:S01]  /*e040*/  VIADD R235, R235, 0x1 ;  /* 0x00000001ebeb7836 */ /* 0x000fe20000000000 */
[----:B------:R-:W3:Y:S01]  /*e050*/  SHFL.BFLY PT, R5, R4, 0x2, 0x1f ;  /* 0x0c401f0004057f89 */ /* 0x000ee200000e0000 */
[----:B------:R-:W-:-:S02]  /*e060*/  PLOP3.LUT P1, PT, PT, PT, PT, 0x8, 0x0 ;  /* 0x000000000000781c */ /* 0x000fc40003f2e170 */
[----:B------:R-:W-:Y:S01]  /*e070*/  SEL R11, RZ, 0x1, P0 ;  /* 0x00000001ff0b7807 */ /* 0x000fe20000000000 */
[----:B0-----:R-:W-:Y:S01]  /*e080*/  FADD.FTZ R0, R0, R7 ;  /* 0x0000000700007221 */ /* 0x001fe20000010000 */
[----:B------:R-:W-:Y:S02]  /*e090*/  SEL R22, R22, RZ, P0 ;  /* 0x000000ff16167207 */ /* 0x000fe40000000000 */
[----:B------:R-:W-:Y:S02]  /*e0a0*/  LOP3.LUT R200, R200, R11, RZ, 0x3c, !PT ;  /* 0x0000000bc8c87212 */ /* 0x000fe400078e3cff */
[----:B-1----:R-:W0:Y:S01]  /*e0b0*/  SHFL.BFLY PT, R3, R0, 0x1, 0x1f ;  /* 0x0c201f0000037f89 */ /* 0x002e2200000e0000 */
[----:B---3--:R-:W-:Y:S01]  /*e0c0*/  FADD.FTZ R5, R5, R4 ;  /* 0x0000000405057221 */ /* 0x008fe20000010000 */
[----:B------:R-:W-:-:S04]  /*e0d0*/  IMAD.MOV.U32 R4, RZ, RZ, RZ ;  /* 0x000000ffff047224 */ /* 0x000fc800078e00ff */
[----:B------:R-:W1:Y:S01]  /*e0e0*/  SHFL.BFLY PT, R10, R5, 0x1, 0x1f ;  /* 0x0c201f00050a7f89 */ /* 0x000e6200000e0000 */
[----:B0-----:R-:W-:Y:S01]  /*e0f0*/  FADD.FTZ R6, R0, R3 ;  /* 0x0000000300067221 */ /* 0x001fe20000010000 */
[----:B------:R-:W-:-:S04]  /*e100*/  IMAD.MOV.U32 R3, RZ, RZ, RZ ;  /* 0x000000ffff037224 */ /* 0x000fc800078e00ff */
[----:B------:R-:W-:-:S13]  /*e110*/  FSETP.NE.FTZ.AND P2, PT, R6, RZ, PT ;  /* 0x000000ff0600720b */ /* 0x000fda0003f55000 */
[----:B------:R-:W0:Y:S01]  /*e120*/  @P2 MUFU.RCP R4, R6 ;  /* 0x0000000600042308 */ /* 0x000e220000001000 */
[----:B-1----:R-:W-:Y:S01]  /*e130*/  FADD.FTZ R7, R5, R10 ;  /* 0x0000000a05077221 */ /* 0x002fe20000010000 */
[----:B------:R-:W-:-:S04]  /*e140*/  MOV R5, 0xff800000 ;  /* 0xff80000000057802 */ /* 0x000fc80000000f00 */
[----:B------:R-:W-:Y:S01]  /*e150*/  FSETP.NE.FTZ.AND P3, PT, R7, RZ, PT ;  /* 0x000000ff0700720b */ /* 0x000fe20003f75000 */
[-C--:B0-----:R-:W-:Y:S01]  /*e160*/  FMUL.FTZ R10, R28, R4.reuse ;  /* 0x000000041c0a7220 */ /* 0x081fe20000410000 */
[-C--:B------:R-:W-:Y:S01]  /*e170*/  FMUL.FTZ R12, R32, R4.reuse ;  /* 0x00000004200c7220 */ /* 0x080fe20000410000 */
[----:B------:R-:W0:Y:S01]  /*e180*/  @P2 MUFU.LG2 R28, R6 ;  /* 0x00000006001c2308 */ /* 0x000e220000000c00 */
[-C--:B------:R-:W-:Y:S01]  /*e190*/  FMUL.FTZ R0, R33, R4.reuse ;  /* 0x0000000421007220 */ /* 0x080fe20000410000 */
[----:B------:R-:W-:Y:S02]  /*e1a0*/  IMAD.U32 R33, RZ, RZ, UR39 ;  /* 0x00000027ff217e24 */ /* 0x000fe4000f8e00ff */
[-C--:B------:R-:W-:Y:S01]  /*e1b0*/  FMUL.FTZ R161, R48, R4.reuse ;  /* 0x0000000430a17220 */ /* 0x080fe20000410000 */
[----:B------:R-:W-:Y:S02]  /*e1c0*/  IMAD.U32 R32, RZ, RZ, UR39 ;  /* 0x00000027ff207e24 */ /* 0x000fe4000f8e00ff */
[-C--:B------:R-:W-:Y:S01]  /*e1d0*/  FMUL.FTZ R166, R64, R4.reuse ;  /* 0x0000000440a67220 */ /* 0x080fe20000410000 */
[----:B------:R-:W-:Y:S01]  /*e1e0*/  @P2 FMUL.FTZ R33, R33, 0.69314718246459960938 ;  /* 0x3f31721821212820 */ /* 0x000fe20000410000 */
[-C--:B------:R-:W-:Y:S01]  /*e1f0*/  FMUL.FTZ R171, R84, R4.reuse ;  /* 0x0000000454ab7220 */ /* 0x080fe20000410000 */
[----:B------:R-:W1:Y:S01]  /*e200*/  @P3 MUFU.RCP R3, R7 ;  /* 0x0000000700033308 */ /* 0x000e620000001000 */
[----:B------:R-:W-:Y:S01]  /*e210*/  @P3 FMUL.FTZ R32, R32, 0.69314718246459960938 ;  /* 0x3f31721820203820 */ /* 0x000fe20000410000 */
[-C--:B------:R-:W-:Y:S01]  /*e220*/  FMUL.FTZ R24, R24, R4.reuse ;  /* 0x0000000418187220 */ /* 0x080fe20000410000 */
[-C--:B------:R-:W-:Y:S01]  /*e230*/  FMUL.FTZ R25, R25, R4.reuse ;  /* 0x0000000419197220 */ /* 0x080fe20000410000 */
[-C--:B------:R-:W-:Y:S01]  /*e240*/  FMUL.FTZ R29, R29, R4.reuse ;  /* 0x000000041d1d7220 */ /* 0x080fe20000410000 */
[-C--:B------:R-:W-:Y:S01]  /*e250*/  FMUL.FTZ R36, R36, R4.reuse ;  /* 0x0000000424247220 */ /* 0x080fe20000410000 */
[-C--:B------:R-:W-:Y:S01]  /*e260*/  FMUL.FTZ R37, R37, R4.reuse ;  /* 0x0000000425257220 */ /* 0x080fe20000410000 */
[-C--:B------:R-:W-:Y:S01]  /*e270*/  FMUL.FTZ R14, R40, R4.reuse ;  /* 0x00000004280e7220 */ /* 0x080fe20000410000 */
[----:B------:R1:W3:Y:S01]  /*e280*/  @P3 MUFU.LG2 R18, R7 ;  /* 0x0000000700123308 */ /* 0x0002e20000000c00 */
        /* <DEDUP_REMOVED lines=56> */
[----:B------:R-:W-:Y:S01]  /*e610*/  FMUL.FTZ R15, R47, R3 ;  /* 0x000000032f0f7220 */ /* 0x000fe20000410000 */
[----:B------:R-:W-:-:S02]  /*e620*/  IMAD.MOV.U32 R4, RZ, RZ, -0x800000 ;  /* 0xff800000ff047424 */ /* 0x000fc400078e00ff */
        /* <DEDUP_REMOVED lines=63> */
.L_x_8233:
        /* <DEDUP_REMOVED lines=10> */
[----:B------:R-:W2:Y:S01]  /*eac0*/  LDL R8, [R1+0x94] ;  /* 0x0000940001087983 */ /* 0x000ea20000100800 */
[----:B------:R-:W-:Y:S05]  /*ead0*/  WARPSYNC.ALL ;  /* 0x0000000000007948 */ /* 0x000fea0003800000 */
[----:B------:R-:W3:Y:S01]  /*eae0*/  S2R R93, SR_SWINHI ;  /* 0x00000000005d7919 */ /* 0x000ee20000002f00 */
[----:B------:R-:W-:Y:S01]  /*eaf0*/  F2FP.F16.F32.PACK_AB R9, R27, R9 ;  /* 0x000000091b09723e */ /* 0x000fe200000000ff */
[----:B------:R-:W-:Y:S01]  /*eb00*/  ULDC.64 UR4, c[0x0][0xcd8] ;  /* 0x0003360000047ab9 */ /* 0x000fe20000000a00 */
        /* <DEDUP_REMOVED lines=16> */
[----:B---3--:R-:W-:Y:S02]  /*ec10*/  MOV R89, R93 ;  /* 0x0000005d00597202 */ /* 0x008fe40000000f00 */
[----:B------:R-:W-:Y:S01]  /*ec20*/  F2FP.F16.F32.PACK_AB R147, R3, R150 ;  /* 0x000000960393723e */ /* 0x000fe200000000ff */
[----:B------:R-:W-:Y:S01]  /*ec30*/  IMAD R3, R226, 0x40, R201 ;  /* 0x00000040e2037824 */ /* 0x000fe200078e02c9 */
[----:B------:R-:W-:Y:S01]  /*ec40*/  BAR.SYNC.DEFER_BLOCKING 0x1, 0x100 ;  /* 0x0044000000007b1d */ /* 0x000fe20000010000 */
[----:B--2---:R-:W-:-:S03]  /*ec50*/  IMAD.WIDE R128, R8, 0x2, R88 ;  /* 0x0000000208807825 */ /* 0x004fc600078e0258 */
[C---:B------:R-:W-:Y:S02]  /*ec60*/  IADD3 R8, P1, R128.reuse, 0x20, RZ ;  /* 0x0000002080087810 */ /* 0x040fe40007f3e0ff */
[----:B------:R-:W-:Y:S02]  /*ec70*/  IADD3 R92, P0, R128, 0x4040, RZ ;  /* 0x00004040805c7810 */ /* 0x000fe40007f1e0ff */
[----:B------:R-:W-:Y:S02]  /*ec80*/  LOP3.LUT R100, R8, 0x380, RZ, 0xc0, !PT ;  /* 0x0000038008647812 */ /* 0x000fe400078ec0ff */
[----:B------:R-:W-:Y:S02]  /*ec90*/  IADD3 R26, P2, R128, 0x40, RZ ;  /* 0x00000040801a7810 */ /* 0x000fe40007f5e0ff */
[----:B------:R-:W-:Y:S02]  /*eca0*/  SHF.R.U64 R100, R100, 0x3, RZ ;  /* 0x0000000364647819 */ /* 0x000fe400000012ff */
[C---:B-----5:R-:W-:Y:S01]  /*ecb0*/  IADD3 R28, P3, R128.reuse, 0x60, RZ ;  /* 0x00000060801c7810 */ /* 0x060fe20007f7e0ff */
[----:B------:R-:W-:Y:S01]  /*ecc0*/  IMAD.X R105, RZ, RZ, R129, P2 ;  /* 0x000000ffff697224 */ /* 0x000fe200010e0681 */
[----:B------:R-:W-:-:S02]  /*ecd0*/  IADD3 R30, P4, R128, 0x4000, RZ ;  /* 0x00004000801e7810 */ /* 0x000fc40007f9e0ff */
[----:B------:R-:W-:Y:S01]  /*ece0*/  LOP3.LUT R100, R100, R8, RZ, 0x3c, !PT ;  /* 0x0000000864647212 */ /* 0x000fe200078e3cff */
[--C-:B------:R-:W-:Y:S01]  /*ecf0*/  IMAD.X R107, RZ, RZ, R129.reuse, P3 ;  /* 0x000000ffff6b7224 */ /* 0x100fe200018e0681 */
[----:B------:R-:W-:Y:S01]  /*ed00*/  LOP3.LUT R8, R92, 0x380, RZ, 0xc0, !PT ;  /* 0x000003805c087812 */ /* 0x000fe200078ec0ff */
[----:B------:R-:W-:Y:S01]  /*ed10*/  IMAD.X R109, RZ, RZ, R129, P4 ;  /* 0x000000ffff6d7224 */ /* 0x000fe200020e0681 */
[----:B------:R-:W-:Y:S02]  /*ed20*/  LOP3.LUT R104, R26, 0x380, RZ, 0xc0, !PT ;  /* 0x000003801a687812 */ /* 0x000fe400078ec0ff */
[----:B------:R-:W-:Y:S02]  /*ed30*/  LOP3.LUT R106, R28, 0x380, RZ, 0xc0, !PT ;  /* 0x000003801c6a7812 */ /* 0x000fe400078ec0ff */
[----:B------:R-:W-:Y:S02]  /*ed40*/  SHF.R.U64 R8, R8, 0x3, RZ ;  /* 0x0000000308087819 */ /* 0x000fe400000012ff */
[----:B------:R-:W-:-:S02]  /*ed50*/  IADD3.X R101, RZ, R129, RZ, P1, !PT ;  /* 0x00000081ff657210 */ /* 0x000fc40000ffe4ff */
[----:B------:R-:W-:Y:S02]  /*ed60*/  IADD3 R120, P4, R128, 0x8040, RZ ;  /* 0x0000804080787810 */ /* 0x000fe40007f9e0ff */
[----:B------:R-:W-:Y:S02]  /*ed70*/  SHF.R.U64 R104, R104, 0x3, RZ ;  /* 0x0000000368687819 */ /* 0x000fe400000012ff */
[----:B------:R-:W-:Y:S01]  /*ed80*/  IADD3 R96, P1, R128, 0x4060, RZ ;  /* 0x0000406080607810 */ /* 0x000fe20007f3e0ff */
[--C-:B------:R-:W-:Y:S01]  /*ed90*/  IMAD.X R121, RZ, RZ, R129.reuse, P4 ;  /* 0x000000ffff797224 */ /* 0x100fe200020e0681 */
[----:B------:R-:W-:Y:S02]  /*eda0*/  SHF.R.U64 R106, R106, 0x3, RZ ;  /* 0x000000036a6a7819 */ /* 0x000fe400000012ff */
[----:B------:R-:W-:Y:S01]  /*edb0*/  IADD3 R99, P2, R128, 0x8000, RZ ;  /* 0x0000800080637810 */ /* 0x000fe20007f5e0ff */
[----:B------:R-:W-:Y:S01]  /*edc0*/  IMAD.X R115, RZ, RZ, R129, P1 ;  /* 0x000000ffff737224 */ /* 0x000fe200008e0681 */
[----:B------:R-:W-:-:S02]  /*edd0*/  LOP3.LUT R112, R8, R92, RZ, 0x3c, !PT ;  /* 0x0000005c08707212 */ /* 0x000fc400078e3cff */
[----:B-1----:R-:W-:Y:S01]  /*ede0*/  IADD3 R32, P5, R128, 0x4020, RZ ;  /* 0x0000402080207810 */ /* 0x002fe20007fbe0ff */
[--C-:B------:R-:W-:Y:S01]  /*edf0*/  IMAD.X R117, RZ, RZ, R129.reuse, P2 ;  /* 0x000000ffff757224 */ /* 0x100fe200010e0681 */
[----:B------:R-:W-:Y:S02]  /*ee00*/  LOP3.LUT R104, R104, R26, RZ, 0x3c, !PT ;  /* 0x0000001a68687212 */ /* 0x000fe400078e3cff */
[----:B------:R-:W-:Y:S01]  /*ee10*/  LOP3.LUT R8, R120, 0x380, RZ, 0xc0, !PT ;  /* 0x0000038078087812 */ /* 0x000fe200078ec0ff */
[----:B------:R-:W-:Y:S01]  /*ee20*/  IMAD.X R111, RZ, RZ, R129, P5 ;  /* 0x000000ffff6f7224 */ /* 0x000fe200028e0681 */
[----:B------:R-:W-:Y:S02]  /*ee30*/  LOP3.LUT R106, R106, R28, RZ, 0x3c, !PT ;  /* 0x0000001c6a6a7212 */ /* 0x000fe400078e3cff */
[----:B------:R-:W-:Y:S02]  /*ee40*/  LOP3.LUT R26, R96, 0x380, RZ, 0xc0, !PT ;  /* 0x00000380601a7812 */ /* 0x000fe400078ec0ff */
[----:B------:R-:W-:-:S02]  /*ee50*/  LOP3.LUT R28, R30, 0x380, RZ, 0xc0, !PT ;  /* 0x000003801e1c7812 */ /* 0x000fc400078ec0ff */
[----:B------:R-:W-:Y:S02]  /*ee60*/  SHF.R.U64 R8, R8, 0x3, RZ ;  /* 0x0000000308087819 */ /* 0x000fe400000012ff */
[----:B------:R-:W-:Y:S02]  /*ee70*/  IADD3 R151, P2, R128, 0xc040, RZ ;  /* 0x0000c04080977810 */ /* 0x000fe40007f5e0ff */
[----:B------:R-:W-:Y:S02]  /*ee80*/  SHF.R.U64 R26, R26, 0x3, RZ ;  /* 0x000000031a1a7819 */ /* 0x000fe400000012ff */
[C---:B------:R-:W-:Y:S01]  /*ee90*/  LOP3.LUT R97, R128.reuse, 0x380, RZ, 0xc0, !PT ;  /* 0x0000038080617812 */ /* 0x040fe200078ec0ff */
[----:B------:R-:W-:Y:S01]  /*eea0*/  IMAD.X R93, RZ, RZ, R129, P2 ;  /* 0x000000ffff5d7224 */ /* 0x000fe200010e0681 */
[----:B------:R-:W-:Y:S02]  /*eeb0*/  IADD3 R122, P5, R128, 0x8060, RZ ;  /* 0x00008060807a7810 */ /* 0x000fe40007fbe0ff */
[----:B------:R-:W-:-:S02]  /*eec0*/  SHF.R.U64 R28, R28, 0x3, RZ ;  /* 0x000000031c1c7819 */ /* 0x000fc400000012ff */
[----:B------:R-:W-:Y:S02]  /*eed0*/  IADD3 R118, P3, R128, 0x8020, RZ ;  /* 0x0000802080767810 */ /* 0x000fe40007f7e0ff */
[----:B------:R-:W-:Y:S02]  /*eee0*/  LOP3.LUT R120, R8, R120, RZ, 0x3c, !PT ;  /* 0x0000007808787212 */ /* 0x000fe400078e3cff */
[----:B------:R-:W-:Y:S01]  /*eef0*/  LOP3.LUT R114, R26, R96, RZ, 0x3c, !PT ;  /* 0x000000601a727212 */ /* 0x000fe200078e3cff */
[----:B------:R-:W-:Y:S01]  /*ef00*/  IMAD.X R119, RZ, RZ, R129, P3 ;  /* 0x000000ffff777224 */ /* 0x000fe200018e0681 */
[----:B------:R-:W-:Y:S02]  /*ef10*/  LOP3.LUT R8, R151, 0x380, RZ, 0xc0, !PT ;  /* 0x0000038097087812 */ /* 0x000fe400078ec0ff */
[----:B------:R-:W-:Y:S02]  /*ef20*/  SHF.R.U64 R97, R97, 0x3, RZ ;  /* 0x0000000361617819 */ /* 0x000fe400000012ff */
[----:B------:R-:W-:-:S02]  /*ef30*/  LOP3.LUT R108, R28, R30, RZ, 0x3c, !PT ;  /* 0x0000001e1c6c7212 */ /* 0x000fc400078e3cff */
[----:B------:R-:W-:Y:S02]  /*ef40*/  LOP3.LUT R26, R122, 0x380, RZ, 0xc0, !PT ;  /* 0x000003807a1a7812 */ /* 0x000fe400078ec0ff */
[----:B------:R-:W-:Y:S02]  /*ef50*/  LOP3.LUT R28, R99, 0x380, RZ, 0xc0, !PT ;  /* 0x00000380631c7812 */ /* 0x000fe400078ec0ff */
[----:B------:R-:W-:Y:S02]  /*ef60*/  LOP3.LUT R30, R118, 0x380, RZ, 0xc0, !PT ;  /* 0x00000380761e7812 */ /* 0x000fe400078ec0ff */
[----:B------:R-:W-:Y:S02]  /*ef70*/  IADD3.X R113, RZ, R129, RZ, P0, !PT ;  /* 0x00000081ff717210 */ /* 0x000fe400007fe4ff */
[C---:B------:R-:W-:Y:S02]  /*ef80*/  IADD3 R124, P0, R128.reuse, 0xc000, RZ ;  /* 0x0000c000807c7810 */ /* 0x040fe40007f1e0ff */
[----:B------:R-:W-:-:S02]  /*ef90*/  IADD3 R126, P1, R128, 0xc020, RZ ;  /* 0x0000c020807e7810 */ /* 0x000fc40007f3e0ff */
[----:B------:R-:W-:Y:S01]  /*efa0*/  IADD3 R162, P3, R128, 0xc060, RZ ;  /* 0x0000c06080a27810 */ /* 0x000fe20007f7e0ff */
[--C-:B------:R-:W-:Y:S01]  /*efb0*/  IMAD.X R125, RZ, RZ, R129.reuse, P0 ;  /* 0x000000ffff7d7224 */ /* 0x100fe200000e0681 */
[----:B------:R-:W-:Y:S01]  /*efc0*/  SHF.R.U64 R8, R8, 0x3, RZ ;  /* 0x0000000308087819 */ /* 0x000fe200000012ff */
[--C-:B------:R-:W-:Y:S01]  /*efd0*/  IMAD.X R127, RZ, RZ, R129.reuse, P1 ;  /* 0x000000ffff7f7224 */ /* 0x100fe200008e0681 */
[----:B------:R-:W-:Y:S01]  /*efe0*/  LOP3.LUT R128, R97, R128, RZ, 0x3c, !PT ;  /* 0x0000008061807212 */ /* 0x000fe200078e3cff */
[----:B------:R-:W-:Y:S01]  /*eff0*/  IMAD.X R97, RZ, RZ, R129, P3 ;  /* 0x000000ffff617224 */ /* 0x000fe200018e0681 */
[----:B------:R-:W-:Y:S02]  /*f000*/  SHF.R.U64 R26, R26, 0x3, RZ ;  /* 0x000000031a1a7819 */ /* 0x000fe400000012ff */
[----:B------:R-:W-:Y:S02]  /*f010*/  SHF.R.U64 R28, R28, 0x3, RZ ;  /* 0x000000031c1c7819 */ /* 0x000fe400000012ff */
[----:B------:R-:W-:-:S02]  /*f020*/  SHF.R.U64 R30, R30, 0x3, RZ ;  /* 0x000000031e1e7819 */ /* 0x000fc400000012ff */
[----:B------:R-:W-:Y:S02]  /*f030*/  LOP3.LUT R92, R8, R151, RZ, 0x3c, !PT ;  /* 0x00000097085c7212 */ /* 0x000fe400078e3cff */
[----:B------:R-:W-:Y:S02]  /*f040*/  LOP3.LUT R110, R32, 0x380, RZ, 0xc0, !PT ;  /* 0x00000380206e7812 */ /* 0x000fe400078ec0ff */
[----:B------:R-:W-:Y:S02]  /*f050*/  LOP3.LUT R122, R26, R122, RZ, 0x3c, !PT ;  /* 0x0000007a1a7a7212 */ /* 0x000fe400078e3cff */
[----:B------:R-:W-:Y:S02]  /*f060*/  MOV R128, R128 ;  /* 0x0000008000807202 */ /* 0x000fe40000000f00 */
[----:B------:R-:W-:Y:S02]  /*f070*/  F2FP.F16.F32.PACK_AB R8, R25, R24 ;  /* 0x000000181908723e */ /* 0x000fe400000000ff */
[----:B------:R-:W-:-:S02]  /*f080*/  LOP3.LUT R116, R28, R99, RZ, 0x3c, !PT ;  /* 0x000000631c747212 */ /* 0x000fc400078e3cff */
[----:B------:R-:W-:Y:S01]  /*f090*/  LOP3.LUT R118, R30, R118, RZ, 0x3c, !PT ;  /* 0x000000761e767212 */ /* 0x000fe200078e3cff */
[----:B------:R1:W-:Y:S01]  /*f0a0*/  STSM.16.M88.4 [R128], R8 ;  /* 0x0000000880007844 */ /* 0x0003e20000000200 */
[----:B------:R-:W-:Y:S02]  /*f0b0*/  LOP3.LUT R26, R162, 0x380, RZ, 0xc0, !PT ;  /* 0x00000380a21a7812 */ /* 0x000fe400078ec0ff */
[----:B------:R-:W-:Y:S02]  /*f0c0*/  LOP3.LUT R28, R124, 0x380, RZ, 0xc0, !PT ;  /* 0x000003807c1c7812 */ /* 0x000fe400078ec0ff */
[----:B------:R-:W-:Y:S02]  /*f0d0*/  LOP3.LUT R30, R126, 0x380, RZ, 0xc0, !PT ;  /* 0x000003807e1e7812 */ /* 0x000fe400078ec0ff */
[----:B------:R-:W-:Y:S02]  /*f0e0*/  SHF.R.U64 R110, R110, 0x3, RZ ;  /* 0x000000036e6e7819 */ /* 0x000fe400000012ff */
[----:B------:R-:W-:-:S02]  /*f0f0*/  SHF.R.U64 R26, R26, 0x3, RZ ;  /* 0x000000031a1a7819 */ /* 0x000fc400000012ff */
[----:B------:R-:W-:Y:S02]  /*f100*/  SHF.R.U64 R28, R28, 0x3, RZ ;  /* 0x000000031c1c7819 */ /* 0x000fe400000012ff */
[----:B------:R-:W-:Y:S02]  /*f110*/  SHF.R.U64 R30, R30, 0x3, RZ ;  /* 0x000000031e1e7819 */ /* 0x000fe400000012ff */
[----:B------:R-:W-:Y:S02]  /*f120*/  MOV R100, R100 ;  /* 0x0000006400647202 */ /* 0x000fe40000000f00 */
[----:B-1----:R-:W-:Y:S02]  /*f130*/  F2FP.F16.F32.PACK_AB R8, R0, R12 ;  /* 0x0000000c0008723e */ /* 0x002fe400000000ff */
[----:B------:R-:W-:Y:S02]  /*f140*/  F2FP.F16.F32.PACK_AB R9, R7, R6 ;  /* 0x000000060709723e */ /* 0x000fe400000000ff */
[----:B------:R-:W-:-:S02]  /*f150*/  F2FP.F16.F32.PACK_AB R10, R37, R36 ;  /* 0x00000024250a723e */ /* 0x000fc400000000ff */
[----:B------:R-:W-:Y:S02]  /*f160*/  F2FP.F16.F32.PACK_AB R11, R39, R38 ;  /* 0x00000026270b723e */ /* 0x000fe400000000ff */
[----:B------:R-:W-:Y:S02]  /*f170*/  F2FP.F16.F32.PACK_AB R12, R41, R14 ;  /* 0x0000000e290c723e */ /* 0x000fe400000000ff */
[----:B------:R-:W-:Y:S01]  /*f180*/  LOP3.LUT R110, R110, R32, RZ, 0x3c, !PT ;  /* 0x000000206e6e7212 */ /* 0x000fe200078e3cff */
[----:B------:R1:W-:Y:S01]  /*f190*/  STSM.16.M88.4 [R100], R8 ;  /* 0x0000000864007844 */ /* 0x0003e20000000200 */
[----:B------:R-:W-:Y:S02]  /*f1a0*/  MOV R104, R104 ;  /* 0x0000006800687202 */ /* 0x000fe40000000f00 */
[----:B------:R-:W-:Y:S02]  /*f1b0*/  F2FP.F16.F32.PACK_AB R14, R45, R160 ;  /* 0x000000a02d0e723e */ /* 0x000fe400000000ff */
[----:B------:R-:W-:-:S02]  /*f1c0*/  LOP3.LUT R96, R26, R162, RZ, 0x3c, !PT ;  /* 0x000000a21a607212 */ /* 0x000fc400078e3cff */
[----:B------:R-:W-:Y:S01]  /*f1d0*/  LOP3.LUT R124, R28, R124, RZ, 0x3c, !PT ;  /* 0x0000007c1c7c7212 */ /* 0x000fe200078e3cff */
[----:B------:R2:W-:Y:S01]  /*f1e0*/  STSM.16.M88.4 [R104], R12 ;  /* 0x0000000c68007844 */ /* 0x0005e20000000200 */
[----:B------:R-:W-:Y:S02]  /*f1f0*/  LOP3.LUT R126, R30, R126, RZ, 0x3c, !PT ;  /* 0x0000007e1e7e7212 */ /* 0x000fe400078e3cff */
[----:B------:R-:W-:Y:S02]  /*f200*/  MOV R106, R106 ;  /* 0x0000006a006a7202 */ /* 0x000fe40000000f00 */
[----:B------:R-:W-:Y:S02]  /*f210*/  F2FP.F16.F32.PACK_AB R24, R49, R161 ;  /* 0x000000a13118723e */ /* 0x000fe400000000ff */
[----:B------:R-:W-:Y:S02]  /*f220*/  F2FP.F16.F32.PACK_AB R25, R51, R50 ;  /* 0x000000323319723e */ /* 0x000fe400000000ff */
[----:B------:R-:W-:-:S02]  /*f230*/  F2FP.F16.F32.PACK_AB R26, R53, R163 ;  /* 0x000000a3351a723e */ /* 0x000fc400000000ff */
[----:B------:R-:W-:Y:S02]  /*f240*/  MOV R108, R108 ;  /* 0x0000006c006c7202 */ /* 0x000fe40000000f00 */
[----:B------:R-:W-:Y:S01]  /*f250*/  F2FP.F16.F32.PACK_AB R28, R57, R164 ;  /* 0x000000a4391c723e */ /* 0x000fe200000000ff */
[----:B------:R-:W-:Y:S01]  /*f260*/  STSM.16.M88.4 [R106], R24 ;  /* 0x000000186a007844 */ /* 0x000fe20000000200 */
[----:B------:R-:W-:Y:S02]  /*f270*/  F2FP.F16.F32.PACK_AB R30, R61, R165 ;  /* 0x000000a53d1e723e */ /* 0x000fe400000000ff */
[----:B------:R-:W-:Y:S02]  /*f280*/  MOV R110, R110 ;  /* 0x0000006e006e7202 */ /* 0x000fe40000000f00 */
[----:B-1----:R-:W-:Y:S01]  /*f290*/  F2FP.F16.F32.PACK_AB R8, R65, R166 ;  /* 0x000000a64108723e */ /* 0x002fe200000000ff */
[----:B------:R-:W-:Y:S01]  /*f2a0*/  STSM.16.M88.4 [R108], R28 ;  /* 0x0000001c6c007844 */ /* 0x000fe20000000200 */
[----:B------:R-:W-:-:S02]  /*f2b0*/  F2FP.F16.F32.PACK_AB R9, R67, R66 ;  /* 0x000000424309723e */ /* 0x000fc400000000ff */
[----:B------:R-:W-:Y:S02]  /*f2c0*/  F2FP.F16.F32.PACK_AB R10, R69, R167 ;  /* 0x000000a7450a723e */ /* 0x000fe400000000ff */
[----:B------:R-:W-:Y:S02]  /*f2d0*/  F2FP.F16.F32.PACK_AB R11, R71, R70 ;  /* 0x00000046470b723e */ /* 0x000fe400000000ff */
[----:B------:R-:W-:Y:S02]  /*f2e0*/  MOV R112, R112 ;  /* 0x0000007000707202 */ /* 0x000fe40000000f00 */
[----:B--2---:R-:W-:Y:S01]  /*f2f0*/  F2FP.F16.F32.PACK_AB R12, R73, R168 ;  /* 0x000000a8490c723e */ /* 0x004fe200000000ff */
[----:B------:R1:W-:Y:S01]  /*f300*/  STSM.16.M88.4 [R110], R8 ;  /* 0x000000086e007844 */ /* 0x0003e20000000200 */
[----:B------:R-:W-:Y:S02]  /*f310*/  F2FP.F16.F32.PACK_AB R13, R75, R74 ;  /* 0x0000004a4b0d723e */ /* 0x000fe400000000ff */
[----:B------:R-:W-:-:S02]  /*f320*/  F2FP.F16.F32.PACK_AB R14, R77, R169 ;  /* 0x000000a94d0e723e */ /* 0x000fc400000000ff */
[----:B------:R-:W-:Y:S02]  /*f330*/  F2FP.F16.F32.PACK_AB R15, R79, R78 ;  /* 0x0000004e4f0f723e */ /* 0x000fe400000000ff */
[----:B------:R-:W-:Y:S02]  /*f340*/  MOV R114, R114 ;  /* 0x0000007200727202 */ /* 0x000fe40000000f00 */
[----:B------:R-:W-:Y:S01]  /*f350*/  F2FP.F16.F32.PACK_AB R36, R81, R170 ;  /* 0x000000aa5124723e */ /* 0x000fe200000000ff */
[----:B------:R2:W-:Y:S01]  /*f360*/  STSM.16.M88.4 [R112], R12 ;  /* 0x0000000c70007844 */ /* 0x0005e20000000200 */
[----:B------:R-:W-:Y:S02]  /*f370*/  F2FP.F16.F32.PACK_AB R37, R83, R82 ;  /* 0x000000525325723e */ /* 0x000fe400000000ff */
[----:B------:R-:W-:Y:S02]  /*f380*/  F2FP.F16.F32.PACK_AB R38, R85, R171 ;  /* 0x000000ab5526723e */ /* 0x000fe400000000ff */
[----:B------:R-:W-:-:S02]  /*f390*/  F2FP.F16.F32.PACK_AB R39, R87, R86 ;  /* 0x000000565727723e */ /* 0x000fc400000000ff */
[----:B------:R-:W-:Y:S02]  /*f3a0*/  MOV R116, R116 ;  /* 0x0000007400747202 */ /* 0x000fe40000000f00 */
[----:B------:R-:W-:Y:S01]  /*f3b0*/  F2FP.F16.F32.PACK_AB R49, R91, R90 ;  /* 0x0000005a5b31723e */ /* 0x000fe200000000ff */
[----:B------:R-:W-:Y:S01]  /*f3c0*/  STSM.16.M88.4 [R114], R36 ;  /* 0x0000002472007844 */ /* 0x000fe20000000200 */
[----:B------:R-:W-:Y:S02]  /*f3d0*/  F2FP.F16.F32.PACK_AB R50, R64, R173 ;  /* 0x000000ad4032723e */ /* 0x000fe400000000ff */
[----:B------:R-:W-:Y:S02]  /*f3e0*/  F2FP.F16.F32.PACK_AB R51, R95, R94 ;  /* 0x0000005e5f33723e */ /* 0x000fe400000000ff */
[----:B------:R-:W-:Y:S02]  /*f3f0*/  MOV R118, R118 ;  /* 0x0000007600767202 */ /* 0x000fe40000000f00 */
[----:B------:R-:W-:Y:S01]  /*f400*/  F2FP.F16.F32.PACK_AB R64, R84, R174 ;  /* 0x000000ae5440723e */ /* 0x000fe200000000ff */
[----:B------:R-:W-:Y:S01]  /*f410*/  STSM.16.M88.4 [R116], R48 ;  /* 0x0000003074007844 */ /* 0x000fe20000000200 */
[----:B------:R-:W-:-:S02]  /*f420*/  F2FP.F16.F32.PACK_AB R65, R20, R98 ;  /* 0x000000621441723e */ /* 0x000fc400000000ff */
[----:B------:R-:W-:Y:S02]  /*f430*/  F2FP.F16.F32.PACK_AB R66, R152, R175 ;  /* 0x000000af9842723e */ /* 0x000fe400000000ff */
[----:B------:R-:W-:Y:S02]  /*f440*/  F2FP.F16.F32.PACK_AB R67, R103, R102 ;  /* 0x000000666743723e */ /* 0x000fe400000000ff */
[----:B------:R-:W-:Y:S02]  /*f450*/  MOV R120, R120 ;  /* 0x0000007800787202 */ /* 0x000fe40000000f00 */
[----:B-1----:R-:W-:Y:S01]  /*f460*/  F2FP.F16.F32.PACK_AB R8, R153, R176 ;  /* 0x000000b09908723e */ /* 0x002fe200000000ff */
[----:B------:R-:W-:Y:S01]  /*f470*/  STSM.16.M88.4 [R118], R64 ;  /* 0x0000004076007844 */ /* 0x000fe20000000200 */
[----:B------:R-:W-:Y:S02]  /*f480*/  F2FP.F16.F32.PACK_AB R9, R40, R21 ;  /* 0x000000152809723e */ /* 0x000fe400000000ff */
[----:B------:R-:W-:-:S02]  /*f490*/  F2FP.F16.F32.PACK_AB R10, R154, R177 ;  /* 0x000000b19a0a723e */ /* 0x000fc400000000ff */
[----:B------:R-:W-:Y:S02]  /*f4a0*/  F2FP.F16.F32.PACK_AB R11, R44, R43 ;  /* 0x0000002b2c0b723e */ /* 0x000fe400000000ff */
[----:B------:R-:W-:Y:S02]  /*f4b0*/  IADD3.X R123, RZ, R129, RZ, P5, !PT ;  /* 0x00000081ff7b7210 */ /* 0x000fe40002ffe4ff */
[----:B--2---:R-:W-:Y:S01]  /*f4c0*/  F2FP.F16.F32.PACK_AB R12, R155, R178 ;  /* 0x000000b29b0c723e */ /* 0x004fe200000000ff */
[----:B------:R1:W-:Y:S01]  /*f4d0*/  STSM.16.M88.4 [R120], R8 ;  /* 0x0000000878007844 */ /* 0x0003e20000000200 */
[----:B------:R-:W-:Y:S02]  /*f4e0*/  MOV R122, R122 ;  /* 0x0000007a007a7202 */ /* 0x000fe40000000f00 */
        /* <DEDUP_REMOVED lines=9> */
[----:B------:R-:W-:Y:S02]  /*f580*/  ISETP.NE.U32.AND P0, PT, RZ, UR4, PT ;  /* 0x00000004ff007c0c */ /* 0x000fe4000bf05070 */
[----:B-1----:R-:W-:Y:S01]  /*f590*/  IADD3 R8, P1, R231, UR4, RZ ;  /* 0x00000004e7087c10 */ /* 0x002fe2000ff3e0ff */
[----:B------:R2:W-:Y:S01]  /*f5a0*/  STSM.16.M88.4 [R124], R24 ;  /* 0x000000187c007844 */ /* 0x0005e20000000200 */
[----:B------:R-:W-:Y:S02]  /*f5b0*/  MOV R126, R126 ;  /* 0x0000007e007e7202 */ /* 0x000fe40000000f00 */
[----:B------:R-:W-:Y:S02]  /*f5c0*/  F2FP.F16.F32.PACK_AB R28, R159, R182 ;  /* 0x000000b69f1c723e */ /* 0x000fe400000000ff */
[----:B------:R-:W-:Y:S02]  /*f5d0*/  F2FP.F16.F32.PACK_AB R29, R131, R130 ;  /* 0x00000082831d723e */ /* 0x000fe400000000ff */
[----:B------:R-:W-:-:S02]  /*f5e0*/  F2FP.F16.F32.PACK_AB R30, R133, R132 ;  /* 0x00000084851e723e */ /* 0x000fc400000000ff */
[----:B------:R-:W-:Y:S02]  /*f5f0*/  F2FP.F16.F32.PACK_AB R31, R135, R134 ;  /* 0x00000086871f723e */ /* 0x000fe400000000ff */
[----:B------:R-:W-:Y:S02]  /*f600*/  MOV R92, R92 ;  /* 0x0000005c005c7202 */ /* 0x000fe40000000f00 */
[----:B------:R-:W-:Y:S01]  /*f610*/  MOV R96, R96 ;  /* 0x0000006000607202 */ /* 0x000fe20000000f00 */
[----:B------:R2:W-:Y:S01]  /*f620*/  STSM.16.M88.4 [R126], R28 ;  /* 0x0000001c7e007844 */ /* 0x0005e20000000200 */
[----:B------:R-:W-:Y:S02]  /*f630*/  ISETP.NE.AND.EX P0, PT, RZ, UR5, PT, P0 ;  /* 0x00000005ff007c0c */ /* 0x000fe4000bf05300 */
[----:B------:R-:W-:Y:S01]  /*f640*/  IADD3.X R9, R232, UR5, RZ, P1, !PT ;  /* 0x00000005e8097c10 */ /* 0x000fe20008ffe4ff */
[----:B------:R-:W-:Y:S01]  /*f650*/  ULDC.64 UR4, c[0x0][0xce0] ;  /* 0x0003380000047ab9 */ /* 0x000fe20000000a00 */
[----:B------:R2:W-:Y:S01]  /*f660*/  STSM.16.M88.4 [R92], R136 ;  /* 0x000000885c007844 */ /* 0x0005e20000000200 */
[----:B------:R-:W-:Y:S01]  /*f670*/  ISETP.NE.U32.AND P1, PT, RZ, UR4, PT ;  /* 0x00000004ff007c0c */ /* 0x000fe2000bf25070 */
[----:B------:R-:W-:Y:S01]  /*f680*/  IMAD.WIDE R88, R3, 0x2, R88 ;  /* 0x0000000203587825 */ /* 0x000fe200078e0258 */
[----:B------:R-:W-:Y:S01]  /*f690*/  MOV R20, RZ ;  /* 0x000000ff00147202 */ /* 0x000fe20000000f00 */
[----:B------:R2:W-:Y:S01]  /*f6a0*/  STSM.16.M88.4 [R96], R144 ;  /* 0x0000009060007844 */ /* 0x0005e20000000200 */
[----:B------:R-:W-:Y:S01]  /*f6b0*/  BAR.SYNC.DEFER_BLOCKING 0x1, 0x100 ;  /* 0x0044000000007b1d */ /* 0x000fe20000010000 */
[----:B------:R-:W-:-:S13]  /*f6c0*/  ISETP.NE.AND.EX P1, PT, RZ, UR5, PT, P1 ;  /* 0x00000005ff007c0c */ /* 0x000fda000bf25310 */
[----:B------:R-:W-:Y:S01]  /*f6d0*/  @P1 IADD3 R6, P2, R231, UR4, RZ ;  /* 0x00000004e7061c10 */ /* 0x000fe2000ff5e0ff */
[----:B------:R-:W-:Y:S02]  /*f6e0*/  ULDC UR4, c[0x0][0xb88] ;  /* 0x0002e20000047ab9 */ /* 0x000fe40000000800 */
[----:B------:R-:W-:Y:S01]  /*f6f0*/  IMAD.U32 R3, RZ, RZ, UR4 ;  /* 0x00000004ff037e24 */ /* 0x000fe2000f8e00ff */
[----:B------:R-:W-:Y:S01]  /*f700*/  @P1 IADD3.X R7, R232, UR5, RZ, P2, !PT ;  /* 0x00000005e8071c10 */ /* 0x000fe200097fe4ff */
[----:B------:R2:W5:Y:S01]  /*f710*/  @P0 LDG.E R20, desc[UR60][R8.64] ;  /* 0x0000003c08140981 */ /* 0x000562000c1e1900 */
[----:B------:R-:W-:-:S03]  /*f720*/  IADD3 R11, P4, R88, 0x1000, RZ ;  /* 0x00001000580b7810 */ /* 0x000fc60007f9e0ff */
[----:B------:R2:W5:Y:S01]  /*f730*/  @P1 LDG.E R3, desc[UR60][R6.64] ;  /* 0x0000003c06031981 */ /* 0x000562000c1e1900 */
[----:B------:R-:W-:Y:S09]  /*f740*/  @P1 BRA `(.L_x_8293) ;  /* 0x0000000000101947 */ /* 0x000ff20003800000 */
[----:B------:R-:W-:Y:S05]  /*f750*/  @!P0 BRA `(.L_x_8293) ;  /* 0x00000000000c8947 */ /* 0x000fea0003800000 */
[----:B------:R-:W3:Y:S04]  /*f760*/  LDG.E R0, desc[UR60][R8.64] ;  /* 0x0000003c08007981 */ /* 0x000ee8000c1e1900 */
[----:B-----5:R-:W3:Y:S02]  /*f770*/  LDG.E R3, desc[UR60][R8.64+0x4] ;  /* 0x0000043c08037981 */ /* 0x020ee4000c1e1900 */
[----:B---3--:R-:W-:-:S07]  /*f780*/  IMAD.IADD R3, R3, 0x1, -R0 ;  /* 0x0000000103037824 */ /* 0x008fce00078e0a00 */
.L_x_8293:
[----:B------:R-:W3:Y:S01]  /*f790*/  LDL.LU R0, [R1+0x84] ;  /* 0x0000840001007983 */ /* 0x000ee20000300800 */
[----:B--2---:R-:W-:Y:S01]  /*f7a0*/  LOP3.LUT R8, R11, 0x380, RZ, 0xc0, !PT ;  /* 0x000003800b087812 */ /* 0x004fe200078ec0ff */
[----:B------:R-:W-:Y:S02]  /*f7b0*/  ULDC.64 UR4, c[0x0][0xc70] ;  /* 0x00031c0000047ab9 */ /* 0x000fe40000000a00 */
[----:B------:R-:W2:Y:S01]  /*f7c0*/  LDL R14, [R1+0x90] ;  /* 0x00009000010e7983 */ /* 0x000ea20000100800 */
[----:B------:R-:W-:Y:S02]  /*f7d0*/  SHF.R.U64 R8, R8, 0x3, RZ ;  /* 0x0000000308087819 */ /* 0x000fe400000012ff */
[----:B------:R-:W-:Y:S02]  /*f7e0*/  SHF.R.S32.HI R32, RZ, 0x1f, R230 ;  /* 0x0000001fff207819 */ /* 0x000fe400000114e6 */
[----:B------:R-:W-:Y:S02]  /*f7f0*/  LOP3.LUT R8, R8, R11, RZ, 0x3c, !PT ;  /* 0x0000000b08087212 */ /* 0x000fe400078e3cff */
[----:B-----5:R-:W-:Y:S01]  /*f800*/  SHF.R.S32.HI R21, RZ, 0x1f, R20 ;  /* 0x0000001fff157819 */ /* 0x020fe20000011414 */
[----:B------:R-:W-:Y:S01]  /*f810*/  IMAD R7, R32, UR4, RZ ;  /* 0x0000000420077c24 */ /* 0x000fe2000f8e02ff */
[----:B------:R-:W-:-:S02]  /*f820*/  SEL R233, R233, RZ, !P0 ;  /* 0x000000ffe9e97207 */ /* 0x000fc40004000000 */
[----:B------:R-:W-:Y:S01]  /*f830*/  IADD3 R13, P5, R88, 0x2000, RZ ;  /* 0x00002000580d7810 */ /* 0x000fe20007fbe0ff */
[----:B------:R-:W-:Y:S01]  /*f840*/  IMAD R9, R230, UR5, R7 ;  /* 0x00000005e6097c24 */ /* 0x000fe2000f8e0207 */
[----:B------:R-:W-:Y:S01]  /*f850*/  IADD3 R37, P2, R88, 0x5000, RZ ;  /* 0x0000500058257810 */ /* 0x000fe20007f5e0ff */
[----:B------:R-:W-:Y:S01]  /*f860*/  IMAD.WIDE.U32 R6, R230, UR4, R20 ;  /* 0x00000004e6067c25 */ /* 0x000fe2000f8e0014 */
[----:B------:R-:W-:Y:S01]  /*f870*/  ULDC.64 UR4, c[0x0][0xc78] ;  /* 0x00031e0000047ab9 */ /* 0x000fe20000000a00 */
[----:B------:R-:W-:Y:S02]  /*f880*/  IADD3 R29, P1, R88, 0x4000, RZ ;  /* 0x00004000581d7810 */ /* 0x000fe40007f3e0ff */
[----:B------:R-:W-:Y:S01]  /*f890*/  IMAD.IADD R7, R7, 0x1, R9 ;  /* 0x0000000107077824 */ /* 0x000fe200078e0209 */
[----:B------:R-:W-:Y:S02]  /*f8a0*/  LOP3.LUT R12, R13, 0x380, RZ, 0xc0, !PT ;  /* 0x000003800d0c7812 */ /* 0x000fe400078ec0ff */
[----:B------:R-:W-:Y:S01]  /*f8b0*/  LOP3.LUT R36, R37, 0x380, RZ, 0xc0, !PT ;  /* 0x0000038025247812 */ /* 0x000fe200078ec0ff */
[----:B------:R-:W-:Y:S01]  /*f8c0*/  IMAD.WIDE.U32 R6, R233, UR4, R6 ;  /* 0x00000004e9067c25 */ /* 0x000fe2000f8e0006 */
[----:B------:R-:W-:-:S02]  /*f8d0*/  LOP3.LUT R28, R29, 0x380, RZ, 0xc0, !PT ;  /* 0x000003801d1c7812 */ /* 0x000fc400078ec0ff */
[----:B------:R-:W-:Y:S02]  /*f8e0*/  SHF.R.U64 R12, R12, 0x3, RZ ;  /* 0x000000030c0c7819 */ /* 0x000fe400000012ff */
[----:B------:R-:W-:Y:S02]  /*f8f0*/  SHF.R.U64 R36, R36, 0x3, RZ ;  /* 0x0000000324247819 */ /* 0x000fe400000012ff */
[----:B------:R-:W-:Y:S02]  /*f900*/  SHF.R.U64 R28, R28, 0x3, RZ ;  /* 0x000000031c1c7819 */ /* 0x000fe400000012ff */
[----:B------:R-:W-:Y:S01]  /*f910*/  LOP3.LUT R12, R12, R13, RZ, 0x3c, !PT ;  /* 0x0000000d0c0c7212 */ /* 0x000fe200078e3cff */
[----:B------:R-:W-:Y:S01]  /*f920*/  IMAD.X R13, RZ, RZ, R89, P5 ;  /* 0x000000ffff0d7224 */ /* 0x000fe200028e0659 */
[----:B------:R-:W-:Y:S02]  /*f930*/  LOP3.LUT R36, R36, R37, RZ, 0x3c, !PT ;  /* 0x0000002524247212 */ /* 0x000fe400078e3cff */
[----:B------:R-:W-:-:S02]  /*f940*/  IADD3 R49, P5, R88, 0x8000, RZ ;  /* 0x0000800058317810 */ /* 0x000fc40007fbe0ff */
[----:B------:R-:W-:Y:S02]  /*f950*/  IADD3.X R37, RZ, R89, RZ, P2, !PT ;  /* 0x00000059ff257210 */ /* 0x000fe400017fe4ff */
[----:B------:R-:W-:Y:S01]  /*f960*/  LOP3.LUT R28, R28, R29, RZ, 0x3c, !PT ;  /* 0x0000001d1c1c7212 */ /* 0x000fe200078e3cff */
[----:B------:R-:W-:Y:S01]  /*f970*/  IMAD.X R29, RZ, RZ, R89, P1 ;  /* 0x000000ffff1d7224 */ /* 0x000fe200008e0659 */
[C---:B------:R-:W-:Y:S02]  /*f980*/  IADD3 R61, P2, R88.reuse, 0xb000, RZ ;  /* 0x0000b000583d7810 */ /* 0x040fe40007f5e0ff */
[----:B------:R-:W-:Y:S02]  /*f990*/  IADD3 R57, P1, R88, 0xa000, RZ ;  /* 0x0000a00058397810 */ /* 0x000fe40007f3e0ff */
[----:B------:R-:W-:Y:S02]  /*f9a0*/  LOP3.LUT R48, R49, 0x380, RZ, 0xc0, !PT ;  /* 0x0000038031307812 */ /* 0x000fe400078ec0ff */
[----:B------:R-:W-:-:S02]  /*f9b0*/  LOP3.LUT R60, R61, 0x380, RZ, 0xc0, !PT ;  /* 0x000003803d3c7812 */ /* 0x000fc400078ec0ff */
[----:B------:R-:W-:Y:S02]  /*f9c0*/  LOP3.LUT R56, R57, 0x380, RZ, 0xc0, !PT ;  /* 0x0000038039387812 */ /* 0x000fe400078ec0ff */
[----:B------:R-:W-:Y:S02]  /*f9d0*/  SHF.R.U64 R48, R48, 0x3, RZ ;  /* 0x0000000330307819 */ /* 0x000fe400000012ff */
[----:B------:R-:W-:Y:S02]  /*f9e0*/  SHF.R.U64 R60, R60, 0x3, RZ ;  /* 0x000000033c3c7819 */ /* 0x000fe400000012ff */
[----:B------:R-:W-:Y:S02]  /*f9f0*/  SHF.R.U64 R56, R56, 0x3, RZ ;  /* 0x0000000338387819 */ /* 0x000fe400000012ff */
[----:B------:R-:W-:Y:S01]  /*fa00*/  LOP3.LUT R48, R48, R49, RZ, 0x3c, !PT ;  /* 0x0000003130307212 */ /* 0x000fe200078e3cff */
[--C-:B------:R-:W-:Y:S01]  /*fa10*/  IMAD.X R49, RZ, RZ, R89.reuse, P5 ;  /* 0x000000ffff317224 */ /* 0x100fe200028e0659 */
[----:B------:R-:W-:Y:S01]  /*fa20*/  LOP3.LUT R60, R60, R61, RZ, 0x3c, !PT ;  /* 0x0000003d3c3c7212 */ /* 0x000fe200078e3cff */
[----:B------:R-:W-:Y:S01]  /*fa30*/  IMAD.X R61, RZ, RZ, R89, P2 ;  /* 0x000000ffff3d7224 */ /* 0x000fe200010e0659 */
[----:B------:R-:W-:-:S02]  /*fa40*/  IADD3 R73, P5, R88, 0xe000, RZ ;  /* 0x0000e00058497810 */ /* 0x000fc40007fbe0ff */
[----:B------:R-:W-:Y:S01]  /*fa50*/  LOP3.LUT R56, R56, R57, RZ, 0x3c, !PT ;  /* 0x0000003938387212 */ /* 0x000fe200078e3cff */
[----:B------:R-:W-:Y:S01]  /*fa60*/  IMAD.X R57, RZ, RZ, R89, P1 ;  /* 0x000000ffff397224 */ /* 0x000fe200008e0659 */
[----:B------:R-:W-:-:S04]  /*fa70*/  LOP3.LUT R72, R73, 0x380, RZ, 0xc0, !PT ;  /* 0x0000038049487812 */ /* 0x000fc800078ec0ff */
[----:B------:R-:W-:-:S04]  /*fa80*/  SHF.R.U64 R72, R72, 0x3, RZ ;  /* 0x0000000348487819 */ /* 0x000fc800000012ff */
[----:B------:R-:W-:Y:S01]  /*fa90*/  LOP3.LUT R72, R72, R73, RZ, 0x3c, !PT ;  /* 0x0000004948487212 */ /* 0x000fe200078e3cff */
[----:B------:R-:W-:Y:S01]  /*faa0*/  IMAD.X R73, RZ, RZ, R89, P5 ;  /* 0x000000ffff497224 */ /* 0x000fe200028e0659 */
[--C-:B------:R-:W-:Y:S01]  /*fab0*/  SHF.R.S32.HI R81, RZ, 0x1f, R201.reuse ;  /* 0x0000001fff517819 */ /* 0x100fe200000114c9 */
[----:B------:R-:W-:Y:S02]  /*fac0*/  IMAD.MOV.U32 R80, RZ, RZ, R201 ;  /* 0x000000ffff507224 */ /* 0x000fe400078e00c9 */
[----:B------:R-:W-:Y:S01]  /*fad0*/  IMAD R85, R236, -0x80, R3 ;  /* 0xffffff80ec557824 */ /* 0x000fe200078e0203 */
[----:B------:R-:W-:Y:S01]  /*fae0*/  SHF.R.S32.HI R227, RZ, 0x1f, R226 ;  /* 0x0000001fffe37819 */ /* 0x000fe200000114e2 */
[----:B------:R-:W-:Y:S01]  /*faf0*/  VIADD R82, R226, 0x20 ;  /* 0x00000020e2527836 */ /* 0x000fe20000000000 */
[----:B------:R-:W-:Y:S01]  /*fb00*/  BSSY B1, `(.L_x_8294) ;  /* 0x0000084000017945 */ /* 0x000fe20003800000 */
[----:B---3--:R-:W-:Y:S02]  /*fb10*/  SEL R0, R0, RZ, !P0 ;  /* 0x000000ff00007207 */ /* 0x008fe40004000000 */
[----:B------:R-:W-:-:S02]  /*fb20*/  IADD3 R25, P0, R88, 0x3000, RZ ;  /* 0x0000300058197810 */ /* 0x000fc40007f1e0ff */
[----:B--2---:R-:W-:Y:S01]  /*fb30*/  LEA R11, R236, R14, 0x7 ;  /* 0x0000000eec0b7211 */ /* 0x004fe200078e38ff */
[----:B------:R-:W-:Y:S01]  /*fb40*/  IMAD R10, R0, UR4, RZ ;  /* 0x00000004000a7c24 */ /* 0x000fe2000f8e02ff */
[----:B------:R-:W1:Y:S01]  /*fb50*/  S2R R14, SR_TID.X ;  /* 0x00000000000e7919 */ /* 0x000e620000002100 */
[----:B------:R-:W-:Y:S02]  /*fb60*/  LOP3.LUT R24, R25, 0x380, RZ, 0xc0, !PT ;  /* 0x0000038019187812 */ /* 0x000fe400078ec0ff */
[----:B------:R-:W-:Y:S01]  /*fb70*/  IMAD R10, R233, UR5, R10 ;  /* 0x00000005e90a7c24 */ /* 0x000fe2000f8e020a */
[----:B------:R-:W-:Y:S01]  /*fb80*/  SHF.R.S32.HI R9, RZ, 0x1f, R11 ;  /* 0x0000001fff097819 */ /* 0x000fe2000001140b */
[----:B------:R-:W-:Y:S01]  /*fb90*/  ULDC.64 UR4, c[0x0][0xc40] ;  /* 0x0003100000047ab9 */ /* 0x000fe20000000a00 */
[----:B------:R-:W-:Y:S02]  /*fba0*/  IADD3 R6, P3, R11, R6, RZ ;  /* 0x000000060b067210 */ /* 0x000fe40007f7e0ff */
[----:B------:R-:W-:-:S02]  /*fbb0*/  SHF.R.U64 R24, R24, 0x3, RZ ;  /* 0x0000000318187819 */ /* 0x000fc400000012ff */
[----:B------:R-:W-:Y:S02]  /*fbc0*/  IADD3.X R9, R9, R7, R10, P3, !PT ;  /* 0x0000000709097210 */ /* 0x000fe40001ffe40a */
[----:B------:R-:W-:Y:S02]  /*fbd0*/  LEA R58, P3, R6, UR4, 0x2 ;  /* 0x00000004063a7c11 */ /* 0x000fe4000f8610ff */
[----:B------:R-:W-:Y:S01]  /*fbe0*/  LOP3.LUT R24, R24, R25, RZ, 0x3c, !PT ;  /* 0x0000001918187212 */ /* 0x000fe200078e3cff */
[----:B------:R-:W-:Y:S01]  /*fbf0*/  IMAD.X R25, RZ, RZ, R89, P0 ;  /* 0x000000ffff197224 */ /* 0x000fe200000e0659 */
[----:B------:R-:W-:Y:S01]  /*fc00*/  LEA.HI.X R59, R6, UR5, R9, 0x2, P3 ;  /* 0x00000005063b7c11 */ /* 0x000fe200098f1409 */
[----:B------:R-:W-:Y:S01]  /*fc10*/  IMAD.X R9, RZ, RZ, R89, P4 ;  /* 0x000000ffff097224 */ /* 0x000fe200020e0659 */
[C---:B------:R-:W-:Y:S01]  /*fc20*/  IADD3 R53, P0, R88.reuse, 0x9000, RZ ;  /* 0x0000900058357810 */ /* 0x040fe20007f1e0ff */
[----:B------:R-:W-:Y:S01]  /*fc30*/  VIADD R6, R11, 0x8 ;  /* 0x000000080b067836 */ /* 0x000fe20000000000 */
[C---:B------:R-:W-:Y:S01]  /*fc40*/  IADD3 R41, P3, R88.reuse, 0x6000, RZ ;  /* 0x0000600058297810 */ /* 0x040fe20007f7e0ff */
[----:B------:R-:W-:Y:S01]  /*fc50*/  ULDC.64 UR4, c[0x0][0xba0] ;  /* 0x0002e80000047ab9 */ /* 0x000fe20000000a00 */
[----:B------:R-:W-:-:S02]  /*fc60*/  IADD3 R45, P4, R88, 0x7000, RZ ;  /* 0x00007000582d7810 */ /* 0x000fc40007f9e0ff */
[----:B------:R-:W-:Y:S02]  /*fc70*/  LOP3.LUT R52, R53, 0x380, RZ, 0xc0, !PT ;  /* 0x0000038035347812 */ /* 0x000fe400078ec0ff */
[----:B------:R-:W-:Y:S02]  /*fc80*/  LOP3.LUT R40, R41, 0x380, RZ, 0xc0, !PT ;  /* 0x0000038029287812 */ /* 0x000fe400078ec0ff */
[----:B------:R-:W-:Y:S02]  /*fc90*/  LOP3.LUT R44, R45, 0x380, RZ, 0xc0, !PT ;  /* 0x000003802d2c7812 */ /* 0x000fe400078ec0ff */
[----:B------:R-:W-:Y:S01]  /*fca0*/  SHF.R.U64 R52, R52, 0x3, RZ ;  /* 0x0000000334347819 */ /* 0x000fe200000012ff */
[----:B-1----:R-:W-:Y:S01]  /*fcb0*/  VIADD R15, R14, 0xffffff80 ;  /* 0xffffff800e0f7836 */ /* 0x002fe20000000000 */
[----:B------:R-:W-:Y:S02]  /*fcc0*/  SHF.R.U64 R40, R40, 0x3, RZ ;  /* 0x0000000328287819 */ /* 0x000fe400000012ff */
[----:B------:R-:W-:-:S02]  /*fcd0*/  SHF.R.U64 R44, R44, 0x3, RZ ;  /* 0x000000032c2c7819 */ /* 0x000fc400000012ff */
[----:B------:R-:W-:Y:S02]  /*fce0*/  SHF.R.S32.HI R14, RZ, 0x1f, R15 ;  /* 0x0000001fff0e7819 */ /* 0x000fe4000001140f */
[----:B------:R-:W-:Y:S01]  /*fcf0*/  LOP3.LUT R52, R52, R53, RZ, 0x3c, !PT ;  /* 0x0000003534347212 */ /* 0x000fe200078e3cff */
[--C-:B------:R-:W-:Y:S01]  /*fd00*/  IMAD.X R53, RZ, RZ, R89.reuse, P0 ;  /* 0x000000ffff357224 */ /* 0x100fe200000e0659 */
[----:B------:R-:W-:Y:S02]  /*fd10*/  LEA.HI R14, R14, R15, RZ, 0x7 ;  /* 0x0000000f0e0e7211 */ /* 0x000fe400078f38ff */
[----:B------:R-:W-:Y:S01]  /*fd20*/  LOP3.LUT R40, R40, R41, RZ, 0x3c, !PT ;  /* 0x0000002928287212 */ /* 0x000fe200078e3cff */
[--C-:B------:R-:W-:Y:S01]  /*fd30*/  IMAD.X R41, RZ, RZ, R89.reuse, P3 ;  /* 0x000000ffff297224 */ /* 0x100fe200018e0659 */
[----:B------:R-:W-:Y:S02]  /*fd40*/  LOP3.LUT R14, R14, 0xffffff80, RZ, 0xc0, !PT ;  /* 0xffffff800e0e7812 */ /* 0x000fe400078ec0ff */
[----:B------:R-:W-:Y:S01]  /*fd50*/  LOP3.LUT R44, R44, R45, RZ, 0x3c, !PT ;  /* 0x0000002d2c2c7212 */ /* 0x000fe200078e3cff */
[----:B------:R-:W-:Y:S01]  /*fd60*/  IMAD.X R45, RZ, RZ, R89, P4 ;  /* 0x000000ffff2d7224 */ /* 0x000fe200020e0659 */
[----:B------:R-:W-:-:S02]  /*fd70*/  IADD3 R14, R15, -R14, RZ ;  /* 0x8000000e0f0e7210 */ /* 0x000fc40007ffe0ff */
[----:B------:R-:W-:Y:S02]  /*fd80*/  IADD3 R65, P3, R88, 0xc000, RZ ;  /* 0x0000c00058417810 */ /* 0x000fe40007f7e0ff */
[----:B------:R-:W-:Y:S02]  /*fd90*/  LOP3.LUT P0, RZ, R14, 0x3, RZ, 0xc0, !PT ;  /* 0x000000030eff7812 */ /* 0x000fe4000780c0ff */
[C---:B------:R-:W-:Y:S02]  /*fda0*/  IADD3 R69, P4, R88.reuse, 0xd000, RZ ;  /* 0x0000d00058457810 */ /* 0x040fe40007f9e0ff */
[----:B------:R-:W-:Y:S02]  /*fdb0*/  IADD3 R7, P2, R88, 0xf000, RZ ;  /* 0x0000f00058077810 */ /* 0x000fe40007f5e0ff */
[----:B------:R-:W-:Y:S02]  /*fdc0*/  ISETP.GE.OR P1, PT, R11, R3, P0 ;  /* 0x000000030b00720c */ /* 0x000fe40000726670 */
[----:B------:R-:W-:Y:S01]  /*fdd0*/  LOP3.LUT R64, R65, 0x380, RZ, 0xc0, !PT ;  /* 0x0000038041407812 */ /* 0x000fe200078ec0ff */
[----:B------:R-:W-:Y:S01]  /*fde0*/  IMAD.X R77, RZ, RZ, R89, P2 ;  /* 0x000000ffff4d7224 */ /* 0x000fe200010e0659 */
[----:B------:R-:W-:-:S02]  /*fdf0*/  LOP3.LUT R68, R69, 0x380, RZ, 0xc0, !PT ;  /* 0x0000038045447812 */ /* 0x000fc400078ec0ff */
[----:B------:R-:W-:Y:S02]  /*fe00*/  ISETP.GE.OR P0, PT, R6, R3, P0 ;  /* 0x000000030600720c */ /* 0x000fe40000706670 */
[----:B------:R-:W-:Y:S02]  /*fe10*/  LOP3.LUT R6, R7, 0x380, RZ, 0xc0, !PT ;  /* 0x0000038007067812 */ /* 0x000fe400078ec0ff */
[----:B------:R-:W-:Y:S02]  /*fe20*/  LOP3.LUT R11, R88, 0x380, RZ, 0xc0, !PT ;  /* 0x00000380580b7812 */ /* 0x000fe400078ec0ff */
[----:B------:R-:W-:Y:S01]  /*fe30*/  SHF.R.U64 R64, R64, 0x3, RZ ;  /* 0x0000000340407819 */ /* 0x000fe200000012ff */
[----:B------:R-:W-:Y:S01]  /*fe40*/  IMAD R21, R21, UR4, RZ ;  /* 0x0000000415157c24 */ /* 0x000fe2000f8e02ff */
[----:B------:R-:W-:Y:S01]  /*fe50*/  SHF.R.U64 R68, R68, 0x3, RZ ;  /* 0x0000000344447819 */ /* 0x000fe200000012ff */
[----:B------:R-:W-:Y:S01]  /*fe60*/  @!P1 STG.E desc[UR60][R58.64], R5 ;  /* 0x000000053a009986 */ /* 0x000fe2000c10193c */
[----:B------:R-:W-:-:S02]  /*fe70*/  SHF.R.U64 R6, R6, 0x3, RZ ;  /* 0x0000000306067819 */ /* 0x000fc400000012ff */
[----:B------:R-:W-:Y:S01]  /*fe80*/  SHF.R.U64 R11, R11, 0x3, RZ ;  /* 0x000000030b0b7819 */ /* 0x000fe200000012ff */
[----:B------:R1:W-:Y:S01]  /*fe90*/  @!P0 STG.E desc[UR60][R58.64+0x20], R4 ;  /* 0x000020043a008986 */ /* 0x0003e2000c10193c */
[----:B------:R-:W-:Y:S02]  /*fea0*/  LOP3.LUT R64, R64, R65, RZ, 0x3c, !PT ;  /* 0x0000004140407212 */ /* 0x000fe400078e3cff */
[----:B------:R-:W-:Y:S01]  /*feb0*/  LOP3.LUT R68, R68, R69, RZ, 0x3c, !PT ;  /* 0x0000004544447212 */ /* 0x000fe200078e3cff */
[----:B------:R-:W-:Y:S01]  /*fec0*/  IMAD.X R69, RZ, RZ, R89, P4 ;  /* 0x000000ffff457224 */ /* 0x000fe200020e0659 */
[----:B------:R-:W-:Y:S01]  /*fed0*/  IADD3.X R65, RZ, R89, RZ, P3, !PT ;  /* 0x00000059ff417210 */ /* 0x000fe20001ffe4ff */
[----:B------:R-:W5:Y:S01]  /*fee0*/  LD.E.128 R12, desc[UR60][R12.64] ;  /* 0x0000003c0c0c7980 */ /* 0x000f62000c101d00 */
[----:B------:R-:W-:Y:S02]  /*fef0*/  LOP3.LUT R76, R6, R7, RZ, 0x3c, !PT ;  /* 0x00000007064c7212 */ /* 0x000fe400078e3cff */
[----:B------:R-:W-:Y:S01]  /*ff00*/  LOP3.LUT R88, R11, R88, RZ, 0x3c, !PT ;  /* 0x000000580b587212 */ /* 0x000fe200078e3cff */
[----:B------:R-:W5:Y:S01]  /*ff10*/  LD.E.128 R24, desc[UR60][R24.64] ;  /* 0x0000003c18187980 */ /* 0x000f62000c101d00 */
[----:B------:R-:W-:-:S03]  /*ff20*/  IMAD.WIDE.U32 R80, R20, UR4, R80 ;  /* 0x0000000414507c25 */ /* 0x000fc6000f8e0050 */
[----:B-1----:R1:W5:Y:S01]  /*ff30*/  LD.E.128 R4, desc[UR60][R88.64] ;  /* 0x0000003c58047980 */ /* 0x002362000c101d00 */
[----:B------:R-:W-:Y:S01]  /*ff40*/  IMAD R21, R20, UR5, R21 ;  /* 0x0000000514157c24 */ /* 0x000fe2000f8e0215 */
[----:B------:R-:W-:Y:S02]  /*ff50*/  ULDC.64 UR4, c[0x0][0xbe0] ;  /* 0x0002f80000047ab9 */ /* 0x000fe40000000a00 */
        /* <DEDUP_REMOVED lines=20> */
[----:B------:R-:W-:-:S02]  /*100a0*/  IMAD R21, R32, UR4, RZ ;  /* 0x0000000420157c24 */ /* 0x000fc4000f8e02ff */
[C---:B------:R-:W-:Y:S01]  /*100b0*/  VIADD R32, R226.reuse, 0x60 ;  /* 0x00000060e2207836 */ /* 0x040fe20000000000 */
[-C--:B------:R-:W-:Y:S01]  /*100c0*/  ISETP.GE.AND P3, PT, R226, R85.reuse, PT ;  /* 0x00000055e200720c */ /* 0x080fe20003f66270 */
[C---:B------:R-:W-:Y:S02]  /*100d0*/  IMAD R83, R230.reuse, UR5, R21 ;  /* 0x00000005e6537c24 */ /* 0x040fe4000f8e0215 */
[----:B------:R-:W-:Y:S01]  /*100e0*/  IMAD.WIDE.U32 R20, R230, UR4, R80 ;  /* 0x00000004e6147c25 */ /* 0x000fe2000f8e0050 */
[----:B------:R-:W-:Y:S01]  /*100f0*/  ULDC.64 UR4, c[0x0][0xbe8] ;  /* 0x0002fa0000047ab9 */ /* 0x000fe20000000a00 */
[----:B------:R-:W-:Y:S02]  /*10100*/  ISETP.GE.AND P1, PT, R32, R85, PT ;  /* 0x000000552000720c */ /* 0x000fe40003f26270 */
[----:B------:R-:W-:Y:S01]  /*10110*/  IMAD R32, R0, UR4, RZ ;  /* 0x0000000400207c24 */ /* 0x000fe2000f8e02ff */
[----:B------:R-:W-:Y:S01]  /*10120*/  IADD3 R0, R18, 0x32420, RZ ;  /* 0x0003242012007810 */ /* 0x000fe20007ffe0ff */
[----:B------:R-:W-:-:S02]  /*10130*/  VIADD R3, R226, 0x40 ;  /* 0x00000040e2037836 */ /* 0x000fc40000000000 */
[----:B------:R-:W-:Y:S01]  /*10140*/  IMAD.IADD R21, R21, 0x1, R83 ;  /* 0x0000000115157824 */ /* 0x000fe200078e0253 */
[----:B------:R-:W-:Y:S02]  /*10150*/  PRMT R0, RZ, 0x654, R0 ;  /* 0x00000654ff007816 */ /* 0x000fe40000000000 */
[-C--:B------:R-:W-:Y:S01]  /*10160*/  ISETP.GE.AND P0, PT, R3, R85.reuse, PT ;  /* 0x000000550300720c */ /* 0x080fe20003f06270 */
[C---:B------:R-:W-:Y:S02]  /*10170*/  IMAD R3, R233.reuse, UR5, R32 ;  /* 0x00000005e9037c24 */ /* 0x040fe4000f8e0220 */
[----:B------:R-:W-:Y:S01]  /*10180*/  IMAD.WIDE.U32 R20, R233, UR4, R20 ;  /* 0x00000004e9147c25 */ /* 0x000fe2000f8e0014 */
[----:B--2---:R1:W-:Y:S01]  /*10190*/  SYNCS.ARRIVE.TRANS64.RED.A1T0 RZ, [R0+URZ], RZ ;  /* 0x000000ff00ff79a7 */ /* 0x0043e2000810043f */
[----:B------:R-:W-:Y:S02]  /*101a0*/  ISETP.GE.AND P2, PT, R82, R85, PT ;  /* 0x000000555200720c */ /* 0x000fe40003f46270 */
[----:B------:R-:W-:-:S04]  /*101b0*/  IMAD.WIDE R82, R236, 0x80, R226 ;  /* 0x00000080ec527825 */ /* 0x000fc800078e02e2 */
[----:B------:R-:W-:Y:S01]  /*101c0*/  IMAD.IADD R87, R21, 0x1, R3 ;  /* 0x0000000115577824 */ /* 0x000fe200078e0203 */
[----:B-1----:R-:W-:Y:S06]  /*101d0*/  @P3 BRA `(.L_x_8295) ;  /* 0x0000000000583947 */ /* 0x002fec0003800000 */
[----:B------:R-:W-:Y:S01]  /*101e0*/  ULDC.64 UR4, c[0x0][0xbd8] ;  /* 0x0002f60000047ab9 */ /* 0x000fe20000000a00 */
[----:B------:R-:W-:Y:S01]  /*101f0*/  IMAD.MOV.U32 R80, RZ, RZ, R20 ;  /* 0x000000ffff507224 */ /* 0x000fe200078e0014 */
[----:B------:R-:W-:Y:S01]  /*10200*/  ULDC UR6, c[0x0][0xb8c] ;  /* 0x0002e30000067ab9 */ /* 0x000fe20000000800 */
[----:B------:R-:W-:Y:S01]  /*10210*/  IMAD R3, R83, UR4, RZ ;  /* 0x0000000453037c24 */ /* 0x000fe2000f8e02ff */
[C---:B------:R-:W-:Y:S01]  /*10220*/  ISETP.GE.AND P5, PT, R201.reuse, UR6, PT ;  /* 0x00000006c9007c0c */ /* 0x040fe2000bfa6270 */
[----:B------:R-:W-:Y:S01]  /*10230*/  IMAD.MOV.U32 R81, RZ, RZ, R87 ;  /* 0x000000ffff517224 */ /* 0x000fe200078e0057 */
[----:B------:R-:W-:Y:S01]  /*10240*/  IADD3 R0, R201, 0x40, RZ ;  /* 0x00000040c9007810 */ /* 0x000fe20007ffe0ff */
[C---:B------:R-:W-:Y:S02]  /*10250*/  IMAD R3, R82.reuse, UR5, R3 ;  /* 0x0000000552037c24 */ /* 0x040fe4000f8e0203 */
[----:B------:R-:W-:Y:S01]  /*10260*/  IMAD.WIDE.U32 R80, R82, UR4, R80 ;  /* 0x0000000452507c25 */ /* 0x000fe2000f8e0050 */
[----:B------:R-:W-:Y:S01]  /*10270*/  ULDC.64 UR4, c[0x0][0xb80] ;  /* 0x0002e00000047ab9 */ /* 0x000fe20000000a00 */
[----:B------:R-:W-:-:S02]  /*10280*/  ISETP.GE.AND P4, PT, R0, UR6, PT ;  /* 0x0000000600007c0c */ /* 0x000fc4000bf86270 */
[----:B------:R-:W-:Y:S01]  /*10290*/  IMAD.IADD R3, R81, 0x1, R3 ;  /* 0x0000000151037824 */ /* 0x000fe200078e0203 */
[----:B------:R-:W-:Y:S01]  /*102a0*/  LEA R84, P3, R80, UR4, 0x1 ;  /* 0x0000000450547c11 */ /* 0x000fe2000f8608ff */
[----:B------:R-:W-:-:S03]  /*102b0*/  VIADD R0, R201, 0xc0 ;  /* 0x000000c0c9007836 */ /* 0x000fc60000000000 */
[----:B------:R-:W-:Y:S01]  /*102c0*/  LEA.HI.X R85, R80, UR5, R3, 0x1, P3 ;  /* 0x0000000550557c11 */ /* 0x000fe200098f0c03 */
[----:B------:R-:W-:-:S04]  /*102d0*/  VIADD R3, R201, 0x80 ;  /* 0x00000080c9037836 */ /* 0x000fc80000000000 */
[----:B-----5:R1:W-:Y:S01]  /*102e0*/  @!P5 STG.E.128 desc[UR60][R84.64], R4 ;  /* 0x000000045400d986 */ /* 0x0203e2000c101d3c */
[----:B------:R-:W-:Y:S02]  /*102f0*/  ISETP.GE.AND P3, PT, R3, UR6, PT ;  /* 0x0000000603007c0c */ /* 0x000fe4000bf66270 */
[----:B------:R-:W-:Y:S01]  /*10300*/  ISETP.GE.AND P5, PT, R0, UR6, PT ;  /* 0x0000000600007c0c */ /* 0x000fe2000bfa6270 */
[----:B------:R1:W-:Y:S10]  /*10310*/  @!P4 STG.E.128 desc[UR60][R84.64+0x80], R28 ;  /* 0x0000801c5400c986 */ /* 0x0003f4000c101d3c */
[----:B------:R1:W-:Y:S04]  /*10320*/  @!P3 STG.E.128 desc[UR60][R84.64+0x100], R48 ;  /* 0x000100305400b986 */ /* 0x0003e8000c101d3c */
[----:B------:R1:W-:Y:S02]  /*10330*/  @!P5 STG.E.128 desc[UR60][R84.64+0x180], R64 ;  /* 0x000180405400d986 */ /* 0x0003e4000c101d3c */
.L_x_8295:
[----:B------:R-:W-:Y:S05]  /*10340*/  BSYNC B1 ;  /* 0x0000000000017941 */ /* 0x000fea0003800000 */
.L_x_8294:
        /* <DEDUP_REMOVED lines=17> */
[----:B------:R-:W-:Y:S02]  /*10460*/  IMAD.IADD R3, R5, 0x1, R3 ;  /* 0x0000000105037824 */ /* 0x000fe400078e0203 */
[----:B------:R-:W-:Y:S01]  /*10470*/  VIADD R5, R201, 0xc0 ;  /* 0x000000c0c9057836 */ /* 0x000fe20000000000 */
[----:B------:R-:W-:Y:S02]  /*10480*/  ISETP.GE.AND P2, PT, R0, UR6, PT ;  /* 0x0000000600007c0c */ /* 0x000fe4000bf46270 */
[----:B------:R-:W-:Y:S02]  /*10490*/  LEA.HI.X R7, R4, UR5, R3, 0x1, P5 ;  /* 0x0000000504077c11 */ /* 0x000fe4000a8f0c03 */
[----:B------:R-:W-:-:S03]  /*104a0*/  ISETP.GE.AND P5, PT, R5, UR6, PT ;  /* 0x0000000605007c0c */ /* 0x000fc6000bfa6270 */
[----:B------:R2:W-:Y:S04]  /*104b0*/  @!P4 STG.E.128 desc[UR60][R6.64], R8 ;  /* 0x000000080600c986 */ /* 0x0005e8000c101d3c */
[----:B------:R2:W-:Y:S04]  /*104c0*/  @!P3 STG.E.128 desc[UR60][R6.64+0x80], R36 ;  /* 0x000080240600b986 */ /* 0x0005e8000c101d3c */
[----:B------:R2:W-:Y:S04]  /*104d0*/  @!P2 STG.E.128 desc[UR60][R6.64+0x100], R52 ;  /* 0x000100340600a986 */ /* 0x0005e8000c101d3c */
[----:B------:R2:W-:Y:S02]  /*104e0*/  @!P5 STG.E.128 desc[UR60][R6.64+0x180], R68 ;  /* 0x000180440600d986 */ /* 0x0005e4000c101d3c */
.L_x_8297:
[----:B------:R-:W-:Y:S05]  /*104f0*/  BSYNC B1 ;  /* 0x0000000000017941 */ /* 0x000fea0003800000 */
.L_x_8296:
[----:B------:R-:W-:Y:S04]  /*10500*/  BSSY B1, `(.L_x_8298) ;  /* 0x000001a000017945 */ /* 0x000fe80003800000 */
[----:B------:R-:W-:Y:S05]  /*10510*/  @P0 BRA `(.L_x_8299) ;  /* 0x0000000000600947 */ /* 0x000fea0003800000 */
[----:B------:R-:W-:Y:S01]  /*10520*/  IADD3 R3, P0, R82, 0x40, RZ ;  /* 0x0000004052037810 */ /* 0x000fe20007f1e0ff */
[C---:B-1---5:R-:W-:Y:S01]  /*10530*/  VIADD R5, R201.reuse, 0x80 ;  /* 0x00000080c9057836 */ /* 0x062fe20000000000 */
[C---:B------:R-:W-:Y:S01]  /*10540*/  IADD3 R4, R201.reuse, 0x40, RZ ;  /* 0x00000040c9047810 */ /* 0x040fe20007ffe0ff */
[----:B------:R-:W-:Y:S01]  /*10550*/  ULDC UR6, c[0x0][0xb8c] ;  /* 0x0002e30000067ab9 */ /* 0x000fe20000000800 */
[----:B------:R-:W-:Y:S01]  /*10560*/  ULDC.64 UR4, c[0x0][0xbd8] ;  /* 0x0002f60000047ab9 */ /* 0x000fe20000000a00 */
[----:B------:R-:W-:Y:S01]  /*10570*/  IMAD.X R0, RZ, RZ, R83, P0 ;  /* 0x000000ffff007224 */ /* 0x000fe200000e0653 */
[----:B------:R-:W-:Y:S01]  /*10580*/  ISETP.GE.AND P3, PT, R4, UR6, PT ;  /* 0x0000000604007c0c */ /* 0x000fe2000bf66270 */
[----:B--2---:R-:W-:Y:S01]  /*10590*/  VIADD R6, R201, 0xc0 ;  /* 0x000000c0c9067836 */ /* 0x004fe20000000000 */
[----:B------:R-:W-:Y:S01]  /*105a0*/  ISETP.GE.AND P4, PT, R5, UR6, PT ;  /* 0x0000000605007c0c */ /* 0x000fe2000bf86270 */
[----:B------:R-:W-:Y:S01]  /*105b0*/  IMAD.MOV.U32 R5, RZ, RZ, R87 ;  /* 0x000000ffff057224 */ /* 0x000fe200078e0057 */
[----:B------:R-:W-:Y:S01]  /*105c0*/  MOV R4, R20 ;  /* 0x0000001400047202 */ /* 0x000fe20000000f00 */
[----:B------:R-:W-:Y:S01]  /*105d0*/  IMAD R0, R0, UR4, RZ ;  /* 0x0000000400007c24 */ /* 0x000fe2000f8e02ff */
[----:B------:R-:W-:-:S02]  /*105e0*/  ISETP.GE.AND P2, PT, R201, UR6, PT ;  /* 0x00000006c9007c0c */ /* 0x000fc4000bf46270 */
[----:B------:R-:W-:Y:S01]  /*105f0*/  ISETP.GE.AND P5, PT, R6, UR6, PT ;  /* 0x0000000606007c0c */ /* 0x000fe2000bfa6270 */
[----:B------:R-:W-:-:S04]  /*10600*/  IMAD.WIDE.U32 R4, R3, UR4, R4 ;  /* 0x0000000403047c25 */ /* 0x000fc8000f8e0004 */
        /* <DEDUP_REMOVED lines=9> */
.L_x_8299:
[----:B------:R-:W-:Y:S05]  /*106a0*/  BSYNC B1 ;  /* 0x0000000000017941 */ /* 0x000fea0003800000 */
.L_x_8298:
[----:B------:R-:W-:Y:S05]  /*106b0*/  @P1 BRA `(.L_x_8300) ;  /* 0x0000000c00501947 */ /* 0x000fea0003800000 */
[----:B------:R-:W-:Y:S01]  /*106c0*/  IADD3 R3, P0, R82, 0x60, RZ ;  /* 0x0000006052037810 */ /* 0x000fe20007f1e0ff */
[C---:B------:R-:W-:Y:S01]  /*106d0*/  VIADD R0, R201.reuse, 0x40 ;  /* 0x00000040c9007836 */ /* 0x040fe20000000000 */
[----:B------:R-:W-:Y:S01]  /*106e0*/  ULDC UR6, c[0x0][0xb8c] ;  /* 0x0002e30000067ab9 */ /* 0x000fe20000000800 */
[----:B-1---5:R-:W-:Y:S01]  /*106f0*/  MOV R4, R20 ;  /* 0x0000001400047202 */ /* 0x022fe20000000f00 */
[----:B------:R-:W-:Y:S01]  /*10700*/  ULDC.64 UR4, c[0x0][0xbd8] ;  /* 0x0002f60000047ab9 */ /* 0x000fe20000000a00 */
[----:B------:R-:W-:Y:S01]  /*10710*/  IMAD.X R82, RZ, RZ, R83, P0 ;  /* 0x000000ffff527224 */ /* 0x000fe200000e0653 */
[----:B------:R-:W-:Y:S01]  /*10720*/  ISETP.GE.AND P2, PT, R0, UR6, PT ;  /* 0x0000000600007c0c */ /* 0x000fe2000bf46270 */
[----:B------:R-:W-:Y:S01]  /*10730*/  IMAD.MOV.U32 R5, RZ, RZ, R87 ;  /* 0x000000ffff057224 */ /* 0x000fe200078e0057 */
[C---:B------:R-:W-:Y:S01]  /*10740*/  ISETP.GE.AND P1, PT, R201.reuse, UR6, PT ;  /* 0x00000006c9007c0c */ /* 0x040fe2000bf26270 */
[----:B------:R-:W-:Y:S02]  /*10750*/  IMAD R82, R82, UR4, RZ ;  /* 0x0000000452527c24 */ /* 0x000fe4000f8e02ff */
[----:B------:R-:W-:-:S02]  /*10760*/  VIADD R0, R201, 0x80 ;  /* 0x00000080c9007836 */ /* 0x000fc40000000000 */
[----:B------:R-:W-:-:S03]  /*10770*/  IMAD.WIDE.U32 R4, R3, UR4, R4 ;  /* 0x0000000403047c25 */ /* 0x000fc6000f8e0004 */
[----:B------:R-:W-:Y:S01]  /*10780*/  ISETP.GE.AND P3, PT, R0, UR6, PT ;  /* 0x0000000600007c0c */ /* 0x000fe2000bf66270 */
[----:B------:R-:W-:Y:S01]  /*10790*/  IMAD R3, R3, UR5, R82 ;  /* 0x0000000503037c24 */ /* 0x000fe2000f8e0252 */
[----:B------:R-:W-:Y:S01]  /*107a0*/  ULDC.64 UR4, c[0x0][0xb80] ;  /* 0x0002e00000047ab9 */ /* 0x000fe20000000a00 */
[----:B------:R-:W-:Y:S01]  /*107b0*/  VIADD R0, R201, 0xc0 ;  /* 0x000000c0c9007836 */ /* 0x000fe20000000000 */
[----:B--23--:R-:W-:Y:S02]  /*107c0*/  LEA R6, P0, R4, UR4, 0x1 ;  /* 0x0000000404067c11 */ /* 0x00cfe4000f8008ff */
        /* <DEDUP_REMOVED lines=9> */
.L_x_8292:
        /* <DEDUP_REMOVED lines=9> */
[----:B------:R2:W5:Y:S01]  /*108f0*/  @P0 LDG.E R9, desc[UR60][R4.64] ;  /* 0x0000003c04090981 */ /* 0x000562000c1e1900 */
[----:B------:R-:W3:Y:S08]  /*10900*/  S2R R0, SR_TID.X ;  /* 0x0000000000007919 */ /* 0x000ef00000002100 */
[----:B------:R-:W-:Y:S01]  /*10910*/  @P1 IADD3 R6, P2, R231, UR4, RZ ;  /* 0x00000004e7061c10 */ /* 0x000fe2000ff5e0ff */
[----:B------:R-:W-:-:S02]  /*10920*/  ULDC UR4, c[0x0][0xb88] ;  /* 0x0002e20000047ab9 */ /* 0x000fc40000000800 */
[----:B------:R-:W-:Y:S02]  /*10930*/  MOV R3, UR4 ;  /* 0x0000000400037c02 */ /* 0x000fe40008000f00 */
[----:B------:R-:W-:-:S05]  /*10940*/  @P1 IADD3.X R7, R232, UR5, RZ, P2, !PT ;  /* 0x00000005e8071c10 */ /* 0x000fca00097fe4ff */
[----:B------:R2:W5:Y:S01]  /*10950*/  @P1 LDG.E R3, desc[UR60][R6.64] ;  /* 0x0000003c06031981 */ /* 0x000562000c1e1900 */
[----:B---3--:R-:W-:-:S05]  /*10960*/  VIADD R0, R0, 0xffffff80 ;  /* 0xffffff8000007836 */ /* 0x008fca0000000000 */
[----:B------:R-:W-:Y:S01]  /*10970*/  ISETP.GE.AND P2, PT, R0, 0x80, PT ;  /* 0x000000800000780c */ /* 0x000fe20003f46270 */
[----:B--2---:R-:W-:-:S12]  /*10980*/  @P1 BRA `(.L_x_8301) ;  /* 0x0000000000101947 */ /* 0x004fd80003800000 */
[----:B------:R-:W-:Y:S05]  /*10990*/  @!P0 BRA `(.L_x_8301) ;  /* 0x00000000000c8947 */ /* 0x000fea0003800000 */
[----:B------:R-:W2:Y:S04]  /*109a0*/  LDG.E R0, desc[UR60][R4.64] ;  /* 0x0000003c04007981 */ /* 0x000ea8000c1e1900 */
[----:B-----5:R-:W2:Y:S02]  /*109b0*/  LDG.E R3, desc[UR60][R4.64+0x4] ;  /* 0x0000043c04037981 */ /* 0x020ea4000c1e1900 */
[----:B--2---:R-:W-:-:S07]  /*109c0*/  IMAD.IADD R3, R3, 0x1, -R0 ;  /* 0x0000000103037824 */ /* 0x004fce00078e0a00 */
.L_x_8301:
[----:B------:R-:W2:Y:S01]  /*109d0*/  LDL.LU R0, [R1+0x84] ;  /* 0x0000840001007983 */ /* 0x000ea20000300800 */
[----:B------:R-:W-:Y:S01]  /*109e0*/  BSSY B1, `(.L_x_8302) ;  /* 0x000001d000017945 */ /* 0x000fe20003800000 */
[----:B------:R-:W-:Y:S02]  /*109f0*/  SHF.R.S32.HI R10, RZ, 0x1f, R230 ;  /* 0x0000001fff0a7819 */ /* 0x000fe400000114e6 */
[----:B------:R-:W-:Y:S02]  /*10a00*/  SHF.R.S32.HI R14, RZ, 0x1f, R201 ;  /* 0x0000001fff0e7819 */ /* 0x000fe400000114c9 */
[----:B------:R-:W-:Y:S02]  /*10a10*/  SEL R233, R233, RZ, !P0 ;  /* 0x000000ffe9e97207 */ /* 0x000fe40004000000 */
[----:B-----5:R-:W-:Y:S02]  /*10a20*/  SHF.R.S32.HI R8, RZ, 0x1f, R9 ;  /* 0x0000001fff087819 */ /* 0x020fe40000011409 */
[----:B--2---:R-:W-:Y:S01]  /*10a30*/  SEL R12, R0, RZ, !P0 ;  /* 0x000000ff000c7207 */ /* 0x004fe20004000000 */
[----:B------:R-:W-:Y:S06]  /*10a40*/  @P2 BRA `(.L_x_8303) ;  /* 0x0000000000582947 */ /* 0x000fec0003800000 */
[----:B------:R-:W2:Y:S02]  /*10a50*/  S2R R0, SR_TID.X ;  /* 0x0000000000007919 */ /* 0x000ea40000002100 */
        /* <DEDUP_REMOVED lines=21> */
.L_x_8303:
[----:B------:R-:W-:Y:S05]  /*10bb0*/  BSYNC B1 ;  /* 0x0000000000017941 */ /* 0x000fea0003800000 */
.L_x_8302:
[----:B------:R-:W-:Y:S01]  /*10bc0*/  ULDC.64 UR4, c[0x0][0xba0] ;  /* 0x0002e80000047ab9 */ /* 0x000fe20000000a00 */
[----:B--2---:R-:W-:Y:S01]  /*10bd0*/  MOV R5, R14 ;  /* 0x0000000e00057202 */ /* 0x004fe20000000f00 */
        /* <DEDUP_REMOVED lines=8> */
[----:B------:R-:W-:Y:S02]  /*10c60*/  IMAD R7, R10, UR4, RZ ;  /* 0x000000040a077c24 */ /* 0x000fe4000f8e02ff */
[----:B------:R-:W-:Y:S01]  /*10c70*/  IMAD.IADD R5, R5, 0x1, R9 ;  /* 0x0000000105057824 */ /* 0x000fe200078e0209 */
[C---:B------:R-:W-:Y:S01]  /*10c80*/  ISETP.GE.AND P1, PT, R226.reuse, R11, PT ;  /* 0x0000000be200720c */ /* 0x040fe20003f26270 */
[----:B------:R-:W-:Y:S01]  /*10c90*/  VIADD R0, R226, 0x20 ;  /* 0x00000020e2007836 */ /* 0x000fe20000000000 */
[----:B------:R-:W-:Y:S01]  /*10ca0*/  SHF.R.S32.HI R9, RZ, 0x1f, R226 ;  /* 0x0000001fff097819 */ /* 0x000fe200000114e2 */
        /* <DEDUP_REMOVED lines=34> */
.L_x_8305:
[----:B------:R-:W-:Y:S05]  /*10ed0*/  BSYNC B1 ;  /* 0x0000000000017941 */ /* 0x000fea0003800000 */
.L_x_8304:
        /* <DEDUP_REMOVED lines=28> */
.L_x_8307:
[----:B------:R-:W-:Y:S05]  /*110a0*/  BSYNC B1 ;  /* 0x0000000000017941 */ /* 0x000fea0003800000 */
.L_x_8306:
        /* <DEDUP_REMOVED lines=27> */
.L_x_8309:
[----:B------:R-:W-:Y:S05]  /*11260*/  BSYNC B1 ;  /* 0x0000000000017941 */ /* 0x000fea0003800000 */
.L_x_8308:
        /* <DEDUP_REMOVED lines=25> */
.L_x_8300:
[----:B------:R-:W-:Y:S05]  /*11400*/  BSYNC B0 ;  /* 0x0000000000007941 */ /* 0x000fea0003800000 */
.L_x_8291:
[----:B------:R-:W-:Y:S02]  /*11410*/  ULDC UR4, c[0x0][0xd14] ;  /* 0x0003450000047ab9 */ /* 0x000fe40000000800 */
[----:B-1----:R-:W-:-:S13]  /*11420*/  ISETP.GE.AND P0, PT, R35, UR4, PT ;  /* 0x0000000423007c0c */ /* 0x002fda000bf06270 */
[----:B------:R-:W-:Y:S05]  /*11430*/  @!P0 BRA `(.L_x_8310) ;  /* 0xfffffefc000c8947 */ /* 0x000fea000383ffff */
[----:B------:R-:W-:Y:S05]  /*11440*/  BRA `(.L_x_8175) ;  /* 0x0000005400f07947 */ /* 0x000fea0003800000 */
.L_x_8173:
[----:B------:R-:W-:-:S08]  /*11450*/  NOP ;  /* 0x0000000000007918 */ /* 0x000fd00000000000 */
[----:B0-----:R-:W0:-:S00]  /*11460*/  USETMAXREG.DEALLOC.CTAPOOL 0x18 ;  /* 0x00000018000079c8 */ /* 0x001e0000080e0500 */
        /* <DEDUP_REMOVED lines=59> */
.L_x_8315:
        /* <DEDUP_REMOVED lines=16> */
.L_x_8314:
[----:B------:R-:W-:Y:S05]  /*11920*/  BSYNC B0 ;  /* 0x0000000000007941 */ /* 0x000fea0003800000 */
.L_x_8313:
        /* <DEDUP_REMOVED lines=26> */
.L_x_8311:
        /* <DEDUP_REMOVED lines=16> */
.L_x_8316:
        /* <DEDUP_REMOVED lines=25> */
.L_x_8312:
[----:B------:R-:W-:Y:S01]  /*11d60*/  IMAD.MOV.U32 R17, RZ, RZ, RZ ;  /* 0x000000ffff117224 */ /* 0x000fe200078e00ff */
[----:B------:R-:W-:Y:S01]  /*11d70*/  MOV R16, UR6 ;  /* 0x0000000600107c02 */ /* 0x000fe20008000f00 */
[----:B------:R-:W-:-:S07]  /*11d80*/  IMAD.MOV.U32 R18, RZ, RZ, RZ ;  /* 0x000000ffff127224 */ /* 0x000fce00078e00ff */
.L_x_8317:
        /* <DEDUP_REMOVED lines=15> */
[----:B------:R0:W-:Y:S01]  /*11e80*/  STL [R1+0x4], RZ ;  /* 0x000004ff01007387 */ /* 0x0001e20000100800 */
[----:B------:R-:W-:Y:S01]  /*11e90*/  ULDC.64 UR48, c[0x0][0x198] ;  /* 0x0000660000307ab9 */ /* 0x000fe20000000a00 */
[----:B------:R-:W-:Y:S01]  /*11ea0*/  ULDC UR51, c[0x0][0xc] ;  /* 0x0000030000337ab9 */ /* 0x000fe20000000800 */
[----:B------:R-:W-:Y:S01]  /*11eb0*/  UMOV UR50, URZ ;  /* 0x0000003f00327c82 */ /* 0x000fe20008000000 */
[----:B------:R0:W-:Y:S04]  /*11ec0*/  STL [R1+0xc], R0 ;  /* 0x00000c0001007387 */ /* 0x0001e80000100800 */
[----:B------:R0:W-:Y:S04]  /*11ed0*/  STL [R1], RZ ;  /* 0x000000ff01007387 */ /* 0x0001e80000100800 */
[----:B------:R0:W-:Y:S02]  /*11ee0*/  STL [R1+0x8], R0 ;  /* 0x0000080001007387 */ /* 0x0001e40000100800 */
.L_x_8400:
        /* <DEDUP_REMOVED lines=8> */
[----:B------:R-:W-:-:S03]  /*11f70*/  ULDC.64 UR6, c[0x0][0xb08] ;  /* 0x0002c20000067ab9 */ /* 0x000fc60000000a00 */
        /* <DEDUP_REMOVED lines=38> */
[----:B-1----:R-:W-:-:S06]  /*121e0*/  MOV R0, UR4 ;  /* 0x0000000400007c02 */ /* 0x002fcc0008000f00 */
[----:B------:R0:W5:Y:S01]  /*121f0*/  @P1 LDG.E R0, desc[UR60][R8.64] ;  /* 0x0000003c08001981 */ /* 0x000162000c1e1900 */
[----:B------:R-:W-:Y:S01]  /*12200*/  ISETP.NE.U32.AND P0, PT, RZ, UR6, PT ;  /* 0x00000006ff007c0c */ /* 0x000fe2000bf05070 */
[----:B------:R-:W-:Y:S02]  /*12210*/  ULDC UR4, c[0x0][0x338] ;  /* 0x0000ce0000047ab9 */ /* 0x000fe40000000800 */
[----:B------:R-:W-:Y:S01]  /*12220*/  IMAD.U32 R6, RZ, RZ, UR4 ;  /* 0x00000004ff067e24 */ /* 0x000fe2000f8e00ff */
[----:B------:R-:W-:Y:S01]  /*12230*/  ISETP.NE.AND.EX P0, PT, RZ, UR7, PT, P0 ;  /* 0x00000007ff007c0c */ /* 0x000fe2000bf05300 */
[----:B------:R-:W-:-:S12]  /*12240*/  @P1 BRA `(.L_x_8319) ;  /* 0x0000000000101947 */ /* 0x000fd80003800000 */
[----:B------:R-:W-:Y:S05]  /*12250*/  @!P2 BRA `(.L_x_8319) ;  /* 0x00000000000ca947 */ /* 0x000fea0003800000 */
[----:B-----5:R-:W2:Y:S04]  /*12260*/  LDG.E R0, desc[UR60][R2.64] ;  /* 0x0000003c02007981 */ /* 0x020ea8000c1e1900 */
[----:B0-----:R-:W2:Y:S02]  /*12270*/  LDG.E R2, desc[UR60][R2.64+0x4] ;  /* 0x0000043c02027981 */ /* 0x001ea4000c1e1900 */
[----:B--2---:R-:W-:-:S07]  /*12280*/  IMAD.IADD R0, R2, 0x1, -R0 ;  /* 0x0000000102007824 */ /* 0x004fce00078e0a00 */
.L_x_8319:
        /* <DEDUP_REMOVED lines=17> */
[----:B------:R-:W-:-:S05]  /*123a0*/  SHF.R.U32.HI R2, RZ, 0x6, R9 ;  /* 0x00000006ff027819 */ /* 0x000fca0000011609 */
[----:B------:R-:W-:Y:S02]  /*123b0*/  IMAD.MOV.U32 R0, RZ, RZ, R2 ;  /* 0x000000ffff007224 */ /* 0x000fe400078e0002 */
[----:B------:R-:W-:-:S05]  /*123c0*/  @P1 IADD3 R3, R6, 0x5f, RZ ;  /* 0x0000005f06031810 */ /* 0x000fca0007ffe0ff */
        /* <DEDUP_REMOVED lines=21> */
.L_x_8446:
[----:B------:R-:W-:-:S03]  /*12520*/  UMOV UR4, 0xffffffff ;  /* 0xffffffff00047882 */ /* 0x000fc60000000000 */
[----:B------:R-:W-:Y:S05]  /*12530*/  BRA.DIV UR4, `(.L_x_8323) ;  /* 0x0000005204487947 */ /* 0x000fea000b800000 */
[----:B------:R-:W-:-:S13]  /*12540*/  ELECT P6, URZ, PT ;  /* 0x00000000003f782f */ /* 0x000fda00038c0000 */
.L_x_8449:
[----:B------:R-:W0:Y:S01]  /*12550*/  S2R R5, SR_CgaCtaId ;  /* 0x0000000000057919 */ /* 0x000e220000008800 */
[----:B------:R-:W-:Y:S01]  /*12560*/  UIADD3 UR4, UR50, 0x1, URZ ;  /* 0x0000000132047890 */ /* 0x000fe2000fffe03f */
[----:B------:R-:W-:-:S03]  /*12570*/  MOV R7, 0x400 ;  /* 0x0000040000077802 */ /* 0x000fc60000000f00 */
[----:B------:R-:W-:-:S04]  /*12580*/  ULEA.HI UR5, UR4, UR4, URZ, 0x1 ;  /* 0x0000000404057291 */ /* 0x000fc8000f8f083f */
[----:B------:R-:W-:-:S04]  /*12590*/  ULOP3.LUT UR5, UR5, 0xfffffffe, URZ, 0xc0, !UPT ;  /* 0xfffffffe05057892 */ /* 0x000fc8000f8ec03f */
[----:B------:R-:W-:Y:S01]  /*125a0*/  UIADD3 UR5, UR4, -UR5, URZ ;  /* 0x8000000504057290 */ /* 0x000fe2000fffe03f */
[----:B0-----:R-:W-:-:S05]  /*125b0*/  LEA R5, R5, R7, 0x18 ;  /* 0x0000000705057211 */ /* 0x001fca00078ec0ff */
[----:B------:R-:W-:-:S05]  /*125c0*/  IMAD.U32 R7, RZ, RZ, UR5 ;  /* 0x00000005ff077e24 */ /* 0x000fca000f8e00ff */
[----:B------:R-:W-:-:S04]  /*125d0*/  SHF.L.U32 R7, R7, 0x1f, RZ ;  /* 0x0000001f07077819 */ /* 0x000fc800000006ff */
[----:B------:R-:W0:Y:S02]  /*125e0*/  SYNCS.PHASECHK.TRANS64.TRYWAIT P0, [R5+URZ+0x32420], R7 ;  /* 0x03242007050075a7 */ /* 0x000e24000800017f */
[----:B0-----:R-:W-:Y:S05]  /*125f0*/  @!P0 BRA `(.L_x_8324) ;  /* 0x0000005000388947 */ /* 0x001fea0003800000 */
.L_x_8450:
        /* <DEDUP_REMOVED lines=8> */
.L_x_8451:
        /* <DEDUP_REMOVED lines=11> */
.L_x_8328:
        /* <DEDUP_REMOVED lines=19> */
.L_x_8452:
        /* <DEDUP_REMOVED lines=8> */
.L_x_8330:
        /* <DEDUP_REMOVED lines=31> */
.L_x_8326:
[----:B------:R-:W-:Y:S05]  /*12ad0*/  BSYNC B1 ;  /* 0x0000000000017941 */ /* 0x000fea0003800000 */
.L_x_8325:
        /* <DEDUP_REMOVED lines=13> */
[C---:B-----5:R-:W-:Y:S01]  /*12bb0*/  IMAD R6, R0.reuse, 0x60, R6 ;  /* 0x0000006000067824 */ /* 0x060fe200078e0206 */
[----:B------:R-:W-:-:S03]  /*12bc0*/  IADD3 R0, R0, -0x1, RZ ;  /* 0xffffffff00007810 */ /* 0x000fc60007ffe0ff */
[----:B------:R-:W-:-:S07]  /*12bd0*/  VIADD R6, R6, 0xffffff40 ;  /* 0xffffff4006067836 */ /* 0x000fce0000000000 */
.L_x_8337:
        /* <DEDUP_REMOVED lines=9> */
.L_x_8453:
        /* <DEDUP_REMOVED lines=11> */
.L_x_8334:
        /* <DEDUP_REMOVED lines=17> */
.L_x_8454:
        /* <DEDUP_REMOVED lines=8> */
.L_x_8336:
        /* <DEDUP_REMOVED lines=31> */
.L_x_8332:
[----:B------:R-:W-:Y:S05]  /*130a0*/  BSYNC B1 ;  /* 0x0000000000017941 */ /* 0x000fea0003800000 */
.L_x_8331:
        /* <DEDUP_REMOVED lines=13> */
.L_x_8321:
[----:B------:R-:W-:Y:S05]  /*13180*/  BSYNC B0 ;  /* 0x0000000000007941 */ /* 0x000fea0003800000 */
.L_x_8320:
[----:B-1----:R-:W2:Y:S01]  /*13190*/  LDL R7, [R1+0x2c] ;  /* 0x00002c0001077983 */ /* 0x002ea20000100800 */
        /* <DEDUP_REMOVED lines=11> */
[----:B0-----:R-:W0:Y:S01]  /*13250*/  LDC.64 R2, c[0x0][0xd38] ;  /* 0x00034e00ff027b82 */ /* 0x001e220000000a00 */
[----:B------:R-:W1:Y:S08]  /*13260*/  FLO.U32 R0, UR4 ;  /* 0x0000000400007d00 */ /* 0x000e7000080e0000 */
[----:B------:R-:W0:Y:S01]  /*13270*/  POPC R5, UR4 ;  /* 0x0000000400057d09 */ /* 0x000e220008000000 */
        /* <DEDUP_REMOVED lines=8> */
.L_x_8339:
[----:B------:R-:W0:Y:S01]  /*13300*/  S2R R0, SR_CgaCtaId ;  /* 0x0000000000007919 */ /* 0x000e220000008800 */
[----:B------:R-:W-:-:S04]  /*13310*/  MOV R2, 0x400 ;  /* 0x0000040000027802 */ /* 0x000fc80000000f00 */
[----:B0-----:R-:W-:-:S04]  /*13320*/  LEA R3, R0, R2, 0x18 ;  /* 0x0000000200037211 */ /* 0x001fc800078ec0ff */
        /* <DEDUP_REMOVED lines=13> */
[----:B-----5:R-:W-:Y:S02]  /*13400*/  IMAD.U32 R6, RZ, RZ, UR8 ;  /* 0x00000008ff067e24 */ /* 0x020fe4000f8e00ff */
[----:B------:R-:W-:-:S02]  /*13410*/  IMAD.U32 R10, RZ, RZ, UR4 ;  /* 0x00000004ff0a7e24 */ /* 0x000fc4000f8e00ff */
[----:B------:R-:W-:Y:S02]  /*13420*/  IMAD.U32 R11, RZ, RZ, UR5 ;  /* 0x00000005ff0b7e24 */ /* 0x000fe4000f8e00ff */
[----:B------:R-:W-:Y:S02]  /*13430*/  IMAD.MOV.U32 R8, RZ, RZ, 0x70 ;  /* 0x00000070ff087424 */ /* 0x000fe400078e00ff */
[----:B------:R-:W-:-:S07]  /*13440*/  IMAD.MOV.U32 R13, RZ, RZ, RZ ;  /* 0x000000ffff0d7224 */ /* 0x000fce00078e00ff */
[----:B------:R-:W-:-:S07]  /*13450*/  LEPC R20, `(.L_x_8341) ;  /* 0x000000001014794e */ /* 0x000fce0000000000 */
[----:B0-----:R-:W-:Y:S05]  /*13460*/  CALL.ABS.NOINC R2 ;  /* 0x0000000002007343 */ /* 0x001fea0003c00000 */
.L_x_8341:
        /* <DEDUP_REMOVED lines=11> */
[----:B-----5:R-:W-:Y:S01]  /*13520*/  IMAD.U32 R6, RZ, RZ, UR8 ;  /* 0x00000008ff067e24 */ /* 0x020fe2000f8e00ff */
        /* <DEDUP_REMOVED lines=8> */
.L_x_8343:
        /* <DEDUP_REMOVED lines=16> */
.L_x_8342:
[----:B------:R-:W2:Y:S01]  /*136b0*/  LDL.LU R2, [R1+0x24] ;  /* 0x0000240001027983 */ /* 0x000ea20000300800 */
[----:B------:R-:W-:-:S03]  /*136c0*/  ULDC.64 UR4, c[0x0][0xaf0] ;  /* 0x0002bc0000047ab9 */ /* 0x000fc60000000a00 */
[----:B------:R-:W3:Y:S04]  /*136d0*/  LDL.LU R0, [R1+0x28] ;  /* 0x0000280001007983 */ /* 0x000ee80000300800 */
[----:B------:R-:W4:Y:S04]  /*136e0*/  LDL.LU R4, [R1+0x34] ;  /* 0x0000340001047983 */ /* 0x000f280000300800 */
[----:B-----5:R-:W4:Y:S01]  /*136f0*/  LDL.LU R6, [R1+0x1c] ;  /* 0x00001c0001067983 */ /* 0x020f220000300800 */
        /* <DEDUP_REMOVED lines=26> */
.L_x_8344:
        /* <DEDUP_REMOVED lines=17> */
.L_x_8457:
[----:B------:R-:W2:Y:S01]  /*139b0*/  LDL R3, [R1+0x20] ;  /* 0x0000200001037983 */ /* 0x000ea20000100800 */
[----:B------:R-:W-:Y:S01]  /*139c0*/  UMOV UR4, 0xffffffff ;  /* 0xffffffff00047882 */ /* 0x000fe20000000000 */
[----:B------:R-:W-:Y:S02]  /*139d0*/  SHF.R.S32.HI R8, RZ, 0x1f, R0 ;  /* 0x0000001fff087819 */ /* 0x000fe40000011400 */
[----:B--2---:R-:W-:Y:S01]  /*139e0*/  IADD3 R3, R3, -0x1, RZ ;  /* 0xffffffff03037810 */ /* 0x004fe20007ffe0ff */
[----:B------:R-:W-:Y:S06]  /*139f0*/  BRA.DIV UR4, `(.L_x_8346) ;  /* 0x0000003e04d07947 */ /* 0x000fec000b800000 */
[----:B------:R-:W-:-:S13]  /*13a00*/  ELECT P6, URZ, PT ;  /* 0x00000000003f782f */ /* 0x000fda00038c0000 */
.L_x_8460:
        /* <DEDUP_REMOVED lines=24> */
.L_x_8348:
        /* <DEDUP_REMOVED lines=9> */
.L_x_8461:
        /* <DEDUP_REMOVED lines=11> */
.L_x_8350:
        /* <DEDUP_REMOVED lines=23> */
.L_x_8347:
        /* <DEDUP_REMOVED lines=26> */
[----:B0-----:R-:W-:Y:S01]  /*13fe0*/  MOV R2, 0x10000 ;  /* 0x0001000000027802 */ /* 0x001fe20000000f00 */
        /* <DEDUP_REMOVED lines=28> */
.L_x_8352:
[----:B------:R-:W-:Y:S05]  /*141b0*/  BSYNC B0 ;  /* 0x0000000000007941 */ /* 0x000fea0003800000 */
.L_x_8351:
        /* <DEDUP_REMOVED lines=8> */
.L_x_8462:
        /* <DEDUP_REMOVED lines=13> */
.L_x_8463:
        /* <DEDUP_REMOVED lines=11> */
.L_x_8357:
        /* <DEDUP_REMOVED lines=38> */
.L_x_8355:
[----:B------:R-:W-:Y:S05]  /*14620*/  BSYNC B0 ;  /* 0x0000000000007941 */ /* 0x000fea0003800000 */
.L_x_8354:
        /* <DEDUP_REMOVED lines=46> */
.L_x_8364:
[----:B------:R-:W2:Y:S01]  /*14910*/  S2R R7, SR_CgaCtaId ;  /* 0x0000000000077919 */ /* 0x000ea20000008800 */
[----:B------:R-:W-:-:S04]  /*14920*/  MOV R2, 0x400 ;  /* 0x0000040000027802 */ /* 0x000fc80000000f00 */
[----:B--2---:R-:W-:Y:S02]  /*14930*/  LEA R2, R7, R2, 0x18 ;  /* 0x0000000207027211 */ /* 0x004fe400078ec0ff */
[----:B------:R-:W-:-:S03]  /*14940*/  SHF.L.U32 R7, R12, 0x1f, RZ ;  /* 0x0000001f0c077819 */ /* 0x000fc600000006ff */
[----:B------:R-:W-:-:S04]  /*14950*/  IMAD R2, R13, 0x8, R2 ;  /* 0x000000080d027824 */ /* 0x000fc800078e0202 */
[----:B------:R-:W2:Y:S02]  /*14960*/  SYNCS.PHASECHK.TRANS64.TRYWAIT P0, [R2+URZ+0x32440], R7 ;  /* 0x03244007020075a7 */ /* 0x000ea4000800017f */
[----:B--2---:R-:W-:Y:S05]  /*14970*/  @!P0 BRA `(.L_x_8365) ;  /* 0x0000003000588947 */ /* 0x004fea0003800000 */
.L_x_8464:
        /* <DEDUP_REMOVED lines=11> */
.L_x_8366:
        /* <DEDUP_REMOVED lines=22> */
.L_x_8465:
        /* <DEDUP_REMOVED lines=8> */
.L_x_8368:
        /* <DEDUP_REMOVED lines=34> */
.L_x_8363:
[----:B------:R-:W-:Y:S05]  /*14e30*/  BSYNC B2 ;  /* 0x0000000000027941 */ /* 0x000fea0003800000 */
.L_x_8362:
[----:B------:R-:W2:Y:S02]  /*14e40*/  LDL.LU R2, [R1+0x20] ;  /* 0x0000200001027983 */ /* 0x000ea40000300800 */
[----:B--2---:R-:W-:-:S07]  /*14e50*/  IADD3 R5, R2, -0x3, RZ ;  /* 0xfffffffd02057810 */ /* 0x004fce0007ffe0ff */
.L_x_8361:
[----:B------:R-:W-:Y:S05]  /*14e60*/  BSYNC B1 ;  /* 0x0000000000017941 */ /* 0x000fea0003800000 */
.L_x_8360:
[----:B------:R-:W-:-:S05]  /*14e70*/  IMAD.MOV R2, RZ, RZ, -R9 ;  /* 0x000000ffff027224 */ /* 0x000fca00078e0a09 */
[----:B------:R-:W-:-:S13]  /*14e80*/  ISETP.NE.AND P0, PT, R3, R2, PT ;  /* 0x000000020300720c */ /* 0x000fda0003f05270 */
[----:B------:R-:W-:Y:S05]  /*14e90*/  @!P0 BRA `(.L_x_8359) ;  /* 0x0000000c008c8947 */ /* 0x000fea0003800000 */
.L_x_8383:
        /* <DEDUP_REMOVED lines=11> */
[----:B------:R-:W-:-:S03]  /*14f50*/  IMAD.MOV.U32 R11, RZ, RZ, R5 ;  /* 0x000000ffff0b7224 */ /* 0x000fc600078e0005 */
[----:B------:R-:W-:-:S13]  /*14f60*/  ISETP.NE.AND.EX P0, PT, RZ, UR39, PT, P0 ;  /* 0x00000027ff007c0c */ /* 0x000fda000bf05300 */
[----:B------:R-:W-:Y:S05]  /*14f70*/  @!P0 BRA `(.L_x_8371) ;  /* 0x0000000000408947 */ /* 0x000fea0003800000 */
[----:B------:R-:W2:Y:S02]  /*14f80*/  LDC R6, c[0x0][0x41c] ;  /* 0x00010700ff067b82 */ /* 0x000ea40000000800 */
[----:B--2---:R-:W-:-:S13]  /*14f90*/  ISETP.NE.AND P0, PT, R6, 0x1, PT ;  /* 0x000000010600780c */ /* 0x004fda0003f05270 */
        /* <DEDUP_REMOVED lines=14> */
.L_x_8371:
[----:B------:R-:W3:Y:S01]  /*15080*/  S2R R3, SR_CgaCtaId ;  /* 0x0000000000037919 */ /* 0x000ee20000008800 */
[----:B------:R-:W-:Y:S02]  /*15090*/  MOV R2, 0x400 ;  /* 0x0000040000027802 */ /* 0x000fe40000000f00 */
[----:B--2---:R-:W-:Y:S02]  /*150a0*/  SHF.L.U32 R7, R10, 0x1f, RZ ;  /* 0x0000001f0a077819 */ /* 0x004fe400000006ff */
[----:B---3--:R-:W-:-:S05]  /*150b0*/  LEA R2, R3, R2, 0x18 ;  /* 0x0000000203027211 */ /* 0x008fca00078ec0ff */
[----:B------:R-:W-:-:S04]  /*150c0*/  IMAD R3, R9, 0x8, R2 ;  /* 0x0000000809037824 */ /* 0x000fc800078e0202 */
[----:B------:R-:W2:Y:S02]  /*150d0*/  SYNCS.PHASECHK.TRANS64.TRYWAIT P0, [R3+URZ+0x32440], R7 ;  /* 0x03244007030075a7 */ /* 0x000ea4000800017f */
[----:B--2---:R-:W-:Y:S05]  /*150e0*/  @!P0 BRA `(.L_x_8372) ;  /* 0x0000002800a48947 */ /* 0x004fea0003800000 */
.L_x_8466:
        /* <DEDUP_REMOVED lines=11> */
.L_x_8373:
        /* <DEDUP_REMOVED lines=21> */
.L_x_8467:
        /* <DEDUP_REMOVED lines=8> */
.L_x_8375:
        /* <DEDUP_REMOVED lines=33> */
.L_x_8370:
[----:B------:R-:W-:Y:S05]  /*15580*/  BSYNC B1 ;  /* 0x0000000000017941 */ /* 0x000fea0003800000 */
.L_x_8369:
        /* <DEDUP_REMOVED lines=13> */
[----:B------:R-:W3:Y:S02]  /*15660*/  LDC R6, c[0x0][0x41c] ;  /* 0x00010700ff067b82 */ /* 0x000ee40000000800 */
[----:B---3--:R-:W-:-:S13]  /*15670*/  ISETP.NE.AND P0, PT, R6, 0x1, PT ;  /* 0x000000010600780c */ /* 0x008fda0003f05270 */
[----:B------:R-:W3:Y:S02]  /*15680*/  @P0 LDC.64 R2, c[0x0][0x420] ;  /* 0x00010800ff020b82 */ /* 0x000ee40000000a00 */
[----:B---3--:R-:W-:Y:S01]  /*15690*/  @P0 IMAD.HI.U32 R7, R9, R2, RZ ;  /* 0x0000000209070227 */ /* 0x008fe200078e00ff */
        /* <DEDUP_REMOVED lines=12> */
.L_x_8378:
[----:B------:R-:W4:Y:S01]  /*15760*/  S2R R3, SR_CgaCtaId ;  /* 0x0000000000037919 */ /* 0x000f220000008800 */
[----:B------:R-:W-:Y:S02]  /*15770*/  MOV R2, 0x400 ;  /* 0x0000040000027802 */ /* 0x000fe40000000f00 */
[----:B---3--:R-:W-:Y:S02]  /*15780*/  SHF.L.U32 R7, R10, 0x1f, RZ ;  /* 0x0000001f0a077819 */ /* 0x008fe400000006ff */
[----:B----4-:R-:W-:-:S05]  /*15790*/  LEA R2, R3, R2, 0x18 ;  /* 0x0000000203027211 */ /* 0x010fca00078ec0ff */
[----:B------:R-:W-:-:S04]  /*157a0*/  IMAD R3, R11, 0x8, R2 ;  /* 0x000000080b037824 */ /* 0x000fc800078e0202 */
[----:B------:R-:W3:Y:S02]  /*157b0*/  SYNCS.PHASECHK.TRANS64.TRYWAIT P0, [R3+URZ+0x32440], R7 ;  /* 0x03244007030075a7 */ /* 0x000ee4000800017f */
[----:B---3--:R-:W-:Y:S05]  /*157c0*/  @!P0 BRA `(.L_x_8379) ;  /* 0x0000002400148947 */ /* 0x008fea0003800000 */
.L_x_8468:
[----:B------:R-:W4:Y:S02]  /*157d0*/  S2R R2, SR_TID.X ;  /* 0x0000000000027919 */ /* 0x000f240000002100 */
[----:B----4-:R-:W-:-:S04]  /*157e0*/  LOP3.LUT R2, R2, 0x7f, RZ, 0xc0, !PT ;  /* 0x0000007f02027812 */ /* 0x010fc800078ec0ff */
[----:B------:R-:W-:-:S13]  /*157f0*/  ISETP.NE.AND P0, PT, R2, RZ, PT ;  /* 0x000000ff0200720c */ /* 0x000fda0003f05270 */
[----:B------:R-:W-:Y:S05]  /*15800*/  @P0 BRA `(.L_x_8380) ;  /* 0x00000000001c0947 */ /* 0x000fea0003800000 */
[----:B------:R-:W4:Y:S02]  /*15810*/  S2R R2, SR_TID.X ;  /* 0x0000000000027919 */ /* 0x000f240000002100 */
[----:B----4-:R-:W-:-:S04]  /*15820*/  LOP3.LUT R2, R2, 0x1f, RZ, 0xc0, !PT ;  /* 0x0000001f02027812 */ /* 0x010fc800078ec0ff */
[----:B------:R-:W-:Y:S02]  /*15830*/  ISETP.NE.AND P1, PT, R2, RZ, PT ;  /* 0x000000ff0200720c */ /* 0x000fe40003f25270 */
[----:B------:R-:W-:-:S04]  /*15840*/  MOV R2, 0x3000 ;  /* 0x0000300000027802 */ /* 0x000fc80000000f00 */
[----:B------:R4:W-:Y:S07]  /*15850*/  SYNCS.ARRIVE.TRANS64 RZ, [R3+URZ+0x32430], R2 ;  /* 0x0324300203ff79a7 */ /* 0x0009ee000800003f */
[----:B------:R-:W-:Y:S05]  /*15860*/  @!P1 BRA `(.L_x_8380) ;  /* 0x0000000000049947 */ /* 0x000fea0003800000 */
[----:B------:R-:W-:Y:S01]  /*15870*/  BPT.TRAP 0x1 ;  /* 0x000000040000795c */ /* 0x000fe20000300000 */
.L_x_8380:
        /* <DEDUP_REMOVED lines=22> */
.L_x_8469:
        /* <DEDUP_REMOVED lines=8> */
.L_x_8382:
        /* <DEDUP_REMOVED lines=34> */
.L_x_8377:
[----:B------:R-:W-:Y:S05]  /*15c80*/  BSYNC B1 ;  /* 0x0000000000017941 */ /* 0x000fea0003800000 */
.L_x_8376:
[C---:B------:R-:W-:Y:S01]  /*15c90*/  ISETP.GT.AND P0, PT, R5.reuse, 0x1, PT ;  /* 0x000000010500780c */ /* 0x040fe20003f04270 */
[----:B------:R-:W-:-:S04]  /*15ca0*/  VIADD R2, R5, 0xfffffffe ;  /* 0xfffffffe05027836 */ /* 0x000fc80000000000 */
[----:B------:R-:W-:-:S08]  /*15cb0*/  IMAD.MOV.U32 R5, RZ, RZ, R2 ;  /* 0x000000ffff057224 */ /* 0x000fd000078e0002 */
[----:B------:R-:W-:Y:S05]  /*15cc0*/  @P0 BRA `(.L_x_8383) ;  /* 0xfffffff000740947 */ /* 0x000fea000383ffff */
.L_x_8359:
[----:B------:R-:W-:Y:S05]  /*15cd0*/  BSYNC B0 ;  /* 0x0000000000007941 */ /* 0x000fea0003800000 */
.L_x_8358:
        /* <DEDUP_REMOVED lines=23> */
.L_x_8385:
[----:B------:R-:W-:Y:S05]  /*15e50*/  BSYNC B0 ;  /* 0x0000000000007941 */ /* 0x000fea0003800000 */
.L_x_8384:
[----:B---3--:R-:W3:Y:S02]  /*15e60*/  LDL.LU R2, [R1+0x8] ;  /* 0x0000080001027983 */ /* 0x008ee40000300800 */
[----:B---3--:R-:W-:-:S05]  /*15e70*/  LOP3.LUT R2, R2, R0, RZ, 0x3c, !PT ;  /* 0x0000000002027212 */ /* 0x008fca00078e3cff */
[----:B------:R3:W-:Y:S02]  /*15e80*/  STL [R1+0x8], R2 ;  /* 0x0000080201007387 */ /* 0x0007e40000100800 */
.L_x_8340:
[----:B------:R-:W-:Y:S05]  /*15e90*/  BSYNC B6 ;  /* 0x0000000000067941 */ /* 0x000fea0003800000 */
.L_x_8338:
[----:B------:R-:W-:-:S03]  /*15ea0*/  UMOV UR4, 0xffffffff ;  /* 0xffffffff00047882 */ /* 0x000fc60000000000 */
[----:B------:R-:W-:Y:S05]  /*15eb0*/  BRA.DIV UR4, `(.L_x_8386) ;  /* 0x0000001e04807947 */ /* 0x000fea000b800000 */
[----:B0-----:R0:W4:Y:S04]  /*15ec0*/  SHFL.IDX PT, R4, R16, RZ, 0x1f ;  /* 0x00001fff10047589 */ /* 0x00112800000e0000 */
[----:B------:R0:W0:Y:S02]  /*15ed0*/  SHFL.IDX PT, R5, R16, 0x1, 0x1f ;  /* 0x00201f0010057f89 */ /* 0x00002400000e0000 */
.L_x_8473:
        /* <DEDUP_REMOVED lines=13> */
.L_x_8388:
[----:B------:R-:W-:Y:S05]  /*15fb0*/  BSYNC B0 ;  /* 0x0000000000007941 */ /* 0x000fea0003800000 */
.L_x_8387:
        /* <DEDUP_REMOVED lines=8> */
[----:B------:R-:W1:Y:S02]  /*16040*/  SHFL.UP PT, R14, R13, 0x2, RZ ;  /* 0x044000000d0e7989 */ /* 0x000e6400000e00ff */
[----:B-1-3--:R-:W-:Y:S02]  /*16050*/  SEL R2, R14, RZ, P1 ;  /* 0x000000ff0e027207 */ /* 0x00afe40000800000 */
        /* <DEDUP_REMOVED lines=13> */
.L_x_8481:
[----:B------:R-:W-:Y:S02]  /*16130*/  ULDC UR4, c[0x0][0xd10] ;  /* 0x0003440000047ab9 */ /* 0x000fe40000000800 */
[----:B------:R-:W-:-:S04]  /*16140*/  IMAD.U32 R16, RZ, RZ, UR4 ;  /* 0x00000004ff107e24 */ /* 0x000fc8000f8e00ff */
[----:B-1----:R-:W-:-:S04]  /*16150*/  IMAD R2, R14, R16, RZ ;  /* 0x000000100e027224 */ /* 0x002fc800078e02ff */
[----:B------:R-:W-:-:S05]  /*16160*/  IMAD.IADD R5, R5, 0x1, R2 ;  /* 0x0000000105057824 */ /* 0x000fca00078e0202 */
[----:B----4-:R-:W-:-:S13]  /*16170*/  ISETP.GT.AND P0, PT, R5, R4, PT ;  /* 0x000000040500720c */ /* 0x010fda0003f04270 */
[----:B------:R-:W-:Y:S05]  /*16180*/  @P0 BRA `(.L_x_8390) ;  /* 0x0000000000b40947 */ /* 0x000fea0003800000 */
[----:B------:R-:W1:Y:S02]  /*16190*/  LDC R0, c[0x0][0xd14] ;  /* 0x00034500ff007b82 */ /* 0x000e640000000800 */
.L_x_8395:
        /* <DEDUP_REMOVED lines=14> */
.L_x_8393:
[----:B------:R-:W-:Y:S05]  /*16280*/  BSYNC B0 ;  /* 0x0000000000007941 */ /* 0x000fea0003800000 */
.L_x_8392:
        /* <DEDUP_REMOVED lines=23> */
.L_x_8489:
[----:B------:R-:W-:Y:S02]  /*16400*/  ULDC UR4, c[0x0][0xd10] ;  /* 0x0003440000047ab9 */ /* 0x000fe40000000800 */
[----:B------:R-:W-:-:S04]  /*16410*/  IMAD.U32 R16, RZ, RZ, UR4 ;  /* 0x00000004ff107e24 */ /* 0x000fc8000f8e00ff */
[----:B-1----:R-:W-:-:S05]  /*16420*/  IMAD R2, R14, R16, RZ ;  /* 0x000000100e027224 */ /* 0x002fca00078e02ff */
[----:B------:R-:W-:-:S04]  /*16430*/  IADD3 R5, R2, R5, RZ ;  /* 0x0000000502057210 */ /* 0x000fc80007ffe0ff */
[----:B------:R-:W-:-:S13]  /*16440*/  ISETP.GT.AND P0, PT, R5, R4, PT ;  /* 0x000000040500720c */ /* 0x000fda0003f04270 */
[----:B------:R-:W-:Y:S05]  /*16450*/  @!P0 BRA `(.L_x_8395) ;  /* 0xfffffffc00508947 */ /* 0x000fea000383ffff */
.L_x_8390:
        /* <DEDUP_REMOVED lines=8> */
.L_x_8493:
[----:B------:R-:W-:Y:S01]  /*164e0*/  ISETP.NE.AND P0, PT, R6, RZ, PT ;  /* 0x000000ff0600720c */ /* 0x000fe20003f05270 */
[----:B------:R-:W-:-:S12]  /*164f0*/  IMAD.MOV.U32 R14, RZ, RZ, RZ ;  /* 0x000000ffff0e7224 */ /* 0x000fd800078e00ff */
[----:B------:R-:W-:Y:S05]  /*16500*/  @!P0 BRA `(.L_x_8397) ;  /* 0x0000000000108947 */ /* 0x000fea0003800000 */
[----:B------:R-:W-:Y:S01]  /*16510*/  UMOV UR4, 0xffffffff ;  /* 0xffffffff00047882 */ /* 0x000fe20000000000 */
[----:B------:R-:W-:Y:S02]  /*16520*/  VIADD R12, R5, 0xffffffff ;  /* 0xffffffff050c7836 */ /* 0x000fe40000000000 */
[----:B------:R-:W-:Y:S05]  /*16530*/  BRA.DIV UR4, `(.L_x_8398) ;  /* 0x0000002204147947 */ /* 0x000fea000b800000 */
[----:B------:R4:W0:Y:S02]  /*16540*/  SHFL.IDX PT, R14, R3, R12, 0x1f ;  /* 0x00001f0c030e7589 */ /* 0x00082400000e0000 */
.L_x_8397:
[----:B---3--:R-:W-:Y:S01]  /*16550*/  IABS R6, R17 ;  /* 0x0000001100067213 */ /* 0x008fe20000000000 */
[----:B0-----:R-:W-:Y:S02]  /*16560*/  IMAD R16, R14, R16, R2 ;  /* 0x000000100e107224 */ /* 0x001fe400078e0202 */
[----:B------:R-:W-:Y:S01]  /*16570*/  IMAD.MOV.U32 R2, RZ, RZ, RZ ;  /* 0x000000ffff027224 */ /* 0x000fe200078e00ff */
[----:B------:R-:W0:Y:S01]  /*16580*/  I2F.RP R7, R6 ;  /* 0x0000000600077306 */ /* 0x000e220000209400 */
[----:B------:R-:W-:-:S07]  /*16590*/  IMAD.IADD R19, R5, 0x1, R19 ;  /* 0x0000000105137824 */ /* 0x000fce00078e0213 */
[----:B0-----:R-:W0:Y:S02]  /*165a0*/  MUFU.RCP R7, R7 ;  /* 0x0000000700077308 */ /* 0x001e240000001000 */
[----:B0-----:R-:W-:-:S06]  /*165b0*/  IADD3 R8, R7, 0xffffffe, RZ ;  /* 0x0ffffffe07087810 */ /* 0x001fcc0007ffe0ff */
[----:B----4-:R-:W0:Y:S02]  /*165c0*/  F2I.FTZ.U32.TRUNC.NTZ R3, R8 ;  /* 0x0000000800037305 */ /* 0x010e24000021f000 */
        /* <DEDUP_REMOVED lines=23> */
.L_x_8391:
[----:B------:R-:W-:Y:S01]  /*16740*/  UMOV UR4, URZ ;  /* 0x0000003f00047c82 */ /* 0x000fe20008000000 */
[----:B------:R-:W-:Y:S01]  /*16750*/  UMOV UR5, URZ ;  /* 0x0000003f00057c82 */ /* 0x000fe20008000000 */
[----:B------:R-:W-:Y:S01]  /*16760*/  ULDC UR6, c[0x0][0xd14] ;  /* 0x0003450000067ab9 */ /* 0x000fe20000000800 */
[----:B------:R-:W-:Y:S01]  /*16770*/  MOV R16, R4 ;  /* 0x0000000400107202 */ /* 0x000fe20000000f00 */
[----:B------:R-:W-:Y:S02]  /*16780*/  IMAD.U32 R17, RZ, RZ, UR4 ;  /* 0x00000004ff117e24 */ /* 0x000fe4000f8e00ff */
[----:B------:R-:W-:Y:S02]  /*16790*/  IMAD.U32 R18, RZ, RZ, UR5 ;  /* 0x00000005ff127e24 */ /* 0x000fe4000f8e00ff */
[----:B------:R-:W-:-:S07]  /*167a0*/  IMAD.U32 R19, RZ, RZ, UR6 ;  /* 0x00000006ff137e24 */ /* 0x000fce000f8e00ff */
.L_x_8399:
        /* <DEDUP_REMOVED lines=12> */
.L_x_8318:
[----:B------:R-:W4:Y:S01]  /*16870*/  S2R R3, SR_CgaCtaId ;  /* 0x0000000000037919 */ /* 0x000f220000008800 */
[----:B------:R-:W-:Y:S01]  /*16880*/  UIADD3 UR4, UR50, 0x1, URZ ;  /* 0x0000000132047890 */ /* 0x000fe2000fffe03f */
[----:B0-----:R-:W-:-:S03]  /*16890*/  MOV R0, 0x400 ;  /* 0x0000040000007802 */ /* 0x001fc60000000f00 */
[----:B------:R-:W-:-:S04]  /*168a0*/  ULEA.HI UR5, UR4, UR4, URZ, 0x1 ;  /* 0x0000000404057291 */ /* 0x000fc8000f8f083f */
[----:B------:R-:W-:-:S04]  /*168b0*/  ULOP3.LUT UR5, UR5, 0xfffffffe, URZ, 0xc0, !UPT ;  /* 0xfffffffe05057892 */ /* 0x000fc8000f8ec03f */
[----:B------:R-:W-:Y:S01]  /*168c0*/  UIADD3 UR5, UR4, -UR5, URZ ;  /* 0x8000000504057290 */ /* 0x000fe2000fffe03f */
[----:B----4-:R-:W-:-:S05]  /*168d0*/  LEA R0, R3, R0, 0x18 ;  /* 0x0000000003007211 */ /* 0x010fca00078ec0ff */
[----:B------:R-:W-:-:S04]  /*168e0*/  MOV R3, UR5 ;  /* 0x0000000500037c02 */ /* 0x000fc80008000f00 */
[----:B------:R-:W-:-:S04]  /*168f0*/  SHF.L.U32 R3, R3, 0x1f, RZ ;  /* 0x0000001f03037819 */ /* 0x000fc800000006ff */
[----:B------:R-:W0:Y:S02]  /*16900*/  SYNCS.PHASECHK.TRANS64.TRYWAIT P0, [R0+URZ+0x32420], R3 ;  /* 0x03242003000075a7 */ /* 0x000e24000800017f */
[----:B0-----:R-:W-:Y:S05]  /*16910*/  @!P0 BRA `(.L_x_8401) ;  /* 0x0000001c00408947 */ /* 0x001fea0003800000 */
.L_x_8496:
[----:B------:R-:W-:-:S03]  /*16920*/  UMOV UR4, 0xffffffff ;  /* 0xffffffff00047882 */ /* 0x000fc60000000000 */
[----:B------:R-:W-:Y:S05]  /*16930*/  BRA.DIV UR4, `(.L_x_8402) ;  /* 0x0000001e044c7947 */ /* 0x000fea000b800000 */
[----:B---3--:R-:W3:Y:S02]  /*16940*/  S2R R2, SR_TID.X ;  /* 0x0000000000027919 */ /* 0x008ee40000002100 */
[----:B---3--:R-:W-:-:S04]  /*16950*/  SHF.R.U32.HI R2, RZ, 0x5, R2 ;  /* 0x00000005ff027819 */ /* 0x008fc80000011602 */
[----:B------:R-:W-:-:S05]  /*16960*/  LOP3.LUT R2, R2, 0x3, RZ, 0xc0, !PT ;  /* 0x0000000302027812 */ /* 0x000fca00078ec0ff */
[----:B------:R3:W4:Y:S02]  /*16970*/  SHFL.IDX PT, R14, R2, RZ, 0x1f ;  /* 0x00001fff020e7589 */ /* 0x00072400000e0000 */
.L_x_8499:
[----:B----4-:R-:W-:-:S13]  /*16980*/  ISETP.NE.AND P0, PT, R14, RZ, PT ;  /* 0x000000ff0e00720c */ /* 0x010fda0003f05270 */
[----:B------:R-:W-:Y:S05]  /*16990*/  @P0 BRA `(.L_x_8175) ;  /* 0x00000000009c0947 */ /* 0x000fea0003800000 */
[----:B------:R-:W-:-:S03]  /*169a0*/  UMOV UR4, 0xffffffff ;  /* 0xffffffff00047882 */ /* 0x000fc60000000000 */
[----:B------:R-:W-:Y:S05]  /*169b0*/  BRA.DIV UR4, `(.L_x_8403) ;  /* 0x0000001e04607947 */ /* 0x000fea000b800000 */
[----:B------:R-:W-:-:S13]  /*169c0*/  ELECT P6, URZ, PT ;  /* 0x00000000003f782f */ /* 0x000fda00038c0000 */
.L_x_8502:
[----:B------:R-:W-:Y:S05]  /*169d0*/  @!P6 BRA `(.L_x_8175) ;  /* 0x00000000008ce947 */ /* 0x000fea0003800000 */
[----:B---3--:R-:W3:Y:S02]  /*169e0*/  LDL R2, [R1+0x98] ;  /* 0x0000980001027983 */ /* 0x008ee40000100800 */
[----:B---3--:R-:W-:-:S13]  /*169f0*/  R2UR UR4, R2 ;  /* 0x00000000020472ca */ /* 0x008fda00000e0000 */
[----:B------:R-:W-:-:S06]  /*16a00*/  ULOP3.LUT UR4, UR4, 0x2, URZ, 0xfc, !UPT ;  /* 0x0000000204047892 */ /* 0x000fcc000f8efc3f */
[----:B------:R-:W-:-:S05]  /*16a10*/  IMAD.U32 R2, RZ, RZ, UR4 ;  /* 0x00000004ff027e24 */ /* 0x000fca000f8e00ff */
[----:B------:R-:W-:-:S13]  /*16a20*/  ISETP.NE.AND P2, PT, R2, 0x3, PT ;  /* 0x000000030200780c */ /* 0x000fda0003f45270 */
[----:B------:R-:W-:Y:S05]  /*16a30*/  @!P2 BRA `(.L_x_8404) ;  /* 0x000000000004a947 */ /* 0x000fea0003800000 */
[----:B------:R-:W-:Y:S01]  /*16a40*/  BPT.TRAP 0x1 ;  /* 0x000000040000795c */ /* 0x000fe20000300000 */
.L_x_8404:
[----:B0-----:R-:W3:Y:S04]  /*16a50*/  LDL R3, [R1] ;  /* 0x0000000001037983 */ /* 0x001ee80000100800 */
[----:B------:R-:W1:Y:S01]  /*16a60*/  LDL.LU R7, [R1+0x8] ;  /* 0x0000080001077983 */ /* 0x000e620000300800 */
[----:B------:R-:W-:-:S04]  /*16a70*/  VIADD R2, R0, 0x32440 ;  /* 0x0003244000027836 */ /* 0x000fc80000000000 */
[C---:B---3--:R-:W-:Y:S01]  /*16a80*/  IMAD R6, R3.reuse, 0x8, R2 ;  /* 0x0000000803067824 */ /* 0x048fe200078e0202 */
[----:B------:R-:W-:Y:S02]  /*16a90*/  IADD3 R3, R3, 0x1, RZ ;  /* 0x0000000103037810 */ /* 0x000fe40007ffe0ff */
[----:B-1----:R-:W-:Y:S02]  /*16aa0*/  SHF.L.U32 R5, R7, 0x1f, RZ ;  /* 0x0000001f07057819 */ /* 0x002fe400000006ff */
[C---:B------:R-:W-:Y:S02]  /*16ab0*/  ISETP.NE.AND P1, PT, R3.reuse, 0x2, PT ;  /* 0x000000020300780c */ /* 0x040fe40003f25270 */
[----:B------:R-:W0:Y:S02]  /*16ac0*/  SYNCS.PHASECHK.TRANS64.TRYWAIT P0, [R6+URZ], R5 ;  /* 0x00000005060075a7 */ /* 0x000e24000800017f */
[----:B------:R-:W-:Y:S02]  /*16ad0*/  SEL R4, RZ, 0x1, P1 ;  /* 0x00000001ff047807 */ /* 0x000fe40000800000 */
[----:B------:R-:W-:-:S02]  /*16ae0*/  SEL R3, R3, RZ, P1 ;  /* 0x000000ff03037207 */ /* 0x000fc40000800000 */
[----:B------:R-:W-:-:S03]  /*16af0*/  LOP3.LUT R4, R7, R4, RZ, 0x3c, !PT ;  /* 0x0000000407047212 */ /* 0x000fc600078e3cff */
[----:B------:R-:W-:Y:S01]  /*16b00*/  IMAD R7, R3, 0x8, R2 ;  /* 0x0000000803077824 */ /* 0x000fe200078e0202 */
[----:B------:R-:W-:Y:S01]  /*16b10*/  SHF.L.U32 R2, R4, 0x1f, RZ ;  /* 0x0000001f04027819 */ /* 0x000fe200000006ff */
[----:B0-----:R-:W-:Y:S06]  /*16b20*/  @!P0 BRA `(.L_x_8405) ;  /* 0x0000001c00248947 */ /* 0x001fec0003800000 */
.L_x_8503:
[----:B------:R-:W1:Y:S02]  /*16b30*/  SYNCS.PHASECHK.TRANS64.TRYWAIT P0, [R7+URZ], R2 ;  /* 0x00000002070075a7 */ /* 0x000e64000800017f */
[----:B-1----:R-:W-:Y:S05]  /*16b40*/  @!P0 BRA `(.L_x_8406) ;  /* 0x0000001c00308947 */ /* 0x002fea0003800000 */
.L_x_8504:
[----:B------:R-:W-:Y:S05]  /*16b50*/  @!P2 BRA `(.L_x_8407) ;  /* 0x000000000004a947 */ /* 0x000fea0003800000 */
[----:B------:R-:W-:Y:S01]  /*16b60*/  BPT.TRAP 0x1 ;  /* 0x000000040000795c */ /* 0x000fe20000300000 */
.L_x_8407:
[----:B------:R-:W3:Y:S01]  /*16b70*/  LDL.LU R4, [R1] ;  /* 0x0000000001047983 */ /* 0x000ee20000300800 */
[----:B------:R-:W-:-:S04]  /*16b80*/  VIADD R0, R0, 0x32460 ;  /* 0x0003246000007836 */ /* 0x000fc80000000000 */
[----:B---3--:R-:W-:-:S04]  /*16b90*/  IMAD R4, R4, 0x8, R0 ;  /* 0x0000000804047824 */ /* 0x008fc800078e0200 */
[----:B------:R-:W3:Y:S02]  /*16ba0*/  SYNCS.PHASECHK.TRANS64.TRYWAIT P0, [R4+URZ], R5 ;  /* 0x00000005040075a7 */ /* 0x000ee4000800017f */
[----:B---3--:R-:W-:Y:S05]  /*16bb0*/  @!P0 BRA `(.L_x_8408) ;  /* 0x0000001c00288947 */ /* 0x008fea0003800000 */
.L_x_8505:
[----:B------:R-:W-:-:S07]  /*16bc0*/  LEA R3, R3, R0, 0x3 ;  /* 0x0000000003037211 */ /* 0x000fce00078e18ff */
.L_x_8409:
[----:B----4-:R4:W0:Y:S02]  /*16bd0*/  SYNCS.PHASECHK.TRANS64.TRYWAIT P0, [R3+URZ], R2 ;  /* 0x00000002030075a7 */ /* 0x010824000800017f */
[----:B0-----:R-:W-:Y:S05]  /*16be0*/  @!P0 NANOSLEEP.SYNCS 0x989680 ;  /* 0x009896800000895d */ /* 0x001fea0003900000 */
[----:B------:R-:W0:Y:S02]  /*16bf0*/  @!P0 SYNCS.PHASECHK.TRANS64 P0, [R3+URZ], R2 ;  /* 0x00000002030085a7 */ /* 0x000e24000800007f */
[----:B0-----:R-:W-:Y:S05]  /*16c00*/  @!P0 BRA `(.L_x_8409) ;  /* 0xfffffffc00f08947 */ /* 0x001fea000383ffff */
.L_x_8175:
[----:B------:R-:W-:Y:S05]  /*16c10*/  BSYNC B7 ;  /* 0x0000000000077941 */ /* 0x000fea0003800000 */
.L_x_8172:
[----:B------:R-:W-:Y:S05]  /*16c20*/  EXIT ;  /* 0x000000000000794d */ /* 0x000fea0003800000 */
.L_x_8193:
[----:B0-----:R0:W1:Y:S02]  /*16c30*/  SYNCS.PHASECHK.TRANS64.TRYWAIT P6, [R95+URZ+0x32490], R110 ;  /* 0x0324906e5f0075a7 */ /* 0x00106400080c017f */
[----:B-1----:R-:W-:Y:S05]  /*16c40*/  @!P6 NANOSLEEP.SYNCS 0x989680 ;  /* 0x009896800000e95d */ /* 0x002fea0003900000 */
[----:B------:R-:W1:Y:S02]  /*16c50*/  @!P6 SYNCS.PHASECHK.TRANS64 P6, [R95+URZ+0x32490], R110 ;  /* 0x0324906e5f00e5a7 */ /* 0x000e6400080c007f */
[----:B-1----:R-:W-:Y:S05]  /*16c60*/  @!P6 BRA `(.L_x_8193) ;  /* 0xfffffffc00f0e947 */ /* 0x002fea000383ffff */
[----:B------:R-:W-:Y:S05]  /*16c70*/  BRA `(.L_x_8410) ;  /* 0xfffffec000087947 */ /* 0x000fea000383ffff */
.L_x_8211:
[----:B0-----:R0:W1:Y:S02]  /*16c80*/  SYNCS.PHASECHK.TRANS64.TRYWAIT P5, [R95+URZ+0x32490], R110 ;  /* 0x0324906e5f0075a7 */ /* 0x00106400080a017f */
[----:B-1----:R-:W-:Y:S05]  /*16c90*/  @!P5 NANOSLEEP.SYNCS 0x989680 ;  /* 0x009896800000d95d */ /* 0x002fea0003900000 */
[----:B------:R-:W1:Y:S02]  /*16ca0*/  @!P5 SYNCS.PHASECHK.TRANS64 P5, [R95+URZ+0x32490], R110 ;  /* 0x0324906e5f00d5a7 */ /* 0x000e6400080a007f */
[----:B-1----:R-:W-:Y:S05]  /*16cb0*/  @!P5 BRA `(.L_x_8211) ;  /* 0xfffffffc00f0d947 */ /* 0x002fea000383ffff */
[----:B------:R-:W-:Y:S05]  /*16cc0*/  BRA `(.L_x_8411) ;  /* 0xfffffed000647947 */ /* 0x000fea000383ffff */
.L_x_8220:
[----:B0-----:R0:W1:Y:S02]  /*16cd0*/  SYNCS.PHASECHK.TRANS64.TRYWAIT P4, [R95+URZ+0x32490], R110 ;  /* 0x0324906e5f0075a7 */ /* 0x001064000808017f */
[----:B-1----:R-:W-:Y:S05]  /*16ce0*/  @!P4 NANOSLEEP.SYNCS 0x989680 ;  /* 0x009896800000c95d */ /* 0x002fea0003900000 */
[----:B------:R-:W1:Y:S02]  /*16cf0*/  @!P4 SYNCS.PHASECHK.TRANS64 P4, [R95+URZ+0x32490], R110 ;  /* 0x0324906e5f00c5a7 */ /* 0x000e64000808007f */
[----:B-1----:R-:W-:Y:S05]  /*16d00*/  @!P4 BRA `(.L_x_8220) ;  /* 0xfffffffc00f0c947 */ /* 0x002fea000383ffff */
[----:B------:R-:W-:Y:S05]  /*16d10*/  BRA `(.L_x_8412) ;  /* 0xfffffee000647947 */ /* 0x000fea000383ffff */
.L_x_8226:
[----:B-1----:R1:W2:Y:S02]  /*16d20*/  SYNCS.PHASECHK.TRANS64.TRYWAIT P3, [R95+URZ+0x324b0], R110 ;  /* 0x0324b06e5f0075a7 */ /* 0x0022a4000806017f */
[----:B--2---:R-:W-:Y:S05]  /*16d30*/  @!P3 NANOSLEEP.SYNCS 0x989680 ;  /* 0x009896800000b95d */ /* 0x004fea0003900000 */
[----:B------:R-:W2:Y:S02]  /*16d40*/  @!P3 SYNCS.PHASECHK.TRANS64 P3, [R95+URZ+0x324b0], R110 ;  /* 0x0324b06e5f00b5a7 */ /* 0x000ea4000806007f */
[----:B--2---:R-:W-:Y:S05]  /*16d50*/  @!P3 BRA `(.L_x_8226) ;  /* 0xfffffffc00f0b947 */ /* 0x004fea000383ffff */
[----:B------:R-:W-:Y:S05]  /*16d60*/  BRA `(.L_x_8413) ;  /* 0xfffffee000f07947 */ /* 0x000fea000383ffff */
.L_x_8234:
[----:B------:R-:W0:Y:S01]  /*16d70*/  S2R R8, SR_TID.X ;  /* 0x0000000000087919 */ /* 0x000e220000002100 */
[----:B------:R-:W-:Y:S01]  /*16d80*/  BSSY B0, `(.L_x_8414) ;  /* 0x000000c000007945 */ /* 0x000fe20003800000 */
[----:B------:R-:W-:Y:S01]  /*16d90*/  IMAD.MOV.U32 R12, RZ, RZ, RZ ;  /* 0x000000ffff0c7224 */ /* 0x000fe200078e00ff */
[----:B------:R-:W-:Y:S01]  /*16da0*/  MOV R11, 0x1f ;  /* 0x0000001f000b7802 */ /* 0x000fe20000000f00 */
[----:B------:R-:W-:Y:S02]  /*16db0*/  IMAD.MOV.U32 R15, RZ, RZ, -0x1 ;  /* 0xffffffffff0f7424 */ /* 0x000fe400078e00ff */
[----:B0-----:R-:W-:-:S05]  /*16dc0*/  VIADD R26, R8, 0xffffff80 ;  /* 0xffffff80081a7836 */ /* 0x001fca0000000000 */
[----:B------:R-:W-:-:S04]  /*16dd0*/  SHF.R.S32.HI R8, RZ, 0x1f, R26 ;  /* 0x0000001fff087819 */ /* 0x000fc8000001141a */
[----:B------:R-:W-:-:S04]  /*16de0*/  LEA.HI R8, R8, R26, RZ, 0x7 ;  /* 0x0000001a08087211 */ /* 0x000fc800078f38ff */
[----:B------:R-:W-:-:S05]  /*16df0*/  SHF.R.S32.HI R8, RZ, 0x7, R8 ;  /* 0x00000007ff087819 */ /* 0x000fca0000011408 */
[----:B------:R-:W-:-:S07]  /*16e00*/  IMAD.MOV.U32 R13, RZ, RZ, R8 ;  /* 0x000000ffff0d7224 */ /* 0x000fce00078e0008 */
[----:B-----5:R-:W-:Y:S05]  /*16e10*/  WARPSYNC.COLLECTIVE R15, `(.L_x_8415) ;  /* 0x000000000f087348 */ /* 0x020fea0003c00000 */
[----:B------:R0:W1:Y:S02]  /*16e20*/  SHFL.IDX P6, R14, R13, R12, R11 ;  /* 0x0000000c0d0e7389 */ /* 0x00006400000c000b */
[----:B01---5:R-:W-:Y:S01]  /*16e30*/  ENDCOLLECTIVE ;  /* 0x000000000000791b */ /* 0x023fe20003800000 */
.L_x_8415:
[----:B------:R-:W-:Y:S05]  /*16e40*/  BSYNC B0 ;  /* 0x0000000000007941 */ /* 0x000fea0003800000 */
.L_x_8414:
[----:B------:R-:W-:Y:S05]  /*16e50*/  BRA `(.L_x_8416) ;  /* 0xfffffeec00a47947 */ /* 0x000fea000383ffff */
.L_x_8248:
        /* <DEDUP_REMOVED lines=8> */
.L_x_8418:
[----:B------:R-:W-:Y:S05]  /*16ee0*/  BSYNC B1 ;  /* 0x0000000000017941 */ /* 0x000fea0003800000 */
.L_x_8417:
[----:B------:R-:W-:Y:S05]  /*16ef0*/  BRA `(.L_x_8419) ;  /* 0xfffffef400b07947 */ /* 0x000fea000383ffff */
.L_x_8249:
        /* <DEDUP_REMOVED lines=8> */
.L_x_8421:
[----:B------:R-:W-:Y:S05]  /*16f80*/  BSYNC B1 ;  /* 0x0000000000017941 */ /* 0x000fea0003800000 */
.L_x_8420:
[----:B------:R-:W-:Y:S05]  /*16f90*/  BRA `(.L_x_8422) ;  /* 0xfffffef400907947 */ /* 0x000fea000383ffff */
.L_x_8250:
        /* <DEDUP_REMOVED lines=8> */
.L_x_8424:
[----:B------:R-:W-:Y:S05]  /*17020*/  BSYNC B1 ;  /* 0x0000000000017941 */ /* 0x000fea0003800000 */
.L_x_8423:
[----:B------:R-:W-:Y:S05]  /*17030*/  BRA `(.L_x_8425) ;  /* 0xfffffef400707947 */ /* 0x000fea000383ffff */
.L_x_8251:
        /* <DEDUP_REMOVED lines=8> */
.L_x_8427:
[----:B------:R-:W-:Y:S05]  /*170c0*/  BSYNC B1 ;  /* 0x0000000000017941 */ /* 0x000fea0003800000 */
.L_x_8426:
[----:B------:R-:W-:Y:S05]  /*170d0*/  BRA `(.L_x_8428) ;  /* 0xfffffef400507947 */ /* 0x000fea000383ffff */
.L_x_8253:
[----:B0-----:R0:W1:Y:S02]  /*170e0*/  SYNCS.PHASECHK.TRANS64.TRYWAIT P1, [R18+URZ+0x32400], R25 ;  /* 0x03240019120075a7 */ /* 0x001064000802017f */
[----:B-1----:R-:W-:Y:S05]  /*170f0*/  @!P1 NANOSLEEP.SYNCS 0x989680 ;  /* 0x009896800000995d */ /* 0x002fea0003900000 */
[----:B------:R-:W1:Y:S02]  /*17100*/  @!P1 SYNCS.PHASECHK.TRANS64 P1, [R18+URZ+0x32400], R25 ;  /* 0x03240019120095a7 */ /* 0x000e64000802007f */
[----:B-1----:R-:W-:Y:S05]  /*17110*/  @!P1 BRA `(.L_x_8253) ;  /* 0xfffffffc00f09947 */ /* 0x002fea000383ffff */
[----:B------:R-:W-:Y:S05]  /*17120*/  BRA `(.L_x_8429) ;  /* 0xfffffef400bc7947 */ /* 0x000fea000383ffff */
.L_x_8261:
        /* <DEDUP_REMOVED lines=8> */
.L_x_8431:
[----:B------:R-:W-:Y:S05]  /*171b0*/  BSYNC B1 ;  /* 0x0000000000017941 */ /* 0x000fea0003800000 */
.L_x_8430:
[----:B------:R-:W-:Y:S05]  /*171c0*/  BRA `(.L_x_8432) ;  /* 0xffffff00008c7947 */ /* 0x000fea000383ffff */
.L_x_8262:
        /* <DEDUP_REMOVED lines=8> */
.L_x_8434:
[----:B------:R-:W-:Y:S05]  /*17250*/  BSYNC B1 ;  /* 0x0000000000017941 */ /* 0x000fea0003800000 */
.L_x_8433:
[----:B------:R-:W-:Y:S05]  /*17260*/  BRA `(.L_x_8435) ;  /* 0xffffff0000707947 */ /* 0x000fea000383ffff */
.L_x_8263:
        /* <DEDUP_REMOVED lines=8> */
.L_x_8437:
[----:B------:R-:W-:Y:S05]  /*172f0*/  BSYNC B1 ;  /* 0x0000000000017941 */ /* 0x000fea0003800000 */
.L_x_8436:
[----:B------:R-:W-:Y:S05]  /*17300*/  BRA `(.L_x_8438) ;  /* 0xffffff0000547947 */ /* 0x000fea000383ffff */
.L_x_8264:
        /* <DEDUP_REMOVED lines=8> */
.L_x_8440:
[----:B------:R-:W-:Y:S05]  /*17390*/  BSYNC B1 ;  /* 0x0000000000017941 */ /* 0x000fea0003800000 */
.L_x_8439:
[----:B------:R-:W-:Y:S05]  /*173a0*/  BRA `(.L_x_8441) ;  /* 0xffffff0000387947 */ /* 0x000fea000383ffff */
.L_x_8266:
[----:B0-----:R0:W1:Y:S02]  /*173b0*/  SYNCS.PHASECHK.TRANS64.TRYWAIT P1, [R18+URZ+0x32400], R9 ;  /* 0x03240009120075a7 */ /* 0x001064000802017f */
[----:B-1----:R-:W-:Y:S05]  /*173c0*/  @!P1 NANOSLEEP.SYNCS 0x989680 ;  /* 0x009896800000995d */ /* 0x002fea0003900000 */
[----:B------:R-:W1:Y:S02]  /*173d0*/  @!P1 SYNCS.PHASECHK.TRANS64 P1, [R18+URZ+0x32400], R9 ;  /* 0x03240009120095a7 */ /* 0x000e64000802007f */
[----:B-1----:R-:W-:Y:S05]  /*173e0*/  @!P1 BRA `(.L_x_8266) ;  /* 0xfffffffc00f09947 */ /* 0x002fea000383ffff */
[----:B------:R-:W-:Y:S05]  /*173f0*/  BRA `(.L_x_8442) ;  /* 0xffffff00009c7947 */ /* 0x000fea000383ffff */
.L_x_8272:
[----:B-1----:R1:W2:Y:S02]  /*17400*/  SYNCS.PHASECHK.TRANS64.TRYWAIT P1, [R0+URZ+0x32430], R7 ;  /* 0x03243007000075a7 */ /* 0x0022a4000802017f */
[----:B--2---:R-:W-:Y:S05]  /*17410*/  @!P1 NANOSLEEP.SYNCS 0x989680 ;  /* 0x009896800000995d */ /* 0x004fea0003900000 */
[----:B------:R-:W2:Y:S02]  /*17420*/  @!P1 SYNCS.PHASECHK.TRANS64 P1, [R0+URZ+0x32430], R7 ;  /* 0x03243007000095a7 */ /* 0x000ea4000802007f */
[----:B--2---:R-:W-:Y:S05]  /*17430*/  @!P1 BRA `(.L_x_8272) ;  /* 0xfffffffc00f09947 */ /* 0x004fea000383ffff */
[----:B------:R-:W-:Y:S05]  /*17440*/  BRA `(.L_x_8271) ;  /* 0xffffff0c00bc7947 */ /* 0x000fea000383ffff */
.L_x_8274:
[----:B--2---:R2:W3:Y:S02]  /*17450*/  SYNCS.PHASECHK.TRANS64.TRYWAIT P1, [R18+URZ+0x32410], R3 ;  /* 0x03241003120075a7 */ /* 0x0044e4000802017f */
[----:B---3--:R-:W-:Y:S05]  /*17460*/  @!P1 NANOSLEEP.SYNCS 0x989680 ;  /* 0x009896800000995d */ /* 0x008fea0003900000 */
[----:B------:R-:W3:Y:S02]  /*17470*/  @!P1 SYNCS.PHASECHK.TRANS64 P1, [R18+URZ+0x32410], R3 ;  /* 0x03241003120095a7 */ /* 0x000ee4000802007f */
[----:B---3--:R-:W-:Y:S05]  /*17480*/  @!P1 BRA `(.L_x_8274) ;  /* 0xfffffffc00f09947 */ /* 0x008fea000383ffff */
[----:B------:R-:W-:Y:S05]  /*17490*/  BRA `(.L_x_8443) ;  /* 0xffffff1000a47947 */ /* 0x000fea000383ffff */
.L_x_8279:
[----:B--2---:R2:W4:Y:S02]  /*174a0*/  SYNCS.PHASECHK.TRANS64.TRYWAIT P2, [R0+URZ+0x32450], R7 ;  /* 0x03245007000075a7 */ /* 0x004524000804017f */
[----:B----4-:R-:W-:Y:S05]  /*174b0*/  @!P2 NANOSLEEP.SYNCS 0x989680 ;  /* 0x009896800000a95d */ /* 0x010fea0003900000 */
[----:B------:R-:W4:Y:S02]  /*174c0*/  @!P2 SYNCS.PHASECHK.TRANS64 P2, [R0+URZ+0x32450], R7 ;  /* 0x032450070000a5a7 */ /* 0x000f24000804007f */
[----:B----4-:R-:W-:Y:S05]  /*174d0*/  @!P2 BRA `(.L_x_8279) ;  /* 0xfffffffc00f0a947 */ /* 0x010fea000383ffff */
[----:B------:R-:W-:Y:S05]  /*174e0*/  BRA `(.L_x_8278) ;  /* 0xffffff1000c47947 */ /* 0x000fea000383ffff */
.L_x_8284:
[----:B-1----:R1:W2:Y:S02]  /*174f0*/  SYNCS.PHASECHK.TRANS64.TRYWAIT P3, [R3+URZ+0x32430], R12 ;  /* 0x0324300c030075a7 */ /* 0x0022a4000806017f */
[----:B--2---:R-:W-:Y:S05]  /*17500*/  @!P3 NANOSLEEP.SYNCS 0x989680 ;  /* 0x009896800000b95d */ /* 0x004fea0003900000 */
[----:B------:R-:W2:Y:S02]  /*17510*/  @!P3 SYNCS.PHASECHK.TRANS64 P3, [R3+URZ+0x32430], R12 ;  /* 0x0324300c0300b5a7 */ /* 0x000ea4000806007f */
[----:B--2---:R-:W-:Y:S05]  /*17520*/  @!P3 BRA `(.L_x_8284) ;  /* 0xfffffffc00f0b947 */ /* 0x004fea000383ffff */
[----:B------:R-:W-:Y:S05]  /*17530*/  BRA `(.L_x_8283) ;  /* 0xffffff3c005c7947 */ /* 0x000fea000383ffff */
.L_x_8289:
[----:B---3--:R3:W4:Y:S02]  /*17540*/  SYNCS.PHASECHK.TRANS64.TRYWAIT P3, [R3+URZ+0x32450], R12 ;  /* 0x0324500c030075a7 */ /* 0x008724000806017f */
[----:B----4-:R-:W-:Y:S05]  /*17550*/  @!P3 NANOSLEEP.SYNCS 0x989680 ;  /* 0x009896800000b95d */ /* 0x010fea0003900000 */
[----:B------:R-:W4:Y:S02]  /*17560*/  @!P3 SYNCS.PHASECHK.TRANS64 P3, [R3+URZ+0x32450], R12 ;  /* 0x0324500c0300b5a7 */ /* 0x000f24000806007f */
[----:B----4-:R-:W-:Y:S05]  /*17570*/  @!P3 BRA `(.L_x_8289) ;  /* 0xfffffffc00f0b947 */ /* 0x010fea000383ffff */
[----:B------:R-:W-:Y:S05]  /*17580*/  BRA `(.L_x_8288) ;  /* 0xffffff4000087947 */ /* 0x000fea000383ffff */
.L_x_8322:
        /* <DEDUP_REMOVED lines=11> */
.L_x_8445:
[----:B------:R-:W-:Y:S05]  /*17640*/  BSYNC B1 ;  /* 0x0000000000017941 */ /* 0x000fea0003800000 */
.L_x_8444:
[----:B------:R-:W-:Y:S05]  /*17650*/  BRA `(.L_x_8446) ;  /* 0xffffffac00b07947 */ /* 0x000fea000383ffff */
.L_x_8323:
[----:B------:R-:W-:Y:S01]  /*17660*/  BSSY B1, `(.L_x_8447) ;  /* 0x0000006000017945 */ /* 0x000fe20003800000 */
[----:B------:R-:W-:-:S07]  /*17670*/  IMAD.MOV.U32 R15, RZ, RZ, -0x1 ;  /* 0xffffffffff0f7424 */ /* 0x000fce00078e00ff */
[----:B-----5:R-:W-:Y:S05]  /*17680*/  WARPSYNC.COLLECTIVE R15, `(.L_x_8448) ;  /* 0x000000000f0c7348 */ /* 0x020fea0003c00000 */
[----:B------:R-:W-:Y:S02]  /*17690*/  ELECT P6, UR62, PT ;  /* 0x00000000003e782f */ /* 0x000fe400038c0000 */
[----:B------:R-:W-:Y:S01]  /*176a0*/  MOV R14, UR62 ;  /* 0x0000003e000e7c02 */ /* 0x000fe20008000f00 */
[----:B-----5:R-:W-:Y:S10]  /*176b0*/  ENDCOLLECTIVE ;  /* 0x000000000000791b */ /* 0x020ff40003800000 */
.L_x_8448:
[----:B------:R-:W-:Y:S05]  /*176c0*/  BSYNC B1 ;  /* 0x0000000000017941 */ /* 0x000fea0003800000 */
.L_x_8447:
[----:B------:R-:W-:Y:S05]  /*176d0*/  BRA `(.L_x_8449) ;  /* 0xffffffac009c7947 */ /* 0x000fea000383ffff */
.L_x_8324:
[----:B0-----:R0:W1:Y:S02]  /*176e0*/  SYNCS.PHASECHK.TRANS64.TRYWAIT P0, [R5+URZ+0x32420], R7 ;  /* 0x03242007050075a7 */ /* 0x001064000800017f */
[----:B-1----:R-:W-:Y:S05]  /*176f0*/  @!P0 NANOSLEEP.SYNCS 0x989680 ;  /* 0x009896800000895d */ /* 0x002fea0003900000 */
[----:B------:R-:W1:Y:S02]  /*17700*/  @!P0 SYNCS.PHASECHK.TRANS64 P0, [R5+URZ+0x32420], R7 ;  /* 0x03242007050085a7 */ /* 0x000e64000800007f */
[----:B-1----:R-:W-:Y:S05]  /*17710*/  @!P0 BRA `(.L_x_8324) ;  /* 0xfffffffc00f08947 */ /* 0x002fea000383ffff */
[----:B------:R-:W-:Y:S05]  /*17720*/  BRA `(.L_x_8450) ;  /* 0xffffffac00b47947 */ /* 0x000fea000383ffff */
.L_x_8327:
[----:B0-----:R0:W1:Y:S02]  /*17730*/  SYNCS.PHASECHK.TRANS64.TRYWAIT P0, [R7+URZ+0x324a0], R9 ;  /* 0x0324a009070075a7 */ /* 0x001064000800017f */
[----:B-1----:R-:W-:Y:S05]  /*17740*/  @!P0 NANOSLEEP.SYNCS 0x989680 ;  /* 0x009896800000895d */ /* 0x002fea0003900000 */
[----:B------:R-:W1:Y:S02]  /*17750*/  @!P0 SYNCS.PHASECHK.TRANS64 P0, [R7+URZ+0x324a0], R9 ;  /* 0x0324a009070085a7 */ /* 0x000e64000800007f */
[----:B-1----:R-:W-:Y:S05]  /*17760*/  @!P0 BRA `(.L_x_8327) ;  /* 0xfffffffc00f08947 */ /* 0x002fea000383ffff */
[----:B------:R-:W-:Y:S05]  /*17770*/  BRA `(.L_x_8451) ;  /* 0xffffffac00c07947 */ /* 0x000fea000383ffff */
.L_x_8329:
[----:B-1----:R1:W2:Y:S02]  /*17780*/  SYNCS.PHASECHK.TRANS64.TRYWAIT P0, [R7+URZ+0x324c0], R9 ;  /* 0x0324c009070075a7 */ /* 0x0022a4000800017f */
[----:B--2---:R-:W-:Y:S05]  /*17790*/  @!P0 NANOSLEEP.SYNCS 0x989680 ;  /* 0x009896800000895d */ /* 0x004fea0003900000 */
[----:B------:R-:W2:Y:S02]  /*177a0*/  @!P0 SYNCS.PHASECHK.TRANS64 P0, [R7+URZ+0x324c0], R9 ;  /* 0x0324c009070085a7 */ /* 0x000ea4000800007f */
[----:B--2---:R-:W-:Y:S05]  /*177b0*/  @!P0 BRA `(.L_x_8329) ;  /* 0xfffffffc00f08947 */ /* 0x004fea000383ffff */
[----:B------:R-:W-:Y:S05]  /*177c0*/  BRA `(.L_x_8452) ;  /* 0xffffffb000247947 */ /* 0x000fea000383ffff */
.L_x_8333:
[----:B0-----:R0:W1:Y:S02]  /*177d0*/  SYNCS.PHASECHK.TRANS64.TRYWAIT P0, [R7+URZ+0x324a0], R8 ;  /* 0x0324a008070075a7 */ /* 0x001064000800017f */
[----:B-1----:R-:W-:Y:S05]  /*177e0*/  @!P0 NANOSLEEP.SYNCS 0x989680 ;  /* 0x009896800000895d */ /* 0x002fea0003900000 */
[----:B------:R-:W1:Y:S02]  /*177f0*/  @!P0 SYNCS.PHASECHK.TRANS64 P0, [R7+URZ+0x324a0], R8 ;  /* 0x0324a008070085a7 */ /* 0x000e64000800007f */
[----:B-1----:R-:W-:Y:S05]  /*17800*/  @!P0 BRA `(.L_x_8333) ;  /* 0xfffffffc00f08947 */ /* 0x002fea000383ffff */
[----:B------:R-:W-:Y:S05]  /*17810*/  BRA `(.L_x_8453) ;  /* 0xffffffb400147947 */ /* 0x000fea000383ffff */
.L_x_8335:
[----:B-1----:R1:W2:Y:S02]  /*17820*/  SYNCS.PHASECHK.TRANS64.TRYWAIT P1, [R7+URZ+0x324c0], R8 ;  /* 0x0324c008070075a7 */ /* 0x0022a4000802017f */
[----:B--2---:R-:W-:Y:S05]  /*17830*/  @!P1 NANOSLEEP.SYNCS 0x989680 ;  /* 0x009896800000995d */ /* 0x004fea0003900000 */
[----:B------:R-:W2:Y:S02]  /*17840*/  @!P1 SYNCS.PHASECHK.TRANS64 P1, [R7+URZ+0x324c0], R8 ;  /* 0x0324c008070095a7 */ /* 0x000ea4000802007f */
[----:B--2---:R-:W-:Y:S05]  /*17850*/  @!P1 BRA `(.L_x_8335) ;  /* 0xfffffffc00f09947 */ /* 0x004fea000383ffff */
[----:B------:R-:W-:Y:S05]  /*17860*/  BRA `(.L_x_8454) ;  /* 0xffffffb400707947 */ /* 0x000fea000383ffff */
.L_x_8345:
        /* <DEDUP_REMOVED lines=11> */
.L_x_8456:
[----:B------:R-:W-:Y:S05]  /*17920*/  BSYNC B0 ;  /* 0x0000000000007941 */ /* 0x000fea0003800000 */
.L_x_8455:
[----:B------:R-:W-:Y:S05]  /*17930*/  BRA `(.L_x_8457) ;  /* 0xffffffc0001c7947 */ /* 0x000fea000383ffff */
.L_x_8346:
[----:B------:R-:W-:Y:S01]  /*17940*/  BSSY B0, `(.L_x_8458) ;  /* 0x0000006000007945 */ /* 0x000fe20003800000 */
[----:B------:R-:W-:-:S07]  /*17950*/  IMAD.MOV.U32 R15, RZ, RZ, -0x1 ;  /* 0xffffffffff0f7424 */ /* 0x000fce00078e00ff */
[----:B------:R-:W-:Y:S05]  /*17960*/  WARPSYNC.COLLECTIVE R15, `(.L_x_8459) ;  /* 0x000000000f0c7348 */ /* 0x000fea0003c00000 */
[----:B------:R-:W-:Y:S02]  /*17970*/  ELECT P6, UR62, PT ;  /* 0x00000000003e782f */ /* 0x000fe400038c0000 */
[----:B------:R-:W-:Y:S01]  /*17980*/  MOV R14, UR62 ;  /* 0x0000003e000e7c02 */ /* 0x000fe20008000f00 */
[----:B------:R-:W-:Y:S10]  /*17990*/  ENDCOLLECTIVE ;  /* 0x000000000000791b */ /* 0x000ff40003800000 */
.L_x_8459:
[----:B------:R-:W-:Y:S05]  /*179a0*/  BSYNC B0 ;  /* 0x0000000000007941 */ /* 0x000fea0003800000 */
.L_x_8458:
[----:B------:R-:W-:Y:S05]  /*179b0*/  BRA `(.L_x_8460) ;  /* 0xffffffc000147947 */ /* 0x000fea000383ffff */
.L_x_8349:
[----:B0-----:R0:W1:Y:S02]  /*179c0*/  SYNCS.PHASECHK.TRANS64.TRYWAIT P0, [R5+URZ+0x32440], R7 ;  /* 0x03244007050075a7 */ /* 0x001064000800017f */
[----:B-1----:R-:W-:Y:S05]  /*179d0*/  @!P0 NANOSLEEP.SYNCS 0x989680 ;  /* 0x009896800000895d */ /* 0x002fea0003900000 */
[----:B------:R-:W1:Y:S02]  /*179e0*/  @!P0 SYNCS.PHASECHK.TRANS64 P0, [R5+URZ+0x32440], R7 ;  /* 0x03244007050085a7 */ /* 0x000e64000800007f */
[----:B-1----:R-:W-:Y:S05]  /*179f0*/  @!P0 BRA `(.L_x_8349) ;  /* 0xfffffffc00f08947 */ /* 0x002fea000383ffff */
[----:B------:R-:W-:Y:S05]  /*17a00*/  BRA `(.L_x_8461) ;  /* 0xffffffc000847947 */ /* 0x000fea000383ffff */
.L_x_8353:
        /* <DEDUP_REMOVED lines=8> */
.L_x_8356:
[----:B0-----:R0:W1:Y:S02]  /*17a90*/  SYNCS.PHASECHK.TRANS64.TRYWAIT P0, [R2+URZ+0x32460], R5 ;  /* 0x03246005020075a7 */ /* 0x001064000800017f */
[----:B-1----:R-:W-:Y:S05]  /*17aa0*/  @!P0 NANOSLEEP.SYNCS 0x989680 ;  /* 0x009896800000895d */ /* 0x002fea0003900000 */
[----:B------:R-:W1:Y:S02]  /*17ab0*/  @!P0 SYNCS.PHASECHK.TRANS64 P0, [R2+URZ+0x32460], R5 ;  /* 0x03246005020085a7 */ /* 0x000e64000800007f */
[----:B-1----:R-:W-:Y:S05]  /*17ac0*/  @!P0 BRA `(.L_x_8356) ;  /* 0xfffffffc00f08947 */ /* 0x002fea000383ffff */
[----:B------:R-:W-:Y:S05]  /*17ad0*/  BRA `(.L_x_8463) ;  /* 0xffffffc8000c7947 */ /* 0x000fea000383ffff */
.L_x_8365:
[----:B--2---:R2:W3:Y:S02]  /*17ae0*/  SYNCS.PHASECHK.TRANS64.TRYWAIT P0, [R2+URZ+0x32440], R7 ;  /* 0x03244007020075a7 */ /* 0x0044e4000800017f */
[----:B---3--:R-:W-:Y:S05]  /*17af0*/  @!P0 NANOSLEEP.SYNCS 0x989680 ;  /* 0x009896800000895d */ /* 0x008fea0003900000 */
[----:B------:R-:W3:Y:S02]  /*17b00*/  @!P0 SYNCS.PHASECHK.TRANS64 P0, [R2+URZ+0x32440], R7 ;  /* 0x03244007020085a7 */ /* 0x000ee4000800007f */
[----:B---3--:R-:W-:Y:S05]  /*17b10*/  @!P0 BRA `(.L_x_8365) ;  /* 0xfffffffc00f08947 */ /* 0x008fea000383ffff */
[----:B------:R-:W-:Y:S05]  /*17b20*/  BRA `(.L_x_8464) ;  /* 0xffffffcc00947947 */ /* 0x000fea000383ffff */
.L_x_8367:
[----:B0-----:R0:W3:Y:S02]  /*17b30*/  SYNCS.PHASECHK.TRANS64.TRYWAIT P0, [R2+URZ+0x32460], R7 ;  /* 0x03246007020075a7 */ /* 0x0010e4000800017f */
[----:B---3--:R-:W-:Y:S05]  /*17b40*/  @!P0 NANOSLEEP.SYNCS 0x989680 ;  /* 0x009896800000895d */ /* 0x008fea0003900000 */
[----:B------:R-:W3:Y:S02]  /*17b50*/  @!P0 SYNCS.PHASECHK.TRANS64 P0, [R2+URZ+0x32460], R7 ;  /* 0x03246007020085a7 */ /* 0x000ee4000800007f */
[----:B---3--:R-:W-:Y:S05]  /*17b60*/  @!P0 BRA `(.L_x_8367) ;  /* 0xfffffffc00f08947 */ /* 0x008fea000383ffff */
[----:B------:R-:W-:Y:S05]  /*17b70*/  BRA `(.L_x_8465) ;  /* 0xffffffd000047947 */ /* 0x000fea000383ffff */
.L_x_8372:
[----:B--2---:R2:W3:Y:S02]  /*17b80*/  SYNCS.PHASECHK.TRANS64.TRYWAIT P0, [R3+URZ+0x32440], R7 ;  /* 0x03244007030075a7 */ /* 0x0044e4000800017f */
[----:B---3--:R-:W-:Y:S05]  /*17b90*/  @!P0 NANOSLEEP.SYNCS 0x989680 ;  /* 0x009896800000895d */ /* 0x008fea0003900000 */
[----:B------:R-:W3:Y:S02]  /*17ba0*/  @!P0 SYNCS.PHASECHK.TRANS64 P0, [R3+URZ+0x32440], R7 ;  /* 0x03244007030085a7 */ /* 0x000ee4000800007f */
[----:B---3--:R-:W-:Y:S05]  /*17bb0*/  @!P0 BRA `(.L_x_8372) ;  /* 0xfffffffc00f08947 */ /* 0x008fea000383ffff */
[----:B------:R-:W-:Y:S05]  /*17bc0*/  BRA `(.L_x_8466) ;  /* 0xffffffd400487947 */ /* 0x000fea000383ffff */
.L_x_8374:
[----:B0-----:R0:W3:Y:S02]  /*17bd0*/  SYNCS.PHASECHK.TRANS64.TRYWAIT P1, [R3+URZ+0x32460], R7 ;  /* 0x03246007030075a7 */ /* 0x0010e4000802017f */
[----:B---3--:R-:W-:Y:S05]  /*17be0*/  @!P1 NANOSLEEP.SYNCS 0x989680 ;  /* 0x009896800000995d */ /* 0x008fea0003900000 */
[----:B------:R-:W3:Y:S02]  /*17bf0*/  @!P1 SYNCS.PHASECHK.TRANS64 P1, [R3+URZ+0x32460], R7 ;  /* 0x03246007030095a7 */ /* 0x000ee4000802007f */
[----:B---3--:R-:W-:Y:S05]  /*17c00*/  @!P1 BRA `(.L_x_8374) ;  /* 0xfffffffc00f09947 */ /* 0x008fea000383ffff */
[----:B------:R-:W-:Y:S05]  /*17c10*/  BRA `(.L_x_8467) ;  /* 0xffffffd400b47947 */ /* 0x000fea000383ffff */
.L_x_8379:
[----:B---3--:R3:W4:Y:S02]  /*17c20*/  SYNCS.PHASECHK.TRANS64.TRYWAIT P0, [R3+URZ+0x32440], R7 ;  /* 0x03244007030075a7 */ /* 0x008724000800017f */
[----:B----4-:R-:W-:Y:S05]  /*17c30*/  @!P0 NANOSLEEP.SYNCS 0x989680 ;  /* 0x009896800000895d */ /* 0x010fea0003900000 */
[----:B------:R-:W4:Y:S02]  /*17c40*/  @!P0 SYNCS.PHASECHK.TRANS64 P0, [R3+URZ+0x32440], R7 ;  /* 0x03244007030085a7 */ /* 0x000f24000800007f */
[----:B----4-:R-:W-:Y:S05]  /*17c50*/  @!P0 BRA `(.L_x_8379) ;  /* 0xfffffffc00f08947 */ /* 0x010fea000383ffff */
[----:B------:R-:W-:Y:S05]  /*17c60*/  BRA `(.L_x_8468) ;  /* 0xffffffd800d87947 */ /* 0x000fea000383ffff */
.L_x_8381:
[----:B0-----:R0:W2:Y:S02]  /*17c70*/  SYNCS.PHASECHK.TRANS64.TRYWAIT P1, [R3+URZ+0x32460], R7 ;  /* 0x03246007030075a7 */ /* 0x0010a4000802017f */
[----:B--2---:R-:W-:Y:S05]  /*17c80*/  @!P1 NANOSLEEP.SYNCS 0x989680 ;  /* 0x009896800000995d */ /* 0x004fea0003900000 */
[----:B------:R-:W2:Y:S02]  /*17c90*/  @!P1 SYNCS.PHASECHK.TRANS64 P1, [R3+URZ+0x32460], R7 ;  /* 0x03246007030095a7 */ /* 0x000ea4000802007f */
[----:B--2---:R-:W-:Y:S05]  /*17ca0*/  @!P1 BRA `(.L_x_8381) ;  /* 0xfffffffc00f09947 */ /* 0x004fea000383ffff */
[----:B------:R-:W-:Y:S05]  /*17cb0*/  BRA `(.L_x_8469) ;  /* 0xffffffdc00487947 */ /* 0x000fea000383ffff */
.L_x_8386:
[----:B------:R-:W-:Y:S01]  /*17cc0*/  BSSY B0, `(.L_x_8470) ;  /* 0x0000008000007945 */ /* 0x000fe20003800000 */
[----:B0-----:R-:W-:Y:S01]  /*17cd0*/  MOV R13, R16 ;  /* 0x00000010000d7202 */ /* 0x001fe20000000f00 */
[----:B------:R-:W-:Y:S02]  /*17ce0*/  IMAD.MOV.U32 R12, RZ, RZ, RZ ;  /* 0x000000ffff0c7224 */ /* 0x000fe400078e00ff */
[----:B--2---:R-:W-:Y:S02]  /*17cf0*/  IMAD.MOV.U32 R11, RZ, RZ, 0x1f ;  /* 0x0000001fff0b7424 */ /* 0x004fe400078e00ff */
[----:B------:R-:W-:-:S07]  /*17d00*/  IMAD.MOV.U32 R15, RZ, RZ, -0x1 ;  /* 0xffffffffff0f7424 */ /* 0x000fce00078e00ff */
[----:B-1-3-5:R-:W-:Y:S05]  /*17d10*/  WARPSYNC.COLLECTIVE R15, `(.L_x_8471) ;  /* 0x000000000f087348 */ /* 0x02afea0003c00000 */
[----:B------:R0:W2:Y:S02]  /*17d20*/  SHFL.IDX P6, R14, R13, R12, R11 ;  /* 0x0000000c0d0e7389 */ /* 0x0000a400000c000b */
[----:B0123-5:R-:W-:Y:S01]  /*17d30*/  ENDCOLLECTIVE ;  /* 0x000000000000791b */ /* 0x02ffe20003800000 */
.L_x_8471:
[----:B------:R-:W-:Y:S05]  /*17d40*/  BSYNC B0 ;  /* 0x0000000000007941 */ /* 0x000fea0003800000 */
.L_x_8470:
        /* <DEDUP_REMOVED lines=8> */
.L_x_8472:
[----:B------:R-:W-:Y:S01]  /*17dd0*/  IMAD.MOV.U32 R5, RZ, RZ, R14 ;  /* 0x000000ffff057224 */ /* 0x000fe200078e000e */
[----:B------:R-:W-:Y:S06]  /*17de0*/  BRA `(.L_x_8473) ;  /* 0xffffffe0003c7947 */ /* 0x000fec000383ffff */
.L_x_8389:
        /* <DEDUP_REMOVED lines=8> */
.L_x_8475:
[----:B------:R-:W-:Y:S05]  /*17e70*/  BSYNC B0 ;  /* 0x0000000000007941 */ /* 0x000fea0003800000 */
.L_x_8474:
        /* <DEDUP_REMOVED lines=10> */
.L_x_8476:
        /* <DEDUP_REMOVED lines=8> */
.L_x_8477:
        /* <DEDUP_REMOVED lines=8> */
.L_x_8478:
        /* <DEDUP_REMOVED lines=8> */
.L_x_8479:
        /* <DEDUP_REMOVED lines=8> */
.L_x_8480:
[----:B------:R-:W-:Y:S05]  /*18120*/  BRA `(.L_x_8481) ;  /* 0xffffffe000007947 */ /* 0x000fea000383ffff */
.L_x_8394:
[----:B------:R-:W-:Y:S01]  /*18130*/  BSSY B0, `(.L_x_8482) ;  /* 0x0000008000007945 */ /* 0x000fe20003800000 */
[----:B-----5:R-:W-:Y:S01]  /*18140*/  IMAD.MOV.U32 R13, RZ, RZ, R17 ;  /* 0x000000ffff0d7224 */ /* 0x020fe200078e0011 */
[----:B------:R-:W-:Y:S01]  /*18150*/  MOV R12, 0x1 ;  /* 0x00000001000c7802 */ /* 0x000fe20000000f00 */
[----:B--2---:R-:W-:Y:S02]  /*18160*/  IMAD.MOV.U32 R11, RZ, RZ, RZ ;  /* 0x000000ffff0b7224 */ /* 0x004fe400078e00ff */
[----:B------:R-:W-:-:S07]  /*18170*/  IMAD.MOV.U32 R15, RZ, RZ, -0x1 ;  /* 0xffffffffff0f7424 */ /* 0x000fce00078e00ff */
[----:B01----:R-:W-:Y:S05]  /*18180*/  WARPSYNC.COLLECTIVE R15, `(.L_x_8483) ;  /* 0x000000000f087348 */ /* 0x003fea0003c00000 */
[----:B------:R2:W3:Y:S02]  /*18190*/  SHFL.UP P6, R14, R13, R12, R11 ;  /* 0x0400000c0d0e7389 */ /* 0x0004e400000c000b */
[----:B0123--:R-:W-:Y:S01]  /*181a0*/  ENDCOLLECTIVE ;  /* 0x000000000000791b */ /* 0x00ffe20003800000 */
.L_x_8483:
[----:B------:R-:W-:Y:S05]  /*181b0*/  BSYNC B0 ;  /* 0x0000000000007941 */ /* 0x000fea0003800000 */
.L_x_8482:
        /* <DEDUP_REMOVED lines=10> */
.L_x_8484:
        /* <DEDUP_REMOVED lines=8> */
.L_x_8485:
        /* <DEDUP_REMOVED lines=8> */
.L_x_8486:
        /* <DEDUP_REMOVED lines=8> */
.L_x_8487:
        /* <DEDUP_REMOVED lines=8> */
.L_x_8488:
[----:B------:R-:W-:Y:S05]  /*18460*/  BRA `(.L_x_8489) ;  /* 0xffffffdc00e47947 */ /* 0x000fea000383ffff */
.L_x_8396:
[----:B------:R-:W-:Y:S01]  /*18470*/  BSSY B0, `(.L_x_8490) ;  /* 0x0000006000007945 */ /* 0x000fe20003800000 */
[----:B------:R-:W-:Y:S02]  /*18480*/  PLOP3.LUT P6, PT, P6, PT, PT, 0x8, 0x0 ;  /* 0x000000000000781c */ /* 0x000fe400037ce170 */
[----:B------:R-:W-:-:S11]  /*18490*/  MOV R15, 0xffffffff ;  /* 0xffffffff000f7802 */ /* 0x000fd60000000f00 */
[----:B0-2---:R-:W-:Y:S05]  /*184a0*/  WARPSYNC.COLLECTIVE R15, `(.L_x_8491) ;  /* 0x000000000f087348 */ /* 0x005fea0003c00000 */
[----:B------:R-:W-:Y:S01]  /*184b0*/  VOTE.ANY R14, PT, P6 ;  /* 0x00000000000e7806 */ /* 0x000fe200030e0100 */
[----:B0-2---:R-:W-:Y:S06]  /*184c0*/  ENDCOLLECTIVE ;  /* 0x000000000000791b */ /* 0x005fec0003800000 */
.L_x_8491:
[----:B------:R-:W-:Y:S05]  /*184d0*/  BSYNC B0 ;  /* 0x0000000000007941 */ /* 0x000fea0003800000 */
.L_x_8490:
        /* <DEDUP_REMOVED lines=9> */
.L_x_8492:
[----:B------:R-:W-:Y:S01]  /*18570*/  IMAD.MOV.U32 R17, RZ, RZ, R14 ;  /* 0x000000ffff117224 */ /* 0x000fe200078e000e */
[----:B------:R-:W-:Y:S06]  /*18580*/  BRA `(.L_x_8493) ;  /* 0xffffffdc00d47947 */ /* 0x000fec000383ffff */
.L_x_8398:
[----:B------:R-:W-:Y:S01]  /*18590*/  BSSY B0, `(.L_x_8494) ;  /* 0x0000007000007945 */ /* 0x000fe20003800000 */
[----:B------:R-:W-:Y:S01]  /*185a0*/  IMAD.MOV.U32 R13, RZ, RZ, R3 ;  /* 0x000000ffff0d7224 */ /* 0x000fe200078e0003 */
[----:B--2---:R-:W-:Y:S01]  /*185b0*/  MOV R11, 0x1f ;  /* 0x0000001f000b7802 */ /* 0x004fe20000000f00 */
[----:B------:R-:W-:-:S07]  /*185c0*/  IMAD.MOV.U32 R15, RZ, RZ, -0x1 ;  /* 0xffffffffff0f7424 */ /* 0x000fce00078e00ff */
[----:B01-3--:R-:W-:Y:S05]  /*185d0*/  WARPSYNC.COLLECTIVE R15, `(.L_x_8495) ;  /* 0x000000000f087348 */ /* 0x00bfea0003c00000 */
[----:B------:R2:W4:Y:S02]  /*185e0*/  SHFL.IDX P6, R14, R13, R12, R11 ;  /* 0x0000000c0d0e7389 */ /* 0x00052400000c000b */
[----:B01234-:R-:W-:Y:S01]  /*185f0*/  ENDCOLLECTIVE ;  /* 0x000000000000791b */ /* 0x01ffe20003800000 */
.L_x_8495:
[----:B------:R-:W-:Y:S05]  /*18600*/  BSYNC B0 ;  /* 0x0000000000007941 */ /* 0x000fea0003800000 */
.L_x_8494:
[----:B------:R-:W-:Y:S05]  /*18610*/  BRA `(.L_x_8397) ;  /* 0xffffffdc00cc7947 */ /* 0x000fea000383ffff */
.L_x_8401:
[----:B0-----:R0:W4:Y:S02]  /*18620*/  SYNCS.PHASECHK.TRANS64.TRYWAIT P0, [R0+URZ+0x32420], R3 ;  /* 0x03242003000075a7 */ /* 0x001124000800017f */
[----:B----4-:R-:W-:Y:S05]  /*18630*/  @!P0 NANOSLEEP.SYNCS 0x989680 ;  /* 0x009896800000895d */ /* 0x010fea0003900000 */
[----:B------:R-:W4:Y:S02]  /*18640*/  @!P0 SYNCS.PHASECHK.TRANS64 P0, [R0+URZ+0x32420], R3 ;  /* 0x03242003000085a7 */ /* 0x000f24000800007f */
[----:B----4-:R-:W-:Y:S05]  /*18650*/  @!P0 BRA `(.L_x_8401) ;  /* 0xfffffffc00f08947 */ /* 0x010fea000383ffff */
[----:B------:R-:W-:Y:S05]  /*18660*/  BRA `(.L_x_8496) ;  /* 0xffffffe000ac7947 */ /* 0x000fea000383ffff */
.L_x_8402:
[----:B---3--:R-:W3:Y:S01]  /*18670*/  S2R R2, SR_TID.X ;  /* 0x0000000000027919 */ /* 0x008ee20000002100 */
[----:B------:R-:W-:Y:S01]  /*18680*/  BSSY B0, `(.L_x_8497) ;  /* 0x000000a000007945 */ /* 0x000fe20003800000 */
[----:B------:R-:W-:Y:S01]  /*18690*/  IMAD.MOV.U32 R12, RZ, RZ, RZ ;  /* 0x000000ffff0c7224 */ /* 0x000fe200078e00ff */
[----:B--2---:R-:W-:Y:S01]  /*186a0*/  MOV R11, 0x1f ;  /* 0x0000001f000b7802 */ /* 0x004fe20000000f00 */
[----:B------:R-:W-:Y:S01]  /*186b0*/  IMAD.MOV.U32 R15, RZ, RZ, -0x1 ;  /* 0xffffffffff0f7424 */ /* 0x000fe200078e00ff */
[----:B---3--:R-:W-:-:S04]  /*186c0*/  SHF.R.U32.HI R2, RZ, 0x5, R2 ;  /* 0x00000005ff027819 */ /* 0x008fc80000011602 */
[----:B------:R-:W-:-:S05]  /*186d0*/  LOP3.LUT R2, R2, 0x3, RZ, 0xc0, !PT ;  /* 0x0000000302027812 */ /* 0x000fca00078ec0ff */
[----:B------:R-:W-:-:S07]  /*186e0*/  IMAD.MOV.U32 R13, RZ, RZ, R2 ;  /* 0x000000ffff0d7224 */ /* 0x000fce00078e0002 */
[----:B01----:R-:W-:Y:S05]  /*186f0*/  WARPSYNC.COLLECTIVE R15, `(.L_x_8498) ;  /* 0x000000000f087348 */ /* 0x003fea0003c00000 */
[----:B------:R2:W3:Y:S02]  /*18700*/  SHFL.IDX P6, R14, R13, R12, R11 ;  /* 0x0000000c0d0e7389 */ /* 0x0004e400000c000b */
[----:B0123--:R-:W-:Y:S01]  /*18710*/  ENDCOLLECTIVE ;  /* 0x000000000000791b */ /* 0x00ffe20003800000 */
.L_x_8498:
[----:B------:R-:W-:Y:S05]  /*18720*/  BSYNC B0 ;  /* 0x0000000000007941 */ /* 0x000fea0003800000 */
.L_x_8497:
[----:B------:R-:W-:Y:S05]  /*18730*/  BRA `(.L_x_8499) ;  /* 0xffffffe000907947 */ /* 0x000fea000383ffff */
.L_x_8403:
[----:B------:R-:W-:Y:S01]  /*18740*/  BSSY B0, `(.L_x_8500) ;  /* 0x0000006000007945 */ /* 0x000fe20003800000 */
[----:B------:R-:W-:-:S07]  /*18750*/  IMAD.MOV.U32 R15, RZ, RZ, -0x1 ;  /* 0xffffffffff0f7424 */ /* 0x000fce00078e00ff */
[----:B0123--:R-:W-:Y:S05]  /*18760*/  WARPSYNC.COLLECTIVE R15, `(.L_x_8501) ;  /* 0x000000000f0c7348 */ /* 0x00ffea0003c00000 */
[----:B------:R-:W-:Y:S02]  /*18770*/  ELECT P6, UR62, PT ;  /* 0x00000000003e782f */ /* 0x000fe400038c0000 */
[----:B------:R-:W-:Y:S01]  /*18780*/  MOV R14, UR62 ;  /* 0x0000003e000e7c02 */ /* 0x000fe20008000f00 */
[----:B0123--:R-:W-:Y:S10]  /*18790*/  ENDCOLLECTIVE ;  /* 0x000000000000791b */ /* 0x00fff40003800000 */
.L_x_8501:
[----:B------:R-:W-:Y:S05]  /*187a0*/  BSYNC B0 ;  /* 0x0000000000007941 */ /* 0x000fea0003800000 */
.L_x_8500:
[----:B------:R-:W-:Y:S05]  /*187b0*/  BRA `(.L_x_8502) ;  /* 0xffffffe000847947 */ /* 0x000fea000383ffff */
.L_x_8405:
[----:B0-----:R0:W1:Y:S02]  /*187c0*/  SYNCS.PHASECHK.TRANS64.TRYWAIT P0, [R6+URZ], R5 ;  /* 0x00000005060075a7 */ /* 0x001064000800017f */
[----:B-1----:R-:W-:Y:S05]  /*187d0*/  @!P0 NANOSLEEP.SYNCS 0x989680 ;  /* 0x009896800000895d */ /* 0x002fea0003900000 */
[----:B------:R-:W1:Y:S02]  /*187e0*/  @!P0 SYNCS.PHASECHK.TRANS64 P0, [R6+URZ], R5 ;  /* 0x00000005060085a7 */ /* 0x000e64000800007f */
[----:B-1----:R-:W-:Y:S05]  /*187f0*/  @!P0 BRA `(.L_x_8405) ;  /* 0xfffffffc00f08947 */ /* 0x002fea000383ffff */
[----:B------:R-:W-:Y:S05]  /*18800*/  BRA `(.L_x_8503) ;  /* 0xffffffe000c87947 */ /* 0x000fea000383ffff */
.L_x_8406:
[----:B-1----:R1:W3:Y:S02]  /*18810*/  SYNCS.PHASECHK.TRANS64.TRYWAIT P0, [R7+URZ], R2 ;  /* 0x00000002070075a7 */ /* 0x0022e4000800017f */
[----:B---3--:R-:W-:Y:S05]  /*18820*/  @!P0 NANOSLEEP.SYNCS 0x989680 ;  /* 0x009896800000895d */ /* 0x008fea0003900000 */
[----:B------:R-:W3:Y:S02]  /*18830*/  @!P0 SYNCS.PHASECHK.TRANS64 P0, [R7+URZ], R2 ;  /* 0x00000002070085a7 */ /* 0x000ee4000800007f */
[----:B---3--:R-:W-:Y:S05]  /*18840*/  @!P0 BRA `(.L_x_8406) ;  /* 0xfffffffc00f08947 */ /* 0x008fea000383ffff */
[----:B------:R-:W-:Y:S05]  /*18850*/  BRA `(.L_x_8504) ;  /* 0xffffffe000bc7947 */ /* 0x000fea000383ffff */
.L_x_8408:
[----:B---3--:R3:W4:Y:S02]  /*18860*/  SYNCS.PHASECHK.TRANS64.TRYWAIT P0, [R4+URZ], R5 ;  /* 0x00000005040075a7 */ /* 0x008724000800017f */
[----:B----4-:R-:W-:Y:S05]  /*18870*/  @!P0 NANOSLEEP.SYNCS 0x989680 ;  /* 0x009896800000895d */ /* 0x010fea0003900000 */
[----:B------:R-:W4:Y:S02]  /*18880*/  @!P0 SYNCS.PHASECHK.TRANS64 P0, [R4+URZ], R5 ;  /* 0x00000005040085a7 */ /* 0x000f24000800007f */
[----:B----4-:R-:W-:Y:S05]  /*18890*/  @!P0 BRA `(.L_x_8408) ;  /* 0xfffffffc00f08947 */ /* 0x010fea000383ffff */
[----:B------:R-:W-:Y:S05]  /*188a0*/  BRA `(.L_x_8505) ;  /* 0xffffffe000c47947 */ /* 0x000fea000383ffff */
.L_x_8506:
        /* <DEDUP_REMOVED lines=13> */
.L_x_11964:


//--------------------- .text._ZN7cutlass13device_kernelIN5flash11enable_sm90INS1_16FlashAttnFwdSm90INS1_25CollectiveMainloopFwdSm90ILi2EN4cute5tupleIJNS5_1CILi1EEES8_S8_EEENS6_IJNS7_ILi128EEENS7_ILi96EEENS7_ILi64EEEEEELi256ENS_6half_tEfNS_4arch4Sm90ELb0ELb1ELb1ELb0ELb0ELb0ELb0ELb1ELb0ELb0ELb0ELb0EEENS1_21CollectiveEpilogueFwdINS6_IJSA_NS7_ILi256EEESB_EEES9_SE_SG_Li256ELb0ELb0ELb0ELb0EEENS1_30DynamicPersistentTileSchedulerILi256ELi32ELb0ELb0ELb1EEEEEEEEEvNT_6ParamsE --------------------------
	.section	.text._ZN7cutlass13device_kernelIN5flash11enable_sm90INS1_16FlashAttnFwdSm90INS1_25CollectiveMainloopFwdSm90ILi2EN4cute5tupleIJNS5_1CILi1EEES8_S8_EEENS6_IJNS7_ILi128EEENS7_ILi96EEENS7_ILi64EEEEEELi256ENS_6half_tEfNS_4arch4Sm90ELb0ELb1ELb1ELb0ELb0ELb0ELb0ELb1ELb0ELb0ELb0ELb0EEENS1_21CollectiveEpilogueFwdINS6_IJSA_NS7_ILi256EEESB_EEES9_SE_SG_Li256ELb0ELb0ELb0ELb0EEENS1_30DynamicPersistentTileSchedulerILi256ELi32ELb0ELb0ELb1EEEEEEEEEvNT_6ParamsE,"ax",@progbits
	.align	128
.text._ZN7cutlass13device_kernelIN5flash11enable_sm90INS1_16FlashAttnFwdSm90INS1_25CollectiveMainloopFwdSm90ILi2EN4cute5tupleIJNS5_1CILi1EEES8_S8_EEENS6_IJNS7_ILi128EEENS7_ILi96EEENS7_ILi64EEEEEELi256ENS_6half_tEfNS_4arch4Sm90ELb0ELb1ELb1ELb0ELb0ELb0ELb0ELb1ELb0ELb0ELb0ELb0EEENS1_21CollectiveEpilogueFwdINS6_IJSA_NS7_ILi256EEESB_EEES9_SE_SG_Li256ELb0ELb0ELb0ELb0EEENS1_30DynamicPersistentTileSchedulerILi256ELi32ELb0ELb0ELb1EEEEEEEEEvNT_6ParamsE:
        .type           _ZN7cutlass13device_kernelIN5flash11enable_sm90INS1_16FlashAttnFwdSm90INS1_25CollectiveMainloopFwdSm90ILi2EN4cute5tupleIJNS5_1CILi1EEES8_S8_EEENS6_IJNS7_ILi128EEENS7_ILi96EEENS7_ILi64EEEEEELi256ENS_6half_tEfNS_4arch4Sm90ELb0ELb1ELb1ELb0ELb0ELb0ELb0ELb1ELb0ELb0ELb0ELb0EEENS1_21CollectiveEpilogueFwdINS6_IJSA_NS7_ILi256EEESB_EEES9_SE_SG_Li256ELb0ELb0ELb0ELb0EEENS1_30DynamicPersistentTileSchedulerILi256ELi32ELb0ELb0ELb1EEEEEEEEEvNT_6ParamsE,@function
        .size           _ZN7cutlass13device_kernelIN5flash11enable_sm90INS1_16FlashAttnFwdSm90INS1_25CollectiveMainloopFwdSm90ILi2EN4cute5tupleIJNS5_1CILi1EEES8_S8_EEENS6_IJNS7_ILi128EEENS7_ILi96EEENS7_ILi64EEEEEELi256ENS_6half_tEfNS_4arch4Sm90ELb0ELb1ELb1ELb0ELb0ELb0ELb0ELb1ELb0ELb0ELb0ELb0EEENS1_21CollectiveEpilogueFwdINS6_IJSA_NS7_ILi256EEESB_EEES9_SE_SG_Li256ELb0ELb0ELb0ELb0EEENS1_30DynamicPersistentTileSchedulerILi256ELi32ELb0ELb0ELb1EEEEEEEEEvNT_6ParamsE,(.L_x_11965 - _ZN7cutlass13device_kernelIN5flash11enable_sm90INS1_16FlashAttnFwdSm90INS1_25CollectiveMainloopFwdSm90ILi2EN4cute5tupleIJNS5_1CILi1EEES8_S8_EEENS6_IJNS7_ILi128EEENS7_ILi96EEENS7_ILi64EEEEEELi256ENS_6half_tEfNS_4arch4Sm90ELb0ELb1ELb1ELb0ELb0ELb0ELb0ELb1ELb0ELb0ELb0ELb0EEENS1_21CollectiveEpilogueFwdINS6_IJSA_NS7_ILi256EEESB_EEES9_SE_SG_Li256ELb0ELb0ELb0ELb0EEENS1_30DynamicPersistentTileSchedulerILi256ELi32ELb0ELb0ELb1EEEEEEEEEvNT_6ParamsE)
        .other          _ZN7cutlass13device_kernelIN5flash11enable_sm90INS1_16FlashAttnFwdSm90INS1_25CollectiveMainloopFwdSm90ILi2EN4cute5tupleIJNS5_1CILi1EEES8_S8_EEENS6_IJNS7_ILi128EEENS7_ILi96EEENS7_ILi64EEEEEELi256ENS_6half_tEfNS_4arch4Sm90ELb0ELb1ELb1ELb0ELb0ELb0ELb0ELb1ELb0ELb0ELb0ELb0EEENS1_21CollectiveEpilogueFwdINS6_IJSA_NS7_ILi256EEESB_EEES9_SE_SG_Li256ELb0ELb0ELb0ELb0EEENS1_30DynamicPersistentTileSchedulerILi256ELi32ELb0ELb0ELb1EEEEEEEEEvNT_6ParamsE,@"STO_CUDA_ENTRY STV_DEFAULT"
_ZN7cutlass13device_kernelIN5flash11enable_sm90INS1_16FlashAttnFwdSm90INS1_25CollectiveMainloopFwdSm90ILi2EN4cute5tupleIJNS5_1CILi1EEES8_S8_EEENS6_IJNS7_ILi128EEENS7_ILi96EEENS7_ILi64EEEEEELi256ENS_6half_tEfNS_4arch4Sm90ELb0ELb1ELb1ELb0ELb0ELb0ELb0ELb1ELb0ELb0ELb0ELb0EEENS1_21CollectiveEpilogueFwdINS6_IJSA_NS7_ILi256EEESB_EEES9_SE_SG_Li256ELb0ELb0ELb0ELb0EEENS1_30DynamicPersistentTileSchedulerILi256ELi32ELb0ELb0ELb1EEEEEEEEEvNT_6ParamsE:
[----:B------:R-:W1:Y:S01]  /*0000*/  LDC R1, c[0x0][0x28] ;  /* 0x00000a00ff017b82 */ /* 0x000e620000000800 */
[----:B------:R-:W2:Y:S01]  /*0010*/  S2R R3, SR_TID.X ;  /* 0x0000000000037919 */ /* 0x000ea20000002100 */
[----:B------:R-:W-:Y:S01]  /*0020*/  ELECT P0, URZ, PT ;  /* 0x00000000003f782f */ /* 0x000fe20003800000 */
[----:B------:R-:W-:Y:S01]  /*0030*/  BSSY B0, `(.L_x_8507) ;  /* 0x0000014000007945 */ /* 0x000fe20003800000 */
[--C-:B--2---:R-:W-:Y:S02]  /*0040*/  SHF.R.U32.HI R0, RZ, 0x5, R3.reuse ;  /* 0x00000005ff007819 */ /* 0x104fe40000011603 */
[----:B------:R-:W-:-:S03]  /*0050*/  SHF.R.U32.HI R23, RZ, 0x7, R3 ;  /* 0x00000007ff177819 */ /* 0x000fc60000011603 */
[----:B------:R-:W2:Y:S02]  /*0060*/  SHFL.IDX PT, R2, R0, RZ, 0x1f ;  /* 0x00001fff00027589 */ /* 0x000ea400000e0000 */
[----:B--2---:R-:W-:-:S13]  /*0070*/  ISETP.EQ.AND P0, PT, R2, RZ, P0 ;  /* 0x000000ff0200720c */ /* 0x004fda0000702270 */
        /* <DEDUP_REMOVED lines=15> */
.L_x_8508:
[----:B------:R-:W-:Y:S05]  /*0170*/  BSYNC B0 ;  /* 0x0000000000007941 */ /* 0x000fea0003800000 */
.L_x_8507:
        /* <DEDUP_REMOVED lines=37> */
.L_x_8509:
        /* <DEDUP_REMOVED lines=22> */
.L_x_8510:
        /* <DEDUP_REMOVED lines=18> */
.L_x_8511:
        /* <DEDUP_REMOVED lines=22> */
.L_x_8512:
        /* <DEDUP_REMOVED lines=22> */
.L_x_8513:
[----:B------:R-:W-:Y:S01]  /*0910*/  PLOP3.LUT P0, PT, PT, PT, UP0, 0x80, 0x0 ;  /* 0x000000000000781c */ /* 0x000fe20003f0f008 */
[----:B------:R-:W-:Y:S01]  /*0920*/  UMOV UR36, 0x1 ;  /* 0x0000000100247882 */ /* 0x000fe20000000000 */
[----:B------:R-:W-:Y:S01]  /*0930*/  NOP ;  /* 0x0000000000007918 */ /* 0x000fe20000000000 */
[----:B------:R-:W-:Y:S01]  /*0940*/  USEL UR36, UR36, 0x2, !UP0 ;  /* 0x0000000224247887 */ /* 0x000fe2000c000000 */
[----:B------:R-:W-:Y:S01]  /*0950*/  ULDC.64 UR48, c[0x0][0x208] ;  /* 0x0000820000307ab9 */ /* 0x000fe20000000a00 */
[----:B-123--:R-:W-:Y:S08]  /*0960*/  BAR.SYNC.DEFER_BLOCKING 0x0 ;  /* 0x0000000000007b1d */ /* 0x00eff00000010000 */
[----:B------:R-:W-:Y:S05]  /*0970*/  @!P0 BRA `(.L_x_8514) ;  /* 0x000000f400408947 */ /* 0x000fea0003800000 */
.L_x_8515:
[----:B------:R-:W-:-:S08]  /*0980*/  NOP ;  /* 0x0000000000007918 */ /* 0x000fd00000000000 */
[----:B------:R-:W1:Y:S02]  /*0990*/  USETMAXREG.TRY_ALLOC.CTAPOOL UP0, 0xf0 ;  /* 0x000000f0000079c8 */ /* 0x000e640008000600 */
[----:B-1----:R-:W-:-:S13]  /*09a0*/  PLOP3.LUT P0, PT, PT, PT, UP0, 0x80, 0x0 ;  /* 0x000000000000781c */ /* 0x002fda0003f0f008 */
[----:B------:R-:W-:Y:S05]  /*09b0*/  @!P0 BRA `(.L_x_8515) ;  /* 0xfffffffc00f08947 */ /* 0x000fea000383ffff */
[----:B------:R-:W1:Y:S08]  /*09c0*/  S2UR UR7, SR_CTAID.X ;  /* 0x00000000000779c3 */ /* 0x000e700000002500 */
[----:B------:R-:W-:Y:S08]  /*09d0*/  BAR.ARV 0x4, 0x120 ;  /* 0x0104800000007b1d */ /* 0x000ff00000002000 */
[----:B------:R-:W-:Y:S08]  /*09e0*/  BAR.ARV 0x8, 0x120 ;  /* 0x0204800000007b1d */ /* 0x000ff00000002000 */
[----:B------:R-:W1:Y:S01]  /*09f0*/  LDC R0, c[0x0][0xda8] ;  /* 0x00036a00ff007b82 */ /* 0x000e620000000800 */
[----:B------:R-:W-:-:S13]  /*0a00*/  ISETP.NE.AND P0, PT, R23, 0x1, PT ;  /* 0x000000011700780c */ /* 0x000fda0003f05270 */
[----:B------:R-:W-:Y:S06]  /*0a10*/  @!P0 BAR.ARV 0x9, 0x100 ;  /* 0x0244000000008b1d */ /* 0x000fec0000002000 */
[----:B-1----:R-:W-:-:S13]  /*0a20*/  ISETP.LE.AND P0, PT, R0, UR7, PT ;  /* 0x0000000700007c0c */ /* 0x002fda000bf03270 */
[----:B------:R-:W-:Y:S05]  /*0a30*/  @P0 EXIT ;  /* 0x000000000000094d */ /* 0x000fea0003800000 */
[----:B------:R-:W1:Y:S01]  /*0a40*/  S2R R2, SR_TID.X ;  /* 0x0000000000027919 */ /* 0x000e620000002100 */
[----:B------:R-:W2:Y:S01]  /*0a50*/  S2UR UR4, SR_CgaCtaId ;  /* 0x00000000000479c3 */ /* 0x000ea20000008800 */
[----:B------:R-:W-:Y:S01]  /*0a60*/  UMOV UR46, 0x400 ;  /* 0x00000400002e7882 */ /* 0x000fe20000000000 */
[----:B------:R-:W-:Y:S01]  /*0a70*/  ULOP3.LUT UR47, UR36, 0x1, URZ, 0xfc, !UPT ;  /* 0x00000001242f7892 */ /* 0x000fe2000f8efc3f */
[----:B------:R-:W-:Y:S01]  /*0a80*/  ULDC.64 UR50, c[0x0][0x198] ;  /* 0x0000660000327ab9 */ /* 0x000fe20000000a00 */
[----:B------:R-:W-:Y:S01]  /*0a90*/  UMOV UR37, URZ ;  /* 0x0000003f00257c82 */ /* 0x000fe20008000000 */
[----:B------:R-:W-:Y:S01]  /*0aa0*/  UMOV UR38, URZ ;  /* 0x0000003f00267c82 */ /* 0x000fe20008000000 */
[----:B------:R-:W-:Y:S02]  /*0ab0*/  UMOV UR39, URZ ;  /* 0x0000003f00277c82 */ /* 0x000fe40008000000 */
[----:B------:R-:W3:Y:S01]  /*0ac0*/  S2UR UR6, SR_SWINHI ;  /* 0x00000000000679c3 */ /* 0x000ee20000002f00 */
[----:B--2---:R-:W-:Y:S01]  /*0ad0*/  ULEA UR46, UR4, UR46, 0x18 ;  /* 0x0000002e042e7291 */ /* 0x004fe2000f8ec03f */
[----:B-1----:R-:W-:-:S06]  /*0ae0*/  VIADD R202, R2, 0xffffff80 ;  /* 0xffffff8002ca7836 */ /* 0x002fcc0000000000 */
[----:B------:R-:W-:Y:S01]  /*0af0*/  UMOV UR4, UR46 ;  /* 0x0000002e00047c82 */ /* 0x000fe20008000000 */
[----:B---3--:R-:W-:Y:S01]  /*0b00*/  UMOV UR5, UR6 ;  /* 0x0000000600057c82 */ /* 0x008fe20008000000 */
[----:B------:R-:W-:Y:S01]  /*0b10*/  IMAD.U32 R18, RZ, RZ, UR4 ;  /* 0x00000004ff127e24 */ /* 0x000fe2000f8e00ff */
[----:B------:R-:W-:Y:S01]  /*0b20*/  UMOV UR4, UR7 ;  /* 0x0000000700047c82 */ /* 0x000fe20008000000 */
[----:B------:R-:W-:Y:S01]  /*0b30*/  SHF.R.S32.HI R3, RZ, 0x1f, R202 ;  /* 0x0000001fff037819 */ /* 0x000fe200000114ca */
[----:B------:R-:W-:-:S03]  /*0b40*/  IMAD.U32 R19, RZ, RZ, UR5 ;  /* 0x00000005ff137e24 */ /* 0x000fc6000f8e00ff */
[CC--:B------:R-:W-:Y:S02]  /*0b50*/  LEA.HI R0, R3.reuse, R202.reuse, RZ, 0x7 ;  /* 0x000000ca03007211 */ /* 0x0c0fe400078f38ff */
[CC--:B------:R-:W-:Y:S02]  /*0b60*/  LEA.HI R2, R3.reuse, R202.reuse, RZ, 0x4 ;  /* 0x000000ca03027211 */ /* 0x0c0fe400078f20ff */
[----:B------:R-:W-:Y:S02]  /*0b70*/  LOP3.LUT R5, R0, 0xffffff80, RZ, 0xc0, !PT ;  /* 0xffffff8000057812 */ /* 0x000fe400078ec0ff */
[----:B------:R-:W-:Y:S02]  /*0b80*/  LEA.HI R4, R3, R202, RZ, 0x5 ;  /* 0x000000ca03047211 */ /* 0x000fe400078f28ff */
[----:B------:R-:W-:Y:S01]  /*0b90*/  LOP3.LUT R3, R2, 0x3fffff0, RZ, 0xc0, !PT ;  /* 0x03fffff002037812 */ /* 0x000fe200078ec0ff */
[----:B------:R-:W-:Y:S01]  /*0ba0*/  IMAD.IADD R6, R202, 0x1, -R5 ;  /* 0x00000001ca067824 */ /* 0x000fe200078e0a05 */
[----:B------:R-:W-:-:S02]  /*0bb0*/  SHF.R.S32.HI R5, RZ, 0x4, R2 ;  /* 0x00000004ff057819 */ /* 0x000fc40000011402 */
[----:B------:R-:W-:Y:S01]  /*0bc0*/  SHF.R.S32.HI R4, RZ, 0x5, R4 ;  /* 0x00000005ff047819 */ /* 0x000fe20000011404 */
[----:B------:R-:W-:Y:S01]  /*0bd0*/  IMAD.IADD R3, R202, 0x1, -R3 ;  /* 0x00000001ca037824 */ /* 0x000fe200078e0a03 */
[----:B------:R-:W-:Y:S02]  /*0be0*/  SHF.R.S32.HI R7, RZ, 0x1f, R6 ;  /* 0x0000001fff077819 */ /* 0x000fe40000011406 */
[----:B------:R-:W-:Y:S01]  /*0bf0*/  LEA.HI R2, R2, R5, RZ, 0x1 ;  /* 0x0000000502027211 */ /* 0x000fe200078f08ff */
[----:B------:R-:W-:Y:S01]  /*0c00*/  IMAD R11, R4, 0x10, R3 ;  /* 0x00000010040b7824 */ /* 0x000fe200078e0203 */
[----:B------:R-:W-:Y:S02]  /*0c10*/  LEA.HI R8, R7, R6, RZ, 0x2 ;  /* 0x0000000607087211 */ /* 0x000fe400078f10ff */
[----:B------:R-:W-:Y:S02]  /*0c20*/  LOP3.LUT R2, R2, 0x1ffffffe, RZ, 0xc0, !PT ;  /* 0x1ffffffe02027812 */ /* 0x000fe400078ec0ff */
[----:B------:R-:W-:-:S02]  /*0c30*/  SHF.R.S32.HI R9, RZ, 0x2, R8 ;  /* 0x00000002ff097819 */ /* 0x000fc40000011408 */
[----:B------:R-:W-:Y:S01]  /*0c40*/  SHF.R.S32.HI R10, RZ, 0x1f, R8 ;  /* 0x0000001fff0a7819 */ /* 0x000fe20000011408 */
[----:B------:R-:W-:Y:S01]  /*0c50*/  IMAD.IADD R2, R5, 0x1, -R2 ;  /* 0x0000000105027824 */ /* 0x000fe200078e0a02 */
[----:B------:R-:W-:Y:S02]  /*0c60*/  SHF.R.S32.HI R3, RZ, 0x7, R0 ;  /* 0x00000007ff037819 */ /* 0x000fe40000011400 */
[----:B------:R-:W-:Y:S01]  /*0c70*/  LEA.HI R10, R10, R9, RZ, 0x3 ;  /* 0x000000090a0a7211 */ /* 0x000fe200078f18ff */
[----:B------:R-:W-:Y:S01]  /*0c80*/  IMAD R2, R11, 0x8, R2 ;  /* 0x000000080b027824 */ /* 0x000fe200078e0202 */
[----:B------:R-:W-:Y:S02]  /*0c90*/  LEA.HI R0, R0, R3, RZ, 0x1 ;  /* 0x0000000300007211 */ /* 0x000fe400078f08ff */
[----:B------:R-:W-:Y:S01]  /*0ca0*/  LOP3.LUT R10, R10, 0xfffffff8, RZ, 0xc0, !PT ;  /* 0xfffffff80a0a7812 */ /* 0x000fe200078ec0ff */
[----:B------:R-:W-:Y:S01]  /*0cb0*/  IMAD.SHL.U32 R5, R2, 0x8, RZ ;  /* 0x0000000802057824 */ /* 0x000fe200078e00ff */
[----:B------:R-:W-:-:S02]  /*0cc0*/  LEA.HI R7, R7, R6, RZ, 0x5 ;  /* 0x0000000607077211 */ /* 0x000fc400078f28ff */
[----:B------:R-:W-:Y:S01]  /*0cd0*/  LOP3.LUT R0, R0, 0x3fffffe, RZ, 0xc0, !PT ;  /* 0x03fffffe00007812 */ /* 0x000fe200078ec0ff */
[----:B------:R-:W-:Y:S01]  /*0ce0*/  IMAD.IADD R10, R9, 0x1, -R10 ;  /* 0x00000001090a7824 */ /* 0x000fe200078e0a0a */
[----:B------:R-:W-:Y:S01]  /*0cf0*/  SHF.R.S32.HI R7, RZ, 0x5, R7 ;  /* 0x00000005ff077819 */ /* 0x000fe20000011407 */
[----:B------:R-:W-:Y:S01]  /*0d00*/  IMAD.WIDE R18, R5, 0x2, R18 ;  /* 0x0000000205127825 */ /* 0x000fe200078e0212 */
[----:B------:R-:W-:-:S03]  /*0d10*/  LOP3.LUT R9, R8, 0x7ffffffc, RZ, 0xc0, !PT ;  /* 0x7ffffffc08097812 */ /* 0x000fc600078ec0ff */
[----:B------:R-:W-:Y:S02]  /*0d20*/  IMAD.IADD R0, R3, 0x1, -R0 ;  /* 0x0000000103007824 */ /* 0x000fe400078e0a00 */
[----:B------:R-:W-:Y:S02]  /*0d30*/  IMAD R7, R7, 0x10, R10 ;  /* 0x0000001007077824 */ /* 0x000fe400078e020a */
[----:B------:R-:W-:Y:S02]  /*0d40*/  IMAD.IADD R9, R6, 0x1, -R9 ;  /* 0x0000000106097824 */ /* 0x000fe400078e0a09 */
[----:B------:R-:W-:Y:S02]  /*0d50*/  IMAD R201, R0, 0x40, R7 ;  /* 0x0000004000c97824 */ /* 0x000fe400078e0207 */
[----:B------:R-:W-:-:S07]  /*0d60*/  IMAD.SHL.U32 R16, R9, 0x2, RZ ;  /* 0x0000000209107824 */ /* 0x000fce00078e00ff */
.L_x_8608:
        /* <DEDUP_REMOVED lines=20> */
.L_x_8516:
[----:B------:R-:W-:Y:S01]  /*0eb0*/  ULDC UR6, c[0x0][0xdc4] ;  /* 0x0003710000067ab9 */ /* 0x000fe20000000800 */
[----:B------:R-:W-:Y:S01]  /*0ec0*/  UMOV UR41, UR7 ;  /* 0x0000000700297c82 */ /* 0x000fe20008000000 */
[----:B------:R-:W-:-:S11]  /*0ed0*/  UISETP.NE.AND UP0, UPT, UR6, 0x1, UPT ;  /* 0x000000010600788c */ /* 0x000fd6000bf05270 */
[----:B------:R-:W-:Y:S02]  /*0ee0*/  @UP0 ULDC.64 UR10, c[0x0][0xdc8] ;  /* 0x00037200000a0ab9 */ /* 0x000fe40000000a00 */
[----:B------:R-:W-:-:S04]  /*0ef0*/  UIMAD.WIDE.U32 UR4, UR7, UR10, URZ ;  /* 0x0000000a070472a5 */ /* 0x000fc8000f8e003f */
[----:B------:R-:W-:-:S04]  /*0f00*/  @UP0 USHF.R.U32.HI UR41, URZ, UR11, UR5 ;  /* 0x0000000b3f290299 */ /* 0x000fc80008011605 */
[----:B------:R-:W-:-:S12]  /*0f10*/  UIMAD UR4, UR41, UR6, URZ ;  /* 0x00000006290472a4 */ /* 0x000fd8000f8e023f */
.L_x_8517:
[----:B------:R-:W1:Y:S01]  /*0f20*/  LDC.64 R8, c[0x0][0x9e0] ;  /* 0x00027800ff087b82 */ /* 0x000e620000000a00 */
[----:B------:R-:W-:Y:S01]  /*0f30*/  ULDC UR43, c[0x0][0xdb8] ;  /* 0x00036e00002b7ab9 */ /* 0x000fe20000000800 */
[----:B------:R-:W-:Y:S02]  /*0f40*/  ULOP3.LUT UR5, URZ, UR41, URZ, 0x33, !UPT ;  /* 0x000000293f057292 */ /* 0x000fe4000f8e333f */
[----:B------:R-:W-:Y:S01]  /*0f50*/  UISETP.NE.AND UP1, UPT, UR43, 0x1, UPT ;  /* 0x000000012b00788c */ /* 0x000fe2000bf25270 */
[----:B------:R-:W-:Y:S01]  /*0f60*/  ULDC UR42, c[0x0][0xdac] ;  /* 0x00036b00002a7ab9 */ /* 0x000fe20000000800 */
[----:B------:R-:W-:Y:S02]  /*0f70*/  ULDC.64 UR10, c[0x0][0x3f8] ;  /* 0x0000fe00000a7ab9 */ /* 0x000fe40000000a00 */
[----:B------:R-:W2:Y:S01]  /*0f80*/  LDC R7, c[0x0][0x288] ;  /* 0x0000a200ff077b82 */ /* 0x000ea20000000800 */
[----:B------:R-:W-:Y:S02]  /*0f90*/  UIADD3 UR4, UR7, -UR4, URZ ;  /* 0x8000000407047290 */ /* 0x000fe4000fffe03f */
[----:B------:R-:W-:-:S02]  /*0fa0*/  UIADD3 UR42, UR5, UR42, URZ ;  /* 0x0000002a052a7290 */ /* 0x000fc4000fffe03f */
[----:B------:R-:W-:Y:S01]  /*0fb0*/  UISETP.NE.U32.AND UP0, UPT, UR10, URZ, UPT ;  /* 0x0000003f0a00728c */ /* 0x000fe2000bf05070 */
[----:B------:R-:W-:Y:S02]  /*0fc0*/  ULDC UR7, c[0x0][0xdc4] ;  /* 0x0003710000077ab9 */ /* 0x000fe40000000800 */
[----:B------:R-:W3:Y:S01]  /*0fd0*/  LDC R5, c[0x0][0x2e0] ;  /* 0x0000b800ff057b82 */ /* 0x000ee20000000800 */
[----:B------:R-:W-:Y:S02]  /*0fe0*/  USHF.L.U32 UR42, UR42, 0x7, URZ ;  /* 0x000000072a2a7899 */ /* 0x000fe4000800063f */
[----:B------:R-:W-:Y:S02]  /*0ff0*/  UIMAD UR8, UR8, UR7, UR4 ;  /* 0x00000007080872a4 */ /* 0x000fe4000f8e0204 */
[----:B------:R-:W-:Y:S01]  /*1000*/  UISETP.NE.AND.EX UP0, UPT, UR11, URZ, UPT, UP0 ;  /* 0x0000003f0b00728c */ /* 0x000fe2000bf05300 */
[----:B------:R-:W-:Y:S01]  /*1010*/  @UP1 ULDC UR4, c[0x0][0xdbc] ;  /* 0x00036f0000041ab9 */ /* 0x000fe20000000800 */
[----:B------:R-:W-:Y:S01]  /*1020*/  ULDC UR6, c[0x0][0x404] ;  /* 0x0001010000067ab9 */ /* 0x000fe20000000800 */
[----:B------:R-:W-:Y:S01]  /*1030*/  UIMAD.WIDE.U32 UR4, UR8, UR4, URZ ;  /* 0x00000004080472a5 */ /* 0x000fe2000f8e003f */
[----:B-1----:R-:W-:Y:S01]  /*1040*/  ISETP.GE.AND P1, PT, R9, 0x1, PT ;  /* 0x000000010900780c */ /* 0x002fe20003f26270 */
[----:B------:R-:W-:Y:S01]  /*1050*/  USEL UR6, UR6, 0x1, UP0 ;  /* 0x0000000106067887 */ /* 0x000fe20008000000 */
[----:B------:R-:W-:Y:S01]  /*1060*/  IMAD.U32 R200, RZ, RZ, UR42 ;  /* 0x0000002affc87e24 */ /* 0x000fe2000f8e00ff */
[----:B------:R-:W-:Y:S01]  /*1070*/  @UP1 ULDC UR7, c[0x0][0xdc0] ;  /* 0x0003700000071ab9 */ /* 0x000fe20000000800 */
[----:B------:R-:W-:Y:S01]  /*1080*/  UMOV UR44, UR8 ;  /* 0x00000008002c7c82 */ /* 0x000fe20008000000 */
[----:B------:R-:W-:-:S02]  /*1090*/  @UP1 USHF.R.U32.HI UR44, URZ, UR7, UR5 ;  /* 0x000000073f2c1299 */ /* 0x000fc40008011605 */
[----:B--2---:R-:W-:Y:S02]  /*10a0*/  IADD3 R22, R200, 0x80, -R7 ;  /* 0x00000080c8167810 */ /* 0x004fe40007ffe807 */
[----:B------:R-:W-:-:S04]  /*10b0*/  UIADD3 UR4, -UR44, URZ, URZ ;  /* 0x0000003f2c047290 */ /* 0x000fc8000fffe13f */
[----:B------:R-:W-:Y:S01]  /*10c0*/  UIMAD UR43, UR43, UR4, UR8 ;  /* 0x000000042b2b72a4 */ /* 0x000fe2000f8e0208 */
[----:B---3--:R-:W-:-:S04]  /*10d0*/  IMAD R17, R5, UR6, RZ ;  /* 0x0000000605117c24 */ /* 0x008fc8000f8e02ff */
[----:B------:R-:W-:-:S04]  /*10e0*/  IMAD.IADD R22, R17, 0x1, R22 ;  /* 0x0000000111167824 */ /* 0x000fc800078e0216 */
        /* <DEDUP_REMOVED lines=12> */
.L_x_8519:
[----:B------:R-:W-:-:S13]  /*11b0*/  ISETP.NE.AND P0, PT, R9, 0x1, PT ;  /* 0x000000010900780c */ /* 0x000fda0003f05270 */
[----:B------:R-:W1:Y:S02]  /*11c0*/  @P0 LDC.64 R10, c[0x0][0x9e8] ;  /* 0x00027a00ff0a0b82 */ /* 0x000e640000000a00 */
[----:B-1----:R-:W-:-:S05]  /*11d0*/  @P0 IMAD.HI.U32 R4, R3, R10, RZ ;  /* 0x0000000a03040227 */ /* 0x002fca00078e00ff */
[----:B------:R-:W-:-:S07]  /*11e0*/  @P0 SHF.R.U32.HI R3, RZ, R11, R4 ;  /* 0x0000000bff030219 */ /* 0x000fce0000011604 */
.L_x_8520:
[----:B------:R-:W-:-:S05]  /*11f0*/  IMAD R3, R3, R9, R9 ;  /* 0x0000000903037224 */ /* 0x000fca00078e0209 */
[----:B------:R-:W-:-:S07]  /*1200*/  VIMNMX R0, R0, R3, PT ;  /* 0x0000000300007248 */ /* 0x000fce0003fe0100 */
.L_x_8518:
[----:B------:R-:W-:Y:S01]  /*1210*/  IADD3 R4, -R7, UR42, RZ ;  /* 0x0000002a07047c10 */ /* 0x000fe2000fffe1ff */
[----:B------:R-:W-:Y:S01]  /*1220*/  VIADD R3, R0, 0x5f ;  /* 0x0000005f00037836 */ /* 0x000fe20000000000 */
[----:B------:R-:W-:Y:S01]  /*1230*/  ULDC UR4, c[0x0][0x9dc] ;  /* 0x0002770000047ab9 */ /* 0x000fe20000000800 */
[----:B------:R-:W-:Y:S02]  /*1240*/  VIADD R0, R17, 0x5f ;  /* 0x0000005f11007836 */ /* 0x000fe40000000000 */
[----:B------:R-:W-:Y:S02]  /*1250*/  IMAD R6, R5, UR6, R4 ;  /* 0x0000000605067c24 */ /* 0x000fe4000f8e0204 */
[----:B------:R-:W-:-:S04]  /*1260*/  IMAD.HI R4, R3, 0x2aaaaaab, RZ ;  /* 0x2aaaaaab03047827 */ /* 0x000fc800078e02ff */
[----:B------:R-:W-:Y:S01]  /*1270*/  IMAD.HI R0, R0, 0x2aaaaaab, RZ ;  /* 0x2aaaaaab00007827 */ /* 0x000fe200078e02ff */
[----:B------:R-:W-:-:S03]  /*1280*/  SHF.R.U32.HI R5, RZ, 0x1f, R4 ;  /* 0x0000001fff057819 */ /* 0x000fc60000011604 */
[----:B------:R-:W-:Y:S01]  /*1290*/  VIADD R7, R6, -UR4 ;  /* 0x8000000406077c36 */ /* 0x000fe20008000000 */
[----:B------:R-:W-:Y:S02]  /*12a0*/  SHF.R.U32.HI R3, RZ, 0x1f, R0 ;  /* 0x0000001fff037819 */ /* 0x000fe40000011600 */
[----:B------:R-:W-:Y:S02]  /*12b0*/  LEA.HI.SX32 R176, R4, R5, 0x1c ;  /* 0x0000000504b07211 */ /* 0x000fe400078fe2ff */
[----:B------:R-:W-:Y:S02]  /*12c0*/  LEA.HI.SX32 R3, R0, R3, 0x1c ;  /* 0x0000000300037211 */ /* 0x000fe400078fe2ff */
[----:B------:R-:W-:Y:S02]  /*12d0*/  R2UR UR4, R7 ;  /* 0x00000000070472ca */ /* 0x000fe400000e0000 */
[----:B------:R-:W-:Y:S01]  /*12e0*/  VIMNMX R176, R3, R176, PT ;  /* 0x000000b003b07248 */ /* 0x000fe20003fe0100 */
[----:B------:R-:W-:-:S12]  /*12f0*/  @!P1 BRA `(.L_x_8521) ;  /* 0x0000000000449947 */ /* 0x000fd80003800000 */
        /* <DEDUP_REMOVED lines=9> */
.L_x_8522:
[----:B------:R-:W-:-:S13]  /*1390*/  ISETP.NE.AND P0, PT, R9, 0x1, PT ;  /* 0x000000010900780c */ /* 0x000fda0003f05270 */
[----:B------:R-:W1:Y:S02]  /*13a0*/  @P0 LDC.64 R4, c[0x0][0x9e8] ;  /* 0x00027a00ff040b82 */ /* 0x000e640000000a00 */
[----:B-1----:R-:W-:-:S05]  /*13b0*/  @P0 IMAD.HI.U32 R0, R6, R4, RZ ;  /* 0x0000000406000227 */ /* 0x002fca00078e00ff */
[----:B------:R-:W-:-:S07]  /*13c0*/  @P0 SHF.R.U32.HI R6, RZ, R5, R0 ;  /* 0x00000005ff060219 */ /* 0x000fce0000011600 */
.L_x_8523:
[----:B------:R-:W-:-:S05]  /*13d0*/  IMAD R6, R6, R9, RZ ;  /* 0x0000000906067224 */ /* 0x000fca00078e02ff */
[----:B------:R-:W-:-:S13]  /*13e0*/  R2UR UR5, R6 ;  /* 0x00000000060572ca */ /* 0x000fda00000e0000 */
[----:B------:R-:W-:-:S04]  /*13f0*/  UISETP.LT.AND UP0, UPT, UR4, UR5, UPT ;  /* 0x000000050400728c */ /* 0x000fc8000bf01270 */
[----:B------:R-:W-:-:S12]  /*1400*/  USEL UR4, UR4, UR5, !UP0 ;  /* 0x0000000504047287 */ /* 0x000fd8000c000000 */
.L_x_8521:
[----:B------:R-:W-:Y:S01]  /*1410*/  UIMAD.WIDE UR4, UR4, 0x2aaaaaab, URZ ;  /* 0x2aaaaaab040478a5 */ /* 0x000fe2000f8e023f */
[----:B------:R-:W-:Y:S02]  /*1420*/  PLOP3.LUT P0, PT, PT, PT, PT, 0x80, 0x0 ;  /* 0x000000000000781c */ /* 0x000fe40003f0f070 */
[----:B------:R-:W-:Y:S01]  /*1430*/  CS2R R20, SRZ ;  /* 0x0000000000147805 */ /* 0x000fe2000001ff00 */
[----:B------:R-:W-:Y:S01]  /*1440*/  IMAD.MOV.U32 R0, RZ, RZ, RZ ;  /* 0x000000ffff007224 */ /* 0x000fe200078e00ff */
[----:B------:R-:W-:Y:S01]  /*1450*/  USHF.R.U32.HI UR4, URZ, 0x1f, UR5 ;  /* 0x0000001f3f047899 */ /* 0x000fe20008011605 */
[----:B------:R-:W-:Y:S02]  /*1460*/  CS2R R150, SRZ ;  /* 0x0000000000967805 */ /* 0x000fe4000001ff00 */
[----:B------:R-:W-:Y:S02]  /*1470*/  CS2R R148, SRZ ;  /* 0x0000000000947805 */ /* 0x000fe4000001ff00 */
[----:B------:R-:W-:Y:S01]  /*1480*/  CS2R R146, SRZ ;  /* 0x0000000000927805 */ /* 0x000fe2000001ff00 */
[----:B------:R-:W-:Y:S01]  /*1490*/  ULEA.HI.SX32 UR4, UR5, UR4, 0x1c ;  /* 0x0000000405047291 */ /* 0x000fe2000f8fe23f */
        /* <DEDUP_REMOVED lines=63> */
[----:B------:R-:W-:Y:S02]  /*1890*/  IMAD.MOV.U32 R29, RZ, RZ, RZ ;  /* 0x000000ffff1d7224 */ /* 0x000fe400078e00ff */
[----:B------:R-:W-:Y:S02]  /*18a0*/  IMAD.MOV.U32 R172, RZ, RZ, RZ ;  /* 0x000000ffffac7224 */ /* 0x000fe400078e00ff */
[----:B------:R-:W-:Y:S02]  /*18b0*/  IMAD.MOV.U32 R49, RZ, RZ, RZ ;  /* 0x000000ffff317224 */ /* 0x000fe400078e00ff */
[----:B------:R-:W-:Y:S01]  /*18c0*/  IMAD.MOV.U32 R4, RZ, RZ, RZ ;  /* 0x000000ffff047224 */ /* 0x000fe200078e00ff */
[----:B------:R-:W-:Y:S06]  /*18d0*/  @!P1 BRA `(.L_x_8524) ;  /* 0x000000c800b89947 */ /* 0x000fec0003800000 */
[----:B------:R-:W-:Y:S01]  /*18e0*/  SHF.R.S32.HI R3, RZ, 0x1f, R202 ;  /* 0x0000001fff037819 */ /* 0x000fe200000114ca */
[----:B------:R-:W-:-:S03]  /*18f0*/  UIADD3 UR6, UR46, 0x18400, URZ ;  /* 0x000184002e067890 */ /* 0x000fc6000fffe03f */
[----:B------:R-:W-:Y:S01]  /*1900*/  LEA.HI R3, R3, R202, RZ, 0x7 ;  /* 0x000000ca03037211 */ /* 0x000fe200078f38ff */
[----:B------:R-:W-:-:S03]  /*1910*/  ULOP3.LUT UP0, URZ, UR6, 0x1bf, URZ, 0xc0, !UPT ;  /* 0x000001bf063f7892 */ /* 0x000fc6000f80c03f */
[----:B------:R-:W-:-:S03]  /*1920*/  SHF.R.S32.HI R3, RZ, 0x7, R3 ;  /* 0x00000007ff037819 */ /* 0x000fc60000011403 */
[----:B------:R-:W-:-:S03]  /*1930*/  PLOP3.LUT P0, PT, PT, PT, UP0, 0x80, 0x0 ;  /* 0x000000000000781c */ /* 0x000fc60003f0f008 */
[----:B------:R-:W1:Y:S02]  /*1940*/  SHFL.IDX PT, R3, R3, RZ, 0x1f ;  /* 0x00001fff03037589 */ /* 0x000e6400000e0000 */
        /* <DEDUP_REMOVED lines=24> */
.L_x_8525:
[----:B------:R-:W-:Y:S01]  /*1ad0*/  ULEA.HI UR4, UR37, UR37, URZ, 0x1 ;  /* 0x0000002525047291 */ /* 0x000fe2000f8f083f */
[----:B------:R-:W-:-:S03]  /*1ae0*/  VIADD R10, R23, 0x8 ;  /* 0x00000008170a7836 */ /* 0x000fc60000000000 */
[----:B------:R-:W-:-:S04]  /*1af0*/  ULOP3.LUT UR4, UR4, 0xfffffffe, URZ, 0xc0, !UPT ;  /* 0xfffffffe04047892 */ /* 0x000fc8000f8ec03f */
[----:B------:R-:W-:-:S06]  /*1b00*/  UIADD3 UR4, UR37, -UR4, URZ ;  /* 0x8000000425047290 */ /* 0x000fcc000fffe03f */
[----:B------:R-:W-:-:S05]  /*1b10*/  IMAD.U32 R0, RZ, RZ, UR4 ;  /* 0x00000004ff007e24 */ /* 0x000fca000f8e00ff */
[----:B------:R-:W-:-:S04]  /*1b20*/  SHF.L.U32 R0, R0, 0x1f, RZ ;  /* 0x0000001f00007819 */ /* 0x000fc800000006ff */
[----:B------:R-:W1:Y:S02]  /*1b30*/  SYNCS.PHASECHK.TRANS64.TRYWAIT P0, [UR46+0x22800], R0 ;  /* 0x02280000ff0075a7 */ /* 0x000e64000800016e */
[----:B-1----:R-:W-:Y:S05]  /*1b40*/  @!P0 BRA `(.L_x_8526) ;  /* 0x0000011000b48947 */ /* 0x002fea0003800000 */
.L_x_8673:
[----:B-1----:R-:W-:Y:S01]  /*1b50*/  IMAD.U32 R0, RZ, RZ, UR47 ;  /* 0x0000002fff007e24 */ /* 0x002fe2000f8e00ff */
[----:B------:R-:W-:Y:S05]  /*1b60*/  WARPSYNC.ALL ;  /* 0x0000000000007948 */ /* 0x000fea0003800000 */
[----:B------:R1:W-:Y:S01]  /*1b70*/  BAR.SYNC.DEFER_BLOCKING R10, 0x100 ;  /* 0x0004000a0000751d */ /* 0x0003e20000010000 */
[----:B------:R-:W-:-:S13]  /*1b80*/  ISETP.NE.AND P0, PT, R0, 0x3, PT ;  /* 0x000000030000780c */ /* 0x000fda0003f05270 */
[----:B-1----:R-:W-:Y:S05]  /*1b90*/  @!P0 BRA `(.L_x_8527) ;  /* 0x0000000000048947 */ /* 0x002fea0003800000 */
[----:B------:R-:W-:Y:S01]  /*1ba0*/  BPT.TRAP 0x1 ;  /* 0x000000040000795c */ /* 0x000fe20000300000 */
.L_x_8527:
[----:B------:R-:W-:Y:S01]  /*1bb0*/  ULEA UR21, UR39, UR46, 0x3 ;  /* 0x0000002e27157291 */ /* 0x000fe2000f8e183f */
[----:B------:R-:W-:-:S05]  /*1bc0*/  IMAD.U32 R12, RZ, RZ, UR38 ;  /* 0x00000026ff0c7e24 */ /* 0x000fca000f8e00ff */
[----:B------:R-:W-:-:S04]  /*1bd0*/  SHF.L.U32 R12, R12, 0x1f, RZ ;  /* 0x0000001f0c0c7819 */ /* 0x000fc800000006ff */
[----:B------:R1:W2:Y:S01]  /*1be0*/  SYNCS.PHASECHK.TRANS64.TRYWAIT P1, [UR21+0x22830], R12 ;  /* 0x0228300cff0075a7 */ /* 0x0002a20008020155 */
[----:B------:R-:W-:Y:S05]  /*1bf0*/  @!P0 BRA `(.L_x_8528) ;  /* 0x0000000000048947 */ /* 0x000fea0003800000 */
[----:B------:R-:W-:Y:S01]  /*1c00*/  BPT.TRAP 0x1 ;  /* 0x000000040000795c */ /* 0x000fe20000300000 */
.L_x_8528:
[----:B--2---:R-:W-:Y:S05]  /*1c10*/  @P1 BRA `(.L_x_8529) ;  /* 0x0000000000081947 */ /* 0x004fea0003800000 */
[----:B------:R-:W2:Y:S02]  /*1c20*/  SYNCS.PHASECHK.TRANS64.TRYWAIT P1, [UR21+0x22830], R12 ;  /* 0x0228300cff0075a7 */ /* 0x000ea40008020155 */
[----:B--2---:R-:W-:Y:S05]  /*1c30*/  @!P1 BRA `(.L_x_8530) ;  /* 0x0000011000909947 */ /* 0x004fea0003800000 */
.L_x_8529:
[----:B------:R-:W-:Y:S01]  /*1c40*/  UIADD3 UR4, UR46, 0x1c400, URZ ;  /* 0x0001c4002e047890 */ /* 0x000fe2000fffe03f */
[----:B------:R-:W-:Y:S01]  /*1c50*/  WARPGROUP.ARRIVE ;  /* 0x00000000000079c5 */ /* 0x000fe20000000000 */
[----:B------:R-:W-:-:S05]  /*1c60*/  ULOP3.LUT UR16, UR45, 0x10000, URZ, 0xfc, !UPT ;  /* 0x000100002d107892 */ /* 0x000fca000f8efc3f */
[----:B------:R-:W3:Y:S01]  /*1c70*/  S2R R0, SR_TID.X ;  /* 0x0000000000007919 */ /* 0x000ee20000002100 */
[----:B------:R-:W-:Y:S01]  /*1c80*/  USHF.R.U32.HI UR4, URZ, 0x4, UR4 ;  /* 0x000000043f047899 */ /* 0x000fe20008011604 */
[----:B------:R-:W4:Y:S01]  /*1c90*/  LDC R6, c[0x0][0x288] ;  /* 0x0000a200ff067b82 */ /* 0x000f220000000800 */
[----:B------:R-:W-:Y:S01]  /*1ca0*/  UMOV UR17, 0x40000040 ;  /* 0x4000004000117882 */ /* 0x000fe20000000000 */
[----:B------:R-:W-:Y:S01]  /*1cb0*/  UMOV UR19, 0x40000040 ;  /* 0x4000004000137882 */ /* 0x000fe20000000000 */
[----:B------:R-:W-:Y:S01]  /*1cc0*/  ULOP3.LUT UR4, UR4, 0x3fff, URZ, 0xc0, !UPT ;  /* 0x00003fff04047892 */ /* 0x000fe2000f8ec03f */
[----:B------:R-:W-:Y:S01]  /*1cd0*/  IMAD.U32 R7, RZ, RZ, UR21 ;  /* 0x00000015ff077e24 */ /* 0x000fe2000f8e00ff */
[----:B------:R-:W-:Y:S01]  /*1ce0*/  UMOV UR5, 0x40000040 ;  /* 0x4000004000057882 */ /* 0x000fe20000000000 */
[----:B------:R-:W-:Y:S01]  /*1cf0*/  UMOV UR7, 0x40000040 ;  /* 0x4000004000077882 */ /* 0x000fe20000000000 */
[----:B------:R-:W-:Y:S01]  /*1d00*/  ULOP3.LUT UR20, UR4, 0x10000, URZ, 0xfc, !UPT ;  /* 0x0001000004147892 */ /* 0x000fe2000f8efc3f */
[----:B------:R-:W-:Y:S01]  /*1d10*/  IMAD.MOV.U32 R9, RZ, RZ, -0x60 ;  /* 0xffffffa0ff097424 */ /* 0x000fe200078e00ff */
[----:B------:R-:W-:Y:S01]  /*1d20*/  UIADD3 UR4, UR16, 0x2, URZ ;  /* 0x0000000210047890 */ /* 0x000fe2000fffe03f */
[----:B------:R-:W-:Y:S01]  /*1d30*/  IADD3 R11, -R23, 0xb, RZ ;  /* 0x0000000b170b7810 */ /* 0x000fe20007ffe1ff */
[----:B------:R-:W-:Y:S01]  /*1d40*/  UIMAD UR18, UR39, 0x300, UR20 ;  /* 0x00000300271278a4 */ /* 0x000fe2000f8e0214 */
[----:B------:R-:W-:Y:S01]  /*1d50*/  IMAD R9, R176, R9, 0x60 ;  /* 0x00000060b0097424 */ /* 0x000fe200078e0209 */
[----:B------:R-:W-:Y:S01]  /*1d60*/  UIADD3 UR8, UR16, 0x4, URZ ;  /* 0x0000000410087890 */ /* 0x000fe2000fffe03f */
[----:B------:R-:W-:Y:S01]  /*1d70*/  LOP3.LUT R2, R2, 0xfff7ffff, RZ, 0xc0, !PT ;  /* 0xfff7ffff02027812 */ /* 0x000fe200078ec0ff */
[----:B------:R-:W-:Y:S01]  /*1d80*/  UIADD3 UR6, UR18, 0x2, URZ ;  /* 0x0000000212067890 */ /* 0x000fe2000fffe03f */
[----:B--2---:R-:W-:Y:S01]  /*1d90*/  IMAD.IADD R3, R17, 0x1, R9 ;  /* 0x0000000111037824 */ /* 0x004fe200078e0209 */
[----:B------:R-:W-:Y:S01]  /*1da0*/  UIADD3 UR10, UR18, 0x4, URZ ;  /* 0x00000004120a7890 */ /* 0x000fe2000fffe03f */
[----:B------:R-:W-:-:S02]  /*1db0*/  UMOV UR9, 0x40000040 ;  /* 0x4000004000097882 */ /* 0x000fc40000000000 */
[----:B------:R-:W-:Y:S01]  /*1dc0*/  HGMMA.64x96x16.F32 R24, gdesc[UR16], RZ, !UPT, gsb0 ;  /* 0x01600000101879f0 */ /* 0x000fe2000c0008ff */
[----:B------:R-:W-:Y:S01]  /*1dd0*/  UMOV UR11, 0x40000040 ;  /* 0x40000040000b7882 */ /* 0x000fe20000000000 */
[----:B------:R-:W-:Y:S02]  /*1de0*/  UIADD3 UR12, UR16, 0x6, URZ ;  /* 0x00000006100c7890 */ /* 0x000fe4000fffe03f */
[----:B------:R-:W-:Y:S01]  /*1df0*/  UIADD3 UR14, UR18, 0x6, URZ ;  /* 0x00000006120e7890 */ /* 0x000fe2000fffe03f */
[----:B----4-:R-:W-:Y:S01]  /*1e00*/  IADD3 R5, R3, 0x1, -R6 ;  /* 0x0000000103057810 */ /* 0x010fe20007ffe806 */
[----:B------:R-:W-:Y:S01]  /*1e10*/  UMOV UR13, 0x40000040 ;  /* 0x40000040000d7882 */ /* 0x000fe20000000000 */
[----:B------:R-:W-:Y:S01]  /*1e20*/  UMOV UR15, 0x40000040 ;  /* 0x40000040000f7882 */ /* 0x000fe20000000000 */
[----:B---3--:R-:W-:Y:S02]  /*1e30*/  LOP3.LUT P1, RZ, R0, 0x7f, RZ, 0xc0, !PT ;  /* 0x0000007f00ff7812 */ /* 0x008fe4000782c0ff */
[----:B------:R-:W-:-:S11]  /*1e40*/  IMAD.IADD R5, R5, 0x1, -R16 ;  /* 0x0000000105057824 */ /* 0x000fd600078e0a10 */
[----:B------:R-:W-:Y:S01]  /*1e50*/  @!P1 VIADD R0, R7, 0x22840 ;  /* 0x0002284007009836 */ /* 0x000fe20000000000 */
[----:B------:R-:W-:-:S04]  /*1e60*/  @P1 LOP3.LUT R2, R2, 0x80000, RZ, 0xfc, !PT ;  /* 0x0008000002021812 */ /* 0x000fc800078efcff */
[----:B------:R-:W-:Y:S01]  /*1e70*/  @!P1 PRMT R0, RZ, 0x654, R0 ;  /* 0x00000654ff009816 */ /* 0x000fe20000000000 */
[----:B------:R-:W-:Y:S02]  /*1e80*/  WARPGROUP.DEPBAR.LE gsb0, 0x0 ;  /* 0x00008000000079c5 */ /* 0x000fe40000010000 */
[----:B------:R-:W-:-:S06]  /*1e90*/  WARPGROUP.ARRIVE ;  /* 0x00000000000079c5 */ /* 0x000fcc0000000000 */
[----:B------:R-:W-:Y:S01]  /*1ea0*/  HGMMA.64x96x16.F32 R24, gdesc[UR4], R24, gsb0 ;  /* 0x01600000041879f0 */ /* 0x000fe20008000818 */
[----:B------:R-:W-:Y:S02]  /*1eb0*/  ULDC.64 UR6, c[0x0][0x9d8] ;  /* 0x0002760000067ab9 */ /* 0x000fe40000000a00 */
[----:B------:R-:W-:Y:S01]  /*1ec0*/  ULOP3.LUT UR22, URZ, UR7, URZ, 0x33, !UPT ;  /* 0x000000073f167292 */ /* 0x000fe2000f8e333f */
[----:B------:R-:W-:Y:S02]  /*1ed0*/  WARPGROUP.DEPBAR.LE gsb0, 0x0 ;  /* 0x00008000000079c5 */ /* 0x000fe40000010000 */
[----:B------:R-:W-:-:S06]  /*1ee0*/  WARPGROUP.ARRIVE ;  /* 0x00000000000079c5 */ /* 0x000fcc0000000000 */
[----:B------:R-:W-:Y:S03]  /*1ef0*/  HGMMA.64x96x16.F32 R24, gdesc[UR8], R24, gsb0 ;  /* 0x01600000081879f0 */ /* 0x000fe60008000818 */
[----:B------:R-:W-:Y:S02]  /*1f00*/  WARPGROUP.DEPBAR.LE gsb0, 0x0 ;  /* 0x00008000000079c5 */ /* 0x000fe40000010000 */
[----:B------:R-:W-:-:S06]  /*1f10*/  WARPGROUP.ARRIVE ;  /* 0x00000000000079c5 */ /* 0x000fcc0000000000 */
[----:B------:R-:W-:Y:S01]  /*1f20*/  HGMMA.64x96x16.F32 R24, gdesc[UR12], R24, gsb0 ;  /* 0x016000000c1879f0 */ /* 0x000fe20008000818 */
[----:B------:R-:W-:Y:S02]  /*1f30*/  ULDC.64 UR14, c[0x0][0x9e0] ;  /* 0x00027800000e7ab9 */ /* 0x000fe40000000a00 */
[----:B------:R-:W-:Y:S01]  /*1f40*/  UISETP.GE.AND UP0, UPT, UR15, 0x1, UPT ;  /* 0x000000010f00788c */ /* 0x000fe2000bf06270 */
        /* <DEDUP_REMOVED lines=40> */
[----:B------:R2:W-:Y:S06]  /*21d0*/  BAR.ARV R11, 0x100 ;  /* 0x0004000b0000751d */ /* 0x0005ec0000002000 */
[----:B------:R-:W-:Y:S01]  /*21e0*/  FMUL.FTZ R58, R58, UR6 ;  /* 0x000000063a3a7c20 */ /* 0x000fe20008410000 */
[----:B------:R-:W-:Y:S01]  /*21f0*/  FMUL.FTZ R59, R59, UR6 ;  /* 0x000000063b3b7c20 */ /* 0x000fe20008410000 */
[----:B------:R3:W-:Y:S01]  /*2200*/  @!P1 SYNCS.ARRIVE.TRANS64.RED.A1T0 RZ, [R0+URZ], RZ ;  /* 0x000000ff00ff99a7 */ /* 0x0007e2000810043f */
[----:B------:R-:W-:Y:S01]  /*2210*/  PLOP3.LUT P1, PT, PT, PT, UP0, 0x40, 0x0 ;  /* 0x000000000000781c */ /* 0x000fe20003f2e808 */
        /* <DEDUP_REMOVED lines=9> */
[----:B---3--:R-:W-:-:S07]  /*22b0*/  VIADD R0, R201, UR42 ;  /* 0x0000002ac9007c36 */ /* 0x008fce0008000000 */
[----:B------:R-:W3:Y:S08]  /*22c0*/  MUFU.TANH R24, R24 ;  /* 0x0000001800187308 */ /* 0x000ef00000002400 */
        /* <DEDUP_REMOVED lines=42> */
[----:B-----5:R-:W-:-:S07]  /*2570*/  IMAD.IADD R42, R3, 0x1, -R16 ;  /* 0x00000001032a7824 */ /* 0x020fce00078e0a10 */
[----:B------:R5:W1:Y:S01]  /*2580*/  MUFU.TANH R30, R50 ;  /* 0x00000032001e7308 */ /* 0x000a620000002400 */
[----:B--2---:R-:W-:-:S05]  /*2590*/  VIADD R43, R5, UR14 ;  /* 0x0000000e052b7c36 */ /* 0x004fca0008000000 */
[----:B------:R-:W-:Y:S02]  /*25a0*/  VIADDMNMX R3, R0, R43, R42, PT ;  /* 0x0000002b00037246 */ /* 0x000fe4000380012a */
[----:B------:R-:W2:Y:S01]  /*25b0*/  MUFU.TANH R15, R31 ;  /* 0x0000001f000f7308 */ /* 0x000ea20000002400 */
[----:B-----5:R-:W-:-:S04]  /*25c0*/  VIADD R50, R5, UR22 ;  /* 0x0000001605327c36 */ /* 0x020fc80008000000 */
[----:B------:R-:W-:-:S03]  /*25d0*/  IMAD.IADD R5, R50, 0x1, R0 ;  /* 0x0000000132057824 */ /* 0x000fc600078e0200 */
[----:B------:R5:W1:Y:S02]  /*25e0*/  MUFU.TANH R31, R51 ;  /* 0x00000033001f7308 */ /* 0x000a640000002400 */
[----:B-----5:R-:W-:Y:S01]  /*25f0*/  IMAD.IADD R51, R9, 0x1, -R16 ;  /* 0x0000000109337824 */ /* 0x020fe200078e0a10 */
[----:B--234-:R-:W-:Y:S06]  /*2600*/  @P1 BRA `(.L_x_8531) ;  /* 0x0000000000541947 */ /* 0x01cfec0003800000 */
[----:B------:R-:W-:Y:S01]  /*2610*/  IADD3 R8, R0, -R6, R17 ;  /* 0x8000000600087210 */ /* 0x000fe20007ffe011 */
        /* <DEDUP_REMOVED lines=11> */
.L_x_8533:
[----:B------:R-:W-:-:S06]  /*26d0*/  UISETP.NE.AND UP1, UPT, UR15, 0x1, UPT ;  /* 0x000000010f00788c */ /* 0x000fcc000bf25270 */
[----:B------:R-:W-:-:S05]  /*26e0*/  PLOP3.LUT P1, PT, PT, PT, UP1, 0x80, 0x0 ;  /* 0x000000000000781c */ /* 0x000fca0003f2f018 */
[----:B------:R-:W-:-:S08]  /*26f0*/  @UP1 ULDC.64 UR6, c[0x0][0x9e8] ;  /* 0x00027a0000061ab9 */ /* 0x000fd00000000a00 */
[----:B------:R-:W-:-:S05]  /*2700*/  @P1 IMAD.HI.U32 R58, R8, UR6, RZ ;  /* 0x00000006083a1c27 */ /* 0x000fca000f8e00ff */
[----:B------:R-:W-:-:S07]  /*2710*/  @P1 SHF.R.U32.HI R8, RZ, UR7, R58 ;  /* 0x00000007ff081c19 */ /* 0x000fce000801163a */
.L_x_8534:
[----:B------:R-:W-:Y:S05]  /*2720*/  BSYNC B0 ;  /* 0x0000000000007941 */ /* 0x000fea0003800000 */
.L_x_8532:
[----:B------:R-:W-:-:S05]  /*2730*/  IMAD R8, R8, UR15, R51 ;  /* 0x0000000f08087c24 */ /* 0x000fca000f8e0233 */
[----:B------:R-:W-:Y:S02]  /*2740*/  VIMNMX R5, R5, R8, !PT ;  /* 0x0000000805057248 */ /* 0x000fe40007fe0100 */
[----:B------:R-:W-:-:S07]  /*2750*/  VIADDMNMX R3, R8, UR15, R3, PT ;  /* 0x0000000f08037c46 */ /* 0x000fce000b800103 */
.L_x_8531:
[C---:B------:R-:W-:Y:S02]  /*2760*/  ISETP.GE.AND P1, PT, R9.reuse, 0x2, PT ;  /* 0x000000020900780c */ /* 0x040fe40003f26270 */
[----:B------:R-:W-:Y:S02]  /*2770*/  ISETP.GE.AND P5, PT, R9, 0xa, PT ;  /* 0x0000000a0900780c */ /* 0x000fe40003fa6270 */
[----:B------:R-:W-:Y:S02]  /*2780*/  ISETP.GT.AND P3, PT, R5, 0x1, !P1 ;  /* 0x000000010500780c */ /* 0x000fe40004f64270 */
[----:B------:R-:W-:Y:S02]  /*2790*/  ISETP.GE.AND P2, PT, R9, 0x9, PT ;  /* 0x000000090900780c */ /* 0x000fe40003f46270 */
[----:B------:R-:W-:Y:S02]  /*27a0*/  ISETP.LT.OR P3, PT, R3, 0x2, P3 ;  /* 0x000000020300780c */ /* 0x000fe40001f61670 */
[----:B------:R-:W-:-:S02]  /*27b0*/  ISETP.GT.AND P4, PT, R5, 0x8, !P2 ;  /* 0x000000080500780c */ /* 0x000fc40005784270 */
[----:B-1----:R-:W-:Y:S02]  /*27c0*/  FSEL R58, R25, -INF , !P3 ;  /* 0xff800000193a7808 */ /* 0x002fe40005800000 */
[----:B------:R-:W-:Y:S02]  /*27d0*/  ISETP.GT.AND P3, PT, R5, 0x9, !P5 ;  /* 0x000000090500780c */ /* 0x000fe40006f64270 */
[----:B------:R-:W-:Y:S02]  /*27e0*/  P2R R25, PR, RZ, 0x20 ;  /* 0x00000020ff197803 */ /* 0x000fe40000000000 */
        /* <DEDUP_REMOVED lines=89> */
[C---:B------:R-:W-:Y:S02]  /*2d80*/  ISETP.GE.AND P3, PT, R9.reuse, 0x52, PT ;  /* 0x000000520900780c */ /* 0x040fe40003f66270 */
[----:B------:R-:W-:Y:S02]  /*2d90*/  ISETP.GE.AND P6, PT, R9, 0x1, PT ;  /* 0x000000010900780c */ /* 0x000fe40003fc6270 */
[----:B------:R-:W-:-:S04]  /*2da0*/  ISETP.GT.AND P4, PT, R5, 0x51, !P3 ;  /* 0x000000510500780c */ /* 0x000fc80005f84270 */
[----:B------:R-:W-:-:S04]  /*2db0*/  ISETP.LT.OR P4, PT, R3, 0x52, P4 ;  /* 0x000000520300780c */ /* 0x000fc80002781670 */
[----:B------:R-:W-:Y:S02]  /*2dc0*/  FSEL R106, R65, -INF , !P4 ;  /* 0xff800000416a7808 */ /* 0x000fe40006000000 */
[----:B------:R-:W-:-:S04]  /*2dd0*/  ISETP.GE.AND P4, PT, R9, 0x59, PT ;  /* 0x000000590900780c */ /* 0x000fc80003f86270 */
        /* <DEDUP_REMOVED lines=11> */
[----:B------:R-:W-:Y:S01]  /*2e90*/  FSEL R108, R69, -INF , !P5 ;  /* 0xff800000456c7808 */ /* 0x000fe20006800000 */
[----:B------:R-:W-:Y:S01]  /*2ea0*/  IMAD.IADD R8, R50, 0x1, R3 ;  /* 0x0000000132087824 */ /* 0x000fe200078e0203 */
[----:B------:R-:W-:Y:S02]  /*2eb0*/  PLOP3.LUT P5, PT, PT, PT, UP0, 0x40, 0x0 ;  /* 0x000000000000781c */ /* 0x000fe40003fae808 */
[----:B------:R-:W-:-:S11]  /*2ec0*/  VIADDMNMX R5, R3, R43, R42, PT ;  /* 0x0000002b03057246 */ /* 0x000fd6000380012a */
[----:B------:R-:W-:Y:S05]  /*2ed0*/  @P5 BRA `(.L_x_8535) ;  /* 0x00000000005c5947 */ /* 0x000fea0003800000 */
        /* <DEDUP_REMOVED lines=13> */
.L_x_8537:
[----:B------:R-:W-:-:S06]  /*2fb0*/  UISETP.NE.AND UP1, UPT, UR15, 0x1, UPT ;  /* 0x000000010f00788c */ /* 0x000fcc000bf25270 */
[----:B------:R-:W-:-:S05]  /*2fc0*/  PLOP3.LUT P5, PT, PT, PT, UP1, 0x80, 0x0 ;  /* 0x000000000000781c */ /* 0x000fca0003faf018 */
[----:B------:R-:W-:-:S08]  /*2fd0*/  @UP1 ULDC.64 UR6, c[0x0][0x9e8] ;  /* 0x00027a0000061ab9 */ /* 0x000fd00000000a00 */
[----:B------:R-:W-:Y:S01]  /*2fe0*/  @P5 IMAD.HI.U32 R24, R9, UR6, RZ ;  /* 0x0000000609185c27 */ /* 0x000fe2000f8e00ff */
[----:B------:R-:W-:-:S13]  /*2ff0*/  PLOP3.LUT P5, PT, PT, PT, UP1, 0x80, 0x0 ;  /* 0x000000000000781c */ /* 0x000fda0003faf018 */
[----:B------:R-:W-:-:S07]  /*3000*/  @P5 SHF.R.U32.HI R9, RZ, UR7, R24 ;  /* 0x00000007ff095c19 */ /* 0x000fce0008011618 */
.L_x_8538:
[----:B------:R-:W-:Y:S05]  /*3010*/  BSYNC B0 ;  /* 0x0000000000007941 */ /* 0x000fea0003800000 */
.L_x_8536:
[----:B------:R-:W-:-:S05]  /*3020*/  IMAD R9, R9, UR15, R51 ;  /* 0x0000000f09097c24 */ /* 0x000fca000f8e0233 */
[----:B------:R-:W-:Y:S02]  /*3030*/  VIMNMX R8, R8, R9, !PT ;  /* 0x0000000908087248 */ /* 0x000fe40007fe0100 */
[----:B------:R-:W-:-:S07]  /*3040*/  VIADDMNMX R5, R9, UR15, R5, PT ;  /* 0x0000000f09057c46 */ /* 0x000fce000b800105 */
.L_x_8535:
[----:B------:R-:W-:Y:S01]  /*3050*/  ISETP.GT.AND P1, PT, R8, 0x1, !P1 ;  /* 0x000000010800780c */ /* 0x000fe20004f24270 */
[----:B------:R-:W-:Y:S01]  /*3060*/  ULDC UR10, c[0x0][0x988] ;  /* 0x00026200000a7ab9 */ /* 0x000fe20000000800 */
[----:B------:R-:W-:Y:S02]  /*3070*/  FMNMX.FTZ R9, R40, R58, !PT ;  /* 0x0000003a28097209 */ /* 0x000fe40007810000 */
[----:B------:R-:W-:Y:S02]  /*3080*/  ISETP.LT.OR P1, PT, R5, 0x2, P1 ;  /* 0x000000020500780c */ /* 0x000fe40000f21670 */
[----:B------:R-:W-:Y:S02]  /*3090*/  FMNMX.FTZ R9, R72, R9, !PT ;  /* 0x0000000948097209 */ /* 0x000fe40007810000 */
[----:B------:R-:W-:Y:S02]  /*30a0*/  FSEL R13, R13, -INF , !P1 ;  /* 0xff8000000d0d7808 */ /* 0x000fe40004800000 */
[----:B------:R-:W-:-:S02]  /*30b0*/  FMNMX.FTZ R9, R74, R9, !PT ;  /* 0x000000094a097209 */ /* 0x000fc40007810000 */
        /* <DEDUP_REMOVED lines=9> */
[----:B------:R-:W-:Y:S02]  /*3150*/  FMNMX.FTZ R9, R82, R9, !PT ;  /* 0x0000000952097209 */ /* 0x000fe40007810000 */
[----:B------:R-:W-:Y:S02]  /*3160*/  ISETP.LT.OR P2, PT, R5, 0x9, P2 ;  /* 0x000000090500780c */ /* 0x000fe40001741670 */
[----:B------:R-:W-:-:S02]  /*3170*/  ISETP.GT.AND P1, PT, R8, 0x10, !P1 ;  /* 0x000000100800780c */ /* 0x000fc40004f24270 */
[----:B------:R-:W-:Y:S02]  /*3180*/  FMNMX.FTZ R9, R84, R9, !PT ;  /* 0x0000000954097209 */ /* 0x000fe40007810000 */
[----:B------:R-:W-:Y:S02]  /*3190*/  FSEL R14, R14, -INF , !P2 ;  /* 0xff8000000e0e7808 */ /* 0x000fe40005000000 */
[----:B------:R-:W-:Y:S02]  /*31a0*/  ISETP.LT.OR P1, PT, R5, 0x11, P1 ;  /* 0x000000110500780c */ /* 0x000fe40000f21670 */
[----:B------:R-:W-:Y:S02]  /*31b0*/  ISETP.NE.AND P2, PT, R29, RZ, PT ;  /* 0x000000ff1d00720c */ /* 0x000fe40003f45270 */
[----:B------:R-:W-:Y:S02]  /*31c0*/  FMNMX.FTZ R9, R86, R9, !PT ;  /* 0x0000000956097209 */ /* 0x000fe40007810000 */
[----:B------:R-:W-:-:S02]  /*31d0*/  FSEL R20, R20, -INF , !P1 ;  /* 0xff80000014147808 */ /* 0x000fc40004800000 */
[----:B------:R-:W-:Y:S02]  /*31e0*/  ISETP.GT.AND P1, PT, R8, 0x11, !P2 ;  /* 0x000000110800780c */ /* 0x000fe40005724270 */
[----:B------:R-:W-:Y:S02]  /*31f0*/  FMNMX.FTZ R9, R88, R9, !PT ;  /* 0x0000000958097209 */ /* 0x000fe40007810000 */
[----:B------:R-:W-:Y:S02]  /*3200*/  ISETP.LT.OR P1, PT, R5, 0x12, P1 ;  /* 0x000000120500780c */ /* 0x000fe40000f21670 */
[----:B------:R-:W-:Y:S02]  /*3210*/  ISETP.NE.AND P5, PT, R32, RZ, PT ;  /* 0x000000ff2000720c */ /* 0x000fe40003fa5270 */
[----:B------:R-:W-:Y:S02]  /*3220*/  FMNMX.FTZ R9, R90, R9, !PT ;  /* 0x000000095a097209 */ /* 0x000fe40007810000 */
[----:B------:R-:W-:-:S02]  /*3230*/  FSEL R21, R21, -INF , !P1 ;  /* 0xff80000015157808 */ /* 0x000fc40004800000 */
        /* <DEDUP_REMOVED lines=27> */
[----:B------:R-:W-:Y:S01]  /*33f0*/  ISETP.NE.AND P1, PT, R41, RZ, PT ;  /* 0x000000ff2900720c */ /* 0x000fe20003f25270 */
[----:B------:R-:W1:Y:S01]  /*3400*/  SHFL.BFLY PT, R36, R37, 0x2, 0x1f ;  /* 0x0c401f0025247f89 */ /* 0x000e6200000e0000 */
[C---:B------:R-:W-:Y:S02]  /*3410*/  ISETP.GT.AND P6, PT, R8.reuse, RZ, !P6 ;  /* 0x000000ff0800720c */ /* 0x040fe400077c4270 */
[----:B------:R-:W-:-:S02]  /*3420*/  ISETP.GT.AND P1, PT, R8, 0x28, !P1 ;  /* 0x000000280800780c */ /* 0x000fc40004f24270 */
[C---:B------:R-:W-:Y:S02]  /*3430*/  ISETP.LT.OR P6, PT, R5.reuse, 0x1, P6 ;  /* 0x000000010500780c */ /* 0x040fe400037c1670 */
[----:B------:R-:W-:Y:S02]  /*3440*/  ISETP.LT.OR P1, PT, R5, 0x29, P1 ;  /* 0x000000290500780c */ /* 0x000fe40000f21670 */
[----:B------:R-:W-:Y:S02]  /*3450*/  FSEL R4, R4, -INF , !P6 ;  /* 0xff80000004047808 */ /* 0x000fe40007000000 */
[----:B------:R-:W-:Y:S02]  /*3460*/  FSEL R28, R46, -INF , !P1 ;  /* 0xff8000002e1c7808 */ /* 0x000fe40004800000 */
[----:B------:R-:W-:Y:S02]  /*3470*/  ISETP.NE.AND P1, PT, R44, RZ, PT ;  /* 0x000000ff2c00720c */ /* 0x000fe40003f25270 */
[----:B------:R-:W-:-:S02]  /*3480*/  ISETP.NE.AND P2, PT, R53, RZ, PT ;  /* 0x000000ff3500720c */ /* 0x000fc40003f45270 */
[----:B------:R-:W-:Y:S02]  /*3490*/  ISETP.GT.AND P1, PT, R8, 0x29, !P1 ;  /* 0x000000290800780c */ /* 0x000fe40004f24270 */
[----:B------:R-:W-:Y:S02]  /*34a0*/  ISETP.NE.AND P5, PT, R56, RZ, PT ;  /* 0x000000ff3800720c */ /* 0x000fe40003fa5270 */
[----:B------:R-:W-:Y:S02]  /*34b0*/  ISETP.LT.OR P1, PT, R5, 0x2a, P1 ;  /* 0x0000002a0500780c */ /* 0x000fe40000f21670 */
[----:B------:R-:W-:Y:S02]  /*34c0*/  ISETP.NE.AND P6, PT, R59, RZ, PT ;  /* 0x000000ff3b00720c */ /* 0x000fe40003fc5270 */
[----:B------:R-:W-:Y:S02]  /*34d0*/  FSEL R29, R47, -INF , !P1 ;  /* 0xff8000002f1d7808 */ /* 0x000fe40004800000 */
[----:B-1----:R-:W-:-:S02]  /*34e0*/  FMNMX.FTZ R38, R37, R36, !PT ;  /* 0x0000002425267209 */ /* 0x002fc40007810000 */
[----:B------:R-:W-:Y:S02]  /*34f0*/  ISETP.NE.AND P1, PT, R45, RZ, PT ;  /* 0x000000ff2d00720c */ /* 0x000fe40003f25270 */
[----:B------:R-:W-:Y:S01]  /*3500*/  FMNMX.FTZ R37, R4, R13, !PT ;  /* 0x0000000d04257209 */ /* 0x000fe20007810000 */
[----:B------:R-:W1:Y:S01]  /*3510*/  SHFL.BFLY PT, R9, R38, 0x1, 0x1f ;  /* 0x0c201f0026097f89 */ /* 0x000e6200000e0000 */
[C---:B------:R-:W-:Y:S02]  /*3520*/  ISETP.GT.AND P1, PT, R8.reuse, 0x30, !P1 ;  /* 0x000000300800780c */ /* 0x040fe40004f24270 */
[C---:B------:R-:W-:Y:S02]  /*3530*/  ISETP.GT.AND P3, PT, R8.reuse, 0x51, !P3 ;  /* 0x000000510800780c */ /* 0x040fe40005f64270 */
[----:B------:R-:W-:Y:S02]  /*3540*/  ISETP.LT.OR P1, PT, R5, 0x31, P1 ;  /* 0x000000310500780c */ /* 0x000fe40000f21670 */
[----:B------:R-:W-:-:S02]  /*3550*/  ISETP.GT.AND P4, PT, R8, 0x58, !P4 ;  /* 0x000000580800780c */ /* 0x000fc40006784270 */
[----:B------:R-:W-:Y:S02]  /*3560*/  FSEL R30, R30, -INF , !P1 ;  /* 0xff8000001e1e7808 */ /* 0x000fe40004800000 */
[----:B------:R-:W-:Y:S02]  /*3570*/  ISETP.NE.AND P1, PT, R48, RZ, PT ;  /* 0x000000ff3000720c */ /* 0x000fe40003f25270 */
[C---:B------:R-:W-:Y:S02]  /*3580*/  ISETP.LT.OR P3, PT, R5.reuse, 0x52, P3 ;  /* 0x000000520500780c */ /* 0x040fe40001f61670 */
[----:B------:R-:W-:Y:S02]  /*3590*/  ISETP.GT.AND P1, PT, R8, 0x31, !P1 ;  /* 0x000000310800780c */ /* 0x000fe40004f24270 */
[C---:B------:R-:W-:Y:S02]  /*35a0*/  ISETP.LT.OR P4, PT, R5.reuse, 0x59, P4 ;  /* 0x000000590500780c */ /* 0x040fe40002781670 */
[----:B------:R-:W-:-:S04]  /*35b0*/  ISETP.LT.OR P1, PT, R5, 0x32, P1 ;  /* 0x000000320500780c */ /* 0x000fc80000f21670 */
[----:B------:R-:W-:Y:S02]  /*35c0*/  FSEL R31, R31, -INF , !P1 ;  /* 0xff8000001f1f7808 */ /* 0x000fe40004800000 */
[----:B------:R-:W-:Y:S02]  /*35d0*/  ISETP.NE.AND P1, PT, R49, RZ, PT ;  /* 0x000000ff3100720c */ /* 0x000fe40003f25270 */
[----:B-1----:R-:W-:Y:S02]  /*35e0*/  FMNMX.FTZ R9, R38, R9, !PT ;  /* 0x0000000926097209 */ /* 0x002fe40007810000 */
[----:B------:R-:W-:Y:S02]  /*35f0*/  FMNMX.FTZ R38, R14, R37, !PT ;  /* 0x000000250e267209 */ /* 0x000fe40007810000 */
[----:B------:R-:W-:Y:S01]  /*3600*/  ISETP.GT.AND P1, PT, R8, 0x38, !P1 ;  /* 0x000000380800780c */ /* 0x000fe20004f24270 */
[----:B------:R-:W-:Y:S01]  /*3610*/  FMUL.FTZ R36, R9, UR10 ;  /* 0x0000000a09247c20 */ /* 0x000fe20008410000 */
        /* <DEDUP_REMOVED lines=21> */
[----:B------:R-:W-:Y:S02]  /*3770*/  FMNMX.FTZ R38, R30, R37, !PT ;  /* 0x000000251e267209 */ /* 0x000fe40007810000 */
[----:B------:R-:W-:Y:S02]  /*3780*/  FSETP.NEU.FTZ.AND P1, PT, R9, -INF , PT ;  /* 0xff8000000900780b */ /* 0x000fe40003f3d000 */
[----:B------:R-:W-:Y:S02]  /*3790*/  ISETP.NE.AND P5, PT, R57, RZ, PT ;  /* 0x000000ff3900720c */ /* 0x000fe40003fa5270 */
[----:B------:R-:W-:-:S02]  /*37a0*/  FMNMX.FTZ R37, R31, R38, !PT ;  /* 0x000000261f257209 */ /* 0x000fc40007810000 */
[----:B------:R-:W-:Y:S02]  /*37b0*/  FSEL R43, R36, RZ, P1 ;  /* 0x000000ff242b7208 */ /* 0x000fe40000800000 */
[----:B------:R-:W-:Y:S02]  /*37c0*/  ISETP.GT.AND P1, PT, R8, 0x48, !P5 ;  /* 0x000000480800780c */ /* 0x000fe40006f24270 */
        /* <DEDUP_REMOVED lines=8> */
[----:B------:R-:W-:Y:S01]  /*3850*/  ISETP.NE.AND P2, PT, R61, RZ, PT ;  /* 0x000000ff3d00720c */ /* 0x000fe20003f45270 */
[--C-:B------:R-:W-:Y:S01]  /*3860*/  FFMA.FTZ R42, R74, UR10, -R43.reuse ;  /* 0x0000000a4a2a7c23 */ /* 0x100fe2000801082b */
[----:B------:R-:W-:Y:S01]  /*3870*/  ISETP.GT.AND P1, PT, R8, 0x49, !P6 ;  /* 0x000000490800780c */ /* 0x000fe20007724270 */
[--C-:B------:R-:W-:Y:S01]  /*3880*/  FFMA.FTZ R52, R94, UR10, -R43.reuse ;  /* 0x0000000a5e347c23 */ /* 0x100fe2000801082b */
[----:B------:R-:W-:Y:S01]  /*3890*/  FMNMX.FTZ R38, R34, R37, !PT ;  /* 0x0000002522267209 */ /* 0x000fe20007810000 */
[----:B------:R2:W-:Y:S01]  /*38a0*/  MUFU.EX2 R154, R41 ;  /* 0x00000029009a7308 */ /* 0x0005e20000000800 */
[--C-:B-1----:R-:W-:Y:S01]  /*38b0*/  FFMA.FTZ R39, R76, UR10, -R43.reuse ;  /* 0x0000000a4c277c23 */ /* 0x102fe2000801082b */
[----:B------:R-:W-:Y:S01]  /*38c0*/  ISETP.NE.AND P5, PT, R65, RZ, PT ;  /* 0x000000ff4100720c */ /* 0x000fe20003fa5270 */
[--C-:B------:R-:W-:Y:S01]  /*38d0*/  FFMA.FTZ R48, R90, UR10, -R43.reuse ;  /* 0x0000000a5a307c23 */ /* 0x100fe2000801082b */
[----:B------:R-:W-:Y:S01]  /*38e0*/  ISETP.GT.AND P2, PT, R8, 0x50, !P2 ;  /* 0x000000500800780c */ /* 0x000fe20005744270 */
[--C-:B------:R-:W-:Y:S01]  /*38f0*/  FFMA.FTZ R56, R98, UR10, -R43.reuse ;  /* 0x0000000a62387c23 */ /* 0x100fe2000801082b */
[C---:B------:R-:W-:Y:S01]  /*3900*/  ISETP.LT.OR P1, PT, R5.reuse, 0x4a, P1 ;  /* 0x0000004a0500780c */ /* 0x040fe20000f21670 */
[--C-:B------:R-:W-:Y:S01]  /*3910*/  FFMA.FTZ R44, R84, UR10, -R43.reuse ;  /* 0x0000000a542c7c23 */ /* 0x100fe2000801082b */
[----:B------:R1:W-:Y:S01]  /*3920*/  MUFU.EX2 R156, R39 ;  /* 0x00000027009c7308 */ /* 0x0003e20000000800 */
[--C-:B--2---:R-:W-:Y:S01]  /*3930*/  FFMA.FTZ R41, R80, UR10, -R43.reuse ;  /* 0x0000000a50297c23 */ /* 0x104fe2000801082b */
[----:B------:R-:W-:Y:S01]  /*3940*/  ISETP.GT.AND P5, PT, R8, 0x59, !P5 ;  /* 0x000000590800780c */ /* 0x000fe20006fa4270 */
[--C-:B------:R-:W-:Y:S01]  /*3950*/  FFMA.FTZ R46, R88, UR10, -R43.reuse ;  /* 0x0000000a582e7c23 */ /* 0x100fe2000801082b */
[----:B------:R-:W-:Y:S01]  /*3960*/  ISETP.LT.OR P2, PT, R5, 0x51, P2 ;  /* 0x000000510500780c */ /* 0x000fe20001741670 */
[--C-:B------:R-:W-:Y:S01]  /*3970*/  FFMA.FTZ R50, R92, UR10, -R43.reuse ;  /* 0x0000000a5c327c23 */ /* 0x100fe2000801082b */
[----:B------:R-:W-:Y:S01]  /*3980*/  FSEL R37, R63, -INF , !P1 ;  /* 0xff8000003f257808 */ /* 0x000fe20004800000 */
[--C-:B------:R-:W-:Y:S01]  /*3990*/  FFMA.FTZ R54, R96, UR10, -R43.reuse ;  /* 0x0000000a60367c23 */ /* 0x100fe2000801082b */
[----:B------:R2:W-:Y:S01]  /*39a0*/  MUFU.EX2 R158, R41 ;  /* 0x00000029009e7308 */ /* 0x0005e20000000800 */
[----:B-1----:R-:W-:Y:S01]  /*39b0*/  FMNMX.FTZ R39, R35, R38, !PT ;  /* 0x0000002623277209 */ /* 0x002fe20007810000 */
[--C-:B------:R-:W-:Y:S01]  /*39c0*/  FFMA.FTZ R58, R100, UR10, -R43.reuse ;  /* 0x0000000a643a7c23 */ /* 0x100fe2000801082b */
[----:B------:R-:W-:Y:S01]  /*39d0*/  FSEL R38, R66, -INF , !P2 ;  /* 0xff80000042267808 */ /* 0x000fe20005000000 */
[----:B------:R-:W-:Y:S01]  /*39e0*/  FFMA.FTZ R62, R106, UR10, -R43 ;  /* 0x0000000a6a3e7c23 */ /* 0x000fe2000801082b */
[----:B------:R-:W-:-:S02]  /*39f0*/  FMNMX.FTZ R8, R36, R39, !PT ;  /* 0x0000002724087209 */ /* 0x000fc40007810000 */
[----:B------:R-:W-:Y:S01]  /*3a00*/  FSEL R39, R67, -INF , !P3 ;  /* 0xff80000043277808 */ /* 0x000fe20005800000 */
[----:B------:R1:W-:Y:S01]  /*3a10*/  MUFU.EX2 R45, R40 ;  /* 0x00000028002d7308 */ /* 0x0003e20000000800 */
[----:B--2---:R-:W-:Y:S02]  /*3a20*/  FMNMX.FTZ R41, R37, R8, !PT ;  /* 0x0000000825297209 */ /* 0x004fe40007810000 */
[----:B------:R-:W-:Y:S02]  /*3a30*/  ISETP.LT.OR P5, PT, R5, 0x5a, P5 ;  /* 0x0000005a0500780c */ /* 0x000fe40002fa1670 */
[----:B------:R-:W-:Y:S02]  /*3a40*/  FMNMX.FTZ R8, R38, R41, !PT ;  /* 0x0000002926087209 */ /* 0x000fe40007810000 */
[----:B------:R-:W-:Y:S01]  /*3a50*/  FSEL R5, R70, -INF , !P4 ;  /* 0xff80000046057808 */ /* 0x000fe20006000000 */
[----:B------:R2:W-:Y:S01]  /*3a60*/  MUFU.EX2 R47, R42 ;  /* 0x0000002a002f7308 */ /* 0x0005e20000000800 */
[----:B-1----:R-:W-:Y:S01]  /*3a70*/  FFMA.FTZ R40, R78, UR10, -R43 ;  /* 0x0000000a4e287c23 */ /* 0x002fe2000801082b */
[----:B------:R-:W-:-:S04]  /*3a80*/  FMNMX.FTZ R8, R39, R8, !PT ;  /* 0x0000000827087209 */ /* 0x000fc80007810000 */
[----:B------:R-:W-:Y:S02]  /*3a90*/  FMNMX.FTZ R41, R5, R8, !PT ;  /* 0x0000000805297209 */ /* 0x000fe40007810000 */
[----:B------:R1:W-:Y:S01]  /*3aa0*/  MUFU.EX2 R49, R40 ;  /* 0x0000002800317308 */ /* 0x0003e20000000800 */
[----:B--2---:R-:W-:-:S07]  /*3ab0*/  FFMA.FTZ R42, R82, UR10, -R43 ;  /* 0x0000000a522a7c23 */ /* 0x004fce000801082b */
[----:B------:R2:W-:Y:S01]  /*3ac0*/  MUFU.EX2 R51, R42 ;  /* 0x0000002a00337308 */ /* 0x0005e20000000800 */
[----:B-1----:R-:W-:-:S04]  /*3ad0*/  FSEL R40, R71, -INF , !P5 ;  /* 0xff80000047287808 */ /* 0x002fc80006800000 */
[----:B------:R-:W-:-:S03]  /*3ae0*/  FMNMX.FTZ R41, R40, R41, !PT ;  /* 0x0000002928297209 */ /* 0x000fc60007810000 */
[----:B------:R1:W-:Y:S01]  /*3af0*/  MUFU.EX2 R57, R52 ;  /* 0x0000003400397308 */ /* 0x0003e20000000800 */
[--C-:B--2---:R-:W-:Y:S01]  /*3b00*/  FFMA.FTZ R42, R86, UR10, -R43.reuse ;  /* 0x0000000a562a7c23 */ /* 0x104fe2000801082b */
[----:B------:R-:W2:Y:S06]  /*3b10*/  SHFL.BFLY PT, R8, R41, 0x2, 0x1f ;  /* 0x0c401f0029087f89 */ /* 0x000eac00000e0000 */
[----:B------:R-:W-:Y:S01]  /*3b20*/  MUFU.EX2 R53, R42 ;  /* 0x0000002a00357308 */ /* 0x000fe20000000800 */
[--C-:B-1----:R-:W-:Y:S01]  /*3b30*/  FFMA.FTZ R52, R60, UR10, -R43.reuse ;  /* 0x0000000a3c347c23 */ /* 0x102fe2000801082b */
[----:B------:R-:W-:-:S06]  /*3b40*/  FFMA.FTZ R60, R104, UR10, -R43 ;  /* 0x0000000a683c7c23 */ /* 0x000fcc000801082b */
[----:B------:R1:W-:Y:S08]  /*3b50*/  MUFU.EX2 R55, R48 ;  /* 0x0000003000377308 */ /* 0x0003f00000000800 */
[----:B------:R3:W-:Y:S01]  /*3b60*/  MUFU.EX2 R59, R56 ;  /* 0x00000038003b7308 */ /* 0x0007e20000000800 */
[----:B-1----:R-:W-:Y:S01]  /*3b70*/  FFMA.FTZ R48, R102, UR10, -R43 ;  /* 0x0000000a66307c23 */ /* 0x002fe2000801082b */
[----:B--2---:R-:W-:-:S05]  /*3b80*/  FMNMX.FTZ R42, R41, R8, !PT ;  /* 0x00000008292a7209 */ /* 0x004fca0007810000 */
[----:B------:R-:W1:Y:S01]  /*3b90*/  SHFL.BFLY PT, R41, R42, 0x1, 0x1f ;  /* 0x0c201f002a297f89 */ /* 0x000e6200000e0000 */
[----:B------:R-:W-:Y:S01]  /*3ba0*/  MUFU.EX2 R61, R48 ;  /* 0x00000030003d7308 */ /* 0x000fe20000000800 */
[----:B---3--:R-:W-:-:S07]  /*3bb0*/  FFMA.FTZ R56, R64, UR10, -R43 ;  /* 0x0000000a40387c23 */ /* 0x008fce000801082b */
[----:B------:R-:W2:Y:S08]  /*3bc0*/  MUFU.EX2 R44, R44 ;  /* 0x0000002c002c7308 */ /* 0x000eb00000000800 */
[----:B------:R-:W3:Y:S01]  /*3bd0*/  MUFU.EX2 R46, R46 ;  /* 0x0000002e002e7308 */ /* 0x000ee20000000800 */
[----:B-1----:R-:W-:Y:S01]  /*3be0*/  FMNMX.FTZ R8, R42, R41, !PT ;  /* 0x000000292a087209 */ /* 0x002fe20007810000 */
[--C-:B------:R-:W-:Y:S01]  /*3bf0*/  FFMA.FTZ R41, R68, UR10, -R43.reuse ;  /* 0x0000000a44297c23 */ /* 0x100fe2000801082b */
[----:B------:R-:W-:-:S05]  /*3c00*/  FFMA.FTZ R43, R108, UR10, -R43 ;  /* 0x0000000a6c2b7c23 */ /* 0x000fca000801082b */
[----:B------:R-:W-:Y:S01]  /*3c10*/  MUFU.EX2 R63, R60 ;  /* 0x0000003c003f7308 */ /* 0x000fe20000000800 */
[C---:B------:R-:W-:Y:S01]  /*3c20*/  FSETP.NEU.FTZ.AND P1, PT, R8.reuse, -INF , PT ;  /* 0xff8000000800780b */ /* 0x040fe20003f3d000 */
[----:B------:R-:W-:Y:S01]  /*3c30*/  FMUL.FTZ R42, R8, UR10 ;  /* 0x0000000a082a7c20 */ /* 0x000fe20008410000 */
[----:B--2---:R-:W-:-:S04]  /*3c40*/  F2FP.F16.F32.PACK_AB R160, R53, R44 ;  /* 0x0000002c35a0723e */ /* 0x004fc800000000ff */
[----:B------:R-:W-:Y:S01]  /*3c50*/  FSEL R42, R42, RZ, P1 ;  /* 0x000000ff2a2a7208 */ /* 0x000fe20000800000 */
[----:B------:R1:W-:Y:S01]  /*3c60*/  MUFU.EX2 R174, R43 ;  /* 0x0000002b00ae7308 */ /* 0x0003e20000000800 */
[----:B---3--:R-:W-:-:S03]  /*3c70*/  F2FP.F16.F32.PACK_AB R162, R55, R46 ;  /* 0x0000002e37a2723e */ /* 0x008fc600000000ff */
[--C-:B------:R-:W-:Y:S01]  /*3c80*/  FFMA.FTZ R4, R4, UR10, -R42.reuse ;  /* 0x0000000a04047c23 */ /* 0x100fe2000801082a */
[--C-:B------:R-:W-:Y:S01]  /*3c90*/  FFMA.FTZ R13, R13, UR10, -R42.reuse ;  /* 0x0000000a0d0d7c23 */ /* 0x100fe2000801082a */
[--C-:B------:R-:W-:Y:S01]  /*3ca0*/  FFMA.FTZ R14, R14, UR10, -R42.reuse ;  /* 0x0000000a0e0e7c23 */ /* 0x100fe2000801082a */
[--C-:B------:R-:W-:Y:S01]  /*3cb0*/  FFMA.FTZ R15, R15, UR10, -R42.reuse ;  /* 0x0000000a0f0f7c23 */ /* 0x100fe2000801082a */
[--C-:B------:R-:W-:Y:S01]  /*3cc0*/  FFMA.FTZ R20, R20, UR10, -R42.reuse ;  /* 0x0000000a14147c23 */ /* 0x100fe2000801082a */
[----:B-1----:R-:W-:Y:S01]  /*3cd0*/  FADD.FTZ R43, R152, R45 ;  /* 0x0000002d982b7221 */ /* 0x002fe20000010000 */
[----:B------:R-:W-:Y:S01]  /*3ce0*/  MUFU.EX2 R4, R4 ;  /* 0x0000000400047308 */ /* 0x000fe20000000800 */
[--C-:B------:R-:W-:Y:S01]  /*3cf0*/  FFMA.FTZ R21, R21, UR10, -R42.reuse ;  /* 0x0000000a15157c23 */ /* 0x100fe2000801082a */
[--C-:B------:R-:W-:Y:S01]  /*3d00*/  FFMA.FTZ R24, R24, UR10, -R42.reuse ;  /* 0x0000000a18187c23 */ /* 0x100fe2000801082a */
[----:B------:R-:W-:Y:S01]  /*3d10*/  FADD.FTZ R48, R154, R43 ;  /* 0x0000002b9a307221 */ /* 0x000fe20000010000 */
[--C-:B------:R-:W-:Y:S01]  /*3d20*/  FFMA.FTZ R25, R25, UR10, -R42.reuse ;  /* 0x0000000a19197c23 */ /* 0x100fe2000801082a */
[--C-:B------:R-:W-:Y:S01]  /*3d30*/  FFMA.FTZ R26, R26, UR10, -R42.reuse ;  /* 0x0000000a1a1a7c23 */ /* 0x100fe2000801082a */
[----:B------:R-:W-:Y:S01]  /*3d40*/  FFMA.FTZ R27, R27, UR10, -R42 ;  /* 0x0000000a1b1b7c23 */ /* 0x000fe2000801082a */
[----:B------:R-:W-:Y:S01]  /*3d50*/  FADD.FTZ R43, R47, R48 ;  /* 0x000000302f2b7221 */ /* 0x000fe20000010000 */
[----:B------:R-:W1:Y:S01]  /*3d60*/  MUFU.EX2 R13, R13 ;  /* 0x0000000d000d7308 */ /* 0x000e620000000800 */
[--C-:B------:R-:W-:Y:S01]  /*3d70*/  FFMA.FTZ R28, R28, UR10, -R42.reuse ;  /* 0x0000000a1c1c7c23 */ /* 0x100fe2000801082a */
[--C-:B------:R-:W-:Y:S01]  /*3d80*/  FFMA.FTZ R29, R29, UR10, -R42.reuse ;  /* 0x0000000a1d1d7c23 */ /* 0x100fe2000801082a */
[----:B------:R-:W-:Y:S01]  /*3d90*/  FADD.FTZ R48, R156, R43 ;  /* 0x0000002b9c307221 */ /* 0x000fe20000010000 */
[--C-:B------:R-:W-:Y:S01]  /*3da0*/  FFMA.FTZ R30, R30, UR10, -R42.reuse ;  /* 0x0000000a1e1e7c23 */ /* 0x100fe2000801082a */
[--C-:B------:R-:W-:Y:S01]  /*3db0*/  FFMA.FTZ R31, R31, UR10, -R42.reuse ;  /* 0x0000000a1f1f7c23 */ /* 0x100fe2000801082a */
[----:B------:R-:W-:Y:S01]  /*3dc0*/  FFMA.FTZ R32, R32, UR10, -R42 ;  /* 0x0000000a20207c23 */ /* 0x000fe2000801082a */
[----:B------:R-:W-:Y:S01]  /*3dd0*/  FADD.FTZ R67, R49, R48 ;  /* 0x0000003031437221 */ /* 0x000fe20000010000 */
[----:B------:R-:W2:Y:S01]  /*3de0*/  MUFU.EX2 R14, R14 ;  /* 0x0000000e000e7308 */ /* 0x000ea20000000800 */
[--C-:B------:R-:W-:Y:S01]  /*3df0*/  FFMA.FTZ R33, R33, UR10, -R42.reuse ;  /* 0x0000000a21217c23 */ /* 0x100fe2000801082a */
[--C-:B------:R-:W-:Y:S01]  /*3e00*/  FFMA.FTZ R34, R34, UR10, -R42.reuse ;  /* 0x0000000a22227c23 */ /* 0x100fe2000801082a */
[----:B------:R-:W-:Y:S01]  /*3e10*/  FADD.FTZ R60, R158, R67 ;  /* 0x000000439e3c7221 */ /* 0x000fe20000010000 */
[--C-:B------:R-:W-:Y:S01]  /*3e20*/  FFMA.FTZ R35, R35, UR10, -R42.reuse ;  /* 0x0000000a23237c23 */ /* 0x100fe2000801082a */
[--C-:B------:R-:W-:Y:S01]  /*3e30*/  FFMA.FTZ R36, R36, UR10, -R42.reuse ;  /* 0x0000000a24247c23 */ /* 0x100fe2000801082a */
[----:B------:R-:W-:Y:S01]  /*3e40*/  FFMA.FTZ R37, R37, UR10, -R42 ;  /* 0x0000000a25257c23 */ /* 0x000fe2000801082a */
[----:B------:R-:W-:Y:S01]  /*3e50*/  FADD.FTZ R67, R51, R60 ;  /* 0x0000003c33437221 */ /* 0x000fe20000010000 */
[----:B------:R-:W3:Y:S01]  /*3e60*/  MUFU.EX2 R15, R15 ;  /* 0x0000000f000f7308 */ /* 0x000ee20000000800 */
[----:B-1----:R-:W-:Y:S01]  /*3e70*/  FADD.FTZ R43, R4, R13 ;  /* 0x0000000d042b7221 */ /* 0x002fe20000010000 */
[--C-:B------:R-:W-:Y:S01]  /*3e80*/  FFMA.FTZ R38, R38, UR10, -R42.reuse ;  /* 0x0000000a26267c23 */ /* 0x100fe2000801082a */
[----:B------:R-:W-:Y:S01]  /*3e90*/  FADD.FTZ R60, R44, R67 ;  /* 0x000000432c3c7221 */ /* 0x000fe20000010000 */
[--C-:B------:R-:W-:Y:S01]  /*3ea0*/  FFMA.FTZ R39, R39, UR10, -R42.reuse ;  /* 0x0000000a27277c23 */ /* 0x100fe2000801082a */
[----:B------:R-:W-:Y:S01]  /*3eb0*/  FFMA.FTZ R40, R40, UR10, -R42 ;  /* 0x0000000a28287c23 */ /* 0x000fe2000801082a */
[----:B------:R-:W-:Y:S01]  /*3ec0*/  F2FP.F16.F32.PACK_AB R152, R45, R152 ;  /* 0x000000982d98723e */ /* 0x000fe200000000ff */
[----:B------:R-:W-:Y:S01]  /*3ed0*/  FADD.FTZ R67, R53, R60 ;  /* 0x0000003c35437221 */ /* 0x000fe20000010000 */
[----:B------:R-:W1:Y:S01]  /*3ee0*/  MUFU.EX2 R20, R20 ;  /* 0x0000001400147308 */ /* 0x000e620000000800 */
[----:B--2---:R-:W-:Y:S01]  /*3ef0*/  FADD.FTZ R48, R14, R43 ;  /* 0x0000002b0e307221 */ /* 0x004fe20000010000 */
[----:B------:R-:W-:Y:S01]  /*3f00*/  F2FP.F16.F32.PACK_AB R153, R13, R4 ;  /* 0x000000040d99723e */ /* 0x000fe200000000ff */
[----:B------:R-:W-:Y:S01]  /*3f10*/  FADD.FTZ R60, R46, R67 ;  /* 0x000000432e3c7221 */ /* 0x000fe20000010000 */
[----:B------:R-:W-:-:S02]  /*3f20*/  F2FP.F16.F32.PACK_AB R154, R47, R154 ;  /* 0x0000009a2f9a723e */ /* 0x000fc400000000ff */
[----:B------:R-:W-:Y:S01]  /*3f30*/  F2FP.F16.F32.PACK_AB R156, R49, R156 ;  /* 0x0000009c319c723e */ /* 0x000fe200000000ff */
[----:B------:R-:W-:Y:S01]  /*3f40*/  FADD.FTZ R67, R55, R60 ;  /* 0x0000003c37437221 */ /* 0x000fe20000010000 */
[----:B------:R-:W2:Y:S01]  /*3f50*/  MUFU.EX2 R21, R21 ;  /* 0x0000001500157308 */ /* 0x000ea20000000800 */
[----:B---3--:R-:W-:Y:S01]  /*3f60*/  FADD.FTZ R43, R15, R48 ;  /* 0x000000300f2b7221 */ /* 0x008fe20000010000 */
[----:B------:R-:W-:Y:S02]  /*3f70*/  F2FP.F16.F32.PACK_AB R158, R51, R158 ;  /* 0x0000009e339e723e */ /* 0x000fe400000000ff */
[----:B------:R-:W-:-:S04]  /*3f80*/  F2FP.F16.F32.PACK_AB R155, R15, R14 ;  /* 0x0000000e0f9b723e */ /* 0x000fc800000000ff */
        /* <DEDUP_REMOVED lines=17> */
[----:B------:R-:W-:-:S06]  /*40a0*/  FFMA.FTZ R43, R5, UR10, -R42 ;  /* 0x0000000a052b7c23 */ /* 0x000fcc000801082a */
[----:B------:R-:W1:Y:S01]  /*40b0*/  MUFU.EX2 R30, R30 ;  /* 0x0000001e001e7308 */ /* 0x000e620000000800 */
[----:B--2---:R-:W-:Y:S01]  /*40c0*/  FADD.FTZ R60, R50, R67 ;  /* 0x00000043323c7221 */ /* 0x004fe20000010000 */
[----:B------:R-:W-:-:S03]  /*40d0*/  F2FP.F16.F32.PACK_AB R164, R57, R50 ;  /* 0x0000003239a4723e */ /* 0x000fc600000000ff */
[----:B------:R-:W-:-:S03]  /*40e0*/  FADD.FTZ R67, R57, R60 ;  /* 0x0000003c39437221 */ /* 0x000fc60000010000 */
[----:B------:R-:W2:Y:S01]  /*40f0*/  MUFU.EX2 R54, R54 ;  /* 0x0000003600367308 */ /* 0x000ea20000000800 */
[C---:B---3--:R-:W-:Y:S01]  /*4100*/  FADD.FTZ R5, R29.reuse, R48 ;  /* 0x000000301d057221 */ /* 0x048fe20000010000 */
[----:B------:R-:W-:-:S06]  /*4110*/  F2FP.F16.F32.PACK_AB R163, R29, R28 ;  /* 0x0000001c1da3723e */ /* 0x000fcc00000000ff */
[----:B------:R-:W3:Y:S01]  /*4120*/  MUFU.EX2 R31, R31 ;  /* 0x0000001f001f7308 */ /* 0x000ee20000000800 */
[----:B-1----:R-:W-:-:S07]  /*4130*/  FADD.FTZ R42, R30, R5 ;  /* 0x000000051e2a7221 */ /* 0x002fce0000010000 */
        /* <DEDUP_REMOVED lines=38> */
[C---:B---3--:R-:W-:Y:S01]  /*43a0*/  FADD.FTZ R4, R39.reuse, R4 ;  /* 0x0000000427047221 */ /* 0x048fe20000010000 */
[----:B------:R-:W-:-:S06]  /*43b0*/  F2FP.F16.F32.PACK_AB R173, R39, R38 ;  /* 0x0000002627ad723e */ /* 0x000fcc00000000ff */
[----:B------:R-:W3:Y:S01]  /*43c0*/  MUFU.EX2 R40, R40 ;  /* 0x0000002800287308 */ /* 0x000ee20000000800 */
[----:B-1----:R-:W-:-:S04]  /*43d0*/  FADD.FTZ R5, R41, R44 ;  /* 0x0000002c29057221 */ /* 0x002fc80000010000 */
[C---:B------:R-:W-:Y:S01]  /*43e0*/  FADD.FTZ R5, R174.reuse, R5 ;  /* 0x00000005ae057221 */ /* 0x040fe20000010000 */
[----:B------:R-:W-:Y:S01]  /*43f0*/  F2FP.F16.F32.PACK_AB R174, R174, R41 ;  /* 0x00000029aeae723e */ /* 0x000fe200000000ff */
[----:B--2---:R-:W-:-:S04]  /*4400*/  FADD.FTZ R13, R43, R4 ;  /* 0x000000042b0d7221 */ /* 0x004fc80000010000 */
[C---:B---3--:R-:W-:Y:S01]  /*4410*/  FADD.FTZ R4, R40.reuse, R13 ;  /* 0x0000000d28047221 */ /* 0x048fe20000010000 */
[----:B------:R-:W-:Y:S01]  /*4420*/  F2FP.F16.F32.PACK_AB R175, R40, R43 ;  /* 0x0000002b28af723e */ /* 0x000fe200000000ff */
[----:B------:R-:W-:Y:S06]  /*4430*/  @!P0 BRA `(.L_x_8539) ;  /* 0x0000000000048947 */ /* 0x000fec0003800000 */
[----:B------:R-:W-:Y:S01]  /*4440*/  BPT.TRAP 0x1 ;  /* 0x000000040000795c */ /* 0x000fe20000300000 */
.L_x_8539:
[----:B------:R1:W2:Y:S01]  /*4450*/  SYNCS.PHASECHK.TRANS64.TRYWAIT P1, [UR21+0x22850], R12 ;  /* 0x0228500cff0075a7 */ /* 0x0002a20008020155 */
[----:B------:R-:W-:Y:S05]  /*4460*/  @!P0 BRA `(.L_x_8540) ;  /* 0x0000000000048947 */ /* 0x000fea0003800000 */
[----:B------:R-:W-:Y:S01]  /*4470*/  BPT.TRAP 0x1 ;  /* 0x000000040000795c */ /* 0x000fe20000300000 */
.L_x_8540:
[----:B--2---:R-:W-:Y:S05]  /*4480*/  @P1 BRA `(.L_x_8541) ;  /* 0x0000000000081947 */ /* 0x004fea0003800000 */
[----:B------:R-:W2:Y:S02]  /*4490*/  SYNCS.PHASECHK.TRANS64.TRYWAIT P1, [UR21+0x22850], R12 ;  /* 0x0228500cff0075a7 */ /* 0x000ea40008020155 */
[----:B--2---:R-:W-:Y:S05]  /*44a0*/  @!P1 BRA `(.L_x_8542) ;  /* 0x000000e8008c9947 */ /* 0x004fea0003800000 */
.L_x_8541:
[----:B------:R3:W-:Y:S01]  /*44b0*/  BAR.SYNC.DEFER_BLOCKING R10, 0x100 ;  /* 0x0004000a0000751d */ /* 0x0007e20000010000 */
[----:B------:R-:W-:Y:S01]  /*44c0*/  UIADD3 UR6, UR46, 0x400, URZ ;  /* 0x000004002e067890 */ /* 0x000fe2000fffe03f */
[----:B------:R-:W-:-:S03]  /*44d0*/  IMAD.IADD R6, R17, 0x1, -R6 ;  /* 0x0000000111067824 */ /* 0x000fc600078e0a06 */
[----:B------:R-:W-:Y:S01]  /*44e0*/  USHF.R.U32.HI UR6, URZ, 0x4, UR6 ;  /* 0x000000043f067899 */ /* 0x000fe20008011606 */
[----:B-12---:R-:W-:Y:S01]  /*44f0*/  VIADD R12, R6, UR42 ;  /* 0x0000002a060c7c36 */ /* 0x006fe20008000000 */
[----:B------:R-:W-:Y:S01]  /*4500*/  UMOV UR7, 0x40000040 ;  /* 0x4000004000077882 */ /* 0x000fe20000000000 */
[----:B------:R-:W1:Y:S01]  /*4510*/  S2R R13, SR_TID.X ;  /* 0x00000000000d7919 */ /* 0x000e620000002100 */
[----:B------:R-:W-:-:S04]  /*4520*/  ULOP3.LUT UR6, UR6, 0x3fff, URZ, 0xc0, !UPT ;  /* 0x00003fff06067892 */ /* 0x000fc8000f8ec03f */
[----:B------:R-:W-:-:S04]  /*4530*/  ULOP3.LUT UR21, UR6, 0x3000000, URZ, 0xfc, !UPT ;  /* 0x0300000006157892 */ /* 0x000fc8000f8efc3f */
[----:B------:R-:W-:Y:S01]  /*4540*/  UIMAD UR11, UR39, 0xc00, UR21 ;  /* 0x00000c00270b78a4 */ /* 0x000fe2000f8e0215 */
[----:B------:R-:W-:-:S06]  /*4550*/  WARPGROUP.ARRIVE ;  /* 0x00000000000079c5 */ /* 0x000fcc0000000000 */
[----:B------:R-:W-:Y:S02]  /*4560*/  UMOV UR6, UR11 ;  /* 0x0000000b00067c82 */ /* 0x000fe40008000000 */
[----:B------:R-:W-:Y:S01]  /*4570*/  HGMMA.64x256x16.F32 R24, R152, gdesc[UR4].tnspB, RZ, !UPT, gsb0 ;  /* 0x43e0000498187df0 */ /* 0x000fe2000c0008ff */
[----:B------:R-:W-:Y:S01]  /*4580*/  UIADD3 UR6, UR11, 0x80, URZ ;  /* 0x000000800b067890 */ /* 0x000fe2000fffe03f */
[----:B------:R-:W-:Y:S01]  /*4590*/  UMOV UR7, 0x40000040 ;  /* 0x4000004000077882 */ /* 0x000fe20000000000 */
[----:B-1----:R-:W-:-:S13]  /*45a0*/  LOP3.LUT P1, RZ, R13, 0x7f, RZ, 0xc0, !PT ;  /* 0x0000007f0dff7812 */ /* 0x002fda000782c0ff */
[----:B------:R-:W-:-:S05]  /*45b0*/  @!P1 VIADD R7, R7, 0x22860 ;  /* 0x0002286007079836 */ /* 0x000fca0000000000 */
[----:B------:R-:W-:Y:S01]  /*45c0*/  @!P1 PRMT R7, RZ, 0x654, R7 ;  /* 0x00000654ff079816 */ /* 0x000fe20000000007 */
[----:B------:R-:W-:Y:S02]  /*45d0*/  WARPGROUP.DEPBAR.LE gsb0, 0x0 ;  /* 0x00008000000079c5 */ /* 0x000fe40000010000 */
        /* <DEDUP_REMOVED lines=26> */
[----:B------:R-:W-:-:S13]  /*4780*/  R2UR UR6, R12 ;  /* 0x000000000c0672ca */ /* 0x000fda00000e0000 */
[----:B------:R-:W-:Y:S01]  /*4790*/  UIADD3 UR14, UR6, UR14, URZ ;  /* 0x0000000e060e7290 */ /* 0x000fe2000fffe03f */
[----:B------:R-:W-:Y:S02]  /*47a0*/  WARPGROUP.DEPBAR.LE gsb0, 0x0 ;  /* 0x00008000000079c5 */ /* 0x000fe40000010000 */
[----:B------:R1:W-:Y:S01]  /*47b0*/  @!P1 SYNCS.ARRIVE.TRANS64.RED.A1T0 RZ, [R7+URZ], RZ ;  /* 0x000000ff07ff99a7 */ /* 0x0003e2000810043f */
[----:B------:R-:W-:Y:S01]  /*47c0*/  PLOP3.LUT P1, PT, PT, PT, UP0, 0x40, 0x0 ;  /* 0x000000000000781c */ /* 0x000fe20003f2e808 */
[----:B-1----:R-:W-:-:S12]  /*47d0*/  VIADD R7, R176, 0xfffffffe ;  /* 0xfffffffeb0077836 */ /* 0x002fd80000000000 */
[----:B---3--:R-:W-:Y:S05]  /*47e0*/  @P1 BRA `(.L_x_8543) ;  /* 0x0000000000481947 */ /* 0x008fea0003800000 */
        /* <DEDUP_REMOVED lines=11> */
.L_x_8544:
[----:B------:R-:W-:-:S11]  /*48a0*/  UISETP.NE.AND UP1, UPT, UR15, 0x1, UPT ;  /* 0x000000010f00788c */ /* 0x000fd6000bf25270 */
[----:B------:R-:W-:Y:S02]  /*48b0*/  @UP1 ULDC.64 UR18, c[0x0][0x9e8] ;  /* 0x00027a0000121ab9 */ /* 0x000fe40000000a00 */
[----:B------:R-:W-:-:S04]  /*48c0*/  UIMAD.WIDE.U32 UR6, UR11, UR18, URZ ;  /* 0x000000120b0672a5 */ /* 0x000fc8000f8e003f */
[----:B------:R-:W-:-:S12]  /*48d0*/  @UP1 USHF.R.U32.HI UR11, URZ, UR19, UR7 ;  /* 0x000000133f0b1299 */ /* 0x000fd80008011607 */
.L_x_8545:
[----:B------:R-:W-:-:S04]  /*48e0*/  UIMAD UR11, UR11, UR15, UR15 ;  /* 0x0000000f0b0b72a4 */ /* 0x000fc8000f8e020f */
[----:B------:R-:W-:-:S04]  /*48f0*/  UISETP.LT.AND UP1, UPT, UR14, UR11, UPT ;  /* 0x0000000b0e00728c */ /* 0x000fc8000bf21270 */
[----:B------:R-:W-:-:S12]  /*4900*/  USEL UR14, UR14, UR11, UP1 ;  /* 0x0000000b0e0e7287 */ /* 0x000fd80008800000 */
.L_x_8543:
[----:B------:R-:W-:-:S04]  /*4910*/  UIMAD.WIDE UR6, UR14, 0x2aaaaaab, URZ ;  /* 0x2aaaaaab0e0678a5 */ /* 0x000fc8000f8e023f */
[----:B------:R-:W-:-:S04]  /*4920*/  USHF.R.U32.HI UR6, URZ, 0x1f, UR7 ;  /* 0x0000001f3f067899 */ /* 0x000fc80008011607 */
[----:B------:R-:W-:-:S04]  /*4930*/  ULEA.HI.SX32 UR6, UR7, UR6, 0x1c ;  /* 0x0000000607067291 */ /* 0x000fc8000f8fe23f */
[----:B------:R-:W-:-:S04]  /*4940*/  UISETP.LT.AND UP1, UPT, UR40, UR6, UPT ;  /* 0x000000062800728c */ /* 0x000fc8000bf21270 */
[----:B------:R-:W-:-:S06]  /*4950*/  USEL UR26, UR40, UR6, !UP1 ;  /* 0x00000006281a7287 */ /* 0x000fcc000c800000 */
[----:B------:R-:W-:-:S13]  /*4960*/  ISETP.GE.AND P1, PT, R7, UR26, PT ;  /* 0x0000001a07007c0c */ /* 0x000fda000bf26270 */
[----:B------:R-:W-:Y:S05]  /*4970*/  @!P1 BRA `(.L_x_8546) ;  /* 0x0000003400589947 */ /* 0x000fea0003800000 */
[----:B------:R-:W-:Y:S01]  /*4980*/  IMAD.IADD R12, R0, 0x1, R6 ;  /* 0x00000001000c7824 */ /* 0x000fe200078e0206 */
[----:B------:R-:W-:Y:S01]  /*4990*/  ULDC UR23, c[0x0][0x9e4] ;  /* 0x0002790000177ab9 */ /* 0x000fe20000000800 */
[----:B------:R-:W-:Y:S01]  /*49a0*/  ULDC UR27, c[0x0][0x988] ;  /* 0x00026200001b7ab9 */ /* 0x000fe20000000800 */
[----:B------:R-:W-:Y:S01]  /*49b0*/  ULDC UR24, c[0x0][0x9d8] ;  /* 0x0002760000187ab9 */ /* 0x000fe20000000800 */
[----:B------:R-:W-:-:S05]  /*49c0*/  ULDC UR25, c[0x0][0x9e0] ;  /* 0x0002780000197ab9 */ /* 0x000fca0000000800 */
.L_x_8563:
[----:B------:R-:W-:-:S04]  /*49d0*/  UIADD3 UR39, UR39, 0x1, URZ ;  /* 0x0000000127277890 */ /* 0x000fc8000fffe03f */
[----:B------:R-:W-:-:S04]  /*49e0*/  UISETP.NE.AND UP1, UPT, UR39, 0x2, UPT ;  /* 0x000000022700788c */ /* 0x000fc8000bf25270 */
[----:B------:R-:W-:Y:S02]  /*49f0*/  USEL UR6, URZ, 0x1, UP1 ;  /* 0x000000013f067887 */ /* 0x000fe40008800000 */
[----:B------:R-:W-:Y:S02]  /*4a00*/  USEL UR39, UR39, URZ, UP1 ;  /* 0x0000003f27277287 */ /* 0x000fe40008800000 */
[----:B------:R-:W-:Y:S01]  /*4a10*/  ULOP3.LUT UR38, UR38, UR6, URZ, 0x3c, !UPT ;  /* 0x0000000626267292 */ /* 0x000fe2000f8e3c3f */
[----:B-1----:R-:W-:Y:S11]  /*4a20*/  @!P0 BRA `(.L_x_8547) ;  /* 0x0000000000048947 */ /* 0x002ff60003800000 */
[----:B------:R-:W-:Y:S01]  /*4a30*/  BPT.TRAP 0x1 ;  /* 0x000000040000795c */ /* 0x000fe20000300000 */
.L_x_8547:
[----:B------:R-:W-:Y:S01]  /*4a40*/  ULEA UR28, UR39, UR46, 0x3 ;  /* 0x0000002e271c7291 */ /* 0x000fe2000f8e183f */
[----:B------:R-:W-:-:S05]  /*4a50*/  IMAD.U32 R10, RZ, RZ, UR38 ;  /* 0x00000026ff0a7e24 */ /* 0x000fca000f8e00ff */
[----:B------:R-:W-:-:S04]  /*4a60*/  SHF.L.U32 R10, R10, 0x1f, RZ ;  /* 0x0000001f0a0a7819 */ /* 0x000fc800000006ff */
[----:B------:R1:W2:Y:S01]  /*4a70*/  SYNCS.PHASECHK.TRANS64.TRYWAIT P1, [UR28+0x22830], R10 ;  /* 0x0228300aff0075a7 */ /* 0x0002a2000802015c */
[----:B------:R-:W-:Y:S05]  /*4a80*/  @!P0 BRA `(.L_x_8548) ;  /* 0x0000000000048947 */ /* 0x000fea0003800000 */
[----:B------:R-:W-:Y:S01]  /*4a90*/  BPT.TRAP 0x1 ;  /* 0x000000040000795c */ /* 0x000fe20000300000 */
.L_x_8548:
[----:B--2---:R-:W-:Y:S05]  /*4aa0*/  @P1 BRA `(.L_x_8549) ;  /* 0x0000000000081947 */ /* 0x004fea0003800000 */
[----:B------:R-:W2:Y:S02]  /*4ab0*/  SYNCS.PHASECHK.TRANS64.TRYWAIT P1, [UR28+0x22830], R10 ;  /* 0x0228300aff0075a7 */ /* 0x000ea4000802015c */
[----:B--2---:R-:W-:Y:S05]  /*4ac0*/  @!P1 BRA `(.L_x_8550) ;  /* 0x000000e400189947 */ /* 0x004fea0003800000 */
.L_x_8549:
[----:B------:R-:W-:Y:S01]  /*4ad0*/  UIMAD UR18, UR39, 0x300, UR20 ;  /* 0x00000300271278a4 */ /* 0x000fe2000f8e0214 */
[----:B------:R-:W-:Y:S01]  /*4ae0*/  WARPGROUP.ARRIVE ;  /* 0x00000000000079c5 */ /* 0x000fe20000000000 */
[----:B------:R-:W-:Y:S01]  /*4af0*/  UMOV UR19, 0x40000040 ;  /* 0x4000004000137882 */ /* 0x000fe20000000000 */
[----:B------:R-:W-:Y:S01]  /*4b00*/  UMOV UR7, 0x40000040 ;  /* 0x4000004000077882 */ /* 0x000fe20000000000 */
[----:B------:R-:W-:-:S03]  /*4b10*/  UIADD3 UR6, UR18, 0x2, URZ ;  /* 0x0000000212067890 */ /* 0x000fc6000fffe03f */
[----:B--2---:R-:W2:Y:S01]  /*4b20*/  S2R R11, SR_TID.X ;  /* 0x00000000000b7919 */ /* 0x004ea20000002100 */
[----:B------:R-:W-:Y:S01]  /*4b30*/  UIADD3 UR10, UR18, 0x4, URZ ;  /* 0x00000004120a7890 */ /* 0x000fe2000fffe03f */
[----:B------:R-:W-:Y:S01]  /*4b40*/  IMAD R15, R7, -0x60, R17 ;  /* 0xffffffa0070f7824 */ /* 0x000fe200078e0211 */
[----:B------:R-:W-:Y:S01]  /*4b50*/  UMOV UR11, 0x40000040 ;  /* 0x40000040000b7882 */ /* 0x000fe20000000000 */
[----:B------:R-:W-:Y:S01]  /*4b60*/  HGMMA.64x96x16.F32 R152, gdesc[UR16], RZ, !UPT, gsb0 ;  /* 0x01600000109879f0 */ /* 0x000fe2000c0008ff */
[----:B------:R-:W-:Y:S01]  /*4b70*/  UIADD3 UR14, UR18, 0x6, URZ ;  /* 0x00000006120e7890 */ /* 0x000fe2000fffe03f */
[----:B------:R-:W-:Y:S01]  /*4b80*/  UMOV UR15, 0x40000040 ;  /* 0x40000040000f7882 */ /* 0x000fe20000000000 */
[----:B--2---:R-:W-:Y:S02]  /*4b90*/  LOP3.LUT P1, RZ, R11, 0x7f, RZ, 0xc0, !PT ;  /* 0x0000007f0bff7812 */ /* 0x004fe4000782c0ff */
[----:B------:R-:W-:Y:S01]  /*4ba0*/  IADD3 R11, -R23, 0xb, RZ ;  /* 0x0000000b170b7810 */ /* 0x000fe20007ffe1ff */
        /* <DEDUP_REMOVED lines=14> */
[----:B------:R-:W2:Y:S01]  /*4c90*/  LDC R174, c[0x0][0x288] ;  /* 0x0000a200ffae7b82 */ /* 0x000ea20000000800 */
[----:B------:R-:W-:-:S02]  /*4ca0*/  IMAD.U32 R177, RZ, RZ, UR28 ;  /* 0x0000001cffb17e24 */ /* 0x000fc4000f8e00ff */
[----:B------:R-:W-:Y:S01]  /*4cb0*/  FMUL.FTZ R13, R154, UR24 ;  /* 0x000000189a0d7c20 */ /* 0x000fe20008410000 */
[----:B------:R-:W-:Y:S01]  /*4cc0*/  FMUL.FTZ R20, R155, UR24 ;  /* 0x000000189b147c20 */ /* 0x000fe20008410000 */
[----:B------:R-:W-:Y:S01]  /*4cd0*/  FMUL.FTZ R206, R156, UR24 ;  /* 0x000000189cce7c20 */ /* 0x000fe20008410000 */
[----:B------:R-:W-:Y:S02]  /*4ce0*/  @!P1 VIADD R14, R177, 0x22840 ;  /* 0x00022840b10e9836 */ /* 0x000fe40000000000 */
        /* <DEDUP_REMOVED lines=43> */
[----:B------:R3:W-:Y:S01]  /*4fa0*/  @!P1 SYNCS.ARRIVE.TRANS64.RED.A1T0 RZ, [R14+URZ], RZ ;  /* 0x000000ff0eff99a7 */ /* 0x0007e2000810043f */
[----:B------:R-:W-:Y:S01]  /*4fb0*/  PLOP3.LUT P1, PT, PT, PT, UP0, 0x40, 0x0 ;  /* 0x000000000000781c */ /* 0x000fe20003f2e808 */
[----:B------:R-:W4:Y:S01]  /*4fc0*/  MUFU.TANH R204, R204 ;  /* 0x000000cc00cc7308 */ /* 0x000f220000002400 */
[----:B--2---:R-:W-:-:S05]  /*4fd0*/  IADD3 R15, R15, 0x1, -R174 ;  /* 0x000000010f0f7810 */ /* 0x004fca0007ffe8ae */
[----:B------:R-:W-:Y:S02]  /*4fe0*/  IMAD.IADD R15, R15, 0x1, -R16 ;  /* 0x000000010f0f7824 */ /* 0x000fe400078e0a10 */
[----:B------:R-:W2:Y:S02]  /*4ff0*/  MUFU.TANH R203, R203 ;  /* 0x000000cb00cb7308 */ /* 0x000ea40000002400 */
[C---:B------:R-:W-:Y:S02]  /*5000*/  VIADD R191, R15.reuse, UR25 ;  /* 0x000000190fbf7c36 */ /* 0x040fe40008000000 */
[----:B------:R-:W-:Y:S02]  /*5010*/  VIADD R192, R15, UR22 ;  /* 0x000000160fc07c36 */ /* 0x000fe40008000000 */
[C---:B------:R-:W-:Y:S02]  /*5020*/  IMAD.IADD R193, R0.reuse, 0x1, R191 ;  /* 0x0000000100c17824 */ /* 0x040fe400078e02bf */
[----:B------:R-:W1:Y:S01]  /*5030*/  MUFU.TANH R13, R13 ;  /* 0x0000000d000d7308 */ /* 0x000e620000002400 */
[----:B------:R-:W-:-:S07]  /*5040*/  IMAD.IADD R194, R0, 0x1, R192 ;  /* 0x0000000100c27824 */ /* 0x000fce00078e02c0 */
        /* <DEDUP_REMOVED lines=45> */
[----:B--234-:R-:W-:Y:S05]  /*5320*/  @P1 BRA `(.L_x_8551) ;  /* 0x00000000005c1947 */ /* 0x01cfea0003800000 */
        /* <DEDUP_REMOVED lines=11> */
.L_x_8553:
[----:B------:R-:W-:-:S05]  /*53e0*/  IMAD.U32 R176, RZ, RZ, UR23 ;  /* 0x00000017ffb07e24 */ /* 0x000fca000f8e00ff */
[----:B------:R-:W-:-:S13]  /*53f0*/  ISETP.NE.AND P1, PT, R176, 0x1, PT ;  /* 0x00000001b000780c */ /* 0x000fda0003f25270 */
[----:B------:R-:W2:Y:S01]  /*5400*/  @P1 LDC.64 R14, c[0x0][0x9e8] ;  /* 0x00027a00ff0e1b82 */ /* 0x000ea20000000a00 */
[----:B------:R-:W-:-:S04]  /*5410*/  @P1 IMAD.IADD R173, R0, 0x1, R6 ;  /* 0x0000000100ad1824 */ /* 0x000fc800078e0206 */
[----:B--2---:R-:W-:-:S04]  /*5420*/  @P1 IMAD.HI.U32 R174, R173, R14, RZ ;  /* 0x0000000eadae1227 */ /* 0x004fc800078e00ff */
[----:B------:R-:W-:Y:S01]  /*5430*/  IMAD.MOV.U32 R14, RZ, RZ, R12 ;  /* 0x000000ffff0e7224 */ /* 0x000fe200078e000c */
[----:B------:R-:W-:-:S07]  /*5440*/  @P1 SHF.R.U32.HI R14, RZ, R15, R174 ;  /* 0x0000000fff0e1219 */ /* 0x000fce00000116ae */
.L_x_8554:
[----:B------:R-:W-:Y:S05]  /*5450*/  BSYNC B0 ;  /* 0x0000000000007941 */ /* 0x000fea0003800000 */
.L_x_8552:
[----:B------:R-:W-:-:S04]  /*5460*/  IMAD R15, R7, -0x60, -R16 ;  /* 0xffffffa0070f7824 */ /* 0x000fc800078e0a10 */
[----:B------:R-:W-:-:S05]  /*5470*/  IMAD R15, R14, R176, R15 ;  /* 0x000000b00e0f7224 */ /* 0x000fca00078e020f */
[----:B------:R-:W-:Y:S02]  /*5480*/  VIADDMNMX R193, R15, R176, R193, PT ;  /* 0x000000b00fc17246 */ /* 0x000fe400038001c1 */
[----:B------:R-:W-:-:S07]  /*5490*/  VIMNMX R194, R194, R15, !PT ;  /* 0x0000000fc2c27248 */ /* 0x000fce0007fe0100 */
.L_x_8551:
[----:B------:R-:W-:Y:S01]  /*54a0*/  IMAD R197, R7, -0x60, RZ ;  /* 0xffffffa007c57824 */ /* 0x000fe200078e02ff */
[----:B------:R-:W-:Y:S01]  /*54b0*/  LOP3.LUT R2, R2, 0xfffbffff, RZ, 0xc0, !PT ;  /* 0xfffbffff02027812 */ /* 0x000fe200078ec0ff */
[----:B------:R-:W-:-:S03]  /*54c0*/  IMAD.IADD R195, R3, 0x1, R192 ;  /* 0x0000000103c37824 */ /* 0x000fc600078e02c0 */
[C---:B------:R-:W-:Y:S02]  /*54d0*/  ISETP.GE.AND P1, PT, R197.reuse, 0x1, PT ;  /* 0x00000001c500780c */ /* 0x040fe40003f26270 */
[----:B------:R-:W-:Y:S02]  /*54e0*/  ISETP.GE.AND P4, PT, R197, 0x9, PT ;  /* 0x00000009c500780c */ /* 0x000fe40003f86270 */
[----:B------:R-:W-:-:S04]  /*54f0*/  ISETP.GT.AND P2, PT, R194, RZ, !P1 ;  /* 0x000000ffc200720c */ /* 0x000fc80004f44270 */
[----:B------:R-:W-:-:S04]  /*5500*/  ISETP.LT.OR P2, PT, R193, 0x1, P2 ;  /* 0x00000001c100780c */ /* 0x000fc80001741670 */
[----:B------:R-:W-:Y:S02]  /*5510*/  FSEL R204, R204, -INF , !P2 ;  /* 0xff800000cccc7808 */ /* 0x000fe40005000000 */
[----:B------:R-:W-:Y:S02]  /*5520*/  @P1 LOP3.LUT R2, R2, 0x40000, RZ, 0xfc, !PT ;  /* 0x0004000002021812 */ /* 0x000fe400078efcff */
[----:B------:R-:W-:Y:S02]  /*5530*/  ISETP.GE.AND P1, PT, R197, 0x2, PT ;  /* 0x00000002c500780c */ /* 0x000fe40003f26270 */
[----:B------:R-:W-:Y:S02]  /*5540*/  LOP3.LUT R2, R2, 0xfffffffd, RZ, 0xc0, !PT ;  /* 0xfffffffd02027812 */ /* 0x000fe400078ec0ff */
[----:B------:R-:W-:Y:S02]  /*5550*/  ISETP.GT.AND P3, PT, R194, 0x1, !P1 ;  /* 0x00000001c200780c */ /* 0x000fe40004f64270 */
[----:B------:R-:W-:-:S02]  /*5560*/  @P4 LOP3.LUT R2, R2, 0x2, RZ, 0xfc, !PT ;  /* 0x0000000202024812 */ /* 0x000fc400078efcff */
[----:B------:R-:W-:Y:S02]  /*5570*/  ISETP.GT.AND P2, PT, R194, 0x8, !P4 ;  /* 0x00000008c200780c */ /* 0x000fe40006744270 */
[----:B------:R-:W-:Y:S02]  /*5580*/  ISETP.GE.AND P4, PT, R197, 0xa, PT ;  /* 0x0000000ac500780c */ /* 0x000fe40003f86270 */
[C---:B------:R-:W-:Y:S02]  /*5590*/  ISETP.LT.OR P3, PT, R193.reuse, 0x2, P3 ;  /* 0x00000002c100780c */ /* 0x040fe40001f61670 */
[----:B------:R-:W-:Y:S02]  /*55a0*/  ISETP.LT.OR P2, PT, R193, 0x9, P2 ;  /* 0x00000009c100780c */ /* 0x000fe40001741670 */
[----:B------:R-:W-:Y:S02]  /*55b0*/  FSEL R203, R203, -INF , !P3 ;  /* 0xff800000cbcb7808 */ /* 0x000fe40005800000 */
[----:B------:R-:W-:-:S02]  /*55c0*/  ISETP.GE.AND P3, PT, R197, 0x11, PT ;  /* 0x00000011c500780c */ /* 0x000fc40003f66270 */
[----:B------:R-:W-:Y:S02]  /*55d0*/  LOP3.LUT R2, R2, 0xfffffffb, RZ, 0xc0, !PT ;  /* 0xfffffffb02027812 */ /* 0x000fe400078ec0ff */
[----:B-1----:R-:W-:Y:S02]  /*55e0*/  FSEL R206, R206, -INF , !P2 ;  /* 0xff800000cece7808 */ /* 0x002fe40005000000 */
[----:B------:R-:W-:Y:S02]  /*55f0*/  ISETP.GT.AND P2, PT, R194, 0x9, !P4 ;  /* 0x00000009c200780c */ /* 0x000fe40006744270 */
[----:B------:R-:W-:Y:S02]  /*5600*/  @P4 LOP3.LUT R2, R2, 0x4, RZ, 0xfc, !PT ;  /* 0x0000000402024812 */ /* 0x000fe400078efcff */
[----:B------:R-:W-:Y:S02]  /*5610*/  ISETP.LT.OR P2, PT, R193, 0xa, P2 ;  /* 0x0000000ac100780c */ /* 0x000fe40001741670 */
[----:B------:R-:W-:-:S02]  /*5620*/  LOP3.LUT R2, R2, 0xfffffff7, RZ, 0xc0, !PT ;  /* 0xfffffff702027812 */ /* 0x000fc400078ec0ff */
[----:B------:R-:W-:Y:S02]  /*5630*/  FSEL R205, R205, -INF , !P2 ;  /* 0xff800000cdcd7808 */ /* 0x000fe40005000000 */
[----:B------:R-:W-:Y:S02]  /*5640*/  @P3 LOP3.LUT R2, R2, 0x8, RZ, 0xfc, !PT ;  /* 0x0000000802023812 */ /* 0x000fe400078efcff */
[----:B------:R-:W-:Y:S02]  /*5650*/  ISETP.GT.AND P2, PT, R194, 0x10, !P3 ;  /* 0x00000010c200780c */ /* 0x000fe40005f44270 */
[----:B------:R-:W-:Y:S02]  /*5660*/  ISETP.GE.AND P3, PT, R197, 0x12, PT ;  /* 0x00000012c500780c */ /* 0x000fe40003f66270 */
[----:B------:R-:W-:Y:S02]  /*5670*/  ISETP.LT.OR P2, PT, R193, 0x11, P2 ;  /* 0x00000011c100780c */ /* 0x000fe40001741670 */
[----:B------:R-:W-:-:S02]  /*5680*/  LOP3.LUT R2, R2, 0xffffffef, RZ, 0xc0, !PT ;  /* 0xffffffef02027812 */ /* 0x000fc400078ec0ff */
[----:B------:R-:W-:Y:S02]  /*5690*/  FSEL R208, R208, -INF , !P2 ;  /* 0xff800000d0d07808 */ /* 0x000fe40005000000 */
[----:B------:R-:W-:-:S04]  /*56a0*/  ISETP.GT.AND P2, PT, R194, 0x11, !P3 ;  /* 0x00000011c200780c */ /* 0x000fc80005f44270 */
[----:B------:R-:W-:Y:S02]  /*56b0*/  ISETP.LT.OR P2, PT, R193, 0x12, P2 ;  /* 0x00000012c100780c */ /* 0x000fe40001741670 */
[----:B------:R-:W-:Y:S02]  /*56c0*/  @P3 LOP3.LUT R2, R2, 0x10, RZ, 0xfc, !PT ;  /* 0x0000001002023812 */ /* 0x000fe400078efcff */
[----:B------:R-:W-:Y:S02]  /*56d0*/  ISETP.GE.AND P3, PT, R197, 0x19, PT ;  /* 0x00000019c500780c */ /* 0x000fe40003f66270 */
[----:B------:R-:W-:Y:S02]  /*56e0*/  LOP3.LUT R2, R2, 0xfffdffff, RZ, 0xc0, !PT ;  /* 0xfffdffff02027812 */ /* 0x000fe400078ec0ff */
[----:B------:R-:W-:Y:S02]  /*56f0*/  FSEL R207, R207, -INF , !P2 ;  /* 0xff800000cfcf7808 */ /* 0x000fe40005000000 */
[----:B------:R-:W-:-:S04]  /*5700*/  ISETP.GT.AND P2, PT, R194, 0x18, !P3 ;  /* 0x00000018c200780c */ /* 0x000fc80005f44270 */
[----:B------:R-:W-:-:S03]  /*5710*/  ISETP.LT.OR P2, PT, R193, 0x19, P2 ;  /* 0x00000019c100780c */ /* 0x000fc60001741670 */
        /* <DEDUP_REMOVED lines=62> */
[----:B------:R-:W-:Y:S02]  /*5b00*/  FSEL R182, R182, -INF , !P2 ;  /* 0xff800000b6b67808 */ /* 0x000fe40005000000 */
[----:B------:R-:W-:Y:S02]  /*5b10*/  LOP3.LUT R2, R2, 0xffffffbf, RZ, 0xc0, !PT ;  /* 0xffffffbf02027812 */ /* 0x000fe400078ec0ff */
[----:B------:R-:W-:-:S04]  /*5b20*/  ISETP.GT.AND P2, PT, R194, 0x41, !P3 ;  /* 0x00000041c200780c */ /* 0x000fc80005f44270 */
[----:B------:R-:W-:-:S03]  /*5b30*/  ISETP.LT.OR P2, PT, R193, 0x42, P2 ;  /* 0x00000042c100780c */ /* 0x000fc60001741670 */
[----:B------:R-:W-:Y:S02]  /*5b40*/  @P3 LOP3.LUT R2, R2, 0x40, RZ, 0xfc, !PT ;  /* 0x0000004002023812 */ /* 0x000fe400078efcff */
[----:B------:R-:W-:Y:S02]  /*5b50*/  ISETP.GE.AND P3, PT, R197, 0x49, PT ;  /* 0x00000049c500780c */ /* 0x000fe40003f66270 */
[----:B------:R-:W-:Y:S02]  /*5b60*/  FSEL R189, R183, -INF , !P2 ;  /* 0xff800000b7bd7808 */ /* 0x000fe40005000000 */
[----:B------:R-:W-:Y:S02]  /*5b70*/  ISETP.GT.AND P2, PT, R194, 0x48, !P3 ;  /* 0x00000048c200780c */ /* 0x000fe40005f44270 */
[----:B------:R-:W-:Y:S02]  /*5b80*/  LOP3.LUT R2, R2, 0xffffffdf, RZ, 0xc0, !PT ;  /* 0xffffffdf02027812 */ /* 0x000fe400078ec0ff */
[----:B------:R-:W-:-:S04]  /*5b90*/  ISETP.LT.OR P2, PT, R193, 0x49, P2 ;  /* 0x00000049c100780c */ /* 0x000fc80001741670 */
[----:B------:R-:W-:Y:S02]  /*5ba0*/  FSEL R188, R188, -INF , !P2 ;  /* 0xff800000bcbc7808 */ /* 0x000fe40005000000 */
[----:B------:R-:W-:Y:S02]  /*5bb0*/  ISETP.GE.AND P2, PT, R197, 0x4a, PT ;  /* 0x0000004ac500780c */ /* 0x000fe40003f46270 */
[----:B------:R-:W-:Y:S02]  /*5bc0*/  @P3 LOP3.LUT R2, R2, 0x20, RZ, 0xfc, !PT ;  /* 0x0000002002023812 */ /* 0x000fe400078efcff */
[----:B------:R-:W-:Y:S02]  /*5bd0*/  ISETP.GT.AND P3, PT, R194, 0x49, !P2 ;  /* 0x00000049c200780c */ /* 0x000fe40005764270 */
[----:B------:R-:W-:Y:S02]  /*5be0*/  LOP3.LUT R2, R2, 0xfffffffe, RZ, 0xc0, !PT ;  /* 0xfffffffe02027812 */ /* 0x000fe400078ec0ff */
        /* <DEDUP_REMOVED lines=14> */
[----:B------:R-:W-:-:S13]  /*5cd0*/  ISETP.GE.AND P6, PT, R197, 0x5a, PT ;  /* 0x0000005ac500780c */ /* 0x000fda0003fc6270 */
[----:B------:R-:W-:Y:S02]  /*5ce0*/  @P6 LOP3.LUT R2, R2, 0x1, RZ, 0xfc, !PT ;  /* 0x0000000102026812 */ /* 0x000fe400078efcff */
[----:B------:R-:W-:-:S04]  /*5cf0*/  ISETP.GT.AND P6, PT, R194, 0x59, !P6 ;  /* 0x00000059c200780c */ /* 0x000fc800077c4270 */
[----:B------:R-:W-:-:S04]  /*5d00*/  ISETP.LT.OR P6, PT, R193, 0x5a, P6 ;  /* 0x0000005ac100780c */ /* 0x000fc800037c1670 */
[----:B------:R-:W-:Y:S01]  /*5d10*/  FSEL R183, R190, -INF , !P6 ;  /* 0xff800000beb77808 */ /* 0x000fe20007000000 */
[----:B------:R-:W-:Y:S01]  /*5d20*/  IMAD.IADD R190, R3, 0x1, R191 ;  /* 0x0000000103be7824 */ /* 0x000fe200078e02bf */
[----:B------:R-:W-:-:S13]  /*5d30*/  PLOP3.LUT P6, PT, PT, PT, UP0, 0x40, 0x0 ;  /* 0x000000000000781c */ /* 0x000fda0003fce808 */
[----:B------:R-:W-:Y:S05]  /*5d40*/  @P6 BRA `(.L_x_8555) ;  /* 0x0000000000586947 */ /* 0x000fea0003800000 */
        /* <DEDUP_REMOVED lines=12> */
.L_x_8557:
[----:B------:R-:W-:-:S05]  /*5e10*/  IMAD.U32 R193, RZ, RZ, UR23 ;  /* 0x00000017ffc17e24 */ /* 0x000fca000f8e00ff */
[----:B------:R-:W-:-:S13]  /*5e20*/  ISETP.NE.AND P6, PT, R193, 0x1, PT ;  /* 0x00000001c100780c */ /* 0x000fda0003fc5270 */
[----:B------:R-:W1:Y:S02]  /*5e30*/  @P6 LDC.64 R14, c[0x0][0x9e8] ;  /* 0x00027a00ff0e6b82 */ /* 0x000e640000000a00 */
[----:B-1----:R-:W-:-:S05]  /*5e40*/  @P6 IMAD.HI.U32 R14, R191, R14, RZ ;  /* 0x0000000ebf0e6227 */ /* 0x002fca00078e00ff */
[----:B------:R-:W-:-:S07]  /*5e50*/  @P6 SHF.R.U32.HI R191, RZ, R15, R14 ;  /* 0x0000000fffbf6219 */ /* 0x000fce000001160e */
.L_x_8558:
[----:B------:R-:W-:Y:S05]  /*5e60*/  BSYNC B0 ;  /* 0x0000000000007941 */ /* 0x000fea0003800000 */
.L_x_8556:
[----:B------:R-:W-:-:S04]  /*5e70*/  IMAD.IADD R14, R197, 0x1, -R16 ;  /* 0x00000001c50e7824 */ /* 0x000fc800078e0a10 */
[----:B------:R-:W-:-:S05]  /*5e80*/  IMAD R14, R191, R193, R14 ;  /* 0x000000c1bf0e7224 */ /* 0x000fca00078e020e */
[----:B------:R-:W-:Y:S02]  /*5e90*/  VIADDMNMX R190, R14, R193, R190, PT ;  /* 0x000000c10ebe7246 */ /* 0x000fe400038001be */
[----:B------:R-:W-:-:S07]  /*5ea0*/  VIMNMX R195, R195, R14, !PT ;  /* 0x0000000ec3c37248 */ /* 0x000fce0007fe0100 */
.L_x_8555:
[----:B------:R-:W-:Y:S01]  /*5eb0*/  ISETP.GT.AND P1, PT, R195, 0x1, !P1 ;  /* 0x00000001c300780c */ /* 0x000fe20004f24270 */
[----:B------:R-:W-:Y:S01]  /*5ec0*/  UMOV UR10, UR27 ;  /* 0x0000001b000a7c82 */ /* 0x000fe20008000000 */
[----:B------:R-:W-:Y:S02]  /*5ed0*/  LOP3.LUT P6, RZ, R2, 0x10000, RZ, 0xc0, !PT ;  /* 0x0001000002ff7812 */ /* 0x000fe400078cc0ff */
[----:B------:R-:W-:Y:S02]  /*5ee0*/  ISETP.LT.OR P1, PT, R190, 0x2, P1 ;  /* 0x00000002be00780c */ /* 0x000fe40000f21670 */
[----:B------:R-:W-:Y:S02]  /*5ef0*/  FMNMX.FTZ R14, R204, R9, !PT ;  /* 0x00000009cc0e7209 */ /* 0x000fe40007810000 */
[----:B------:R-:W-:Y:S02]  /*5f00*/  FSEL R20, R20, -INF , !P1 ;  /* 0xff80000014147808 */ /* 0x000fe40004800000 */
[----:B------:R-:W-:-:S02]  /*5f10*/  LOP3.LUT P1, RZ, R2, 0x2, RZ, 0xc0, !PT ;  /* 0x0000000202ff7812 */ /* 0x000fc4000782c0ff */
[----:B------:R-:W-:Y:S02]  /*5f20*/  FMNMX.FTZ R15, R203, R14, !PT ;  /* 0x0000000ecb0f7209 */ /* 0x000fe40007810000 */
[----:B------:R-:W-:Y:S02]  /*5f30*/  ISETP.GT.AND P1, PT, R195, 0x8, !P1 ;  /* 0x00000008c300780c */ /* 0x000fe40004f24270 */
[----:B------:R-:W-:Y:S02]  /*5f40*/  FMNMX.FTZ R14, R206, R15, !PT ;  /* 0x0000000fce0e7209 */ /* 0x000fe40007810000 */
[----:B------:R-:W-:Y:S02]  /*5f50*/  ISETP.LT.OR P1, PT, R190, 0x9, P1 ;  /* 0x00000009be00780c */ /* 0x000fe40000f21670 */
[----:B------:R-:W-:Y:S02]  /*5f60*/  FMNMX.FTZ R15, R205, R14, !PT ;  /* 0x0000000ecd0f7209 */ /* 0x000fe40007810000 */
[----:B------:R-:W-:-:S02]  /*5f70*/  FSEL R21, R21, -INF , !P1 ;  /* 0xff80000015157808 */ /* 0x000fc40004800000 */
[----:B------:R-:W-:Y:S02]  /*5f80*/  LOP3.LUT P1, RZ, R2, 0x4, RZ, 0xc0, !PT ;  /* 0x0000000402ff7812 */ /* 0x000fe4000782c0ff */
[----:B------:R-:W-:Y:S02]  /*5f90*/  FMNMX.FTZ R14, R208, R15, !PT ;  /* 0x0000000fd00e7209 */ /* 0x000fe40007810000 */
[----:B------:R-:W-:Y:S02]  /*5fa0*/  ISETP.GT.AND P1, PT, R195, 0x9, !P1 ;  /* 0x00000009c300780c */ /* 0x000fe40004f24270 */
[----:B------:R-:W-:Y:S02]  /*5fb0*/  FMNMX.FTZ R15, R207, R14, !PT ;  /* 0x0000000ecf0f7209 */ /* 0x000fe40007810000 */
[----:B------:R-:W-:Y:S02]  /*5fc0*/  ISETP.LT.OR P1, PT, R190, 0xa, P1 ;  /* 0x0000000abe00780c */ /* 0x000fe40000f21670 */
[----:B------:R-:W-:-:S02]  /*5fd0*/  FMNMX.FTZ R14, R210, R15, !PT ;  /* 0x0000000fd20e7209 */ /* 0x000fc40007810000 */
[----:B------:R-:W-:Y:S02]  /*5fe0*/  FSEL R152, R152, -INF , !P1 ;  /* 0xff80000098987808 */ /* 0x000fe40004800000 */
[----:B------:R-:W-:Y:S02]  /*5ff0*/  LOP3.LUT P1, RZ, R2, 0x8, RZ, 0xc0, !PT ;  /* 0x0000000802ff7812 */ /* 0x000fe4000782c0ff */
[----:B------:R-:W-:Y:S02]  /*6000*/  FMNMX.FTZ R14, R209, R14, !PT ;  /* 0x0000000ed10e7209 */ /* 0x000fe40007810000 */
[----:B------:R-:W-:Y:S02]  /*6010*/  ISETP.GT.AND P1, PT, R195, 0x10, !P1 ;  /* 0x00000010c300780c */ /* 0x000fe40004f24270 */
[----:B------:R-:W-:Y:S02]  /*6020*/  FMNMX.FTZ R15, R173, R14, !PT ;  /* 0x0000000ead0f7209 */ /* 0x000fe40007810000 */
[----:B------:R-:W-:-:S02]  /*6030*/  ISETP.LT.OR P1, PT, R190, 0x11, P1 ;  /* 0x00000011be00780c */ /* 0x000fc40000f21670 */
[----:B------:R-:W-:Y:S02]  /*6040*/  FMNMX.FTZ R14, R174, R15, !PT ;  /* 0x0000000fae0e7209 */ /* 0x000fe40007810000 */
[----:B------:R-:W-:Y:S02]  /*6050*/  FSEL R153, R153, -INF , !P1 ;  /* 0xff80000099997808 */ /* 0x000fe40004800000 */
[----:B------:R-:W-:Y:S02]  /*6060*/  LOP3.LUT P1, RZ, R2, 0x10, RZ, 0xc0, !PT ;  /* 0x0000001002ff7812 */ /* 0x000fe4000782c0ff */
[----:B------:R-:W-:Y:S02]  /*6070*/  FMNMX.FTZ R15, R175, R14, !PT ;  /* 0x0000000eaf0f7209 */ /* 0x000fe40007810000 */
[----:B------:R-:W-:Y:S02]  /*6080*/  ISETP.GT.AND P1, PT, R195, 0x11, !P1 ;  /* 0x00000011c300780c */ /* 0x000fe40004f24270 */
[----:B------:R-:W-:-:S02]  /*6090*/  FMNMX.FTZ R15, R176, R15, !PT ;  /* 0x0000000fb00f7209 */ /* 0x000fc40007810000 */
[----:B------:R-:W-:Y:S02]  /*60a0*/  ISETP.LT.OR P1, PT, R190, 0x12, P1 ;  /* 0x00000012be00780c */ /* 0x000fe40000f21670 */
[----:B------:R-:W-:Y:S02]  /*60b0*/  FMNMX.FTZ R14, R178, R15, !PT ;  /* 0x0000000fb20e7209 */ /* 0x000fe40007810000 */
[----:B------:R-:W-:Y:S02]  /*60c0*/  FSEL R154, R154, -INF , !P1 ;  /* 0xff8000009a9a7808 */ /* 0x000fe40004800000 */
[----:B------:R-:W-:Y:S02]  /*60d0*/  LOP3.LUT P1, RZ, R2, 0x20000, RZ, 0xc0, !PT ;  /* 0x0002000002ff7812 */ /* 0x000fe4000782c0ff */
        /* <DEDUP_REMOVED lines=18> */
[----:B------:R-:W-:Y:S02]  /*6200*/  LOP3.LUT P1, RZ, R2, 0x4000, RZ, 0xc0, !PT ;  /* 0x0000400002ff7812 */ /* 0x000fe4000782c0ff */
[----:B------:R-:W-:-:S02]  /*6210*/  FMNMX.FTZ R14, R187, R14, !PT ;  /* 0x0000000ebb0e7209 */ /* 0x000fc40007810000 */
[----:B------:R-:W-:Y:S02]  /*6220*/  ISETP.GT.AND P1, PT, R195, 0x21, !P1 ;  /* 0x00000021c300780c */ /* 0x000fe40004f24270 */
[----:B------:R-:W-:Y:S02]  /*6230*/  FMNMX.FTZ R14, R185, R14, !PT ;  /* 0x0000000eb90e7209 */ /* 0x000fe40007810000 */
[----:B------:R-:W-:Y:S02]  /*6240*/  ISETP.LT.OR P1, PT, R190, 0x22, P1 ;  /* 0x00000022be00780c */ /* 0x000fe40000f21670 */
[----:B------:R-:W-:Y:S02]  /*6250*/  FMNMX.FTZ R15, R183, R14, !PT ;  /* 0x0000000eb70f7209 */ /* 0x000fe40007810000 */
[----:B------:R-:W-:Y:S02]  /*6260*/  FSEL R158, R158, -INF , !P1 ;  /* 0xff8000009e9e7808 */ /* 0x000fe40004800000 */
[C---:B------:R-:W-:Y:S01]  /*6270*/  LOP3.LUT P1, RZ, R2.reuse, 0x2000, RZ, 0xc0, !PT ;  /* 0x0000200002ff7812 */ /* 0x040fe2000782c0ff */
[----:B------:R-:W1:Y:S01]  /*6280*/  SHFL.BFLY PT, R14, R15, 0x2, 0x1f ;  /* 0x0c401f000f0e7f89 */ /* 0x000e6200000e0000 */
[----:B------:R-:W-:-:S02]  /*6290*/  LOP3.LUT P6, RZ, R2, 0x20, RZ, 0xc0, !PT ;  /* 0x0000002002ff7812 */ /* 0x000fc400078cc0ff */
[C---:B------:R-:W-:Y:S02]  /*62a0*/  ISETP.GT.AND P1, PT, R195.reuse, 0x28, !P1 ;  /* 0x00000028c300780c */ /* 0x040fe40004f24270 */
[----:B------:R-:W-:Y:S02]  /*62b0*/  ISETP.GT.AND P2, PT, R195, 0x49, !P2 ;  /* 0x00000049c300780c */ /* 0x000fe40005744270 */
[C---:B------:R-:W-:Y:S02]  /*62c0*/  ISETP.LT.OR P1, PT, R190.reuse, 0x29, P1 ;  /* 0x00000029be00780c */ /* 0x040fe40000f21670 */
[----:B------:R-:W-:Y:S02]  /*62d0*/  ISETP.LT.OR P2, PT, R190, 0x4a, P2 ;  /* 0x0000004abe00780c */ /* 0x000fe40001741670 */
[----:B------:R-:W-:Y:S02]  /*62e0*/  FSEL R159, R159, -INF , !P1 ;  /* 0xff8000009f9f7808 */ /* 0x000fe40004800000 */
[----:B------:R-:W-:-:S02]  /*62f0*/  LOP3.LUT P1, RZ, R2, 0x1000, RZ, 0xc0, !PT ;  /* 0x0000100002ff7812 */ /* 0x000fc4000782c0ff */
[C---:B------:R-:W-:Y:S02]  /*6300*/  ISETP.GT.AND P3, PT, R195.reuse, 0x50, !P3 ;  /* 0x00000050c300780c */ /* 0x040fe40005f64270 */
[C---:B------:R-:W-:Y:S02]  /*6310*/  ISETP.GT.AND P1, PT, R195.reuse, 0x29, !P1 ;  /* 0x00000029c300780c */ /* 0x040fe40004f24270 */
[----:B------:R-:W-:Y:S02]  /*6320*/  FSEL R168, R168, -INF , !P2 ;  /* 0xff800000a8a87808 */ /* 0x000fe40005000000 */
[----:B------:R-:W-:Y:S02]  /*6330*/  ISETP.LT.OR P1, PT, R190, 0x2a, P1 ;  /* 0x0000002abe00780c */ /* 0x000fe40000f21670 */
[----:B------:R-:W-:Y:S02]  /*6340*/  ISETP.GT.AND P4, PT, R195, 0x51, !P4 ;  /* 0x00000051c300780c */ /* 0x000fe40006784270 */
[----:B------:R-:W-:-:S02]  /*6350*/  FSEL R160, R160, -INF , !P1 ;  /* 0xff800000a0a07808 */ /* 0x000fc40004800000 */
[----:B------:R-:W-:Y:S02]  /*6360*/  LOP3.LUT P1, RZ, R2, 0x800, RZ, 0xc0, !PT ;  /* 0x0000080002ff7812 */ /* 0x000fe4000782c0ff */
[----:B-1----:R-:W-:Y:S02]  /*6370*/  FMNMX.FTZ R191, R15, R14, !PT ;  /* 0x0000000e0fbf7209 */ /* 0x002fe40007810000 */
[C---:B------:R-:W-:Y:S02]  /*6380*/  ISETP.GT.AND P1, PT, R195.reuse, 0x30, !P1 ;  /* 0x00000030c300780c */ /* 0x040fe40004f24270 */
[C---:B------:R-:W-:Y:S01]  /*6390*/  ISETP.LT.OR P3, PT, R190.reuse, 0x51, P3 ;  /* 0x00000051be00780c */ /* 0x040fe20001f61670 */
[----:B------:R-:W1:Y:S01]  /*63a0*/  SHFL.BFLY PT, R14, R191, 0x1, 0x1f ;  /* 0x0c201f00bf0e7f89 */ /* 0x000e6200000e0000 */
[----:B------:R-:W-:Y:S02]  /*63b0*/  ISETP.LT.OR P1, PT, R190, 0x31, P1 ;  /* 0x00000031be00780c */ /* 0x000fe40000f21670 */
[----:B------:R-:W-:-:S02]  /*63c0*/  ISETP.GT.AND P5, PT, R195, 0x58, !P5 ;  /* 0x00000058c300780c */ /* 0x000fc40006fa4270 */
[----:B------:R-:W-:Y:S02]  /*63d0*/  FSEL R161, R161, -INF , !P1 ;  /* 0xff800000a1a17808 */ /* 0x000fe40004800000 */
[----:B------:R-:W-:Y:S02]  /*63e0*/  LOP3.LUT P1, RZ, R2, 0x400, RZ, 0xc0, !PT ;  /* 0x0000040002ff7812 */ /* 0x000fe4000782c0ff */
[C---:B------:R-:W-:Y:S02]  /*63f0*/  ISETP.LT.OR P4, PT, R190.reuse, 0x52, P4 ;  /* 0x00000052be00780c */ /* 0x040fe40002781670 */
[----:B------:R-:W-:Y:S02]  /*6400*/  ISETP.GT.AND P1, PT, R195, 0x31, !P1 ;  /* 0x00000031c300780c */ /* 0x000fe40004f24270 */
[C---:B------:R-:W-:Y:S02]  /*6410*/  ISETP.LT.OR P5, PT, R190.reuse, 0x59, P5 ;  /* 0x00000059be00780c */ /* 0x040fe40002fa1670 */
[----:B------:R-:W-:-:S04]  /*6420*/  ISETP.LT.OR P1, PT, R190, 0x32, P1 ;  /* 0x00000032be00780c */ /* 0x000fc80000f21670 */
[----:B------:R-:W-:Y:S02]  /*6430*/  FSEL R162, R162, -INF , !P1 ;  /* 0xff800000a2a27808 */ /* 0x000fe40004800000 */
[----:B------:R-:W-:Y:S02]  /*6440*/  LOP3.LUT P1, RZ, R2, 0x200, RZ, 0xc0, !PT ;  /* 0x0000020002ff7812 */ /* 0x000fe4000782c0ff */
[----:B-1----:R-:W-:Y:S02]  /*6450*/  FMNMX.FTZ R14, R191, R14, !PT ;  /* 0x0000000ebf0e7209 */ /* 0x002fe40007810000 */
[----:B------:R-:W-:-:S03]  /*6460*/  ISETP.GT.AND P1, PT, R195, 0x38, !P1 ;  /* 0x00000038c300780c */ /* 0x000fc60004f24270 */
[----:B------:R-:W-:Y:S01]  /*6470*/  FMUL.FTZ R212, R14, UR10 ;  /* 0x0000000a0ed47c20 */ /* 0x000fe20008410000 */
[----:B------:R-:W-:-:S04]  /*6480*/  ISETP.LT.OR P1, PT, R190, 0x39, P1 ;  /* 0x00000039be00780c */ /* 0x000fc80000f21670 */
[----:B------:R-:W-:Y:S02]  /*6490*/  FSEL R163, R163, -INF , !P1 ;  /* 0xff800000a3a37808 */ /* 0x000fe40004800000 */
[----:B------:R-:W-:-:S04]  /*64a0*/  LOP3.LUT P1, RZ, R2, 0x100, RZ, 0xc0, !PT ;  /* 0x0000010002ff7812 */ /* 0x000fc8000782c0ff */
[----:B------:R-:W-:-:S04]  /*64b0*/  ISETP.GT.AND P1, PT, R195, 0x39, !P1 ;  /* 0x00000039c300780c */ /* 0x000fc80004f24270 */
        /* <DEDUP_REMOVED lines=10> */
[----:B------:R-:W-:Y:S02]  /*6560*/  ISETP.GT.AND P1, PT, R195, 0x48, !P6 ;  /* 0x00000048c300780c */ /* 0x000fe40007724270 */
[----:B------:R-:W-:Y:S02]  /*6570*/  LOP3.LUT P6, RZ, R2, 0x40000, RZ, 0xc0, !PT ;  /* 0x0004000002ff7812 */ /* 0x000fe400078cc0ff */
[----:B------:R-:W-:-:S04]  /*6580*/  ISETP.LT.OR P1, PT, R190, 0x49, P1 ;  /* 0x00000049be00780c */ /* 0x000fc80000f21670 */
[----:B------:R-:W-:Y:S02]  /*6590*/  FSEL R167, R167, -INF , !P1 ;  /* 0xff800000a7a77808 */ /* 0x000fe40004800000 */
[C---:B------:R-:W-:Y:S02]  /*65a0*/  ISETP.GT.AND P1, PT, R195.reuse, RZ, !P6 ;  /* 0x000000ffc300720c */ /* 0x040fe40007724270 */
[----:B------:R-:W-:Y:S02]  /*65b0*/  LOP3.LUT P6, RZ, R2, 0x1, RZ, 0xc0, !PT ;  /* 0x0000000102ff7812 */ /* 0x000fe400078cc0ff */
[----:B------:R-:W-:Y:S02]  /*65c0*/  ISETP.LT.OR P1, PT, R190, 0x1, P1 ;  /* 0x00000001be00780c */ /* 0x000fe40000f21670 */
[----:B------:R-:W-:Y:S02]  /*65d0*/  ISETP.GT.AND P2, PT, R195, 0x59, !P6 ;  /* 0x00000059c300780c */ /* 0x000fe40007744270 */
[----:B------:R-:W-:-:S02]  /*65e0*/  FSEL R211, R13, -INF , !P1 ;  /* 0xff8000000dd37808 */ /* 0x000fc40004800000 */
[----:B------:R-:W-:Y:S02]  /*65f0*/  FSETP.NEU.FTZ.AND P1, PT, R14, -INF , PT ;  /* 0xff8000000e00780b */ /* 0x000fe40003f3d000 */
[----:B------:R-:W-:Y:S02]  /*6600*/  FMNMX.FTZ R13, R211, R8, !PT ;  /* 0x00000008d30d7209 */ /* 0x000fe40007810000 */
[----:B------:R-:W-:Y:S02]  /*6610*/  FSEL R212, R212, RZ, P1 ;  /* 0x000000ffd4d47208 */ /* 0x000fe40000800000 */
[----:B------:R-:W-:Y:S02]  /*6620*/  FMNMX.FTZ R194, R20, R13, !PT ;  /* 0x0000000d14c27209 */ /* 0x000fe40007810000 */
[----:B------:R-:W-:Y:S01]  /*6630*/  FSEL R195, R169, -INF , !P3 ;  /* 0xff800000a9c37808 */ /* 0x000fe20005800000 */
[--C-:B------:R-:W-:Y:S01]  /*6640*/  FFMA.FTZ R192, R204, UR10, -R212.reuse ;  /* 0x0000000accc07c23 */ /* 0x100fe200080108d4 */
        /* <DEDUP_REMOVED lines=8> */
[----:B------:R-:W-:Y:S01]  /*66d0*/  FMNMX.FTZ R191, R153, R194, !PT ;  /* 0x000000c299bf7209 */ /* 0x000fe20007810000 */
[--C-:B------:R-:W-:Y:S01]  /*66e0*/  FFMA.FTZ R194, R205, UR10, -R212.reuse ;  /* 0x0000000acdc27c23 */ /* 0x100fe200080108d4 */
[----:B------:R-:W-:Y:S01]  /*66f0*/  FSEL R199, R172, -INF , !P2 ;  /* 0xff800000acc77808 */ /* 0x000fe20005000000 */
        /* <DEDUP_REMOVED lines=15> */
[----:B------:R-:W-:-:S02]  /*67f0*/  FFMA.FTZ R185, R185, UR10, -R212 ;  /* 0x0000000ab9b97c23 */ /* 0x000fc400080108d4 */
[----:B------:R-:W-:Y:S01]  /*6800*/  FMNMX.FTZ R198, R158, R193, !PT ;  /* 0x000000c19ec67209 */ /* 0x000fe20007810000 */
[----:B------:R-:W-:Y:S03]  /*6810*/  MUFU.EX2 R194, R194 ;  /* 0x000000c200c27308 */ /* 0x000fe60000000800 */
[----:B------:R-:W-:-:S04]  /*6820*/  FMNMX.FTZ R193, R159, R198, !PT ;  /* 0x000000c69fc17209 */ /* 0x000fc80007810000 */
[----:B------:R-:W-:Y:S01]  /*6830*/  FMNMX.FTZ R198, R160, R193, !PT ;  /* 0x000000c1a0c67209 */ /* 0x000fe20007810000 */
[----:B------:R-:W-:Y:S03]  /*6840*/  MUFU.EX2 R191, R208 ;  /* 0x000000d000bf7308 */ /* 0x000fe60000000800 */
[----:B------:R-:W-:Y:S01]  /*6850*/  FMNMX.FTZ R197, R161, R198, !PT ;  /* 0x000000c6a1c57209 */ /* 0x000fe20007810000 */
[----:B------:R-:W-:-:S03]  /*6860*/  FFMA.FTZ R198, R209, UR10, -R212 ;  /* 0x0000000ad1c67c23 */ /* 0x000fc600080108d4 */
        /* <DEDUP_REMOVED lines=11> */
[----:B------:R-:W-:Y:S01]  /*6920*/  FSEL R197, R170, -INF , !P4 ;  /* 0xff800000aac57808 */ /* 0x000fe20006000000 */
[----:B------:R-:W-:Y:S01]  /*6930*/  FFMA.FTZ R170, R176, UR10, -R212 ;  /* 0x0000000ab0aa7c23 */ /* 0x000fe200080108d4 */
[----:B------:R-:W-:-:S04]  /*6940*/  FMNMX.FTZ R204, R195, R204, !PT ;  /* 0x000000ccc3cc7209 */ /* 0x000fc80007810000 */
[----:B------:R-:W-:Y:S01]  /*6950*/  FMNMX.FTZ R171, R197, R204, !PT ;  /* 0x000000ccc5ab7209 */ /* 0x000fe20007810000 */
[----:B------:R-:W-:Y:S03]  /*6960*/  MUFU.EX2 R174, R174 ;  /* 0x000000ae00ae7308 */ /* 0x000fe60000000800 */
[----:B------:R-:W-:Y:S01]  /*6970*/  FMNMX.FTZ R172, R190, R171, !PT ;  /* 0x000000abbeac7209 */ /* 0x000fe20007810000 */
[--C-:B------:R-:W-:Y:S01]  /*6980*/  FFMA.FTZ R171, R178, UR10, -R212.reuse ;  /* 0x0000000ab2ab7c23 */ /* 0x100fe200080108d4 */
[--C-:B------:R-:W-:Y:S01]  /*6990*/  FFMA.FTZ R178, R181, UR10, -R212.reuse ;  /* 0x0000000ab5b27c23 */ /* 0x100fe200080108d4 */
[--C-:B------:R-:W-:Y:S01]  /*69a0*/  FFMA.FTZ R181, R188, UR10, -R212.reuse ;  /* 0x0000000abcb57c23 */ /* 0x100fe200080108d4 */
[----:B------:R-:W-:Y:S01]  /*69b0*/  FMNMX.FTZ R176, R199, R172, !PT ;  /* 0x000000acc7b07209 */ /* 0x000fe20007810000 */
[--C-:B------:R-:W-:Y:S01]  /*69c0*/  FFMA.FTZ R172, R179, UR10, -R212.reuse ;  /* 0x0000000ab3ac7c23 */ /* 0x100fe200080108d4 */
[--C-:B------:R-:W-:Y:S01]  /*69d0*/  FFMA.FTZ R179, R182, UR10, -R212.reuse ;  /* 0x0000000ab6b37c23 */ /* 0x100fe200080108d4 */
[----:B------:R-:W-:Y:S01]  /*69e0*/  FFMA.FTZ R182, R186, UR10, -R212 ;  /* 0x0000000abab67c23 */ /* 0x000fe200080108d4 */
[----:B------:R-:W-:Y:S01]  /*69f0*/  FSEL R186, R14, RZ, P1 ;  /* 0x000000ff0eba7208 */ /* 0x000fe20000800000 */
[----:B-1----:R-:W1:Y:S01]  /*6a00*/  SHFL.BFLY PT, R203, R176, 0x2, 0x1f ;  /* 0x0c401f00b0cb7f89 */ /* 0x002e6200000e0000 */
[----:B------:R-:W-:Y:S03]  /*6a10*/  MUFU.EX2 R169, R169 ;  /* 0x000000a900a97308 */ /* 0x000fe60000000800 */
[----:B------:R-:W-:-:S04]  /*6a20*/  FADD.FTZ R186, -R186, R9 ;  /* 0x00000009baba7221 */ /* 0x000fc80000010100 */
[----:B------:R-:W-:Y:S01]  /*6a30*/  FMUL.FTZ R9, R186, UR10 ;  /* 0x0000000aba097c20 */ /* 0x000fe20008410000 */
[----:B------:R-:W-:Y:S01]  /*6a40*/  MUFU.EX2 R170, R170 ;  /* 0x000000aa00aa7308 */ /* 0x000fe20000000800 */
[----:B------:R-:W-:-:S07]  /*6a50*/  FFMA.FTZ R186, R183, UR10, -R212 ;  /* 0x0000000ab7ba7c23 */ /* 0x000fce00080108d4 */
[----:B------:R-:W2:Y:S01]  /*6a60*/  MUFU.EX2 R9, R9 ;  /* 0x0000000900097308 */ /* 0x000ea20000000800 */
[----:B-1----:R-:W-:-:S07]  /*6a70*/  FMNMX.FTZ R203, R176, R203, !PT ;  /* 0x000000cbb0cb7209 */ /* 0x002fce0007810000 */
[----:B------:R-:W1:Y:S01]  /*6a80*/  MUFU.EX2 R171, R171 ;  /* 0x000000ab00ab7308 */ /* 0x000e620000000800 */
[----:B------:R-:W3:Y:S07]  /*6a90*/  SHFL.BFLY PT, R176, R203, 0x1, 0x1f ;  /* 0x0c201f00cbb07f89 */ /* 0x000eee00000e0000 */
[----:B------:R-:W4:Y:S01]  /*6aa0*/  MUFU.EX2 R172, R172 ;  /* 0x000000ac00ac7308 */ /* 0x000f220000000800 */
[----:B--2---:R-:W-:Y:S01]  /*6ab0*/  FFMA.FTZ R188, R9, R5, R192 ;  /* 0x0000000509bc7223 */ /* 0x004fe200000100c0 */
        /* <DEDUP_REMOVED lines=8> */
[-C--:B------:R-:W-:Y:S01]  /*6b40*/  FMUL.FTZ R33, R33, R9.reuse ;  /* 0x0000000921217220 */ /* 0x080fe20000410000 */
[-C--:B------:R-:W-:Y:S01]  /*6b50*/  FMUL.FTZ R36, R36, R9.reuse ;  /* 0x0000000924247220 */ /* 0x080fe20000410000 */
[-C--:B------:R-:W-:Y:S01]  /*6b60*/  FMUL.FTZ R37, R37, R9.reuse ;  /* 0x0000000925257220 */ /* 0x080fe20000410000 */
[----:B------:R-:W-:Y:S01]  /*6b70*/  FADD.FTZ R204, R194, R5 ;  /* 0x00000005c2cc7221 */ /* 0x000fe20000010000 */
[-C--:B------:R-:W-:Y:S01]  /*6b80*/  FMUL.FTZ R40, R40, R9.reuse ;  /* 0x0000000928287220 */ /* 0x080fe20000410000 */
[-C--:B------:R-:W-:Y:S01]  /*6b90*/  FMUL.FTZ R41, R41, R9.reuse ;  /* 0x0000000929297220 */ /* 0x080fe20000410000 */
[----:B------:R-:W5:Y:S01]  /*6ba0*/  MUFU.EX2 R178, R178 ;  /* 0x000000b200b27308 */ /* 0x000f620000000800 */
[----:B------:R-:W-:Y:S01]  /*6bb0*/  FADD.FTZ R5, R191, R204 ;  /* 0x000000ccbf057221 */ /* 0x000fe20000010000 */
[-C--:B------:R-:W-:Y:S01]  /*6bc0*/  FMUL.FTZ R44, R44, R9.reuse ;  /* 0x000000092c2c7220 */ /* 0x080fe20000410000 */
[-C--:B------:R-:W-:Y:S01]  /*6bd0*/  FMUL.FTZ R45, R45, R9.reuse ;  /* 0x000000092d2d7220 */ /* 0x080fe20000410000 */
[----:B---3--:R-:W-:Y:S01]  /*6be0*/  FMNMX.FTZ R176, R203, R176, !PT ;  /* 0x000000b0cbb07209 */ /* 0x008fe20007810000 */
[-C--:B------:R-:W-:Y:S01]  /*6bf0*/  FMUL.FTZ R48, R48, R9.reuse ;  /* 0x0000000930307220 */ /* 0x080fe20000410000 */
[-C--:B------:R-:W-:Y:S01]  /*6c00*/  FMUL.FTZ R49, R49, R9.reuse ;  /* 0x0000000931317220 */ /* 0x080fe20000410000 */
[-C--:B------:R-:W-:Y:S01]  /*6c10*/  FMUL.FTZ R52, R52, R9.reuse ;  /* 0x0000000934347220 */ /* 0x080fe20000410000 */
[C---:B------:R-:W-:Y:S01]  /*6c20*/  FSETP.NEU.FTZ.AND P1, PT, R176.reuse, -INF , PT ;  /* 0xff800000b000780b */ /* 0x040fe20003f3d000 */
[----:B------:R-:W-:Y:S01]  /*6c30*/  FMUL.FTZ R206, R176, UR10 ;  /* 0x0000000ab0ce7c20 */ /* 0x000fe20008410000 */
[----:B------:R-:W-:Y:S01]  /*6c40*/  MUFU.EX2 R179, R179 ;  /* 0x000000b300b37308 */ /* 0x000fe20000000800 */
[-C--:B------:R-:W-:Y:S01]  /*6c50*/  FMUL.FTZ R53, R53, R9.reuse ;  /* 0x0000000935357220 */ /* 0x080fe20000410000 */
[-C--:B------:R-:W-:Y:S01]  /*6c60*/  FMUL.FTZ R56, R56, R9.reuse ;  /* 0x0000000938387220 */ /* 0x080fe20000410000 */
[-C--:B------:R-:W-:Y:S01]  /*6c70*/  FMUL.FTZ R57, R57, R9.reuse ;  /* 0x0000000939397220 */ /* 0x080fe20000410000 */
[----:B------:R-:W-:Y:S01]  /*6c80*/  FSEL R206, R206, RZ, P1 ;  /* 0x000000ffcece7208 */ /* 0x000fe20000800000 */
[-C--:B------:R-:W-:Y:S01]  /*6c90*/  FMUL.FTZ R60, R60, R9.reuse ;  /* 0x000000093c3c7220 */ /* 0x080fe20000410000 */
[-C--:B------:R-:W-:Y:S01]  /*6ca0*/  FMUL.FTZ R61, R61, R9.reuse ;  /* 0x000000093d3d7220 */ /* 0x080fe20000410000 */
[----:B------:R-:W-:Y:S01]  /*6cb0*/  FMUL.FTZ R64, R64, R9 ;  /* 0x0000000940407220 */ /* 0x000fe20000410000 */
[----:B------:R-:W3:Y:S01]  /*6cc0*/  MUFU.EX2 R180, R180 ;  /* 0x000000b400b47308 */ /* 0x000ee20000000800 */
[--C-:B------:R-:W-:Y:S01]  /*6cd0*/  FFMA.FTZ R188, R152, UR10, -R206.reuse ;  /* 0x0000000a98bc7c23 */ /* 0x100fe200080108ce */
[----:B------:R-:W-:Y:S01]  /*6ce0*/  FADD.FTZ R152, R196, R5 ;  /* 0x00000005c4987221 */ /* 0x000fe20000010000 */
[--C-:B------:R-:W-:Y:S01]  /*6cf0*/  FFMA.FTZ R189, R153, UR10, -R206.reuse ;  /* 0x0000000a99bd7c23 */ /* 0x100fe200080108ce */
[--C-:B------:R-:W-:Y:S01]  /*6d00*/  FFMA.FTZ R204, R154, UR10, -R206.reuse ;  /* 0x0000000a9acc7c23 */ /* 0x100fe200080108ce */
[----:B------:R-:W-:Y:S01]  /*6d10*/  FFMA.FTZ R207, R163, UR10, -R206 ;  /* 0x0000000aa3cf7c23 */ /* 0x000fe200080108ce */
[----:B------:R-:W-:Y:S01]  /*6d20*/  FADD.FTZ R5, R193, R152 ;  /* 0x00000098c1057221 */ /* 0x000fe20000010000 */
[--C-:B------:R-:W-:Y:S01]  /*6d30*/  FFMA.FTZ R183, R211, UR10, -R206.reuse ;  /* 0x0000000ad3b77c23 */ /* 0x100fe200080108ce */
[----:B------:R-:W-:Y:S01]  /*6d40*/  MUFU.EX2 R181, R181 ;  /* 0x000000b500b57308 */ /* 0x000fe20000000800 */
[--C-:B------:R-:W-:Y:S01]  /*6d50*/  FFMA.FTZ R203, R155, UR10, -R206.reuse ;  /* 0x0000000a9bcb7c23 */ /* 0x100fe200080108ce */
[----:B------:R-:W-:Y:S01]  /*6d60*/  FADD.FTZ R152, R198, R5 ;  /* 0x00000005c6987221 */ /* 0x000fe20000010000 */
[--C-:B------:R-:W-:Y:S01]  /*6d70*/  FFMA.FTZ R155, R166, UR10, -R206.reuse ;  /* 0x0000000aa69b7c23 */ /* 0x100fe200080108ce */
[----:B------:R-:W-:Y:S01]  /*6d80*/  FFMA.FTZ R205, R162, UR10, -R206 ;  /* 0x0000000aa2cd7c23 */ /* 0x000fe200080108ce */
[----:B------:R-:W-:Y:S01]  /*6d90*/  F2FP.F16.F32.PACK_AB R162, R170, R169 ;  /* 0x000000a9aaa2723e */ /* 0x000fe200000000ff */
[----:B------:R-:W-:Y:S01]  /*6da0*/  FADD.FTZ R5, R173, R152 ;  /* 0x00000098ad057221 */ /* 0x000fe20000010000 */
[--C-:B------:R-:W-:Y:S01]  /*6db0*/  FFMA.FTZ R20, R20, UR10, -R206.reuse ;  /* 0x0000000a14147c23 */ /* 0x100fe200080108ce */
[----:B------:R-:W-:Y:S01]  /*6dc0*/  MUFU.EX2 R182, R182 ;  /* 0x000000b600b67308 */ /* 0x000fe20000000800 */
[--C-:B------:R-:W-:Y:S01]  /*6dd0*/  FFMA.FTZ R21, R21, UR10, -R206.reuse ;  /* 0x0000000a15157c23 */ /* 0x100fe200080108ce */
[----:B------:R-:W-:Y:S01]  /*6de0*/  FADD.FTZ R152, R174, R5 ;  /* 0x00000005ae987221 */ /* 0x000fe20000010000 */
[----:B------:R-:W-:Y:S01]  /*6df0*/  FSEL R5, R176, RZ, P1 ;  /* 0x000000ffb0057208 */ /* 0x000fe20000800000 */
[--C-:B------:R-:W-:Y:S01]  /*6e00*/  FFMA.FTZ R208, R158, UR10, -R206.reuse ;  /* 0x0000000a9ed07c23 */ /* 0x100fe200080108ce */
[----:B------:R-:W-:Y:S01]  /*6e10*/  FFMA.FTZ R209, R159, UR10, -R206 ;  /* 0x0000000a9fd17c23 */ /* 0x000fe200080108ce */
[----:B------:R-:W-:Y:S01]  /*6e20*/  FADD.FTZ R153, R169, R152 ;  /* 0x00000098a9997221 */ /* 0x000fe20000010000 */
[----:B------:R-:W-:Y:S01]  /*6e30*/  FFMA.FTZ R152, R157, UR10, -R206 ;  /* 0x0000000a9d987c23 */ /* 0x000fe200080108ce */
[----:B------:R-:W-:Y:S01]  /*6e40*/  MUFU.EX2 R184, R184 ;  /* 0x000000b800b87308 */ /* 0x000fe20000000800 */
[----:B------:R-:W-:Y:S01]  /*6e50*/  FADD.FTZ R5, -R5, R8 ;  /* 0x0000000805057221 */ /* 0x000fe20000010100 */
[----:B------:R-:W-:Y:S01]  /*6e60*/  FADD.FTZ R154, R170, R153 ;  /* 0x00000099aa9a7221 */ /* 0x000fe20000010000 */
[--C-:B------:R-:W-:Y:S01]  /*6e70*/  FFMA.FTZ R8, R156, UR10, -R206.reuse ;  /* 0x0000000a9c087c23 */ /* 0x100fe200080108ce */
[--C-:B------:R-:W-:Y:S01]  /*6e80*/  FFMA.FTZ R159, R161, UR10, -R206.reuse ;  /* 0x0000000aa19f7c23 */ /* 0x100fe200080108ce */
[----:B------:R-:W-:Y:S01]  /*6e90*/  FFMA.FTZ R210, R160, UR10, -R206 ;  /* 0x0000000aa0d27c23 */ /* 0x000fe200080108ce */
[----:B-1----:R-:W-:Y:S01]  /*6ea0*/  FADD.FTZ R153, R171, R154 ;  /* 0x0000009aab997221 */ /* 0x002fe20000010000 */
[--C-:B------:R-:W-:Y:S01]  /*6eb0*/  FFMA.FTZ R157, R164, UR10, -R206.reuse ;  /* 0x0000000aa49d7c23 */ /* 0x100fe200080108ce */
[----:B------:R-:W1:Y:S01]  /*6ec0*/  MUFU.EX2 R187, R187 ;  /* 0x000000bb00bb7308 */ /* 0x000e620000000800 */
[C---:B----4-:R-:W-:Y:S01]  /*6ed0*/  F2FP.F16.F32.PACK_AB R164, R172.reuse, R171 ;  /* 0x000000abaca4723e */ /* 0x050fe200000000ff */
[----:B------:R-:W-:Y:S01]  /*6ee0*/  FADD.FTZ R154, R172, R153 ;  /* 0x00000099ac9a7221 */ /* 0x000fe20000010000 */
[----:B------:R-:W-:Y:S01]  /*6ef0*/  F2FP.F16.F32.PACK_AB R160, R174, R173 ;  /* 0x000000adaea0723e */ /* 0x000fe200000000ff */
[--C-:B------:R-:W-:Y:S01]  /*6f00*/  FFMA.FTZ R165, R165, UR10, -R206.reuse ;  /* 0x0000000aa5a57c23 */ /* 0x100fe200080108ce */
[----:B------:R-:W-:Y:S01]  /*6f10*/  FFMA.FTZ R167, R167, UR10, -R206 ;  /* 0x0000000aa7a77c23 */ /* 0x000fe200080108ce */
[----:B--2---:R-:W-:Y:S01]  /*6f20*/  FADD.FTZ R153, R175, R154 ;  /* 0x0000009aaf997221 */ /* 0x004fe20000010000 */
[--C-:B------:R-:W-:Y:S01]  /*6f30*/  FFMA.FTZ R195, R195, UR10, -R206.reuse ;  /* 0x0000000ac3c37c23 */ /* 0x100fe200080108ce */
[----:B------:R-:W-:Y:S01]  /*6f40*/  MUFU.EX2 R183, R183 ;  /* 0x000000b700b77308 */ /* 0x000fe20000000800 */
[--C-:B------:R-:W-:Y:S01]  /*6f50*/  FFMA.FTZ R197, R197, UR10, -R206.reuse ;  /* 0x0000000ac5c57c23 */ /* 0x100fe200080108ce */
[----:B-----5:R-:W-:Y:S01]  /*6f60*/  FADD.FTZ R154, R178, R153 ;  /* 0x00000099b29a7221 */ /* 0x020fe20000010000 */
[--C-:B------:R-:W-:Y:S01]  /*6f70*/  FFMA.FTZ R153, R168, UR10, -R206.reuse ;  /* 0x0000000aa8997c23 */ /* 0x100fe200080108ce */
[----:B---3--:R-:W-:Y:S01]  /*6f80*/  F2FP.F16.F32.PACK_AB R168, R180, R179 ;  /* 0x000000b3b4a8723e */ /* 0x008fe200000000ff */
[----:B------:R-:W-:Y:S01]  /*6f90*/  FFMA.FTZ R190, R190, UR10, -R206 ;  /* 0x0000000abebe7c23 */ /* 0x000fe200080108ce */
[----:B------:R-:W-:Y:S01]  /*6fa0*/  FADD.FTZ R163, R179, R154 ;  /* 0x0000009ab3a37221 */ /* 0x000fe20000010000 */
[----:B------:R-:W-:Y:S01]  /*6fb0*/  FFMA.FTZ R199, R199, UR10, -R206 ;  /* 0x0000000ac7c77c23 */ /* 0x000fe200080108ce */
[----:B------:R-:W-:Y:S01]  /*6fc0*/  MUFU.EX2 R20, R20 ;  /* 0x0000001400147308 */ /* 0x000fe20000000800 */
[----:B-1----:R-:W-:Y:S01]  /*6fd0*/  F2FP.F16.F32.PACK_AB R172, R187, R184 ;  /* 0x000000b8bbac723e */ /* 0x002fe200000000ff */
[----:B------:R-:W-:Y:S01]  /*6fe0*/  FADD.FTZ R154, R180, R163 ;  /* 0x000000a3b49a7221 */ /* 0x000fe20000010000 */
[----:B------:R-:W-:Y:S01]  /*6ff0*/  F2FP.F16.F32.PACK_AB R156, R196, R191 ;  /* 0x000000bfc49c723e */ /* 0x000fe200000000ff */
[-C--:B------:R-:W-:Y:S01]  /*7000*/  FMUL.FTZ R65, R65, R9.reuse ;  /* 0x0000000941417220 */ /* 0x080fe20000410000 */
[----:B------:R-:W-:Y:S01]  /*7010*/  FMUL.FTZ R68, R68, R9 ;  /* 0x0000000944447220 */ /* 0x000fe20000410000 */
[----:B------:R-:W-:Y:S01]  /*7020*/  FADD.FTZ R211, R181, R154 ;  /* 0x0000009ab5d37221 */ /* 0x000fe20000010000 */
[----:B------:R-:W-:Y:S01]  /*7030*/  F2FP.F16.F32.PACK_AB R154, R194, R15 ;  /* 0x0000000fc29a723e */ /* 0x000fe200000000ff */
[----:B------:R-:W-:Y:S01]  /*7040*/  MUFU.EX2 R21, R21 ;  /* 0x0000001500157308 */ /* 0x000fe20000000800 */
[-C--:B------:R-:W-:Y:S01]  /*7050*/  FMUL.FTZ R69, R69, R9.reuse ;  /* 0x0000000945457220 */ /* 0x080fe20000410000 */
[----:B------:R-:W-:Y:S01]  /*7060*/  FADD.FTZ R211, R182, R211 ;  /* 0x000000d3b6d37221 */ /* 0x000fe20000010000 */
[-C--:B------:R-:W-:Y:S01]  /*7070*/  FMUL.FTZ R72, R72, R9.reuse ;  /* 0x0000000948487220 */ /* 0x080fe20000410000 */
[-C--:B------:R-:W-:Y:S01]  /*7080*/  FMUL.FTZ R73, R73, R9.reuse ;  /* 0x0000000949497220 */ /* 0x080fe20000410000 */
[-C--:B------:R-:W-:Y:S01]  /*7090*/  FMUL.FTZ R76, R76, R9.reuse ;  /* 0x000000094c4c7220 */ /* 0x080fe20000410000 */
[----:B------:R-:W-:Y:S01]  /*70a0*/  FADD.FTZ R166, R184, R211 ;  /* 0x000000d3b8a67221 */ /* 0x000fe20000010000 */
[-C--:B------:R-:W-:Y:S01]  /*70b0*/  FMUL.FTZ R77, R77, R9.reuse ;  /* 0x000000094d4d7220 */ /* 0x080fe20000410000 */
[----:B------:R-:W1:Y:S01]  /*70c0*/  MUFU.EX2 R185, R185 ;  /* 0x000000b900b97308 */ /* 0x000e620000000800 */
[----:B------:R-:W-:Y:S01]  /*70d0*/  FMUL.FTZ R80, R80, R9 ;  /* 0x0000000950507220 */ /* 0x000fe20000410000 */
[----:B------:R-:W-:Y:S01]  /*70e0*/  FADD.FTZ R170, R187, R166 ;  /* 0x000000a6bbaa7221 */ /* 0x000fe20000010000 */
[----:B------:R-:W-:Y:S01]  /*70f0*/  F2FP.F16.F32.PACK_AB R166, R178, R175 ;  /* 0x000000afb2a6723e */ /* 0x000fe200000000ff */
[----:B------:R-:W-:Y:S01]  /*7100*/  FMUL.FTZ R178, R5, UR10 ;  /* 0x0000000a05b27c20 */ /* 0x000fe20008410000 */
        /* <DEDUP_REMOVED lines=43> */
[----:B------:R-:W4:Y:S01]  /*73c0*/  MUFU.EX2 R8, R8 ;  /* 0x0000000800087308 */ /* 0x000f220000000800 */
[----:B-1----:R-:W-:Y:S01]  /*73d0*/  FADD.FTZ R15, R189, R182 ;  /* 0x000000b6bd0f7221 */ /* 0x002fe20000010000 */
[-C--:B------:R-:W-:Y:S01]  /*73e0*/  FMUL.FTZ R145, R145, R9.reuse ;  /* 0x0000000991917220 */ /* 0x080fe20000410000 */
[-C--:B------:R-:W-:Y:S01]  /*73f0*/  FMUL.FTZ R148, R148, R9.reuse ;  /* 0x0000000994947220 */ /* 0x080fe20000410000 */
[----:B------:R-:W-:Y:S01]  /*7400*/  FMUL.FTZ R149, R149, R9 ;  /* 0x0000000995957220 */ /* 0x000fe20000410000 */
[----:B---3--:R-:W-:Y:S01]  /*7410*/  FADD.FTZ R182, R204, R15 ;  /* 0x0000000fccb67221 */ /* 0x008fe20000010000 */
[----:B------:R-:W-:Y:S01]  /*7420*/  F2FP.F16.F32.PACK_AB R158, R198, R193 ;  /* 0x000000c1c69e723e */ /* 0x000fe200000000ff */
[-C--:B------:R-:W-:Y:S01]  /*7430*/  FMUL.FTZ R26, R26, R178.reuse ;  /* 0x000000b21a1a7220 */ /* 0x080fe20000410000 */
[----:B------:R1:W3:Y:S01]  /*7440*/  MUFU.EX2 R161, R152 ;  /* 0x0000009800a17308 */ /* 0x0002e20000000800 */
        /* <DEDUP_REMOVED lines=9> */
[----:B----4-:R-:W-:Y:S01]  /*74e0*/  FADD.FTZ R184, R8, R15 ;  /* 0x0000000f08b87221 */ /* 0x010fe20000010000 */
        /* <DEDUP_REMOVED lines=29> */
[----:B------:R1:W4:Y:S01]  /*76c0*/  MUFU.EX2 R13, R159 ;  /* 0x0000009f000d7308 */ /* 0x0003220000000800 */
        /* <DEDUP_REMOVED lines=9> */
[----:B-1----:R-:W-:Y:S01]  /*7760*/  F2FP.F16.F32.PACK_AB R159, R8, R203 ;  /* 0x000000cb089f723e */ /* 0x002fe200000000ff */
[-C--:B------:R-:W-:Y:S01]  /*7770*/  FMUL.FTZ R94, R94, R178.reuse ;  /* 0x000000b25e5e7220 */ /* 0x080fe20000410000 */
[----:B------:R-:W-:Y:S01]  /*7780*/  F2FP.F16.F32.PACK_AB R163, R192, R163 ;  /* 0x000000a3c0a3723e */ /* 0x000fe200000000ff */
[-C--:B------:R-:W-:Y:S01]  /*7790*/  FMUL.FTZ R95, R95, R178.reuse ;  /* 0x000000b25f5f7220 */ /* 0x080fe20000410000 */
[-C--:B------:R-:W-:Y:S01]  /*77a0*/  FMUL.FTZ R98, R98, R178.reuse ;  /* 0x000000b262627220 */ /* 0x080fe20000410000 */
[-C--:B------:R-:W-:Y:S01]  /*77b0*/  FMUL.FTZ R99, R99, R178.reuse ;  /* 0x000000b263637220 */ /* 0x080fe20000410000 */
[----:B------:R-:W1:Y:S01]  /*77c0*/  MUFU.EX2 R207, R207 ;  /* 0x000000cf00cf7308 */ /* 0x000e620000000800 */
[----:B----4-:R-:W-:Y:S01]  /*77d0*/  FADD.FTZ R15, R13, R186 ;  /* 0x000000ba0d0f7221 */ /* 0x010fe20000010000 */
[-C--:B------:R-:W-:Y:S01]  /*77e0*/  FMUL.FTZ R102, R102, R178.reuse ;  /* 0x000000b266667220 */ /* 0x080fe20000410000 */
[-C--:B------:R-:W-:Y:S01]  /*77f0*/  FMUL.FTZ R103, R103, R178.reuse ;  /* 0x000000b267677220 */ /* 0x080fe20000410000 */
[-C--:B------:R-:W-:Y:S01]  /*7800*/  FMUL.FTZ R106, R106, R178.reuse ;  /* 0x000000b26a6a7220 */ /* 0x080fe20000410000 */
[-C--:B------:R-:W-:Y:S01]  /*7810*/  FMUL.FTZ R107, R107, R178.reuse ;  /* 0x000000b26b6b7220 */ /* 0x080fe20000410000 */
[-C--:B------:R-:W-:Y:S01]  /*7820*/  FMUL.FTZ R110, R110, R178.reuse ;  /* 0x000000b26e6e7220 */ /* 0x080fe20000410000 */
[-C--:B------:R-:W-:Y:S01]  /*7830*/  FMUL.FTZ R111, R111, R178.reuse ;  /* 0x000000b26f6f7220 */ /* 0x080fe20000410000 */
[----:B------:R2:W4:Y:S01]  /*7840*/  MUFU.EX2 R4, R157 ;  /* 0x0000009d00047308 */ /* 0x0005220000000800 */
[----:B---3--:R-:W-:Y:S01]  /*7850*/  FADD.FTZ R186, R180, R15 ;  /* 0x0000000fb4ba7221 */ /* 0x008fe20000010000 */
[-C--:B------:R-:W-:Y:S01]  /*7860*/  FMUL.FTZ R114, R114, R178.reuse ;  /* 0x000000b272727220 */ /* 0x080fe20000410000 */
[-C--:B------:R-:W-:Y:S01]  /*7870*/  FMUL.FTZ R115, R115, R178.reuse ;  /* 0x000000b273737220 */ /* 0x080fe20000410000 */
[-C--:B------:R-:W-:Y:S01]  /*7880*/  FMUL.FTZ R118, R118, R178.reuse ;  /* 0x000000b276767220 */ /* 0x080fe20000410000 */
[-C--:B------:R-:W-:Y:S01]  /*7890*/  FMUL.FTZ R119, R119, R178.reuse ;  /* 0x000000b277777220 */ /* 0x080fe20000410000 */
[-C--:B------:R-:W-:Y:S01]  /*78a0*/  FMUL.FTZ R122, R122, R178.reuse ;  /* 0x000000b27a7a7220 */ /* 0x080fe20000410000 */
[-C--:B------:R-:W-:Y:S01]  /*78b0*/  FMUL.FTZ R123, R123, R178.reuse ;  /* 0x000000b27b7b7220 */ /* 0x080fe20000410000 */
[----:B------:R3:W5:Y:S01]  /*78c0*/  MUFU.EX2 R169, R165 ;  /* 0x000000a500a97308 */ /* 0x0007620000000800 */
[----:B-1----:R-:W-:Y:S01]  /*78d0*/  FADD.FTZ R15, R207, R186 ;  /* 0x000000bacf0f7221 */ /* 0x002fe20000010000 */
[----:B--2---:R-:W-:Y:S01]  /*78e0*/  F2FP.F16.F32.PACK_AB R157, R204, R189 ;  /* 0x000000bdcc9d723e */ /* 0x004fe200000000ff */
[-C--:B------:R-:W-:Y:S01]  /*78f0*/  FMUL.FTZ R126, R126, R178.reuse ;  /* 0x000000b27e7e7220 */ /* 0x080fe20000410000 */
[-C--:B------:R-:W-:Y:S01]  /*7900*/  FMUL.FTZ R127, R127, R178.reuse ;  /* 0x000000b27f7f7220 */ /* 0x080fe20000410000 */
[-C--:B------:R-:W-:Y:S01]  /*7910*/  FMUL.FTZ R130, R130, R178.reuse ;  /* 0x000000b282827220 */ /* 0x080fe20000410000 */
[-C--:B------:R-:W-:Y:S01]  /*7920*/  FMUL.FTZ R131, R131, R178.reuse ;  /* 0x000000b283837220 */ /* 0x080fe20000410000 */
[-C--:B------:R-:W-:Y:S01]  /*7930*/  FMUL.FTZ R134, R134, R178.reuse ;  /* 0x000000b286867220 */ /* 0x080fe20000410000 */
[----:B------:R1:W2:Y:S01]  /*7940*/  MUFU.EX2 R182, R155 ;  /* 0x0000009b00b67308 */ /* 0x0002a20000000800 */
[----:B----4-:R-:W-:Y:S01]  /*7950*/  FADD.FTZ R194, R4, R15 ;  /* 0x0000000f04c27221 */ /* 0x010fe20000010000 */
[----:B---3--:R-:W-:Y:S01]  /*7960*/  F2FP.F16.F32.PACK_AB R165, R180, R13 ;  /* 0x0000000db4a5723e */ /* 0x008fe200000000ff */
[-C--:B------:R-:W-:Y:S01]  /*7970*/  FMUL.FTZ R135, R135, R178.reuse ;  /* 0x000000b287877220 */ /* 0x080fe20000410000 */
[-C--:B------:R-:W-:Y:S01]  /*7980*/  FMUL.FTZ R138, R138, R178.reuse ;  /* 0x000000b28a8a7220 */ /* 0x080fe20000410000 */
[-C--:B------:R-:W-:Y:S01]  /*7990*/  FMUL.FTZ R139, R139, R178.reuse ;  /* 0x000000b28b8b7220 */ /* 0x080fe20000410000 */
[-C--:B------:R-:W-:Y:S01]  /*79a0*/  FMUL.FTZ R142, R142, R178.reuse ;  /* 0x000000b28e8e7220 */ /* 0x080fe20000410000 */
[-C--:B------:R-:W-:Y:S01]  /*79b0*/  FMUL.FTZ R143, R143, R178.reuse ;  /* 0x000000b28f8f7220 */ /* 0x080fe20000410000 */
[----:B------:R3:W4:Y:S01]  /*79c0*/  MUFU.EX2 R171, R167 ;  /* 0x000000a700ab7308 */ /* 0x0007220000000800 */
[----:B-----5:R-:W-:Y:S01]  /*79d0*/  FADD.FTZ R15, R169, R194 ;  /* 0x000000c2a90f7221 */ /* 0x020fe20000010000 */
[----:B-1----:R-:W-:Y:S01]  /*79e0*/  F2FP.F16.F32.PACK_AB R155, R188, R21 ;  /* 0x00000015bc9b723e */ /* 0x002fe200000000ff */
[-C--:B------:R-:W-:Y:S01]  /*79f0*/  FMUL.FTZ R146, R146, R178.reuse ;  /* 0x000000b292927220 */ /* 0x080fe20000410000 */
[-C--:B------:R-:W-:Y:S01]  /*7a00*/  FMUL.FTZ R147, R147, R178.reuse ;  /* 0x000000b293937220 */ /* 0x080fe20000410000 */
[-C--:B------:R-:W-:Y:S01]  /*7a10*/  FMUL.FTZ R150, R150, R178.reuse ;  /* 0x000000b296967220 */ /* 0x080fe20000410000 */
[----:B------:R-:W-:-:S02]  /*7a20*/  FMUL.FTZ R151, R151, R178 ;  /* 0x000000b297977220 */ /* 0x000fc40000410000 */
[----:B------:R1:W5:Y:S01]  /*7a30*/  MUFU.EX2 R184, R153 ;  /* 0x0000009900b87308 */ /* 0x0003620000000800 */
[----:B--2---:R-:W-:Y:S01]  /*7a40*/  FADD.FTZ R194, R182, R15 ;  /* 0x0000000fb6c27221 */ /* 0x004fe20000010000 */
[----:B---3--:R-:W-:Y:S02]  /*7a50*/  F2FP.F16.F32.PACK_AB R167, R4, R207 ;  /* 0x000000cf04a7723e */ /* 0x008fe400000000ff */
[----:B------:R-:W-:-:S04]  /*7a60*/  F2FP.F16.F32.PACK_AB R169, R182, R169 ;  /* 0x000000a9b6a9723e */ /* 0x000fc800000000ff */
[----:B------:R-:W2:Y:S01]  /*7a70*/  MUFU.EX2 R173, R195 ;  /* 0x000000c300ad7308 */ /* 0x000ea20000000800 */
[----:B----4-:R-:W-:Y:S01]  /*7a80*/  FADD.FTZ R15, R171, R194 ;  /* 0x000000c2ab0f7221 */ /* 0x010fe20000010000 */
[----:B-1----:R-:W-:-:S06]  /*7a90*/  F2FP.F16.F32.PACK_AB R153, R20, R183 ;  /* 0x000000b71499723e */ /* 0x002fcc00000000ff */
[----:B------:R-:W1:Y:S01]  /*7aa0*/  MUFU.EX2 R186, R197 ;  /* 0x000000c500ba7308 */ /* 0x000e620000000800 */
[C---:B-----5:R-:W-:Y:S01]  /*7ab0*/  FADD.FTZ R196, R184.reuse, R15 ;  /* 0x0000000fb8c47221 */ /* 0x060fe20000010000 */
[----:B------:R-:W-:-:S06]  /*7ac0*/  F2FP.F16.F32.PACK_AB R171, R184, R171 ;  /* 0x000000abb8ab723e */ /* 0x000fcc00000000ff */
[----:B------:R-:W3:Y:S01]  /*7ad0*/  MUFU.EX2 R175, R190 ;  /* 0x000000be00af7308 */ /* 0x000ee20000000800 */
[----:B--2---:R-:W-:-:S07]  /*7ae0*/  FADD.FTZ R9, R173, R196 ;  /* 0x000000c4ad097221 */ /* 0x004fce0000010000 */
[----:B------:R-:W2:Y:S01]  /*7af0*/  MUFU.EX2 R194, R199 ;  /* 0x000000c700c27308 */ /* 0x000ea20000000800 */
[C---:B-1----:R-:W-:Y:S01]  /*7b00*/  FADD.FTZ R8, R186.reuse, R9 ;  /* 0x00000009ba087221 */ /* 0x042fe20000010000 */
[----:B------:R-:W-:-:S03]  /*7b10*/  F2FP.F16.F32.PACK_AB R173, R186, R173 ;  /* 0x000000adbaad723e */ /* 0x000fc600000000ff */
[----:B---3--:R-:W-:-:S04]  /*7b20*/  FADD.FTZ R9, R175, R8 ;  /* 0x00000008af097221 */ /* 0x008fc80000010000 */
[C---:B--2---:R-:W-:Y:S01]  /*7b30*/  FADD.FTZ R4, R194.reuse, R9 ;  /* 0x00000009c2047221 */ /* 0x044fe20000010000 */
[----:B------:R-:W-:Y:S01]  /*7b40*/  F2FP.F16.F32.PACK_AB R175, R194, R175 ;  /* 0x000000afc2af723e */ /* 0x000fe200000000ff */
[----:B------:R-:W-:Y:S06]  /*7b50*/  @!P0 BRA `(.L_x_8559) ;  /* 0x0000000000048947 */ /* 0x000fec0003800000 */
[----:B------:R-:W-:Y:S01]  /*7b60*/  BPT.TRAP 0x1 ;  /* 0x000000040000795c */ /* 0x000fe20000300000 */
.L_x_8559:
[----:B------:R1:W2:Y:S01]  /*7b70*/  SYNCS.PHASECHK.TRANS64.TRYWAIT P1, [UR28+0x22850], R10 ;  /* 0x0228500aff0075a7 */ /* 0x0002a2000802015c */
[----:B------:R-:W-:Y:S05]  /*7b80*/  @!P0 BRA `(.L_x_8560) ;  /* 0x0000000000048947 */ /* 0x000fea0003800000 */
[----:B------:R-:W-:Y:S01]  /*7b90*/  BPT.TRAP 0x1 ;  /* 0x000000040000795c */ /* 0x000fe20000300000 */
.L_x_8560:
[----:B--2---:R-:W-:Y:S05]  /*7ba0*/  @P1 BRA `(.L_x_8561) ;  /* 0x0000000000081947 */ /* 0x004fea0003800000 */
[----:B------:R-:W2:Y:S02]  /*7bb0*/  SYNCS.PHASECHK.TRANS64.TRYWAIT P1, [UR28+0x22850], R10 ;  /* 0x0228500aff0075a7 */ /* 0x000ea4000802015c */
[----:B--2---:R-:W-:Y:S05]  /*7bc0*/  @!P1 BRA `(.L_x_8562) ;  /* 0x000000b000f09947 */ /* 0x004fea0003800000 */
.L_x_8561:
[----:B------:R-:W-:Y:S01]  /*7bd0*/  VIADD R8, R23, 0x8 ;  /* 0x0000000817087836 */ /* 0x000fe20000000000 */
[----:B------:R-:W-:Y:S01]  /*7be0*/  UIMAD UR11, UR39, 0xc00, UR21 ;  /* 0x00000c00270b78a4 */ /* 0x000fe2000f8e0215 */
[----:B------:R-:W3:Y:S01]  /*7bf0*/  S2R R9, SR_TID.X ;  /* 0x0000000000097919 */ /* 0x000ee20000002100 */
[----:B------:R-:W-:Y:S02]  /*7c00*/  UMOV UR7, 0x40000040 ;  /* 0x4000004000077882 */ /* 0x000fe40000000000 */
[----:B------:R4:W-:Y:S06]  /*7c10*/  BAR.SYNC.DEFER_BLOCKING R8, 0x100 ;  /* 0x000400080000751d */ /* 0x0009ec0000010000 */
[----:B------:R-:W-:Y:S01]  /*7c20*/  UMOV UR6, UR11 ;  /* 0x0000000b00067c82 */ /* 0x000fe20008000000 */
[----:B----4-:R-:W-:Y:S01]  /*7c30*/  IMAD.MOV.U32 R8, RZ, RZ, R176 ;  /* 0x000000ffff087224 */ /* 0x010fe200078e00b0 */
[----:B------:R-:W-:Y:S01]  /*7c40*/  WARPGROUP.ARRIVE ;  /* 0x00000000000079c5 */ /* 0x000fe20000000000 */
[----:B---3--:R-:W-:Y:S01]  /*7c50*/  LOP3.LUT P1, RZ, R9, 0x7f, RZ, 0xc0, !PT ;  /* 0x0000007f09ff7812 */ /* 0x008fe2000782c0ff */
[----:B------:R-:W-:-:S04]  /*7c60*/  IMAD.MOV.U32 R9, RZ, RZ, R14 ;  /* 0x000000ffff097224 */ /* 0x000fc800078e000e */
[----:B------:R-:W-:Y:S01]  /*7c70*/  HGMMA.64x256x16.F32 R24, R152, gdesc[UR4].tnspB, R24, gsb0 ;  /* 0x43e0000498187df0 */ /* 0x000fe20008000818 */
[----:B------:R-:W-:Y:S01]  /*7c80*/  UIADD3 UR6, UR11, 0x80, URZ ;  /* 0x000000800b067890 */ /* 0x000fe2000fffe03f */
[----:B------:R-:W-:-:S06]  /*7c90*/  UMOV UR7, 0x40000040 ;  /* 0x4000004000077882 */ /* 0x000fcc0000000000 */
[----:B--2---:R-:W-:-:S05]  /*7ca0*/  @!P1 VIADD R177, R177, 0x22860 ;  /* 0x00022860b1b19836 */ /* 0x004fca0000000000 */
[----:B------:R-:W-:Y:S01]  /*7cb0*/  @!P1 PRMT R177, RZ, 0x654, R177 ;  /* 0x00000654ffb19816 */ /* 0x000fe200000000b1 */
[----:B------:R-:W-:Y:S02]  /*7cc0*/  WARPGROUP.DEPBAR.LE gsb0, 0x0 ;  /* 0x00008000000079c5 */ /* 0x000fe40000010000 */
[----:B------:R-:W-:-:S12]  /*7cd0*/  WARPGROUP.ARRIVE ;  /* 0x00000000000079c5 */ /* 0x000fd80000000000 */
        /* <DEDUP_REMOVED lines=27> */
[C---:B------:R-:W-:Y:S01]  /*7e90*/  ISETP.GT.AND P1, PT, R7.reuse, UR26, PT ;  /* 0x0000001a07007c0c */ /* 0x040fe2000bf24270 */
[----:B------:R-:W-:-:S12]  /*7ea0*/  VIADD R7, R7, 0xffffffff ;  /* 0xffffffff07077836 */ /* 0x000fd80000000000 */
[----:B--2---:R-:W-:Y:S05]  /*7eb0*/  @P1 BRA `(.L_x_8563) ;  /* 0xffffffc800c41947 */ /* 0x004fea000383ffff */
[----:B------:R-:W-:Y:S02]  /*7ec0*/  IMAD.MOV.U32 R8, RZ, RZ, R176 ;  /* 0x000000ffff087224 */ /* 0x000fe400078e00b0 */
[----:B------:R-:W-:-:S07]  /*7ed0*/  IMAD.MOV.U32 R9, RZ, RZ, R14 ;  /* 0x000000ffff097224 */ /* 0x000fce00078e000e */
.L_x_8546:
[----:B-1----:R-:W1:Y:S01]  /*7ee0*/  LDC R10, c[0x0][0x9e4] ;  /* 0x00027900ff0a7b82 */ /* 0x002e620000000800 */
[----:B------:R-:W-:Y:S01]  /*7ef0*/  ULDC UR6, c[0x0][0x9dc] ;  /* 0x0002770000067ab9 */ /* 0x000fe20000000800 */
[----:B------:R-:W-:Y:S01]  /*7f00*/  LOP3.LUT R2, R2, 0xffefffff, RZ, 0xc0, !PT ;  /* 0xffefffff02027812 */ /* 0x000fe200078ec0ff */
[----:B------:R-:W-:-:S05]  /*7f10*/  VIADD R12, R22, -UR6 ;  /* 0x80000006160c7c36 */ /* 0x000fca0008000000 */
[----:B------:R-:W-:Y:S02]  /*7f20*/  R2UR UR6, R12 ;  /* 0x000000000c0672ca */ /* 0x000fe400000e0000 */
[----:B-1----:R-:W-:-:S13]  /*7f30*/  ISETP.GE.AND P1, PT, R10, 0x1, PT ;  /* 0x000000010a00780c */ /* 0x002fda0003f26270 */
[----:B------:R-:W-:Y:S01]  /*7f40*/  @P1 LOP3.LUT R2, R2, 0x100000, RZ, 0xfc, !PT ;  /* 0x0010000002021812 */ /* 0x000fe200078efcff */
        /* <DEDUP_REMOVED lines=10> */
.L_x_8565:
[----:B------:R-:W-:-:S13]  /*7ff0*/  ISETP.NE.AND P1, PT, R10, 0x1, PT ;  /* 0x000000010a00780c */ /* 0x000fda0003f25270 */
[----:B------:R-:W1:Y:S02]  /*8000*/  @P1 LDC.64 R12, c[0x0][0x9e8] ;  /* 0x00027a00ff0c1b82 */ /* 0x000e640000000a00 */
[----:B-1----:R-:W-:-:S05]  /*8010*/  @P1 IMAD.HI.U32 R12, R22, R12, RZ ;  /* 0x0000000c160c1227 */ /* 0x002fca00078e00ff */
[----:B------:R-:W-:-:S07]  /*8020*/  @P1 SHF.R.U32.HI R22, RZ, R13, R12 ;  /* 0x0000000dff161219 */ /* 0x000fce000001160c */
.L_x_8566:
[----:B------:R-:W-:-:S05]  /*8030*/  IMAD R22, R22, R10, RZ ;  /* 0x0000000a16167224 */ /* 0x000fca00078e02ff */
[----:B------:R-:W-:-:S13]  /*8040*/  R2UR UR7, R22 ;  /* 0x00000000160772ca */ /* 0x000fda00000e0000 */
[----:B------:R-:W-:-:S04]  /*8050*/  UISETP.LT.AND UP0, UPT, UR6, UR7, UPT ;  /* 0x000000070600728c */ /* 0x000fc8000bf01270 */
[----:B------:R-:W-:-:S12]  /*8060*/  USEL UR6, UR6, UR7, !UP0 ;  /* 0x0000000706067287 */ /* 0x000fd8000c000000 */
.L_x_8564:
[----:B------:R-:W-:-:S04]  /*8070*/  UIADD3 UR6, UR6, 0x5f, URZ ;  /* 0x0000005f06067890 */ /* 0x000fc8000fffe03f */
[----:B------:R-:W-:-:S04]  /*8080*/  UIMAD.WIDE UR6, UR6, 0x2aaaaaab, URZ ;  /* 0x2aaaaaab060678a5 */ /* 0x000fc8000f8e023f */
[----:B------:R-:W-:-:S04]  /*8090*/  USHF.R.U32.HI UR6, URZ, 0x1f, UR7 ;  /* 0x0000001f3f067899 */ /* 0x000fc80008011607 */
[----:B------:R-:W-:-:S04]  /*80a0*/  ULEA.HI.SX32 UR6, UR7, UR6, 0x1c ;  /* 0x0000000607067291 */ /* 0x000fc8000f8fe23f */
[----:B------:R-:W-:-:S04]  /*80b0*/  UISETP.LT.AND UP0, UPT, UR40, UR6, UPT ;  /* 0x000000062800728c */ /* 0x000fc8000bf01270 */
[----:B------:R-:W-:-:S06]  /*80c0*/  USEL UR23, UR40, UR6, !UP0 ;  /* 0x0000000628177287 */ /* 0x000fcc000c000000 */
[----:B------:R-:W-:-:S13]  /*80d0*/  ISETP.GE.AND P1, PT, R7, UR23, PT ;  /* 0x0000001707007c0c */ /* 0x000fda000bf26270 */
[----:B------:R-:W-:Y:S05]  /*80e0*/  @!P1 BRA `(.L_x_8567) ;  /* 0x0000002000c89947 */ /* 0x000fea0003800000 */
[----:B------:R-:W-:Y:S01]  /*80f0*/  IMAD.MOV.U32 R13, RZ, RZ, R8 ;  /* 0x000000ffff0d7224 */ /* 0x000fe200078e0008 */
[----:B------:R-:W-:Y:S01]  /*8100*/  ULDC UR24, c[0x0][0x988] ;  /* 0x0002620000187ab9 */ /* 0x000fe20000000800 */
[----:B------:R-:W-:Y:S01]  /*8110*/  IMAD.MOV.U32 R204, RZ, RZ, R9 ;  /* 0x000000ffffcc7224 */ /* 0x000fe200078e0009 */
[----:B------:R-:W-:Y:S01]  /*8120*/  ULDC UR25, c[0x0][0x9d8] ;  /* 0x0002760000197ab9 */ /* 0x000fe20000000800 */
[----:B------:R-:W-:-:S07]  /*8130*/  IMAD.MOV.U32 R12, RZ, RZ, R7 ;  /* 0x000000ffff0c7224 */ /* 0x000fce00078e0007 */
.L_x_8576:
[----:B------:R-:W-:Y:S01]  /*8140*/  UIADD3 UR39, UR39, 0x1, URZ ;  /* 0x0000000127277890 */ /* 0x000fe2000fffe03f */
[C---:B------:R-:W-:Y:S01]  /*8150*/  ISETP.GT.AND P1, PT, R12.reuse, UR23, PT ;  /* 0x000000170c007c0c */ /* 0x040fe2000bf24270 */
[----:B------:R-:W-:Y:S02]  /*8160*/  VIADD R12, R12, 0xffffffff ;  /* 0xffffffff0c0c7836 */ /* 0x000fe40000000000 */
[----:B------:R-:W-:-:S04]  /*8170*/  UISETP.NE.AND UP0, UPT, UR39, 0x2, UPT ;  /* 0x000000022700788c */ /* 0x000fc8000bf05270 */
[----:B------:R-:W-:Y:S02]  /*8180*/  USEL UR6, URZ, 0x1, UP0 ;  /* 0x000000013f067887 */ /* 0x000fe40008000000 */
[----:B------:R-:W-:Y:S02]  /*8190*/  USEL UR39, UR39, URZ, UP0 ;  /* 0x0000003f27277287 */ /* 0x000fe40008000000 */
[----:B------:R-:W-:Y:S01]  /*81a0*/  ULOP3.LUT UR38, UR38, UR6, URZ, 0x3c, !UPT ;  /* 0x0000000626267292 */ /* 0x000fe2000f8e3c3f */
[----:B--2---:R-:W-:Y:S11]  /*81b0*/  @!P0 BRA `(.L_x_8568) ;  /* 0x0000000000048947 */ /* 0x004ff60003800000 */
[----:B------:R-:W-:Y:S01]  /*81c0*/  BPT.TRAP 0x1 ;  /* 0x000000040000795c */ /* 0x000fe20000300000 */
.L_x_8568:
[----:B------:R-:W-:Y:S01]  /*81d0*/  ULEA UR26, UR39, UR46, 0x3 ;  /* 0x0000002e271a7291 */ /* 0x000fe2000f8e183f */
[----:B------:R-:W-:-:S05]  /*81e0*/  IMAD.U32 R7, RZ, RZ, UR38 ;  /* 0x00000026ff077e24 */ /* 0x000fca000f8e00ff */
[----:B------:R-:W-:-:S04]  /*81f0*/  SHF.L.U32 R7, R7, 0x1f, RZ ;  /* 0x0000001f07077819 */ /* 0x000fc800000006ff */
[----:B------:R1:W2:Y:S01]  /*8200*/  SYNCS.PHASECHK.TRANS64.TRYWAIT P2, [UR26+0x22830], R7 ;  /* 0x02283007ff0075a7 */ /* 0x0002a2000804015a */
[----:B------:R-:W-:Y:S05]  /*8210*/  @!P0 BRA `(.L_x_8569) ;  /* 0x0000000000048947 */ /* 0x000fea0003800000 */
[----:B------:R-:W-:Y:S01]  /*8220*/  BPT.TRAP 0x1 ;  /* 0x000000040000795c */ /* 0x000fe20000300000 */
.L_x_8569:
[----:B--2---:R-:W-:Y:S05]  /*8230*/  @P2 BRA `(.L_x_8570) ;  /* 0x0000000000082947 */ /* 0x004fea0003800000 */
[----:B------:R-:W2:Y:S02]  /*8240*/  SYNCS.PHASECHK.TRANS64.TRYWAIT P2, [UR26+0x22830], R7 ;  /* 0x02283007ff0075a7 */ /* 0x000ea4000804015a */
[----:B--2---:R-:W-:Y:S05]  /*8250*/  @!P2 BRA `(.L_x_8571) ;  /* 0x000000ac0060a947 */ /* 0x004fea0003800000 */
.L_x_8570:
[----:B------:R-:W-:Y:S01]  /*8260*/  UIMAD UR18, UR39, 0x300, UR20 ;  /* 0x00000300271278a4 */ /* 0x000fe2000f8e0214 */
[----:B------:R-:W-:Y:S01]  /*8270*/  WARPGROUP.ARRIVE ;  /* 0x00000000000079c5 */ /* 0x000fe20000000000 */
[----:B------:R-:W-:Y:S01]  /*8280*/  UMOV UR19, 0x40000040 ;  /* 0x4000004000137882 */ /* 0x000fe20000000000 */
[----:B------:R-:W-:Y:S01]  /*8290*/  UMOV UR7, 0x40000040 ;  /* 0x4000004000077882 */ /* 0x000fe20000000000 */
[----:B------:R-:W-:-:S03]  /*82a0*/  UIADD3 UR6, UR18, 0x2, URZ ;  /* 0x0000000212067890 */ /* 0x000fc6000fffe03f */
[----:B------:R-:W3:Y:S01]  /*82b0*/  S2R R217, SR_TID.X ;  /* 0x0000000000d97919 */ /* 0x000ee20000002100 */
[----:B------:R-:W-:Y:S01]  /*82c0*/  UIADD3 UR10, UR18, 0x4, URZ ;  /* 0x00000004120a7890 */ /* 0x000fe2000fffe03f */
[----:B------:R-:W-:Y:S01]  /*82d0*/  UMOV UR11, 0x40000040 ;  /* 0x40000040000b7882 */ /* 0x000fe20000000000 */
[----:B------:R-:W-:Y:S01]  /*82e0*/  HGMMA.64x96x16.F32 R152, gdesc[UR16], RZ, !UPT, gsb0 ;  /* 0x01600000109879f0 */ /* 0x000fe2000c0008ff */
[----:B------:R-:W-:Y:S01]  /*82f0*/  UIADD3 UR14, UR18, 0x6, URZ ;  /* 0x00000006120e7890 */ /* 0x000fe2000fffe03f */
[----:B------:R-:W-:Y:S01]  /*8300*/  UMOV UR15, 0x40000040 ;  /* 0x40000040000f7882 */ /* 0x000fe20000000000 */
[----:B---3--:R-:W-:Y:S01]  /*8310*/  LOP3.LUT P2, RZ, R217, 0x7f, RZ, 0xc0, !PT ;  /* 0x0000007fd9ff7812 */ /* 0x008fe2000784c0ff */
[----:B------:R-:W-:Y:S02]  /*8320*/  WARPGROUP.DEPBAR.LE gsb0, 0x0 ;  /* 0x00008000000079c5 */ /* 0x000fe40000010000 */
        /* <DEDUP_REMOVED lines=62> */
[----:B------:R-:W-:-:S02]  /*8710*/  FMUL.FTZ R176, R199, UR25 ;  /* 0x00000019c7b07c20 */ /* 0x000fc40008410000 */
        /* <DEDUP_REMOVED lines=31> */
[----:B------:R-:W-:-:S05]  /*8910*/  FMUL.FTZ R175, R198, UR25 ;  /* 0x00000019c6af7c20 */ /* 0x000fca0008410000 */
[----:B------:R-:W2:Y:S01]  /*8920*/  MUFU.TANH R213, R213 ;  /* 0x000000d500d57308 */ /* 0x000ea20000002400 */
[----:B---3--:R-:W-:-:S07]  /*8930*/  FMNMX.FTZ R166, R214, R9, !PT ;  /* 0x00000009d6a67209 */ /* 0x008fce0007810000 */
[----:B------:R-:W3:Y:S01]  /*8940*/  MUFU.TANH R196, R196 ;  /* 0x000000c400c47308 */ /* 0x000ee20000002400 */
[----:B----4-:R-:W-:-:S07]  /*8950*/  FMNMX.FTZ R166, R189, R166, !PT ;  /* 0x000000a6bda67209 */ /* 0x010fce0007810000 */
[----:B------:R-:W4:Y:S01]  /*8960*/  MUFU.TANH R193, R193 ;  /* 0x000000c100c17308 */ /* 0x000f220000002400 */
[----:B--2---:R-:W-:Y:S01]  /*8970*/  FMNMX.FTZ R9, R213, R166, !PT ;  /* 0x000000a6d5097209 */ /* 0x004fe20007810000 */
[----:B------:R-:W-:-:S06]  /*8980*/  FMUL.FTZ R166, R179, UR25 ;  /* 0x00000019b3a67c20 */ /* 0x000fcc0008410000 */
[----:B------:R-:W2:Y:S01]  /*8990*/  MUFU.TANH R14, R14 ;  /* 0x0000000e000e7308 */ /* 0x000ea20000002400 */
[----:B---3--:R-:W-:-:S07]  /*89a0*/  FMNMX.FTZ R168, R196, R9, !PT ;  /* 0x00000009c4a87209 */ /* 0x008fce0007810000 */
[----:B------:R-:W3:Y:S01]  /*89b0*/  MUFU.TANH R11, R11 ;  /* 0x0000000b000b7308 */ /* 0x000ee20000002400 */
[----:B----4-:R-:W-:Y:S01]  /*89c0*/  FMNMX.FTZ R9, R193, R168, !PT ;  /* 0x000000a8c1097209 */ /* 0x010fe20007810000 */
[----:B------:R-:W-:-:S04]  /*89d0*/  FMUL.FTZ R168, R183, UR25 ;  /* 0x00000019b7a87c20 */ /* 0x000fc80008410000 */
[----:B------:R-:W4:Y:S02]  /*89e0*/  SHFL.BFLY PT, R172, R9, 0x2, 0x1f ;  /* 0x0c401f0009ac7f89 */ /* 0x000f2400000e0000 */
[----:B------:R-:W5:Y:S01]  /*89f0*/  MUFU.TANH R15, R15 ;  /* 0x0000000f000f7308 */ /* 0x000f620000002400 */
[----:B--2---:R-:W-:-:S07]  /*8a00*/  FMNMX.FTZ R180, R14, R13, !PT ;  /* 0x0000000d0eb47209 */ /* 0x004fce0007810000 */
[----:B------:R-:W2:Y:S01]  /*8a10*/  MUFU.TANH R20, R20 ;  /* 0x0000001400147308 */ /* 0x000ea20000002400 */
[----:B---3--:R-:W-:-:S07]  /*8a20*/  FMNMX.FTZ R180, R11, R180, !PT ;  /* 0x000000b40bb47209 */ /* 0x008fce0007810000 */
[----:B------:R-:W3:Y:S01]  /*8a30*/  MUFU.TANH R21, R21 ;  /* 0x0000001500157308 */ /* 0x000ee20000002400 */
[----:B-----5:R-:W-:Y:S02]  /*8a40*/  FMNMX.FTZ R179, R15, R180, !PT ;  /* 0x000000b40fb37209 */ /* 0x020fe40007810000 */
[----:B----4-:R-:W-:Y:S01]  /*8a50*/  FMNMX.FTZ R177, R9, R172, !PT ;  /* 0x000000ac09b17209 */ /* 0x010fe20007810000 */
[----:B------:R-:W-:-:S04]  /*8a60*/  FMUL.FTZ R172, R191, UR25 ;  /* 0x00000019bfac7c20 */ /* 0x000fc80008410000 */
[----:B------:R-:W4:Y:S01]  /*8a70*/  MUFU.TANH R22, R22 ;  /* 0x0000001600167308 */ /* 0x000f220000002400 */
[----:B------:R-:W5:Y:S07]  /*8a80*/  SHFL.BFLY PT, R178, R177, 0x1, 0x1f ;  /* 0x0c201f00b1b27f89 */ /* 0x000f6e00000e0000 */
[----:B------:R-:W1:Y:S08]  /*8a90*/  MUFU.TANH R152, R152 ;  /* 0x0000009800987308 */ /* 0x000e700000002400 */
[----:B------:R-:W1:Y:S08]  /*8aa0*/  MUFU.TANH R153, R153 ;  /* 0x0000009900997308 */ /* 0x000e700000002400 */
[----:B------:R-:W1:Y:S01]  /*8ab0*/  MUFU.TANH R154, R154 ;  /* 0x0000009a009a7308 */ /* 0x000e620000002400 */
[----:B-----5:R-:W-:-:S05]  /*8ac0*/  FMNMX.FTZ R9, R177, R178, !PT ;  /* 0x000000b2b1097209 */ /* 0x020fca0007810000 */
[C---:B------:R-:W-:Y:S02]  /*8ad0*/  FMUL.FTZ R198, R9.reuse, UR10 ;  /* 0x0000000a09c67c20 */ /* 0x040fe40008410000 */
[----:B------:R-:W5:Y:S01]  /*8ae0*/  MUFU.TANH R155, R155 ;  /* 0x0000009b009b7308 */ /* 0x000f620000002400 */
[----:B------:R-:W-:Y:S01]  /*8af0*/  FADD.FTZ R177, -R9, R204 ;  /* 0x000000cc09b17221 */ /* 0x000fe20000010100 */
[--C-:B------:R-:W-:Y:S01]  /*8b00*/  FFMA.FTZ R180, R8, UR10, -R198.reuse ;  /* 0x0000000a08b47c23 */ /* 0x100fe200080108c6 */
[----:B--2---:R-:W-:Y:S01]  /*8b10*/  FMNMX.FTZ R8, R20, R179, !PT ;  /* 0x000000b314087209 */ /* 0x004fe20007810000 */
[--C-:B------:R-:W-:Y:S01]  /*8b20*/  FFMA.FTZ R182, R157, UR10, -R198.reuse ;  /* 0x0000000a9db67c23 */ /* 0x100fe200080108c6 */
[--C-:B------:R-:W-:Y:S01]  /*8b30*/  FFMA.FTZ R183, R163, UR10, -R198.reuse ;  /* 0x0000000aa3b77c23 */ /* 0x100fe200080108c6 */
[----:B------:R-:W-:Y:S01]  /*8b40*/  FMUL.FTZ R178, R177, UR10 ;  /* 0x0000000ab1b27c20 */ /* 0x000fe20008410000 */
[----:B---3--:R-:W-:Y:S01]  /*8b50*/  FMNMX.FTZ R179, R21, R8, !PT ;  /* 0x0000000815b37209 */ /* 0x008fe20007810000 */
[----:B------:R-:W2:Y:S01]  /*8b60*/  MUFU.TANH R156, R156 ;  /* 0x0000009c009c7308 */ /* 0x000ea20000002400 */
[--C-:B------:R-:W-:Y:S01]  /*8b70*/  FFMA.FTZ R177, R203, UR10, -R198.reuse ;  /* 0x0000000acbb17c23 */ /* 0x100fe200080108c6 */
[--C-:B------:R-:W-:Y:S01]  /*8b80*/  FFMA.FTZ R195, R196, UR10, -R198.reuse ;  /* 0x0000000ac4c37c23 */ /* 0x100fe200080108c6 */
[----:B----4-:R-:W-:Y:S01]  /*8b90*/  FMNMX.FTZ R181, R22, R179, !PT ;  /* 0x000000b316b57209 */ /* 0x010fe20007810000 */
[--C-:B------:R-:W-:Y:S01]  /*8ba0*/  FFMA.FTZ R196, R193, UR10, -R198.reuse ;  /* 0x0000000ac1c47c23 */ /* 0x100fe200080108c6 */
[--C-:B------:R-:W-:Y:S01]  /*8bb0*/  FFMA.FTZ R205, R205, UR10, -R198.reuse ;  /* 0x0000000acdcd7c23 */ /* 0x100fe200080108c6 */
[--C-:B------:R-:W-:Y:S01]  /*8bc0*/  FFMA.FTZ R158, R158, UR10, -R198.reuse ;  /* 0x0000000a9e9e7c23 */ /* 0x100fe200080108c6 */
[----:B-1----:R-:W-:Y:S01]  /*8bd0*/  FMNMX.FTZ R8, R152, R181, !PT ;  /* 0x000000b598087209 */ /* 0x002fe20007810000 */
[----:B------:R-:W1:Y:S01]  /*8be0*/  MUFU.TANH R164, R164 ;  /* 0x000000a400a47308 */ /* 0x000e620000002400 */
        /* <DEDUP_REMOVED lines=18> */
[----:B-1----:R-:W-:Y:S01]  /*8d10*/  FMNMX.FTZ R8, R164, R159, !PT ;  /* 0x0000009fa4087209 */ /* 0x002fe20007810000 */
[----:B------:R-:W-:-:S04]  /*8d20*/  FFMA.FTZ R194, R213, UR10, -R198 ;  /* 0x0000000ad5c27c23 */ /* 0x000fc800080108c6 */
        /* <DEDUP_REMOVED lines=20> */
[----:B------:R2:W-:Y:S08]  /*8e70*/  MUFU.EX2 R159, R181 ;  /* 0x000000b5009f7308 */ /* 0x0005f00000000800 */
[----:B------:R-:W3:Y:S01]  /*8e80*/  MUFU.EX2 R178, R178 ;  /* 0x000000b200b27308 */ /* 0x000ee20000000800 */
[----:B--2---:R-:W-:-:S04]  /*8e90*/  FMNMX.FTZ R181, R175, R8, !PT ;  /* 0x00000008afb57209 */ /* 0x004fc80007810000 */
[----:B-1----:R-:W-:Y:S01]  /*8ea0*/  FMNMX.FTZ R8, R176, R181, !PT ;  /* 0x000000b5b0087209 */ /* 0x002fe20007810000 */
[--C-:B------:R-:W-:Y:S02]  /*8eb0*/  FFMA.FTZ R181, R208, UR10, -R198.reuse ;  /* 0x0000000ad0b57c23 */ /* 0x100fe400080108c6 */
[----:B------:R-:W1:Y:S02]  /*8ec0*/  MUFU.EX2 R177, R177 ;  /* 0x000000b100b17308 */ /* 0x000e640000000800 */
[----:B------:R-:W2:Y:S06]  /*8ed0*/  SHFL.BFLY PT, R187, R8, 0x2, 0x1f ;  /* 0x0c401f0008bb7f89 */ /* 0x000eac00000e0000 */
[----:B------:R-:W4:Y:S01]  /*8ee0*/  MUFU.EX2 R180, R180 ;  /* 0x000000b400b47308 */ /* 0x000f220000000800 */
[-C--:B---3--:R-:W-:Y:S01]  /*8ef0*/  FMUL.FTZ R24, R24, R178.reuse ;  /* 0x000000b218187220 */ /* 0x088fe20000410000 */
[-C--:B------:R-:W-:Y:S01]  /*8f00*/  FMUL.FTZ R25, R25, R178.reuse ;  /* 0x000000b219197220 */ /* 0x080fe20000410000 */
[-C--:B------:R-:W-:Y:S01]  /*8f10*/  FMUL.FTZ R28, R28, R178.reuse ;  /* 0x000000b21c1c7220 */ /* 0x080fe20000410000 */
[-C--:B------:R-:W-:Y:S01]  /*8f20*/  FMUL.FTZ R29, R29, R178.reuse ;  /* 0x000000b21d1d7220 */ /* 0x080fe20000410000 */
[-C--:B------:R-:W-:Y:S01]  /*8f30*/  FMUL.FTZ R32, R32, R178.reuse ;  /* 0x000000b220207220 */ /* 0x080fe20000410000 */
[-C--:B------:R-:W-:Y:S01]  /*8f40*/  FMUL.FTZ R33, R33, R178.reuse ;  /* 0x000000b221217220 */ /* 0x080fe20000410000 */
[-C--:B------:R-:W-:Y:S01]  /*8f50*/  FMUL.FTZ R36, R36, R178.reuse ;  /* 0x000000b224247220 */ /* 0x080fe20000410000 */
[----:B------:R3:W-:Y:S01]  /*8f60*/  MUFU.EX2 R161, R183 ;  /* 0x000000b700a17308 */ /* 0x0007e20000000800 */
[----:B-1----:R-:W-:Y:S01]  /*8f70*/  FFMA.FTZ R5, R178, R5, R177 ;  /* 0x00000005b2057223 */ /* 0x002fe200000100b1 */
[-C--:B------:R-:W-:Y:S01]  /*8f80*/  FMUL.FTZ R37, R37, R178.reuse ;  /* 0x000000b225257220 */ /* 0x080fe20000410000 */
[-C--:B------:R-:W-:Y:S01]  /*8f90*/  FMUL.FTZ R40, R40, R178.reuse ;  /* 0x000000b228287220 */ /* 0x080fe20000410000 */
[-C--:B------:R-:W-:Y:S01]  /*8fa0*/  FMUL.FTZ R41, R41, R178.reuse ;  /* 0x000000b229297220 */ /* 0x080fe20000410000 */
[-C--:B------:R-:W-:Y:S01]  /*8fb0*/  FMUL.FTZ R44, R44, R178.reuse ;  /* 0x000000b22c2c7220 */ /* 0x080fe20000410000 */
[-C--:B------:R-:W-:Y:S01]  /*8fc0*/  FMUL.FTZ R45, R45, R178.reuse ;  /* 0x000000b22d2d7220 */ /* 0x080fe20000410000 */
[----:B------:R-:W-:Y:S01]  /*8fd0*/  FMUL.FTZ R48, R48, R178 ;  /* 0x000000b230307220 */ /* 0x000fe20000410000 */
[----:B------:R-:W-:Y:S01]  /*8fe0*/  MUFU.EX2 R179, R205 ;  /* 0x000000cd00b37308 */ /* 0x000fe20000000800 */
[----:B---3--:R-:W-:Y:S01]  /*8ff0*/  FFMA.FTZ R183, R210, UR10, -R198 ;  /* 0x0000000ad2b77c23 */ /* 0x008fe200080108c6 */
[----:B--2---:R-:W-:Y:S01]  /*9000*/  FMNMX.FTZ R191, R8, R187, !PT ;  /* 0x000000bb08bf7209 */ /* 0x004fe20007810000 */
[----:B------:R-:W-:-:S02]  /*9010*/  IMAD.U32 R210, RZ, RZ, UR26 ;  /* 0x0000001affd27e24 */ /* 0x000fc4000f8e00ff */
[----:B------:R-:W-:Y:S01]  /*9020*/  FFMA.FTZ R187, R209, UR10, -R198 ;  /* 0x0000000ad1bb7c23 */ /* 0x000fe200080108c6 */
[-C--:B------:R-:W-:Y:S01]  /*9030*/  FMUL.FTZ R49, R49, R178.reuse ;  /* 0x000000b231317220 */ /* 0x080fe20000410000 */
[-C--:B------:R-:W-:Y:S01]  /*9040*/  FMUL.FTZ R52, R52, R178.reuse ;  /* 0x000000b234347220 */ /* 0x080fe20000410000 */
[----:B------:R-:W1:Y:S01]  /*9050*/  SHFL.BFLY PT, R8, R191, 0x1, 0x1f ;  /* 0x0c201f00bf087f89 */ /* 0x000e6200000e0000 */
        /* <DEDUP_REMOVED lines=23> */
[----:B-1----:R-:W-:Y:S01]  /*91d0*/  FMNMX.FTZ R8, R191, R8, !PT ;  /* 0x00000008bf087209 */ /* 0x002fe20007810000 */
[----:B------:R-:W-:Y:S01]  /*91e0*/  MUFU.EX2 R160, R160 ;  /* 0x000000a000a07308 */ /* 0x000fe20000000800 */
[-C--:B------:R-:W-:Y:S01]  /*91f0*/  FMUL.FTZ R93, R93, R178.reuse ;  /* 0x000000b25d5d7220 */ /* 0x080fe20000410000 */
[-C--:B------:R-:W-:Y:S01]  /*9200*/  FMUL.FTZ R96, R96, R178.reuse ;  /* 0x000000b260607220 */ /* 0x080fe20000410000 */
[-C--:B------:R-:W-:Y:S01]  /*9210*/  FMUL.FTZ R97, R97, R178.reuse ;  /* 0x000000b261617220 */ /* 0x080fe20000410000 */
[C---:B------:R-:W-:Y:S01]  /*9220*/  FADD.FTZ R13, -R8.reuse, R13 ;  /* 0x0000000d080d7221 */ /* 0x040fe20000010100 */
[----:B------:R-:W-:Y:S01]  /*9230*/  FMUL.FTZ R197, R8, UR10 ;  /* 0x0000000a08c57c20 */ /* 0x000fe20008410000 */
[-C--:B------:R-:W-:Y:S01]  /*9240*/  FMUL.FTZ R100, R100, R178.reuse ;  /* 0x000000b264647220 */ /* 0x080fe20000410000 */
[----:B------:R-:W-:Y:S01]  /*9250*/  FMUL.FTZ R101, R101, R178 ;  /* 0x000000b265657220 */ /* 0x000fe20000410000 */
[----:B------:R-:W-:Y:S01]  /*9260*/  FMUL.FTZ R13, R13, UR10 ;  /* 0x0000000a0d0d7c20 */ /* 0x000fe20008410000 */
[--C-:B------:R-:W-:Y:S01]  /*9270*/  FFMA.FTZ R14, R14, UR10, -R197.reuse ;  /* 0x0000000a0e0e7c23 */ /* 0x100fe200080108c5 */
[--C-:B------:R-:W-:Y:S01]  /*9280*/  FFMA.FTZ R193, R11, UR10, -R197.reuse ;  /* 0x0000000a0bc17c23 */ /* 0x100fe200080108c5 */
[--C-:B------:R-:W-:Y:S01]  /*9290*/  FFMA.FTZ R15, R15, UR10, -R197.reuse ;  /* 0x0000000a0f0f7c23 */ /* 0x100fe200080108c5 */
[--C-:B------:R-:W-:Y:S01]  /*92a0*/  FFMA.FTZ R20, R20, UR10, -R197.reuse ;  /* 0x0000000a14147c23 */ /* 0x100fe200080108c5 */
[----:B------:R1:W-:Y:S01]  /*92b0*/  MUFU.EX2 R191, R195 ;  /* 0x000000c300bf7308 */ /* 0x0003e20000000800 */
[--C-:B------:R-:W-:Y:S01]  /*92c0*/  FFMA.FTZ R21, R21, UR10, -R197.reuse ;  /* 0x0000000a15157c23 */ /* 0x100fe200080108c5 */
[--C-:B------:R-:W-:Y:S01]  /*92d0*/  FFMA.FTZ R22, R22, UR10, -R197.reuse ;  /* 0x0000000a16167c23 */ /* 0x100fe200080108c5 */
[----:B------:R-:W-:Y:S01]  /*92e0*/  IADD3 R11, -R23, 0xb, RZ ;  /* 0x0000000b170b7810 */ /* 0x000fe20007ffe1ff */
[--C-:B------:R-:W-:Y:S01]  /*92f0*/  FFMA.FTZ R198, R153, UR10, -R197.reuse ;  /* 0x0000000a99c67c23 */ /* 0x100fe200080108c5 */
[--C-:B------:R-:W-:Y:S01]  /*9300*/  FFMA.FTZ R199, R154, UR10, -R197.reuse ;  /* 0x0000000a9ac77c23 */ /* 0x100fe200080108c5 */
[--C-:B------:R-:W-:Y:S01]  /*9310*/  FFMA.FTZ R204, R155, UR10, -R197.reuse ;  /* 0x0000000a9bcc7c23 */ /* 0x100fe200080108c5 */
[--C-:B------:R-:W-:Y:S01]  /*9320*/  FFMA.FTZ R203, R156, UR10, -R197.reuse ;  /* 0x0000000a9ccb7c23 */ /* 0x100fe200080108c5 */
[----:B------:R-:W-:Y:S01]  /*9330*/  MUFU.EX2 R13, R13 ;  /* 0x0000000d000d7308 */ /* 0x000fe20000000800 */
[----:B-1----:R-:W-:Y:S01]  /*9340*/  FFMA.FTZ R195, R152, UR10, -R197 ;  /* 0x0000000a98c37c23 */ /* 0x002fe200080108c5 */
[----:B------:R-:W-:-:S02]  /*9350*/  @!P2 VIADD R152, R210, 0x22840 ;  /* 0x00022840d298a836 */ /* 0x000fc40000000000 */
[--C-:B------:R-:W-:Y:S01]  /*9360*/  FFMA.FTZ R165, R165, UR10, -R197.reuse ;  /* 0x0000000aa5a57c23 */ /* 0x100fe200080108c5 */
[--C-:B------:R-:W-:Y:S01]  /*9370*/  FFMA.FTZ R208, R166, UR10, -R197.reuse ;  /* 0x0000000aa6d07c23 */ /* 0x100fe200080108c5 */
[--C-:B------:R-:W-:Y:S01]  /*9380*/  FFMA.FTZ R167, R167, UR10, -R197.reuse ;  /* 0x0000000aa7a77c23 */ /* 0x100fe200080108c5 */
[--C-:B------:R-:W-:Y:S01]  /*9390*/  FFMA.FTZ R212, R168, UR10, -R197.reuse ;  /* 0x0000000aa8d47c23 */ /* 0x100fe200080108c5 */
[----:B------:R-:W-:Y:S01]  /*93a0*/  @!P2 PRMT R152, RZ, 0x654, R152 ;  /* 0x00000654ff98a816 */ /* 0x000fe20000000098 */
[----:B------:R-:W1:Y:S01]  /*93b0*/  MUFU.EX2 R14, R14 ;  /* 0x0000000e000e7308 */ /* 0x000e620000000800 */
[----:B------:R2:W-:Y:S06]  /*93c0*/  BAR.ARV R11, 0x100 ;  /* 0x0004000b0000751d */ /* 0x0005ec0000002000 */
[----:B------:R4:W-:Y:S01]  /*93d0*/  @!P2 SYNCS.ARRIVE.TRANS64.RED.A1T0 RZ, [R152+URZ], RZ ;  /* 0x000000ff98ffa9a7 */ /* 0x0009e2000810043f */
[----:B------:R-:W3:Y:S01]  /*93e0*/  MUFU.EX2 R193, R193 ;  /* 0x000000c100c17308 */ /* 0x000ee20000000800 */
[--C-:B------:R-:W-:Y:S01]  /*93f0*/  FFMA.FTZ R169, R169, UR10, -R197.reuse ;  /* 0x0000000aa9a97c23 */ /* 0x100fe200080108c5 */
[--C-:B------:R-:W-:Y:S01]  /*9400*/  FFMA.FTZ R214, R170, UR10, -R197.reuse ;  /* 0x0000000aaad67c23 */ /* 0x100fe200080108c5 */
[--C-:B------:R-:W-:Y:S01]  /*9410*/  FFMA.FTZ R171, R171, UR10, -R197.reuse ;  /* 0x0000000aabab7c23 */ /* 0x100fe200080108c5 */
[--C-:B------:R-:W-:Y:S01]  /*9420*/  FFMA.FTZ R216, R172, UR10, -R197.reuse ;  /* 0x0000000aacd87c23 */ /* 0x100fe200080108c5 */
[--C-:B------:R-:W-:Y:S01]  /*9430*/  FFMA.FTZ R173, R173, UR10, -R197.reuse ;  /* 0x0000000aadad7c23 */ /* 0x100fe200080108c5 */
[----:B------:R-:W-:Y:S01]  /*9440*/  FFMA.FTZ R174, R174, UR10, -R197 ;  /* 0x0000000aaeae7c23 */ /* 0x000fe200080108c5 */
[----:B----4-:R-:W-:Y:S01]  /*9450*/  FADD.FTZ R152, R180, R5 ;  /* 0x00000005b4987221 */ /* 0x010fe20000010000 */
[----:B------:R-:W4:Y:S01]  /*9460*/  MUFU.EX2 R15, R15 ;  /* 0x0000000f000f7308 */ /* 0x000f220000000800 */
[----:B-1----:R-:W-:Y:S01]  /*9470*/  FFMA.FTZ R4, R13, R4, R14 ;  /* 0x000000040d047223 */ /* 0x002fe2000001000e */
[----:B------:R-:W-:Y:S01]  /*9480*/  FFMA.FTZ R175, R175, UR10, -R197 ;  /* 0x0000000aafaf7c23 */ /* 0x000fe200080108c5 */
[----:B------:R-:W-:Y:S01]  /*9490*/  FADD.FTZ R5, R179, R152 ;  /* 0x00000098b3057221 */ /* 0x000fe20000010000 */
[-C--:B------:R-:W-:Y:S01]  /*94a0*/  FMUL.FTZ R104, R104, R178.reuse ;  /* 0x000000b268687220 */ /* 0x080fe20000410000 */
[-C--:B------:R-:W-:Y:S01]  /*94b0*/  FMUL.FTZ R105, R105, R178.reuse ;  /* 0x000000b269697220 */ /* 0x080fe20000410000 */
[-C--:B------:R-:W-:Y:S01]  /*94c0*/  FMUL.FTZ R108, R108, R178.reuse ;  /* 0x000000b26c6c7220 */ /* 0x080fe20000410000 */
[----:B------:R-:W-:Y:S01]  /*94d0*/  FADD.FTZ R152, R182, R5 ;  /* 0x00000005b6987221 */ /* 0x000fe20000010000 */
[----:B------:R-:W1:Y:S01]  /*94e0*/  MUFU.EX2 R20, R20 ;  /* 0x0000001400147308 */ /* 0x000e620000000800 */
[----:B---3--:R-:W-:Y:S01]  /*94f0*/  FADD.FTZ R4, R193, R4 ;  /* 0x00000004c1047221 */ /* 0x008fe20000010000 */
[-C--:B------:R-:W-:Y:S01]  /*9500*/  FMUL.FTZ R109, R109, R178.reuse ;  /* 0x000000b26d6d7220 */ /* 0x080fe20000410000 */
[----:B------:R-:W-:Y:S01]  /*9510*/  FADD.FTZ R5, R157, R152 ;  /* 0x000000989d057221 */ /* 0x000fe20000010000 */
[-C--:B------:R-:W-:Y:S01]  /*9520*/  FMUL.FTZ R112, R112, R178.reuse ;  /* 0x000000b270707220 */ /* 0x080fe20000410000 */
[-C--:B------:R-:W-:Y:S01]  /*9530*/  FMUL.FTZ R113, R113, R178.reuse ;  /* 0x000000b271717220 */ /* 0x080fe20000410000 */
[-C--:B------:R-:W-:Y:S01]  /*9540*/  FMUL.FTZ R116, R116, R178.reuse ;  /* 0x000000b274747220 */ /* 0x080fe20000410000 */
[----:B------:R-:W-:Y:S01]  /*9550*/  FADD.FTZ R152, R158, R5 ;  /* 0x000000059e987221 */ /* 0x000fe20000010000 */
[----:B------:R-:W3:Y:S01]  /*9560*/  MUFU.EX2 R21, R21 ;  /* 0x0000001500157308 */ /* 0x000ee20000000800 */
[----:B----4-:R-:W-:Y:S01]  /*9570*/  FADD.FTZ R153, R15, R4 ;  /* 0x000000040f997221 */ /* 0x010fe20000010000 */
[-C--:B------:R-:W-:Y:S01]  /*9580*/  FMUL.FTZ R117, R117, R178.reuse ;  /* 0x000000b275757220 */ /* 0x080fe20000410000 */
[----:B------:R-:W-:Y:S01]  /*9590*/  FADD.FTZ R5, R159, R152 ;  /* 0x000000989f057221 */ /* 0x000fe20000010000 */
[-C--:B------:R-:W-:Y:S01]  /*95a0*/  FMUL.FTZ R120, R120, R178.reuse ;  /* 0x000000b278787220 */ /* 0x080fe20000410000 */
[-C--:B------:R-:W-:Y:S01]  /*95b0*/  FMUL.FTZ R121, R121, R178.reuse ;  /* 0x000000b279797220 */ /* 0x080fe20000410000 */
[-C--:B------:R-:W-:Y:S01]  /*95c0*/  FMUL.FTZ R124, R124, R178.reuse ;  /* 0x000000b27c7c7220 */ /* 0x080fe20000410000 */
[----:B------:R-:W-:Y:S01]  /*95d0*/  FADD.FTZ R152, R160, R5 ;  /* 0x00000005a0987221 */ /* 0x000fe20000010000 */
[----:B------:R-:W4:Y:S01]  /*95e0*/  MUFU.EX2 R22, R22 ;  /* 0x0000001600167308 */ /* 0x000f220000000800 */
[----:B-1----:R-:W-:Y:S01]  /*95f0*/  FADD.FTZ R4, R20, R153 ;  /* 0x0000009914047221 */ /* 0x002fe20000010000 */
[-C--:B------:R-:W-:Y:S01]  /*9600*/  FMUL.FTZ R125, R125, R178.reuse ;  /* 0x000000b27d7d7220 */ /* 0x080fe20000410000 */
[----:B------:R-:W-:Y:S01]  /*9610*/  FADD.FTZ R5, R161, R152 ;  /* 0x00000098a1057221 */ /* 0x000fe20000010000 */
        /* <DEDUP_REMOVED lines=15> */
[----:B------:R-:W-:Y:S01]  /*9710*/  FMUL.FTZ R149, R149, R178 ;  /* 0x000000b295957220 */ /* 0x000fe20000410000 */
        /* <DEDUP_REMOVED lines=37> */
[----:B----4-:R-:W-:Y:S01]  /*9970*/  FFMA.FTZ R206, R164, UR10, -R197 ;  /* 0x0000000aa4ce7c23 */ /* 0x010fe200080108c5 */
[----:B---3--:R-:W-:Y:S01]  /*9980*/  FADD.FTZ R4, R204, R153 ;  /* 0x00000099cc047221 */ /* 0x008fe20000010000 */
[----:B------:R-:W-:Y:S01]  /*9990*/  FFMA.FTZ R197, R176, UR10, -R197 ;  /* 0x0000000ab0c57c23 */ /* 0x000fe200080108c5 */
        /* <DEDUP_REMOVED lines=47> */
[----:B------:R-:W-:Y:S01]  /*9c90*/  FMUL.FTZ R151, R151, R13 ;  /* 0x0000000d97977220 */ /* 0x000fe20000410000 */
[----:B------:R-:W-:-:S02]  /*9ca0*/  F2FP.F16.F32.PACK_AB R156, R158, R157 ;  /* 0x0000009d9e9c723e */ /* 0x000fc400000000ff */
[----:B------:R-:W-:Y:S02]  /*9cb0*/  F2FP.F16.F32.PACK_AB R158, R160, R159 ;  /* 0x0000009fa09e723e */ /* 0x000fe400000000ff */
[----:B------:R-:W3:Y:S01]  /*9cc0*/  MUFU.EX2 R183, R183 ;  /* 0x000000b700b77308 */ /* 0x000ee20000000800 */
[----:B----4-:R-:W-:Y:S01]  /*9cd0*/  FADD.FTZ R152, R186, R5 ;  /* 0x00000005ba987221 */ /* 0x010fe20000010000 */
[----:B------:R-:W-:Y:S02]  /*9ce0*/  F2FP.F16.F32.PACK_AB R160, R162, R161 ;  /* 0x000000a1a2a0723e */ /* 0x000fe400000000ff */
[----:B------:R-:W-:Y:S02]  /*9cf0*/  F2FP.F16.F32.PACK_AB R162, R184, R163 ;  /* 0x000000a3b8a2723e */ /* 0x000fe400000000ff */
[----:B------:R-:W-:Y:S02]  /*9d00*/  F2FP.F16.F32.PACK_AB R154, R182, R179 ;  /* 0x000000b3b69a723e */ /* 0x000fe400000000ff */
[----:B------:R-:W4:Y:S01]  /*9d10*/  MUFU.EX2 R167, R167 ;  /* 0x000000a700a77308 */ /* 0x000f220000000800 */
[----:B-1----:R-:W-:Y:S01]  /*9d20*/  FADD.FTZ R4, R208, R153 ;  /* 0x00000099d0047221 */ /* 0x002fe20000010000 */
[----:B------:R-:W-:-:S02]  /*9d30*/  F2FP.F16.F32.PACK_AB R155, R20, R15 ;  /* 0x0000000f149b723e */ /* 0x000fc400000000ff */
[----:B------:R-:W-:Y:S02]  /*9d40*/  F2FP.F16.F32.PACK_AB R157, R22, R21 ;  /* 0x00000015169d723e */ /* 0x000fe400000000ff */
[----:B------:R-:W-:Y:S02]  /*9d50*/  F2FP.F16.F32.PACK_AB R159, R198, R195 ;  /* 0x000000c3c69f723e */ /* 0x000fe400000000ff */
[----:B------:R-:W1:Y:S01]  /*9d60*/  MUFU.EX2 R188, R188 ;  /* 0x000000bc00bc7308 */ /* 0x000e620000000800 */
[----:B---3--:R-:W-:Y:S01]  /*9d70*/  FADD.FTZ R5, R183, R152 ;  /* 0x00000098b7057221 */ /* 0x008fe20000010000 */
[----:B------:R-:W-:Y:S02]  /*9d80*/  F2FP.F16.F32.PACK_AB R161, R204, R199 ;  /* 0x000000c7cca1723e */ /* 0x000fe400000000ff */
[----:B------:R-:W-:Y:S02]  /*9d90*/  F2FP.F16.F32.PACK_AB R163, R206, R203 ;  /* 0x000000cbcea3723e */ /* 0x000fe400000000ff */
[----:B------:R-:W-:-:S02]  /*9da0*/  F2FP.F16.F32.PACK_AB R165, R208, R165 ;  /* 0x000000a5d0a5723e */ /* 0x000fc400000000ff */
        /* <DEDUP_REMOVED lines=18> */
[----:B-1----:R-:W-:Y:S01]  /*9ed0*/  FADD.FTZ R5, R187, R152 ;  /* 0x00000098bb057221 */ /* 0x002fe20000010000 */
[----:B------:R-:W-:-:S06]  /*9ee0*/  F2FP.F16.F32.PACK_AB R152, R180, R177 ;  /* 0x000000b1b498723e */ /* 0x000fcc00000000ff */
[----:B------:R-:W1:Y:S01]  /*9ef0*/  MUFU.EX2 R216, R216 ;  /* 0x000000d800d87308 */ /* 0x000e620000000800 */
[----:B---3--:R-:W-:-:S07]  /*9f00*/  FADD.FTZ R153, R171, R4 ;  /* 0x00000004ab997221 */ /* 0x008fce0000010000 */
[----:B------:R-:W3:Y:S01]  /*9f10*/  MUFU.EX2 R189, R189 ;  /* 0x000000bd00bd7308 */ /* 0x000ee20000000800 */
[C---:B----4-:R-:W-:Y:S01]  /*9f20*/  FADD.FTZ R164, R192.reuse, R5 ;  /* 0x00000005c0a47221 */ /* 0x050fe20000010000 */
[----:B------:R-:W-:-:S06]  /*9f30*/  F2FP.F16.F32.PACK_AB R170, R192, R187 ;  /* 0x000000bbc0aa723e */ /* 0x000fcc00000000ff */
[----:B------:R-:W4:Y:S01]  /*9f40*/  MUFU.EX2 R173, R173 ;  /* 0x000000ad00ad7308 */ /* 0x000f220000000800 */
[C---:B-1----:R-:W-:Y:S01]  /*9f50*/  FADD.FTZ R4, R216.reuse, R153 ;  /* 0x00000099d8047221 */ /* 0x042fe20000010000 */
[----:B------:R-:W-:Y:S02]  /*9f60*/  F2FP.F16.F32.PACK_AB R153, R193, R14 ;  /* 0x0000000ec199723e */ /* 0x000fe400000000ff */
[----:B------:R-:W-:-:S04]  /*9f70*/  F2FP.F16.F32.PACK_AB R171, R216, R171 ;  /* 0x000000abd8ab723e */ /* 0x000fc800000000ff */
[----:B------:R-:W1:Y:S01]  /*9f80*/  MUFU.EX2 R194, R194 ;  /* 0x000000c200c27308 */ /* 0x000e620000000800 */
[----:B---3--:R-:W-:Y:S01]  /*9f90*/  FADD.FTZ R5, R189, R164 ;  /* 0x000000a4bd057221 */ /* 0x008fe20000010000 */
[----:B------:R-:W-:-:S06]  /*9fa0*/  F2FP.F16.F32.PACK_AB R164, R186, R181 ;  /* 0x000000b5baa4723e */ /* 0x000fcc00000000ff */
[----:B------:R-:W3:Y:S01]  /*9fb0*/  MUFU.EX2 R176, R174 ;  /* 0x000000ae00b07308 */ /* 0x000ee20000000800 */
[----:B----4-:R-:W-:-:S07]  /*9fc0*/  FADD.FTZ R13, R173, R4 ;  /* 0x00000004ad0d7221 */ /* 0x010fce0000010000 */
[----:B------:R-:W4:Y:S01]  /*9fd0*/  MUFU.EX2 R175, R175 ;  /* 0x000000af00af7308 */ /* 0x000f220000000800 */
[C---:B-1----:R-:W-:Y:S01]  /*9fe0*/  FADD.FTZ R168, R194.reuse, R5 ;  /* 0x00000005c2a87221 */ /* 0x042fe20000010000 */
[----:B------:R-:W-:-:S03]  /*9ff0*/  F2FP.F16.F32.PACK_AB R172, R194, R189 ;  /* 0x000000bdc2ac723e */ /* 0x000fc600000000ff */
[----:B------:R-:W-:Y:S01]  /*a000*/  FADD.FTZ R5, R191, R168 ;  /* 0x000000a8bf057221 */ /* 0x000fe20000010000 */
[----:B------:R-:W-:Y:S02]  /*a010*/  F2FP.F16.F32.PACK_AB R168, R190, R185 ;  /* 0x000000b9bea8723e */ /* 0x000fe400000000ff */
[----:B------:R-:W1:Y:S01]  /*a020*/  MUFU.EX2 R196, R196 ;  /* 0x000000c400c47308 */ /* 0x000e620000000800 */
[C---:B---3--:R-:W-:Y:S01]  /*a030*/  FADD.FTZ R4, R176.reuse, R13 ;  /* 0x0000000db0047221 */ /* 0x048fe20000010000 */
[----:B------:R-:W-:-:S06]  /*a040*/  F2FP.F16.F32.PACK_AB R173, R176, R173 ;  /* 0x000000adb0ad723e */ /* 0x000fcc00000000ff */
[----:B------:R-:W3:Y:S01]  /*a050*/  MUFU.EX2 R178, R197 ;  /* 0x000000c500b27308 */ /* 0x000ee20000000800 */
[----:B----4-:R-:W-:Y:S01]  /*a060*/  FADD.FTZ R13, R175, R4 ;  /* 0x00000004af0d7221 */ /* 0x010fe20000010000 */
[C---:B-1----:R-:W-:Y:S01]  /*a070*/  FADD.FTZ R5, R196.reuse, R5 ;  /* 0x00000005c4057221 */ /* 0x042fe20000010000 */
[----:B------:R-:W-:Y:S02]  /*a080*/  F2FP.F16.F32.PACK_AB R174, R196, R191 ;  /* 0x000000bfc4ae723e */ /* 0x000fe400000000ff */
[C---:B---3--:R-:W-:Y:S01]  /*a090*/  FADD.FTZ R4, R178.reuse, R13 ;  /* 0x0000000db2047221 */ /* 0x048fe20000010000 */
[----:B------:R-:W-:Y:S01]  /*a0a0*/  F2FP.F16.F32.PACK_AB R175, R178, R175 ;  /* 0x000000afb2af723e */ /* 0x000fe200000000ff */
[----:B--2---:R-:W-:Y:S06]  /*a0b0*/  @!P0 BRA `(.L_x_8572) ;  /* 0x0000000000048947 */ /* 0x004fec0003800000 */
[----:B------:R-:W-:Y:S01]  /*a0c0*/  BPT.TRAP 0x1 ;  /* 0x000000040000795c */ /* 0x000fe20000300000 */
.L_x_8572:
[----:B------:R1:W2:Y:S01]  /*a0d0*/  SYNCS.PHASECHK.TRANS64.TRYWAIT P2, [UR26+0x22850], R7 ;  /* 0x02285007ff0075a7 */ /* 0x0002a2000804015a */
[----:B------:R-:W-:Y:S05]  /*a0e0*/  @!P0 BRA `(.L_x_8573) ;  /* 0x0000000000048947 */ /* 0x000fea0003800000 */
[----:B------:R-:W-:Y:S01]  /*a0f0*/  BPT.TRAP 0x1 ;  /* 0x000000040000795c */ /* 0x000fe20000300000 */
.L_x_8573:
[----:B--2---:R-:W-:Y:S05]  /*a100*/  @P2 BRA `(.L_x_8574) ;  /* 0x0000000000082947 */ /* 0x004fea0003800000 */
[----:B------:R-:W2:Y:S02]  /*a110*/  SYNCS.PHASECHK.TRANS64.TRYWAIT P2, [UR26+0x22850], R7 ;  /* 0x02285007ff0075a7 */ /* 0x000ea4000804015a */
[----:B--2---:R-:W-:Y:S05]  /*a120*/  @!P2 BRA `(.L_x_8575) ;  /* 0x0000008c00c4a947 */ /* 0x004fea0003800000 */
.L_x_8574:
[----:B-12---:R-:W-:Y:S01]  /*a130*/  VIADD R7, R23, 0x8 ;  /* 0x0000000817077836 */ /* 0x006fe20000000000 */
[----:B------:R-:W-:Y:S01]  /*a140*/  UIMAD UR11, UR39, 0xc00, UR21 ;  /* 0x00000c00270b78a4 */ /* 0x000fe2000f8e0215 */
[----:B------:R-:W1:Y:S01]  /*a150*/  S2R R13, SR_TID.X ;  /* 0x00000000000d7919 */ /* 0x000e620000002100 */
[----:B------:R-:W-:Y:S01]  /*a160*/  UMOV UR7, 0x40000040 ;  /* 0x4000004000077882 */ /* 0x000fe20000000000 */
[----:B------:R-:W-:Y:S01]  /*a170*/  IMAD.MOV.U32 R204, RZ, RZ, R9 ;  /* 0x000000ffffcc7224 */ /* 0x000fe200078e0009 */
[----:B------:R2:W-:Y:S06]  /*a180*/  BAR.SYNC.DEFER_BLOCKING R7, 0x100 ;  /* 0x000400070000751d */ /* 0x0005ec0000010000 */
[----:B------:R-:W-:Y:S01]  /*a190*/  UMOV UR6, UR11 ;  /* 0x0000000b00067c82 */ /* 0x000fe20008000000 */
[----:B------:R-:W-:Y:S01]  /*a1a0*/  WARPGROUP.ARRIVE ;  /* 0x00000000000079c5 */ /* 0x000fe20000000000 */
[----:B-1----:R-:W-:Y:S01]  /*a1b0*/  LOP3.LUT P2, RZ, R13, 0x7f, RZ, 0xc0, !PT ;  /* 0x0000007f0dff7812 */ /* 0x002fe2000784c0ff */
[----:B------:R-:W-:-:S04]  /*a1c0*/  IMAD.MOV.U32 R13, RZ, RZ, R8 ;  /* 0x000000ffff0d7224 */ /* 0x000fc800078e0008 */
[----:B------:R-:W-:Y:S01]  /*a1d0*/  HGMMA.64x256x16.F32 R24, R152, gdesc[UR4].tnspB, R24, gsb0 ;  /* 0x43e0000498187df0 */ /* 0x000fe20008000818 */
[----:B------:R-:W-:Y:S01]  /*a1e0*/  UIADD3 UR6, UR11, 0x80, URZ ;  /* 0x000000800b067890 */ /* 0x000fe2000fffe03f */
[----:B------:R-:W-:-:S06]  /*a1f0*/  UMOV UR7, 0x40000040 ;  /* 0x4000004000077882 */ /* 0x000fcc0000000000 */
[----:B------:R-:W-:-:S05]  /*a200*/  @!P2 VIADD R210, R210, 0x22860 ;  /* 0x00022860d2d2a836 */ /* 0x000fca0000000000 */
        /* <DEDUP_REMOVED lines=31> */
[----:B--2---:R-:W-:-:S07]  /*a400*/  IMAD.MOV.U32 R7, RZ, RZ, R12 ;  /* 0x000000ffff077224 */ /* 0x004fce00078e000c */
.L_x_8567:
[----:B------:R-:W-:-:S13]  /*a410*/  ISETP.GE.AND P1, PT, R7, UR40, PT ;  /* 0x0000002807007c0c */ /* 0x000fda000bf26270 */
[----:B------:R-:W-:Y:S05]  /*a420*/  @!P1 BRA `(.L_x_8577) ;  /* 0x0000003400589947 */ /* 0x000fea0003800000 */
[----:B------:R-:W-:Y:S01]  /*a430*/  IMAD.MOV.U32 R15, RZ, RZ, R8 ;  /* 0x000000ffff0f7224 */ /* 0x000fe200078e0008 */
[----:B------:R-:W-:Y:S01]  /*a440*/  ULDC UR23, c[0x0][0x9e4] ;  /* 0x0002790000177ab9 */ /* 0x000fe20000000800 */
[----:B------:R-:W-:Y:S01]  /*a450*/  IMAD.MOV.U32 R14, RZ, RZ, R9 ;  /* 0x000000ffff0e7224 */ /* 0x000fe200078e0009 */
[----:B------:R-:W-:Y:S01]  /*a460*/  ULDC UR26, c[0x0][0x988] ;  /* 0x00026200001a7ab9 */ /* 0x000fe20000000800 */
[----:B------:R-:W-:Y:S01]  /*a470*/  IMAD.IADD R13, R0, 0x1, R6 ;  /* 0x00000001000d7824 */ /* 0x000fe200078e0206 */
[----:B------:R-:W-:Y:S01]  /*a480*/  ULDC UR24, c[0x0][0x9d8] ;  /* 0x0002760000187ab9 */ /* 0x000fe20000000800 */
[----:B------:R-:W-:-:S05]  /*a490*/  ULDC UR25, c[0x0][0x9e0] ;  /* 0x0002780000197ab9 */ /* 0x000fca0000000800 */
.L_x_8594:
[----:B------:R-:W-:-:S04]  /*a4a0*/  UIADD3 UR39, UR39, 0x1, URZ ;  /* 0x0000000127277890 */ /* 0x000fc8000fffe03f */
[----:B------:R-:W-:-:S04]  /*a4b0*/  UISETP.NE.AND UP0, UPT, UR39, 0x2, UPT ;  /* 0x000000022700788c */ /* 0x000fc8000bf05270 */
[----:B------:R-:W-:Y:S02]  /*a4c0*/  USEL UR6, URZ, 0x1, UP0 ;  /* 0x000000013f067887 */ /* 0x000fe40008000000 */
[----:B------:R-:W-:Y:S02]  /*a4d0*/  USEL UR39, UR39, URZ, UP0 ;  /* 0x0000003f27277287 */ /* 0x000fe40008000000 */
[----:B------:R-:W-:Y:S01]  /*a4e0*/  ULOP3.LUT UR38, UR38, UR6, URZ, 0x3c, !UPT ;  /* 0x0000000626267292 */ /* 0x000fe2000f8e3c3f */
[----:B------:R-:W-:Y:S11]  /*a4f0*/  @!P0 BRA `(.L_x_8578) ;  /* 0x0000000000048947 */ /* 0x000ff60003800000 */
[----:B------:R-:W-:Y:S01]  /*a500*/  BPT.TRAP 0x1 ;  /* 0x000000040000795c */ /* 0x000fe20000300000 */
.L_x_8578:
[----:B------:R-:W-:Y:S01]  /*a510*/  ULEA UR27, UR39, UR46, 0x3 ;  /* 0x0000002e271b7291 */ /* 0x000fe2000f8e183f */
[----:B------:R-:W-:-:S05]  /*a520*/  IMAD.U32 R12, RZ, RZ, UR38 ;  /* 0x00000026ff0c7e24 */ /* 0x000fca000f8e00ff */
[----:B------:R-:W-:-:S04]  /*a530*/  SHF.L.U32 R12, R12, 0x1f, RZ ;  /* 0x0000001f0c0c7819 */ /* 0x000fc800000006ff */
[----:B------:R1:W2:Y:S01]  /*a540*/  SYNCS.PHASECHK.TRANS64.TRYWAIT P1, [UR27+0x22830], R12 ;  /* 0x0228300cff0075a7 */ /* 0x0002a2000802015b */
[----:B------:R-:W-:Y:S05]  /*a550*/  @!P0 BRA `(.L_x_8579) ;  /* 0x0000000000048947 */ /* 0x000fea0003800000 */
[----:B------:R-:W-:Y:S01]  /*a560*/  BPT.TRAP 0x1 ;  /* 0x000000040000795c */ /* 0x000fe20000300000 */
.L_x_8579:
[----:B--2---:R-:W-:Y:S05]  /*a570*/  @P1 BRA `(.L_x_8580) ;  /* 0x0000000000081947 */ /* 0x004fea0003800000 */
[----:B------:R-:W2:Y:S02]  /*a580*/  SYNCS.PHASECHK.TRANS64.TRYWAIT P1, [UR27+0x22830], R12 ;  /* 0x0228300cff0075a7 */ /* 0x000ea4000802015b */
[----:B--2---:R-:W-:Y:S05]  /*a590*/  @!P1 BRA `(.L_x_8581) ;  /* 0x0000008800bc9947 */ /* 0x004fea0003800000 */
.L_x_8580:
        /* <DEDUP_REMOVED lines=11> */
[----:B---3--:R-:W-:Y:S02]  /*a650*/  LOP3.LUT P1, RZ, R11, 0x7f, RZ, 0xc0, !PT ;  /* 0x0000007f0bff7812 */ /* 0x008fe4000782c0ff */
[----:B------:R-:W-:Y:S01]  /*a660*/  IADD3 R11, -R23, 0xb, RZ ;  /* 0x0000000b170b7810 */ /* 0x000fe20007ffe1ff */
        /* <DEDUP_REMOVED lines=13> */
[----:B------:R-:W3:Y:S01]  /*a740*/  LDC R174, c[0x0][0x288] ;  /* 0x0000a200ffae7b82 */ /* 0x000ee20000000800 */
[----:B------:R-:W-:Y:S02]  /*a750*/  IMAD.U32 R177, RZ, RZ, UR27 ;  /* 0x0000001bffb17e24 */ /* 0x000fe4000f8e00ff */
[----:B------:R-:W-:Y:S01]  /*a760*/  FMUL.FTZ R204, R152, UR24 ;  /* 0x0000001898cc7c20 */ /* 0x000fe20008410000 */
[----:B------:R-:W-:Y:S01]  /*a770*/  FMUL.FTZ R219, R184, UR24 ;  /* 0x00000018b8db7c20 */ /* 0x000fe20008410000 */
[----:B------:R-:W-:Y:S01]  /*a780*/  FMUL.FTZ R184, R185, UR24 ;  /* 0x00000018b9b87c20 */ /* 0x000fe20008410000 */
[----:B------:R-:W-:-:S02]  /*a790*/  @!P1 VIADD R152, R177, 0x22840 ;  /* 0x00022840b1989836 */ /* 0x000fc40000000000 */
[----:B--2---:R-:W-:Y:S01]  /*a7a0*/  FMUL.FTZ R9, R155, UR24 ;  /* 0x000000189b097c20 */ /* 0x004fe20008410000 */
        /* <DEDUP_REMOVED lines=40> */
[----:B------:R-:W-:-:S02]  /*aa30*/  IMAD R153, R7, -0x60, R17 ;  /* 0xffffffa007997824 */ /* 0x000fc400078e0211 */
[----:B------:R-:W-:Y:S01]  /*aa40*/  FMUL.FTZ R171, R198, UR24 ;  /* 0x00000018c6ab7c20 */ /* 0x000fe20008410000 */
[----:B------:R-:W-:Y:S01]  /*aa50*/  FMUL.FTZ R172, R199, UR24 ;  /* 0x00000018c7ac7c20 */ /* 0x000fe20008410000 */
[----:B------:R2:W-:Y:S06]  /*aa60*/  BAR.ARV R11, 0x100 ;  /* 0x0004000b0000751d */ /* 0x0005ec0000002000 */
[----:B------:R2:W-:Y:S01]  /*aa70*/  @!P1 SYNCS.ARRIVE.TRANS64.RED.A1T0 RZ, [R152+URZ], RZ ;  /* 0x000000ff98ff99a7 */ /* 0x0005e2000810043f */
[----:B------:R-:W-:Y:S01]  /*aa80*/  ISETP.GE.AND P1, PT, R10, 0x1, PT ;  /* 0x000000010a00780c */ /* 0x000fe20003f26270 */
[----:B------:R-:W4:Y:S01]  /*aa90*/  MUFU.TANH R204, R204 ;  /* 0x000000cc00cc7308 */ /* 0x000f220000002400 */
[----:B---3--:R-:W-:-:S05]  /*aaa0*/  IADD3 R153, R153, 0x1, -R174 ;  /* 0x0000000199997810 */ /* 0x008fca0007ffe8ae */
[----:B------:R-:W-:Y:S02]  /*aab0*/  IMAD.IADD R153, R153, 0x1, -R16 ;  /* 0x0000000199997824 */ /* 0x000fe400078e0a10 */
[----:B------:R-:W3:Y:S02]  /*aac0*/  MUFU.TANH R203, R203 ;  /* 0x000000cb00cb7308 */ /* 0x000ee40000002400 */
        /* <DEDUP_REMOVED lines=62> */
.L_x_8584:
[----:B------:R-:W-:-:S05]  /*aeb0*/  IMAD.U32 R174, RZ, RZ, UR23 ;  /* 0x00000017ffae7e24 */ /* 0x000fca000f8e00ff */
[----:B------:R-:W-:-:S13]  /*aec0*/  ISETP.NE.AND P1, PT, R174, 0x1, PT ;  /* 0x00000001ae00780c */ /* 0x000fda0003f25270 */
[----:B------:R-:W2:Y:S01]  /*aed0*/  @P1 LDC.64 R152, c[0x0][0x9e8] ;  /* 0x00027a00ff981b82 */ /* 0x000ea20000000a00 */
[----:B------:R-:W-:-:S04]  /*aee0*/  @P1 IMAD.IADD R173, R0, 0x1, R6 ;  /* 0x0000000100ad1824 */ /* 0x000fc800078e0206 */
[----:B--2---:R-:W-:-:S04]  /*aef0*/  @P1 IMAD.HI.U32 R176, R173, R152, RZ ;  /* 0x00000098adb01227 */ /* 0x004fc800078e00ff */
[----:B------:R-:W-:Y:S01]  /*af00*/  IMAD.MOV.U32 R152, RZ, RZ, R13 ;  /* 0x000000ffff987224 */ /* 0x000fe200078e000d */
[----:B------:R-:W-:-:S07]  /*af10*/  @P1 SHF.R.U32.HI R152, RZ, R153, R176 ;  /* 0x00000099ff981219 */ /* 0x000fce00000116b0 */
.L_x_8585:
[----:B------:R-:W-:Y:S05]  /*af20*/  BSYNC B0 ;  /* 0x0000000000007941 */ /* 0x000fea0003800000 */
.L_x_8583:
[----:B------:R-:W-:-:S04]  /*af30*/  IMAD R153, R7, -0x60, -R16 ;  /* 0xffffffa007997824 */ /* 0x000fc800078e0a10 */
[----:B------:R-:W-:-:S05]  /*af40*/  IMAD R153, R152, R174, R153 ;  /* 0x000000ae98997224 */ /* 0x000fca00078e0299 */
[----:B------:R-:W-:Y:S02]  /*af50*/  VIADDMNMX R199, R153, R174, R199, PT ;  /* 0x000000ae99c77246 */ /* 0x000fe400038001c7 */
[----:B------:R-:W-:-:S07]  /*af60*/  VIMNMX R198, R198, R153, !PT ;  /* 0x00000099c6c67248 */ /* 0x000fce0007fe0100 */
.L_x_8582:
[----:B------:R-:W-:Y:S01]  /*af70*/  IMAD R197, R7, -0x60, RZ ;  /* 0xffffffa007c57824 */ /* 0x000fe200078e02ff */
[----:B------:R-:W-:-:S04]  /*af80*/  LOP3.LUT R2, R2, 0xfffbffff, RZ, 0xc0, !PT ;  /* 0xfffbffff02027812 */ /* 0x000fc800078ec0ff */
[C---:B------:R-:W-:Y:S02]  /*af90*/  ISETP.GE.AND P2, PT, R197.reuse, 0x1, PT ;  /* 0x00000001c500780c */ /* 0x040fe40003f46270 */
[C---:B------:R-:W-:Y:S02]  /*afa0*/  ISETP.GE.AND P1, PT, R197.reuse, 0x2, PT ;  /* 0x00000002c500780c */ /* 0x040fe40003f26270 */
[----:B------:R-:W-:Y:S02]  /*afb0*/  ISETP.GT.AND P3, PT, R198, RZ, !P2 ;  /* 0x000000ffc600720c */ /* 0x000fe40005764270 */
[----:B------:R-:W-:Y:S02]  /*afc0*/  ISETP.GE.AND P4, PT, R197, 0x9, PT ;  /* 0x00000009c500780c */ /* 0x000fe40003f86270 */
[----:B------:R-:W-:-:S04]  /*afd0*/  ISETP.LT.OR P3, PT, R199, 0x1, P3 ;  /* 0x00000001c700780c */ /* 0x000fc80001f61670 */
[----:B------:R-:W-:Y:S02]  /*afe0*/  FSEL R173, R204, -INF , !P3 ;  /* 0xff800000ccad7808 */ /* 0x000fe40005800000 */
[----:B------:R-:W-:Y:S02]  /*aff0*/  @P2 LOP3.LUT R2, R2, 0x40000, RZ, 0xfc, !PT ;  /* 0x0004000002022812 */ /* 0x000fe400078efcff */
[----:B------:R-:W-:Y:S02]  /*b000*/  ISETP.GT.AND P2, PT, R198, 0x1, !P1 ;  /* 0x00000001c600780c */ /* 0x000fe40004f44270 */
[----:B------:R-:W-:Y:S02]  /*b010*/  ISETP.GE.AND P3, PT, R197, 0xa, PT ;  /* 0x0000000ac500780c */ /* 0x000fe40003f66270 */
[----:B------:R-:W-:Y:S02]  /*b020*/  ISETP.LT.OR P2, PT, R199, 0x2, P2 ;  /* 0x00000002c700780c */ /* 0x000fe40001741670 */
[----:B------:R-:W-:-:S02]  /*b030*/  LOP3.LUT R2, R2, 0xfffffffd, RZ, 0xc0, !PT ;  /* 0xfffffffd02027812 */ /* 0x000fc400078ec0ff */
[----:B------:R-:W-:Y:S02]  /*b040*/  FSEL R203, R203, -INF , !P2 ;  /* 0xff800000cbcb7808 */ /* 0x000fe40005000000 */
[----:B------:R-:W-:Y:S02]  /*b050*/  ISETP.GT.AND P2, PT, R198, 0x8, !P4 ;  /* 0x00000008c600780c */ /* 0x000fe40006744270 */
[----:B------:R-:W-:Y:S02]  /*b060*/  @P4 LOP3.LUT R2, R2, 0x2, RZ, 0xfc, !PT ;  /* 0x0000000202024812 */ /* 0x000fe400078efcff */
[----:B------:R-:W-:Y:S02]  /*b070*/  ISETP.LT.OR P2, PT, R199, 0x9, P2 ;  /* 0x00000009c700780c */ /* 0x000fe40001741670 */
[----:B------:R-:W-:Y:S02]  /*b080*/  LOP3.LUT R2, R2, 0xfffffffb, RZ, 0xc0, !PT ;  /* 0xfffffffb02027812 */ /* 0x000fe400078ec0ff */
[----:B-1----:R-:W-:-:S02]  /*b090*/  FSEL R206, R206, -INF , !P2 ;  /* 0xff800000cece7808 */ /* 0x002fc40005000000 */
[----:B------:R-:W-:Y:S02]  /*b0a0*/  @P3 LOP3.LUT R2, R2, 0x4, RZ, 0xfc, !PT ;  /* 0x0000000402023812 */ /* 0x000fe400078efcff */
[----:B------:R-:W-:Y:S02]  /*b0b0*/  ISETP.GT.AND P2, PT, R198, 0x9, !P3 ;  /* 0x00000009c600780c */ /* 0x000fe40005f44270 */
[----:B------:R-:W-:Y:S02]  /*b0c0*/  ISETP.GE.AND P3, PT, R197, 0x11, PT ;  /* 0x00000011c500780c */ /* 0x000fe40003f66270 */
[----:B------:R-:W-:Y:S02]  /*b0d0*/  ISETP.LT.OR P2, PT, R199, 0xa, P2 ;  /* 0x0000000ac700780c */ /* 0x000fe40001741670 */
[----:B------:R-:W-:Y:S02]  /*b0e0*/  LOP3.LUT R2, R2, 0xfffffff7, RZ, 0xc0, !PT ;  /* 0xfffffff702027812 */ /* 0x000fe400078ec0ff */
[----:B------:R-:W-:-:S02]  /*b0f0*/  FSEL R205, R205, -INF , !P2 ;  /* 0xff800000cdcd7808 */ /* 0x000fc40005000000 */
        /* <DEDUP_REMOVED lines=104> */
[----:B------:R-:W-:Y:S01]  /*b780*/  FSEL R185, R193, -INF , !P6 ;  /* 0xff800000c1b97808 */ /* 0x000fe20007000000 */
[----:B------:R-:W-:Y:S01]  /*b790*/  IMAD.IADD R193, R3, 0x1, R195 ;  /* 0x0000000103c17824 */ /* 0x000fe200078e02c3 */
[----:B------:R-:W-:-:S13]  /*b7a0*/  ISETP.GE.AND P6, PT, R197, 0x5a, PT ;  /* 0x0000005ac500780c */ /* 0x000fda0003fc6270 */
[----:B------:R-:W-:Y:S02]  /*b7b0*/  @P6 LOP3.LUT R2, R2, 0x1, RZ, 0xfc, !PT ;  /* 0x0000000102026812 */ /* 0x000fe400078efcff */
[----:B------:R-:W-:-:S04]  /*b7c0*/  ISETP.GT.AND P6, PT, R198, 0x59, !P6 ;  /* 0x00000059c600780c */ /* 0x000fc800077c4270 */
[----:B------:R-:W-:-:S04]  /*b7d0*/  ISETP.LT.OR P6, PT, R199, 0x5a, P6 ;  /* 0x0000005ac700780c */ /* 0x000fc800037c1670 */
[----:B------:R-:W-:Y:S01]  /*b7e0*/  FSEL R184, R194, -INF , !P6 ;  /* 0xff800000c2b87808 */ /* 0x000fe20007000000 */
[----:B------:R-:W-:Y:S01]  /*b7f0*/  IMAD.IADD R194, R3, 0x1, R196 ;  /* 0x0000000103c27824 */ /* 0x000fe200078e02c4 */
        /* <DEDUP_REMOVED lines=14> */
.L_x_8588:
[----:B------:R-:W-:-:S05]  /*b8e0*/  IMAD.U32 R196, RZ, RZ, UR23 ;  /* 0x00000017ffc47e24 */ /* 0x000fca000f8e00ff */
[----:B------:R-:W-:-:S13]  /*b8f0*/  ISETP.NE.AND P6, PT, R196, 0x1, PT ;  /* 0x00000001c400780c */ /* 0x000fda0003fc5270 */
[----:B------:R-:W1:Y:S02]  /*b900*/  @P6 LDC.64 R152, c[0x0][0x9e8] ;  /* 0x00027a00ff986b82 */ /* 0x000e640000000a00 */
[----:B-1----:R-:W-:-:S05]  /*b910*/  @P6 IMAD.HI.U32 R152, R195, R152, RZ ;  /* 0x00000098c3986227 */ /* 0x002fca00078e00ff */
[----:B------:R-:W-:-:S07]  /*b920*/  @P6 SHF.R.U32.HI R195, RZ, R153, R152 ;  /* 0x00000099ffc36219 */ /* 0x000fce0000011698 */
.L_x_8589:
[----:B------:R-:W-:Y:S05]  /*b930*/  BSYNC B0 ;  /* 0x0000000000007941 */ /* 0x000fea0003800000 */
.L_x_8587:
[----:B------:R-:W-:-:S04]  /*b940*/  IMAD.IADD R152, R197, 0x1, -R16 ;  /* 0x00000001c5987824 */ /* 0x000fc800078e0a10 */
[----:B------:R-:W-:-:S05]  /*b950*/  IMAD R152, R195, R196, R152 ;  /* 0x000000c4c3987224 */ /* 0x000fca00078e0298 */
[----:B------:R-:W-:Y:S02]  /*b960*/  VIADDMNMX R193, R152, R196, R193, PT ;  /* 0x000000c498c17246 */ /* 0x000fe400038001c1 */
[----:B------:R-:W-:-:S07]  /*b970*/  VIMNMX R194, R194, R152, !PT ;  /* 0x00000098c2c27248 */ /* 0x000fce0007fe0100 */
.L_x_8586:
[----:B------:R-:W-:Y:S01]  /*b980*/  ISETP.GT.AND P1, PT, R194, 0x1, !P1 ;  /* 0x00000001c200780c */ /* 0x000fe20004f24270 */
[----:B------:R-:W-:Y:S01]  /*b990*/  UMOV UR10, UR26 ;  /* 0x0000001a000a7c82 */ /* 0x000fe20008000000 */
[C---:B------:R-:W-:Y:S02]  /*b9a0*/  LOP3.LUT P6, RZ, R2.reuse, 0x10000, RZ, 0xc0, !PT ;  /* 0x0001000002ff7812 */ /* 0x040fe400078cc0ff */
        /* <DEDUP_REMOVED lines=67> */
[----:B------:R-:W-:Y:S02]  /*bde0*/  ISETP.GT.AND P1, PT, R194, 0x29, !P1 ;  /* 0x00000029c200780c */ /* 0x000fe40004f24270 */
[----:B------:R-:W-:Y:S02]  /*bdf0*/  FSEL R168, R168, -INF , !P2 ;  /* 0xff800000a8a87808 */ /* 0x000fe40005000000 */
[C---:B------:R-:W-:Y:S02]  /*be00*/  ISETP.LT.OR P1, PT, R193.reuse, 0x2a, P1 ;  /* 0x0000002ac100780c */ /* 0x040fe40000f21670 */
[----:B------:R-:W-:Y:S02]  /*be10*/  ISETP.LT.OR P3, PT, R193, 0x51, P3 ;  /* 0x00000051c100780c */ /* 0x000fe40001f61670 */
[----:B------:R-:W-:-:S02]  /*be20*/  FSEL R160, R160, -INF , !P1 ;  /* 0xff800000a0a07808 */ /* 0x000fc40004800000 */
[----:B------:R-:W-:Y:S02]  /*be30*/  LOP3.LUT P1, RZ, R2, 0x800, RZ, 0xc0, !PT ;  /* 0x0000080002ff7812 */ /* 0x000fe4000782c0ff */
[----:B-1----:R-:W-:Y:S02]  /*be40*/  FMNMX.FTZ R195, R153, R196, !PT ;  /* 0x000000c499c37209 */ /* 0x002fe40007810000 */
[C---:B------:R-:W-:Y:S02]  /*be50*/  ISETP.GT.AND P1, PT, R194.reuse, 0x30, !P1 ;  /* 0x00000030c200780c */ /* 0x040fe40004f24270 */
[----:B------:R-:W-:Y:S01]  /*be60*/  ISETP.GT.AND P4, PT, R194, 0x51, !P4 ;  /* 0x00000051c200780c */ /* 0x000fe20006784270 */
[----:B------:R-:W1:Y:S01]  /*be70*/  SHFL.BFLY PT, R196, R195, 0x1, 0x1f ;  /* 0x0c201f00c3c47f89 */ /* 0x000e6200000e0000 */
[----:B------:R-:W-:Y:S02]  /*be80*/  ISETP.LT.OR P1, PT, R193, 0x31, P1 ;  /* 0x00000031c100780c */ /* 0x000fe40000f21670 */
[----:B------:R-:W-:-:S02]  /*be90*/  FSEL R169, R169, -INF , !P3 ;  /* 0xff800000a9a97808 */ /* 0x000fc40005800000 */
[----:B------:R-:W-:Y:S02]  /*bea0*/  FSEL R161, R161, -INF , !P1 ;  /* 0xff800000a1a17808 */ /* 0x000fe40004800000 */
[----:B------:R-:W-:Y:S02]  /*beb0*/  LOP3.LUT P1, RZ, R2, 0x400, RZ, 0xc0, !PT ;  /* 0x0000040002ff7812 */ /* 0x000fe4000782c0ff */
[C---:B------:R-:W-:Y:S02]  /*bec0*/  ISETP.GT.AND P5, PT, R194.reuse, 0x58, !P5 ;  /* 0x00000058c200780c */ /* 0x040fe40006fa4270 */
[----:B------:R-:W-:Y:S02]  /*bed0*/  ISETP.GT.AND P1, PT, R194, 0x31, !P1 ;  /* 0x00000031c200780c */ /* 0x000fe40004f24270 */
[C---:B------:R-:W-:Y:S02]  /*bee0*/  ISETP.LT.OR P4, PT, R193.reuse, 0x52, P4 ;  /* 0x00000052c100780c */ /* 0x040fe40002781670 */
[----:B------:R-:W-:-:S02]  /*bef0*/  ISETP.LT.OR P1, PT, R193, 0x32, P1 ;  /* 0x00000032c100780c */ /* 0x000fc40000f21670 */
[----:B------:R-:W-:Y:S02]  /*bf00*/  ISETP.LT.OR P5, PT, R193, 0x59, P5 ;  /* 0x00000059c100780c */ /* 0x000fe40002fa1670 */
        /* <DEDUP_REMOVED lines=23> */
[----:B------:R-:W-:Y:S02]  /*c080*/  ISETP.GT.AND P1, PT, R194, RZ, !P6 ;  /* 0x000000ffc200720c */ /* 0x000fe40007724270 */
[----:B------:R-:W-:Y:S02]  /*c090*/  LOP3.LUT P6, RZ, R2, 0x1, RZ, 0xc0, !PT ;  /* 0x0000000102ff7812 */ /* 0x000fe400078cc0ff */
[----:B------:R-:W-:Y:S02]  /*c0a0*/  ISETP.LT.OR P1, PT, R193, 0x1, P1 ;  /* 0x00000001c100780c */ /* 0x000fe40000f21670 */
[----:B------:R-:W-:Y:S02]  /*c0b0*/  ISETP.GT.AND P2, PT, R194, 0x59, !P6 ;  /* 0x00000059c200780c */ /* 0x000fe40007744270 */
[----:B------:R-:W-:-:S02]  /*c0c0*/  FSEL R210, R8, -INF , !P1 ;  /* 0xff80000008d27808 */ /* 0x000fc40004800000 */
[----:B------:R-:W-:Y:S02]  /*c0d0*/  FSETP.NEU.FTZ.AND P1, PT, R9, -INF , PT ;  /* 0xff8000000900780b */ /* 0x000fe40003f3d000 */
[----:B------:R-:W-:Y:S02]  /*c0e0*/  FMNMX.FTZ R153, R210, R15, !PT ;  /* 0x0000000fd2997209 */ /* 0x000fe40007810000 */
[----:B------:R-:W-:Y:S02]  /*c0f0*/  FSEL R209, R209, RZ, P1 ;  /* 0x000000ffd1d17208 */ /* 0x000fe40000800000 */
[----:B------:R-:W-:Y:S02]  /*c100*/  FSEL R194, R170, -INF , !P4 ;  /* 0xff800000aac27808 */ /* 0x000fe40006000000 */
[----:B------:R-:W-:Y:S01]  /*c110*/  ISETP.LT.OR P2, PT, R193, 0x5a, P2 ;  /* 0x0000005ac100780c */ /* 0x000fe20001741670 */
[--C-:B------:R-:W-:Y:S01]  /*c120*/  FFMA.FTZ R196, R173, UR10, -R209.reuse ;  /* 0x0000000aadc47c23 */ /* 0x100fe200080108d1 */
[----:B------:R-:W-:Y:S01]  /*c130*/  FMNMX.FTZ R173, R152, R153, !PT ;  /* 0x0000009998ad7209 */ /* 0x000fe20007810000 */
[--C-:B------:R-:W-:Y:S01]  /*c140*/  FFMA.FTZ R203, R203, UR10, -R209.reuse ;  /* 0x0000000acbcb7c23 */ /* 0x100fe200080108d1 */
[----:B------:R-:W-:Y:S01]  /*c150*/  FSEL R193, R171, -INF , !P5 ;  /* 0xff800000abc17808 */ /* 0x000fe20006800000 */
[--C-:B------:R-:W-:Y:S01]  /*c160*/  FFMA.FTZ R171, R180, UR10, -R209.reuse ;  /* 0x0000000ab4ab7c23 */ /* 0x100fe200080108d1 */
[----:B------:R-:W-:Y:S01]  /*c170*/  FMNMX.FTZ R8, R20, R173, !PT ;  /* 0x000000ad14087209 */ /* 0x000fe20007810000 */
[----:B------:R1:W-:Y:S01]  /*c180*/  MUFU.EX2 R153, R203 ;  /* 0x000000cb00997308 */ /* 0x0003e20000000800 */
[--C-:B------:R-:W-:Y:S01]  /*c190*/  FFMA.FTZ R180, R186, UR10, -R209.reuse ;  /* 0x0000000abab47c23 */ /* 0x100fe200080108d1 */
[--C-:B------:R-:W-:Y:S01]  /*c1a0*/  FFMA.FTZ R186, R187, UR10, -R209.reuse ;  /* 0x0000000abbba7c23 */ /* 0x100fe200080108d1 */
[----:B------:R-:W-:Y:S01]  /*c1b0*/  FMNMX.FTZ R195, R21, R8, !PT ;  /* 0x0000000815c37209 */ /* 0x000fe20007810000 */
[--C-:B------:R-:W-:Y:S01]  /*c1c0*/  FFMA.FTZ R187, R189, UR10, -R209.reuse ;  /* 0x0000000abdbb7c23 */ /* 0x100fe200080108d1 */
[--C-:B------:R-:W-:Y:S01]  /*c1d0*/  FFMA.FTZ R178, R178, UR10, -R209.reuse ;  /* 0x0000000ab2b27c23 */ /* 0x100fe200080108d1 */
[----:B------:R-:W-:Y:S01]  /*c1e0*/  FSEL R189, R9, RZ, P1 ;  /* 0x000000ff09bd7208 */ /* 0x000fe20000800000 */
[--C-:B------:R-:W-:Y:S01]  /*c1f0*/  FFMA.FTZ R173, R206, UR10, -R209.reuse ;  /* 0x0000000acead7c23 */ /* 0x100fe200080108d1 */
[----:B------:R-:W-:Y:S01]  /*c200*/  FMNMX.FTZ R195, R22, R195, !PT ;  /* 0x000000c316c37209 */ /* 0x000fe20007810000 */
[--C-:B-1----:R-:W-:Y:S01]  /*c210*/  FFMA.FTZ R203, R179, UR10, -R209.reuse ;  /* 0x0000000ab3cb7c23 */ /* 0x102fe200080108d1 */
[----:B------:R-:W-:Y:S01]  /*c220*/  MUFU.EX2 R196, R196 ;  /* 0x000000c400c47308 */ /* 0x000fe20000000800 */
[----:B------:R-:W-:Y:S01]  /*c230*/  FADD.FTZ R189, -R189, R14 ;  /* 0x0000000ebdbd7221 */ /* 0x000fe20000010100 */
[----:B------:R-:W-:Y:S01]  /*c240*/  FMNMX.FTZ R8, R154, R195, !PT ;  /* 0x000000c39a087209 */ /* 0x000fe20007810000 */
[--C-:B------:R-:W-:Y:S01]  /*c250*/  FFMA.FTZ R204, R207, UR10, -R209.reuse ;  /* 0x0000000acfcc7c23 */ /* 0x100fe200080108d1 */
[--C-:B------:R-:W-:Y:S01]  /*c260*/  FFMA.FTZ R198, R205, UR10, -R209.reuse ;  /* 0x0000000acdc67c23 */ /* 0x100fe200080108d1 */
[--C-:B------:R-:W-:Y:S01]  /*c270*/  FFMA.FTZ R208, R208, UR10, -R209.reuse ;  /* 0x0000000ad0d07c23 */ /* 0x100fe200080108d1 */
[----:B------:R-:W-:Y:S01]  /*c280*/  FMNMX.FTZ R195, R155, R8, !PT ;  /* 0x000000089bc37209 */ /* 0x000fe20007810000 */
[--C-:B------:R-:W-:Y:S01]  /*c290*/  FFMA.FTZ R174, R174, UR10, -R209.reuse ;  /* 0x0000000aaeae7c23 */ /* 0x100fe200080108d1 */
[----:B------:R-:W-:Y:S01]  /*c2a0*/  MUFU.EX2 R170, R203 ;  /* 0x000000cb00aa7308 */ /* 0x000fe20000000800 */
[--C-:B------:R-:W-:Y:S01]  /*c2b0*/  FFMA.FTZ R175, R175, UR10, -R209.reuse ;  /* 0x0000000aafaf7c23 */ /* 0x100fe200080108d1 */
[----:B------:R-:W-:Y:S01]  /*c2c0*/  FMNMX.FTZ R8, R156, R195, !PT ;  /* 0x000000c39c087209 */ /* 0x000fe20007810000 */
[----:B------:R-:W-:-:S03]  /*c2d0*/  FFMA.FTZ R176, R176, UR10, -R209 ;  /* 0x0000000ab0b07c23 */ /* 0x000fc600080108d1 */
        /* <DEDUP_REMOVED lines=17> */
[----:B------:R-:W-:Y:S02]  /*c3f0*/  FMNMX.FTZ R8, R168, R199, !PT ;  /* 0x000000c7a8087209 */ /* 0x000fe40007810000 */
[----:B------:R-:W-:Y:S01]  /*c400*/  FSEL R199, R172, -INF , !P2 ;  /* 0xff800000acc77808 */ /* 0x000fe20005000000 */
[--C-:B------:R-:W-:Y:S01]  /*c410*/  FFMA.FTZ R172, R181, UR10, -R209.reuse ;  /* 0x0000000ab5ac7c23 */ /* 0x100fe200080108d1 */
[----:B------:R-:W-:Y:S01]  /*c420*/  FMNMX.FTZ R179, R169, R8, !PT ;  /* 0x00000008a9b37209 */ /* 0x000fe20007810000 */
[--C-:B------:R-:W-:Y:S01]  /*c430*/  FFMA.FTZ R181, R192, UR10, -R209.reuse ;  /* 0x0000000ac0b57c23 */ /* 0x100fe200080108d1 */
[----:B------:R-:W-:Y:S01]  /*c440*/  MUFU.EX2 R175, R175 ;  /* 0x000000af00af7308 */ /* 0x000fe20000000800 */
[--C-:B-1----:R-:W-:Y:S01]  /*c450*/  FFMA.FTZ R178, R183, UR10, -R209.reuse ;  /* 0x0000000ab7b27c23 */ /* 0x102fe200080108d1 */
[----:B------:R-:W-:Y:S01]  /*c460*/  FMNMX.FTZ R8, R194, R179, !PT ;  /* 0x000000b3c2087209 */ /* 0x000fe20007810000 */
[--C-:B------:R-:W-:Y:S01]  /*c470*/  FFMA.FTZ R183, R191, UR10, -R209.reuse ;  /* 0x0000000abfb77c23 */ /* 0x100fe200080108d1 */
[--C-:B------:R-:W-:Y:S01]  /*c480*/  FFMA.FTZ R191, R188, UR10, -R209.reuse ;  /* 0x0000000abcbf7c23 */ /* 0x100fe200080108d1 */
[--C-:B------:R-:W-:Y:S01]  /*c490*/  FFMA.FTZ R188, R185, UR10, -R209.reuse ;  /* 0x0000000ab9bc7c23 */ /* 0x100fe200080108d1 */
[----:B------:R-:W-:Y:S01]  /*c4a0*/  FMNMX.FTZ R8, R193, R8, !PT ;  /* 0x00000008c1087209 */ /* 0x000fe20007810000 */
[----:B------:R-:W-:Y:S01]  /*c4b0*/  FMUL.FTZ R185, R189, UR10 ;  /* 0x0000000abdb97c20 */ /* 0x000fe20008410000 */
[--C-:B------:R-:W-:Y:S01]  /*c4c0*/  FFMA.FTZ R189, R184, UR10, -R209.reuse ;  /* 0x0000000ab8bd7c23 */ /* 0x100fe200080108d1 */
[----:B------:R-:W-:Y:S01]  /*c4d0*/  MUFU.EX2 R176, R176 ;  /* 0x000000b000b07308 */ /* 0x000fe20000000800 */
[----:B------:R-:W-:Y:S01]  /*c4e0*/  FMNMX.FTZ R8, R199, R8, !PT ;  /* 0x00000008c7087209 */ /* 0x000fe20007810000 */
[--C-:B------:R-:W-:Y:S01]  /*c4f0*/  FFMA.FTZ R179, R182, UR10, -R209.reuse ;  /* 0x0000000ab6b37c23 */ /* 0x100fe200080108d1 */
[----:B------:R-:W-:-:S03]  /*c500*/  FFMA.FTZ R182, R190, UR10, -R209 ;  /* 0x0000000abeb67c23 */ /* 0x000fc600080108d1 */
[----:B------:R-:W1:Y:S02]  /*c510*/  SHFL.BFLY PT, R203, R8, 0x2, 0x1f ;  /* 0x0c401f0008cb7f89 */ /* 0x000e6400000e0000 */
[----:B------:R-:W2:Y:S08]  /*c520*/  MUFU.EX2 R185, R185 ;  /* 0x000000b900b97308 */ /* 0x000eb00000000800 */
[----:B------:R-:W3:Y:S08]  /*c530*/  MUFU.EX2 R171, R171 ;  /* 0x000000ab00ab7308 */ /* 0x000ef00000000800 */
        /* <DEDUP_REMOVED lines=49> */
[----:B------:R-:W-:Y:S01]  /*c850*/  MUFU.EX2 R183, R183 ;  /* 0x000000b700b77308 */ /* 0x000fe20000000800 */
[--C-:B------:R-:W-:Y:S01]  /*c860*/  FFMA.FTZ R184, R152, UR10, -R207.reuse ;  /* 0x0000000a98b87c23 */ /* 0x100fe200080108cf */
[----:B------:R-:W-:Y:S01]  /*c870*/  FFMA.FTZ R152, R185, R5, R196 ;  /* 0x00000005b9987223 */ /* 0x000fe200000100c4 */
[--C-:B------:R-:W-:Y:S01]  /*c880*/  FFMA.FTZ R205, R154, UR10, -R207.reuse ;  /* 0x0000000a9acd7c23 */ /* 0x100fe200080108cf */
[--C-:B--2---:R-:W-:Y:S01]  /*c890*/  FFMA.FTZ R188, R155, UR10, -R207.reuse ;  /* 0x0000000a9bbc7c23 */ /* 0x104fe200080108cf */
[--C-:B------:R-:W-:Y:S01]  /*c8a0*/  FFMA.FTZ R156, R156, UR10, -R207.reuse ;  /* 0x0000000a9c9c7c23 */ /* 0x100fe200080108cf */
[----:B------:R-:W-:Y:S01]  /*c8b0*/  FADD.FTZ R152, R153, R152 ;  /* 0x0000009899987221 */ /* 0x000fe20000010000 */
[--C-:B------:R-:W-:Y:S01]  /*c8c0*/  FFMA.FTZ R208, R163, UR10, -R207.reuse ;  /* 0x0000000aa3d07c23 */ /* 0x100fe200080108cf */
[----:B------:R-:W-:Y:S01]  /*c8d0*/  MUFU.EX2 R182, R182 ;  /* 0x000000b600b67308 */ /* 0x000fe20000000800 */
[--C-:B------:R-:W-:Y:S01]  /*c8e0*/  FFMA.FTZ R209, R159, UR10, -R207.reuse ;  /* 0x0000000a9fd17c23 */ /* 0x100fe200080108cf */
[----:B------:R-:W-:Y:S01]  /*c8f0*/  FADD.FTZ R5, R173, R152 ;  /* 0x00000098ad057221 */ /* 0x000fe20000010000 */
[--C-:B------:R-:W-:Y:S01]  /*c900*/  FFMA.FTZ R192, R161, UR10, -R207.reuse ;  /* 0x0000000aa1c07c23 */ /* 0x100fe200080108cf */
[--C-:B------:R-:W-:Y:S01]  /*c910*/  FFMA.FTZ R203, R210, UR10, -R207.reuse ;  /* 0x0000000ad2cb7c23 */ /* 0x100fe200080108cf */
[----:B------:R-:W-:Y:S01]  /*c920*/  FFMA.FTZ R20, R20, UR10, -R207 ;  /* 0x0000000a14147c23 */ /* 0x000fe200080108cf */
[----:B------:R-:W-:Y:S01]  /*c930*/  FADD.FTZ R152, R198, R5 ;  /* 0x00000005c6987221 */ /* 0x000fe20000010000 */
[--C-:B------:R-:W-:Y:S01]  /*c940*/  FFMA.FTZ R21, R21, UR10, -R207.reuse ;  /* 0x0000000a15157c23 */ /* 0x100fe200080108cf */
[----:B------:R-:W1:Y:S01]  /*c950*/  MUFU.EX2 R191, R191 ;  /* 0x000000bf00bf7308 */ /* 0x000e620000000800 */
[--C-:B------:R-:W-:Y:S01]  /*c960*/  FFMA.FTZ R22, R22, UR10, -R207.reuse ;  /* 0x0000000a16167c23 */ /* 0x100fe200080108cf */
[----:B------:R-:W-:Y:S01]  /*c970*/  FADD.FTZ R5, R195, R152 ;  /* 0x00000098c3057221 */ /* 0x000fe20000010000 */
[--C-:B------:R-:W-:Y:S01]  /*c980*/  FFMA.FTZ R190, R158, UR10, -R207.reuse ;  /* 0x0000000a9ebe7c23 */ /* 0x100fe200080108cf */
[----:B------:R-:W-:Y:S01]  /*c990*/  F2FP.F16.F32.PACK_AB R158, R175, R174 ;  /* 0x000000aeaf9e723e */ /* 0x000fe200000000ff */
[----:B------:R-:W-:Y:S01]  /*c9a0*/  FFMA.FTZ R210, R160, UR10, -R207 ;  /* 0x0000000aa0d27c23 */ /* 0x000fe200080108cf */
[----:B------:R-:W-:Y:S01]  /*c9b0*/  FADD.FTZ R5, R204, R5 ;  /* 0x00000005cc057221 */ /* 0x000fe20000010000 */
[----:B------:R-:W-:Y:S01]  /*c9c0*/  F2FP.F16.F32.PACK_AB R160, R197, R176 ;  /* 0x000000b0c5a0723e */ /* 0x000fe200000000ff */
[----:B------:R-:W-:Y:S01]  /*c9d0*/  MUFU.EX2 R186, R186 ;  /* 0x000000ba00ba7308 */ /* 0x000fe20000000800 */
[----:B------:R-:W-:Y:S01]  /*c9e0*/  FFMA.FTZ R206, R162, UR10, -R207 ;  /* 0x0000000aa2ce7c23 */ /* 0x000fe200080108cf */
[----:B------:R-:W-:Y:S01]  /*c9f0*/  FADD.FTZ R152, R174, R5 ;  /* 0x00000005ae987221 */ /* 0x000fe20000010000 */
[----:B---3--:R-:W-:Y:S01]  /*ca00*/  F2FP.F16.F32.PACK_AB R162, R171, R170 ;  /* 0x000000aaaba2723e */ /* 0x008fe200000000ff */
[--C-:B------:R-:W-:Y:S01]  /*ca10*/  FFMA.FTZ R165, R165, UR10, -R207.reuse ;  /* 0x0000000aa5a57c23 */ /* 0x100fe200080108cf */
[--C-:B------:R-:W-:Y:S01]  /*ca20*/  FFMA.FTZ R167, R167, UR10, -R207.reuse ;  /* 0x0000000aa7a77c23 */ /* 0x100fe200080108cf */
[----:B------:R-:W-:Y:S01]  /*ca30*/  FADD.FTZ R5, R175, R152 ;  /* 0x00000098af057221 */ /* 0x000fe20000010000 */
[--C-:B------:R-:W-:Y:S01]  /*ca40*/  FFMA.FTZ R169, R169, UR10, -R207.reuse ;  /* 0x0000000aa9a97c23 */ /* 0x100fe200080108cf */
[----:B------:R-:W2:Y:S01]  /*ca50*/  MUFU.EX2 R187, R187 ;  /* 0x000000bb00bb7308 */ /* 0x000ea20000000800 */
[----:B------:R-:W-:Y:S01]  /*ca60*/  FFMA.FTZ R194, R194, UR10, -R207 ;  /* 0x0000000ac2c27c23 */ /* 0x000fe200080108cf */
[----:B------:R-:W-:Y:S01]  /*ca70*/  FADD.FTZ R152, R176, R5 ;  /* 0x00000005b0987221 */ /* 0x000fe20000010000 */
[--C-:B------:R-:W-:Y:S01]  /*ca80*/  FFMA.FTZ R193, R193, UR10, -R207.reuse ;  /* 0x0000000ac1c17c23 */ /* 0x100fe200080108cf */
[----:B------:R-:W-:Y:S01]  /*ca90*/  FFMA.FTZ R199, R199, UR10, -R207 ;  /* 0x0000000ac7c77c23 */ /* 0x000fe200080108cf */
[-C--:B------:R-:W-:Y:S01]  /*caa0*/  FMUL.FTZ R97, R97, R185.reuse ;  /* 0x000000b961617220 */ /* 0x080fe20000410000 */
[----:B------:R-:W-:Y:S01]  /*cab0*/  FADD.FTZ R5, R197, R152 ;  /* 0x00000098c5057221 */ /* 0x000fe20000010000 */
[----:B------:R-:W-:Y:S01]  /*cac0*/  FSEL R152, R8, RZ, P1 ;  /* 0x000000ff08987208 */ /* 0x000fe20000800000 */
[----:B------:R-:W-:Y:S01]  /*cad0*/  MUFU.EX2 R159, R156 ;  /* 0x0000009c009f7308 */ /* 0x000fe20000000800 */
[-C--:B------:R-:W-:Y:S01]  /*cae0*/  FMUL.FTZ R100, R100, R185.reuse ;  /* 0x000000b964647220 */ /* 0x080fe20000410000 */
[----:B------:R-:W-:Y:S01]  /*caf0*/  FADD.FTZ R154, R170, R5 ;  /* 0x00000005aa9a7221 */ /* 0x000fe20000010000 */
[----:B-1----:R-:W-:Y:S01]  /*cb00*/  F2FP.F16.F32.PACK_AB R170, R191, R182 ;  /* 0x000000b6bfaa723e */ /* 0x002fe200000000ff */
[----:B------:R-:W-:Y:S01]  /*cb10*/  FADD.FTZ R5, -R152, R15 ;  /* 0x0000000f98057221 */ /* 0x000fe20000010100 */
[--C-:B------:R-:W-:Y:S01]  /*cb20*/  FFMA.FTZ R152, R157, UR10, -R207.reuse ;  /* 0x0000000a9d987c23 */ /* 0x100fe200080108cf */
[----:B------:R-:W-:Y:S01]  /*cb30*/  FADD.FTZ R155, R171, R154 ;  /* 0x0000009aab9b7221 */ /* 0x000fe20000010000 */
[----:B------:R-:W-:Y:S01]  /*cb40*/  FFMA.FTZ R157, R164, UR10, -R207 ;  /* 0x0000000aa49d7c23 */ /* 0x000fe200080108cf */
[----:B------:R-:W-:Y:S01]  /*cb50*/  MUFU.EX2 R203, R203 ;  /* 0x000000cb00cb7308 */ /* 0x000fe20000000800 */
[----:B------:R-:W-:Y:S01]  /*cb60*/  F2FP.F16.F32.PACK_AB R164, R179, R172 ;  /* 0x000000acb3a4723e */ /* 0x000fe200000000ff */
[----:B------:R-:W-:Y:S01]  /*cb70*/  FADD.FTZ R154, R172, R155 ;  /* 0x0000009bac9a7221 */ /* 0x000fe20000010000 */
[----:B------:R-:W-:Y:S01]  /*cb80*/  FFMA.FTZ R155, R166, UR10, -R207 ;  /* 0x0000000aa69b7c23 */ /* 0x000fe200080108cf */
[----:B--2---:R-:W-:Y:S01]  /*cb90*/  F2FP.F16.F32.PACK_AB R172, R187, R186 ;  /* 0x000000babbac723e */ /* 0x004fe200000000ff */
[-C--:B------:R-:W-:Y:S01]  /*cba0*/  FMUL.FTZ R101, R101, R185.reuse ;  /* 0x000000b965657220 */ /* 0x080fe20000410000 */
[----:B------:R-:W-:Y:S01]  /*cbb0*/  FADD.FTZ R15, R179, R154 ;  /* 0x0000009ab30f7221 */ /* 0x000fe20000010000 */
[-C--:B------:R-:W-:Y:S01]  /*cbc0*/  FMUL.FTZ R104, R104, R185.reuse ;  /* 0x000000b968687220 */ /* 0x080fe20000410000 */
[----:B------:R1:W-:Y:S01]  /*cbd0*/  MUFU.EX2 R161, R152 ;  /* 0x0000009800a17308 */ /* 0x0003e20000000800 */
[-C--:B------:R-:W-:Y:S01]  /*cbe0*/  FMUL.FTZ R105, R105, R185.reuse ;  /* 0x000000b969697220 */ /* 0x080fe20000410000 */
[----:B------:R-:W-:Y:S01]  /*cbf0*/  FADD.FTZ R154, R178, R15 ;  /* 0x0000000fb29a7221 */ /* 0x000fe20000010000 */
[-C--:B------:R-:W-:Y:S01]  /*cc00*/  FMUL.FTZ R108, R108, R185.reuse ;  /* 0x000000b96c6c7220 */ /* 0x080fe20000410000 */
[-C--:B------:R-:W-:Y:S01]  /*cc10*/  FMUL.FTZ R109, R109, R185.reuse ;  /* 0x000000b96d6d7220 */ /* 0x080fe20000410000 */
[-C--:B------:R-:W-:Y:S01]  /*cc20*/  FMUL.FTZ R112, R112, R185.reuse ;  /* 0x000000b970707220 */ /* 0x080fe20000410000 */
[----:B------:R-:W-:Y:S01]  /*cc30*/  FADD.FTZ R15, R181, R154 ;  /* 0x0000009ab50f7221 */ /* 0x000fe20000010000 */
[-C--:B------:R-:W-:Y:S01]  /*cc40*/  FMUL.FTZ R113, R113, R185.reuse ;  /* 0x000000b971717220 */ /* 0x080fe20000410000 */
[----:B------:R-:W-:Y:S01]  /*cc50*/  MUFU.EX2 R184, R184 ;  /* 0x000000b800b87308 */ /* 0x000fe20000000800 */
[----:B-1----:R-:W-:Y:S01]  /*cc60*/  F2FP.F16.F32.PACK_AB R152, R153, R196 ;  /* 0x000000c49998723e */ /* 0x002fe200000000ff */
[----:B------:R-:W-:Y:S01]  /*cc70*/  FADD.FTZ R154, R180, R15 ;  /* 0x0000000fb49a7221 */ /* 0x000fe20000010000 */
[----:B------:R-:W-:Y:S01]  /*cc80*/  FFMA.FTZ R15, R168, UR10, -R207 ;  /* 0x0000000aa80f7c23 */ /* 0x000fe200080108cf */
[C---:B------:R-:W-:Y:S01]  /*cc90*/  F2FP.F16.F32.PACK_AB R168, R183.reuse, R180 ;  /* 0x000000b4b7a8723e */ /* 0x040fe200000000ff */
        /* <DEDUP_REMOVED lines=18> */
[----:B------:R-:W-:Y:S01]  /*cdc0*/  F2FP.F16.F32.PACK_AB R166, R181, R178 ;  /* 0x000000b2b5a6723e */ /* 0x000fe200000000ff */
[----:B------:R-:W-:Y:S01]  /*cdd0*/  FMUL.FTZ R178, R5, UR10 ;  /* 0x0000000a05b27c20 */ /* 0x000fe20008410000 */
[----:B------:R-:W1:Y:S01]  /*cde0*/  MUFU.EX2 R189, R189 ;  /* 0x000000bd00bd7308 */ /* 0x000e620000000800 */
[----:B------:R-:W-:Y:S01]  /*cdf0*/  FADD.FTZ R174, R14, R153 ;  /* 0x000000990eae7221 */ /* 0x000fe20000010000 */
        /* <DEDUP_REMOVED lines=9> */
[----:B------:R-:W-:-:S05]  /*ce90*/  FMUL.FTZ R149, R149, R185 ;  /* 0x000000b995957220 */ /* 0x000fca0000410000 */
[----:B------:R-:W3:Y:S01]  /*cea0*/  MUFU.EX2 R22, R22 ;  /* 0x0000001600167308 */ /* 0x000ee20000000800 */
[C---:B-1----:R-:W-:Y:S01]  /*ceb0*/  FADD.FTZ R5, R189.reuse, R174 ;  /* 0x000000aebd057221 */ /* 0x042fe20000010000 */
[----:B------:R-:W-:-:S06]  /*cec0*/  F2FP.F16.F32.PACK_AB R174, R189, R14 ;  /* 0x0000000ebdae723e */ /* 0x000fcc00000000ff */
[----:B------:R-:W1:Y:S01]  /*ced0*/  MUFU.EX2 R205, R205 ;  /* 0x000000cd00cd7308 */ /* 0x000e620000000800 */
        /* <DEDUP_REMOVED lines=16> */
[----:B---3--:R-:W-:Y:S01]  /*cfe0*/  FADD.FTZ R14, R22, R153 ;  /* 0x00000099160e7221 */ /* 0x008fe20000010000 */
[-C--:B------:R-:W-:Y:S01]  /*cff0*/  FMUL.FTZ R46, R46, R178.reuse ;  /* 0x000000b22e2e7220 */ /* 0x080fe20000410000 */
[-C--:B------:R-:W-:Y:S01]  /*d000*/  FMUL.FTZ R47, R47, R178.reuse ;  /* 0x000000b22f2f7220 */ /* 0x080fe20000410000 */
[-C--:B------:R-:W-:Y:S01]  /*d010*/  FMUL.FTZ R50, R50, R178.reuse ;  /* 0x000000b232327220 */ /* 0x080fe20000410000 */
[----:B-1----:R-:W-:Y:S01]  /*d020*/  FADD.FTZ R153, R205, R14 ;  /* 0x0000000ecd997221 */ /* 0x002fe20000010000 */
[-C--:B------:R-:W-:Y:S01]  /*d030*/  FMUL.FTZ R51, R51, R178.reuse ;  /* 0x000000b233337220 */ /* 0x080fe20000410000 */
[-C--:B------:R-:W-:Y:S01]  /*d040*/  FMUL.FTZ R54, R54, R178.reuse ;  /* 0x000000b236367220 */ /* 0x080fe20000410000 */
[----:B------:R-:W1:Y:S01]  /*d050*/  MUFU.EX2 R163, R209 ;  /* 0x000000d100a37308 */ /* 0x000e620000000800 */
[----:B--2---:R-:W-:Y:S01]  /*d060*/  FADD.FTZ R14, R188, R153 ;  /* 0x00000099bc0e7221 */ /* 0x004fe20000010000 */
[-C--:B------:R-:W-:Y:S01]  /*d070*/  FMUL.FTZ R55, R55, R178.reuse ;  /* 0x000000b237377220 */ /* 0x080fe20000410000 */
[-C--:B------:R-:W-:Y:S01]  /*d080*/  FMUL.FTZ R58, R58, R178.reuse ;  /* 0x000000b23a3a7220 */ /* 0x080fe20000410000 */
[----:B------:R-:W-:Y:S01]  /*d090*/  FMUL.FTZ R59, R59, R178 ;  /* 0x000000b23b3b7220 */ /* 0x000fe20000410000 */
[C---:B------:R-:W-:Y:S01]  /*d0a0*/  FADD.FTZ R14, R159.reuse, R14 ;  /* 0x0000000e9f0e7221 */ /* 0x040fe20000010000 */
[----:B------:R-:W-:Y:S01]  /*d0b0*/  F2FP.F16.F32.PACK_AB R159, R159, R188 ;  /* 0x000000bc9f9f723e */ /* 0x000fe200000000ff */
[-C--:B------:R-:W-:Y:S01]  /*d0c0*/  FMUL.FTZ R62, R62, R178.reuse ;  /* 0x000000b23e3e7220 */ /* 0x080fe20000410000 */
[----:B------:R-:W2:Y:S01]  /*d0d0*/  MUFU.EX2 R176, R210 ;  /* 0x000000d200b07308 */ /* 0x000ea20000000800 */
[----:B------:R-:W-:Y:S01]  /*d0e0*/  FADD.FTZ R153, R161, R14 ;  /* 0x0000000ea1997221 */ /* 0x000fe20000010000 */
[----:B----4-:R-:W-:Y:S01]  /*d0f0*/  F2FP.F16.F32.PACK_AB R161, R190, R161 ;  /* 0x000000a1bea1723e */ /* 0x010fe200000000ff */
[-C--:B------:R-:W-:Y:S01]  /*d100*/  FMUL.FTZ R63, R63, R178.reuse ;  /* 0x000000b23f3f7220 */ /* 0x080fe20000410000 */
[-C--:B------:R-:W-:Y:S01]  /*d110*/  FMUL.FTZ R66, R66, R178.reuse ;  /* 0x000000b242427220 */ /* 0x080fe20000410000 */
[----:B------:R-:W-:Y:S01]  /*d120*/  FADD.FTZ R180, R190, R153 ;  /* 0x00000099beb47221 */ /* 0x000fe20000010000 */
        /* <DEDUP_REMOVED lines=26> */
[----:B------:R3:W4:Y:S01]  /*d2d0*/  MUFU.EX2 R173, R157 ;  /* 0x0000009d00ad7308 */ /* 0x0007220000000800 */
[----:B-1----:R-:W-:Y:S01]  /*d2e0*/  FADD.FTZ R153, R171, R180 ;  /* 0x000000b4ab997221 */ /* 0x002fe20000010000 */
[-C--:B------:R-:W-:Y:S01]  /*d2f0*/  FMUL.FTZ R106, R106, R178.reuse ;  /* 0x000000b26a6a7220 */ /* 0x080fe20000410000 */
[-C--:B------:R-:W-:Y:S01]  /*d300*/  FMUL.FTZ R107, R107, R178.reuse ;  /* 0x000000b26b6b7220 */ /* 0x080fe20000410000 */
[-C--:B------:R-:W-:Y:S01]  /*d310*/  FMUL.FTZ R110, R110, R178.reuse ;  /* 0x000000b26e6e7220 */ /* 0x080fe20000410000 */
[-C--:B------:R-:W-:Y:S01]  /*d320*/  FMUL.FTZ R111, R111, R178.reuse ;  /* 0x000000b26f6f7220 */ /* 0x080fe20000410000 */
[-C--:B------:R-:W-:Y:S01]  /*d330*/  FMUL.FTZ R114, R114, R178.reuse ;  /* 0x000000b272727220 */ /* 0x080fe20000410000 */
[----:B------:R-:W-:Y:S01]  /*d340*/  FMUL.FTZ R115, R115, R178 ;  /* 0x000000b273737220 */ /* 0x000fe20000410000 */
[----:B------:R1:W5:Y:S01]  /*d350*/  MUFU.EX2 R4, R165 ;  /* 0x000000a500047308 */ /* 0x0003620000000800 */
[----:B--2---:R-:W-:Y:S01]  /*d360*/  FADD.FTZ R180, R208, R153 ;  /* 0x00000099d0b47221 */ /* 0x004fe20000010000 */
[----:B---3--:R-:W-:Y:S01]  /*d370*/  F2FP.F16.F32.PACK_AB R157, R205, R22 ;  /* 0x00000016cd9d723e */ /* 0x008fe200000000ff */
[-C--:B------:R-:W-:Y:S01]  /*d380*/  FMUL.FTZ R118, R118, R178.reuse ;  /* 0x000000b276767220 */ /* 0x080fe20000410000 */
[-C--:B------:R-:W-:Y:S01]  /*d390*/  FMUL.FTZ R119, R119, R178.reuse ;  /* 0x000000b277777220 */ /* 0x080fe20000410000 */
[-C--:B------:R-:W-:Y:S01]  /*d3a0*/  FMUL.FTZ R122, R122, R178.reuse ;  /* 0x000000b27a7a7220 */ /* 0x080fe20000410000 */
[-C--:B------:R-:W-:Y:S01]  /*d3b0*/  FMUL.FTZ R123, R123, R178.reuse ;  /* 0x000000b27b7b7220 */ /* 0x080fe20000410000 */
[----:B------:R-:W-:Y:S01]  /*d3c0*/  FMUL.FTZ R126, R126, R178 ;  /* 0x000000b27e7e7220 */ /* 0x000fe20000410000 */
[----:B------:R2:W3:Y:S01]  /*d3d0*/  MUFU.EX2 R175, R155 ;  /* 0x0000009b00af7308 */ /* 0x0004e20000000800 */
[----:B----4-:R-:W-:Y:S01]  /*d3e0*/  FADD.FTZ R153, R173, R180 ;  /* 0x000000b4ad997221 */ /* 0x010fe20000010000 */
[----:B-1----:R-:W-:Y:S01]  /*d3f0*/  F2FP.F16.F32.PACK_AB R165, R171, R192 ;  /* 0x000000c0aba5723e */ /* 0x002fe200000000ff */
[-C--:B------:R-:W-:Y:S01]  /*d400*/  FMUL.FTZ R127, R127, R178.reuse ;  /* 0x000000b27f7f7220 */ /* 0x080fe20000410000 */
[-C--:B------:R-:W-:Y:S01]  /*d410*/  FMUL.FTZ R130, R130, R178.reuse ;  /* 0x000000b282827220 */ /* 0x080fe20000410000 */
[-C--:B------:R-:W-:Y:S01]  /*d420*/  FMUL.FTZ R131, R131, R178.reuse ;  /* 0x000000b283837220 */ /* 0x080fe20000410000 */
[-C--:B------:R-:W-:Y:S01]  /*d430*/  FMUL.FTZ R134, R134, R178.reuse ;  /* 0x000000b286867220 */ /* 0x080fe20000410000 */
[----:B------:R-:W-:Y:S01]  /*d440*/  FMUL.FTZ R135, R135, R178 ;  /* 0x000000b287877220 */ /* 0x000fe20000410000 */
[----:B------:R1:W4:Y:S01]  /*d450*/  MUFU.EX2 R14, R167 ;  /* 0x000000a7000e7308 */ /* 0x0003220000000800 */
[----:B-----5:R-:W-:Y:S01]  /*d460*/  FADD.FTZ R180, R4, R153 ;  /* 0x0000009904b47221 */ /* 0x020fe20000010000 */
[----:B--2---:R-:W-:Y:S01]  /*d470*/  F2FP.F16.F32.PACK_AB R155, R21, R20 ;  /* 0x00000014159b723e */ /* 0x004fe200000000ff */
[-C--:B------:R-:W-:Y:S01]  /*d480*/  FMUL.FTZ R138, R138, R178.reuse ;  /* 0x000000b28a8a7220 */ /* 0x080fe20000410000 */
[-C--:B------:R-:W-:Y:S01]  /*d490*/  FMUL.FTZ R139, R139, R178.reuse ;  /* 0x000000b28b8b7220 */ /* 0x080fe20000410000 */
[-C--:B------:R-:W-:Y:S01]  /*d4a0*/  FMUL.FTZ R142, R142, R178.reuse ;  /* 0x000000b28e8e7220 */ /* 0x080fe20000410000 */
[-C--:B------:R-:W-:Y:S01]  /*d4b0*/  FMUL.FTZ R143, R143, R178.reuse ;  /* 0x000000b28f8f7220 */ /* 0x080fe20000410000 */
[----:B------:R-:W-:Y:S01]  /*d4c0*/  FMUL.FTZ R146, R146, R178 ;  /* 0x000000b292927220 */ /* 0x000fe20000410000 */
[----:B------:R-:W2:Y:S01]  /*d4d0*/  MUFU.EX2 R15, R15 ;  /* 0x0000000f000f7308 */ /* 0x000ea20000000800 */
[----:B---3--:R-:W-:Y:S01]  /*d4e0*/  FADD.FTZ R153, R175, R180 ;  /* 0x000000b4af997221 */ /* 0x008fe20000010000 */
[----:B-1----:R-:W-:Y:S01]  /*d4f0*/  F2FP.F16.F32.PACK_AB R167, R173, R208 ;  /* 0x000000d0ada7723e */ /* 0x002fe200000000ff */
[-C--:B------:R-:W-:Y:S01]  /*d500*/  FMUL.FTZ R147, R147, R178.reuse ;  /* 0x000000b293937220 */ /* 0x080fe20000410000 */
[-C--:B------:R-:W-:Y:S01]  /*d510*/  FMUL.FTZ R150, R150, R178.reuse ;  /* 0x000000b296967220 */ /* 0x080fe20000410000 */
[----:B------:R-:W-:-:S03]  /*d520*/  FMUL.FTZ R151, R151, R178 ;  /* 0x000000b297977220 */ /* 0x000fc60000410000 */
[----:B------:R1:W3:Y:S01]  /*d530*/  MUFU.EX2 R179, R169 ;  /* 0x000000a900b37308 */ /* 0x0002e20000000800 */
[----:B----4-:R-:W-:Y:S01]  /*d540*/  FADD.FTZ R182, R14, R153 ;  /* 0x000000990eb67221 */ /* 0x010fe20000010000 */
[----:B------:R-:W-:-:S06]  /*d550*/  F2FP.F16.F32.PACK_AB R153, R184, R203 ;  /* 0x000000cbb899723e */ /* 0x000fcc00000000ff */
[----:B------:R-:W4:Y:S01]  /*d560*/  MUFU.EX2 R194, R194 ;  /* 0x000000c200c27308 */ /* 0x000f220000000800 */
[----:B--2---:R-:W-:Y:S01]  /*d570*/  FADD.FTZ R182, R15, R182 ;  /* 0x000000b60fb67221 */ /* 0x004fe20000010000 */
[----:B-1----:R-:W-:Y:S02]  /*d580*/  F2FP.F16.F32.PACK_AB R169, R175, R4 ;  /* 0x00000004afa9723e */ /* 0x002fe400000000ff */
[----:B------:R-:W-:-:S04]  /*d590*/  F2FP.F16.F32.PACK_AB R171, R15, R14 ;  /* 0x0000000e0fab723e */ /* 0x000fc800000000ff */
[----:B------:R-:W1:Y:S01]  /*d5a0*/  MUFU.EX2 R193, R193 ;  /* 0x000000c100c17308 */ /* 0x000e620000000800 */
[----:B---3--:R-:W-:-:S07]  /*d5b0*/  FADD.FTZ R21, R179, R182 ;  /* 0x000000b6b3157221 */ /* 0x008fce0000010000 */
[----:B------:R-:W2:Y:S01]  /*d5c0*/  MUFU.EX2 R180, R199 ;  /* 0x000000c700b47308 */ /* 0x000ea20000000800 */
[C---:B----4-:R-:W-:Y:S01]  /*d5d0*/  FADD.FTZ R20, R194.reuse, R21 ;  /* 0x00000015c2147221 */ /* 0x050fe20000010000 */
[----:B------:R-:W-:-:S03]  /*d5e0*/  F2FP.F16.F32.PACK_AB R173, R194, R179 ;  /* 0x000000b3c2ad723e */ /* 0x000fc600000000ff */
[----:B-1----:R-:W-:-:S04]  /*d5f0*/  FADD.FTZ R21, R193, R20 ;  /* 0x00000014c1157221 */ /* 0x002fc80000010000 */
[C---:B--2---:R-:W-:Y:S01]  /*d600*/  FADD.FTZ R4, R180.reuse, R21 ;  /* 0x00000015b4047221 */ /* 0x044fe20000010000 */
[----:B------:R-:W-:Y:S01]  /*d610*/  F2FP.F16.F32.PACK_AB R175, R180, R193 ;  /* 0x000000c1b4af723e */ /* 0x000fe200000000ff */
[----:B------:R-:W-:Y:S06]  /*d620*/  @!P0 BRA `(.L_x_8590) ;  /* 0x0000000000048947 */ /* 0x000fec0003800000 */
[----:B------:R-:W-:Y:S01]  /*d630*/  BPT.TRAP 0x1 ;  /* 0x000000040000795c */ /* 0x000fe20000300000 */
.L_x_8590:
[----:B------:R1:W2:Y:S01]  /*d640*/  SYNCS.PHASECHK.TRANS64.TRYWAIT P1, [UR27+0x22850], R12 ;  /* 0x0228500cff0075a7 */ /* 0x0002a2000802015b */
[----:B------:R-:W-:Y:S05]  /*d650*/  @!P0 BRA `(.L_x_8591) ;  /* 0x0000000000048947 */ /* 0x000fea0003800000 */
[----:B------:R-:W-:Y:S01]  /*d660*/  BPT.TRAP 0x1 ;  /* 0x000000040000795c */ /* 0x000fe20000300000 */
.L_x_8591:
[----:B--2---:R-:W-:Y:S05]  /*d670*/  @P1 BRA `(.L_x_8592) ;  /* 0x0000000000081947 */ /* 0x004fea0003800000 */
[----:B------:R-:W2:Y:S02]  /*d680*/  SYNCS.PHASECHK.TRANS64.TRYWAIT P1, [UR27+0x22850], R12 ;  /* 0x0228500cff0075a7 */ /* 0x000ea4000802015b */
[----:B--2---:R-:W-:Y:S05]  /*d690*/  @!P1 BRA `(.L_x_8593) ;  /* 0x0000005800949947 */ /* 0x004fea0003800000 */
.L_x_8592:
        /* <DEDUP_REMOVED lines=47> */
.L_x_8577:
[----:B------:R-:W1:Y:S01]  /*d990*/  SHFL.BFLY PT, R0, R5, 0x2, 0x1f ;  /* 0x0c401f0005007f89 */ /* 0x000e6200000e0000 */
[----:B------:R-:W-:Y:S01]  /*d9a0*/  IMAD.MOV.U32 R17, RZ, RZ, RZ ;  /* 0x000000ffff117224 */ /* 0x000fe200078e00ff */
[----:B------:R-:W-:Y:S01]  /*d9b0*/  UIADD3 UR39, UR39, 0x1, URZ ;  /* 0x0000000127277890 */ /* 0x000fe2000fffe03f */
[----:B------:R-:W-:Y:S01]  /*d9c0*/  IMAD.U32 R22, RZ, RZ, UR10 ;  /* 0x0000000aff167e24 */ /* 0x000fe2000f8e00ff */
[----:B------:R-:W2:Y:S01]  /*d9d0*/  SHFL.BFLY PT, R7, R4, 0x2, 0x1f ;  /* 0x0c401f0004077f89 */ /* 0x000ea200000e0000 */
[----:B------:R-:W-:Y:S01]  /*d9e0*/  IMAD.MOV.U32 R20, RZ, RZ, -0x800000 ;  /* 0xff800000ff147424 */ /* 0x000fe200078e00ff */
[----:B------:R-:W-:Y:S01]  /*d9f0*/  UISETP.NE.AND UP0, UPT, UR39, 0x2, UPT ;  /* 0x000000022700788c */ /* 0x000fe2000bf05270 */
[----:B------:R3:W-:Y:S06]  /*da00*/  BAR.ARV R11, 0x100 ;  /* 0x0004000b0000751d */ /* 0x0007ec0000002000 */
[----:B------:R-:W-:-:S02]  /*da10*/  USEL UR4, URZ, 0x1, UP0 ;  /* 0x000000013f047887 */ /* 0x000fc40008000000 */
[----:B------:R-:W-:Y:S06]  /*da20*/  BAR.ARV 0x8, 0x120 ;  /* 0x0204800000007b1d */ /* 0x000fec0000002000 */
[----:B------:R-:W-:Y:S01]  /*da30*/  PLOP3.LUT P0, PT, PT, PT, PT, 0x8, 0x0 ;  /* 0x000000000000781c */ /* 0x000fe20003f0e170 */
[----:B------:R-:W-:Y:S01]  /*da40*/  UIADD3 UR37, UR37, 0x1, URZ ;  /* 0x0000000125257890 */ /* 0x000fe2000fffe03f */
[----:B-1----:R-:W-:Y:S01]  /*da50*/  FADD.FTZ R0, R0, R5 ;  /* 0x0000000500007221 */ /* 0x002fe20000010000 */
[----:B------:R-:W-:Y:S01]  /*da60*/  IMAD.MOV.U32 R5, RZ, RZ, RZ ;  /* 0x000000ffff057224 */ /* 0x000fe200078e00ff */
[----:B------:R-:W-:Y:S01]  /*da70*/  USEL UR39, UR39, URZ, UP0 ;  /* 0x0000003f27277287 */ /* 0x000fe20008000000 */
[----:B--2---:R-:W-:-:S02]  /*da80*/  FADD.FTZ R7, R7, R4 ;  /* 0x0000000407077221 */ /* 0x004fc40000010000 */
[----:B------:R-:W1:Y:S01]  /*da90*/  SHFL.BFLY PT, R3, R0, 0x1, 0x1f ;  /* 0x0c201f0000037f89 */ /* 0x000e6200000e0000 */
[----:B------:R-:W-:-:S03]  /*daa0*/  ULOP3.LUT UR38, UR38, UR4, URZ, 0x3c, !UPT ;  /* 0x0000000426267292 */ /* 0x000fc6000f8e3c3f */
[----:B------:R-:W2:Y:S01]  /*dab0*/  SHFL.BFLY PT, R6, R7, 0x1, 0x1f ;  /* 0x0c201f0007067f89 */ /* 0x000ea200000e0000 */
[----:B-1----:R-:W-:Y:S01]  /*dac0*/  FADD.FTZ R21, R0, R3 ;  /* 0x0000000300157221 */ /* 0x002fe20000010000 */
[----:B------:R-:W-:Y:S02]  /*dad0*/  IMAD.MOV.U32 R0, RZ, RZ, -0x800000 ;  /* 0xff800000ff007424 */ /* 0x000fe400078e00ff */
[----:B--2---:R-:W-:Y:S02]  /*dae0*/  FADD.FTZ R152, R7, R6 ;  /* 0x0000000607987221 */ /* 0x004fe40000010000 */
[----:B------:R-:W-:-:S03]  /*daf0*/  FSETP.NE.FTZ.AND P1, PT, R21, RZ, PT ;  /* 0x000000ff1500720b */ /* 0x000fc60003f35000 */
[----:B------:R-:W-:-:S10]  /*db00*/  FSETP.NE.FTZ.AND P2, PT, R152, RZ, PT ;  /* 0x000000ff9800720b */ /* 0x000fd40003f55000 */
[----:B------:R-:W1:Y:S01]  /*db10*/  @P1 MUFU.RCP R17, R21 ;  /* 0x0000001500111308 */ /* 0x000e620000001000 */
[----:B------:R-:W-:-:S07]  /*db20*/  @P1 FMUL.FTZ R22, R22, 0.69314718246459960938 ;  /* 0x3f31721816161820 */ /* 0x000fce0000410000 */
[----:B------:R-:W2:Y:S01]  /*db30*/  @P2 MUFU.RCP R5, R152 ;  /* 0x0000009800052308 */ /* 0x000ea20000001000 */
        /* <DEDUP_REMOVED lines=64> */
[----:B------:R-:W1:Y:S01]  /*df40*/  @P2 MUFU.LG2 R28, R152 ;  /* 0x00000098001c2308 */ /* 0x000e620000000c00 */
[----:B------:R-:W-:-:S02]  /*df50*/  IMAD.U32 R44, RZ, RZ, UR10 ;  /* 0x0000000aff2c7e24 */ /* 0x000fc4000f8e00ff */
[-C--:B--2---:R-:W-:Y:S01]  /*df60*/  FMUL.FTZ R172, R27, R5.reuse ;  /* 0x000000051bac7220 */ /* 0x084fe20000410000 */
[-C--:B------:R-:W-:Y:S01]  /*df70*/  FMUL.FTZ R158, R79, R5.reuse ;  /* 0x000000054f9e7220 */ /* 0x080fe20000410000 */
[-C--:B------:R-:W-:Y:S01]  /*df80*/  FMUL.FTZ R163, R63, R5.reuse ;  /* 0x000000053fa37220 */ /* 0x080fe20000410000 */
[----:B------:R-:W-:Y:S01]  /*df90*/  @P2 FMUL.FTZ R44, R44, 0.69314718246459960938 ;  /* 0x3f3172182c2c2820 */ /* 0x000fe20000410000 */
[-C--:B------:R-:W-:Y:S01]  /*dfa0*/  FMUL.FTZ R161, R67, R5.reuse ;  /* 0x0000000543a17220 */ /* 0x080fe20000410000 */
[-C--:B------:R-:W-:Y:S01]  /*dfb0*/  FMUL.FTZ R160, R71, R5.reuse ;  /* 0x0000000547a07220 */ /* 0x080fe20000410000 */
[----:B------:R-:W2:Y:S01]  /*dfc0*/  @P1 MUFU.LG2 R17, R21 ;  /* 0x0000001500111308 */ /* 0x000ea20000000c00 */
        /* <DEDUP_REMOVED lines=63> */
.L_x_8524:
        /* <DEDUP_REMOVED lines=8> */
[C---:B------:R-:W-:Y:S01]  /*e440*/  IADD3 R31, P1, R18.reuse, 0x60, RZ ;  /* 0x00000060121f7810 */ /* 0x040fe20007f3e0ff */
[----:B------:R-:W-:Y:S01]  /*e450*/  BAR.SYNC.DEFER_BLOCKING 0x1, 0x100 ;  /* 0x0044000000007b1d */ /* 0x000fe20000010000 */
[----:B------:R-:W-:Y:S01]  /*e460*/  IADD3 R27, P0, R18, 0x40, RZ ;  /* 0x00000040121b7810 */ /* 0x000fe20007f1e0ff */
[----:B------:R-:W-:Y:S01]  /*e470*/  USHF.R.S32.HI UR5, URZ, 0x1f, UR43 ;  /* 0x0000001f3f057899 */ /* 0x000fe2000801142b */
[----:B------:R-:W-:Y:S02]  /*e480*/  LOP3.LUT R30, R31, 0x380, RZ, 0xc0, !PT ;  /* 0x000003801f1e7812 */ /* 0x000fe400078ec0ff */
[----:B------:R-:W-:Y:S01]  /*e490*/  LOP3.LUT R26, R27, 0x380, RZ, 0xc0, !PT ;  /* 0x000003801b1a7812 */ /* 0x000fe200078ec0ff */
[----:B------:R-:W-:Y:S01]  /*e4a0*/  ULDC.64 UR6, c[0x0][0xb70] ;  /* 0x0002dc0000067ab9 */ /* 0x000fe20000000a00 */
[----:B------:R-:W-:Y:S01]  /*e4b0*/  SHF.R.U64 R30, R30, 0x3, RZ ;  /* 0x000000031e1e7819 */ /* 0x000fe200000012ff */
[----:B------:R-:W-:Y:S01]  /*e4c0*/  UIMAD UR5, UR5, UR6, URZ ;  /* 0x00000006050572a4 */ /* 0x000fe2000f8e023f */
[----:B------:R-:W-:Y:S01]  /*e4d0*/  SHF.R.U64 R26, R26, 0x3, RZ ;  /* 0x000000031a1a7819 */ /* 0x000fe200000012ff */
[----:B------:R-:W-:Y:S01]  /*e4e0*/  UIMAD.WIDE.U32 UR8, UR43, UR6, URZ ;  /* 0x000000062b0872a5 */ /* 0x000fe2000f8e003f */
[----:B------:R-:W-:Y:S01]  /*e4f0*/  LOP3.LUT R30, R30, R31, RZ, 0x3c, !PT ;  /* 0x0000001f1e1e7212 */ /* 0x000fe200078e3cff */
[--C-:B------:R-:W-:Y:S01]  /*e500*/  IMAD.X R31, RZ, RZ, R19.reuse, P1 ;  /* 0x000000ffff1f7224 */ /* 0x100fe200008e0613 */
[C---:B------:R-:W-:Y:S01]  /*e510*/  IADD3 R9, P6, R18.reuse, 0x20, RZ ;  /* 0x0000002012097810 */ /* 0x040fe20007fde0ff */
[----:B------:R-:W-:Y:S01]  /*e520*/  UIMAD UR5, UR43, UR7, UR5 ;  /* 0x000000072b0572a4 */ /* 0x000fe2000f8e0205 */
[C---:B------:R-:W-:Y:S01]  /*e530*/  IADD3 R17, P1, R18.reuse, 0x8040, RZ ;  /* 0x0000804012117810 */ /* 0x040fe20007f3e0ff */
[----:B------:R-:W-:Y:S01]  /*e540*/  ULDC UR6, c[0x0][0xa88] ;  /* 0x0002a20000067ab9 */ /* 0x000fe20000000800 */
[----:B------:R-:W-:Y:S01]  /*e550*/  IADD3 R35, P2, R18, 0x4000, RZ ;  /* 0x0000400012237810 */ /* 0x000fe20007f5e0ff */
[----:B------:R-:W-:Y:S01]  /*e560*/  UIADD3 UR5, UR9, UR5, URZ ;  /* 0x0000000509057290 */ /* 0x000fe2000fffe03f */
[----:B------:R-:W-:Y:S01]  /*e570*/  LOP3.LUT R26, R26, R27, RZ, 0x3c, !PT ;  /* 0x0000001b1a1a7212 */ /* 0x000fe200078e3cff */
[----:B------:R-:W-:Y:S01]  /*e580*/  IMAD.X R27, RZ, RZ, R19, P0 ;  /* 0x000000ffff1b7224 */ /* 0x000fe200000e0613 */
[----:B------:R-:W-:-:S02]  /*e590*/  LOP3.LUT R8, R9, 0x380, RZ, 0xc0, !PT ;  /* 0x0000038009087812 */ /* 0x000fc400078ec0ff */
[----:B------:R-:W-:Y:S02]  /*e5a0*/  IADD3 R5, P0, R18, 0x8020, RZ ;  /* 0x0000802012057810 */ /* 0x000fe40007f1e0ff */
[----:B------:R-:W-:Y:S02]  /*e5b0*/  LOP3.LUT R48, R17, 0x380, RZ, 0xc0, !PT ;  /* 0x0000038011307812 */ /* 0x000fe400078ec0ff */
[----:B------:R-:W-:Y:S02]  /*e5c0*/  LOP3.LUT R34, R35, 0x380, RZ, 0xc0, !PT ;  /* 0x0000038023227812 */ /* 0x000fe400078ec0ff */
[----:B------:R-:W-:Y:S02]  /*e5d0*/  SHF.R.U64 R8, R8, 0x3, RZ ;  /* 0x0000000308087819 */ /* 0x000fe400000012ff */
[----:B------:R-:W-:Y:S02]  /*e5e0*/  LOP3.LUT R28, R5, 0x380, RZ, 0xc0, !PT ;  /* 0x00000380051c7812 */ /* 0x000fe400078ec0ff */
[----:B------:R-:W-:-:S02]  /*e5f0*/  SHF.R.U64 R48, R48, 0x3, RZ ;  /* 0x0000000330307819 */ /* 0x000fc400000012ff */
[----:B------:R-:W-:Y:S02]  /*e600*/  SHF.R.U64 R34, R34, 0x3, RZ ;  /* 0x0000000322227819 */ /* 0x000fe400000012ff */
[----:B------:R-:W-:Y:S02]  /*e610*/  LOP3.LUT R59, R18, 0x380, RZ, 0xc0, !PT ;  /* 0x00000380123b7812 */ /* 0x000fe400078ec0ff */
[----:B------:R-:W-:Y:S01]  /*e620*/  LOP3.LUT R8, R8, R9, RZ, 0x3c, !PT ;  /* 0x0000000908087212 */ /* 0x000fe200078e3cff */
[--C-:B------:R-:W-:Y:S01]  /*e630*/  IMAD.X R9, RZ, RZ, R19.reuse, P6 ;  /* 0x000000ffff097224 */ /* 0x100fe200030e0613 */
[----:B------:R-:W-:Y:S02]  /*e640*/  SHF.R.U64 R28, R28, 0x3, RZ ;  /* 0x000000031c1c7819 */ /* 0x000fe400000012ff */
[----:B------:R-:W-:Y:S02]  /*e650*/  LOP3.LUT R48, R48, R17, RZ, 0x3c, !PT ;  /* 0x0000001130307212 */ /* 0x000fe400078e3cff */
[----:B------:R-:W-:Y:S01]  /*e660*/  LOP3.LUT R34, R34, R35, RZ, 0x3c, !PT ;  /* 0x0000002322227212 */ /* 0x000fe200078e3cff */
[----:B------:R-:W-:Y:S01]  /*e670*/  IMAD.X R35, RZ, RZ, R19, P2 ;  /* 0x000000ffff237224 */ /* 0x000fe200010e0613 */
[----:B------:R-:W-:-:S02]  /*e680*/  SHF.R.S32.HI R17, RZ, 0x1f, R202 ;  /* 0x0000001fff117819 */ /* 0x000fc400000114ca */
[C---:B------:R-:W-:Y:S02]  /*e690*/  IADD3 R47, P6, R18.reuse, 0x8000, RZ ;  /* 0x00008000122f7810 */ /* 0x040fe40007fde0ff */
[----:B------:R-:W-:Y:S02]  /*e6a0*/  SHF.R.U64 R59, R59, 0x3, RZ ;  /* 0x000000033b3b7819 */ /* 0x000fe400000012ff */
[C---:B------:R-:W-:Y:S02]  /*e6b0*/  IADD3 R39, P3, R18.reuse, 0x4020, RZ ;  /* 0x0000402012277810 */ /* 0x040fe40007f7e0ff */
[C---:B------:R-:W-:Y:S02]  /*e6c0*/  IADD3 R51, P2, R18.reuse, 0x8060, RZ ;  /* 0x0000806012337810 */ /* 0x040fe40007f5e0ff */
[----:B------:R-:W-:Y:S02]  /*e6d0*/  IADD3 R43, P4, R18, 0x4040, RZ ;  /* 0x00004040122b7810 */ /* 0x000fe40007f9e0ff */
[----:B------:R-:W-:-:S02]  /*e6e0*/  LOP3.LUT R28, R28, R5, RZ, 0x3c, !PT ;  /* 0x000000051c1c7212 */ /* 0x000fc400078e3cff */
[----:B------:R-:W-:Y:S02]  /*e6f0*/  IADD3 R45, P5, R18, 0x4060, RZ ;  /* 0x00004060122d7810 */ /* 0x000fe40007fbe0ff */
[----:B------:R-:W-:Y:S02]  /*e700*/  LEA.HI R5, R17, R202, RZ, 0x7 ;  /* 0x000000ca11057211 */ /* 0x000fe400078f38ff */
[----:B------:R-:W-:Y:S02]  /*e710*/  LOP3.LUT R46, R47, 0x380, RZ, 0xc0, !PT ;  /* 0x000003802f2e7812 */ /* 0x000fe400078ec0ff */
[----:B------:R-:W-:Y:S01]  /*e720*/  LOP3.LUT R58, R59, R18, RZ, 0x3c, !PT ;  /* 0x000000123b3a7212 */ /* 0x000fe200078e3cff */
[----:B------:R-:W-:Y:S01]  /*e730*/  IMAD.MOV.U32 R59, RZ, RZ, R19 ;  /* 0x000000ffff3b7224 */ /* 0x000fe200078e0013 */
[----:B------:R-:W-:Y:S02]  /*e740*/  LOP3.LUT R38, R39, 0x380, RZ, 0xc0, !PT ;  /* 0x0000038027267812 */ /* 0x000fe400078ec0ff */
[----:B------:R-:W-:-:S02]  /*e750*/  LOP3.LUT R50, R51, 0x380, RZ, 0xc0, !PT ;  /* 0x0000038033327812 */ /* 0x000fc400078ec0ff */
[----:B------:R-:W-:Y:S02]  /*e760*/  LOP3.LUT R42, R43, 0x380, RZ, 0xc0, !PT ;  /* 0x000003802b2a7812 */ /* 0x000fe400078ec0ff */
[----:B------:R-:W-:Y:S02]  /*e770*/  F2FP.F16.F32.PACK_AB R4, R25, R4 ;  /* 0x000000041904723e */ /* 0x000fe400000000ff */
[----:B------:R-:W-:Y:S02]  /*e780*/  LOP3.LUT R44, R45, 0x380, RZ, 0xc0, !PT ;  /* 0x000003802d2c7812 */ /* 0x000fe400078ec0ff */
[----:B------:R-:W-:Y:S02]  /*e790*/  LOP3.LUT R25, R5, 0xffffff80, RZ, 0xc0, !PT ;  /* 0xffffff8005197812 */ /* 0x000fe400078ec0ff */
[----:B------:R-:W-:Y:S02]  /*e7a0*/  MOV R87, R30 ;  /* 0x0000001e00577202 */ /* 0x000fe40000000f00 */
[----:B------:R-:W-:Y:S01]  /*e7b0*/  SHF.R.U64 R46, R46, 0x3, RZ ;  /* 0x000000032e2e7819 */ /* 0x000fe200000012ff */
[----:B------:R-:W1:Y:S01]  /*e7c0*/  LDC.64 R30, c[0x0][0xb78] ;  /* 0x0002de00ff1e7b82 */ /* 0x000e620000000a00 */
[----:B------:R-:W-:Y:S01]  /*e7d0*/  SHF.R.U64 R38, R38, 0x3, RZ ;  /* 0x0000000326267819 */ /* 0x000fe200000012ff */
[----:B------:R-:W-:Y:S01]  /*e7e0*/  IMAD.IADD R25, R202, 0x1, -R25 ;  /* 0x00000001ca197824 */ /* 0x000fe200078e0a19 */
[----:B------:R-:W-:-:S02]  /*e7f0*/  SHF.R.U64 R50, R50, 0x3, RZ ;  /* 0x0000000332327819 */ /* 0x000fc400000012ff */
[----:B------:R-:W-:Y:S02]  /*e800*/  SHF.R.U64 R42, R42, 0x3, RZ ;  /* 0x000000032a2a7819 */ /* 0x000fe400000012ff */
[----:B------:R-:W-:Y:S02]  /*e810*/  MOV R59, R58 ;  /* 0x0000003a003b7202 */ /* 0x000fe40000000f00 */
[----:B------:R-:W-:Y:S01]  /*e820*/  F2FP.F16.F32.PACK_AB R5, R172, R49 ;  /* 0x00000031ac05723e */ /* 0x000fe200000000ff */
[--C-:B------:R-:W-:Y:S01]  /*e830*/  IMAD.X R49, RZ, RZ, R19.reuse, P1 ;  /* 0x000000ffff317224 */ /* 0x100fe200008e0613 */
[----:B------:R-:W-:Y:S01]  /*e840*/  F2FP.F16.F32.PACK_AB R6, R29, R6 ;  /* 0x000000061d06723e */ /* 0x000fe200000000ff */
[----:B------:R-:W-:Y:S01]  /*e850*/  IMAD.X R29, RZ, RZ, R19, P0 ;  /* 0x000000ffff1d7224 */ /* 0x000fe200000e0613 */
[----:B------:R-:W-:Y:S02]  /*e860*/  F2FP.F16.F32.PACK_AB R7, R170, R7 ;  /* 0x00000007aa07723e */ /* 0x000fe400000000ff */
[----:B------:R-:W-:-:S02]  /*e870*/  SHF.R.U64 R44, R44, 0x3, RZ ;  /* 0x000000032c2c7819 */ /* 0x000fc400000012ff */
[----:B------:R-:W-:Y:S01]  /*e880*/  MOV R34, R34 ;  /* 0x0000002200227202 */ /* 0x000fe20000000f00 */
[----:B------:R-:W-:Y:S01]  /*e890*/  VIADD R35, R201, UR42 ;  /* 0x0000002ac9237c36 */ /* 0x000fe20008000000 */
[----:B------:R-:W-:Y:S01]  /*e8a0*/  LOP3.LUT R46, R46, R47, RZ, 0x3c, !PT ;  /* 0x0000002f2e2e7212 */ /* 0x000fe200078e3cff */
[--C-:B------:R-:W-:Y:S01]  /*e8b0*/  IMAD.X R47, RZ, RZ, R19.reuse, P6 ;  /* 0x000000ffff2f7224 */ /* 0x100fe200030e0613 */
[----:B------:R-:W-:Y:S01]  /*e8c0*/  LOP3.LUT R38, R38, R39, RZ, 0x3c, !PT ;  /* 0x0000002726267212 */ /* 0x000fe200078e3cff */
[--C-:B------:R-:W-:Y:S01]  /*e8d0*/  IMAD.X R39, RZ, RZ, R19.reuse, P3 ;  /* 0x000000ffff277224 */ /* 0x100fe200018e0613 */
[----:B------:R-:W-:Y:S01]  /*e8e0*/  LOP3.LUT R50, R50, R51, RZ, 0x3c, !PT ;  /* 0x0000003332327212 */ /* 0x000fe200078e3cff */
[----:B------:R2:W-:Y:S01]  /*e8f0*/  STSM.16.M88.4 [R59], R4 ;  /* 0x000000043b007844 */ /* 0x0005e20000000200 */
[----:B------:R-:W-:Y:S01]  /*e900*/  LOP3.LUT R42, R42, R43, RZ, 0x3c, !PT ;  /* 0x0000002b2a2a7212 */ /* 0x000fe200078e3cff */
[----:B------:R-:W-:Y:S01]  /*e910*/  IMAD.X R43, RZ, RZ, R19, P4 ;  /* 0x000000ffff2b7224 */ /* 0x000fe200020e0613 */
[----:B------:R-:W-:-:S02]  /*e920*/  IADD3 R51, P6, R18, 0xc060, RZ ;  /* 0x0000c06012337810 */ /* 0x000fc40007fde0ff */
[----:B------:R-:W-:Y:S01]  /*e930*/  LOP3.LUT R44, R44, R45, RZ, 0x3c, !PT ;  /* 0x0000002d2c2c7212 */ /* 0x000fe200078e3cff */
[--C-:B------:R-:W-:Y:S01]  /*e940*/  IMAD.X R45, RZ, RZ, R19.reuse, P5 ;  /* 0x000000ffff2d7224 */ /* 0x100fe200028e0613 */
[C---:B------:R-:W-:Y:S02]  /*e950*/  IADD3 R53, P3, R18.reuse, 0xc000, RZ ;  /* 0x0000c00012357810 */ /* 0x040fe40007f7e0ff */
[C---:B------:R-:W-:Y:S02]  /*e960*/  IADD3 R55, P4, R18.reuse, 0xc020, RZ ;  /* 0x0000c02012377810 */ /* 0x040fe40007f9e0ff */
[----:B------:R-:W-:Y:S02]  /*e970*/  IADD3 R57, P5, R18, 0xc040, RZ ;  /* 0x0000c04012397810 */ /* 0x000fe40007fbe0ff */
[----:B------:R-:W-:Y:S02]  /*e980*/  LOP3.LUT P0, RZ, R25, 0x3, RZ, 0xc0, !PT ;  /* 0x0000000319ff7812 */ /* 0x000fe4000780c0ff */
[----:B------:R-:W-:Y:S01]  /*e990*/  LOP3.LUT R58, R51, 0x380, RZ, 0xc0, !PT ;  /* 0x00000380333a7812 */ /* 0x000fe200078ec0ff */
[----:B--2---:R-:W-:Y:S01]  /*e9a0*/  VIADD R4, R35, 0x8 ;  /* 0x0000000823047836 */ /* 0x004fe20000000000 */
[----:B------:R-:W-:Y:S01]  /*e9b0*/  LOP3.LUT R52, R53, 0x380, RZ, 0xc0, !PT ;  /* 0x0000038035347812 */ /* 0x000fe200078ec0ff */
[----:B------:R-:W-:Y:S01]  /*e9c0*/  IMAD.X R59, RZ, RZ, R19, P6 ;  /* 0x000000ffff3b7224 */ /* 0x000fe200030e0613 */
[----:B------:R-:W-:-:S02]  /*e9d0*/  LOP3.LUT R54, R55, 0x380, RZ, 0xc0, !PT ;  /* 0x0000038037367812 */ /* 0x000fc400078ec0ff */
[----:B------:R-:W-:Y:S02]  /*e9e0*/  LOP3.LUT R56, R57, 0x380, RZ, 0xc0, !PT ;  /* 0x0000038039387812 */ /* 0x000fe400078ec0ff */
[----:B------:R-:W-:Y:S02]  /*e9f0*/  ISETP.GE.OR P1, PT, R4, UR6, P0 ;  /* 0x0000000604007c0c */ /* 0x000fe40008726670 */
[----:B------:R-:W-:Y:S02]  /*ea00*/  SHF.R.U64 R58, R58, 0x3, RZ ;  /* 0x000000033a3a7819 */ /* 0x000fe400000012ff */
[----:B------:R-:W-:Y:S02]  /*ea10*/  MOV R95, R8 ;  /* 0x00000008005f7202 */ /* 0x000fe40000000f00 */
[----:B------:R-:W-:Y:S02]  /*ea20*/  F2FP.F16.F32.PACK_AB R4, R33, R32 ;  /* 0x000000202104723e */ /* 0x000fe400000000ff */
[----:B------:R-:W-:-:S02]  /*ea30*/  F2FP.F16.F32.PACK_AB R5, R168, R157 ;  /* 0x0000009da805723e */ /* 0x000fc400000000ff */
[----:B------:R-:W-:Y:S02]  /*ea40*/  F2FP.F16.F32.PACK_AB R6, R37, R36 ;  /* 0x000000242506723e */ /* 0x000fe400000000ff */
[----:B------:R-:W-:Y:S02]  /*ea50*/  F2FP.F16.F32.PACK_AB R7, R169, R156 ;  /* 0x0000009ca907723e */ /* 0x000fe400000000ff */
[----:B------:R-:W-:Y:S02]  /*ea60*/  F2FP.F16.F32.PACK_AB R10, R10, R11 ;  /* 0x0000000b0a0a723e */ /* 0x000fe400000000ff */
[----:B------:R-:W-:Y:S01]  /*ea70*/  SHF.R.U64 R52, R52, 0x3, RZ ;  /* 0x0000000334347819 */ /* 0x000fe200000012ff */
[----:B------:R1:W-:Y:S01]  /*ea80*/  STSM.16.M88.4 [R95], R4 ;  /* 0x000000045f007844 */ /* 0x0003e20000000200 */
[----:B------:R-:W-:Y:S02]  /*ea90*/  MOV R94, R26 ;  /* 0x0000001a005e7202 */ /* 0x000fe40000000f00 */
[----:B------:R-:W-:Y:S01]  /*eaa0*/  MOV R22, R28 ;  /* 0x0000001c00167202 */ /* 0x000fe20000000f00 */
[----:B------:R-:W-:Y:S01]  /*eab0*/  IMAD.U32 R29, RZ, RZ, UR9 ;  /* 0x00000009ff1d7e24 */ /* 0x000fe2000f8e00ff */
[----:B------:R-:W-:Y:S01]  /*eac0*/  F2FP.F16.F32.PACK_AB R8, R41, R40 ;  /* 0x000000282908723e */ /* 0x000fe200000000ff */
[----:B------:R-:W-:Y:S01]  /*ead0*/  IMAD.U32 R29, RZ, RZ, UR5 ;  /* 0x00000005ff1d7e24 */ /* 0x000fe2000f8e00ff */
[----:B------:R-:W-:Y:S01]  /*eae0*/  F2FP.F16.F32.PACK_AB R9, R166, R155 ;  /* 0x0000009ba609723e */ /* 0x000fe200000000ff */
[----:B------:R-:W-:Y:S01]  /*eaf0*/  USHF.R.S32.HI UR5, URZ, 0x1f, UR44 ;  /* 0x0000001f3f057899 */ /* 0x000fe2000801142c */
[----:B------:R-:W-:Y:S01]  /*eb00*/  F2FP.F16.F32.PACK_AB R11, R167, R154 ;  /* 0x0000009aa70b723e */ /* 0x000fe200000000ff */
[----:B------:R-:W-:Y:S01]  /*eb10*/  IMAD.U32 R28, RZ, RZ, UR8 ;  /* 0x00000008ff1c7e24 */ /* 0x000fe2000f8e00ff */
[----:B------:R-:W-:-:S02]  /*eb20*/  F2FP.F16.F32.PACK_AB R12, R12, R13 ;  /* 0x0000000d0c0c723e */ /* 0x000fc400000000ff */
[----:B------:R-:W-:Y:S01]  /*eb30*/  F2FP.F16.F32.PACK_AB R14, R14, R15 ;  /* 0x0000000f0e0e723e */ /* 0x000fe200000000ff */
[----:B------:R-:W-:Y:S01]  /*eb40*/  STSM.16.M88.4 [R94], R8 ;  /* 0x000000085e007844 */ /* 0x000fe20000000200 */
[----:B------:R-:W-:Y:S01]  /*eb50*/  SHF.R.U64 R54, R54, 0x3, RZ ;  /* 0x0000000336367819 */ /* 0x000fe200000012ff */
[----:B-1----:R-:W-:Y:S01]  /*eb60*/  IMAD R4, R30, UR5, RZ ;  /* 0x000000051e047c24 */ /* 0x002fe2000f8e02ff */
[----:B------:R-:W-:Y:S01]  /*eb70*/  F2FP.F16.F32.PACK_AB R13, R164, R153 ;  /* 0x00000099a40d723e */ /* 0x000fe200000000ff */
[----:B------:R-:W-:Y:S01]  /*eb80*/  IMAD.WIDE.U32 R28, R30, UR44, R28 ;  /* 0x0000002c1e1c7c25 */ /* 0x000fe2000f8e001c */
[----:B------:R-:W-:Y:S02]  /*eb90*/  F2FP.F16.F32.PACK_AB R15, R165, R152 ;  /* 0x00000098a50f723e */ /* 0x000fe400000000ff */
[----:B------:R-:W-:Y:S01]  /*eba0*/  F2FP.F16.F32.PACK_AB R64, R65, R64 ;  /* 0x000000404140723e */ /* 0x000fe200000000ff */
[----:B------:R-:W-:Y:S01]  /*ebb0*/  IMAD R4, R31, UR44, R4 ;  /* 0x0000002c1f047c24 */ /* 0x000fe2000f8e0204 */
[----:B------:R-:W-:Y:S01]  /*ebc0*/  SHF.R.U64 R56, R56, 0x3, RZ ;  /* 0x0000000338387819 */ /* 0x000fe200000012ff */
[----:B------:R-:W-:Y:S01]  /*ebd0*/  STSM.16.M88.4 [R87], R12 ;  /* 0x0000000c57007844 */ /* 0x000fe20000000200 */
[----:B------:R-:W-:-:S02]  /*ebe0*/  F2FP.F16.F32.PACK_AB R24, R24, R3 ;  /* 0x000000031818723e */ /* 0x000fc400000000ff */
[----:B------:R-:W-:Y:S02]  /*ebf0*/  F2FP.F16.F32.PACK_AB R25, R162, R21 ;  /* 0x00000015a219723e */ /* 0x000fe400000000ff */
[----:B------:R-:W-:Y:S02]  /*ec00*/  F2FP.F16.F32.PACK_AB R26, R61, R60 ;  /* 0x0000003c3d1a723e */ /* 0x000fe400000000ff */
[----:B------:R-:W-:Y:S02]  /*ec10*/  F2FP.F16.F32.PACK_AB R27, R163, R62 ;  /* 0x0000003ea31b723e */ /* 0x000fe400000000ff */
[----:B------:R-:W-:Y:S02]  /*ec20*/  F2FP.F16.F32.PACK_AB R65, R161, R66 ;  /* 0x00000042a141723e */ /* 0x000fe400000000ff */
[----:B------:R-:W-:Y:S01]  /*ec30*/  F2FP.F16.F32.PACK_AB R72, R73, R72 ;  /* 0x000000484948723e */ /* 0x000fe200000000ff */
[----:B------:R-:W-:Y:S01]  /*ec40*/  STSM.16.M88.4 [R34], R24 ;  /* 0x0000001822007844 */ /* 0x000fe20000000200 */
[----:B------:R-:W-:Y:S01]  /*ec50*/  LOP3.LUT R58, R58, R51, RZ, 0x3c, !PT ;  /* 0x000000333a3a7212 */ /* 0x000fe200078e3cff */
[----:B------:R-:W-:Y:S01]  /*ec60*/  IMAD.X R51, RZ, RZ, R19, P2 ;  /* 0x000000ffff337224 */ /* 0x000fe200010e0613 */
[----:B------:R-:W-:-:S02]  /*ec70*/  MOV R38, R38 ;  /* 0x0000002600267202 */ /* 0x000fc40000000f00 */
        /* <DEDUP_REMOVED lines=50> */
[----:B------:R-:W-:Y:S01]  /*efa0*/  F2FP.F16.F32.PACK_AB R136, R137, R136 ;  /* 0x000000888988723e */ /* 0x000fe200000000ff */
[----:B------:R-:W-:Y:S01]  /*efb0*/  STSM.16.M88.4 [R52], R120 ;  /* 0x0000007834007844 */ /* 0x000fe20000000200 */
        /* <DEDUP_REMOVED lines=14> */
[----:B------:R-:W-:Y:S02]  /*f0a0*/  SHF.R.S32.HI R3, RZ, 0x1f, R35 ;  /* 0x0000001fff037819 */ /* 0x000fe40000011423 */
[----:B------:R-:W-:Y:S01]  /*f0b0*/  IADD3 R5, P2, R35, R28, RZ ;  /* 0x0000001c23057210 */ /* 0x000fe20007f5e0ff */
[----:B------:R-:W-:Y:S01]  /*f0c0*/  STSM.16.M88.4 [R58], R144 ;  /* 0x000000903a007844 */ /* 0x000fe20000000200 */
[----:B------:R-:W-:-:S02]  /*f0d0*/  LEA.HI R17, R17, R202, RZ, 0x5 ;  /* 0x000000ca11117211 */ /* 0x000fc400078f28ff */
[----:B------:R-:W-:Y:S01]  /*f0e0*/  IADD3.X R28, R3, R29, R4, P2, !PT ;  /* 0x0000001d031c7210 */ /* 0x000fe200017fe404 */
[----:B------:R-:W-:Y:S01]  /*f0f0*/  @!PT LDS RZ, [RZ] ;  /* 0x00000000fffff984 */ /* 0x000fe20000000800 */
[----:B------:R-:W-:Y:S01]  /*f100*/  @!PT LDS RZ, [RZ] ;  /* 0x00000000fffff984 */ /* 0x000fe20000000800 */
[----:B------:R-:W-:Y:S01]  /*f110*/  @!PT LDS RZ, [RZ] ;  /* 0x00000000fffff984 */ /* 0x000fe20000000800 */
[----:B------:R-:W-:Y:S01]  /*f120*/  @!PT LDS RZ, [RZ] ;  /* 0x00000000fffff984 */ /* 0x000fe20000000800 */
[----:B------:R1:W-:Y:S06]  /*f130*/  MEMBAR.ALL.CTA ;  /* 0x0000000000007992 */ /* 0x0003ec0000008000 */
[----:B-1----:R-:W1:Y:S01]  /*f140*/  FENCE.VIEW.ASYNC.S ;  /* 0x00000000000073c6 */ /* 0x002e620000000000 */
[----:B------:R-:W-:Y:S01]  /*f150*/  SHF.R.S32.HI R3, RZ, 0x5, R17 ;  /* 0x00000005ff037819 */ /* 0x000fe20000011411 */
[----:B-1----:R-:W-:Y:S06]  /*f160*/  BAR.ARV 0x1, 0x120 ;  /* 0x0044800000007b1d */ /* 0x002fec0000002000 */
[----:B------:R-:W-:Y:S01]  /*f170*/  ISETP.GE.OR P0, PT, R35, UR6, P0 ;  /* 0x0000000623007c0c */ /* 0x000fe20008706670 */
[----:B------:R-:W-:Y:S01]  /*f180*/  ULDC.64 UR6, c[0x0][0xb40] ;  /* 0x0002d00000067ab9 */ /* 0x000fe20000000a00 */
[----:B------:R-:W1:Y:S01]  /*f190*/  SHFL.IDX PT, R3, R3, RZ, 0x1f ;  /* 0x00001fff03037589 */ /* 0x000e6200000e0000 */
[----:B------:R-:W-:-:S04]  /*f1a0*/  LEA R4, P2, R5, UR6, 0x2 ;  /* 0x0000000605047c11 */ /* 0x000fc8000f8410ff */
[----:B------:R-:W-:-:S05]  /*f1b0*/  LEA.HI.X R5, R5, UR7, R28, 0x2, P2 ;  /* 0x0000000705057c11 */ /* 0x000fca00090f141c */
[----:B------:R2:W-:Y:S04]  /*f1c0*/  @!P1 STG.E desc[UR48][R4.64+0x20], R20 ;  /* 0x0000201404009986 */ /* 0x0005e8000c101930 */
[----:B------:R2:W-:Y:S01]  /*f1d0*/  @!P0 STG.E desc[UR48][R4.64], R0 ;  /* 0x0000000004008986 */ /* 0x0005e2000c101930 */
[----:B-1----:R-:W-:-:S13]  /*f1e0*/  ISETP.NE.AND P0, PT, R3, 0x7, PT ;  /* 0x000000070300780c */ /* 0x002fda0003f05270 */
        /* <DEDUP_REMOVED lines=31> */
.L_x_8598:
[----:B------:R-:W-:Y:S05]  /*f3e0*/  BSYNC B0 ;  /* 0x0000000000007941 */ /* 0x000fea0003800000 */
.L_x_8597:
[----:B------:R-:W-:Y:S05]  /*f3f0*/  BRA `(.L_x_8596) ;  /* 0x0000000800907947 */ /* 0x000fea0003800000 */
.L_x_8595:
[----:B------:R-:W1:Y:S01]  /*f400*/  LDC.64 R12, c[0x0][0xae0] ;  /* 0x0002b800ff0c7b82 */ /* 0x000e620000000a00 */
[----:B------:R-:W-:Y:S01]  /*f410*/  SHF.R.S32.HI R3, RZ, 0x1f, R202 ;  /* 0x0000001fff037819 */ /* 0x000fe200000114ca */
[----:B------:R-:W-:Y:S01]  /*f420*/  USHF.R.S32.HI UR5, URZ, 0x1f, UR43 ;  /* 0x0000001f3f057899 */ /* 0x000fe2000801142b */
[----:B------:R-:W-:Y:S01]  /*f430*/  ISETP.GT.AND P0, PT, R202, 0x7f, PT ;  /* 0x0000007fca00780c */ /* 0x000fe20003f04270 */
[----:B------:R-:W-:Y:S01]  /*f440*/  USHF.R.S32.HI UR6, URZ, 0x1f, UR44 ;  /* 0x0000001f3f067899 */ /* 0x000fe2000801142c */
[----:B------:R-:W-:Y:S01]  /*f450*/  LEA.HI R17, R3, R202, RZ, 0x3 ;  /* 0x000000ca03117211 */ /* 0x000fe200078f18ff */
[----:B------:R-:W-:Y:S02]  /*f460*/  BSSY B0, `(.L_x_8599) ;  /* 0x000001e000007945 */ /* 0x000fe40003800000 */
[----:B------:R-:W2:Y:S01]  /*f470*/  LDC R11, c[0x0][0xdac] ;  /* 0x00036b00ff0b7b82 */ /* 0x000ea20000000800 */
[----:B------:R-:W-:-:S05]  /*f480*/  LOP3.LUT R3, R17, 0x1ffffff8, RZ, 0xc0, !PT ;  /* 0x1ffffff811037812 */ /* 0x000fca00078ec0ff */
[----:B------:R-:W-:Y:S02]  /*f490*/  IMAD.IADD R3, R202, 0x1, -R3 ;  /* 0x00000001ca037824 */ /* 0x000fe400078e0a03 */
[----:B------:R-:W3:Y:S02]  /*f4a0*/  LDC.64 R14, c[0x0][0xae8] ;  /* 0x0002ba00ff0e7b82 */ /* 0x000ee40000000a00 */
[----:B------:R-:W-:-:S05]  /*f4b0*/  IMAD.SHL.U32 R8, R3, 0x8, RZ ;  /* 0x0000000803087824 */ /* 0x000fca00078e00ff */
[----:B------:R-:W-:Y:S01]  /*f4c0*/  SHF.R.S32.HI R9, RZ, 0x1f, R8 ;  /* 0x0000001fff097819 */ /* 0x000fe20000011408 */
[----:B-1----:R-:W-:Y:S01]  /*f4d0*/  IMAD R10, R12, UR5, RZ ;  /* 0x000000050c0a7c24 */ /* 0x002fe2000f8e02ff */
[----:B------:R-:W-:Y:S06]  /*f4e0*/  @P0 BRA `(.L_x_8600) ;  /* 0x0000000000540947 */ /* 0x000fec0003800000 */
[----:B------:R-:W1:Y:S01]  /*f4f0*/  S2R R0, SR_TID.X ;  /* 0x0000000000007919 */ /* 0x000e620000002100 */
[----:B------:R-:W-:Y:S01]  /*f500*/  ULDC UR7, c[0x0][0xa88] ;  /* 0x0002a20000077ab9 */ /* 0x000fe20000000800 */
[----:B-1----:R-:W-:-:S04]  /*f510*/  IADD3 R4, R200, -0x80, R0 ;  /* 0xffffff80c8047810 */ /* 0x002fc80007ffe000 */
[----:B------:R-:W-:-:S13]  /*f520*/  ISETP.GE.AND P0, PT, R4, UR7, PT ;  /* 0x0000000704007c0c */ /* 0x000fda000bf06270 */
[----:B------:R-:W-:Y:S05]  /*f530*/  @P0 BRA `(.L_x_8600) ;  /* 0x0000000000400947 */ /* 0x000fea0003800000 */
[----:B------:R-:W1:Y:S01]  /*f540*/  LDC.64 R6, c[0x0][0xb70] ;  /* 0x0002dc00ff067b82 */ /* 0x000e620000000a00 */
[----:B------:R-:W-:Y:S01]  /*f550*/  SHF.R.S32.HI R5, RZ, 0x1f, R4 ;  /* 0x0000001fff057819 */ /* 0x000fe20000011404 */
[----:B------:R-:W-:-:S06]  /*f560*/  ULDC.64 UR8, c[0x0][0xb40] ;  /* 0x0002d00000087ab9 */ /* 0x000fcc0000000a00 */
[----:B------:R-:W4:Y:S01]  /*f570*/  LDC.64 R20, c[0x0][0xb78] ;  /* 0x0002de00ff147b82 */ /* 0x000f220000000a00 */
[C---:B-1----:R-:W-:Y:S02]  /*f580*/  IMAD R0, R6.reuse, UR5, RZ ;  /* 0x0000000506007c24 */ /* 0x042fe4000f8e02ff */
[----:B------:R-:W-:-:S04]  /*f590*/  IMAD.WIDE.U32 R4, R6, UR43, R4 ;  /* 0x0000002b06047c25 */ /* 0x000fc8000f8e0004 */
[----:B------:R-:W-:Y:S02]  /*f5a0*/  IMAD R3, R7, UR43, R0 ;  /* 0x0000002b07037c24 */ /* 0x000fe4000f8e0200 */
[C---:B----4-:R-:W-:Y:S02]  /*f5b0*/  IMAD R0, R20.reuse, UR6, RZ ;  /* 0x0000000614007c24 */ /* 0x050fe4000f8e02ff */
        /* <DEDUP_REMOVED lines=8> */
.L_x_8600:
[----:B------:R-:W-:Y:S05]  /*f640*/  BSYNC B0 ;  /* 0x0000000000007941 */ /* 0x000fea0003800000 */
.L_x_8599:
[----:B------:R-:W-:Y:S01]  /*f650*/  ULDC UR5, c[0x0][0xa88] ;  /* 0x0002a20000057ab9 */ /* 0x000fe20000000800 */
[----:B------:R-:W-:Y:S01]  /*f660*/  SHF.R.S32.HI R4, RZ, 0x3, R17 ;  /* 0x00000003ff047819 */ /* 0x000fe20000011411 */
[----:B------:R-:W-:Y:S01]  /*f670*/  UIADD3 UR42, -UR42, UR5, URZ ;  /* 0x000000052a2a7290 */ /* 0x000fe2000fffe13f */
[----:B-1----:R-:W-:Y:S01]  /*f680*/  IMAD R3, R13, UR43, R10 ;  /* 0x0000002b0d037c24 */ /* 0x002fe2000f8e020a */
[----:B------:R-:W-:Y:S01]  /*f690*/  ULOP3.LUT UR41, URZ, UR41, URZ, 0x33, !UPT ;  /* 0x000000293f297292 */ /* 0x000fe2000f8e333f */
[----:B------:R-:W-:Y:S01]  /*f6a0*/  IMAD.WIDE.U32 R6, R12, UR43, R8 ;  /* 0x0000002b0c067c25 */ /* 0x000fe2000f8e0008 */
[----:B------:R-:W-:Y:S02]  /*f6b0*/  BSSY B0, `(.L_x_8601) ;  /* 0x0000026000007945 */ /* 0x000fe40003800000 */
[C---:B------:R-:W-:Y:S01]  /*f6c0*/  ISETP.GE.AND P2, PT, R4.reuse, UR42, PT ;  /* 0x0000002a04007c0c */ /* 0x040fe2000bf46270 */
[C---:B------:R-:W-:Y:S02]  /*f6d0*/  VIADD R0, R4.reuse, 0x20 ;  /* 0x0000002004007836 */ /* 0x040fe40000000000 */
[----:B------:R-:W-:-:S02]  /*f6e0*/  VIADD R5, R4, 0x40 ;  /* 0x0000004004057836 */ /* 0x000fc40000000000 */
[----:B------:R-:W-:Y:S01]  /*f6f0*/  IMAD.IADD R7, R7, 0x1, R3 ;  /* 0x0000000107077824 */ /* 0x000fe200078e0203 */
[----:B------:R-:W-:Y:S01]  /*f700*/  ISETP.GE.AND P0, PT, R0, UR42, PT ;  /* 0x0000002a00007c0c */ /* 0x000fe2000bf06270 */
[C---:B---3--:R-:W-:Y:S01]  /*f710*/  IMAD R0, R14.reuse, UR6, RZ ;  /* 0x000000060e007c24 */ /* 0x048fe2000f8e02ff */
[----:B------:R-:W-:Y:S01]  /*f720*/  ISETP.GE.AND P1, PT, R5, UR42, PT ;  /* 0x0000002a05007c0c */ /* 0x000fe2000bf26270 */
[----:B--2---:R-:W-:Y:S01]  /*f730*/  VIADD R13, R11, UR41 ;  /* 0x000000290b0d7c36 */ /* 0x004fe20008000000 */
[----:B------:R-:W-:Y:S01]  /*f740*/  SHF.R.S32.HI R5, RZ, 0x1f, R4 ;  /* 0x0000001fff057819 */ /* 0x000fe20000011404 */
[----:B------:R-:W-:Y:S02]  /*f750*/  IMAD R3, R15, UR44, R0 ;  /* 0x0000002c0f037c24 */ /* 0x000fe4000f8e0200 */
[----:B------:R-:W-:-:S04]  /*f760*/  IMAD.WIDE.U32 R10, R14, UR44, R6 ;  /* 0x0000002c0e0a7c25 */ /* 0x000fc8000f8e0006 */
[----:B------:R-:W-:-:S04]  /*f770*/  IMAD.WIDE R6, R13, 0x80, R4 ;  /* 0x000000800d067825 */ /* 0x000fc800078e0204 */
[----:B------:R-:W-:Y:S02]  /*f780*/  VIADD R0, R4, 0x60 ;  /* 0x0000006004007836 */ /* 0x000fe40000000000 */
[----:B------:R-:W-:Y:S01]  /*f790*/  IMAD.IADD R13, R11, 0x1, R3 ;  /* 0x000000010b0d7824 */ /* 0x000fe200078e0203 */
        /* <DEDUP_REMOVED lines=23> */
.L_x_8602:
[----:B------:R-:W-:Y:S05]  /*f910*/  BSYNC B0 ;  /* 0x0000000000007941 */ /* 0x000fea0003800000 */
.L_x_8601:
[----:B------:R-:W-:Y:S01]  /*f920*/  BSSY B0, `(.L_x_8603) ;  /* 0x000001b000007945 */ /* 0x000fe20003800000 */
[----:B------:R-:W-:-:S03]  /*f930*/  ISETP.GE.AND P2, PT, R0, UR42, PT ;  /* 0x0000002a00007c0c */ /* 0x000fc6000bf46270 */
        /* <DEDUP_REMOVED lines=18> */
[----:B-1----:R-:W-:Y:S01]  /*fa60*/  LEA R14, P0, R4, UR6, 0x1 ;  /* 0x00000006040e7c11 */ /* 0x002fe2000f8008ff */
[----:B------:R-:W-:-:S05]  /*fa70*/  IMAD.IADD R3, R5, 0x1, R3 ;  /* 0x0000000105037824 */ /* 0x000fca00078e0203 */
[----:B------:R-:W-:-:S05]  /*fa80*/  LEA.HI.X R15, R4, UR7, R3, 0x1, P0 ;  /* 0x00000007040f7c11 */ /* 0x000fca00080f0c03 */
[----:B------:R2:W-:Y:S04]  /*fa90*/  @!P3 STG.E.128 desc[UR48][R14.64], RZ ;  /* 0x000000ff0e00b986 */ /* 0x0005e8000c101d30 */
[----:B------:R2:W-:Y:S04]  /*faa0*/  @!P4 STG.E.128 desc[UR48][R14.64+0x80], RZ ;  /* 0x000080ff0e00c986 */ /* 0x0005e8000c101d30 */
[----:B------:R2:W-:Y:S04]  /*fab0*/  @!P5 STG.E.128 desc[UR48][R14.64+0x100], RZ ;  /* 0x000100ff0e00d986 */ /* 0x0005e8000c101d30 */
[----:B------:R2:W-:Y:S02]  /*fac0*/  @!P6 STG.E.128 desc[UR48][R14.64+0x180], RZ ;  /* 0x000180ff0e00e986 */ /* 0x0005e4000c101d30 */
.L_x_8604:
[----:B------:R-:W-:Y:S05]  /*fad0*/  BSYNC B0 ;  /* 0x0000000000007941 */ /* 0x000fea0003800000 */
.L_x_8603:
        /* <DEDUP_REMOVED lines=19> */
[----:B-12---:R-:W-:Y:S01]  /*fc10*/  LEA R14, P0, R4, UR6, 0x1 ;  /* 0x00000006040e7c11 */ /* 0x006fe2000f8008ff */
[----:B------:R-:W-:-:S05]  /*fc20*/  IMAD.IADD R3, R5, 0x1, R3 ;  /* 0x0000000105037824 */ /* 0x000fca00078e0203 */
[----:B------:R-:W-:-:S05]  /*fc30*/  LEA.HI.X R15, R4, UR7, R3, 0x1, P0 ;  /* 0x00000007040f7c11 */ /* 0x000fca00080f0c03 */
[----:B------:R3:W-:Y:S04]  /*fc40*/  @!P1 STG.E.128 desc[UR48][R14.64], RZ ;  /* 0x000000ff0e009986 */ /* 0x0007e8000c101d30 */
[----:B------:R3:W-:Y:S04]  /*fc50*/  @!P3 STG.E.128 desc[UR48][R14.64+0x80], RZ ;  /* 0x000080ff0e00b986 */ /* 0x0007e8000c101d30 */
[----:B------:R3:W-:Y:S04]  /*fc60*/  @!P4 STG.E.128 desc[UR48][R14.64+0x100], RZ ;  /* 0x000100ff0e00c986 */ /* 0x0007e8000c101d30 */
[----:B------:R3:W-:Y:S02]  /*fc70*/  @!P5 STG.E.128 desc[UR48][R14.64+0x180], RZ ;  /* 0x000180ff0e00d986 */ /* 0x0007e4000c101d30 */
.L_x_8606:
[----:B------:R-:W-:Y:S05]  /*fc80*/  BSYNC B0 ;  /* 0x0000000000007941 */ /* 0x000fea0003800000 */
.L_x_8605:
        /* <DEDUP_REMOVED lines=26> */
.L_x_8607:
[----:B------:R-:W-:Y:S05]  /*fe30*/  BSYNC B0 ;  /* 0x0000000000007941 */ /* 0x000fea0003800000 */
.L_x_8596:
[----:B------:R-:W5:Y:S02]  /*fe40*/  LDC R0, c[0x0][0xda8] ;  /* 0x00036a00ff007b82 */ /* 0x000f640000000800 */
[----:B-----5:R-:W-:-:S13]  /*fe50*/  ISETP.LE.AND P0, PT, R0, UR4, PT ;  /* 0x0000000400007c0c */ /* 0x020fda000bf03270 */
[----:B------:R-:W-:Y:S05]  /*fe60*/  @!P0 BRA `(.L_x_8608) ;  /* 0xffffff0c00c08947 */ /* 0x000fea000383ffff */
[----:B------:R-:W-:Y:S05]  /*fe70*/  EXIT ;  /* 0x000000000000794d */ /* 0x000fea0003800000 */
.L_x_8514:
        /* <DEDUP_REMOVED lines=14> */
[----:B------:R-:W-:Y:S01]  /*ff60*/  IMAD.U32 R18, RZ, RZ, UR4 ;  /* 0x00000004ff127e24 */ /* 0x000fe2000f8e00ff */
[----:B------:R-:W-:Y:S01]  /*ff70*/  ULDC UR44, c[0x0][0xc] ;  /* 0x00000300002c7ab9 */ /* 0x000fe20000000800 */
[----:B------:R-:W-:Y:S01]  /*ff80*/  IMAD.MOV.U32 R17, RZ, RZ, 0x1 ;  /* 0x00000001ff117424 */ /* 0x000fe200078e00ff */
[----:B------:R-:W-:Y:S01]  /*ff90*/  ULDC.64 UR46, c[0x0][0x198] ;  /* 0x00006600002e7ab9 */ /* 0x000fe20000000a00 */
[----:B------:R-:W-:Y:S01]  /*ffa0*/  IMAD.MOV.U32 R16, RZ, RZ, RZ ;  /* 0x000000ffff107224 */ /* 0x000fe200078e00ff */
[----:B------:R-:W-:Y:S01]  /*ffb0*/  UMOV UR45, URZ ;  /* 0x0000003f002d7c82 */ /* 0x000fe20008000000 */
[----:B-1----:R-:W-:-:S07]  /*ffc0*/  LOP3.LUT R19, R2, 0x1f, RZ, 0xc0, !PT ;  /* 0x0000001f02137812 */ /* 0x002fce00078ec0ff */
.L_x_8663:
        /* <DEDUP_REMOVED lines=21> */
.L_x_8610:
[----:B------:R-:W-:Y:S01]  /*10120*/  ULDC UR11, c[0x0][0xdc4] ;  /* 0x00037100000b7ab9 */ /* 0x000fe20000000800 */
[----:B------:R-:W-:Y:S01]  /*10130*/  UMOV UR8, UR9 ;  /* 0x0000000900087c82 */ /* 0x000fe20008000000 */
[----:B------:R-:W-:-:S11]  /*10140*/  UISETP.NE.AND UP0, UPT, UR11, 0x1, UPT ;  /* 0x000000010b00788c */ /* 0x000fd6000bf05270 */
[----:B------:R-:W-:Y:S02]  /*10150*/  @UP0 ULDC.64 UR12, c[0x0][0xdc8] ;  /* 0x00037200000c0ab9 */ /* 0x000fe40000000a00 */
[----:B------:R-:W-:-:S04]  /*10160*/  UIMAD.WIDE.U32 UR6, UR9, UR12, URZ ;  /* 0x0000000c090672a5 */ /* 0x000fc8000f8e003f */
[----:B------:R-:W-:-:S04]  /*10170*/  @UP0 USHF.R.U32.HI UR8, URZ, UR13, UR7 ;  /* 0x0000000d3f080299 */ /* 0x000fc80008011607 */
[----:B------:R-:W-:-:S12]  /*10180*/  UIMAD UR6, UR8, UR11, URZ ;  /* 0x0000000b080672a4 */ /* 0x000fd8000f8e023f */
.L_x_8611:
        /* <DEDUP_REMOVED lines=40> */
.L_x_8613:
[----:B------:R-:W-:-:S11]  /*10410*/  UISETP.NE.AND UP0, UPT, UR7, 0x1, UPT ;  /* 0x000000010700788c */ /* 0x000fd6000bf05270 */
[----:B------:R-:W-:Y:S02]  /*10420*/  @UP0 ULDC.64 UR14, c[0x0][0x9e8] ;  /* 0x00027a00000e0ab9 */ /* 0x000fe40000000a00 */
[----:B------:R-:W-:-:S04]  /*10430*/  UIMAD.WIDE.U32 UR10, UR12, UR14, URZ ;  /* 0x0000000e0c0a72a5 */ /* 0x000fc8000f8e003f */
[----:B------:R-:W-:-:S12]  /*10440*/  @UP0 USHF.R.U32.HI UR12, URZ, UR15, UR11 ;  /* 0x0000000f3f0c0299 */ /* 0x000fd8000801160b */
.L_x_8614:
[----:B------:R-:W-:-:S04]  /*10450*/  UIMAD UR12, UR12, UR7, UR7 ;  /* 0x000000070c0c72a4 */ /* 0x000fc8000f8e0207 */
[----:B------:R-:W-:-:S04]  /*10460*/  UISETP.LT.AND UP0, UPT, UR6, UR12, UPT ;  /* 0x0000000c0600728c */ /* 0x000fc8000bf01270 */
[----:B------:R-:W-:-:S12]  /*10470*/  USEL UR6, UR6, UR12, UP0 ;  /* 0x0000000c06067287 */ /* 0x000fd80008000000 */
.L_x_8612:
        /* <DEDUP_REMOVED lines=26> */
.L_x_8616:
[----:B------:R-:W-:-:S11]  /*10620*/  UISETP.NE.AND UP0, UPT, UR7, 0x1, UPT ;  /* 0x000000010700788c */ /* 0x000fd6000bf05270 */
[----:B------:R-:W-:Y:S02]  /*10630*/  @UP0 ULDC.64 UR12, c[0x0][0x9e8] ;  /* 0x00027a00000c0ab9 */ /* 0x000fe40000000a00 */
[----:B------:R-:W-:-:S04]  /*10640*/  UIMAD.WIDE.U32 UR8, UR6, UR12, URZ ;  /* 0x0000000c060872a5 */ /* 0x000fc8000f8e003f */
[----:B------:R-:W-:-:S12]  /*10650*/  @UP0 USHF.R.U32.HI UR6, URZ, UR13, UR9 ;  /* 0x0000000d3f060299 */ /* 0x000fd80008011609 */
.L_x_8617:
[----:B------:R-:W-:-:S04]  /*10660*/  UIMAD UR6, UR6, UR7, URZ ;  /* 0x00000007060672a4 */ /* 0x000fc8000f8e023f */
[----:B------:R-:W-:-:S04]  /*10670*/  UISETP.LT.AND UP0, UPT, UR11, UR6, UPT ;  /* 0x000000060b00728c */ /* 0x000fc8000bf01270 */
[----:B------:R-:W-:-:S12]  /*10680*/  USEL UR11, UR11, UR6, !UP0 ;  /* 0x000000060b0b7287 */ /* 0x000fd8000c000000 */
.L_x_8615:
        /* <DEDUP_REMOVED lines=25> */
.L_x_8619:
        /* <DEDUP_REMOVED lines=23> */
.L_x_8621:
        /* <DEDUP_REMOVED lines=20> */
.L_x_8623:
        /* <DEDUP_REMOVED lines=16> */
.L_x_8622:
        /* <DEDUP_REMOVED lines=29> */
.L_x_8675:
[----:B------:R-:W-:Y:S01]  /*10da0*/  UMOV UR4, 0xffffffff ;  /* 0xffffffff00047882 */ /* 0x000fe20000000000 */
[----:B------:R-:W-:Y:S02]  /*10db0*/  SHF.R.S32.HI R7, RZ, 0x1f, R6 ;  /* 0x0000001fff077819 */ /* 0x000fe40000011406 */
[----:B------:R-:W-:Y:S05]  /*10dc0*/  BRA.DIV UR4, `(.L_x_8625) ;  /* 0x0000002604087947 */ /* 0x000fea000b800000 */
[----:B------:R-:W-:-:S13]  /*10dd0*/  ELECT P6, URZ, PT ;  /* 0x00000000003f782f */ /* 0x000fda00038c0000 */
.L_x_8678:
        /* <DEDUP_REMOVED lines=21> */
.L_x_8627:
[----:B------:R-:W2:Y:S01]  /*10f30*/  S2R R5, SR_TID.X ;  /* 0x0000000000057919 */ /* 0x000ea20000002100 */
[----:B-1----:R-:W-:Y:S02]  /*10f40*/  LEA R8, R16, UR37, 0x3 ;  /* 0x0000002510087c11 */ /* 0x002fe4000f8e18ff */
[----:B--2---:R-:W-:Y:S02]  /*10f50*/  LOP3.LUT R9, R5, 0x7f, RZ, 0xc0, !PT ;  /* 0x0000007f05097812 */ /* 0x004fe400078ec0ff */
[----:B------:R-:W-:Y:S02]  /*10f60*/  SHF.L.U32 R5, R17, 0x1f, RZ ;  /* 0x0000001f11057819 */ /* 0x000fe400000006ff */
[----:B------:R-:W-:Y:S02]  /*10f70*/  ISETP.NE.AND P3, PT, R9, RZ, PT ;  /* 0x000000ff0900720c */ /* 0x000fe40003f65270 */
[----:B------:R-:W1:Y:S02]  /*10f80*/  SYNCS.PHASECHK.TRANS64.TRYWAIT P2, [R8+URZ+0x22840], R5 ;  /* 0x02284005080075a7 */ /* 0x000e64000804017f */
[----:B-1----:R-:W-:Y:S09]  /*10f90*/  @!P2 BRA `(.L_x_8628) ;  /* 0x0000002000b4a947 */ /* 0x002ff20003800000 */
.L_x_8679:
[----:B------:R-:W-:Y:S05]  /*10fa0*/  @P3 BRA `(.L_x_8629) ;  /* 0x0000000000143947 */ /* 0x000fea0003800000 */
[----:B------:R-:W-:Y:S01]  /*10fb0*/  ISETP.NE.AND P2, PT, R19, RZ, PT ;  /* 0x000000ff1300720c */ /* 0x000fe20003f45270 */
[----:B-1----:R-:W-:-:S04]  /*10fc0*/  IMAD.MOV.U32 R5, RZ, RZ, 0x3000 ;  /* 0x00003000ff057424 */ /* 0x002fc800078e00ff */
[----:B------:R2:W-:Y:S08]  /*10fd0*/  SYNCS.ARRIVE.TRANS64 RZ, [R8+URZ+0x22830], R5 ;  /* 0x0228300508ff79a7 */ /* 0x0005f0000800003f */
[----:B------:R-:W-:Y:S05]  /*10fe0*/  @!P2 BRA `(.L_x_8629) ;  /* 0x000000000004a947 */ /* 0x000fea0003800000 */
[----:B------:R-:W-:Y:S01]  /*10ff0*/  BPT.TRAP 0x1 ;  /* 0x000000040000795c */ /* 0x000fe20000300000 */
.L_x_8629:
        /* <DEDUP_REMOVED lines=10> */
[----:B------:R-:W-:Y:S02]  /*110a0*/  UIMAD UR8, UR8, 0x3000, UR37 ;  /* 0x00003000080878a4 */ /* 0x000fe4000f8e0225 */
[----:B------:R-:W-:Y:S02]  /*110b0*/  UIADD3 UR9, UR9, 0x22830, URZ ;  /* 0x0002283009097890 */ /* 0x000fe4000fffe03f */
[----:B------:R-:W-:Y:S02]  /*110c0*/  UIMAD UR11, UR11, 0x60, URZ ;  /* 0x000000600b0b78a4 */ /* 0x000fe4000f8e023f */
[----:B------:R-:W-:-:S09]  /*110d0*/  UIADD3 UR8, UR8, 0x1c400, URZ ;  /* 0x0001c40008087890 */ /* 0x000fd2000fffe03f */
[----:B------:R3:W-:Y:S02]  /*110e0*/  UTMALDG.4D [UR8], [UR4], desc[UR6] ;  /* 0x00000608040075b4 */ /* 0x0007e40008019000 */
[----:B---3--:R-:W-:Y:S01]  /*110f0*/  NOP ;  /* 0x0000000000007918 */ /* 0x008fe20000000000 */
.L_x_8626:
        /* <DEDUP_REMOVED lines=24> */
.L_x_8680:
        /* <DEDUP_REMOVED lines=10> */
.L_x_8681:
[----:B------:R-:W-:Y:S05]  /*11320*/  @P3 BRA `(.L_x_8634) ;  /* 0x0000000000143947 */ /* 0x000fea0003800000 */
[----:B------:R-:W-:Y:S01]  /*11330*/  ISETP.NE.AND P2, PT, R19, RZ, PT ;  /* 0x000000ff1300720c */ /* 0x000fe20003f45270 */
[----:B-1----:R-:W-:-:S04]  /*11340*/  IMAD.MOV.U32 R5, RZ, RZ, 0xc000 ;  /* 0x0000c000ff057424 */ /* 0x002fc800078e00ff */
[----:B------:R2:W-:Y:S08]  /*11350*/  SYNCS.ARRIVE.TRANS64 RZ, [R8+URZ+0x22850], R5 ;  /* 0x0228500508ff79a7 */ /* 0x0005f0000800003f */
[----:B------:R-:W-:Y:S05]  /*11360*/  @!P2 BRA `(.L_x_8634) ;  /* 0x000000000004a947 */ /* 0x000fea0003800000 */
[----:B------:R-:W-:Y:S01]  /*11370*/  BPT.TRAP 0x1 ;  /* 0x000000040000795c */ /* 0x000fe20000300000 */
.L_x_8634:
        /* <DEDUP_REMOVED lines=10> */
[----:B------:R-:W-:-:S03]  /*11420*/  UMOV UR18, 0x40 ;  /* 0x0000004000127882 */ /* 0x000fc60000000000 */
[----:B------:R-:W-:Y:S02]  /*11430*/  UIMAD UR16, UR16, 0xc000, UR37 ;  /* 0x0000c000101078a4 */ /* 0x000fe4000f8e0225 */
[----:B------:R-:W-:Y:S02]  /*11440*/  UIMAD UR11, UR11, 0x60, URZ ;  /* 0x000000600b0b78a4 */ /* 0x000fe4000f8e023f */
[----:B------:R-:W-:Y:S02]  /*11450*/  UIADD3 UR9, UR9, 0x22850, URZ ;  /* 0x0002285009097890 */ /* 0x000fe4000fffe03f */
[----:B------:R-:W-:Y:S02]  /*11460*/  UIADD3 UR8, UR16, 0x400, URZ ;  /* 0x0000040010087890 */ /* 0x000fe4000fffe03f */
[----:B------:R-:W-:Y:S02]  /*11470*/  UIADD3 UR17, UR16, 0x3400, URZ ;  /* 0x0000340010117890 */ /* 0x000fe4000fffe03f */
[----:B------:R-:W-:-:S02]  /*11480*/  UIADD3 UR19, UR16, 0x6400, URZ ;  /* 0x0000640010137890 */ /* 0x000fc4000fffe03f */
[----:B------:R-:W-:-:S03]  /*11490*/  UIADD3 UR20, UR16, 0x9400, URZ ;  /* 0x0000940010147890 */ /* 0x000fc6000fffe03f */
[----:B------:R3:W-:Y:S01]  /*114a0*/  UTMALDG.4D [UR8], [UR6], desc[UR14] ;  /* 0x00000e08060075b4 */ /* 0x0007e20008019000 */
        /* <DEDUP_REMOVED lines=12> */
.L_x_8632:
[----:B------:R-:W-:Y:S05]  /*11570*/  BSYNC B0 ;  /* 0x0000000000007941 */ /* 0x000fea0003800000 */
.L_x_8631:
[----:B------:R-:W-:-:S04]  /*11580*/  UIADD3 UR6, UR39, -0x2, URZ ;  /* 0xfffffffe27067890 */ /* 0x000fc8000fffe03f */
[----:B------:R-:W-:-:S06]  /*11590*/  UISETP.GE.AND UP0, UPT, UR6, UR38, UPT ;  /* 0x000000260600728c */ /* 0x000fcc000bf06270 */
[----:B------:R-:W-:-:S13]  /*115a0*/  PLOP3.LUT P2, PT, PT, PT, UP0, 0x80, 0x0 ;  /* 0x000000000000781c */ /* 0x000fda0003f4f008 */
[----:B------:R-:W-:Y:S05]  /*115b0*/  @!P2 BRA `(.L_x_8635) ;  /* 0x0000001000b4a947 */ /* 0x000fea0003800000 */
[----:B-12---:R-:W-:Y:S01]  /*115c0*/  IMAD R8, RZ, RZ, -UR39 ;  /* 0x80000027ff087e24 */ /* 0x006fe2000f8e02ff */
[----:B------:R-:W-:-:S04]  /*115d0*/  LOP3.LUT R9, RZ, UR38, RZ, 0x33, !PT ;  /* 0x00000026ff097c12 */ /* 0x000fc8000f8e33ff */
        /* <DEDUP_REMOVED lines=32> */
.L_x_8639:
[----:B-1----:R-:W1:Y:S01]  /*117e0*/  S2R R2, SR_TID.X ;  /* 0x0000000000027919 */ /* 0x002e620000002100 */
[----:B------:R-:W-:Y:S02]  /*117f0*/  SHF.L.U32 R3, R17, 0x1f, RZ ;  /* 0x0000001f11037819 */ /* 0x000fe400000006ff */
[----:B-1----:R-:W-:Y:S02]  /*11800*/  LOP3.LUT R5, R2, 0x7f, RZ, 0xc0, !PT ;  /* 0x0000007f02057812 */ /* 0x002fe400078ec0ff */
[----:B------:R-:W-:Y:S02]  /*11810*/  LEA R2, R16, UR37, 0x3 ;  /* 0x0000002510027c11 */ /* 0x000fe4000f8e18ff */
[----:B------:R-:W-:Y:S02]  /*11820*/  ISETP.NE.AND P2, PT, R5, RZ, PT ;  /* 0x000000ff0500720c */ /* 0x000fe40003f45270 */
[----:B------:R-:W1:Y:S02]  /*11830*/  SYNCS.PHASECHK.TRANS64.TRYWAIT P3, [R2+URZ+0x22840], R3 ;  /* 0x02284003020075a7 */ /* 0x000e64000806017f */
[----:B-1----:R-:W-:Y:S09]  /*11840*/  @!P3 BRA `(.L_x_8640) ;  /* 0x0000001800c8b947 */ /* 0x002ff20003800000 */
.L_x_8682:
[----:B------:R-:W-:Y:S05]  /*11850*/  @P2 BRA `(.L_x_8641) ;  /* 0x0000000000142947 */ /* 0x000fea0003800000 */
[----:B------:R-:W-:Y:S01]  /*11860*/  ISETP.NE.AND P3, PT, R19, RZ, PT ;  /* 0x000000ff1300720c */ /* 0x000fe20003f65270 */
[----:B------:R-:W-:-:S04]  /*11870*/  IMAD.MOV.U32 R5, RZ, RZ, 0x3000 ;  /* 0x00003000ff057424 */ /* 0x000fc800078e00ff */
[----:B------:R2:W-:Y:S08]  /*11880*/  SYNCS.ARRIVE.TRANS64 RZ, [R2+URZ+0x22830], R5 ;  /* 0x0228300502ff79a7 */ /* 0x0005f0000800003f */
[----:B------:R-:W-:Y:S05]  /*11890*/  @!P3 BRA `(.L_x_8641) ;  /* 0x000000000004b947 */ /* 0x000fea0003800000 */
[----:B------:R-:W-:Y:S01]  /*118a0*/  BPT.TRAP 0x1 ;  /* 0x000000040000795c */ /* 0x000fe20000300000 */
.L_x_8641:
[----:B------:R-:W-:Y:S01]  /*118b0*/  R2UR UR8, R16 ;  /* 0x00000000100872ca */ /* 0x000fe200000e0000 */
        /* <DEDUP_REMOVED lines=10> */
[----:B------:R-:W-:Y:S02]  /*11960*/  UIMAD UR8, UR8, 0x3000, UR37 ;  /* 0x00003000080878a4 */ /* 0x000fe4000f8e0225 */
[----:B------:R-:W-:Y:S02]  /*11970*/  UIADD3 UR9, UR9, 0x22830, URZ ;  /* 0x0002283009097890 */ /* 0x000fe4000fffe03f */
[----:B------:R-:W-:-:S09]  /*11980*/  UIADD3 UR8, UR8, 0x1c400, URZ ;  /* 0x0001c40008087890 */ /* 0x000fd2000fffe03f */
[----:B------:R3:W-:Y:S01]  /*11990*/  UTMALDG.4D [UR8], [UR6], desc[UR14] ;  /* 0x00000e08060075b4 */ /* 0x0007e20008019000 */
[----:B------:R-:W4:Y:S02]  /*119a0*/  SYNCS.PHASECHK.TRANS64.TRYWAIT P3, [R2+URZ+0x22860], R3 ;  /* 0x02286003020075a7 */ /* 0x000f24000806017f */
[----:B---34-:R-:W-:Y:S05]  /*119b0*/  @!P3 BRA `(.L_x_8642) ;  /* 0x000000180080b947 */ /* 0x018fea0003800000 */
.L_x_8683:
[----:B------:R-:W-:Y:S05]  /*119c0*/  @P2 BRA `(.L_x_8643) ;  /* 0x0000000000142947 */ /* 0x000fea0003800000 */
[----:B------:R-:W-:Y:S01]  /*119d0*/  ISETP.NE.AND P2, PT, R19, RZ, PT ;  /* 0x000000ff1300720c */ /* 0x000fe20003f45270 */
[----:B-1-3--:R-:W-:-:S04]  /*119e0*/  IMAD.MOV.U32 R3, RZ, RZ, 0xc000 ;  /* 0x0000c000ff037424 */ /* 0x00afc800078e00ff */
[----:B------:R4:W-:Y:S08]  /*119f0*/  SYNCS.ARRIVE.TRANS64 RZ, [R2+URZ+0x22850], R3 ;  /* 0x0228500302ff79a7 */ /* 0x0009f0000800003f */
[----:B------:R-:W-:Y:S05]  /*11a00*/  @!P2 BRA `(.L_x_8643) ;  /* 0x000000000004a947 */ /* 0x000fea0003800000 */
[----:B------:R-:W-:Y:S01]  /*11a10*/  BPT.TRAP 0x1 ;  /* 0x000000040000795c */ /* 0x000fe20000300000 */
.L_x_8643:
        /* <DEDUP_REMOVED lines=12> */
[----:B------:R-:W-:Y:S02]  /*11ae0*/  UIADD3 UR9, UR9, 0x22850, URZ ;  /* 0x0002285009097890 */ /* 0x000fe4000fffe03f */
[----:B------:R-:W-:Y:S02]  /*11af0*/  UIADD3 UR8, UR16, 0x400, URZ ;  /* 0x0000040010087890 */ /* 0x000fe4000fffe03f */
[----:B------:R-:W-:Y:S02]  /*11b00*/  UIADD3 UR17, UR16, 0x3400, URZ ;  /* 0x0000340010117890 */ /* 0x000fe4000fffe03f */
[----:B------:R-:W-:Y:S02]  /*11b10*/  UIADD3 UR19, UR16, 0x6400, URZ ;  /* 0x0000640010137890 */ /* 0x000fe4000fffe03f */
[----:B------:R-:W-:-:S03]  /*11b20*/  UIADD3 UR20, UR16, 0x9400, URZ ;  /* 0x0000940010147890 */ /* 0x000fc6000fffe03f */
[----:B------:R5:W-:Y:S01]  /*11b30*/  UTMALDG.4D [UR8], [UR6], desc[UR14] ;  /* 0x00000e08060075b4 */ /* 0x000be20008019000 */
        /* <DEDUP_REMOVED lines=12> */
.L_x_8638:
[----:B------:R-:W-:Y:S05]  /*11c00*/  BSYNC B0 ;  /* 0x0000000000007941 */ /* 0x000fea0003800000 */
.L_x_8637:
[----:B------:R-:W-:-:S06]  /*11c10*/  UIADD3 UR6, UR39, -0x3, URZ ;  /* 0xfffffffd27067890 */ /* 0x000fcc000fffe03f */
[----:B------:R-:W-:-:S07]  /*11c20*/  IMAD.U32 R8, RZ, RZ, UR6 ;  /* 0x00000006ff087e24 */ /* 0x000fce000f8e00ff */
.L_x_8636:
[----:B------:R-:W-:Y:S01]  /*11c30*/  ULOP3.LUT UR6, URZ, UR39, URZ, 0x33, !UPT ;  /* 0x000000273f067292 */ /* 0x000fe2000f8e333f */
[----:B------:R-:W-:Y:S01]  /*11c40*/  VIADD R9, R9, 0xfffffffe ;  /* 0xfffffffe09097836 */ /* 0x000fe20000000000 */
[----:B------:R-:W-:Y:S04]  /*11c50*/  BSSY B0, `(.L_x_8635) ;  /* 0x00000c3000007945 */ /* 0x000fe80003800000 */
[----:B------:R-:W-:-:S13]  /*11c60*/  ISETP.NE.AND P2, PT, R9, UR6, PT ;  /* 0x0000000609007c0c */ /* 0x000fda000bf45270 */
[----:B------:R-:W-:Y:S05]  /*11c70*/  @!P2 BRA `(.L_x_8644) ;  /* 0x0000000c0000a947 */ /* 0x000fea0003800000 */
.L_x_8659:
        /* <DEDUP_REMOVED lines=8> */
[----:B------:R-:W-:Y:S01]  /*11d00*/  IMAD.MOV.U32 R10, RZ, RZ, R8 ;  /* 0x000000ffff0a7224 */ /* 0x000fe200078e0008 */
        /* <DEDUP_REMOVED lines=19> */
.L_x_8647:
[----:B------:R-:W1:Y:S01]  /*11e40*/  S2R R2, SR_TID.X ;  /* 0x0000000000027919 */ /* 0x000e620000002100 */
[----:B------:R-:W-:Y:S02]  /*11e50*/  LEA R3, R9, UR37, 0x3 ;  /* 0x0000002509037c11 */ /* 0x000fe4000f8e18ff */
[----:B-1----:R-:W-:Y:S02]  /*11e60*/  LOP3.LUT R5, R2, 0x7f, RZ, 0xc0, !PT ;  /* 0x0000007f02057812 */ /* 0x002fe400078ec0ff */
[----:B------:R-:W-:Y:S02]  /*11e70*/  SHF.L.U32 R2, R17, 0x1f, RZ ;  /* 0x0000001f11027819 */ /* 0x000fe400000006ff */
[----:B------:R-:W-:Y:S02]  /*11e80*/  ISETP.NE.AND P2, PT, R5, RZ, PT ;  /* 0x000000ff0500720c */ /* 0x000fe40003f45270 */
[----:B------:R-:W1:Y:S02]  /*11e90*/  SYNCS.PHASECHK.TRANS64.TRYWAIT P3, [R3+URZ+0x22840], R2 ;  /* 0x02284002030075a7 */ /* 0x000e64000806017f */
[----:B-1----:R-:W-:Y:S09]  /*11ea0*/  @!P3 BRA `(.L_x_8648) ;  /* 0x000000140058b947 */ /* 0x002ff20003800000 */
.L_x_8684:
[----:B------:R-:W-:Y:S05]  /*11eb0*/  @P2 BRA `(.L_x_8649) ;  /* 0x0000000000142947 */ /* 0x000fea0003800000 */
[----:B------:R-:W-:Y:S01]  /*11ec0*/  ISETP.NE.AND P3, PT, R19, RZ, PT ;  /* 0x000000ff1300720c */ /* 0x000fe20003f65270 */
[----:B------:R-:W-:-:S04]  /*11ed0*/  IMAD.MOV.U32 R12, RZ, RZ, 0x3000 ;  /* 0x00003000ff0c7424 */ /* 0x000fc800078e00ff */
[----:B------:R2:W-:Y:S08]  /*11ee0*/  SYNCS.ARRIVE.TRANS64 RZ, [R3+URZ+0x22830], R12 ;  /* 0x0228300c03ff79a7 */ /* 0x0005f0000800003f */
[----:B------:R-:W-:Y:S05]  /*11ef0*/  @!P3 BRA `(.L_x_8649) ;  /* 0x000000000004b947 */ /* 0x000fea0003800000 */
[----:B------:R-:W-:Y:S01]  /*11f00*/  BPT.TRAP 0x1 ;  /* 0x000000040000795c */ /* 0x000fe20000300000 */
.L_x_8649:
        /* <DEDUP_REMOVED lines=17> */
.L_x_8685:
[----:B------:R-:W-:Y:S05]  /*12020*/  @P2 BRA `(.L_x_8651) ;  /* 0x0000000000142947 */ /* 0x000fea0003800000 */
[----:B------:R-:W-:Y:S01]  /*12030*/  ISETP.NE.AND P2, PT, R19, RZ, PT ;  /* 0x000000ff1300720c */ /* 0x000fe20003f45270 */
[----:B-1-3--:R-:W-:-:S04]  /*12040*/  IMAD.MOV.U32 R2, RZ, RZ, 0xc000 ;  /* 0x0000c000ff027424 */ /* 0x00afc800078e00ff */
[----:B------:R4:W-:Y:S08]  /*12050*/  SYNCS.ARRIVE.TRANS64 RZ, [R3+URZ+0x22850], R2 ;  /* 0x0228500203ff79a7 */ /* 0x0009f0000800003f */
[----:B------:R-:W-:Y:S05]  /*12060*/  @!P2 BRA `(.L_x_8651) ;  /* 0x000000000004a947 */ /* 0x000fea0003800000 */
[----:B------:R-:W-:Y:S01]  /*12070*/  BPT.TRAP 0x1 ;  /* 0x000000040000795c */ /* 0x000fe20000300000 */
.L_x_8651:
        /* <DEDUP_REMOVED lines=17> */
[----:B------:R5:W-:Y:S02]  /*12190*/  UTMALDG.4D [UR8], [UR6], desc[UR14] ;  /* 0x00000e08060075b4 */ /* 0x000be40008019000 */
[----:B-----5:R-:W-:Y:S01]  /*121a0*/  UMOV UR8, UR17 ;  /* 0x0000001100087c82 */ /* 0x020fe20008000000 */
[----:B------:R-:W-:Y:S01]  /*121b0*/  UMOV UR10, UR19 ;  /* 0x00000013000a7c82 */ /* 0x000fe20008000000 */
[----:B------:R-:W-:Y:S01]  /*121c0*/  UMOV UR17, 0x80 ;  /* 0x0000008000117882 */ /* 0x000fe20000000000 */
        /* <DEDUP_REMOVED lines=9> */
.L_x_8646:
[----:B------:R-:W-:Y:S05]  /*12260*/  BSYNC B1 ;  /* 0x0000000000017941 */ /* 0x000fea0003800000 */
.L_x_8645:
        /* <DEDUP_REMOVED lines=27> */
.L_x_8654:
[----:B------:R-:W1:Y:S01]  /*12420*/  S2R R2, SR_TID.X ;  /* 0x0000000000027919 */ /* 0x000e620000002100 */
[----:B--2---:R-:W-:Y:S02]  /*12430*/  SHF.L.U32 R3, R17, 0x1f, RZ ;  /* 0x0000001f11037819 */ /* 0x004fe400000006ff */
[----:B-1----:R-:W-:Y:S02]  /*12440*/  LOP3.LUT R5, R2, 0x7f, RZ, 0xc0, !PT ;  /* 0x0000007f02057812 */ /* 0x002fe400078ec0ff */
[----:B------:R-:W-:Y:S02]  /*12450*/  LEA R2, R16, UR37, 0x3 ;  /* 0x0000002510027c11 */ /* 0x000fe4000f8e18ff */
[----:B------:R-:W-:Y:S02]  /*12460*/  ISETP.NE.AND P2, PT, R5, RZ, PT ;  /* 0x000000ff0500720c */ /* 0x000fe40003f45270 */
[----:B------:R-:W1:Y:S02]  /*12470*/  SYNCS.PHASECHK.TRANS64.TRYWAIT P3, [R2+URZ+0x22840], R3 ;  /* 0x02284003020075a7 */ /* 0x000e64000806017f */
[----:B-1----:R-:W-:Y:S09]  /*12480*/  @!P3 BRA `(.L_x_8655) ;  /* 0x000000100008b947 */ /* 0x002ff20003800000 */
.L_x_8686:
[----:B------:R-:W-:Y:S05]  /*12490*/  @P2 BRA `(.L_x_8656) ;  /* 0x0000000000142947 */ /* 0x000fea0003800000 */
[----:B------:R-:W-:Y:S01]  /*124a0*/  ISETP.NE.AND P3, PT, R19, RZ, PT ;  /* 0x000000ff1300720c */ /* 0x000fe20003f65270 */
[----:B------:R-:W-:-:S04]  /*124b0*/  IMAD.MOV.U32 R5, RZ, RZ, 0x3000 ;  /* 0x00003000ff057424 */ /* 0x000fc800078e00ff */
[----:B------:R2:W-:Y:S08]  /*124c0*/  SYNCS.ARRIVE.TRANS64 RZ, [R2+URZ+0x22830], R5 ;  /* 0x0228300502ff79a7 */ /* 0x0005f0000800003f */
[----:B------:R-:W-:Y:S05]  /*124d0*/  @!P3 BRA `(.L_x_8656) ;  /* 0x000000000004b947 */ /* 0x000fea0003800000 */
[----:B------:R-:W-:Y:S01]  /*124e0*/  BPT.TRAP 0x1 ;  /* 0x000000040000795c */ /* 0x000fe20000300000 */
.L_x_8656:
[----:B------:R-:W-:Y:S01]  /*124f0*/  R2UR UR8, R16 ;  /* 0x00000000100872ca */ /* 0x000fe200000e0000 */
[----:B--2---:R-:W-:Y:S01]  /*12500*/  IMAD R5, R10, 0x60, RZ ;  /* 0x000000600a057824 */ /* 0x004fe200078e02ff */
        /* <DEDUP_REMOVED lines=13> */
[----:B------:R-:W3:Y:S02]  /*125e0*/  SYNCS.PHASECHK.TRANS64.TRYWAIT P3, [R2+URZ+0x22860], R3 ;  /* 0x02286003020075a7 */ /* 0x000ee4000806017f */
[----:B--23--:R-:W-:Y:S05]  /*125f0*/  @!P3 BRA `(.L_x_8657) ;  /* 0x0000000c00c0b947 */ /* 0x00cfea0003800000 */
.L_x_8687:
[----:B------:R-:W-:Y:S05]  /*12600*/  @P2 BRA `(.L_x_8658) ;  /* 0x0000000000142947 */ /* 0x000fea0003800000 */
[----:B------:R-:W-:Y:S01]  /*12610*/  ISETP.NE.AND P2, PT, R19, RZ, PT ;  /* 0x000000ff1300720c */ /* 0x000fe20003f45270 */
[----:B-12---:R-:W-:-:S04]  /*12620*/  IMAD.MOV.U32 R3, RZ, RZ, 0xc000 ;  /* 0x0000c000ff037424 */ /* 0x006fc800078e00ff */
[----:B------:R3:W-:Y:S08]  /*12630*/  SYNCS.ARRIVE.TRANS64 RZ, [R2+URZ+0x22850], R3 ;  /* 0x0228500302ff79a7 */ /* 0x0007f0000800003f */
[----:B------:R-:W-:Y:S05]  /*12640*/  @!P2 BRA `(.L_x_8658) ;  /* 0x000000000004a947 */ /* 0x000fea0003800000 */
[----:B------:R-:W-:Y:S01]  /*12650*/  BPT.TRAP 0x1 ;  /* 0x000000040000795c */ /* 0x000fe20000300000 */
.L_x_8658:
        /* <DEDUP_REMOVED lines=30> */
.L_x_8653:
[----:B------:R-:W-:Y:S05]  /*12840*/  BSYNC B1 ;  /* 0x0000000000017941 */ /* 0x000fea0003800000 */
.L_x_8652:
[----:B------:R-:W-:Y:S01]  /*12850*/  ISETP.GT.AND P2, PT, R9, UR38, PT ;  /* 0x0000002609007c0c */ /* 0x000fe2000bf44270 */
[----:B------:R-:W-:-:S12]  /*12860*/  VIADD R8, R8, 0xfffffffe ;  /* 0xfffffffe08087836 */ /* 0x000fd80000000000 */
[----:B------:R-:W-:Y:S05]  /*12870*/  @P2 BRA `(.L_x_8659) ;  /* 0xfffffff400002947 */ /* 0x000fea000383ffff */
.L_x_8644:
[----:B------:R-:W-:Y:S05]  /*12880*/  BSYNC B0 ;  /* 0x0000000000007941 */ /* 0x000fea0003800000 */
.L_x_8635:
[----:B------:R-:W-:Y:S01]  /*12890*/  VIADD R16, R16, 0x1 ;  /* 0x0000000110107836 */ /* 0x000fe20000000000 */
[----:B------:R-:W-:Y:S04]  /*128a0*/  BSSY B0, `(.L_x_8660) ;  /* 0x0000011000007945 */ /* 0x000fe80003800000 */
        /* <DEDUP_REMOVED lines=16> */
.L_x_8661:
[----:B------:R-:W-:Y:S05]  /*129b0*/  BSYNC B0 ;  /* 0x0000000000007941 */ /* 0x000fea0003800000 */
.L_x_8660:
[----:B------:R-:W-:Y:S01]  /*129c0*/  SEL R16, R16, RZ, P0 ;  /* 0x000000ff10107207 */ /* 0x000fe20000000000 */
[----:B------:R-:W-:-:S07]  /*129d0*/  IMAD.MOV.U32 R13, RZ, RZ, R18 ;  /* 0x000000ffff0d7224 */ /* 0x000fce00078e0012 */
.L_x_8620:
[----:B------:R-:W-:Y:S05]  /*129e0*/  BSYNC B6 ;  /* 0x0000000000067941 */ /* 0x000fea0003800000 */
.L_x_8618:
[----:B------:R-:W-:-:S03]  /*129f0*/  UMOV UR6, 0xffffffff ;  /* 0xffffffff00067882 */ /* 0x000fc60000000000 */
[----:B------:R-:W-:Y:S05]  /*12a00*/  BRA.DIV UR6, `(.L_x_8662) ;  /* 0x0000000a06d07947 */ /* 0x000fea000b800000 */
[----:B------:R1:W1:Y:S02]  /*12a10*/  SHFL.IDX PT, R14, R13, RZ, 0x1f ;  /* 0x00001fff0d0e7589 */ /* 0x00026400000e0000 */
.L_x_8690:
        /* <DEDUP_REMOVED lines=12> */
.L_x_8609:
        /* <DEDUP_REMOVED lines=11> */
.L_x_8691:
        /* <DEDUP_REMOVED lines=10> */
[----:B------:R-:W-:-:S05]  /*12c30*/  IMAD.U32 R0, RZ, RZ, UR4 ;  /* 0x00000004ff007e24 */ /* 0x000fca000f8e00ff */
[----:B------:R-:W-:-:S13]  /*12c40*/  ISETP.NE.AND P2, PT, R0, 0x3, PT ;  /* 0x000000030000780c */ /* 0x000fda0003f45270 */
[----:B------:R-:W-:Y:S05]  /*12c50*/  @!P2 BRA `(.L_x_8667) ;  /* 0x000000000004a947 */ /* 0x000fea0003800000 */
[----:B------:R-:W-:Y:S01]  /*12c60*/  BPT.TRAP 0x1 ;  /* 0x000000040000795c */ /* 0x000fe20000300000 */
.L_x_8667:
        /* <DEDUP_REMOVED lines=12> */
.L_x_8692:
[----:B------:R-:W2:Y:S02]  /*12d30*/  SYNCS.PHASECHK.TRANS64.TRYWAIT P0, [R3+URZ], R0 ;  /* 0x00000000030075a7 */ /* 0x000ea4000800017f */
[----:B--2---:R-:W-:Y:S05]  /*12d40*/  @!P0 BRA `(.L_x_8669) ;  /* 0x00000008004c8947 */ /* 0x004fea0003800000 */
.L_x_8693:
[----:B------:R-:W-:Y:S05]  /*12d50*/  @!P2 BRA `(.L_x_8670) ;  /* 0x000000000004a947 */ /* 0x000fea0003800000 */
[----:B------:R-:W-:Y:S01]  /*12d60*/  BPT.TRAP 0x1 ;  /* 0x000000040000795c */ /* 0x000fe20000300000 */
.L_x_8670:
[----:B--2---:R-:W-:-:S04]  /*12d70*/  VIADD R3, R7, 0x22860 ;  /* 0x0002286007037836 */ /* 0x004fc80000000000 */
[----:B-1----:R-:W-:-:S04]  /*12d80*/  IMAD R5, R16, 0x8, R3 ;  /* 0x0000000810057824 */ /* 0x002fc800078e0203 */
[----:B------:R-:W1:Y:S02]  /*12d90*/  SYNCS.PHASECHK.TRANS64.TRYWAIT P0, [R5+URZ], R4 ;  /* 0x00000004050075a7 */ /* 0x000e64000800017f */
[----:B-1----:R-:W-:Y:S05]  /*12da0*/  @!P0 BRA `(.L_x_8671) ;  /* 0x0000000800488947 */ /* 0x002fea0003800000 */
.L_x_8694:
[----:B------:R-:W-:-:S07]  /*12db0*/  IMAD R3, R2, 0x8, R3 ;  /* 0x0000000802037824 */ /* 0x000fce00078e0203 */
.L_x_8672:
[----:B--2---:R2:W3:Y:S02]  /*12dc0*/  SYNCS.PHASECHK.TRANS64.TRYWAIT P0, [R3+URZ], R0 ;  /* 0x00000000030075a7 */ /* 0x0044e4000800017f */
[----:B---3--:R-:W-:Y:S05]  /*12dd0*/  @!P0 NANOSLEEP.SYNCS 0x989680 ;  /* 0x009896800000895d */ /* 0x008fea0003900000 */
[----:B------:R-:W3:Y:S02]  /*12de0*/  @!P0 SYNCS.PHASECHK.TRANS64 P0, [R3+URZ], R0 ;  /* 0x00000000030085a7 */ /* 0x000ee4000800007f */
[----:B---3--:R-:W-:Y:S05]  /*12df0*/  @!P0 BRA `(.L_x_8672) ;  /* 0xfffffffc00f08947 */ /* 0x008fea000383ffff */
.L_x_8666:
[----:B------:R-:W-:Y:S05]  /*12e00*/  BSYNC B0 ;  /* 0x0000000000007941 */ /* 0x000fea0003800000 */
.L_x_8665:
[----:B------:R-:W-:Y:S05]  /*12e10*/  EXIT ;  /* 0x000000000000794d */ /* 0x000fea0003800000 */
.L_x_8526:
[----:B-1----:R-:W-:-:S04]  /*12e20*/  IMAD.U32 R3, RZ, RZ, UR46 ;  /* 0x0000002eff037e24 */ /* 0x002fc8000f8e00ff */
[----:B------:R1:W2:Y:S03]  /*12e30*/  SYNCS.PHASECHK.TRANS64.TRYWAIT P0, [R3+URZ+0x22800], R0 ;  /* 0x02280000030075a7 */ /* 0x0002a6000800017f */
[----:B--2---:R-:W-:Y:S05]  /*12e40*/  @!P0 NANOSLEEP.SYNCS 0x989680 ;  /* 0x009896800000895d */ /* 0x004fea0003900000 */
[----:B------:R-:W2:Y:S02]  /*12e50*/  @!P0 SYNCS.PHASECHK.TRANS64 P0, [R3+URZ+0x22800], R0 ;  /* 0x02280000030085a7 */ /* 0x000ea4000800007f */
[----:B--2---:R-:W-:Y:S05]  /*12e60*/  @!P0 BRA `(.L_x_8526) ;  /* 0xfffffffc00ec8947 */ /* 0x004fea000383ffff */
[----:B------:R-:W-:Y:S05]  /*12e70*/  BRA `(.L_x_8673) ;  /* 0xfffffeec00347947 */ /* 0x000fea000383ffff */
.L_x_8530:
[----:B--2---:R-:W-:-:S04]  /*12e80*/  IMAD.U32 R3, RZ, RZ, UR21 ;  /* 0x00000015ff037e24 */ /* 0x004fc8000f8e00ff */
[----:B------:R2:W3:Y:S03]  /*12e90*/  SYNCS.PHASECHK.TRANS64.TRYWAIT P1, [R3+URZ+0x22830], R12 ;  /* 0x0228300c030075a7 */ /* 0x0004e6000802017f */
[----:B---3--:R-:W-:Y:S05]  /*12ea0*/  @!P1 NANOSLEEP.SYNCS 0x989680 ;  /* 0x009896800000995d */ /* 0x008fea0003900000 */
[----:B------:R-:W3:Y:S02]  /*12eb0*/  @!P1 SYNCS.PHASECHK.TRANS64 P1, [R3+URZ+0x22830], R12 ;  /* 0x0228300c030095a7 */ /* 0x000ee4000802007f */
[----:B---3--:R-:W-:Y:S05]  /*12ec0*/  @!P1 BRA `(.L_x_8530) ;  /* 0xfffffffc00ec9947 */ /* 0x008fea000383ffff */
[----:B------:R-:W-:Y:S05]  /*12ed0*/  BRA `(.L_x_8529) ;  /* 0xfffffeec00587947 */ /* 0x000fea000383ffff */
.L_x_8542:
[----:B--2---:R2:W3:Y:S02]  /*12ee0*/  SYNCS.PHASECHK.TRANS64.TRYWAIT P1, [R7+URZ+0x22850], R12 ;  /* 0x0228500c070075a7 */ /* 0x0044e4000802017f */
[----:B---3--:R-:W-:Y:S05]  /*12ef0*/  @!P1 NANOSLEEP.SYNCS 0x989680 ;  /* 0x009896800000995d */ /* 0x008fea0003900000 */
[----:B------:R-:W3:Y:S02]  /*12f00*/  @!P1 SYNCS.PHASECHK.TRANS64 P1, [R7+URZ+0x22850], R12 ;  /* 0x0228500c070095a7 */ /* 0x000ee4000802007f */
[----:B---3--:R-:W-:Y:S05]  /*12f10*/  @!P1 BRA `(.L_x_8542) ;  /* 0xfffffffc00f09947 */ /* 0x008fea000383ffff */
[----:B------:R-:W-:Y:S05]  /*12f20*/  BRA `(.L_x_8541) ;  /* 0xffffff1400607947 */ /* 0x000fea000383ffff */
.L_x_8550:
[----:B--2---:R-:W-:-:S04]  /*12f30*/  IMAD.U32 R11, RZ, RZ, UR28 ;  /* 0x0000001cff0b7e24 */ /* 0x004fc8000f8e00ff */
[----:B------:R2:W3:Y:S03]  /*12f40*/  SYNCS.PHASECHK.TRANS64.TRYWAIT P1, [R11+URZ+0x22830], R10 ;  /* 0x0228300a0b0075a7 */ /* 0x0004e6000802017f */
[----:B---3--:R-:W-:Y:S05]  /*12f50*/  @!P1 NANOSLEEP.SYNCS 0x989680 ;  /* 0x009896800000995d */ /* 0x008fea0003900000 */
[----:B------:R-:W3:Y:S02]  /*12f60*/  @!P1 SYNCS.PHASECHK.TRANS64 P1, [R11+URZ+0x22830], R10 ;  /* 0x0228300a0b0095a7 */ /* 0x000ee4000802007f */
[----:B---3--:R-:W-:Y:S05]  /*12f70*/  @!P1 BRA `(.L_x_8550) ;  /* 0xfffffffc00ec9947 */ /* 0x008fea000383ffff */
[----:B------:R-:W-:Y:S05]  /*12f80*/  BRA `(.L_x_8549) ;  /* 0xffffff1800d07947 */ /* 0x000fea000383ffff */
.L_x_8562:
[----:B--2---:R2:W3:Y:S02]  /*12f90*/  SYNCS.PHASECHK.TRANS64.TRYWAIT P1, [R177+URZ+0x22850], R10 ;  /* 0x0228500ab10075a7 */ /* 0x0044e4000802017f */
[----:B---3--:R-:W-:Y:S05]  /*12fa0*/  @!P1 NANOSLEEP.SYNCS 0x989680 ;  /* 0x009896800000995d */ /* 0x008fea0003900000 */
[----:B------:R-:W3:Y:S02]  /*12fb0*/  @!P1 SYNCS.PHASECHK.TRANS64 P1, [R177+URZ+0x22850], R10 ;  /* 0x0228500ab10095a7 */ /* 0x000ee4000802007f */
[----:B---3--:R-:W-:Y:S05]  /*12fc0*/  @!P1 BRA `(.L_x_8562) ;  /* 0xfffffffc00f09947 */ /* 0x008fea000383ffff */
[----:B------:R-:W-:Y:S05]  /*12fd0*/  BRA `(.L_x_8561) ;  /* 0xffffff4800fc7947 */ /* 0x000fea000383ffff */
.L_x_8571:
[----:B--2---:R-:W-:-:S04]  /*12fe0*/  IMAD.U32 R8, RZ, RZ, UR26 ;  /* 0x0000001aff087e24 */ /* 0x004fc8000f8e00ff */
[----:B------:R2:W3:Y:S03]  /*12ff0*/  SYNCS.PHASECHK.TRANS64.TRYWAIT P2, [R8+URZ+0x22830], R7 ;  /* 0x02283007080075a7 */ /* 0x0004e6000804017f */
[----:B---3--:R-:W-:Y:S05]  /*13000*/  @!P2 NANOSLEEP.SYNCS 0x989680 ;  /* 0x009896800000a95d */ /* 0x008fea0003900000 */
[----:B------:R-:W3:Y:S02]  /*13010*/  @!P2 SYNCS.PHASECHK.TRANS64 P2, [R8+URZ+0x22830], R7 ;  /* 0x022830070800a5a7 */ /* 0x000ee4000804007f */
[----:B---3--:R-:W-:Y:S05]  /*13020*/  @!P2 BRA `(.L_x_8571) ;  /* 0xfffffffc00eca947 */ /* 0x008fea000383ffff */
[----:B------:R-:W-:Y:S05]  /*13030*/  BRA `(.L_x_8570) ;  /* 0xffffff5000887947 */ /* 0x000fea000383ffff */
.L_x_8575:
[----:B--2---:R2:W3:Y:S02]  /*13040*/  SYNCS.PHASECHK.TRANS64.TRYWAIT P2, [R210+URZ+0x22850], R7 ;  /* 0x02285007d20075a7 */ /* 0x0044e4000804017f */
[----:B---3--:R-:W-:Y:S05]  /*13050*/  @!P2 NANOSLEEP.SYNCS 0x989680 ;  /* 0x009896800000a95d */ /* 0x008fea0003900000 */
[----:B------:R-:W3:Y:S02]  /*13060*/  @!P2 SYNCS.PHASECHK.TRANS64 P2, [R210+URZ+0x22850], R7 ;  /* 0x02285007d200a5a7 */ /* 0x000ee4000804007f */
[----:B---3--:R-:W-:Y:S05]  /*13070*/  @!P2 BRA `(.L_x_8575) ;  /* 0xfffffffc00f0a947 */ /* 0x008fea000383ffff */
[----:B------:R-:W-:Y:S05]  /*13080*/  BRA `(.L_x_8574) ;  /* 0xffffff7000287947 */ /* 0x000fea000383ffff */
.L_x_8581:
[----:B--2---:R-:W-:-:S04]  /*13090*/  IMAD.U32 R9, RZ, RZ, UR27 ;  /* 0x0000001bff097e24 */ /* 0x004fc8000f8e00ff */
[----:B------:R2:W3:Y:S03]  /*130a0*/  SYNCS.PHASECHK.TRANS64.TRYWAIT P1, [R9+URZ+0x22830], R12 ;  /* 0x0228300c090075a7 */ /* 0x0004e6000802017f */
[----:B---3--:R-:W-:Y:S05]  /*130b0*/  @!P1 NANOSLEEP.SYNCS 0x989680 ;  /* 0x009896800000995d */ /* 0x008fea0003900000 */
[----:B------:R-:W3:Y:S02]  /*130c0*/  @!P1 SYNCS.PHASECHK.TRANS64 P1, [R9+URZ+0x22830], R12 ;  /* 0x0228300c090095a7 */ /* 0x000ee4000802007f */
[----:B---3--:R-:W-:Y:S05]  /*130d0*/  @!P1 BRA `(.L_x_8581) ;  /* 0xfffffffc00ec9947 */ /* 0x008fea000383ffff */
[----:B------:R-:W-:Y:S05]  /*130e0*/  BRA `(.L_x_8580) ;  /* 0xffffff74002c7947 */ /* 0x000fea000383ffff */
.L_x_8593:
[----:B--2---:R2:W3:Y:S02]  /*130f0*/  SYNCS.PHASECHK.TRANS64.TRYWAIT P1, [R177+URZ+0x22850], R12 ;  /* 0x0228500cb10075a7 */ /* 0x0044e4000802017f */
[----:B---3--:R-:W-:Y:S05]  /*13100*/  @!P1 NANOSLEEP.SYNCS 0x989680 ;  /* 0x009896800000995d */ /* 0x008fea0003900000 */
[----:B------:R-:W3:Y:S02]  /*13110*/  @!P1 SYNCS.PHASECHK.TRANS64 P1, [R177+URZ+0x22850], R12 ;  /* 0x0228500cb10095a7 */ /* 0x000ee4000802007f */
[----:B---3--:R-:W-:Y:S05]  /*13120*/  @!P1 BRA `(.L_x_8593) ;  /* 0xfffffffc00f09947 */ /* 0x008fea000383ffff */
[----:B------:R-:W-:Y:S05]  /*13130*/  BRA `(.L_x_8592) ;  /* 0xffffffa400587947 */ /* 0x000fea000383ffff */
.L_x_8624:
        /* <DEDUP_REMOVED lines=10> */
.L_x_8674:
[----:B------:R-:W-:Y:S05]  /*131e0*/  BRA `(.L_x_8675) ;  /* 0xffffffd800ec7947 */ /* 0x000fea000383ffff */
.L_x_8625:
[----:B------:R-:W-:Y:S01]  /*131f0*/  BSSY B0, `(.L_x_8676) ;  /* 0x0000006000007945 */ /* 0x000fe20003800000 */
[----:B------:R-:W-:-:S07]  /*13200*/  IMAD.MOV.U32 R15, RZ, RZ, -0x1 ;  /* 0xffffffffff0f7424 */ /* 0x000fce00078e00ff */
[----:B------:R-:W-:Y:S05]  /*13210*/  WARPSYNC.COLLECTIVE R15, `(.L_x_8677) ;  /* 0x000000000f0c7348 */ /* 0x000fea0003c00000 */
[----:B------:R-:W-:Y:S02]  /*13220*/  ELECT P6, UR62, PT ;  /* 0x00000000003e782f */ /* 0x000fe400038c0000 */
[----:B------:R-:W-:Y:S01]  /*13230*/  MOV R14, UR62 ;  /* 0x0000003e000e7c02 */ /* 0x000fe20008000f00 */
[----:B------:R-:W-:Y:S10]  /*13240*/  ENDCOLLECTIVE ;  /* 0x000000000000791b */ /* 0x000ff40003800000 */
.L_x_8677:
[----:B------:R-:W-:Y:S05]  /*13250*/  BSYNC B0 ;  /* 0x0000000000007941 */ /* 0x000fea0003800000 */
.L_x_8676:
[----:B------:R-:W-:Y:S05]  /*13260*/  BRA `(.L_x_8678) ;  /* 0xffffffd800dc7947 */ /* 0x000fea000383ffff */
.L_x_8628:
[----:B-1----:R1:W2:Y:S02]  /*13270*/  SYNCS.PHASECHK.TRANS64.TRYWAIT P2, [R8+URZ+0x22840], R5 ;  /* 0x02284005080075a7 */ /* 0x0022a4000804017f */
[----:B--2---:R-:W-:Y:S05]  /*13280*/  @!P2 NANOSLEEP.SYNCS 0x989680 ;  /* 0x009896800000a95d */ /* 0x004fea0003900000 */
[----:B------:R-:W2:Y:S02]  /*13290*/  @!P2 SYNCS.PHASECHK.TRANS64 P2, [R8+URZ+0x22840], R5 ;  /* 0x022840050800a5a7 */ /* 0x000ea4000804007f */
[----:B--2---:R-:W-:Y:S05]  /*132a0*/  @!P2 BRA `(.L_x_8628) ;  /* 0xfffffffc00f0a947 */ /* 0x004fea000383ffff */
[----:B------:R-:W-:Y:S05]  /*132b0*/  BRA `(.L_x_8679) ;  /* 0xffffffdc00387947 */ /* 0x000fea000383ffff */
.L_x_8630:
[----:B-1----:R-:W-:-:S04]  /*132c0*/  IMAD.U32 R8, RZ, RZ, UR37 ;  /* 0x00000025ff087e24 */ /* 0x002fc8000f8e00ff */
[----:B------:R1:W2:Y:S03]  /*132d0*/  SYNCS.PHASECHK.TRANS64.TRYWAIT P2, [R8+URZ+0x22820], R5 ;  /* 0x02282005080075a7 */ /* 0x0002a6000804017f */
[----:B--2---:R-:W-:Y:S05]  /*132e0*/  @!P2 NANOSLEEP.SYNCS 0x989680 ;  /* 0x009896800000a95d */ /* 0x004fea0003900000 */
[----:B------:R-:W2:Y:S02]  /*132f0*/  @!P2 SYNCS.PHASECHK.TRANS64 P2, [R8+URZ+0x22820], R5 ;  /* 0x022820050800a5a7 */ /* 0x000ea4000804007f */
[----:B--2---:R-:W-:Y:S05]  /*13300*/  @!P2 BRA `(.L_x_8630) ;  /* 0xfffffffc00eca947 */ /* 0x004fea000383ffff */
[----:B------:R-:W-:Y:S05]  /*13310*/  BRA `(.L_x_8680) ;  /* 0xffffffdc00d87947 */ /* 0x000fea000383ffff */
.L_x_8633:
[----:B-1----:R1:W2:Y:S02]  /*13320*/  SYNCS.PHASECHK.TRANS64.TRYWAIT P2, [R8+URZ+0x22860], R5 ;  /* 0x02286005080075a7 */ /* 0x0022a4000804017f */
[----:B--2---:R-:W-:Y:S05]  /*13330*/  @!P2 NANOSLEEP.SYNCS 0x989680 ;  /* 0x009896800000a95d */ /* 0x004fea0003900000 */
[----:B------:R-:W2:Y:S02]  /*13340*/  @!P2 SYNCS.PHASECHK.TRANS64 P2, [R8+URZ+0x22860], R5 ;  /* 0x022860050800a5a7 */ /* 0x000ea4000804007f */
[----:B--2---:R-:W-:Y:S05]  /*13350*/  @!P2 BRA `(.L_x_8633) ;  /* 0xfffffffc00f0a947 */ /* 0x004fea000383ffff */
[----:B------:R-:W-:Y:S05]  /*13360*/  BRA `(.L_x_8681) ;  /* 0xffffffdc00ec7947 */ /* 0x000fea000383ffff */
.L_x_8640:
[----:B-1----:R1:W2:Y:S02]  /*13370*/  SYNCS.PHASECHK.TRANS64.TRYWAIT P3, [R2+URZ+0x22840], R3 ;  /* 0x02284003020075a7 */ /* 0x0022a4000806017f */
[----:B--2---:R-:W-:Y:S05]  /*13380*/  @!P3 NANOSLEEP.SYNCS 0x989680 ;  /* 0x009896800000b95d */ /* 0x004fea0003900000 */
[----:B------:R-:W2:Y:S02]  /*13390*/  @!P3 SYNCS.PHASECHK.TRANS64 P3, [R2+URZ+0x22840], R3 ;  /* 0x022840030200b5a7 */ /* 0x000ea4000806007f */
[----:B--2---:R-:W-:Y:S05]  /*133a0*/  @!P3 BRA `(.L_x_8640) ;  /* 0xfffffffc00f0b947 */ /* 0x004fea000383ffff */
[----:B------:R-:W-:Y:S05]  /*133b0*/  BRA `(.L_x_8682) ;  /* 0xffffffe400247947 */ /* 0x000fea000383ffff */
.L_x_8642:
[----:B---3--:R3:W4:Y:S02]  /*133c0*/  SYNCS.PHASECHK.TRANS64.TRYWAIT P3, [R2+URZ+0x22860], R3 ;  /* 0x02286003020075a7 */ /* 0x008724000806017f */
[----:B----4-:R-:W-:Y:S05]  /*133d0*/  @!P3 NANOSLEEP.SYNCS 0x989680 ;  /* 0x009896800000b95d */ /* 0x010fea0003900000 */
[----:B------:R-:W4:Y:S02]  /*133e0*/  @!P3 SYNCS.PHASECHK.TRANS64 P3, [R2+URZ+0x22860], R3 ;  /* 0x022860030200b5a7 */ /* 0x000f24000806007f */
[----:B----4-:R-:W-:Y:S05]  /*133f0*/  @!P3 BRA `(.L_x_8642) ;  /* 0xfffffffc00f0b947 */ /* 0x010fea000383ffff */
[----:B------:R-:W-:Y:S05]  /*13400*/  BRA `(.L_x_8683) ;  /* 0xffffffe4006c7947 */ /* 0x000fea000383ffff */
.L_x_8648:
[----:B-1----:R1:W2:Y:S02]  /*13410*/  SYNCS.PHASECHK.TRANS64.TRYWAIT P3, [R3+URZ+0x22840], R2 ;  /* 0x02284002030075a7 */ /* 0x0022a4000806017f */
[----:B--2---:R-:W-:Y:S05]  /*13420*/  @!P3 NANOSLEEP.SYNCS 0x989680 ;  /* 0x009896800000b95d */ /* 0x004fea0003900000 */
[----:B------:R-:W2:Y:S02]  /*13430*/  @!P3 SYNCS.PHASECHK.TRANS64 P3, [R3+URZ+0x22840], R2 ;  /* 0x022840020300b5a7 */ /* 0x000ea4000806007f */
[----:B--2---:R-:W-:Y:S05]  /*13440*/  @!P3 BRA `(.L_x_8648) ;  /* 0xfffffffc00f0b947 */ /* 0x004fea000383ffff */
[----:B------:R-:W-:Y:S05]  /*13450*/  BRA `(.L_x_8684) ;  /* 0xffffffe800947947 */ /* 0x000fea000383ffff */
.L_x_8650:
[----:B---3--:R3:W4:Y:S02]  /*13460*/  SYNCS.PHASECHK.TRANS64.TRYWAIT P3, [R3+URZ+0x22860], R2 ;  /* 0x02286002030075a7 */ /* 0x008724000806017f */
[----:B----4-:R-:W-:Y:S05]  /*13470*/  @!P3 NANOSLEEP.SYNCS 0x989680 ;  /* 0x009896800000b95d */ /* 0x010fea0003900000 */
[----:B------:R-:W4:Y:S02]  /*13480*/  @!P3 SYNCS.PHASECHK.TRANS64 P3, [R3+URZ+0x22860], R2 ;  /* 0x022860020300b5a7 */ /* 0x000f24000806007f */
[----:B----4-:R-:W-:Y:S05]  /*13490*/  @!P3 BRA `(.L_x_8650) ;  /* 0xfffffffc00f0b947 */ /* 0x010fea000383ffff */
[----:B------:R-:W-:Y:S05]  /*134a0*/  BRA `(.L_x_8685) ;  /* 0xffffffe800dc7947 */ /* 0x000fea000383ffff */
.L_x_8655:
[----:B-1----:R1:W2:Y:S02]  /*134b0*/  SYNCS.PHASECHK.TRANS64.TRYWAIT P3, [R2+URZ+0x22840], R3 ;  /* 0x02284003020075a7 */ /* 0x0022a4000806017f */
[----:B--2---:R-:W-:Y:S05]  /*134c0*/  @!P3 NANOSLEEP.SYNCS 0x989680 ;  /* 0x009896800000b95d */ /* 0x004fea0003900000 */
[----:B------:R-:W2:Y:S02]  /*134d0*/  @!P3 SYNCS.PHASECHK.TRANS64 P3, [R2+URZ+0x22840], R3 ;  /* 0x022840030200b5a7 */ /* 0x000ea4000806007f */
[----:B--2---:R-:W-:Y:S05]  /*134e0*/  @!P3 BRA `(.L_x_8655) ;  /* 0xfffffffc00f0b947 */ /* 0x004fea000383ffff */
[----:B------:R-:W-:Y:S05]  /*134f0*/  BRA `(.L_x_8686) ;  /* 0xffffffec00e47947 */ /* 0x000fea000383ffff */
.L_x_8657:
[----:B--2---:R2:W3:Y:S02]  /*13500*/  SYNCS.PHASECHK.TRANS64.TRYWAIT P3, [R2+URZ+0x22860], R3 ;  /* 0x02286003020075a7 */ /* 0x0044e4000806017f */
[----:B---3--:R-:W-:Y:S05]  /*13510*/  @!P3 NANOSLEEP.SYNCS 0x989680 ;  /* 0x009896800000b95d */ /* 0x008fea0003900000 */
[----:B------:R-:W3:Y:S02]  /*13520*/  @!P3 SYNCS.PHASECHK.TRANS64 P3, [R2+URZ+0x22860], R3 ;  /* 0x022860030200b5a7 */ /* 0x000ee4000806007f */
[----:B---3--:R-:W-:Y:S05]  /*13530*/  @!P3 BRA `(.L_x_8657) ;  /* 0xfffffffc00f0b947 */ /* 0x008fea000383ffff */
[----:B------:R-:W-:Y:S05]  /*13540*/  BRA `(.L_x_8687) ;  /* 0xfffffff0002c7947 */ /* 0x000fea000383ffff */
.L_x_8662:
[----:B------:R-:W-:Y:S01]  /*13550*/  BSSY B0, `(.L_x_8688) ;  /* 0x0000007000007945 */ /* 0x000fe20003800000 */
[----:B--2---:R-:W-:Y:S02]  /*13560*/  IMAD.MOV.U32 R12, RZ, RZ, RZ ;  /* 0x000000ffff0c7224 */ /* 0x004fe400078e00ff */
[----:B------:R-:W-:Y:S02]  /*13570*/  IMAD.MOV.U32 R11, RZ, RZ, 0x1f ;  /* 0x0000001fff0b7424 */ /* 0x000fe400078e00ff */
[----:B------:R-:W-:-:S07]  /*13580*/  IMAD.MOV.U32 R15, RZ, RZ, -0x1 ;  /* 0xffffffffff0f7424 */ /* 0x000fce00078e00ff */
[----:B-1-34-:R-:W-:Y:S05]  /*13590*/  WARPSYNC.COLLECTIVE R15, `(.L_x_8689) ;  /* 0x000000000f087348 */ /* 0x01afea0003c00000 */
[----:B------:R2:W1:Y:S02]  /*135a0*/  SHFL.IDX P6, R14, R13, R12, R11 ;  /* 0x0000000c0d0e7389 */ /* 0x00046400000c000b */
[----:B-1234-:R-:W-:Y:S01]  /*135b0*/  ENDCOLLECTIVE ;  /* 0x000000000000791b */ /* 0x01efe20003800000 */
.L_x_8689:
[----:B------:R-:W-:Y:S05]  /*135c0*/  BSYNC B0 ;  /* 0x0000000000007941 */ /* 0x000fea0003800000 */
.L_x_8688:
[----:B------:R-:W-:Y:S05]  /*135d0*/  BRA `(.L_x_8690) ;  /* 0xfffffff400107947 */ /* 0x000fea000383ffff */
.L_x_8664:
[----:B-1----:R1:W2:Y:S02]  /*135e0*/  SYNCS.PHASECHK.TRANS64.TRYWAIT P0, [R7+URZ+0x22820], R0 ;  /* 0x02282000070075a7 */ /* 0x0022a4000800017f */
[----:B--2---:R-:W-:Y:S05]  /*135f0*/  @!P0 NANOSLEEP.SYNCS 0x989680 ;  /* 0x009896800000895d */ /* 0x004fea0003900000 */
[----:B------:R-:W2:Y:S02]  /*13600*/  @!P0 SYNCS.PHASECHK.TRANS64 P0, [R7+URZ+0x22820], R0 ;  /* 0x02282000070085a7 */ /* 0x000ea4000800007f */
[----:B--2---:R-:W-:Y:S05]  /*13610*/  @!P0 BRA `(.L_x_8664) ;  /* 0xfffffffc00f08947 */ /* 0x004fea000383ffff */
[----:B------:R-:W-:Y:S05]  /*13620*/  BRA `(.L_x_8691) ;  /* 0xfffffff400587947 */ /* 0x000fea000383ffff */
.L_x_8668:
[----:B-1----:R1:W2:Y:S02]  /*13630*/  SYNCS.PHASECHK.TRANS64.TRYWAIT P0, [R5+URZ], R4 ;  /* 0x00000004050075a7 */ /* 0x0022a4000800017f */
[----:B--2---:R-:W-:Y:S05]  /*13640*/  @!P0 NANOSLEEP.SYNCS 0x989680 ;  /* 0x009896800000895d */ /* 0x004fea0003900000 */
[----:B------:R-:W2:Y:S02]  /*13650*/  @!P0 SYNCS.PHASECHK.TRANS64 P0, [R5+URZ], R4 ;  /* 0x00000004050085a7 */ /* 0x000ea4000800007f */
[----:B--2---:R-:W-:Y:S05]  /*13660*/  @!P0 BRA `(.L_x_8668) ;  /* 0xfffffffc00f08947 */ /* 0x004fea000383ffff */
[----:B------:R-:W-:Y:S05]  /*13670*/  BRA `(.L_x_8692) ;  /* 0xfffffff400ac7947 */ /* 0x000fea000383ffff */
.L_x_8669:
[----:B--2---:R2:W3:Y:S02]  /*13680*/  SYNCS.PHASECHK.TRANS64.TRYWAIT P0, [R3+URZ], R0 ;  /* 0x00000000030075a7 */ /* 0x0044e4000800017f */
[----:B---3--:R-:W-:Y:S05]  /*13690*/  @!P0 NANOSLEEP.SYNCS 0x989680 ;  /* 0x009896800000895d */ /* 0x008fea0003900000 */
[----:B------:R-:W3:Y:S02]  /*136a0*/  @!P0 SYNCS.PHASECHK.TRANS64 P0, [R3+URZ], R0 ;  /* 0x00000000030085a7 */ /* 0x000ee4000800007f */
[----:B---3--:R-:W-:Y:S05]  /*136b0*/  @!P0 BRA `(.L_x_8669) ;  /* 0xfffffffc00f08947 */ /* 0x008fea000383ffff */
[----:B------:R-:W-:Y:S05]  /*136c0*/  BRA `(.L_x_8693) ;  /* 0xfffffff400a07947 */ /* 0x000fea000383ffff */
.L_x_8671:
[----:B-1----:R1:W2:Y:S02]  /*136d0*/  SYNCS.PHASECHK.TRANS64.TRYWAIT P0, [R5+URZ], R4 ;  /* 0x00000004050075a7 */ /* 0x0022a4000800017f */
[----:B--2---:R-:W-:Y:S05]  /*136e0*/  @!P0 NANOSLEEP.SYNCS 0x989680 ;  /* 0x009896800000895d */ /* 0x004fea0003900000 */
[----:B------:R-:W2:Y:S02]  /*136f0*/  @!P0 SYNCS.PHASECHK.TRANS64 P0, [R5+URZ], R4 ;  /* 0x00000004050085a7 */ /* 0x000ea4000800007f */
[----:B--2---:R-:W-:Y:S05]  /*13700*/  @!P0 BRA `(.L_x_8671) ;  /* 0xfffffffc00f08947 */ /* 0x004fea000383ffff */
[----:B------:R-:W-:Y:S05]  /*13710*/  BRA `(.L_x_8694) ;  /* 0xfffffff400a47947 */ /* 0x000fea000383ffff */
.L_x_8695:
        /* <DEDUP_REMOVED lines=14> */
.L_x_11965:


//--------------------- .text._ZN7cutlass13device_kernelIN5flash11enable_sm90INS1_16FlashAttnFwdSm90INS1_25CollectiveMainloopFwdSm90ILi2EN4cute5tupleIJNS5_1CILi1EEES8_S8_EEENS6_IJNS7_ILi128EEENS7_ILi96EEENS7_ILi64EEEEEELi256ENS_6half_tEfNS_4arch4Sm90ELb0ELb1ELb1ELb0ELb0ELb0ELb1ELb1ELb0ELb0ELb0ELb0EEENS1_21CollectiveEpilogueFwdINS6_IJSA_NS7_ILi256EEESB_EEES9_SE_SG_Li256ELb0ELb0ELb0ELb0EEENS1_30DynamicPersistentTileSchedulerILi256ELi32ELb0ELb0ELb1EEEEEEEEEvNT_6ParamsE --------------------------
	.section	.text._ZN7cutlass13device_kernelIN5flash11enable_sm90INS1_16FlashAttnFwdSm90INS1_25CollectiveMainloopFwdSm90ILi2EN4cute5tupleIJNS5_1CILi1EEES8_S8_EEENS6_IJNS7_ILi128EEENS7_ILi96EEENS7_ILi64EEEEEELi256ENS_6half_tEfNS_4arch4Sm90ELb0ELb1ELb1ELb0ELb0ELb0ELb1ELb1ELb0ELb0ELb0ELb0EEENS1_21CollectiveEpilogueFwdINS6_IJSA_NS7_ILi256EEESB_EEES9_SE_SG_Li256ELb0ELb0ELb0ELb0EEENS1_30DynamicPersistentTileSchedulerILi256ELi32ELb0ELb0ELb1EEEEEEEEEvNT_6ParamsE,"ax",@progbits
	.align	128
.text._ZN7cutlass13device_kernelIN5flash11enable_sm90INS1_16FlashAttnFwdSm90INS1_25CollectiveMainloopFwdSm90ILi2EN4cute5tupleIJNS5_1CILi1EEES8_S8_EEENS6_IJNS7_ILi128EEENS7_ILi96EEENS7_ILi64EEEEEELi256ENS_6half_tEfNS_4arch4Sm90ELb0ELb1ELb1ELb0ELb0ELb0ELb1ELb1ELb0ELb0ELb0ELb0EEENS1_21CollectiveEpilogueFwdINS6_IJSA_NS7_ILi256EEESB_EEES9_SE_SG_Li256ELb0ELb0ELb0ELb0EEENS1_30DynamicPersistentTileSchedulerILi256ELi32ELb0ELb0ELb1EEEEEEEEEvNT_6ParamsE:
        .type           _ZN7cutlass13device_kernelIN5flash11enable_sm90INS1_16FlashAttnFwdSm90INS1_25CollectiveMainloopFwdSm90ILi2EN4cute5tupleIJNS5_1CILi1EEES8_S8_EEENS6_IJNS7_ILi128EEENS7_ILi96EEENS7_ILi64EEEEEELi256ENS_6half_tEfNS_4arch4Sm90ELb0ELb1ELb1ELb0ELb0ELb0ELb1ELb1ELb0ELb0ELb0ELb0EEENS1_21CollectiveEpilogueFwdINS6_IJSA_NS7_ILi256EEESB_EEES9_SE_SG_Li256ELb0ELb0ELb0ELb0EEENS1_30DynamicPersistentTileSchedulerILi256ELi32ELb0ELb0ELb1EEEEEEEEEvNT_6ParamsE,@function
        .size           _ZN7cutlass13device_kernelIN5flash11enable_sm90INS1_16FlashAttnFwdSm90INS1_25CollectiveMainloopFwdSm90ILi2EN4cute5tupleIJNS5_1CILi1EEES8_S8_EEENS6_IJNS7_ILi128EEENS7_ILi96EEENS7_ILi64EEEEEELi256ENS_6half_tEfNS_4arch4Sm90ELb0ELb1ELb1ELb0ELb0ELb0ELb1ELb1ELb0ELb0ELb0ELb0EEENS1_21CollectiveEpilogueFwdINS6_IJSA_NS7_ILi256EEESB_EEES9_SE_SG_Li256ELb0ELb0ELb0ELb0EEENS1_30DynamicPersistentTileSchedulerILi256ELi32ELb0ELb0ELb1EEEEEEEEEvNT_6ParamsE,(.L_x_11966 - _ZN7cutlass13device_kernelIN5flash11enable_sm90INS1_16FlashAttnFwdSm90INS1_25CollectiveMainloopFwdSm90ILi2EN4cute5tupleIJNS5_1CILi1EEES8_S8_EEENS6_IJNS7_ILi128EEENS7_ILi96EEENS7_ILi64EEEEEELi256ENS_6half_tEfNS_4arch4Sm90ELb0ELb1ELb1ELb0ELb0ELb0ELb1ELb1ELb0ELb0ELb0ELb0EEENS1_21CollectiveEpilogueFwdINS6_IJSA_NS7_ILi256EEESB_EEES9_SE_SG_Li256ELb0ELb0ELb0ELb0EEENS1_30DynamicPersistentTileSchedulerILi256ELi32ELb0ELb0ELb1EEEEEEEEEvNT_6ParamsE)
        .other          _ZN7cutlass13device_kernelIN5flash11enable_sm90INS1_16FlashAttnFwdSm90INS1_25CollectiveMainloopFwdSm90ILi2EN4cute5tupleIJNS5_1CILi1EEES8_S8_EEENS6_IJNS7_ILi128EEENS7_ILi96EEENS7_ILi64EEEEEELi256ENS_6half_tEfNS_4arch4Sm90ELb0ELb1ELb1ELb0ELb0ELb0ELb1ELb1ELb0ELb0ELb0ELb0EEENS1_21CollectiveEpilogueFwdINS6_IJSA_NS7_ILi256EEESB_EEES9_SE_SG_Li256ELb0ELb0ELb0ELb0EEENS1_30DynamicPersistentTileSchedulerILi256ELi32ELb0ELb0ELb1EEEEEEEEEvNT_6ParamsE,@"STO_CUDA_ENTRY STV_DEFAULT"
_ZN7cutlass13device_kernelIN5flash11enable_sm90INS1_16FlashAttnFwdSm90INS1_25CollectiveMainloopFwdSm90ILi2EN4cute5tupleIJNS5_1CILi1EEES8_S8_EEENS6_IJNS7_ILi128EEENS7_ILi96EEENS7_ILi64EEEEEELi256ENS_6half_tEfNS_4arch4Sm90ELb0ELb1ELb1ELb0ELb0ELb0ELb1ELb1ELb0ELb0ELb0ELb0EEENS1_21CollectiveEpilogueFwdINS6_IJSA_NS7_ILi256EEESB_EEES9_SE_SG_Li256ELb0ELb0ELb0ELb0EEENS1_30DynamicPersistentTileSchedulerILi256ELi32ELb0ELb0ELb1EEEEEEEEEvNT_6ParamsE:
[----:B------:R-:W1:Y:S02]  /*0000*/  LDC R1, c[0x0][0x28] ;  /* 0x00000a00ff017b82 */ /* 0x000e640000000800 */
[----:B-1----:R-:W-:Y:S01]  /*0010*/  VIADD R1, R1, 0xfffffb80 ;  /* 0xfffffb8001017836 */ /* 0x002fe20000000000 */
[----:B------:R-:W1:Y:S01]  /*0020*/  S2R R3, SR_TID.X ;  /* 0x0000000000037919 */ /* 0x000e620000002100 */
[----:B------:R-:W-:Y:S01]  /*0030*/  ELECT P0, URZ, PT ;  /* 0x00000000003f782f */ /* 0x000fe20003800000 */
[----:B------:R-:W-:Y:S01]  /*0040*/  BSSY B0, `(.L_x_8696) ;  /* 0x000001b000007945 */ /* 0x000fe20003800000 */
[----:B------:R-:W-:Y:S02]  /*0050*/  ULDC UR4, c[0x0][0x20] ;  /* 0x0000080000047ab9 */ /* 0x000fe40000000800 */
[----:B------:R-:W-:Y:S01]  /*0060*/  IADD3 R16, P1, R1, UR4, RZ ;  /* 0x0000000401107c10 */ /* 0x000fe2000ff3e0ff */
[----:B------:R-:W-:-:S04]  /*0070*/  ULDC UR4, c[0x0][0x24] ;  /* 0x0000090000047ab9 */ /* 0x000fc80000000800 */
[----:B------:R-:W-:Y:S01]  /*0080*/  IMAD.X R17, RZ, RZ, UR4, P1 ;  /* 0x00000004ff117e24 */ /* 0x000fe200088e06ff */
        /* <DEDUP_REMOVED lines=22> */
.L_x_8697:
[----:B------:R-:W-:Y:S05]  /*01f0*/  BSYNC B0 ;  /* 0x0000000000007941 */ /* 0x000fea0003800000 */
.L_x_8696:
        /* <DEDUP_REMOVED lines=39> */
.L_x_8698:
        /* <DEDUP_REMOVED lines=22> */
.L_x_8699:
        /* <DEDUP_REMOVED lines=18> */
.L_x_8700:
        /* <DEDUP_REMOVED lines=22> */
.L_x_8701:
        /* <DEDUP_REMOVED lines=22> */
.L_x_8702:
[----:B------:R-:W-:Y:S01]  /*09b0*/  IADD3 R2, P0, R16, 0x70, RZ ;  /* 0x0000007010027810 */ /* 0x000fe20007f1e0ff */
[----:B------:R-:W-:Y:S01]  /*09c0*/  UMOV UR38, 0x1 ;  /* 0x0000000100267882 */ /* 0x000fe20000000000 */
[----:B------:R-:W-:Y:S01]  /*09d0*/  PLOP3.LUT P1, PT, PT, PT, UP0, 0x80, 0x0 ;  /* 0x000000000000781c */ /* 0x000fe20003f2f008 */
[----:B------:R-:W-:Y:S01]  /*09e0*/  NOP ;  /* 0x0000000000007918 */ /* 0x000fe20000000000 */
[----:B------:R-:W-:Y:S01]  /*09f0*/  USEL UR38, UR38, 0x2, !UP0 ;  /* 0x0000000226267887 */ /* 0x000fe2000c000000 */
[----:B------:R5:W-:Y:S01]  /*0a00*/  STL [R1+0x474], R2 ;  /* 0x0004740201007387 */ /* 0x000be20000100800 */
[----:B------:R-:W-:Y:S01]  /*0a10*/  ULDC.64 UR46, c[0x0][0x208] ;  /* 0x00008200002e7ab9 */ /* 0x000fe20000000a00 */
[----:B-----5:R-:W-:-:S05]  /*0a20*/  IMAD.X R2, RZ, RZ, R17, P0 ;  /* 0x000000ffff027224 */ /* 0x020fca00000e0611 */
[----:B------:R1:W-:Y:S02]  /*0a30*/  STL [R1+0x470], R2 ;  /* 0x0004700201007387 */ /* 0x0003e40000100800 */
[----:B-1234-:R-:W-:Y:S06]  /*0a40*/  BAR.SYNC.DEFER_BLOCKING 0x0 ;  /* 0x0000000000007b1d */ /* 0x01efec0000010000 */
[----:B------:R-:W-:Y:S05]  /*0a50*/  @!P1 BRA `(.L_x_8703) ;  /* 0x0000020800d89947 */ /* 0x000fea0003800000 */
.L_x_8704:
        /* <DEDUP_REMOVED lines=8> */
[----:B------:R-:W-:Y:S01]  /*0ae0*/  ISETP.NE.AND P0, PT, R18, 0x1, PT ;  /* 0x000000011200780c */ /* 0x000fe20003f05270 */
[----:B------:R2:W-:-:S12]  /*0af0*/  STL.64 [R1+0x218], RZ ;  /* 0x000218ff01007387 */ /* 0x0005d80000100a00 */
[----:B------:R-:W-:Y:S06]  /*0b00*/  @!P0 BAR.ARV 0x9, 0x100 ;  /* 0x0244000000008b1d */ /* 0x000fec0000002000 */
[C---:B------:R-:W-:Y:S02]  /*0b10*/  IADD3 R206, P1, R16.reuse, 0x218, RZ ;  /* 0x0000021810ce7810 */ /* 0x040fe40007f3e0ff */
[----:B------:R-:W-:Y:S01]  /*0b20*/  IADD3 R212, P2, R16, 0x224, RZ ;  /* 0x0000022410d47810 */ /* 0x000fe20007f5e0ff */
[----:B------:R2:W-:Y:S01]  /*0b30*/  STL [R1+0x220], RZ ;  /* 0x000220ff01007387 */ /* 0x0005e20000100800 */
[----:B-1----:R-:W-:Y:S01]  /*0b40*/  ISETP.LE.AND P0, PT, R0, UR5, PT ;  /* 0x0000000500007c0c */ /* 0x002fe2000bf03270 */
[----:B------:R-:W-:-:S02]  /*0b50*/  IMAD.X R207, RZ, RZ, R17, P1 ;  /* 0x000000ffffcf7224 */ /* 0x000fc400008e0611 */
[----:B------:R2:W-:Y:S01]  /*0b60*/  STL [R1+0x224], RZ ;  /* 0x000224ff01007387 */ /* 0x0005e20000100800 */
[----:B------:R-:W-:-:S09]  /*0b70*/  IMAD.X R211, RZ, RZ, R17, P2 ;  /* 0x000000ffffd37224 */ /* 0x000fd200010e0611 */
[----:B--2---:R-:W-:Y:S05]  /*0b80*/  @P0 EXIT ;  /* 0x000000000000094d */ /* 0x004fea0003800000 */
[----:B------:R-:W1:Y:S01]  /*0b90*/  S2R R6, SR_TID.X ;  /* 0x0000000000067919 */ /* 0x000e620000002100 */
[----:B------:R-:W2:Y:S01]  /*0ba0*/  S2UR UR6, SR_CgaCtaId ;  /* 0x00000000000679c3 */ /* 0x000ea20000008800 */
[----:B------:R-:W-:Y:S01]  /*0bb0*/  UMOV UR50, 0x400 ;  /* 0x0000040000327882 */ /* 0x000fe20000000000 */
[----:B------:R-:W-:Y:S01]  /*0bc0*/  IMAD.MOV.U32 R185, RZ, RZ, 0x2 ;  /* 0x00000002ffb97424 */ /* 0x000fe200078e00ff */
[C---:B------:R-:W-:Y:S01]  /*0bd0*/  IADD3 R204, -R18.reuse, 0xb, RZ ;  /* 0x0000000b12cc7810 */ /* 0x040fe20007ffe1ff */
[----:B------:R-:W-:Y:S01]  /*0be0*/  VIADD R205, R18, 0x8 ;  /* 0x0000000812cd7836 */ /* 0x000fe20000000000 */
[----:B------:R-:W-:-:S03]  /*0bf0*/  ULDC.64 UR36, c[0x0][0x198] ;  /* 0x0000660000247ab9 */ /* 0x000fc60000000a00 */
[----:B------:R-:W3:Y:S01]  /*0c00*/  S2UR UR4, SR_SWINHI ;  /* 0x00000000000479c3 */ /* 0x000ee20000002f00 */
[----:B--2---:R-:W-:Y:S01]  /*0c10*/  ULEA UR50, UR6, UR50, 0x18 ;  /* 0x0000003206327291 */ /* 0x004fe2000f8ec03f */
[----:B-1----:R-:W-:-:S06]  /*0c20*/  VIADD R198, R6, 0xffffff80 ;  /* 0xffffff8006c67836 */ /* 0x002fcc0000000000 */
[----:B------:R-:W-:Y:S01]  /*0c30*/  UMOV UR48, UR50 ;  /* 0x0000003200307c82 */ /* 0x000fe20008000000 */
[----:B---3--:R-:W-:Y:S01]  /*0c40*/  UMOV UR49, UR4 ;  /* 0x0000000400317c82 */ /* 0x008fe20008000000 */
[----:B------:R-:W-:Y:S01]  /*0c50*/  LOP3.LUT R6, R6, 0x7f, RZ, 0xc0, !PT ;  /* 0x0000007f06067812 */ /* 0x000fe200078ec0ff */
[----:B------:R-:W-:Y:S01]  /*0c60*/  UMOV UR4, UR5 ;  /* 0x0000000500047c82 */ /* 0x000fe20008000000 */
[----:B------:R-:W-:Y:S02]  /*0c70*/  SHF.R.S32.HI R19, RZ, 0x1f, R198 ;  /* 0x0000001fff137819 */ /* 0x000fe400000114c6 */
[----:B------:R-:W-:Y:S02]  /*0c80*/  ISETP.NE.AND P0, PT, R6, RZ, PT ;  /* 0x000000ff0600720c */ /* 0x000fe40003f05270 */
[CC--:B------:R-:W-:Y:S02]  /*0c90*/  LEA.HI R2, R19.reuse, R198.reuse, RZ, 0x4 ;  /* 0x000000c613027211 */ /* 0x0c0fe400078f20ff */
[----:B------:R-:W-:-:S02]  /*0ca0*/  LEA.HI R0, R19, R198, RZ, 0x7 ;  /* 0x000000c613007211 */ /* 0x000fc400078f38ff */
[----:B------:R-:W-:Y:S02]  /*0cb0*/  SHF.R.S32.HI R7, RZ, 0x4, R2 ;  /* 0x00000004ff077819 */ /* 0x000fe40000011402 */
[----:B------:R-:W-:Y:S02]  /*0cc0*/  LOP3.LUT R3, R0, 0xffffff80, RZ, 0xc0, !PT ;  /* 0xffffff8000037812 */ /* 0x000fe400078ec0ff */
[----:B------:R-:W-:Y:S02]  /*0cd0*/  LEA.HI R214, R19, R198, RZ, 0x5 ;  /* 0x000000c613d67211 */ /* 0x000fe400078f28ff */
[----:B------:R-:W-:Y:S01]  /*0ce0*/  LEA.HI R4, R2, R7, RZ, 0x1 ;  /* 0x0000000702047211 */ /* 0x000fe200078f08ff */
[----:B------:R-:W-:Y:S01]  /*0cf0*/  IMAD.IADD R208, R198, 0x1, -R3 ;  /* 0x00000001c6d07824 */ /* 0x000fe200078e0a03 */
[----:B------:R-:W-:Y:S02]  /*0d00*/  LOP3.LUT R5, R2, 0x3fffff0, RZ, 0xc0, !PT ;  /* 0x03fffff002057812 */ /* 0x000fe400078ec0ff */
[----:B------:R-:W-:-:S02]  /*0d10*/  SHF.R.S32.HI R214, RZ, 0x5, R214 ;  /* 0x00000005ffd67819 */ /* 0x000fc400000114d6 */
[----:B------:R-:W-:Y:S01]  /*0d20*/  LOP3.LUT R4, R4, 0x1ffffffe, RZ, 0xc0, !PT ;  /* 0x1ffffffe04047812 */ /* 0x000fe200078ec0ff */
[----:B------:R-:W-:Y:S01]  /*0d30*/  IMAD.IADD R5, R198, 0x1, -R5 ;  /* 0x00000001c6057824 */ /* 0x000fe200078e0a05 */
[----:B------:R-:W-:Y:S02]  /*0d40*/  SHF.R.S32.HI R3, RZ, 0x1f, R208 ;  /* 0x0000001fff037819 */ /* 0x000fe400000114d0 */
[----:B------:R-:W-:Y:S01]  /*0d50*/  SHF.R.S32.HI R213, RZ, 0x7, R0 ;  /* 0x00000007ffd57819 */ /* 0x000fe20000011400 */
[----:B------:R-:W-:Y:S01]  /*0d60*/  IMAD.IADD R4, R7, 0x1, -R4 ;  /* 0x0000000107047824 */ /* 0x000fe200078e0a04 */
[CC--:B------:R-:W-:Y:S01]  /*0d70*/  LEA.HI R20, R3.reuse, R208.reuse, RZ, 0x2 ;  /* 0x000000d003147211 */ /* 0x0c0fe200078f10ff */
[----:B------:R-:W-:Y:S01]  /*0d80*/  IMAD R5, R214, 0x10, R5 ;  /* 0x00000010d6057824 */ /* 0x000fe200078e0205 */
[----:B------:R-:W-:Y:S02]  /*0d90*/  LEA.HI R3, R3, R208, RZ, 0x5 ;  /* 0x000000d003037211 */ /* 0x000fe400078f28ff */
[----:B------:R-:W-:Y:S01]  /*0da0*/  SHF.R.S32.HI R2, RZ, 0x2, R20 ;  /* 0x00000002ff027819 */ /* 0x000fe20000011414 */
[----:B------:R-:W-:Y:S01]  /*0db0*/  IMAD R4, R5, 0x8, R4 ;  /* 0x0000000805047824 */ /* 0x000fe200078e0204 */
[----:B------:R-:W-:-:S02]  /*0dc0*/  SHF.R.S32.HI R5, RZ, 0x1f, R20 ;  /* 0x0000001fff057819 */ /* 0x000fc40000011414 */
[----:B------:R-:W-:Y:S01]  /*0dd0*/  SHF.R.S32.HI R3, RZ, 0x5, R3 ;  /* 0x00000005ff037819 */ /* 0x000fe20000011403 */
[----:B------:R-:W-:Y:S01]  /*0de0*/  IMAD.SHL.U32 R184, R4, 0x8, RZ ;  /* 0x0000000804b87824 */ /* 0x000fe200078e00ff */
[----:B------:R-:W-:Y:S02]  /*0df0*/  LEA.HI R5, R5, R2, RZ, 0x3 ;  /* 0x0000000205057211 */ /* 0x000fe400078f18ff */
[----:B------:R-:W-:Y:S01]  /*0e00*/  LEA.HI R0, R0, R213, RZ, 0x1 ;  /* 0x000000d500007211 */ /* 0x000fe200078f08ff */
[----:B------:R-:W-:Y:S01]  /*0e10*/  IMAD.WIDE R184, R184, R185, UR48 ;  /* 0x00000030b8b87e25 */ /* 0x000fe2000f8e02b9 */
[----:B------:R-:W-:Y:S02]  /*0e20*/  LOP3.LUT R5, R5, 0xfffffff8, RZ, 0xc0, !PT ;  /* 0xfffffff805057812 */ /* 0x000fe400078ec0ff */
[----:B------:R-:W-:Y:S02]  /*0e30*/  LEA.HI R19, R19, R198, RZ, 0x3 ;  /* 0x000000c613137211 */ /* 0x000fe400078f18ff */
[----:B------:R-:W-:Y:S01]  /*0e40*/  IADD3 R9, P6, R184, 0x20, RZ ;  /* 0x00000020b8097810 */ /* 0x000fe20007fde0ff */
[----:B------:R-:W-:Y:S01]  /*0e50*/  IMAD.IADD R2, R2, 0x1, -R5 ;  /* 0x0000000102027824 */ /* 0x000fe200078e0a05 */
[----:B------:R-:W-:-:S02]  /*0e60*/  IADD3 R5, P5, R184, 0x40, RZ ;  /* 0x00000040b8057810 */ /* 0x000fc40007fbe0ff */
[----:B------:R-:W-:Y:S01]  /*0e70*/  LOP3.LUT R8, R9, 0x380, RZ, 0xc0, !PT ;  /* 0x0000038009087812 */ /* 0x000fe200078ec0ff */
[----:B------:R-:W-:Y:S01]  /*0e80*/  IMAD R21, R3, 0x10, R2 ;  /* 0x0000001003157824 */ /* 0x000fe200078e0202 */
[----:B------:R-:W-:Y:S01]  /*0e90*/  LOP3.LUT R4, R5, 0x380, RZ, 0xc0, !PT ;  /* 0x0000038005047812 */ /* 0x000fe200078ec0ff */
[----:B------:R-:W-:Y:S01]  /*0ea0*/  IMAD.X R3, RZ, RZ, R185, P6 ;  /* 0x000000ffff037224 */ /* 0x000fe200030e06b9 */
[----:B------:R-:W-:Y:S02]  /*0eb0*/  SHF.R.U64 R8, R8, 0x3, RZ ;  /* 0x0000000308087819 */ /* 0x000fe400000012ff */
[----:B------:R-:W-:Y:S02]  /*0ec0*/  SHF.R.U64 R4, R4, 0x3, RZ ;  /* 0x0000000304047819 */ /* 0x000fe400000012ff */
[----:B------:R-:W-:Y:S02]  /*0ed0*/  LOP3.LUT R2, R8, R9, RZ, 0x3c, !PT ;  /* 0x0000000908027212 */ /* 0x000fe400078e3cff */
[----:B------:R-:W-:-:S02]  /*0ee0*/  IADD3 R11, P2, R184, 0x4020, RZ ;  /* 0x00004020b80b7810 */ /* 0x000fc40007f5e0ff */
[C---:B------:R-:W-:Y:S02]  /*0ef0*/  IADD3 R13, P1, R184.reuse, 0x4040, RZ ;  /* 0x00004040b80d7810 */ /* 0x040fe40007f3e0ff */
[C---:B------:R-:W-:Y:S02]  /*0f00*/  IADD3 R7, P4, R184.reuse, 0x60, RZ ;  /* 0x00000060b8077810 */ /* 0x040fe40007f9e0ff */
[C---:B------:R-:W-:Y:S02]  /*0f10*/  IADD3 R9, P3, R184.reuse, 0x4000, RZ ;  /* 0x00004000b8097810 */ /* 0x040fe40007f7e0ff */
[----:B------:R-:W-:Y:S02]  /*0f20*/  IADD3 R15, P6, R184, 0x4060, RZ ;  /* 0x00004060b80f7810 */ /* 0x000fe40007fde0ff */
[----:B------:R-:W-:Y:S01]  /*0f30*/  LOP3.LUT R4, R4, R5, RZ, 0x3c, !PT ;  /* 0x0000000504047212 */ /* 0x000fe200078e3cff */
[----:B------:R-:W-:Y:S01]  /*0f40*/  IMAD.X R5, RZ, RZ, R185, P5 ;  /* 0x000000ffff057224 */ /* 0x000fe200028e06b9 */
[----:B------:R-:W-:-:S02]  /*0f50*/  LOP3.LUT R10, R11, 0x380, RZ, 0xc0, !PT ;  /* 0x000003800b0a7812 */ /* 0x000fc400078ec0ff */
        /* <DEDUP_REMOVED lines=9> */
[----:B------:R-:W-:Y:S02]  /*0ff0*/  MOV R235, R2 ;  /* 0x0000000200eb7202 */ /* 0x000fe40000000f00 */
[----:B------:R-:W-:Y:S02]  /*1000*/  MOV R234, R4 ;  /* 0x0000000400ea7202 */ /* 0x000fe40000000f00 */
[----:B------:R-:W-:-:S02]  /*1010*/  LOP3.LUT R0, R0, 0x3fffffe, RZ, 0xc0, !PT ;  /* 0x03fffffe00007812 */ /* 0x000fc400078ec0ff */
[----:B------:R-:W-:Y:S02]  /*1020*/  LOP3.LUT R5, R19, 0x1ffffff8, RZ, 0xc0, !PT ;  /* 0x1ffffff813057812 */ /* 0x000fe400078ec0ff */
[----:B------:R-:W-:Y:S01]  /*1030*/  LOP3.LUT R3, R20, 0x7ffffffc, RZ, 0xc0, !PT ;  /* 0x7ffffffc14037812 */ /* 0x000fe200078ec0ff */
[----:B------:R-:W-:Y:S01]  /*1040*/  IMAD.IADD R0, R213, 0x1, -R0 ;  /* 0x00000001d5007824 */ /* 0x000fe200078e0a00 */
        /* <DEDUP_REMOVED lines=11> */
[----:B------:R-:W-:Y:S01]  /*1100*/  IMAD.IADD R5, R198, 0x1, -R5 ;  /* 0x00000001c6057824 */ /* 0x000fe200078e0a05 */
[----:B------:R-:W-:Y:S01]  /*1110*/  IADD3 R210, P2, R16, 0x230, RZ ;  /* 0x0000023010d27810 */ /* 0x000fe20007f5e0ff */
[----:B------:R-:W-:Y:S01]  /*1120*/  IMAD.IADD R3, R208, 0x1, -R3 ;  /* 0x00000001d0037824 */ /* 0x000fe200078e0a03 */
[----:B------:R-:W-:Y:S01]  /*1130*/  MOV R233, R6 ;  /* 0x0000000600e97202 */ /* 0x000fe20000000f00 */
[----:B------:R-:W-:Y:S01]  /*1140*/  IMAD R196, R0, 0x40, R21 ;  /* 0x0000004000c47824 */ /* 0x000fe200078e0215 */
[----:B------:R-:W-:Y:S01]  /*1150*/  MOV R232, R8 ;  /* 0x0000000800e87202 */ /* 0x000fe20000000f00 */
[--C-:B------:R-:W-:Y:S01]  /*1160*/  IMAD.X R158, RZ, RZ, R17.reuse, P1 ;  /* 0x000000ffff9e7224 */ /* 0x100fe200008e0611 */
[----:B------:R-:W-:Y:S01]  /*1170*/  MOV R231, R10 ;  /* 0x0000000a00e77202 */ /* 0x000fe20000000f00 */
[----:B------:R-:W-:Y:S01]  /*1180*/  IMAD.X R209, RZ, RZ, R17, P2 ;  /* 0x000000ffffd17224 */ /* 0x000fe200010e0611 */
[----:B------:R-:W-:Y:S01]  /*1190*/  MOV R221, R12 ;  /* 0x0000000c00dd7202 */ /* 0x000fe20000000f00 */
[----:B------:R-:W-:Y:S01]  /*11a0*/  IMAD.SHL.U32 R186, R5, 0x8, RZ ;  /* 0x0000000805ba7824 */ /* 0x000fe200078e00ff */
[----:B------:R-:W-:Y:S01]  /*11b0*/  MOV R215, R14 ;  /* 0x0000000e00d77202 */ /* 0x000fe20000000f00 */
[----:B------:R-:W-:Y:S01]  /*11c0*/  IMAD.SHL.U32 R197, R3, 0x2, RZ ;  /* 0x0000000203c57824 */ /* 0x000fe200078e00ff */
[----:B------:R-:W-:-:S02]  /*11d0*/  SEL R200, RZ, 0x1, P0 ;  /* 0x00000001ffc87807 */ /* 0x000fc40000000000 */
[----:B------:R-:W-:-:S07]  /*11e0*/  SHF.R.S32.HI R194, RZ, 0x3, R19 ;  /* 0x00000003ffc27819 */ /* 0x000fce0000011413 */
.L_x_8823:
        /* <DEDUP_REMOVED lines=20> */
.L_x_8705:
[----:B------:R-:W-:Y:S01]  /*1330*/  ULDC UR6, c[0x0][0xec4] ;  /* 0x0003b10000067ab9 */ /* 0x000fe20000000800 */
[----:B------:R-:W-:Y:S01]  /*1340*/  UMOV UR39, UR7 ;  /* 0x0000000700277c82 */ /* 0x000fe20008000000 */
[----:B------:R-:W-:-:S11]  /*1350*/  UISETP.NE.AND UP0, UPT, UR6, 0x1, UPT ;  /* 0x000000010600788c */ /* 0x000fd6000bf05270 */
[----:B------:R-:W-:Y:S02]  /*1360*/  @UP0 ULDC.64 UR10, c[0x0][0xec8] ;  /* 0x0003b200000a0ab9 */ /* 0x000fe40000000a00 */
[----:B------:R-:W-:-:S04]  /*1370*/  UIMAD.WIDE.U32 UR4, UR7, UR10, URZ ;  /* 0x0000000a070472a5 */ /* 0x000fc8000f8e003f */
[----:B------:R-:W-:-:S04]  /*1380*/  @UP0 USHF.R.U32.HI UR39, URZ, UR11, UR5 ;  /* 0x0000000b3f270299 */ /* 0x000fc80008011605 */
[----:B------:R-:W-:-:S12]  /*1390*/  UIMAD UR4, UR39, UR6, URZ ;  /* 0x00000006270472a4 */ /* 0x000fd8000f8e023f */
.L_x_8706:
[----:B------:R-:W1:Y:S01]  /*13a0*/  LDC R0, c[0x0][0xa80] ;  /* 0x0002a000ff007b82 */ /* 0x000e620000000800 */
[----:B------:R-:W-:Y:S01]  /*13b0*/  ULOP3.LUT UR5, URZ, UR39, URZ, 0x33, !UPT ;  /* 0x000000273f057292 */ /* 0x000fe2000f8e333f */
[----:B------:R-:W-:Y:S01]  /*13c0*/  IMAD.MOV.U32 R2, RZ, RZ, 0x3000 ;  /* 0x00003000ff027424 */ /* 0x000fe200078e00ff */
[----:B------:R-:W-:Y:S01]  /*13d0*/  UIADD3 UR6, UP2, UR48, 0x32450, URZ ;  /* 0x0003245030067890 */ /* 0x000fe2000ff5e03f */
[----:B------:R-:W-:Y:S01]  /*13e0*/  IMAD.U32 R3, RZ, RZ, UR38 ;  /* 0x00000026ff037e24 */ /* 0x000fe2000f8e00ff */
[----:B------:R-:W-:Y:S01]  /*13f0*/  ULDC UR42, c[0x0][0xeac] ;  /* 0x0003ab00002a7ab9 */ /* 0x000fe20000000800 */
[----:B------:R-:W-:Y:S01]  /*1400*/  UIADD3 UR11, UP3, UR48, 0x32460, URZ ;  /* 0x00032460300b7890 */ /* 0x000fe2000ff7e03f */
[----:B------:R-:W-:Y:S01]  /*1410*/  IMAD.MOV.U32 R4, RZ, RZ, 0xc000 ;  /* 0x0000c000ff047424 */ /* 0x000fe200078e00ff */
[----:B------:R-:W-:Y:S01]  /*1420*/  UIADD3 UR42, UR5, UR42, URZ ;  /* 0x0000002a052a7290 */ /* 0x000fe2000fffe03f */
[----:B------:R-:W-:Y:S01]  /*1430*/  IMAD.U32 R8, RZ, RZ, UR6 ;  /* 0x00000006ff087e24 */ /* 0x000fe2000f8e00ff */
[----:B------:R-:W-:Y:S01]  /*1440*/  UIADD3.X UR5, URZ, UR49, URZ, UP2, !UPT ;  /* 0x000000313f057290 */ /* 0x000fe200097fe43f */
[----:B------:R-:W-:Y:S01]  /*1450*/  IMAD.U32 R5, RZ, RZ, UR38 ;  /* 0x00000026ff057e24 */ /* 0x000fe2000f8e00ff */
[----:B------:R-:W-:Y:S01]  /*1460*/  UIADD3 UR9, UP0, UR48, 0x32430, URZ ;  /* 0x0003243030097890 */ /* 0x000fe2000ff1e03f */
[----:B------:R-:W-:Y:S01]  /*1470*/  IMAD.MOV.U32 R6, RZ, RZ, R200 ;  /* 0x000000ffff067224 */ /* 0x000fe200078e00c8 */
[----:B------:R-:W-:Y:S01]  /*1480*/  UIADD3 UR10, UP1, UR48, 0x32440, URZ ;  /* 0x00032440300a7890 */ /* 0x000fe2000ff3e03f */
[----:B------:R-:W-:Y:S01]  /*1490*/  IMAD.MOV.U32 R7, RZ, RZ, 0x100 ;  /* 0x00000100ff077424 */ /* 0x000fe200078e00ff */
[----:B------:R-:W-:Y:S01]  /*14a0*/  UIADD3.X UR12, URZ, UR49, URZ, UP3, !UPT ;  /* 0x000000313f0c7290 */ /* 0x000fe20009ffe43f */
[----:B------:R-:W-:Y:S01]  /*14b0*/  IMAD.U32 R9, RZ, RZ, UR5 ;  /* 0x00000005ff097e24 */ /* 0x000fe2000f8e00ff */
[----:B------:R-:W-:Y:S01]  /*14c0*/  UIADD3.X UR5, URZ, UR49, URZ, UP0, !UPT ;  /* 0x000000313f057290 */ /* 0x000fe200087fe43f */
[----:B------:R2:W-:Y:S01]  /*14d0*/  STL.64 [R1+0x18], R2 ;  /* 0x0000180201007387 */ /* 0x0005e20000100a00 */
[----:B------:R-:W-:Y:S01]  /*14e0*/  UIADD3.X UR6, URZ, UR49, URZ, UP1, !UPT ;  /* 0x000000313f067290 */ /* 0x000fe20008ffe43f */
[----:B------:R-:W-:Y:S01]  /*14f0*/  IMAD.U32 R10, RZ, RZ, UR11 ;  /* 0x0000000bff0a7e24 */ /* 0x000fe2000f8e00ff */
[----:B------:R-:W-:Y:S01]  /*1500*/  ULDC UR43, c[0x0][0xeb8] ;  /* 0x0003ae00002b7ab9 */ /* 0x000fe20000000800 */
[----:B------:R3:W-:Y:S01]  /*1510*/  STL.128 [R1+0x50], R4 ;  /* 0x0000500401007387 */ /* 0x0007e20000100c00 */
[----:B------:R-:W-:Y:S01]  /*1520*/  UISETP.NE.AND UP1, UPT, UR43, 0x1, UPT ;  /* 0x000000012b00788c */ /* 0x000fe2000bf25270 */
[----:B------:R-:W-:Y:S01]  /*1530*/  IMAD.MOV.U32 R201, RZ, RZ, 0x100 ;  /* 0x00000100ffc97424 */ /* 0x000fe200078e00ff */
[----:B------:R-:W-:Y:S01]  /*1540*/  UIADD3 UR7, UR7, -UR4, URZ ;  /* 0x8000000407077290 */ /* 0x000fe2000fffe03f */
[----:B------:R-:W-:Y:S01]  /*1550*/  IMAD.MOV.U32 R202, RZ, RZ, 0x1 ;  /* 0x00000001ffca7424 */ /* 0x000fe200078e00ff */
[----:B-1----:R1:W-:Y:S01]  /*1560*/  STL [R1+0x460], R0 ;  /* 0x0004600001007387 */ /* 0x0023e20000100800 */
[----:B------:R-:W-:Y:S01]  /*1570*/  IMAD.MOV.U32 R203, RZ, RZ, RZ ;  /* 0x000000ffffcb7224 */ /* 0x000fe200078e00ff */
[----:B------:R-:W-:Y:S01]  /*1580*/  ULDC UR40, c[0x0][0x404] ;  /* 0x0001010000287ab9 */ /* 0x000fe20000000800 */
[----:B--2---:R-:W-:Y:S01]  /*1590*/  IMAD.U32 R2, RZ, RZ, UR10 ;  /* 0x0000000aff027e24 */ /* 0x004fe2000f8e00ff */
[----:B------:R-:W-:Y:S01]  /*15a0*/  ULDC.64 UR10, c[0x0][0x3f8] ;  /* 0x0000fe00000a7ab9 */ /* 0x000fe20000000a00 */
[----:B------:R-:W-:Y:S01]  /*15b0*/  IMAD.MOV.U32 R12, RZ, RZ, 0x1 ;  /* 0x00000001ff0c7424 */ /* 0x000fe200078e00ff */
[----:B------:R-:W-:Y:S01]  /*15c0*/  UISETP.NE.U32.AND UP0, UPT, UR10, URZ, UPT ;  /* 0x0000003f0a00728c */ /* 0x000fe2000bf05070 */
[----:B------:R-:W-:Y:S01]  /*15d0*/  IMAD.MOV.U32 R13, RZ, RZ, RZ ;  /* 0x000000ffff0d7224 */ /* 0x000fe200078e00ff */
[----:B------:R1:W-:Y:S01]  /*15e0*/  STL.128 [R1+0x20], R200 ;  /* 0x000020c801007387 */ /* 0x0003e20000100c00 */
[----:B------:R-:W-:Y:S01]  /*15f0*/  IMAD.U32 R11, RZ, RZ, UR12 ;  /* 0x0000000cff0b7e24 */ /* 0x000fe2000f8e00ff */
[----:B------:R-:W-:Y:S01]  /*1600*/  UISETP.NE.AND.EX UP0, UPT, UR11, URZ, UPT, UP0 ;  /* 0x0000003f0b00728c */ /* 0x000fe2000bf05300 */
[----:B---3--:R-:W-:Y:S01]  /*1610*/  IMAD.U32 R6, RZ, RZ, UR42 ;  /* 0x0000002aff067e24 */ /* 0x008fe2000f8e00ff */
[----:B------:R1:W-:Y:S01]  /*1620*/  STL.64 [R1+0x60], R12 ;  /* 0x0000600c01007387 */ /* 0x0003e20000100a00 */
[----:B------:R-:W-:Y:S01]  /*1630*/  IMAD.U32 R4, RZ, RZ, UR9 ;  /* 0x00000009ff047e24 */ /* 0x000fe2000f8e00ff */
[----:B------:R-:W-:Y:S01]  /*1640*/  ULDC UR11, c[0x0][0xec4] ;  /* 0x0003b100000b7ab9 */ /* 0x000fe20000000800 */
[----:B------:R-:W-:Y:S01]  /*1650*/  IMAD.U32 R5, RZ, RZ, UR5 ;  /* 0x00000005ff057e24 */ /* 0x000fe2000f8e00ff */
[----:B------:R-:W-:Y:S01]  /*1660*/  ULDC.64 UR4, c[0x0][0xad8] ;  /* 0x0002b60000047ab9 */ /* 0x000fe20000000a00 */
[----:B------:R-:W-:Y:S01]  /*1670*/  IMAD.U32 R3, RZ, RZ, UR6 ;  /* 0x00000006ff037e24 */ /* 0x000fe2000f8e00ff */
[----:B------:R-:W-:Y:S01]  /*1680*/  UISETP.GE.AND UP2, UPT, UR5, 0x1, UPT ;  /* 0x000000010500788c */ /* 0x000fe2000bf46270 */
[----:B------:R1:W-:Y:S01]  /*1690*/  STL [R1+0x70], R6 ;  /* 0x0000700601007387 */ /* 0x0003e20000100800 */
[----:B------:R-:W-:Y:S01]  /*16a0*/  UIMAD UR11, UR8, UR11, UR7 ;  /* 0x0000000b080b72a4 */ /* 0x000fe2000f8e0207 */
[----:B------:R-:W-:Y:S01]  /*16b0*/  IADD3 R32, P0, R16, 0x38, RZ ;  /* 0x0000003810207810 */ /* 0x000fe20007f1e0ff */
[----:B------:R-:W-:Y:S01]  /*16c0*/  USHF.L.U32 UR42, UR42, 0x7, URZ ;  /* 0x000000072a2a7899 */ /* 0x000fe2000800063f */
[----:B------:R1:W-:Y:S01]  /*16d0*/  STL.128 [R1+0x40], R8 ;  /* 0x0000400801007387 */ /* 0x0003e20000100c00 */
[----:B------:R-:W-:Y:S01]  /*16e0*/  @UP1 ULDC UR8, c[0x0][0xebc] ;  /* 0x0003af0000081ab9 */ /* 0x000fe20000000800 */
[----:B------:R-:W-:Y:S01]  /*16f0*/  USEL UR40, UR40, 0x1, UP0 ;  /* 0x0000000128287887 */ /* 0x000fe20008000000 */
[----:B------:R-:W-:Y:S01]  /*1700*/  PLOP3.LUT P1, PT, PT, PT, UP2, 0x80, 0x0 ;  /* 0x000000000000781c */ /* 0x000fe20003f2f028 */
[----:B------:R1:W-:Y:S01]  /*1710*/  STL.64 [R1+0x68], R10 ;  /* 0x0000680a01007387 */ /* 0x0003e20000100a00 */
[----:B------:R-:W-:Y:S01]  /*1720*/  UIMAD.WIDE.U32 UR8, UR11, UR8, URZ ;  /* 0x000000080b0872a5 */ /* 0x000fe2000f8e003f */
[----:B------:R-:W-:Y:S01]  /*1730*/  IMAD.X R33, RZ, RZ, R17, P0 ;  /* 0x000000ffff217224 */ /* 0x000fe200000e0611 */
[----:B------:R-:W-:Y:S01]  /*1740*/  ULDC UR10, c[0x0][0x2e0] ;  /* 0x0000b800000a7ab9 */ /* 0x000fe20000000800 */
[----:B------:R1:W-:Y:S01]  /*1750*/  STL.64 [R1+0x8], R4 ;  /* 0x0000080401007387 */ /* 0x0003e20000100a00 */
[----:B------:R-:W-:Y:S01]  /*1760*/  ULDC UR6, c[0x0][0x288] ;  /* 0x0000a20000067ab9 */ /* 0x000fe20000000800 */
[----:B------:R-:W-:Y:S01]  /*1770*/  @UP1 ULDC UR12, c[0x0][0xec0] ;  /* 0x0003b000000c1ab9 */ /* 0x000fe20000000800 */
[----:B------:R-:W-:Y:S01]  /*1780*/  UMOV UR44, UR11 ;  /* 0x0000000b002c7c82 */ /* 0x000fe20008000000 */
[----:B------:R1:W-:Y:S01]  /*1790*/  STL.64 [R1+0x10], R2 ;  /* 0x0000100201007387 */ /* 0x0003e20000100a00 */
[----:B------:R-:W-:-:S02]  /*17a0*/  UIADD3 UR7, UR42, 0x80, -UR6 ;  /* 0x000000802a077890 */ /* 0x000fc4000fffe806 */
[----:B------:R-:W-:Y:S01]  /*17b0*/  UIMAD UR40, UR40, UR10, URZ ;  /* 0x0000000a282872a4 */ /* 0x000fe2000f8e023f */
[----:B------:R1:W-:Y:S01]  /*17c0*/  STL.64 [R1+0x30], R2 ;  /* 0x0000300201007387 */ /* 0x0003e20000100a00 */
[----:B------:R-:W-:Y:S02]  /*17d0*/  @UP1 USHF.R.U32.HI UR44, URZ, UR12, UR9 ;  /* 0x0000000c3f2c1299 */ /* 0x000fe40008011609 */
[----:B------:R-:W-:Y:S01]  /*17e0*/  UIADD3 UR8, UR40, UR7, URZ ;  /* 0x0000000728087290 */ /* 0x000fe2000fffe03f */
[----:B------:R1:W-:Y:S01]  /*17f0*/  STL.128 [R1+0x440], RZ ;  /* 0x000440ff01007387 */ /* 0x0003e20000100c00 */
[----:B------:R-:W-:Y:S02]  /*1800*/  UIADD3 UR7, -UR44, URZ, URZ ;  /* 0x0000003f2c077290 */ /* 0x000fe4000fffe13f */
[----:B------:R-:W-:Y:S01]  /*1810*/  UIADD3 UR4, UR8, UR4, URZ ;  /* 0x0000000408047290 */ /* 0x000fe2000fffe03f */
[----:B------:R1:W-:Y:S01]  /*1820*/  STL.128 [R1+0x450], RZ ;  /* 0x000450ff01007387 */ /* 0x0003e20000100c00 */
[----:B------:R-:W-:-:S03]  /*1830*/  UIMAD UR43, UR43, UR7, UR11 ;  /* 0x000000072b2b72a4 */ /* 0x000fc6000f8e020b */
[----:B------:R1:W-:Y:S04]  /*1840*/  STL.128 [R1+0x230], RZ ;  /* 0x000230ff01007387 */ /* 0x0003e80000100c00 */
        /* <DEDUP_REMOVED lines=31> */
[----:B------:R1:W-:Y:S04]  /*1a40*/  STL.64 [R1], RZ ;  /* 0x000000ff01007387 */ /* 0x0003e80000100a00 */
[----:B------:R1:W-:Y:S01]  /*1a50*/  STL.64 [R1+0x38], RZ ;  /* 0x000038ff01007387 */ /* 0x0003e20000100a00 */
        /* <DEDUP_REMOVED lines=11> */
.L_x_8708:
[----:B------:R-:W-:-:S11]  /*1b10*/  UISETP.NE.AND UP0, UPT, UR5, 0x1, UPT ;  /* 0x000000010500788c */ /* 0x000fd6000bf05270 */
[----:B------:R-:W-:Y:S02]  /*1b20*/  @UP0 ULDC.64 UR10, c[0x0][0xae0] ;  /* 0x0002b800000a0ab9 */ /* 0x000fe40000000a00 */
[----:B------:R-:W-:-:S04]  /*1b30*/  UIMAD.WIDE.U32 UR8, UR7, UR10, URZ ;  /* 0x0000000a070872a5 */ /* 0x000fc8000f8e003f */
[----:B------:R-:W-:-:S12]  /*1b40*/  @UP0 USHF.R.U32.HI UR7, URZ, UR11, UR9 ;  /* 0x0000000b3f070299 */ /* 0x000fd80008011609 */
.L_x_8709:
[----:B------:R-:W-:-:S04]  /*1b50*/  UIMAD UR7, UR7, UR5, UR5 ;  /* 0x00000005070772a4 */ /* 0x000fc8000f8e0205 */
[----:B------:R-:W-:-:S04]  /*1b60*/  UISETP.LT.AND UP0, UPT, UR4, UR7, UPT ;  /* 0x000000070400728c */ /* 0x000fc8000bf01270 */
[----:B------:R-:W-:-:S12]  /*1b70*/  USEL UR4, UR4, UR7, UP0 ;  /* 0x0000000704047287 */ /* 0x000fd80008000000 */
.L_x_8707:
[----:B------:R-:W-:Y:S02]  /*1b80*/  UIADD3 UR8, UR40, 0x5f, URZ ;  /* 0x0000005f28087890 */ /* 0x000fe4000fffe03f */
[----:B------:R-:W-:Y:S02]  /*1b90*/  UIADD3 UR10, UR4, 0x5f, URZ ;  /* 0x0000005f040a7890 */ /* 0x000fe4000fffe03f */
[----:B------:R-:W-:Y:S02]  /*1ba0*/  UIMAD.WIDE UR8, UR8, 0x2aaaaaab, URZ ;  /* 0x2aaaaaab080878a5 */ /* 0x000fe4000f8e023f */
[----:B------:R-:W-:Y:S02]  /*1bb0*/  UIMAD.WIDE UR10, UR10, 0x2aaaaaab, URZ ;  /* 0x2aaaaaab0a0a78a5 */ /* 0x000fe4000f8e023f */
[----:B------:R-:W-:Y:S02]  /*1bc0*/  USHF.R.U32.HI UR4, URZ, 0x1f, UR9 ;  /* 0x0000001f3f047899 */ /* 0x000fe40008011609 */
[----:B------:R-:W-:-:S02]  /*1bd0*/  USHF.R.U32.HI UR7, URZ, 0x1f, UR11 ;  /* 0x0000001f3f077899 */ /* 0x000fc4000801160b */
[----:B------:R-:W-:Y:S02]  /*1be0*/  ULEA.HI.SX32 UR4, UR9, UR4, 0x1c ;  /* 0x0000000409047291 */ /* 0x000fe4000f8fe23f */
[----:B------:R-:W-:Y:S02]  /*1bf0*/  ULEA.HI.SX32 UR7, UR11, UR7, 0x1c ;  /* 0x000000070b077291 */ /* 0x000fe4000f8fe23f */
[----:B------:R-:W-:Y:S02]  /*1c00*/  UIADD3 UR6, UR40, -UR6, UR42 ;  /* 0x8000000628067290 */ /* 0x000fe4000fffe02a */
[----:B------:R-:W-:Y:S01]  /*1c10*/  UISETP.LT.AND UP0, UPT, UR4, UR7, UPT ;  /* 0x000000070400728c */ /* 0x000fe2000bf01270 */
[----:B------:R-:W-:Y:S02]  /*1c20*/  ULDC UR8, c[0x0][0xad4] ;  /* 0x0002b50000087ab9 */ /* 0x000fe40000000800 */
[----:B------:R-:W-:Y:S02]  /*1c30*/  UIADD3 UR8, UR6, -UR8, URZ ;  /* 0x8000000806087290 */ /* 0x000fe4000fffe03f */
        /* <DEDUP_REMOVED lines=13> */
.L_x_8711:
[----:B------:R-:W-:-:S11]  /*1d10*/  UISETP.NE.AND UP0, UPT, UR5, 0x1, UPT ;  /* 0x000000010500788c */ /* 0x000fd6000bf05270 */
[----:B------:R-:W-:Y:S02]  /*1d20*/  @UP0 ULDC.64 UR10, c[0x0][0xae0] ;  /* 0x0002b800000a0ab9 */ /* 0x000fe40000000a00 */
[----:B------:R-:W-:-:S04]  /*1d30*/  UIMAD.WIDE.U32 UR6, UR4, UR10, URZ ;  /* 0x0000000a040672a5 */ /* 0x000fc8000f8e003f */
[----:B------:R-:W-:-:S12]  /*1d40*/  @UP0 USHF.R.U32.HI UR4, URZ, UR11, UR7 ;  /* 0x0000000b3f040299 */ /* 0x000fd80008011607 */
.L_x_8712:
[----:B------:R-:W-:-:S04]  /*1d50*/  UIMAD UR4, UR4, UR5, URZ ;  /* 0x00000005040472a4 */ /* 0x000fc8000f8e023f */
[----:B------:R-:W-:-:S04]  /*1d60*/  UISETP.LT.AND UP0, UPT, UR8, UR4, UPT ;  /* 0x000000040800728c */ /* 0x000fc8000bf01270 */
[----:B------:R-:W-:-:S12]  /*1d70*/  USEL UR8, UR8, UR4, !UP0 ;  /* 0x0000000408087287 */ /* 0x000fd8000c000000 */
.L_x_8710:
[----:B------:R-:W-:Y:S01]  /*1d80*/  UIMAD.WIDE UR4, UR8, 0x2aaaaaab, URZ ;  /* 0x2aaaaaab080478a5 */ /* 0x000fe2000f8e023f */
[----:B------:R-:W-:-:S03]  /*1d90*/  PLOP3.LUT P0, PT, PT, PT, PT, 0x80, 0x0 ;  /* 0x000000000000781c */ /* 0x000fc60003f0f070 */
[----:B------:R-:W-:-:S04]  /*1da0*/  USHF.R.U32.HI UR4, URZ, 0x1f, UR5 ;  /* 0x0000001f3f047899 */ /* 0x000fc80008011605 */
[----:B------:R-:W-:-:S04]  /*1db0*/  ULEA.HI.SX32 UR4, UR5, UR4, 0x1c ;  /* 0x0000000405047291 */ /* 0x000fc8000f8fe23f */
[----:B------:R-:W-:-:S04]  /*1dc0*/  UISETP.LT.AND UP0, UPT, URZ, UR4, UPT ;  /* 0x000000043f00728c */ /* 0x000fc8000bf01270 */
[----:B------:R-:W-:-:S04]  /*1dd0*/  USEL UR41, URZ, UR4, !UP0 ;  /* 0x000000043f297287 */ /* 0x000fc8000c000000 */
[----:B------:R-:W-:-:S06]  /*1de0*/  UISETP.GT.AND UP0, UPT, UR45, UR41, UPT ;  /* 0x000000292d00728c */ /* 0x000fcc000bf04270 */
[----:B------:R-:W-:-:S13]  /*1df0*/  PLOP3.LUT P1, PT, PT, PT, UP0, 0x80, 0x0 ;  /* 0x000000000000781c */ /* 0x000fda0003f2f008 */
[----:B------:R-:W-:Y:S05]  /*1e00*/  @!P1 BRA `(.L_x_8713) ;  /* 0x000001dc00889947 */ /* 0x000fea0003800000 */
[----:B-1----:R-:W1:Y:S01]  /*1e10*/  SHFL.IDX PT, R0, R213, RZ, 0x1f ;  /* 0x00001fffd5007589 */ /* 0x002e6200000e0000 */
[----:B------:R-:W-:Y:S01]  /*1e20*/  UIADD3 UR6, UR50, 0x18400, URZ ;  /* 0x0001840032067890 */ /* 0x000fe2000fffe03f */
[----:B------:R-:W-:Y:S01]  /*1e30*/  IMAD.MOV.U32 R12, RZ, RZ, 0x1 ;  /* 0x00000001ff0c7424 */ /* 0x000fe200078e00ff */
[----:B------:R-:W-:Y:S01]  /*1e40*/  UIADD3 UR5, UR50, 0x400, URZ ;  /* 0x0000040032057890 */ /* 0x000fe2000fffe03f */
[----:B------:R-:W-:Y:S01]  /*1e50*/  IMAD.MOV.U32 R4, RZ, RZ, 0x1 ;  /* 0x00000001ff047424 */ /* 0x000fe200078e00ff */
[----:B------:R-:W-:Y:S01]  /*1e60*/  UIADD3 UR4, UR50, 0x1c400, URZ ;  /* 0x0001c40032047890 */ /* 0x000fe2000fffe03f */
[----:B------:R-:W-:Y:S01]  /*1e70*/  IMAD.MOV.U32 R5, RZ, RZ, RZ ;  /* 0x000000ffff057224 */ /* 0x000fe200078e00ff */
[----:B------:R-:W-:Y:S01]  /*1e80*/  USHF.R.U32.HI UR5, URZ, 0x4, UR5 ;  /* 0x000000043f057899 */ /* 0x000fe20008011605 */
[----:B------:R-:W-:Y:S01]  /*1e90*/  IMAD.MOV.U32 R6, RZ, RZ, 0x1 ;  /* 0x00000001ff067424 */ /* 0x000fe200078e00ff */
[----:B------:R-:W-:Y:S01]  /*1ea0*/  USHF.R.U32.HI UR4, URZ, 0x4, UR4 ;  /* 0x000000043f047899 */ /* 0x000fe20008011604 */
[----:B------:R-:W-:Y:S01]  /*1eb0*/  IMAD.MOV.U32 R7, RZ, RZ, RZ ;  /* 0x000000ffff077224 */ /* 0x000fe200078e00ff */
[----:B------:R-:W-:Y:S01]  /*1ec0*/  ULOP3.LUT UR5, UR5, 0x3fff, URZ, 0xc0, !UPT ;  /* 0x00003fff05057892 */ /* 0x000fe2000f8ec03f */
[----:B------:R-:W-:Y:S01]  /*1ed0*/  IMAD.MOV.U32 R13, RZ, RZ, RZ ;  /* 0x000000ffff0d7224 */ /* 0x000fe200078e00ff */
[----:B------:R-:W-:Y:S01]  /*1ee0*/  ULOP3.LUT UR4, UR4, 0x3fff, URZ, 0xc0, !UPT ;  /* 0x00003fff04047892 */ /* 0x000fe2000f8ec03f */
[----:B------:R-:W-:Y:S01]  /*1ef0*/  IMAD.MOV.U32 R9, RZ, RZ, 0x40000040 ;  /* 0x40000040ff097424 */ /* 0x000fe200078e00ff */
[----:B------:R-:W-:Y:S01]  /*1f00*/  ULOP3.LUT UR7, UR5, 0x3000000, URZ, 0xfc, !UPT ;  /* 0x0300000005077892 */ /* 0x000fe2000f8efc3f */
[----:B------:R2:W-:Y:S01]  /*1f10*/  STL.128 [R1+0x80], R4 ;  /* 0x0000800401007387 */ /* 0x0005e20000100c00 */
[----:B------:R-:W-:Y:S01]  /*1f20*/  ULOP3.LUT UR4, UR4, 0x10000, URZ, 0xfc, !UPT ;  /* 0x0001000004047892 */ /* 0x000fe2000f8efc3f */
[----:B------:R-:W-:Y:S01]  /*1f30*/  IMAD.MOV.U32 R11, RZ, RZ, 0x40000040 ;  /* 0x40000040ff0b7424 */ /* 0x000fe200078e00ff */
[----:B------:R-:W-:Y:S01]  /*1f40*/  ULOP3.LUT UR5, UR5, 0x10000, URZ, 0xfc, !UPT ;  /* 0x0001000005057892 */ /* 0x000fe2000f8efc3f */
[----:B------:R3:W-:Y:S01]  /*1f50*/  STL.64 [R1+0x90], R12 ;  /* 0x0000900c01007387 */ /* 0x0007e20000100a00 */
[----:B------:R-:W-:Y:S01]  /*1f60*/  IMAD.U32 R10, RZ, RZ, UR7 ;  /* 0x00000007ff0a7e24 */ /* 0x000fe2000f8e00ff */
[----:B------:R-:W-:Y:S01]  /*1f70*/  IADD3 R19, P5, R16, 0xa0, RZ ;  /* 0x000000a010137810 */ /* 0x000fe20007fbe0ff */
[----:B------:R-:W-:Y:S01]  /*1f80*/  IMAD.U32 R8, RZ, RZ, UR4 ;  /* 0x00000004ff087e24 */ /* 0x000fe2000f8e00ff */
[----:B-1----:R-:W-:Y:S01]  /*1f90*/  LEA.HI R2, R0, R0, RZ, 0x1 ;  /* 0x0000000000027211 */ /* 0x002fe200078f08ff */
[----:B------:R-:W-:Y:S01]  /*1fa0*/  IMAD.U32 R14, RZ, RZ, UR5 ;  /* 0x00000005ff0e7e24 */ /* 0x000fe2000f8e00ff */
[----:B------:R-:W-:Y:S01]  /*1fb0*/  ULOP3.LUT UP0, URZ, UR6, 0x1bf, URZ, 0xc0, !UPT ;  /* 0x000001bf063f7892 */ /* 0x000fe2000f80c03f */
[----:B------:R-:W-:Y:S01]  /*1fc0*/  IMAD.MOV.U32 R15, RZ, RZ, 0x40000040 ;  /* 0x40000040ff0f7424 */ /* 0x000fe200078e00ff */
[----:B------:R-:W-:Y:S01]  /*1fd0*/  LOP3.LUT R3, R2, 0x7fffe, RZ, 0xc0, !PT ;  /* 0x0007fffe02037812 */ /* 0x000fe200078ec0ff */
[----:B------:R1:W-:Y:S01]  /*1fe0*/  STL.128 [R1+0xa0], R8 ;  /* 0x0000a00801007387 */ /* 0x0003e20000100c00 */
[----:B------:R-:W-:Y:S01]  /*1ff0*/  IMAD.X R44, RZ, RZ, R17, P5 ;  /* 0x000000ffff2c7224 */ /* 0x000fe200028e0611 */
[----:B------:R-:W-:Y:S01]  /*2000*/  IADD3 R30, P1, R16, 0x118, RZ ;  /* 0x00000118101e7810 */ /* 0x000fe20007f3e0ff */
[----:B--2---:R-:W-:Y:S01]  /*2010*/  IMAD.MOV.U32 R5, RZ, RZ, 0x40000040 ;  /* 0x40000040ff057424 */ /* 0x004fe200078e00ff */
[----:B------:R1:W-:Y:S01]  /*2020*/  STL.64 [R1+0x78], RZ ;  /* 0x000078ff01007387 */ /* 0x0003e20000100a00 */
[----:B------:R-:W-:Y:S01]  /*2030*/  IMAD.IADD R3, R0, 0x1, -R3 ;  /* 0x0000000100037824 */ /* 0x000fe200078e0a03 */
[----:B------:R-:W-:Y:S01]  /*2040*/  PLOP3.LUT P5, PT, PT, PT, UP0, 0x80, 0x0 ;  /* 0x000000000000781c */ /* 0x000fe20003faf008 */
[----:B---3--:R-:W-:Y:S01]  /*2050*/  IMAD.MOV.U32 R13, RZ, RZ, 0x40000040 ;  /* 0x40000040ff0d7424 */ /* 0x008fe200078e00ff */
[----:B------:R1:W-:Y:S01]  /*2060*/  STL.128 [R1+0xb0], RZ ;  /* 0x0000b0ff01007387 */ /* 0x0003e20000100c00 */
[C---:B------:R-:W-:Y:S01]  /*2070*/  IADD3 R28, P6, R16.reuse, 0x110, RZ ;  /* 0x00000110101c7810 */ /* 0x040fe20007fde0ff */
[--C-:B------:R-:W-:Y:S01]  /*2080*/  IMAD.X R31, RZ, RZ, R17.reuse, P1 ;  /* 0x000000ffff1f7224 */ /* 0x100fe200008e0611 */
[----:B------:R-:W-:Y:S01]  /*2090*/  LEA R3, R3, UR6, 0xd ;  /* 0x0000000603037c11 */ /* 0x000fe2000f8e68ff */
[----:B------:R1:W-:Y:S01]  /*20a0*/  STL.128 [R1+0xc0], RZ ;  /* 0x0000c0ff01007387 */ /* 0x0003e20000100c00 */
[C---:B------:R-:W-:Y:S01]  /*20b0*/  IADD3 R23, P0, R16.reuse, 0x98, RZ ;  /* 0x0000009810177810 */ /* 0x040fe20007f1e0ff */
[----:B------:R-:W-:Y:S01]  /*20c0*/  IMAD.X R41, RZ, RZ, R17, P6 ;  /* 0x000000ffff297224 */ /* 0x000fe200030e0611 */
[----:B------:R-:W-:Y:S01]  /*20d0*/  SHF.R.U32.HI R0, RZ, 0x4, R3 ;  /* 0x00000004ff007819 */ /* 0x000fe20000011603 */
[----:B------:R-:W-:Y:S01]  /*20e0*/  VIADD R2, R3, 0xa000 ;  /* 0x0000a00003027836 */ /* 0x000fe20000000000 */
[----:B------:R1:W-:Y:S01]  /*20f0*/  STL.128 [R1+0xd0], RZ ;  /* 0x0000d0ff01007387 */ /* 0x0003e20000100c00 */
[----:B------:R-:W-:Y:S01]  /*2100*/  IADD3 R26, P4, R16, 0x90, RZ ;  /* 0x00000090101a7810 */ /* 0x000fe20007f9e0ff */
[--C-:B------:R-:W-:Y:S01]  /*2110*/  IMAD.X R42, RZ, RZ, R17.reuse, P0 ;  /* 0x000000ffff2a7224 */ /* 0x100fe200000e0611 */
[----:B------:R-:W-:Y:S01]  /*2120*/  LOP3.LUT R0, R0, 0x3fff, RZ, 0xc0, !PT ;  /* 0x00003fff00007812 */ /* 0x000fe200078ec0ff */
[----:B------:R1:W-:Y:S01]  /*2130*/  STL.128 [R1+0xe0], RZ ;  /* 0x0000e0ff01007387 */ /* 0x0003e20000100c00 */
[----:B------:R-:W-:Y:S01]  /*2140*/  SHF.R.U32.HI R2, RZ, 0x4, R2 ;  /* 0x00000004ff027819 */ /* 0x000fe20000011602 */
[----:B------:R-:W-:Y:S01]  /*2150*/  IMAD.X R29, RZ, RZ, R17, P4 ;  /* 0x000000ffff1d7224 */ /* 0x000fe200020e0611 */
[----:B------:R-:W-:Y:S01]  /*2160*/  LOP3.LUT R4, R0, 0x10000, RZ, 0xfc, !PT ;  /* 0x0001000000047812 */ /* 0x000fe200078efcff */
[----:B------:R1:W-:Y:S01]  /*2170*/  STL.128 [R1+0xf0], RZ ;  /* 0x0000f0ff01007387 */ /* 0x0003e20000100c00 */
[----:B------:R-:W-:-:S02]  /*2180*/  LOP3.LUT R2, R2, 0x3fff, RZ, 0xc0, !PT ;  /* 0x00003fff02027812 */ /* 0x000fc400078ec0ff */
[----:B------:R-:W-:Y:S01]  /*2190*/  IADD3 R24, P3, R16, 0x88, RZ ;  /* 0x0000008810187810 */ /* 0x000fe20007f7e0ff */
[----:B------:R1:W-:Y:S01]  /*21a0*/  STL.64 [R1+0x98], R4 ;  /* 0x0000980401007387 */ /* 0x0003e20000100a00 */
[----:B------:R-:W-:Y:S02]  /*21b0*/  LOP3.LUT R2, R2, 0x10000, RZ, 0xfc, !PT ;  /* 0x0001000002027812 */ /* 0x000fe400078efcff */
[C---:B------:R-:W-:Y:S01]  /*21c0*/  IADD3 R18, P2, R16.reuse, 0x80, RZ ;  /* 0x0000008010127810 */ /* 0x040fe20007f5e0ff */
[----:B------:R1:W-:Y:S01]  /*21d0*/  STL.128 [R1+0x100], RZ ;  /* 0x000100ff01007387 */ /* 0x0003e20000100c00 */
[C---:B------:R-:W-:Y:S01]  /*21e0*/  IADD3 R34, P1, R16.reuse, 0x78, RZ ;  /* 0x0000007810227810 */ /* 0x040fe20007f3e0ff */
[----:B------:R-:W-:Y:S01]  /*21f0*/  IMAD.MOV.U32 R12, RZ, RZ, R2 ;  /* 0x000000ffff0c7224 */ /* 0x000fe200078e0002 */
[----:B------:R-:W-:Y:S01]  /*2200*/  IADD3 R40, P6, R16, 0xb0, RZ ;  /* 0x000000b010287810 */ /* 0x000fe20007fde0ff */
[--C-:B------:R-:W-:Y:S02]  /*2210*/  IMAD.X R25, RZ, RZ, R17.reuse, P3 ;  /* 0x000000ffff197224 */ /* 0x100fe400018e0611 */
[--C-:B------:R-:W-:Y:S01]  /*2220*/  IMAD.X R37, RZ, RZ, R17.reuse, P2 ;  /* 0x000000ffff257224 */ /* 0x100fe200010e0611 */
[----:B------:R1:W-:Y:S01]  /*2230*/  STL.128 [R1+0x110], R12 ;  /* 0x0001100c01007387 */ /* 0x0003e20000100c00 */
[----:B------:R-:W-:-:S02]  /*2240*/  IMAD.X R35, RZ, RZ, R17, P1 ;  /* 0x000000ffff237224 */ /* 0x000fc400008e0611 */
[----:B------:R-:W-:Y:S01]  /*2250*/  IMAD.X R27, RZ, RZ, R17, P6 ;  /* 0x000000ffff1b7224 */ /* 0x000fe200030e0611 */
[----:B------:R-:W-:Y:S06]  /*2260*/  @!P5 BRA `(.L_x_8714) ;  /* 0x000000000040d947 */ /* 0x000fec0003800000 */
[----:B------:R-:W-:Y:S01]  /*2270*/  MOV R0, 0x0 ;  /* 0x0000000000007802 */ /* 0x000fe20000000f00 */
[----:B------:R-:W-:Y:S01]  /*2280*/  ULDC.64 UR4, c[0x4][0x108] ;  /* 0x0100420000047ab9 */ /* 0x000fe20000000a00 */
[----:B------:R-:W-:Y:S01]  /*2290*/  ULDC.64 UR6, c[0x4][0x28] ;  /* 0x01000a0000067ab9 */ /* 0x000fe20000000a00 */
[----:B-1----:R-:W-:Y:S01]  /*22a0*/  IMAD.U32 R4, RZ, RZ, UR4 ;  /* 0x00000004ff047e24 */ /* 0x002fe2000f8e00ff */
        /* <DEDUP_REMOVED lines=12> */
.L_x_8714:
[----:B------:R-:W2:Y:S01]  /*2370*/  S2R R20, SR_TID.X ;  /* 0x0000000000147919 */ /* 0x000ea20000002100 */
[----:B-1----:R-:W1:Y:S01]  /*2380*/  LDC.64 R14, c[0x0][0x428] ;  /* 0x00010a00ff0e7b82 */ /* 0x002e620000000a00 */
[----:B------:R-:W-:Y:S01]  /*2390*/  IADD3 R8, P0, R16, 0x120, RZ ;  /* 0x0000012010087810 */ /* 0x000fe20007f1e0ff */
[----:B------:R-:W-:Y:S01]  /*23a0*/  ULDC UR4, c[0x0][0x20] ;  /* 0x0000080000047ab9 */ /* 0x000fe20000000800 */
[----:B------:R-:W-:Y:S01]  /*23b0*/  IMAD.U32 R0, RZ, RZ, UR40 ;  /* 0x00000028ff007e24 */ /* 0x000fe2000f8e00ff */
[----:B------:R-:W-:Y:S01]  /*23c0*/  STL.64 [R1+0x130], R34 ;  /* 0x0001302201007387 */ /* 0x000fe20000100a00 */
[----:B------:R-:W-:Y:S02]  /*23d0*/  VIADD R7, R22, -UR4 ;  /* 0x8000000416077c36 */ /* 0x000fe40008000000 */
[----:B------:R-:W-:Y:S01]  /*23e0*/  IMAD.X R9, RZ, RZ, R17, P0 ;  /* 0x000000ffff097224 */ /* 0x000fe200000e0611 */
[----:B------:R-:W3:Y:S01]  /*23f0*/  LDC R6, c[0x0][0x430] ;  /* 0x00010c00ff067b82 */ /* 0x000ee20000000800 */
[----:B------:R-:W-:Y:S04]  /*2400*/  STL.64 [R1+0x120], R196 ;  /* 0x000120c401007387 */ /* 0x000fe80000100a00 */
[----:B------:R4:W-:Y:S03]  /*2410*/  STL.64 [R1+0x128], R8 ;  /* 0x0001280801007387 */ /* 0x0009e60000100a00 */
[----:B------:R-:W5:Y:S01]  /*2420*/  LDC.64 R10, c[0x0][0xad0] ;  /* 0x0002b400ff0a7b82 */ /* 0x000f620000000a00 */
[----:B------:R-:W-:Y:S04]  /*2430*/  STL.U8 [R1+0x138], RZ ;  /* 0x000138ff01007387 */ /* 0x000fe80000100000 */
[----:B------:R4:W-:Y:S03]  /*2440*/  STL [R7+0x8], R0 ;  /* 0x0000080007007387 */ /* 0x0009e60000100800 */
[----:B------:R-:W4:Y:S01]  /*2450*/  LDC.64 R4, c[0x0][0xad8] ;  /* 0x0002b600ff047b82 */ /* 0x000f220000000a00 */
[----:B-1----:R1:W-:Y:S04]  /*2460*/  STL [R7+0x24], R14 ;  /* 0x0000240e07007387 */ /* 0x0023e80000100800 */
[----:B------:R1:W-:Y:S01]  /*2470*/  STL [R7+0x28], R15 ;  /* 0x0000280f07007387 */ /* 0x0003e20000100800 */
[----:B--2---:R-:W-:-:S02]  /*2480*/  VIADD R198, R20, 0xffffff80 ;  /* 0xffffff8014c67836 */ /* 0x004fc40000000000 */
[----:B------:R-:W2:Y:S01]  /*2490*/  LDC.64 R2, c[0x0][0xae0] ;  /* 0x0002b800ff027b82 */ /* 0x000ea20000000a00 */
[----:B---3--:R1:W-:Y:S04]  /*24a0*/  STL [R7+0x2c], R6 ;  /* 0x00002c0607007387 */ /* 0x0083e80000100800 */
[----:B------:R1:W-:Y:S03]  /*24b0*/  STL [R7+0x14], RZ ;  /* 0x000014ff07007387 */ /* 0x0003e60000100800 */
[----:B------:R-:W3:Y:S01]  /*24c0*/  LDC R236, c[0x0][0x288] ;  /* 0x0000a200ffec7b82 */ /* 0x000ee20000000800 */
[----:B-----5:R1:W-:Y:S04]  /*24d0*/  STL [R7+0xc], R11 ;  /* 0x00000c0b07007387 */ /* 0x0203e80000100800 */
[----:B------:R1:W-:Y:S04]  /*24e0*/  STL [R7], R198 ;  /* 0x000000c607007387 */ /* 0x0003e80000100800 */
[----:B----4-:R1:W-:Y:S04]  /*24f0*/  STL [R7+0x10], R4 ;  /* 0x0000100407007387 */ /* 0x0103e80000100800 */
[----:B------:R1:W-:Y:S04]  /*2500*/  STL [R7+0x18], R5 ;  /* 0x0000180507007387 */ /* 0x0003e80000100800 */
[----:B--2---:R1:W-:Y:S04]  /*2510*/  STL [R7+0x1c], R2 ;  /* 0x00001c0207007387 */ /* 0x0043e80000100800 */
[----:B------:R1:W-:Y:S04]  /*2520*/  STL [R7+0x20], R3 ;  /* 0x0000200307007387 */ /* 0x0003e80000100800 */
[----:B---3--:R1:W-:Y:S04]  /*2530*/  STL [R7+0x4], R236 ;  /* 0x000004ec07007387 */ /* 0x0083e80000100800 */
[----:B------:R-:W2:Y:S01]  /*2540*/  LDL R13, [R1+0x224] ;  /* 0x00022400010d7983 */ /* 0x000ea20000100800 */
[----:B------:R-:W-:Y:S01]  /*2550*/  IADD3 R8, P0, R16, 0x16c, RZ ;  /* 0x0000016c10087810 */ /* 0x000fe20007f1e0ff */
[----:B------:R-:W-:Y:S02]  /*2560*/  BSSY B0, `(.L_x_8715) ;  /* 0x000000a000007945 */ /* 0x000fe40003800000 */
[----:B------:R1:W-:Y:S02]  /*2570*/  STL [R1+0x16c], R10 ;  /* 0x00016c0a01007387 */ /* 0x0003e40000100800 */
[----:B------:R-:W-:-:S05]  /*2580*/  IMAD.X R9, RZ, RZ, R17, P0 ;  /* 0x000000ffff097224 */ /* 0x000fca00000e0611 */
[----:B------:R1:W-:Y:S01]  /*2590*/  STL.64 [R1+0x170], R8 ;  /* 0x0001700801007387 */ /* 0x0003e20000100a00 */
[----:B--2---:R-:W-:-:S04]  /*25a0*/  LEA.HI R0, R13, R13, RZ, 0x1 ;  /* 0x0000000d0d007211 */ /* 0x004fc800078f08ff */
[----:B------:R-:W-:-:S05]  /*25b0*/  LOP3.LUT R0, R0, 0xfffffffe, RZ, 0xc0, !PT ;  /* 0xfffffffe00007812 */ /* 0x000fca00078ec0ff */
[----:B------:R-:W-:-:S05]  /*25c0*/  IMAD.IADD R0, R13, 0x1, -R0 ;  /* 0x000000010d007824 */ /* 0x000fca00078e0a00 */
[----:B------:R-:W-:-:S04]  /*25d0*/  SHF.L.U32 R0, R0, 0x1f, RZ ;  /* 0x0000001f00007819 */ /* 0x000fc800000006ff */
[----:B------:R-:W2:Y:S02]  /*25e0*/  SYNCS.PHASECHK.TRANS64.TRYWAIT P0, [UR50+0x32400], R0 ;  /* 0x03240000ff0075a7 */ /* 0x000ea40008000172 */
[----:B-12---:R-:W-:Y:S05]  /*25f0*/  @!P0 BRA `(.L_x_8716) ;  /* 0x0000022000988947 */ /* 0x006fea0003800000 */
.L_x_8890:
[----:B------:R-:W-:Y:S05]  /*2600*/  BSYNC B0 ;  /* 0x0000000000007941 */ /* 0x000fea0003800000 */
.L_x_8715:
[----:B------:R-:W2:Y:S04]  /*2610*/  LDL R20, [R1+0x1c] ;  /* 0x00001c0001147983 */ /* 0x000ea80000100800 */
[----:B------:R3:W5:Y:S01]  /*2620*/  LDL.64 R12, [R1+0x218] ;  /* 0x00021800010c7983 */ /* 0x0007620000100a00 */
[C---:B-1----:R-:W-:Y:S01]  /*2630*/  IADD3 R0, P0, R16.reuse, 0x138, RZ ;  /* 0x0000013810007810 */ /* 0x042fe20007f1e0ff */
[----:B------:R-:W-:Y:S01]  /*2640*/  IMAD.MOV.U32 R34, RZ, RZ, R32 ;  /* 0x000000ffff227224 */ /* 0x000fe200078e0020 */
[C---:B------:R-:W-:Y:S01]  /*2650*/  IADD3 R14, P1, R16.reuse, 0x170, RZ ;  /* 0x00000170100e7810 */ /* 0x040fe20007f3e0ff */
[----:B------:R-:W-:Y:S01]  /*2660*/  IMAD.MOV.U32 R35, RZ, RZ, R33 ;  /* 0x000000ffff237224 */ /* 0x000fe200078e0021 */
[----:B------:R-:W-:Y:S01]  /*2670*/  STL.64 [R1+0x178], R206 ;  /* 0x000178ce01007387 */ /* 0x000fe20000100a00 */
[----:B------:R-:W-:Y:S01]  /*2680*/  IMAD.MOV.U32 R38, RZ, RZ, R0 ;  /* 0x000000ffff267224 */ /* 0x000fe200078e0000 */
[----:B------:R-:W-:Y:S01]  /*2690*/  IADD3 R0, P2, R16, 0x430, RZ ;  /* 0x0000043010007810 */ /* 0x000fe20007f5e0ff */
[----:B------:R-:W-:-:S02]  /*26a0*/  IMAD.MOV.U32 R32, RZ, RZ, R212 ;  /* 0x000000ffff207224 */ /* 0x000fc400078e00d4 */
[----:B------:R-:W-:Y:S02]  /*26b0*/  IMAD.MOV.U32 R33, RZ, RZ, R211 ;  /* 0x000000ffff217224 */ /* 0x000fe400078e00d3 */
[--C-:B------:R-:W-:Y:S02]  /*26c0*/  IMAD.X R9, RZ, RZ, R17.reuse, P0 ;  /* 0x000000ffff097224 */ /* 0x100fe400000e0611 */
[----:B------:R-:W-:Y:S01]  /*26d0*/  IMAD.X R15, RZ, RZ, R17, P2 ;  /* 0x000000ffff0f7224 */ /* 0x000fe200010e0611 */
[----:B------:R1:W-:Y:S01]  /*26e0*/  STL.128 [R1+0x1b0], R32 ;  /* 0x0001b02001007387 */ /* 0x0003e20000100c00 */
[----:B------:R-:W-:Y:S01]  /*26f0*/  IMAD.MOV.U32 R36, RZ, RZ, R18 ;  /* 0x000000ffff247224 */ /* 0x000fe200078e0012 */
[C---:B------:R-:W-:Y:S01]  /*2700*/  IADD3 R18, P0, R16.reuse, 0x440, RZ ;  /* 0x0000044010127810 */ /* 0x040fe20007f1e0ff */
[----:B------:R-:W-:Y:S01]  /*2710*/  IMAD.MOV.U32 R39, RZ, RZ, R9 ;  /* 0x000000ffff277224 */ /* 0x000fe200078e0009 */
[----:B------:R-:W-:Y:S01]  /*2720*/  IADD3 R6, P2, R16, 0x128, RZ ;  /* 0x0000012810067810 */ /* 0x000fe20007f5e0ff */
[----:B------:R-:W-:-:S02]  /*2730*/  IMAD.U32 R10, RZ, RZ, UR48 ;  /* 0x00000030ff0a7e24 */ /* 0x000fc4000f8e00ff */
[----:B------:R-:W-:Y:S01]  /*2740*/  IMAD.U32 R11, RZ, RZ, UR49 ;  /* 0x00000031ff0b7e24 */ /* 0x000fe2000f8e00ff */
[----:B------:R-:W-:Y:S01]  /*2750*/  STL.128 [R1+0x180], R36 ;  /* 0x0001802401007387 */ /* 0x000fe20000100c00 */
[----:B------:R-:W-:Y:S01]  /*2760*/  IMAD.MOV.U32 R8, RZ, RZ, R19 ;  /* 0x000000ffff087224 */ /* 0x000fe200078e0013 */
[----:B------:R-:W-:Y:S05]  /*2770*/  WARPSYNC.ALL ;  /* 0x0000000000007948 */ /* 0x000fea0003800000 */
[----:B------:R-:W-:Y:S01]  /*2780*/  IMAD.MOV.U32 R9, RZ, RZ, R44 ;  /* 0x000000ffff097224 */ /* 0x000fe200078e002c */
[----:B------:R-:W-:Y:S01]  /*2790*/  BSSY B0, `(.L_x_8717) ;  /* 0x0000025000007945 */ /* 0x000fe20003800000 */
[----:B-1----:R-:W-:-:S02]  /*27a0*/  IMAD.MOV.U32 R33, RZ, RZ, R29 ;  /* 0x000000ffff217224 */ /* 0x002fc400078e001d */
[----:B------:R-:W-:Y:S01]  /*27b0*/  IMAD.MOV.U32 R34, RZ, RZ, R28 ;  /* 0x000000ffff227224 */ /* 0x000fe200078e001c */
[----:B------:R1:W-:Y:S01]  /*27c0*/  STL.128 [R1+0x1a0], R8 ;  /* 0x0001a00801007387 */ /* 0x0003e20000100c00 */
[----:B------:R-:W-:Y:S02]  /*27d0*/  IMAD.MOV.U32 R28, RZ, RZ, R30 ;  /* 0x000000ffff1c7224 */ /* 0x000fe400078e001e */
[----:B------:R-:W-:Y:S02]  /*27e0*/  IMAD.MOV.U32 R29, RZ, RZ, R31 ;  /* 0x000000ffff1d7224 */ /* 0x000fe400078e001f */
[----:B------:R-:W-:Y:S02]  /*27f0*/  IMAD.MOV.U32 R30, RZ, RZ, R0 ;  /* 0x000000ffff1e7224 */ /* 0x000fe400078e0000 */
[----:B------:R-:W-:Y:S02]  /*2800*/  IMAD.MOV.U32 R31, RZ, RZ, R15 ;  /* 0x000000ffff1f7224 */ /* 0x000fe400078e000f */
[----:B------:R-:W-:-:S02]  /*2810*/  IMAD.X R19, RZ, RZ, R17, P0 ;  /* 0x000000ffff137224 */ /* 0x000fc400000e0611 */
[----:B------:R-:W-:Y:S01]  /*2820*/  IMAD.MOV.U32 R32, RZ, RZ, R26 ;  /* 0x000000ffff207224 */ /* 0x000fe200078e001a */
[----:B------:R4:W-:Y:S01]  /*2830*/  STL.128 [R1+0x1d0], R28 ;  /* 0x0001d01c01007387 */ /* 0x0009e20000100c00 */
[----:B------:R-:W-:Y:S02]  /*2840*/  IMAD.MOV.U32 R35, RZ, RZ, R41 ;  /* 0x000000ffff237224 */ /* 0x000fe400078e0029 */
[----:B------:R-:W-:Y:S02]  /*2850*/  IMAD.MOV.U32 R26, RZ, RZ, R40 ;  /* 0x000000ffff1a7224 */ /* 0x000fe400078e0028 */
[--C-:B-1----:R-:W-:Y:S01]  /*2860*/  IMAD.X R11, RZ, RZ, R17.reuse, P1 ;  /* 0x000000ffff0b7224 */ /* 0x102fe200008e0611 */
[----:B------:R3:W-:Y:S01]  /*2870*/  STL.128 [R1+0x1c0], R32 ;  /* 0x0001c02001007387 */ /* 0x0007e20000100c00 */
[----:B------:R-:W-:Y:S02]  /*2880*/  IMAD.X R9, RZ, RZ, R17, P2 ;  /* 0x000000ffff097224 */ /* 0x000fe400010e0611 */
[----:B------:R-:W-:Y:S01]  /*2890*/  IMAD.MOV.U32 R10, RZ, RZ, R210 ;  /* 0x000000ffff0a7224 */ /* 0x000fe200078e00d2 */
[----:B------:R3:W-:Y:S01]  /*28a0*/  STL.128 [R1+0x200], R24 ;  /* 0x0002001801007387 */ /* 0x0007e20000100c00 */
[----:B------:R-:W-:-:S02]  /*28b0*/  IMAD.MOV.U32 R8, RZ, RZ, R6 ;  /* 0x000000ffff087224 */ /* 0x000fc400078e0006 */
[----:B----4-:R-:W-:Y:S01]  /*28c0*/  IMAD.MOV.U32 R28, RZ, RZ, R14 ;  /* 0x000000ffff1c7224 */ /* 0x010fe200078e000e */
[----:B------:R3:W-:Y:S01]  /*28d0*/  BAR.SYNC.DEFER_BLOCKING R205, 0x100 ;  /* 0x000400cd0000751d */ /* 0x0007e20000010000 */
[----:B------:R-:W-:Y:S01]  /*28e0*/  IADD3 R14, P0, R16, 0xa8, RZ ;  /* 0x000000a8100e7810 */ /* 0x000fe20007f1e0ff */
[----:B------:R-:W-:Y:S02]  /*28f0*/  IMAD.MOV.U32 R29, RZ, RZ, R11 ;  /* 0x000000ffff1d7224 */ /* 0x000fe400078e000b */
[----:B------:R-:W-:Y:S02]  /*2900*/  IMAD.MOV.U32 R30, RZ, RZ, R18 ;  /* 0x000000ffff1e7224 */ /* 0x000fe400078e0012 */
[----:B------:R-:W-:Y:S02]  /*2910*/  IMAD.MOV.U32 R31, RZ, RZ, R19 ;  /* 0x000000ffff1f7224 */ /* 0x000fe400078e0013 */
[----:B------:R-:W-:Y:S02]  /*2920*/  IMAD.MOV.U32 R11, RZ, RZ, R209 ;  /* 0x000000ffff0b7224 */ /* 0x000fe400078e00d1 */
[----:B------:R-:W-:Y:S01]  /*2930*/  IMAD.X R15, RZ, RZ, R17, P0 ;  /* 0x000000ffff0f7224 */ /* 0x000fe200000e0611 */
[----:B------:R3:W-:Y:S01]  /*2940*/  STL.128 [R1+0x1e0], R28 ;  /* 0x0001e01c01007387 */ /* 0x0007e20000100c00 */
[----:B------:R-:W-:-:S02]  /*2950*/  IMAD.MOV.U32 R18, RZ, RZ, R23 ;  /* 0x000000ffff127224 */ /* 0x000fc400078e0017 */
[----:B------:R-:W-:Y:S01]  /*2960*/  IMAD.MOV.U32 R19, RZ, RZ, R42 ;  /* 0x000000ffff137224 */ /* 0x000fe200078e002a */
[----:B------:R3:W-:Y:S04]  /*2970*/  STL.128 [R1+0x1f0], R8 ;  /* 0x0001f00801007387 */ /* 0x0007e80000100c00 */
[----:B------:R3:W-:Y:S04]  /*2980*/  STL.128 [R1+0x190], R16 ;  /* 0x0001901001007387 */ /* 0x0007e80000100c00 */
[----:B------:R3:W-:Y:S01]  /*2990*/  STL.64 [R1+0x210], R14 ;  /* 0x0002100e01007387 */ /* 0x0007e20000100a00 */
[----:B--2---:R-:W-:-:S04]  /*29a0*/  LOP3.LUT R0, R20, 0x1, RZ, 0xfc, !PT ;  /* 0x0000000114007812 */ /* 0x004fc800078efcff */
[----:B------:R-:W-:-:S13]  /*29b0*/  ISETP.NE.AND P1, PT, R0, 0x3, PT ;  /* 0x000000030000780c */ /* 0x000fda0003f25270 */
[----:B---3--:R-:W-:Y:S05]  /*29c0*/  @!P1 BRA `(.L_x_8718) ;  /* 0x0000000000049947 */ /* 0x008fea0003800000 */
[----:B------:R-:W-:Y:S01]  /*29d0*/  BPT.TRAP 0x1 ;  /* 0x000000040000795c */ /* 0x000fe20000300000 */
.L_x_8718:
[----:B------:R-:W-:Y:S05]  /*29e0*/  BSYNC B0 ;  /* 0x0000000000007941 */ /* 0x000fea0003800000 */
.L_x_8717:
[----:B------:R-:W2:Y:S01]  /*29f0*/  LDL.64 R8, [R1+0x8] ;  /* 0x0000080001087983 */ /* 0x000ea20000100a00 */
[----:B-----5:R-:W-:Y:S01]  /*2a00*/  SHF.L.U32 R13, R13, 0x1f, RZ ;  /* 0x0000001f0d0d7819 */ /* 0x020fe200000006ff */
[----:B------:R-:W-:Y:S01]  /*2a10*/  BSSY B0, `(.L_x_8719) ;  /* 0x0000006000007945 */ /* 0x000fe20003800000 */
[----:B--2---:R-:W-:-:S05]  /*2a20*/  MOV R9, R8 ;  /* 0x0000000800097202 */ /* 0x004fca0000000f00 */
[----:B------:R-:W-:-:S04]  /*2a30*/  IMAD R12, R12, 0x8, R9 ;  /* 0x000000080c0c7824 */ /* 0x000fc800078e0209 */
[----:B------:R1:W2:Y:S01]  /*2a40*/  SYNCS.PHASECHK.TRANS64.TRYWAIT P0, [R12+URZ], R13 ;  /* 0x0000000d0c0075a7 */ /* 0x0002a2000800017f */
[----:B------:R-:W-:Y:S05]  /*2a50*/  @!P1 BRA `(.L_x_8720) ;  /* 0x0000000000049947 */ /* 0x000fea0003800000 */
[----:B------:R-:W-:Y:S01]  /*2a60*/  BPT.TRAP 0x1 ;  /* 0x000000040000795c */ /* 0x000fe20000300000 */
.L_x_8720:
[----:B------:R-:W-:Y:S05]  /*2a70*/  BSYNC B0 ;  /* 0x0000000000007941 */ /* 0x000fea0003800000 */
.L_x_8719:
[----:B------:R-:W-:Y:S04]  /*2a80*/  BSSY B0, `(.L_x_8721) ;  /* 0x0000004000007945 */ /* 0x000fe80003800000 */
[----:B--2---:R-:W-:Y:S05]  /*2a90*/  @P0 BRA `(.L_x_8722) ;  /* 0x0000000000080947 */ /* 0x004fea0003800000 */
[----:B------:R-:W2:Y:S02]  /*2aa0*/  SYNCS.PHASECHK.TRANS64.TRYWAIT P0, [R12+URZ], R13 ;  /* 0x0000000d0c0075a7 */ /* 0x000ea4000800017f */
[----:B--2---:R-:W-:Y:S05]  /*2ab0*/  @!P0 BRA `(.L_x_8723) ;  /* 0x0000021c00808947 */ /* 0x004fea0003800000 */
.L_x_8722:
[----:B------:R-:W-:Y:S05]  /*2ac0*/  BSYNC B0 ;  /* 0x0000000000007941 */ /* 0x000fea0003800000 */
.L_x_8721:
[----:B-12---:R-:W2:Y:S04]  /*2ad0*/  LDL R13, [R1+0x218] ;  /* 0x00021800010d7983 */ /* 0x006ea80000100800 */
[----:B------:R-:W2:Y:S01]  /*2ae0*/  LDL.64 R8, [R1+0xa0] ;  /* 0x0000a00001087983 */ /* 0x000ea20000100a00 */
[----:B------:R-:W-:Y:S05]  /*2af0*/  WARPSYNC.ALL ;  /* 0x0000000000007948 */ /* 0x000fea0003800000 */
[----:B------:R-:W3:Y:S04]  /*2b00*/  LDL.64 R20, [R1+0x98] ;  /* 0x0000980001147983 */ /* 0x000ee80000100a00 */
[----:B------:R-:W4:Y:S04]  /*2b10*/  LDL.64 R10, [R1+0x98] ;  /* 0x00009800010a7983 */ /* 0x000f280000100a00 */
[----:B------:R-:W5:Y:S01]  /*2b20*/  LDL.64 R14, [R1+0x98] ;  /* 0x00009800010e7983 */ /* 0x000f620000100a00 */
[----:B--2---:R-:W-:-:S03]  /*2b30*/  IMAD R8, R13, 0x300, R8 ;  /* 0x000003000d087824 */ /* 0x004fc600078e0208 */
[----:B------:R-:W2:Y:S01]  /*2b40*/  LDL.64 R18, [R1+0x98] ;  /* 0x0000980001127983 */ /* 0x000ea20000100a00 */
[----:B------:R-:W-:Y:S02]  /*2b50*/  R2UR UR7, R9 ;  /* 0x00000000090772ca */ /* 0x000fe400000e0000 */
[C---:B------:R-:W-:Y:S01]  /*2b60*/  R2UR UR6, R8.reuse ;  /* 0x00000000080672ca */ /* 0x040fe200000e0000 */
[----:B------:R-:W-:Y:S01]  /*2b70*/  WARPGROUP.ARRIVE ;  /* 0x00000000000079c5 */ /* 0x000fe20000000000 */
[----:B------:R-:W2:Y:S01]  /*2b80*/  LDL R6, [R1+0x224] ;  /* 0x0002240001067983 */ /* 0x000ea20000100800 */
[----:B------:R-:W-:Y:S01]  /*2b90*/  VIADD R12, R8, 0x2 ;  /* 0x00000002080c7836 */ /* 0x000fe20000000000 */
[----:B------:R-:W-:Y:S01]  /*2ba0*/  BSSY B0, `(.L_x_8724) ;  /* 0x000002d000007945 */ /* 0x000fe20003800000 */
[----:B------:R-:W-:Y:S01]  /*2bb0*/  IMAD.MOV.U32 R13, RZ, RZ, R9 ;  /* 0x000000ffff0d7224 */ /* 0x000fe200078e0009 */
[----:B------:R1:W-:Y:S01]  /*2bc0*/  STL [R1+0x80], RZ ;  /* 0x000080ff01007387 */ /* 0x0003e20000100800 */
[----:B---3--:R-:W-:-:S02]  /*2bd0*/  R2UR UR4, R20 ;  /* 0x00000000140472ca */ /* 0x008fc400000e0000 */
[----:B------:R-:W-:Y:S01]  /*2be0*/  R2UR UR5, R21 ;  /* 0x00000000150572ca */ /* 0x000fe200000e0000 */
[----:B----4-:R-:W-:Y:S02]  /*2bf0*/  VIADD R10, R10, 0x2 ;  /* 0x000000020a0a7836 */ /* 0x010fe40000000000 */
[----:B-----5:R-:W-:Y:S02]  /*2c00*/  VIADD R14, R14, 0x4 ;  /* 0x000000040e0e7836 */ /* 0x020fe40000000000 */
[----:B--2---:R-:W-:-:S08]  /*2c10*/  VIADD R18, R18, 0x6 ;  /* 0x0000000612127836 */ /* 0x004fd00000000000 */
[----:B------:R-:W-:Y:S01]  /*2c20*/  HGMMA.64x96x16.F32 R24, gdesc[UR4], RZ, !UPT, gsb0 ;  /* 0x01600000041879f0 */ /* 0x000fe2000c0008ff */
[----:B------:R-:W-:Y:S02]  /*2c30*/  R2UR UR6, R12 ;  /* 0x000000000c0672ca */ /* 0x000fe400000e0000 */
[----:B------:R-:W-:Y:S02]  /*2c40*/  R2UR UR7, R13 ;  /* 0x000000000d0772ca */ /* 0x000fe400000e0000 */
[----:B------:R-:W-:Y:S01]  /*2c50*/  R2UR UR4, R10 ;  /* 0x000000000a0472ca */ /* 0x000fe200000e0000 */
[----:B------:R-:W-:Y:S01]  /*2c60*/  VIADD R10, R8, 0x4 ;  /* 0x00000004080a7836 */ /* 0x000fe20000000000 */
[----:B------:R-:W-:Y:S01]  /*2c70*/  R2UR UR5, R11 ;  /* 0x000000000b0572ca */ /* 0x000fe200000e0000 */
[----:B------:R-:W-:Y:S01]  /*2c80*/  IMAD.MOV.U32 R11, RZ, RZ, R9 ;  /* 0x000000ffff0b7224 */ /* 0x000fe200078e0009 */
[----:B------:R-:W-:Y:S01]  /*2c90*/  LEA.HI R0, R6, R6, RZ, 0x1 ;  /* 0x0000000606007211 */ /* 0x000fe200078f08ff */
[----:B------:R-:W-:Y:S01]  /*2ca0*/  VIADD R8, R8, 0x6 ;  /* 0x0000000608087836 */ /* 0x000fe20000000000 */
[----:B------:R-:W-:-:S02]  /*2cb0*/  WARPGROUP.DEPBAR.LE gsb0, 0x0 ;  /* 0x00008000000079c5 */ /* 0x000fc40000010000 */
[----:B------:R-:W-:-:S07]  /*2cc0*/  WARPGROUP.ARRIVE ;  /* 0x00000000000079c5 */ /* 0x000fce0000000000 */
        /* <DEDUP_REMOVED lines=11> */
[----:B------:R-:W-:Y:S02]  /*2d80*/  R2UR UR5, R19 ;  /* 0x00000000130572ca */ /* 0x000fe400000e0000 */
[----:B------:R-:W-:Y:S01]  /*2d90*/  LOP3.LUT R9, R0, 0xfffffffe, RZ, 0xc0, !PT ;  /* 0xfffffffe00097812 */ /* 0x000fe200078ec0ff */
[----:B------:R-:W-:-:S04]  /*2da0*/  IMAD.MOV.U32 R0, RZ, RZ, 0x1 ;  /* 0x00000001ff007424 */ /* 0x000fc800078e00ff */
[----:B------:R-:W-:Y:S01]  /*2db0*/  IMAD.IADD R6, R6, 0x1, -R9 ;  /* 0x0000000106067824 */ /* 0x000fe200078e0a09 */
[----:B------:R1:W-:Y:S04]  /*2dc0*/  STL [R1+0x80], R0 ;  /* 0x0000800001007387 */ /* 0x0003e80000100800 */
[----:B------:R-:W-:Y:S01]  /*2dd0*/  SHF.L.U32 R6, R6, 0x1f, RZ ;  /* 0x0000001f06067819 */ /* 0x000fe200000006ff */
[----:B------:R1:W-:Y:S04]  /*2de0*/  STL [R1+0x80], R0 ;  /* 0x0000800001007387 */ /* 0x0003e80000100800 */
[----:B------:R1:W-:Y:S04]  /*2df0*/  STL [R1+0x80], R0 ;  /* 0x0000800001007387 */ /* 0x0003e80000100800 */
[----:B------:R1:W-:Y:S01]  /*2e00*/  STL [R1+0x80], R0 ;  /* 0x0000800001007387 */ /* 0x0003e20000100800 */
[----:B------:R-:W-:-:S02]  /*2e10*/  WARPGROUP.DEPBAR.LE gsb0, 0x0 ;  /* 0x00008000000079c5 */ /* 0x000fc40000010000 */
[----:B------:R-:W-:-:S06]  /*2e20*/  WARPGROUP.ARRIVE ;  /* 0x00000000000079c5 */ /* 0x000fcc0000000000 */
[----:B------:R-:W-:Y:S03]  /*2e30*/  HGMMA.64x96x16.F32 R24, gdesc[UR4], R24, gsb0 ;  /* 0x01600000041879f0 */ /* 0x000fe60008000818 */
[----:B------:R-:W-:Y:S02]  /*2e40*/  WARPGROUP.DEPBAR.LE gsb0, 0x0 ;  /* 0x00008000000079c5 */ /* 0x000fe40000010000 */
[----:B------:R-:W2:Y:S02]  /*2e50*/  SYNCS.PHASECHK.TRANS64.TRYWAIT P0, [UR50+0x32410], R6 ;  /* 0x03241006ff0075a7 */ /* 0x000ea40008000172 */
[----:B-12---:R-:W-:Y:S05]  /*2e60*/  @!P0 BRA `(.L_x_8725) ;  /* 0x0000021800a88947 */ /* 0x006fea0003800000 */
.L_x_8891:
[----:B------:R-:W-:Y:S05]  /*2e70*/  BSYNC B0 ;  /* 0x0000000000007941 */ /* 0x000fea0003800000 */
.L_x_8724:
[----:B-1----:R-:W2:Y:S04]  /*2e80*/  LDL R6, [R1+0x54] ;  /* 0x0000540001067983 */ /* 0x002ea80000100800 */
[----:B------:R1:W5:Y:S01]  /*2e90*/  LDL.64 R8, [R1+0x218] ;  /* 0x0002180001087983 */ /* 0x0003620000100a00 */
[----:B------:R-:W-:Y:S01]  /*2ea0*/  BSSY B0, `(.L_x_8726) ;  /* 0x0000005000007945 */ /* 0x000fe20003800000 */
[----:B--2---:R-:W-:-:S04]  /*2eb0*/  LOP3.LUT R6, R6, 0x1, RZ, 0xfc, !PT ;  /* 0x0000000106067812 */ /* 0x004fc800078efcff */
[----:B------:R-:W-:-:S13]  /*2ec0*/  ISETP.NE.AND P1, PT, R6, 0x3, PT ;  /* 0x000000030600780c */ /* 0x000fda0003f25270 */
[----:B-1----:R-:W-:Y:S05]  /*2ed0*/  @!P1 BRA `(.L_x_8727) ;  /* 0x0000000000049947 */ /* 0x002fea0003800000 */
[----:B------:R-:W-:Y:S01]  /*2ee0*/  BPT.TRAP 0x1 ;  /* 0x000000040000795c */ /* 0x000fe20000300000 */
.L_x_8727:
[----:B------:R-:W-:Y:S05]  /*2ef0*/  BSYNC B0 ;  /* 0x0000000000007941 */ /* 0x000fea0003800000 */
.L_x_8726:
        /* <DEDUP_REMOVED lines=8> */
.L_x_8729:
[----:B------:R-:W-:Y:S05]  /*2f80*/  BSYNC B0 ;  /* 0x0000000000007941 */ /* 0x000fea0003800000 */
.L_x_8728:
[----:B------:R-:W-:Y:S04]  /*2f90*/  BSSY B0, `(.L_x_8730) ;  /* 0x0000004000007945 */ /* 0x000fe80003800000 */
[----:B--2---:R-:W-:Y:S05]  /*2fa0*/  @P0 BRA `(.L_x_8731) ;  /* 0x0000000000080947 */ /* 0x004fea0003800000 */
[----:B------:R-:W2:Y:S02]  /*2fb0*/  SYNCS.PHASECHK.TRANS64.TRYWAIT P0, [R8+URZ], R9 ;  /* 0x00000009080075a7 */ /* 0x000ea4000800017f */
[----:B--2---:R-:W-:Y:S05]  /*2fc0*/  @!P0 BRA `(.L_x_8732) ;  /* 0x0000021800688947 */ /* 0x004fea0003800000 */
.L_x_8731:
[----:B------:R-:W-:Y:S05]  /*2fd0*/  BSYNC B0 ;  /* 0x0000000000007941 */ /* 0x000fea0003800000 */
.L_x_8730:
[----:B------:R-:W3:Y:S04]  /*2fe0*/  LDL R21, [R1+0x218] ;  /* 0x0002180001157983 */ /* 0x000ee80000100800 */
[----:B-12---:R-:W3:Y:S04]  /*2ff0*/  LDL.64 R8, [R1+0x118] ;  /* 0x0001180001087983 */ /* 0x006ee80000100a00 */
[----:B------:R-:W2:Y:S04]  /*3000*/  LDL R6, [R1+0x90] ;  /* 0x0000900001067983 */ /* 0x000ea80000100800 */
[----:B------:R-:W4:Y:S04]  /*3010*/  LDL.64 R10, [R1+0x110] ;  /* 0x00011000010a7983 */ /* 0x000f280000100a00 */
[----:B------:R-:W5:Y:S04]  /*3020*/  LDL.64 R12, [R1+0x110] ;  /* 0x00011000010c7983 */ /* 0x000f680000100a00 */
[----:B------:R-:W5:Y:S04]  /*3030*/  LDL.64 R14, [R1+0x110] ;  /* 0x00011000010e7983 */ /* 0x000f680000100a00 */
[----:B------:R-:W5:Y:S01]  /*3040*/  LDL.64 R18, [R1+0x110] ;  /* 0x0001100001127983 */ /* 0x000f620000100a00 */
[----:B------:R-:W-:Y:S05]  /*3050*/  WARPSYNC.ALL ;  /* 0x0000000000007948 */ /* 0x000fea0003800000 */
[----:B------:R-:W-:Y:S01]  /*3060*/  WARPGROUP.ARRIVE ;  /* 0x00000000000079c5 */ /* 0x000fe20000000000 */
[----:B---3--:R-:W-:Y:S01]  /*3070*/  IMAD R8, R21, 0xc00, R8 ;  /* 0x00000c0015087824 */ /* 0x008fe200078e0208 */
[----:B------:R-:W-:Y:S01]  /*3080*/  R2UR UR7, R9 ;  /* 0x00000000090772ca */ /* 0x000fe200000e0000 */
[----:B------:R-:W3:Y:S01]  /*3090*/  LDL.64 R20, [R1+0x110] ;  /* 0x0001100001147983 */ /* 0x000ee20000100a00 */
[----:B--2---:R-:W-:-:S02]  /*30a0*/  ISETP.NE.U32.AND P0, PT, R6, RZ, PT ;  /* 0x000000ff0600720c */ /* 0x004fc40003f05070 */
[----:B------:R-:W-:Y:S02]  /*30b0*/  R2UR UR6, R8 ;  /* 0x00000000080672ca */ /* 0x000fe400000e0000 */
[----:B----4-:R-:W-:Y:S02]  /*30c0*/  R2UR UR4, R10 ;  /* 0x000000000a0472ca */ /* 0x010fe400000e0000 */
[----:B------:R-:W-:-:S07]  /*30d0*/  R2UR UR5, R11 ;  /* 0x000000000b0572ca */ /* 0x000fce00000e0000 */
[----:B------:R-:W-:-:S06]  /*30e0*/  VOTEU.ANY UP0, P0 ;  /* 0x00000000003f7886 */ /* 0x000fcc0000000100 */
[----:B------:R-:W-:Y:S01]  /*30f0*/  HGMMA.64x96x16.F32 R24, gdesc[UR4], R24, UP0, gsb0 ;  /* 0x01600000041879f0 */ /* 0x000fe2000b800818 */
[----:B-----5:R-:W-:Y:S02]  /*3100*/  VIADD R12, R12, 0x2 ;  /* 0x000000020c0c7836 */ /* 0x020fe40000000000 */
[----:B------:R-:W-:Y:S02]  /*3110*/  VIADD R10, R8, 0x2 ;  /* 0x00000002080a7836 */ /* 0x000fe40000000000 */
[----:B------:R-:W-:Y:S01]  /*3120*/  IMAD.MOV.U32 R11, RZ, RZ, R9 ;  /* 0x000000ffff0b7224 */ /* 0x000fe200078e0009 */
[----:B------:R-:W-:Y:S02]  /*3130*/  R2UR UR4, R12 ;  /* 0x000000000c0472ca */ /* 0x000fe400000e0000 */
[----:B------:R-:W-:Y:S02]  /*3140*/  R2UR UR6, R10 ;  /* 0x000000000a0672ca */ /* 0x000fe400000e0000 */
[----:B------:R-:W-:-:S02]  /*3150*/  R2UR UR7, R11 ;  /* 0x000000000b0772ca */ /* 0x000fc400000e0000 */
[----:B------:R-:W-:Y:S02]  /*3160*/  R2UR UR5, R13 ;  /* 0x000000000d0572ca */ /* 0x000fe400000e0000 */
[----:B------:R-:W2:Y:S01]  /*3170*/  LDL.64 R12, [R1+0x110] ;  /* 0x00011000010c7983 */ /* 0x000ea20000100a00 */
[----:B------:R-:W-:Y:S02]  /*3180*/  WARPGROUP.DEPBAR.LE gsb0, 0x0 ;  /* 0x00008000000079c5 */ /* 0x000fe40000010000 */
[----:B------:R-:W-:-:S08]  /*3190*/  WARPGROUP.ARRIVE ;  /* 0x00000000000079c5 */ /* 0x000fd00000000000 */
[----:B------:R-:W-:Y:S01]  /*31a0*/  HGMMA.64x96x16.F32 R24, gdesc[UR4], R24, gsb0 ;  /* 0x01600000041879f0 */ /* 0x000fe20008000818 */
[----:B------:R-:W-:Y:S02]  /*31b0*/  VIADD R14, R14, 0x4 ;  /* 0x000000040e0e7836 */ /* 0x000fe40000000000 */
[----:B------:R-:W-:Y:S02]  /*31c0*/  VIADD R10, R8, 0x4 ;  /* 0x00000004080a7836 */ /* 0x000fe40000000000 */
[----:B------:R-:W-:Y:S01]  /*31d0*/  IMAD.MOV.U32 R11, RZ, RZ, R9 ;  /* 0x000000ffff0b7224 */ /* 0x000fe200078e0009 */
[----:B------:R-:W-:Y:S02]  /*31e0*/  R2UR UR4, R14 ;  /* 0x000000000e0472ca */ /* 0x000fe400000e0000 */
[----:B------:R-:W-:Y:S02]  /*31f0*/  R2UR UR6, R10 ;  /* 0x000000000a0672ca */ /* 0x000fe400000e0000 */
[----:B------:R-:W-:-:S02]  /*3200*/  R2UR UR7, R11 ;  /* 0x000000000b0772ca */ /* 0x000fc400000e0000 */
[----:B------:R-:W-:Y:S02]  /*3210*/  R2UR UR5, R15 ;  /* 0x000000000f0572ca */ /* 0x000fe400000e0000 */
[----:B------:R-:W4:Y:S01]  /*3220*/  LDL.64 R14, [R1+0x110] ;  /* 0x00011000010e7983 */ /* 0x000f220000100a00 */
        /* <DEDUP_REMOVED lines=10> */
[----:B------:R-:W5:Y:S01]  /*32d0*/  LDL.64 R18, [R1+0x110] ;  /* 0x0001100001127983 */ /* 0x000f620000100a00 */
[----:B------:R-:W-:Y:S02]  /*32e0*/  WARPGROUP.DEPBAR.LE gsb0, 0x0 ;  /* 0x00008000000079c5 */ /* 0x000fe40000010000 */
[----:B------:R-:W-:-:S08]  /*32f0*/  WARPGROUP.ARRIVE ;  /* 0x00000000000079c5 */ /* 0x000fd00000000000 */
[----:B------:R-:W-:Y:S01]  /*3300*/  HGMMA.64x96x16.F32 R24, gdesc[UR4], R24, gsb0 ;  /* 0x01600000041879f0 */ /* 0x000fe20008000818 */
[----:B---3--:R-:W-:Y:S02]  /*3310*/  VIADD R20, R20, 0x400 ;  /* 0x0000040014147836 */ /* 0x008fe40000000000 */
[----:B------:R-:W-:Y:S02]  /*3320*/  VIADD R10, R8, 0x300 ;  /* 0x00000300080a7836 */ /* 0x000fe40000000000 */
[----:B------:R-:W-:Y:S01]  /*3330*/  IMAD.MOV.U32 R11, RZ, RZ, R9 ;  /* 0x000000ffff0b7224 */ /* 0x000fe200078e0009 */
[----:B------:R-:W-:Y:S02]  /*3340*/  R2UR UR4, R20 ;  /* 0x00000000140472ca */ /* 0x000fe400000e0000 */
[----:B------:R-:W-:Y:S02]  /*3350*/  R2UR UR6, R10 ;  /* 0x000000000a0672ca */ /* 0x000fe400000e0000 */
[----:B------:R-:W-:-:S02]  /*3360*/  R2UR UR7, R11 ;  /* 0x000000000b0772ca */ /* 0x000fc400000e0000 */
[----:B------:R-:W-:Y:S02]  /*3370*/  R2UR UR5, R21 ;  /* 0x00000000150572ca */ /* 0x000fe400000e0000 */
[----:B------:R-:W3:Y:S01]  /*3380*/  LDL.64 R20, [R1+0x110] ;  /* 0x0001100001147983 */ /* 0x000ee20000100a00 */
[----:B------:R-:W-:Y:S02]  /*3390*/  WARPGROUP.DEPBAR.LE gsb0, 0x0 ;  /* 0x00008000000079c5 */ /* 0x000fe40000010000 */
[----:B------:R-:W-:-:S08]  /*33a0*/  WARPGROUP.ARRIVE ;  /* 0x00000000000079c5 */ /* 0x000fd00000000000 */
[----:B------:R-:W-:Y:S01]  /*33b0*/  HGMMA.64x96x16.F32 R24, gdesc[UR4], R24, gsb0 ;  /* 0x01600000041879f0 */ /* 0x000fe20008000818 */
[----:B--2---:R-:W-:Y:S02]  /*33c0*/  VIADD R12, R12, 0x402 ;  /* 0x000004020c0c7836 */ /* 0x004fe40000000000 */
        /* <DEDUP_REMOVED lines=10> */
[----:B----4-:R-:W-:Y:S02]  /*3470*/  VIADD R14, R14, 0x404 ;  /* 0x000004040e0e7836 */ /* 0x010fe40000000000 */
        /* <DEDUP_REMOVED lines=10> */
[----:B-----5:R-:W-:Y:S02]  /*3520*/  VIADD R18, R18, 0x406 ;  /* 0x0000040612127836 */ /* 0x020fe40000000000 */
        /* <DEDUP_REMOVED lines=60> */
[----:B------:R-:W-:Y:S01]  /*38f0*/  R2UR UR5, R21 ;  /* 0x00000000150572ca */ /* 0x000fe200000e0000 */
[----:B------:R-:W1:Y:S01]  /*3900*/  S2R R23, SR_TID.X ;  /* 0x0000000000177919 */ /* 0x000e620000002100 */
[----:B--2---:R-:W-:Y:S01]  /*3910*/  VIADD R12, R12, 0xc02 ;  /* 0x00000c020c0c7836 */ /* 0x004fe20000000000 */
[----:B------:R-:W-:Y:S02]  /*3920*/  WARPGROUP.DEPBAR.LE gsb0, 0x0 ;  /* 0x00008000000079c5 */ /* 0x000fe40000010000 */
[----:B------:R-:W-:-:S08]  /*3930*/  WARPGROUP.ARRIVE ;  /* 0x00000000000079c5 */ /* 0x000fd00000000000 */
[----:B------:R-:W-:Y:S01]  /*3940*/  HGMMA.64x96x16.F32 R24, gdesc[UR4], R24, gsb0 ;  /* 0x01600000041879f0 */ /* 0x000fe20008000818 */
[----:B-1----:R-:W-:Y:S01]  /*3950*/  LOP3.LUT P1, RZ, R23, 0x7f, RZ, 0xc0, !PT ;  /* 0x0000007f17ff7812 */ /* 0x002fe2000782c0ff */
[----:B------:R-:W-:Y:S02]  /*3960*/  VIADD R10, R8, 0x902 ;  /* 0x00000902080a7836 */ /* 0x000fe40000000000 */
[----:B------:R-:W-:Y:S01]  /*3970*/  IMAD.MOV.U32 R11, RZ, RZ, R9 ;  /* 0x000000ffff0b7224 */ /* 0x000fe200078e0009 */
[----:B------:R-:W-:-:S09]  /*3980*/  R2UR UR4, R12 ;  /* 0x000000000c0472ca */ /* 0x000fd200000e0000 */
[----:B------:R-:W2:Y:S04]  /*3990*/  @!P1 LDL.64 R72, [R1+0x30] ;  /* 0x0000300001489983 */ /* 0x000ea80000100a00 */
[----:B------:R-:W3:Y:S01]  /*39a0*/  @!P1 LDL R6, [R1+0x218] ;  /* 0x0002180001069983 */ /* 0x000ee20000100800 */
[----:B------:R-:W-:Y:S02]  /*39b0*/  R2UR UR6, R10 ;  /* 0x000000000a0672ca */ /* 0x000fe400000e0000 */
[----:B------:R-:W-:Y:S02]  /*39c0*/  R2UR UR7, R11 ;  /* 0x000000000b0772ca */ /* 0x000fe400000e0000 */
[----:B------:R-:W-:Y:S01]  /*39d0*/  R2UR UR5, R13 ;  /* 0x000000000d0572ca */ /* 0x000fe200000e0000 */
[----:B------:R-:W-:-:S02]  /*39e0*/  WARPGROUP.DEPBAR.LE gsb0, 0x0 ;  /* 0x00008000000079c5 */ /* 0x000fc40000010000 */
[----:B------:R-:W-:-:S10]  /*39f0*/  WARPGROUP.ARRIVE ;  /* 0x00000000000079c5 */ /* 0x000fd40000000000 */
[----:B------:R-:W-:Y:S01]  /*3a00*/  HGMMA.64x96x16.F32 R24, gdesc[UR4], R24, gsb0 ;  /* 0x01600000041879f0 */ /* 0x000fe20008000818 */
[----:B----4-:R-:W-:Y:S02]  /*3a10*/  VIADD R14, R14, 0xc04 ;  /* 0x00000c040e0e7836 */ /* 0x010fe40000000000 */
[----:B------:R-:W-:Y:S02]  /*3a20*/  VIADD R10, R8, 0x904 ;  /* 0x00000904080a7836 */ /* 0x000fe40000000000 */
[----:B------:R-:W-:Y:S01]  /*3a30*/  IMAD.MOV.U32 R11, RZ, RZ, R9 ;  /* 0x000000ffff0b7224 */ /* 0x000fe200078e0009 */
[----:B------:R-:W-:Y:S02]  /*3a40*/  R2UR UR4, R14 ;  /* 0x000000000e0472ca */ /* 0x000fe400000e0000 */
[----:B------:R-:W-:Y:S02]  /*3a50*/  R2UR UR6, R10 ;  /* 0x000000000a0672ca */ /* 0x000fe400000e0000 */
[----:B------:R-:W-:-:S02]  /*3a60*/  R2UR UR7, R11 ;  /* 0x000000000b0772ca */ /* 0x000fc400000e0000 */
[----:B------:R-:W-:Y:S01]  /*3a70*/  R2UR UR5, R15 ;  /* 0x000000000f0572ca */ /* 0x000fe200000e0000 */
[----:B------:R-:W-:Y:S01]  /*3a80*/  VIADD R8, R8, 0x906 ;  /* 0x0000090608087836 */ /* 0x000fe20000000000 */
[----:B------:R-:W-:Y:S02]  /*3a90*/  WARPGROUP.DEPBAR.LE gsb0, 0x0 ;  /* 0x00008000000079c5 */ /* 0x000fe40000010000 */
[----:B------:R-:W-:-:S09]  /*3aa0*/  WARPGROUP.ARRIVE ;  /* 0x00000000000079c5 */ /* 0x000fd20000000000 */
[----:B------:R-:W-:Y:S01]  /*3ab0*/  HGMMA.64x96x16.F32 R24, gdesc[UR4], R24, gsb0 ;  /* 0x01600000041879f0 */ /* 0x000fe20008000818 */
[----:B-----5:R-:W-:Y:S01]  /*3ac0*/  VIADD R18, R18, 0xc06 ;  /* 0x00000c0612127836 */ /* 0x020fe20000000000 */
[----:B------:R-:W-:Y:S02]  /*3ad0*/  R2UR UR6, R8 ;  /* 0x00000000080672ca */ /* 0x000fe400000e0000 */
[----:B------:R-:W-:Y:S02]  /*3ae0*/  R2UR UR7, R9 ;  /* 0x00000000090772ca */ /* 0x000fe400000e0000 */
[----:B------:R-:W-:Y:S02]  /*3af0*/  R2UR UR4, R18 ;  /* 0x00000000120472ca */ /* 0x000fe400000e0000 */
[----:B------:R-:W-:Y:S01]  /*3b00*/  R2UR UR5, R19 ;  /* 0x00000000130572ca */ /* 0x000fe200000e0000 */
[----:B------:R1:W-:Y:S04]  /*3b10*/  STL [R1+0x90], R0 ;  /* 0x0000900001007387 */ /* 0x0003e80000100800 */
[----:B------:R1:W-:Y:S01]  /*3b20*/  STL [R1+0x90], R0 ;  /* 0x0000900001007387 */ /* 0x0003e20000100800 */
[----:B------:R-:W-:-:S02]  /*3b30*/  WARPGROUP.DEPBAR.LE gsb0, 0x0 ;  /* 0x00008000000079c5 */ /* 0x000fc40000010000 */
[----:B------:R-:W-:-:S06]  /*3b40*/  WARPGROUP.ARRIVE ;  /* 0x00000000000079c5 */ /* 0x000fcc0000000000 */
[----:B------:R-:W-:Y:S01]  /*3b50*/  HGMMA.64x96x16.F32 R24, gdesc[UR4], R24, gsb0 ;  /* 0x01600000041879f0 */ /* 0x000fe20008000818 */
[----:B--2---:R-:W-:Y:S01]  /*3b60*/  @!P1 MOV R73, R72 ;  /* 0x0000004800499202 */ /* 0x004fe20000000f00 */
[----:B------:R1:W-:Y:S04]  /*3b70*/  STL [R1+0x90], R0 ;  /* 0x0000900001007387 */ /* 0x0003e80000100800 */
[----:B------:R1:W-:Y:S01]  /*3b80*/  STL [R1+0x90], R0 ;  /* 0x0000900001007387 */ /* 0x0003e20000100800 */
[----:B---3--:R-:W-:-:S03]  /*3b90*/  @!P1 IMAD R6, R6, 0x8, R73 ;  /* 0x0000000806069824 */ /* 0x008fc600078e0249 */
[----:B------:R1:W-:Y:S04]  /*3ba0*/  STL [R1+0x90], R0 ;  /* 0x0000900001007387 */ /* 0x0003e80000100800 */
[----:B------:R1:W-:Y:S04]  /*3bb0*/  STL [R1+0x90], R0 ;  /* 0x0000900001007387 */ /* 0x0003e80000100800 */
[----:B------:R1:W-:Y:S04]  /*3bc0*/  STL [R1+0x90], R0 ;  /* 0x0000900001007387 */ /* 0x0003e80000100800 */
[----:B------:R1:W-:Y:S04]  /*3bd0*/  STL [R1+0x90], R0 ;  /* 0x0000900001007387 */ /* 0x0003e80000100800 */
[----:B------:R1:W-:Y:S01]  /*3be0*/  STL [R1+0x90], R0 ;  /* 0x0000900001007387 */ /* 0x0003e20000100800 */
[----:B------:R-:W-:-:S03]  /*3bf0*/  @!P1 PRMT R6, RZ, 0x654, R6 ;  /* 0x00000654ff069816 */ /* 0x000fc60000000006 */
[----:B------:R1:W-:Y:S04]  /*3c00*/  STL [R1+0x90], R0 ;  /* 0x0000900001007387 */ /* 0x0003e80000100800 */
[----:B------:R1:W-:Y:S04]  /*3c10*/  STL [R1+0x90], R0 ;  /* 0x0000900001007387 */ /* 0x0003e80000100800 */
[----:B------:R1:W-:Y:S04]  /*3c20*/  STL [R1+0x90], R0 ;  /* 0x0000900001007387 */ /* 0x0003e80000100800 */
[----:B------:R1:W-:Y:S04]  /*3c30*/  STL [R1+0x90], R0 ;  /* 0x0000900001007387 */ /* 0x0003e80000100800 */
[----:B------:R1:W-:Y:S04]  /*3c40*/  STL [R1+0x90], R0 ;  /* 0x0000900001007387 */ /* 0x0003e80000100800 */
[----:B------:R1:W-:Y:S04]  /*3c50*/  STL [R1+0x90], R0 ;  /* 0x0000900001007387 */ /* 0x0003e80000100800 */
[----:B------:R1:W-:Y:S01]  /*3c60*/  STL [R1+0x90], R0 ;  /* 0x0000900001007387 */ /* 0x0003e20000100800 */
[----:B------:R-:W-:-:S02]  /*3c70*/  WARPGROUP.DEPBAR.LE gsb0, 0x0 ;  /* 0x00008000000079c5 */ /* 0x000fc40000010000 */
[----:B------:R1:W-:Y:S06]  /*3c80*/  BAR.ARV R204, 0x100 ;  /* 0x000400cc0000751d */ /* 0x0003ec0000002000 */
[----:B------:R2:W-:Y:S01]  /*3c90*/  @!P1 SYNCS.ARRIVE.TRANS64.RED.A1T0 RZ, [R6+URZ], RZ ;  /* 0x000000ff06ff99a7 */ /* 0x0005e2000810043f */
[----:B------:R-:W3:Y:S04]  /*3ca0*/  LDL.64 R12, [R1+0x170] ;  /* 0x00017000010c7983 */ /* 0x000ee80000100a00 */
[----:B------:R-:W4:Y:S04]  /*3cb0*/  LDL R14, [R7] ;  /* 0x00000000070e7983 */ /* 0x000f280000100800 */
[----:B------:R-:W5:Y:S04]  /*3cc0*/  LDL R20, [R1+0x70] ;  /* 0x0000700001147983 */ /* 0x000f680000100800 */
[----:B------:R-:W5:Y:S04]  /*3cd0*/  LDL R8, [R7+0x8] ;  /* 0x0000080007087983 */ /* 0x000f680000100800 */
[----:B--2---:R-:W2:Y:S04]  /*3ce0*/  LDL R6, [R7+0x18] ;  /* 0x0000180007067983 */ /* 0x004ea80000100800 */
[----:B------:R-:W5:Y:S04]  /*3cf0*/  LDL R9, [R7+0x4] ;  /* 0x0000040007097983 */ /* 0x000f680000100800 */
[----:B------:R-:W5:Y:S04]  /*3d00*/  LDL R18, [R7+0xc] ;  /* 0x00000c0007127983 */ /* 0x000f680000100800 */
[----:B------:R-:W5:Y:S04]  /*3d10*/  LDL R15, [R7+0x10] ;  /* 0x00001000070f7983 */ /* 0x000f680000100800 */
[----:B------:R-:W5:Y:S04]  /*3d20*/  LDL R19, [R7+0x14] ;  /* 0x0000140007137983 */ /* 0x000f680000100800 */
[----:B---3--:R4:W3:Y:S02]  /*3d30*/  LD.E R12, desc[UR46][R12.64] ;  /* 0x0000002e0c0c7980 */ /* 0x0088e4000c101900 */
[----:B----4-:R-:W-:-:S04]  /*3d40*/  SHF.R.S32.HI R13, RZ, 0x1f, R14 ;  /* 0x0000001fff0d7819 */ /* 0x010fc8000001140e */
[----:B------:R-:W-:-:S04]  /*3d50*/  LEA.HI R13, R13, R14, RZ, 0x7 ;  /* 0x0000000e0d0d7211 */ /* 0x000fc800078f38ff */
[----:B------:R-:W-:-:S05]  /*3d60*/  LOP3.LUT R21, R13, 0xffffff80, RZ, 0xc0, !PT ;  /* 0xffffff800d157812 */ /* 0x000fca00078ec0ff */
[----:B------:R-:W-:Y:S01]  /*3d70*/  IMAD.IADD R21, R14, 0x1, -R21 ;  /* 0x000000010e157824 */ /* 0x000fe200078e0a15 */
[----:B------:R-:W-:Y:S01]  /*3d80*/  SHF.R.S32.HI R14, RZ, 0x7, R13 ;  /* 0x00000007ff0e7819 */ /* 0x000fe2000001140d */
[----:B------:R-:W-:-:S03]  /*3d90*/  UMOV UR4, 0xffffffa0 ;  /* 0xffffffa000047882 */ /* 0x000fc60000000000 */
[----:B------:R-:W-:Y:S01]  /*3da0*/  LEA.HI R13, R13, R14, RZ, 0x1 ;  /* 0x0000000e0d0d7211 */ /* 0x000fe200078f08ff */
[----:B------:R-:W-:-:S03]  /*3db0*/  UIMAD UR4, UR45, UR4, 0x60 ;  /* 0x000000602d0474a4 */ /* 0x000fc6000f8e0204 */
[----:B------:R-:W-:-:S05]  /*3dc0*/  LOP3.LUT R13, R13, 0x3fffffe, RZ, 0xc0, !PT ;  /* 0x03fffffe0d0d7812 */ /* 0x000fca00078ec0ff */
[----:B------:R-:W-:Y:S01]  /*3dd0*/  IMAD.IADD R13, R14, 0x1, -R13 ;  /* 0x000000010e0d7824 */ /* 0x000fe200078e0a0d */
[----:B--2---:R-:W-:Y:S01]  /*3de0*/  ISETP.GE.AND P0, PT, R6, 0x1, PT ;  /* 0x000000010600780c */ /* 0x004fe20003f06270 */
[----:B------:R-:W-:Y:S01]  /*3df0*/  BSSY B0, `(.L_x_8733) ;  /* 0x0000097000007945 */ /* 0x000fe20003800000 */
[----:B------:R-:W-:-:S04]  /*3e00*/  LOP3.LUT R163, R163, 0xffefffff, RZ, 0xc0, !PT ;  /* 0xffefffffa3a37812 */ /* 0x000fc800078ec0ff */
[----:B------:R-:W-:Y:S01]  /*3e10*/  @P1 LOP3.LUT R163, R163, 0x100000, RZ, 0xfc, !PT ;  /* 0x00100000a3a31812 */ /* 0x000fe200078efcff */
[-C--:B---3--:R-:W-:Y:S01]  /*3e20*/  FMUL.FTZ R10, R24, R12.reuse ;  /* 0x0000000c180a7220 */ /* 0x088fe20000410000 */
[----:B------:R-:W-:Y:S01]  /*3e30*/  SHF.R.S32.HI R24, RZ, 0x1f, R21 ;  /* 0x0000001fff187819 */ /* 0x000fe20000011415 */
[----:B------:R-:W-:-:S03]  /*3e40*/  FMUL.FTZ R11, R25, R12 ;  /* 0x0000000c190b7220 */ /* 0x000fc60000410000 */
[-C--:B------:R-:W-:Y:S01]  /*3e50*/  LEA.HI R23, R24, R21.reuse, RZ, 0x2 ;  /* 0x0000001518177211 */ /* 0x080fe200078f10ff */
[-C--:B------:R-:W-:Y:S01]  /*3e60*/  FMUL.FTZ R159, R26, R12.reuse ;  /* 0x0000000c1a9f7220 */ /* 0x080fe20000410000 */
[----:B------:R-:W-:Y:S02]  /*3e70*/  LEA.HI R24, R24, R21, RZ, 0x5 ;  /* 0x0000001518187211 */ /* 0x000fe400078f28ff */
[--C-:B------:R-:W-:Y:S02]  /*3e80*/  SHF.R.S32.HI R25, RZ, 0x2, R23.reuse ;  /* 0x00000002ff197819 */ /* 0x100fe40000011417 */
[----:B------:R-:W-:Y:S01]  /*3e90*/  SHF.R.S32.HI R26, RZ, 0x1f, R23 ;  /* 0x0000001fff1a7819 */ /* 0x000fe20000011417 */
[----:B------:R-:W-:Y:S01]  /*3ea0*/  FMUL.FTZ R93, R27, R12 ;  /* 0x0000000c1b5d7220 */ /* 0x000fe20000410000 */
[----:B------:R-:W-:Y:S02]  /*3eb0*/  SHF.R.S32.HI R27, RZ, 0x5, R24 ;  /* 0x00000005ff1b7819 */ /* 0x000fe40000011418 */
[----:B------:R-:W-:-:S04]  /*3ec0*/  LEA.HI R26, R26, R25, RZ, 0x3 ;  /* 0x000000191a1a7211 */ /* 0x000fc800078f18ff */
[----:B------:R-:W-:Y:S01]  /*3ed0*/  LOP3.LUT R26, R26, 0xfffffff8, RZ, 0xc0, !PT ;  /* 0xfffffff81a1a7812 */ /* 0x000fe200078ec0ff */
[----:B-----5:R-:W-:Y:S01]  /*3ee0*/  IMAD R27, R20, 0x8, R27 ;  /* 0x00000008141b7824 */ /* 0x020fe200078e021b */
[----:B------:R-:W-:Y:S01]  /*3ef0*/  LOP3.LUT R14, R23, 0x7ffffffc, RZ, 0xc0, !PT ;  /* 0x7ffffffc170e7812 */ /* 0x000fe200078ec0ff */
[----:B------:R-:W-:Y:S02]  /*3f00*/  VIADD R20, R8, UR4 ;  /* 0x0000000408147c36 */ /* 0x000fe40008000000 */
        /* <DEDUP_REMOVED lines=42> */
[----:B------:R-:W-:-:S02]  /*41b0*/  IMAD.IADD R26, R25, 0x1, -R26 ;  /* 0x00000001191a7824 */ /* 0x000fc400078e0a1a */
[-C--:B------:R-:W-:Y:S01]  /*41c0*/  FMUL.FTZ R165, R70, R12.reuse ;  /* 0x0000000c46a57220 */ /* 0x080fe20000410000 */
[----:B------:R-:W-:Y:S01]  /*41d0*/  FMUL.FTZ R167, R71, R12 ;  /* 0x0000000c47a77220 */ /* 0x000fe20000410000 */
[----:B------:R-:W-:Y:S01]  /*41e0*/  IMAD.IADD R14, R21, 0x1, -R14 ;  /* 0x00000001150e7824 */ /* 0x000fe200078e0a0e */
[----:B------:R-:W-:Y:S01]  /*41f0*/  IADD3 R21, -R9, 0x1, R20 ;  /* 0x0000000109157810 */ /* 0x000fe20007ffe114 */
[----:B------:R-:W-:Y:S01]  /*4200*/  IMAD.U32 R26, R27, 0x10, R26 ;  /* 0x000000101b1a7824 */ /* 0x000fe200078e001a */
[----:B------:R-:W2:Y:S03]  /*4210*/  MUFU.TANH R10, R10 ;  /* 0x0000000a000a7308 */ /* 0x000ea60000002400 */
[----:B------:R-:W-:Y:S01]  /*4220*/  IMAD R26, R13, 0x40, R26 ;  /* 0x000000400d1a7824 */ /* 0x000fe200078e021a */
[----:B------:R-:W-:Y:S01]  /*4230*/  LOP3.LUT R13, RZ, R18, RZ, 0x33, !PT ;  /* 0x00000012ff0d7212 */ /* 0x000fe200078e33ff */
[----:B------:R-:W-:-:S03]  /*4240*/  IMAD R12, R14, -0x2, R21 ;  /* 0xfffffffe0e0c7824 */ /* 0x000fc600078e0215 */
[----:B------:R-:W3:Y:S01]  /*4250*/  MUFU.TANH R11, R11 ;  /* 0x0000000b000b7308 */ /* 0x000ee20000002400 */
[----:B------:R-:W-:-:S07]  /*4260*/  IMAD R21, R14, -0x2, R20 ;  /* 0xfffffffe0e157824 */ /* 0x000fce00078e0214 */
[----:B------:R-:W4:Y:S01]  /*4270*/  MUFU.TANH R159, R159 ;  /* 0x0000009f009f7308 */ /* 0x000f220000002400 */
        /* <DEDUP_REMOVED lines=46> */
[----:B------:R-:W-:-:S02]  /*4560*/  IMAD.U32 R25, RZ, RZ, UR4 ;  /* 0x00000004ff197e24 */ /* 0x000fc4000f8e00ff */
[----:B------:R-:W-:Y:S02]  /*4570*/  IMAD.IADD R23, R12, 0x1, R13 ;  /* 0x000000010c177824 */ /* 0x000fe400078e020d */
[----:B------:R-:W-:Y:S01]  /*4580*/  VIADD R20, R19, UR4 ;  /* 0x0000000413147c36 */ /* 0x000fe20008000000 */
[----:B------:R-:W-:Y:S01]  /*4590*/  VIADDMNMX R13, R26, R18, R21, PT ;  /* 0x000000121a0d7246 */ /* 0x000fe20003800115 */
[----:B------:R-:W-:Y:S02]  /*45a0*/  IMAD R24, R14, -0x2, R25 ;  /* 0xfffffffe0e187824 */ /* 0x000fe400078e0219 */
[----:B------:R-:W-:Y:S01]  /*45b0*/  IMAD.IADD R12, R23, 0x1, R26 ;  /* 0x00000001170c7824 */ /* 0x000fe200078e021a */
[----:B--234-:R-:W-:Y:S06]  /*45c0*/  @!P0 BRA `(.L_x_8734) ;  /* 0x0000000000648947 */ /* 0x01cfec0003800000 */
[----:B------:R-:W-:Y:S01]  /*45d0*/  IADD3 R15, R26, R8, -R9 ;  /* 0x000000081a0f7210 */ /* 0x000fe20007ffe809 */
[----:B------:R-:W-:Y:S03]  /*45e0*/  BSSY B1, `(.L_x_8735) ;  /* 0x0000014000017945 */ /* 0x000fe60003800000 */
[----:B------:R-:W-:-:S13]  /*45f0*/  ISETP.GT.AND P0, PT, R15, -0x1, PT ;  /* 0xffffffff0f00780c */ /* 0x000fda0003f04270 */
[----:B------:R-:W-:Y:S05]  /*4600*/  @P0 BRA `(.L_x_8736) ;  /* 0x00000000002c0947 */ /* 0x000fea0003800000 */
[----:B------:R-:W-:Y:S01]  /*4610*/  ISETP.NE.AND P0, PT, R6, 0x1, PT ;  /* 0x000000010600780c */ /* 0x000fe20003f05270 */
[----:B------:R-:W-:Y:S01]  /*4620*/  BSSY B2, `(.L_x_8737) ;  /* 0x0000007000027945 */ /* 0x000fe20003800000 */
[----:B------:R-:W-:-:S11]  /*4630*/  LOP3.LUT R15, RZ, R15, RZ, 0x33, !PT ;  /* 0x0000000fff0f7212 */ /* 0x000fd600078e33ff */
[----:B------:R-:W-:Y:S05]  /*4640*/  @!P0 BRA `(.L_x_8738) ;  /* 0x0000000000108947 */ /* 0x000fea0003800000 */
[----:B------:R-:W2:Y:S04]  /*4650*/  LDL R14, [R7+0x1c] ;  /* 0x00001c00070e7983 */ /* 0x000ea80000100800 */
[----:B------:R-:W3:Y:S01]  /*4660*/  LDL R19, [R7+0x20] ;  /* 0x0000200007137983 */ /* 0x000ee20000100800 */
[----:B--2---:R-:W-:-:S05]  /*4670*/  IMAD.HI.U32 R14, R15, R14, RZ ;  /* 0x0000000e0f0e7227 */ /* 0x004fca00078e00ff */
[----:B---3--:R-:W-:-:S07]  /*4680*/  SHF.R.U32.HI R15, RZ, R19, R14 ;  /* 0x00000013ff0f7219 */ /* 0x008fce000001160e */
.L_x_8738:
[----:B------:R-:W-:Y:S05]  /*4690*/  BSYNC B2 ;  /* 0x0000000000027941 */ /* 0x000fea0003800000 */
.L_x_8737:
[----:B------:R-:W-:Y:S01]  /*46a0*/  LOP3.LUT R15, RZ, R15, RZ, 0x33, !PT ;  /* 0x0000000fff0f7212 */ /* 0x000fe200078e33ff */
[----:B------:R-:W-:Y:S06]  /*46b0*/  BRA `(.L_x_8739) ;  /* 0x0000000000187947 */ /* 0x000fec0003800000 */
.L_x_8736:
[----:B------:R-:W-:-:S13]  /*46c0*/  ISETP.NE.AND P0, PT, R6, 0x1, PT ;  /* 0x000000010600780c */ /* 0x000fda0003f05270 */
[----:B------:R-:W-:Y:S05]  /*46d0*/  @!P0 BRA `(.L_x_8739) ;  /* 0x0000000000108947 */ /* 0x000fea0003800000 */
[----:B------:R-:W2:Y:S04]  /*46e0*/  LDL R14, [R7+0x1c] ;  /* 0x00001c00070e7983 */ /* 0x000ea80000100800 */
[----:B------:R-:W3:Y:S01]  /*46f0*/  LDL R30, [R7+0x20] ;  /* 0x00002000071e7983 */ /* 0x000ee20000100800 */
[----:B--2---:R-:W-:-:S05]  /*4700*/  IMAD.HI.U32 R15, R15, R14, RZ ;  /* 0x0000000e0f0f7227 */ /* 0x004fca00078e00ff */
[----:B---3--:R-:W-:-:S07]  /*4710*/  SHF.R.U32.HI R15, RZ, R30, R15 ;  /* 0x0000001eff0f7219 */ /* 0x008fce000001160f */
.L_x_8739:
[----:B------:R-:W-:Y:S05]  /*4720*/  BSYNC B1 ;  /* 0x0000000000017941 */ /* 0x000fea0003800000 */
.L_x_8735:
[----:B------:R-:W-:-:S05]  /*4730*/  IMAD R15, R6, R15, R24 ;  /* 0x0000000f060f7224 */ /* 0x000fca00078e0218 */
[----:B------:R-:W-:Y:S02]  /*4740*/  VIMNMX R12, R12, R15, !PT ;  /* 0x0000000f0c0c7248 */ /* 0x000fe40007fe0100 */
[----:B------:R-:W-:-:S07]  /*4750*/  VIADDMNMX R13, R15, R6, R13, PT ;  /* 0x000000060f0d7246 */ /* 0x000fce000380010d */
.L_x_8734:
[----:B------:R-:W-:Y:S05]  /*4760*/  BSYNC B0 ;  /* 0x0000000000007941 */ /* 0x000fea0003800000 */
.L_x_8733:
[----:B------:R-:W-:Y:S01]  /*4770*/  ISETP.GE.AND P0, PT, R20, 0x2, PT ;  /* 0x000000021400780c */ /* 0x000fe20003f06270 */
[----:B------:R-:W-:Y:S01]  /*4780*/  VIADD R26, R26, 0x8 ;  /* 0x000000081a1a7836 */ /* 0x000fe20000000000 */
[----:B------:R-:W-:Y:S01]  /*4790*/  ISETP.GE.AND P4, PT, R20, 0xa, PT ;  /* 0x0000000a1400780c */ /* 0x000fe20003f86270 */
[----:B------:R-:W-:Y:S01]  /*47a0*/  BSSY B0, `(.L_x_8740) ;  /* 0x000008e000007945 */ /* 0x000fe20003800000 */
        /* <DEDUP_REMOVED lines=9> */
[----:B-1----:R-:W-:-:S02]  /*4840*/  FSEL R95, R29, -INF , !P2 ;  /* 0xff8000001d5f7808 */ /* 0x002fc40005000000 */
        /* <DEDUP_REMOVED lines=82> */
[----:B------:R-:W-:Y:S02]  /*4d70*/  VIADDMNMX R11, R26, R18, R21, PT ;  /* 0x000000121a0b7246 */ /* 0x000fe40003800115 */
        /* <DEDUP_REMOVED lines=15> */
[----:B------:R-:W-:Y:S01]  /*4e70*/  IMAD.IADD R10, R23, 0x1, R26 ;  /* 0x00000001170a7824 */ /* 0x000fe200078e021a */
[----:B------:R-:W-:-:S04]  /*4e80*/  ISETP.GE.AND P6, PT, R20, 0x5a, PT ;  /* 0x0000005a1400780c */ /* 0x000fc80003fc6270 */
[----:B------:R-:W-:Y:S02]  /*4e90*/  P2R R20, PR, RZ, 0x40 ;  /* 0x00000040ff147803 */ /* 0x000fe40000000000 */
[----:B------:R-:W-:-:S04]  /*4ea0*/  ISETP.GT.AND P6, PT, R12, 0x59, !P6 ;  /* 0x000000590c00780c */ /* 0x000fc800077c4270 */
[----:B------:R-:W-:-:S04]  /*4eb0*/  ISETP.LT.OR P6, PT, R13, 0x5a, P6 ;  /* 0x0000005a0d00780c */ /* 0x000fc800037c1670 */
[----:B------:R-:W-:Y:S02]  /*4ec0*/  FSEL R179, R69, -INF , !P6 ;  /* 0xff80000045b37808 */ /* 0x000fe40007000000 */
[----:B------:R-:W-:-:S13]  /*4ed0*/  ISETP.GE.AND P6, PT, R6, 0x1, PT ;  /* 0x000000010600780c */ /* 0x000fda0003fc6270 */
[----:B------:R-:W-:Y:S05]  /*4ee0*/  @!P6 BRA `(.L_x_8741) ;  /* 0x000000000064e947 */ /* 0x000fea0003800000 */
        /* <DEDUP_REMOVED lines=12> */
.L_x_8745:
[----:B------:R-:W-:Y:S05]  /*4fb0*/  BSYNC B2 ;  /* 0x0000000000027941 */ /* 0x000fea0003800000 */
.L_x_8744:
[----:B------:R-:W-:Y:S01]  /*4fc0*/  LOP3.LUT R9, RZ, R9, RZ, 0x33, !PT ;  /* 0x00000009ff097212 */ /* 0x000fe200078e33ff */
[----:B------:R-:W-:Y:S06]  /*4fd0*/  BRA `(.L_x_8746) ;  /* 0x0000000000187947 */ /* 0x000fec0003800000 */
.L_x_8743:
[----:B------:R-:W-:-:S13]  /*4fe0*/  ISETP.NE.AND P6, PT, R6, 0x1, PT ;  /* 0x000000010600780c */ /* 0x000fda0003fc5270 */
[----:B------:R-:W-:Y:S05]  /*4ff0*/  @!P6 BRA `(.L_x_8746) ;  /* 0x000000000010e947 */ /* 0x000fea0003800000 */
[----:B------:R-:W2:Y:S04]  /*5000*/  LDL R8, [R7+0x1c] ;  /* 0x00001c0007087983 */ /* 0x000ea80000100800 */
[----:B------:R-:W3:Y:S01]  /*5010*/  LDL R12, [R7+0x20] ;  /* 0x00002000070c7983 */ /* 0x000ee20000100800 */
[----:B--2---:R-:W-:-:S05]  /*5020*/  IMAD.HI.U32 R9, R9, R8, RZ ;  /* 0x0000000809097227 */ /* 0x004fca00078e00ff */
[----:B---3--:R-:W-:-:S07]  /*5030*/  SHF.R.U32.HI R9, RZ, R12, R9 ;  /* 0x0000000cff097219 */ /* 0x008fce0000011609 */
.L_x_8746:
[----:B------:R-:W-:Y:S05]  /*5040*/  BSYNC B1 ;  /* 0x0000000000017941 */ /* 0x000fea0003800000 */
.L_x_8742:
[----:B------:R-:W-:-:S05]  /*5050*/  IMAD R9, R6, R9, R24 ;  /* 0x0000000906097224 */ /* 0x000fca00078e0218 */
[----:B------:R-:W-:Y:S02]  /*5060*/  VIADDMNMX R11, R9, R6, R11, PT ;  /* 0x00000006090b7246 */ /* 0x000fe4000380010b */
[----:B------:R-:W-:-:S07]  /*5070*/  VIMNMX R10, R10, R9, !PT ;  /* 0x000000090a0a7248 */ /* 0x000fce0007fe0100 */
.L_x_8741:
[----:B------:R-:W-:Y:S05]  /*5080*/  BSYNC B0 ;  /* 0x0000000000007941 */ /* 0x000fea0003800000 */
.L_x_8740:
[C---:B------:R-:W-:Y:S01]  /*5090*/  ISETP.GT.AND P0, PT, R10.reuse, 0x1, !P0 ;  /* 0x000000010a00780c */ /* 0x040fe20004704270 */
[----:B------:R-:W2:Y:S01]  /*50a0*/  LDL R13, [R1+0x460] ;  /* 0x00046000010d7983 */ /* 0x000ea20000100800 */
[----:B------:R-:W-:Y:S02]  /*50b0*/  ISETP.GT.AND P1, PT, R10, 0x8, !P1 ;  /* 0x000000080a00780c */ /* 0x000fe40004f24270 */
[C---:B------:R-:W-:Y:S01]  /*50c0*/  ISETP.LT.OR P0, PT, R11.reuse, 0x2, P0 ;  /* 0x000000020b00780c */ /* 0x040fe20000701670 */
[----:B------:R-:W3:Y:S01]  /*50d0*/  LDL R23, [R1+0x274] ;  /* 0x0002740001177983 */ /* 0x000ee20000100800 */
[----:B------:R-:W-:Y:S02]  /*50e0*/  ISETP.LT.OR P1, PT, R11, 0x9, P1 ;  /* 0x000000090b00780c */ /* 0x000fe40000f21670 */
[----:B------:R-:W-:Y:S01]  /*50f0*/  FSEL R93, R93, -INF , !P0 ;  /* 0xff8000005d5d7808 */ /* 0x000fe20004000000 */
[----:B------:R-:W4:Y:S01]  /*5100*/  LDL R12, [R1+0x370] ;  /* 0x00037000010c7983 */ /* 0x000f220000100800 */
[----:B------:R-:W-:-:S02]  /*5110*/  ISETP.NE.AND P0, PT, R15, RZ, PT ;  /* 0x000000ff0f00720c */ /* 0x000fc40003f05270 */
[----:B------:R-:W-:Y:S01]  /*5120*/  FSEL R157, R157, -INF , !P1 ;  /* 0xff8000009d9d7808 */ /* 0x000fe20004800000 */
[----:B------:R-:W5:Y:S01]  /*5130*/  LDL R15, [R1+0x218] ;  /* 0x00021800010f7983 */ /* 0x000f620000100800 */
[----:B------:R-:W-:Y:S02]  /*5140*/  ISETP.GT.AND P0, PT, R10, 0x9, !P0 ;  /* 0x000000090a00780c */ /* 0x000fe40004704270 */
[----:B------:R-:W-:Y:S01]  /*5150*/  ISETP.NE.AND P1, PT, R27, RZ, PT ;  /* 0x000000ff1b00720c */ /* 0x000fe20003f25270 */
[----:B------:R-:W4:Y:S01]  /*5160*/  LDL R156, [R1+0x25c] ;  /* 0x00025c00019c7983 */ /* 0x000f220000100800 */
[----:B------:R-:W-:Y:S02]  /*5170*/  ISETP.LT.OR P0, PT, R11, 0xa, P0 ;  /* 0x0000000a0b00780c */ /* 0x000fe40000701670 */
[----:B------:R-:W-:Y:S01]  /*5180*/  ISETP.NE.AND P6, PT, R29, RZ, PT ;  /* 0x000000ff1d00720c */ /* 0x000fe20003fc5270 */
[----:B------:R-:W4:Y:S01]  /*5190*/  LDL R160, [R1+0x264] ;  /* 0x0002640001a07983 */ /* 0x000f220000100800 */
[----:B------:R-:W-:-:S02]  /*51a0*/  FSEL R89, R89, -INF , !P0 ;  /* 0xff80000059597808 */ /* 0x000fc40004000000 */
[----:B------:R-:W-:Y:S01]  /*51b0*/  ISETP.NE.AND P0, PT, R19, RZ, PT ;  /* 0x000000ff1300720c */ /* 0x000fe20003f05270 */
[----:B------:R-:W4:Y:S01]  /*51c0*/  LDL R21, [R1+0x26c] ;  /* 0x00026c0001157983 */ /* 0x000f220000100800 */
[C---:B------:R-:W-:Y:S02]  /*51d0*/  ISETP.GT.AND P5, PT, R10.reuse, RZ, !P5 ;  /* 0x000000ff0a00720c */ /* 0x040fe40006fa4270 */
[----:B------:R-:W-:Y:S01]  /*51e0*/  ISETP.GT.AND P0, PT, R10, 0x10, !P0 ;  /* 0x000000100a00780c */ /* 0x000fe20004704270 */
[----:B------:R-:W4:Y:S01]  /*51f0*/  LDL R43, [R1+0x2a8] ;  /* 0x0002a800012b7983 */ /* 0x000f220000100800 */
[C---:B------:R-:W-:Y:S02]  /*5200*/  ISETP.LT.OR P5, PT, R11.reuse, 0x1, P5 ;  /* 0x000000010b00780c */ /* 0x040fe40002fa1670 */
[----:B------:R-:W-:Y:S01]  /*5210*/  ISETP.LT.OR P0, PT, R11, 0x11, P0 ;  /* 0x000000110b00780c */ /* 0x000fe20000701670 */
[----:B------:R-:W4:Y:S01]  /*5220*/  LDL R42, [R1+0x3d0] ;  /* 0x0003d000012a7983 */ /* 0x000f220000100800 */
[----:B------:R-:W-:-:S02]  /*5230*/  FSEL R159, R159, -INF , !P5 ;  /* 0xff8000009f9f7808 */ /* 0x000fc40006800000 */
[----:B------:R-:W-:Y:S01]  /*5240*/  FSEL R169, R169, -INF , !P0 ;  /* 0xff800000a9a97808 */ /* 0x000fe20004000000 */
[----:B------:R-:W4:Y:S01]  /*5250*/  LDL R152, [R1+0x254] ;  /* 0x0002540001987983 */ /* 0x000f220000100800 */
[----:B------:R-:W-:Y:S02]  /*5260*/  ISETP.NE.AND P0, PT, R25, RZ, PT ;  /* 0x000000ff1900720c */ /* 0x000fe40003f05270 */
[----:B------:R-:W-:Y:S01]  /*5270*/  FMNMX.FTZ R8, R109, R103, !PT ;  /* 0x000000676d087209 */ /* 0x000fe20007810000 */
[----:B------:R-:W4:Y:S01]  /*5280*/  LDL R154, [R1+0x258] ;  /* 0x00025800019a7983 */ /* 0x000f220000100800 */
[----:B------:R-:W-:Y:S02]  /*5290*/  ISETP.GT.AND P0, PT, R10, 0x11, !P0 ;  /* 0x000000110a00780c */ /* 0x000fe40004704270 */
[----:B------:R-:W-:Y:S01]  /*52a0*/  FMNMX.FTZ R6, R159, R93, !PT ;  /* 0x0000005d9f067209 */ /* 0x000fe20007810000 */
[----:B------:R-:W4:Y:S01]  /*52b0*/  LDL R98, [R1+0x230] ;  /* 0x0002300001627983 */ /* 0x000f220000100800 */
[----:B------:R-:W-:-:S02]  /*52c0*/  ISETP.LT.OR P0, PT, R11, 0x12, P0 ;  /* 0x000000120b00780c */ /* 0x000fc40000701670 */
[----:B------:R-:W-:Y:S01]  /*52d0*/  FMNMX.FTZ R8, R99, R8, !PT ;  /* 0x0000000863087209 */ /* 0x000fe20007810000 */
[----:B------:R-:W4:Y:S01]  /*52e0*/  LDL R140, [R1+0x234] ;  /* 0x00023400018c7983 */ /* 0x000f220000100800 */
[----:B------:R-:W-:Y:S02]  /*52f0*/  FSEL R230, R230, -INF , !P0 ;  /* 0xff800000e6e67808 */ /* 0x000fe40004000000 */
[----:B------:R-:W-:Y:S01]  /*5300*/  ISETP.GT.AND P0, PT, R10, 0x18, !P1 ;  /* 0x000000180a00780c */ /* 0x000fe20004f04270 */
[----:B------:R-:W4:Y:S01]  /*5310*/  LDL R142, [R1+0x238] ;  /* 0x00023800018e7983 */ /* 0x000f220000100800 */
[----:B------:R-:W-:Y:S02]  /*5320*/  FMNMX.FTZ R6, R157, R6, !PT ;  /* 0x000000069d067209 */ /* 0x000fe40007810000 */
[----:B------:R-:W-:Y:S01]  /*5330*/  ISETP.LT.OR P0, PT, R11, 0x19, P0 ;  /* 0x000000190b00780c */ /* 0x000fe20000701670 */
[----:B------:R-:W4:Y:S01]  /*5340*/  LDL R144, [R1+0x23c] ;  /* 0x00023c0001907983 */ /* 0x000f220000100800 */
[----:B------:R-:W-:-:S02]  /*5350*/  FMNMX.FTZ R7, R95, R8, !PT ;  /* 0x000000085f077209 */ /* 0x000fc40007810000 */
        /* <DEDUP_REMOVED lines=30> */
[----:B------:R-:W-:Y:S01]  /*5540*/  ISETP.NE.AND P0, PT, R31, RZ, PT ;  /* 0x000000ff1f00720c */ /* 0x000fe20003f05270 */
[----:B------:R-:W4:Y:S01]  /*5550*/  LDL R29, [R1+0x284] ;  /* 0x00028400011d7983 */ /* 0x000f220000100800 */
[----:B------:R-:W-:Y:S02]  /*5560*/  FMNMX.FTZ R6, R228, R9, !PT ;  /* 0x00000009e4067209 */ /* 0x000fe40007810000 */
[----:B------:R-:W-:Y:S01]  /*5570*/  ISETP.GT.AND P0, PT, R10, 0x28, !P0 ;  /* 0x000000280a00780c */ /* 0x000fe20004704270 */
[----:B------:R-:W4:Y:S01]  /*5580*/  LDL R31, [R1+0x288] ;  /* 0x00028800011f7983 */ /* 0x000f220000100800 */
[----:B------:R-:W-:-:S02]  /*5590*/  FMNMX.FTZ R7, R222, R7, !PT ;  /* 0x00000007de077209 */ /* 0x000fc40007810000 */
[----:B------:R-:W-:Y:S01]  /*55a0*/  ISETP.LT.OR P0, PT, R11, 0x29, P0 ;  /* 0x000000290b00780c */ /* 0x000fe20000701670 */
[----:B------:R-:W4:Y:S01]  /*55b0*/  LDL R110, [R1+0x290] ;  /* 0x00029000016e7983 */ /* 0x000f220000100800 */
[----:B------:R-:W-:Y:S02]  /*55c0*/  FMNMX.FTZ R9, R191, R6, !PT ;  /* 0x00000006bf097209 */ /* 0x000fe40007810000 */
[----:B------:R-:W-:Y:S01]  /*55d0*/  FSEL R193, R193, -INF , !P0 ;  /* 0xff800000c1c17808 */ /* 0x000fe20004000000 */
[----:B------:R-:W4:Y:S01]  /*55e0*/  LDL R112, [R1+0x2a0] ;  /* 0x0002a00001707983 */ /* 0x000f220000100800 */
[----:B------:R-:W-:Y:S02]  /*55f0*/  ISETP.NE.AND P0, PT, R32, RZ, PT ;  /* 0x000000ff2000720c */ /* 0x000fe40003f05270 */
[----:B------:R-:W-:Y:S01]  /*5600*/  FMNMX.FTZ R6, R188, R7, !PT ;  /* 0x00000007bc067209 */ /* 0x000fe20007810000 */
[----:B------:R-:W4:Y:S01]  /*5610*/  LDL R41, [R1+0x2a4] ;  /* 0x0002a40001297983 */ /* 0x000f220000100800 */
[----:B------:R-:W-:-:S02]  /*5620*/  ISETP.GT.AND P0, PT, R10, 0x29, !P0 ;  /* 0x000000290a00780c */ /* 0x000fc40004704270 */
[----:B------:R-:W-:Y:S01]  /*5630*/  FMNMX.FTZ R8, R192, R9, !PT ;  /* 0x00000009c0087209 */ /* 0x000fe20007810000 */
[----:B------:R-:W4:Y:S01]  /*5640*/  LDL R45, [R1+0x2ac] ;  /* 0x0002ac00012d7983 */ /* 0x000f220000100800 */
[----:B------:R-:W-:Y:S02]  /*5650*/  ISETP.LT.OR P0, PT, R11, 0x2a, P0 ;  /* 0x0000002a0b00780c */ /* 0x000fe40000701670 */
[----:B------:R-:W-:Y:S01]  /*5660*/  ISETP.NE.AND P1, PT, R37, RZ, PT ;  /* 0x000000ff2500720c */ /* 0x000fe20003f25270 */
[----:B------:R-:W4:Y:S01]  /*5670*/  LDL R114, [R1+0x2b0] ;  /* 0x0002b00001727983 */ /* 0x000f220000100800 */
[----:B------:R-:W-:Y:S02]  /*5680*/  FSEL R199, R199, -INF , !P0 ;  /* 0xff800000c7c77808 */ /* 0x000fe40004000000 */
[----:B------:R-:W-:Y:S01]  /*5690*/  ISETP.NE.AND P0, PT, R33, RZ, PT ;  /* 0x000000ff2100720c */ /* 0x000fe20003f05270 */
[----:B------:R-:W4:Y:S01]  /*56a0*/  LDL R37, [R1+0x298] ;  /* 0x0002980001257983 */ /* 0x000f220000100800 */
[----:B------:R-:W-:-:S02]  /*56b0*/  FMNMX.FTZ R7, R189, R6, !PT ;  /* 0x00000006bd077209 */ /* 0x000fc40007810000 */
[----:B------:R-:W-:Y:S01]  /*56c0*/  ISETP.GT.AND P0, PT, R10, 0x30, !P0 ;  /* 0x000000300a00780c */ /* 0x000fe20004704270 */
[----:B------:R-:W4:Y:S01]  /*56d0*/  LDL R33, [R1+0x28c] ;  /* 0x00028c0001217983 */ /* 0x000f220000100800 */
[----:B------:R-:W-:Y:S02]  /*56e0*/  FMNMX.FTZ R8, R193, R8, !PT ;  /* 0x00000008c1087209 */ /* 0x000fe40007810000 */
[----:B------:R-:W-:Y:S01]  /*56f0*/  ISETP.LT.OR P0, PT, R11, 0x31, P0 ;  /* 0x000000310b00780c */ /* 0x000fe20000701670 */
[----:B------:R-:W4:Y:S01]  /*5700*/  LDL R47, [R1+0x2b4] ;  /* 0x0002b400012f7983 */ /* 0x000f220000100800 */
[----:B------:R-:W-:Y:S02]  /*5710*/  FMNMX.FTZ R6, R190, R7, !PT ;  /* 0x00000007be067209 */ /* 0x000fe40007810000 */
[----:B------:R-:W-:Y:S01]  /*5720*/  FSEL R217, R217, -INF , !P0 ;  /* 0xff800000d9d97808 */ /* 0x000fe20004000000 */
[----:B------:R-:W4:Y:S01]  /*5730*/  LDL R49, [R1+0x2b8] ;  /* 0x0002b80001317983 */ /* 0x000f220000100800 */
[----:B------:R-:W-:-:S02]  /*5740*/  ISETP.NE.AND P0, PT, R34, RZ, PT ;  /* 0x000000ff2200720c */ /* 0x000fc40003f05270 */
[----:B------:R-:W-:Y:S01]  /*5750*/  FMNMX.FTZ R8, R199, R8, !PT ;  /* 0x00000008c7087209 */ /* 0x000fe20007810000 */
[----:B------:R-:W4:Y:S01]  /*5760*/  LDL R51, [R1+0x2bc] ;  /* 0x0002bc0001337983 */ /* 0x000f220000100800 */
[----:B------:R-:W-:Y:S02]  /*5770*/  ISETP.GT.AND P0, PT, R10, 0x31, !P0 ;  /* 0x000000310a00780c */ /* 0x000fe40004704270 */
[----:B------:R-:W-:Y:S01]  /*5780*/  ISETP.NE.AND P6, PT, R38, RZ, PT ;  /* 0x000000ff2600720c */ /* 0x000fe20003fc5270 */
[----:B------:R-:W4:Y:S01]  /*5790*/  LDL R116, [R1+0x2c0] ;  /* 0x0002c00001747983 */ /* 0x000f220000100800 */
[----:B------:R-:W-:Y:S02]  /*57a0*/  ISETP.LT.OR P0, PT, R11, 0x32, P0 ;  /* 0x000000320b00780c */ /* 0x000fe40000701670 */
[----:B------:R-:W-:Y:S01]  /*57b0*/  FMNMX.FTZ R7, R201, R6, !PT ;  /* 0x00000006c9077209 */ /* 0x000fe20007810000 */
[----:B------:R-:W4:Y:S01]  /*57c0*/  LDL R53, [R1+0x2c4] ;  /* 0x0002c40001357983 */ /* 0x000f220000100800 */
[----:B------:R-:W-:-:S02]  /*57d0*/  FSEL R218, R218, -INF , !P0 ;  /* 0xff800000dada7808 */ /* 0x000fc40004000000 */
[----:B------:R-:W-:Y:S01]  /*57e0*/  ISETP.NE.AND P0, PT, R35, RZ, PT ;  /* 0x000000ff2300720c */ /* 0x000fe20003f05270 */
[----:B------:R-:W4:Y:S01]  /*57f0*/  LDL R55, [R1+0x2c8] ;  /* 0x0002c80001377983 */ /* 0x000f220000100800 */
[----:B------:R-:W-:Y:S02]  /*5800*/  FMNMX.FTZ R9, R217, R8, !PT ;  /* 0x00000008d9097209 */ /* 0x000fe40007810000 */
        /* <DEDUP_REMOVED lines=12> */
[----:B------:R-:W-:Y:S01]  /*58d0*/  ISETP.NE.AND P5, PT, R39, RZ, PT ;  /* 0x000000ff2700720c */ /* 0x000fe20003fa5270 */
        /* <DEDUP_REMOVED lines=10> */
[----:B------:R-:W-:-:S02]  /*5980*/  ISETP.NE.AND P1, PT, R40, RZ, PT ;  /* 0x000000ff2800720c */ /* 0x000fc40003f25270 */
[----:B------:R-:W-:Y:S01]  /*5990*/  FSEL R180, R180, -INF , !P0 ;  /* 0xff800000b4b47808 */ /* 0x000fe20004000000 */
[----:B------:R-:W4:Y:S01]  /*59a0*/  LDL R65, [R1+0x2e4] ;  /* 0x0002e40001417983 */ /* 0x000f220000100800 */
[----:B------:R-:W-:Y:S02]  /*59b0*/  ISETP.GT.AND P0, PT, R10, 0x41, !P6 ;  /* 0x000000410a00780c */ /* 0x000fe40007704270 */
[----:B------:R-:W-:Y:S01]  /*59c0*/  FMNMX.FTZ R9, R220, R9, !PT ;  /* 0x00000009dc097209 */ /* 0x000fe20007810000 */
[----:B------:R-:W4:Y:S01]  /*59d0*/  LDL R67, [R1+0x2e8] ;  /* 0x0002e80001437983 */ /* 0x000f220000100800 */
[----:B------:R-:W-:Y:S02]  /*59e0*/  ISETP.LT.OR P0, PT, R11, 0x42, P0 ;  /* 0x000000420b00780c */ /* 0x000fe40000701670 */
[----:B------:R-:W-:Y:S01]  /*59f0*/  FMNMX.FTZ R6, R172, R7, !PT ;  /* 0x00000007ac067209 */ /* 0x000fe20007810000 */
[----:B------:R-:W4:Y:S01]  /*5a00*/  LDL R69, [R1+0x2ec] ;  /* 0x0002ec0001457983 */ /* 0x000f220000100800 */
[----:B------:R-:W-:-:S02]  /*5a10*/  FSEL R181, R181, -INF , !P0 ;  /* 0xff800000b5b57808 */ /* 0x000fc40004000000 */
[C---:B------:R-:W-:Y:S01]  /*5a20*/  ISETP.GT.AND P0, PT, R10.reuse, 0x48, !P5 ;  /* 0x000000480a00780c */ /* 0x040fe20006f04270 */
[----:B------:R-:W4:Y:S01]  /*5a30*/  LDL R122, [R1+0x2f0] ;  /* 0x0002f000017a7983 */ /* 0x000f220000100800 */
[----:B------:R-:W-:Y:S02]  /*5a40*/  ISETP.GT.AND P1, PT, R10, 0x49, !P1 ;  /* 0x000000490a00780c */ /* 0x000fe40004f24270 */
[----:B------:R-:W-:Y:S01]  /*5a50*/  ISETP.LT.OR P0, PT, R11, 0x49, P0 ;  /* 0x000000490b00780c */ /* 0x000fe20000701670 */
[----:B------:R-:W4:Y:S01]  /*5a60*/  LDL R71, [R1+0x2f4] ;  /* 0x0002f40001477983 */ /* 0x000f220000100800 */
[----:B------:R-:W-:Y:S02]  /*5a70*/  FMNMX.FTZ R8, R180, R9, !PT ;  /* 0x00000009b4087209 */ /* 0x000fe40007810000 */
[----:B------:R-:W-:Y:S01]  /*5a80*/  FMNMX.FTZ R7, R173, R6, !PT ;  /* 0x00000006ad077209 */ /* 0x000fe20007810000 */
[----:B------:R-:W4:Y:S01]  /*5a90*/  LDL R73, [R1+0x2f8] ;  /* 0x0002f80001497983 */ /* 0x000f220000100800 */
[----:B------:R-:W-:-:S02]  /*5aa0*/  ISETP.GT.AND P2, PT, R10, 0x50, !P2 ;  /* 0x000000500a00780c */ /* 0x000fc40005744270 */
[----:B------:R-:W-:Y:S01]  /*5ab0*/  ISETP.LT.OR P1, PT, R11, 0x4a, P1 ;  /* 0x0000004a0b00780c */ /* 0x000fe20000f21670 */
[----:B------:R-:W4:Y:S01]  /*5ac0*/  LDL R75, [R1+0x2fc] ;  /* 0x0002fc00014b7983 */ /* 0x000f220000100800 */
[----:B------:R-:W-:Y:S02]  /*5ad0*/  FSEL R182, R182, -INF , !P0 ;  /* 0xff800000b6b67808 */ /* 0x000fe40004000000 */
[----:B------:R-:W-:Y:S01]  /*5ae0*/  FMNMX.FTZ R9, R181, R8, !PT ;  /* 0x00000008b5097209 */ /* 0x000fe20007810000 */
[----:B------:R-:W4:Y:S01]  /*5af0*/  LDL R124, [R1+0x300] ;  /* 0x00030000017c7983 */ /* 0x000f220000100800 */
[----:B------:R-:W-:Y:S02]  /*5b00*/  FMNMX.FTZ R6, R174, R7, !PT ;  /* 0x00000007ae067209 */ /* 0x000fe40007810000 */
[----:B------:R-:W-:Y:S01]  /*5b10*/  ISETP.GT.AND P3, PT, R10, 0x51, !P3 ;  /* 0x000000510a00780c */ /* 0x000fe20005f64270 */
[----:B------:R-:W4:Y:S01]  /*5b20*/  LDL R77, [R1+0x304] ;  /* 0x00030400014d7983 */ /* 0x000f220000100800 */
[----:B------:R-:W-:-:S02]  /*5b30*/  ISETP.LT.OR P2, PT, R11, 0x51, P2 ;  /* 0x000000510b00780c */ /* 0x000fc40001741670 */
[----:B------:R-:W-:Y:S01]  /*5b40*/  FSEL R183, R183, -INF , !P1 ;  /* 0xff800000b7b77808 */ /* 0x000fe20004800000 */
[----:B------:R-:W4:Y:S01]  /*5b50*/  LDL R79, [R1+0x308] ;  /* 0x00030800014f7983 */ /* 0x000f220000100800 */
[----:B------:R-:W-:Y:S02]  /*5b60*/  FMNMX.FTZ R8, R182, R9, !PT ;  /* 0x00000009b6087209 */ /* 0x000fe40007810000 */
[----:B------:R-:W-:Y:S01]  /*5b70*/  FMNMX.FTZ R7, R175, R6, !PT ;  /* 0x00000006af077209 */ /* 0x000fe20007810000 */
[----:B------:R-:W4:Y:S01]  /*5b80*/  LDL R81, [R1+0x30c] ;  /* 0x00030c0001517983 */ /* 0x000f220000100800 */
[----:B------:R-:W-:Y:S02]  /*5b90*/  ISETP.NE.AND P6, PT, R20, RZ, PT ;  /* 0x000000ff1400720c */ /* 0x000fe40003fc5270 */
        /* <DEDUP_REMOVED lines=8> */
[----:B------:R-:W-:Y:S02]  /*5c20*/  ISETP.GT.AND P5, PT, R10, 0x59, !P6 ;  /* 0x000000590a00780c */ /* 0x000fe400077a4270 */
[----:B------:R-:W-:Y:S01]  /*5c30*/  ISETP.LT.OR P4, PT, R11, 0x59, P4 ;  /* 0x000000590b00780c */ /* 0x000fe20002781670 */
[----:B------:R-:W4:Y:S01]  /*5c40*/  LDL R85, [R1+0x318] ;  /* 0x0003180001557983 */ /* 0x000f220000100800 */
[----:B------:R-:W-:-:S02]  /*5c50*/  FSEL R164, R164, -INF , !P3 ;  /* 0xff800000a4a47808 */ /* 0x000fc40005800000 */
[----:B------:R-:W-:Y:S01]  /*5c60*/  FMNMX.FTZ R9, R166, R9, !PT ;  /* 0x00000009a6097209 */ /* 0x000fe20007810000 */
[----:B------:R-:W4:Y:S01]  /*5c70*/  LDL R87, [R1+0x31c] ;  /* 0x00031c0001577983 */ /* 0x000f220000100800 */
[----:B------:R-:W-:Y:S02]  /*5c80*/  FMNMX.FTZ R7, R177, R6, !PT ;  /* 0x00000006b1077209 */ /* 0x000fe40007810000 */
[----:B------:R-:W-:Y:S01]  /*5c90*/  ISETP.LT.OR P5, PT, R11, 0x5a, P5 ;  /* 0x0000005a0b00780c */ /* 0x000fe20002fa1670 */
[----:B------:R-:W4:Y:S01]  /*5ca0*/  LDL R128, [R1+0x320] ;  /* 0x0003200001807983 */ /* 0x000f220000100800 */
[----:B------:R-:W-:Y:S02]  /*5cb0*/  FSEL R165, R165, -INF , !P4 ;  /* 0xff800000a5a57808 */ /* 0x000fe40006000000 */
[----:B------:R-:W-:Y:S01]  /*5cc0*/  FMNMX.FTZ R6, R164, R9, !PT ;  /* 0x00000009a4067209 */ /* 0x000fe20007810000 */
[----:B------:R-:W4:Y:S01]  /*5cd0*/  LDL R91, [R1+0x324] ;  /* 0x00032400015b7983 */ /* 0x000f220000100800 */
[----:B------:R-:W-:-:S02]  /*5ce0*/  FSEL R167, R167, -INF , !P5 ;  /* 0xff800000a7a77808 */ /* 0x000fc40006800000 */
[----:B------:R-:W-:Y:S01]  /*5cf0*/  FMNMX.FTZ R8, R178, R7, !PT ;  /* 0x00000007b2087209 */ /* 0x000fe20007810000 */
[----:B------:R-:W4:Y:S01]  /*5d00*/  LDL R97, [R1+0x328] ;  /* 0x0003280001617983 */ /* 0x000f220000100800 */
[----:B------:R-:W-:Y:S02]  /*5d10*/  FMNMX.FTZ R6, R165, R6, !PT ;  /* 0x00000006a5067209 */ /* 0x000fe40007810000 */
[----:B------:R-:W-:Y:S01]  /*5d20*/  FMNMX.FTZ R8, R179, R8, !PT ;  /* 0x00000008b3087209 */ /* 0x000fe20007810000 */
[----:B------:R-:W4:Y:S01]  /*5d30*/  LDL R101, [R1+0x32c] ;  /* 0x00032c0001657983 */ /* 0x000f220000100800 */
[----:B------:R-:W-:-:S03]  /*5d40*/  FMNMX.FTZ R9, R167, R6, !PT ;  /* 0x00000006a7097209 */ /* 0x000fc60007810000 */
[----:B------:R-:W4:Y:S04]  /*5d50*/  LDL R130, [R1+0x330] ;  /* 0x0003300001827983 */ /* 0x000f280000100800 */
[----:B------:R-:W-:Y:S04]  /*5d60*/  STL.64 [R1+0x440], R8 ;  /* 0x0004400801007387 */ /* 0x000fe80000100a00 */
[----:B------:R-:W2:Y:S04]  /*5d70*/  LDL R19, [R1+0x444] ;  /* 0x0004440001137983 */ /* 0x000ea80000100800 */
[----:B------:R-:W1:Y:S04]  /*5d80*/  SHFL.BFLY PT, R7, R8, 0x2, 0x1f ;  /* 0x0c401f0008077f89 */ /* 0x000e6800000e0000 */
[----:B------:R-:W4:Y:S04]  /*5d90*/  LDL R105, [R1+0x334] ;  /* 0x0003340001697983 */ /* 0x000f280000100800 */
[----:B------:R-:W4:Y:S04]  /*5da0*/  LDL R107, [R1+0x338] ;  /* 0x00033800016b7983 */ /* 0x000f280000100800 */
[----:B------:R-:W4:Y:S04]  /*5db0*/  LDL R111, [R1+0x33c] ;  /* 0x00033c00016f7983 */ /* 0x000f280000100800 */
[----:B------:R-:W4:Y:S04]  /*5dc0*/  LDL R132, [R1+0x340] ;  /* 0x0003400001847983 */ /* 0x000f280000100800 */
[----:B------:R-:W4:Y:S01]  /*5dd0*/  LDL R113, [R1+0x344] ;  /* 0x0003440001717983 */ /* 0x000f220000100800 */
[----:B-1----:R-:W-:-:S03]  /*5de0*/  FMNMX.FTZ R10, R8, R7, !PT ;  /* 0x00000007080a7209 */ /* 0x002fc60007810000 */
[----:B------:R-:W4:Y:S04]  /*5df0*/  LDL R115, [R1+0x348] ;  /* 0x0003480001737983 */ /* 0x000f280000100800 */
[----:B------:R-:W5:Y:S04]  /*5e00*/  LDL.64 R6, [R1+0xa8] ;  /* 0x0000a80001067983 */ /* 0x000f680000100a00 */
        /* <DEDUP_REMOVED lines=8> */
[----:B------:R-:W-:Y:S04]  /*5e90*/  STL [R1+0x440], R10 ;  /* 0x0004400a01007387 */ /* 0x000fe80000100800 */
[----:B------:R-:W4:Y:S04]  /*5ea0*/  LDL R138, [R1+0x440] ;  /* 0x00044000018a7983 */ /* 0x000f280000100800 */
        /* <DEDUP_REMOVED lines=45> */
[----:B--2---:R-:W1:Y:S02]  /*6180*/  SHFL.BFLY PT, R8, R19, 0x2, 0x1f ;  /* 0x0c401f0013087f89 */ /* 0x004e6400000e0000 */
[----:B-1----:R-:W-:-:S02]  /*6190*/  FMNMX.FTZ R8, R8, R19, !PT ;  /* 0x0000001308087209 */ /* 0x002fc40007810000 */
[----:B------:R-:W2:Y:S04]  /*61a0*/  LDL R19, [R1+0x428] ;  /* 0x0004280001137983 */ /* 0x000ea80000100800 */
[----:B------:R-:W1:Y:S01]  /*61b0*/  SHFL.BFLY PT, R9, R8, 0x1, 0x1f ;  /* 0x0c201f0008097f89 */ /* 0x000e6200000e0000 */
[----:B-----5:R-:W-:-:S03]  /*61c0*/  IMAD R6, R15, 0xc00, R6 ;  /* 0x00000c000f067824 */ /* 0x020fc600078e0206 */
[----:B------:R-:W5:Y:S01]  /*61d0*/  LDL R15, [R1+0x404] ;  /* 0x00040400010f7983 */ /* 0x000f620000100800 */
[----:B-1----:R-:W-:-:S03]  /*61e0*/  FMNMX.FTZ R10, R8, R9, !PT ;  /* 0x00000009080a7209 */ /* 0x002fc60007810000 */
[----:B------:R-:W2:Y:S04]  /*61f0*/  LDL R8, [R1+0x420] ;  /* 0x0004200001087983 */ /* 0x000ea80000100800 */
[----:B------:R-:W2:Y:S04]  /*6200*/  LDL R9, [R1+0x424] ;  /* 0x0004240001097983 */ /* 0x000ea80000100800 */
[----:B---3--:R1:W-:Y:S01]  /*6210*/  STL [R1+0x274], R23 ;  /* 0x0002741701007387 */ /* 0x0083e20000100800 */
[----:B----4-:R-:W-:Y:S01]  /*6220*/  FMUL.FTZ R161, R13, R138 ;  /* 0x0000008a0da17220 */ /* 0x010fe20000410000 */
[----:B------:R-:W-:Y:S01]  /*6230*/  FSETP.NEU.FTZ.AND P0, PT, R138, -INF , PT ;  /* 0xff8000008a00780b */ /* 0x000fe20003f1d000 */
[----:B-1----:R-:W-:-:S03]  /*6240*/  FMUL.FTZ R23, R10, R13 ;  /* 0x0000000d0a177220 */ /* 0x002fc60000410000 */
[----:B------:R-:W-:Y:S02]  /*6250*/  FSEL R161, R161, RZ, P0 ;  /* 0x000000ffa1a17208 */ /* 0x000fe40000000000 */
[----:B------:R-:W-:Y:S01]  /*6260*/  FSETP.NEU.FTZ.AND P0, PT, R10, -INF , PT ;  /* 0xff8000000a00780b */ /* 0x000fe20003f1d000 */
[----:B------:R1:W-:Y:S04]  /*6270*/  STL [R1+0x268], R11 ;  /* 0x0002680b01007387 */ /* 0x0003e80000100800 */
[----:B------:R3:W-:Y:S01]  /*6280*/  STL [R1+0x364], R20 ;  /* 0x0003641401007387 */ /* 0x0007e20000100800 */
[----:B-1----:R-:W-:-:S03]  /*6290*/  FFMA.FTZ R11, R95, R13, -R161 ;  /* 0x0000000d5f0b7223 */ /* 0x002fc600000108a1 */
[----:B------:R1:W-:Y:S01]  /*62a0*/  STL [R1+0x370], R12 ;  /* 0x0003700c01007387 */ /* 0x0003e20000100800 */
[----:B---3--:R-:W-:-:S03]  /*62b0*/  FSEL R20, R23, RZ, P0 ;  /* 0x000000ff17147208 */ /* 0x008fc60000000000 */
[----:B------:R3:W-:Y:S04]  /*62c0*/  STL [R1+0x25c], R156 ;  /* 0x00025c9c01007387 */ /* 0x0007e80000100800 */
[----:B------:R4:W-:Y:S01]  /*62d0*/  STL [R1+0x264], R160 ;  /* 0x000264a001007387 */ /* 0x0009e20000100800 */
[-CC-:B------:R-:W-:Y:S01]  /*62e0*/  FFMA.FTZ R159, R159, R13.reuse, -R20.reuse ;  /* 0x0000000d9f9f7223 */ /* 0x180fe20000010814 */
[----:B-1----:R1:W-:Y:S01]  /*62f0*/  MUFU.EX2 R12, R11 ;  /* 0x0000000b000c7308 */ /* 0x0023e20000000800 */
[-CC-:B------:R-:W-:Y:S01]  /*6300*/  FFMA.FTZ R23, R93, R13.reuse, -R20.reuse ;  /* 0x0000000d5d177223 */ /* 0x180fe20000010814 */
[----:B------:R1:W-:Y:S01]  /*6310*/  STL [R1+0x26c], R21 ;  /* 0x00026c1501007387 */ /* 0x0003e20000100800 */
[-CC-:B------:R-:W-:Y:S01]  /*6320*/  FFMA.FTZ R157, R157, R13.reuse, -R20.reuse ;  /* 0x0000000d9d9d7223 */ /* 0x180fe20000010814 */
[-CC-:B---3--:R-:W-:Y:S01]  /*6330*/  FFMA.FTZ R156, R99, R13.reuse, -R161.reuse ;  /* 0x0000000d639c7223 */ /* 0x188fe200000108a1 */
[-CC-:B----4-:R-:W-:Y:S01]  /*6340*/  FFMA.FTZ R160, R109, R13.reuse, -R161.reuse ;  /* 0x0000000d6da07223 */ /* 0x190fe200000108a1 */
[-C--:B-1----:R-:W-:Y:S01]  /*6350*/  FFMA.FTZ R11, R89, R13.reuse, -R20 ;  /* 0x0000000d590b7223 */ /* 0x082fe20000010814 */
[----:B------:R-:W-:-:S03]  /*6360*/  FFMA.FTZ R21, R103, R13, -R161 ;  /* 0x0000000d67157223 */ /* 0x000fc600000108a1 */
[----:B------:R-:W-:Y:S08]  /*6370*/  MUFU.EX2 R156, R156 ;  /* 0x0000009c009c7308 */ /* 0x000ff00000000800 */
[----:B------:R-:W-:Y:S08]  /*6380*/  MUFU.EX2 R160, R160 ;  /* 0x000000a000a07308 */ /* 0x000ff00000000800 */
[----:B------:R-:W-:Y:S08]  /*6390*/  MUFU.EX2 R21, R21 ;  /* 0x0000001500157308 */ /* 0x000ff00000000800 */
[----:B------:R-:W-:Y:S08]  /*63a0*/  MUFU.EX2 R159, R159 ;  /* 0x0000009f009f7308 */ /* 0x000ff00000000800 */
[----:B------:R-:W1:Y:S08]  /*63b0*/  MUFU.EX2 R23, R23 ;  /* 0x0000001700177308 */ /* 0x000e700000000800 */
[----:B------:R-:W-:Y:S08]  /*63c0*/  MUFU.EX2 R157, R157 ;  /* 0x0000009d009d7308 */ /* 0x000ff00000000800 */
[----:B------:R-:W3:Y:S01]  /*63d0*/  MUFU.EX2 R11, R11 ;  /* 0x0000000b000b7308 */ /* 0x000ee20000000800 */
[----:B------:R4:W-:Y:S01]  /*63e0*/  STL [R1+0x2a8], R43 ;  /* 0x0002a82b01007387 */ /* 0x0009e20000100800 */
[----:B------:R-:W-:-:S02]  /*63f0*/  R2UR UR6, R6 ;  /* 0x00000000060672ca */ /* 0x000fc400000e0000 */
[----:B------:R-:W-:Y:S01]  /*6400*/  R2UR UR7, R7 ;  /* 0x00000000070772ca */ /* 0x000fe200000e0000 */
[----:B------:R3:W-:Y:S01]  /*6410*/  STL [R1+0x3d0], R42 ;  /* 0x0003d02a01007387 */ /* 0x0007e20000100800 */
[----:B-1----:R-:W-:-:S03]  /*6420*/  F2FP.F16.F32.PACK_AB R153, R23, R159 ;  /* 0x0000009f1799723e */ /* 0x002fc600000000ff */
[----:B------:R1:W-:Y:S01]  /*6430*/  STL [R1+0x254], R152 ;  /* 0x0002549801007387 */ /* 0x0003e20000100800 */
[----:B----4-:R-:W-:-:S03]  /*6440*/  IMAD.MOV.U32 R43, RZ, RZ, R7 ;  /* 0x000000ffff2b7224 */ /* 0x010fc600078e0007 */
[----:B------:R4:W-:Y:S01]  /*6450*/  STL [R1+0x258], R154 ;  /* 0x0002589a01007387 */ /* 0x0009e20000100800 */
[----:B---3--:R-:W-:Y:S01]  /*6460*/  VIADD R42, R6, 0x80 ;  /* 0x00000080062a7836 */ /* 0x008fe20000000000 */
[----:B------:R-:W-:Y:S02]  /*6470*/  F2FP.F16.F32.PACK_AB R155, R11, R157 ;  /* 0x0000009d0b9b723e */ /* 0x000fe400000000ff */
[----:B-1----:R-:W-:Y:S01]  /*6480*/  F2FP.F16.F32.PACK_AB R152, R21, R160 ;  /* 0x000000a01598723e */ /* 0x002fe200000000ff */
[----:B------:R-:W-:Y:S01]  /*6490*/  STL [R1+0x230], R98 ;  /* 0x0002306201007387 */ /* 0x000fe20000100800 */
[----:B----4-:R-:W-:-:S03]  /*64a0*/  F2FP.F16.F32.PACK_AB R154, R12, R156 ;  /* 0x0000009c0c9a723e */ /* 0x010fc600000000ff */
[----:B------:R-:W-:Y:S01]  /*64b0*/  STL [R1+0x234], R140 ;  /* 0x0002348c01007387 */ /* 0x000fe20000100800 */
[----:B------:R-:W-:Y:S02]  /*64c0*/  R2UR UR10, R42 ;  /* 0x000000002a0a72ca */ /* 0x000fe400000e0000 */
[----:B------:R-:W-:Y:S01]  /*64d0*/  R2UR UR11, R43 ;  /* 0x000000002b0b72ca */ /* 0x000fe200000e0000 */
[----:B------:R-:W-:Y:S04]  /*64e0*/  STL [R1+0x238], R142 ;  /* 0x0002388e01007387 */ /* 0x000fe80000100800 */
        /* <DEDUP_REMOVED lines=101> */
[----:B------:R1:W-:Y:S01]  /*6b40*/  STL [R1+0x400], R28 ;  /* 0x0004001c01007387 */ /* 0x0003e20000100800 */
[----:B------:R3:W-:Y:S06]  /*6b50*/  BAR.SYNC.DEFER_BLOCKING R205, 0x100 ;  /* 0x000400cd0000751d */ /* 0x0007ec0000010000 */
[----:B-1----:R-:W-:-:S06]  /*6b60*/  WARPGROUP.ARRIVE ;  /* 0x00000000000079c5 */ /* 0x002fcc0000000000 */
[----:B------:R-:W-:Y:S01]  /*6b70*/  HGMMA.64x256x16.F32 R24, R152, gdesc[UR4].tnspB, RZ, !UPT, gsb0 ;  /* 0x43e0000498187df0 */ /* 0x000fe2000c0008ff */
        /* <DEDUP_REMOVED lines=8> */
[----:B-----5:R1:W-:Y:S01]  /*6c00*/  STL [R1+0x404], R15 ;  /* 0x0004040f01007387 */ /* 0x0203e20000100800 */
[----:B------:R-:W-:Y:S03]  /*6c10*/  MUFU.EX2 R14, R14 ;  /* 0x0000000e000e7308 */ /* 0x000fe60000000800 */
[----:B------:R4:W-:Y:S04]  /*6c20*/  STL [R1+0x410], R18 ;  /* 0x0004101201007387 */ /* 0x0009e80000100800 */
[----:B--2---:R2:W-:Y:S01]  /*6c30*/  STL [R1+0x428], R19 ;  /* 0x0004281301007387 */ /* 0x0045e20000100800 */
[----:B------:R-:W5:Y:S08]  /*6c40*/  MUFU.EX2 R168, R168 ;  /* 0x000000a800a87308 */ /* 0x000f700000000800 */
[----:B------:R-:W-:Y:S08]  /*6c50*/  MUFU.EX2 R171, R171 ;  /* 0x000000ab00ab7308 */ /* 0x000ff00000000800 */
[----:B------:R-:W3:Y:S08]  /*6c60*/  MUFU.EX2 R170, R170 ;  /* 0x000000aa00aa7308 */ /* 0x000ef00000000800 */
[----:B------:R-:W-:Y:S08]  /*6c70*/  MUFU.EX2 R169, R169 ;  /* 0x000000a900a97308 */ /* 0x000ff00000000800 */
[----:B-1----:R-:W1:Y:S08]  /*6c80*/  MUFU.EX2 R15, R230 ;  /* 0x000000e6000f7308 */ /* 0x002e700000000800 */
[----:B----4-:R-:W-:Y:S08]  /*6c90*/  MUFU.EX2 R18, R229 ;  /* 0x000000e500127308 */ /* 0x010ff00000000800 */
[----:B--2---:R-:W2:Y:S01]  /*6ca0*/  MUFU.EX2 R19, R228 ;  /* 0x000000e400137308 */ /* 0x004ea20000000800 */
        /* <DEDUP_REMOVED lines=9> */
[-CC-:B------:R-:W-:Y:S01]  /*6d40*/  FFMA.FTZ R188, R188, R13.reuse, -R161.reuse ;  /* 0x0000000dbcbc7223 */ /* 0x180fe200000108a1 */
[-CC-:B------:R-:W-:Y:S01]  /*6d50*/  FFMA.FTZ R189, R189, R13.reuse, -R161.reuse ;  /* 0x0000000dbdbd7223 */ /* 0x180fe200000108a1 */
[-CC-:B------:R-:W-:Y:S01]  /*6d60*/  FFMA.FTZ R190, R190, R13.reuse, -R161.reuse ;  /* 0x0000000dbebe7223 */ /* 0x180fe200000108a1 */
[-CC-:B------:R-:W-:Y:S01]  /*6d70*/  FFMA.FTZ R191, R191, R13.reuse, -R20.reuse ;  /* 0x0000000dbfbf7223 */ /* 0x180fe20000010814 */
[-CC-:B------:R-:W-:Y:S01]  /*6d80*/  FFMA.FTZ R192, R192, R13.reuse, -R20.reuse ;  /* 0x0000000dc0c07223 */ /* 0x180fe20000010814 */
[-CC-:B------:R-:W-:Y:S01]  /*6d90*/  FFMA.FTZ R193, R193, R13.reuse, -R20.reuse ;  /* 0x0000000dc1c17223 */ /* 0x180fe20000010814 */
[-C--:B------:R-:W-:Y:S01]  /*6da0*/  FFMA.FTZ R199, R199, R13.reuse, -R20 ;  /* 0x0000000dc7c77223 */ /* 0x080fe20000010814 */
[----:B----4-:R-:W-:Y:S01]  /*6db0*/  FFMA.FTZ R162, R222, R13, -R161 ;  /* 0x0000000ddea27223 */ /* 0x010fe200000108a1 */
[----:B------:R-:W-:Y:S01]  /*6dc0*/  MUFU.EX2 R188, R188 ;  /* 0x000000bc00bc7308 */ /* 0x000fe20000000800 */
[----:B------:R-:W-:-:S02]  /*6dd0*/  WARPGROUP.DEPBAR.LE gsb0, 0x0 ;  /* 0x00008000000079c5 */ /* 0x000fc40000010000 */
[----:B-----5:R-:W-:Y:S02]  /*6de0*/  F2FP.F16.F32.PACK_AB R152, R168, R14 ;  /* 0x0000000ea898723e */ /* 0x020fe400000000ff */
[----:B---3--:R-:W-:Y:S02]  /*6df0*/  F2FP.F16.F32.PACK_AB R154, R170, R171 ;  /* 0x000000abaa9a723e */ /* 0x008fe400000000ff */
[----:B-1----:R-:W-:Y:S02]  /*6e00*/  F2FP.F16.F32.PACK_AB R153, R15, R169 ;  /* 0x000000a90f99723e */ /* 0x002fe400000000ff */
[----:B--2---:R-:W-:Y:S01]  /*6e10*/  F2FP.F16.F32.PACK_AB R155, R19, R18 ;  /* 0x00000012139b723e */ /* 0x004fe200000000ff */
[----:B------:R-:W-:Y:S04]  /*6e20*/  STL.128 [R1+0x230], R24 ;  /* 0x0002301801007387 */ /* 0x000fe80000100c00 */
        /* <DEDUP_REMOVED lines=30> */
[----:B------:R1:W-:Y:S02]  /*7010*/  STL.128 [R1+0x420], R148 ;  /* 0x0004209401007387 */ /* 0x0003e40000100c00 */
[----:B-1----:R-:W-:-:S06]  /*7020*/  WARPGROUP.ARRIVE ;  /* 0x00000000000079c5 */ /* 0x002fcc0000000000 */
[----:B------:R-:W-:Y:S01]  /*7030*/  HGMMA.64x256x16.F32 R24, R152, gdesc[UR8].tnspB, R24, gsb0 ;  /* 0x43e0000898187df0 */ /* 0x000fe20008000818 */
[----:B------:R-:W1:Y:S08]  /*7040*/  MUFU.EX2 R162, R162 ;  /* 0x000000a200a27308 */ /* 0x000e700000000800 */
[----:B------:R-:W-:Y:S08]  /*7050*/  MUFU.EX2 R189, R189 ;  /* 0x000000bd00bd7308 */ /* 0x000ff00000000800 */
[----:B------:R-:W2:Y:S08]  /*7060*/  MUFU.EX2 R190, R190 ;  /* 0x000000be00be7308 */ /* 0x000eb00000000800 */
[----:B------:R-:W-:Y:S08]  /*7070*/  MUFU.EX2 R191, R191 ;  /* 0x000000bf00bf7308 */ /* 0x000ff00000000800 */
[----:B------:R-:W3:Y:S08]  /*7080*/  MUFU.EX2 R192, R192 ;  /* 0x000000c000c07308 */ /* 0x000ef00000000800 */
[----:B------:R-:W-:Y:S08]  /*7090*/  MUFU.EX2 R193, R193 ;  /* 0x000000c100c17308 */ /* 0x000ff00000000800 */
[----:B------:R-:W4:Y:S01]  /*70a0*/  MUFU.EX2 R199, R199 ;  /* 0x000000c700c77308 */ /* 0x000f220000000800 */
[----:B------:R-:W-:-:S02]  /*70b0*/  VIADD R8, R6, 0x100 ;  /* 0x0000010006087836 */ /* 0x000fc40000000000 */
[----:B------:R-:W-:-:S03]  /*70c0*/  IMAD.MOV.U32 R9, RZ, RZ, R7 ;  /* 0x000000ffff097224 */ /* 0x000fc600078e0007 */
[----:B------:R-:W-:Y:S02]  /*70d0*/  R2UR UR6, R8 ;  /* 0x00000000080672ca */ /* 0x000fe400000e0000 */
[----:B------:R-:W-:Y:S01]  /*70e0*/  R2UR UR7, R9 ;  /* 0x00000000090772ca */ /* 0x000fe200000e0000 */
[-CC-:B------:R-:W-:Y:S01]  /*70f0*/  FFMA.FTZ R201, R201, R13.reuse, -R161.reuse ;  /* 0x0000000dc9c97223 */ /* 0x180fe200000108a1 */
[-CC-:B------:R-:W-:Y:S01]  /*7100*/  FFMA.FTZ R202, R202, R13.reuse, -R161.reuse ;  /* 0x0000000dcaca7223 */ /* 0x180fe200000108a1 */
[-CC-:B------:R-:W-:Y:S01]  /*7110*/  FFMA.FTZ R203, R203, R13.reuse, -R161.reuse ;  /* 0x0000000dcbcb7223 */ /* 0x180fe200000108a1 */
[-C--:B------:R-:W-:Y:S01]  /*7120*/  FFMA.FTZ R216, R216, R13.reuse, -R161 ;  /* 0x0000000dd8d87223 */ /* 0x080fe200000108a1 */
[-CC-:B------:R-:W-:Y:S01]  /*7130*/  FFMA.FTZ R217, R217, R13.reuse, -R20.reuse ;  /* 0x0000000dd9d97223 */ /* 0x180fe20000010814 */
[-CC-:B------:R-:W-:Y:S01]  /*7140*/  FFMA.FTZ R218, R218, R13.reuse, -R20.reuse ;  /* 0x0000000ddada7223 */ /* 0x180fe20000010814 */
[-CC-:B------:R-:W-:Y:S01]  /*7150*/  FFMA.FTZ R219, R219, R13.reuse, -R20.reuse ;  /* 0x0000000ddbdb7223 */ /* 0x180fe20000010814 */
[----:B------:R-:W-:Y:S01]  /*7160*/  FFMA.FTZ R220, R220, R13, -R20 ;  /* 0x0000000ddcdc7223 */ /* 0x000fe20000010814 */
[----:B------:R-:W-:Y:S08]  /*7170*/  MUFU.EX2 R201, R201 ;  /* 0x000000c900c97308 */ /* 0x000ff00000000800 */
[----:B------:R-:W5:Y:S08]  /*7180*/  MUFU.EX2 R202, R202 ;  /* 0x000000ca00ca7308 */ /* 0x000f700000000800 */
[----:B------:R-:W-:Y:S08]  /*7190*/  MUFU.EX2 R203, R203 ;  /* 0x000000cb00cb7308 */ /* 0x000ff00000000800 */
[----:B------:R-:W5:Y:S08]  /*71a0*/  MUFU.EX2 R216, R216 ;  /* 0x000000d800d87308 */ /* 0x000f700000000800 */
[----:B------:R-:W-:Y:S08]  /*71b0*/  MUFU.EX2 R217, R217 ;  /* 0x000000d900d97308 */ /* 0x000ff00000000800 */
[----:B------:R-:W5:Y:S01]  /*71c0*/  MUFU.EX2 R218, R218 ;  /* 0x000000da00da7308 */ /* 0x000f620000000800 */
[----:B------:R-:W-:-:S02]  /*71d0*/  WARPGROUP.DEPBAR.LE gsb0, 0x0 ;  /* 0x00008000000079c5 */ /* 0x000fc40000010000 */
[----:B-1----:R-:W-:Y:S02]  /*71e0*/  F2FP.F16.F32.PACK_AB R152, R188, R162 ;  /* 0x000000a2bc98723e */ /* 0x002fe400000000ff */
[----:B--2---:R-:W-:Y:S02]  /*71f0*/  F2FP.F16.F32.PACK_AB R154, R190, R189 ;  /* 0x000000bdbe9a723e */ /* 0x004fe400000000ff */
[----:B---3--:R-:W-:Y:S02]  /*7200*/  F2FP.F16.F32.PACK_AB R153, R192, R191 ;  /* 0x000000bfc099723e */ /* 0x008fe400000000ff */
[----:B----4-:R-:W-:Y:S01]  /*7210*/  F2FP.F16.F32.PACK_AB R155, R199, R193 ;  /* 0x000000c1c79b723e */ /* 0x010fe200000000ff */
        /* <DEDUP_REMOVED lines=34> */
[----:B------:R-:W-:Y:S08]  /*7440*/  MUFU.EX2 R219, R219 ;  /* 0x000000db00db7308 */ /* 0x000ff00000000800 */
[----:B------:R-:W1:Y:S01]  /*7450*/  MUFU.EX2 R220, R220 ;  /* 0x000000dc00dc7308 */ /* 0x000e620000000800 */
[----:B------:R-:W-:-:S02]  /*7460*/  VIADD R8, R6, 0x180 ;  /* 0x0000018006087836 */ /* 0x000fc40000000000 */
[----:B------:R-:W-:-:S03]  /*7470*/  IMAD.MOV.U32 R9, RZ, RZ, R7 ;  /* 0x000000ffff097224 */ /* 0x000fc600078e0007 */
[----:B------:R-:W-:Y:S02]  /*7480*/  R2UR UR6, R8 ;  /* 0x00000000080672ca */ /* 0x000fe400000e0000 */
[----:B------:R-:W-:Y:S01]  /*7490*/  R2UR UR7, R9 ;  /* 0x00000000090772ca */ /* 0x000fe200000e0000 */
[----:B------:R-:W-:Y:S02]  /*74a0*/  VIADD R8, R6, 0x200 ;  /* 0x0000020006087836 */ /* 0x000fe40000000000 */
[----:B------:R-:W-:Y:S02]  /*74b0*/  IMAD.MOV.U32 R9, RZ, RZ, R7 ;  /* 0x000000ffff097224 */ /* 0x000fe400078e0007 */
[----:B------:R-:W-:Y:S01]  /*74c0*/  FFMA.FTZ R183, R183, R13, -R20 ;  /* 0x0000000db7b77223 */ /* 0x000fe20000010814 */
[----:B------:R-:W-:Y:S02]  /*74d0*/  WARPGROUP.DEPBAR.LE gsb0, 0x0 ;  /* 0x00008000000079c5 */ /* 0x000fe40000010000 */
[----:B-----5:R-:W-:-:S02]  /*74e0*/  F2FP.F16.F32.PACK_AB R152, R202, R201 ;  /* 0x000000c9ca98723e */ /* 0x020fc400000000ff */
[----:B------:R-:W-:Y:S02]  /*74f0*/  F2FP.F16.F32.PACK_AB R154, R216, R203 ;  /* 0x000000cbd89a723e */ /* 0x000fe400000000ff */
[----:B------:R-:W-:Y:S02]  /*7500*/  F2FP.F16.F32.PACK_AB R153, R218, R217 ;  /* 0x000000d9da99723e */ /* 0x000fe400000000ff */
[----:B-1----:R-:W-:Y:S01]  /*7510*/  F2FP.F16.F32.PACK_AB R155, R220, R219 ;  /* 0x000000dbdc9b723e */ /* 0x002fe200000000ff */
        /* <DEDUP_REMOVED lines=34> */
[----:B------:R-:W-:Y:S01]  /*7740*/  R2UR UR6, R8 ;  /* 0x00000000080672ca */ /* 0x000fe200000e0000 */
[-CC-:B------:R-:W-:Y:S01]  /*7750*/  FFMA.FTZ R8, R172, R13.reuse, -R161.reuse ;  /* 0x0000000dac087223 */ /* 0x180fe200000108a1 */
[----:B------:R-:W-:Y:S01]  /*7760*/  R2UR UR7, R9 ;  /* 0x00000000090772ca */ /* 0x000fe200000e0000 */
        /* <DEDUP_REMOVED lines=10> */
[----:B------:R-:W-:Y:S08]  /*7810*/  MUFU.EX2 R8, R8 ;  /* 0x0000000800087308 */ /* 0x000ff00000000800 */
[----:B------:R-:W1:Y:S08]  /*7820*/  MUFU.EX2 R9, R9 ;  /* 0x0000000900097308 */ /* 0x000e700000000800 */
[----:B------:R-:W-:Y:S08]  /*7830*/  MUFU.EX2 R172, R172 ;  /* 0x000000ac00ac7308 */ /* 0x000ff00000000800 */
[----:B------:R-:W2:Y:S08]  /*7840*/  MUFU.EX2 R173, R173 ;  /* 0x000000ad00ad7308 */ /* 0x000eb00000000800 */
[----:B------:R-:W-:Y:S08]  /*7850*/  MUFU.EX2 R174, R174 ;  /* 0x000000ae00ae7308 */ /* 0x000ff00000000800 */
[----:B------:R-:W3:Y:S08]  /*7860*/  MUFU.EX2 R175, R175 ;  /* 0x000000af00af7308 */ /* 0x000ef00000000800 */
[----:B------:R-:W-:Y:S08]  /*7870*/  MUFU.EX2 R180, R180 ;  /* 0x000000b400b47308 */ /* 0x000ff00000000800 */
[----:B------:R-:W4:Y:S01]  /*7880*/  MUFU.EX2 R179, R183 ;  /* 0x000000b700b37308 */ /* 0x000f220000000800 */
[-CC-:B------:R-:W-:Y:S01]  /*7890*/  FFMA.FTZ R181, R164, R13.reuse, -R20.reuse ;  /* 0x0000000da4b57223 */ /* 0x180fe20000010814 */
[-CC-:B------:R-:W-:Y:S01]  /*78a0*/  FFMA.FTZ R166, R166, R13.reuse, -R20.reuse ;  /* 0x0000000da6a67223 */ /* 0x180fe20000010814 */
[-CC-:B------:R-:W-:Y:S01]  /*78b0*/  FFMA.FTZ R164, R165, R13.reuse, -R20.reuse ;  /* 0x0000000da5a47223 */ /* 0x180fe20000010814 */
[----:B------:R-:W-:-:S04]  /*78c0*/  FFMA.FTZ R13, R167, R13, -R20 ;  /* 0x0000000da70d7223 */ /* 0x000fc80000010814 */
[----:B------:R-:W-:Y:S08]  /*78d0*/  MUFU.EX2 R161, R182 ;  /* 0x000000b600a17308 */ /* 0x000ff00000000800 */
[----:B------:R-:W5:Y:S08]  /*78e0*/  MUFU.EX2 R176, R176 ;  /* 0x000000b000b07308 */ /* 0x000f700000000800 */
[----:B------:R-:W-:Y:S08]  /*78f0*/  MUFU.EX2 R177, R177 ;  /* 0x000000b100b17308 */ /* 0x000ff00000000800 */
[----:B------:R-:W5:Y:S08]  /*7900*/  MUFU.EX2 R178, R178 ;  /* 0x000000b200b27308 */ /* 0x000f700000000800 */
[----:B------:R-:W-:Y:S01]  /*7910*/  MUFU.EX2 R166, R166 ;  /* 0x000000a600a67308 */ /* 0x000fe20000000800 */
        /* <DEDUP_REMOVED lines=41> */
[----:B------:R-:W2:Y:S01]  /*7bb0*/  MUFU.EX2 R13, R13 ;  /* 0x0000000d000d7308 */ /* 0x000ea20000000800 */
[----:B------:R-:W-:Y:S01]  /*7bc0*/  VIADD R6, R6, 0x280 ;  /* 0x0000028006067836 */ /* 0x000fe20000000000 */
[----:B------:R-:W-:-:S04]  /*7bd0*/  R2UR UR7, R7 ;  /* 0x00000000070772ca */ /* 0x000fc800000e0000 */
[----:B------:R-:W-:Y:S01]  /*7be0*/  R2UR UR6, R6 ;  /* 0x00000000060672ca */ /* 0x000fe200000e0000 */
[----:B------:R-:W3:Y:S01]  /*7bf0*/  S2R R227, SR_TID.X ;  /* 0x0000000000e37919 */ /* 0x000ee20000002100 */
[----:B------:R-:W-:Y:S01]  /*7c00*/  FADD.FTZ R21, R160, R21 ;  /* 0x00000015a0157221 */ /* 0x000fe20000010000 */
[----:B------:R-:W-:-:S03]  /*7c10*/  FADD.FTZ R20, R159, R23 ;  /* 0x000000179f147221 */ /* 0x000fc60000010000 */
[----:B------:R-:W-:Y:S01]  /*7c20*/  FADD.FTZ R23, R156, R21 ;  /* 0x000000159c177221 */ /* 0x000fe20000010000 */
[----:B------:R-:W-:Y:S01]  /*7c30*/  FADD.FTZ R156, R157, R20 ;  /* 0x000000149d9c7221 */ /* 0x000fe20000010000 */
[----:B---3--:R-:W-:-:S13]  /*7c40*/  LOP3.LUT P6, RZ, R227, 0x7f, RZ, 0xc0, !PT ;  /* 0x0000007fe3ff7812 */ /* 0x008fda00078cc0ff */
[----:B------:R-:W3:Y:S04]  /*7c50*/  @!P6 LDL.64 R6, [R1+0x68] ;  /* 0x000068000106e983 */ /* 0x000ee80000100a00 */
[----:B------:R-:W4:Y:S01]  /*7c60*/  @!P6 LDL R21, [R1+0x218] ;  /* 0x000218000115e983 */ /* 0x000f220000100800 */
[----:B------:R-:W-:Y:S02]  /*7c70*/  WARPGROUP.DEPBAR.LE gsb0, 0x0 ;  /* 0x00008000000079c5 */ /* 0x000fe40000010000 */
[----:B-----5:R-:W-:Y:S02]  /*7c80*/  F2FP.F16.F32.PACK_AB R152, R176, R161 ;  /* 0x000000a1b098723e */ /* 0x020fe400000000ff */
[----:B------:R-:W-:Y:S02]  /*7c90*/  F2FP.F16.F32.PACK_AB R154, R178, R177 ;  /* 0x000000b1b29a723e */ /* 0x000fe400000000ff */
[----:B-1----:R-:W-:-:S02]  /*7ca0*/  F2FP.F16.F32.PACK_AB R153, R181, R166 ;  /* 0x000000a6b599723e */ /* 0x002fc400000000ff */
        /* <DEDUP_REMOVED lines=74> */
[----:B------:R1:W-:Y:S04]  /*8150*/  STL.128 [R1+0x3b0], R120 ;  /* 0x0003b07801007387 */ /* 0x0003e80000100c00 */
[----:B------:R-:W-:Y:S04]  /*8160*/  STL.128 [R1+0x3c0], R124 ;  /* 0x0003c07c01007387 */ /* 0x000fe80000100c00 */
[----:B------:R-:W-:Y:S04]  /*8170*/  STL.128 [R1+0x3d0], R128 ;  /* 0x0003d08001007387 */ /* 0x000fe80000100c00 */
[----:B------:R-:W-:Y:S04]  /*8180*/  STL.128 [R1+0x3e0], R132 ;  /* 0x0003e08401007387 */ /* 0x000fe80000100c00 */
[----:B------:R-:W-:Y:S04]  /*8190*/  STL.128 [R1+0x3f0], R136 ;  /* 0x0003f08801007387 */ /* 0x000fe80000100c00 */
[----:B------:R-:W-:Y:S04]  /*81a0*/  STL.128 [R1+0x400], R140 ;  /* 0x0004008c01007387 */ /* 0x000fe80000100c00 */
[----:B------:R-:W-:Y:S04]  /*81b0*/  STL.128 [R1+0x410], R144 ;  /* 0x0004109001007387 */ /* 0x000fe80000100c00 */
[----:B------:R2:W-:Y:S04]  /*81c0*/  STL.128 [R1+0x420], R148 ;  /* 0x0004209401007387 */ /* 0x0005e80000100c00 */
[----:B------:R-:W5:Y:S04]  /*81d0*/  LDL R159, [R1+0x230] ;  /* 0x00023000019f7983 */ /* 0x000f680000100800 */
[----:B------:R-:W5:Y:S04]  /*81e0*/  LDL R157, [R1+0x234] ;  /* 0x00023400019d7983 */ /* 0x000f680000100800 */
[----:B------:R-:W5:Y:S04]  /*81f0*/  LDL R155, [R1+0x238] ;  /* 0x00023800019b7983 */ /* 0x000f680000100800 */
[----:B------:R-:W5:Y:S04]  /*8200*/  LDL R153, [R1+0x23c] ;  /* 0x00023c0001997983 */ /* 0x000f680000100800 */
[----:B-1----:R-:W5:Y:S04]  /*8210*/  LDL R123, [R1+0x240] ;  /* 0x00024000017b7983 */ /* 0x002f680000100800 */
[----:B------:R-:W5:Y:S04]  /*8220*/  LDL R121, [R1+0x244] ;  /* 0x0002440001797983 */ /* 0x000f680000100800 */
        /* <DEDUP_REMOVED lines=57> */
[----:B--2---:R-:W2:Y:S04]  /*85c0*/  LDL R150, [R1+0x32c] ;  /* 0x00032c0001967983 */ /* 0x004ea80000100800 */
[----:B------:R-:W2:Y:S04]  /*85d0*/  LDL R148, [R1+0x330] ;  /* 0x0003300001947983 */ /* 0x000ea80000100800 */
        /* <DEDUP_REMOVED lines=62> */
[----:B------:R-:W2:Y:S01]  /*89c0*/  LDL R24, [R1+0x42c] ;  /* 0x00042c0001187983 */ /* 0x000ea20000100800 */
        /* <DEDUP_REMOVED lines=22> */
[----:B---3--:R-:W-:Y:S02]  /*8b30*/  @!P6 MOV R6, R6 ;  /* 0x000000060006e202 */ /* 0x008fe40000000f00 */
[----:B------:R-:W-:Y:S01]  /*8b40*/  FADD.FTZ R176, R176, R161 ;  /* 0x000000a1b0b07221 */ /* 0x000fe20000010000 */
[----:B------:R-:W-:Y:S02]  /*8b50*/  FADD.FTZ R181, R181, R166 ;  /* 0x000000a6b5b57221 */ /* 0x000fe40000010000 */
[----:B----4-:R-:W-:Y:S02]  /*8b60*/  @!P6 IMAD R21, R21, 0x8, R6 ;  /* 0x000000081515e824 */ /* 0x010fe400078e0206 */
[----:B------:R-:W-:Y:S01]  /*8b70*/  FADD.FTZ R177, R177, R176 ;  /* 0x000000b0b1b17221 */ /* 0x000fe20000010000 */
[----:B------:R-:W-:Y:S01]  /*8b80*/  FADD.FTZ R164, R164, R181 ;  /* 0x000000b5a4a47221 */ /* 0x000fe20000010000 */
[----:B------:R-:W-:Y:S02]  /*8b90*/  STL [R1+0x88], RZ ;  /* 0x000088ff01007387 */ /* 0x000fe40000100800 */
[----:B------:R-:W-:Y:S01]  /*8ba0*/  FADD.FTZ R178, R178, R177 ;  /* 0x000000b1b2b27221 */ /* 0x000fe20000010000 */
[----:B------:R-:W-:Y:S01]  /*8bb0*/  FADD.FTZ R179, R13, R164 ;  /* 0x000000a40db37221 */ /* 0x000fe20000010000 */
[----:B------:R-:W-:Y:S01]  /*8bc0*/  STL [R1+0x88], R0 ;  /* 0x0000880001007387 */ /* 0x000fe20000100800 */
[----:B------:R-:W-:-:S03]  /*8bd0*/  @!P6 PRMT R21, RZ, 0x654, R21 ;  /* 0x00000654ff15e816 */ /* 0x000fc60000000015 */
[----:B------:R-:W-:Y:S04]  /*8be0*/  STL [R1+0x88], R0 ;  /* 0x0000880001007387 */ /* 0x000fe80000100800 */
[----:B------:R-:W-:Y:S04]  /*8bf0*/  STL [R1+0x88], R0 ;  /* 0x0000880001007387 */ /* 0x000fe80000100800 */
[----:B------:R-:W-:Y:S04]  /*8c00*/  STL [R1+0x88], R0 ;  /* 0x0000880001007387 */ /* 0x000fe80000100800 */
[----:B------:R-:W-:Y:S04]  /*8c10*/  STL [R1+0x88], R0 ;  /* 0x0000880001007387 */ /* 0x000fe80000100800 */
[----:B------:R1:W-:Y:S04]  /*8c20*/  STL [R1+0x88], R0 ;  /* 0x0000880001007387 */ /* 0x0003e80000100800 */
[----:B------:R3:W-:Y:S04]  /*8c30*/  STL [R1+0x444], R10 ;  /* 0x0004440a01007387 */ /* 0x0007e80000100800 */
[----:B------:R4:W-:Y:S04]  /*8c40*/  STL.64 [R1+0x450], R178 ;  /* 0x000450b201007387 */ /* 0x0009e80000100a00 */
[----:B-----5:R4:W-:Y:S04]  /*8c50*/  STL [R1+0x230], R159 ;  /* 0x0002309f01007387 */ /* 0x0209e80000100800 */
[----:B------:R4:W-:Y:S04]  /*8c60*/  STL [R1+0x234], R157 ;  /* 0x0002349d01007387 */ /* 0x0009e80000100800 */
        /* <DEDUP_REMOVED lines=61> */
[----:B--2---:R4:W-:Y:S04]  /*9040*/  STL [R1+0x32c], R150 ;  /* 0x00032c9601007387 */ /* 0x0049e80000100800 */
        /* <DEDUP_REMOVED lines=63> */
[----:B------:R4:W-:Y:S01]  /*9440*/  STL [R1+0x42c], R24 ;  /* 0x00042c1801007387 */ /* 0x0009e20000100800 */
[----:B------:R4:W-:Y:S03]  /*9450*/  @!P6 SYNCS.ARRIVE.TRANS64.RED.A1T0 RZ, [R21+URZ], RZ ;  /* 0x000000ff15ffe9a7 */ /* 0x0009e6000810043f */
[----:B-1----:R-:W2:Y:S01]  /*9460*/  LDL R0, [R1+0x70] ;  /* 0x0000700001007983 */ /* 0x002ea20000100800 */
[----:B------:R-:W-:Y:S01]  /*9470*/  ISETP.GE.AND P0, PT, R5, 0x1, PT ;  /* 0x000000010500780c */ /* 0x000fe20003f06270 */
[----:B------:R-:W-:-:S06]  /*9480*/  UIADD3 UR45, UR45, -0x2, URZ ;  /* 0xfffffffe2d2d7890 */ /* 0x000fcc000fffe03f */
[----:B---3--:R-:W-:Y:S02]  /*9490*/  IMAD.U32 R10, RZ, RZ, UR45 ;  /* 0x0000002dff0a7e24 */ /* 0x008fe4000f8e00ff */
[----:B--2---:R-:W-:-:S05]  /*94a0*/  IMAD.SHL.U32 R9, R0, 0x80, RZ ;  /* 0x0000008000097824 */ /* 0x004fca00078e00ff */
[----:B------:R-:W-:-:S05]  /*94b0*/  IADD3 R7, R9, UR40, -R236 ;  /* 0x0000002809077c10 */ /* 0x000fca000fffe8ec */
[----:B------:R-:W-:Y:S01]  /*94c0*/  IMAD.IADD R4, R7, 0x1, R4 ;  /* 0x0000000107047824 */ /* 0x000fe200078e0204 */
[----:B----4-:R-:W-:Y:S06]  /*94d0*/  @!P0 BRA `(.L_x_8747) ;  /* 0x0000000000408947 */ /* 0x010fec0003800000 */
[C---:B------:R-:W-:Y:S01]  /*94e0*/  ISETP.GT.AND P0, PT, R7.reuse, RZ, PT ;  /* 0x000000ff0700720c */ /* 0x040fe20003f04270 */
[----:B------:R-:W-:Y:S01]  /*94f0*/  BSSY B0, `(.L_x_8748) ;  /* 0x000000c000007945 */ /* 0x000fe20003800000 */
[----:B------:R-:W-:-:S11]  /*9500*/  VIADD R0, R7, 0xffffffff ;  /* 0xffffffff07007836 */ /* 0x000fd60000000000 */
[----:B------:R-:W-:Y:S05]  /*9510*/  @P0 BRA `(.L_x_8749) ;  /* 0x0000000000180947 */ /* 0x000fea0003800000 */
[----:B------:R-:W-:Y:S01]  /*9520*/  ISETP.NE.AND P0, PT, R5, 0x1, PT ;  /* 0x000000010500780c */ /* 0x000fe20003f05270 */
[----:B------:R-:W-:-:S12]  /*9530*/  IMAD.MOV R7, RZ, RZ, -R7 ;  /* 0x000000ffff077224 */ /* 0x000fd800078e0a07 */
[----:B------:R-:W-:-:S05]  /*9540*/  @P0 IMAD.HI.U32 R2, R7, R2, RZ ;  /* 0x0000000207020227 */ /* 0x000fca00078e00ff */
[----:B------:R-:W-:-:S04]  /*9550*/  @P0 SHF.R.U32.HI R7, RZ, R3, R2 ;  /* 0x00000003ff070219 */ /* 0x000fc80000011602 */
[----:B------:R-:W-:Y:S01]  /*9560*/  LOP3.LUT R0, RZ, R7, RZ, 0x33, !PT ;  /* 0x00000007ff007212 */ /* 0x000fe200078e33ff */
[----:B------:R-:W-:Y:S06]  /*9570*/  BRA `(.L_x_8750) ;  /* 0x00000000000c7947 */ /* 0x000fec0003800000 */
.L_x_8749:
[----:B------:R-:W-:-:S13]  /*9580*/  ISETP.NE.AND P0, PT, R5, 0x1, PT ;  /* 0x000000010500780c */ /* 0x000fda0003f05270 */
[----:B------:R-:W-:-:S05]  /*9590*/  @P0 IMAD.HI.U32 R2, R0, R2, RZ ;  /* 0x0000000200020227 */ /* 0x000fca00078e00ff */
[----:B------:R-:W-:-:S07]  /*95a0*/  @P0 SHF.R.U32.HI R0, RZ, R3, R2 ;  /* 0x00000003ff000219 */ /* 0x000fce0000011602 */
.L_x_8750:
[----:B------:R-:W-:Y:S05]  /*95b0*/  BSYNC B0 ;  /* 0x0000000000007941 */ /* 0x000fea0003800000 */
.L_x_8748:
[----:B------:R-:W-:-:S05]  /*95c0*/  IMAD R5, R0, R5, R5 ;  /* 0x0000000500057224 */ /* 0x000fca00078e0205 */
[----:B------:R-:W-:-:S07]  /*95d0*/  VIMNMX R4, R4, R5, PT ;  /* 0x0000000504047248 */ /* 0x000fce0003fe0100 */
.L_x_8747:
[----:B------:R-:W-:Y:S01]  /*95e0*/  IMAD.HI R4, R4, 0x2aaaaaab, RZ ;  /* 0x2aaaaaab04047827 */ /* 0x000fe200078e02ff */
[----:B------:R-:W-:Y:S04]  /*95f0*/  BSSY B2, `(.L_x_8751) ;  /* 0x0000012000027945 */ /* 0x000fe80003800000 */
[----:B------:R-:W-:-:S04]  /*9600*/  SHF.R.U32.HI R3, RZ, 0x1f, R4 ;  /* 0x0000001fff037819 */ /* 0x000fc80000011604 */
[----:B------:R-:W-:-:S04]  /*9610*/  LEA.HI.SX32 R3, R4, R3, 0x1c ;  /* 0x0000000304037211 */ /* 0x000fc800078fe2ff */
[----:B------:R-:W-:-:S04]  /*9620*/  VIMNMX R192, R3, UR41, !PT ;  /* 0x0000002903c07c48 */ /* 0x000fc8000ffe0100 */
[----:B------:R-:W-:-:S13]  /*9630*/  ISETP.GE.AND P0, PT, R10, R192, PT ;  /* 0x000000c00a00720c */ /* 0x000fda0003f06270 */
[----:B------:R-:W-:Y:S05]  /*9640*/  @!P0 BRA `(.L_x_8752) ;  /* 0x0000000000308947 */ /* 0x000fea0003800000 */
[----:B------:R-:W-:Y:S01]  /*9650*/  BSSY B1, `(.L_x_8753) ;  /* 0x0000009000017945 */ /* 0x000fe20003800000 */
.L_x_8755:
[----:B------:R-:W-:Y:S01]  /*9660*/  BSSY B0, `(.L_x_8754) ;  /* 0x0000004000007945 */ /* 0x000fe20003800000 */
[----:B------:R-:W-:Y:S01]  /*9670*/  VIADD R0, R16, 0x178 ;  /* 0x0000017810007836 */ /* 0x000fe20000000000 */
[----:B------:R-:W-:-:S07]  /*9680*/  MOV R201, 0x96a0 ;  /* 0x000096a000c97802 */ /* 0x000fce0000000f00 */
[----:B------:R-:W-:Y:S05]  /*9690*/  CALL.REL.NOINC `($_ZN7cutlass13device_kernelIN5flash11enable_sm90INS1_16FlashAttnFwdSm90INS1_25CollectiveMainloopFwdSm90ILi2EN4cute5tupleIJNS5_1CILi1EEES8_S8_EEENS6_IJNS7_ILi128EEENS7_ILi96EEENS7_ILi64EEEEEELi256ENS_6half_tEfNS_4arch4Sm90ELb0ELb1ELb1ELb0ELb0ELb0ELb1ELb1ELb0ELb0ELb0ELb0EEENS1_21CollectiveEpilogueFwdINS6_IJSA_NS7_ILi256EEESB_EEES9_SE_SG_Li256ELb0ELb0ELb0ELb0EEENS1_30DynamicPersistentTileSchedulerILi256ELi32ELb0ELb0ELb1EEEEEEEEEvNT_6ParamsE$_ZZN5flash25CollectiveMainloopFwdSm90ILi2EN4cute5tupleIJNS1_1CILi1EEES4_S4_EEENS2_IJNS3_ILi128EEENS3_ILi96EEENS3_ILi64EEEEEELi256EN7cutlass6half_tEfNSA_4arch4Sm90ELb0ELb1ELb1ELb0ELb0ELb0ELb1ELb1ELb0ELb0ELb0ELb0EE3mmaINS_16FlashAttnFwdSm90ISE_NS_21CollectiveEpilogueFwdINS2_IJS6_NS3_ILi256EEES7_EEES5_SB_SD_Li256ELb0ELb0ELb0ELb0EEENS_30DynamicPersistentTileSchedulerILi256ELi32ELb0ELb0ELb1EEEE13SharedStorageENS1_6TensorINS1_11ArrayEngineIfLm128EEENS1_6LayoutINS2_IJNS2_IJNS3_ILi2EEEST_NS3_ILi32EEEEEES4_S4_EEENS2_IJNS2_IJS4_ST_NS3_ILi4EEEEEENS3_ILi0EEESZ_EEEEEEENS_7SoftmaxILi2ELi0EEEEEbRKNSE_6ParamsENSA_25PipelineTmaAsyncNoClusterILi2ENSA_16PipelineTmaAsyncILi2EEEEES1B_RNSA_13PipelineStateILj2EEERT0_RT1_iRiRKNS_16SeqlenInfoQKNewKILb0ELb0EEENS2_IJiiiiEEERT_ENKUliT_T0_T1_E_clIZSF_ISO_S12_S14_EbS17_S1B_S1B_S1E_S1G_S1I_iS1J_S1N_S1O_S1Q_EUlRS1R_iE1_NS3_ILb0EEENS3_ILb1EEEEEDaiS1R_S1S_S1T_) ;  /* 0x000001b8008c7944 */ /* 0x000fea0003c00000 */
[----:B------:R-:W-:Y:S05]  /*96a0*/  BSYNC B0 ;  /* 0x0000000000007941 */ /* 0x000fea0003800000 */
.L_x_8754:
[C---:B------:R-:W-:Y:S01]  /*96b0*/  ISETP.GT.AND P0, PT, R10.reuse, R192, PT ;  /* 0x000000c00a00720c */ /* 0x040fe20003f04270 */
[----:B------:R-:W-:-:S12]  /*96c0*/  VIADD R10, R10, 0xffffffff ;  /* 0xffffffff0a0a7836 */ /* 0x000fd80000000000 */
[----:B------:R-:W-:Y:S05]  /*96d0*/  @P0 BRA `(.L_x_8755) ;  /* 0xfffffffc00e00947 */ /* 0x000fea000383ffff */
[----:B------:R-:W-:Y:S05]  /*96e0*/  BSYNC B1 ;  /* 0x0000000000017941 */ /* 0x000fea0003800000 */
.L_x_8753:
[----:B------:R-:W2:Y:S02]  /*96f0*/  LDL R9, [R1+0x70] ;  /* 0x0000700001097983 */ /* 0x000ea40000100800 */
[----:B--2---:R-:W-:-:S07]  /*9700*/  IMAD.SHL.U32 R9, R9, 0x80, RZ ;  /* 0x0000008009097824 */ /* 0x004fce00078e00ff */
.L_x_8752:
[----:B------:R-:W-:Y:S05]  /*9710*/  BSYNC B2 ;  /* 0x0000000000027941 */ /* 0x000fea0003800000 */
.L_x_8751:
[----:B------:R-:W1:Y:S01]  /*9720*/  LDC R4, c[0x0][0xadc] ;  /* 0x0002b700ff047b82 */ /* 0x000e620000000800 */
[----:B------:R-:W-:Y:S02]  /*9730*/  ULDC UR4, c[0x0][0x288] ;  /* 0x0000a20000047ab9 */ /* 0x000fe40000000800 */
[----:B------:R-:W-:-:S06]  /*9740*/  UIADD3 UR4, UR40, 0x80, -UR4 ;  /* 0x0000008028047890 */ /* 0x000fcc000fffe804 */
[----:B------:R-:W-:Y:S01]  /*9750*/  VIADD R9, R9, UR4 ;  /* 0x0000000409097c36 */ /* 0x000fe20008000000 */
[----:B------:R-:W-:-:S03]  /*9760*/  ULDC UR4, c[0x0][0xad4] ;  /* 0x0002b50000047ab9 */ /* 0x000fc60000000800 */
[----:B------:R-:W-:Y:S01]  /*9770*/  VIADD R0, R9, -UR4 ;  /* 0x8000000409007c36 */ /* 0x000fe20008000000 */
[----:B-1----:R-:W-:-:S13]  /*9780*/  ISETP.GE.AND P0, PT, R4, 0x1, PT ;  /* 0x000000010400780c */ /* 0x002fda0003f06270 */
[----:B------:R-:W-:Y:S05]  /*9790*/  @!P0 BRA `(.L_x_8756) ;  /* 0x0000000000448947 */ /* 0x000fea0003800000 */
        /* <DEDUP_REMOVED lines=10> */
.L_x_8758:
[----:B------:R-:W-:-:S13]  /*9840*/  ISETP.NE.AND P0, PT, R4, 0x1, PT ;  /* 0x000000010400780c */ /* 0x000fda0003f05270 */
[----:B------:R-:W1:Y:S02]  /*9850*/  @P0 LDC.64 R2, c[0x0][0xae0] ;  /* 0x0002b800ff020b82 */ /* 0x000e640000000a00 */
[----:B-1----:R-:W-:-:S05]  /*9860*/  @P0 IMAD.HI.U32 R2, R9, R2, RZ ;  /* 0x0000000209020227 */ /* 0x002fca00078e00ff */
[----:B------:R-:W-:-:S07]  /*9870*/  @P0 SHF.R.U32.HI R9, RZ, R3, R2 ;  /* 0x00000003ff090219 */ /* 0x000fce0000011602 */
.L_x_8759:
[----:B------:R-:W-:Y:S05]  /*9880*/  BSYNC B0 ;  /* 0x0000000000007941 */ /* 0x000fea0003800000 */
.L_x_8757:
[----:B------:R-:W-:-:S05]  /*9890*/  IMAD R9, R9, R4, RZ ;  /* 0x0000000409097224 */ /* 0x000fca00078e02ff */
[----:B------:R-:W-:-:S07]  /*98a0*/  VIMNMX R0, R0, R9, !PT ;  /* 0x0000000900007248 */ /* 0x000fce0007fe0100 */
.L_x_8756:
[----:B------:R-:W-:-:S04]  /*98b0*/  VIADD R0, R0, 0x5f ;  /* 0x0000005f00007836 */ /* 0x000fc80000000000 */
[----:B------:R-:W-:-:S05]  /*98c0*/  IMAD.HI R0, R0, 0x2aaaaaab, RZ ;  /* 0x2aaaaaab00007827 */ /* 0x000fca00078e02ff */
[----:B------:R-:W-:-:S04]  /*98d0*/  SHF.R.U32.HI R3, RZ, 0x1f, R0 ;  /* 0x0000001fff037819 */ /* 0x000fc80000011600 */
[----:B------:R-:W-:-:S04]  /*98e0*/  LEA.HI.SX32 R2, R0, R3, 0x1c ;  /* 0x0000000300027211 */ /* 0x000fc800078fe2ff */
[----:B------:R-:W-:-:S04]  /*98f0*/  VIMNMX R2, R2, UR41, !PT ;  /* 0x0000002902027c48 */ /* 0x000fc8000ffe0100 */
[----:B------:R-:W-:-:S13]  /*9900*/  ISETP.GE.AND P0, PT, R10, R2, PT ;  /* 0x000000020a00720c */ /* 0x000fda0003f06270 */
[----:B------:R-:W-:Y:S05]  /*9910*/  @!P0 BRA `(.L_x_8760) ;  /* 0x0000009c007c8947 */ /* 0x000fea0003800000 */
.L_x_8777:
[----:B-12---:R-:W2:Y:S04]  /*9920*/  LD.E R3, desc[UR46][R16.64+0x218] ;  /* 0x0002182e10037980 */ /* 0x006ea8000c101900 */
[----:B------:R-:W3:Y:S01]  /*9930*/  LD.E R0, desc[UR46][R16.64+0x220] ;  /* 0x0002202e10007980 */ /* 0x000ee2000c101900 */
[----:B--2---:R-:W-:-:S05]  /*9940*/  VIADD R3, R3, 0x1 ;  /* 0x0000000103037836 */ /* 0x004fca0000000000 */
[----:B------:R-:W-:-:S13]  /*9950*/  ISETP.NE.AND P1, PT, R3, 0x2, PT ;  /* 0x000000020300780c */ /* 0x000fda0003f25270 */
[----:B------:R1:W5:Y:S04]  /*9960*/  @P1 LD.E R9, desc[UR46][R16.64+0x21c] ;  /* 0x00021c2e10091980 */ /* 0x000368000c101900 */
[----:B------:R-:W2:Y:S01]  /*9970*/  @!P1 LD.E R4, desc[UR46][R16.64+0x21c] ;  /* 0x00021c2e10049980 */ /* 0x000ea2000c101900 */
[----:B---3--:R-:W-:-:S03]  /*9980*/  VIADD R7, R0, 0x1 ;  /* 0x0000000100077836 */ /* 0x008fc60000000000 */
[----:B------:R3:W-:Y:S04]  /*9990*/  ST.E desc[UR46][R16.64+0x218], R3 ;  /* 0x0002180310007985 */ /* 0x0007e8000c10192e */
[----:B------:R1:W-:Y:S04]  /*99a0*/  ST.E desc[UR46][R16.64+0x220], R7 ;  /* 0x0002200710007985 */ /* 0x0003e8000c10192e */
[----:B------:R1:W-:Y:S01]  /*99b0*/  @!P1 ST.E desc[UR46][R16.64+0x218], RZ ;  /* 0x000218ff10009985 */ /* 0x0003e2000c10192e */
[----:B--2---:R-:W-:-:S05]  /*99c0*/  @!P1 LOP3.LUT R9, R4, 0x1, RZ, 0x3c, !PT ;  /* 0x0000000104099812 */ /* 0x004fca00078e3cff */
[----:B------:R1:W-:Y:S04]  /*99d0*/  @!P1 ST.E desc[UR46][R16.64+0x21c], R9 ;  /* 0x00021c0910009985 */ /* 0x0003e8000c10192e */
[----:B------:R-:W2:Y:S04]  /*99e0*/  LDL.64 R20, [R1+0x190] ;  /* 0x0001900001147983 */ /* 0x000ea80000100a00 */
[----:B--2---:R-:W2:Y:S01]  /*99f0*/  LD.E R0, desc[UR46][R20.64+0x1c] ;  /* 0x00001c2e14007980 */ /* 0x004ea2000c101900 */
[----:B------:R-:W-:Y:S01]  /*9a00*/  IMAD.MOV.U32 R5, RZ, RZ, R10 ;  /* 0x000000ffff057224 */ /* 0x000fe200078e000a */
[----:B------:R-:W-:Y:S05]  /*9a10*/  YIELD ;  /* 0x0000000000007946 */ /* 0x000fea0003800000 */
[----:B------:R-:W-:Y:S01]  /*9a20*/  BSSY B0, `(.L_x_8761) ;  /* 0x0000008000007945 */ /* 0x000fe20003800000 */
[----:B------:R-:W-:Y:S01]  /*9a30*/  VIADD R10, R10, 0xffffffff ;  /* 0xffffffff0a0a7836 */ /* 0x000fe20000000000 */
[----:B------:R-:W-:Y:S01]  /*9a40*/  ISETP.GT.AND P0, PT, R5, R2, PT ;  /* 0x000000020500720c */ /* 0x000fe20003f04270 */
[----:B---3--:R-:W-:Y:S01]  /*9a50*/  @!P1 IMAD.MOV.U32 R3, RZ, RZ, RZ ;  /* 0x000000ffff039224 */ /* 0x008fe200078e00ff */
[----:B--2---:R-:W-:-:S04]  /*9a60*/  LOP3.LUT R0, R0, 0x1, RZ, 0xfc, !PT ;  /* 0x0000000100007812 */ /* 0x004fc800078efcff */
[----:B------:R-:W-:-:S13]  /*9a70*/  ISETP.NE.AND P2, PT, R0, 0x3, PT ;  /* 0x000000030000780c */ /* 0x000fda0003f45270 */
[----:B-1----:R-:W-:Y:S05]  /*9a80*/  @!P2 BRA `(.L_x_8762) ;  /* 0x000000000004a947 */ /* 0x002fea0003800000 */
[----:B------:R-:W-:Y:S01]  /*9a90*/  BPT.TRAP 0x1 ;  /* 0x000000040000795c */ /* 0x000fe20000300000 */
.L_x_8762:
[----:B------:R-:W-:Y:S05]  /*9aa0*/  BSYNC B0 ;  /* 0x0000000000007941 */ /* 0x000fea0003800000 */
.L_x_8761:
[----:B------:R-:W2:Y:S01]  /*9ab0*/  LD.E.64 R4, desc[UR46][R20.64+0x8] ;  /* 0x0000082e14047980 */ /* 0x000ea2000c101b00 */
[----:B-----5:R-:W-:Y:S02]  /*9ac0*/  SHF.L.U32 R8, R9, 0x1f, RZ ;  /* 0x0000001f09087819 */ /* 0x020fe400000006ff */
[----:B--2---:R-:W-:-:S05]  /*9ad0*/  MOV R4, R4 ;  /* 0x0000000400047202 */ /* 0x004fca0000000f00 */
[----:B------:R-:W-:-:S04]  /*9ae0*/  IMAD R3, R3, 0x8, R4 ;  /* 0x0000000803037824 */ /* 0x000fc800078e0204 */
[----:B------:R1:W2:Y:S01]  /*9af0*/  SYNCS.PHASECHK.TRANS64.TRYWAIT P1, [R3+URZ], R8 ;  /* 0x00000008030075a7 */ /* 0x0002a2000802017f */
[----:B------:R-:W3:Y:S04]  /*9b00*/  LD.E R4, desc[UR46][R20.64+0x1c] ;  /* 0x00001c2e14047980 */ /* 0x000ee8000c101900 */
[----:B------:R1:W5:Y:S04]  /*9b10*/  LD.E R0, desc[UR46][R16.64+0x218] ;  /* 0x0002182e10007980 */ /* 0x000368000c101900 */
[----:B------:R1:W5:Y:S01]  /*9b20*/  LD.E R6, desc[UR46][R16.64+0x21c] ;  /* 0x00021c2e10067980 */ /* 0x000362000c101900 */
[----:B------:R-:W-:Y:S01]  /*9b30*/  BSSY B0, `(.L_x_8763) ;  /* 0x0000005000007945 */ /* 0x000fe20003800000 */
[----:B---3--:R-:W-:-:S04]  /*9b40*/  LOP3.LUT R4, R4, 0x1, RZ, 0xfc, !PT ;  /* 0x0000000104047812 */ /* 0x008fc800078efcff */
[----:B------:R-:W-:-:S13]  /*9b50*/  ISETP.NE.AND P2, PT, R4, 0x3, PT ;  /* 0x000000030400780c */ /* 0x000fda0003f45270 */
[----:B-12---:R-:W-:Y:S05]  /*9b60*/  @!P2 BRA `(.L_x_8764) ;  /* 0x000000000004a947 */ /* 0x006fea0003800000 */
[----:B------:R-:W-:Y:S01]  /*9b70*/  BPT.TRAP 0x1 ;  /* 0x000000040000795c */ /* 0x000fe20000300000 */
.L_x_8764:
[----:B------:R-:W-:Y:S05]  /*9b80*/  BSYNC B0 ;  /* 0x0000000000007941 */ /* 0x000fea0003800000 */
.L_x_8763:
[----:B------:R-:W-:Y:S04]  /*9b90*/  BSSY B0, `(.L_x_8765) ;  /* 0x0000008000007945 */ /* 0x000fe80003800000 */
[----:B------:R-:W-:Y:S05]  /*9ba0*/  @P1 BRA `(.L_x_8766) ;  /* 0x0000000000181947 */ /* 0x000fea0003800000 */
[----:B------:R-:W2:Y:S01]  /*9bb0*/  LD.E.64 R4, desc[UR46][R20.64+0x8] ;  /* 0x0000082e14047980 */ /* 0x000ea2000c101b00 */
[----:B-----5:R-:W-:Y:S02]  /*9bc0*/  SHF.L.U32 R3, R6, 0x1f, RZ ;  /* 0x0000001f06037819 */ /* 0x020fe400000006ff */
[----:B--2---:R-:W-:-:S05]  /*9bd0*/  MOV R5, R4 ;  /* 0x0000000400057202 */ /* 0x004fca0000000f00 */
[----:B------:R-:W-:-:S04]  /*9be0*/  IMAD R0, R0, 0x8, R5 ;  /* 0x0000000800007824 */ /* 0x000fc800078e0205 */
[----:B------:R-:W1:Y:S02]  /*9bf0*/  SYNCS.PHASECHK.TRANS64.TRYWAIT P1, [R0+URZ], R3 ;  /* 0x00000003000075a7 */ /* 0x000e64000802017f */
[----:B-1----:R-:W-:Y:S05]  /*9c00*/  @!P1 BRA `(.L_x_8767) ;  /* 0x000001ac006c9947 */ /* 0x002fea0003800000 */
.L_x_8766:
[----:B------:R-:W-:Y:S05]  /*9c10*/  BSYNC B0 ;  /* 0x0000000000007941 */ /* 0x000fea0003800000 */
.L_x_8765:
[----:B------:R-:W2:Y:S04]  /*9c20*/  LD.E R5, desc[UR46][R16.64+0x218] ;  /* 0x0002182e10057980 */ /* 0x000ea8000c101900 */
[----:B------:R-:W2:Y:S01]  /*9c30*/  LDL.64 R8, [R1+0xa0] ;  /* 0x0000a00001087983 */ /* 0x000ea20000100a00 */
[----:B------:R-:W-:Y:S05]  /*9c40*/  WARPSYNC.ALL ;  /* 0x0000000000007948 */ /* 0x000fea0003800000 */
[----:B------:R-:W3:Y:S04]  /*9c50*/  LDL.64 R18, [R1+0x98] ;  /* 0x0000980001127983 */ /* 0x000ee80000100a00 */
[----:B-----5:R-:W4:Y:S04]  /*9c60*/  LDL.64 R6, [R1+0x98] ;  /* 0x0000980001067983 */ /* 0x020f280000100a00 */
[----:B------:R-:W4:Y:S01]  /*9c70*/  LDL.64 R12, [R1+0x98] ;  /* 0x00009800010c7983 */ /* 0x000f220000100a00 */
[----:B--2---:R-:W-:-:S03]  /*9c80*/  IMAD R4, R5, 0x300, R8 ;  /* 0x0000030005047824 */ /* 0x004fc600078e0208 */
[----:B------:R-:W2:Y:S01]  /*9c90*/  LDL.64 R14, [R1+0x98] ;  /* 0x00009800010e7983 */ /* 0x000ea20000100a00 */
[----:B------:R-:W-:Y:S01]  /*9ca0*/  IMAD.MOV.U32 R5, RZ, RZ, R9 ;  /* 0x000000ffff057224 */ /* 0x000fe200078e0009 */
[C---:B------:R-:W-:Y:S01]  /*9cb0*/  R2UR UR6, R4.reuse ;  /* 0x00000000040672ca */ /* 0x040fe200000e0000 */
[----:B------:R-:W-:Y:S01]  /*9cc0*/  WARPGROUP.ARRIVE ;  /* 0x00000000000079c5 */ /* 0x000fe20000000000 */
[----:B------:R-:W2:Y:S02]  /*9cd0*/  LDL R11, [R1+0x54] ;  /* 0x00005400010b7983 */ /* 0x000ea40000100800 */
[----:B------:R-:W-:Y:S01]  /*9ce0*/  R2UR UR7, R5 ;  /* 0x00000000050772ca */ /* 0x000fe200000e0000 */
[----:B------:R-:W-:Y:S02]  /*9cf0*/  VIADD R8, R4, 0x2 ;  /* 0x0000000204087836 */ /* 0x000fe40000000000 */
[----:B-1----:R-:W-:Y:S01]  /*9d00*/  IMAD.MOV.U32 R0, RZ, RZ, 0x1 ;  /* 0x00000001ff007424 */ /* 0x002fe200078e00ff */
[----:B------:R1:W-:Y:S04]  /*9d10*/  STL [R1+0x80], RZ ;  /* 0x000080ff01007387 */ /* 0x0003e80000100800 */
[----:B------:R1:W-:Y:S04]  /*9d20*/  STL [R1+0x80], R0 ;  /* 0x0000800001007387 */ /* 0x0003e80000100800 */
[----:B------:R1:W-:Y:S04]  /*9d30*/  STL [R1+0x80], R0 ;  /* 0x0000800001007387 */ /* 0x0003e80000100800 */
[----:B------:R1:W-:Y:S04]  /*9d40*/  STL [R1+0x80], R0 ;  /* 0x0000800001007387 */ /* 0x0003e80000100800 */
[----:B------:R1:W-:Y:S01]  /*9d50*/  STL [R1+0x80], R0 ;  /* 0x0000800001007387 */ /* 0x0003e20000100800 */
[----:B---3--:R-:W-:-:S02]  /*9d60*/  R2UR UR4, R18 ;  /* 0x00000000120472ca */ /* 0x008fc400000e0000 */
[----:B------:R-:W-:-:S13]  /*9d70*/  R2UR UR5, R19 ;  /* 0x00000000130572ca */ /* 0x000fda00000e0000 */
[----:B------:R-:W-:Y:S01]  /*9d80*/  HGMMA.64x96x16.F32 R24, gdesc[UR4], RZ, !UPT, gsb0 ;  /* 0x01600000041879f0 */ /* 0x000fe2000c0008ff */
[----:B----4-:R-:W-:Y:S01]  /*9d90*/  VIADD R6, R6, 0x2 ;  /* 0x0000000206067836 */ /* 0x010fe20000000000 */
[----:B------:R-:W-:Y:S02]  /*9da0*/  R2UR UR6, R8 ;  /* 0x00000000080672ca */ /* 0x000fe400000e0000 */
[----:B------:R-:W-:Y:S02]  /*9db0*/  R2UR UR7, R9 ;  /* 0x00000000090772ca */ /* 0x000fe400000e0000 */
[----:B------:R-:W-:Y:S02]  /*9dc0*/  R2UR UR4, R6 ;  /* 0x00000000060472ca */ /* 0x000fe400000e0000 */
[----:B------:R-:W-:Y:S01]  /*9dd0*/  R2UR UR5, R7 ;  /* 0x00000000070572ca */ /* 0x000fe200000e0000 */
[----:B------:R-:W-:Y:S02]  /*9de0*/  VIADD R12, R12, 0x4 ;  /* 0x000000040c0c7836 */ /* 0x000fe40000000000 */
[----:B------:R-:W-:-:S02]  /*9df0*/  VIADD R6, R4, 0x4 ;  /* 0x0000000404067836 */ /* 0x000fc40000000000 */
[----:B------:R-:W-:Y:S01]  /*9e00*/  IMAD.MOV.U32 R7, RZ, RZ, R9 ;  /* 0x000000ffff077224 */ /* 0x000fe200078e0009 */
[----:B------:R-:W-:Y:S02]  /*9e10*/  WARPGROUP.DEPBAR.LE gsb0, 0x0 ;  /* 0x00008000000079c5 */ /* 0x000fe40000010000 */
[----:B------:R1:W5:Y:S04]  /*9e20*/  LD.E R3, desc[UR46][R16.64+0x218] ;  /* 0x0002182e10037980 */ /* 0x000368000c101900 */
[----:B------:R1:W5:Y:S01]  /*9e30*/  LD.E R5, desc[UR46][R16.64+0x21c] ;  /* 0x00021c2e10057980 */ /* 0x000362000c101900 */
[----:B------:R-:W-:-:S06]  /*9e40*/  WARPGROUP.ARRIVE ;  /* 0x00000000000079c5 */ /* 0x000fcc0000000000 */
[----:B------:R-:W-:Y:S01]  /*9e50*/  HGMMA.64x96x16.F32 R24, gdesc[UR4], R24, gsb0 ;  /* 0x01600000041879f0 */ /* 0x000fe20008000818 */
[----:B------:R-:W-:Y:S02]  /*9e60*/  R2UR UR6, R6 ;  /* 0x00000000060672ca */ /* 0x000fe400000e0000 */
[----:B------:R-:W-:Y:S02]  /*9e70*/  R2UR UR7, R7 ;  /* 0x00000000070772ca */ /* 0x000fe400000e0000 */
[----:B------:R-:W-:Y:S02]  /*9e80*/  R2UR UR4, R12 ;  /* 0x000000000c0472ca */ /* 0x000fe400000e0000 */
[----:B------:R-:W-:Y:S01]  /*9e90*/  R2UR UR5, R13 ;  /* 0x000000000d0572ca */ /* 0x000fe200000e0000 */
[----:B------:R-:W-:Y:S02]  /*9ea0*/  VIADD R6, R4, 0x6 ;  /* 0x0000000604067836 */ /* 0x000fe40000000000 */
[----:B--2---:R-:W-:-:S02]  /*9eb0*/  VIADD R14, R14, 0x6 ;  /* 0x000000060e0e7836 */ /* 0x004fc40000000000 */
[----:B------:R-:W-:Y:S01]  /*9ec0*/  IMAD.MOV.U32 R7, RZ, RZ, R9 ;  /* 0x000000ffff077224 */ /* 0x000fe200078e0009 */
[----:B------:R-:W-:Y:S02]  /*9ed0*/  WARPGROUP.DEPBAR.LE gsb0, 0x0 ;  /* 0x00008000000079c5 */ /* 0x000fe40000010000 */
[----:B------:R-:W-:-:S06]  /*9ee0*/  WARPGROUP.ARRIVE ;  /* 0x00000000000079c5 */ /* 0x000fcc0000000000 */
[----:B------:R-:W-:Y:S01]  /*9ef0*/  HGMMA.64x96x16.F32 R24, gdesc[UR4], R24, gsb0 ;  /* 0x01600000041879f0 */ /* 0x000fe20008000818 */
[----:B------:R-:W-:Y:S02]  /*9f00*/  R2UR UR6, R6 ;  /* 0x00000000060672ca */ /* 0x000fe400000e0000 */
[----:B------:R-:W-:Y:S02]  /*9f10*/  R2UR UR7, R7 ;  /* 0x00000000070772ca */ /* 0x000fe400000e0000 */
[----:B------:R-:W-:Y:S02]  /*9f20*/  R2UR UR4, R14 ;  /* 0x000000000e0472ca */ /* 0x000fe400000e0000 */
[----:B------:R-:W-:Y:S02]  /*9f30*/  R2UR UR5, R15 ;  /* 0x000000000f0572ca */ /* 0x000fe400000e0000 */
[----:B------:R-:W-:-:S04]  /*9f40*/  LOP3.LUT R11, R11, 0x1, RZ, 0xfc, !PT ;  /* 0x000000010b0b7812 */ /* 0x000fc800078efcff */
[----:B------:R-:W-:Y:S01]  /*9f50*/  ISETP.NE.AND P2, PT, R11, 0x3, PT ;  /* 0x000000030b00780c */ /* 0x000fe20003f45270 */
[----:B------:R-:W-:Y:S02]  /*9f60*/  WARPGROUP.DEPBAR.LE gsb0, 0x0 ;  /* 0x00008000000079c5 */ /* 0x000fe40000010000 */
[----:B------:R-:W-:-:S06]  /*9f70*/  WARPGROUP.ARRIVE ;  /* 0x00000000000079c5 */ /* 0x000fcc0000000000 */
[----:B------:R-:W-:Y:S01]  /*9f80*/  HGMMA.64x96x16.F32 R24, gdesc[UR4], R24, gsb0 ;  /* 0x01600000041879f0 */ /* 0x000fe20008000818 */
[----:B------:R-:W-:Y:S02]  /*9f90*/  BSSY B0, `(.L_x_8768) ;  /* 0x0000004000007945 */ /* 0x000fe40003800000 */
[----:B------:R-:W-:Y:S02]  /*9fa0*/  WARPGROUP.DEPBAR.LE gsb0, 0x0 ;  /* 0x00008000000079c5 */ /* 0x000fe40000010000 */
[----:B-1----:R-:W-:Y:S05]  /*9fb0*/  @!P2 BRA `(.L_x_8769) ;  /* 0x000000000004a947 */ /* 0x002fea0003800000 */
[----:B------:R-:W-:Y:S01]  /*9fc0*/  BPT.TRAP 0x1 ;  /* 0x000000040000795c */ /* 0x000fe20000300000 */
.L_x_8769:
[----:B------:R-:W-:Y:S05]  /*9fd0*/  BSYNC B0 ;  /* 0x0000000000007941 */ /* 0x000fea0003800000 */
.L_x_8768:
[----:B------:R-:W2:Y:S01]  /*9fe0*/  LDL.64 R6, [R1+0x40] ;  /* 0x0000400001067983 */ /* 0x000ea20000100a00 */
[----:B-----5:R-:W-:Y:S02]  /*9ff0*/  SHF.L.U32 R8, R5, 0x1f, RZ ;  /* 0x0000001f05087819 */ /* 0x020fe400000006ff */
[----:B--2---:R-:W-:-:S05]  /*a000*/  MOV R6, R6 ;  /* 0x0000000600067202 */ /* 0x004fca0000000f00 */
[----:B------:R-:W-:-:S04]  /*a010*/  IMAD R3, R3, 0x8, R6 ;  /* 0x0000000803037824 */ /* 0x000fc800078e0206 */
[----:B------:R1:W2:Y:S01]  /*a020*/  SYNCS.PHASECHK.TRANS64.TRYWAIT P1, [R3+URZ], R8 ;  /* 0x00000008030075a7 */ /* 0x0002a2000802017f */
[----:B------:R1:W5:Y:S04]  /*a030*/  LD.E R4, desc[UR46][R16.64+0x218] ;  /* 0x0002182e10047980 */ /* 0x000368000c101900 */
[----:B------:R1:W5:Y:S01]  /*a040*/  LD.E R5, desc[UR46][R16.64+0x21c] ;  /* 0x00021c2e10057980 */ /* 0x000362000c101900 */
[----:B------:R-:W-:Y:S04]  /*a050*/  BSSY B0, `(.L_x_8770) ;  /* 0x0000003000007945 */ /* 0x000fe80003800000 */
[----:B------:R-:W-:Y:S05]  /*a060*/  @!P2 BRA `(.L_x_8771) ;  /* 0x000000000004a947 */ /* 0x000fea0003800000 */
[----:B------:R-:W-:Y:S01]  /*a070*/  BPT.TRAP 0x1 ;  /* 0x000000040000795c */ /* 0x000fe20000300000 */
.L_x_8771:
[----:B------:R-:W-:Y:S05]  /*a080*/  BSYNC B0 ;  /* 0x0000000000007941 */ /* 0x000fea0003800000 */
.L_x_8770:
[----:B------:R-:W-:Y:S04]  /*a090*/  BSSY B0, `(.L_x_8772) ;  /* 0x0000006000007945 */ /* 0x000fe80003800000 */
[----:B--2---:R-:W-:Y:S05]  /*a0a0*/  @P1 BRA `(.L_x_8773) ;  /* 0x0000000000101947 */ /* 0x004fea0003800000 */
[----:B-----5:R-:W-:Y:S01]  /*a0b0*/  IMAD R4, R4, 0x8, R6 ;  /* 0x0000000804047824 */ /* 0x020fe200078e0206 */
[----:B------:R-:W-:-:S04]  /*a0c0*/  SHF.L.U32 R5, R5, 0x1f, RZ ;  /* 0x0000001f05057819 */ /* 0x000fc800000006ff */
[----:B------:R-:W2:Y:S02]  /*a0d0*/  SYNCS.PHASECHK.TRANS64.TRYWAIT P1, [R4+URZ], R5 ;  /* 0x00000005040075a7 */ /* 0x000ea4000802017f */
[----:B--2---:R-:W-:Y:S05]  /*a0e0*/  @!P1 BRA `(.L_x_8774) ;  /* 0x000001a800489947 */ /* 0x004fea0003800000 */
.L_x_8773:
[----:B------:R-:W-:Y:S05]  /*a0f0*/  BSYNC B0 ;  /* 0x0000000000007941 */ /* 0x000fea0003800000 */
.L_x_8772:
[----:B------:R-:W3:Y:S04]  /*a100*/  LD.E R11, desc[UR46][R16.64+0x218] ;  /* 0x0002182e100b7980 */ /* 0x000ee8000c101900 */
[----:B------:R-:W3:Y:S04]  /*a110*/  LDL.64 R6, [R1+0x118] ;  /* 0x0001180001067983 */ /* 0x000ee80000100a00 */
[----:B-1----:R-:W4:Y:S04]  /*a120*/  LDL R3, [R1+0x90] ;  /* 0x0000900001037983 */ /* 0x002f280000100800 */
[----:B--2--5:R-:W2:Y:S04]  /*a130*/  LDL.64 R4, [R1+0x110] ;  /* 0x0001100001047983 */ /* 0x024ea80000100a00 */
[----:B------:R-:W2:Y:S04]  /*a140*/  LDL.64 R8, [R1+0x110] ;  /* 0x0001100001087983 */ /* 0x000ea80000100a00 */
[----:B------:R-:W2:Y:S04]  /*a150*/  LDL.64 R12, [R1+0x110] ;  /* 0x00011000010c7983 */ /* 0x000ea80000100a00 */
[----:B------:R-:W2:Y:S01]  /*a160*/  LDL.64 R14, [R1+0x110] ;  /* 0x00011000010e7983 */ /* 0x000ea20000100a00 */
[----:B------:R-:W-:Y:S05]  /*a170*/  WARPSYNC.ALL ;  /* 0x0000000000007948 */ /* 0x000fea0003800000 */
[----:B------:R-:W-:Y:S01]  /*a180*/  WARPGROUP.ARRIVE ;  /* 0x00000000000079c5 */ /* 0x000fe20000000000 */
[----:B------:R-:W2:Y:S01]  /*a190*/  LDL.64 R18, [R1+0x110] ;  /* 0x0001100001127983 */ /* 0x000ea20000100a00 */
[----:B---3--:R-:W-:Y:S01]  /*a1a0*/  IMAD R6, R11, 0xc00, R6 ;  /* 0x00000c000b067824 */ /* 0x008fe200078e0206 */
[----:B------:R-:W-:-:S02]  /*a1b0*/  R2UR UR7, R7 ;  /* 0x00000000070772ca */ /* 0x000fc400000e0000 */
[----:B----4-:R-:W-:Y:S02]  /*a1c0*/  ISETP.NE.U32.AND P1, PT, R3, RZ, PT ;  /* 0x000000ff0300720c */ /* 0x010fe40003f25070 */
[----:B------:R-:W-:Y:S02]  /*a1d0*/  R2UR UR6, R6 ;  /* 0x00000000060672ca */ /* 0x000fe400000e0000 */
[----:B--2---:R-:W-:Y:S02]  /*a1e0*/  R2UR UR4, R4 ;  /* 0x00000000040472ca */ /* 0x004fe400000e0000 */
[----:B------:R-:W-:-:S07]  /*a1f0*/  R2UR UR5, R5 ;  /* 0x00000000050572ca */ /* 0x000fce00000e0000 */
[----:B------:R-:W-:-:S06]  /*a200*/  VOTEU.ANY UP0, P1 ;  /* 0x00000000003f7886 */ /* 0x000fcc0000800100 */
[----:B------:R-:W-:Y:S01]  /*a210*/  HGMMA.64x96x16.F32 R24, gdesc[UR4], R24, UP0, gsb0 ;  /* 0x01600000041879f0 */ /* 0x000fe2000b800818 */
[----:B------:R-:W-:Y:S02]  /*a220*/  VIADD R8, R8, 0x2 ;  /* 0x0000000208087836 */ /* 0x000fe40000000000 */
        /* <DEDUP_REMOVED lines=126> */
[----:B------:R-:W-:Y:S01]  /*aa10*/  R2UR UR5, R19 ;  /* 0x00000000130572ca */ /* 0x000fe200000e0000 */
[----:B--2---:R-:W-:Y:S01]  /*aa20*/  VIADD R8, R8, 0xc02 ;  /* 0x00000c0208087836 */ /* 0x004fe20000000000 */
[----:B------:R-:W-:Y:S02]  /*aa30*/  WARPGROUP.DEPBAR.LE gsb0, 0x0 ;  /* 0x00008000000079c5 */ /* 0x000fe40000010000 */
[----:B------:R-:W-:-:S09]  /*aa40*/  WARPGROUP.ARRIVE ;  /* 0x00000000000079c5 */ /* 0x000fd20000000000 */
[----:B------:R-:W-:Y:S01]  /*aa50*/  HGMMA.64x96x16.F32 R24, gdesc[UR4], R24, gsb0 ;  /* 0x01600000041879f0 */ /* 0x000fe20008000818 */
[----:B------:R-:W-:Y:S02]  /*aa60*/  VIADD R4, R6, 0x902 ;  /* 0x0000090206047836 */ /* 0x000fe40000000000 */
[----:B------:R-:W-:Y:S01]  /*aa70*/  IMAD.MOV.U32 R5, RZ, RZ, R7 ;  /* 0x000000ffff057224 */ /* 0x000fe200078e0007 */
[----:B------:R-:W-:Y:S02]  /*aa80*/  R2UR UR4, R8 ;  /* 0x00000000080472ca */ /* 0x000fe400000e0000 */
[----:B------:R-:W-:Y:S02]  /*aa90*/  R2UR UR6, R4 ;  /* 0x00000000040672ca */ /* 0x000fe400000e0000 */
[----:B------:R-:W-:Y:S02]  /*aaa0*/  R2UR UR7, R5 ;  /* 0x00000000050772ca */ /* 0x000fe400000e0000 */
[----:B------:R-:W-:Y:S01]  /*aab0*/  R2UR UR5, R9 ;  /* 0x00000000090572ca */ /* 0x000fe200000e0000 */
[----:B---3--:R-:W-:-:S02]  /*aac0*/  VIADD R12, R12, 0xc04 ;  /* 0x00000c040c0c7836 */ /* 0x008fc40000000000 */
[----:B------:R-:W-:Y:S01]  /*aad0*/  VIADD R4, R6, 0x904 ;  /* 0x0000090406047836 */ /* 0x000fe20000000000 */
[----:B------:R-:W-:Y:S02]  /*aae0*/  WARPGROUP.DEPBAR.LE gsb0, 0x0 ;  /* 0x00008000000079c5 */ /* 0x000fe40000010000 */
[----:B------:R-:W-:-:S07]  /*aaf0*/  WARPGROUP.ARRIVE ;  /* 0x00000000000079c5 */ /* 0x000fce0000000000 */
[----:B------:R-:W-:Y:S01]  /*ab00*/  HGMMA.64x96x16.F32 R24, gdesc[UR4], R24, gsb0 ;  /* 0x01600000041879f0 */ /* 0x000fe20008000818 */
[----:B------:R-:W-:Y:S01]  /*ab10*/  IMAD.MOV.U32 R5, RZ, RZ, R7 ;  /* 0x000000ffff057224 */ /* 0x000fe200078e0007 */
[----:B------:R-:W-:Y:S02]  /*ab20*/  R2UR UR6, R4 ;  /* 0x00000000040672ca */ /* 0x000fe400000e0000 */
[----:B------:R-:W-:Y:S02]  /*ab30*/  R2UR UR4, R12 ;  /* 0x000000000c0472ca */ /* 0x000fe400000e0000 */
[----:B------:R-:W-:Y:S02]  /*ab40*/  R2UR UR7, R5 ;  /* 0x00000000050772ca */ /* 0x000fe400000e0000 */
[----:B------:R-:W-:Y:S01]  /*ab50*/  R2UR UR5, R13 ;  /* 0x000000000d0572ca */ /* 0x000fe200000e0000 */
[----:B----4-:R-:W-:Y:S02]  /*ab60*/  VIADD R14, R14, 0xc06 ;  /* 0x00000c060e0e7836 */ /* 0x010fe40000000000 */
[----:B------:R-:W-:-:S02]  /*ab70*/  VIADD R4, R6, 0x906 ;  /* 0x0000090606047836 */ /* 0x000fc40000000000 */
[----:B------:R-:W-:Y:S01]  /*ab80*/  IMAD.MOV.U32 R5, RZ, RZ, R7 ;  /* 0x000000ffff057224 */ /* 0x000fe200078e0007 */
[----:B------:R-:W-:Y:S02]  /*ab90*/  WARPGROUP.DEPBAR.LE gsb0, 0x0 ;  /* 0x00008000000079c5 */ /* 0x000fe40000010000 */
[----:B------:R-:W-:-:S06]  /*aba0*/  WARPGROUP.ARRIVE ;  /* 0x00000000000079c5 */ /* 0x000fcc0000000000 */
[----:B------:R-:W-:Y:S01]  /*abb0*/  HGMMA.64x96x16.F32 R24, gdesc[UR4], R24, gsb0 ;  /* 0x01600000041879f0 */ /* 0x000fe20008000818 */
[----:B------:R-:W-:Y:S02]  /*abc0*/  R2UR UR4, R14 ;  /* 0x000000000e0472ca */ /* 0x000fe400000e0000 */
[----:B------:R-:W-:Y:S02]  /*abd0*/  R2UR UR5, R15 ;  /* 0x000000000f0572ca */ /* 0x000fe400000e0000 */
[----:B------:R-:W-:Y:S02]  /*abe0*/  R2UR UR6, R4 ;  /* 0x00000000040672ca */ /* 0x000fe400000e0000 */
[----:B------:R-:W-:Y:S01]  /*abf0*/  R2UR UR7, R5 ;  /* 0x00000000050772ca */ /* 0x000fe200000e0000 */
[----:B------:R-:W1:Y:S01]  /*ac00*/  S2R R23, SR_TID.X ;  /* 0x0000000000177919 */ /* 0x000e620000002100 */
[----:B------:R-:W-:Y:S04]  /*ac10*/  STL [R1+0x90], R0 ;  /* 0x0000900001007387 */ /* 0x000fe80000100800 */
[----:B------:R-:W-:Y:S01]  /*ac20*/  STL [R1+0x90], R0 ;  /* 0x0000900001007387 */ /* 0x000fe20000100800 */
[----:B------:R-:W-:-:S02]  /*ac30*/  WARPGROUP.DEPBAR.LE gsb0, 0x0 ;  /* 0x00008000000079c5 */ /* 0x000fc40000010000 */
[----:B------:R-:W-:-:S06]  /*ac40*/  WARPGROUP.ARRIVE ;  /* 0x00000000000079c5 */ /* 0x000fcc0000000000 */
[----:B------:R-:W-:Y:S01]  /*ac50*/  HGMMA.64x96x16.F32 R24, gdesc[UR4], R24, gsb0 ;  /* 0x01600000041879f0 */ /* 0x000fe20008000818 */
[----:B------:R-:W-:Y:S01]  /*ac60*/  STL [R1+0x90], R0 ;  /* 0x0000900001007387 */ /* 0x000fe20000100800 */
[----:B-1----:R-:W-:-:S03]  /*ac70*/  LOP3.LUT P2, RZ, R23, 0x7f, RZ, 0xc0, !PT ;  /* 0x0000007f17ff7812 */ /* 0x002fc6000784c0ff */
        /* <DEDUP_REMOVED lines=12> */
[----:B------:R-:W-:Y:S01]  /*ad40*/  STL [R1+0x90], R0 ;  /* 0x0000900001007387 */ /* 0x000fe20000100800 */
[----:B------:R-:W-:-:S02]  /*ad50*/  WARPGROUP.DEPBAR.LE gsb0, 0x0 ;  /* 0x00008000000079c5 */ /* 0x000fc40000010000 */
[----:B------:R1:W-:Y:S06]  /*ad60*/  BAR.ARV R204, 0x100 ;  /* 0x000400cc0000751d */ /* 0x0003ec0000002000 */
[----:B------:R-:W2:Y:S04]  /*ad70*/  @!P2 LD.E.64 R20, desc[UR46][R20.64+0x30] ;  /* 0x0000302e1414a980 */ /* 0x000ea8000c101b00 */
[----:B------:R-:W3:Y:S01]  /*ad80*/  @!P2 LD.E R3, desc[UR46][R16.64+0x218] ;  /* 0x0002182e1003a980 */ /* 0x000ee2000c101900 */
[----:B--2---:R-:W-:-:S05]  /*ad90*/  @!P2 MOV R4, R20 ;  /* 0x000000140004a202 */ /* 0x004fca0000000f00 */
[----:B---3--:R-:W-:-:S05]  /*ada0*/  @!P2 IMAD R3, R3, 0x8, R4 ;  /* 0x000000080303a824 */ /* 0x008fca00078e0204 */
[----:B------:R-:W-:-:S04]  /*adb0*/  @!P2 PRMT R3, RZ, 0x654, R3 ;  /* 0x00000654ff03a816 */ /* 0x000fc80000000003 */
[----:B------:R2:W-:Y:S01]  /*adc0*/  @!P2 SYNCS.ARRIVE.TRANS64.RED.A1T0 RZ, [R3+URZ], RZ ;  /* 0x000000ff03ffa9a7 */ /* 0x0005e2000810043f */
[----:B------:R-:W3:Y:S04]  /*add0*/  LDL.64 R12, [R1+0x170] ;  /* 0x00017000010c7983 */ /* 0x000ee80000100a00 */
[----:B------:R-:W4:Y:S04]  /*ade0*/  LD.E.64 R4, desc[UR46][R16.64+0x440] ;  /* 0x0004402e10047980 */ /* 0x000f28000c101b00 */
[----:B------:R-:W4:Y:S04]  /*adf0*/  LD.E R20, desc[UR46][R16.64+0x460] ;  /* 0x0004602e10147980 */ /* 0x000f28000c101900 */
        /* <DEDUP_REMOVED lines=49> */
[----:B---3--:R-:W3:Y:S02]  /*b110*/  LD.E R12, desc[UR46][R12.64] ;  /* 0x0000002e0c0c7980 */ /* 0x008ee4000c101900 */
[-C--:B---3--:R-:W-:Y:S01]  /*b120*/  FMUL.FTZ R7, R24, R12.reuse ;  /* 0x0000000c18077220 */ /* 0x088fe20000410000 */
[-C--:B------:R-:W-:Y:S01]  /*b130*/  FMUL.FTZ R8, R25, R12.reuse ;  /* 0x0000000c19087220 */ /* 0x080fe20000410000 */
[-C--:B------:R-:W-:Y:S01]  /*b140*/  FMUL.FTZ R28, R28, R12.reuse ;  /* 0x0000000c1c1c7220 */ /* 0x080fe20000410000 */
[-C--:B------:R-:W-:Y:S01]  /*b150*/  FMUL.FTZ R75, R29, R12.reuse ;  /* 0x0000000c1d4b7220 */ /* 0x080fe20000410000 */
[-C--:B------:R-:W-:Y:S01]  /*b160*/  FMUL.FTZ R79, R32, R12.reuse ;  /* 0x0000000c204f7220 */ /* 0x080fe20000410000 */
[-C--:B------:R-:W-:Y:S01]  /*b170*/  FMUL.FTZ R81, R33, R12.reuse ;  /* 0x0000000c21517220 */ /* 0x080fe20000410000 */
[----:B------:R-:W4:Y:S01]  /*b180*/  MUFU.TANH R7, R7 ;  /* 0x0000000700077308 */ /* 0x000f220000002400 */
[-C--:B------:R-:W-:Y:S01]  /*b190*/  FMUL.FTZ R109, R36, R12.reuse ;  /* 0x0000000c246d7220 */ /* 0x080fe20000410000 */
[-C--:B------:R-:W-:Y:S01]  /*b1a0*/  FMUL.FTZ R111, R37, R12.reuse ;  /* 0x0000000c256f7220 */ /* 0x080fe20000410000 */
[-C--:B------:R-:W-:Y:S01]  /*b1b0*/  FMUL.FTZ R113, R40, R12.reuse ;  /* 0x0000000c28717220 */ /* 0x080fe20000410000 */
[-C--:B------:R-:W-:Y:S01]  /*b1c0*/  FMUL.FTZ R115, R41, R12.reuse ;  /* 0x0000000c29737220 */ /* 0x080fe20000410000 */
[-C--:B------:R-:W-:Y:S01]  /*b1d0*/  FMUL.FTZ R119, R44, R12.reuse ;  /* 0x0000000c2c777220 */ /* 0x080fe20000410000 */
[-C--:B------:R-:W-:Y:S01]  /*b1e0*/  FMUL.FTZ R121, R45, R12.reuse ;  /* 0x0000000c2d797220 */ /* 0x080fe20000410000 */
[-C--:B------:R-:W-:Y:S01]  /*b1f0*/  FMUL.FTZ R123, R48, R12.reuse ;  /* 0x0000000c307b7220 */ /* 0x080fe20000410000 */
[----:B------:R-:W3:Y:S01]  /*b200*/  MUFU.TANH R8, R8 ;  /* 0x0000000800087308 */ /* 0x000ee20000002400 */
[-C--:B------:R-:W-:Y:S01]  /*b210*/  FMUL.FTZ R117, R49, R12.reuse ;  /* 0x0000000c31757220 */ /* 0x080fe20000410000 */
[-C--:B------:R-:W-:Y:S01]  /*b220*/  FMUL.FTZ R107, R52, R12.reuse ;  /* 0x0000000c346b7220 */ /* 0x080fe20000410000 */
[-C--:B------:R-:W-:Y:S01]  /*b230*/  FMUL.FTZ R19, R53, R12.reuse ;  /* 0x0000000c35137220 */ /* 0x080fe20000410000 */
[-C--:B------:R-:W-:Y:S01]  /*b240*/  FMUL.FTZ R77, R56, R12.reuse ;  /* 0x0000000c384d7220 */ /* 0x080fe20000410000 */
[-C--:B------:R-:W-:Y:S01]  /*b250*/  FMUL.FTZ R73, R57, R12.reuse ;  /* 0x0000000c39497220 */ /* 0x080fe20000410000 */
[-C--:B------:R-:W-:Y:S01]  /*b260*/  FMUL.FTZ R11, R61, R12.reuse ;  /* 0x0000000c3d0b7220 */ /* 0x080fe20000410000 */
[----:B--2---:R-:W-:Y:S01]  /*b270*/  FMUL.FTZ R3, R27, R12 ;  /* 0x0000000c1b037220 */ /* 0x004fe20000410000 */
[----:B------:R-:W2:Y:S01]  /*b280*/  MUFU.TANH R13, R28 ;  /* 0x0000001c000d7308 */ /* 0x000ea20000002400 */
[----:B----4-:R-:W-:Y:S01]  /*b290*/  FMNMX.FTZ R9, R7, R4, !PT ;  /* 0x0000000407097209 */ /* 0x010fe20007810000 */
[-C--:B------:R-:W-:Y:S01]  /*b2a0*/  FMUL.FTZ R6, R26, R12.reuse ;  /* 0x0000000c1a067220 */ /* 0x080fe20000410000 */
[-C--:B------:R-:W-:Y:S01]  /*b2b0*/  FMUL.FTZ R31, R31, R12.reuse ;  /* 0x0000000c1f1f7220 */ /* 0x080fe20000410000 */
[-C--:B------:R-:W-:Y:S01]  /*b2c0*/  FMUL.FTZ R29, R34, R12.reuse ;  /* 0x0000000c221d7220 */ /* 0x080fe20000410000 */
[-C--:B------:R-:W-:Y:S01]  /*b2d0*/  FMUL.FTZ R23, R43, R12.reuse ;  /* 0x0000000c2b177220 */ /* 0x080fe20000410000 */
[-C--:B------:R-:W-:Y:S01]  /*b2e0*/  FMUL.FTZ R15, R47, R12.reuse ;  /* 0x0000000c2f0f7220 */ /* 0x080fe20000410000 */
[-C--:B------:R-:W-:Y:S01]  /*b2f0*/  FMUL.FTZ R83, R50, R12.reuse ;  /* 0x0000000c32537220 */ /* 0x080fe20000410000 */
[----:B------:R-:W4:Y:S01]  /*b300*/  MUFU.TANH R75, R75 ;  /* 0x0000004b004b7308 */ /* 0x000f220000002400 */
[----:B---3--:R-:W-:Y:S01]  /*b310*/  FMNMX.FTZ R14, R8, R9, !PT ;  /* 0x00000009080e7209 */ /* 0x008fe20007810000 */
[-C--:B------:R-:W-:Y:S01]  /*b320*/  FMUL.FTZ R85, R51, R12.reuse ;  /* 0x0000000c33557220 */ /* 0x080fe20000410000 */
[-C--:B------:R-:W-:Y:S01]  /*b330*/  FMUL.FTZ R87, R54, R12.reuse ;  /* 0x0000000c36577220 */ /* 0x080fe20000410000 */
[-C--:B------:R-:W-:Y:S01]  /*b340*/  FMUL.FTZ R89, R55, R12.reuse ;  /* 0x0000000c37597220 */ /* 0x080fe20000410000 */
[-C--:B------:R-:W-:Y:S01]  /*b350*/  FMUL.FTZ R91, R58, R12.reuse ;  /* 0x0000000c3a5b7220 */ /* 0x080fe20000410000 */
[-C--:B------:R-:W-:Y:S01]  /*b360*/  FMUL.FTZ R93, R59, R12.reuse ;  /* 0x0000000c3b5d7220 */ /* 0x080fe20000410000 */
[----:B------:R-:W-:Y:S01]  /*b370*/  FMUL.FTZ R95, R62, R12 ;  /* 0x0000000c3e5f7220 */ /* 0x000fe20000410000 */
[----:B------:R-:W3:Y:S01]  /*b380*/  MUFU.TANH R79, R79 ;  /* 0x0000004f004f7308 */ /* 0x000ee20000002400 */
[----:B--2---:R-:W-:Y:S01]  /*b390*/  FMNMX.FTZ R14, R13, R14, !PT ;  /* 0x0000000e0d0e7209 */ /* 0x004fe20007810000 */
[-C--:B------:R-:W-:Y:S01]  /*b3a0*/  FMUL.FTZ R33, R35, R12.reuse ;  /* 0x0000000c23217220 */ /* 0x080fe20000410000 */
[-C--:B------:R-:W-:Y:S01]  /*b3b0*/  FMUL.FTZ R97, R63, R12.reuse ;  /* 0x0000000c3f617220 */ /* 0x080fe20000410000 */
[-C--:B------:R-:W-:Y:S01]  /*b3c0*/  FMUL.FTZ R99, R66, R12.reuse ;  /* 0x0000000c42637220 */ /* 0x080fe20000410000 */
[-C--:B------:R-:W-:Y:S01]  /*b3d0*/  FMUL.FTZ R101, R67, R12.reuse ;  /* 0x0000000c43657220 */ /* 0x080fe20000410000 */
[-C--:B------:R-:W-:Y:S01]  /*b3e0*/  FMUL.FTZ R103, R70, R12.reuse ;  /* 0x0000000c46677220 */ /* 0x080fe20000410000 */
[----:B------:R-:W-:Y:S01]  /*b3f0*/  FMUL.FTZ R105, R71, R12 ;  /* 0x0000000c47697220 */ /* 0x000fe20000410000 */
[----:B------:R-:W2:Y:S01]  /*b400*/  MUFU.TANH R81, R81 ;  /* 0x0000005100517308 */ /* 0x000ea20000002400 */
[----:B----4-:R-:W-:Y:S01]  /*b410*/  FMNMX.FTZ R14, R75, R14, !PT ;  /* 0x0000000e4b0e7209 */ /* 0x010fe20007810000 */
[----:B------:R-:W4:Y:S04]  /*b420*/  LD.E R24, desc[UR46][R16.64+0x454] ;  /* 0x0004542e10187980 */ /* 0x000f28000c101900 */
[----:B------:R-:W4:Y:S02]  /*b430*/  LD.E R36, desc[UR46][R16.64+0x234] ;  /* 0x0002342e10247980 */ /* 0x000f24000c101900 */
[----:B------:R-:W1:Y:S01]  /*b440*/  MUFU.TANH R109, R109 ;  /* 0x0000006d006d7308 */ /* 0x000e620000002400 */
[----:B---3--:R-:W-:Y:S01]  /*b450*/  FMNMX.FTZ R14, R79, R14, !PT ;  /* 0x0000000e4f0e7209 */ /* 0x008fe20007810000 */
[----:B------:R-:W-:Y:S01]  /*b460*/  FMUL.FTZ R37, R30, R12 ;  /* 0x0000000c1e257220 */ /* 0x000fe20000410000 */
[----:B------:R-:W3:Y:S04]  /*b470*/  LD.E R32, desc[UR46][R16.64+0x240] ;  /* 0x0002402e10207980 */ /* 0x000ee8000c101900 */
[----:B------:R-:W3:Y:S01]  /*b480*/  LD.E R40, desc[UR46][R16.64+0x274] ;  /* 0x0002742e10287980 */ /* 0x000ee2000c101900 */
[----:B------:R-:W1:Y:S01]  /*b490*/  MUFU.TANH R111, R111 ;  /* 0x0000006f006f7308 */ /* 0x000e620000002400 */
[----:B--2---:R-:W-:-:S07]  /*b4a0*/  FMNMX.FTZ R14, R81, R14, !PT ;  /* 0x0000000e510e7209 */ /* 0x004fce0007810000 */
[----:B------:R-:W2:Y:S01]  /*b4b0*/  MUFU.TANH R113, R113 ;  /* 0x0000007100717308 */ /* 0x000ea20000002400 */
[----:B-1----:R-:W-:Y:S01]  /*b4c0*/  FMNMX.FTZ R14, R109, R14, !PT ;  /* 0x0000000e6d0e7209 */ /* 0x002fe20007810000 */
[----:B------:R-:W-:Y:S01]  /*b4d0*/  FMUL.FTZ R41, R38, R12 ;  /* 0x0000000c26297220 */ /* 0x000fe20000410000 */
[----:B------:R-:W3:Y:S05]  /*b4e0*/  LD.E R44, desc[UR46][R16.64+0x270] ;  /* 0x0002702e102c7980 */ /* 0x000eea000c101900 */
[----:B------:R-:W1:Y:S01]  /*b4f0*/  MUFU.TANH R115, R115 ;  /* 0x0000007300737308 */ /* 0x000e620000002400 */
[----:B------:R-:W-:-:S07]  /*b500*/  FMNMX.FTZ R14, R111, R14, !PT ;  /* 0x0000000e6f0e7209 */ /* 0x000fce0007810000 */
[----:B------:R-:W1:Y:S01]  /*b510*/  MUFU.TANH R119, R119 ;  /* 0x0000007700777308 */ /* 0x000e620000002400 */
[----:B--2---:R-:W-:Y:S01]  /*b520*/  FMNMX.FTZ R14, R113, R14, !PT ;  /* 0x0000000e710e7209 */ /* 0x004fe20007810000 */
[----:B------:R-:W-:Y:S01]  /*b530*/  FMUL.FTZ R45, R69, R12 ;  /* 0x0000000c452d7220 */ /* 0x000fe20000410000 */
[----:B------:R-:W2:Y:S05]  /*b540*/  LD.E R48, desc[UR46][R16.64+0x284] ;  /* 0x0002842e10307980 */ /* 0x000eaa000c101900 */
[----:B------:R-:W1:Y:S02]  /*b550*/  MUFU.TANH R121, R121 ;  /* 0x0000007900797308 */ /* 0x000e640000002400 */
[----:B-1----:R-:W-:-:S06]  /*b560*/  FMNMX.FTZ R14, R115, R14, !PT ;  /* 0x0000000e730e7209 */ /* 0x002fcc0007810000 */
[----:B------:R-:W1:Y:S01]  /*b570*/  MUFU.TANH R123, R123 ;  /* 0x0000007b007b7308 */ /* 0x000e620000002400 */
[----:B------:R-:W-:Y:S01]  /*b580*/  FMNMX.FTZ R14, R119, R14, !PT ;  /* 0x0000000e770e7209 */ /* 0x000fe20007810000 */
[----:B------:R-:W-:Y:S01]  /*b590*/  FMUL.FTZ R49, R60, R12 ;  /* 0x0000000c3c317220 */ /* 0x000fe20000410000 */
[----:B------:R-:W2:Y:S05]  /*b5a0*/  LD.E R52, desc[UR46][R16.64+0x294] ;  /* 0x0002942e10347980 */ /* 0x000eaa000c101900 */
[----:B------:R-:W1:Y:S01]  /*b5b0*/  MUFU.TANH R117, R117 ;  /* 0x0000007500757308 */ /* 0x000e620000002400 */
[----:B------:R-:W-:-:S07]  /*b5c0*/  FMNMX.FTZ R14, R121, R14, !PT ;  /* 0x0000000e790e7209 */ /* 0x000fce0007810000 */
[----:B------:R-:W1:Y:S02]  /*b5d0*/  MUFU.TANH R107, R107 ;  /* 0x0000006b006b7308 */ /* 0x000e640000002400 */
[----:B-1----:R-:W-:Y:S01]  /*b5e0*/  FMNMX.FTZ R14, R123, R14, !PT ;  /* 0x0000000e7b0e7209 */ /* 0x002fe20007810000 */
[----:B------:R-:W-:Y:S01]  /*b5f0*/  FMUL.FTZ R53, R39, R12 ;  /* 0x0000000c27357220 */ /* 0x000fe20000410000 */
[----:B------:R-:W2:Y:S04]  /*b600*/  LD.E R56, desc[UR46][R16.64+0x2a4] ;  /* 0x0002a42e10387980 */ /* 0x000ea8000c101900 */
[----:B------:R-:W1:Y:S01]  /*b610*/  MUFU.TANH R19, R19 ;  /* 0x0000001300137308 */ /* 0x000e620000002400 */
[----:B------:R-:W-:-:S07]  /*b620*/  FMNMX.FTZ R14, R117, R14, !PT ;  /* 0x0000000e750e7209 */ /* 0x000fce0007810000 */
[----:B------:R-:W1:Y:S01]  /*b630*/  MUFU.TANH R77, R77 ;  /* 0x0000004d004d7308 */ /* 0x000e620000002400 */
[----:B------:R-:W-:Y:S01]  /*b640*/  FMNMX.FTZ R14, R107, R14, !PT ;  /* 0x0000000e6b0e7209 */ /* 0x000fe20007810000 */
[----:B------:R-:W-:-:S06]  /*b650*/  FMUL.FTZ R57, R64, R12 ;  /* 0x0000000c40397220 */ /* 0x000fcc0000410000 */
[----:B------:R-:W1:Y:S02]  /*b660*/  MUFU.TANH R73, R73 ;  /* 0x0000004900497308 */ /* 0x000e640000002400 */
[----:B-1----:R-:W-:Y:S01]  /*b670*/  FMNMX.FTZ R14, R19, R14, !PT ;  /* 0x0000000e130e7209 */ /* 0x002fe20007810000 */
[-C--:B------:R-:W-:Y:S01]  /*b680*/  FMUL.FTZ R27, R65, R12.reuse ;  /* 0x0000000c411b7220 */ /* 0x080fe20000410000 */
[----:B------:R-:W2:Y:S04]  /*b690*/  LD.E R61, desc[UR46][R16.64+0x2ac] ;  /* 0x0002ac2e103d7980 */ /* 0x000ea8000c101900 */
[----:B------:R-:W-:Y:S01]  /*b6a0*/  MUFU.TANH R11, R11 ;  /* 0x0000000b000b7308 */ /* 0x000fe20000002400 */
[----:B------:R-:W-:Y:S01]  /*b6b0*/  FMUL.FTZ R9, R68, R12 ;  /* 0x0000000c44097220 */ /* 0x000fe20000410000 */
[----:B------:R-:W3:Y:S04]  /*b6c0*/  LD.E R28, desc[UR46][R16.64+0x424] ;  /* 0x0004242e101c7980 */ /* 0x000ee8000c101900 */
[----:B------:R-:W2:Y:S02]  /*b6d0*/  LD.E R26, desc[UR46][R16.64+0x42c] ;  /* 0x00042c2e101a7980 */ /* 0x000ea4000c101900 */
[----:B------:R-:W1:Y:S01]  /*b6e0*/  MUFU.TANH R49, R49 ;  /* 0x0000003100317308 */ /* 0x000e620000002400 */
[----:B------:R-:W-:Y:S01]  /*b6f0*/  FMNMX.FTZ R14, R77, R14, !PT ;  /* 0x0000000e4d0e7209 */ /* 0x000fe20007810000 */
[----:B------:R-:W2:Y:S04]  /*b700*/  LD.E R30, desc[UR46][R16.64+0x244] ;  /* 0x0002442e101e7980 */ /* 0x000ea8000c101900 */
[----:B------:R-:W2:Y:S02]  /*b710*/  LD.E R34, desc[UR46][R16.64+0x250] ;  /* 0x0002502e10227980 */ /* 0x000ea4000c101900 */
[----:B------:R-:W1:Y:S01]  /*b720*/  MUFU.TANH R57, R57 ;  /* 0x0000003900397308 */ /* 0x000e620000002400 */
[----:B------:R-:W-:Y:S01]  /*b730*/  FMNMX.FTZ R14, R73, R14, !PT ;  /* 0x0000000e490e7209 */ /* 0x000fe20007810000 */
[----:B------:R-:W2:Y:S04]  /*b740*/  LD.E R38, desc[UR46][R16.64+0x254] ;  /* 0x0002542e10267980 */ /* 0x000ea8000c101900 */
[----:B------:R-:W2:Y:S02]  /*b750*/  LD.E R50, desc[UR46][R16.64+0x280] ;  /* 0x0002802e10327980 */ /* 0x000ea4000c101900 */
[----:B------:R-:W1:Y:S02]  /*b760*/  MUFU.TANH R27, R27 ;  /* 0x0000001b001b7308 */ /* 0x000e640000002400 */
[----:B-1----:R-:W-:Y:S01]  /*b770*/  FMNMX.FTZ R14, R49, R14, !PT ;  /* 0x0000000e310e7209 */ /* 0x002fe20007810000 */
[----:B------:R-:W2:Y:S04]  /*b780*/  LD.E R58, desc[UR46][R16.64+0x290] ;  /* 0x0002902e103a7980 */ /* 0x000ea8000c101900 */
[----:B------:R-:W2:Y:S01]  /*b790*/  LD.E R54, desc[UR46][R16.64+0x2a0] ;  /* 0x0002a02e10367980 */ /* 0x000ea2000c101900 */
[----:B------:R-:W1:Y:S01]  /*b7a0*/  MUFU.TANH R9, R9 ;  /* 0x0000000900097308 */ /* 0x000e620000002400 */
[----:B------:R-:W-:-:S02]  /*b7b0*/  FMNMX.FTZ R14, R11, R14, !PT ;  /* 0x0000000e0b0e7209 */ /* 0x000fc40007810000 */
[----:B------:R-:W2:Y:S04]  /*b7c0*/  LD.E R62, desc[UR46][R16.64+0x2c4] ;  /* 0x0002c42e103e7980 */ /* 0x000ea8000c101900 */
[----:B------:R-:W2:Y:S01]  /*b7d0*/  LD.E R66, desc[UR46][R16.64+0x2d0] ;  /* 0x0002d02e10427980 */ /* 0x000ea2000c101900 */
[----:B------:R-:W1:Y:S01]  /*b7e0*/  MUFU.TANH R45, R45 ;  /* 0x0000002d002d7308 */ /* 0x000e620000002400 */
[----:B------:R-:W-:Y:S02]  /*b7f0*/  FMNMX.FTZ R14, R57, R14, !PT ;  /* 0x0000000e390e7209 */ /* 0x000fe40007810000 */
[----:B------:R-:W2:Y:S02]  /*b800*/  LD.E R70, desc[UR46][R16.64+0x2d4] ;  /* 0x0002d42e10467980 */ /* 0x000ea4000c101900 */
[----:B------:R-:W-:-:S02]  /*b810*/  FMNMX.FTZ R14, R27, R14, !PT ;  /* 0x0000000e1b0e7209 */ /* 0x000fc40007810000 */
[----:B------:R-:W2:Y:S02]  /*b820*/  LD.E R51, desc[UR46][R16.64+0x26c] ;  /* 0x00026c2e10337980 */ /* 0x000ea4000c101900 */
[----:B-1----:R-:W-:Y:S01]  /*b830*/  FMNMX.FTZ R14, R9, R14, !PT ;  /* 0x0000000e090e7209 */ /* 0x002fe20007810000 */
[----:B------:R-:W1:Y:S01]  /*b840*/  MUFU.TANH R6, R6 ;  /* 0x0000000600067308 */ /* 0x000e620000002400 */
[----:B------:R-:W2:Y:S04]  /*b850*/  LD.E R47, desc[UR46][R16.64+0x288] ;  /* 0x0002882e102f7980 */ /* 0x000ea8000c101900 */
[----:B------:R-:W2:Y:S01]  /*b860*/  LD.E R43, desc[UR46][R16.64+0x298] ;  /* 0x0002982e102b7980 */ /* 0x000ea2000c101900 */
[----:B------:R-:W-:Y:S02]  /*b870*/  FMNMX.FTZ R21, R45, R14, !PT ;  /* 0x0000000e2d157209 */ /* 0x000fe40007810000 */
[----:B------:R-:W1:Y:S01]  /*b880*/  MUFU.TANH R3, R3 ;  /* 0x0000000300037308 */ /* 0x000e620000002400 */
[----:B------:R-:W2:Y:S04]  /*b890*/  LD.E R63, desc[UR46][R16.64+0x29c] ;  /* 0x00029c2e103f7980 */ /* 0x000ea8000c101900 */
[----:B------:R-:W1:Y:S03]  /*b8a0*/  SHFL.BFLY PT, R14, R21, 0x2, 0x1f ;  /* 0x0c401f00150e7f89 */ /* 0x000e6600000e0000 */
[----:B------:R-:W1:Y:S08]  /*b8b0*/  MUFU.TANH R37, R37 ;  /* 0x0000002500257308 */ /* 0x000e700000002400 */
[----:B------:R-:W1:Y:S08]  /*b8c0*/  MUFU.TANH R31, R31 ;  /* 0x0000001f001f7308 */ /* 0x000e700000002400 */
[----:B------:R-:W1:Y:S01]  /*b8d0*/  MUFU.TANH R29, R29 ;  /* 0x0000001d001d7308 */ /* 0x000e620000002400 */
[----:B------:R-:W-:Y:S01]  /*b8e0*/  FMUL.FTZ R65, R42, R12 ;  /* 0x0000000c2a417220 */ /* 0x000fe20000410000 */
[----:B------:R-:W2:Y:S01]  /*b8f0*/  LD.E R60, desc[UR46][R16.64+0x2b0] ;  /* 0x0002b02e103c7980 */ /* 0x000ea2000c101900 */
[----:B-1----:R-:W-:-:S03]  /*b900*/  FMNMX.FTZ R18, R21, R14, !PT ;  /* 0x0000000e15127209 */ /* 0x002fc60007810000 */
[----:B------:R-:W2:Y:S04]  /*b910*/  LD.E R55, desc[UR46][R16.64+0x2a8] ;  /* 0x0002a82e10377980 */ /* 0x000ea8000c101900 */
[----:B------:R-:W1:Y:S01]  /*b920*/  SHFL.BFLY PT, R25, R18, 0x1, 0x1f ;  /* 0x0c201f0012197f89 */ /* 0x000e6200000e0000 */
[----:B------:R-:W1:Y:S03]  /*b930*/  MUFU.TANH R33, R33 ;  /* 0x0000002100217308 */ /* 0x000e660000002400 */
[----:B------:R-:W2:Y:S04]  /*b940*/  LD.E R59, desc[UR46][R16.64+0x2b8] ;  /* 0x0002b82e103b7980 */ /* 0x000ea8000c101900 */
[----:B------:R-:W2:Y:S01]  /*b950*/  LD.E R69, desc[UR46][R16.64+0x2cc] ;  /* 0x0002cc2e10457980 */ /* 0x000ea2000c101900 */
[----:B------:R-:W1:Y:S03]  /*b960*/  MUFU.TANH R41, R41 ;  /* 0x0000002900297308 */ /* 0x000e660000002400 */
[----:B------:R-:W2:Y:S04]  /*b970*/  LD.E R71, desc[UR46][R16.64+0x2e8] ;  /* 0x0002e82e10477980 */ /* 0x000ea8000c101900 */
[----:B------:R-:W2:Y:S01]  /*b980*/  LD.E R67, desc[UR46][R16.64+0x2ec] ;  /* 0x0002ec2e10437980 */ /* 0x000ea2000c101900 */
[----:B------:R-:W1:Y:S08]  /*b990*/  MUFU.TANH R53, R53 ;  /* 0x0000003500357308 */ /* 0x000e700000002400 */
[----:B------:R-:W-:Y:S01]  /*b9a0*/  MUFU.TANH R23, R23 ;  /* 0x0000001700177308 */ /* 0x000fe20000002400 */
[----:B-1----:R-:W-:-:S07]  /*b9b0*/  FMNMX.FTZ R25, R18, R25, !PT ;  /* 0x0000001912197209 */ /* 0x002fce0007810000 */
[----:B------:R-:W-:Y:S01]  /*b9c0*/  MUFU.TANH R15, R15 ;  /* 0x0000000f000f7308 */ /* 0x000fe20000002400 */
[----:B------:R-:W-:Y:S01]  /*b9d0*/  FMNMX.FTZ R18, R6, R5, !PT ;  /* 0x0000000506127209 */ /* 0x000fe20007810000 */
[----:B------:R1:W-:Y:S03]  /*b9e0*/  ST.E desc[UR46][R16.64+0x440], R21 ;  /* 0x0004401510007985 */ /* 0x0003e6000c10192e */
[----:B------:R-:W-:Y:S01]  /*b9f0*/  FMNMX.FTZ R18, R3, R18, !PT ;  /* 0x0000001203127209 */ /* 0x000fe20007810000 */
[----:B------:R-:W2:Y:S03]  /*ba00*/  LD.E R42, desc[UR46][R16.64+0x260] ;  /* 0x0002602e102a7980 */ /* 0x000ea6000c101900 */
[----:B------:R-:W-:Y:S01]  /*ba10*/  FMNMX.FTZ R18, R37, R18, !PT ;  /* 0x0000001225127209 */ /* 0x000fe20007810000 */
[----:B------:R-:W1:Y:S01]  /*ba20*/  MUFU.TANH R65, R65 ;  /* 0x0000004100417308 */ /* 0x000e620000002400 */
[----:B------:R-:W2:Y:S02]  /*ba30*/  LD.E R68, desc[UR46][R16.64+0x2b4] ;  /* 0x0002b42e10447980 */ /* 0x000ea4000c101900 */
[----:B------:R-:W-:Y:S01]  /*ba40*/  FMNMX.FTZ R18, R31, R18, !PT ;  /* 0x000000121f127209 */ /* 0x000fe20007810000 */
[----:B------:R-:W-:-:S04]  /*ba50*/  FMUL.FTZ R14, R46, R12 ;  /* 0x0000000c2e0e7220 */ /* 0x000fc80000410000 */
[----:B------:R-:W-:Y:S01]  /*ba60*/  MUFU.TANH R83, R83 ;  /* 0x0000005300537308 */ /* 0x000fe20000002400 */
[----:B------:R-:W-:-:S07]  /*ba70*/  FMNMX.FTZ R18, R29, R18, !PT ;  /* 0x000000121d127209 */ /* 0x000fce0007810000 */
[----:B------:R-:W-:Y:S01]  /*ba80*/  MUFU.TANH R85, R85 ;  /* 0x0000005500557308 */ /* 0x000fe20000002400 */
[----:B------:R-:W-:-:S07]  /*ba90*/  FMNMX.FTZ R18, R33, R18, !PT ;  /* 0x0000001221127209 */ /* 0x000fce0007810000 */
[----:B------:R-:W-:Y:S01]  /*baa0*/  MUFU.TANH R87, R87 ;  /* 0x0000005700577308 */ /* 0x000fe20000002400 */
[----:B------:R-:W-:-:S07]  /*bab0*/  FMNMX.FTZ R18, R41, R18, !PT ;  /* 0x0000001229127209 */ /* 0x000fce0007810000 */
        /* <DEDUP_REMOVED lines=10> */
[----:B------:R4:W-:Y:S04]  /*bb60*/  ST.E desc[UR46][R16.64+0x440], R25 ;  /* 0x0004401910007985 */ /* 0x0009e8000c10192e */
[----:B------:R-:W2:Y:S03]  /*bb70*/  LD.E R46, desc[UR46][R16.64+0x264] ;  /* 0x0002642e102e7980 */ /* 0x000ea6000c101900 */
[----:B------:R-:W4:Y:S01]  /*bb80*/  MUFU.TANH R14, R14 ;  /* 0x0000000e000e7308 */ /* 0x000f220000002400 */
[----:B-1----:R-:W-:Y:S01]  /*bb90*/  FMNMX.FTZ R18, R65, R18, !PT ;  /* 0x0000001241127209 */ /* 0x002fe20007810000 */
[----:B------:R-:W3:Y:S03]  /*bba0*/  LD.E R39, desc[UR46][R16.64+0x440] ;  /* 0x0004402e10277980 */ /* 0x000ee6000c101900 */
[----:B------:R-:W-:Y:S01]  /*bbb0*/  FMNMX.FTZ R21, R23, R18, !PT ;  /* 0x0000001217157209 */ /* 0x000fe20007810000 */
[----:B------:R-:W2:Y:S03]  /*bbc0*/  LD.E R64, desc[UR46][R16.64+0x2c0] ;  /* 0x0002c02e10407980 */ /* 0x000ea6000c101900 */
[----:B----4-:R-:W-:-:S02]  /*bbd0*/  FMNMX.FTZ R18, R14, R21, !PT ;  /* 0x000000150e127209 */ /* 0x010fc40007810000 */
[----:B------:R-:W4:Y:S02]  /*bbe0*/  LD.E R21, desc[UR46][R16.64+0x450] ;  /* 0x0004502e10157980 */ /* 0x000f24000c101900 */
        /* <DEDUP_REMOVED lines=13> */
[----:B------:R-:W-:Y:S04]  /*bcc0*/  ST.E desc[UR46][R16.64+0x444], R35 ;  /* 0x0004442310007985 */ /* 0x000fe8000c10192e */
[----:B------:R-:W2:Y:S01]  /*bcd0*/  LD.E R12, desc[UR46][R16.64+0x444] ;  /* 0x0004442e100c7980 */ /* 0x000ea2000c101900 */
[----:B---3--:R-:W-:-:S04]  /*bce0*/  FMUL.FTZ R100, R39, R20 ;  /* 0x0000001427647220 */ /* 0x008fc80000410000 */
[-CC-:B------:R-:W-:Y:S01]  /*bcf0*/  FFMA.FTZ R155, R13, R20.reuse, -R100.reuse ;  /* 0x000000140d9b7223 */ /* 0x180fe20000010864 */
[-CC-:B------:R-:W-:Y:S01]  /*bd00*/  FFMA.FTZ R153, R8, R20.reuse, -R100.reuse ;  /* 0x0000001408997223 */ /* 0x180fe20000010864 */
[----:B------:R-:W-:Y:S01]  /*bd10*/  FADD.FTZ R25, R4, -R39 ;  /* 0x8000002704197221 */ /* 0x000fe20000010000 */
[-CC-:B------:R-:W-:Y:S01]  /*bd20*/  FFMA.FTZ R152, R7, R20.reuse, -R100.reuse ;  /* 0x0000001407987223 */ /* 0x180fe20000010864 */
[-CC-:B------:R-:W-:Y:S01]  /*bd30*/  FFMA.FTZ R154, R75, R20.reuse, -R100.reuse ;  /* 0x000000144b9a7223 */ /* 0x180fe20000010864 */
[-CC-:B------:R-:W-:Y:S01]  /*bd40*/  FFMA.FTZ R182, R79, R20.reuse, -R100.reuse ;  /* 0x000000144fb67223 */ /* 0x180fe20000010864 */
[-C--:B------:R-:W-:Y:S01]  /*bd50*/  FMUL.FTZ R25, R25, R20.reuse ;  /* 0x0000001419197220 */ /* 0x080fe20000410000 */
[----:B--2---:R-:W1:Y:S02]  /*bd60*/  SHFL.BFLY PT, R13, R12, 0x2, 0x1f ;  /* 0x0c401f000c0d7f89 */ /* 0x004e6400000e0000 */
[----:B------:R-:W-:Y:S08]  /*bd70*/  MUFU.EX2 R152, R152 ;  /* 0x0000009800987308 */ /* 0x000ff00000000800 */
[----:B------:R-:W-:Y:S01]  /*bd80*/  MUFU.EX2 R153, R153 ;  /* 0x0000009900997308 */ /* 0x000fe20000000800 */
[----:B------:R-:W-:-:S07]  /*bd90*/  FFMA.FTZ R7, R81, R20, -R100 ;  /* 0x0000001451077223 */ /* 0x000fce0000010864 */
[----:B------:R-:W-:Y:S01]  /*bda0*/  MUFU.EX2 R155, R155 ;  /* 0x0000009b009b7308 */ /* 0x000fe20000000800 */
[-CC-:B------:R-:W-:Y:S01]  /*bdb0*/  FFMA.FTZ R169, R113, R20.reuse, -R100.reuse ;  /* 0x0000001471a97223 */ /* 0x180fe20000010864 */
[-CC-:B------:R-:W-:Y:S01]  /*bdc0*/  FFMA.FTZ R164, R19, R20.reuse, -R100.reuse ;  /* 0x0000001413a47223 */ /* 0x180fe20000010864 */
[-CC-:B------:R-:W-:Y:S01]  /*bdd0*/  FFMA.FTZ R18, R11, R20.reuse, -R100.reuse ;  /* 0x000000140b127223 */ /* 0x180fe20000010864 */
[-CC-:B------:R-:W-:Y:S01]  /*bde0*/  FFMA.FTZ R39, R9, R20.reuse, -R100.reuse ;  /* 0x0000001409277223 */ /* 0x180fe20000010864 */
[-CC-:B------:R-:W-:Y:S01]  /*bdf0*/  FFMA.FTZ R175, R109, R20.reuse, -R100.reuse ;  /* 0x000000146daf7223 */ /* 0x180fe20000010864 */
[-CC-:B------:R-:W-:Y:S01]  /*be00*/  FFMA.FTZ R180, R111, R20.reuse, -R100.reuse ;  /* 0x000000146fb47223 */ /* 0x180fe20000010864 */
[----:B-1----:R-:W-:Y:S01]  /*be10*/  FMNMX.FTZ R8, R12, R13, !PT ;  /* 0x0000000d0c087209 */ /* 0x002fe20007810000 */
[----:B------:R-:W4:Y:S01]  /*be20*/  MUFU.EX2 R25, R25 ;  /* 0x0000001900197308 */ /* 0x000f220000000800 */
[-CC-:B------:R-:W-:Y:S01]  /*be30*/  FFMA.FTZ R174, R115, R20.reuse, -R100.reuse ;  /* 0x0000001473ae7223 */ /* 0x180fe20000010864 */
[-CC-:B------:R-:W-:Y:S01]  /*be40*/  FFMA.FTZ R12, R27, R20.reuse, -R100.reuse ;  /* 0x000000141b0c7223 */ /* 0x180fe20000010864 */
[-CC-:B------:R-:W-:Y:S01]  /*be50*/  FFMA.FTZ R172, R119, R20.reuse, -R100.reuse ;  /* 0x0000001477ac7223 */ /* 0x180fe20000010864 */
[----:B------:R-:W1:Y:S04]  /*be60*/  SHFL.BFLY PT, R35, R8, 0x1, 0x1f ;  /* 0x0c201f0008237f89 */ /* 0x000e6800000e0000 */
        /* <DEDUP_REMOVED lines=10> */
[----:B------:R-:W-:Y:S01]  /*bf10*/  FFMA.FTZ R9, R45, R20, -R100 ;  /* 0x000000142d097223 */ /* 0x000fe20000010864 */
[----:B------:R-:W2:Y:S04]  /*bf20*/  LD.E R4, desc[UR46][R16.64+0x230] ;  /* 0x0002302e10047980 */ /* 0x000ea8000c101900 */
[----:B------:R-:W3:Y:S01]  /*bf30*/  LD.E R100, desc[UR46][R16.64+0x354] ;  /* 0x0003542e10647980 */ /* 0x000ee2000c101900 */
[----:B------:R-:W-:Y:S03]  /*bf40*/  MUFU.EX2 R7, R7 ;  /* 0x0000000700077308 */ /* 0x000fe60000000800 */
[----:B------:R-:W3:Y:S01]  /*bf50*/  LD.E R45, desc[UR46][R16.64+0x28c] ;  /* 0x00028c2e102d7980 */ /* 0x000ee2000c101900 */
[----:B-1----:R-:W-:-:S03]  /*bf60*/  FMNMX.FTZ R27, R8, R35, !PT ;  /* 0x00000023081b7209 */ /* 0x002fc60007810000 */
[----:B------:R-:W3:Y:S02]  /*bf70*/  LD.E R35, desc[UR46][R16.64+0x268] ;  /* 0x0002682e10237980 */ /* 0x000ee4000c101900 */
[-C--:B------:R-:W-:Y:S01]  /*bf80*/  FMUL.FTZ R168, R27, R20.reuse ;  /* 0x000000141ba87220 */ /* 0x080fe20000410000 */
[----:B------:R-:W-:Y:S01]  /*bf90*/  FADD.FTZ R5, R5, -R27 ;  /* 0x8000001b05057221 */ /* 0x000fe20000010000 */
[----:B------:R-:W-:Y:S01]  /*bfa0*/  MUFU.EX2 R175, R175 ;  /* 0x000000af00af7308 */ /* 0x000fe20000000800 */
[----:B------:R-:W3:Y:S01]  /*bfb0*/  LD.E R57, desc[UR46][R16.64+0x2bc] ;  /* 0x0002bc2e10397980 */ /* 0x000ee2000c101900 */
[-CC-:B------:R-:W-:Y:S01]  /*bfc0*/  FFMA.FTZ R183, R6, R20.reuse, -R168.reuse ;  /* 0x0000001406b77223 */ /* 0x180fe200000108a8 */
[----:B------:R-:W-:Y:S01]  /*bfd0*/  FMUL.FTZ R5, R20, R5 ;  /* 0x0000000514057220 */ /* 0x000fe20000410000 */
[-CC-:B------:R-:W-:Y:S01]  /*bfe0*/  FFMA.FTZ R192, R3, R20.reuse, -R168.reuse ;  /* 0x0000001403c07223 */ /* 0x180fe200000108a8 */
[-CC-:B------:R-:W-:Y:S01]  /*bff0*/  FFMA.FTZ R6, R37, R20.reuse, -R168.reuse ;  /* 0x0000001425067223 */ /* 0x180fe200000108a8 */
[----:B------:R-:W3:Y:S02]  /*c000*/  LD.E R75, desc[UR46][R16.64+0x2d8] ;  /* 0x0002d82e104b7980 */ /* 0x000ee4000c101900 */
[----:B------:R-:W-:Y:S01]  /*c010*/  MUFU.EX2 R110, R5 ;  /* 0x00000005006e7308 */ /* 0x000fe20000000800 */
[-CC-:B------:R-:W-:Y:S01]  /*c020*/  FFMA.FTZ R181, R31, R20.reuse, -R168.reuse ;  /* 0x000000141fb57223 */ /* 0x180fe200000108a8 */
[----:B------:R-:W3:Y:S04]  /*c030*/  LD.E R73, desc[UR46][R16.64+0x2dc] ;  /* 0x0002dc2e10497980 */ /* 0x000ee8000c101900 */
[----:B------:R-:W3:Y:S02]  /*c040*/  LD.E R81, desc[UR46][R16.64+0x2fc] ;  /* 0x0002fc2e10517980 */ /* 0x000ee4000c101900 */
[----:B------:R-:W1:Y:S01]  /*c050*/  MUFU.EX2 R183, R183 ;  /* 0x000000b700b77308 */ /* 0x000e620000000800 */
[-CC-:B------:R-:W-:Y:S01]  /*c060*/  FFMA.FTZ R179, R29, R20.reuse, -R168.reuse ;  /* 0x000000141db37223 */ /* 0x180fe200000108a8 */
[-CC-:B------:R-:W-:Y:S01]  /*c070*/  FFMA.FTZ R176, R23, R20.reuse, -R168.reuse ;  /* 0x0000001417b07223 */ /* 0x180fe200000108a8 */
[----:B------:R-:W3:Y:S01]  /*c080*/  LD.E R79, desc[UR46][R16.64+0x308] ;  /* 0x0003082e104f7980 */ /* 0x000ee2000c101900 */
        /* <DEDUP_REMOVED lines=20> */
[----:B------:R-:W1:Y:S01]  /*c1d0*/  MUFU.EX2 R181, R181 ;  /* 0x000000b500b57308 */ /* 0x000e620000000800 */
[----:B----4-:R-:W-:Y:S01]  /*c1e0*/  FFMA.FTZ R20, R25, R21, R152 ;  /* 0x0000001519147223 */ /* 0x010fe20000010098 */
[----:B-1----:R-:W-:Y:S01]  /*c1f0*/  FFMA.FTZ R21, R110, R24, R183 ;  /* 0x000000186e157223 */ /* 0x002fe200000100b7 */
[----:B------:R-:W4:Y:S02]  /*c200*/  LD.E R31, desc[UR46][R16.64+0x238] ;  /* 0x0002382e101f7980 */ /* 0x000f24000c101900 */
[----:B------:R-:W-:-:S02]  /*c210*/  FADD.FTZ R20, R153, R20 ;  /* 0x0000001499147221 */ /* 0x000fc40000010000 */
[----:B------:R-:W4:Y:S01]  /*c220*/  LD.E R29, desc[UR46][R16.64+0x23c] ;  /* 0x00023c2e101d7980 */ /* 0x000f22000c101900 */
[----:B------:R-:W1:Y:S01]  /*c230*/  MUFU.EX2 R179, R179 ;  /* 0x000000b300b37308 */ /* 0x000e620000000800 */
[----:B------:R-:W-:Y:S01]  /*c240*/  FADD.FTZ R21, R192, R21 ;  /* 0x00000015c0157221 */ /* 0x000fe20000010000 */
[----:B------:R-:W-:Y:S01]  /*c250*/  FADD.FTZ R131, R155, R20 ;  /* 0x000000149b837221 */ /* 0x000fe20000010000 */
[----:B------:R-:W4:Y:S04]  /*c260*/  LD.E R5, desc[UR46][R16.64+0x248] ;  /* 0x0002482e10057980 */ /* 0x000f28000c101900 */
        /* <DEDUP_REMOVED lines=11> */
[----:B------:R-:W1:Y:S02]  /*c320*/  MUFU.EX2 R180, R180 ;  /* 0x000000b400b47308 */ /* 0x000e640000000800 */
[----:B-1----:R-:W-:Y:S01]  /*c330*/  FADD.FTZ R21, R179, R20 ;  /* 0x00000014b3157221 */ /* 0x002fe20000010000 */
[----:B------:R-:W-:Y:S01]  /*c340*/  FADD.FTZ R24, R7, R24 ;  /* 0x0000001807187221 */ /* 0x000fe20000010000 */
[----:B------:R-:W4:Y:S04]  /*c350*/  LD.E R65, desc[UR46][R16.64+0x2f8] ;  /* 0x0002f82e10417980 */ /* 0x000f28000c101900 */
[----:B------:R-:W4:Y:S01]  /*c360*/  LD.E R111, desc[UR46][R16.64+0x34c] ;  /* 0x00034c2e106f7980 */ /* 0x000f22000c101900 */
[----:B------:R-:W-:Y:S03]  /*c370*/  MUFU.EX2 R169, R169 ;  /* 0x000000a900a97308 */ /* 0x000fe60000000800 */
[----:B------:R-:W4:Y:S04]  /*c380*/  LD.E R109, desc[UR46][R16.64+0x358] ;  /* 0x0003582e106d7980 */ /* 0x000f28000c101900 */
[----:B------:R-:W4:Y:S01]  /*c390*/  LD.E R107, desc[UR46][R16.64+0x35c] ;  /* 0x00035c2e106b7980 */ /* 0x000f22000c101900 */
[----:B------:R-:W1:Y:S01]  /*c3a0*/  MUFU.EX2 R188, R188 ;  /* 0x000000bc00bc7308 */ /* 0x000e620000000800 */
[----:B------:R-:W-:Y:S01]  /*c3b0*/  FADD.FTZ R20, R190, R21 ;  /* 0x00000015be147221 */ /* 0x000fe20000010000 */
        /* <DEDUP_REMOVED lines=11> */
[----:B------:R-:W1:Y:S03]  /*c470*/  MUFU.EX2 R172, R172 ;  /* 0x000000ac00ac7308 */ /* 0x000e660000000800 */
[----:B------:R-:W4:Y:S05]  /*c480*/  LD.E R123, desc[UR46][R16.64+0x3a8] ;  /* 0x0003a82e107b7980 */ /* 0x000f2a000c101900 */
[----:B------:R-:W1:Y:S02]  /*c490*/  MUFU.EX2 R176, R176 ;  /* 0x000000b000b07308 */ /* 0x000e640000000800 */
[----:B-1----:R-:W-:Y:S01]  /*c4a0*/  FADD.FTZ R24, R188, R143 ;  /* 0x0000008fbc187221 */ /* 0x002fe20000010000 */
[----:B------:R-:W-:Y:S01]  /*c4b0*/  FADD.FTZ R149, R169, R20 ;  /* 0x00000014a9957221 */ /* 0x000fe20000010000 */
[----:B------:R-:W4:Y:S02]  /*c4c0*/  LD.E R93, desc[UR46][R16.64+0x328] ;  /* 0x0003282e105d7980 */ /* 0x000f24000c101900 */
[----:B------:R-:W-:Y:S01]  /*c4d0*/  FADD.FTZ R151, R171, R24 ;  /* 0x00000018ab977221 */ /* 0x000fe20000010000 */
[----:B------:R-:W-:Y:S01]  /*c4e0*/  FADD.FTZ R189, R174, R149 ;  /* 0x00000095aebd7221 */ /* 0x000fe20000010000 */
[----:B------:R-:W4:Y:S01]  /*c4f0*/  LD.E R91, desc[UR46][R16.64+0x32c] ;  /* 0x00032c2e105b7980 */ /* 0x000f22000c101900 */
[----:B------:R1:W-:Y:S02]  /*c500*/  MUFU.EX2 R13, R49 ;  /* 0x00000031000d7308 */ /* 0x0003e40000000800 */
[----:B------:R-:W-:Y:S01]  /*c510*/  FADD.FTZ R24, R172, R189 ;  /* 0x000000bdac187221 */ /* 0x000fe20000010000 */
[----:B------:R-:W4:Y:S04]  /*c520*/  LD.E R89, desc[UR46][R16.64+0x338] ;  /* 0x0003382e10597980 */ /* 0x000f28000c101900 */
[----:B------:R-:W4:Y:S01]  /*c530*/  LD.E R85, desc[UR46][R16.64+0x33c] ;  /* 0x00033c2e10557980 */ /* 0x000f22000c101900 */
[----:B------:R1:W-:Y:S01]  /*c540*/  MUFU.EX2 R8, R39 ;  /* 0x0000002700087308 */ /* 0x0003e20000000800 */
[----:B------:R-:W-:-:S02]  /*c550*/  FADD.FTZ R20, R176, R151 ;  /* 0x00000097b0147221 */ /* 0x000fc40000010000 */
[----:B-1----:R-:W4:Y:S04]  /*c560*/  LD.E R49, desc[UR46][R16.64+0x278] ;  /* 0x0002782e10317980 */ /* 0x002f28000c101900 */
[----:B------:R-:W4:Y:S01]  /*c570*/  LD.E R83, desc[UR46][R16.64+0x348] ;  /* 0x0003482e10537980 */ /* 0x000f22000c101900 */
[----:B------:R1:W-:Y:S03]  /*c580*/  MUFU.EX2 R168, R137 ;  /* 0x0000008900a87308 */ /* 0x0003e60000000800 */
[----:B------:R-:W4:Y:S04]  /*c590*/  LD.E R39, desc[UR46][R16.64+0x24c] ;  /* 0x00024c2e10277980 */ /* 0x000f28000c101900 */
[----:B------:R-:W4:Y:S01]  /*c5a0*/  LD.E R105, desc[UR46][R16.64+0x368] ;  /* 0x0003682e10697980 */ /* 0x000f22000c101900 */
[----:B------:R1:W-:Y:S03]  /*c5b0*/  MUFU.EX2 R21, R113 ;  /* 0x0000007100157308 */ /* 0x0003e60000000800 */
[----:B------:R-:W4:Y:S04]  /*c5c0*/  LD.E R97, desc[UR46][R16.64+0x36c] ;  /* 0x00036c2e10617980 */ /* 0x000f28000c101900 */
[----:B------:R-:W4:Y:S04]  /*c5d0*/  LD.E R103, desc[UR46][R16.64+0x378] ;  /* 0x0003782e10677980 */ /* 0x000f28000c101900 */
[----:B------:R-:W4:Y:S04]  /*c5e0*/  LD.E R99, desc[UR46][R16.64+0x37c] ;  /* 0x00037c2e10637980 */ /* 0x000f28000c101900 */
[----:B------:R-:W4:Y:S04]  /*c5f0*/  LD.E R131, desc[UR46][R16.64+0x3cc] ;  /* 0x0003cc2e10837980 */ /* 0x000f28000c101900 */
[----:B-1----:R-:W4:Y:S04]  /*c600*/  LD.E R137, desc[UR46][R16.64+0x3e8] ;  /* 0x0003e82e10897980 */ /* 0x002f28000c101900 */
[----:B------:R-:W4:Y:S04]  /*c610*/  LD.E R143, desc[UR46][R16.64+0x3fc] ;  /* 0x0003fc2e108f7980 */ /* 0x000f28000c101900 */
[----:B------:R-:W4:Y:S04]  /*c620*/  LD.E R149, desc[UR46][R16.64+0x40c] ;  /* 0x00040c2e10957980 */ /* 0x000f28000c101900 */
[----:B------:R-:W4:Y:S04]  /*c630*/  LD.E R151, desc[UR46][R16.64+0x418] ;  /* 0x0004182e10977980 */ /* 0x000f28000c101900 */
[----:B------:R-:W4:Y:S04]  /*c640*/  LD.E R189, desc[UR46][R16.64+0x41c] ;  /* 0x00041c2e10bd7980 */ /* 0x000f28000c101900 */
[----:B------:R-:W4:Y:S01]  /*c650*/  LD.E R113, desc[UR46][R16.64+0x428] ;  /* 0x0004282e10717980 */ /* 0x000f22000c101900 */
[----:B------:R-:W1:Y:S08]  /*c660*/  MUFU.EX2 R173, R173 ;  /* 0x000000ad00ad7308 */ /* 0x000e700000000800 */
[----:B------:R-:W1:Y:S08]  /*c670*/  MUFU.EX2 R167, R167 ;  /* 0x000000a700a77308 */ /* 0x000e700000000800 */
[----:B------:R-:W1:Y:S08]  /*c680*/  MUFU.EX2 R178, R178 ;  /* 0x000000b200b27308 */ /* 0x000e700000000800 */
[----:B------:R-:W1:Y:S08]  /*c690*/  MUFU.EX2 R159, R159 ;  /* 0x0000009f009f7308 */ /* 0x000e700000000800 */
[----:B------:R-:W1:Y:S02]  /*c6a0*/  MUFU.EX2 R165, R165 ;  /* 0x000000a500a57308 */ /* 0x000e640000000800 */
[----:B-1----:R-:W-:-:S06]  /*c6b0*/  FADD.FTZ R191, R173, R20 ;  /* 0x00000014adbf7221 */ /* 0x002fcc0000010000 */
[----:B------:R-:W1:Y:S08]  /*c6c0*/  MUFU.EX2 R166, R166 ;  /* 0x000000a600a67308 */ /* 0x000e700000000800 */
[----:B------:R-:W1:Y:S01]  /*c6d0*/  MUFU.EX2 R170, R170 ;  /* 0x000000aa00aa7308 */ /* 0x000e620000000800 */
[----:B------:R-:W-:Y:S01]  /*c6e0*/  FADD.FTZ R24, R167, R24 ;  /* 0x00000018a7187221 */ /* 0x000fe20000010000 */
[----:B------:R-:W-:-:S06]  /*c6f0*/  FADD.FTZ R20, R178, R191 ;  /* 0x000000bfb2147221 */ /* 0x000fcc0000010000 */
[----:B------:R-:W1:Y:S08]  /*c700*/  MUFU.EX2 R157, R157 ;  /* 0x0000009d009d7308 */ /* 0x000e700000000800 */
[----:B------:R-:W2:Y:S01]  /*c710*/  MUFU.EX2 R161, R161 ;  /* 0x000000a100a17308 */ /* 0x000ea20000000800 */
[----:B------:R-:W-:Y:S01]  /*c720*/  FADD.FTZ R191, R159, R24 ;  /* 0x000000189fbf7221 */ /* 0x000fe20000010000 */
[----:B------:R-:W-:-:S06]  /*c730*/  FADD.FTZ R193, R165, R20 ;  /* 0x00000014a5c17221 */ /* 0x000fcc0000010000 */
[----:B------:R-:W2:Y:S01]  /*c740*/  MUFU.EX2 R164, R164 ;  /* 0x000000a400a47308 */ /* 0x000ea20000000800 */
[----:B-1----:R-:W-:Y:S01]  /*c750*/  FADD.FTZ R20, R166, R191 ;  /* 0x000000bfa6147221 */ /* 0x002fe20000010000 */
[----:B------:R-:W-:-:S06]  /*c760*/  FADD.FTZ R24, R170, R193 ;  /* 0x000000c1aa187221 */ /* 0x000fcc0000010000 */
[----:B------:R-:W1:Y:S08]  /*c770*/  MUFU.EX2 R156, R156 ;  /* 0x0000009c009c7308 */ /* 0x000e700000000800 */
[----:B------:R-:W1:Y:S01]  /*c780*/  MUFU.EX2 R23, R23 ;  /* 0x0000001700177308 */ /* 0x000e620000000800 */
[----:B------:R-:W-:Y:S01]  /*c790*/  FADD.FTZ R191, R157, R20 ;  /* 0x000000149dbf7221 */ /* 0x000fe20000010000 */
[----:B--2---:R-:W-:-:S06]  /*c7a0*/  FADD.FTZ R193, R161, R24 ;  /* 0x00000018a1c17221 */ /* 0x004fcc0000010000 */
[----:B------:R-:W2:Y:S08]  /*c7b0*/  MUFU.EX2 R19, R19 ;  /* 0x0000001300137308 */ /* 0x000eb00000000800 */
[----:B------:R-:W2:Y:S01]  /*c7c0*/  MUFU.EX2 R162, R162 ;  /* 0x000000a200a27308 */ /* 0x000ea20000000800 */
[----:B------:R-:W-:Y:S01]  /*c7d0*/  FADD.FTZ R191, R164, R191 ;  /* 0x000000bfa4bf7221 */ /* 0x000fe20000010000 */
[----:B------:R-:W-:-:S06]  /*c7e0*/  FADD.FTZ R24, R168, R193 ;  /* 0x000000c1a8187221 */ /* 0x000fcc0000010000 */
[----:B------:R-:W3:Y:S01]  /*c7f0*/  MUFU.EX2 R18, R18 ;  /* 0x0000001200127308 */ /* 0x000ee20000000800 */
[----:B-1----:R-:W-:Y:S01]  /*c800*/  FADD.FTZ R218, R156, R191 ;  /* 0x000000bf9cda7221 */ /* 0x002fe20000010000 */
[----:B------:R-:W-:-:S06]  /*c810*/  FADD.FTZ R191, R23, R24 ;  /* 0x0000001817bf7221 */ /* 0x000fcc0000010000 */
[----:B------:R-:W1:Y:S01]  /*c820*/  MUFU.EX2 R160, R160 ;  /* 0x000000a000a07308 */ /* 0x000e620000000800 */
[----:B--2---:R-:W-:Y:S01]  /*c830*/  FADD.FTZ R218, R19, R218 ;  /* 0x000000da13da7221 */ /* 0x004fe20000010000 */
[----:B------:R-:W-:-:S06]  /*c840*/  FADD.FTZ R24, R162, R191 ;  /* 0x000000bfa2187221 */ /* 0x000fcc0000010000 */
[----:B------:R-:W2:Y:S08]  /*c850*/  MUFU.EX2 R11, R11 ;  /* 0x0000000b000b7308 */ /* 0x000eb00000000800 */
[----:B------:R-:W2:Y:S01]  /*c860*/  MUFU.EX2 R15, R15 ;  /* 0x0000000f000f7308 */ /* 0x000ea20000000800 */
[----:B------:R-:W-:Y:S01]  /*c870*/  FADD.FTZ R191, R13, R218 ;  /* 0x000000da0dbf7221 */ /* 0x000fe20000010000 */
[----:B------:R-:W-:-:S06]  /*c880*/  FADD.FTZ R193, R21, R24 ;  /* 0x0000001815c17221 */ /* 0x000fcc0000010000 */
[----:B------:R-:W2:Y:S08]  /*c890*/  MUFU.EX2 R12, R12 ;  /* 0x0000000c000c7308 */ /* 0x000eb00000000800 */
[----:B------:R2:W2:Y:S01]  /*c8a0*/  MUFU.EX2 R20, R101 ;  /* 0x0000006500147308 */ /* 0x0004a20000000800 */
[----:B---3--:R-:W-:Y:S01]  /*c8b0*/  FADD.FTZ R24, R18, R191 ;  /* 0x000000bf12187221 */ /* 0x008fe20000010000 */
[----:B-1----:R-:W-:-:S06]  /*c8c0*/  FADD.FTZ R218, R160, R193 ;  /* 0x000000c1a0da7221 */ /* 0x002fcc0000010000 */
[----:B------:R-:W1:Y:S01]  /*c8d0*/  MUFU.EX2 R3, R3 ;  /* 0x0000000300037308 */ /* 0x000e620000000800 */
[----:B--2---:R-:W-:Y:S01]  /*c8e0*/  FADD.FTZ R101, R11, R24 ;  /* 0x000000180b657221 */ /* 0x004fe20000010000 */
[----:B------:R-:W-:-:S06]  /*c8f0*/  FADD.FTZ R191, R15, R218 ;  /* 0x000000da0fbf7221 */ /* 0x000fcc0000010000 */
[----:B------:R-:W2:Y:S08]  /*c900*/  MUFU.EX2 R9, R9 ;  /* 0x0000000900097308 */ /* 0x000eb00000000800 */
[----:B------:R-:W3:Y:S01]  /*c910*/  MUFU.EX2 R14, R14 ;  /* 0x0000000e000e7308 */ /* 0x000ee20000000800 */
[----:B------:R-:W-:Y:S01]  /*c920*/  FADD.FTZ R101, R12, R101 ;  /* 0x000000650c657221 */ /* 0x000fe20000010000 */
[----:B------:R-:W-:-:S03]  /*c930*/  FADD.FTZ R24, R20, R191 ;  /* 0x000000bf14187221 */ /* 0x000fc60000010000 */
[----:B------:R-:W-:Y:S01]  /*c940*/  FADD.FTZ R218, R8, R101 ;  /* 0x0000006508da7221 */ /* 0x000fe20000010000 */
[----:B-1----:R-:W-:Y:S01]  /*c950*/  FADD.FTZ R101, R3, R24 ;  /* 0x0000001803657221 */ /* 0x002fe20000010000 */
[----:B------:R1:W-:Y:S01]  /*c960*/  ST.E desc[UR46][R16.64+0x444], R27 ;  /* 0x0004441b10007985 */ /* 0x0003e2000c10192e */
[----:B------:R-:W-:Y:S01]  /*c970*/  FMUL.FTZ R219, R25, R28 ;  /* 0x0000001c19db7220 */ /* 0x000fe20000410000 */
[----:B--2---:R-:W-:Y:S01]  /*c980*/  FADD.FTZ R191, R9, R218 ;  /* 0x000000da09bf7221 */ /* 0x004fe20000010000 */
[----:B------:R-:W-:Y:S01]  /*c990*/  FMUL.FTZ R223, R110, R26 ;  /* 0x0000001a6edf7220 */ /* 0x000fe20000410000 */
[C---:B------:R-:W-:Y:S01]  /*c9a0*/  FMUL.FTZ R193, R25.reuse, R4 ;  /* 0x0000000419c17220 */ /* 0x040fe20000410000 */
[----:B---3--:R-:W-:Y:S01]  /*c9b0*/  FADD.FTZ R101, R14, R101 ;  /* 0x000000650e657221 */ /* 0x008fe20000010000 */
[C---:B-1----:R-:W-:Y:S01]  /*c9c0*/  FMUL.FTZ R27, R25.reuse, R36 ;  /* 0x00000024191b7220 */ /* 0x042fe20000410000 */
[----:B------:R1:W-:Y:S01]  /*c9d0*/  ST.E desc[UR46][R16.64+0x450], R191 ;  /* 0x000450bf10007985 */ /* 0x0003e2000c10192e */
[C---:B------:R-:W-:Y:S01]  /*c9e0*/  FMUL.FTZ R199, R25.reuse, R32 ;  /* 0x0000002019c77220 */ /* 0x040fe20000410000 */
[C---:B------:R-:W-:Y:S01]  /*c9f0*/  FMUL.FTZ R201, R25.reuse, R30 ;  /* 0x0000001e19c97220 */ /* 0x040fe20000410000 */
[C---:B------:R-:W-:Y:S01]  /*ca00*/  FMUL.FTZ R203, R25.reuse, R34 ;  /* 0x0000002219cb7220 */ /* 0x040fe20000410000 */
[----:B------:R2:W-:Y:S01]  /*ca10*/  ST.E desc[UR46][R16.64+0x454], R101 ;  /* 0x0004546510007985 */ /* 0x0005e2000c10192e */
[----:B------:R-:W-:-:S03]  /*ca20*/  FMUL.FTZ R217, R25, R38 ;  /* 0x0000002619d97220 */ /* 0x000fc60000410000 */
[----:B------:R3:W-:Y:S04]  /*ca30*/  ST.E desc[UR46][R16.64+0x424], R219 ;  /* 0x000424db10007985 */ /* 0x0007e8000c10192e */
[----:B------:R3:W-:Y:S01]  /*ca40*/  ST.E desc[UR46][R16.64+0x42c], R223 ;  /* 0x00042cdf10007985 */ /* 0x0007e2000c10192e */
[----:B-1----:R-:W-:-:S03]  /*ca50*/  FMUL.FTZ R191, R25, R46 ;  /* 0x0000002e19bf7220 */ /* 0x002fc60000410000 */
[----:B------:R1:W-:Y:S01]  /*ca60*/  ST.E desc[UR46][R16.64+0x230], R193 ;  /* 0x000230c110007985 */ /* 0x0003e2000c10192e */
[----:B--2---:R-:W-:-:S03]  /*ca70*/  FMUL.FTZ R101, R25, R42 ;  /* 0x0000002a19657220 */ /* 0x004fc60000410000 */
[----:B------:R2:W-:Y:S01]  /*ca80*/  ST.E desc[UR46][R16.64+0x234], R27 ;  /* 0x0002341b10007985 */ /* 0x0005e2000c10192e */
[C---:B---3--:R-:W-:Y:S01]  /*ca90*/  FMUL.FTZ R219, R25.reuse, R40 ;  /* 0x0000002819db7220 */ /* 0x048fe20000410000 */
[C---:B------:R-:W-:Y:S01]  /*caa0*/  FMUL.FTZ R223, R25.reuse, R50 ;  /* 0x0000003219df7220 */ /* 0x040fe20000410000 */
[C---:B-1----:R-:W-:Y:S01]  /*cab0*/  FMUL.FTZ R193, R25.reuse, R44 ;  /* 0x0000002c19c17220 */ /* 0x042fe20000410000 */
[C---:B--2---:R-:W-:Y:S01]  /*cac0*/  FMUL.FTZ R27, R25.reuse, R48 ;  /* 0x00000030191b7220 */ /* 0x044fe20000410000 */
[----:B------:R1:W-:Y:S04]  /*cad0*/  ST.E desc[UR46][R16.64+0x240], R199 ;  /* 0x000240c710007985 */ /* 0x0003e8000c10192e */
[----:B------:R2:W-:Y:S04]  /*cae0*/  ST.E desc[UR46][R16.64+0x244], R201 ;  /* 0x000244c910007985 */ /* 0x0005e8000c10192e */
[----:B------:R3:W-:Y:S04]  /*caf0*/  ST.E desc[UR46][R16.64+0x250], R203 ;  /* 0x000250cb10007985 */ /* 0x0007e8000c10192e */
[----:B------:R3:W-:Y:S01]  /*cb00*/  ST.E desc[UR46][R16.64+0x254], R217 ;  /* 0x000254d910007985 */ /* 0x0007e2000c10192e */
[----:B-1----:R-:W-:-:S03]  /*cb10*/  FMUL.FTZ R199, R25, R58 ;  /* 0x0000003a19c77220 */ /* 0x002fc60000410000 */
[----:B------:R1:W-:Y:S01]  /*cb20*/  ST.E desc[UR46][R16.64+0x260], R101 ;  /* 0x0002606510007985 */ /* 0x0003e2000c10192e */
[----:B--2---:R-:W-:-:S03]  /*cb30*/  FMUL.FTZ R201, R25, R52 ;  /* 0x0000003419c97220 */ /* 0x004fc60000410000 */
[----:B------:R2:W-:Y:S01]  /*cb40*/  ST.E desc[UR46][R16.64+0x264], R191 ;  /* 0x000264bf10007985 */ /* 0x0005e2000c10192e */
[----:B---3--:R-:W-:-:S03]  /*cb50*/  FMUL.FTZ R203, R25, R54 ;  /* 0x0000003619cb7220 */ /* 0x008fc60000410000 */
[----:B------:R3:W-:Y:S01]  /*cb60*/  ST.E desc[UR46][R16.64+0x270], R193 ;  /* 0x000270c110007985 */ /* 0x0007e2000c10192e */
[----:B------:R-:W-:-:S03]  /*cb70*/  FMUL.FTZ R217, R25, R56 ;  /* 0x0000003819d97220 */ /* 0x000fc60000410000 */
        /* <DEDUP_REMOVED lines=19> */
[----:B----4-:R-:W-:-:S03]  /*ccb0*/  FMUL.FTZ R217, R25, R78 ;  /* 0x0000004e19d97220 */ /* 0x010fc60000410000 */
[----:B------:R4:W-:Y:S01]  /*ccc0*/  ST.E desc[UR46][R16.64+0x2c4], R219 ;  /* 0x0002c4db10007985 */ /* 0x0009e2000c10192e */
[----:B-1----:R-:W-:-:S03]  /*ccd0*/  FMUL.FTZ R101, R25, R88 ;  /* 0x0000005819657220 */ /* 0x002fc60000410000 */
[----:B------:R1:W-:Y:S01]  /*cce0*/  ST.E desc[UR46][R16.64+0x2d0], R223 ;  /* 0x0002d0df10007985 */ /* 0x0003e2000c10192e */
[----:B--2---:R-:W-:-:S03]  /*ccf0*/  FMUL.FTZ R191, R25, R80 ;  /* 0x0000005019bf7220 */ /* 0x004fc60000410000 */
[----:B------:R2:W-:Y:S01]  /*cd00*/  ST.E desc[UR46][R16.64+0x2d4], R27 ;  /* 0x0002d41b10007985 */ /* 0x0005e2000c10192e */
[C---:B---3--:R-:W-:Y:S01]  /*cd10*/  FMUL.FTZ R193, R25.reuse, R86 ;  /* 0x0000005619c17220 */ /* 0x048fe20000410000 */
[C---:B----4-:R-:W-:Y:S01]  /*cd20*/  FMUL.FTZ R219, R25.reuse, R84 ;  /* 0x0000005419db7220 */ /* 0x050fe20000410000 */
        /* <DEDUP_REMOVED lines=41> */
[----:B--2---:R-:W-:Y:S01]  /*cfc0*/  FMUL.FTZ R27, R25, R138 ;  /* 0x0000008a191b7220 */ /* 0x004fe20000410000 */
[----:B------:R1:W-:Y:S01]  /*cfd0*/  ST.E desc[UR46][R16.64+0x380], R199 ;  /* 0x000380c710007985 */ /* 0x0003e2000c10192e */
[C---:B------:R-:W-:Y:S01]  /*cfe0*/  FMUL.FTZ R31, R110.reuse, R31 ;  /* 0x0000001f6e1f7220 */ /* 0x040fe20000410000 */
[C---:B------:R-:W-:Y:S02]  /*cff0*/  FMUL.FTZ R29, R110.reuse, R29 ;  /* 0x0000001d6e1d7220 */ /* 0x040fe40000410000 */
[----:B------:R2:W-:Y:S01]  /*d000*/  ST.E desc[UR46][R16.64+0x384], R201 ;  /* 0x000384c910007985 */ /* 0x0005e2000c10192e */
[C---:B------:R-:W-:Y:S01]  /*d010*/  FMUL.FTZ R5, R110.reuse, R5 ;  /* 0x000000056e057220 */ /* 0x040fe20000410000 */
[----:B------:R-:W-:-:S02]  /*d020*/  FMUL.FTZ R39, R110, R39 ;  /* 0x000000276e277220 */ /* 0x000fc40000410000 */
[----:B------:R3:W-:Y:S01]  /*d030*/  ST.E desc[UR46][R16.64+0x390], R203 ;  /* 0x000390cb10007985 */ /* 0x0007e2000c10192e */
[C---:B------:R-:W-:Y:S01]  /*d040*/  FMUL.FTZ R33, R110.reuse, R33 ;  /* 0x000000216e217220 */ /* 0x040fe20000410000 */
[C---:B------:R-:W-:Y:S02]  /*d050*/  FMUL.FTZ R37, R110.reuse, R37 ;  /* 0x000000256e257220 */ /* 0x040fe40000410000 */
[----:B------:R4:W-:Y:S01]  /*d060*/  ST.E desc[UR46][R16.64+0x394], R217 ;  /* 0x000394d910007985 */ /* 0x0009e2000c10192e */
[C---:B-1----:R-:W-:Y:S01]  /*d070*/  FMUL.FTZ R199, R25.reuse, R132 ;  /* 0x0000008419c77220 */ /* 0x042fe20000410000 */
[C---:B------:R-:W-:Y:S02]  /*d080*/  FMUL.FTZ R35, R110.reuse, R35 ;  /* 0x000000236e237220 */ /* 0x040fe40000410000 */
[----:B------:R1:W-:Y:S01]  /*d090*/  ST.E desc[UR46][R16.64+0x3a0], R101 ;  /* 0x0003a06510007985 */ /* 0x0003e2000c10192e */
[----:B--2---:R-:W-:Y:S01]  /*d0a0*/  FMUL.FTZ R201, R25, R136 ;  /* 0x0000008819c97220 */ /* 0x004fe20000410000 */
[----:B------:R-:W-:-:S02]  /*d0b0*/  FMUL.FTZ R51, R110, R51 ;  /* 0x000000336e337220 */ /* 0x000fc40000410000 */
[----:B------:R2:W-:Y:S01]  /*d0c0*/  ST.E desc[UR46][R16.64+0x3a4], R191 ;  /* 0x0003a4bf10007985 */ /* 0x0005e2000c10192e */
[C---:B---3--:R-:W-:Y:S01]  /*d0d0*/  FMUL.FTZ R203, R25.reuse, R134 ;  /* 0x0000008619cb7220 */ /* 0x048fe20000410000 */
[C---:B------:R-:W-:Y:S02]  /*d0e0*/  FMUL.FTZ R49, R110.reuse, R49 ;  /* 0x000000316e317220 */ /* 0x040fe40000410000 */
[----:B------:R3:W-:Y:S01]  /*d0f0*/  ST.E desc[UR46][R16.64+0x3b0], R193 ;  /* 0x0003b0c110007985 */ /* 0x0007e2000c10192e */
[C---:B----4-:R-:W-:Y:S01]  /*d100*/  FMUL.FTZ R217, R25.reuse, R142 ;  /* 0x0000008e19d97220 */ /* 0x050fe20000410000 */
[C---:B------:R-:W-:Y:S02]  /*d110*/  FMUL.FTZ R41, R110.reuse, R41 ;  /* 0x000000296e297220 */ /* 0x040fe40000410000 */
[----:B------:R4:W-:Y:S01]  /*d120*/  ST.E desc[UR46][R16.64+0x3b4], R219 ;  /* 0x0003b4db10007985 */ /* 0x0009e2000c10192e */
[----:B-1----:R-:W-:Y:S01]  /*d130*/  FMUL.FTZ R101, R25, R140 ;  /* 0x0000008c19657220 */ /* 0x002fe20000410000 */
[----:B------:R-:W-:-:S02]  /*d140*/  FMUL.FTZ R47, R110, R47 ;  /* 0x0000002f6e2f7220 */ /* 0x000fc40000410000 */
[----:B------:R1:W-:Y:S01]  /*d150*/  ST.E desc[UR46][R16.64+0x3c0], R223 ;  /* 0x0003c0df10007985 */ /* 0x0003e2000c10192e */
[C---:B--2---:R-:W-:Y:S01]  /*d160*/  FMUL.FTZ R191, R25.reuse, R144 ;  /* 0x0000009019bf7220 */ /* 0x044fe20000410000 */
[C---:B------:R-:W-:Y:S02]  /*d170*/  FMUL.FTZ R45, R110.reuse, R45 ;  /* 0x0000002d6e2d7220 */ /* 0x040fe40000410000 */
[----:B------:R2:W-:Y:S01]  /*d180*/  ST.E desc[UR46][R16.64+0x3c4], R27 ;  /* 0x0003c41b10007985 */ /* 0x0005e2000c10192e */
[C---:B---3--:R-:W-:Y:S01]  /*d190*/  FMUL.FTZ R193, R25.reuse, R150 ;  /* 0x0000009619c17220 */ /* 0x048fe20000410000 */
[C---:B------:R-:W-:Y:S01]  /*d1a0*/  FMUL.FTZ R43, R110.reuse, R43 ;  /* 0x0000002b6e2b7220 */ /* 0x040fe20000410000 */
[C---:B------:R-:W-:Y:S01]  /*d1b0*/  FMUL.FTZ R63, R110.reuse, R63 ;  /* 0x0000003f6e3f7220 */ /* 0x040fe20000410000 */
[C---:B----4-:R-:W-:Y:S01]  /*d1c0*/  FMUL.FTZ R219, R25.reuse, R148 ;  /* 0x0000009419db7220 */ /* 0x050fe20000410000 */
[C---:B------:R-:W-:Y:S01]  /*d1d0*/  FMUL.FTZ R55, R110.reuse, R55 ;  /* 0x000000376e377220 */ /* 0x040fe20000410000 */
[C---:B------:R-:W-:Y:S01]  /*d1e0*/  FMUL.FTZ R61, R110.reuse, R61 ;  /* 0x0000003d6e3d7220 */ /* 0x040fe20000410000 */
[C---:B------:R-:W-:Y:S01]  /*d1f0*/  FMUL.FTZ R59, R110.reuse, R59 ;  /* 0x0000003b6e3b7220 */ /* 0x040fe20000410000 */
[C---:B-1----:R-:W-:Y:S01]  /*d200*/  FMUL.FTZ R223, R25.reuse, R146 ;  /* 0x0000009219df7220 */ /* 0x042fe20000410000 */
[C---:B------:R-:W-:Y:S01]  /*d210*/  FMUL.FTZ R57, R110.reuse, R57 ;  /* 0x000000396e397220 */ /* 0x040fe20000410000 */
[C---:B------:R-:W-:Y:S01]  /*d220*/  FMUL.FTZ R53, R110.reuse, R53 ;  /* 0x000000356e357220 */ /* 0x040fe20000410000 */
[C---:B------:R-:W-:Y:S01]  /*d230*/  FMUL.FTZ R69, R110.reuse, R69 ;  /* 0x000000456e457220 */ /* 0x040fe20000410000 */
[C---:B--2---:R-:W-:Y:S01]  /*d240*/  FMUL.FTZ R27, R25.reuse, R216 ;  /* 0x000000d8191b7220 */ /* 0x044fe20000410000 */
[----:B------:R-:W-:Y:S01]  /*d250*/  FMUL.FTZ R25, R25, R202 ;  /* 0x000000ca19197220 */ /* 0x000fe20000410000 */
[C---:B------:R-:W-:Y:S01]  /*d260*/  FMUL.FTZ R75, R110.reuse, R75 ;  /* 0x0000004b6e4b7220 */ /* 0x040fe20000410000 */
        /* <DEDUP_REMOVED lines=41> */
[----:B------:R-:W-:Y:S01]  /*d500*/  FMUL.FTZ R113, R110, R113 ;  /* 0x000000716e717220 */ /* 0x000fe20000410000 */
[----:B------:R-:W-:Y:S04]  /*d510*/  ST.E desc[UR46][R16.64+0x3d0], R199 ;  /* 0x0003d0c710007985 */ /* 0x000fe8000c10192e */
        /* <DEDUP_REMOVED lines=12> */
[----:B------:R1:W-:Y:S04]  /*d5e0*/  ST.E desc[UR46][R16.64+0x248], R5 ;  /* 0x0002480510007985 */ /* 0x0003e8000c10192e */
[----:B------:R-:W-:Y:S04]  /*d5f0*/  ST.E desc[UR46][R16.64+0x24c], R39 ;  /* 0x00024c2710007985 */ /* 0x000fe8000c10192e */
[----:B------:R2:W-:Y:S04]  /*d600*/  ST.E desc[UR46][R16.64+0x258], R33 ;  /* 0x0002582110007985 */ /* 0x0005e8000c10192e */
[----:B------:R-:W-:Y:S04]  /*d610*/  ST.E desc[UR46][R16.64+0x25c], R37 ;  /* 0x00025c2510007985 */ /* 0x000fe8000c10192e */
[----:B------:R3:W-:Y:S04]  /*d620*/  ST.E desc[UR46][R16.64+0x268], R35 ;  /* 0x0002682310007985 */ /* 0x0007e8000c10192e */
[----:B------:R-:W-:Y:S04]  /*d630*/  ST.E desc[UR46][R16.64+0x26c], R51 ;  /* 0x00026c3310007985 */ /* 0x000fe8000c10192e */
[----:B------:R-:W-:Y:S04]  /*d640*/  ST.E desc[UR46][R16.64+0x278], R49 ;  /* 0x0002783110007985 */ /* 0x000fe8000c10192e */
[----:B------:R4:W-:Y:S04]  /*d650*/  ST.E desc[UR46][R16.64+0x27c], R41 ;  /* 0x00027c2910007985 */ /* 0x0009e8000c10192e */
[----:B------:R-:W-:Y:S04]  /*d660*/  ST.E desc[UR46][R16.64+0x288], R47 ;  /* 0x0002882f10007985 */ /* 0x000fe8000c10192e */
[----:B------:R-:W-:Y:S04]  /*d670*/  ST.E desc[UR46][R16.64+0x28c], R45 ;  /* 0x00028c2d10007985 */ /* 0x000fe8000c10192e */
[----:B------:R4:W-:Y:S04]  /*d680*/  ST.E desc[UR46][R16.64+0x298], R43 ;  /* 0x0002982b10007985 */ /* 0x0009e8000c10192e */
[----:B------:R-:W-:Y:S04]  /*d690*/  ST.E desc[UR46][R16.64+0x29c], R63 ;  /* 0x00029c3f10007985 */ /* 0x000fe8000c10192e */
[----:B------:R-:W-:Y:S04]  /*d6a0*/  ST.E desc[UR46][R16.64+0x2a8], R55 ;  /* 0x0002a83710007985 */ /* 0x000fe8000c10192e */
[----:B------:R-:W-:Y:S04]  /*d6b0*/  ST.E desc[UR46][R16.64+0x2ac], R61 ;  /* 0x0002ac3d10007985 */ /* 0x000fe8000c10192e */
        /* <DEDUP_REMOVED lines=46> */
[----:B------:R4:W-:Y:S01]  /*d9a0*/  ST.E desc[UR46][R16.64+0x428], R113 ;  /* 0x0004287110007985 */ /* 0x0009e2000c10192e */
[----:B------:R2:W-:Y:S06]  /*d9b0*/  BAR.SYNC.DEFER_BLOCKING R205, 0x100 ;  /* 0x000400cd0000751d */ /* 0x0005ec0000010000 */
[----:B-1----:R-:W4:Y:S04]  /*d9c0*/  LD.E R5, desc[UR46][R16.64+0x230] ;  /* 0x0002302e10057980 */ /* 0x002f28000c101900 */
[----:B------:R-:W4:Y:S04]  /*d9d0*/  LD.E R25, desc[UR46][R16.64+0x234] ;  /* 0x0002342e10197980 */ /* 0x000f28000c101900 */
[----:B------:R-:W4:Y:S04]  /*d9e0*/  LD.E R27, desc[UR46][R16.64+0x238] ;  /* 0x0002382e101b7980 */ /* 0x000f28000c101900 */
[----:B------:R-:W4:Y:S04]  /*d9f0*/  LD.E R29, desc[UR46][R16.64+0x23c] ;  /* 0x00023c2e101d7980 */ /* 0x000f28000c101900 */
[----:B------:R-:W4:Y:S04]  /*da00*/  LD.E R31, desc[UR46][R16.64+0x240] ;  /* 0x0002402e101f7980 */ /* 0x000f28000c101900 */
[----:B--2---:R-:W2:Y:S04]  /*da10*/  LD.E R33, desc[UR46][R16.64+0x244] ;  /* 0x0002442e10217980 */ /* 0x004ea8000c101900 */
[----:B---3--:R-:W3:Y:S04]  /*da20*/  LD.E R35, desc[UR46][R16.64+0x248] ;  /* 0x0002482e10237980 */ /* 0x008ee8000c101900 */
[----:B------:R-:W3:Y:S04]  /*da30*/  LD.E R37, desc[UR46][R16.64+0x24c] ;  /* 0x00024c2e10257980 */ /* 0x000ee8000c101900 */
[----:B------:R-:W3:Y:S04]  /*da40*/  LD.E R39, desc[UR46][R16.64+0x250] ;  /* 0x0002502e10277980 */ /* 0x000ee8000c101900 */
[----:B----4-:R-:W4:Y:S04]  /*da50*/  LD.E R41, desc[UR46][R16.64+0x254] ;  /* 0x0002542e10297980 */ /* 0x010f28000c101900 */
        /* <DEDUP_REMOVED lines=118> */
[----:B------:R-:W-:Y:S04]  /*e1c0*/  ST.E desc[UR46][R16.64+0x230], R5 ;  /* 0x0002300510007985 */ /* 0x000fe8000c10192e */
[----:B------:R-:W-:Y:S04]  /*e1d0*/  ST.E desc[UR46][R16.64+0x234], R25 ;  /* 0x0002341910007985 */ /* 0x000fe8000c10192e */
[----:B------:R-:W-:Y:S04]  /*e1e0*/  ST.E desc[UR46][R16.64+0x238], R27 ;  /* 0x0002381b10007985 */ /* 0x000fe8000c10192e */
[----:B------:R-:W-:Y:S04]  /*e1f0*/  ST.E desc[UR46][R16.64+0x23c], R29 ;  /* 0x00023c1d10007985 */ /* 0x000fe8000c10192e */
[----:B------:R-:W-:Y:S04]  /*e200*/  ST.E desc[UR46][R16.64+0x240], R31 ;  /* 0x0002401f10007985 */ /* 0x000fe8000c10192e */
[----:B--2---:R-:W-:Y:S04]  /*e210*/  ST.E desc[UR46][R16.64+0x244], R33 ;  /* 0x0002442110007985 */ /* 0x004fe8000c10192e */
[----:B---3--:R-:W-:Y:S04]  /*e220*/  ST.E desc[UR46][R16.64+0x248], R35 ;  /* 0x0002482310007985 */ /* 0x008fe8000c10192e */
[----:B------:R-:W-:Y:S04]  /*e230*/  ST.E desc[UR46][R16.64+0x24c], R37 ;  /* 0x00024c2510007985 */ /* 0x000fe8000c10192e */
[----:B------:R-:W-:Y:S04]  /*e240*/  ST.E desc[UR46][R16.64+0x250], R39 ;  /* 0x0002502710007985 */ /* 0x000fe8000c10192e */
[----:B----4-:R-:W-:Y:S04]  /*e250*/  ST.E desc[UR46][R16.64+0x254], R41 ;  /* 0x0002542910007985 */ /* 0x010fe8000c10192e */
        /* <DEDUP_REMOVED lines=118> */
[----:B-1----:R-:W4:Y:S04]  /*e9c0*/  LD.E R189, desc[UR46][R16.64+0x218] ;  /* 0x0002182e10bd7980 */ /* 0x002f28000c101900 */
[----:B--2---:R-:W2:Y:S04]  /*e9d0*/  LD.E.64 R4, desc[UR46][R16.64+0xa8] ;  /* 0x0000a82e10047980 */ /* 0x004ea8000c101b00 */
[----:B------:R-:W2:Y:S04]  /*e9e0*/  LDL R191, [R1+0x88] ;  /* 0x0000880001bf7983 */ /* 0x000ea80000100800 */
[----:B---3--:R-:W3:Y:S04]  /*e9f0*/  LD.E R24, desc[UR46][R16.64+0x230] ;  /* 0x0002302e10187980 */ /* 0x008ee8000c101900 */
[----:B------:R-:W3:Y:S04]  /*ea00*/  LD.E R25, desc[UR46][R16.64+0x234] ;  /* 0x0002342e10197980 */ /* 0x000ee8000c101900 */
[----:B----4-:R-:W3:Y:S04]  /*ea10*/  LD.E R26, desc[UR46][R16.64+0x238] ;  /* 0x0002382e101a7980 */ /* 0x010ee8000c101900 */
[----:B------:R-:W3:Y:S04]  /*ea20*/  LD.E R27, desc[UR46][R16.64+0x23c] ;  /* 0x00023c2e101b7980 */ /* 0x000ee8000c101900 */
        /* <DEDUP_REMOVED lines=123> */
[----:B------:R-:W3:Y:S01]  /*f1e0*/  LD.E R151, desc[UR46][R16.64+0x42c] ;  /* 0x00042c2e10977980 */ /* 0x000ee2000c101900 */
[----:B--2---:R-:W-:Y:S01]  /*f1f0*/  IMAD R4, R189, 0xc00, R4 ;  /* 0x00000c00bd047824 */ /* 0x004fe200078e0204 */
[----:B------:R-:W-:-:S02]  /*f200*/  ISETP.NE.U32.AND P1, PT, R191, RZ, PT ;  /* 0x000000ffbf00720c */ /* 0x000fc40003f25070 */
[----:B------:R-:W-:Y:S02]  /*f210*/  R2UR UR7, R5 ;  /* 0x00000000050772ca */ /* 0x000fe400000e0000 */
[----:B------:R-:W-:Y:S02]  /*f220*/  R2UR UR6, R4 ;  /* 0x00000000040672ca */ /* 0x000fe400000e0000 */
[----:B------:R-:W-:Y:S02]  /*f230*/  F2FP.F16.F32.PACK_AB R152, R153, R152 ;  /* 0x000000989998723e */ /* 0x000fe400000000ff */
[----:B------:R-:W-:Y:S02]  /*f240*/  F2FP.F16.F32.PACK_AB R154, R154, R155 ;  /* 0x0000009b9a9a723e */ /* 0x000fe400000000ff */
[----:B------:R-:W-:Y:S02]  /*f250*/  F2FP.F16.F32.PACK_AB R153, R192, R183 ;  /* 0x000000b7c099723e */ /* 0x000fe400000000ff */
[----:B------:R-:W-:Y:S01]  /*f260*/  F2FP.F16.F32.PACK_AB R155, R181, R6 ;  /* 0x00000006b59b723e */ /* 0x000fe200000000ff */
[----:B------:R-:W-:Y:S01]  /*f270*/  VOTEU.ANY UP0, P1 ;  /* 0x00000000003f7886 */ /* 0x000fe20000800100 */
[----:B------:R-:W-:-:S02]  /*f280*/  VIADD R6, R4, 0x80 ;  /* 0x0000008004067836 */ /* 0x000fc40000000000 */
[----:B---3--:R-:W-:-:S06]  /*f290*/  WARPGROUP.ARRIVE ;  /* 0x00000000000079c5 */ /* 0x008fcc0000000000 */
[----:B------:R-:W-:Y:S01]  /*f2a0*/  HGMMA.64x256x16.F32 R24, R152, gdesc[UR4].tnspB, R24, UP0, gsb0 ;  /* 0x43e0000498187df0 */ /* 0x000fe2000b800818 */
[----:B------:R-:W-:Y:S01]  /*f2b0*/  R2UR UR6, R6 ;  /* 0x00000000060672ca */ /* 0x000fe200000e0000 */
[----:B------:R-:W-:Y:S01]  /*f2c0*/  VIADD R6, R4, 0x100 ;  /* 0x0000010004067836 */ /* 0x000fe20000000000 */
[----:B------:R-:W-:Y:S02]  /*f2d0*/  WARPGROUP.DEPBAR.LE gsb0, 0x0 ;  /* 0x00008000000079c5 */ /* 0x000fe40000010000 */
[----:B------:R-:W-:Y:S01]  /*f2e0*/  F2FP.F16.F32.PACK_AB R152, R7, R182 ;  /* 0x000000b60798723e */ /* 0x000fe200000000ff */
[----:B------:R-:W-:Y:S01]  /*f2f0*/  IMAD.MOV.U32 R7, RZ, RZ, R5 ;  /* 0x000000ffff077224 */ /* 0x000fe200078e0005 */
[----:B------:R-:W-:-:S04]  /*f300*/  F2FP.F16.F32.PACK_AB R153, R190, R179 ;  /* 0x000000b3be99723e */ /* 0x000fc800000000ff */
[----:B------:R-:W-:Y:S02]  /*f310*/  R2UR UR7, R7 ;  /* 0x00000000070772ca */ /* 0x000fe400000e0000 */
[----:B------:R-:W-:Y:S02]  /*f320*/  F2FP.F16.F32.PACK_AB R154, R180, R175 ;  /* 0x000000afb49a723e */ /* 0x000fe400000000ff */
[----:B------:R-:W-:Y:S01]  /*f330*/  F2FP.F16.F32.PACK_AB R155, R188, R177 ;  /* 0x000000b1bc9b723e */ /* 0x000fe200000000ff */
        /* <DEDUP_REMOVED lines=127> */
[----:B------:R1:W-:Y:S02]  /*fb30*/  ST.E desc[UR46][R16.64+0x42c], R151 ;  /* 0x00042c9710007985 */ /* 0x0003e4000c10192e */
[----:B-1----:R-:W-:-:S06]  /*fb40*/  WARPGROUP.ARRIVE ;  /* 0x00000000000079c5 */ /* 0x002fcc0000000000 */
[----:B------:R-:W-:Y:S01]  /*fb50*/  HGMMA.64x256x16.F32 R24, R152, gdesc[UR4].tnspB, R24, gsb0 ;  /* 0x43e0000498187df0 */ /* 0x000fe20008000818 */
[----:B------:R-:W-:Y:S01]  /*fb60*/  IMAD.MOV.U32 R7, RZ, RZ, R5 ;  /* 0x000000ffff077224 */ /* 0x000fe200078e0005 */
[----:B------:R-:W-:-:S04]  /*fb70*/  R2UR UR6, R6 ;  /* 0x00000000060672ca */ /* 0x000fc800000e0000 */
[----:B------:R-:W-:Y:S01]  /*fb80*/  R2UR UR7, R7 ;  /* 0x00000000070772ca */ /* 0x000fe200000e0000 */
[----:B------:R-:W-:Y:S01]  /*fb90*/  STL [R1+0x88], R0 ;  /* 0x0000880001007387 */ /* 0x000fe20000100800 */
[----:B------:R-:W-:Y:S02]  /*fba0*/  VIADD R6, R4, 0x180 ;  /* 0x0000018004067836 */ /* 0x000fe40000000000 */
[----:B------:R-:W-:Y:S01]  /*fbb0*/  IMAD.MOV.U32 R7, RZ, RZ, R5 ;  /* 0x000000ffff077224 */ /* 0x000fe200078e0005 */
[----:B------:R-:W-:Y:S02]  /*fbc0*/  WARPGROUP.DEPBAR.LE gsb0, 0x0 ;  /* 0x00008000000079c5 */ /* 0x000fe40000010000 */
[----:B------:R-:W-:Y:S02]  /*fbd0*/  F2FP.F16.F32.PACK_AB R152, R174, R169 ;  /* 0x000000a9ae98723e */ /* 0x000fe400000000ff */
[----:B------:R-:W-:Y:S02]  /*fbe0*/  F2FP.F16.F32.PACK_AB R153, R176, R171 ;  /* 0x000000abb099723e */ /* 0x000fe400000000ff */
[----:B------:R-:W-:-:S02]  /*fbf0*/  F2FP.F16.F32.PACK_AB R154, R167, R172 ;  /* 0x000000aca79a723e */ /* 0x000fc400000000ff */
        /* <DEDUP_REMOVED lines=131> */
[----:B------:R-:W-:Y:S02]  /*10430*/  R2UR UR6, R6 ;  /* 0x00000000060672ca */ /* 0x000fe400000e0000 */
[----:B------:R-:W-:Y:S01]  /*10440*/  R2UR UR7, R7 ;  /* 0x00000000070772ca */ /* 0x000fe200000e0000 */
[----:B------:R-:W-:Y:S01]  /*10450*/  STL [R1+0x88], R0 ;  /* 0x0000880001007387 */ /* 0x000fe20000100800 */
[----:B------:R-:W-:Y:S02]  /*10460*/  VIADD R6, R4, 0x200 ;  /* 0x0000020004067836 */ /* 0x000fe40000000000 */
[----:B------:R-:W-:Y:S01]  /*10470*/  IMAD.MOV.U32 R7, RZ, RZ, R5 ;  /* 0x000000ffff077224 */ /* 0x000fe200078e0005 */
[----:B------:R-:W-:Y:S02]  /*10480*/  WARPGROUP.DEPBAR.LE gsb0, 0x0 ;  /* 0x00008000000079c5 */ /* 0x000fe40000010000 */
[----:B------:R-:W-:-:S02]  /*10490*/  F2FP.F16.F32.PACK_AB R152, R166, R159 ;  /* 0x0000009fa698723e */ /* 0x000fc400000000ff */
[----:B------:R-:W-:Y:S02]  /*104a0*/  F2FP.F16.F32.PACK_AB R153, R170, R165 ;  /* 0x000000a5aa99723e */ /* 0x000fe400000000ff */
        /* <DEDUP_REMOVED lines=135> */
[----:B------:R-:W-:Y:S01]  /*10d20*/  VIADD R4, R4, 0x280 ;  /* 0x0000028004047836 */ /* 0x000fe20000000000 */
[----:B------:R-:W-:Y:S02]  /*10d30*/  WARPGROUP.DEPBAR.LE gsb0, 0x0 ;  /* 0x00008000000079c5 */ /* 0x000fe40000010000 */
[----:B------:R-:W-:Y:S02]  /*10d40*/  F2FP.F16.F32.PACK_AB R152, R19, R156 ;  /* 0x0000009c1398723e */ /* 0x000fe400000000ff */
[----:B------:R-:W-:-:S02]  /*10d50*/  F2FP.F16.F32.PACK_AB R153, R162, R23 ;  /* 0x00000017a299723e */ /* 0x000fc400000000ff */
        /* <DEDUP_REMOVED lines=270> */
[----:B------:R-:W-:Y:S02]  /*11e40*/  STL [R1+0x88], R0 ;  /* 0x0000880001007387 */ /* 0x000fe40000100800 */
[----:B------:R-:W-:Y:S02]  /*11e50*/  WARPGROUP.DEPBAR.LE gsb0, 0x0 ;  /* 0x00008000000079c5 */ /* 0x000fe40000010000 */
[----:B------:R-:W-:Y:S04]  /*11e60*/  ST.E desc[UR46][R16.64+0x230], R24 ;  /* 0x0002301810007985 */ /* 0x000fe8000c10192e */
[----:B------:R1:W-:Y:S04]  /*11e70*/  ST.E desc[UR46][R16.64+0x234], R25 ;  /* 0x0002341910007985 */ /* 0x0003e8000c10192e */
        /* <DEDUP_REMOVED lines=126> */
[----:B------:R4:W-:Y:S04]  /*12660*/  STL [R1+0x88], R0 ;  /* 0x0000880001007387 */ /* 0x0009e80000100800 */
        /* <DEDUP_REMOVED lines=10> */
[----:B-1----:R-:W4:Y:S04]  /*12710*/  LD.E R25, desc[UR46][R16.64+0x258] ;  /* 0x0002582e10197980 */ /* 0x002f28000c101900 */
[----:B--2---:R-:W2:Y:S04]  /*12720*/  LD.E R27, desc[UR46][R16.64+0x25c] ;  /* 0x00025c2e101b7980 */ /* 0x004ea8000c101900 */
[----:B---3--:R-:W3:Y:S04]  /*12730*/  LD.E R29, desc[UR46][R16.64+0x260] ;  /* 0x0002602e101d7980 */ /* 0x008ee8000c101900 */
        /* <DEDUP_REMOVED lines=126> */
[----:B--2---:R1:W-:Y:S04]  /*12f20*/  ST.E desc[UR46][R16.64+0x25c], R27 ;  /* 0x00025c1b10007985 */ /* 0x0043e8000c10192e */
[----:B---3--:R1:W-:Y:S04]  /*12f30*/  ST.E desc[UR46][R16.64+0x260], R29 ;  /* 0x0002601d10007985 */ /* 0x0083e8000c10192e */
[----:B----4-:R1:W-:Y:S04]  /*12f40*/  ST.E desc[UR46][R16.64+0x264], R31 ;  /* 0x0002641f10007985 */ /* 0x0103e8000c10192e */
        /* <DEDUP_REMOVED lines=113> */
[----:B------:R1:W-:Y:S01]  /*13660*/  ST.E desc[UR46][R16.64+0x42c], R58 ;  /* 0x00042c3a10007985 */ /* 0x0003e2000c10192e */
[----:B------:R-:W-:Y:S04]  /*13670*/  BSSY B0, `(.L_x_8775) ;  /* 0x0000008000007945 */ /* 0x000fe80003800000 */
[----:B------:R-:W-:Y:S05]  /*13680*/  @P2 BRA `(.L_x_8776) ;  /* 0x0000000000182947 */ /* 0x000fea0003800000 */
[----:B-1----:R-:W2:Y:S04]  /*13690*/  LDL.64 R4, [R1+0x68] ;  /* 0x0000680001047983 */ /* 0x002ea80000100a00 */
[----:B------:R-:W3:Y:S01]  /*136a0*/  LD.E R0, desc[UR46][R16.64+0x218] ;  /* 0x0002182e10007980 */ /* 0x000ee2000c101900 */
[----:B--2---:R-:W-:-:S05]  /*136b0*/  MOV R3, R4 ;  /* 0x0000000400037202 */ /* 0x004fca0000000f00 */
[----:B---3--:R-:W-:-:S05]  /*136c0*/  IMAD R0, R0, 0x8, R3 ;  /* 0x0000000800007824 */ /* 0x008fca00078e0203 */
[----:B------:R-:W-:-:S04]  /*136d0*/  PRMT R0, RZ, 0x654, R0 ;  /* 0x00000654ff007816 */ /* 0x000fc80000000000 */
[----:B------:R2:W-:Y:S03]  /*136e0*/  SYNCS.ARRIVE.TRANS64.RED.A1T0 RZ, [R0+URZ], RZ ;  /* 0x000000ff00ff79a7 */ /* 0x0005e6000810043f */
.L_x_8776:
[----:B------:R-:W-:Y:S05]  /*136f0*/  BSYNC B0 ;  /* 0x0000000000007941 */ /* 0x000fea0003800000 */
.L_x_8775:
[----:B------:R-:W-:Y:S05]  /*13700*/  @P0 BRA `(.L_x_8777) ;  /* 0xffffff6000840947 */ /* 0x000fea000383ffff */
.L_x_8760:
[----:B------:R-:W-:-:S13]  /*13710*/  ISETP.GE.AND P0, PT, R10, UR41, PT ;  /* 0x000000290a007c0c */ /* 0x000fda000bf06270 */
[----:B------:R-:W-:Y:S05]  /*13720*/  @!P0 BRA `(.L_x_8778) ;  /* 0x000000b0006c8947 */ /* 0x000fea0003800000 */
[----:B-1----:R1:W5:Y:S02]  /*13730*/  LDL.64 R2, [R1+0x178] ;  /* 0x0001780001027983 */ /* 0x0023640000100a00 */
.L_x_8809:
[----:B-----5:R-:W3:Y:S04]  /*13740*/  LD.E R5, desc[UR46][R2.64] ;  /* 0x0000002e02057980 */ /* 0x020ee8000c101900 */
[----:B-12---:R-:W2:Y:S01]  /*13750*/  LD.E R0, desc[UR46][R2.64+0x8] ;  /* 0x0000082e02007980 */ /* 0x006ea2000c101900 */
[----:B---3--:R-:W-:-:S05]  /*13760*/  VIADD R5, R5, 0x1 ;  /* 0x0000000105057836 */ /* 0x008fca0000000000 */
[----:B------:R-:W-:-:S13]  /*13770*/  ISETP.NE.AND P0, PT, R5, 0x2, PT ;  /* 0x000000020500780c */ /* 0x000fda0003f05270 */
[----:B------:R3:W5:Y:S04]  /*13780*/  @P0 LD.E R9, desc[UR46][R2.64+0x4] ;  /* 0x0000042e02090980 */ /* 0x000768000c101900 */
[----:B------:R-:W4:Y:S01]  /*13790*/  @!P0 LD.E R4, desc[UR46][R2.64+0x4] ;  /* 0x0000042e02048980 */ /* 0x000f22000c101900 */
[----:B--2---:R-:W-:-:S03]  /*137a0*/  VIADD R7, R0, 0x1 ;  /* 0x0000000100077836 */ /* 0x004fc60000000000 */
[----:B------:R2:W-:Y:S04]  /*137b0*/  ST.E desc[UR46][R2.64], R5 ;  /* 0x0000000502007985 */ /* 0x0005e8000c10192e */
[----:B------:R3:W-:Y:S04]  /*137c0*/  ST.E desc[UR46][R2.64+0x8], R7 ;  /* 0x0000080702007985 */ /* 0x0007e8000c10192e */
[----:B------:R3:W-:Y:S01]  /*137d0*/  @!P0 ST.E desc[UR46][R2.64], RZ ;  /* 0x000000ff02008985 */ /* 0x0007e2000c10192e */
[----:B----4-:R-:W-:-:S05]  /*137e0*/  @!P0 LOP3.LUT R9, R4, 0x1, RZ, 0x3c, !PT ;  /* 0x0000000104098812 */ /* 0x010fca00078e3cff */
[----:B------:R3:W-:Y:S04]  /*137f0*/  @!P0 ST.E desc[UR46][R2.64+0x4], R9 ;  /* 0x0000040902008985 */ /* 0x0007e8000c10192e */
[----:B------:R-:W4:Y:S04]  /*13800*/  LDL.64 R20, [R1+0x190] ;  /* 0x0001900001147983 */ /* 0x000f280000100a00 */
[----:B----4-:R-:W4:Y:S01]  /*13810*/  LD.E R0, desc[UR46][R20.64+0x1c] ;  /* 0x00001c2e14007980 */ /* 0x010f22000c101900 */
[----:B------:R-:W-:Y:S05]  /*13820*/  YIELD ;  /* 0x0000000000007946 */ /* 0x000fea0003800000 */
[----:B------:R-:W-:Y:S01]  /*13830*/  BSSY B0, `(.L_x_8779) ;  /* 0x0000006000007945 */ /* 0x000fe20003800000 */
[----:B--2---:R-:W-:Y:S01]  /*13840*/  @!P0 IMAD.MOV.U32 R5, RZ, RZ, RZ ;  /* 0x000000ffff058224 */ /* 0x004fe200078e00ff */
[----:B----4-:R-:W-:-:S04]  /*13850*/  LOP3.LUT R0, R0, 0x1, RZ, 0xfc, !PT ;  /* 0x0000000100007812 */ /* 0x010fc800078efcff */
[----:B------:R-:W-:-:S13]  /*13860*/  ISETP.NE.AND P1, PT, R0, 0x3, PT ;  /* 0x000000030000780c */ /* 0x000fda0003f25270 */
[----:B---3--:R-:W-:Y:S05]  /*13870*/  @!P1 BRA `(.L_x_8780) ;  /* 0x0000000000049947 */ /* 0x008fea0003800000 */
[----:B------:R-:W-:Y:S01]  /*13880*/  BPT.TRAP 0x1 ;  /* 0x000000040000795c */ /* 0x000fe20000300000 */
.L_x_8780:
[----:B------:R-:W-:Y:S05]  /*13890*/  BSYNC B0 ;  /* 0x0000000000007941 */ /* 0x000fea0003800000 */
.L_x_8779:
[----:B------:R-:W2:Y:S01]  /*138a0*/  LD.E.64 R6, desc[UR46][R20.64+0x8] ;  /* 0x0000082e14067980 */ /* 0x000ea2000c101b00 */
[----:B-----5:R-:W-:Y:S02]  /*138b0*/  SHF.L.U32 R8, R9, 0x1f, RZ ;  /* 0x0000001f09087819 */ /* 0x020fe400000006ff */
[----:B--2---:R-:W-:-:S05]  /*138c0*/  MOV R6, R6 ;  /* 0x0000000600067202 */ /* 0x004fca0000000f00 */
[----:B------:R-:W-:-:S04]  /*138d0*/  IMAD R5, R5, 0x8, R6 ;  /* 0x0000000805057824 */ /* 0x000fc800078e0206 */
[----:B------:R2:W3:Y:S01]  /*138e0*/  SYNCS.PHASECHK.TRANS64.TRYWAIT P0, [R5+URZ], R8 ;  /* 0x00000008050075a7 */ /* 0x0004e2000800017f */
[----:B------:R-:W4:Y:S04]  /*138f0*/  LD.E R4, desc[UR46][R20.64+0x1c] ;  /* 0x00001c2e14047980 */ /* 0x000f28000c101900 */
[----:B------:R2:W5:Y:S04]  /*13900*/  LD.E R0, desc[UR46][R2.64] ;  /* 0x0000002e02007980 */ /* 0x000568000c101900 */
[----:B------:R2:W5:Y:S01]  /*13910*/  LD.E R6, desc[UR46][R2.64+0x4] ;  /* 0x0000042e02067980 */ /* 0x000562000c101900 */
[----:B------:R-:W-:Y:S01]  /*13920*/  BSSY B0, `(.L_x_8781) ;  /* 0x0000005000007945 */ /* 0x000fe20003800000 */
[----:B----4-:R-:W-:-:S04]  /*13930*/  LOP3.LUT R4, R4, 0x1, RZ, 0xfc, !PT ;  /* 0x0000000104047812 */ /* 0x010fc800078efcff */
[----:B------:R-:W-:-:S13]  /*13940*/  ISETP.NE.AND P1, PT, R4, 0x3, PT ;  /* 0x000000030400780c */ /* 0x000fda0003f25270 */
[----:B--23--:R-:W-:Y:S05]  /*13950*/  @!P1 BRA `(.L_x_8782) ;  /* 0x0000000000049947 */ /* 0x00cfea0003800000 */
[----:B------:R-:W-:Y:S01]  /*13960*/  BPT.TRAP 0x1 ;  /* 0x000000040000795c */ /* 0x000fe20000300000 */
.L_x_8782:
[----:B------:R-:W-:Y:S05]  /*13970*/  BSYNC B0 ;  /* 0x0000000000007941 */ /* 0x000fea0003800000 */
.L_x_8781:
[----:B------:R-:W-:Y:S04]  /*13980*/  BSSY B0, `(.L_x_8783) ;  /* 0x0000008000007945 */ /* 0x000fe80003800000 */
[----:B------:R-:W-:Y:S05]  /*13990*/  @P0 BRA `(.L_x_8784) ;  /* 0x0000000000180947 */ /* 0x000fea0003800000 */
[----:B------:R-:W2:Y:S01]  /*139a0*/  LD.E.64 R4, desc[UR46][R20.64+0x8] ;  /* 0x0000082e14047980 */ /* 0x000ea2000c101b00 */
[----:B-----5:R-:W-:Y:S02]  /*139b0*/  SHF.L.U32 R7, R6, 0x1f, RZ ;  /* 0x0000001f06077819 */ /* 0x020fe400000006ff */
[----:B--2---:R-:W-:-:S05]  /*139c0*/  MOV R5, R4 ;  /* 0x0000000400057202 */ /* 0x004fca0000000f00 */
[----:B------:R-:W-:-:S04]  /*139d0*/  IMAD R0, R0, 0x8, R5 ;  /* 0x0000000800007824 */ /* 0x000fc800078e0205 */
[----:B------:R-:W2:Y:S02]  /*139e0*/  SYNCS.PHASECHK.TRANS64.TRYWAIT P0, [R0+URZ], R7 ;  /* 0x00000007000075a7 */ /* 0x000ea4000800017f */
[----:B--2---:R-:W-:Y:S05]  /*139f0*/  @!P0 BRA `(.L_x_8785) ;  /* 0x0000011000188947 */ /* 0x004fea0003800000 */
.L_x_8784:
[----:B------:R-:W-:Y:S05]  /*13a00*/  BSYNC B0 ;  /* 0x0000000000007941 */ /* 0x000fea0003800000 */
.L_x_8783:
[----:B------:R-:W3:Y:S04]  /*13a10*/  LD.E R5, desc[UR46][R2.64] ;  /* 0x0000002e02057980 */ /* 0x000ee8000c101900 */
[----:B------:R-:W3:Y:S01]  /*13a20*/  LDL.64 R8, [R1+0xa0] ;  /* 0x0000a00001087983 */ /* 0x000ee20000100a00 */
[----:B------:R-:W-:Y:S05]  /*13a30*/  WARPSYNC.ALL ;  /* 0x0000000000007948 */ /* 0x000fea0003800000 */
[----:B------:R-:W4:Y:S04]  /*13a40*/  LDL.64 R18, [R1+0x98] ;  /* 0x0000980001127983 */ /* 0x000f280000100a00 */
[----:B--2--5:R-:W2:Y:S04]  /*13a50*/  LDL.64 R6, [R1+0x98] ;  /* 0x0000980001067983 */ /* 0x024ea80000100a00 */
[----:B------:R-:W2:Y:S01]  /*13a60*/  LDL.64 R12, [R1+0x98] ;  /* 0x00009800010c7983 */ /* 0x000ea20000100a00 */
[----:B---3--:R-:W-:-:S03]  /*13a70*/  IMAD R4, R5, 0x300, R8 ;  /* 0x0000030005047824 */ /* 0x008fc600078e0208 */
[----:B------:R-:W3:Y:S01]  /*13a80*/  LDL.64 R14, [R1+0x98] ;  /* 0x00009800010e7983 */ /* 0x000ee20000100a00 */
[----:B------:R-:W-:Y:S01]  /*13a90*/  IMAD.MOV.U32 R5, RZ, RZ, R9 ;  /* 0x000000ffff057224 */ /* 0x000fe200078e0009 */
[----:B------:R-:W-:Y:S01]  /*13aa0*/  R2UR UR6, R4 ;  /* 0x00000000040672ca */ /* 0x000fe200000e0000 */
[----:B------:R-:W-:-:S03]  /*13ab0*/  WARPGROUP.ARRIVE ;  /* 0x00000000000079c5 */ /* 0x000fc60000000000 */
[----:B------:R-:W-:Y:S01]  /*13ac0*/  R2UR UR7, R5 ;  /* 0x00000000050772ca */ /* 0x000fe200000e0000 */
[----:B------:R-:W-:Y:S02]  /*13ad0*/  VIADD R8, R4, 0x2 ;  /* 0x0000000204087836 */ /* 0x000fe40000000000 */
[----:B------:R-:W-:Y:S01]  /*13ae0*/  IMAD.MOV.U32 R0, RZ, RZ, 0x1 ;  /* 0x00000001ff007424 */ /* 0x000fe200078e00ff */
[----:B------:R1:W-:Y:S04]  /*13af0*/  STL [R1+0x80], RZ ;  /* 0x000080ff01007387 */ /* 0x0003e80000100800 */
[----:B------:R1:W-:Y:S04]  /*13b00*/  STL [R1+0x80], R0 ;  /* 0x0000800001007387 */ /* 0x0003e80000100800 */
[----:B------:R1:W-:Y:S04]  /*13b10*/  STL [R1+0x80], R0 ;  /* 0x0000800001007387 */ /* 0x0003e80000100800 */
[----:B------:R1:W-:Y:S04]  /*13b20*/  STL [R1+0x80], R0 ;  /* 0x0000800001007387 */ /* 0x0003e80000100800 */
[----:B------:R1:W-:Y:S01]  /*13b30*/  STL [R1+0x80], R0 ;  /* 0x0000800001007387 */ /* 0x0003e20000100800 */
[----:B----4-:R-:W-:-:S02]  /*13b40*/  R2UR UR4, R18 ;  /* 0x00000000120472ca */ /* 0x010fc400000e0000 */
[----:B------:R-:W-:Y:S01]  /*13b50*/  R2UR UR5, R19 ;  /* 0x00000000130572ca */ /* 0x000fe200000e0000 */
[----:B------:R-:W4:-:S12]  /*13b60*/  LDL R18, [R1+0x54] ;  /* 0x0000540001127983 */ /* 0x000f180000100800 */
[----:B------:R-:W-:Y:S01]  /*13b70*/  HGMMA.64x96x16.F32 R24, gdesc[UR4], RZ, !UPT, gsb0 ;  /* 0x01600000041879f0 */ /* 0x000fe2000c0008ff */
[----:B--2---:R-:W-:Y:S01]  /*13b80*/  VIADD R6, R6, 0x2 ;  /* 0x0000000206067836 */ /* 0x004fe20000000000 */
        /* <DEDUP_REMOVED lines=17> */
[----:B---3--:R-:W-:-:S02]  /*13ca0*/  VIADD R14, R14, 0x6 ;  /* 0x000000060e0e7836 */ /* 0x008fc40000000000 */
        /* <DEDUP_REMOVED lines=11> */
[----:B----4-:R-:W-:-:S04]  /*13d60*/  LOP3.LUT R18, R18, 0x1, RZ, 0xfc, !PT ;  /* 0x0000000112127812 */ /* 0x010fc800078efcff */
[----:B------:R-:W-:Y:S01]  /*13d70*/  ISETP.NE.AND P1, PT, R18, 0x3, PT ;  /* 0x000000031200780c */ /* 0x000fe20003f25270 */
[----:B------:R-:W-:Y:S01]  /*13d80*/  BSSY B0, `(.L_x_8786) ;  /* 0x0000004000007945 */ /* 0x000fe20003800000 */
[----:B------:R-:W-:-:S11]  /*13d90*/  WARPGROUP.DEPBAR.LE gsb0, 0x0 ;  /* 0x00008000000079c5 */ /* 0x000fd60000010000 */
[----:B-1----:R-:W-:Y:S05]  /*13da0*/  @!P1 BRA `(.L_x_8787) ;  /* 0x0000000000049947 */ /* 0x002fea0003800000 */
[----:B------:R-:W-:Y:S01]  /*13db0*/  BPT.TRAP 0x1 ;  /* 0x000000040000795c */ /* 0x000fe20000300000 */
.L_x_8787:
[----:B------:R-:W-:Y:S05]  /*13dc0*/  BSYNC B0 ;  /* 0x0000000000007941 */ /* 0x000fea0003800000 */
.L_x_8786:
        /* <DEDUP_REMOVED lines=10> */
.L_x_8789:
[----:B------:R-:W-:Y:S05]  /*13e70*/  BSYNC B0 ;  /* 0x0000000000007941 */ /* 0x000fea0003800000 */
.L_x_8788:
[----:B------:R-:W-:Y:S04]  /*13e80*/  BSSY B0, `(.L_x_8790) ;  /* 0x0000006000007945 */ /* 0x000fe80003800000 */
[----:B--2---:R-:W-:Y:S05]  /*13e90*/  @P0 BRA `(.L_x_8791) ;  /* 0x0000000000100947 */ /* 0x004fea0003800000 */
[----:B-----5:R-:W-:Y:S01]  /*13ea0*/  IMAD R4, R4, 0x8, R7 ;  /* 0x0000000804047824 */ /* 0x020fe200078e0207 */
[----:B-1----:R-:W-:-:S04]  /*13eb0*/  SHF.L.U32 R5, R6, 0x1f, RZ ;  /* 0x0000001f06057819 */ /* 0x002fc800000006ff */
[----:B------:R-:W1:Y:S02]  /*13ec0*/  SYNCS.PHASECHK.TRANS64.TRYWAIT P0, [R4+URZ], R5 ;  /* 0x00000005040075a7 */ /* 0x000e64000800017f */
[----:B-1----:R-:W-:Y:S05]  /*13ed0*/  @!P0 BRA `(.L_x_8792) ;  /* 0x0000010800f48947 */ /* 0x002fea0003800000 */
.L_x_8791:
[----:B------:R-:W-:Y:S05]  /*13ee0*/  BSYNC B0 ;  /* 0x0000000000007941 */ /* 0x000fea0003800000 */
.L_x_8790:
[----:B------:R-:W2:Y:S04]  /*13ef0*/  LD.E R11, desc[UR46][R2.64] ;  /* 0x0000002e020b7980 */ /* 0x000ea8000c101900 */
[----:B-----5:R-:W2:Y:S01]  /*13f00*/  LDL.64 R6, [R1+0x118] ;  /* 0x0001180001067983 */ /* 0x020ea20000100a00 */
[----:B------:R-:W-:Y:S05]  /*13f10*/  WARPSYNC.ALL ;  /* 0x0000000000007948 */ /* 0x000fea0003800000 */
[----:B------:R-:W3:Y:S04]  /*13f20*/  LDL R18, [R1+0x90] ;  /* 0x0000900001127983 */ /* 0x000ee80000100800 */
[----:B-1----:R-:W4:Y:S04]  /*13f30*/  LDL.64 R4, [R1+0x110] ;  /* 0x0001100001047983 */ /* 0x002f280000100a00 */
[----:B------:R-:W4:Y:S04]  /*13f40*/  LDL.64 R8, [R1+0x110] ;  /* 0x0001100001087983 */ /* 0x000f280000100a00 */
[----:B------:R-:W4:Y:S01]  /*13f50*/  LDL.64 R12, [R1+0x110] ;  /* 0x00011000010c7983 */ /* 0x000f220000100a00 */
[----:B--2---:R-:W-:-:S03]  /*13f60*/  IMAD R6, R11, 0xc00, R6 ;  /* 0x00000c000b067824 */ /* 0x004fc600078e0206 */
[----:B------:R-:W2:Y:S01]  /*13f70*/  LDL.64 R14, [R1+0x110] ;  /* 0x00011000010e7983 */ /* 0x000ea20000100a00 */
[----:B------:R-:W-:Y:S01]  /*13f80*/  R2UR UR7, R7 ;  /* 0x00000000070772ca */ /* 0x000fe200000e0000 */
[----:B------:R-:W-:Y:S01]  /*13f90*/  WARPGROUP.ARRIVE ;  /* 0x00000000000079c5 */ /* 0x000fe20000000000 */
[----:B------:R-:W-:Y:S02]  /*13fa0*/  R2UR UR6, R6 ;  /* 0x00000000060672ca */ /* 0x000fe400000e0000 */
[----:B---3--:R-:W-:Y:S02]  /*13fb0*/  ISETP.NE.U32.AND P0, PT, R18, RZ, PT ;  /* 0x000000ff1200720c */ /* 0x008fe40003f05070 */
[----:B------:R-:W3:Y:S01]  /*13fc0*/  LDL.64 R18, [R1+0x110] ;  /* 0x0001100001127983 */ /* 0x000ee20000100a00 */
[----:B----4-:R-:W-:Y:S02]  /*13fd0*/  R2UR UR4, R4 ;  /* 0x00000000040472ca */ /* 0x010fe400000e0000 */
[----:B------:R-:W-:-:S08]  /*13fe0*/  R2UR UR5, R5 ;  /* 0x00000000050572ca */ /* 0x000fd000000e0000 */
[----:B------:R-:W-:-:S05]  /*13ff0*/  VOTEU.ANY UP0, P0 ;  /* 0x00000000003f7886 */ /* 0x000fca0000000100 */
        /* <DEDUP_REMOVED lines=129> */
[----:B----4-:R-:W-:Y:S01]  /*14810*/  VIADD R8, R8, 0xc02 ;  /* 0x00000c0208087836 */ /* 0x010fe20000000000 */
        /* <DEDUP_REMOVED lines=9> */
[----:B------:R-:W-:-:S02]  /*148b0*/  VIADD R12, R12, 0xc04 ;  /* 0x00000c040c0c7836 */ /* 0x000fc40000000000 */
        /* <DEDUP_REMOVED lines=20> */
[----:B------:R2:W-:Y:S04]  /*14a00*/  STL [R1+0x90], R0 ;  /* 0x0000900001007387 */ /* 0x0005e80000100800 */
[----:B------:R2:W-:Y:S01]  /*14a10*/  STL [R1+0x90], R0 ;  /* 0x0000900001007387 */ /* 0x0005e20000100800 */
[----:B------:R-:W-:-:S02]  /*14a20*/  WARPGROUP.DEPBAR.LE gsb0, 0x0 ;  /* 0x00008000000079c5 */ /* 0x000fc40000010000 */
[----:B------:R-:W-:-:S06]  /*14a30*/  WARPGROUP.ARRIVE ;  /* 0x00000000000079c5 */ /* 0x000fcc0000000000 */
[----:B------:R-:W-:Y:S01]  /*14a40*/  HGMMA.64x96x16.F32 R24, gdesc[UR4], R24, gsb0 ;  /* 0x01600000041879f0 */ /* 0x000fe20008000818 */
[----:B------:R2:W-:Y:S01]  /*14a50*/  STL [R1+0x90], R0 ;  /* 0x0000900001007387 */ /* 0x0005e20000100800 */
[----:B-1----:R-:W-:-:S03]  /*14a60*/  LOP3.LUT P1, RZ, R23, 0x7f, RZ, 0xc0, !PT ;  /* 0x0000007f17ff7812 */ /* 0x002fc6000782c0ff */
        /* <DEDUP_REMOVED lines=15> */
[----:B------:R-:W3:Y:S04]  /*14b60*/  @!P1 LD.E.64 R20, desc[UR46][R20.64+0x30] ;  /* 0x0000302e14149980 */ /* 0x000ee8000c101b00 */
[----:B------:R-:W4:Y:S01]  /*14b70*/  @!P1 LD.E R4, desc[UR46][R2.64] ;  /* 0x0000002e02049980 */ /* 0x000f22000c101900 */
[----:B---3--:R-:W-:-:S05]  /*14b80*/  @!P1 MOV R5, R20 ;  /* 0x0000001400059202 */ /* 0x008fca0000000f00 */
[----:B----4-:R-:W-:-:S05]  /*14b90*/  @!P1 IMAD R4, R4, 0x8, R5 ;  /* 0x0000000804049824 */ /* 0x010fca00078e0205 */
[----:B------:R-:W-:-:S04]  /*14ba0*/  @!P1 PRMT R4, RZ, 0x654, R4 ;  /* 0x00000654ff049816 */ /* 0x000fc80000000004 */
[----:B------:R1:W-:Y:S01]  /*14bb0*/  @!P1 SYNCS.ARRIVE.TRANS64.RED.A1T0 RZ, [R4+URZ], RZ ;  /* 0x000000ff04ff99a7 */ /* 0x0003e2000810043f */
[----:B------:R-:W3:Y:S01]  /*14bc0*/  LDL.64 R8, [R1+0x170] ;  /* 0x0001700001087983 */ /* 0x000ee20000100a00 */
[----:B------:R-:W-:Y:S02]  /*14bd0*/  ULDC UR4, c[0x0][0x20] ;  /* 0x0000080000047ab9 */ /* 0x000fe40000000800 */
[----:B------:R-:W-:Y:S01]  /*14be0*/  VIADD R5, R22, -UR4 ;  /* 0x8000000416057c36 */ /* 0x000fe20008000000 */
[----:B------:R-:W4:Y:S04]  /*14bf0*/  LDL R14, [R1+0x70] ;  /* 0x00007000010e7983 */ /* 0x000f280000100800 */
[----:B------:R-:W2:Y:S04]  /*14c00*/  LDL R11, [R5] ;  /* 0x00000000050b7983 */ /* 0x000ea80000100800 */
[----:B------:R-:W4:Y:S04]  /*14c10*/  LDL R7, [R5+0x8] ;  /* 0x0000080005077983 */ /* 0x000f280000100800 */
[----:B-1----:R-:W2:Y:S04]  /*14c20*/  LDL R4, [R5+0x18] ;  /* 0x0000180005047983 */ /* 0x002ea80000100800 */
[----:B------:R-:W4:Y:S04]  /*14c30*/  LDL R6, [R5+0x4] ;  /* 0x0000040005067983 */ /* 0x000f280000100800 */
[----:B------:R-:W4:Y:S04]  /*14c40*/  LDL R13, [R5+0xc] ;  /* 0x00000c00050d7983 */ /* 0x000f280000100800 */
[----:B------:R-:W4:Y:S04]  /*14c50*/  LDL R12, [R5+0x10] ;  /* 0x00001000050c7983 */ /* 0x000f280000100800 */
[----:B------:R-:W4:Y:S04]  /*14c60*/  LDL R15, [R5+0x14] ;  /* 0x00001400050f7983 */ /* 0x000f280000100800 */
[----:B---3--:R-:W3:Y:S01]  /*14c70*/  LD.E R9, desc[UR46][R8.64] ;  /* 0x0000002e08097980 */ /* 0x008ee2000c101900 */
[----:B------:R-:W-:Y:S01]  /*14c80*/  BSSY B0, `(.L_x_8793) ;  /* 0x000009d000007945 */ /* 0x000fe20003800000 */
[----:B--2---:R-:W-:Y:S01]  /*14c90*/  ISETP.GE.AND P0, PT, R4, 0x1, PT ;  /* 0x000000010400780c */ /* 0x004fe20003f06270 */
[----:B---3--:R-:W-:-:S04]  /*14ca0*/  FMUL.FTZ R28, R28, R9 ;  /* 0x000000091c1c7220 */ /* 0x008fc80000410000 */
[----:B------:R1:W2:Y:S01]  /*14cb0*/  MUFU.TANH R72, R28 ;  /* 0x0000001c00487308 */ /* 0x0002a20000002400 */
[----:B------:R-:W-:Y:S01]  /*14cc0*/  FMUL.FTZ R99, R30, R9 ;  /* 0x000000091e637220 */ /* 0x000fe20000410000 */
[----:B-1----:R-:W-:-:S04]  /*14cd0*/  SHF.R.S32.HI R28, RZ, 0x1f, R11 ;  /* 0x0000001fff1c7819 */ /* 0x002fc8000001140b */
[----:B------:R-:W-:-:S04]  /*14ce0*/  LEA.HI R28, R28, R11, RZ, 0x7 ;  /* 0x0000000b1c1c7211 */ /* 0x000fc800078f38ff */
[----:B------:R-:W-:-:S05]  /*14cf0*/  LOP3.LUT R30, R28, 0xffffff80, RZ, 0xc0, !PT ;  /* 0xffffff801c1e7812 */ /* 0x000fca00078ec0ff */
[----:B------:R-:W-:Y:S02]  /*14d00*/  IMAD.IADD R30, R11, 0x1, -R30 ;  /* 0x000000010b1e7824 */ /* 0x000fe400078e0a1e */
[-C--:B------:R-:W-:Y:S01]  /*14d10*/  FMUL.FTZ R89, R27, R9.reuse ;  /* 0x000000091b597220 */ /* 0x080fe20000410000 */
[-C--:B------:R-:W-:Y:S02]  /*14d20*/  FMUL.FTZ R29, R29, R9.reuse ;  /* 0x000000091d1d7220 */ /* 0x080fe40000410000 */
[----:B------:R-:W-:Y:S01]  /*14d30*/  SHF.R.S32.HI R23, RZ, 0x1f, R30 ;  /* 0x0000001fff177819 */ /* 0x000fe2000001141e */
[-C--:B------:R-:W-:Y:S01]  /*14d40*/  FMUL.FTZ R32, R32, R9.reuse ;  /* 0x0000000920207220 */ /* 0x080fe20000410000 */
[----:B------:R-:W-:Y:S02]  /*14d50*/  FMUL.FTZ R105, R31, R9 ;  /* 0x000000091f697220 */ /* 0x000fe40000410000 */
[----:B------:R-:W-:Y:S01]  /*14d60*/  LEA.HI R27, R23, R30, RZ, 0x2 ;  /* 0x0000001e171b7211 */ /* 0x000fe200078f10ff */
[----:B------:R1:W3:Y:S01]  /*14d70*/  MUFU.TANH R73, R29 ;  /* 0x0000001d00497308 */ /* 0x0002e20000002400 */
[----:B------:R-:W-:-:S07]  /*14d80*/  SHF.R.S32.HI R11, RZ, 0x7, R28 ;  /* 0x00000007ff0b7819 */ /* 0x000fce000001141c */
[----:B------:R4:W2:Y:S01]  /*14d90*/  MUFU.TANH R31, R32 ;  /* 0x00000020001f7308 */ /* 0x0008a20000002400 */
[--C-:B-1----:R-:W-:Y:S02]  /*14da0*/  SHF.R.S32.HI R29, RZ, 0x2, R27.reuse ;  /* 0x00000002ff1d7819 */ /* 0x102fe4000001141b */
[----:B------:R-:W-:Y:S02]  /*14db0*/  LEA.HI R23, R23, R30, RZ, 0x5 ;  /* 0x0000001e17177211 */ /* 0x000fe400078f28ff */
[----:B----4-:R-:W-:-:S04]  /*14dc0*/  SHF.R.S32.HI R32, RZ, 0x1f, R27 ;  /* 0x0000001fff207819 */ /* 0x010fc8000001141b */
[----:B------:R-:W-:Y:S02]  /*14dd0*/  LEA.HI R32, R32, R29, RZ, 0x3 ;  /* 0x0000001d20207211 */ /* 0x000fe400078f18ff */
[----:B------:R-:W-:Y:S02]  /*14de0*/  LEA.HI R28, R28, R11, RZ, 0x1 ;  /* 0x0000000b1c1c7211 */ /* 0x000fe400078f08ff */
[----:B------:R-:W-:Y:S02]  /*14df0*/  LOP3.LUT R32, R32, 0xfffffff8, RZ, 0xc0, !PT ;  /* 0xfffffff820207812 */ /* 0x000fe400078ec0ff */
[----:B------:R-:W-:Y:S01]  /*14e00*/  SHF.R.S32.HI R23, RZ, 0x5, R23 ;  /* 0x00000005ff177819 */ /* 0x000fe20000011417 */
[-C--:B------:R-:W-:Y:S01]  /*14e10*/  FMUL.FTZ R8, R24, R9.reuse ;  /* 0x0000000918087220 */ /* 0x080fe20000410000 */
[----:B------:R-:W-:Y:S01]  /*14e20*/  LOP3.LUT R28, R28, 0x3fffffe, RZ, 0xc0, !PT ;  /* 0x03fffffe1c1c7812 */ /* 0x000fe200078ec0ff */
[----:B------:R-:W-:Y:S02]  /*14e30*/  IMAD.IADD R32, R29, 0x1, -R32 ;  /* 0x000000011d207824 */ /* 0x000fe400078e0a20 */
        /* <DEDUP_REMOVED lines=33> */
[----:B------:R-:W-:-:S02]  /*15050*/  IMAD R29, R10, -0x60, R7 ;  /* 0xffffffa00a1d7824 */ /* 0x000fc400078e0207 */
[-C--:B------:R-:W-:Y:S01]  /*15060*/  FMUL.FTZ R141, R71, R9.reuse ;  /* 0x00000009478d7220 */ /* 0x080fe20000410000 */
[----:B------:R-:W-:Y:S01]  /*15070*/  IMAD R23, R14, 0x8, R23 ;  /* 0x000000080e177824 */ /* 0x000fe200078e0217 */
[----:B------:R-:W-:Y:S01]  /*15080*/  LOP3.LUT R27, R27, 0x7ffffffc, RZ, 0xc0, !PT ;  /* 0x7ffffffc1b1b7812 */ /* 0x000fe200078ec0ff */
[-C--:B------:R-:W-:Y:S01]  /*15090*/  FMUL.FTZ R45, R45, R9.reuse ;  /* 0x000000092d2d7220 */ /* 0x080fe20000410000 */
[-C--:B------:R-:W-:Y:S01]  /*150a0*/  FMUL.FTZ R49, R49, R9.reuse ;  /* 0x0000000931317220 */ /* 0x080fe20000410000 */
[-C--:B------:R-:W-:Y:S01]  /*150b0*/  FMUL.FTZ R53, R53, R9.reuse ;  /* 0x0000000935357220 */ /* 0x080fe20000410000 */
[-C--:B------:R-:W-:Y:S01]  /*150c0*/  FMUL.FTZ R59, R59, R9.reuse ;  /* 0x000000093b3b7220 */ /* 0x080fe20000410000 */
[-C--:B------:R-:W-:Y:S01]  /*150d0*/  FMUL.FTZ R61, R61, R9.reuse ;  /* 0x000000093d3d7220 */ /* 0x080fe20000410000 */
[----:B------:R-:W-:Y:S01]  /*150e0*/  FMUL.FTZ R65, R65, R9 ;  /* 0x0000000941417220 */ /* 0x000fe20000410000 */
[----:B------:R-:W-:Y:S01]  /*150f0*/  IMAD.IADD R28, R11, 0x1, -R28 ;  /* 0x000000010b1c7824 */ /* 0x000fe200078e0a1c */
[----:B------:R-:W-:Y:S01]  /*15100*/  IADD3 R14, -R6, 0x1, R29 ;  /* 0x00000001060e7810 */ /* 0x000fe20007ffe11d */
[----:B------:R-:W-:Y:S01]  /*15110*/  IMAD.U32 R11, R23, 0x10, R32 ;  /* 0x00000010170b7824 */ /* 0x000fe200078e0020 */
[----:B------:R-:W1:Y:S01]  /*15120*/  MUFU.TANH R8, R8 ;  /* 0x0000000800087308 */ /* 0x000e620000002400 */
[----:B------:R-:W-:-:S02]  /*15130*/  IMAD.IADD R27, R30, 0x1, -R27 ;  /* 0x000000011e1b7824 */ /* 0x000fc400078e0a1b */
[----:B------:R-:W-:Y:S01]  /*15140*/  FMUL.FTZ R44, R44, R9 ;  /* 0x000000092c2c7220 */ /* 0x000fe20000410000 */
[----:B------:R-:W-:Y:S01]  /*15150*/  IMAD R11, R28, 0x40, R11 ;  /* 0x000000401c0b7824 */ /* 0x000fe200078e020b */
[----:B------:R-:W-:-:S03]  /*15160*/  LOP3.LUT R28, RZ, R13, RZ, 0x33, !PT ;  /* 0x0000000dff1c7212 */ /* 0x000fc600078e33ff */
[----:B------:R-:W4:Y:S01]  /*15170*/  MUFU.TANH R25, R25 ;  /* 0x0000001900197308 */ /* 0x000f220000002400 */
[----:B------:R-:W-:-:S07]  /*15180*/  IMAD R9, R27, -0x2, R14 ;  /* 0xfffffffe1b097824 */ /* 0x000fce00078e020e */
        /* <DEDUP_REMOVED lines=42> */
[----:B------:R-:W-:-:S02]  /*15430*/  IMAD R14, R10, -0x60, RZ ;  /* 0xffffffa00a0e7824 */ /* 0x000fc400078e02ff */
[C---:B------:R-:W-:Y:S02]  /*15440*/  IMAD.IADD R30, R9.reuse, 0x1, R12 ;  /* 0x00000001091e7824 */ /* 0x040fe400078e020c */
[----:B------:R-:W-:Y:S02]  /*15450*/  IMAD.IADD R32, R9, 0x1, R28 ;  /* 0x0000000109207824 */ /* 0x000fe400078e021c */
[----:B------:R-:W-:Y:S01]  /*15460*/  IMAD R42, R10, -0x60, R15 ;  /* 0xffffffa00a2a7824 */ /* 0x000fe200078e020f */
[----:B------:R3:W1:Y:S01]  /*15470*/  MUFU.TANH R39, R44 ;  /* 0x0000002c00277308 */ /* 0x0006620000002400 */
[--C-:B------:R-:W-:Y:S02]  /*15480*/  IMAD.IADD R9, R30, 0x1, R11.reuse ;  /* 0x000000011e097824 */ /* 0x100fe400078e020b */
[----:B------:R-:W-:Y:S02]  /*15490*/  IMAD.IADD R12, R32, 0x1, R11 ;  /* 0x00000001200c7824 */ /* 0x000fe400078e020b */
[----:B---3--:R-:W-:Y:S01]  /*154a0*/  IMAD R44, R27, -0x2, R14 ;  /* 0xfffffffe1b2c7824 */ /* 0x008fe200078e020e */
[----:B--2-4-:R-:W-:Y:S06]  /*154b0*/  @!P0 BRA `(.L_x_8794) ;  /* 0x0000000000648947 */ /* 0x014fec0003800000 */
        /* <DEDUP_REMOVED lines=12> */
.L_x_8798:
[----:B------:R-:W-:Y:S05]  /*15580*/  BSYNC B2 ;  /* 0x0000000000027941 */ /* 0x000fea0003800000 */
.L_x_8797:
[----:B------:R-:W-:Y:S01]  /*15590*/  LOP3.LUT R13, RZ, R13, RZ, 0x33, !PT ;  /* 0x0000000dff0d7212 */ /* 0x000fe200078e33ff */
[----:B------:R-:W-:Y:S06]  /*155a0*/  BRA `(.L_x_8799) ;  /* 0x0000000000187947 */ /* 0x000fec0003800000 */
.L_x_8796:
[----:B------:R-:W-:-:S13]  /*155b0*/  ISETP.NE.AND P0, PT, R4, 0x1, PT ;  /* 0x000000010400780c */ /* 0x000fda0003f05270 */
[----:B------:R-:W-:Y:S05]  /*155c0*/  @!P0 BRA `(.L_x_8799) ;  /* 0x0000000000108947 */ /* 0x000fea0003800000 */
[----:B------:R-:W2:Y:S04]  /*155d0*/  LDL R14, [R5+0x1c] ;  /* 0x00001c00050e7983 */ /* 0x000ea80000100800 */
[----:B------:R-:W3:Y:S01]  /*155e0*/  LDL R28, [R5+0x20] ;  /* 0x00002000051c7983 */ /* 0x000ee20000100800 */
[----:B--2---:R-:W-:-:S05]  /*155f0*/  IMAD.HI.U32 R13, R13, R14, RZ ;  /* 0x0000000e0d0d7227 */ /* 0x004fca00078e00ff */
[----:B---3--:R-:W-:-:S07]  /*15600*/  SHF.R.U32.HI R13, RZ, R28, R13 ;  /* 0x0000001cff0d7219 */ /* 0x008fce000001160d */
.L_x_8799:
[----:B------:R-:W-:Y:S05]  /*15610*/  BSYNC B1 ;  /* 0x0000000000017941 */ /* 0x000fea0003800000 */
.L_x_8795:
[----:B------:R-:W-:-:S05]  /*15620*/  IMAD R13, R4, R13, R44 ;  /* 0x0000000d040d7224 */ /* 0x000fca00078e022c */
[----:B------:R-:W-:Y:S02]  /*15630*/  VIMNMX R12, R12, R13, !PT ;  /* 0x0000000d0c0c7248 */ /* 0x000fe40007fe0100 */
[----:B------:R-:W-:-:S07]  /*15640*/  VIADDMNMX R9, R13, R4, R9, PT ;  /* 0x000000040d097246 */ /* 0x000fce0003800109 */
.L_x_8794:
[----:B------:R-:W-:Y:S05]  /*15650*/  BSYNC B0 ;  /* 0x0000000000007941 */ /* 0x000fea0003800000 */
.L_x_8793:
[C---:B------:R-:W-:Y:S01]  /*15660*/  ISETP.GE.AND P0, PT, R42.reuse, 0x2, PT ;  /* 0x000000022a00780c */ /* 0x040fe20003f06270 */
        /* <DEDUP_REMOVED lines=23> */
[----:B-1----:R-:W-:Y:S02]  /*157e0*/  FSEL R51, R33, -INF , !P2 ;  /* 0xff80000021337808 */ /* 0x002fe40005000000 */
        /* <DEDUP_REMOVED lines=85> */
[----:B------:R-:W-:Y:S01]  /*15d40*/  FSEL R189, R8, -INF , !P6 ;  /* 0xff80000008bd7808 */ /* 0x000fe20007000000 */
[----:B------:R-:W-:Y:S01]  /*15d50*/  IMAD.IADD R8, R32, 0x1, R11 ;  /* 0x0000000120087824 */ /* 0x000fe200078e020b */
[----:B------:R-:W-:-:S04]  /*15d60*/  ISETP.GE.AND P6, PT, R42, 0x5a, PT ;  /* 0x0000005a2a00780c */ /* 0x000fc80003fc6270 */
[----:B------:R-:W-:Y:S02]  /*15d70*/  P2R R42, PR, RZ, 0x40 ;  /* 0x00000040ff2a7803 */ /* 0x000fe40000000000 */
[----:B------:R-:W-:-:S04]  /*15d80*/  ISETP.GT.AND P6, PT, R12, 0x59, !P6 ;  /* 0x000000590c00780c */ /* 0x000fc800077c4270 */
[----:B------:R-:W-:Y:S01]  /*15d90*/  ISETP.LT.OR P6, PT, R9, 0x5a, P6 ;  /* 0x0000005a0900780c */ /* 0x000fe200037c1670 */
[----:B------:R-:W-:-:S03]  /*15da0*/  IMAD.IADD R9, R30, 0x1, R11 ;  /* 0x000000011e097824 */ /* 0x000fc600078e020b */
        /* <DEDUP_REMOVED lines=15> */
.L_x_8805:
[----:B------:R-:W-:Y:S05]  /*15ea0*/  BSYNC B2 ;  /* 0x0000000000027941 */ /* 0x000fea0003800000 */
.L_x_8804:
[----:B------:R-:W-:Y:S01]  /*15eb0*/  LOP3.LUT R7, RZ, R7, RZ, 0x33, !PT ;  /* 0x00000007ff077212 */ /* 0x000fe200078e33ff */
[----:B------:R-:W-:Y:S06]  /*15ec0*/  BRA `(.L_x_8806) ;  /* 0x0000000000187947 */ /* 0x000fec0003800000 */
.L_x_8803:
[----:B------:R-:W-:-:S13]  /*15ed0*/  ISETP.NE.AND P6, PT, R4, 0x1, PT ;  /* 0x000000010400780c */ /* 0x000fda0003fc5270 */
[----:B------:R-:W-:Y:S05]  /*15ee0*/  @!P6 BRA `(.L_x_8806) ;  /* 0x000000000010e947 */ /* 0x000fea0003800000 */
[----:B------:R-:W2:Y:S04]  /*15ef0*/  LDL R6, [R5+0x1c] ;  /* 0x00001c0005067983 */ /* 0x000ea80000100800 */
[----:B------:R-:W3:Y:S01]  /*15f00*/  LDL R12, [R5+0x20] ;  /* 0x00002000050c7983 */ /* 0x000ee20000100800 */
[----:B--2---:R-:W-:-:S05]  /*15f10*/  IMAD.HI.U32 R7, R7, R6, RZ ;  /* 0x0000000607077227 */ /* 0x004fca00078e00ff */
[----:B---3--:R-:W-:-:S07]  /*15f20*/  SHF.R.U32.HI R7, RZ, R12, R7 ;  /* 0x0000000cff077219 */ /* 0x008fce0000011607 */
.L_x_8806:
[----:B------:R-:W-:Y:S05]  /*15f30*/  BSYNC B1 ;  /* 0x0000000000017941 */ /* 0x000fea0003800000 */
.L_x_8802:
[----:B------:R-:W-:-:S05]  /*15f40*/  IMAD R7, R4, R7, R44 ;  /* 0x0000000704077224 */ /* 0x000fca00078e022c */
[----:B------:R-:W-:Y:S02]  /*15f50*/  VIADDMNMX R9, R7, R4, R9, PT ;  /* 0x0000000407097246 */ /* 0x000fe40003800109 */
[----:B------:R-:W-:-:S07]  /*15f60*/  VIMNMX R8, R8, R7, !PT ;  /* 0x0000000708087248 */ /* 0x000fce0007fe0100 */
.L_x_8801:
[----:B------:R-:W-:Y:S05]  /*15f70*/  BSYNC B0 ;  /* 0x0000000000007941 */ /* 0x000fea0003800000 */
.L_x_8800:
[----:B------:R-:W2:Y:S01]  /*15f80*/  LD.E.64 R4, desc[UR46][R16.64+0x440] ;  /* 0x0004402e10047980 */ /* 0x000ea2000c101b00 */
[C---:B------:R-:W-:Y:S02]  /*15f90*/  ISETP.GT.AND P0, PT, R8.reuse, 0x1, !P0 ;  /* 0x000000010800780c */ /* 0x040fe40004704270 */
[----:B------:R-:W-:Y:S01]  /*15fa0*/  ISETP.GT.AND P1, PT, R8, 0x8, !P1 ;  /* 0x000000080800780c */ /* 0x000fe20004f24270 */
[----:B------:R-:W3:Y:S01]  /*15fb0*/  LD.E R108, desc[UR46][R16.64+0x460] ;  /* 0x0004602e106c7980 */ /* 0x000ee2000c101900 */
[C---:B------:R-:W-:Y:S02]  /*15fc0*/  ISETP.LT.OR P0, PT, R9.reuse, 0x2, P0 ;  /* 0x000000020900780c */ /* 0x040fe40000701670 */
[----:B------:R-:W-:Y:S01]  /*15fd0*/  ISETP.LT.OR P1, PT, R9, 0x9, P1 ;  /* 0x000000090900780c */ /* 0x000fe20000f21670 */
[----:B------:R-:W4:Y:S01]  /*15fe0*/  LD.E R44, desc[UR46][R16.64+0x2b0] ;  /* 0x0002b02e102c7980 */ /* 0x000f22000c101900 */
[----:B------:R-:W-:Y:S02]  /*15ff0*/  FSEL R89, R89, -INF , !P0 ;  /* 0xff80000059597808 */ /* 0x000fe40004000000 */
[----:B------:R-:W-:Y:S01]  /*16000*/  ISETP.NE.AND P0, PT, R28, RZ, PT ;  /* 0x000000ff1c00720c */ /* 0x000fe20003f05270 */
[----:B------:R-:W5:Y:S01]  /*16010*/  LD.E R60, desc[UR46][R16.64+0x23c] ;  /* 0x00023c2e103c7980 */ /* 0x000f62000c101900 */
[----:B------:R-:W-:-:S02]  /*16020*/  FSEL R99, R99, -INF , !P1 ;  /* 0xff80000063637808 */ /* 0x000fc40004800000 */
[----:B------:R-:W-:Y:S01]  /*16030*/  ISETP.GT.AND P0, PT, R8, 0x9, !P0 ;  /* 0x000000090800780c */ /* 0x000fe20004704270 */
[----:B------:R-:W4:Y:S01]  /*16040*/  LD.E R28, desc[UR46][R16.64+0x284] ;  /* 0x0002842e101c7980 */ /* 0x000f22000c101900 */
[----:B------:R-:W-:Y:S02]  /*16050*/  ISETP.NE.AND P1, PT, R54, RZ, PT ;  /* 0x000000ff3600720c */ /* 0x000fe40003f25270 */
[----:B------:R-:W-:Y:S01]  /*16060*/  ISETP.LT.OR P0, PT, R9, 0xa, P0 ;  /* 0x0000000a0900780c */ /* 0x000fe20000701670 */
[----:B------:R-:W5:Y:S01]  /*16070*/  LD.E R54, desc[UR46][R16.64+0x320] ;  /* 0x0003202e10367980 */ /* 0x000f62000c101900 */
[----:B------:R-:W-:Y:S02]  /*16080*/  ISETP.NE.AND P6, PT, R36, RZ, PT ;  /* 0x000000ff2400720c */ /* 0x000fe40003fc5270 */
[----:B------:R-:W-:Y:S01]  /*16090*/  FSEL R105, R105, -INF , !P0 ;  /* 0xff80000069697808 */ /* 0x000fe20004000000 */
[----:B------:R-:W4:Y:S01]  /*160a0*/  LD.E R36, desc[UR46][R16.64+0x270] ;  /* 0x0002702e10247980 */ /* 0x000f22000c101900 */
[----:B------:R-:W-:-:S02]  /*160b0*/  ISETP.NE.AND P0, PT, R46, RZ, PT ;  /* 0x000000ff2e00720c */ /* 0x000fc40003f05270 */
[C---:B------:R-:W-:Y:S01]  /*160c0*/  ISETP.GT.AND P2, PT, R8.reuse, 0x49, !P2 ;  /* 0x000000490800780c */ /* 0x040fe20005744270 */
[----:B------:R-:W5:Y:S01]  /*160d0*/  LD.E R46, desc[UR46][R16.64+0x2d0] ;  /* 0x0002d02e102e7980 */ /* 0x000f62000c101900 */
[C---:B------:R-:W-:Y:S02]  /*160e0*/  ISETP.GT.AND P0, PT, R8.reuse, 0x10, !P0 ;  /* 0x000000100800780c */ /* 0x040fe40004704270 */
[C---:B------:R-:W-:Y:S01]  /*160f0*/  ISETP.GT.AND P3, PT, R8.reuse, 0x50, !P3 ;  /* 0x000000500800780c */ /* 0x040fe20005f64270 */
[----:B------:R-:W5:Y:S01]  /*16100*/  LD.E R74, desc[UR46][R16.64+0x24c] ;  /* 0x00024c2e104a7980 */ /* 0x000f62000c101900 */
[----:B------:R-:W-:Y:S02]  /*16110*/  ISETP.LT.OR P0, PT, R9, 0x11, P0 ;  /* 0x000000110900780c */ /* 0x000fe40000701670 */
[----:B------:R-:W-:Y:S01]  /*16120*/  ISETP.GT.AND P4, PT, R8, 0x51, !P4 ;  /* 0x000000510800780c */ /* 0x000fe20006784270 */
[----:B------:R-:W5:Y:S01]  /*16130*/  LD.E R72, desc[UR46][R16.64+0x25c] ;  /* 0x00025c2e10487980 */ /* 0x000f62000c101900 */
[----:B------:R-:W-:-:S02]  /*16140*/  FSEL R113, R113, -INF , !P0 ;  /* 0xff80000071717808 */ /* 0x000fc40004000000 */
[----:B------:R-:W-:Y:S01]  /*16150*/  ISETP.NE.AND P0, PT, R50, RZ, PT ;  /* 0x000000ff3200720c */ /* 0x000fe20003f05270 */
[----:B------:R-:W5:Y:S03]  /*16160*/  LD.E R70, desc[UR46][R16.64+0x268] ;  /* 0x0002682e10467980 */ /* 0x000f66000c101900 */
[C---:B------:R-:W-:Y:S01]  /*16170*/  ISETP.GT.AND P0, PT, R8.reuse, 0x11, !P0 ;  /* 0x000000110800780c */ /* 0x040fe20004704270 */
[----:B------:R-:W5:Y:S03]  /*16180*/  LD.E R50, desc[UR46][R16.64+0x2f0] ;  /* 0x0002f02e10327980 */ /* 0x000f66000c101900 */
[----:B------:R-:W-:Y:S01]  /*16190*/  ISETP.LT.OR P0, PT, R9, 0x12, P0 ;  /* 0x000000120900780c */ /* 0x000fe20000701670 */
[----:B------:R-:W5:Y:S03]  /*161a0*/  LD.E R68, desc[UR46][R16.64+0x26c] ;  /* 0x00026c2e10447980 */ /* 0x000f66000c101900 */
[----:B------:R-:W-:Y:S01]  /*161b0*/  FSEL R119, R119, -INF , !P0 ;  /* 0xff80000077777808 */ /* 0x000fe20004000000 */
[----:B------:R-:W5:Y:S01]  /*161c0*/  LD.E R64, desc[UR46][R16.64+0x278] ;  /* 0x0002782e10407980 */ /* 0x000f62000c101900 */
[----:B------:R-:W-:-:S02]  /*161d0*/  ISETP.GT.AND P0, PT, R8, 0x18, !P1 ;  /* 0x000000180800780c */ /* 0x000fc40004f04270 */
[----:B------:R-:W-:Y:S01]  /*161e0*/  ISETP.NE.AND P1, PT, R56, RZ, PT ;  /* 0x000000ff3800720c */ /* 0x000fe20003f25270 */
[----:B------:R-:W5:Y:S01]  /*161f0*/  LD.E R80, desc[UR46][R16.64+0x27c] ;  /* 0x00027c2e10507980 */ /* 0x000f62000c101900 */
[C---:B------:R-:W-:Y:S02]  /*16200*/  ISETP.LT.OR P0, PT, R9.reuse, 0x19, P0 ;  /* 0x000000190900780c */ /* 0x040fe40000701670 */
[----:B------:R-:W-:Y:S01]  /*16210*/  ISETP.LT.OR P2, PT, R9, 0x4a, P2 ;  /* 0x0000004a0900780c */ /* 0x000fe20001741670 */
[----:B------:R-:W5:Y:S01]  /*16220*/  LD.E R56, desc[UR46][R16.64+0x310] ;  /* 0x0003102e10387980 */ /* 0x000f62000c101900 */
[----:B------:R-:W-:Y:S02]  /*16230*/  FSEL R129, R129, -INF , !P0 ;  /* 0xff80000081817808 */ /* 0x000fe40004000000 */
[----:B------:R-:W-:Y:S01]  /*16240*/  ISETP.GT.AND P0, PT, R8, 0x19, !P6 ;  /* 0x000000190800780c */ /* 0x000fe20007704270 */
[----:B------:R-:W5:Y:S01]  /*16250*/  LD.E R86, desc[UR46][R16.64+0x288] ;  /* 0x0002882e10567980 */ /* 0x000f62000c101900 */
[----:B------:R-:W-:-:S02]  /*16260*/  ISETP.NE.AND P6, PT, R14, RZ, PT ;  /* 0x000000ff0e00720c */ /* 0x000fc40003fc5270 */
[----:B------:R-:W-:Y:S01]  /*16270*/  ISETP.LT.OR P0, PT, R9, 0x1a, P0 ;  /* 0x0000001a0900780c */ /* 0x000fe20000701670 */
[----:B------:R-:W5:Y:S03]  /*16280*/  LD.E R84, desc[UR46][R16.64+0x28c] ;  /* 0x00028c2e10547980 */ /* 0x000f66000c101900 */
[----:B------:R-:W-:Y:S01]  /*16290*/  FSEL R127, R127, -INF , !P0 ;  /* 0xff8000007f7f7808 */ /* 0x000fe20004000000 */
[----:B------:R-:W5:Y:S01]  /*162a0*/  LD.E R82, desc[UR46][R16.64+0x298] ;  /* 0x0002982e10527980 */ /* 0x000f62000c101900 */
[----:B------:R-:W-:Y:S02]  /*162b0*/  ISETP.NE.AND P0, PT, R58, RZ, PT ;  /* 0x000000ff3a00720c */ /* 0x000fe40003f05270 */
[C---:B------:R-:W-:Y:S01]  /*162c0*/  ISETP.GT.AND P5, PT, R8.reuse, 0x58, !P5 ;  /* 0x000000580800780c */ /* 0x040fe20006fa4270 */
[----:B------:R-:W5:Y:S01]  /*162d0*/  LD.E R78, desc[UR46][R16.64+0x29c] ;  /* 0x00029c2e104e7980 */ /* 0x000f62000c101900 */
[----:B------:R-:W-:-:S03]  /*162e0*/  ISETP.GT.AND P0, PT, R8, 0x20, !P0 ;  /* 0x000000200800780c */ /* 0x000fc60004704270 */
[----:B------:R-:W5:Y:S01]  /*162f0*/  LD.E R76, desc[UR46][R16.64+0x2a8] ;  /* 0x0002a82e104c7980 */ /* 0x000f62000c101900 */
[----:B------:R-:W-:-:S03]  /*16300*/  ISETP.LT.OR P0, PT, R9, 0x21, P0 ;  /* 0x000000210900780c */ /* 0x000fc60000701670 */
[----:B------:R-:W5:Y:S01]  /*16310*/  LD.E R98, desc[UR46][R16.64+0x2ac] ;  /* 0x0002ac2e10627980 */ /* 0x000f62000c101900 */
[----:B------:R-:W-:Y:S02]  /*16320*/  FSEL R125, R125, -INF , !P0 ;  /* 0xff8000007d7d7808 */ /* 0x000fe40004000000 */
[----:B------:R-:W-:Y:S01]  /*16330*/  ISETP.NE.AND P0, PT, R40, RZ, PT ;  /* 0x000000ff2800720c */ /* 0x000fe20003f05270 */
[----:B------:R-:W5:Y:S03]  /*16340*/  LD.E R96, desc[UR46][R16.64+0x2b8] ;  /* 0x0002b82e10607980 */ /* 0x000f66000c101900 */
[----:B------:R-:W-:Y:S01]  /*16350*/  ISETP.GT.AND P0, PT, R8, 0x21, !P0 ;  /* 0x000000210800780c */ /* 0x000fe20004704270 */
[----:B------:R-:W5:Y:S03]  /*16360*/  LD.E R40, desc[UR46][R16.64+0x290] ;  /* 0x0002902e10287980 */ /* 0x000f66000c101900 */
[----:B------:R-:W-:Y:S01]  /*16370*/  ISETP.LT.OR P0, PT, R9, 0x22, P0 ;  /* 0x000000220900780c */ /* 0x000fe20000701670 */
[----:B------:R-:W5:Y:S03]  /*16380*/  LD.E R94, desc[UR46][R16.64+0x2bc] ;  /* 0x0002bc2e105e7980 */ /* 0x000f66000c101900 */
[----:B------:R-:W-:Y:S01]  /*16390*/  FSEL R20, R20, -INF , !P0 ;  /* 0xff80000014147808 */ /* 0x000fe20004000000 */
[----:B------:R-:W5:Y:S01]  /*163a0*/  LD.E R92, desc[UR46][R16.64+0x2c8] ;  /* 0x0002c82e105c7980 */ /* 0x000f62000c101900 */
[----:B------:R-:W-:-:S02]  /*163b0*/  ISETP.NE.AND P0, PT, R62, RZ, PT ;  /* 0x000000ff3e00720c */ /* 0x000fc40003f05270 */
[----:B------:R-:W-:Y:S01]  /*163c0*/  ISETP.LT.OR P3, PT, R9, 0x51, P3 ;  /* 0x000000510900780c */ /* 0x000fe20001f61670 */
        /* <DEDUP_REMOVED lines=14> */
[----:B------:R-:W-:-:S03]  /*164b0*/  ISETP.NE.AND P0, PT, R34, RZ, PT ;  /* 0x000000ff2200720c */ /* 0x000fc60003f05270 */
        /* <DEDUP_REMOVED lines=22> */
[----:B------:R-:W4:Y:S03]  /*16620*/  LD.E R24, desc[UR46][R16.64+0x230] ;  /* 0x0002302e10187980 */ /* 0x000f26000c101900 */
        /* <DEDUP_REMOVED lines=13> */
[----:B------:R-:W-:Y:S01]  /*16700*/  ISETP.GT.AND P0, PT, R8, 0x41, !P1 ;  /* 0x000000410800780c */ /* 0x000fe20004f04270 */
[----:B------:R-:W5:Y:S01]  /*16710*/  LD.E R140, desc[UR46][R16.64+0x388] ;  /* 0x0003882e108c7980 */ /* 0x000f62000c101900 */
[----:B------:R-:W-:Y:S02]  /*16720*/  ISETP.NE.AND P1, PT, R67, RZ, PT ;  /* 0x000000ff4300720c */ /* 0x000fe40003f25270 */
[----:B------:R-:W-:Y:S01]  /*16730*/  ISETP.LT.OR P0, PT, R9, 0x42, P0 ;  /* 0x000000420900780c */ /* 0x000fe20000701670 */
[----:B------:R-:W5:Y:S03]  /*16740*/  LD.E R148, desc[UR46][R16.64+0x38c] ;  /* 0x00038c2e10947980 */ /* 0x000f66000c101900 */
[----:B------:R-:W-:Y:S01]  /*16750*/  FSEL R106, R106, -INF , !P0 ;  /* 0xff8000006a6a7808 */ /* 0x000fe20004000000 */
[----:B------:R-:W5:Y:S01]  /*16760*/  LD.E R144, desc[UR46][R16.64+0x398] ;  /* 0x0003982e10907980 */ /* 0x000f62000c101900 */
[----:B------:R-:W-:-:S02]  /*16770*/  ISETP.GT.AND P0, PT, R8, RZ, !P6 ;  /* 0x000000ff0800720c */ /* 0x000fc40007704270 */
[----:B------:R-:W-:Y:S01]  /*16780*/  FSEL R133, R133, -INF , !P2 ;  /* 0xff80000085857808 */ /* 0x000fe20005000000 */
[----:B------:R-:W5:Y:S01]  /*16790*/  LD.E R146, desc[UR46][R16.64+0x39c] ;  /* 0x00039c2e10927980 */ /* 0x000f62000c101900 */
[----:B------:R-:W-:Y:S02]  /*167a0*/  ISETP.LT.OR P0, PT, R9, 0x1, P0 ;  /* 0x000000010900780c */ /* 0x000fe40000701670 */
[----:B------:R-:W-:Y:S01]  /*167b0*/  ISETP.NE.AND P6, PT, R42, RZ, PT ;  /* 0x000000ff2a00720c */ /* 0x000fe20003fc5270 */
[----:B------:R-:W5:Y:S01]  /*167c0*/  LD.E R150, desc[UR46][R16.64+0x3a8] ;  /* 0x0003a82e10967980 */ /* 0x000f62000c101900 */
[----:B------:R-:W-:-:S03]  /*167d0*/  FSEL R6, R26, -INF , !P0 ;  /* 0xff8000001a067808 */ /* 0x000fc60004000000 */
[----:B------:R-:W5:Y:S04]  /*167e0*/  LD.E R30, desc[UR46][R16.64+0x424] ;  /* 0x0004242e101e7980 */ /* 0x000f68000c101900 */
        /* <DEDUP_REMOVED lines=18> */
[----:B------:R-:W5:Y:S01]  /*16910*/  LD.E R107, desc[UR46][R16.64+0x3f0] ;  /* 0x0003f02e106b7980 */ /* 0x000f62000c101900 */
[----:B--2---:R-:W-:-:S03]  /*16920*/  FMNMX.FTZ R14, R189, R4, !PT ;  /* 0x00000004bd0e7209 */ /* 0x004fc60007810000 */
[----:B------:R-:W2:Y:S01]  /*16930*/  LD.E R42, desc[UR46][R16.64+0x2c0] ;  /* 0x0002c02e102a7980 */ /* 0x000ea2000c101900 */
[----:B------:R-:W-:-:S03]  /*16940*/  FMNMX.FTZ R14, R63, R14, !PT ;  /* 0x0000000e3f0e7209 */ /* 0x000fc60007810000 */
        /* <DEDUP_REMOVED lines=35> */
[----:B------:R-:W-:-:S04]  /*16b80*/  FMNMX.FTZ R14, R6, R5, !PT ;  /* 0x00000005060e7209 */ /* 0x000fc80007810000 */
[----:B------:R-:W-:Y:S01]  /*16b90*/  FMNMX.FTZ R14, R89, R14, !PT ;  /* 0x0000000e590e7209 */ /* 0x000fe20007810000 */
[----:B------:R-:W1:Y:S03]  /*16ba0*/  SHFL.BFLY PT, R18, R7, 0x1, 0x1f ;  /* 0x0c201f0007127f89 */ /* 0x000e6600000e0000 */
[----:B------:R-:W-:-:S04]  /*16bb0*/  FMNMX.FTZ R14, R99, R14, !PT ;  /* 0x0000000e630e7209 */ /* 0x000fc80007810000 */
[----:B------:R-:W-:-:S04]  /*16bc0*/  FMNMX.FTZ R14, R105, R14, !PT ;  /* 0x0000000e690e7209 */ /* 0x000fc80007810000 */
[----:B------:R-:W-:-:S04]  /*16bd0*/  FMNMX.FTZ R14, R113, R14, !PT ;  /* 0x0000000e710e7209 */ /* 0x000fc80007810000 */
[----:B------:R-:W-:-:S04]  /*16be0*/  FMNMX.FTZ R14, R119, R14, !PT ;  /* 0x0000000e770e7209 */ /* 0x000fc80007810000 */
[----:B------:R-:W-:-:S04]  /*16bf0*/  FMNMX.FTZ R14, R129, R14, !PT ;  /* 0x0000000e810e7209 */ /* 0x000fc80007810000 */
[----:B------:R-:W-:Y:S02]  /*16c00*/  FMNMX.FTZ R14, R127, R14, !PT ;  /* 0x0000000e7f0e7209 */ /* 0x000fe40007810000 */
[----:B-1----:R-:W-:Y:S02]  /*16c10*/  FMNMX.FTZ R67, R7, R18, !PT ;  /* 0x0000001207437209 */ /* 0x002fe40007810000 */
[----:B------:R-:W-:-:S04]  /*16c20*/  FMNMX.FTZ R7, R125, R14, !PT ;  /* 0x0000000e7d077209 */ /* 0x000fc80007810000 */
[----:B------:R-:W-:-:S04]  /*16c30*/  FMNMX.FTZ R14, R20, R7, !PT ;  /* 0x00000007140e7209 */ /* 0x000fc80007810000 */
[----:B------:R-:W-:-:S04]  /*16c40*/  FMNMX.FTZ R7, R11, R14, !PT ;  /* 0x0000000e0b077209 */ /* 0x000fc80007810000 */
[----:B------:R-:W-:-:S04]  /*16c50*/  FMNMX.FTZ R14, R12, R7, !PT ;  /* 0x000000070c0e7209 */ /* 0x000fc80007810000 */
[----:B------:R-:W-:-:S04]  /*16c60*/  FMNMX.FTZ R14, R19, R14, !PT ;  /* 0x0000000e130e7209 */ /* 0x000fc80007810000 */
[----:B------:R-:W-:-:S04]  /*16c70*/  FMNMX.FTZ R7, R21, R14, !PT ;  /* 0x0000000e15077209 */ /* 0x000fc80007810000 */
[----:B------:R-:W-:Y:S02]  /*16c80*/  FMNMX.FTZ R14, R104, R7, !PT ;  /* 0x00000007680e7209 */ /* 0x000fe40007810000 */
[----:B------:R-:W-:Y:S02]  /*16c90*/  ISETP.GT.AND P0, PT, R8, 0x48, !P1 ;  /* 0x000000480800780c */ /* 0x000fe40004f04270 */
[----:B------:R-:W-:Y:S02]  /*16ca0*/  FMNMX.FTZ R14, R121, R14, !PT ;  /* 0x0000000e790e7209 */ /* 0x000fe40007810000 */
[----:B------:R-:W-:Y:S02]  /*16cb0*/  ISETP.LT.OR P0, PT, R9, 0x49, P0 ;  /* 0x000000490900780c */ /* 0x000fe40000701670 */
[----:B------:R-:W-:Y:S02]  /*16cc0*/  FMNMX.FTZ R7, R123, R14, !PT ;  /* 0x0000000e7b077209 */ /* 0x000fe40007810000 */
[----:B------:R-:W-:-:S02]  /*16cd0*/  FSEL R131, R131, -INF , !P0 ;  /* 0xff80000083837808 */ /* 0x000fc40004000000 */
[----:B------:R-:W-:-:S04]  /*16ce0*/  FMNMX.FTZ R14, R106, R7, !PT ;  /* 0x000000076a0e7209 */ /* 0x000fc80007810000 */
[----:B------:R-:W-:Y:S02]  /*16cf0*/  FMNMX.FTZ R14, R131, R14, !PT ;  /* 0x0000000e830e7209 */ /* 0x000fe40007810000 */
[----:B------:R-:W-:Y:S02]  /*16d00*/  ISETP.LT.OR P4, PT, R9, 0x52, P4 ;  /* 0x000000520900780c */ /* 0x000fe40002781670 */
[----:B------:R-:W-:Y:S02]  /*16d10*/  FSEL R135, R135, -INF , !P3 ;  /* 0xff80000087877808 */ /* 0x000fe40005800000 */
[----:B------:R-:W-:Y:S02]  /*16d20*/  FMNMX.FTZ R14, R133, R14, !PT ;  /* 0x0000000e850e7209 */ /* 0x000fe40007810000 */
[----:B------:R-:W-:Y:S02]  /*16d30*/  ISETP.GT.AND P0, PT, R8, 0x59, !P6 ;  /* 0x000000590800780c */ /* 0x000fe40007704270 */
[----:B------:R-:W-:Y:S01]  /*16d40*/  ISETP.LT.OR P5, PT, R9, 0x59, P5 ;  /* 0x000000590900780c */ /* 0x000fe20002fa1670 */
[----:B------:R-:W-:Y:S01]  /*16d50*/  ST.E desc[UR46][R16.64+0x440], R65 ;  /* 0x0004404110007985 */ /* 0x000fe2000c10192e */
[----:B------:R-:W-:-:S02]  /*16d60*/  FSEL R137, R137, -INF , !P4 ;  /* 0xff80000089897808 */ /* 0x000fc40006000000 */
[----:B------:R-:W-:Y:S01]  /*16d70*/  FMNMX.FTZ R14, R135, R14, !PT ;  /* 0x0000000e870e7209 */ /* 0x000fe20007810000 */
[----:B------:R-:W4:Y:S01]  /*16d80*/  LD.E R8, desc[UR46][R16.64+0x454] ;  /* 0x0004542e10087980 */ /* 0x000f22000c101900 */
[----:B------:R-:W-:Y:S02]  /*16d90*/  ISETP.LT.OR P0, PT, R9, 0x5a, P0 ;  /* 0x0000005a0900780c */ /* 0x000fe40000701670 */
[----:B------:R-:W-:Y:S01]  /*16da0*/  FSEL R139, R139, -INF , !P5 ;  /* 0xff8000008b8b7808 */ /* 0x000fe20006800000 */
[----:B------:R1:W-:Y:S01]  /*16db0*/  ST.E desc[UR46][R16.64+0x440], R67 ;  /* 0x0004404310007985 */ /* 0x0003e2000c10192e */
[----:B------:R-:W-:Y:S02]  /*16dc0*/  FMNMX.FTZ R14, R137, R14, !PT ;  /* 0x0000000e890e7209 */ /* 0x000fe40007810000 */
[----:B------:R-:W-:Y:S01]  /*16dd0*/  FSEL R141, R141, -INF , !P0 ;  /* 0xff8000008d8d7808 */ /* 0x000fe20004000000 */
[----:B------:R-:W3:Y:S01]  /*16de0*/  LD.E R69, desc[UR46][R16.64+0x440] ;  /* 0x0004402e10457980 */ /* 0x000ee2000c101900 */
[----:B------:R-:W-:-:S03]  /*16df0*/  FMNMX.FTZ R14, R139, R14, !PT ;  /* 0x0000000e8b0e7209 */ /* 0x000fc60007810000 */
[----:B------:R-:W5:Y:S01]  /*16e00*/  LD.E R9, desc[UR46][R16.64+0x450] ;  /* 0x0004502e10097980 */ /* 0x000f62000c101900 */
[----:B------:R-:W-:-:S03]  /*16e10*/  FMNMX.FTZ R7, R141, R14, !PT ;  /* 0x0000000e8d077209 */ /* 0x000fc60007810000 */
[----:B-1----:R-:W2:Y:S04]  /*16e20*/  LD.E R67, desc[UR46][R16.64+0x350] ;  /* 0x0003502e10437980 */ /* 0x002ea8000c101900 */
[----:B------:R-:W-:Y:S04]  /*16e30*/  ST.E desc[UR46][R16.64+0x444], R7 ;  /* 0x0004440710007985 */ /* 0x000fe8000c10192e */
[----:B------:R-:W4:Y:S04]  /*16e40*/  LD.E R14, desc[UR46][R16.64+0x444] ;  /* 0x0004442e100e7980 */ /* 0x000f28000c101900 */
[----:B------:R-:W2:Y:S01]  /*16e50*/  LD.E R65, desc[UR46][R16.64+0x360] ;  /* 0x0003602e10417980 */ /* 0x000ea2000c101900 */
[C---:B---3--:R-:W-:Y:S01]  /*16e60*/  FMUL.FTZ R18, R69.reuse, R108 ;  /* 0x0000006c45127220 */ /* 0x048fe20000410000 */
[----:B------:R-:W-:-:S04]  /*16e70*/  FSETP.NEU.FTZ.AND P0, PT, R69, -INF , PT ;  /* 0xff8000004500780b */ /* 0x000fc80003f1d000 */
[----:B------:R-:W-:-:S05]  /*16e80*/  FSEL R58, R18, RZ, P0 ;  /* 0x000000ff123a7208 */ /* 0x000fca0000000000 */
[-CC-:B------:R-:W-:Y:S02]  /*16e90*/  FFMA.FTZ R176, R43, R108.reuse, -R58.reuse ;  /* 0x0000006c2bb07223 */ /* 0x180fe4000001083a */
[----:B----4-:R-:W1:Y:S01]  /*16ea0*/  SHFL.BFLY PT, R43, R14, 0x2, 0x1f ;  /* 0x0c401f000e2b7f89 */ /* 0x010e6200000e0000 */
[-CC-:B------:R-:W-:Y:S01]  /*16eb0*/  FFMA.FTZ R153, R59, R108.reuse, -R58.reuse ;  /* 0x0000006c3b997223 */ /* 0x180fe2000001083a */
[----:B------:R-:W-:Y:S02]  /*16ec0*/  FSEL R69, R69, RZ, P0 ;  /* 0x000000ff45457208 */ /* 0x000fe40000000000 */
[----:B-1----:R-:W-:Y:S01]  /*16ed0*/  FMNMX.FTZ R14, R14, R43, !PT ;  /* 0x0000002b0e0e7209 */ /* 0x002fe20007810000 */
[-CC-:B------:R-:W-:Y:S01]  /*16ee0*/  FFMA.FTZ R154, R61, R108.reuse, -R58.reuse ;  /* 0x0000006c3d9a7223 */ /* 0x180fe2000001083a */
[-CC-:B------:R-:W-:Y:S01]  /*16ef0*/  FFMA.FTZ R189, R189, R108.reuse, -R58.reuse ;  /* 0x0000006cbdbd7223 */ /* 0x180fe2000001083a */
[-CC-:B------:R-:W-:Y:S01]  /*16f00*/  FFMA.FTZ R152, R63, R108.reuse, -R58.reuse ;  /* 0x0000006c3f987223 */ /* 0x180fe2000001083a */
[-CC-:B------:R-:W-:Y:S01]  /*16f10*/  FFMA.FTZ R188, R53, R108.reuse, -R58.reuse ;  /* 0x0000006c35bc7223 */ /* 0x180fe2000001083a */
[----:B------:R-:W1:Y:S01]  /*16f20*/  SHFL.BFLY PT, R59, R14, 0x1, 0x1f ;  /* 0x0c201f000e3b7f89 */ /* 0x000e6200000e0000 */
[----:B------:R-:W-:Y:S01]  /*16f30*/  FADD.FTZ R61, R4, -R69 ;  /* 0x80000045043d7221 */ /* 0x000fe20000010000 */
        /* <DEDUP_REMOVED lines=12> */
[----:B------:R-:W3:Y:S01]  /*17000*/  LD.E R29, desc[UR46][R16.64+0x42c] ;  /* 0x00042c2e101d7980 */ /* 0x000ee2000c101900 */
        /* <DEDUP_REMOVED lines=8> */
[-C--:B------:R-:W-:Y:S01]  /*17090*/  FFMA.FTZ R18, R55, R108.reuse, -R58 ;  /* 0x0000006c37127223 */ /* 0x080fe2000001083a */
[----:B-1----:R-:W-:Y:S01]  /*170a0*/  FMNMX.FTZ R57, R14, R59, !PT ;  /* 0x0000003b0e397209 */ /* 0x002fe20007810000 */
[----:B------:R-:W4:Y:S03]  /*170b0*/  LD.E R33, desc[UR46][R16.64+0x234] ;  /* 0x0002342e10217980 */ /* 0x000f26000c101900 */
[----:B------:R1:W-:Y:S01]  /*170c0*/  MUFU.EX2 R14, R4 ;  /* 0x00000004000e7308 */ /* 0x0003e20000000800 */
[----:B------:R-:W2:Y:S04]  /*170d0*/  LD.E R25, desc[UR46][R16.64+0x240] ;  /* 0x0002402e10197980 */ /* 0x000ea8000c101900 */
[----:B------:R-:W2:Y:S01]  /*170e0*/  LD.E R31, desc[UR46][R16.64+0x260] ;  /* 0x0002602e101f7980 */ /* 0x000ea2000c101900 */
[----:B-1----:R-:W-:-:S02]  /*170f0*/  FMUL.FTZ R4, R61, R108 ;  /* 0x0000006c3d047220 */ /* 0x002fc40000410000 */
[----:B------:R-:W-:Y:S01]  /*17100*/  MUFU.EX2 R153, R153 ;  /* 0x0000009900997308 */ /* 0x000fe20000000800 */
[CC--:B------:R-:W-:Y:S01]  /*17110*/  FMUL.FTZ R58, R57.reuse, R108.reuse ;  /* 0x0000006c393a7220 */ /* 0x0c0fe20000410000 */
[----:B------:R-:W-:Y:S01]  /*17120*/  FSETP.NEU.FTZ.AND P0, PT, R57, -INF , PT ;  /* 0xff8000003900780b */ /* 0x000fe20003f1d000 */
[----:B------:R-:W2:Y:S04]  /*17130*/  LD.E R27, desc[UR46][R16.64+0x274] ;  /* 0x0002742e101b7980 */ /* 0x000ea8000c101900 */
[----:B------:R-:W2:Y:S01]  /*17140*/  LD.E R35, desc[UR46][R16.64+0x280] ;  /* 0x0002802e10237980 */ /* 0x000ea2000c101900 */
[----:B------:R-:W5:Y:S01]  /*17150*/  MUFU.EX2 R4, R4 ;  /* 0x0000000400047308 */ /* 0x000f620000000800 */
[----:B------:R-:W-:Y:S02]  /*17160*/  FSEL R110, R58, RZ, P0 ;  /* 0x000000ff3a6e7208 */ /* 0x000fe40000000000 */
[----:B------:R-:W2:Y:S04]  /*17170*/  LD.E R37, desc[UR46][R16.64+0x294] ;  /* 0x0002942e10257980 */ /* 0x000ea8000c101900 */
[----:B------:R-:W2:Y:S01]  /*17180*/  LD.E R43, desc[UR46][R16.64+0x2c4] ;  /* 0x0002c42e102b7980 */ /* 0x000ea2000c101900 */
[----:B------:R-:W1:Y:S03]  /*17190*/  MUFU.EX2 R188, R188 ;  /* 0x000000bc00bc7308 */ /* 0x000e660000000800 */
[----:B------:R-:W2:Y:S04]  /*171a0*/  LD.E R39, desc[UR46][R16.64+0x264] ;  /* 0x0002642e10277980 */ /* 0x000ea8000c101900 */
[----:B------:R-:W2:Y:S01]  /*171b0*/  LD.E R41, desc[UR46][R16.64+0x2a4] ;  /* 0x0002a42e10297980 */ /* 0x000ea2000c101900 */
[----:B-----5:R-:W-:Y:S01]  /*171c0*/  FFMA.FTZ R9, R4, R9, R189 ;  /* 0x0000000904097223 */ /* 0x020fe200000100bd */
[----:B------:R-:W5:Y:S02]  /*171d0*/  MUFU.EX2 R7, R7 ;  /* 0x0000000700077308 */ /* 0x000f640000000800 */
[----:B------:R-:W2:Y:S01]  /*171e0*/  LD.E R45, desc[UR46][R16.64+0x2b4] ;  /* 0x0002b42e102d7980 */ /* 0x000ea2000c101900 */
[----:B------:R-:W-:Y:S01]  /*171f0*/  FADD.FTZ R9, R152, R9 ;  /* 0x0000000998097221 */ /* 0x000fe20000010000 */
[----:B------:R-:W-:-:S02]  /*17200*/  FFMA.FTZ R166, R21, R108, -R110 ;  /* 0x0000006c15a67223 */ /* 0x000fc4000001086e */
[----:B------:R-:W2:Y:S01]  /*17210*/  LD.E R49, desc[UR46][R16.64+0x2d4] ;  /* 0x0002d42e10317980 */ /* 0x000ea2000c101900 */
[----:B------:R-:W-:Y:S01]  /*17220*/  FADD.FTZ R202, R154, R9 ;  /* 0x000000099aca7221 */ /* 0x000fe20000010000 */
[----:B------:R-:W5:Y:S01]  /*17230*/  MUFU.EX2 R180, R180 ;  /* 0x000000b400b47308 */ /* 0x000f620000000800 */
[----:B------:R-:W-:Y:S01]  /*17240*/  FFMA.FTZ R21, R123, R108, -R110 ;  /* 0x0000006c7b157223 */ /* 0x000fe2000001086e */
[----:B------:R-:W2:Y:S01]  /*17250*/  LD.E R47, desc[UR46][R16.64+0x2e0] ;  /* 0x0002e02e102f7980 */ /* 0x000ea2000c101900 */
[----:B------:R-:W-:-:S03]  /*17260*/  FADD.FTZ R123, R153, R202 ;  /* 0x000000ca997b7221 */ /* 0x000fc60000010000 */
[----:B------:R-:W2:Y:S02]  /*17270*/  LD.E R51, desc[UR46][R16.64+0x2f4] ;  /* 0x0002f42e10337980 */ /* 0x000ea4000c101900 */
[----:B------:R-:W5:Y:S01]  /*17280*/  MUFU.EX2 R177, R177 ;  /* 0x000000b100b17308 */ /* 0x000f620000000800 */
[----:B-1----:R-:W-:Y:S01]  /*17290*/  FADD.FTZ R220, R188, R123 ;  /* 0x0000007bbcdc7221 */ /* 0x002fe20000010000 */
[----:B------:R-:W-:Y:S01]  /*172a0*/  FSEL R58, R57, RZ, P0 ;  /* 0x000000ff393a7208 */ /* 0x000fe20000000000 */
[----:B------:R-:W2:Y:S05]  /*172b0*/  LD.E R53, desc[UR46][R16.64+0x304] ;  /* 0x0003042e10357980 */ /* 0x000eaa000c101900 */
[----:B------:R-:W1:Y:S01]  /*172c0*/  MUFU.EX2 R176, R176 ;  /* 0x000000b000b07308 */ /* 0x000e620000000800 */
[----:B-----5:R-:W-:Y:S01]  /*172d0*/  FADD.FTZ R123, R7, R220 ;  /* 0x000000dc077b7221 */ /* 0x020fe20000010000 */
[----:B------:R-:W-:Y:S01]  /*172e0*/  FADD.FTZ R143, R5, -R58 ;  /* 0x8000003a058f7221 */ /* 0x000fe20000010000 */
[----:B------:R-:W5:Y:S04]  /*172f0*/  LD.E R69, desc[UR46][R16.64+0x330] ;  /* 0x0003302e10457980 */ /* 0x000f68000c101900 */
[----:B------:R-:W5:Y:S01]  /*17300*/  LD.E R63, desc[UR46][R16.64+0x364] ;  /* 0x0003642e103f7980 */ /* 0x000f62000c101900 */
[----:B------:R-:W1:Y:S01]  /*17310*/  MUFU.EX2 R173, R173 ;  /* 0x000000ad00ad7308 */ /* 0x000e620000000800 */
[----:B------:R-:W-:-:S02]  /*17320*/  FADD.FTZ R226, R180, R123 ;  /* 0x0000007bb4e27221 */ /* 0x000fc40000010000 */
[----:B------:R-:W5:Y:S04]  /*17330*/  LD.E R5, desc[UR46][R16.64+0x420] ;  /* 0x0004202e10057980 */ /* 0x000f68000c101900 */
[----:B------:R-:W5:Y:S01]  /*17340*/  LD.E R58, desc[UR46][R16.64+0x248] ;  /* 0x0002482e103a7980 */ /* 0x000f62000c101900 */
[----:B------:R-:W1:Y:S01]  /*17350*/  MUFU.EX2 R172, R172 ;  /* 0x000000ac00ac7308 */ /* 0x000e620000000800 */
[----:B------:R-:W-:-:S07]  /*17360*/  FADD.FTZ R123, R177, R226 ;  /* 0x000000e2b17b7221 */ /* 0x000fce0000010000 */
[----:B------:R-:W1:Y:S02]  /*17370*/  MUFU.EX2 R169, R169 ;  /* 0x000000a900a97308 */ /* 0x000e640000000800 */
[----:B-1----:R-:W-:Y:S01]  /*17380*/  FADD.FTZ R236, R176, R123 ;  /* 0x0000007bb0ec7221 */ /* 0x002fe20000010000 */
[-CC-:B------:R-:W-:Y:S01]  /*17390*/  FFMA.FTZ R183, R6, R108.reuse, -R110.reuse ;  /* 0x0000006c06b77223 */ /* 0x180fe2000001086e */
[-CC-:B------:R-:W-:Y:S01]  /*173a0*/  FFMA.FTZ R178, R20, R108.reuse, -R110.reuse ;  /* 0x0000006c14b27223 */ /* 0x180fe2000001086e */
[-CC-:B------:R-:W-:Y:S01]  /*173b0*/  FFMA.FTZ R171, R11, R108.reuse, -R110.reuse ;  /* 0x0000006c0bab7223 */ /* 0x180fe2000001086e */
[-CC-:B------:R-:W-:Y:S02]  /*173c0*/  FFMA.FTZ R174, R12, R108.reuse, -R110.reuse ;  /* 0x0000006c0cae7223 */ /* 0x180fe4000001086e */
        /* <DEDUP_REMOVED lines=19> */
[----:B------:R-:W-:Y:S01]  /*17500*/  FMUL.FTZ R121, R108, R143 ;  /* 0x0000008f6c797220 */ /* 0x000fe20000410000 */
[----:B------:R-:W1:Y:S01]  /*17510*/  MUFU.EX2 R167, R167 ;  /* 0x000000a700a77308 */ /* 0x000e620000000800 */
[----:B------:R-:W5:Y:S01]  /*17520*/  LD.E R108, desc[UR46][R16.64+0x2f8] ;  /* 0x0002f82e106c7980 */ /* 0x000f62000c101900 */
[----:B------:R-:W-:-:S03]  /*17530*/  FADD.FTZ R125, R173, R236 ;  /* 0x000000ecad7d7221 */ /* 0x000fc60000010000 */
[----:B------:R-:W5:Y:S01]  /*17540*/  LD.E R110, desc[UR46][R16.64+0x30c] ;  /* 0x00030c2e106e7980 */ /* 0x000f62000c101900 */
[----:B------:R-:W-:-:S03]  /*17550*/  FADD.FTZ R127, R172, R125 ;  /* 0x0000007dac7f7221 */ /* 0x000fc60000010000 */
[----:B------:R-:W5:Y:S01]  /*17560*/  LD.E R106, desc[UR46][R16.64+0x318] ;  /* 0x0003182e106a7980 */ /* 0x000f62000c101900 */
[----:B------:R-:W-:-:S03]  /*17570*/  FADD.FTZ R131, R169, R127 ;  /* 0x0000007fa9837221 */ /* 0x000fc60000010000 */
[----:B------:R-:W5:Y:S01]  /*17580*/  LD.E R104, desc[UR46][R16.64+0x31c] ;  /* 0x00031c2e10687980 */ /* 0x000f62000c101900 */
[----:B-1----:R-:W-:-:S03]  /*17590*/  FADD.FTZ R133, R170, R131 ;  /* 0x00000083aa857221 */ /* 0x002fc60000010000 */
[----:B------:R-:W5:Y:S01]  /*175a0*/  LD.E R55, desc[UR46][R16.64+0x314] ;  /* 0x0003142e10377980 */ /* 0x000f62000c101900 */
[----:B------:R-:W-:-:S03]  /*175b0*/  FADD.FTZ R135, R167, R133 ;  /* 0x00000085a7877221 */ /* 0x000fc60000010000 */
        /* <DEDUP_REMOVED lines=17> */
[----:B------:R-:W-:Y:S08]  /*176d0*/  MUFU.EX2 R183, R183 ;  /* 0x000000b700b77308 */ /* 0x000ff00000000800 */
[----:B------:R-:W1:Y:S08]  /*176e0*/  MUFU.EX2 R121, R121 ;  /* 0x0000007900797308 */ /* 0x000e700000000800 */
[----:B------:R-:W1:Y:S08]  /*176f0*/  MUFU.EX2 R192, R192 ;  /* 0x000000c000c07308 */ /* 0x000e700000000800 */
[----:B------:R-:W1:Y:S02]  /*17700*/  MUFU.EX2 R155, R155 ;  /* 0x0000009b009b7308 */ /* 0x000e640000000800 */
[----:B-1----:R-:W-:-:S06]  /*17710*/  FFMA.FTZ R9, R121, R8, R183 ;  /* 0x0000000879097223 */ /* 0x002fcc00000100b7 */
[----:B------:R-:W1:Y:S01]  /*17720*/  MUFU.EX2 R6, R6 ;  /* 0x0000000600067308 */ /* 0x000e620000000800 */
[----:B------:R-:W-:-:S07]  /*17730*/  FADD.FTZ R8, R192, R9 ;  /* 0x00000009c0087221 */ /* 0x000fce0000010000 */
[----:B------:R-:W1:Y:S01]  /*17740*/  MUFU.EX2 R179, R179 ;  /* 0x000000b300b37308 */ /* 0x000e620000000800 */
[----:B------:R-:W-:-:S07]  /*17750*/  FADD.FTZ R9, R155, R8 ;  /* 0x000000089b097221 */ /* 0x000fce0000010000 */
[----:B------:R-:W1:Y:S02]  /*17760*/  MUFU.EX2 R190, R190 ;  /* 0x000000be00be7308 */ /* 0x000e640000000800 */
[----:B-1----:R-:W-:-:S06]  /*17770*/  FADD.FTZ R8, R6, R9 ;  /* 0x0000000906087221 */ /* 0x002fcc0000010000 */
[----:B------:R-:W1:Y:S01]  /*17780*/  MUFU.EX2 R181, R181 ;  /* 0x000000b500b57308 */ /* 0x000e620000000800 */
[----:B------:R-:W-:-:S07]  /*17790*/  FADD.FTZ R9, R179, R8 ;  /* 0x00000008b3097221 */ /* 0x000fce0000010000 */
[----:B------:R-:W3:Y:S01]  /*177a0*/  MUFU.EX2 R182, R182 ;  /* 0x000000b600b67308 */ /* 0x000ee20000000800 */
[----:B------:R-:W-:-:S07]  /*177b0*/  FADD.FTZ R8, R190, R9 ;  /* 0x00000009be087221 */ /* 0x000fce0000010000 */
[----:B------:R-:W3:Y:S01]  /*177c0*/  MUFU.EX2 R175, R175 ;  /* 0x000000af00af7308 */ /* 0x000ee20000000800 */
[----:B-1----:R-:W-:-:S07]  /*177d0*/  FADD.FTZ R9, R181, R8 ;  /* 0x00000008b5097221 */ /* 0x002fce0000010000 */
[----:B------:R-:W1:Y:S01]  /*177e0*/  MUFU.EX2 R178, R178 ;  /* 0x000000b200b27308 */ /* 0x000e620000000800 */
[----:B---3--:R-:W-:-:S07]  /*177f0*/  FADD.FTZ R8, R182, R9 ;  /* 0x00000009b6087221 */ /* 0x008fce0000010000 */
[----:B------:R-:W3:Y:S01]  /*17800*/  MUFU.EX2 R171, R171 ;  /* 0x000000ab00ab7308 */ /* 0x000ee20000000800 */
[----:B------:R-:W-:-:S07]  /*17810*/  FADD.FTZ R9, R175, R8 ;  /* 0x00000008af097221 */ /* 0x000fce0000010000 */
[----:B------:R-:W4:Y:S01]  /*17820*/  MUFU.EX2 R174, R174 ;  /* 0x000000ae00ae7308 */ /* 0x000f220000000800 */
[----:B-1----:R-:W-:-:S07]  /*17830*/  FADD.FTZ R8, R178, R9 ;  /* 0x00000009b2087221 */ /* 0x002fce0000010000 */
[----:B------:R-:W1:Y:S01]  /*17840*/  MUFU.EX2 R168, R168 ;  /* 0x000000a800a87308 */ /* 0x000e620000000800 */
[----:B------:R-:W-:-:S07]  /*17850*/  FMUL.FTZ R145, R121, R29 ;  /* 0x0000001d79917220 */ /* 0x000fce0000410000 */
[----:B------:R-:W1:Y:S01]  /*17860*/  MUFU.EX2 R161, R161 ;  /* 0x000000a100a17308 */ /* 0x000e620000000800 */
[----:B------:R-:W-:Y:S01]  /*17870*/  FMUL.FTZ R29, R4, R24 ;  /* 0x00000018041d7220 */ /* 0x000fe20000410000 */
[----:B---3--:R-:W-:-:S06]  /*17880*/  FADD.FTZ R9, R171, R8 ;  /* 0x00000008ab097221 */ /* 0x008fcc0000010000 */
[----:B------:R-:W3:Y:S08]  /*17890*/  MUFU.EX2 R165, R165 ;  /* 0x000000a500a57308 */ /* 0x000ef00000000800 */
[----:B------:R-:W3:Y:S01]  /*178a0*/  MUFU.EX2 R166, R166 ;  /* 0x000000a600a67308 */ /* 0x000ee20000000800 */
[----:B------:R1:W-:Y:S01]  /*178b0*/  ST.E desc[UR46][R16.64+0x230], R29 ;  /* 0x0002301d10007985 */ /* 0x0003e2000c10192e */
[----:B----4-:R-:W-:-:S06]  /*178c0*/  FADD.FTZ R8, R174, R9 ;  /* 0x00000009ae087221 */ /* 0x010fcc0000010000 */
[----:B------:R-:W4:Y:S01]  /*178d0*/  MUFU.EX2 R162, R162 ;  /* 0x000000a200a27308 */ /* 0x000f220000000800 */
[C---:B------:R-:W-:Y:S01]  /*178e0*/  FMUL.FTZ R33, R4.reuse, R33 ;  /* 0x0000002104217220 */ /* 0x040fe20000410000 */
[C---:B--2---:R-:W-:Y:S01]  /*178f0*/  FMUL.FTZ R25, R4.reuse, R25 ;  /* 0x0000001904197220 */ /* 0x044fe20000410000 */
[----:B------:R-:W-:-:S05]  /*17900*/  FMUL.FTZ R31, R4, R31 ;  /* 0x0000001f041f7220 */ /* 0x000fca0000410000 */
[----:B------:R-:W2:Y:S01]  /*17910*/  MUFU.EX2 R159, R159 ;  /* 0x0000009f009f7308 */ /* 0x000ea20000000800 */
[C---:B-1----:R-:W-:Y:S01]  /*17920*/  FMUL.FTZ R29, R4.reuse, R36 ;  /* 0x00000024041d7220 */ /* 0x042fe20000410000 */
[----:B------:R-:W-:Y:S01]  /*17930*/  FMUL.FTZ R27, R4, R27 ;  /* 0x0000001b041b7220 */ /* 0x000fe20000410000 */
[----:B------:R-:W-:-:S05]  /*17940*/  FADD.FTZ R135, R168, R135 ;  /* 0x00000087a8877221 */ /* 0x000fca0000010000 */
[----:B------:R-:W1:Y:S01]  /*17950*/  MUFU.EX2 R157, R157 ;  /* 0x0000009d009d7308 */ /* 0x000e620000000800 */
[----:B------:R-:W-:Y:S01]  /*17960*/  FADD.FTZ R9, R161, R8 ;  /* 0x00000008a1097221 */ /* 0x000fe20000010000 */
[----:B------:R4:W-:Y:S06]  /*17970*/  ST.E desc[UR46][R16.64+0x234], R33 ;  /* 0x0002342110007985 */ /* 0x0009ec000c10192e */
[----:B------:R-:W1:Y:S01]  /*17980*/  MUFU.EX2 R164, R164 ;  /* 0x000000a400a47308 */ /* 0x000e620000000800 */
[----:B------:R2:W-:Y:S01]  /*17990*/  ST.E desc[UR46][R16.64+0x240], R25 ;  /* 0x0002401910007985 */ /* 0x0005e2000c10192e */
[----:B---3--:R-:W-:-:S03]  /*179a0*/  FADD.FTZ R135, R165, R135 ;  /* 0x00000087a5877221 */ /* 0x008fc60000010000 */
[----:B------:R3:W-:Y:S03]  /*179b0*/  ST.E desc[UR46][R16.64+0x260], R31 ;  /* 0x0002601f10007985 */ /* 0x0007e6000c10192e */
[----:B------:R-:W5:Y:S01]  /*179c0*/  MUFU.EX2 R23, R23 ;  /* 0x0000001700177308 */ /* 0x000f620000000800 */
[----:B------:R1:W-:Y:S01]  /*179d0*/  ST.E desc[UR46][R16.64+0x270], R29 ;  /* 0x0002701d10007985 */ /* 0x0003e2000c10192e */
[----:B----4-:R-:W-:-:S03]  /*179e0*/  FMUL.FTZ R33, R4, R40 ;  /* 0x0000002804217220 */ /* 0x010fc60000410000 */
[----:B------:R4:W-:Y:S03]  /*179f0*/  ST.E desc[UR46][R16.64+0x274], R27 ;  /* 0x0002741b10007985 */ /* 0x0009e6000c10192e */
[----:B------:R-:W5:Y:S01]  /*17a00*/  MUFU.EX2 R21, R21 ;  /* 0x0000001500157308 */ /* 0x000f620000000800 */
[C---:B--2---:R-:W-:Y:S01]  /*17a10*/  FMUL.FTZ R25, R4.reuse, R28 ;  /* 0x0000001c04197220 */ /* 0x044fe20000410000 */
[----:B---3--:R-:W-:Y:S01]  /*17a20*/  FMUL.FTZ R31, R4, R46 ;  /* 0x0000002e041f7220 */ /* 0x008fe20000410000 */
[----:B------:R-:W-:Y:S01]  /*17a30*/  FADD.FTZ R8, R166, R9 ;  /* 0x00000009a6087221 */ /* 0x000fe20000010000 */
[----:B-1----:R-:W-:-:S04]  /*17a40*/  FMUL.FTZ R29, R4, R42 ;  /* 0x0000002a041d7220 */ /* 0x002fc80000410000 */
[----:B------:R-:W1:Y:S01]  /*17a50*/  MUFU.EX2 R160, R160 ;  /* 0x000000a000a07308 */ /* 0x000e620000000800 */
[----:B----4-:R-:W-:Y:S01]  /*17a60*/  FMUL.FTZ R27, R4, R44 ;  /* 0x0000002c041b7220 */ /* 0x010fe20000410000 */
[----:B------:R-:W-:Y:S01]  /*17a70*/  FADD.FTZ R135, R162, R135 ;  /* 0x00000087a2877221 */ /* 0x000fe20000010000 */
[----:B------:R2:W-:Y:S05]  /*17a80*/  ST.E desc[UR46][R16.64+0x284], R25 ;  /* 0x0002841910007985 */ /* 0x0005ea000c10192e */
[----:B------:R-:W3:Y:S01]  /*17a90*/  MUFU.EX2 R156, R156 ;  /* 0x0000009c009c7308 */ /* 0x000ee20000000800 */
[----:B------:R4:W-:Y:S01]  /*17aa0*/  ST.E desc[UR46][R16.64+0x290], R33 ;  /* 0x0002902110007985 */ /* 0x0009e2000c10192e */
[----:B------:R-:W-:Y:S01]  /*17ab0*/  FADD.FTZ R9, R159, R8 ;  /* 0x000000089f097221 */ /* 0x000fe20000010000 */
[C---:B------:R-:W-:Y:S01]  /*17ac0*/  FMUL.FTZ R35, R4.reuse, R35 ;  /* 0x0000002304237220 */ /* 0x040fe20000410000 */
[C---:B------:R-:W-:Y:S01]  /*17ad0*/  FMUL.FTZ R37, R4.reuse, R37 ;  /* 0x0000002504257220 */ /* 0x040fe20000410000 */
[----:B------:R1:W-:Y:S03]  /*17ae0*/  ST.E desc[UR46][R16.64+0x2b0], R27 ;  /* 0x0002b01b10007985 */ /* 0x0003e6000c10192e */
[----:B------:R-:W3:Y:S01]  /*17af0*/  MUFU.EX2 R15, R15 ;  /* 0x0000000f000f7308 */ /* 0x000ee20000000800 */
[----:B------:R1:W-:Y:S01]  /*17b00*/  ST.E desc[UR46][R16.64+0x2c0], R29 ;  /* 0x0002c01d10007985 */ /* 0x0003e2000c10192e */
[----:B--2---:R-:W-:-:S03]  /*17b10*/  FMUL.FTZ R25, R4, R48 ;  /* 0x0000003004197220 */ /* 0x004fc60000410000 */
[----:B------:R2:W-:Y:S01]  /*17b20*/  ST.E desc[UR46][R16.64+0x2d0], R31 ;  /* 0x0002d01f10007985 */ /* 0x0005e2000c10192e */
[C---:B----4-:R-:W-:Y:S02]  /*17b30*/  FMUL.FTZ R33, R4.reuse, R50 ;  /* 0x0000003204217220 */ /* 0x050fe40000410000 */
[----:B------:R-:W4:Y:S01]  /*17b40*/  MUFU.EX2 R19, R19 ;  /* 0x0000001300137308 */ /* 0x000f220000000800 */
[C---:B-1----:R-:W-:Y:S01]  /*17b50*/  FMUL.FTZ R27, R4.reuse, R52 ;  /* 0x00000034041b7220 */ /* 0x042fe20000410000 */
[----:B------:R-:W-:Y:S01]  /*17b60*/  FADD.FTZ R135, R157, R135 ;  /* 0x000000879d877221 */ /* 0x000fe20000010000 */
[C---:B------:R-:W-:Y:S01]  /*17b70*/  FMUL.FTZ R29, R4.reuse, R56 ;  /* 0x00000038041d7220 */ /* 0x040fe20000410000 */
[----:B--2---:R-:W-:-:S04]  /*17b80*/  FMUL.FTZ R31, R4, R54 ;  /* 0x00000036041f7220 */ /* 0x004fc80000410000 */
[----:B------:R-:W1:Y:S01]  /*17b90*/  MUFU.EX2 R20, R20 ;  /* 0x0000001400147308 */ /* 0x000e620000000800 */
[----:B------:R-:W-:Y:S01]  /*17ba0*/  FADD.FTZ R8, R164, R9 ;  /* 0x00000009a4087221 */ /* 0x000fe20000010000 */
[----:B------:R2:W-:Y:S01]  /*17bb0*/  ST.E desc[UR46][R16.64+0x280], R35 ;  /* 0x0002802310007985 */ /* 0x0005e2000c10192e */
[C---:B------:R-:W-:Y:S01]  /*17bc0*/  FMUL.FTZ R39, R4.reuse, R39 ;  /* 0x0000002704277220 */ /* 0x040fe20000410000 */
[C---:B------:R-:W-:Y:S01]  /*17bd0*/  FMUL.FTZ R41, R4.reuse, R41 ;  /* 0x0000002904297220 */ /* 0x040fe20000410000 */
[----:B-----5:R-:W-:Y:S01]  /*17be0*/  FMUL.FTZ R5, R4, R5 ;  /* 0x0000000504057220 */ /* 0x020fe20000410000 */
[----:B------:R5:W-:Y:S02]  /*17bf0*/  ST.E desc[UR46][R16.64+0x294], R37 ;  /* 0x0002942510007985 */ /* 0x000be4000c10192e */
[----:B------:R-:W1:Y:S02]  /*17c00*/  MUFU.EX2 R18, R18 ;  /* 0x0000001200127308 */ /* 0x000e640000000800 */
[----:B------:R3:W-:Y:S01]  /*17c10*/  ST.E desc[UR46][R16.64+0x2e4], R25 ;  /* 0x0002e41910007985 */ /* 0x0007e2000c10192e */
[----:B------:R-:W-:-:S03]  /*17c20*/  FADD.FTZ R135, R23, R135 ;  /* 0x0000008717877221 */ /* 0x000fc60000010000 */
[----:B------:R4:W-:Y:S01]  /*17c30*/  ST.E desc[UR46][R16.64+0x2f0], R33 ;  /* 0x0002f02110007985 */ /* 0x0009e2000c10192e */
[C---:B--2---:R-:W-:Y:S01]  /*17c40*/  FMUL.FTZ R35, R121.reuse, R72 ;  /* 0x0000004879237220 */ /* 0x044fe20000410000 */
[----:B------:R-:W2:Y:S02]  /*17c50*/  MUFU.EX2 R11, R11 ;  /* 0x0000000b000b7308 */ /* 0x000ea40000000800 */
[----:B------:R1:W-:Y:S01]  /*17c60*/  ST.E desc[UR46][R16.64+0x300], R27 ;  /* 0x0003001b10007985 */ /* 0x0003e2000c10192e */
[----:B-----5:R-:W-:-:S03]  /*17c70*/  FMUL.FTZ R37, R121, R70 ;  /* 0x0000004679257220 */ /* 0x020fc60000410000 */
[----:B------:R5:W-:Y:S01]  /*17c80*/  ST.E desc[UR46][R16.64+0x310], R29 ;  /* 0x0003101d10007985 */ /* 0x000be2000c10192e */
[----:B---3--:R-:W-:-:S03]  /*17c90*/  FMUL.FTZ R25, R121, R62 ;  /* 0x0000003e79197220 */ /* 0x008fc60000410000 */
[----:B------:R3:W-:Y:S01]  /*17ca0*/  ST.E desc[UR46][R16.64+0x320], R31 ;  /* 0x0003201f10007985 */ /* 0x0007e2000c10192e */
[----:B----4-:R-:W-:Y:S01]  /*17cb0*/  FMUL.FTZ R33, R121, R66 ;  /* 0x0000004279217220 */ /* 0x010fe20000410000 */
[----:B------:R-:W-:Y:S01]  /*17cc0*/  FADD.FTZ R9, R21, R8 ;  /* 0x0000000815097221 */ /* 0x000fe20000010000 */
[C---:B-1----:R-:W-:Y:S01]  /*17cd0*/  FMUL.FTZ R27, R121.reuse, R60 ;  /* 0x0000003c791b7220 */ /* 0x042fe20000410000 */
[C---:B-----5:R-:W-:Y:S01]  /*17ce0*/  FMUL.FTZ R29, R121.reuse, R58 ;  /* 0x0000003a791d7220 */ /* 0x060fe20000410000 */
[----:B---3--:R-:W-:Y:S01]  /*17cf0*/  FMUL.FTZ R31, R121, R74 ;  /* 0x0000004a791f7220 */ /* 0x008fe20000410000 */
[----:B------:R-:W1:Y:S01]  /*17d00*/  MUFU.EX2 R12, R12 ;  /* 0x0000000c000c7308 */ /* 0x000e620000000800 */
[----:B------:R-:W-:Y:S01]  /*17d10*/  FADD.FTZ R135, R160, R135 ;  /* 0x00000087a0877221 */ /* 0x000fe20000010000 */
[----:B------:R3:W-:Y:S01]  /*17d20*/  ST.E desc[UR46][R16.64+0x264], R39 ;  /* 0x0002642710007985 */ /* 0x0007e2000c10192e */
[----:B------:R-:W-:-:S03]  /*17d30*/  FADD.FTZ R9, R156, R9 ;  /* 0x000000099c097221 */ /* 0x000fc60000010000 */
[----:B------:R4:W-:Y:S02]  /*17d40*/  ST.E desc[UR46][R16.64+0x2a4], R41 ;  /* 0x0002a42910007985 */ /* 0x0009e4000c10192e */
[----:B------:R-:W5:Y:S02]  /*17d50*/  MUFU.EX2 R13, R13 ;  /* 0x0000000d000d7308 */ /* 0x000f640000000800 */
[----:B------:R2:W-:Y:S04]  /*17d60*/  ST.E desc[UR46][R16.64+0x420], R5 ;  /* 0x0004200510007985 */ /* 0x0005e8000c10192e */
[----:B------:R1:W-:Y:S01]  /*17d70*/  ST.E desc[UR46][R16.64+0x238], R25 ;  /* 0x0002381910007985 */ /* 0x0003e2000c10192e */
[----:B---3--:R-:W-:-:S03]  /*17d80*/  FMUL.FTZ R39, R121, R68 ;  /* 0x0000004479277220 */ /* 0x008fc60000410000 */
[----:B------:R3:W-:Y:S01]  /*17d90*/  ST.E desc[UR46][R16.64+0x23c], R27 ;  /* 0x00023c1b10007985 */ /* 0x0007e2000c10192e */
[----:B----4-:R-:W-:-:S03]  /*17da0*/  FMUL.FTZ R41, R121, R82 ;  /* 0x0000005279297220 */ /* 0x010fc60000410000 */
[----:B------:R4:W-:Y:S01]  /*17db0*/  ST.E desc[UR46][R16.64+0x248], R29 ;  /* 0x0002481d10007985 */ /* 0x0009e2000c10192e */
[----:B--2---:R-:W-:-:S03]  /*17dc0*/  FMUL.FTZ R5, R121, R64 ;  /* 0x0000004079057220 */ /* 0x004fc60000410000 */
[----:B------:R2:W-:Y:S01]  /*17dd0*/  ST.E desc[UR46][R16.64+0x24c], R31 ;  /* 0x00024c1f10007985 */ /* 0x0005e2000c10192e */
[----:B-1----:R-:W-:-:S03]  /*17de0*/  FMUL.FTZ R25, R121, R80 ;  /* 0x0000005079197220 */ /* 0x002fc60000410000 */
[----:B------:R1:W-:Y:S01]  /*17df0*/  ST.E desc[UR46][R16.64+0x258], R33 ;  /* 0x0002582110007985 */ /* 0x0003e2000c10192e */
[----:B---3--:R-:W-:-:S03]  /*17e00*/  FMUL.FTZ R27, R121, R86 ;  /* 0x00000056791b7220 */ /* 0x008fc60000410000 */
[----:B------:R3:W-:Y:S01]  /*17e10*/  ST.E desc[UR46][R16.64+0x25c], R35 ;  /* 0x00025c2310007985 */ /* 0x0007e2000c10192e */
[----:B----4-:R-:W-:-:S03]  /*17e20*/  FMUL.FTZ R29, R121, R84 ;  /* 0x00000054791d7220 */ /* 0x010fc60000410000 */
[----:B------:R4:W-:Y:S01]  /*17e30*/  ST.E desc[UR46][R16.64+0x268], R37 ;  /* 0x0002682510007985 */ /* 0x0009e2000c10192e */
[C---:B--2---:R-:W-:Y:S01]  /*17e40*/  FMUL.FTZ R31, R121.reuse, R78 ;  /* 0x0000004e791f7220 */ /* 0x044fe20000410000 */
[C---:B-1----:R-:W-:Y:S01]  /*17e50*/  FMUL.FTZ R33, R121.reuse, R76 ;  /* 0x0000004c79217220 */ /* 0x042fe20000410000 */
[----:B------:R-:W1:Y:S01]  /*17e60*/  MUFU.EX2 R8, R139 ;  /* 0x0000008b00087308 */ /* 0x000e620000000800 */
[----:B---3--:R-:W-:Y:S01]  /*17e70*/  FMUL.FTZ R35, R121, R98 ;  /* 0x0000006279237220 */ /* 0x008fe20000410000 */
[----:B------:R-:W-:Y:S01]  /*17e80*/  FADD.FTZ R137, R15, R135 ;  /* 0x000000870f897221 */ /* 0x000fe20000010000 */
[----:B----4-:R-:W-:Y:S01]  /*17e90*/  FMUL.FTZ R37, R121, R96 ;  /* 0x0000006079257220 */ /* 0x010fe20000410000 */
[----:B------:R-:W-:Y:S01]  /*17ea0*/  FADD.FTZ R135, R19, R9 ;  /* 0x0000000913877221 */ /* 0x000fe20000010000 */
[----:B------:R2:W-:Y:S03]  /*17eb0*/  ST.E desc[UR46][R16.64+0x26c], R39 ;  /* 0x00026c2710007985 */ /* 0x0005e6000c10192e */
[----:B------:R-:W3:Y:S01]  /*17ec0*/  MUFU.EX2 R9, R141 ;  /* 0x0000008d00097308 */ /* 0x000ee20000000800 */
[----:B------:R4:W-:Y:S01]  /*17ed0*/  ST.E desc[UR46][R16.64+0x278], R5 ;  /* 0x0002780510007985 */ /* 0x0009e2000c10192e */
[----:B------:R-:W-:-:S03]  /*17ee0*/  FADD.FTZ R135, R20, R135 ;  /* 0x0000008714877221 */ /* 0x000fc60000010000 */
[----:B------:R5:W-:Y:S04]  /*17ef0*/  ST.E desc[UR46][R16.64+0x27c], R25 ;  /* 0x00027c1910007985 */ /* 0x000be8000c10192e */
[----:B------:R1:W-:Y:S01]  /*17f00*/  ST.E desc[UR46][R16.64+0x288], R27 ;  /* 0x0002881b10007985 */ /* 0x0003e2000c10192e */
[----:B--2---:R-:W-:-:S03]  /*17f10*/  FMUL.FTZ R39, R121, R94 ;  /* 0x0000005e79277220 */ /* 0x004fc60000410000 */
[----:B------:R2:W-:Y:S01]  /*17f20*/  ST.E desc[UR46][R16.64+0x28c], R29 ;  /* 0x00028c1d10007985 */ /* 0x0005e2000c10192e */
[----:B----4-:R-:W-:-:S03]  /*17f30*/  FMUL.FTZ R5, R121, R92 ;  /* 0x0000005c79057220 */ /* 0x010fc60000410000 */
[----:B------:R4:W-:Y:S01]  /*17f40*/  ST.E desc[UR46][R16.64+0x298], R41 ;  /* 0x0002982910007985 */ /* 0x0009e2000c10192e */
[----:B-----5:R-:W-:-:S03]  /*17f50*/  FMUL.FTZ R25, R121, R88 ;  /* 0x0000005879197220 */ /* 0x020fc60000410000 */
[----:B------:R5:W-:Y:S01]  /*17f60*/  ST.E desc[UR46][R16.64+0x29c], R31 ;  /* 0x00029c1f10007985 */ /* 0x000be2000c10192e */
[----:B-1----:R-:W-:-:S03]  /*17f70*/  FMUL.FTZ R27, R121, R90 ;  /* 0x0000005a791b7220 */ /* 0x002fc60000410000 */
[----:B------:R1:W-:Y:S01]  /*17f80*/  ST.E desc[UR46][R16.64+0x2a8], R33 ;  /* 0x0002a82110007985 */ /* 0x0003e2000c10192e */
[----:B--2---:R-:W-:-:S03]  /*17f90*/  FMUL.FTZ R29, R121, R102 ;  /* 0x00000066791d7220 */ /* 0x004fc60000410000 */
[----:B------:R2:W-:Y:S01]  /*17fa0*/  ST.E desc[UR46][R16.64+0x2ac], R35 ;  /* 0x0002ac2310007985 */ /* 0x0005e2000c10192e */
[----:B----4-:R-:W-:-:S03]  /*17fb0*/  FMUL.FTZ R41, R121, R100 ;  /* 0x0000006479297220 */ /* 0x010fc60000410000 */
[----:B------:R4:W-:Y:S01]  /*17fc0*/  ST.E desc[UR46][R16.64+0x2b8], R37 ;  /* 0x0002b82510007985 */ /* 0x0009e2000c10192e */
[C---:B-----5:R-:W-:Y:S01]  /*17fd0*/  FMUL.FTZ R31, R121.reuse, R116 ;  /* 0x00000074791f7220 */ /* 0x060fe20000410000 */
[C---:B-1----:R-:W-:Y:S01]  /*17fe0*/  FMUL.FTZ R33, R121.reuse, R108 ;  /* 0x0000006c79217220 */ /* 0x042fe20000410000 */
[C---:B--2---:R-:W-:Y:S01]  /*17ff0*/  FMUL.FTZ R35, R121.reuse, R114 ;  /* 0x0000007279237220 */ /* 0x044fe20000410000 */
[----:B----4-:R-:W-:Y:S01]  /*18000*/  FMUL.FTZ R37, R121, R112 ;  /* 0x0000007079257220 */ /* 0x010fe20000410000 */
[----:B------:R-:W-:Y:S01]  /*18010*/  FADD.FTZ R137, R18, R137 ;  /* 0x0000008912897221 */ /* 0x000fe20000010000 */
[----:B------:R1:W-:Y:S01]  /*18020*/  ST.E desc[UR46][R16.64+0x2bc], R39 ;  /* 0x0002bc2710007985 */ /* 0x0003e2000c10192e */
[----:B------:R-:W-:-:S03]  /*18030*/  FADD.FTZ R135, R11, R135 ;  /* 0x000000870b877221 */ /* 0x000fc60000010000 */
[----:B------:R2:W-:Y:S01]  /*18040*/  ST.E desc[UR46][R16.64+0x2c8], R5 ;  /* 0x0002c80510007985 */ /* 0x0005e2000c10192e */
[----:B------:R-:W-:-:S03]  /*18050*/  FADD.FTZ R137, R14, R137 ;  /* 0x000000890e897221 */ /* 0x000fc60000010000 */
[----:B------:R4:W-:Y:S04]  /*18060*/  ST.E desc[UR46][R16.64+0x2cc], R25 ;  /* 0x0002cc1910007985 */ /* 0x0009e8000c10192e */
[----:B------:R5:W-:Y:S01]  /*18070*/  ST.E desc[UR46][R16.64+0x2d8], R27 ;  /* 0x0002d81b10007985 */ /* 0x000be2000c10192e */
[----:B-1----:R-:W-:-:S03]  /*18080*/  FMUL.FTZ R39, R121, R110 ;  /* 0x0000006e79277220 */ /* 0x002fc60000410000 */
        /* <DEDUP_REMOVED lines=11> */
[C---:B----4-:R-:W-:Y:S01]  /*18140*/  FMUL.FTZ R31, R121.reuse, R124 ;  /* 0x0000007c791f7220 */ /* 0x050fe20000410000 */
[C---:B-----5:R-:W-:Y:S01]  /*18150*/  FMUL.FTZ R33, R121.reuse, R118 ;  /* 0x0000007679217220 */ /* 0x060fe20000410000 */
[C---:B-1----:R-:W-:Y:S01]  /*18160*/  FMUL.FTZ R35, R121.reuse, R122 ;  /* 0x0000007a79237220 */ /* 0x042fe20000410000 */
[----:B--2---:R-:W-:Y:S01]  /*18170*/  FMUL.FTZ R37, R121, R120 ;  /* 0x0000007879257220 */ /* 0x004fe20000410000 */
        /* <DEDUP_REMOVED lines=23> */
[----:B------:R1:W-:Y:S01]  /*182f0*/  ST.E desc[UR46][R16.64+0x450], R137 ;  /* 0x0004508910007985 */ /* 0x0003e2000c10192e */
[C---:B------:R-:W-:Y:S01]  /*18300*/  FMUL.FTZ R143, R4.reuse, R30 ;  /* 0x0000001e048f7220 */ /* 0x040fe20000410000 */
[----:B---3--:R-:W-:Y:S01]  /*18310*/  FADD.FTZ R135, R9, R135 ;  /* 0x0000008709877221 */ /* 0x008fe20000010000 */
[C---:B------:R-:W-:Y:S01]  /*18320*/  FMUL.FTZ R139, R4.reuse, R32 ;  /* 0x00000020048b7220 */ /* 0x040fe20000410000 */
[----:B------:R2:W-:Y:S01]  /*18330*/  ST.E desc[UR46][R16.64+0x444], R57 ;  /* 0x0004443910007985 */ /* 0x0005e2000c10192e */
[C---:B------:R-:W-:Y:S01]  /*18340*/  FMUL.FTZ R141, R4.reuse, R34 ;  /* 0x00000022048d7220 */ /* 0x040fe20000410000 */
[C---:B------:R-:W-:Y:S01]  /*18350*/  FMUL.FTZ R45, R4.reuse, R45 ;  /* 0x0000002d042d7220 */ /* 0x040fe20000410000 */
[C---:B------:R-:W-:Y:S01]  /*18360*/  FMUL.FTZ R43, R4.reuse, R43 ;  /* 0x0000002b042b7220 */ /* 0x040fe20000410000 */
[----:B------:R3:W-:Y:S01]  /*18370*/  ST.E desc[UR46][R16.64+0x35c], R39 ;  /* 0x00035c2710007985 */ /* 0x0007e2000c10192e */
[C---:B------:R-:W-:Y:S01]  /*18380*/  FMUL.FTZ R49, R4.reuse, R49 ;  /* 0x0000003104317220 */ /* 0x040fe20000410000 */
[C---:B------:R-:W-:Y:S01]  /*18390*/  FMUL.FTZ R47, R4.reuse, R47 ;  /* 0x0000002f042f7220 */ /* 0x040fe20000410000 */
[C---:B------:R-:W-:Y:S01]  /*183a0*/  FMUL.FTZ R51, R4.reuse, R51 ;  /* 0x0000003304337220 */ /* 0x040fe20000410000 */
[----:B------:R4:W-:Y:S01]  /*183b0*/  ST.E desc[UR46][R16.64+0x368], R5 ;  /* 0x0003680510007985 */ /* 0x0009e2000c10192e */
[C---:B-1----:R-:W-:Y:S01]  /*183c0*/  FMUL.FTZ R137, R4.reuse, R26 ;  /* 0x0000001a04897220 */ /* 0x042fe20000410000 */
[C---:B------:R-:W-:Y:S01]  /*183d0*/  FMUL.FTZ R53, R4.reuse, R53 ;  /* 0x0000003504357220 */ /* 0x040fe20000410000 */
[C---:B------:R-:W-:Y:S01]  /*183e0*/  FMUL.FTZ R55, R4.reuse, R55 ;  /* 0x0000003704377220 */ /* 0x040fe20000410000 */
[----:B------:R1:W-:Y:S01]  /*183f0*/  ST.E desc[UR46][R16.64+0x36c], R25 ;  /* 0x00036c1910007985 */ /* 0x0003e2000c10192e */
[C---:B--2---:R-:W-:Y:S01]  /*18400*/  FMUL.FTZ R57, R4.reuse, R38 ;  /* 0x0000002604397220 */ /* 0x044fe20000410000 */
[C---:B------:R-:W-:Y:S01]  /*18410*/  FMUL.FTZ R77, R4.reuse, R77 ;  /* 0x0000004d044d7220 */ /* 0x040fe20000410000 */
        /* <DEDUP_REMOVED lines=37> */
[C---:B---3--:R-:W-:Y:S01]  /*18670*/  FMUL.FTZ R39, R121.reuse, R216 ;  /* 0x000000d879277220 */ /* 0x048fe20000410000 */
[C---:B----4-:R-:W-:Y:S01]  /*18680*/  FMUL.FTZ R5, R121.reuse, R202 ;  /* 0x000000ca79057220 */ /* 0x050fe20000410000 */
[C---:B-1----:R-:W-:Y:S01]  /*18690*/  FMUL.FTZ R25, R121.reuse, R218 ;  /* 0x000000da79197220 */ /* 0x042fe20000410000 */
[C---:B--2---:R-:W-:Y:S01]  /*186a0*/  FMUL.FTZ R27, R121.reuse, R222 ;  /* 0x000000de791b7220 */ /* 0x044fe20000410000 */
[C---:B-----5:R-:W-:Y:S01]  /*186b0*/  FMUL.FTZ R29, R121.reuse, R220 ;  /* 0x000000dc791d7220 */ /* 0x060fe20000410000 */
        /* <DEDUP_REMOVED lines=61> */
[----:B------:R-:W-:Y:S04]  /*18a90*/  ST.E desc[UR46][R16.64+0x3d8], R41 ;  /* 0x0003d82910007985 */ /* 0x000fe8000c10192e */
[----:B------:R5:W-:Y:S04]  /*18aa0*/  ST.E desc[UR46][R16.64+0x3dc], R31 ;  /* 0x0003dc1f10007985 */ /* 0x000be8000c10192e */
[----:B------:R5:W-:Y:S04]  /*18ab0*/  ST.E desc[UR46][R16.64+0x3e8], R33 ;  /* 0x0003e82110007985 */ /* 0x000be8000c10192e */
[----:B------:R5:W-:Y:S04]  /*18ac0*/  ST.E desc[UR46][R16.64+0x3ec], R35 ;  /* 0x0003ec2310007985 */ /* 0x000be8000c10192e */
[----:B------:R-:W-:Y:S04]  /*18ad0*/  ST.E desc[UR46][R16.64+0x3f8], R123 ;  /* 0x0003f87b10007985 */ /* 0x000fe8000c10192e */
[----:B------:R5:W-:Y:S04]  /*18ae0*/  ST.E desc[UR46][R16.64+0x3fc], R37 ;  /* 0x0003fc2510007985 */ /* 0x000be8000c10192e */
[----:B------:R5:W-:Y:S04]  /*18af0*/  ST.E desc[UR46][R16.64+0x408], R125 ;  /* 0x0004087d10007985 */ /* 0x000be8000c10192e */
[----:B------:R5:W-:Y:S04]  /*18b00*/  ST.E desc[UR46][R16.64+0x40c], R127 ;  /* 0x00040c7f10007985 */ /* 0x000be8000c10192e */
[----:B------:R5:W-:Y:S04]  /*18b10*/  ST.E desc[UR46][R16.64+0x418], R129 ;  /* 0x0004188110007985 */ /* 0x000be8000c10192e */
[----:B------:R5:W-:Y:S04]  /*18b20*/  ST.E desc[UR46][R16.64+0x41c], R131 ;  /* 0x00041c8310007985 */ /* 0x000be8000c10192e */
[----:B------:R5:W-:Y:S01]  /*18b30*/  ST.E desc[UR46][R16.64+0x428], R133 ;  /* 0x0004288510007985 */ /* 0x000be2000c10192e */
[----:B------:R3:W-:Y:S06]  /*18b40*/  BAR.SYNC.DEFER_BLOCKING R205, 0x100 ;  /* 0x000400cd0000751d */ /* 0x0007ec0000010000 */
[----:B-1----:R-:W5:Y:S04]  /*18b50*/  LD.E R5, desc[UR46][R16.64+0x230] ;  /* 0x0002302e10057980 */ /* 0x002f68000c101900 */
[----:B--2---:R-:W2:Y:S04]  /*18b60*/  LD.E R25, desc[UR46][R16.64+0x234] ;  /* 0x0002342e10197980 */ /* 0x004ea8000c101900 */
[----:B---3--:R-:W3:Y:S04]  /*18b70*/  LD.E R27, desc[UR46][R16.64+0x238] ;  /* 0x0002382e101b7980 */ /* 0x008ee8000c101900 */
[----:B----4-:R-:W4:Y:S04]  /*18b80*/  LD.E R29, desc[UR46][R16.64+0x23c] ;  /* 0x00023c2e101d7980 */ /* 0x010f28000c101900 */
[----:B-----5:R-:W5:Y:S04]  /*18b90*/  LD.E R31, desc[UR46][R16.64+0x240] ;  /* 0x0002402e101f7980 */ /* 0x020f68000c101900 */
        /* <DEDUP_REMOVED lines=124> */
[----:B------:R-:W-:Y:S04]  /*19360*/  ST.E desc[UR46][R16.64+0x230], R5 ;  /* 0x0002300510007985 */ /* 0x000fe8000c10192e */
[----:B--2---:R-:W-:Y:S04]  /*19370*/  ST.E desc[UR46][R16.64+0x234], R25 ;  /* 0x0002341910007985 */ /* 0x004fe8000c10192e */
[----:B---3--:R-:W-:Y:S04]  /*19380*/  ST.E desc[UR46][R16.64+0x238], R27 ;  /* 0x0002381b10007985 */ /* 0x008fe8000c10192e */
[----:B----4-:R-:W-:Y:S04]  /*19390*/  ST.E desc[UR46][R16.64+0x23c], R29 ;  /* 0x00023c1d10007985 */ /* 0x010fe8000c10192e */
[----:B-----5:R-:W-:Y:S04]  /*193a0*/  ST.E desc[UR46][R16.64+0x240], R31 ;  /* 0x0002401f10007985 */ /* 0x020fe8000c10192e */
        /* <DEDUP_REMOVED lines=123> */
[----:B-1----:R-:W5:Y:S04]  /*19b60*/  LD.E.64 R4, desc[UR46][R16.64+0xa8] ;  /* 0x0000a82e10047980 */ /* 0x002f68000c101b00 */
[----:B------:R-:W5:Y:S04]  /*19b70*/  LDL R193, [R1+0x88] ;  /* 0x0000880001c17983 */ /* 0x000f680000100800 */
[----:B--2---:R-:W2:Y:S04]  /*19b80*/  LD.E R24, desc[UR46][R16.64+0x230] ;  /* 0x0002302e10187980 */ /* 0x004ea8000c101900 */
[----:B------:R-:W2:Y:S04]  /*19b90*/  LD.E R25, desc[UR46][R16.64+0x234] ;  /* 0x0002342e10197980 */ /* 0x000ea8000c101900 */
[----:B---3--:R-:W2:Y:S04]  /*19ba0*/  LD.E R26, desc[UR46][R16.64+0x238] ;  /* 0x0002382e101a7980 */ /* 0x008ea8000c101900 */
[----:B------:R-:W2:Y:S04]  /*19bb0*/  LD.E R27, desc[UR46][R16.64+0x23c] ;  /* 0x00023c2e101b7980 */ /* 0x000ea8000c101900 */
[----:B----4-:R-:W2:Y:S04]  /*19bc0*/  LD.E R28, desc[UR46][R16.64+0x240] ;  /* 0x0002402e101c7980 */ /* 0x010ea8000c101900 */
[----:B------:R-:W2:Y:S04]  /*19bd0*/  LD.E R29, desc[UR46][R16.64+0x244] ;  /* 0x0002442e101d7980 */ /* 0x000ea8000c101900 */
[----:B-----5:R-:W2:Y:S04]  /*19be0*/  LD.E R30, desc[UR46][R16.64+0x248] ;  /* 0x0002482e101e7980 */ /* 0x020ea8000c101900 */
[----:B------:R-:W2:Y:S04]  /*19bf0*/  LD.E R31, desc[UR46][R16.64+0x24c] ;  /* 0x00024c2e101f7980 */ /* 0x000ea8000c101900 */
        /* <DEDUP_REMOVED lines=119> */
[----:B------:R-:W2:Y:S01]  /*1a370*/  LD.E R151, desc[UR46][R16.64+0x42c] ;  /* 0x00042c2e10977980 */ /* 0x000ea2000c101900 */
[----:B------:R-:W-:Y:S01]  /*1a380*/  IMAD R4, R191, 0xc00, R4 ;  /* 0x00000c00bf047824 */ /* 0x000fe200078e0204 */
        /* <DEDUP_REMOVED lines=9> */
[----:B--2---:R-:W-:-:S06]  /*1a420*/  WARPGROUP.ARRIVE ;  /* 0x00000000000079c5 */ /* 0x004fcc0000000000 */
        /* <DEDUP_REMOVED lines=957> */
[----:B------:R-:W1:Y:S03]  /*1e000*/  S2R R216, SR_TID.X ;  /* 0x0000000000d87919 */ /* 0x000e660000002100 */
        /* <DEDUP_REMOVED lines=13> */
[----:B-----5:R2:W-:Y:S04]  /*1e0e0*/  ST.E desc[UR46][R16.64+0x264], R33 ;  /* 0x0002642110007985 */ /* 0x0205e8000c10192e */
        /* <DEDUP_REMOVED lines=114> */
[----:B-1----:R-:W-:Y:S01]  /*1e810*/  LOP3.LUT P6, RZ, R216, 0x7f, RZ, 0xc0, !PT ;  /* 0x0000007fd8ff7812 */ /* 0x002fe200078cc0ff */
[----:B------:R-:W-:-:S12]  /*1e820*/  BSSY B0, `(.L_x_8807) ;  /* 0x0000008000007945 */ /* 0x000fd80003800000 */
[----:B--2---:R-:W-:Y:S05]  /*1e830*/  @P6 BRA `(.L_x_8808) ;  /* 0x0000000000186947 */ /* 0x004fea0003800000 */
[----:B------:R-:W2:Y:S04]  /*1e840*/  LDL.64 R4, [R1+0x68] ;  /* 0x0000680001047983 */ /* 0x000ea80000100a00 */
[----:B------:R-:W3:Y:S01]  /*1e850*/  LD.E R0, desc[UR46][R2.64] ;  /* 0x0000002e02007980 */ /* 0x000ee2000c101900 */
[----:B--2---:R-:W-:-:S05]  /*1e860*/  MOV R5, R4 ;  /* 0x0000000400057202 */ /* 0x004fca0000000f00 */
[----:B---3--:R-:W-:-:S05]  /*1e870*/  IMAD R0, R0, 0x8, R5 ;  /* 0x0000000800007824 */ /* 0x008fca00078e0205 */
[----:B------:R-:W-:-:S04]  /*1e880*/  PRMT R0, RZ, 0x654, R0 ;  /* 0x00000654ff007816 */ /* 0x000fc80000000000 */
[----:B------:R1:W-:Y:S03]  /*1e890*/  SYNCS.ARRIVE.TRANS64.RED.A1T0 RZ, [R0+URZ], RZ ;  /* 0x000000ff00ff79a7 */ /* 0x0003e6000810043f */
.L_x_8808:
[----:B------:R-:W-:Y:S05]  /*1e8a0*/  BSYNC B0 ;  /* 0x0000000000007941 */ /* 0x000fea0003800000 */
.L_x_8807:
[C---:B------:R-:W-:Y:S01]  /*1e8b0*/  ISETP.GT.AND P0, PT, R10.reuse, UR41, PT ;  /* 0x000000290a007c0c */ /* 0x040fe2000bf04270 */
[----:B------:R-:W-:-:S12]  /*1e8c0*/  VIADD R10, R10, 0xffffffff ;  /* 0xffffffff0a0a7836 */ /* 0x000fd80000000000 */
[----:B------:R-:W-:Y:S05]  /*1e8d0*/  @P0 BRA `(.L_x_8809) ;  /* 0xffffff4c00980947 */ /* 0x000fea000383ffff */
.L_x_8778:
[----:B------:R-:W-:Y:S05]  /*1e8e0*/  WARPSYNC.ALL ;  /* 0x0000000000007948 */ /* 0x000fea0003800000 */
[----:B-1----:R-:W2:Y:S04]  /*1e8f0*/  LDL R5, [R1+0x450] ;  /* 0x0004500001057983 */ /* 0x002ea80000100800 */
[----:B------:R-:W3:Y:S04]  /*1e900*/  LDL R6, [R1+0x454] ;  /* 0x0004540001067983 */ /* 0x000ee80000100800 */
[----:B------:R-:W4:Y:S04]  /*1e910*/  LDL R122, [R1+0x218] ;  /* 0x00021800017a7983 */ /* 0x000f280000100800 */
[----:B------:R-:W5:Y:S04]  /*1e920*/  LDL.64 R12, [R1+0x398] ;  /* 0x00039800010c7983 */ /* 0x000f680000100a00 */
        /* <DEDUP_REMOVED lines=60> */
[----:B------:R-:W5:Y:S04]  /*1ecf0*/  LDL R123, [R1+0x220] ;  /* 0x00022000017b7983 */ /* 0x000f680000100800 */
[----:B--2---:R-:W1:Y:S02]  /*1ed00*/  SHFL.BFLY PT, R0, R5, 0x2, 0x1f ;  /* 0x0c401f0005007f89 */ /* 0x004e6400000e0000 */
[----:B-1----:R-:W-:-:S05]  /*1ed10*/  FADD.FTZ R0, R5, R0 ;  /* 0x0000000005007221 */ /* 0x002fca0000010000 */
[----:B------:R-:W1:Y:S02]  /*1ed20*/  SHFL.BFLY PT, R3, R0, 0x1, 0x1f ;  /* 0x0c201f0000037f89 */ /* 0x000e6400000e0000 */
[----:B-1----:R-:W-:Y:S01]  /*1ed30*/  FADD.FTZ R2, R0, R3 ;  /* 0x0000000300027221 */ /* 0x002fe20000010000 */
[----:B----4-:R-:W-:Y:S01]  /*1ed40*/  VIADD R122, R122, 0x1 ;  /* 0x000000017a7a7836 */ /* 0x010fe20000000000 */
[----:B------:R-:W2:Y:S04]  /*1ed50*/  LDL R0, [R1+0x224] ;  /* 0x0002240001007983 */ /* 0x000ea80000100800 */
[----:B------:R-:W-:Y:S04]  /*1ed60*/  STL [R1+0x450], R2 ;  /* 0x0004500201007387 */ /* 0x000fe80000100800 */
[----:B------:R-:W4:Y:S04]  /*1ed70*/  LDL R146, [R1+0x450] ;  /* 0x0004500001927983 */ /* 0x000f280000100800 */
[----:B---3--:R-:W1:Y:S02]  /*1ed80*/  SHFL.BFLY PT, R3, R6, 0x2, 0x1f ;  /* 0x0c401f0006037f89 */ /* 0x008e6400000e0000 */
[----:B-1----:R-:W-:Y:S01]  /*1ed90*/  FADD.FTZ R3, R3, R6 ;  /* 0x0000000603037221 */ /* 0x002fe20000010000 */
[----:B------:R-:W-:Y:S01]  /*1eda0*/  ISETP.NE.AND P2, PT, R122, 0x2, PT ;  /* 0x000000027a00780c */ /* 0x000fe20003f45270 */
[----:B------:R-:W3:Y:S04]  /*1edb0*/  LDL.64 R6, [R1+0x428] ;  /* 0x0004280001067983 */ /* 0x000ee80000100a00 */
[----:B------:R-:W1:Y:S08]  /*1edc0*/  SHFL.BFLY PT, R4, R3, 0x1, 0x1f ;  /* 0x0c201f0003047f89 */ /* 0x000e7000000e0000 */
[----:B------:R-:W3:Y:S01]  /*1edd0*/  @!P2 LDL R23, [R1+0x21c] ;  /* 0x00021c000117a983 */ /* 0x000ee20000100800 */
[----:B-1----:R-:W-:-:S03]  /*1ede0*/  FADD.FTZ R134, R3, R4 ;  /* 0x0000000403867221 */ /* 0x002fc60000010000 */
[----:B------:R-:W3:Y:S02]  /*1edf0*/  LDL.64 R4, [R1+0x3f8] ;  /* 0x0003f80001047983 */ /* 0x000ee40000100a00 */
[----:B------:R-:W-:Y:S02]  /*1ee00*/  FSETP.NE.FTZ.AND P1, PT, R134, RZ, PT ;  /* 0x000000ff8600720b */ /* 0x000fe40003f35000 */
[----:B------:R-:W3:Y:S11]  /*1ee10*/  LDL.64 R2, [R1+0x418] ;  /* 0x0004180001027983 */ /* 0x000ef60000100a00 */
[----:B------:R-:W3:Y:S04]  /*1ee20*/  @P1 LDL R137, [R1+0x460] ;  /* 0x0004600001891983 */ /* 0x000ee80000100800 */
[----:B------:R-:W3:Y:S01]  /*1ee30*/  @P1 LDL R139, [R1+0x444] ;  /* 0x00044400018b1983 */ /* 0x000ee20000100800 */
[----:B------:R-:W-:-:S02]  /*1ee40*/  IMAD.MOV.U32 R136, RZ, RZ, -0x800000 ;  /* 0xff800000ff887424 */ /* 0x000fc400078e00ff */
[----:B------:R-:W-:Y:S01]  /*1ee50*/  IMAD.MOV.U32 R124, RZ, RZ, RZ ;  /* 0x000000ffff7c7224 */ /* 0x000fe200078e00ff */
[----:B------:R1:W-:Y:S08]  /*1ee60*/  BAR.ARV R204, 0x100 ;  /* 0x000400cc0000751d */ /* 0x0003f00000002000 */
[----:B------:R-:W-:Y:S06]  /*1ee70*/  BAR.ARV 0x8, 0x120 ;  /* 0x0204800000007b1d */ /* 0x000fec0000002000 */
[----:B----4-:R-:W-:-:S13]  /*1ee80*/  FSETP.NE.FTZ.AND P0, PT, R146, RZ, PT ;  /* 0x000000ff9200720b */ /* 0x010fda0003f15000 */
[----:B------:R-:W4:Y:S04]  /*1ee90*/  @P0 LDL R125, [R1+0x460] ;  /* 0x00046000017d0983 */ /* 0x000f280000100800 */
[----:B------:R-:W3:Y:S01]  /*1eea0*/  @P0 LDL R138, [R1+0x440] ;  /* 0x00044000018a0983 */ /* 0x000ee20000100800 */
[----:B------:R-:W1:Y:S02]  /*1eeb0*/  @P0 MUFU.LG2 R135, R146 ;  /* 0x0000009200870308 */ /* 0x000e640000000c00 */
[----:B-1----:R-:W-:-:S06]  /*1eec0*/  @P0 FMUL.FTZ R140, R135, 0.69314718246459960938 ;  /* 0x3f317218878c0820 */ /* 0x002fcc0000410000 */
[----:B------:R-:W1:Y:S08]  /*1eed0*/  @P1 MUFU.LG2 R141, R134 ;  /* 0x00000086008d1308 */ /* 0x000e700000000c00 */
[----:B------:R-:W5:Y:S01]  /*1eee0*/  @P0 MUFU.RCP R124, R146 ;  /* 0x00000092007c0308 */ /* 0x000f620000001000 */
[----:B--2---:R-:W-:Y:S02]  /*1eef0*/  VIADD R0, R0, 0x1 ;  /* 0x0000000100007836 */ /* 0x004fe40000000000 */
[----:B-1----:R-:W-:Y:S01]  /*1ef00*/  @P1 FMUL.FTZ R141, R141, 0.69314718246459960938 ;  /* 0x3f3172188d8d1820 */ /* 0x002fe20000410000 */
[----:B------:R-:W-:Y:S01]  /*1ef10*/  STL [R1+0x454], R134 ;  /* 0x0004548601007387 */ /* 0x000fe20000100800 */
[-C--:B-----5:R-:W-:Y:S01]  /*1ef20*/  FMUL.FTZ R143, R143, R124.reuse ;  /* 0x0000007c8f8f7220 */ /* 0x0a0fe20000410000 */
        /* <DEDUP_REMOVED lines=63> */
[----:B------:R-:W-:Y:S04]  /*1f320*/  STL [R1+0x218], R122 ;  /* 0x0002187a01007387 */ /* 0x000fe80000100800 */
[----:B------:R-:W-:Y:S04]  /*1f330*/  STL.64 [R1+0x230], R142 ;  /* 0x0002308e01007387 */ /* 0x000fe80000100a00 */
        /* <DEDUP_REMOVED lines=31> */
[----:B------:R-:W-:Y:S04]  /*1f530*/  STL [R1+0x224], R0 ;  /* 0x0002240001007387 */ /* 0x000fe80000100800 */
[----:B------:R-:W-:Y:S01]  /*1f540*/  @!P2 STL [R1+0x218], RZ ;  /* 0x000218ff0100a387 */ /* 0x000fe20000100800 */
[----:B----4-:R-:W-:-:S04]  /*1f550*/  @P0 FMUL.FTZ R125, R125, 0.69314718246459960938 ;  /* 0x3f3172187d7d0820 */ /* 0x010fc80000410000 */
[----:B---3--:R-:W-:Y:S01]  /*1f560*/  @P0 FFMA.FTZ R136, R125, R138, R140 ;  /* 0x0000008a7d880223 */ /* 0x008fe2000001008c */
[----:B------:R-:W-:-:S06]  /*1f570*/  IMAD.MOV.U32 R125, RZ, RZ, RZ ;  /* 0x000000ffff7d7224 */ /* 0x000fcc00078e00ff */
[----:B------:R-:W1:Y:S01]  /*1f580*/  @P1 MUFU.RCP R125, R134 ;  /* 0x00000086007d1308 */ /* 0x000e620000001000 */
[----:B------:R-:W-:Y:S01]  /*1f590*/  @P1 FMUL.FTZ R140, R137, 0.69314718246459960938 ;  /* 0x3f317218898c1820 */ /* 0x000fe20000410000 */
[----:B------:R-:W-:-:S03]  /*1f5a0*/  IMAD.MOV.U32 R138, RZ, RZ, -0x800000 ;  /* 0xff800000ff8a7424 */ /* 0x000fc600078e00ff */
[----:B------:R-:W-:Y:S01]  /*1f5b0*/  @P1 FFMA.FTZ R138, R140, R139, R141 ;  /* 0x0000008b8c8a1223 */ /* 0x000fe2000001008d */
[----:B------:R-:W-:Y:S01]  /*1f5c0*/  STL [R1+0x450], R136 ;  /* 0x0004508801007387 */ /* 0x000fe20000100800 */
[-C--:B-1----:R-:W-:Y:S01]  /*1f5d0*/  FMUL.FTZ R13, R13, R125.reuse ;  /* 0x0000007d0d0d7220 */ /* 0x082fe20000410000 */
[-C--:B------:R-:W-:Y:S01]  /*1f5e0*/  FMUL.FTZ R12, R12, R125.reuse ;  /* 0x0000007d0c0c7220 */ /* 0x080fe20000410000 */
[-C--:B------:R-:W-:Y:S01]  /*1f5f0*/  FMUL.FTZ R15, R15, R125.reuse ;  /* 0x0000007d0f0f7220 */ /* 0x080fe20000410000 */
[-C--:B------:R-:W-:Y:S01]  /*1f600*/  FMUL.FTZ R14, R14, R125.reuse ;  /* 0x0000007d0e0e7220 */ /* 0x080fe20000410000 */
[-C--:B------:R-:W-:Y:S01]  /*1f610*/  FMUL.FTZ R71, R71, R125.reuse ;  /* 0x0000007d47477220 */ /* 0x080fe20000410000 */
[-C--:B------:R-:W-:Y:S01]  /*1f620*/  FMUL.FTZ R70, R70, R125.reuse ;  /* 0x0000007d46467220 */ /* 0x080fe20000410000 */
[----:B------:R1:W-:Y:S01]  /*1f630*/  STL.64 [R1+0x398], R12 ;  /* 0x0003980c01007387 */ /* 0x0003e20000100a00 */
[-C--:B------:R-:W-:Y:S01]  /*1f640*/  FMUL.FTZ R69, R69, R125.reuse ;  /* 0x0000007d45457220 */ /* 0x080fe20000410000 */
[-C--:B------:R-:W-:Y:S01]  /*1f650*/  FMUL.FTZ R68, R68, R125.reuse ;  /* 0x0000007d44447220 */ /* 0x080fe20000410000 */
[-C--:B------:R-:W-:Y:S01]  /*1f660*/  FMUL.FTZ R57, R57, R125.reuse ;  /* 0x0000007d39397220 */ /* 0x080fe20000410000 */
[----:B------:R2:W-:Y:S01]  /*1f670*/  STL.64 [R1+0x3d8], R14 ;  /* 0x0003d80e01007387 */ /* 0x0005e20000100a00 */
        /* <DEDUP_REMOVED lines=55> */
[----:B-1----:R-:W-:Y:S01]  /*1f9f0*/  VIADD R12, R123, 0x1 ;  /* 0x000000017b0c7836 */ /* 0x002fe20000000000 */
[----:B--2---:R-:W-:Y:S01]  /*1fa00*/  @!P2 LOP3.LUT R14, R23, 0x1, RZ, 0x3c, !PT ;  /* 0x00000001170ea812 */ /* 0x004fe200078e3cff */
[----:B------:R2:W-:Y:S04]  /*1fa10*/  STL [R1+0x454], R138 ;  /* 0x0004548a01007387 */ /* 0x0005e80000100800 */
[----:B------:R2:W-:Y:S04]  /*1fa20*/  STL.64 [R1+0x238], R70 ;  /* 0x0002384601007387 */ /* 0x0005e80000100a00 */
        /* <DEDUP_REMOVED lines=29> */
[----:B------:R2:W-:Y:S04]  /*1fc00*/  STL [R1+0x220], R12 ;  /* 0x0002200c01007387 */ /* 0x0005e80000100800 */
[----:B------:R2:W-:Y:S01]  /*1fc10*/  @!P2 STL [R1+0x21c], R14 ;  /* 0x00021c0e0100a387 */ /* 0x0005e20000100800 */
[----:B------:R-:W-:-:S13]  /*1fc20*/  PLOP3.LUT P0, PT, PT, PT, PT, 0x8, 0x0 ;  /* 0x000000000000781c */ /* 0x000fda0003f0e170 */
.L_x_8713:
[----:B------:R-:W3:Y:S08]  /*1fc30*/  S2UR UR4, SR_CgaCtaId ;  /* 0x00000000000479c3 */ /* 0x000ef00000008800 */
[----:B------:R-:W-:Y:S06]  /*1fc40*/  BAR.SYNC.DEFER_BLOCKING 0x5, 0x120 ;  /* 0x0144800000007b1d */ /* 0x000fec0000010000 */
[----:B------:R-:W-:-:S02]  /*1fc50*/  UMOV UR50, 0x400 ;  /* 0x0000040000327882 */ /* 0x000fc40000000000 */
[----:B---3--:R-:W-:-:S09]  /*1fc60*/  ULEA UR50, UR4, UR50, 0x18 ;  /* 0x0000003204327291 */ /* 0x008fd2000f8ec03f */
[----:B-1----:R-:W1:Y:S02]  /*1fc70*/  LDS R0, [UR50+0x324d0] ;  /* 0x0324d032ff007984 */ /* 0x002e640008000800 */
[----:B-1----:R-:W-:Y:S01]  /*1fc80*/  R2UR UR4, R0 ;  /* 0x00000000000472ca */ /* 0x002fe200000e0000 */
[----:B------:R-:W-:Y:S06]  /*1fc90*/  BAR.ARV 0x4, 0x120 ;  /* 0x0104800000007b1d */ /* 0x000fec0000002000 */
[----:B------:R-:W-:Y:S08]  /*1fca0*/  @P0 BRA `(.L_x_8810) ;  /* 0x0000000c00b80947 */ /* 0x000ff00003800000 */
[----:B------:R-:W3:Y:S04]  /*1fcb0*/  LDL.128 R72, [R1+0x330] ;  /* 0x0003300001487983 */ /* 0x000ee80000100c00 */
[----:B--2---:R-:W2:Y:S04]  /*1fcc0*/  LDL.128 R68, [R1+0x340] ;  /* 0x0003400001447983 */ /* 0x004ea80000100c00 */
[----:B------:R-:W4:Y:S04]  /*1fcd0*/  LDL.128 R136, [R1+0x230] ;  /* 0x0002300001887983 */ /* 0x000f280000100c00 */
[----:B------:R-:W5:Y:S04]  /*1fce0*/  LDL.128 R128, [R1+0x250] ;  /* 0x0002500001807983 */ /* 0x000f680000100c00 */
        /* <DEDUP_REMOVED lines=25> */
[----:B------:R-:W5:Y:S01]  /*1fe80*/  LDL.128 R12, [R1+0x400] ;  /* 0x00040000010c7983 */ /* 0x000f620000100c00 */
[----:B------:R-:W-:Y:S01]  /*1fe90*/  VIADD R3, R196, UR42 ;  /* 0x0000002ac4037c36 */ /* 0x000fe20008000000 */
[----:B------:R-:W-:-:S02]  /*1fea0*/  ULDC UR5, c[0x0][0xb88] ;  /* 0x0002e20000057ab9 */ /* 0x000fc40000000800 */
[----:B------:R-:W5:Y:S04]  /*1feb0*/  LDL.128 R8, [R1+0x410] ;  /* 0x0004100001087983 */ /* 0x000f680000100c00 */
[----:B------:R-:W5:Y:S01]  /*1fec0*/  LDL.128 R4, [R1+0x420] ;  /* 0x0004200001047983 */ /* 0x000f620000100c00 */
[----:B------:R-:W-:Y:S01]  /*1fed0*/  LOP3.LUT P0, RZ, R208, 0x3, RZ, 0xc0, !PT ;  /* 0x00000003d0ff7812 */ /* 0x000fe2000780c0ff */
[C---:B------:R-:W-:Y:S01]  /*1fee0*/  VIADD R0, R3.reuse, 0x8 ;  /* 0x0000000803007836 */ /* 0x040fe20000000000 */
[----:B------:R-:W-:Y:S01]  /*1fef0*/  IADD3 R19, P5, R184, 0x8000, RZ ;  /* 0x00008000b8137810 */ /* 0x000fe20007fbe0ff */
[----:B------:R-:W-:Y:S01]  /*1ff00*/  ULDC.64 UR6, c[0x0][0xc70] ;  /* 0x00031c0000067ab9 */ /* 0x000fe20000000a00 */
[----:B------:R-:W-:Y:S02]  /*1ff10*/  ISETP.GE.OR P1, PT, R3, UR5, P0 ;  /* 0x0000000503007c0c */ /* 0x000fe40008726670 */
[----:B------:R-:W-:-:S11]  /*1ff20*/  ISETP.GE.OR P0, PT, R0, UR5, P0 ;  /* 0x0000000500007c0c */ /* 0x000fd60008706670 */
[----:B------:R-:W5:Y:S04]  /*1ff30*/  @!P1 LDL R2, [R1+0x450] ;  /* 0x0004500001029983 */ /* 0x000f680000100800 */
[----:B------:R-:W5:Y:S01]  /*1ff40*/  @!P0 LDL R0, [R1+0x454] ;  /* 0x0004540001008983 */ /* 0x000f620000100800 */
[C---:B------:R-:W-:Y:S02]  /*1ff50*/  IADD3 R21, P6, R184.reuse, 0x8020, RZ ;  /* 0x00008020b8157810 */ /* 0x040fe40007fde0ff */
[----:B------:R-:W-:Y:S02]  /*1ff60*/  IADD3 R142, P3, R184, 0x8060, RZ ;  /* 0x00008060b88e7810 */ /* 0x000fe40007f7e0ff */
[----:B------:R-:W-:Y:S01]  /*1ff70*/  LOP3.LUT R18, R19, 0x380, RZ, 0xc0, !PT ;  /* 0x0000038013127812 */ /* 0x000fe200078ec0ff */
[----:B------:R-:W-:Y:S01]  /*1ff80*/  USHF.R.S32.HI UR5, URZ, 0x1f, UR43 ;  /* 0x0000001f3f057899 */ /* 0x000fe2000801142b */
[----:B------:R-:W-:-:S02]  /*1ff90*/  LOP3.LUT R20, R21, 0x380, RZ, 0xc0, !PT ;  /* 0x0000038015147812 */ /* 0x000fc400078ec0ff */
[----:B------:R-:W-:Y:S02]  /*1ffa0*/  LOP3.LUT R145, R184, 0x380, RZ, 0xc0, !PT ;  /* 0x00000380b8917812 */ /* 0x000fe400078ec0ff */
[----:B------:R-:W-:Y:S02]  /*1ffb0*/  LOP3.LUT R141, R142, 0x380, RZ, 0xc0, !PT ;  /* 0x000003808e8d7812 */ /* 0x000fe400078ec0ff */
[----:B------:R-:W-:Y:S01]  /*1ffc0*/  SHF.R.U64 R18, R18, 0x3, RZ ;  /* 0x0000000312127819 */ /* 0x000fe200000012ff */
[----:B------:R-:W-:Y:S01]  /*1ffd0*/  UIMAD UR5, UR5, UR6, URZ ;  /* 0x00000006050572a4 */ /* 0x000fe2000f8e023f */
[----:B------:R-:W-:Y:S02]  /*1ffe0*/  SHF.R.U64 R20, R20, 0x3, RZ ;  /* 0x0000000314147819 */ /* 0x000fe400000012ff */
[----:B------:R-:W-:Y:S02]  /*1fff0*/  SHF.R.U64 R145, R145, 0x3, RZ ;  /* 0x0000000391917819 */ /* 0x000fe400000012ff */
[----:B------:R-:W-:-:S02]  /*20000*/  IADD3 R140, P2, R184, 0x8040, RZ ;  /* 0x00008040b88c7810 */ /* 0x000fc40007f5e0ff */
[----:B------:R-:W-:Y:S02]  /*20010*/  SHF.R.U64 R141, R141, 0x3, RZ ;  /* 0x000000038d8d7819 */ /* 0x000fe400000012ff */
[----:B------:R-:W-:Y:S01]  /*20020*/  LOP3.LUT R18, R18, R19, RZ, 0x3c, !PT ;  /* 0x0000001312127212 */ /* 0x000fe200078e3cff */
[--C-:B------:R-:W-:Y:S01]  /*20030*/  IMAD.X R19, RZ, RZ, R185.reuse, P5 ;  /* 0x000000ffff137224 */ /* 0x100fe200028e06b9 */
[----:B------:R-:W-:Y:S01]  /*20040*/  LOP3.LUT R20, R20, R21, RZ, 0x3c, !PT ;  /* 0x0000001514147212 */ /* 0x000fe200078e3cff */
[--C-:B------:R-:W-:Y:S01]  /*20050*/  IMAD.X R21, RZ, RZ, R185.reuse, P6 ;  /* 0x000000ffff157224 */ /* 0x100fe200030e06b9 */
[C---:B------:R-:W-:Y:S01]  /*20060*/  IADD3 R147, P4, R184.reuse, 0xc000, RZ ;  /* 0x0000c000b8937810 */ /* 0x040fe20007f9e0ff */
[----:B------:R-:W-:Y:S01]  /*20070*/  UIMAD.WIDE.U32 UR8, UR43, UR6, URZ ;  /* 0x000000062b0872a5 */ /* 0x000fe2000f8e003f */
[----:B------:R-:W-:Y:S01]  /*20080*/  LOP3.LUT R144, R145, R184, RZ, 0x3c, !PT ;  /* 0x000000b891907212 */ /* 0x000fe200078e3cff */
[--C-:B------:R-:W-:Y:S01]  /*20090*/  IMAD.MOV.U32 R145, RZ, RZ, R185.reuse ;  /* 0x000000ffff917224 */ /* 0x100fe200078e00b9 */
[----:B------:R-:W-:Y:S01]  /*200a0*/  LOP3.LUT R142, R141, R142, RZ, 0x3c, !PT ;  /* 0x0000008e8d8e7212 */ /* 0x000fe200078e3cff */
[----:B------:R-:W-:Y:S01]  /*200b0*/  UIMAD UR5, UR43, UR7, UR5 ;  /* 0x000000072b0572a4 */ /* 0x000fe2000f8e0205 */
[C---:B------:R-:W-:Y:S01]  /*200c0*/  IADD3 R153, P5, R184.reuse, 0xc020, RZ ;  /* 0x0000c020b8997810 */ /* 0x040fe20007fbe0ff */
[--C-:B------:R-:W-:Y:S01]  /*200d0*/  IMAD.X R141, RZ, RZ, R185.reuse, P2 ;  /* 0x000000ffff8d7224 */ /* 0x100fe200010e06b9 */
[C---:B------:R-:W-:Y:S01]  /*200e0*/  IADD3 R149, P6, R184.reuse, 0xc040, RZ ;  /* 0x0000c040b8957810 */ /* 0x040fe20007fde0ff */
[----:B------:R-:W-:Y:S01]  /*200f0*/  IMAD.X R143, RZ, RZ, R185, P3 ;  /* 0x000000ffff8f7224 */ /* 0x000fe200018e06b9 */
[----:B------:R-:W-:Y:S01]  /*20100*/  IADD3 R151, P2, R184, 0xc060, RZ ;  /* 0x0000c060b8977810 */ /* 0x000fe20007f5e0ff */
[----:B------:R-:W-:Y:S01]  /*20110*/  UIADD3 UR5, UR9, UR5, URZ ;  /* 0x0000000509057290 */ /* 0x000fe2000fffe03f */
[----:B------:R-:W-:Y:S01]  /*20120*/  LOP3.LUT R23, R140, 0x380, RZ, 0xc0, !PT ;  /* 0x000003808c177812 */ /* 0x000fe200078ec0ff */
[----:B------:R-:W-:Y:S01]  /*20130*/  ULDC.64 UR6, c[0x0][0xc40] ;  /* 0x0003100000067ab9 */ /* 0x000fe20000000a00 */
[----:B------:R-:W-:-:S02]  /*20140*/  LOP3.LUT R146, R147, 0x380, RZ, 0xc0, !PT ;  /* 0x0000038093927812 */ /* 0x000fc400078ec0ff */
[----:B------:R-:W-:Y:S02]  /*20150*/  LOP3.LUT R152, R153, 0x380, RZ, 0xc0, !PT ;  /* 0x0000038099987812 */ /* 0x000fe400078ec0ff */
[----:B------:R-:W-:Y:S02]  /*20160*/  LOP3.LUT R148, R149, 0x380, RZ, 0xc0, !PT ;  /* 0x0000038095947812 */ /* 0x000fe400078ec0ff */
[----:B------:R-:W-:Y:S02]  /*20170*/  MOV R145, R144 ;  /* 0x0000009000917202 */ /* 0x000fe40000000f00 */
[----:B------:R-:W-:Y:S02]  /*20180*/  LOP3.LUT R150, R151, 0x380, RZ, 0xc0, !PT ;  /* 0x0000038097967812 */ /* 0x000fe400078ec0ff */
[----:B------:R-:W-:Y:S02]  /*20190*/  SHF.R.U64 R23, R23, 0x3, RZ ;  /* 0x0000000317177819 */ /* 0x000fe400000012ff */
[----:B------:R-:W-:-:S02]  /*201a0*/  SHF.R.U64 R146, R146, 0x3, RZ ;  /* 0x0000000392927819 */ /* 0x000fc400000012ff */
[----:B------:R-:W-:Y:S02]  /*201b0*/  SHF.R.U64 R152, R152, 0x3, RZ ;  /* 0x0000000398987819 */ /* 0x000fe400000012ff */
[----:B------:R-:W-:Y:S01]  /*201c0*/  MOV R144, R18 ;  /* 0x0000001200907202 */ /* 0x000fe20000000f00 */
[----:B------:R-:W-:Y:S01]  /*201d0*/  IMAD.U32 R19, RZ, RZ, UR9 ;  /* 0x00000009ff137e24 */ /* 0x000fe2000f8e00ff */
[----:B------:R-:W-:Y:S01]  /*201e0*/  SHF.R.U64 R148, R148, 0x3, RZ ;  /* 0x0000000394947819 */ /* 0x000fe200000012ff */
[----:B------:R-:W-:Y:S01]  /*201f0*/  IMAD.U32 R19, RZ, RZ, UR5 ;  /* 0x00000005ff137e24 */ /* 0x000fe2000f8e00ff */
[----:B------:R-:W-:Y:S01]  /*20200*/  SHF.R.U64 R150, R150, 0x3, RZ ;  /* 0x0000000396967819 */ /* 0x000fe200000012ff */
[----:B------:R-:W-:Y:S01]  /*20210*/  USHF.R.S32.HI UR5, URZ, 0x1f, UR44 ;  /* 0x0000001f3f057899 */ /* 0x000fe2000801142c */
[----:B------:R-:W-:Y:S02]  /*20220*/  LOP3.LUT R140, R23, R140, RZ, 0x3c, !PT ;  /* 0x0000008c178c7212 */ /* 0x000fe400078e3cff */
[----:B------:R-:W-:Y:S01]  /*20230*/  LOP3.LUT R146, R146, R147, RZ, 0x3c, !PT ;  /* 0x0000009392927212 */ /* 0x000fe200078e3cff */
[--C-:B------:R-:W-:Y:S01]  /*20240*/  IMAD.X R147, RZ, RZ, R185.reuse, P4 ;  /* 0x000000ffff937224 */ /* 0x100fe200020e06b9 */
[----:B------:R-:W-:Y:S01]  /*20250*/  LOP3.LUT R152, R152, R153, RZ, 0x3c, !PT ;  /* 0x0000009998987212 */ /* 0x000fe200078e3cff */
[--C-:B------:R-:W-:Y:S01]  /*20260*/  IMAD.X R153, RZ, RZ, R185.reuse, P5 ;  /* 0x000000ffff997224 */ /* 0x100fe200028e06b9 */
[----:B------:R-:W-:Y:S01]  /*20270*/  LOP3.LUT R148, R148, R149, RZ, 0x3c, !PT ;  /* 0x0000009594947212 */ /* 0x000fe200078e3cff */
[----:B------:R-:W-:Y:S01]  /*20280*/  IMAD.U32 R18, RZ, RZ, UR8 ;  /* 0x00000008ff127e24 */ /* 0x000fe2000f8e00ff */
[----:B------:R-:W-:Y:S01]  /*20290*/  LOP3.LUT R150, R150, R151, RZ, 0x3c, !PT ;  /* 0x0000009796967212 */ /* 0x000fe200078e3cff */
[--C-:B------:R-:W-:Y:S01]  /*202a0*/  IMAD.X R149, RZ, RZ, R185.reuse, P6 ;  /* 0x000000ffff957224 */ /* 0x100fe200030e06b9 */
[----:B------:R-:W-:Y:S01]  /*202b0*/  MOV R20, R20 ;  /* 0x0000001400147202 */ /* 0x000fe20000000f00 */
[----:B------:R-:W-:Y:S01]  /*202c0*/  IMAD.X R151, RZ, RZ, R185, P2 ;  /* 0x000000ffff977224 */ /* 0x000fe200010e06b9 */
[----:B------:R-:W-:-:S02]  /*202d0*/  MOV R21, R140 ;  /* 0x0000008c00157202 */ /* 0x000fc40000000f00 */
[----:B------:R-:W-:Y:S02]  /*202e0*/  MOV R140, R142 ;  /* 0x0000008e008c7202 */ /* 0x000fe40000000f00 */
[----:B------:R-:W-:Y:S02]  /*202f0*/  MOV R142, R146 ;  /* 0x00000092008e7202 */ /* 0x000fe40000000f00 */
[----:B------:R-:W-:Y:S02]  /*20300*/  MOV R23, R152 ;  /* 0x0000009800177202 */ /* 0x000fe40000000f00 */
[----:B------:R-:W-:Y:S02]  /*20310*/  MOV R141, R148 ;  /* 0x00000094008d7202 */ /* 0x000fe40000000f00 */
[----:B------:R-:W-:Y:S02]  /*20320*/  MOV R143, R150 ;  /* 0x00000096008f7202 */ /* 0x000fe40000000f00 */
[----:B---3--:R-:W-:-:S02]  /*20330*/  F2FP.F16.F32.PACK_AB R72, R73, R72 ;  /* 0x000000484948723e */ /* 0x008fc400000000ff */
[----:B------:R-:W-:Y:S02]  /*20340*/  F2FP.F16.F32.PACK_AB R73, R75, R74 ;  /* 0x0000004a4b49723e */ /* 0x000fe400000000ff */
[----:B--2---:R-:W-:Y:S02]  /*20350*/  F2FP.F16.F32.PACK_AB R74, R69, R68 ;  /* 0x00000044454a723e */ /* 0x004fe400000000ff */
[----:B------:R-:W1:Y:S01]  /*20360*/  LDC.64 R68, c[0x0][0xc78] ;  /* 0x00031e00ff447b82 */ /* 0x000e620000000a00 */
[----:B----4-:R-:W-:Y:S02]  /*20370*/  F2FP.F16.F32.PACK_AB R136, R137, R136 ;  /* 0x000000888988723e */ /* 0x010fe400000000ff */
[----:B------:R-:W-:Y:S02]  /*20380*/  F2FP.F16.F32.PACK_AB R137, R139, R138 ;  /* 0x0000008a8b89723e */ /* 0x000fe400000000ff */
[----:B-----5:R-:W-:Y:S02]  /*20390*/  F2FP.F16.F32.PACK_AB R128, R129, R128 ;  /* 0x000000808180723e */ /* 0x020fe400000000ff */
[----:B------:R-:W-:-:S02]  /*203a0*/  F2FP.F16.F32.PACK_AB R129, R131, R130 ;  /* 0x000000828381723e */ /* 0x000fc400000000ff */
[----:B------:R-:W-:Y:S02]  /*203b0*/  F2FP.F16.F32.PACK_AB R138, R133, R132 ;  /* 0x00000084858a723e */ /* 0x000fe400000000ff */
        /* <DEDUP_REMOVED lines=49> */
[----:B------:R-:W-:Y:S01]  /*206d0*/  F2FP.F16.F32.PACK_AB R54, R49, R48 ;  /* 0x000000303136723e */ /* 0x000fe200000000ff */
[----:B-1----:R-:W-:Y:S01]  /*206e0*/  IMAD.WIDE.U32 R18, R68, UR44, R18 ;  /* 0x0000002c44127c25 */ /* 0x002fe2000f8e0012 */
[----:B------:R-:W-:-:S02]  /*206f0*/  F2FP.F16.F32.PACK_AB R55, R51, R50 ;  /* 0x000000323337723e */ /* 0x000fc400000000ff */
[----:B------:R-:W-:Y:S01]  /*20700*/  F2FP.F16.F32.PACK_AB R46, R41, R40 ;  /* 0x00000028292e723e */ /* 0x000fe200000000ff */
[----:B------:R-:W-:Y:S01]  /*20710*/  IMAD R40, R68, UR5, RZ ;  /* 0x0000000544287c24 */ /* 0x000fe2000f8e02ff */
        /* <DEDUP_REMOVED lines=9> */
[----:B------:R1:W-:Y:S01]  /*207b0*/  STSM.16.M88.4 [R21], R60 ;  /* 0x0000003c15007844 */ /* 0x0003e20000000200 */
[----:B------:R-:W-:Y:S02]  /*207c0*/  F2FP.F16.F32.PACK_AB R26, R13, R12 ;  /* 0x0000000c0d1a723e */ /* 0x000fe400000000ff */
[----:B------:R-:W-:Y:S01]  /*207d0*/  F2FP.F16.F32.PACK_AB R27, R15, R14 ;  /* 0x0000000e0f1b723e */ /* 0x000fe200000000ff */
[----:B------:R-:W-:Y:S01]  /*207e0*/  STSM.16.M88.4 [R140], R52 ;  /* 0x000000348c007844 */ /* 0x000fe20000000200 */
[----:B------:R-:W-:Y:S01]  /*207f0*/  F2FP.F16.F32.PACK_AB R12, R9, R8 ;  /* 0x00000008090c723e */ /* 0x000fe200000000ff */
[----:B------:R-:W-:Y:S01]  /*20800*/  IMAD R40, R69, UR44, R40 ;  /* 0x0000002c45287c24 */ /* 0x000fe2000f8e0228 */
[----:B------:R-:W-:-:S02]  /*20810*/  F2FP.F16.F32.PACK_AB R13, R11, R10 ;  /* 0x0000000a0b0d723e */ /* 0x000fc400000000ff */
[----:B------:R-:W-:Y:S02]  /*20820*/  F2FP.F16.F32.PACK_AB R14, R5, R4 ;  /* 0x00000004050e723e */ /* 0x000fe400000000ff */
[----:B------:R-:W-:Y:S01]  /*20830*/  F2FP.F16.F32.PACK_AB R15, R7, R6 ;  /* 0x00000006070f723e */ /* 0x000fe200000000ff */
[----:B------:R-:W-:Y:S01]  /*20840*/  STSM.16.M88.4 [R142], R44 ;  /* 0x0000002c8e007844 */ /* 0x000fe20000000200 */
[----:B-1----:R-:W-:-:S03]  /*20850*/  SHF.R.S32.HI R21, RZ, 0x1f, R3 ;  /* 0x0000001fff157819 */ /* 0x002fc60000011403 */
[----:B------:R-:W-:Y:S01]  /*20860*/  STSM.16.M88.4 [R23], R36 ;  /* 0x0000002417007844 */ /* 0x000fe20000000200 */
[----:B------:R-:W-:-:S03]  /*20870*/  IADD3 R3, P2, R3, R18, RZ ;  /* 0x0000001203037210 */ /* 0x000fc60007f5e0ff */
[----:B------:R-:W-:Y:S01]  /*20880*/  STSM.16.M88.4 [R141], R24 ;  /* 0x000000188d007844 */ /* 0x000fe20000000200 */
[----:B------:R-:W-:-:S03]  /*20890*/  IADD3.X R18, R21, R19, R40, P2, !PT ;  /* 0x0000001315127210 */ /* 0x000fc600017fe428 */
[----:B------:R-:W-:Y:S01]  /*208a0*/  STSM.16.M88.4 [R143], R12 ;  /* 0x0000000c8f007844 */ /* 0x000fe20000000200 */
[C---:B------:R-:W-:Y:S01]  /*208b0*/  LEA R8, P2, R3.reuse, UR6, 0x2 ;  /* 0x0000000603087c11 */ /* 0x040fe2000f8410ff */
[----:B------:R-:W-:Y:S01]  /*208c0*/  @!PT LDS RZ, [RZ] ;  /* 0x00000000fffff984 */ /* 0x000fe20000000800 */
[----:B------:R-:W-:Y:S01]  /*208d0*/  @!PT LDS RZ, [RZ] ;  /* 0x00000000fffff984 */ /* 0x000fe20000000800 */
[----:B------:R-:W-:Y:S01]  /*208e0*/  @!PT LDS RZ, [RZ] ;  /* 0x00000000fffff984 */ /* 0x000fe20000000800 */
[----:B------:R-:W-:Y:S01]  /*208f0*/  @!PT LDS RZ, [RZ] ;  /* 0x00000000fffff984 */ /* 0x000fe20000000800 */
[----:B------:R1:W-:Y:S06]  /*20900*/  MEMBAR.ALL.CTA ;  /* 0x0000000000007992 */ /* 0x0003ec0000008000 */
[----:B-1----:R-:W1:Y:S01]  /*20910*/  FENCE.VIEW.ASYNC.S ;  /* 0x00000000000073c6 */ /* 0x002e620000000000 */
[----:B------:R-:W-:-:S03]  /*20920*/  LEA.HI.X R9, R3, UR7, R18, 0x2, P2 ;  /* 0x0000000703097c11 */ /* 0x000fc600090f1412 */
[----:B-1----:R-:W1:Y:S01]  /*20930*/  SHFL.IDX PT, R3, R214, RZ, 0x1f ;  /* 0x00001fffd6037589 */ /* 0x002e6200000e0000 */
[----:B------:R-:W-:Y:S06]  /*20940*/  BAR.ARV 0x1, 0x120 ;  /* 0x0044800000007b1d */ /* 0x000fec0000002000 */
        /* <DEDUP_REMOVED lines=34> */
.L_x_8813:
[----:B------:R-:W-:Y:S05]  /*20b70*/  BSYNC B0 ;  /* 0x0000000000007941 */ /* 0x000fea0003800000 */
.L_x_8812:
[----:B------:R-:W-:Y:S05]  /*20b80*/  BRA `(.L_x_8811) ;  /* 0x00000008007c7947 */ /* 0x000fea0003800000 */
.L_x_8810:
[----:B--2---:R-:W1:Y:S01]  /*20b90*/  LDC.64 R8, c[0x0][0xbe0] ;  /* 0x0002f800ff087b82 */ /* 0x004e620000000a00 */
[----:B------:R-:W-:Y:S01]  /*20ba0*/  ISETP.GT.AND P0, PT, R198, 0x7f, PT ;  /* 0x0000007fc600780c */ /* 0x000fe20003f04270 */
[----:B------:R-:W-:Y:S01]  /*20bb0*/  USHF.R.S32.HI UR5, URZ, 0x1f, UR43 ;  /* 0x0000001f3f057899 */ /* 0x000fe2000801142b */
[--C-:B------:R-:W-:Y:S01]  /*20bc0*/  SHF.R.S32.HI R187, RZ, 0x1f, R186.reuse ;  /* 0x0000001fffbb7819 */ /* 0x100fe200000114ba */
[----:B------:R-:W-:Y:S01]  /*20bd0*/  USHF.R.S32.HI UR6, URZ, 0x1f, UR44 ;  /* 0x0000001f3f067899 */ /* 0x000fe2000801142c */
[----:B------:R-:W-:Y:S03]  /*20be0*/  BSSY B0, `(.L_x_8814) ;  /* 0x000001c000007945 */ /* 0x000fe60003800000 */
[----:B------:R-:W2:Y:S08]  /*20bf0*/  LDC R14, c[0x0][0xeac] ;  /* 0x0003ab00ff0e7b82 */ /* 0x000eb00000000800 */
[----:B------:R-:W3:Y:S01]  /*20c00*/  LDC.64 R10, c[0x0][0xbe8] ;  /* 0x0002fa00ff0a7b82 */ /* 0x000ee20000000a00 */
[----:B-1----:R-:W-:-:S04]  /*20c10*/  IMAD.WIDE.U32 R6, R8, UR43, R186 ;  /* 0x0000002b08067c25 */ /* 0x002fc8000f8e00ba */
[----:B------:R-:W-:Y:S01]  /*20c20*/  IMAD R8, R8, UR5, RZ ;  /* 0x0000000508087c24 */ /* 0x000fe2000f8e02ff */
[----:B------:R-:W-:Y:S06]  /*20c30*/  @P0 BRA `(.L_x_8815) ;  /* 0x0000000000580947 */ /* 0x000fec0003800000 */
[----:B------:R-:W1:Y:S01]  /*20c40*/  S2R R0, SR_TID.X ;  /* 0x0000000000007919 */ /* 0x000e620000002100 */
[----:B------:R-:W-:Y:S01]  /*20c50*/  IMAD.U32 R2, RZ, RZ, UR42 ;  /* 0x0000002aff027e24 */ /* 0x000fe2000f8e00ff */
[----:B------:R-:W-:-:S04]  /*20c60*/  ULDC UR7, c[0x0][0xb88] ;  /* 0x0002e20000077ab9 */ /* 0x000fc80000000800 */
        /* <DEDUP_REMOVED lines=19> */
.L_x_8815:
[----:B------:R-:W-:Y:S05]  /*20da0*/  BSYNC B0 ;  /* 0x0000000000007941 */ /* 0x000fea0003800000 */
.L_x_8814:
[----:B------:R-:W-:Y:S01]  /*20db0*/  ULDC UR5, c[0x0][0xb88] ;  /* 0x0002e20000057ab9 */ /* 0x000fe20000000800 */
[C---:B------:R-:W-:Y:S01]  /*20dc0*/  VIADD R0, R194.reuse, 0x20 ;  /* 0x00000020c2007836 */ /* 0x040fe20000000000 */
[----:B------:R-:W-:Y:S01]  /*20dd0*/  UIADD3 UR42, -UR42, UR5, URZ ;  /* 0x000000052a2a7290 */ /* 0x000fe2000fffe13f */
[----:B-1----:R-:W-:Y:S01]  /*20de0*/  IMAD R3, R9, UR43, R8 ;  /* 0x0000002b09037c24 */ /* 0x002fe2000f8e0208 */
[----:B------:R-:W-:Y:S01]  /*20df0*/  ULOP3.LUT UR39, URZ, UR39, URZ, 0x33, !UPT ;  /* 0x000000273f277292 */ /* 0x000fe2000f8e333f */
[C---:B------:R-:W-:Y:S01]  /*20e00*/  VIADD R2, R194.reuse, 0x40 ;  /* 0x00000040c2027836 */ /* 0x040fe20000000000 */
[----:B------:R-:W-:Y:S01]  /*20e10*/  SHF.R.S32.HI R195, RZ, 0x1f, R194 ;  /* 0x0000001fffc37819 */ /* 0x000fe200000114c2 */
[----:B------:R-:W-:Y:S01]  /*20e20*/  IMAD.IADD R7, R7, 0x1, R3 ;  /* 0x0000000107077824 */ /* 0x000fe200078e0203 */
[----:B------:R-:W-:Y:S01]  /*20e30*/  ISETP.GE.AND P2, PT, R194, UR42, PT ;  /* 0x0000002ac2007c0c */ /* 0x000fe2000bf46270 */
[----:B------:R-:W-:Y:S01]  /*20e40*/  BSSY B0, `(.L_x_8816) ;  /* 0x0000021000007945 */ /* 0x000fe20003800000 */
[----:B------:R-:W-:Y:S01]  /*20e50*/  ISETP.GE.AND P0, PT, R0, UR42, PT ;  /* 0x0000002a00007c0c */ /* 0x000fe2000bf06270 */
[----:B---3--:R-:W-:Y:S01]  /*20e60*/  IMAD R0, R10, UR6, RZ ;  /* 0x000000060a007c24 */ /* 0x008fe2000f8e02ff */
[----:B------:R-:W-:Y:S01]  /*20e70*/  ISETP.GE.AND P1, PT, R2, UR42, PT ;  /* 0x0000002a02007c0c */ /* 0x000fe2000bf26270 */
[----:B--2---:R-:W-:-:S02]  /*20e80*/  VIADD R5, R14, UR39 ;  /* 0x000000270e057c36 */ /* 0x004fc40008000000 */
        /* <DEDUP_REMOVED lines=28> */
.L_x_8817:
[----:B------:R-:W-:Y:S05]  /*21050*/  BSYNC B0 ;  /* 0x0000000000007941 */ /* 0x000fea0003800000 */
.L_x_8816:
        /* <DEDUP_REMOVED lines=27> */
.L_x_8819:
[----:B------:R-:W-:Y:S05]  /*21210*/  BSYNC B0 ;  /* 0x0000000000007941 */ /* 0x000fea0003800000 */
.L_x_8818:
[----:B------:R-:W-:Y:S04]  /*21220*/  BSSY B0, `(.L_x_8820) ;  /* 0x000001a000007945 */ /* 0x000fe80003800000 */
[----:B------:R-:W-:Y:S05]  /*21230*/  @P1 BRA `(.L_x_8821) ;  /* 0x0000000000601947 */ /* 0x000fea0003800000 */
[----:B--2---:R-:W-:Y:S01]  /*21240*/  IADD3 R9, P0, R4, 0x40, RZ ;  /* 0x0000004004097810 */ /* 0x004fe20007f1e0ff */
        /* <DEDUP_REMOVED lines=23> */
.L_x_8821:
[----:B------:R-:W-:Y:S05]  /*213c0*/  BSYNC B0 ;  /* 0x0000000000007941 */ /* 0x000fea0003800000 */
.L_x_8820:
        /* <DEDUP_REMOVED lines=26> */
.L_x_8822:
[----:B------:R-:W-:Y:S05]  /*21570*/  BSYNC B0 ;  /* 0x0000000000007941 */ /* 0x000fea0003800000 */
.L_x_8811:
[----:B------:R-:W5:Y:S02]  /*21580*/  LDC R0, c[0x0][0xea8] ;  /* 0x0003aa00ff007b82 */ /* 0x000f640000000800 */
[----:B-----5:R-:W-:-:S13]  /*21590*/  ISETP.LE.AND P0, PT, R0, UR4, PT ;  /* 0x0000000400007c0c */ /* 0x020fda000bf03270 */
[----:B------:R-:W-:Y:S05]  /*215a0*/  @!P0 BRA `(.L_x_8823) ;  /* 0xfffffdfc00108947 */ /* 0x000fea000383ffff */
[----:B------:R-:W-:Y:S05]  /*215b0*/  EXIT ;  /* 0x000000000000794d */ /* 0x000fea0003800000 */
.L_x_8703:
[----:B------:R-:W-:-:S08]  /*215c0*/  NOP ;  /* 0x0000000000007918 */ /* 0x000fd00000000000 */
[----:B------:R-:W1:-:S00]  /*215d0*/  USETMAXREG.DEALLOC.CTAPOOL 0x18 ;  /* 0x00000018000079c8 */ /* 0x000e4000080e0500 */
[----:B-1----:R-:W-:-:S06]  /*215e0*/  LOP3.LUT R0, R0, 0x3, RZ, 0xc0, !PT ;  /* 0x0000000300007812 */ /* 0x002fcc00078ec0ff */
[----:B------:R-:W1:Y:S02]  /*215f0*/  SHFL.IDX PT, R0, R0, RZ, 0x1f ;  /* 0x00001fff00007589 */ /* 0x000e6400000e0000 */
[----:B-1----:R-:W-:-:S13]  /*21600*/  ISETP.NE.AND P0, PT, R0, RZ, PT ;  /* 0x000000ff0000720c */ /* 0x002fda0003f05270 */
[----:B------:R-:W-:Y:S05]  /*21610*/  @P0 EXIT ;  /* 0x000000000000094d */ /* 0x000fea0003800000 */
[----:B------:R-:W1:Y:S01]  /*21620*/  S2UR UR4, SR_CTAID.X ;  /* 0x00000000000479c3 */ /* 0x000e620000002500 */
[----:B------:R2:W-:Y:S01]  /*21630*/  STL [R1+0x478], RZ ;  /* 0x000478ff01007387 */ /* 0x0005e20000100800 */
[----:B------:R-:W-:Y:S02]  /*21640*/  IMAD.MOV.U32 R16, RZ, RZ, RZ ;  /* 0x000000ffff107224 */ /* 0x000fe400078e00ff */
[----:B------:R-:W-:-:S04]  /*21650*/  IMAD.MOV.U32 R17, RZ, RZ, 0x1 ;  /* 0x00000001ff117424 */ /* 0x000fc800078e00ff */
[----:B------:R-:W1:Y:S02]  /*21660*/  LDC R0, c[0x0][0xea8] ;  /* 0x0003aa00ff007b82 */ /* 0x000e640000000800 */
[----:B-1----:R-:W-:-:S13]  /*21670*/  ISETP.LE.AND P0, PT, R0, UR4, PT ;  /* 0x0000000400007c0c */ /* 0x002fda000bf03270 */
[----:B--2---:R-:W-:Y:S05]  /*21680*/  @P0 BRA `(.L_x_8824) ;  /* 0x0000002c00a40947 */ /* 0x004fea0003800000 */
[----:B------:R-:W-:Y:S01]  /*21690*/  IMAD.U32 R0, RZ, RZ, UR4 ;  /* 0x00000004ff007e24 */ /* 0x000fe2000f8e00ff */
[----:B------:R1:W-:Y:S01]  /*216a0*/  STL [R1+0x478], RZ ;  /* 0x000478ff01007387 */ /* 0x0003e20000100800 */
[----:B------:R-:W-:Y:S01]  /*216b0*/  IMAD.MOV.U32 R17, RZ, RZ, 0x1 ;  /* 0x00000001ff117424 */ /* 0x000fe200078e00ff */
[----:B------:R-:W-:Y:S01]  /*216c0*/  ULDC UR44, c[0x0][0xc] ;  /* 0x00000300002c7ab9 */ /* 0x000fe20000000800 */
[----:B------:R-:W-:Y:S01]  /*216d0*/  IMAD.MOV.U32 R16, RZ, RZ, RZ ;  /* 0x000000ffff107224 */ /* 0x000fe200078e00ff */
[----:B------:R1:W-:Y:S01]  /*216e0*/  STL [R1+0x470], R0 ;  /* 0x0004700001007387 */ /* 0x0003e20000100800 */
[----:B------:R-:W-:-:S05]  /*216f0*/  ULDC.64 UR48, c[0x0][0x198] ;  /* 0x0000660000307ab9 */ /* 0x000fca0000000a00 */
.L_x_8880:
[----:B--2---:R-:W2:Y:S01]  /*21700*/  LDL R2, [R1+0x470] ;  /* 0x0004700001027983 */ /* 0x004ea20000100800 */
[----:B------:R-:W-:Y:S01]  /*21710*/  ULDC UR10, c[0x0][0xed0] ;  /* 0x0003b400000a7ab9 */ /* 0x000fe20000000800 */
[----:B-1----:R-:W1:Y:S01]  /*21720*/  LDC R0, c[0x0][0xee8] ;  /* 0x0003ba00ff007b82 */ /* 0x002e620000000800 */
[----:B------:R-:W-:-:S11]  /*21730*/  UISETP.NE.AND UP0, UPT, UR10, 0x1, UPT ;  /* 0x000000010a00788c */ /* 0x000fd6000bf05270 */
[----:B------:R-:W-:Y:S01]  /*21740*/  @UP0 ULDC UR6, c[0x0][0xed4] ;  /* 0x0003b50000060ab9 */ /* 0x000fe20000000800 */
[----:B------:R-:W-:Y:S01]  /*21750*/  @UP0 ULDC UR11, c[0x0][0xed8] ;  /* 0x0003b600000b0ab9 */ /* 0x000fe20000000800 */
[C---:B--2---:R-:W-:Y:S02]  /*21760*/  R2UR UR8, R2.reuse ;  /* 0x00000000020872ca */ /* 0x044fe400000e0000 */
[----:B------:R-:W-:-:S11]  /*21770*/  R2UR UR9, R2 ;  /* 0x00000000020972ca */ /* 0x000fd600000e0000 */
[----:B------:R-:W-:-:S04]  /*21780*/  UIMAD.WIDE.U32 UR6, UR8, UR6, URZ ;  /* 0x00000006080672a5 */ /* 0x000fc8000f8e003f */
[----:B------:R-:W-:-:S04]  /*21790*/  @UP0 USHF.R.U32.HI UR8, URZ, UR11, UR7 ;  /* 0x0000000b3f080299 */ /* 0x000fc80008011607 */
[----:B------:R-:W-:Y:S02]  /*217a0*/  UIADD3 UR6, -UR8, URZ, URZ ;  /* 0x0000003f08067290 */ /* 0x000fe4000fffe13f */
[----:B-1----:R-:W-:Y:S02]  /*217b0*/  ISETP.LE.AND P0, PT, R0, UR8, PT ;  /* 0x0000000800007c0c */ /* 0x002fe4000bf03270 */
[----:B------:R-:W-:-:S11]  /*217c0*/  UIMAD UR10, UR10, UR6, UR9 ;  /* 0x000000060a0a72a4 */ /* 0x000fd6000f8e0209 */
[----:B---3--:R-:W-:Y:S05]  /*217d0*/  @!P0 BRA `(.L_x_8825) ;  /* 0x0000000000208947 */ /* 0x008fea0003800000 */
        /* <DEDUP_REMOVED lines=8> */
.L_x_8825:
[----:B------:R-:W-:Y:S01]  /*21860*/  ULDC UR11, c[0x0][0xec4] ;  /* 0x0003b100000b7ab9 */ /* 0x000fe20000000800 */
[----:B------:R-:W-:Y:S01]  /*21870*/  UMOV UR9, UR10 ;  /* 0x0000000a00097c82 */ /* 0x000fe20008000000 */
[----:B------:R-:W-:-:S11]  /*21880*/  UISETP.NE.AND UP0, UPT, UR11, 0x1, UPT ;  /* 0x000000010b00788c */ /* 0x000fd6000bf05270 */
[----:B------:R-:W-:Y:S02]  /*21890*/  @UP0 ULDC.64 UR12, c[0x0][0xec8] ;  /* 0x0003b200000c0ab9 */ /* 0x000fe40000000a00 */
[----:B------:R-:W-:-:S04]  /*218a0*/  UIMAD.WIDE.U32 UR6, UR10, UR12, URZ ;  /* 0x0000000c0a0672a5 */ /* 0x000fc8000f8e003f */
[----:B------:R-:W-:-:S04]  /*218b0*/  @UP0 USHF.R.U32.HI UR9, URZ, UR13, UR7 ;  /* 0x0000000d3f090299 */ /* 0x000fc80008011607 */
[----:B------:R-:W-:-:S12]  /*218c0*/  UIMAD UR6, UR9, UR11, URZ ;  /* 0x0000000b090672a4 */ /* 0x000fd8000f8e023f */
.L_x_8826:
[----:B------:R-:W-:Y:S01]  /*218d0*/  ULDC.64 UR12, c[0x0][0x3f8] ;  /* 0x0000fe00000c7ab9 */ /* 0x000fe20000000a00 */
[----:B------:R-:W-:Y:S02]  /*218e0*/  ULOP3.LUT UR9, URZ, UR9, URZ, 0x33, !UPT ;  /* 0x000000093f097292 */ /* 0x000fe4000f8e333f */
[----:B------:R-:W-:Y:S01]  /*218f0*/  UISETP.NE.U32.AND UP0, UPT, UR12, URZ, UPT ;  /* 0x0000003f0c00728c */ /* 0x000fe2000bf05070 */
[----:B------:R-:W-:Y:S02]  /*21900*/  ULDC UR41, c[0x0][0xeac] ;  /* 0x0003ab0000297ab9 */ /* 0x000fe40000000800 */
[----:B------:R-:W-:Y:S01]  /*21910*/  ULDC UR12, c[0x0][0xeb8] ;  /* 0x0003ae00000c7ab9 */ /* 0x000fe20000000800 */
[----:B------:R-:W-:Y:S02]  /*21920*/  UIADD3 UR41, UR9, UR41, URZ ;  /* 0x0000002909297290 */ /* 0x000fe4000fffe03f */
[----:B------:R-:W-:Y:S02]  /*21930*/  UISETP.NE.AND UP1, UPT, UR12, 0x1, UPT ;  /* 0x000000010c00788c */ /* 0x000fe4000bf25270 */
[----:B------:R-:W-:Y:S01]  /*21940*/  UIADD3 UR10, UR10, -UR6, URZ ;  /* 0x800000060a0a7290 */ /* 0x000fe2000fffe03f */
[----:B------:R-:W-:-:S02]  /*21950*/  ULDC UR11, c[0x0][0xec4] ;  /* 0x0003b100000b7ab9 */ /* 0x000fc40000000800 */
[----:B------:R-:W-:Y:S01]  /*21960*/  ULDC.64 UR6, c[0x0][0xad8] ;  /* 0x0002b60000067ab9 */ /* 0x000fe20000000a00 */
[----:B------:R-:W-:Y:S02]  /*21970*/  UISETP.NE.AND.EX UP0, UPT, UR13, URZ, UPT, UP0 ;  /* 0x0000003f0d00728c */ /* 0x000fe4000bf05300 */
[----:B------:R-:W-:Y:S02]  /*21980*/  UISETP.GE.AND UP2, UPT, UR7, 0x1, UPT ;  /* 0x000000010700788c */ /* 0x000fe4000bf46270 */
[----:B------:R-:W-:Y:S01]  /*21990*/  USHF.L.U32 UR41, UR41, 0x7, URZ ;  /* 0x0000000729297899 */ /* 0x000fe2000800063f */
[----:B------:R-:W-:Y:S01]  /*219a0*/  ULDC UR13, c[0x0][0x404] ;  /* 0x00010100000d7ab9 */ /* 0x000fe20000000800 */
[----:B------:R-:W-:Y:S01]  /*219b0*/  ULDC UR14, c[0x0][0x288] ;  /* 0x0000a200000e7ab9 */ /* 0x000fe20000000800 */
[----:B------:R-:W-:Y:S01]  /*219c0*/  UIMAD UR11, UR8, UR11, UR10 ;  /* 0x0000000b080b72a4 */ /* 0x000fe2000f8e020a */
[----:B------:R-:W-:Y:S01]  /*219d0*/  PLOP3.LUT P1, PT, PT, PT, UP2, 0x80, 0x0 ;  /* 0x000000000000781c */ /* 0x000fe20003f2f028 */
[----:B------:R-:W-:Y:S01]  /*219e0*/  USEL UR13, UR13, 0x1, UP0 ;  /* 0x000000010d0d7887 */ /* 0x000fe20008000000 */
[----:B------:R-:W-:Y:S01]  /*219f0*/  @UP1 ULDC UR8, c[0x0][0xebc] ;  /* 0x0003af0000081ab9 */ /* 0x000fe20000000800 */
[----:B------:R-:W-:Y:S01]  /*21a00*/  UIADD3 UR10, UR41, 0x80, -UR14 ;  /* 0x00000080290a7890 */ /* 0x000fe2000fffe80e */
[----:B------:R-:W-:Y:S01]  /*21a10*/  ULDC UR15, c[0x0][0x2e0] ;  /* 0x0000b800000f7ab9 */ /* 0x000fe20000000800 */
[----:B------:R-:W-:Y:S01]  /*21a20*/  UIMAD.WIDE.U32 UR8, UR11, UR8, URZ ;  /* 0x000000080b0872a5 */ /* 0x000fe2000f8e003f */
[----:B------:R-:W-:Y:S01]  /*21a30*/  @UP1 ULDC UR16, c[0x0][0xec0] ;  /* 0x0003b00000101ab9 */ /* 0x000fe20000000800 */
[----:B------:R-:W-:Y:S01]  /*21a40*/  UIMAD UR10, UR13, UR15, UR10 ;  /* 0x0000000f0d0a72a4 */ /* 0x000fe2000f8e020a */
[----:B------:R-:W-:Y:S01]  /*21a50*/  UMOV UR43, UR11 ;  /* 0x0000000b002b7c82 */ /* 0x000fe20008000000 */
[----:B------:R-:W-:-:S02]  /*21a60*/  @UP1 USHF.R.U32.HI UR43, URZ, UR16, UR9 ;  /* 0x000000103f2b1299 */ /* 0x000fc40008011609 */
[----:B------:R-:W-:Y:S02]  /*21a70*/  UIADD3 UR6, UR10, UR6, URZ ;  /* 0x000000060a067290 */ /* 0x000fe4000fffe03f */
[----:B------:R-:W-:-:S04]  /*21a80*/  UIADD3 UR42, -UR43, URZ, URZ ;  /* 0x0000003f2b2a7290 */ /* 0x000fc8000fffe13f */
[----:B------:R-:W-:Y:S01]  /*21a90*/  UIMAD UR42, UR12, UR42, UR11 ;  /* 0x0000002a0c2a72a4 */ /* 0x000fe2000f8e020b */
[----:B------:R-:W-:Y:S01]  /*21aa0*/  IMAD.U32 R0, RZ, RZ, UR6 ;  /* 0x00000006ff007e24 */ /* 0x000fe2000f8e00ff */
[----:B------:R-:W-:Y:S10]  /*21ab0*/  @!P1 BRA `(.L_x_8827) ;  /* 0x0000000000409947 */ /* 0x000ff40003800000 */
        /* <DEDUP_REMOVED lines=10> */
.L_x_8828:
[----:B------:R-:W-:-:S11]  /*21b60*/  UISETP.NE.AND UP0, UPT, UR7, 0x1, UPT ;  /* 0x000000010700788c */ /* 0x000fd6000bf05270 */
[----:B------:R-:W-:Y:S02]  /*21b70*/  @UP0 ULDC.64 UR10, c[0x0][0xae0] ;  /* 0x0002b800000a0ab9 */ /* 0x000fe40000000a00 */
[----:B------:R-:W-:-:S04]  /*21b80*/  UIMAD.WIDE.U32 UR8, UR6, UR10, URZ ;  /* 0x0000000a060872a5 */ /* 0x000fc8000f8e003f */
[----:B------:R-:W-:-:S12]  /*21b90*/  @UP0 USHF.R.U32.HI UR6, URZ, UR11, UR9 ;  /* 0x0000000b3f060299 */ /* 0x000fd80008011609 */
.L_x_8829:
[----:B------:R-:W-:-:S06]  /*21ba0*/  UIMAD UR6, UR6, UR7, UR7 ;  /* 0x00000007060672a4 */ /* 0x000fcc000f8e0207 */
[----:B------:R-:W-:-:S07]  /*21bb0*/  VIMNMX R0, R0, UR6, PT ;  /* 0x0000000600007c48 */ /* 0x000fce000bfe0100 */
.L_x_8827:
[----:B------:R-:W-:Y:S01]  /*21bc0*/  UIMAD UR8, UR13, UR15, 0x5f ;  /* 0x0000005f0d0874a4 */ /* 0x000fe2000f8e020f */
[----:B------:R-:W-:Y:S01]  /*21bd0*/  VIADD R0, R0, 0x5f ;  /* 0x0000005f00007836 */ /* 0x000fe20000000000 */
[----:B------:R-:W-:Y:S02]  /*21be0*/  UIADD3 UR10, UR41, -UR14, URZ ;  /* 0x8000000e290a7290 */ /* 0x000fe4000fffe03f */
[----:B------:R-:W-:Y:S01]  /*21bf0*/  UIMAD.WIDE UR8, UR8, 0x2aaaaaab, URZ ;  /* 0x2aaaaaab080878a5 */ /* 0x000fe2000f8e023f */
[----:B------:R-:W-:Y:S01]  /*21c00*/  IMAD.HI R0, R0, 0x2aaaaaab, RZ ;  /* 0x2aaaaaab00007827 */ /* 0x000fe200078e02ff */
[----:B------:R-:W-:Y:S02]  /*21c10*/  UIMAD UR10, UR13, UR15, UR10 ;  /* 0x0000000f0d0a72a4 */ /* 0x000fe4000f8e020a */
[----:B------:R-:W-:Y:S02]  /*21c20*/  USHF.R.U32.HI UR6, URZ, 0x1f, UR9 ;  /* 0x0000001f3f067899 */ /* 0x000fe40008011609 */
[----:B------:R-:W-:Y:S01]  /*21c30*/  SHF.R.U32.HI R3, RZ, 0x1f, R0 ;  /* 0x0000001fff037819 */ /* 0x000fe20000011600 */
[----:B------:R-:W-:Y:S01]  /*21c40*/  ULDC UR11, c[0x0][0xad4] ;  /* 0x0002b500000b7ab9 */ /* 0x000fe20000000800 */
[----:B------:R-:W-:-:S02]  /*21c50*/  ULEA.HI.SX32 UR6, UR9, UR6, 0x1c ;  /* 0x0000000609067291 */ /* 0x000fc4000f8fe23f */
[----:B------:R-:W-:Y:S01]  /*21c60*/  LEA.HI.SX32 R3, R0, R3, 0x1c ;  /* 0x0000000300037211 */ /* 0x000fe200078fe2ff */
[----:B------:R-:W-:-:S03]  /*21c70*/  UIADD3 UR11, UR10, -UR11, URZ ;  /* 0x8000000b0a0b7290 */ /* 0x000fc6000fffe03f */
[----:B------:R-:W-:Y:S01]  /*21c80*/  VIMNMX R19, R3, UR6, PT ;  /* 0x0000000603137c48 */ /* 0x000fe2000bfe0100 */
[----:B------:R-:W-:Y:S08]  /*21c90*/  @!P1 BRA `(.L_x_8830) ;  /* 0x0000000000449947 */ /* 0x000ff00003800000 */
        /* <DEDUP_REMOVED lines=10> */
.L_x_8831:
[----:B------:R-:W-:-:S11]  /*21d40*/  UISETP.NE.AND UP0, UPT, UR7, 0x1, UPT ;  /* 0x000000010700788c */ /* 0x000fd6000bf05270 */
[----:B------:R-:W-:Y:S02]  /*21d50*/  @UP0 ULDC.64 UR12, c[0x0][0xae0] ;  /* 0x0002b800000c0ab9 */ /* 0x000fe40000000a00 */
[----:B------:R-:W-:-:S04]  /*21d60*/  UIMAD.WIDE.U32 UR8, UR10, UR12, URZ ;  /* 0x0000000c0a0872a5 */ /* 0x000fc8000f8e003f */
[----:B------:R-:W-:-:S12]  /*21d70*/  @UP0 USHF.R.U32.HI UR10, URZ, UR13, UR9 ;  /* 0x0000000d3f0a0299 */ /* 0x000fd80008011609 */
.L_x_8832:
[----:B------:R-:W-:-:S04]  /*21d80*/  UIMAD UR7, UR10, UR7, URZ ;  /* 0x000000070a0772a4 */ /* 0x000fc8000f8e023f */
[----:B------:R-:W-:-:S04]  /*21d90*/  UISETP.LT.AND UP0, UPT, UR11, UR7, UPT ;  /* 0x000000070b00728c */ /* 0x000fc8000bf01270 */
[----:B------:R-:W-:-:S12]  /*21da0*/  USEL UR11, UR11, UR7, !UP0 ;  /* 0x000000070b0b7287 */ /* 0x000fd8000c000000 */
.L_x_8830:
[----:B------:R-:W-:Y:S01]  /*21db0*/  UIMAD.WIDE UR6, UR11, 0x2aaaaaab, URZ ;  /* 0x2aaaaaab0b0678a5 */ /* 0x000fe2000f8e023f */
[----:B------:R-:W-:Y:S03]  /*21dc0*/  BSSY B6, `(.L_x_8833) ;  /* 0x0000263000067945 */ /* 0x000fe60003800000 */
[----:B------:R-:W-:-:S04]  /*21dd0*/  USHF.R.U32.HI UR6, URZ, 0x1f, UR7 ;  /* 0x0000001f3f067899 */ /* 0x000fc80008011607 */
[----:B------:R-:W-:-:S04]  /*21de0*/  ULEA.HI.SX32 UR6, UR7, UR6, 0x1c ;  /* 0x0000000607067291 */ /* 0x000fc8000f8fe23f */
[----:B------:R-:W-:-:S04]  /*21df0*/  UISETP.LT.AND UP0, UPT, URZ, UR6, UPT ;  /* 0x000000063f00728c */ /* 0x000fc8000bf01270 */
[----:B------:R-:W-:-:S06]  /*21e00*/  USEL UR39, URZ, UR6, !UP0 ;  /* 0x000000063f277287 */ /* 0x000fcc000c000000 */
[----:B------:R-:W-:-:S13]  /*21e10*/  ISETP.GT.AND P0, PT, R19, UR39, PT ;  /* 0x0000002713007c0c */ /* 0x000fda000bf04270 */
        /* <DEDUP_REMOVED lines=19> */
.L_x_8834:
[----:B------:R-:W1:Y:S01]  /*21f50*/  S2R R3, SR_CgaCtaId ;  /* 0x0000000000037919 */ /* 0x000e620000008800 */
[----:B------:R-:W-:-:S04]  /*21f60*/  MOV R18, 0x400 ;  /* 0x0000040000127802 */ /* 0x000fc80000000f00 */
[----:B-1----:R-:W-:-:S05]  /*21f70*/  LEA R18, R3, R18, 0x18 ;  /* 0x0000001203127211 */ /* 0x002fca00078ec0ff */
[----:B------:R-:W-:-:S05]  /*21f80*/  VIADD R0, R18, 0x1c400 ;  /* 0x0001c40012007836 */ /* 0x000fca0000000000 */
[----:B------:R-:W-:-:S13]  /*21f90*/  LOP3.LUT P0, RZ, R0, 0x3ff, RZ, 0xc0, !PT ;  /* 0x000003ff00ff7812 */ /* 0x000fda000780c0ff */
        /* <DEDUP_REMOVED lines=17> */
.L_x_8836:
[----:B------:R-:W-:-:S05]  /*220b0*/  VIADD R0, R18, 0x400 ;  /* 0x0000040012007836 */ /* 0x000fca0000000000 */
[----:B------:R-:W-:-:S13]  /*220c0*/  LOP3.LUT P0, RZ, R0, 0x3ff, RZ, 0xc0, !PT ;  /* 0x000003ff00ff7812 */ /* 0x000fda000780c0ff */
        /* <DEDUP_REMOVED lines=17> */
.L_x_8838:
        /* <DEDUP_REMOVED lines=16> */
.L_x_8837:
        /* <DEDUP_REMOVED lines=15> */
[----:B------:R-:W-:Y:S01]  /*223d0*/  VIADD R8, R19, 0xffffffff ;  /* 0xffffffff13087836 */ /* 0x000fe20000000000 */
[----:B------:R-:W-:Y:S01]  /*223e0*/  ISETP.NE.AND P1, PT, R7, RZ, PT ;  /* 0x000000ff0700720c */ /* 0x000fe20003f25270 */
[----:B---3--:R-:W1:Y:S08]  /*223f0*/  LDC.64 R2, c[0x0][0x3f8] ;  /* 0x0000fe00ff027b82 */ /* 0x008e700000000a00 */
[----:B------:R-:W2:Y:S04]  /*22400*/  @P0 LDC R4, c[0x0][0x42c] ;  /* 0x00010b00ff040b82 */ /* 0x000ea80000000800 */
[----:B------:R-:W-:-:S05]  /*22410*/  VOTEU.ALL UP1, P1 ;  /* 0x00000000003f7886 */ /* 0x000fca0000820000 */
[----:B------:R-:W-:Y:S01]  /*22420*/  @!UP1 UIADD3 UR4, UP0, UR48, 0x270, URZ ;  /* 0x0000027030049890 */ /* 0x000fe2000ff1e03f */
[----:B------:R-:W3:Y:S03]  /*22430*/  @P0 LDC R5, c[0x0][0x430] ;  /* 0x00010c00ff050b82 */ /* 0x000ee60000000800 */
[----:B------:R-:W-:-:S09]  /*22440*/  @!UP1 UIADD3.X UR5, URZ, UR49, URZ, UP0, !UPT ;  /* 0x000000313f059290 */ /* 0x000fd200087fe43f */
[----:B------:R1:W-:Y:S01]  /*22450*/  @!UP1 UTMAPF.L2.4D [UR40], [UR4] ;  /* 0x00000028040095b8 */ /* 0x0003e20008018000 */
[----:B--2---:R-:W-:-:S05]  /*22460*/  @P0 IMAD.HI.U32 R4, R4, UR42, RZ ;  /* 0x0000002a04040c27 */ /* 0x004fca000f8e00ff */
[----:B---3--:R-:W-:Y:S02]  /*22470*/  @P0 SHF.R.U32.HI R0, RZ, R5, R4 ;  /* 0x00000005ff000219 */ /* 0x008fe40000011604 */
[----:B-1----:R-:W-:-:S04]  /*22480*/  ISETP.NE.U32.AND P0, PT, R2, RZ, PT ;  /* 0x000000ff0200720c */ /* 0x002fc80003f05070 */
[----:B------:R-:W-:-:S04]  /*22490*/  ISETP.NE.AND.EX P0, PT, R3, RZ, PT, P0 ;  /* 0x000000ff0300720c */ /* 0x000fc80003f05300 */
[----:B----4-:R-:W-:Y:S01]  /*224a0*/  SEL R4, R6, RZ, !P0 ;  /* 0x000000ff06047207 */ /* 0x010fe20004000000 */
[----:B------:R-:W-:Y:S08]  /*224b0*/  BRA.DIV UR6, `(.L_x_8839) ;  /* 0x0000002606907947 */ /* 0x000ff0000b800000 */
.L_x_8893:
[----:B------:R-:W-:Y:S01]  /*224c0*/  UMOV UR4, 0xffffffff ;  /* 0xffffffff00047882 */ /* 0x000fe20000000000 */
[----:B------:R-:W-:Y:S02]  /*224d0*/  SHF.R.S32.HI R7, RZ, 0x1f, R6 ;  /* 0x0000001fff077819 */ /* 0x000fe40000011406 */
[----:B------:R-:W-:Y:S05]  /*224e0*/  BRA.DIV UR4, `(.L_x_8840) ;  /* 0x0000002604b07947 */ /* 0x000fea000b800000 */
[----:B------:R-:W-:-:S13]  /*224f0*/  ELECT P6, URZ, PT ;  /* 0x00000000003f782f */ /* 0x000fda00038c0000 */
.L_x_8896:
[----:B------:R-:W-:Y:S05]  /*22500*/  @!P6 BRA `(.L_x_8841) ;  /* 0x0000000000c8e947 */ /* 0x000fea0003800000 */
        /* <DEDUP_REMOVED lines=16> */
[----:B------:R-:W-:-:S04]  /*22610*/  LEA R10, P2, R4, R2, 0x2 ;  /* 0x00000002040a7211 */ /* 0x000fc800078410ff */
[----:B------:R-:W-:-:S05]  /*22620*/  LEA.HI.X R11, R4, R3, R5, 0x2, P2 ;  /* 0x00000003040b7211 */ /* 0x000fca00010f1405 */
[----:B------:R1:W5:Y:S04]  /*22630*/  LDG.E R4, desc[UR46][R10.64] ;  /* 0x0000002e0a047981 */ /* 0x000368000c1e1900 */
.L_x_8842:
[----:B------:R-:W2:Y:S01]  /*22640*/  S2R R5, SR_TID.X ;  /* 0x0000000000057919 */ /* 0x000ea20000002100 */
[----:B-1----:R-:W-:Y:S01]  /*22650*/  IMAD R10, R16, 0x8, R18 ;  /* 0x00000008100a7824 */ /* 0x002fe200078e0212 */
[----:B--2---:R-:W-:Y:S02]  /*22660*/  LOP3.LUT R9, R5, 0x7f, RZ, 0xc0, !PT ;  /* 0x0000007f05097812 */ /* 0x004fe400078ec0ff */
[----:B------:R-:W-:Y:S02]  /*22670*/  SHF.L.U32 R5, R17, 0x1f, RZ ;  /* 0x0000001f11057819 */ /* 0x000fe400000006ff */
[----:B------:R-:W-:Y:S02]  /*22680*/  ISETP.NE.AND P3, PT, R9, RZ, PT ;  /* 0x000000ff0900720c */ /* 0x000fe40003f65270 */
[----:B------:R-:W1:Y:S02]  /*22690*/  SYNCS.PHASECHK.TRANS64.TRYWAIT P2, [R10+URZ+0x32440], R5 ;  /* 0x032440050a0075a7 */ /* 0x000e64000804017f */
[----:B-1----:R-:W-:Y:S09]  /*226a0*/  @!P2 BRA `(.L_x_8843) ;  /* 0x000000240060a947 */ /* 0x002ff20003800000 */
.L_x_8897:
        /* <DEDUP_REMOVED lines=8> */
.L_x_8844:
[----:B-1----:R-:W-:Y:S01]  /*22730*/  IMAD R5, R16, 0x3000, R18 ;  /* 0x0000300010057824 */ /* 0x002fe200078e0212 */
        /* <DEDUP_REMOVED lines=10> */
[----:B------:R-:W-:Y:S02]  /*227e0*/  UIADD3 UR9, UR9, 0x32430, URZ ;  /* 0x0003243009097890 */ /* 0x000fe4000fffe03f */
[----:B------:R-:W-:Y:S02]  /*227f0*/  UIMAD UR11, UR11, 0x60, URZ ;  /* 0x000000600b0b78a4 */ /* 0x000fe4000f8e023f */
[----:B------:R-:W-:-:S09]  /*22800*/  UIADD3 UR8, UR8, 0x1c400, URZ ;  /* 0x0001c40008087890 */ /* 0x000fd2000fffe03f */
[----:B------:R1:W-:Y:S02]  /*22810*/  UTMALDG.4D [UR8], [UR4], desc[UR6] ;  /* 0x00000608040075b4 */ /* 0x0003e40008019000 */
[----:B-1----:R-:W-:Y:S01]  /*22820*/  NOP ;  /* 0x0000000000007918 */ /* 0x002fe20000000000 */
.L_x_8841:
[----:B------:R-:W2:Y:S01]  /*22830*/  LDL.LU R9, [R1+0x478] ;  /* 0x0004780001097983 */ /* 0x000ea20000300800 */
[----:B------:R-:W-:Y:S05]  /*22840*/  WARPSYNC.ALL ;  /* 0x0000000000007948 */ /* 0x000fea0003800000 */
[----:B------:R-:W-:Y:S01]  /*22850*/  BAR.SYNC.DEFER_BLOCKING 0x8, 0x120 ;  /* 0x0204800000007b1d */ /* 0x000fe20000010000 */
[----:B------:R-:W-:-:S05]  /*22860*/  ELECT P2, URZ, PT ;  /* 0x00000000003f782f */ /* 0x000fca0003840000 */
[----:B------:R-:W-:Y:S01]  /*22870*/  BSSY B0, `(.L_x_8845) ;  /* 0x0000034000007945 */ /* 0x000fe20003800000 */
[----:B--2---:R-:W-:-:S05]  /*22880*/  VIADD R9, R9, 0x1 ;  /* 0x0000000109097836 */ /* 0x004fca0000000000 */
[----:B------:R1:W-:Y:S01]  /*22890*/  STL [R1+0x478], R9 ;  /* 0x0004780901007387 */ /* 0x0003e20000100800 */
[----:B------:R-:W-:-:S04]  /*228a0*/  LEA.HI R5, R9, R9, RZ, 0x1 ;  /* 0x0000000909057211 */ /* 0x000fc800078f08ff */
[----:B------:R-:W-:-:S05]  /*228b0*/  LOP3.LUT R5, R5, 0xfffffffe, RZ, 0xc0, !PT ;  /* 0xfffffffe05057812 */ /* 0x000fca00078ec0ff */
[----:B------:R-:W-:-:S05]  /*228c0*/  IMAD.IADD R5, R9, 0x1, -R5 ;  /* 0x0000000109057824 */ /* 0x000fca00078e0a05 */
[----:B------:R-:W-:Y:S01]  /*228d0*/  SHF.L.U32 R5, R5, 0x1f, RZ ;  /* 0x0000001f05057819 */ /* 0x000fe200000006ff */
[----:B-1----:R-:W-:Y:S06]  /*228e0*/  @!P2 BRA `(.L_x_8846) ;  /* 0x0000000000b0a947 */ /* 0x002fec0003800000 */
[----:B------:R-:W-:Y:S01]  /*228f0*/  R2UR UR17, R18 ;  /* 0x00000000121172ca */ /* 0x000fe200000e0000 */
[----:B------:R-:W-:Y:S01]  /*22900*/  UIADD3 UR4, UP0, UR48, 0x270, URZ ;  /* 0x0000027030047890 */ /* 0x000fe2000ff1e03f */
[----:B------:R-:W-:Y:S01]  /*22910*/  IMAD.MOV.U32 R9, RZ, RZ, 0x4000 ;  /* 0x00004000ff097424 */ /* 0x000fe200078e00ff */
[----:B------:R-:W-:Y:S01]  /*22920*/  UMOV UR14, 0x0 ;  /* 0x00000000000e7882 */ /* 0x000fe20000000000 */
[----:B------:R-:W-:Y:S01]  /*22930*/  UMOV UR15, 0x12f00000 ;  /* 0x12f00000000f7882 */ /* 0x000fe20000000000 */
[----:B------:R-:W-:Y:S01]  /*22940*/  UIADD3.X UR5, URZ, UR49, URZ, UP0, !UPT ;  /* 0x000000313f057290 */ /* 0x000fe200087fe43f */
[----:B------:R1:W-:Y:S01]  /*22950*/  SYNCS.ARRIVE.TRANS64 RZ, [R18+URZ+0x32400], R9 ;  /* 0x0324000912ff79a7 */ /* 0x0003e2000800003f */
[----:B------:R-:W-:Y:S01]  /*22960*/  UIADD3 UR6, UP0, UR48, 0x770, URZ ;  /* 0x0000077030067890 */ /* 0x000fe2000ff1e03f */
[----:B------:R-:W-:Y:S01]  /*22970*/  UMOV UR10, URZ ;  /* 0x0000003f000a7c82 */ /* 0x000fe20008000000 */
[----:B------:R-:W-:Y:S01]  /*22980*/  UMOV UR11, UR41 ;  /* 0x00000029000b7c82 */ /* 0x000fe20008000000 */
[----:B------:R-:W-:Y:S01]  /*22990*/  UMOV UR12, UR42 ;  /* 0x0000002a000c7c82 */ /* 0x000fe20008000000 */
[----:B------:R-:W-:-:S02]  /*229a0*/  UMOV UR13, UR43 ;  /* 0x0000002b000d7c82 */ /* 0x000fc40008000000 */
[----:B------:R-:W-:Y:S02]  /*229b0*/  UIADD3 UR8, UR17, 0x18400, URZ ;  /* 0x0001840011087890 */ /* 0x000fe4000fffe03f */
[----:B------:R-:W-:Y:S01]  /*229c0*/  UIADD3 UR9, UR17, 0x32400, URZ ;  /* 0x0003240011097890 */ /* 0x000fe2000fffe03f */
[----:B-1----:R-:W-:Y:S01]  /*229d0*/  IMAD.MOV.U32 R9, RZ, RZ, 0x10000 ;  /* 0x00010000ff097424 */ /* 0x002fe200078e00ff */
[----:B------:R-:W-:Y:S02]  /*229e0*/  UIADD3.X UR7, URZ, UR49, URZ, UP0, !UPT ;  /* 0x000000313f077290 */ /* 0x000fe400087fe43f */
[----:B------:R-:W-:Y:S02]  /*229f0*/  UIADD3 UR32, UR17, 0x22400, URZ ;  /* 0x0002240011207890 */ /* 0x000fe4000fffe03f */
[----:B------:R-:W-:Y:S02]  /*22a00*/  UIADD3 UR33, UR17, 0x32410, URZ ;  /* 0x0003241011217890 */ /* 0x000fe4000fffe03f */
[----:B------:R-:W-:Y:S01]  /*22a10*/  UIADD3 UR24, UR17, 0x26400, URZ ;  /* 0x0002640011187890 */ /* 0x000fe2000fffe03f */
[----:B------:R1:W-:Y:S01]  /*22a20*/  UTMALDG.4D [UR8], [UR4], desc[UR14] ;  /* 0x00000e08040075b4 */ /* 0x0003e20008019000 */
[----:B------:R-:W-:Y:S01]  /*22a30*/  UIADD3 UR16, UR17, 0x2a400, URZ ;  /* 0x0002a40011107890 */ /* 0x000fe2000fffe03f */
[----:B------:R2:W-:Y:S01]  /*22a40*/  SYNCS.ARRIVE.TRANS64 RZ, [R18+URZ+0x32410], R9 ;  /* 0x0324100912ff79a7 */ /* 0x0005e2000800003f */
[----:B------:R-:W-:Y:S01]  /*22a50*/  UMOV UR35, UR41 ;  /* 0x0000002900237c82 */ /* 0x000fe20008000000 */
[----:B------:R-:W-:Y:S01]  /*22a60*/  UMOV UR36, UR42 ;  /* 0x0000002a00247c82 */ /* 0x000fe20008000000 */
[----:B------:R-:W-:Y:S01]  /*22a70*/  UMOV UR37, UR43 ;  /* 0x0000002b00257c82 */ /* 0x000fe20008000000 */
[----:B------:R-:W-:Y:S01]  /*22a80*/  UMOV UR34, UR10 ;  /* 0x0000000a00227c82 */ /* 0x000fe20008000000 */
[----:B------:R-:W-:Y:S01]  /*22a90*/  UMOV UR26, 0x40 ;  /* 0x00000040001a7882 */ /* 0x000fe20000000000 */
[----:B------:R-:W-:Y:S01]  /*22aa0*/  UMOV UR27, UR41 ;  /* 0x00000029001b7c82 */ /* 0x000fe20008000000 */
[----:B------:R-:W-:Y:S01]  /*22ab0*/  UMOV UR28, UR42 ;  /* 0x0000002a001c7c82 */ /* 0x000fe20008000000 */
[----:B------:R-:W-:Y:S01]  /*22ac0*/  UMOV UR29, UR43 ;  /* 0x0000002b001d7c82 */ /* 0x000fe20008000000 */
[----:B------:R-:W-:Y:S01]  /*22ad0*/  UMOV UR25, UR33 ;  /* 0x0000002100197c82 */ /* 0x000fe20008000000 */
[----:B------:R-:W-:Y:S01]  /*22ae0*/  UMOV UR18, 0x80 ;  /* 0x0000008000127882 */ /* 0x000fe20000000000 */
[----:B------:R-:W-:Y:S01]  /*22af0*/  UMOV UR19, UR41 ;  /* 0x0000002900137c82 */ /* 0x000fe20008000000 */
[----:B------:R-:W-:Y:S01]  /*22b00*/  UMOV UR20, UR42 ;  /* 0x0000002a00147c82 */ /* 0x000fe20008000000 */
[----:B------:R2:W-:Y:S01]  /*22b10*/  UTMALDG.4D [UR32], [UR6], desc[UR14] ;  /* 0x00000e20060075b4 */ /* 0x0005e20008019000 */
[----:B------:R-:W-:Y:S01]  /*22b20*/  UMOV UR21, UR43 ;  /* 0x0000002b00157c82 */ /* 0x000fe20008000000 */
[----:B------:R2:W-:Y:S01]  /*22b30*/  UTMALDG.4D [UR24], [UR6], desc[UR14] ;  /* 0x00000e18060075b4 */ /* 0x0005e20008019000 */
[----:B-1----:R-:W-:Y:S01]  /*22b40*/  UIADD3 UR8, UR17, 0x2e400, URZ ;  /* 0x0002e40011087890 */ /* 0x002fe2000fffe03f */
[----:B------:R-:W-:-:S02]  /*22b50*/  UMOV UR10, 0xc0 ;  /* 0x000000c0000a7882 */ /* 0x000fc40000000000 */
[----:B------:R-:W-:Y:S01]  /*22b60*/  UMOV UR17, UR33 ;  /* 0x0000002100117c82 */ /* 0x000fe20008000000 */
[----:B------:R-:W-:Y:S01]  /*22b70*/  UMOV UR9, UR33 ;  /* 0x0000002100097c82 */ /* 0x000fe20008000000 */
[----:B------:R2:W-:Y:S04]  /*22b80*/  UTMALDG.4D [UR16], [UR6], desc[UR14] ;  /* 0x00000e10060075b4 */ /* 0x0005e80008019000 */
[----:B------:R2:W-:Y:S02]  /*22b90*/  UTMALDG.4D [UR8], [UR6], desc[UR14] ;  /* 0x00000e08060075b4 */ /* 0x0005e40008019000 */
[----:B--2---:R-:W-:Y:S01]  /*22ba0*/  NOP ;  /* 0x0000000000007918 */ /* 0x004fe20000000000 */
.L_x_8846:
[----:B------:R-:W-:Y:S05]  /*22bb0*/  BSYNC B0 ;  /* 0x0000000000007941 */ /* 0x000fea0003800000 */
.L_x_8845:
[----:B------:R-:W1:Y:S02]  /*22bc0*/  SYNCS.PHASECHK.TRANS64.TRYWAIT P2, [R18+URZ+0x32420], R5 ;  /* 0x03242005120075a7 */ /* 0x000e64000804017f */
[----:B-1----:R-:W-:Y:S05]  /*22bd0*/  @!P2 BRA `(.L_x_8847) ;  /* 0x000000200028a947 */ /* 0x002fea0003800000 */
.L_x_8898:
[----:B------:R-:W-:Y:S01]  /*22be0*/  ULDC.64 UR4, c[0x0][0x408] ;  /* 0x0001020000047ab9 */ /* 0x000fe20000000a00 */
[----:B------:R-:W-:Y:S04]  /*22bf0*/  BSSY B0, `(.L_x_8848) ;  /* 0x0000030000007945 */ /* 0x000fe80003800000 */
[----:B------:R-:W-:Y:S05]  /*22c00*/  @!P6 BRA `(.L_x_8849) ;  /* 0x0000000000b8e947 */ /* 0x000fea0003800000 */
[----:B------:R-:W-:Y:S01]  /*22c10*/  IMAD R10, R16, 0x8, R18 ;  /* 0x00000008100a7824 */ /* 0x000fe200078e0212 */
[----:B-1----:R-:W-:Y:S01]  /*22c20*/  SHF.L.U32 R5, R17, 0x1f, RZ ;  /* 0x0000001f11057819 */ /* 0x002fe200000006ff */
[----:B------:R-:W1:Y:S03]  /*22c30*/  S2R R9, SR_TID.X ;  /* 0x0000000000097919 */ /* 0x000e660000002100 */
[----:B------:R-:W2:Y:S01]  /*22c40*/  SYNCS.PHASECHK.TRANS64.TRYWAIT P2, [R10+URZ+0x32460], R5 ;  /* 0x032460050a0075a7 */ /* 0x000ea2000804017f */
[----:B-1----:R-:W-:-:S04]  /*22c50*/  LOP3.LUT R9, R9, 0x7f, RZ, 0xc0, !PT ;  /* 0x0000007f09097812 */ /* 0x002fc800078ec0ff */
[----:B------:R-:W-:Y:S01]  /*22c60*/  ISETP.NE.AND P3, PT, R9, RZ, PT ;  /* 0x000000ff0900720c */ /* 0x000fe20003f65270 */
[----:B--2---:R-:W-:-:S12]  /*22c70*/  @!P2 BRA `(.L_x_8850) ;  /* 0x000000200014a947 */ /* 0x004fd80003800000 */
.L_x_8899:
        /* <DEDUP_REMOVED lines=8> */
.L_x_8851:
[----:B-1----:R-:W-:Y:S01]  /*22d00*/  IMAD R5, R16, 0xc000, R18 ;  /* 0x0000c00010057824 */ /* 0x002fe200078e0212 */
        /* <DEDUP_REMOVED lines=11> */
[----:B------:R-:W-:Y:S02]  /*22dc0*/  UIMAD UR11, UR11, 0x60, URZ ;  /* 0x000000600b0b78a4 */ /* 0x000fe4000f8e023f */
[----:B------:R-:W-:Y:S02]  /*22dd0*/  UIADD3 UR9, UR9, 0x32450, URZ ;  /* 0x0003245009097890 */ /* 0x000fe4000fffe03f */
        /* <DEDUP_REMOVED lines=17> */
.L_x_8849:
[----:B------:R-:W-:Y:S05]  /*22ef0*/  BSYNC B0 ;  /* 0x0000000000007941 */ /* 0x000fea0003800000 */
.L_x_8848:
[----:B------:R-:W-:-:S05]  /*22f00*/  VIADD R8, R19, 0xfffffffe ;  /* 0xfffffffe13087836 */ /* 0x000fca0000000000 */
[----:B------:R-:W-:-:S13]  /*22f10*/  ISETP.GE.AND P2, PT, R8, UR39, PT ;  /* 0x0000002708007c0c */ /* 0x000fda000bf46270 */
[----:B------:R-:W-:Y:S05]  /*22f20*/  @!P2 BRA `(.L_x_8852) ;  /* 0x0000001000d4a947 */ /* 0x000fea0003800000 */
[----:B------:R-:W-:Y:S01]  /*22f30*/  IMAD.MOV R10, RZ, RZ, -R19 ;  /* 0x000000ffff0a7224 */ /* 0x000fe200078e0a13 */
[----:B------:R-:W-:-:S04]  /*22f40*/  LOP3.LUT R9, RZ, UR39, RZ, 0x33, !PT ;  /* 0x00000027ff097c12 */ /* 0x000fc8000f8e33ff */
[----:B------:R-:W-:-:S05]  /*22f50*/  VIADDMNMX R9, R10, 0x1, R9, !PT ;  /* 0x000000010a097846 */ /* 0x000fca0007800109 */
[----:B-1----:R-:W-:-:S05]  /*22f60*/  IMAD.IADD R5, R19, 0x1, R9 ;  /* 0x0000000113057824 */ /* 0x002fca00078e0209 */
        /* <DEDUP_REMOVED lines=28> */
.L_x_8856:
[----:B-1----:R-:W1:Y:S01]  /*23130*/  S2R R2, SR_TID.X ;  /* 0x0000000000027919 */ /* 0x002e620000002100 */
[----:B------:R-:W-:Y:S02]  /*23140*/  SHF.L.U32 R3, R17, 0x1f, RZ ;  /* 0x0000001f11037819 */ /* 0x000fe400000006ff */
[----:B-1----:R-:W-:Y:S01]  /*23150*/  LOP3.LUT R5, R2, 0x7f, RZ, 0xc0, !PT ;  /* 0x0000007f02057812 */ /* 0x002fe200078ec0ff */
[----:B------:R-:W-:-:S03]  /*23160*/  IMAD R2, R16, 0x8, R18 ;  /* 0x0000000810027824 */ /* 0x000fc600078e0212 */
[----:B------:R-:W-:Y:S01]  /*23170*/  ISETP.NE.AND P2, PT, R5, RZ, PT ;  /* 0x000000ff0500720c */ /* 0x000fe20003f45270 */
[----:B------:R-:W1:Y:S02]  /*23180*/  SYNCS.PHASECHK.TRANS64.TRYWAIT P3, [R2+URZ+0x32440], R3 ;  /* 0x03244003020075a7 */ /* 0x000e64000806017f */
[----:B-1----:R-:W-:Y:S10]  /*23190*/  @!P3 BRA `(.L_x_8857) ;  /* 0x0000001800e0b947 */ /* 0x002ff40003800000 */
.L_x_8900:
        /* <DEDUP_REMOVED lines=8> */
.L_x_8858:
[----:B------:R-:W-:Y:S01]  /*23220*/  IMAD R5, R16, 0x3000, R18 ;  /* 0x0000300010057824 */ /* 0x000fe200078e0212 */
        /* <DEDUP_REMOVED lines=11> */
[----:B------:R-:W-:-:S04]  /*232e0*/  UIADD3 UR9, UR9, 0x32430, URZ ;  /* 0x0003243009097890 */ /* 0x000fc8000fffe03f */
[----:B------:R-:W-:-:S09]  /*232f0*/  UIADD3 UR8, UR8, 0x1c400, URZ ;  /* 0x0001c40008087890 */ /* 0x000fd2000fffe03f */
[----:B------:R2:W-:Y:S01]  /*23300*/  UTMALDG.4D [UR8], [UR6], desc[UR14] ;  /* 0x00000e08060075b4 */ /* 0x0005e20008019000 */
[----:B------:R-:W3:Y:S02]  /*23310*/  SYNCS.PHASECHK.TRANS64.TRYWAIT P3, [R2+URZ+0x32460], R3 ;  /* 0x03246003020075a7 */ /* 0x000ee4000806017f */
[----:B--23--:R-:W-:Y:S05]  /*23320*/  @!P3 BRA `(.L_x_8859) ;  /* 0x000000180090b947 */ /* 0x00cfea0003800000 */
.L_x_8901:
        /* <DEDUP_REMOVED lines=8> */
.L_x_8860:
[----:B------:R-:W-:Y:S01]  /*233b0*/  R2UR UR9, R2 ;  /* 0x00000000020972ca */ /* 0x000fe200000e0000 */
[----:B-12---:R-:W-:Y:S01]  /*233c0*/  IMAD R2, R16, 0xc000, R18 ;  /* 0x0000c00010027824 */ /* 0x006fe200078e0212 */
        /* <DEDUP_REMOVED lines=9> */
[----:B------:R-:W-:-:S02]  /*23460*/  UMOV UR18, 0x40 ;  /* 0x0000004000127882 */ /* 0x000fc40000000000 */
[----:B------:R-:W-:-:S06]  /*23470*/  UIADD3 UR9, UR9, 0x32450, URZ ;  /* 0x0003245009097890 */ /* 0x000fcc000fffe03f */
        /* <DEDUP_REMOVED lines=17> */
.L_x_8855:
[----:B------:R-:W-:Y:S05]  /*23590*/  BSYNC B0 ;  /* 0x0000000000007941 */ /* 0x000fea0003800000 */
.L_x_8854:
[----:B------:R-:W-:-:S07]  /*235a0*/  VIADD R8, R19, 0xfffffffd ;  /* 0xfffffffd13087836 */ /* 0x000fce0000000000 */
.L_x_8853:
[----:B------:R-:W-:Y:S01]  /*235b0*/  VIADD R9, R9, 0xfffffffe ;  /* 0xfffffffe09097836 */ /* 0x000fe20000000000 */
[----:B------:R-:W-:Y:S01]  /*235c0*/  LOP3.LUT R2, RZ, R19, RZ, 0x33, !PT ;  /* 0x00000013ff027212 */ /* 0x000fe200078e33ff */
[----:B------:R-:W-:Y:S03]  /*235d0*/  BSSY B0, `(.L_x_8852) ;  /* 0x00000ca000007945 */ /* 0x000fe60003800000 */
[----:B------:R-:W-:-:S13]  /*235e0*/  ISETP.NE.AND P2, PT, R9, R2, PT ;  /* 0x000000020900720c */ /* 0x000fda0003f45270 */
[----:B------:R-:W-:Y:S05]  /*235f0*/  @!P2 BRA `(.L_x_8861) ;  /* 0x0000000c001ca947 */ /* 0x000fea0003800000 */
.L_x_8876:
[----:B------:R-:W-:Y:S01]  /*23600*/  VIADD R9, R16, 0x1 ;  /* 0x0000000110097836 */ /* 0x000fe20000000000 */
[----:B------:R-:W-:Y:S05]  /*23610*/  YIELD ;  /* 0x0000000000007946 */ /* 0x000fea0003800000 */
[----:B------:R-:W-:Y:S01]  /*23620*/  ISETP.NE.AND P2, PT, R9, 0x2, PT ;  /* 0x000000020900780c */ /* 0x000fe20003f45270 */
[----:B------:R-:W-:Y:S03]  /*23630*/  BSSY B1, `(.L_x_8862) ;  /* 0x000005e000017945 */ /* 0x000fe60003800000 */
[----:B------:R-:W-:-:S02]  /*23640*/  SEL R2, RZ, 0x1, P2 ;  /* 0x00000001ff027807 */ /* 0x000fc40001000000 */
        /* <DEDUP_REMOVED lines=22> */
.L_x_8864:
[----:B------:R-:W1:Y:S01]  /*237b0*/  S2R R2, SR_TID.X ;  /* 0x0000000000027919 */ /* 0x000e620000002100 */
[----:B------:R-:W-:Y:S01]  /*237c0*/  IMAD R3, R9, 0x8, R18 ;  /* 0x0000000809037824 */ /* 0x000fe200078e0212 */
[----:B-1----:R-:W-:Y:S02]  /*237d0*/  LOP3.LUT R5, R2, 0x7f, RZ, 0xc0, !PT ;  /* 0x0000007f02057812 */ /* 0x002fe400078ec0ff */
[----:B------:R-:W-:Y:S02]  /*237e0*/  SHF.L.U32 R2, R17, 0x1f, RZ ;  /* 0x0000001f11027819 */ /* 0x000fe400000006ff */
[----:B------:R-:W-:Y:S02]  /*237f0*/  ISETP.NE.AND P2, PT, R5, RZ, PT ;  /* 0x000000ff0500720c */ /* 0x000fe40003f45270 */
[----:B------:R-:W1:Y:S02]  /*23800*/  SYNCS.PHASECHK.TRANS64.TRYWAIT P3, [R3+URZ+0x32440], R2 ;  /* 0x03244002030075a7 */ /* 0x000e64000806017f */
[----:B-1----:R-:W-:Y:S09]  /*23810*/  @!P3 BRA `(.L_x_8865) ;  /* 0x000000140068b947 */ /* 0x002ff20003800000 */
.L_x_8902:
        /* <DEDUP_REMOVED lines=8> */
.L_x_8866:
[----:B------:R-:W-:Y:S01]  /*238a0*/  IMAD R5, R9, 0x3000, R18 ;  /* 0x0000300009057824 */ /* 0x000fe200078e0212 */
[----:B------:R-:W-:Y:S01]  /*238b0*/  R2UR UR9, R3 ;  /* 0x00000000030972ca */ /* 0x000fe200000e0000 */
[----:B------:R-:W-:Y:S01]  /*238c0*/  UIADD3 UR6, UP0, UR48, 0x370, URZ ;  /* 0x0000037030067890 */ /* 0x000fe2000ff1e03f */
[----:B------:R-:W-:Y:S01]  /*238d0*/  R2UR UR12, R0 ;  /* 0x00000000000c72ca */ /* 0x000fe200000e0000 */
[----:B------:R-:W-:Y:S01]  /*238e0*/  UMOV UR14, 0x0 ;  /* 0x00000000000e7882 */ /* 0x000fe20000000000 */
[----:B------:R-:W-:Y:S01]  /*238f0*/  R2UR UR8, R5 ;  /* 0x00000000050872ca */ /* 0x000fe200000e0000 */
[----:B------:R-:W-:Y:S01]  /*23900*/  IMAD R5, R10, 0x60, RZ ;  /* 0x000000600a057824 */ /* 0x000fe200078e02ff */
[----:B-----5:R-:W-:Y:S01]  /*23910*/  R2UR UR13, R4 ;  /* 0x00000000040d72ca */ /* 0x020fe200000e0000 */
[----:B------:R-:W-:Y:S01]  /*23920*/  UIADD3.X UR7, URZ, UR49, URZ, UP0, !UPT ;  /* 0x000000313f077290 */ /* 0x000fe200087fe43f */
[----:B------:R-:W-:Y:S02]  /*23930*/  UMOV UR15, 0x14f00000 ;  /* 0x14f00000000f7882 */ /* 0x000fe40000000000 */
[----:B------:R-:W-:Y:S01]  /*23940*/  R2UR UR11, R5 ;  /* 0x00000000050b72ca */ /* 0x000fe200000e0000 */
[----:B------:R-:W-:-:S02]  /*23950*/  UMOV UR10, URZ ;  /* 0x0000003f000a7c82 */ /* 0x000fc40008000000 */
[----:B------:R-:W-:-:S04]  /*23960*/  UIADD3 UR9, UR9, 0x32430, URZ ;  /* 0x0003243009097890 */ /* 0x000fc8000fffe03f */
[----:B------:R-:W-:-:S09]  /*23970*/  UIADD3 UR8, UR8, 0x1c400, URZ ;  /* 0x0001c40008087890 */ /* 0x000fd2000fffe03f */
[----:B------:R2:W-:Y:S01]  /*23980*/  UTMALDG.4D [UR8], [UR6], desc[UR14] ;  /* 0x00000e08060075b4 */ /* 0x0005e20008019000 */
[----:B------:R-:W3:Y:S02]  /*23990*/  SYNCS.PHASECHK.TRANS64.TRYWAIT P3, [R3+URZ+0x32460], R2 ;  /* 0x03246002030075a7 */ /* 0x000ee4000806017f */
[----:B--23--:R-:W-:Y:S05]  /*239a0*/  @!P3 BRA `(.L_x_8867) ;  /* 0x000000140018b947 */ /* 0x00cfea0003800000 */
.L_x_8903:
        /* <DEDUP_REMOVED lines=8> */
.L_x_8868:
        /* <DEDUP_REMOVED lines=12> */
[----:B------:R-:W-:-:S04]  /*23af0*/  UIADD3 UR9, UR9, 0x32450, URZ ;  /* 0x0003245009097890 */ /* 0x000fc8000fffe03f */
        /* <DEDUP_REMOVED lines=17> */
.L_x_8863:
[----:B------:R-:W-:Y:S05]  /*23c10*/  BSYNC B1 ;  /* 0x0000000000017941 */ /* 0x000fea0003800000 */
.L_x_8862:
[----:B------:R-:W-:Y:S01]  /*23c20*/  VIADD R9, R9, 0x1 ;  /* 0x0000000109097836 */ /* 0x000fe20000000000 */
[----:B------:R-:W-:Y:S04]  /*23c30*/  BSSY B1, `(.L_x_8869) ;  /* 0x0000060000017945 */ /* 0x000fe80003800000 */
[----:B------:R-:W-:-:S04]  /*23c40*/  ISETP.NE.AND P2, PT, R9, 0x2, PT ;  /* 0x000000020900780c */ /* 0x000fc80003f45270 */
[----:B------:R-:W-:Y:S02]  /*23c50*/  SEL R2, RZ, 0x1, P2 ;  /* 0x00000001ff027807 */ /* 0x000fe40001000000 */
[----:B------:R-:W-:Y:S01]  /*23c60*/  SEL R16, R9, RZ, P2 ;  /* 0x000000ff09107207 */ /* 0x000fe20001000000 */
[----:B------:R-:W-:Y:S01]  /*23c70*/  VIADD R9, R8, 0xffffffff ;  /* 0xffffffff08097836 */ /* 0x000fe20000000000 */
        /* <DEDUP_REMOVED lines=21> */
.L_x_8871:
[----:B------:R-:W1:Y:S01]  /*23dd0*/  S2R R2, SR_TID.X ;  /* 0x0000000000027919 */ /* 0x000e620000002100 */
[----:B------:R-:W-:Y:S02]  /*23de0*/  SHF.L.U32 R3, R17, 0x1f, RZ ;  /* 0x0000001f11037819 */ /* 0x000fe400000006ff */
[----:B-1----:R-:W-:Y:S01]  /*23df0*/  LOP3.LUT R5, R2, 0x7f, RZ, 0xc0, !PT ;  /* 0x0000007f02057812 */ /* 0x002fe200078ec0ff */
[----:B------:R-:W-:-:S03]  /*23e00*/  IMAD R2, R16, 0x8, R18 ;  /* 0x0000000810027824 */ /* 0x000fc600078e0212 */
[----:B------:R-:W-:Y:S01]  /*23e10*/  ISETP.NE.AND P2, PT, R5, RZ, PT ;  /* 0x000000ff0500720c */ /* 0x000fe20003f45270 */
[----:B------:R-:W1:Y:S02]  /*23e20*/  SYNCS.PHASECHK.TRANS64.TRYWAIT P3, [R2+URZ+0x32440], R3 ;  /* 0x03244003020075a7 */ /* 0x000e64000806017f */
[----:B-1----:R-:W-:Y:S10]  /*23e30*/  @!P3 BRA `(.L_x_8872) ;  /* 0x000000100008b947 */ /* 0x002ff40003800000 */
.L_x_8904:
        /* <DEDUP_REMOVED lines=8> */
.L_x_8873:
        /* <DEDUP_REMOVED lines=17> */
.L_x_8905:
        /* <DEDUP_REMOVED lines=8> */
.L_x_8875:
        /* <DEDUP_REMOVED lines=30> */
.L_x_8870:
[----:B------:R-:W-:Y:S05]  /*24230*/  BSYNC B1 ;  /* 0x0000000000017941 */ /* 0x000fea0003800000 */
.L_x_8869:
[----:B------:R-:W-:Y:S01]  /*24240*/  ISETP.GT.AND P2, PT, R9, UR39, PT ;  /* 0x0000002709007c0c */ /* 0x000fe2000bf44270 */
[----:B------:R-:W-:-:S12]  /*24250*/  VIADD R8, R8, 0xfffffffe ;  /* 0xfffffffe08087836 */ /* 0x000fd80000000000 */
[----:B------:R-:W-:Y:S05]  /*24260*/  @P2 BRA `(.L_x_8876) ;  /* 0xfffffff000e42947 */ /* 0x000fea000383ffff */
.L_x_8861:
[----:B------:R-:W-:Y:S05]  /*24270*/  BSYNC B0 ;  /* 0x0000000000007941 */ /* 0x000fea0003800000 */
.L_x_8852:
[----:B------:R2:W5:Y:S01]  /*24280*/  LDL R6, [R1+0x470] ;  /* 0x0004700001067983 */ /* 0x0005620000100800 */
[----:B------:R-:W-:Y:S01]  /*24290*/  VIADD R16, R16, 0x1 ;  /* 0x0000000110107836 */ /* 0x000fe20000000000 */
[----:B------:R-:W-:Y:S04]  /*242a0*/  BSSY B0, `(.L_x_8877) ;  /* 0x0000012000007945 */ /* 0x000fe80003800000 */
[----:B------:R-:W-:-:S04]  /*242b0*/  ISETP.NE.AND P0, PT, R16, 0x2, PT ;  /* 0x000000021000780c */ /* 0x000fc80003f05270 */
[----:B------:R-:W-:-:S04]  /*242c0*/  SEL R0, RZ, 0x1, P0 ;  /* 0x00000001ff007807 */ /* 0x000fc80000000000 */
[----:B------:R-:W-:Y:S01]  /*242d0*/  LOP3.LUT R17, R17, R0, RZ, 0x3c, !PT ;  /* 0x0000000011117212 */ /* 0x000fe200078e3cff */
[----:B--2---:R-:W-:Y:S06]  /*242e0*/  @P1 BRA `(.L_x_8878) ;  /* 0x0000000000341947 */ /* 0x004fec0003800000 */
        /* <DEDUP_REMOVED lines=11> */
[----:B-1---5:R-:W-:-:S05]  /*243a0*/  IADD3 R6, R0, UR44, R7 ;  /* 0x0000002c00067c10 */ /* 0x022fca000fffe007 */
[----:B------:R2:W-:Y:S02]  /*243b0*/  STL [R1+0x470], R6 ;  /* 0x0004700601007387 */ /* 0x0005e40000100800 */
.L_x_8878:
[----:B------:R-:W-:Y:S05]  /*243c0*/  BSYNC B0 ;  /* 0x0000000000007941 */ /* 0x000fea0003800000 */
.L_x_8877:
[----:B------:R-:W-:Y:S01]  /*243d0*/  SEL R16, R16, RZ, P0 ;  /* 0x000000ff10107207 */ /* 0x000fe20000000000 */
[----:B-----5:R-:W-:-:S07]  /*243e0*/  IMAD.MOV.U32 R13, RZ, RZ, R6 ;  /* 0x000000ffff0d7224 */ /* 0x020fce00078e0006 */
.L_x_8835:
[----:B------:R-:W-:Y:S05]  /*243f0*/  BSYNC B6 ;  /* 0x0000000000067941 */ /* 0x000fea0003800000 */
.L_x_8833:
[----:B------:R-:W-:-:S03]  /*24400*/  UMOV UR6, 0xffffffff ;  /* 0xffffffff00067882 */ /* 0x000fc60000000000 */
[----:B------:R-:W-:Y:S05]  /*24410*/  BRA.DIV UR6, `(.L_x_8879) ;  /* 0x0000000a06b87947 */ /* 0x000fea000b800000 */
[----:B------:R3:W4:Y:S02]  /*24420*/  SHFL.IDX PT, R14, R13, RZ, 0x1f ;  /* 0x00001fff0d0e7589 */ /* 0x00072400000e0000 */
.L_x_8908:
[----:B------:R-:W5:Y:S01]  /*24430*/  S2R R0, SR_TID.X ;  /* 0x0000000000007919 */ /* 0x000f620000002100 */
[----:B------:R-:W-:Y:S05]  /*24440*/  WARPSYNC.ALL ;  /* 0x0000000000007948 */ /* 0x000fea0003800000 */
[----:B------:R-:W-:Y:S01]  /*24450*/  BAR.SYNC.DEFER_BLOCKING 0x4, 0x120 ;  /* 0x0104800000007b1d */ /* 0x000fe20000010000 */
[----:B----4-:R-:W-:-:S05]  /*24460*/  IMAD.MOV.U32 R2, RZ, RZ, R14 ;  /* 0x000000ffff027224 */ /* 0x010fca00078e000e */
[----:B------:R-:W-:Y:S01]  /*24470*/  ULDC UR6, c[0x0][0xea8] ;  /* 0x0003aa0000067ab9 */ /* 0x000fe20000000800 */
[----:B------:R4:W-:Y:S01]  /*24480*/  STL [R1+0x470], R2 ;  /* 0x0004700201007387 */ /* 0x0009e20000100800 */
[----:B-----5:R-:W-:-:S04]  /*24490*/  LOP3.LUT R0, R0, 0x1f, RZ, 0xc0, !PT ;  /* 0x0000001f00007812 */ /* 0x020fc800078ec0ff */
[----:B------:R-:W-:-:S13]  /*244a0*/  ISETP.NE.AND P0, PT, R0, RZ, PT ;  /* 0x000000ff0000720c */ /* 0x000fda0003f05270 */
[----:B------:R-:W5:Y:S01]  /*244b0*/  @!P0 S2R R3, SR_CgaCtaId ;  /* 0x0000000000038919 */ /* 0x000f620000008800 */
[----:B------:R-:W-:-:S04]  /*244c0*/  @!P0 MOV R0, 0x400 ;  /* 0x0000040000008802 */ /* 0x000fc80000000f00 */
[----:B-----5:R-:W-:-:S05]  /*244d0*/  @!P0 LEA R0, R3, R0, 0x18 ;  /* 0x0000000003008211 */ /* 0x020fca00078ec0ff */
[----:B------:R4:W-:Y:S01]  /*244e0*/  @!P0 STS [R0+0x324d0], R13 ;  /* 0x0324d00d00008388 */ /* 0x0009e20000000800 */
[----:B------:R-:W-:Y:S06]  /*244f0*/  BAR.ARV 0x5, 0x120 ;  /* 0x0144800000007b1d */ /* 0x000fec0000002000 */
[----:B------:R-:W-:-:S13]  /*24500*/  ISETP.GE.AND P0, PT, R2, UR6, PT ;  /* 0x0000000602007c0c */ /* 0x000fda000bf06270 */
[----:B----4-:R-:W-:Y:S05]  /*24510*/  @!P0 BRA `(.L_x_8880) ;  /* 0xffffffd000788947 */ /* 0x010fea000383ffff */
.L_x_8824:
[----:B------:R-:W4:Y:S01]  /*24520*/  LDL.LU R0, [R1+0x478] ;  /* 0x0004780001007983 */ /* 0x000f220000300800 */
[----:B-1----:R-:W1:Y:S01]  /*24530*/  S2R R5, SR_CgaCtaId ;  /* 0x0000000000057919 */ /* 0x002e620000008800 */
[----:B----4-:R-:W-:-:S05]  /*24540*/  VIADD R0, R0, 0x1 ;  /* 0x0000000100007836 */ /* 0x010fca0000000000 */
[----:B------:R-:W-:-:S04]  /*24550*/  LEA.HI R2, R0, R0, RZ, 0x1 ;  /* 0x0000000000027211 */ /* 0x000fc800078f08ff */
[----:B------:R-:W-:Y:S02]  /*24560*/  LOP3.LUT R3, R2, 0xfffffffe, RZ, 0xc0, !PT ;  /* 0xfffffffe02037812 */ /* 0x000fe400078ec0ff */
[----:B------:R-:W-:-:S03]  /*24570*/  MOV R2, 0x400 ;  /* 0x0000040000027802 */ /* 0x000fc60000000f00 */
[----:B------:R-:W-:Y:S01]  /*24580*/  IMAD.IADD R0, R0, 0x1, -R3 ;  /* 0x0000000100007824 */ /* 0x000fe200078e0a03 */
[----:B-1----:R-:W-:-:S04]  /*24590*/  LEA R7, R5, R2, 0x18 ;  /* 0x0000000205077211 */ /* 0x002fc800078ec0ff */
[----:B------:R-:W-:-:S04]  /*245a0*/  SHF.L.U32 R0, R0, 0x1f, RZ ;  /* 0x0000001f00007819 */ /* 0x000fc800000006ff */
[----:B------:R-:W1:Y:S02]  /*245b0*/  SYNCS.PHASECHK.TRANS64.TRYWAIT P0, [R7+URZ+0x32420], R0 ;  /* 0x03242000070075a7 */ /* 0x000e64000800017f */
[----:B-1----:R-:W-:Y:S05]  /*245c0*/  @!P0 BRA `(.L_x_8881) ;  /* 0x0000000800708947 */ /* 0x002fea0003800000 */
.L_x_8909:
[----:B------:R-:W4:Y:S02]  /*245d0*/  S2R R2, SR_TID.X ;  /* 0x0000000000027919 */ /* 0x000f240000002100 */
[----:B----4-:R-:W-:-:S04]  /*245e0*/  SHF.R.U32.HI R2, RZ, 0x5, R2 ;  /* 0x00000005ff027819 */ /* 0x010fc80000011602 */
        /* <DEDUP_REMOVED lines=12> */
.L_x_8884:
        /* <DEDUP_REMOVED lines=12> */
.L_x_8910:
[----:B------:R-:W4:Y:S02]  /*24770*/  SYNCS.PHASECHK.TRANS64.TRYWAIT P0, [R3+URZ], R0 ;  /* 0x00000000030075a7 */ /* 0x000f24000800017f */
[----:B----4-:R-:W-:Y:S05]  /*24780*/  @!P0 BRA `(.L_x_8886) ;  /* 0x0000000800288947 */ /* 0x010fea0003800000 */
.L_x_8911:
[----:B------:R-:W-:Y:S05]  /*24790*/  @!P2 BRA `(.L_x_8887) ;  /* 0x000000000004a947 */ /* 0x000fea0003800000 */
[----:B------:R-:W-:Y:S01]  /*247a0*/  BPT.TRAP 0x1 ;  /* 0x000000040000795c */ /* 0x000fe20000300000 */
.L_x_8887:
[----:B----4-:R-:W-:-:S04]  /*247b0*/  VIADD R3, R7, 0x32460 ;  /* 0x0003246007037836 */ /* 0x010fc80000000000 */
[----:B-1----:R-:W-:-:S04]  /*247c0*/  IMAD R5, R16, 0x8, R3 ;  /* 0x0000000810057824 */ /* 0x002fc800078e0203 */
[----:B------:R-:W1:Y:S02]  /*247d0*/  SYNCS.PHASECHK.TRANS64.TRYWAIT P0, [R5+URZ], R4 ;  /* 0x00000004050075a7 */ /* 0x000e64000800017f */
[----:B-1----:R-:W-:Y:S05]  /*247e0*/  @!P0 BRA `(.L_x_8888) ;  /* 0x0000000800248947 */ /* 0x002fea0003800000 */
.L_x_8912:
[----:B------:R-:W-:-:S07]  /*247f0*/  IMAD R3, R2, 0x8, R3 ;  /* 0x0000000802037824 */ /* 0x000fce00078e0203 */
.L_x_8889:
[----:B----4-:R4:W1:Y:S02]  /*24800*/  SYNCS.PHASECHK.TRANS64.TRYWAIT P0, [R3+URZ], R0 ;  /* 0x00000000030075a7 */ /* 0x010864000800017f */
[----:B-1----:R-:W-:Y:S05]  /*24810*/  @!P0 NANOSLEEP.SYNCS 0x989680 ;  /* 0x009896800000895d */ /* 0x002fea0003900000 */
[----:B------:R-:W1:Y:S02]  /*24820*/  @!P0 SYNCS.PHASECHK.TRANS64 P0, [R3+URZ], R0 ;  /* 0x00000000030085a7 */ /* 0x000e64000800007f */
[----:B-1----:R-:W-:Y:S05]  /*24830*/  @!P0 BRA `(.L_x_8889) ;  /* 0xfffffffc00f08947 */ /* 0x002fea000383ffff */
.L_x_8883:
[----:B------:R-:W-:Y:S05]  /*24840*/  BSYNC B0 ;  /* 0x0000000000007941 */ /* 0x000fea0003800000 */
.L_x_8882:
[----:B------:R-:W-:Y:S05]  /*24850*/  EXIT ;  /* 0x000000000000794d */ /* 0x000fea0003800000 */
.L_x_8716:
[----:B-1----:R-:W-:-:S04]  /*24860*/  IMAD.U32 R9, RZ, RZ, UR50 ;  /* 0x00000032ff097e24 */ /* 0x002fc8000f8e00ff */
[----:B------:R1:W2:Y:S03]  /*24870*/  SYNCS.PHASECHK.TRANS64.TRYWAIT P0, [R9+URZ+0x32400], R0 ;  /* 0x03240000090075a7 */ /* 0x0002a6000800017f */
[----:B--2---:R-:W-:Y:S05]  /*24880*/  @!P0 NANOSLEEP.SYNCS 0x989680 ;  /* 0x009896800000895d */ /* 0x004fea0003900000 */
[----:B------:R-:W2:Y:S02]  /*24890*/  @!P0 SYNCS.PHASECHK.TRANS64 P0, [R9+URZ+0x32400], R0 ;  /* 0x03240000090085a7 */ /* 0x000ea4000800007f */
[----:B--2---:R-:W-:Y:S05]  /*248a0*/  @!P0 BRA `(.L_x_8716) ;  /* 0xfffffffc00ec8947 */ /* 0x004fea000383ffff */
[----:B------:R-:W-:Y:S05]  /*248b0*/  BRA `(.L_x_8890) ;  /* 0xfffffddc00507947 */ /* 0x000fea000383ffff */
.L_x_8723:
[----:B--2---:R2:W3:Y:S02]  /*248c0*/  SYNCS.PHASECHK.TRANS64.TRYWAIT P0, [R12+URZ], R13 ;  /* 0x0000000d0c0075a7 */ /* 0x0044e4000800017f */
[----:B---3--:R-:W-:Y:S05]  /*248d0*/  @!P0 NANOSLEEP.SYNCS 0x989680 ;  /* 0x009896800000895d */ /* 0x008fea0003900000 */
[----:B------:R-:W3:Y:S02]  /*248e0*/  @!P0 SYNCS.PHASECHK.TRANS64 P0, [R12+URZ], R13 ;  /* 0x0000000d0c0085a7 */ /* 0x000ee4000800007f */
[----:B---3--:R-:W-:Y:S05]  /*248f0*/  @!P0 BRA `(.L_x_8723) ;  /* 0xfffffffc00f08947 */ /* 0x008fea000383ffff */
[----:B------:R-:W-:Y:S05]  /*24900*/  BRA `(.L_x_8722) ;  /* 0xfffffde0006c7947 */ /* 0x000fea000383ffff */
.L_x_8725:
[----:B-1----:R-:W-:-:S04]  /*24910*/  IMAD.U32 R9, RZ, RZ, UR50 ;  /* 0x00000032ff097e24 */ /* 0x002fc8000f8e00ff */
[----:B------:R1:W2:Y:S03]  /*24920*/  SYNCS.PHASECHK.TRANS64.TRYWAIT P0, [R9+URZ+0x32410], R6 ;  /* 0x03241006090075a7 */ /* 0x0002a6000800017f */
[----:B--2---:R-:W-:Y:S05]  /*24930*/  @!P0 NANOSLEEP.SYNCS 0x989680 ;  /* 0x009896800000895d */ /* 0x004fea0003900000 */
[----:B------:R-:W2:Y:S02]  /*24940*/  @!P0 SYNCS.PHASECHK.TRANS64 P0, [R9+URZ+0x32410], R6 ;  /* 0x03241006090085a7 */ /* 0x000ea4000800007f */
[----:B--2---:R-:W-:Y:S05]  /*24950*/  @!P0 BRA `(.L_x_8725) ;  /* 0xfffffffc00ec8947 */ /* 0x004fea000383ffff */
[----:B------:R-:W-:Y:S05]  /*24960*/  BRA `(.L_x_8891) ;  /* 0xfffffde400407947 */ /* 0x000fea000383ffff */
.L_x_8732:
[----:B--2---:R2:W3:Y:S02]  /*24970*/  SYNCS.PHASECHK.TRANS64.TRYWAIT P0, [R8+URZ], R9 ;  /* 0x00000009080075a7 */ /* 0x0044e4000800017f */
[----:B---3--:R-:W-:Y:S05]  /*24980*/  @!P0 NANOSLEEP.SYNCS 0x989680 ;  /* 0x009896800000895d */ /* 0x008fea0003900000 */
[----:B------:R-:W3:Y:S02]  /*24990*/  @!P0 SYNCS.PHASECHK.TRANS64 P0, [R8+URZ], R9 ;  /* 0x00000009080085a7 */ /* 0x000ee4000800007f */
[----:B---3--:R-:W-:Y:S05]  /*249a0*/  @!P0 BRA `(.L_x_8732) ;  /* 0xfffffffc00f08947 */ /* 0x008fea000383ffff */
[----:B------:R-:W-:Y:S05]  /*249b0*/  BRA `(.L_x_8731) ;  /* 0xfffffde400847947 */ /* 0x000fea000383ffff */
.L_x_8767:
[----:B-1----:R1:W2:Y:S02]  /*249c0*/  SYNCS.PHASECHK.TRANS64.TRYWAIT P1, [R0+URZ], R3 ;  /* 0x00000003000075a7 */ /* 0x0022a4000802017f */
[----:B--2---:R-:W-:Y:S05]  /*249d0*/  @!P1 NANOSLEEP.SYNCS 0x989680 ;  /* 0x009896800000995d */ /* 0x004fea0003900000 */
[----:B------:R-:W2:Y:S02]  /*249e0*/  @!P1 SYNCS.PHASECHK.TRANS64 P1, [R0+URZ], R3 ;  /* 0x00000003000095a7 */ /* 0x000ea4000802007f */
[----:B--2---:R-:W-:Y:S05]  /*249f0*/  @!P1 BRA `(.L_x_8767) ;  /* 0xfffffffc00f09947 */ /* 0x004fea000383ffff */
[----:B------:R-:W-:Y:S05]  /*24a00*/  BRA `(.L_x_8766) ;  /* 0xfffffe5000807947 */ /* 0x000fea000383ffff */
.L_x_8774:
[----:B--2---:R2:W3:Y:S02]  /*24a10*/  SYNCS.PHASECHK.TRANS64.TRYWAIT P1, [R4+URZ], R5 ;  /* 0x00000005040075a7 */ /* 0x0044e4000802017f */
[----:B---3--:R-:W-:Y:S05]  /*24a20*/  @!P1 NANOSLEEP.SYNCS 0x989680 ;  /* 0x009896800000995d */ /* 0x008fea0003900000 */
[----:B------:R-:W3:Y:S02]  /*24a30*/  @!P1 SYNCS.PHASECHK.TRANS64 P1, [R4+URZ], R5 ;  /* 0x00000005040095a7 */ /* 0x000ee4000802007f */
[----:B---3--:R-:W-:Y:S05]  /*24a40*/  @!P1 BRA `(.L_x_8774) ;  /* 0xfffffffc00f09947 */ /* 0x008fea000383ffff */
[----:B------:R-:W-:Y:S05]  /*24a50*/  BRA `(.L_x_8773) ;  /* 0xfffffe5400a47947 */ /* 0x000fea000383ffff */
.L_x_8785:
[----:B--2---:R2:W3:Y:S02]  /*24a60*/  SYNCS.PHASECHK.TRANS64.TRYWAIT P0, [R0+URZ], R7 ;  /* 0x00000007000075a7 */ /* 0x0044e4000800017f */
[----:B---3--:R-:W-:Y:S05]  /*24a70*/  @!P0 NANOSLEEP.SYNCS 0x989680 ;  /* 0x009896800000895d */ /* 0x008fea0003900000 */
[----:B------:R-:W3:Y:S02]  /*24a80*/  @!P0 SYNCS.PHASECHK.TRANS64 P0, [R0+URZ], R7 ;  /* 0x00000007000085a7 */ /* 0x000ee4000800007f */
[----:B---3--:R-:W-:Y:S05]  /*24a90*/  @!P0 BRA `(.L_x_8785) ;  /* 0xfffffffc00f08947 */ /* 0x008fea000383ffff */
[----:B------:R-:W-:Y:S05]  /*24aa0*/  BRA `(.L_x_8784) ;  /* 0xfffffeec00d47947 */ /* 0x000fea000383ffff */
.L_x_8792:
[----:B-1----:R1:W2:Y:S02]  /*24ab0*/  SYNCS.PHASECHK.TRANS64.TRYWAIT P0, [R4+URZ], R5 ;  /* 0x00000005040075a7 */ /* 0x0022a4000800017f */
[----:B--2---:R-:W-:Y:S05]  /*24ac0*/  @!P0 NANOSLEEP.SYNCS 0x989680 ;  /* 0x009896800000895d */ /* 0x004fea0003900000 */
[----:B------:R-:W2:Y:S02]  /*24ad0*/  @!P0 SYNCS.PHASECHK.TRANS64 P0, [R4+URZ], R5 ;  /* 0x00000005040085a7 */ /* 0x000ea4000800007f */
[----:B--2---:R-:W-:Y:S05]  /*24ae0*/  @!P0 BRA `(.L_x_8792) ;  /* 0xfffffffc00f08947 */ /* 0x004fea000383ffff */
[----:B------:R-:W-:Y:S05]  /*24af0*/  BRA `(.L_x_8791) ;  /* 0xfffffef000f87947 */ /* 0x000fea000383ffff */
.L_x_8839:
        /* <DEDUP_REMOVED lines=10> */
.L_x_8892:
[----:B------:R-:W-:Y:S05]  /*24ba0*/  BRA `(.L_x_8893) ;  /* 0xffffffd800447947 */ /* 0x000fea000383ffff */
.L_x_8840:
[----:B------:R-:W-:Y:S01]  /*24bb0*/  BSSY B0, `(.L_x_8894) ;  /* 0x0000006000007945 */ /* 0x000fe20003800000 */
[----:B------:R-:W-:-:S07]  /*24bc0*/  IMAD.MOV.U32 R15, RZ, RZ, -0x1 ;  /* 0xffffffffff0f7424 */ /* 0x000fce00078e00ff */
[----:B------:R-:W-:Y:S05]  /*24bd0*/  WARPSYNC.COLLECTIVE R15, `(.L_x_8895) ;  /* 0x000000000f0c7348 */ /* 0x000fea0003c00000 */
[----:B------:R-:W-:Y:S02]  /*24be0*/  ELECT P6, UR62, PT ;  /* 0x00000000003e782f */ /* 0x000fe400038c0000 */
[----:B------:R-:W-:Y:S01]  /*24bf0*/  MOV R14, UR62 ;  /* 0x0000003e000e7c02 */ /* 0x000fe20008000f00 */
[----:B------:R-:W-:Y:S10]  /*24c00*/  ENDCOLLECTIVE ;  /* 0x000000000000791b */ /* 0x000ff40003800000 */
.L_x_8895:
[----:B------:R-:W-:Y:S05]  /*24c10*/  BSYNC B0 ;  /* 0x0000000000007941 */ /* 0x000fea0003800000 */
.L_x_8894:
[----:B------:R-:W-:Y:S05]  /*24c20*/  BRA `(.L_x_8896) ;  /* 0xffffffd800347947 */ /* 0x000fea000383ffff */
.L_x_8843:
[----:B-1----:R1:W2:Y:S02]  /*24c30*/  SYNCS.PHASECHK.TRANS64.TRYWAIT P2, [R10+URZ+0x32440], R5 ;  /* 0x032440050a0075a7 */ /* 0x0022a4000804017f */
[----:B--2---:R-:W-:Y:S05]  /*24c40*/  @!P2 NANOSLEEP.SYNCS 0x989680 ;  /* 0x009896800000a95d */ /* 0x004fea0003900000 */
[----:B------:R-:W2:Y:S02]  /*24c50*/  @!P2 SYNCS.PHASECHK.TRANS64 P2, [R10+URZ+0x32440], R5 ;  /* 0x032440050a00a5a7 */ /* 0x000ea4000804007f */
[----:B--2---:R-:W-:Y:S05]  /*24c60*/  @!P2 BRA `(.L_x_8843) ;  /* 0xfffffffc00f0a947 */ /* 0x004fea000383ffff */
[----:B------:R-:W-:Y:S05]  /*24c70*/  BRA `(.L_x_8897) ;  /* 0xffffffd8008c7947 */ /* 0x000fea000383ffff */
.L_x_8847:
[----:B-1----:R1:W2:Y:S02]  /*24c80*/  SYNCS.PHASECHK.TRANS64.TRYWAIT P2, [R18+URZ+0x32420], R5 ;  /* 0x03242005120075a7 */ /* 0x0022a4000804017f */
[----:B--2---:R-:W-:Y:S05]  /*24c90*/  @!P2 NANOSLEEP.SYNCS 0x989680 ;  /* 0x009896800000a95d */ /* 0x004fea0003900000 */
[----:B------:R-:W2:Y:S02]  /*24ca0*/  @!P2 SYNCS.PHASECHK.TRANS64 P2, [R18+URZ+0x32420], R5 ;  /* 0x032420051200a5a7 */ /* 0x000ea4000804007f */
[----:B--2---:R-:W-:Y:S05]  /*24cb0*/  @!P2 BRA `(.L_x_8847) ;  /* 0xfffffffc00f0a947 */ /* 0x004fea000383ffff */
[----:B------:R-:W-:Y:S05]  /*24cc0*/  BRA `(.L_x_8898) ;  /* 0xffffffdc00c47947 */ /* 0x000fea000383ffff */
.L_x_8850:
[----:B-1----:R1:W2:Y:S02]  /*24cd0*/  SYNCS.PHASECHK.TRANS64.TRYWAIT P2, [R10+URZ+0x32460], R5 ;  /* 0x032460050a0075a7 */ /* 0x0022a4000804017f */
[----:B--2---:R-:W-:Y:S05]  /*24ce0*/  @!P2 NANOSLEEP.SYNCS 0x989680 ;  /* 0x009896800000a95d */ /* 0x004fea0003900000 */
[----:B------:R-:W2:Y:S02]  /*24cf0*/  @!P2 SYNCS.PHASECHK.TRANS64 P2, [R10+URZ+0x32460], R5 ;  /* 0x032460050a00a5a7 */ /* 0x000ea4000804007f */
[----:B--2---:R-:W-:Y:S05]  /*24d00*/  @!P2 BRA `(.L_x_8850) ;  /* 0xfffffffc00f0a947 */ /* 0x004fea000383ffff */
[----:B------:R-:W-:Y:S05]  /*24d10*/  BRA `(.L_x_8899) ;  /* 0xffffffdc00d87947 */ /* 0x000fea000383ffff */
.L_x_8857:
[----:B-1----:R1:W2:Y:S02]  /*24d20*/  SYNCS.PHASECHK.TRANS64.TRYWAIT P3, [R2+URZ+0x32440], R3 ;  /* 0x03244003020075a7 */ /* 0x0022a4000806017f */
[----:B--2---:R-:W-:Y:S05]  /*24d30*/  @!P3 NANOSLEEP.SYNCS 0x989680 ;  /* 0x009896800000b95d */ /* 0x004fea0003900000 */
[----:B------:R-:W2:Y:S02]  /*24d40*/  @!P3 SYNCS.PHASECHK.TRANS64 P3, [R2+URZ+0x32440], R3 ;  /* 0x032440030200b5a7 */ /* 0x000ea4000806007f */
[----:B--2---:R-:W-:Y:S05]  /*24d50*/  @!P3 BRA `(.L_x_8857) ;  /* 0xfffffffc00f0b947 */ /* 0x004fea000383ffff */
[----:B------:R-:W-:Y:S05]  /*24d60*/  BRA `(.L_x_8900) ;  /* 0xffffffe4000c7947 */ /* 0x000fea000383ffff */
.L_x_8859:
[----:B--2---:R2:W3:Y:S02]  /*24d70*/  SYNCS.PHASECHK.TRANS64.TRYWAIT P3, [R2+URZ+0x32460], R3 ;  /* 0x03246003020075a7 */ /* 0x0044e4000806017f */
[----:B---3--:R-:W-:Y:S05]  /*24d80*/  @!P3 NANOSLEEP.SYNCS 0x989680 ;  /* 0x009896800000b95d */ /* 0x008fea0003900000 */
[----:B------:R-:W3:Y:S02]  /*24d90*/  @!P3 SYNCS.PHASECHK.TRANS64 P3, [R2+URZ+0x32460], R3 ;  /* 0x032460030200b5a7 */ /* 0x000ee4000806007f */
[----:B---3--:R-:W-:Y:S05]  /*24da0*/  @!P3 BRA `(.L_x_8859) ;  /* 0xfffffffc00f0b947 */ /* 0x008fea000383ffff */
[----:B------:R-:W-:Y:S05]  /*24db0*/  BRA `(.L_x_8901) ;  /* 0xffffffe4005c7947 */ /* 0x000fea000383ffff */
.L_x_8865:
[----:B-1----:R1:W2:Y:S02]  /*24dc0*/  SYNCS.PHASECHK.TRANS64.TRYWAIT P3, [R3+URZ+0x32440], R2 ;  /* 0x03244002030075a7 */ /* 0x0022a4000806017f */
[----:B--2---:R-:W-:Y:S05]  /*24dd0*/  @!P3 NANOSLEEP.SYNCS 0x989680 ;  /* 0x009896800000b95d */ /* 0x004fea0003900000 */
[----:B------:R-:W2:Y:S02]  /*24de0*/  @!P3 SYNCS.PHASECHK.TRANS64 P3, [R3+URZ+0x32440], R2 ;  /* 0x032440020300b5a7 */ /* 0x000ea4000806007f */
[----:B--2---:R-:W-:Y:S05]  /*24df0*/  @!P3 BRA `(.L_x_8865) ;  /* 0xfffffffc00f0b947 */ /* 0x004fea000383ffff */
[----:B------:R-:W-:Y:S05]  /*24e00*/  BRA `(.L_x_8902) ;  /* 0xffffffe800847947 */ /* 0x000fea000383ffff */
.L_x_8867:
[----:B--2---:R2:W3:Y:S02]  /*24e10*/  SYNCS.PHASECHK.TRANS64.TRYWAIT P3, [R3+URZ+0x32460], R2 ;  /* 0x03246002030075a7 */ /* 0x0044e4000806017f */
[----:B---3--:R-:W-:Y:S05]  /*24e20*/  @!P3 NANOSLEEP.SYNCS 0x989680 ;  /* 0x009896800000b95d */ /* 0x008fea0003900000 */
[----:B------:R-:W3:Y:S02]  /*24e30*/  @!P3 SYNCS.PHASECHK.TRANS64 P3, [R3+URZ+0x32460], R2 ;  /* 0x032460020300b5a7 */ /* 0x000ee4000806007f */
[----:B---3--:R-:W-:Y:S05]  /*24e40*/  @!P3 BRA `(.L_x_8867) ;  /* 0xfffffffc00f0b947 */ /* 0x008fea000383ffff */
[----:B------:R-:W-:Y:S05]  /*24e50*/  BRA `(.L_x_8903) ;  /* 0xffffffe800d47947 */ /* 0x000fea000383ffff */
.L_x_8872:
[----:B-1----:R1:W2:Y:S02]  /*24e60*/  SYNCS.PHASECHK.TRANS64.TRYWAIT P3, [R2+URZ+0x32440], R3 ;  /* 0x03244003020075a7 */ /* 0x0022a4000806017f */
[----:B--2---:R-:W-:Y:S05]  /*24e70*/  @!P3 NANOSLEEP.SYNCS 0x989680 ;  /* 0x009896800000b95d */ /* 0x004fea0003900000 */
[----:B------:R-:W2:Y:S02]  /*24e80*/  @!P3 SYNCS.PHASECHK.TRANS64 P3, [R2+URZ+0x32440], R3 ;  /* 0x032440030200b5a7 */ /* 0x000ea4000806007f */
[----:B--2---:R-:W-:Y:S05]  /*24e90*/  @!P3 BRA `(.L_x_8872) ;  /* 0xfffffffc00f0b947 */ /* 0x004fea000383ffff */
[----:B------:R-:W-:Y:S05]  /*24ea0*/  BRA `(.L_x_8904) ;  /* 0xffffffec00e47947 */ /* 0x000fea000383ffff */
.L_x_8874:
[----:B--2---:R2:W3:Y:S02]  /*24eb0*/  SYNCS.PHASECHK.TRANS64.TRYWAIT P3, [R2+URZ+0x32460], R3 ;  /* 0x03246003020075a7 */ /* 0x0044e4000806017f */
[----:B---3--:R-:W-:Y:S05]  /*24ec0*/  @!P3 NANOSLEEP.SYNCS 0x989680 ;  /* 0x009896800000b95d */ /* 0x008fea0003900000 */
[----:B------:R-:W3:Y:S02]  /*24ed0*/  @!P3 SYNCS.PHASECHK.TRANS64 P3, [R2+URZ+0x32460], R3 ;  /* 0x032460030200b5a7 */ /* 0x000ee4000806007f */
[----:B---3--:R-:W-:Y:S05]  /*24ee0*/  @!P3 BRA `(.L_x_8874) ;  /* 0xfffffffc00f0b947 */ /* 0x008fea000383ffff */
[----:B------:R-:W-:Y:S05]  /*24ef0*/  BRA `(.L_x_8905) ;  /* 0xfffffff000347947 */ /* 0x000fea000383ffff */
.L_x_8879:
[----:B------:R-:W-:Y:S01]  /*24f00*/  BSSY B0, `(.L_x_8906) ;  /* 0x0000007000007945 */ /* 0x000fe20003800000 */
[----:B------:R-:W-:Y:S02]  /*24f10*/  IMAD.MOV.U32 R12, RZ, RZ, RZ ;  /* 0x000000ffff0c7224 */ /* 0x000fe400078e00ff */
[----:B------:R-:W-:Y:S02]  /*24f20*/  IMAD.MOV.U32 R11, RZ, RZ, 0x1f ;  /* 0x0000001fff0b7424 */ /* 0x000fe400078e00ff */
[----:B------:R-:W-:-:S07]  /*24f30*/  IMAD.MOV.U32 R15, RZ, RZ, -0x1 ;  /* 0xffffffffff0f7424 */ /* 0x000fce00078e00ff */
[----:B-12---:R-:W-:Y:S05]  /*24f40*/  WARPSYNC.COLLECTIVE R15, `(.L_x_8907) ;  /* 0x000000000f087348 */ /* 0x006fea0003c00000 */
[----:B------:R3:W4:Y:S02]  /*24f50*/  SHFL.IDX P6, R14, R13, R12, R11 ;  /* 0x0000000c0d0e7389 */ /* 0x00072400000c000b */
[----:B-1234-:R-:W-:Y:S01]  /*24f60*/  ENDCOLLECTIVE ;  /* 0x000000000000791b */ /* 0x01efe20003800000 */
.L_x_8907:
[----:B------:R-:W-:Y:S05]  /*24f70*/  BSYNC B0 ;  /* 0x0000000000007941 */ /* 0x000fea0003800000 */
.L_x_8906:
[----:B------:R-:W-:Y:S05]  /*24f80*/  BRA `(.L_x_8908) ;  /* 0xfffffff400287947 */ /* 0x000fea000383ffff */
.L_x_8881:
[----:B-1----:R1:W4:Y:S02]  /*24f90*/  SYNCS.PHASECHK.TRANS64.TRYWAIT P0, [R7+URZ+0x32420], R0 ;  /* 0x03242000070075a7 */ /* 0x002324000800017f */
[----:B----4-:R-:W-:Y:S05]  /*24fa0*/  @!P0 NANOSLEEP.SYNCS 0x989680 ;  /* 0x009896800000895d */ /* 0x010fea0003900000 */
[----:B------:R-:W4:Y:S02]  /*24fb0*/  @!P0 SYNCS.PHASECHK.TRANS64 P0, [R7+URZ+0x32420], R0 ;  /* 0x03242000070085a7 */ /* 0x000f24000800007f */
[----:B----4-:R-:W-:Y:S05]  /*24fc0*/  @!P0 BRA `(.L_x_8881) ;  /* 0xfffffffc00f08947 */ /* 0x010fea000383ffff */
[----:B------:R-:W-:Y:S05]  /*24fd0*/  BRA `(.L_x_8909) ;  /* 0xfffffff4007c7947 */ /* 0x000fea000383ffff */
.L_x_8885:
[----:B-1----:R1:W4:Y:S02]  /*24fe0*/  SYNCS.PHASECHK.TRANS64.TRYWAIT P0, [R5+URZ], R4 ;  /* 0x00000004050075a7 */ /* 0x002324000800017f */
[----:B----4-:R-:W-:Y:S05]  /*24ff0*/  @!P0 NANOSLEEP.SYNCS 0x989680 ;  /* 0x009896800000895d */ /* 0x010fea0003900000 */
[----:B------:R-:W4:Y:S02]  /*25000*/  @!P0 SYNCS.PHASECHK.TRANS64 P0, [R5+URZ], R4 ;  /* 0x00000004050085a7 */ /* 0x000f24000800007f */
[----:B----4-:R-:W-:Y:S05]  /*25010*/  @!P0 BRA `(.L_x_8885) ;  /* 0xfffffffc00f08947 */ /* 0x010fea000383ffff */
[----:B------:R-:W-:Y:S05]  /*25020*/  BRA `(.L_x_8910) ;  /* 0xfffffff400d07947 */ /* 0x000fea000383ffff */
.L_x_8886:
[----:B----4-:R4:W1:Y:S02]  /*25030*/  SYNCS.PHASECHK.TRANS64.TRYWAIT P0, [R3+URZ], R0 ;  /* 0x00000000030075a7 */ /* 0x010864000800017f */
[----:B-1----:R-:W-:Y:S05]  /*25040*/  @!P0 NANOSLEEP.SYNCS 0x989680 ;  /* 0x009896800000895d */ /* 0x002fea0003900000 */
[----:B------:R-:W1:Y:S02]  /*25050*/  @!P0 SYNCS.PHASECHK.TRANS64 P0, [R3+URZ], R0 ;  /* 0x00000000030085a7 */ /* 0x000e64000800007f */
[----:B-1----:R-:W-:Y:S05]  /*25060*/  @!P0 BRA `(.L_x_8886) ;  /* 0xfffffffc00f08947 */ /* 0x002fea000383ffff */
[----:B------:R-:W-:Y:S05]  /*25070*/  BRA `(.L_x_8911) ;  /* 0xfffffff400c47947 */ /* 0x000fea000383ffff */
.L_x_8888:
[----:B-1----:R1:W4:Y:S02]  /*25080*/  SYNCS.PHASECHK.TRANS64.TRYWAIT P0, [R5+URZ], R4 ;  /* 0x00000004050075a7 */ /* 0x002324000800017f */
[----:B----4-:R-:W-:Y:S05]  /*25090*/  @!P0 NANOSLEEP.SYNCS 0x989680 ;  /* 0x009896800000895d */ /* 0x010fea0003900000 */
[----:B------:R-:W4:Y:S02]  /*250a0*/  @!P0 SYNCS.PHASECHK.TRANS64 P0, [R5+URZ], R4 ;  /* 0x00000004050085a7 */ /* 0x000f24000800007f */
[----:B----4-:R-:W-:Y:S05]  /*250b0*/  @!P0 BRA `(.L_x_8888) ;  /* 0xfffffffc00f08947 */ /* 0x010fea000383ffff */
[----:B------:R-:W-:Y:S05]  /*250c0*/  BRA `(.L_x_8912) ;  /* 0xfffffff400c87947 */ /* 0x000fea000383ffff */
        .type           $_ZN7cutlass13device_kernelIN5flash11enable_sm90INS1_16FlashAttnFwdSm90INS1_25CollectiveMainloopFwdSm90ILi2EN4cute5tupleIJNS5_1CILi1EEES8_S8_EEENS6_IJNS7_ILi128EEENS7_ILi96EEENS7_ILi64EEEEEELi256ENS_6half_tEfNS_4arch4Sm90ELb0ELb1ELb1ELb0ELb0ELb0ELb1ELb1ELb0ELb0ELb0ELb0EEENS1_21CollectiveEpilogueFwdINS6_IJSA_NS7_ILi256EEESB_EEES9_SE_SG_Li256ELb0ELb0ELb0ELb0EEENS1_30DynamicPersistentTileSchedulerILi256ELi32ELb0ELb0ELb1EEEEEEEEEvNT_6ParamsE$_ZZN5flash25CollectiveMainloopFwdSm90ILi2EN4cute5tupleIJNS1_1CILi1EEES4_S4_EEENS2_IJNS3_ILi128EEENS3_ILi96EEENS3_ILi64EEEEEELi256EN7cutlass6half_tEfNSA_4arch4Sm90ELb0ELb1ELb1ELb0ELb0ELb0ELb1ELb1ELb0ELb0ELb0ELb0EE3mmaINS_16FlashAttnFwdSm90ISE_NS_21CollectiveEpilogueFwdINS2_IJS6_NS3_ILi256EEES7_EEES5_SB_SD_Li256ELb0ELb0ELb0ELb0EEENS_30DynamicPersistentTileSchedulerILi256ELi32ELb0ELb0ELb1EEEE13SharedStorageENS1_6TensorINS1_11ArrayEngineIfLm128EEENS1_6LayoutINS2_IJNS2_IJNS3_ILi2EEEST_NS3_ILi32EEEEEES4_S4_EEENS2_IJNS2_IJS4_ST_NS3_ILi4EEEEEENS3_ILi0EEESZ_EEEEEEENS_7SoftmaxILi2ELi0EEEEEbRKNSE_6ParamsENSA_25PipelineTmaAsyncNoClusterILi2ENSA_16PipelineTmaAsyncILi2EEEEES1B_RNSA_13PipelineStateILj2EEERT0_RT1_iRiRKNS_16SeqlenInfoQKNewKILb0ELb0EEENS2_IJiiiiEEERT_ENKUliT_T0_T1_E_clIZSF_ISO_S12_S14_EbS17_S1B_S1B_S1E_S1G_S1I_iS1J_S1N_S1O_S1Q_EUlRS1R_iE1_NS3_ILb0EEENS3_ILb1EEEEEDaiS1R_S1S_S1T_,@function
        .size           $_ZN7cutlass13device_kernelIN5flash11enable_sm90INS1_16FlashAttnFwdSm90INS1_25CollectiveMainloopFwdSm90ILi2EN4cute5tupleIJNS5_1CILi1EEES8_S8_EEENS6_IJNS7_ILi128EEENS7_ILi96EEENS7_ILi64EEEEEELi256ENS_6half_tEfNS_4arch4Sm90ELb0ELb1ELb1ELb0ELb0ELb0ELb1ELb1ELb0ELb0ELb0ELb0EEENS1_21CollectiveEpilogueFwdINS6_IJSA_NS7_ILi256EEESB_EEES9_SE_SG_Li256ELb0ELb0ELb0ELb0EEENS1_30DynamicPersistentTileSchedulerILi256ELi32ELb0ELb0ELb1EEEEEEEEEvNT_6ParamsE$_ZZN5flash25CollectiveMainloopFwdSm90ILi2EN4cute5tupleIJNS1_1CILi1EEES4_S4_EEENS2_IJNS3_ILi128EEENS3_ILi96EEENS3_ILi64EEEEEELi256EN7cutlass6half_tEfNSA_4arch4Sm90ELb0ELb1ELb1ELb0ELb0ELb0ELb1ELb1ELb0ELb0ELb0ELb0EE3mmaINS_16FlashAttnFwdSm90ISE_NS_21CollectiveEpilogueFwdINS2_IJS6_NS3_ILi256EEES7_EEES5_SB_SD_Li256ELb0ELb0ELb0ELb0EEENS_30DynamicPersistentTileSchedulerILi256ELi32ELb0ELb0ELb1EEEE13SharedStorageENS1_6TensorINS1_11ArrayEngineIfLm128EEENS1_6LayoutINS2_IJNS2_IJNS3_ILi2EEEST_NS3_ILi32EEEEEES4_S4_EEENS2_IJNS2_IJS4_ST_NS3_ILi4EEEEEENS3_ILi0EEESZ_EEEEEEENS_7SoftmaxILi2ELi0EEEEEbRKNSE_6ParamsENSA_25PipelineTmaAsyncNoClusterILi2ENSA_16PipelineTmaAsyncILi2EEEEES1B_RNSA_13PipelineStateILj2EEERT0_RT1_iRiRKNS_16SeqlenInfoQKNewKILb0ELb0EEENS2_IJiiiiEEERT_ENKUliT_T0_T1_E_clIZSF_ISO_S12_S14_EbS17_S1B_S1B_S1E_S1G_S1I_iS1J_S1N_S1O_S1Q_EUlRS1R_iE1_NS3_ILb0EEENS3_ILb1EEEEEDaiS1R_S1S_S1T_,(.L_x_11966 - $_ZN7cutlass13device_kernelIN5flash11enable_sm90INS1_16FlashAttnFwdSm90INS1_25CollectiveMainloopFwdSm90ILi2EN4cute5tupleIJNS5_1CILi1EEES8_S8_EEENS6_IJNS7_ILi128EEENS7_ILi96EEENS7_ILi64EEEEEELi256ENS_6half_tEfNS_4arch4Sm90ELb0ELb1ELb1ELb0ELb0ELb0ELb1ELb1ELb0ELb0ELb0ELb0EEENS1_21CollectiveEpilogueFwdINS6_IJSA_NS7_ILi256EEESB_EEES9_SE_SG_Li256ELb0ELb0ELb0ELb0EEENS1_30DynamicPersistentTileSchedulerILi256ELi32ELb0ELb0ELb1EEEEEEEEEvNT_6ParamsE$_ZZN5flash25CollectiveMainloopFwdSm90ILi2EN4cute5tupleIJNS1_1CILi1EEES4_S4_EEENS2_IJNS3_ILi128EEENS3_ILi96EEENS3_ILi64EEEEEELi256EN7cutlass6half_tEfNSA_4arch4Sm90ELb0ELb1ELb1ELb0ELb0ELb0ELb1ELb1ELb0ELb0ELb0ELb0EE3mmaINS_16FlashAttnFwdSm90ISE_NS_21CollectiveEpilogueFwdINS2_IJS6_NS3_ILi256EEES7_EEES5_SB_SD_Li256ELb0ELb0ELb0ELb0EEENS_30DynamicPersistentTileSchedulerILi256ELi32ELb0ELb0ELb1EEEE13SharedStorageENS1_6TensorINS1_11ArrayEngineIfLm128EEENS1_6LayoutINS2_IJNS2_IJNS3_ILi2EEEST_NS3_ILi32EEEEEES4_S4_EEENS2_IJNS2_IJS4_ST_NS3_ILi4EEEEEENS3_ILi0EEESZ_EEEEEEENS_7SoftmaxILi2ELi0EEEEEbRKNSE_6ParamsENSA_25PipelineTmaAsyncNoClusterILi2ENSA_16PipelineTmaAsyncILi2EEEEES1B_RNSA_13PipelineStateILj2EEERT0_RT1_iRiRKNS_16SeqlenInfoQKNewKILb0ELb0EEENS2_IJiiiiEEERT_ENKUliT_T0_T1_E_clIZSF_ISO_S12_S14_EbS17_S1B_S1B_S1E_S1G_S1I_iS1J_S1N_S1O_S1Q_EUlRS1R_iE1_NS3_ILb0EEENS3_ILb1EEEEEDaiS1R_S1S_S1T_)
$_ZN7cutlass13device_kernelIN5flash11enable_sm90INS1_16FlashAttnFwdSm90INS1_25CollectiveMainloopFwdSm90ILi2EN4cute5tupleIJNS5_1CILi1EEES8_S8_EEENS6_IJNS7_ILi128EEENS7_ILi96EEENS7_ILi64EEEEEELi256ENS_6half_tEfNS_4arch4Sm90ELb0ELb1ELb1ELb0ELb0ELb0ELb1ELb1ELb0ELb0ELb0ELb0EEENS1_21CollectiveEpilogueFwdINS6_IJSA_NS7_ILi256EEESB_EEES9_SE_SG_Li256ELb0ELb0ELb0ELb0EEENS1_30DynamicPersistentTileSchedulerILi256ELi32ELb0ELb0ELb1EEEEEEEEEvNT_6ParamsE$_ZZN5flash25CollectiveMainloopFwdSm90ILi2EN4cute5tupleIJNS1_1CILi1EEES4_S4_EEENS2_IJNS3_ILi128EEENS3_ILi96EEENS3_ILi64EEEEEELi256EN7cutlass6half_tEfNSA_4arch4Sm90ELb0ELb1ELb1ELb0ELb0ELb0ELb1ELb1ELb0ELb0ELb0ELb0EE3mmaINS_16FlashAttnFwdSm90ISE_NS_21CollectiveEpilogueFwdINS2_IJS6_NS3_ILi256EEES7_EEES5_SB_SD_Li256ELb0ELb0ELb0ELb0EEENS_30DynamicPersistentTileSchedulerILi256ELi32ELb0ELb0ELb1EEEE13SharedStorageENS1_6TensorINS1_11ArrayEngineIfLm128EEENS1_6LayoutINS2_IJNS2_IJNS3_ILi2EEEST_NS3_ILi32EEEEEES4_S4_EEENS2_IJNS2_IJS4_ST_NS3_ILi4EEEEEENS3_ILi0EEESZ_EEEEEEENS_7SoftmaxILi2ELi0EEEEEbRKNSE_6ParamsENSA_25PipelineTmaAsyncNoClusterILi2ENSA_16PipelineTmaAsyncILi2EEEEES1B_RNSA_13PipelineStateILj2EEERT0_RT1_iRiRKNS_16SeqlenInfoQKNewKILb0ELb0EEENS2_IJiiiiEEERT_ENKUliT_T0_T1_E_clIZSF_ISO_S12_S14_EbS17_S1B_S1B_S1E_S1G_S1I_iS1J_S1N_S1O_S1Q_EUlRS1R_iE1_NS3_ILb0EEENS3_ILb1EEEEEDaiS1R_S1S_S1T_:
[----:B------:R-:W-:Y:S05]  /*250d0*/  YIELD ;  /* 0x0000000000007946 */ /* 0x000fea0003800000 */
[----:B------:R-:W-:Y:S02]  /*250e0*/  ULDC UR4, c[0x0][0x20] ;  /* 0x0000080000047ab9 */ /* 0x000fe40000000800 */
[----:B------:R-:W-:-:S05]  /*250f0*/  VIADD R0, R0, -UR4 ;  /* 0x8000000400007c36 */ /* 0x000fca0008000000 */
[----:B------:R-:W2:Y:S01]  /*25100*/  LDL.64 R2, [R0] ;  /* 0x0000000000027983 */ /* 0x000ea20000100a00 */
[----:B------:R-:W1:Y:S02]  /*25110*/  LDC.64 R4, c[0x0][0x208] ;  /* 0x00008200ff047b82 */ /* 0x000e640000000a00 */
[----:B-1----:R-:W-:Y:S02]  /*25120*/  R2UR UR4, R4 ;  /* 0x00000000040472ca */ /* 0x002fe400000e0000 */
[----:B------:R-:W-:-:S13]  /*25130*/  R2UR UR5, R5 ;  /* 0x00000000050572ca */ /* 0x000fda00000e0000 */
[----:B--2---:R-:W2:Y:S01]  /*25140*/  LD.E R6, desc[UR4][R2.64] ;  /* 0x0000000402067980 */ /* 0x004ea2000c101900 */
[----:B------:R-:W-:Y:S02]  /*25150*/  R2UR UR4, R4 ;  /* 0x00000000040472ca */ /* 0x000fe400000e0000 */
[----:B------:R-:W-:Y:S01]  /*25160*/  R2UR UR5, R5 ;  /* 0x00000000050572ca */ /* 0x000fe200000e0000 */
[----:B--2---:R-:W-:-:S12]  /*25170*/  VIADD R11, R6, 0x1 ;  /* 0x00000001060b7836 */ /* 0x004fd80000000000 */
[----:B------:R-:W2:Y:S01]  /*25180*/  LD.E R6, desc[UR4][R2.64+0x8] ;  /* 0x0000080402067980 */ /* 0x000ea2000c101900 */
[----:B------:R-:W-:-:S13]  /*25190*/  ISETP.NE.AND P0, PT, R11, 0x2, PT ;  /* 0x000000020b00780c */ /* 0x000fda0003f05270 */
[----:B------:R-:W-:Y:S02]  /*251a0*/  @!P0 R2UR UR6, R4 ;  /* 0x00000000040682ca */ /* 0x000fe400000e0000 */
[----:B------:R-:W-:-:S13]  /*251b0*/  @!P0 R2UR UR7, R5 ;  /* 0x00000000050782ca */ /* 0x000fda00000e0000 */
[----:B------:R-:W3:Y:S01]  /*251c0*/  @!P0 LD.E R7, desc[UR6][R2.64+0x4] ;  /* 0x0000040602078980 */ /* 0x000ee2000c101900 */
[C---:B------:R-:W-:Y:S02]  /*251d0*/  R2UR UR4, R4.reuse ;  /* 0x00000000040472ca */ /* 0x040fe400000e0000 */
[C---:B------:R-:W-:Y:S02]  /*251e0*/  R2UR UR5, R5.reuse ;  /* 0x00000000050572ca */ /* 0x040fe400000e0000 */
[C---:B------:R-:W-:Y:S02]  /*251f0*/  R2UR UR6, R4.reuse ;  /* 0x00000000040672ca */ /* 0x040fe400000e0000 */
[C---:B------:R-:W-:Y:S02]  /*25200*/  R2UR UR7, R5.reuse ;  /* 0x00000000050772ca */ /* 0x040fe400000e0000 */
[----:B------:R-:W-:Y:S02]  /*25210*/  @!P0 R2UR UR8, R4 ;  /* 0x00000000040882ca */ /* 0x000fe400000e0000 */
[----:B------:R-:W-:-:S02]  /*25220*/  @!P0 R2UR UR9, R5 ;  /* 0x00000000050982ca */ /* 0x000fc400000e0000 */
[----:B------:R-:W-:Y:S02]  /*25230*/  @!P0 R2UR UR10, R4 ;  /* 0x00000000040a82ca */ /* 0x000fe400000e0000 */
[----:B------:R-:W-:Y:S01]  /*25240*/  @!P0 R2UR UR11, R5 ;  /* 0x00000000050b82ca */ /* 0x000fe200000e0000 */
[----:B------:R1:W-:Y:S08]  /*25250*/  ST.E desc[UR4][R2.64], R11 ;  /* 0x0000000b02007985 */ /* 0x0003f0000c101904 */
[----:B------:R4:W-:Y:S01]  /*25260*/  @!P0 ST.E desc[UR8][R2.64], RZ ;  /* 0x000000ff02008985 */ /* 0x0009e2000c101908 */
[----:B--2---:R-:W-:-:S05]  /*25270*/  VIADD R13, R6, 0x1 ;  /* 0x00000001060d7836 */ /* 0x004fca0000000000 */
[----:B------:R4:W-:Y:S01]  /*25280*/  ST.E desc[UR6][R2.64+0x8], R13 ;  /* 0x0000080d02007985 */ /* 0x0009e2000c101906 */
[----:B---3--:R-:W-:-:S05]  /*25290*/  @!P0 LOP3.LUT R15, R7, 0x1, RZ, 0x3c, !PT ;  /* 0x00000001070f8812 */ /* 0x008fca00078e3cff */
[----:B------:R4:W-:Y:S04]  /*252a0*/  @!P0 ST.E desc[UR10][R2.64+0x4], R15 ;  /* 0x0000040f02008985 */ /* 0x0009e8000c10190a */
[----:B------:R-:W2:Y:S01]  /*252b0*/  LDL.64 R8, [R0+0x18] ;  /* 0x0000180000087983 */ /* 0x000ea20000100a00 */
[----:B------:R-:W-:Y:S02]  /*252c0*/  R2UR UR4, R4 ;  /* 0x00000000040472ca */ /* 0x000fe400000e0000 */
[----:B------:R-:W-:Y:S01]  /*252d0*/  R2UR UR5, R5 ;  /* 0x00000000050572ca */ /* 0x000fe200000e0000 */
[----:B------:R-:W3:-:S12]  /*252e0*/  LDL.64 R6, [R0] ;  /* 0x0000000000067983 */ /* 0x000ed80000100a00 */
[----:B--2---:R-:W2:Y:S01]  /*252f0*/  LD.E R14, desc[UR4][R8.64+0x1c] ;  /* 0x00001c04080e7980 */ /* 0x004ea2000c101900 */
[C---:B------:R-:W-:Y:S02]  /*25300*/  R2UR UR4, R4.reuse ;  /* 0x00000000040472ca */ /* 0x040fe400000e0000 */
[C---:B------:R-:W-:Y:S02]  /*25310*/  R2UR UR5, R5.reuse ;  /* 0x00000000050572ca */ /* 0x040fe400000e0000 */
[----:B------:R-:W-:Y:S02]  /*25320*/  R2UR UR6, R4 ;  /* 0x00000000040672ca */ /* 0x000fe400000e0000 */
[----:B------:R-:W-:Y:S01]  /*25330*/  R2UR UR7, R5 ;  /* 0x00000000050772ca */ /* 0x000fe200000e0000 */
[----:B------:R-:W-:Y:S08]  /*25340*/  BSSY B3, `(.L_x_8913) ;  /* 0x0000007000037945 */ /* 0x000ff00003800000 */
[----:B---3--:R4:W5:Y:S04]  /*25350*/  LD.E R12, desc[UR4][R6.64] ;  /* 0x00000004060c7980 */ /* 0x008968000c101900 */
[----:B-1----:R4:W5:Y:S01]  /*25360*/  LD.E R11, desc[UR6][R6.64+0x4] ;  /* 0x00000406060b7980 */ /* 0x002962000c101900 */
[----:B--2---:R-:W-:-:S04]  /*25370*/  LOP3.LUT R14, R14, 0x1, RZ, 0xfc, !PT ;  /* 0x000000010e0e7812 */ /* 0x004fc800078efcff */
[----:B------:R-:W-:-:S13]  /*25380*/  ISETP.NE.AND P0, PT, R14, 0x3, PT ;  /* 0x000000030e00780c */ /* 0x000fda0003f05270 */
[----:B----4-:R-:W-:Y:S05]  /*25390*/  @!P0 BRA `(.L_x_8914) ;  /* 0x0000000000048947 */ /* 0x010fea0003800000 */
[----:B------:R-:W-:Y:S01]  /*253a0*/  BPT.TRAP 0x1 ;  /* 0x000000040000795c */ /* 0x000fe20000300000 */
.L_x_8914:
[----:B------:R-:W-:Y:S05]  /*253b0*/  BSYNC B3 ;  /* 0x0000000000037941 */ /* 0x000fea0003800000 */
.L_x_8913:
[----:B------:R-:W-:Y:S02]  /*253c0*/  R2UR UR4, R4 ;  /* 0x00000000040472ca */ /* 0x000fe400000e0000 */
[----:B------:R-:W-:-:S13]  /*253d0*/  R2UR UR5, R5 ;  /* 0x00000000050572ca */ /* 0x000fda00000e0000 */
[----:B------:R-:W2:Y:S01]  /*253e0*/  LD.E.64 R2, desc[UR4][R8.64+0x8] ;  /* 0x0000080408027980 */ /* 0x000ea2000c101b00 */
[----:B-----5:R-:W-:Y:S02]  /*253f0*/  SHF.L.U32 R13, R11, 0x1f, RZ ;  /* 0x0000001f0b0d7819 */ /* 0x020fe400000006ff */
[----:B--2---:R-:W-:-:S05]  /*25400*/  MOV R3, R2 ;  /* 0x0000000200037202 */ /* 0x004fca0000000f00 */
[----:B------:R-:W-:-:S04]  /*25410*/  IMAD R12, R12, 0x8, R3 ;  /* 0x000000080c0c7824 */ /* 0x000fc800078e0203 */
[----:B------:R1:W2:Y:S01]  /*25420*/  SYNCS.PHASECHK.TRANS64.TRYWAIT P0, [R12+URZ], R13 ;  /* 0x0000000d0c0075a7 */ /* 0x0002a2000800017f */
[----:B------:R-:W3:Y:S01]  /*25430*/  LD.E R11, desc[UR4][R8.64+0x1c] ;  /* 0x00001c04080b7980 */ /* 0x000ee2000c101900 */
[----:B------:R-:W-:Y:S02]  /*25440*/  R2UR UR6, R4 ;  /* 0x00000000040672ca */ /* 0x000fe400000e0000 */
[----:B------:R-:W-:Y:S01]  /*25450*/  R2UR UR7, R5 ;  /* 0x00000000050772ca */ /* 0x000fe200000e0000 */
[----:B------:R1:W5:Y:S01]  /*25460*/  LD.E R2, desc[UR4][R6.64] ;  /* 0x0000000406027980 */ /* 0x000362000c101900 */
[----:B------:R-:W-:Y:S11]  /*25470*/  BSSY B3, `(.L_x_8915) ;  /* 0x0000006000037945 */ /* 0x000ff60003800000 */
[----:B------:R1:W5:Y:S01]  /*25480*/  LD.E R3, desc[UR6][R6.64+0x4] ;  /* 0x0000040606037980 */ /* 0x000362000c101900 */
[----:B---3--:R-:W-:-:S04]  /*25490*/  LOP3.LUT R11, R11, 0x1, RZ, 0xfc, !PT ;  /* 0x000000010b0b7812 */ /* 0x008fc800078efcff */
[----:B------:R-:W-:-:S13]  /*254a0*/  ISETP.NE.AND P1, PT, R11, 0x3, PT ;  /* 0x000000030b00780c */ /* 0x000fda0003f25270 */
[----:B-12---:R-:W-:Y:S05]  /*254b0*/  @!P1 BRA `(.L_x_8916) ;  /* 0x0000000000049947 */ /* 0x006fea0003800000 */
[----:B------:R-:W-:Y:S01]  /*254c0*/  BPT.TRAP 0x1 ;  /* 0x000000040000795c */ /* 0x000fe20000300000 */
.L_x_8916:
[----:B------:R-:W-:Y:S05]  /*254d0*/  BSYNC B3 ;  /* 0x0000000000037941 */ /* 0x000fea0003800000 */
.L_x_8915:
[----:B------:R-:W-:Y:S04]  /*254e0*/  BSSY B3, `(.L_x_8917) ;  /* 0x000000a000037945 */ /* 0x000fe80003800000 */
[----:B------:R-:W-:Y:S05]  /*254f0*/  @P0 BRA `(.L_x_8918) ;  /* 0x0000000000200947 */ /* 0x000fea0003800000 */
[----:B------:R-:W-:Y:S02]  /*25500*/  R2UR UR4, R4 ;  /* 0x00000000040472ca */ /* 0x000fe400000e0000 */
[----:B------:R-:W-:-:S13]  /*25510*/  R2UR UR5, R5 ;  /* 0x00000000050572ca */ /* 0x000fda00000e0000 */
[----:B------:R-:W2:Y:S01]  /*25520*/  LD.E.64 R8, desc[UR4][R8.64+0x8] ;  /* 0x0000080408087980 */ /* 0x000ea2000c101b00 */
[----:B-----5:R-:W-:Y:S02]  /*25530*/  SHF.L.U32 R3, R3, 0x1f, RZ ;  /* 0x0000001f03037819 */ /* 0x020fe400000006ff */
[----:B--2---:R-:W-:-:S05]  /*25540*/  MOV R7, R8 ;  /* 0x0000000800077202 */ /* 0x004fca0000000f00 */
[----:B------:R-:W-:-:S04]  /*25550*/  IMAD R2, R2, 0x8, R7 ;  /* 0x0000000802027824 */ /* 0x000fc800078e0207 */
[----:B------:R-:W1:Y:S02]  /*25560*/  SYNCS.PHASECHK.TRANS64.TRYWAIT P0, [R2+URZ], R3 ;  /* 0x00000003020075a7 */ /* 0x000e64000800017f */
[----:B-1----:R-:W-:Y:S05]  /*25570*/  @!P0 BRA `(.L_x_8919) ;  /* 0x000001b400588947 */ /* 0x002fea0003800000 */
.L_x_8918:
[----:B------:R-:W-:Y:S05]  /*25580*/  BSYNC B3 ;  /* 0x0000000000037941 */ /* 0x000fea0003800000 */
.L_x_8917:
[----:B------:R-:W2:Y:S04]  /*25590*/  LDL.64 R8, [R0] ;  /* 0x0000000000087983 */ /* 0x000ea80000100a00 */
[----:B------:R-:W3:Y:S01]  /*255a0*/  LDL.64 R6, [R0+0x28] ;  /* 0x0000280000067983 */ /* 0x000ee20000100a00 */
[C---:B------:R-:W-:Y:S02]  /*255b0*/  R2UR UR6, R4.reuse ;  /* 0x00000000040672ca */ /* 0x040fe400000e0000 */
[C---:B------:R-:W-:Y:S01]  /*255c0*/  R2UR UR7, R5.reuse ;  /* 0x00000000050772ca */ /* 0x040fe200000e0000 */
[----:B-1---5:R-:W4:Y:S01]  /*255d0*/  LDL.64 R2, [R0+0x20] ;  /* 0x0000200000027983 */ /* 0x022f220000100a00 */
[C---:B------:R-:W-:Y:S02]  /*255e0*/  R2UR UR4, R4.reuse ;  /* 0x00000000040472ca */ /* 0x040fe400000e0000 */
[----:B------:R-:W-:Y:S01]  /*255f0*/  R2UR UR5, R5 ;  /* 0x00000000050572ca */ /* 0x000fe200000e0000 */
[----:B------:R-:W4:Y:S08]  /*25600*/  LDL.64 R12, [R0+0x8] ;  /* 0x00000800000c7983 */ /* 0x000f300000100a00 */
[----:B--2---:R-:W2:Y:S04]  /*25610*/  LD.E R9, desc[UR6][R8.64] ;  /* 0x0000000608097980 */ /* 0x004ea8000c101900 */
[----:B---3--:R-:W2:Y:S01]  /*25620*/  LD.E.64 R14, desc[UR4][R6.64] ;  /* 0x00000004060e7980 */ /* 0x008ea2000c101b00 */
[----:B------:R-:W-:Y:S05]  /*25630*/  WARPSYNC.ALL ;  /* 0x0000000000007948 */ /* 0x000fea0003800000 */
[----:B------:R-:W-:-:S02]  /*25640*/  R2UR UR4, R4 ;  /* 0x00000000040472ca */ /* 0x000fc400000e0000 */
[C---:B------:R-:W-:Y:S02]  /*25650*/  R2UR UR5, R5.reuse ;  /* 0x00000000050572ca */ /* 0x040fe400000e0000 */
[----:B------:R-:W-:Y:S02]  /*25660*/  R2UR UR6, R4 ;  /* 0x00000000040672ca */ /* 0x000fe400000e0000 */
[----:B------:R-:W-:-:S09]  /*25670*/  R2UR UR7, R5 ;  /* 0x00000000050772ca */ /* 0x000fd200000e0000 */
[----:B----4-:R1:W-:Y:S04]  /*25680*/  ST.E desc[UR4][R12.64], RZ ;  /* 0x000000ff0c007985 */ /* 0x0103e8000c101904 */
[----:B------:R-:W3:Y:S01]  /*25690*/  LD.E.64 R6, desc[UR6][R2.64] ;  /* 0x0000000602067980 */ /* 0x000ee2000c101b00 */
[----:B--2---:R-:W-:Y:S01]  /*256a0*/  IMAD R8, R9, 0x300, R14 ;  /* 0x0000030009087824 */ /* 0x004fe200078e020e */
[----:B------:R-:W-:Y:S01]  /*256b0*/  WARPGROUP.ARRIVE ;  /* 0x00000000000079c5 */ /* 0x000fe20000000000 */
[----:B------:R-:W-:Y:S01]  /*256c0*/  IMAD.MOV.U32 R9, RZ, RZ, R15 ;  /* 0x000000ffff097224 */ /* 0x000fe200078e000f */
[----:B------:R-:W-:Y:S01]  /*256d0*/  R2UR UR8, R4 ;  /* 0x00000000040872ca */ /* 0x000fe200000e0000 */
[----:B------:R-:W-:Y:S01]  /*256e0*/  IMAD.MOV.U32 R193, RZ, RZ, 0x1 ;  /* 0x00000001ffc17424 */ /* 0x000fe200078e00ff */
[----:B------:R-:W-:-:S02]  /*256f0*/  R2UR UR6, R8 ;  /* 0x00000000080672ca */ /* 0x000fc400000e0000 */
[----:B------:R-:W-:Y:S02]  /*25700*/  R2UR UR7, R9 ;  /* 0x00000000090772ca */ /* 0x000fe400000e0000 */
[C---:B------:R-:W-:Y:S02]  /*25710*/  R2UR UR9, R5.reuse ;  /* 0x00000000050972ca */ /* 0x040fe400000e0000 */
[----:B------:R-:W-:Y:S02]  /*25720*/  R2UR UR10, R4 ;  /* 0x00000000040a72ca */ /* 0x000fe400000e0000 */
[----:B------:R-:W-:Y:S02]  /*25730*/  R2UR UR11, R5 ;  /* 0x00000000050b72ca */ /* 0x000fe400000e0000 */
[----:B---3--:R-:W-:Y:S02]  /*25740*/  R2UR UR4, R6 ;  /* 0x00000000060472ca */ /* 0x008fe400000e0000 */
[----:B------:R-:W-:-:S13]  /*25750*/  R2UR UR5, R7 ;  /* 0x00000000070572ca */ /* 0x000fda00000e0000 */
[----:B------:R-:W-:Y:S03]  /*25760*/  HGMMA.64x96x16.F32 R24, gdesc[UR4], RZ, !UPT, gsb0 ;  /* 0x01600000041879f0 */ /* 0x000fe6000c0008ff */
[----:B------:R-:W-:Y:S02]  /*25770*/  WARPGROUP.DEPBAR.LE gsb0, 0x0 ;  /* 0x00008000000079c5 */ /* 0x000fe40000010000 */
[----:B------:R1:W-:Y:S04]  /*25780*/  ST.E desc[UR8][R12.64], R193 ;  /* 0x000000c10c007985 */ /* 0x0003e8000c101908 */
[----:B------:R-:W2:Y:S01]  /*25790*/  LD.E.64 R6, desc[UR10][R2.64] ;  /* 0x0000000a02067980 */ /* 0x000ea2000c101b00 */
[----:B------:R-:W-:Y:S01]  /*257a0*/  VIADD R14, R8, 0x2 ;  /* 0x00000002080e7836 */ /* 0x000fe20000000000 */
[----:B------:R-:W-:Y:S01]  /*257b0*/  R2UR UR7, R15 ;  /* 0x000000000f0772ca */ /* 0x000fe200000e0000 */
[----:B------:R-:W-:Y:S01]  /*257c0*/  WARPGROUP.ARRIVE ;  /* 0x00000000000079c5 */ /* 0x000fe20000000000 */
[----:B------:R-:W-:-:S02]  /*257d0*/  R2UR UR8, R4 ;  /* 0x00000000040872ca */ /* 0x000fc400000e0000 */
[----:B------:R-:W-:Y:S02]  /*257e0*/  R2UR UR6, R14 ;  /* 0x000000000e0672ca */ /* 0x000fe400000e0000 */
[C---:B------:R-:W-:Y:S02]  /*257f0*/  R2UR UR9, R5.reuse ;  /* 0x00000000050972ca */ /* 0x040fe400000e0000 */
[----:B------:R-:W-:Y:S02]  /*25800*/  R2UR UR10, R4 ;  /* 0x00000000040a72ca */ /* 0x000fe400000e0000 */
[----:B------:R-:W-:Y:S01]  /*25810*/  R2UR UR11, R5 ;  /* 0x00000000050b72ca */ /* 0x000fe200000e0000 */
[----:B--2---:R-:W-:Y:S01]  /*25820*/  VIADD R6, R6, 0x2 ;  /* 0x0000000206067836 */ /* 0x004fe20000000000 */
[----:B------:R-:W-:-:S04]  /*25830*/  R2UR UR5, R7 ;  /* 0x00000000070572ca */ /* 0x000fc800000e0000 */
[----:B------:R-:W-:-:S13]  /*25840*/  R2UR UR4, R6 ;  /* 0x00000000060472ca */ /* 0x000fda00000e0000 */
[----:B------:R-:W-:Y:S03]  /*25850*/  HGMMA.64x96x16.F32 R24, gdesc[UR4], R24, gsb0 ;  /* 0x01600000041879f0 */ /* 0x000fe60008000818 */
        /* <DEDUP_REMOVED lines=19> */
[----:B------:R-:W-:Y:S01]  /*25990*/  WARPGROUP.ARRIVE ;  /* 0x00000000000079c5 */ /* 0x000fe20000000000 */
[----:B------:R-:W-:Y:S01]  /*259a0*/  IMAD.MOV.U32 R9, RZ, RZ, R15 ;  /* 0x000000ffff097224 */ /* 0x000fe200078e000f */
[----:B------:R-:W-:-:S02]  /*259b0*/  R2UR UR8, R4 ;  /* 0x00000000040872ca */ /* 0x000fc400000e0000 */
[----:B------:R-:W-:Y:S02]  /*259c0*/  R2UR UR6, R8 ;  /* 0x00000000080672ca */ /* 0x000fe400000e0000 */
        /* <DEDUP_REMOVED lines=8> */
[----:B------:R-:W2:Y:S01]  /*25a50*/  LDL.64 R6, [R0+0x40] ;  /* 0x0000400000067983 */ /* 0x000ea20000100a00 */
[----:B------:R-:W-:-:S02]  /*25a60*/  R2UR UR4, R4 ;  /* 0x00000000040472ca */ /* 0x000fc400000e0000 */
        /* <DEDUP_REMOVED lines=9> */
[----:B------:R1:W5:Y:S01]  /*25b00*/  LD.E R14, desc[UR6][R2.64+0x4] ;  /* 0x00000406020e7980 */ /* 0x000362000c101900 */
[----:B--2---:R-:W-:-:S04]  /*25b10*/  LOP3.LUT R8, R8, 0x1, RZ, 0xfc, !PT ;  /* 0x0000000108087812 */ /* 0x004fc800078efcff */
[----:B------:R-:W-:-:S13]  /*25b20*/  ISETP.NE.AND P0, PT, R8, 0x3, PT ;  /* 0x000000030800780c */ /* 0x000fda0003f05270 */
[----:B-1----:R-:W-:Y:S05]  /*25b30*/  @!P0 BRA `(.L_x_8921) ;  /* 0x0000000000048947 */ /* 0x002fea0003800000 */
[----:B------:R-:W-:Y:S01]  /*25b40*/  BPT.TRAP 0x1 ;  /* 0x000000040000795c */ /* 0x000fe20000300000 */
.L_x_8921:
[----:B------:R-:W-:Y:S05]  /*25b50*/  BSYNC B3 ;  /* 0x0000000000037941 */ /* 0x000fea0003800000 */
.L_x_8920:
        /* <DEDUP_REMOVED lines=17> */
.L_x_8923:
[----:B------:R-:W-:Y:S05]  /*25c70*/  BSYNC B3 ;  /* 0x0000000000037941 */ /* 0x000fea0003800000 */
.L_x_8922:
        /* <DEDUP_REMOVED lines=10> */
.L_x_8925:
[----:B------:R-:W-:Y:S05]  /*25d20*/  BSYNC B3 ;  /* 0x0000000000037941 */ /* 0x000fea0003800000 */
.L_x_8924:
[----:B------:R-:W2:Y:S04]  /*25d30*/  LDL.64 R12, [R0] ;  /* 0x00000000000c7983 */ /* 0x000ea80000100a00 */
[----:B-1---5:R-:W3:Y:S01]  /*25d40*/  LDL.64 R8, [R0+0x58] ;  /* 0x0000580000087983 */ /* 0x022ee20000100a00 */
[C---:B------:R-:W-:Y:S02]  /*25d50*/  R2UR UR6, R4.reuse ;  /* 0x00000000040672ca */ /* 0x040fe400000e0000 */
[C---:B------:R-:W-:Y:S01]  /*25d60*/  R2UR UR7, R5.reuse ;  /* 0x00000000050772ca */ /* 0x040fe200000e0000 */
[----:B------:R-:W4:Y:S01]  /*25d70*/  LDL.64 R2, [R0+0x48] ;  /* 0x0000480000027983 */ /* 0x000f220000100a00 */
[C---:B------:R-:W-:Y:S02]  /*25d80*/  R2UR UR4, R4.reuse ;  /* 0x00000000040472ca */ /* 0x040fe400000e0000 */
[C---:B------:R-:W-:Y:S01]  /*25d90*/  R2UR UR5, R5.reuse ;  /* 0x00000000050572ca */ /* 0x040fe200000e0000 */
[----:B------:R-:W4:Y:S08]  /*25da0*/  LDL.64 R6, [R0+0x50] ;  /* 0x0000500000067983 */ /* 0x000f300000100a00 */
[----:B--2---:R-:W2:Y:S04]  /*25db0*/  LD.E R13, desc[UR6][R12.64] ;  /* 0x000000060c0d7980 */ /* 0x004ea8000c101900 */
[----:B---3--:R-:W2:Y:S01]  /*25dc0*/  LD.E.64 R14, desc[UR4][R8.64] ;  /* 0x00000004080e7980 */ /* 0x008ea2000c101b00 */
[----:B------:R-:W-:Y:S05]  /*25dd0*/  WARPSYNC.ALL ;  /* 0x0000000000007948 */ /* 0x000fea0003800000 */
[----:B------:R-:W-:Y:S01]  /*25de0*/  R2UR UR6, R4 ;  /* 0x00000000040672ca */ /* 0x000fe200000e0000 */
[----:B------:R-:W3:Y:S01]  /*25df0*/  LDL R19, [R1+0x470] ;  /* 0x0004700001137983 */ /* 0x000ee20000100800 */
[----:B------:R-:W-:-:S02]  /*25e00*/  R2UR UR7, R5 ;  /* 0x00000000050772ca */ /* 0x000fc400000e0000 */
[----:B------:R-:W-:Y:S01]  /*25e10*/  R2UR UR4, R4 ;  /* 0x00000000040472ca */ /* 0x000fe200000e0000 */
[----:B------:R-:W3:Y:S01]  /*25e20*/  LDL R18, [R1+0x474] ;  /* 0x0004740001127983 */ /* 0x000ee20000100800 */
[----:B------:R-:W-:-:S09]  /*25e30*/  R2UR UR5, R5 ;  /* 0x00000000050572ca */ /* 0x000fd200000e0000 */
[----:B----4-:R-:W4:Y:S04]  /*25e40*/  LD.E R11, desc[UR6][R2.64] ;  /* 0x00000006020b7980 */ /* 0x010f28000c101900 */
[----:B------:R-:W3:Y:S01]  /*25e50*/  LD.E.64 R8, desc[UR4][R6.64] ;  /* 0x0000000406087980 */ /* 0x000ee2000c101b00 */
[----:B--2---:R-:W-:Y:S01]  /*25e60*/  IMAD R12, R13, 0xc00, R14 ;  /* 0x00000c000d0c7824 */ /* 0x004fe200078e020e */
[----:B------:R-:W-:Y:S01]  /*25e70*/  WARPGROUP.ARRIVE ;  /* 0x00000000000079c5 */ /* 0x000fe20000000000 */
[----:B------:R-:W-:Y:S01]  /*25e80*/  IMAD.MOV.U32 R13, RZ, RZ, R15 ;  /* 0x000000ffff0d7224 */ /* 0x000fe200078e000f */
[----:B------:R-:W-:Y:S02]  /*25e90*/  R2UR UR8, R4 ;  /* 0x00000000040872ca */ /* 0x000fe400000e0000 */
[----:B------:R-:W-:-:S02]  /*25ea0*/  R2UR UR6, R12 ;  /* 0x000000000c0672ca */ /* 0x000fc400000e0000 */
[----:B------:R-:W-:Y:S02]  /*25eb0*/  R2UR UR7, R13 ;  /* 0x000000000d0772ca */ /* 0x000fe400000e0000 */
[C---:B------:R-:W-:Y:S02]  /*25ec0*/  R2UR UR9, R5.reuse ;  /* 0x00000000050972ca */ /* 0x040fe400000e0000 */
[----:B------:R-:W-:Y:S02]  /*25ed0*/  R2UR UR10, R4 ;  /* 0x00000000040a72ca */ /* 0x000fe400000e0000 */
[----:B------:R-:W-:Y:S02]  /*25ee0*/  R2UR UR11, R5 ;  /* 0x00000000050b72ca */ /* 0x000fe400000e0000 */
[----:B----4-:R-:W-:Y:S02]  /*25ef0*/  ISETP.NE.U32.AND P0, PT, R11, RZ, PT ;  /* 0x000000ff0b00720c */ /* 0x010fe40003f05070 */
[----:B---3--:R-:W-:-:S02]  /*25f00*/  R2UR UR4, R8 ;  /* 0x00000000080472ca */ /* 0x008fc400000e0000 */
[----:B------:R-:W-:-:S09]  /*25f10*/  R2UR UR5, R9 ;  /* 0x00000000090572ca */ /* 0x000fd200000e0000 */
[----:B------:R-:W-:-:S05]  /*25f20*/  VOTEU.ANY UP0, P0 ;  /* 0x00000000003f7886 */ /* 0x000fca0000000100 */
[----:B------:R-:W-:Y:S03]  /*25f30*/  HGMMA.64x96x16.F32 R24, gdesc[UR4], R24, UP0, gsb0 ;  /* 0x01600000041879f0 */ /* 0x000fe6000b800818 */
[----:B------:R-:W-:Y:S02]  /*25f40*/  WARPGROUP.DEPBAR.LE gsb0, 0x0 ;  /* 0x00008000000079c5 */ /* 0x000fe40000010000 */
[----:B------:R-:W-:Y:S04]  /*25f50*/  ST.E desc[UR8][R2.64], R193 ;  /* 0x000000c102007985 */ /* 0x000fe8000c101908 */
        /* <DEDUP_REMOVED lines=212> */
[----:B------:R-:W-:Y:S01]  /*26ca0*/  WARPGROUP.ARRIVE ;  /* 0x00000000000079c5 */ /* 0x000fe20000000000 */
[----:B------:R-:W-:-:S05]  /*26cb0*/  IMAD.MOV.U32 R13, RZ, RZ, R15 ;  /* 0x000000ffff0d7224 */ /* 0x000fca00078e000f */
[----:B------:R-:W1:Y:S01]  /*26cc0*/  S2R R199, SR_TID.X ;  /* 0x0000000000c77919 */ /* 0x000e620000002100 */
[----:B------:R-:W-:Y:S02]  /*26cd0*/  R2UR UR8, R4 ;  /* 0x00000000040872ca */ /* 0x000fe400000e0000 */
[----:B------:R-:W-:Y:S02]  /*26ce0*/  R2UR UR6, R12 ;  /* 0x000000000c0672ca */ /* 0x000fe400000e0000 */
[----:B------:R-:W-:Y:S02]  /*26cf0*/  R2UR UR7, R13 ;  /* 0x000000000d0772ca */ /* 0x000fe400000e0000 */
[----:B------:R-:W-:Y:S02]  /*26d00*/  R2UR UR9, R5 ;  /* 0x00000000050972ca */ /* 0x000fe400000e0000 */
[----:B------:R-:W-:Y:S02]  /*26d10*/  LOP3.LUT R163, R163, 0xfffbffff, RZ, 0xc0, !PT ;  /* 0xfffbffffa3a37812 */ /* 0x000fe400078ec0ff */
[----:B-1----:R-:W-:Y:S01]  /*26d20*/  LOP3.LUT P1, RZ, R199, 0x7f, RZ, 0xc0, !PT ;  /* 0x0000007fc7ff7812 */ /* 0x002fe2000782c0ff */
[----:B--2---:R-:W-:Y:S01]  /*26d30*/  VIADD R8, R8, 0xc06 ;  /* 0x00000c0608087836 */ /* 0x004fe20000000000 */
[----:B------:R-:W-:-:S02]  /*26d40*/  R2UR UR5, R9 ;  /* 0x00000000090572ca */ /* 0x000fc400000e0000 */
[----:B------:R-:W-:Y:S02]  /*26d50*/  SHF.R.U32.HI R11, RZ, 0x7, R199 ;  /* 0x00000007ff0b7819 */ /* 0x000fe400000116c7 */
[----:B------:R-:W-:Y:S01]  /*26d60*/  R2UR UR4, R8 ;  /* 0x00000000080472ca */ /* 0x000fe200000e0000 */
[----:B------:R-:W-:Y:S01]  /*26d70*/  IMAD.MOV.U32 R23, RZ, RZ, R158 ;  /* 0x000000ffff177224 */ /* 0x000fe200078e009e */
[C---:B------:R-:W-:Y:S02]  /*26d80*/  R2UR UR12, R4.reuse ;  /* 0x00000000040c72ca */ /* 0x040fe400000e0000 */
[C---:B------:R-:W-:Y:S02]  /*26d90*/  R2UR UR13, R5.reuse ;  /* 0x00000000050d72ca */ /* 0x040fe400000e0000 */
[----:B------:R-:W-:Y:S02]  /*26da0*/  R2UR UR10, R4 ;  /* 0x00000000040a72ca */ /* 0x000fe400000e0000 */
[----:B------:R-:W-:Y:S01]  /*26db0*/  R2UR UR11, R5 ;  /* 0x00000000050b72ca */ /* 0x000fe200000e0000 */
[----:B------:R-:W-:Y:S01]  /*26dc0*/  BSSY B3, `(.L_x_8927) ;  /* 0x00000d4000037945 */ /* 0x000fe20003800000 */
[----:B------:R-:W-:-:S03]  /*26dd0*/  @P1 LOP3.LUT R163, R163, 0x40000, RZ, 0xfc, !PT ;  /* 0x00040000a3a31812 */ /* 0x000fc600078efcff */
[----:B------:R-:W-:Y:S03]  /*26de0*/  HGMMA.64x96x16.F32 R24, gdesc[UR4], R24, gsb0 ;  /* 0x01600000041879f0 */ /* 0x000fe60008000818 */
[----:B------:R-:W-:Y:S02]  /*26df0*/  WARPGROUP.DEPBAR.LE gsb0, 0x0 ;  /* 0x00008000000079c5 */ /* 0x000fe40000010000 */
[----:B------:R1:W-:Y:S04]  /*26e00*/  ST.E desc[UR8][R2.64], R193 ;  /* 0x000000c102007985 */ /* 0x0003e8000c101908 */
[----:B------:R-:W2:Y:S04]  /*26e10*/  @!P1 LDL.64 R6, [R0+0x18] ;  /* 0x0000180000069983 */ /* 0x000ea80000100a00 */
[----:B------:R-:W3:Y:S01]  /*26e20*/  @!P1 LDL.64 R8, [R0] ;  /* 0x0000000000089983 */ /* 0x000ee20000100a00 */
[----:B------:R-:W-:-:S02]  /*26e30*/  @!P1 R2UR UR4, R4 ;  /* 0x00000000040492ca */ /* 0x000fc400000e0000 */
[C---:B------:R-:W-:Y:S02]  /*26e40*/  @!P1 R2UR UR5, R5.reuse ;  /* 0x00000000050592ca */ /* 0x040fe400000e0000 */
[----:B------:R-:W-:Y:S02]  /*26e50*/  @!P1 R2UR UR6, R4 ;  /* 0x00000000040692ca */ /* 0x000fe400000e0000 */
[----:B------:R-:W-:Y:S02]  /*26e60*/  @!P1 R2UR UR7, R5 ;  /* 0x00000000050792ca */ /* 0x000fe400000e0000 */
[----:B------:R-:W-:-:S05]  /*26e70*/  IADD3 R11, -R11, 0xb, RZ ;  /* 0x0000000b0b0b7810 */ /* 0x000fca0007ffe1ff */
[----:B------:R4:W-:Y:S06]  /*26e80*/  BAR.ARV R11, 0x100 ;  /* 0x0004000b0000751d */ /* 0x0009ec0000002000 */
[----:B--2---:R-:W2:Y:S04]  /*26e90*/  @!P1 LD.E.64 R6, desc[UR4][R6.64+0x30] ;  /* 0x0000300406069980 */ /* 0x004ea8000c101b00 */
[----:B---3--:R-:W1:Y:S01]  /*26ea0*/  @!P1 LD.E R8, desc[UR6][R8.64] ;  /* 0x0000000608089980 */ /* 0x008e62000c101900 */
[----:B--2---:R-:W-:-:S05]  /*26eb0*/  @!P1 MOV R13, R6 ;  /* 0x00000006000d9202 */ /* 0x004fca0000000f00 */
[----:B-1----:R-:W-:-:S05]  /*26ec0*/  @!P1 IMAD R2, R8, 0x8, R13 ;  /* 0x0000000808029824 */ /* 0x002fca00078e020d */
[----:B------:R-:W-:-:S04]  /*26ed0*/  @!P1 PRMT R2, RZ, 0x654, R2 ;  /* 0x00000654ff029816 */ /* 0x000fc80000000002 */
[----:B------:R1:W-:Y:S01]  /*26ee0*/  @!P1 SYNCS.ARRIVE.TRANS64.RED.A1T0 RZ, [R2+URZ], RZ ;  /* 0x000000ff02ff99a7 */ /* 0x0003e2000810043f */
[C---:B------:R-:W-:Y:S02]  /*26ef0*/  R2UR UR4, R4.reuse ;  /* 0x00000000040472ca */ /* 0x040fe400000e0000 */
[C---:B------:R-:W-:Y:S02]  /*26f00*/  R2UR UR5, R5.reuse ;  /* 0x00000000050572ca */ /* 0x040fe400000e0000 */
[C---:B------:R-:W-:Y:S02]  /*26f10*/  R2UR UR8, R4.reuse ;  /* 0x00000000040872ca */ /* 0x040fe400000e0000 */
[C---:B------:R-:W-:Y:S01]  /*26f20*/  R2UR UR9, R5.reuse ;  /* 0x00000000050972ca */ /* 0x040fe200000e0000 */
[----:B-1----:R-:W2:Y:S01]  /*26f30*/  LDL.64 R2, [R0+0x68] ;  /* 0x0000680000027983 */ /* 0x002ea20000100a00 */
[----:B------:R-:W-:Y:S02]  /*26f40*/  IMAD.MOV.U32 R8, RZ, RZ, R18 ;  /* 0x000000ffff087224 */ /* 0x000fe400078e0012 */
[----:B------:R-:W-:Y:S01]  /*26f50*/  IMAD.MOV.U32 R9, RZ, RZ, R19 ;  /* 0x000000ffff097224 */ /* 0x000fe200078e0013 */
[----:B------:R-:W-:Y:S01]  /*26f60*/  R2UR UR6, R4 ;  /* 0x00000000040672ca */ /* 0x000fe200000e0000 */
[----:B------:R-:W3:Y:S01]  /*26f70*/  LD.E R79, desc[UR10][R22.64+0x14] ;  /* 0x0000140a164f7980 */ /* 0x000ee2000c101900 */
[----:B------:R-:W-:-:S06]  /*26f80*/  R2UR UR7, R5 ;  /* 0x00000000050772ca */ /* 0x000fcc00000e0000 */
[----:B------:R1:W4:Y:S04]  /*26f90*/  LD.E R78, desc[UR8][R8.64] ;  /* 0x00000008084e7980 */ /* 0x000328000c101900 */
[----:B--2---:R-:W2:Y:S01]  /*26fa0*/  LD.E.64 R2, desc[UR4][R2.64] ;  /* 0x0000000402027980 */ /* 0x004ea2000c101b00 */
[C---:B------:R-:W-:Y:S02]  /*26fb0*/  R2UR UR4, R4.reuse ;  /* 0x00000000040472ca */ /* 0x040fe400000e0000 */
[C---:B------:R-:W-:Y:S01]  /*26fc0*/  R2UR UR5, R5.reuse ;  /* 0x00000000050572ca */ /* 0x040fe200000e0000 */
[----:B------:R-:W4:Y:S01]  /*26fd0*/  LD.E R6, desc[UR6][R22.64+0x4] ;  /* 0x0000040616067980 */ /* 0x000f22000c101900 */
[----:B------:R-:W-:Y:S02]  /*26fe0*/  R2UR UR8, R4 ;  /* 0x00000000040872ca */ /* 0x000fe400000e0000 */
[----:B------:R-:W-:-:S13]  /*26ff0*/  R2UR UR9, R5 ;  /* 0x00000000050972ca */ /* 0x000fda00000e0000 */
[----:B------:R-:W4:Y:S04]  /*27000*/  LD.E R76, desc[UR8][R22.64+0xc] ;  /* 0x00000c08164c7980 */ /* 0x000f28000c101900 */
[----:B--2---:R-:W2:Y:S01]  /*27010*/  LD.E R74, desc[UR4][R2.64] ;  /* 0x00000004024a7980 */ /* 0x004ea2000c101900 */
[----:B------:R-:W-:Y:S02]  /*27020*/  R2UR UR4, R4 ;  /* 0x00000000040472ca */ /* 0x000fe400000e0000 */
[----:B------:R-:W-:Y:S01]  /*27030*/  R2UR UR5, R5 ;  /* 0x00000000050572ca */ /* 0x000fe200000e0000 */
[----:B------:R-:W4:-:S12]  /*27040*/  LD.E R3, desc[UR12][R22.64+0x18] ;  /* 0x0000180c16037980 */ /* 0x000f18000c101900 */
[----:B------:R-:W4:Y:S01]  /*27050*/  LD.E R75, desc[UR4][R22.64] ;  /* 0x00000004164b7980 */ /* 0x000f22000c101900 */
[----:B------:R-:W-:Y:S02]  /*27060*/  R2UR UR4, R4 ;  /* 0x00000000040472ca */ /* 0x000fe400000e0000 */
[----:B------:R-:W-:-:S13]  /*27070*/  R2UR UR5, R5 ;  /* 0x00000000050572ca */ /* 0x000fda00000e0000 */
[----:B------:R-:W4:Y:S01]  /*27080*/  LD.E R7, desc[UR4][R22.64+0x8] ;  /* 0x0000080416077980 */ /* 0x000f22000c101900 */
[----:B------:R-:W-:Y:S02]  /*27090*/  R2UR UR4, R4 ;  /* 0x00000000040472ca */ /* 0x000fe400000e0000 */
[----:B------:R-:W-:-:S13]  /*270a0*/  R2UR UR5, R5 ;  /* 0x00000000050572ca */ /* 0x000fda00000e0000 */
[----:B------:R-:W4:Y:S01]  /*270b0*/  LD.E R77, desc[UR4][R22.64+0x10] ;  /* 0x00001004164d7980 */ /* 0x000f22000c101900 */
[----:B---3--:R-:W-:Y:S02]  /*270c0*/  IMAD R79, R10, -0x60, R79 ;  /* 0xffffffa00a4f7824 */ /* 0x008fe400078e024f */
[-C--:B--2---:R-:W-:Y:S01]  /*270d0*/  FMUL.FTZ R41, R41, R74.reuse ;  /* 0x0000004a29297220 */ /* 0x084fe20000410000 */
[-C--:B-1----:R-:W-:Y:S01]  /*270e0*/  FMUL.FTZ R9, R49, R74.reuse ;  /* 0x0000004a31097220 */ /* 0x082fe20000410000 */
[-C--:B------:R-:W-:Y:S01]  /*270f0*/  FMUL.FTZ R20, R53, R74.reuse ;  /* 0x0000004a35147220 */ /* 0x080fe20000410000 */
[-C--:B------:R-:W-:Y:S01]  /*27100*/  FMUL.FTZ R8, R25, R74.reuse ;  /* 0x0000004a19087220 */ /* 0x080fe20000410000 */
[-C--:B------:R-:W-:Y:S01]  /*27110*/  FMUL.FTZ R18, R35, R74.reuse ;  /* 0x0000004a23127220 */ /* 0x080fe20000410000 */
[-C--:B------:R-:W-:Y:S01]  /*27120*/  FMUL.FTZ R25, R39, R74.reuse ;  /* 0x0000004a27197220 */ /* 0x080fe20000410000 */
[----:B------:R-:W1:Y:S01]  /*27130*/  MUFU.TANH R35, R41 ;  /* 0x0000002900237308 */ /* 0x000e620000002400 */
[----:B------:R-:W-:-:S07]  /*27140*/  FMUL.FTZ R72, R42, R74 ;  /* 0x0000004a2a487220 */ /* 0x000fce0000410000 */
[----:B------:R2:W3:Y:S08]  /*27150*/  MUFU.TANH R39, R9 ;  /* 0x0000000900277308 */ /* 0x0004f00000002400 */
[----:B------:R4:W1:Y:S01]  /*27160*/  MUFU.TANH R41, R20 ;  /* 0x0000001400297308 */ /* 0x0008620000002400 */
[-C--:B--2---:R-:W-:Y:S01]  /*27170*/  FMUL.FTZ R9, R56, R74.reuse ;  /* 0x0000004a38097220 */ /* 0x084fe20000410000 */
[----:B------:R-:W-:Y:S01]  /*27180*/  FMUL.FTZ R12, R24, R74 ;  /* 0x0000004a180c7220 */ /* 0x000fe20000410000 */
[----:B----4-:R-:W-:-:S05]  /*27190*/  SHF.R.S32.HI R20, RZ, 0x1f, R75 ;  /* 0x0000001fff147819 */ /* 0x010fca000001144b */
[----:B------:R2:W4:Y:S02]  /*271a0*/  MUFU.TANH R42, R9 ;  /* 0x00000009002a7308 */ /* 0x0005240000002400 */
[----:B--2---:R-:W-:-:S04]  /*271b0*/  LEA.HI R9, R20, R75, RZ, 0x7 ;  /* 0x0000004b14097211 */ /* 0x004fc800078f38ff */
[----:B------:R-:W-:Y:S01]  /*271c0*/  LOP3.LUT R24, R9, 0xffffff80, RZ, 0xc0, !PT ;  /* 0xffffff8009187812 */ /* 0x000fe200078ec0ff */
[----:B------:R-:W-:-:S04]  /*271d0*/  FMUL.FTZ R2, R26, R74 ;  /* 0x0000004a1a027220 */ /* 0x000fc80000410000 */
[----:B------:R-:W-:Y:S02]  /*271e0*/  IMAD.IADD R75, R75, 0x1, -R24 ;  /* 0x000000014b4b7824 */ /* 0x000fe400078e0a18 */
[-C--:B------:R-:W-:Y:S01]  /*271f0*/  FMUL.FTZ R11, R27, R74.reuse ;  /* 0x0000004a1b0b7220 */ /* 0x080fe20000410000 */
[-C--:B------:R-:W-:Y:S02]  /*27200*/  FMUL.FTZ R28, R28, R74.reuse ;  /* 0x0000004a1c1c7220 */ /* 0x080fe40000410000 */
[----:B------:R-:W-:Y:S02]  /*27210*/  SHF.R.S32.HI R26, RZ, 0x1f, R75 ;  /* 0x0000001fff1a7819 */ /* 0x000fe4000001144b */
[----:B------:R2:W1:Y:S02]  /*27220*/  MUFU.TANH R80, R28 ;  /* 0x0000001c00507308 */ /* 0x0004640000002400 */
[CC--:B------:R-:W-:Y:S01]  /*27230*/  LEA.HI R27, R26.reuse, R75.reuse, RZ, 0x2 ;  /* 0x0000004b1a1b7211 */ /* 0x0c0fe200078f10ff */
[----:B------:R-:W-:Y:S01]  /*27240*/  FMUL.FTZ R29, R29, R74 ;  /* 0x0000004a1d1d7220 */ /* 0x000fe20000410000 */
[----:B------:R-:W-:-:S02]  /*27250*/  LEA.HI R26, R26, R75, RZ, 0x5 ;  /* 0x0000004b1a1a7211 */ /* 0x000fc400078f28ff */
[----:B--2---:R-:W-:Y:S02]  /*27260*/  LOP3.LUT R28, R27, 0x7ffffffc, RZ, 0xc0, !PT ;  /* 0x7ffffffc1b1c7812 */ /* 0x004fe400078ec0ff */
[----:B------:R2:W1:Y:S03]  /*27270*/  MUFU.TANH R81, R29 ;  /* 0x0000001d00517308 */ /* 0x0004660000002400 */
[----:B------:R-:W-:Y:S01]  /*27280*/  IMAD.IADD R75, R75, 0x1, -R28 ;  /* 0x000000014b4b7824 */ /* 0x000fe200078e0a1c */
[--C-:B------:R-:W-:Y:S02]  /*27290*/  SHF.R.S32.HI R28, RZ, 0x2, R27.reuse ;  /* 0x00000002ff1c7819 */ /* 0x100fe4000001141b */
[----:B--2---:R-:W-:Y:S02]  /*272a0*/  SHF.R.S32.HI R29, RZ, 0x1f, R27 ;  /* 0x0000001fff1d7819 */ /* 0x004fe4000001141b */
[----:B------:R-:W-:-:S02]  /*272b0*/  SHF.R.S32.HI R27, RZ, 0x5, R26 ;  /* 0x00000005ff1b7819 */ /* 0x000fc4000001141a */
[----:B------:R-:W-:Y:S02]  /*272c0*/  SHF.R.S32.HI R26, RZ, 0x7, R9 ;  /* 0x00000007ff1a7819 */ /* 0x000fe40000011409 */
[----:B------:R-:W-:Y:S01]  /*272d0*/  LEA.HI R29, R29, R28, RZ, 0x3 ;  /* 0x0000001c1d1d7211 */ /* 0x000fe200078f18ff */
[----:B------:R-:W-:Y:S01]  /*272e0*/  FMUL.FTZ R40, R40, R74 ;  /* 0x0000004a28287220 */ /* 0x000fe20000410000 */
[----:B------:R-:W-:Y:S01]  /*272f0*/  LEA.HI R9, R9, R26, RZ, 0x1 ;  /* 0x0000001a09097211 */ /* 0x000fe200078f08ff */
[-C--:B------:R-:W-:Y:S01]  /*27300*/  FMUL.FTZ R48, R48, R74.reuse ;  /* 0x0000004a30307220 */ /* 0x080fe20000410000 */
[-C--:B------:R-:W-:Y:S01]  /*27310*/  FMUL.FTZ R19, R52, R74.reuse ;  /* 0x0000004a34137220 */ /* 0x080fe20000410000 */
[----:B------:R-:W-:Y:S01]  /*27320*/  LOP3.LUT R29, R29, 0xfffffff8, RZ, 0xc0, !PT ;  /* 0xfffffff81d1d7812 */ /* 0x000fe200078ec0ff */
[-C--:B------:R-:W-:Y:S01]  /*27330*/  FMUL.FTZ R15, R34, R74.reuse ;  /* 0x0000004a220f7220 */ /* 0x080fe20000410000 */
[-C--:B------:R-:W-:Y:S01]  /*27340*/  FMUL.FTZ R21, R38, R74.reuse ;  /* 0x0000004a26157220 */ /* 0x080fe20000410000 */
[----:B------:R-:W2:Y:S01]  /*27350*/  MUFU.TANH R34, R40 ;  /* 0x0000002800227308 */ /* 0x000ea20000002400 */
[-C--:B------:R-:W-:Y:S01]  /*27360*/  FMUL.FTZ R49, R50, R74.reuse ;  /* 0x0000004a32317220 */ /* 0x080fe20000410000 */
[----:B------:R-:W-:Y:S01]  /*27370*/  LOP3.LUT R9, R9, 0x3fffffe, RZ, 0xc0, !PT ;  /* 0x03fffffe09097812 */ /* 0x000fe200078ec0ff */
[-C--:B------:R-:W-:Y:S01]  /*27380*/  FMUL.FTZ R50, R51, R74.reuse ;  /* 0x0000004a33327220 */ /* 0x080fe20000410000 */
[----:B------:R-:W-:Y:S01]  /*27390*/  FMUL.FTZ R52, R54, R74 ;  /* 0x0000004a36347220 */ /* 0x000fe20000410000 */
[----:B------:R-:W-:-:S02]  /*273a0*/  IMAD R78, R78, 0x8, R27 ;  /* 0x000000084e4e7824 */ /* 0x000fc400078e021b */
[-C--:B------:R-:W-:Y:S01]  /*273b0*/  FMUL.FTZ R13, R30, R74.reuse ;  /* 0x0000004a1e0d7220 */ /* 0x080fe20000410000 */
[-C--:B------:R-:W-:Y:S01]  /*273c0*/  FMUL.FTZ R14, R31, R74.reuse ;  /* 0x0000004a1f0e7220 */ /* 0x080fe20000410000 */
[----:B------:R-:W1:Y:S01]  /*273d0*/  MUFU.TANH R38, R48 ;  /* 0x0000003000267308 */ /* 0x000e620000002400 */
[-C--:B------:R-:W-:Y:S01]  /*273e0*/  FMUL.FTZ R36, R36, R74.reuse ;  /* 0x0000004a24247220 */ /* 0x080fe20000410000 */
[-C--:B------:R-:W-:Y:S01]  /*273f0*/  FMUL.FTZ R37, R37, R74.reuse ;  /* 0x0000004a25257220 */ /* 0x080fe20000410000 */
[-C--:B------:R-:W-:Y:S01]  /*27400*/  FMUL.FTZ R73, R43, R74.reuse ;  /* 0x0000004a2b497220 */ /* 0x080fe20000410000 */
[-C--:B------:R-:W-:Y:S01]  /*27410*/  FMUL.FTZ R44, R44, R74.reuse ;  /* 0x0000004a2c2c7220 */ /* 0x080fe20000410000 */
[-C--:B------:R-:W-:Y:S01]  /*27420*/  FMUL.FTZ R45, R45, R74.reuse ;  /* 0x0000004a2d2d7220 */ /* 0x080fe20000410000 */
[-C--:B------:R-:W-:Y:S01]  /*27430*/  FMUL.FTZ R46, R46, R74.reuse ;  /* 0x0000004a2e2e7220 */ /* 0x080fe20000410000 */
[-C--:B------:R-:W-:Y:S01]  /*27440*/  FMUL.FTZ R47, R47, R74.reuse ;  /* 0x0000004a2f2f7220 */ /* 0x080fe20000410000 */
[----:B------:R3:W1:Y:S01]  /*27450*/  MUFU.TANH R40, R19 ;  /* 0x0000001300287308 */ /* 0x0006620000002400 */
        /* <DEDUP_REMOVED lines=13> */
[----:B------:R-:W-:Y:S01]  /*27530*/  FMUL.FTZ R48, R70, R74 ;  /* 0x0000004a46307220 */ /* 0x000fe20000410000 */
[----:B------:R-:W-:-:S02]  /*27540*/  IMAD R27, R10, -0x60, R7 ;  /* 0xffffffa00a1b7824 */ /* 0x000fc400078e0207 */
[-C--:B------:R-:W-:Y:S01]  /*27550*/  FMUL.FTZ R51, R71, R74.reuse ;  /* 0x0000004a47337220 */ /* 0x080fe20000410000 */
[----:B------:R-:W-:Y:S02]  /*27560*/  IMAD.IADD R29, R28, 0x1, -R29 ;  /* 0x000000011c1d7824 */ /* 0x000fe400078e0a1d */
[-C--:B------:R-:W-:Y:S01]  /*27570*/  FMUL.FTZ R32, R32, R74.reuse ;  /* 0x0000004a20207220 */ /* 0x080fe20000410000 */
[-C--:B------:R-:W-:Y:S01]  /*27580*/  FMUL.FTZ R33, R33, R74.reuse ;  /* 0x0000004a21217220 */ /* 0x080fe20000410000 */
[----:B------:R-:W-:Y:S01]  /*27590*/  FMUL.FTZ R57, R57, R74 ;  /* 0x0000004a39397220 */ /* 0x000fe20000410000 */
[----:B------:R-:W-:Y:S01]  /*275a0*/  IMAD.IADD R9, R26, 0x1, -R9 ;  /* 0x000000011a097824 */ /* 0x000fe200078e0a09 */
[----:B------:R-:W-:Y:S01]  /*275b0*/  ISETP.GE.AND P0, PT, R3, 0x1, PT ;  /* 0x000000010300780c */ /* 0x000fe20003f06270 */
[----:B------:R-:W-:Y:S01]  /*275c0*/  IMAD.U32 R26, R78, 0x10, R29 ;  /* 0x000000104e1a7824 */ /* 0x000fe200078e001d */
[----:B------:R-:W-:Y:S01]  /*275d0*/  IADD3 R28, -R6, 0x1, R27 ;  /* 0x00000001061c7810 */ /* 0x000fe20007ffe11b */
[----:B------:R-:W3:Y:S04]  /*275e0*/  MUFU.TANH R12, R12 ;  /* 0x0000000c000c7308 */ /* 0x000ee80000002400 */
[----:B------:R-:W-:-:S04]  /*275f0*/  IMAD R28, R75, -0x2, R28 ;  /* 0xfffffffe4b1c7824 */ /* 0x000fc800078e021c */
        /* <DEDUP_REMOVED lines=37> */
[----:B------:R-:W-:-:S07]  /*27850*/  IMAD.IADD R66, R28, 0x1, R77 ;  /* 0x000000011c427824 */ /* 0x000fce00078e024d */
[----:B------:R4:W1:Y:S02]  /*27860*/  MUFU.TANH R43, R57 ;  /* 0x00000039002b7308 */ /* 0x0008640000002400 */
[----:B----4-:R-:W-:Y:S01]  /*27870*/  IMAD R57, R9, 0x40, R26 ;  /* 0x0000004009397824 */ /* 0x010fe200078e021a */
[----:B------:R-:W-:Y:S01]  /*27880*/  LOP3.LUT R9, RZ, R76, RZ, 0x33, !PT ;  /* 0x0000004cff097212 */ /* 0x000fe200078e33ff */
[----:B------:R-:W-:-:S04]  /*27890*/  IMAD R26, R10, -0x60, RZ ;  /* 0xffffffa00a1a7824 */ /* 0x000fc800078e02ff */
[----:B------:R-:W-:Y:S02]  /*278a0*/  IMAD.IADD R70, R28, 0x1, R9 ;  /* 0x000000011c467824 */ /* 0x000fe400078e0209 */
[----:B------:R-:W-:Y:S02]  /*278b0*/  IMAD R75, R75, -0x2, R26 ;  /* 0xfffffffe4b4b7824 */ /* 0x000fe400078e021a */
[--C-:B------:R-:W-:Y:S02]  /*278c0*/  IMAD.IADD R58, R66, 0x1, R57.reuse ;  /* 0x00000001423a7824 */ /* 0x100fe400078e0239 */
[----:B------:R-:W-:Y:S01]  /*278d0*/  IMAD.IADD R59, R70, 0x1, R57 ;  /* 0x00000001463b7824 */ /* 0x000fe200078e0239 */
[----:B-123--:R-:W-:Y:S06]  /*278e0*/  @!P0 BRA `(.L_x_8928) ;  /* 0x0000000000848947 */ /* 0x00efec0003800000 */
        /* <DEDUP_REMOVED lines=8> */
[C---:B------:R-:W-:Y:S02]  /*27970*/  R2UR UR4, R4.reuse ;  /* 0x00000000040472ca */ /* 0x040fe400000e0000 */
[C---:B------:R-:W-:Y:S02]  /*27980*/  R2UR UR5, R5.reuse ;  /* 0x00000000050572ca */ /* 0x040fe400000e0000 */
[----:B------:R-:W-:Y:S02]  /*27990*/  R2UR UR6, R4 ;  /* 0x00000000040672ca */ /* 0x000fe400000e0000 */
[----:B------:R-:W-:-:S09]  /*279a0*/  R2UR UR7, R5 ;  /* 0x00000000050772ca */ /* 0x000fd200000e0000 */
[----:B------:R-:W2:Y:S04]  /*279b0*/  LD.E R9, desc[UR4][R22.64+0x1c] ;  /* 0x00001c0416097980 */ /* 0x000ea8000c101900 */
[----:B------:R-:W3:Y:S01]  /*279c0*/  LD.E R28, desc[UR6][R22.64+0x20] ;  /* 0x00002006161c7980 */ /* 0x000ee2000c101900 */
[----:B--2---:R-:W-:-:S05]  /*279d0*/  IMAD.HI.U32 R9, R26, R9, RZ ;  /* 0x000000091a097227 */ /* 0x004fca00078e00ff */
[----:B---3--:R-:W-:-:S07]  /*279e0*/  SHF.R.U32.HI R26, RZ, R28, R9 ;  /* 0x0000001cff1a7219 */ /* 0x008fce0000011609 */
.L_x_8932:
[----:B------:R-:W-:Y:S05]  /*279f0*/  BSYNC B5 ;  /* 0x0000000000057941 */ /* 0x000fea0003800000 */
.L_x_8931:
[----:B------:R-:W-:Y:S01]  /*27a00*/  LOP3.LUT R26, RZ, R26, RZ, 0x33, !PT ;  /* 0x0000001aff1a7212 */ /* 0x000fe200078e33ff */
[----:B------:R-:W-:Y:S06]  /*27a10*/  BRA `(.L_x_8933) ;  /* 0x0000000000287947 */ /* 0x000fec0003800000 */
.L_x_8930:
[----:B------:R-:W-:-:S13]  /*27a20*/  ISETP.NE.AND P0, PT, R3, 0x1, PT ;  /* 0x000000010300780c */ /* 0x000fda0003f05270 */
        /* <DEDUP_REMOVED lines=9> */
.L_x_8933:
[----:B------:R-:W-:Y:S05]  /*27ac0*/  BSYNC B4 ;  /* 0x0000000000047941 */ /* 0x000fea0003800000 */
.L_x_8929:
[----:B------:R-:W-:-:S05]  /*27ad0*/  IMAD R26, R3, R26, R75 ;  /* 0x0000001a031a7224 */ /* 0x000fca00078e024b */
[----:B------:R-:W-:Y:S02]  /*27ae0*/  VIMNMX R59, R59, R26, !PT ;  /* 0x0000001a3b3b7248 */ /* 0x000fe40007fe0100 */
[----:B------:R-:W-:-:S07]  /*27af0*/  VIADDMNMX R58, R26, R3, R58, PT ;  /* 0x000000031a3a7246 */ /* 0x000fce000380013a */
.L_x_8928:
[----:B------:R-:W-:Y:S05]  /*27b00*/  BSYNC B3 ;  /* 0x0000000000037941 */ /* 0x000fea0003800000 */
.L_x_8927:
[----:B------:R-:W-:Y:S01]  /*27b10*/  ISETP.GE.AND P1, PT, R79, 0x9, PT ;  /* 0x000000094f00780c */ /* 0x000fe20003f26270 */
[----:B------:R-:W-:Y:S01]  /*27b20*/  VIADD R57, R57, 0x8 ;  /* 0x0000000839397836 */ /* 0x000fe20000000000 */
[----:B------:R-:W-:Y:S01]  /*27b30*/  ISETP.GE.AND P0, PT, R79, 0x2, PT ;  /* 0x000000024f00780c */ /* 0x000fe20003f06270 */
[----:B------:R-:W-:Y:S01]  /*27b40*/  BSSY B3, `(.L_x_8934) ;  /* 0x0000096000037945 */ /* 0x000fe20003800000 */
[C---:B------:R-:W-:Y:S02]  /*27b50*/  ISETP.GT.AND P2, PT, R59.reuse, 0x8, !P1 ;  /* 0x000000083b00780c */ /* 0x040fe40004f44270 */
[----:B------:R-:W-:Y:S02]  /*27b60*/  ISETP.GT.AND P3, PT, R59, 0x1, !P0 ;  /* 0x000000013b00780c */ /* 0x000fe40004764270 */
[----:B------:R-:W-:Y:S02]  /*27b70*/  ISETP.LT.OR P2, PT, R58, 0x9, P2 ;  /* 0x000000093a00780c */ /* 0x000fe40001741670 */
[----:B------:R-:W-:-:S02]  /*27b80*/  ISETP.GE.AND P4, PT, R79, 0xa, PT ;  /* 0x0000000a4f00780c */ /* 0x000fc40003f86270 */
[----:B------:R-:W-:Y:S02]  /*27b90*/  FSEL R28, R80, -INF , !P2 ;  /* 0xff800000501c7808 */ /* 0x000fe40005000000 */
        /* <DEDUP_REMOVED lines=105> */
[----:B------:R-:W-:-:S03]  /*28230*/  IMAD.IADD R59, R70, 0x1, R57 ;  /* 0x00000001463b7824 */ /* 0x000fc600078e0239 */
[----:B------:R-:W-:Y:S01]  /*28240*/  ISETP.LT.OR P6, PT, R58, 0x5a, P6 ;  /* 0x0000005a3a00780c */ /* 0x000fe200037c1670 */
[----:B------:R-:W-:-:S03]  /*28250*/  IMAD.IADD R58, R66, 0x1, R57 ;  /* 0x00000001423a7824 */ /* 0x000fc600078e0239 */
[----:B------:R-:W-:Y:S02]  /*28260*/  FSEL R12, R69, -INF , !P6 ;  /* 0xff800000450c7808 */ /* 0x000fe40007000000 */
[----:B------:R-:W-:-:S13]  /*28270*/  ISETP.GE.AND P6, PT, R3, 0x1, PT ;  /* 0x000000010300780c */ /* 0x000fda0003fc6270 */
[----:B------:R-:W-:Y:S05]  /*28280*/  @!P6 BRA `(.L_x_8935) ;  /* 0x000000000084e947 */ /* 0x000fea0003800000 */
[----:B------:R-:W-:Y:S01]  /*28290*/  IADD3 R6, -R6, R7, R57 ;  /* 0x0000000706067210 */ /* 0x000fe20007ffe139 */
        /* <DEDUP_REMOVED lines=15> */
.L_x_8939:
[----:B------:R-:W-:Y:S05]  /*28390*/  BSYNC B5 ;  /* 0x0000000000057941 */ /* 0x000fea0003800000 */
.L_x_8938:
[----:B------:R-:W-:Y:S01]  /*283a0*/  LOP3.LUT R6, RZ, R6, RZ, 0x33, !PT ;  /* 0x00000006ff067212 */ /* 0x000fe200078e33ff */
[----:B------:R-:W-:Y:S06]  /*283b0*/  BRA `(.L_x_8940) ;  /* 0x0000000000287947 */ /* 0x000fec0003800000 */
.L_x_8937:
        /* <DEDUP_REMOVED lines=10> */
.L_x_8940:
[----:B------:R-:W-:Y:S05]  /*28460*/  BSYNC B4 ;  /* 0x0000000000047941 */ /* 0x000fea0003800000 */
.L_x_8936:
[----:B------:R-:W-:-:S05]  /*28470*/  IMAD R6, R3, R6, R75 ;  /* 0x0000000603067224 */ /* 0x000fca00078e024b */
[----:B------:R-:W-:Y:S02]  /*28480*/  VIADDMNMX R58, R6, R3, R58, PT ;  /* 0x00000003063a7246 */ /* 0x000fe4000380013a */
[----:B------:R-:W-:-:S07]  /*28490*/  VIMNMX R59, R59, R6, !PT ;  /* 0x000000063b3b7248 */ /* 0x000fce0007fe0100 */
.L_x_8935:
[----:B------:R-:W-:Y:S05]  /*284a0*/  BSYNC B3 ;  /* 0x0000000000037941 */ /* 0x000fea0003800000 */
.L_x_8934:
[----:B------:R-:W2:Y:S01]  /*284b0*/  LDL.64 R6, [R0+0x70] ;  /* 0x0000700000067983 */ /* 0x000ea20000100a00 */
[C---:B------:R-:W-:Y:S02]  /*284c0*/  ISETP.GT.AND P0, PT, R59.reuse, 0x1, !P0 ;  /* 0x000000013b00780c */ /* 0x040fe40004704270 */
        /* <DEDUP_REMOVED lines=68> */
[----:B------:R-:W-:Y:S02]  /*28910*/  R2UR UR4, R4 ;  /* 0x00000000040472ca */ /* 0x000fe400000e0000 */
[----:B------:R-:W-:Y:S02]  /*28920*/  ISETP.LT.OR P0, PT, R58, 0x49, P0 ;  /* 0x000000493a00780c */ /* 0x000fe40000701670 */
[----:B------:R-:W-:Y:S02]  /*28930*/  R2UR UR5, R5 ;  /* 0x00000000050572ca */ /* 0x000fe400000e0000 */
[----:B------:R-:W-:-:S02]  /*28940*/  FSEL R60, R62, -INF , !P0 ;  /* 0xff8000003e3c7808 */ /* 0x000fc40004000000 */
[----:B------:R-:W-:Y:S02]  /*28950*/  ISETP.GT.AND P0, PT, R59, RZ, !P6 ;  /* 0x000000ff3b00720c */ /* 0x000fe40007704270 */
[----:B------:R-:W-:Y:S02]  /*28960*/  ISETP.NE.AND P6, PT, R61, RZ, PT ;  /* 0x000000ff3d00720c */ /* 0x000fe40003fc5270 */
[----:B------:R-:W-:-:S04]  /*28970*/  ISETP.LT.OR P0, PT, R58, 0x1, P0 ;  /* 0x000000013a00780c */ /* 0x000fc80000701670 */
[----:B------:R-:W-:Y:S02]  /*28980*/  FSEL R50, R2, -INF , !P0 ;  /* 0xff80000002327808 */ /* 0x000fe40004000000 */
[----:B--2---:R-:W2:Y:S01]  /*28990*/  LD.E.64 R2, desc[UR4][R6.64] ;  /* 0x0000000406027980 */ /* 0x004ea2000c101b00 */
[C---:B------:R-:W-:Y:S02]  /*289a0*/  ISETP.GT.AND P2, PT, R59.reuse, 0x49, !P2 ;  /* 0x000000493b00780c */ /* 0x040fe40005744270 */
[C---:B------:R-:W-:Y:S02]  /*289b0*/  ISETP.GT.AND P3, PT, R59.reuse, 0x50, !P3 ;  /* 0x000000503b00780c */ /* 0x040fe40005f64270 */
[C---:B------:R-:W-:Y:S02]  /*289c0*/  ISETP.LT.OR P2, PT, R58.reuse, 0x4a, P2 ;  /* 0x0000004a3a00780c */ /* 0x040fe40001741670 */
[----:B------:R-:W-:Y:S02]  /*289d0*/  ISETP.GT.AND P4, PT, R59, 0x51, !P4 ;  /* 0x000000513b00780c */ /* 0x000fe40006784270 */
[----:B------:R-:W-:-:S02]  /*289e0*/  ISETP.LT.OR P3, PT, R58, 0x51, P3 ;  /* 0x000000513a00780c */ /* 0x000fc40001f61670 */
[----:B------:R-:W-:Y:S02]  /*289f0*/  FSEL R19, R19, -INF , !P2 ;  /* 0xff80000013137808 */ /* 0x000fe40005000000 */
[C---:B------:R-:W-:Y:S02]  /*28a00*/  ISETP.GT.AND P5, PT, R59.reuse, 0x58, !P5 ;  /* 0x000000583b00780c */ /* 0x040fe40006fa4270 */
[----:B------:R-:W-:Y:S02]  /*28a10*/  ISETP.GT.AND P0, PT, R59, 0x59, !P6 ;  /* 0x000000593b00780c */ /* 0x000fe40007704270 */
[----:B------:R-:W-:Y:S02]  /*28a20*/  ISETP.LT.OR P4, PT, R58, 0x52, P4 ;  /* 0x000000523a00780c */ /* 0x000fe40002781670 */
[----:B------:R-:W-:Y:S02]  /*28a30*/  FSEL R20, R20, -INF , !P3 ;  /* 0xff80000014147808 */ /* 0x000fe40005800000 */
[----:B------:R-:W-:-:S02]  /*28a40*/  ISETP.LT.OR P5, PT, R58, 0x59, P5 ;  /* 0x000000593a00780c */ /* 0x000fc40002fa1670 */
[----:B------:R-:W-:Y:S02]  /*28a50*/  ISETP.LT.OR P0, PT, R58, 0x5a, P0 ;  /* 0x0000005a3a00780c */ /* 0x000fe40000701670 */
[----:B------:R-:W-:Y:S02]  /*28a60*/  FSEL R58, R24, -INF , !P4 ;  /* 0xff800000183a7808 */ /* 0x000fe40006000000 */
[----:B------:R-:W-:Y:S02]  /*28a70*/  FSEL R48, R48, -INF , !P5 ;  /* 0xff80000030307808 */ /* 0x000fe40006800000 */
[----:B------:R-:W-:Y:S02]  /*28a80*/  R2UR UR6, R4 ;  /* 0x00000000040672ca */ /* 0x000fe400000e0000 */
[----:B------:R-:W-:Y:S02]  /*28a90*/  R2UR UR7, R5 ;  /* 0x00000000050772ca */ /* 0x000fe400000e0000 */
[----:B------:R-:W-:-:S02]  /*28aa0*/  FSEL R51, R51, -INF , !P0 ;  /* 0xff80000033337808 */ /* 0x000fc40004000000 */
[----:B--2---:R-:W-:Y:S02]  /*28ab0*/  FMNMX.FTZ R62, R55, R2, !PT ;  /* 0x00000002373e7209 */ /* 0x004fe40007810000 */
[----:B------:R-:W-:Y:S02]  /*28ac0*/  FMNMX.FTZ R64, R50, R3, !PT ;  /* 0x0000000332407209 */ /* 0x000fe40007810000 */
        /* <DEDUP_REMOVED lines=38> */
[----:B------:R-:W-:Y:S01]  /*28d30*/  FMNMX.FTZ R62, R26, R25, !PT ;  /* 0x000000191a3e7209 */ /* 0x000fe20007810000 */
[----:B------:R-:W2:Y:S01]  /*28d40*/  LD.E R64, desc[UR4][R6.64+0x20] ;  /* 0x0000200406407980 */ /* 0x000ea2000c101900 */
[----:B------:R-:W-:-:S02]  /*28d50*/  FMNMX.FTZ R59, R20, R59, !PT ;  /* 0x0000003b143b7209 */ /* 0x000fc40007810000 */
[----:B------:R-:W-:Y:S02]  /*28d60*/  FMNMX.FTZ R25, R9, R62, !PT ;  /* 0x0000003e09197209 */ /* 0x000fe40007810000 */
[----:B------:R-:W-:Y:S02]  /*28d70*/  FMNMX.FTZ R59, R58, R59, !PT ;  /* 0x0000003b3a3b7209 */ /* 0x000fe40007810000 */
[----:B------:R-:W-:Y:S02]  /*28d80*/  FMNMX.FTZ R25, R8, R25, !PT ;  /* 0x0000001908197209 */ /* 0x000fe40007810000 */
[----:B------:R-:W-:Y:S02]  /*28d90*/  FMNMX.FTZ R24, R48, R59, !PT ;  /* 0x0000003b30187209 */ /* 0x000fe40007810000 */
[----:B------:R-:W-:Y:S02]  /*28da0*/  FMNMX.FTZ R62, R12, R25, !PT ;  /* 0x000000190c3e7209 */ /* 0x000fe40007810000 */
[----:B------:R-:W-:-:S03]  /*28db0*/  FMNMX.FTZ R63, R51, R24, !PT ;  /* 0x00000018333f7209 */ /* 0x000fc60007810000 */
[----:B------:R-:W1:Y:S04]  /*28dc0*/  SHFL.BFLY PT, R25, R62, 0x2, 0x1f ;  /* 0x0c401f003e197f89 */ /* 0x000e6800000e0000 */
[----:B------:R3:W-:Y:S04]  /*28dd0*/  ST.E.64 desc[UR4][R6.64], R62 ;  /* 0x0000003e06007985 */ /* 0x0007e8000c101b04 */
[----:B------:R-:W4:Y:S04]  /*28de0*/  LD.E R65, desc[UR6][R6.64+0x4] ;  /* 0x0000040606417980 */ /* 0x000f28000c101900 */
[----:B---3--:R-:W3:Y:S01]  /*28df0*/  LD.E R63, desc[UR4][R6.64+0x10] ;  /* 0x00001004063f7980 */ /* 0x008ee2000c101900 */
[----:B-1----:R-:W-:-:S03]  /*28e00*/  FMNMX.FTZ R25, R62, R25, !PT ;  /* 0x000000193e197209 */ /* 0x002fc60007810000 */
[----:B------:R-:W5:Y:S04]  /*28e10*/  LD.E R62, desc[UR6][R6.64+0x14] ;  /* 0x00001406063e7980 */ /* 0x000f68000c101900 */
[----:B------:R-:W1:Y:S02]  /*28e20*/  SHFL.BFLY PT, R24, R25, 0x1, 0x1f ;  /* 0x0c201f0019187f89 */ /* 0x000e6400000e0000 */
[----:B-1----:R-:W-:-:S05]  /*28e30*/  FMNMX.FTZ R59, R25, R24, !PT ;  /* 0x00000018193b7209 */ /* 0x002fca0007810000 */
[----:B------:R-:W-:Y:S04]  /*28e40*/  ST.E desc[UR4][R6.64], R59 ;  /* 0x0000003b06007985 */ /* 0x000fe8000c101904 */
[----:B------:R-:W2:Y:S01]  /*28e50*/  LD.E R61, desc[UR6][R6.64] ;  /* 0x00000006063d7980 */ /* 0x000ea2000c101900 */
[----:B------:R-:W-:Y:S02]  /*28e60*/  R2UR UR8, R4 ;  /* 0x00000000040872ca */ /* 0x000fe400000e0000 */
[----:B------:R-:W-:Y:S01]  /*28e70*/  R2UR UR9, R5 ;  /* 0x00000000050972ca */ /* 0x000fe200000e0000 */
[----:B----4-:R-:W1:Y:S02]  /*28e80*/  SHFL.BFLY PT, R24, R65, 0x2, 0x1f ;  /* 0x0c401f0041187f89 */ /* 0x010e6400000e0000 */
[----:B-1----:R-:W-:-:S05]  /*28e90*/  FMNMX.FTZ R25, R24, R65, !PT ;  /* 0x0000004118197209 */ /* 0x002fca0007810000 */
[----:B------:R-:W1:Y:S02]  /*28ea0*/  SHFL.BFLY PT, R24, R25, 0x1, 0x1f ;  /* 0x0c201f0019187f89 */ /* 0x000e6400000e0000 */
[----:B-1----:R-:W-:Y:S02]  /*28eb0*/  FMNMX.FTZ R59, R25, R24, !PT ;  /* 0x00000018193b7209 */ /* 0x002fe40007810000 */
[----:B--2---:R-:W-:Y:S02]  /*28ec0*/  FSETP.NEU.FTZ.AND P0, PT, R61, -INF , PT ;  /* 0xff8000003d00780b */ /* 0x004fe40003f1d000 */
[----:B------:R-:W-:Y:S02]  /*28ed0*/  FSETP.NEU.FTZ.AND P1, PT, R59, -INF , PT ;  /* 0xff8000003b00780b */ /* 0x000fe40003f3d000 */
[----:B------:R-:W-:Y:S02]  /*28ee0*/  FSEL R61, R61, RZ, P0 ;  /* 0x000000ff3d3d7208 */ /* 0x000fe40000000000 */
[----:B------:R-:W-:-:S03]  /*28ef0*/  FSEL R24, R59, RZ, P1 ;  /* 0x000000ff3b187208 */ /* 0x000fc60000800000 */
[----:B------:R-:W-:Y:S02]  /*28f00*/  FADD.FTZ R61, R2, -R61 ;  /* 0x8000003d023d7221 */ /* 0x000fe40000010000 */
[----:B------:R-:W-:Y:S02]  /*28f10*/  FADD.FTZ R3, R3, -R24 ;  /* 0x8000001803037221 */ /* 0x000fe40000010000 */
[----:B------:R-:W-:Y:S02]  /*28f20*/  FMUL.FTZ R24, R61, R64 ;  /* 0x000000403d187220 */ /* 0x000fe40000410000 */
[----:B------:R-:W-:-:S04]  /*28f30*/  FMUL.FTZ R64, R64, R3 ;  /* 0x0000000340407220 */ /* 0x000fc80000410000 */
[----:B------:R-:W3:Y:S08]  /*28f40*/  MUFU.EX2 R24, R24 ;  /* 0x0000001800187308 */ /* 0x000ef00000000800 */
[----:B------:R-:W5:Y:S01]  /*28f50*/  MUFU.EX2 R25, R64 ;  /* 0x0000004000197308 */ /* 0x000f620000000800 */
[----:B------:R-:W-:Y:S01]  /*28f60*/  ST.E desc[UR4][R6.64+0x4], R59 ;  /* 0x0000043b06007985 */ /* 0x000fe2000c101904 */
[----:B---3--:R-:W-:Y:S01]  /*28f70*/  FMUL.FTZ R63, R24, R63 ;  /* 0x0000003f183f7220 */ /* 0x008fe20000410000 */
[----:B-----5:R-:W-:-:S04]  /*28f80*/  FMUL.FTZ R61, R25, R62 ;  /* 0x0000003e193d7220 */ /* 0x020fc80000410000 */
[----:B------:R-:W-:Y:S04]  /*28f90*/  ST.E desc[UR6][R6.64+0x10], R63 ;  /* 0x0000103f06007985 */ /* 0x000fe8000c101906 */
[----:B------:R1:W-:Y:S04]  /*28fa0*/  ST.E desc[UR8][R6.64+0x14], R61 ;  /* 0x0000143d06007985 */ /* 0x0003e8000c101908 */
[----:B------:R-:W2:Y:S04]  /*28fb0*/  LDL.64 R2, [R0+0x70] ;  /* 0x0000700000027983 */ /* 0x000ea80000100a00 */
[----:B--2---:R-:W1:Y:S04]  /*28fc0*/  LD.E R65, desc[UR6][R2.64+0x20] ;  /* 0x0000200602417980 */ /* 0x004e68000c101900 */
[----:B------:R-:W1:Y:S04]  /*28fd0*/  LD.E R62, desc[UR4][R2.64] ;  /* 0x00000004023e7980 */ /* 0x000e68000c101900 */
[----:B------:R-:W2:Y:S04]  /*28fe0*/  LD.E R64, desc[UR8][R2.64+0x4] ;  /* 0x0000040802407980 */ /* 0x000ea8000c101900 */
[----:B------:R-:W3:Y:S04]  /*28ff0*/  LD.E R66, desc[UR4][R2.64+0x10] ;  /* 0x0000100402427980 */ /* 0x000ee8000c101900 */
[----:B------:R-:W4:Y:S01]  /*29000*/  LD.E R68, desc[UR6][R2.64+0x14] ;  /* 0x0000140602447980 */ /* 0x000f22000c101900 */
[C---:B-1----:R-:W-:Y:S01]  /*29010*/  FMUL.FTZ R6, R62.reuse, R65 ;  /* 0x000000413e067220 */ /* 0x042fe20000410000 */
[----:B------:R-:W-:-:S02]  /*29020*/  FSETP.NEU.FTZ.AND P0, PT, R62, -INF , PT ;  /* 0xff8000003e00780b */ /* 0x000fc40003f1d000 */
[----:B--2---:R-:W-:Y:S01]  /*29030*/  FSETP.NEU.FTZ.AND P1, PT, R64, -INF , PT ;  /* 0xff8000004000780b */ /* 0x004fe20003f3d000 */
[----:B------:R-:W-:Y:S01]  /*29040*/  FMUL.FTZ R64, R65, R64 ;  /* 0x0000004041407220 */ /* 0x000fe20000410000 */
[----:B------:R-:W-:-:S04]  /*29050*/  FSEL R6, R6, RZ, P0 ;  /* 0x000000ff06067208 */ /* 0x000fc80000000000 */
[----:B------:R-:W-:Y:S01]  /*29060*/  FSEL R64, R64, RZ, P1 ;  /* 0x000000ff40407208 */ /* 0x000fe20000800000 */
[-CC-:B------:R-:W-:Y:S01]  /*29070*/  FFMA.FTZ R217, R55, R65.reuse, -R6.reuse ;  /* 0x0000004137d97223 */ /* 0x180fe20000010806 */
[----:B------:R-:W-:-:S03]  /*29080*/  FFMA.FTZ R152, R27, R65, -R6 ;  /* 0x000000411b987223 */ /* 0x000fc60000010806 */
[-CC-:B------:R-:W-:Y:S01]  /*29090*/  FFMA.FTZ R153, R50, R65.reuse, -R64.reuse ;  /* 0x0000004132997223 */ /* 0x180fe20000010840 */
[-C--:B------:R-:W-:Y:S01]  /*290a0*/  FFMA.FTZ R202, R11, R65.reuse, -R64 ;  /* 0x000000410bca7223 */ /* 0x080fe20000010840 */
[----:B------:R-:W3:Y:S01]  /*290b0*/  MUFU.EX2 R217, R217 ;  /* 0x000000d900d97308 */ /* 0x000ee20000000800 */
[-C--:B------:R-:W-:Y:S01]  /*290c0*/  FFMA.FTZ R203, R28, R65.reuse, -R6 ;  /* 0x000000411ccb7223 */ /* 0x080fe20000010806 */
[-C--:B------:R-:W-:Y:S01]  /*290d0*/  FFMA.FTZ R216, R13, R65.reuse, -R64 ;  /* 0x000000410dd87223 */ /* 0x080fe20000010840 */
[----:B------:R-:W-:-:S05]  /*290e0*/  FFMA.FTZ R154, R29, R65, -R6 ;  /* 0x000000411d9a7223 */ /* 0x000fca0000010806 */
[----:B------:R-:W4:Y:S01]  /*290f0*/  MUFU.EX2 R153, R153 ;  /* 0x0000009900997308 */ /* 0x000f220000000800 */
[----:B------:R-:W-:-:S07]  /*29100*/  FFMA.FTZ R155, R14, R65, -R64 ;  /* 0x000000410e9b7223 */ /* 0x000fce0000010840 */
[----:B------:R-:W1:Y:S01]  /*29110*/  MUFU.EX2 R152, R152 ;  /* 0x0000009800987308 */ /* 0x000e620000000800 */
[----:B------:R-:W-:-:S07]  /*29120*/  FFMA.FTZ R15, R15, R65, -R64 ;  /* 0x000000410f0f7223 */ /* 0x000fce0000010840 */
[----:B------:R-:W2:Y:S01]  /*29130*/  MUFU.EX2 R202, R202 ;  /* 0x000000ca00ca7308 */ /* 0x000ea20000000800 */
[----:B------:R-:W-:-:S07]  /*29140*/  FFMA.FTZ R30, R30, R65, -R6 ;  /* 0x000000411e1e7223 */ /* 0x000fce0000010806 */
[----:B------:R-:W5:Y:S01]  /*29150*/  MUFU.EX2 R203, R203 ;  /* 0x000000cb00cb7308 */ /* 0x000f620000000800 */
[-CC-:B------:R-:W-:Y:S01]  /*29160*/  FFMA.FTZ R14, R18, R65.reuse, -R64.reuse ;  /* 0x00000041120e7223 */ /* 0x180fe20000010840 */
[----:B------:R-:W-:-:S06]  /*29170*/  FFMA.FTZ R13, R21, R65, -R64 ;  /* 0x00000041150d7223 */ /* 0x000fcc0000010840 */
[----:B------:R-:W5:Y:S01]  /*29180*/  MUFU.EX2 R216, R216 ;  /* 0x000000d800d87308 */ /* 0x000f620000000800 */
[-CC-:B------:R-:W-:Y:S01]  /*29190*/  FFMA.FTZ R31, R31, R65.reuse, -R6.reuse ;  /* 0x000000411f1f7223 */ /* 0x180fe20000010806 */
[----:B------:R-:W-:Y:S01]  /*291a0*/  FFMA.FTZ R190, R9, R65, -R6 ;  /* 0x0000004109be7223 */ /* 0x000fe20000010806 */
[----:B---3--:R-:W-:-:S05]  /*291b0*/  FADD.FTZ R7, R217, R66 ;  /* 0x00000042d9077221 */ /* 0x008fca0000010000 */
[----:B------:R-:W3:Y:S01]  /*291c0*/  MUFU.EX2 R154, R154 ;  /* 0x0000009a009a7308 */ /* 0x000ee20000000800 */
[----:B----4-:R-:W-:Y:S01]  /*291d0*/  FADD.FTZ R9, R153, R68 ;  /* 0x0000004499097221 */ /* 0x010fe20000010000 */
[----:B------:R-:W-:-:S06]  /*291e0*/  FFMA.FTZ R162, R20, R65, -R64 ;  /* 0x0000004114a27223 */ /* 0x000fcc0000010840 */
[----:B------:R-:W4:Y:S01]  /*291f0*/  MUFU.EX2 R155, R155 ;  /* 0x0000009b009b7308 */ /* 0x000f220000000800 */
[-CC-:B------:R-:W-:Y:S01]  /*29200*/  FFMA.FTZ R32, R32, R65.reuse, -R6.reuse ;  /* 0x0000004120207223 */ /* 0x180fe20000010806 */
[-CC-:B------:R-:W-:Y:S01]  /*29210*/  FFMA.FTZ R33, R33, R65.reuse, -R6.reuse ;  /* 0x0000004121217223 */ /* 0x180fe20000010806 */
[-CC-:B------:R-:W-:Y:S01]  /*29220*/  FFMA.FTZ R165, R34, R65.reuse, -R6.reuse ;  /* 0x0000004122a57223 */ /* 0x180fe20000010806 */
[----:B------:R-:W-:-:S04]  /*29230*/  FFMA.FTZ R164, R35, R65, -R6 ;  /* 0x0000004123a47223 */ /* 0x000fc80000010806 */
[----:B------:R-:W4:Y:S01]  /*29240*/  MUFU.EX2 R21, R30 ;  /* 0x0000001e00157308 */ /* 0x000f220000000800 */
[-CC-:B------:R-:W-:Y:S01]  /*29250*/  FFMA.FTZ R167, R36, R65.reuse, -R6.reuse ;  /* 0x0000004124a77223 */ /* 0x180fe20000010806 */
[-CC-:B------:R-:W-:Y:S01]  /*29260*/  FFMA.FTZ R166, R37, R65.reuse, -R6.reuse ;  /* 0x0000004125a67223 */ /* 0x180fe20000010806 */
[-CC-:B------:R-:W-:Y:S01]  /*29270*/  FFMA.FTZ R172, R38, R65.reuse, -R6.reuse ;  /* 0x0000004126ac7223 */ /* 0x180fe20000010806 */
[-CC-:B------:R-:W-:Y:S01]  /*29280*/  FFMA.FTZ R171, R39, R65.reuse, -R6.reuse ;  /* 0x0000004127ab7223 */ /* 0x180fe20000010806 */
[----:B------:R-:W-:-:S03]  /*29290*/  FFMA.FTZ R174, R40, R65, -R6 ;  /* 0x0000004128ae7223 */ /* 0x000fc60000010806 */
[----:B------:R-:W4:Y:S01]  /*292a0*/  MUFU.EX2 R15, R15 ;  /* 0x0000000f000f7308 */ /* 0x000f220000000800 */
        /* <DEDUP_REMOVED lines=8> */
[----:B------:R-:W4:Y:S01]  /*29330*/  MUFU.EX2 R20, R31 ;  /* 0x0000001f00147308 */ /* 0x000f220000000800 */
[----:B-1----:R-:W-:Y:S01]  /*29340*/  FADD.FTZ R6, R152, R7 ;  /* 0x0000000798067221 */ /* 0x002fe20000010000 */
[-CC-:B------:R-:W-:Y:S01]  /*29350*/  FFMA.FTZ R12, R23, R65.reuse, -R64.reuse ;  /* 0x00000041170c7223 */ /* 0x180fe20000010840 */
[----:B--2---:R-:W-:Y:S01]  /*29360*/  FADD.FTZ R9, R202, R9 ;  /* 0x00000009ca097221 */ /* 0x004fe20000010000 */
[----:B------:R-:W-:-:S04]  /*29370*/  FFMA.FTZ R23, R19, R65, -R64 ;  /* 0x0000004113177223 */ /* 0x000fc80000010840 */
[----:B------:R-:W1:Y:S01]  /*29380*/  MUFU.EX2 R14, R14 ;  /* 0x0000000e000e7308 */ /* 0x000e620000000800 */
[----:B-----5:R-:W-:Y:S01]  /*29390*/  FADD.FTZ R7, R203, R6 ;  /* 0x00000006cb077221 */ /* 0x020fe20000010000 */
[----:B------:R-:W-:Y:S01]  /*293a0*/  FADD.FTZ R6, R216, R9 ;  /* 0x00000009d8067221 */ /* 0x000fe20000010000 */
[----:B------:R-:W-:-:S05]  /*293b0*/  FFMA.FTZ R11, R72, R65, -R64 ;  /* 0x00000041480b7223 */ /* 0x000fca0000010840 */
[----:B------:R-:W2:Y:S01]  /*293c0*/  MUFU.EX2 R19, R32 ;  /* 0x0000002000137308 */ /* 0x000ea20000000800 */
[----:B---3--:R-:W-:Y:S01]  /*293d0*/  FADD.FTZ R8, R154, R7 ;  /* 0x000000079a087221 */ /* 0x008fe20000010000 */
[----:B----4-:R-:W-:-:S06]  /*293e0*/  FADD.FTZ R6, R155, R6 ;  /* 0x000000069b067221 */ /* 0x010fcc0000010000 */
[----:B------:R-:W3:Y:S01]  /*293f0*/  MUFU.EX2 R13, R13 ;  /* 0x0000000d000d7308 */ /* 0x000ee20000000800 */
[----:B------:R-:W-:Y:S01]  /*29400*/  FFMA.FTZ R168, R73, R65, -R64 ;  /* 0x0000004149a87223 */ /* 0x000fe20000010840 */
[----:B------:R-:W-:-:S06]  /*29410*/  FADD.FTZ R7, R21, R8 ;  /* 0x0000000815077221 */ /* 0x000fcc0000010000 */
[----:B------:R-:W4:Y:S01]  /*29420*/  MUFU.EX2 R18, R33 ;  /* 0x0000002100127308 */ /* 0x000f220000000800 */
[----:B------:R-:W-:Y:S01]  /*29430*/  FADD.FTZ R9, R15, R6 ;  /* 0x000000060f097221 */ /* 0x000fe20000010000 */
[----:B------:R-:W-:-:S06]  /*29440*/  FFMA.FTZ R170, R46, R65, -R64 ;  /* 0x000000412eaa7223 */ /* 0x000fcc0000010840 */
[----:B------:R-:W5:Y:S01]  /*29450*/  MUFU.EX2 R12, R12 ;  /* 0x0000000c000c7308 */ /* 0x000f620000000800 */
[----:B------:R-:W-:Y:S01]  /*29460*/  FADD.FTZ R6, R20, R7 ;  /* 0x0000000714067221 */ /* 0x000fe20000010000 */
[----:B-1----:R-:W-:-:S06]  /*29470*/  FADD.FTZ R8, R14, R9 ;  /* 0x000000090e087221 */ /* 0x002fcc0000010000 */
[----:B------:R-:W1:Y:S01]  /*29480*/  MUFU.EX2 R165, R165 ;  /* 0x000000a500a57308 */ /* 0x000e620000000800 */
[----:B------:R-:W-:-:S07]  /*29490*/  FFMA.FTZ R169, R47, R65, -R64 ;  /* 0x000000412fa97223 */ /* 0x000fce0000010840 */
[----:B------:R-:W1:Y:S01]  /*294a0*/  MUFU.EX2 R11, R11 ;  /* 0x0000000b000b7308 */ /* 0x000e620000000800 */
[----:B--2---:R-:W-:Y:S01]  /*294b0*/  FADD.FTZ R7, R19, R6 ;  /* 0x0000000613077221 */ /* 0x004fe20000010000 */
[----:B---3--:R-:W-:-:S06]  /*294c0*/  FADD.FTZ R9, R13, R8 ;  /* 0x000000080d097221 */ /* 0x008fcc0000010000 */
[----:B------:R-:W2:Y:S01]  /*294d0*/  MUFU.EX2 R164, R164 ;  /* 0x000000a400a47308 */ /* 0x000ea20000000800 */
[----:B------:R-:W-:-:S07]  /*294e0*/  FFMA.FTZ R176, R49, R65, -R64 ;  /* 0x0000004131b07223 */ /* 0x000fce0000010840 */
[----:B------:R-:W3:Y:S01]  /*294f0*/  MUFU.EX2 R168, R168 ;  /* 0x000000a800a87308 */ /* 0x000ee20000000800 */
[----:B----4-:R-:W-:Y:S01]  /*29500*/  FADD.FTZ R6, R18, R7 ;  /* 0x0000000712067221 */ /* 0x010fe20000010000 */
[----:B-----5:R-:W-:-:S06]  /*29510*/  FADD.FTZ R8, R12, R9 ;  /* 0x000000090c087221 */ /* 0x020fcc0000010000 */
[----:B------:R-:W4:Y:S01]  /*29520*/  MUFU.EX2 R167, R167 ;  /* 0x000000a700a77308 */ /* 0x000f220000000800 */
[----:B------:R-:W-:-:S07]  /*29530*/  FFMA.FTZ R175, R57, R65, -R64 ;  /* 0x0000004139af7223 */ /* 0x000fce0000010840 */
[----:B------:R-:W5:Y:S01]  /*29540*/  MUFU.EX2 R170, R170 ;  /* 0x000000aa00aa7308 */ /* 0x000f620000000800 */
[----:B-1----:R-:W-:Y:S01]  /*29550*/  FADD.FTZ R7, R165, R6 ;  /* 0x00000006a5077221 */ /* 0x002fe20000010000 */
[----:B------:R-:W-:-:S06]  /*29560*/  FADD.FTZ R9, R11, R8 ;  /* 0x000000080b097221 */ /* 0x000fcc0000010000 */
        /* <DEDUP_REMOVED lines=25> */
[----:B------:R-:W4:Y:S08]  /*29700*/  MUFU.EX2 R180, R180 ;  /* 0x000000b400b47308 */ /* 0x000f300000000800 */
[----:B------:R-:W5:Y:S01]  /*29710*/  MUFU.EX2 R183, R183 ;  /* 0x000000b700b77308 */ /* 0x000f620000000800 */
[----:B-1----:R-:W-:Y:S01]  /*29720*/  FADD.FTZ R6, R174, R7 ;  /* 0x00000007ae067221 */ /* 0x002fe20000010000 */
[----:B------:R-:W-:-:S06]  /*29730*/  FADD.FTZ R8, R178, R9 ;  /* 0x00000009b2087221 */ /* 0x000fcc0000010000 */
[----:B------:R-:W1:Y:S08]  /*29740*/  MUFU.EX2 R179, R179 ;  /* 0x000000b300b37308 */ /* 0x000e700000000800 */
        /* <DEDUP_REMOVED lines=18> */
[----:B------:R-:W2:Y:S08]  /*29870*/  MUFU.EX2 R190, R190 ;  /* 0x000000be00be7308 */ /* 0x000eb00000000800 */
        /* <DEDUP_REMOVED lines=10> */
[----:B---3--:R-:W-:-:S03]  /*29920*/  FADD.FTZ R7, R161, R6 ;  /* 0x00000006a1077221 */ /* 0x008fc60000010000 */
[----:B----4-:R-:W-:Y:S01]  /*29930*/  FADD.FTZ R9, R189, R8 ;  /* 0x00000008bd097221 */ /* 0x010fe20000010000 */
[----:B-----5:R-:W-:-:S03]  /*29940*/  FADD.FTZ R6, R160, R7 ;  /* 0x00000007a0067221 */ /* 0x020fc60000010000 */
[----:B-1----:R-:W-:Y:S01]  /*29950*/  FADD.FTZ R9, R188, R9 ;  /* 0x00000009bc097221 */ /* 0x002fe20000010000 */
[----:B------:R-:W-:-:S04]  /*29960*/  FADD.FTZ R27, R159, R6 ;  /* 0x000000069f1b7221 */ /* 0x000fc80000010000 */
[----:B------:R1:W-:Y:S04]  /*29970*/  ST.E desc[UR4][R2.64+0x10], R9 ;  /* 0x0000100902007985 */ /* 0x0003e8000c101904 */
[----:B------:R2:W-:Y:S04]  /*29980*/  ST.E desc[UR6][R2.64+0x14], R27 ;  /* 0x0000141b02007985 */ /* 0x0005e8000c101906 */
[----:B------:R-:W1:Y:S01]  /*29990*/  LDL.64 R6, [R0+0x80] ;  /* 0x0000800000067983 */ /* 0x000e620000100a00 */
[----:B------:R-:W-:Y:S02]  /*299a0*/  R2UR UR10, R4 ;  /* 0x00000000040a72ca */ /* 0x000fe400000e0000 */
[----:B------:R-:W-:-:S02]  /*299b0*/  R2UR UR11, R5 ;  /* 0x00000000050b72ca */ /* 0x000fc400000e0000 */
[C---:B------:R-:W-:Y:S02]  /*299c0*/  R2UR UR12, R4.reuse ;  /* 0x00000000040c72ca */ /* 0x040fe400000e0000 */
[----:B------:R-:W-:Y:S01]  /*299d0*/  R2UR UR13, R5 ;  /* 0x00000000050d72ca */ /* 0x000fe200000e0000 */
[----:B-1----:R-:W3:Y:S08]  /*299e0*/  LD.E R9, desc[UR8][R6.64+0x10] ;  /* 0x0000100806097980 */ /* 0x002ef0000c101900 */
[----:B--2---:R-:W2:Y:S04]  /*299f0*/  LD.E R3, desc[UR10][R6.64+0x14] ;  /* 0x0000140a06037980 */ /* 0x004ea8000c101900 */
[----:B------:R-:W4:Y:S01]  /*29a00*/  LD.E R27, desc[UR12][R6.64+0x20] ;  /* 0x0000200c061b7980 */ /* 0x000f22000c101900 */
[----:B------:R-:W-:-:S02]  /*29a10*/  R2UR UR18, R4 ;  /* 0x00000000041272ca */ /* 0x000fc400000e0000 */
[C---:B------:R-:W-:Y:S01]  /*29a20*/  R2UR UR19, R5.reuse ;  /* 0x00000000051372ca */ /* 0x040fe200000e0000 */
[----:B------:R-:W5:Y:S01]  /*29a30*/  LD.E R2, desc[UR6][R6.64+0x8] ;  /* 0x0000080606027980 */ /* 0x000f62000c101900 */
[C---:B------:R-:W-:Y:S02]  /*29a40*/  R2UR UR14, R4.reuse ;  /* 0x00000000040e72ca */ /* 0x040fe400000e0000 */
[C---:B------:R-:W-:Y:S01]  /*29a50*/  R2UR UR15, R5.reuse ;  /* 0x00000000050f72ca */ /* 0x040fe200000e0000 */
[----:B------:R-:W5:Y:S01]  /*29a60*/  LD.E R29, desc[UR4][R6.64] ;  /* 0x00000004061d7980 */ /* 0x000f62000c101900 */
[----:B------:R-:W-:Y:S02]  /*29a70*/  R2UR UR16, R4 ;  /* 0x00000000041072ca */ /* 0x000fe400000e0000 */
[----:B------:R-:W-:Y:S01]  /*29a80*/  R2UR UR17, R5 ;  /* 0x00000000051172ca */ /* 0x000fe200000e0000 */
        /* <DEDUP_REMOVED lines=38> */
[----:B---3--:R-:W-:-:S05]  /*29cf0*/  FMUL.FTZ R9, R24, R9 ;  /* 0x0000000918097220 */ /* 0x008fca0000410000 */
[----:B------:R1:W-:Y:S04]  /*29d00*/  ST.E desc[UR8][R6.64+0x10], R9 ;  /* 0x0000100906007985 */ /* 0x0003e8000c101908 */
[----:B-1----:R-:W3:Y:S01]  /*29d10*/  LD.E R9, desc[UR6][R6.64+0x154] ;  /* 0x0001540606097980 */ /* 0x002ee2000c101900 */
[C---:B--2---:R-:W-:Y:S01]  /*29d20*/  FMUL.FTZ R3, R24.reuse, R3 ;  /* 0x0000000318037220 */ /* 0x044fe20000410000 */
[----:B----4-:R-:W-:-:S04]  /*29d30*/  FMUL.FTZ R27, R24, R27 ;  /* 0x0000001b181b7220 */ /* 0x010fc80000410000 */
[----:B------:R1:W-:Y:S04]  /*29d40*/  ST.E desc[UR10][R6.64+0x14], R3 ;  /* 0x0000140306007985 */ /* 0x0003e8000c10190a */
[----:B------:R2:W-:Y:S04]  /*29d50*/  ST.E desc[UR12][R6.64+0x20], R27 ;  /* 0x0000201b06007985 */ /* 0x0005e8000c10190c */
[----:B-1----:R-:W4:Y:S04]  /*29d60*/  LD.E R3, desc[UR18][R6.64+0x150] ;  /* 0x0001501206037980 */ /* 0x002f28000c101900 */
[----:B--2---:R-:W2:Y:S01]  /*29d70*/  LD.E R27, desc[UR6][R6.64+0x160] ;  /* 0x00016006061b7980 */ /* 0x004ea2000c101900 */
[----:B---3--:R-:W-:-:S05]  /*29d80*/  FMUL.FTZ R9, R24, R9 ;  /* 0x0000000918097220 */ /* 0x008fca0000410000 */
[----:B------:R1:W-:Y:S04]  /*29d90*/  ST.E desc[UR4][R6.64+0x154], R9 ;  /* 0x0001540906007985 */ /* 0x0003e8000c101904 */
[----:B-1----:R-:W3:Y:S01]  /*29da0*/  LD.E R9, desc[UR6][R6.64+0x170] ;  /* 0x0001700606097980 */ /* 0x002ee2000c101900 */
[C---:B----4-:R-:W-:Y:S01]  /*29db0*/  FMUL.FTZ R3, R24.reuse, R3 ;  /* 0x0000000318037220 */ /* 0x050fe20000410000 */
[----:B--2---:R-:W-:-:S04]  /*29dc0*/  FMUL.FTZ R27, R24, R27 ;  /* 0x0000001b181b7220 */ /* 0x004fc80000410000 */
        /* <DEDUP_REMOVED lines=50> */
[----:B------:R5:W-:Y:S02]  /*2a0f0*/  ST.E desc[UR4][R6.64+0x1e4], R9 ;  /* 0x0001e40906007985 */ /* 0x000be4000c101904 */
[----:B-----5:R-:W-:Y:S02]  /*2a100*/  FMUL.FTZ R9, R25, R2 ;  /* 0x0000000219097220 */ /* 0x020fe40000410000 */
[----:B------:R-:W3:Y:S01]  /*2a110*/  LD.E R2, desc[UR6][R6.64+0xc] ;  /* 0x00000c0606027980 */ /* 0x000ee2000c101900 */
[C---:B----4-:R-:W-:Y:S01]  /*2a120*/  FMUL.FTZ R3, R24.reuse, R3 ;  /* 0x0000000318037220 */ /* 0x050fe20000410000 */
[----:B--2---:R-:W-:-:S04]  /*2a130*/  FMUL.FTZ R27, R24, R27 ;  /* 0x0000001b181b7220 */ /* 0x004fc80000410000 */
[----:B------:R1:W-:Y:S04]  /*2a140*/  ST.E desc[UR4][R6.64+0x1e0], R3 ;  /* 0x0001e00306007985 */ /* 0x0003e8000c101904 */
[----:B------:R3:W-:Y:S04]  /*2a150*/  ST.E desc[UR4][R6.64+0x1f0], R27 ;  /* 0x0001f01b06007985 */ /* 0x0007e8000c101904 */
[----:B-1----:R-:W2:Y:S01]  /*2a160*/  LD.E R3, desc[UR6][R6.64+0x1f4] ;  /* 0x0001f40606037980 */ /* 0x002ea2000c101900 */
[----:B---3--:R-:W-:-:S03]  /*2a170*/  FMUL.FTZ R27, R25, R2 ;  /* 0x00000002191b7220 */ /* 0x008fc60000410000 */
[----:B------:R-:W3:Y:S01]  /*2a180*/  LD.E R2, desc[UR6][R6.64+0x18] ;  /* 0x0000180606027980 */ /* 0x000ee2000c101900 */
[----:B--2---:R-:W-:-:S05]  /*2a190*/  FMUL.FTZ R3, R24, R3 ;  /* 0x0000000318037220 */ /* 0x004fca0000410000 */
[----:B------:R3:W-:Y:S02]  /*2a1a0*/  ST.E desc[UR4][R6.64+0x1f4], R3 ;  /* 0x0001f40306007985 */ /* 0x0007e4000c101904 */
[C---:B---3--:R-:W-:Y:S02]  /*2a1b0*/  FMUL.FTZ R3, R25.reuse, R2 ;  /* 0x0000000219037220 */ /* 0x048fe40000410000 */
[----:B------:R-:W2:Y:S04]  /*2a1c0*/  LD.E R2, desc[UR6][R6.64+0x1c] ;  /* 0x00001c0606027980 */ /* 0x000ea8000c101900 */
[----:B------:R2:W-:Y:S02]  /*2a1d0*/  ST.E desc[UR4][R6.64+0x8], R9 ;  /* 0x0000080906007985 */ /* 0x0005e4000c101904 */
[----:B--2---:R-:W-:-:S02]  /*2a1e0*/  FMUL.FTZ R9, R25, R2 ;  /* 0x0000000219097220 */ /* 0x004fc40000410000 */
[----:B------:R-:W2:Y:S04]  /*2a1f0*/  LD.E R2, desc[UR6][R6.64+0x28] ;  /* 0x0000280606027980 */ /* 0x000ea8000c101900 */
[----:B------:R2:W-:Y:S02]  /*2a200*/  ST.E desc[UR4][R6.64+0xc], R27 ;  /* 0x00000c1b06007985 */ /* 0x0005e4000c101904 */
[C---:B--2---:R-:W-:Y:S02]  /*2a210*/  FMUL.FTZ R27, R25.reuse, R2 ;  /* 0x00000002191b7220 */ /* 0x044fe40000410000 */
        /* <DEDUP_REMOVED lines=42> */
[----:B------:R-:W2:Y:S01]  /*2a4c0*/  LD.E R2, desc[UR6][R6.64+0x9c] ;  /* 0x00009c0606027980 */ /* 0x000ea2000c101900 */
        /* <DEDUP_REMOVED lines=80> */
[----:B------:R3:W-:Y:S01]  /*2a9d0*/  ST.E desc[UR4][R6.64+0x98], R9 ;  /* 0x0000980906007985 */ /* 0x0007e2000c101904 */
[----:B--2---:R-:W-:-:S05]  /*2a9e0*/  FMUL.FTZ R27, R25, R2 ;  /* 0x00000002191b7220 */ /* 0x004fca0000410000 */
[----:B------:R2:W-:Y:S04]  /*2a9f0*/  ST.E desc[UR4][R6.64+0x9c], R27 ;  /* 0x00009c1b06007985 */ /* 0x0005e8000c101904 */
[----:B------:R-:W1:Y:S02]  /*2aa00*/  LD.E R2, desc[UR6][R6.64+0xa8] ;  /* 0x0000a80606027980 */ /* 0x000e64000c101900 */
[----:B-1----:R-:W-:-:S05]  /*2aa10*/  FMUL.FTZ R3, R25, R2 ;  /* 0x0000000219037220 */ /* 0x002fca0000410000 */
[----:B------:R1:W-:Y:S04]  /*2aa20*/  ST.E desc[UR4][R6.64+0xa8], R3 ;  /* 0x0000a80306007985 */ /* 0x0003e8000c101904 */
[----:B------:R-:W3:Y:S02]  /*2aa30*/  LD.E R2, desc[UR6][R6.64+0xac] ;  /* 0x0000ac0606027980 */ /* 0x000ee4000c101900 */
[----:B---3--:R-:W-:-:S05]  /*2aa40*/  FMUL.FTZ R9, R25, R2 ;  /* 0x0000000219097220 */ /* 0x008fca0000410000 */
[----:B------:R3:W-:Y:S04]  /*2aa50*/  ST.E desc[UR4][R6.64+0xac], R9 ;  /* 0x0000ac0906007985 */ /* 0x0007e8000c101904 */
[----:B------:R-:W2:Y:S02]  /*2aa60*/  LD.E R2, desc[UR6][R6.64+0xb8] ;  /* 0x0000b80606027980 */ /* 0x000ea4000c101900 */
        /* <DEDUP_REMOVED lines=112> */
[----:B------:R-:W-:Y:S04]  /*2b170*/  ST.E desc[UR4][R6.64+0x1dc], R3 ;  /* 0x0001dc0306007985 */ /* 0x000fe8000c101904 */
[----:B------:R-:W3:Y:S02]  /*2b180*/  LD.E R2, desc[UR6][R6.64+0x1e8] ;  /* 0x0001e80606027980 */ /* 0x000ee4000c101900 */
[----:B---3--:R-:W-:-:S05]  /*2b190*/  FMUL.FTZ R9, R25, R2 ;  /* 0x0000000219097220 */ /* 0x008fca0000410000 */
[----:B------:R1:W-:Y:S04]  /*2b1a0*/  ST.E desc[UR4][R6.64+0x1e8], R9 ;  /* 0x0001e80906007985 */ /* 0x0003e8000c101904 */
[----:B------:R-:W2:Y:S02]  /*2b1b0*/  LD.E R2, desc[UR6][R6.64+0x1ec] ;  /* 0x0001ec0606027980 */ /* 0x000ea4000c101900 */
[----:B--2---:R-:W-:-:S05]  /*2b1c0*/  FMUL.FTZ R27, R25, R2 ;  /* 0x00000002191b7220 */ /* 0x004fca0000410000 */
[----:B------:R2:W-:Y:S04]  /*2b1d0*/  ST.E desc[UR4][R6.64+0x1ec], R27 ;  /* 0x0001ec1b06007985 */ /* 0x0005e8000c101904 */
[----:B------:R-:W3:Y:S02]  /*2b1e0*/  LD.E R2, desc[UR6][R6.64+0x1f8] ;  /* 0x0001f80606027980 */ /* 0x000ee4000c101900 */
[----:B---3--:R-:W-:-:S05]  /*2b1f0*/  FMUL.FTZ R29, R25, R2 ;  /* 0x00000002191d7220 */ /* 0x008fca0000410000 */
[----:B------:R-:W-:Y:S04]  /*2b200*/  ST.E desc[UR4][R6.64+0x1f8], R29 ;  /* 0x0001f81d06007985 */ /* 0x000fe8000c101904 */
[----:B------:R-:W1:Y:S01]  /*2b210*/  LD.E R2, desc[UR6][R6.64+0x1fc] ;  /* 0x0001fc0606027980 */ /* 0x000e62000c101900 */
[----:B------:R-:W-:Y:S01]  /*2b220*/  LEA.HI R28, R199, 0x8, RZ, 0x19 ;  /* 0x00000008c71c7811 */ /* 0x000fe200078fc8ff */
[----:B-1----:R-:W-:-:S05]  /*2b230*/  FMUL.FTZ R9, R25, R2 ;  /* 0x0000000219097220 */ /* 0x002fca0000410000 */
[----:B------:R1:W-:Y:S04]  /*2b240*/  ST.E desc[UR4][R6.64+0x1fc], R9 ;  /* 0x0001fc0906007985 */ /* 0x0003e8000c101904 */
[----:B------:R-:W3:Y:S01]  /*2b250*/  LDL.64 R2, [R0+0x80] ;  /* 0x0000800000027983 */ /* 0x000ee20000100a00 */
[----:B------:R4:W-:Y:S06]  /*2b260*/  BAR.SYNC.DEFER_BLOCKING R28, 0x100 ;  /* 0x0004001c0000751d */ /* 0x0009ec0000010000 */
[----:B--2---:R-:W2:Y:S04]  /*2b270*/  LDL.64 R26, [R0] ;  /* 0x00000000001a7983 */ /* 0x004ea80000100a00 */
[----:B------:R-:W5:Y:S04]  /*2b280*/  LDL.64 R24, [R0+0x98] ;  /* 0x0000980000187983 */ /* 0x000f680000100a00 */
[----:B-1----:R-:W4:Y:S04]  /*2b290*/  LDL.64 R8, [R0+0x88] ;  /* 0x0000880000087983 */ /* 0x002f280000100a00 */
[----:B---3--:R-:W3:Y:S04]  /*2b2a0*/  LD.E R29, desc[UR4][R2.64] ;  /* 0x00000004021d7980 */ /* 0x008ee8000c101900 */
[----:B--2---:R-:W2:Y:S04]  /*2b2b0*/  LD.E R219, desc[UR6][R26.64] ;  /* 0x000000061adb7980 */ /* 0x004ea8000c101900 */
[----:B-----5:R-:W2:Y:S04]  /*2b2c0*/  LD.E.64 R6, desc[UR4][R24.64] ;  /* 0x0000000418067980 */ /* 0x020ea8000c101b00 */
[----:B---3--:R1:W-:Y:S04]  /*2b2d0*/  ST.E desc[UR8][R2.64], R29 ;  /* 0x0000001d02007985 */ /* 0x0083e8000c101908 */
[----:B------:R-:W3:Y:S04]  /*2b2e0*/  LD.E R31, desc[UR10][R2.64+0x4] ;  /* 0x0000040a021f7980 */ /* 0x000ee8000c101900 */
[----:B---3--:R3:W-:Y:S04]  /*2b2f0*/  ST.E desc[UR4][R2.64+0x4], R31 ;  /* 0x0000041f02007985 */ /* 0x0087e8000c101904 */
[----:B------:R-:W5:Y:S04]  /*2b300*/  LD.E R33, desc[UR6][R2.64+0x8] ;  /* 0x0000080602217980 */ /* 0x000f68000c101900 */
[----:B-----5:R-:W-:Y:S04]  /*2b310*/  ST.E desc[UR4][R2.64+0x8], R33 ;  /* 0x0000082102007985 */ /* 0x020fe8000c101904 */
[----:B------:R-:W5:Y:S04]  /*2b320*/  LD.E R27, desc[UR6][R2.64+0xc] ;  /* 0x00000c06021b7980 */ /* 0x000f68000c101900 */
[----:B-----5:R5:W-:Y:S04]  /*2b330*/  ST.E desc[UR4][R2.64+0xc], R27 ;  /* 0x00000c1b02007985 */ /* 0x020be8000c101904 */
[----:B------:R-:W4:Y:S04]  /*2b340*/  LD.E R25, desc[UR6][R2.64+0x10] ;  /* 0x0000100602197980 */ /* 0x000f28000c101900 */
[----:B----4-:R4:W-:Y:S04]  /*2b350*/  ST.E desc[UR4][R2.64+0x10], R25 ;  /* 0x0000101902007985 */ /* 0x0109e8000c101904 */
[----:B-1----:R-:W2:Y:S04]  /*2b360*/  LD.E R29, desc[UR6][R2.64+0x14] ;  /* 0x00001406021d7980 */ /* 0x002ea8000c101900 */
[----:B--2---:R1:W-:Y:S04]  /*2b370*/  ST.E desc[UR4][R2.64+0x14], R29 ;  /* 0x0000141d02007985 */ /* 0x0043e8000c101904 */
[----:B---3--:R-:W2:Y:S04]  /*2b380*/  LD.E R31, desc[UR6][R2.64+0x18] ;  /* 0x00001806021f7980 */ /* 0x008ea8000c101900 */
[----:B--2---:R2:W-:Y:S04]  /*2b390*/  ST.E desc[UR4][R2.64+0x18], R31 ;  /* 0x0000181f02007985 */ /* 0x0045e8000c101904 */
[----:B-----5:R-:W3:Y:S04]  /*2b3a0*/  LD.E R27, desc[UR6][R2.64+0x1c] ;  /* 0x00001c06021b7980 */ /* 0x020ee8000c101900 */
[----:B---3--:R3:W-:Y:S04]  /*2b3b0*/  ST.E desc[UR4][R2.64+0x1c], R27 ;  /* 0x00001c1b02007985 */ /* 0x0087e8000c101904 */
[----:B----4-:R-:W4:Y:S04]  /*2b3c0*/  LD.E R25, desc[UR6][R2.64+0x20] ;  /* 0x0000200602197980 */ /* 0x010f28000c101900 */
[----:B----4-:R4:W-:Y:S04]  /*2b3d0*/  ST.E desc[UR4][R2.64+0x20], R25 ;  /* 0x0000201902007985 */ /* 0x0109e8000c101904 */
[----:B-1----:R-:W5:Y:S04]  /*2b3e0*/  LD.E R29, desc[UR6][R2.64+0x24] ;  /* 0x00002406021d7980 */ /* 0x002f68000c101900 */
[----:B-----5:R1:W-:Y:S04]  /*2b3f0*/  ST.E desc[UR4][R2.64+0x24], R29 ;  /* 0x0000241d02007985 */ /* 0x0203e8000c101904 */
[----:B--2---:R-:W2:Y:S04]  /*2b400*/  LD.E R31, desc[UR6][R2.64+0x28] ;  /* 0x00002806021f7980 */ /* 0x004ea8000c101900 */
[----:B--2---:R2:W-:Y:S04]  /*2b410*/  ST.E desc[UR4][R2.64+0x28], R31 ;  /* 0x0000281f02007985 */ /* 0x0045e8000c101904 */
[----:B---3--:R-:W3:Y:S04]  /*2b420*/  LD.E R27, desc[UR6][R2.64+0x2c] ;  /* 0x00002c06021b7980 */ /* 0x008ee8000c101900 */
        /* <DEDUP_REMOVED lines=228> */
[----:B-----5:R-:W-:Y:S04]  /*2c270*/  ST.E desc[UR4][R2.64+0x1f4], R29 ;  /* 0x0001f41d02007985 */ /* 0x020fe8000c101904 */
[----:B--2---:R-:W2:Y:S04]  /*2c280*/  LD.E R31, desc[UR6][R2.64+0x1f8] ;  /* 0x0001f806021f7980 */ /* 0x004ea8000c101900 */
[----:B--2---:R-:W-:Y:S04]  /*2c290*/  ST.E desc[UR4][R2.64+0x1f8], R31 ;  /* 0x0001f81f02007985 */ /* 0x004fe8000c101904 */
[----:B---3--:R-:W2:Y:S01]  /*2c2a0*/  LD.E R27, desc[UR6][R2.64+0x1fc] ;  /* 0x0001fc06021b7980 */ /* 0x008ea2000c101900 */
[----:B------:R-:W-:-:S02]  /*2c2b0*/  R2UR UR20, R4 ;  /* 0x00000000041472ca */ /* 0x000fc400000e0000 */
[C---:B------:R-:W-:Y:S02]  /*2c2c0*/  R2UR UR21, R5.reuse ;  /* 0x00000000051572ca */ /* 0x040fe400000e0000 */
[C---:B------:R-:W-:Y:S02]  /*2c2d0*/  R2UR UR22, R4.reuse ;  /* 0x00000000041672ca */ /* 0x040fe400000e0000 */
[C---:B------:R-:W-:Y:S02]  /*2c2e0*/  R2UR UR23, R5.reuse ;  /* 0x00000000051772ca */ /* 0x040fe400000e0000 */
[C---:B------:R-:W-:Y:S02]  /*2c2f0*/  R2UR UR24, R4.reuse ;  /* 0x00000000041872ca */ /* 0x040fe400000e0000 */
[----:B------:R-:W-:Y:S02]  /*2c300*/  R2UR UR25, R5 ;  /* 0x00000000051972ca */ /* 0x000fe400000e0000 */
        /* <DEDUP_REMOVED lines=20> */
[----:B------:R-:W-:Y:S02]  /*2c450*/  R2UR UR58, R4 ;  /* 0x00000000043a72ca */ /* 0x000fe400000e0000 */
[----:B------:R-:W-:Y:S01]  /*2c460*/  R2UR UR59, R5 ;  /* 0x00000000053b72ca */ /* 0x000fe200000e0000 */
[----:B--2---:R1:W-:Y:S04]  /*2c470*/  ST.E desc[UR4][R2.64+0x1fc], R27 ;  /* 0x0001fc1b02007985 */ /* 0x0043e8000c101904 */
[----:B------:R-:W2:Y:S04]  /*2c480*/  LD.E R218, desc[UR6][R8.64] ;  /* 0x0000000608da7980 */ /* 0x000ea8000c101900 */
[----:B------:R-:W3:Y:S04]  /*2c490*/  LD.E R24, desc[UR8][R2.64] ;  /* 0x0000000802187980 */ /* 0x000ee8000c101900 */
[----:B----4-:R-:W3:Y:S04]  /*2c4a0*/  LD.E R25, desc[UR10][R2.64+0x4] ;  /* 0x0000040a02197980 */ /* 0x010ee8000c101900 */
[----:B------:R-:W3:Y:S04]  /*2c4b0*/  LD.E R26, desc[UR12][R2.64+0x8] ;  /* 0x0000080c021a7980 */ /* 0x000ee8000c101900 */
[----:B-1----:R-:W3:Y:S04]  /*2c4c0*/  LD.E R27, desc[UR14][R2.64+0xc] ;  /* 0x00000c0e021b7980 */ /* 0x002ee8000c101900 */
        /* <DEDUP_REMOVED lines=124> */
[----:B------:R-:W-:Y:S01]  /*2cc90*/  IMAD R6, R219, 0xc00, R6 ;  /* 0x00000c00db067824 */ /* 0x000fe200078e0206 */
[----:B--2---:R-:W-:-:S02]  /*2cca0*/  ISETP.NE.U32.AND P0, PT, R218, RZ, PT ;  /* 0x000000ffda00720c */ /* 0x004fc40003f05070 */
[----:B------:R-:W-:Y:S02]  /*2ccb0*/  R2UR UR7, R7 ;  /* 0x00000000070772ca */ /* 0x000fe400000e0000 */
[----:B------:R-:W-:Y:S02]  /*2ccc0*/  R2UR UR6, R6 ;  /* 0x00000000060672ca */ /* 0x000fe400000e0000 */
[----:B------:R-:W-:Y:S02]  /*2ccd0*/  F2FP.F16.F32.PACK_AB R152, R152, R217 ;  /* 0x000000d99898723e */ /* 0x000fe400000000ff */
[----:B------:R-:W-:Y:S02]  /*2cce0*/  F2FP.F16.F32.PACK_AB R154, R154, R203 ;  /* 0x000000cb9a9a723e */ /* 0x000fe400000000ff */
[----:B------:R-:W-:Y:S02]  /*2ccf0*/  F2FP.F16.F32.PACK_AB R153, R202, R153 ;  /* 0x00000099ca99723e */ /* 0x000fe400000000ff */
[----:B------:R-:W-:Y:S01]  /*2cd00*/  F2FP.F16.F32.PACK_AB R155, R155, R216 ;  /* 0x000000d89b9b723e */ /* 0x000fe200000000ff */
[----:B------:R-:W-:Y:S01]  /*2cd10*/  VOTEU.ANY UP0, P0 ;  /* 0x00000000003f7886 */ /* 0x000fe20000000100 */
        /* <DEDUP_REMOVED lines=19> */
[----:B------:R-:W-:Y:S01]  /*2ce50*/  R2UR UR25, R5 ;  /* 0x00000000051972ca */ /* 0x000fe200000e0000 */
[----:B---3--:R-:W-:-:S06]  /*2ce60*/  WARPGROUP.ARRIVE ;  /* 0x00000000000079c5 */ /* 0x008fcc0000000000 */
[----:B------:R-:W-:Y:S01]  /*2ce70*/  HGMMA.64x256x16.F32 R24, R152, gdesc[UR4].tnspB, R24, UP0, gsb0 ;  /* 0x43e0000498187df0 */ /* 0x000fe2000b800818 */
        /* <DEDUP_REMOVED lines=17> */
[----:B------:R-:W-:Y:S01]  /*2cf90*/  R2UR UR55, R5 ;  /* 0x00000000053772ca */ /* 0x000fe200000e0000 */
[----:B------:R-:W-:-:S02]  /*2cfa0*/  WARPGROUP.DEPBAR.LE gsb0, 0x0 ;  /* 0x00008000000079c5 */ /* 0x000fc40000010000 */
[----:B------:R1:W-:Y:S01]  /*2cfb0*/  ST.E desc[UR4][R2.64], R24 ;  /* 0x0000001802007985 */ /* 0x0003e2000c101904 */
[C---:B------:R-:W-:Y:S02]  /*2cfc0*/  R2UR UR4, R4.reuse ;  /* 0x00000000040472ca */ /* 0x040fe400000e0000 */
[C---:B------:R-:W-:Y:S01]  /*2cfd0*/  R2UR UR5, R5.reuse ;  /* 0x00000000050572ca */ /* 0x040fe200000e0000 */
[----:B------:R2:W-:Y:S01]  /*2cfe0*/  ST.E desc[UR6][R2.64+0x4], R25 ;  /* 0x0000041902007985 */ /* 0x0005e2000c101906 */
[C---:B------:R-:W-:Y:S02]  /*2cff0*/  R2UR UR6, R4.reuse ;  /* 0x00000000040672ca */ /* 0x040fe400000e0000 */
[C---:B------:R-:W-:Y:S01]  /*2d000*/  R2UR UR7, R5.reuse ;  /* 0x00000000050772ca */ /* 0x040fe200000e0000 */
[----:B------:R3:W-:Y:S01]  /*2d010*/  ST.E desc[UR8][R2.64+0x8], R26 ;  /* 0x0000081a02007985 */ /* 0x0007e2000c101908 */
[C---:B------:R-:W-:Y:S02]  /*2d020*/  R2UR UR8, R4.reuse ;  /* 0x00000000040872ca */ /* 0x040fe400000e0000 */
[----:B------:R-:W-:Y:S01]  /*2d030*/  R2UR UR9, R5 ;  /* 0x00000000050972ca */ /* 0x000fe200000e0000 */
[----:B------:R4:W-:Y:S01]  /*2d040*/  ST.E desc[UR10][R2.64+0xc], R27 ;  /* 0x00000c1b02007985 */ /* 0x0009e2000c10190a */
[----:B------:R-:W-:-:S02]  /*2d050*/  R2UR UR10, R4 ;  /* 0x00000000040a72ca */ /* 0x000fc400000e0000 */
        /* <DEDUP_REMOVED lines=27> */
[----:B------:R-:W-:Y:S01]  /*2d210*/  R2UR UR7, R5 ;  /* 0x00000000050772ca */ /* 0x000fe200000e0000 */
[----:B------:R5:W-:Y:S04]  /*2d220*/  ST.E desc[UR8][R2.64+0x34], R37 ;  /* 0x0000342502007985 */ /* 0x000be8000c101908 */
[----:B------:R5:W-:Y:S04]  /*2d230*/  ST.E desc[UR10][R2.64+0x38], R38 ;  /* 0x0000382602007985 */ /* 0x000be8000c10190a */
[----:B------:R5:W-:Y:S04]  /*2d240*/  ST.E desc[UR12][R2.64+0x3c], R39 ;  /* 0x00003c2702007985 */ /* 0x000be8000c10190c */
[----:B------:R5:W-:Y:S04]  /*2d250*/  ST.E desc[UR14][R2.64+0x40], R40 ;  /* 0x0000402802007985 */ /* 0x000be8000c10190e */
[----:B------:R5:W-:Y:S04]  /*2d260*/  ST.E desc[UR16][R2.64+0x44], R41 ;  /* 0x0000442902007985 */ /* 0x000be8000c101910 */
[----:B------:R5:W-:Y:S01]  /*2d270*/  ST.E desc[UR18][R2.64+0x48], R42 ;  /* 0x0000482a02007985 */ /* 0x000be2000c101912 */
[----:B------:R-:W-:-:S03]  /*2d280*/  R2UR UR8, R4 ;  /* 0x00000000040872ca */ /* 0x000fc600000e0000 */
[----:B------:R5:W-:Y:S01]  /*2d290*/  ST.E desc[UR20][R2.64+0x4c], R43 ;  /* 0x00004c2b02007985 */ /* 0x000be2000c101914 */
[----:B------:R-:W-:-:S03]  /*2d2a0*/  R2UR UR9, R5 ;  /* 0x00000000050972ca */ /* 0x000fc600000e0000 */
[----:B------:R5:W-:Y:S04]  /*2d2b0*/  ST.E desc[UR22][R2.64+0x50], R44 ;  /* 0x0000502c02007985 */ /* 0x000be8000c101916 */
[----:B------:R5:W-:Y:S04]  /*2d2c0*/  ST.E desc[UR24][R2.64+0x54], R45 ;  /* 0x0000542d02007985 */ /* 0x000be8000c101918 */
[----:B------:R5:W-:Y:S01]  /*2d2d0*/  ST.E desc[UR4][R2.64+0x58], R46 ;  /* 0x0000582e02007985 */ /* 0x000be2000c101904 */
[C---:B------:R-:W-:Y:S02]  /*2d2e0*/  R2UR UR4, R4.reuse ;  /* 0x00000000040472ca */ /* 0x040fe400000e0000 */
[----:B------:R-:W-:Y:S01]  /*2d2f0*/  R2UR UR5, R5 ;  /* 0x00000000050572ca */ /* 0x000fe200000e0000 */
[----:B------:R5:W-:Y:S01]  /*2d300*/  ST.E desc[UR6][R2.64+0x5c], R47 ;  /* 0x00005c2f02007985 */ /* 0x000be2000c101906 */
        /* <DEDUP_REMOVED lines=13> */
[C---:B------:R-:W-:Y:S01]  /*2d3e0*/  R2UR UR21, R5.reuse ;  /* 0x00000000051572ca */ /* 0x040fe200000e0000 */
[----:B------:R5:W-:Y:S01]  /*2d3f0*/  ST.E desc[UR8][R2.64+0x60], R48 ;  /* 0x0000603002007985 */ /* 0x000be2000c101908 */
[C---:B------:R-:W-:Y:S02]  /*2d400*/  R2UR UR22, R4.reuse ;  /* 0x00000000041672ca */ /* 0x040fe400000e0000 */
[C---:B------:R-:W-:Y:S01]  /*2d410*/  R2UR UR23, R5.reuse ;  /* 0x00000000051772ca */ /* 0x040fe200000e0000 */
[----:B------:R5:W-:Y:S01]  /*2d420*/  ST.E desc[UR4][R2.64+0x64], R49 ;  /* 0x0000643102007985 */ /* 0x000be2000c101904 */
[C---:B------:R-:W-:Y:S02]  /*2d430*/  R2UR UR24, R4.reuse ;  /* 0x00000000041872ca */ /* 0x040fe400000e0000 */
[----:B------:R-:W-:Y:S02]  /*2d440*/  R2UR UR25, R5 ;  /* 0x00000000051972ca */ /* 0x000fe400000e0000 */
[----:B------:R-:W-:-:S02]  /*2d450*/  R2UR UR8, R4 ;  /* 0x00000000040872ca */ /* 0x000fc400000e0000 */
[C---:B------:R-:W-:Y:S02]  /*2d460*/  R2UR UR9, R5.reuse ;  /* 0x00000000050972ca */ /* 0x040fe400000e0000 */
[C---:B------:R-:W-:Y:S02]  /*2d470*/  R2UR UR4, R4.reuse ;  /* 0x00000000040472ca */ /* 0x040fe400000e0000 */
[----:B------:R-:W-:Y:S01]  /*2d480*/  R2UR UR5, R5 ;  /* 0x00000000050572ca */ /* 0x000fe200000e0000 */
        /* <DEDUP_REMOVED lines=8> */
[----:B------:R5:W-:Y:S04]  /*2d510*/  ST.E desc[UR20][R2.64+0x80], R56 ;  /* 0x0000803802007985 */ /* 0x000be8000c101914 */
[----:B------:R5:W-:Y:S04]  /*2d520*/  ST.E desc[UR22][R2.64+0x84], R57 ;  /* 0x0000843902007985 */ /* 0x000be8000c101916 */
[----:B------:R5:W-:Y:S01]  /*2d530*/  ST.E desc[UR24][R2.64+0x88], R58 ;  /* 0x0000883a02007985 */ /* 0x000be2000c101918 */
[----:B------:R-:W-:-:S03]  /*2d540*/  R2UR UR10, R4 ;  /* 0x00000000040a72ca */ /* 0x000fc600000e0000 */
[----:B------:R5:W-:Y:S01]  /*2d550*/  ST.E desc[UR8][R2.64+0x8c], R59 ;  /* 0x00008c3b02007985 */ /* 0x000be2000c101908 */
[C---:B------:R-:W-:Y:S02]  /*2d560*/  R2UR UR8, R4.reuse ;  /* 0x00000000040872ca */ /* 0x040fe400000e0000 */
[C---:B------:R-:W-:Y:S01]  /*2d570*/  R2UR UR9, R5.reuse ;  /* 0x00000000050972ca */ /* 0x040fe200000e0000 */
[----:B------:R5:W-:Y:S01]  /*2d580*/  ST.E desc[UR4][R2.64+0x90], R60 ;  /* 0x0000903c02007985 */ /* 0x000be2000c101904 */
        /* <DEDUP_REMOVED lines=289> */
[----:B------:R-:W-:Y:S01]  /*2e7a0*/  R2UR UR57, R5 ;  /* 0x00000000053972ca */ /* 0x000fe200000e0000 */
[----:B------:R-:W-:Y:S01]  /*2e7b0*/  ST.E desc[UR6][R8.64], R193 ;  /* 0x000000c108007985 */ /* 0x000fe2000c101906 */
[----:B------:R-:W-:-:S02]  /*2e7c0*/  R2UR UR60, R4 ;  /* 0x00000000043c72ca */ /* 0x000fc400000e0000 */
[C---:B------:R-:W-:Y:S01]  /*2e7d0*/  R2UR UR61, R5.reuse ;  /* 0x00000000053d72ca */ /* 0x040fe200000e0000 */
[----:B-1----:R-:W5:Y:S01]  /*2e7e0*/  LD.E R24, desc[UR8][R2.64] ;  /* 0x0000000802187980 */ /* 0x002f62000c101900 */
[C---:B------:R-:W-:Y:S02]  /*2e7f0*/  R2UR UR58, R4.reuse ;  /* 0x00000000043a72ca */ /* 0x040fe400000e0000 */
[C---:B------:R-:W-:Y:S01]  /*2e800*/  R2UR UR59, R5.reuse ;  /* 0x00000000053b72ca */ /* 0x040fe200000e0000 */
[----:B--2---:R-:W2:Y:S01]  /*2e810*/  LD.E R25, desc[UR10][R2.64+0x4] ;  /* 0x0000040a02197980 */ /* 0x004ea2000c101900 */
[C---:B------:R-:W-:Y:S02]  /*2e820*/  R2UR UR4, R4.reuse ;  /* 0x00000000040472ca */ /* 0x040fe400000e0000 */
[----:B------:R-:W-:Y:S01]  /*2e830*/  R2UR UR5, R5 ;  /* 0x00000000050572ca */ /* 0x000fe200000e0000 */
[----:B---3--:R-:W2:Y:S01]  /*2e840*/  LD.E R26, desc[UR12][R2.64+0x8] ;  /* 0x0000080c021a7980 */ /* 0x008ea2000c101900 */
[----:B------:R-:W-:-:S02]  /*2e850*/  R2UR UR6, R4 ;  /* 0x00000000040672ca */ /* 0x000fc400000e0000 */
[C---:B------:R-:W-:Y:S01]  /*2e860*/  R2UR UR7, R5.reuse ;  /* 0x00000000050772ca */ /* 0x040fe200000e0000 */
[----:B----4-:R-:W2:Y:S01]  /*2e870*/  LD.E R27, desc[UR14][R2.64+0xc] ;  /* 0x00000c0e021b7980 */ /* 0x010ea2000c101900 */
[C---:B------:R-:W-:Y:S02]  /*2e880*/  R2UR UR8, R4.reuse ;  /* 0x00000000040872ca */ /* 0x040fe400000e0000 */
[C---:B------:R-:W-:Y:S01]  /*2e890*/  R2UR UR9, R5.reuse ;  /* 0x00000000050972ca */ /* 0x040fe200000e0000 */
[----:B-----5:R-:W2:Y:S01]  /*2e8a0*/  LD.E R28, desc[UR16][R2.64+0x10] ;  /* 0x00001010021c7980 */ /* 0x020ea2000c101900 */
[C---:B------:R-:W-:Y:S02]  /*2e8b0*/  R2UR UR10, R4.reuse ;  /* 0x00000000040a72ca */ /* 0x040fe400000e0000 */
[----:B------:R-:W-:Y:S01]  /*2e8c0*/  R2UR UR11, R5 ;  /* 0x00000000050b72ca */ /* 0x000fe200000e0000 */
[----:B------:R-:W2:Y:S01]  /*2e8d0*/  LD.E R29, desc[UR18][R2.64+0x14] ;  /* 0x00001412021d7980 */ /* 0x000ea2000c101900 */
[----:B------:R-:W-:-:S02]  /*2e8e0*/  R2UR UR12, R4 ;  /* 0x00000000040c72ca */ /* 0x000fc400000e0000 */
[C---:B------:R-:W-:Y:S01]  /*2e8f0*/  R2UR UR13, R5.reuse ;  /* 0x00000000050d72ca */ /* 0x040fe200000e0000 */
[----:B------:R-:W2:Y:S01]  /*2e900*/  LD.E R30, desc[UR20][R2.64+0x18] ;  /* 0x00001814021e7980 */ /* 0x000ea2000c101900 */
[C---:B------:R-:W-:Y:S02]  /*2e910*/  R2UR UR14, R4.reuse ;  /* 0x00000000040e72ca */ /* 0x040fe400000e0000 */
[C---:B------:R-:W-:Y:S01]  /*2e920*/  R2UR UR15, R5.reuse ;  /* 0x00000000050f72ca */ /* 0x040fe200000e0000 */
[----:B------:R-:W2:Y:S01]  /*2e930*/  LD.E R31, desc[UR22][R2.64+0x1c] ;  /* 0x00001c16021f7980 */ /* 0x000ea2000c101900 */
        /* <DEDUP_REMOVED lines=303> */
[----:B------:R-:W-:Y:S02]  /*2fc30*/  R2UR UR56, R4 ;  /* 0x00000000043872ca */ /* 0x000fe400000e0000 */
[----:B------:R-:W-:Y:S01]  /*2fc40*/  R2UR UR57, R5 ;  /* 0x00000000053972ca */ /* 0x000fe200000e0000 */
        /* <DEDUP_REMOVED lines=19> */
[----:B------:R-:W-:-:S02]  /*2fd80*/  VIADD R152, R6, 0x80 ;  /* 0x0000008006987836 */ /* 0x000fc40000000000 */
[----:B------:R-:W-:-:S03]  /*2fd90*/  IMAD.MOV.U32 R153, RZ, RZ, R7 ;  /* 0x000000ffff997224 */ /* 0x000fc600078e0007 */
[----:B------:R-:W-:Y:S02]  /*2fda0*/  R2UR UR6, R152 ;  /* 0x00000000980672ca */ /* 0x000fe400000e0000 */
[----:B------:R-:W-:Y:S02]  /*2fdb0*/  R2UR UR7, R153 ;  /* 0x00000000990772ca */ /* 0x000fe400000e0000 */
[----:B------:R-:W-:Y:S02]  /*2fdc0*/  F2FP.F16.F32.PACK_AB R152, R20, R21 ;  /* 0x000000151498723e */ /* 0x000fe400000000ff */
[----:B------:R-:W-:Y:S02]  /*2fdd0*/  F2FP.F16.F32.PACK_AB R154, R18, R19 ;  /* 0x00000013129a723e */ /* 0x000fe400000000ff */
[----:B------:R-:W-:Y:S02]  /*2fde0*/  F2FP.F16.F32.PACK_AB R153, R14, R15 ;  /* 0x0000000f0e99723e */ /* 0x000fe400000000ff */
[----:B------:R-:W-:-:S02]  /*2fdf0*/  F2FP.F16.F32.PACK_AB R155, R12, R13 ;  /* 0x0000000d0c9b723e */ /* 0x000fc400000000ff */
        /* <DEDUP_REMOVED lines=18> */
[----:B------:R-:W-:Y:S02]  /*2ff20*/  R2UR UR24, R4 ;  /* 0x00000000041872ca */ /* 0x000fe400000e0000 */
[----:B------:R-:W-:Y:S01]  /*2ff30*/  R2UR UR25, R5 ;  /* 0x00000000051972ca */ /* 0x000fe200000e0000 */
[----:B--2---:R-:W-:-:S06]  /*2ff40*/  WARPGROUP.ARRIVE ;  /* 0x00000000000079c5 */ /* 0x004fcc0000000000 */
[----:B------:R-:W-:Y:S01]  /*2ff50*/  HGMMA.64x256x16.F32 R24, R152, gdesc[UR4].tnspB, R24, gsb0 ;  /* 0x43e0000498187df0 */ /* 0x000fe20008000818 */
        /* <DEDUP_REMOVED lines=2359> */
[C---:B------:R-:W-:Y:S01]  /*392d0*/  R2UR UR51, R5.reuse ;  /* 0x00000000053372ca */ /* 0x040fe200000e0000 */
[----:B------:R-:W-:Y:S02]  /*392e0*/  WARPGROUP.DEPBAR.LE gsb0, 0x0 ;  /* 0x00008000000079c5 */ /* 0x000fe40000010000 */
        /* <DEDUP_REMOVED lines=351> */
[----:B------:R-:W-:Y:S01]  /*3a8e0*/  ST.E desc[UR6][R2.64+0x1ec], R147 ;  /* 0x0001ec9302007985 */ /* 0x000fe2000c101906 */
[----:B------:R-:W-:-:S03]  /*3a8f0*/  R2UR UR5, R5 ;  /* 0x00000000050572ca */ /* 0x000fc600000e0000 */
[----:B------:R-:W-:Y:S01]  /*3a900*/  ST.E desc[UR8][R2.64+0x1f0], R148 ;  /* 0x0001f09402007985 */ /* 0x000fe2000c101908 */
[----:B------:R-:W-:-:S03]  /*3a910*/  R2UR UR6, R4 ;  /* 0x00000000040672ca */ /* 0x000fc600000e0000 */
[----:B------:R-:W-:Y:S01]  /*3a920*/  ST.E desc[UR10][R2.64+0x1f4], R149 ;  /* 0x0001f49502007985 */ /* 0x000fe2000c10190a */
[----:B------:R-:W-:-:S03]  /*3a930*/  R2UR UR7, R5 ;  /* 0x00000000050772ca */ /* 0x000fc600000e0000 */
[----:B------:R-:W-:Y:S01]  /*3a940*/  ST.E desc[UR12][R2.64+0x1f8], R150 ;  /* 0x0001f89602007985 */ /* 0x000fe2000c10190c */
[C---:B------:R-:W-:Y:S02]  /*3a950*/  R2UR UR8, R4.reuse ;  /* 0x00000000040872ca */ /* 0x040fe400000e0000 */
[C---:B------:R-:W-:Y:S01]  /*3a960*/  R2UR UR9, R5.reuse ;  /* 0x00000000050972ca */ /* 0x040fe200000e0000 */
[----:B------:R-:W-:Y:S01]  /*3a970*/  ST.E desc[UR14][R2.64+0x1fc], R151 ;  /* 0x0001fc9702007985 */ /* 0x000fe2000c10190e */
        /* <DEDUP_REMOVED lines=25> */
[----:B------:R-:W-:Y:S01]  /*3ab10*/  R2UR UR57, R5 ;  /* 0x00000000053972ca */ /* 0x000fe200000e0000 */
[----:B------:R5:W-:Y:S01]  /*3ab20*/  ST.E desc[UR4][R2.64+0x1e8], R146 ;  /* 0x0001e89202007985 */ /* 0x000be2000c101904 */
[----:B------:R-:W-:-:S03]  /*3ab30*/  R2UR UR60, R4 ;  /* 0x00000000043c72ca */ /* 0x000fc600000e0000 */
[----:B------:R-:W-:Y:S01]  /*3ab40*/  ST.E desc[UR6][R8.64], R193 ;  /* 0x000000c108007985 */ /* 0x000fe2000c101906 */
[C---:B------:R-:W-:Y:S02]  /*3ab50*/  R2UR UR61, R5.reuse ;  /* 0x00000000053d72ca */ /* 0x040fe400000e0000 */
        /* <DEDUP_REMOVED lines=324> */
[----:B------:R-:W-:Y:S01]  /*3bfa0*/  R2UR UR56, R4 ;  /* 0x00000000043872ca */ /* 0x000fe200000e0000 */
[----:B------:R-:W2:Y:S01]  /*3bfb0*/  LD.E R132, desc[UR4][R2.64+0x1b0] ;  /* 0x0001b00402847980 */ /* 0x000ea2000c101900 */
[----:B------:R-:W-:-:S03]  /*3bfc0*/  R2UR UR57, R5 ;  /* 0x00000000053972ca */ /* 0x000fc600000e0000 */
        /* <DEDUP_REMOVED lines=19> */
[----:B------:R-:W-:Y:S01]  /*3c100*/  VIADD R6, R6, 0x280 ;  /* 0x0000028006067836 */ /* 0x000fe20000000000 */
[----:B------:R-:W-:-:S04]  /*3c110*/  R2UR UR7, R7 ;  /* 0x00000000070772ca */ /* 0x000fc800000e0000 */
[----:B------:R-:W-:Y:S02]  /*3c120*/  R2UR UR6, R6 ;  /* 0x00000000060672ca */ /* 0x000fe400000e0000 */
[----:B------:R-:W-:Y:S02]  /*3c130*/  F2FP.F16.F32.PACK_AB R152, R190, R191 ;  /* 0x000000bfbe98723e */ /* 0x000fe400000000ff */
[----:B------:R-:W-:Y:S02]  /*3c140*/  F2FP.F16.F32.PACK_AB R154, R188, R189 ;  /* 0x000000bdbc9a723e */ /* 0x000fe400000000ff */
[----:B------:R-:W-:Y:S02]  /*3c150*/  F2FP.F16.F32.PACK_AB R153, R161, R162 ;  /* 0x000000a2a199723e */ /* 0x000fe400000000ff */
[----:B------:R-:W-:Y:S02]  /*3c160*/  F2FP.F16.F32.PACK_AB R155, R159, R160 ;  /* 0x000000a09f9b723e */ /* 0x000fe400000000ff */
        /* <DEDUP_REMOVED lines=27> */
[----:B------:R-:W-:Y:S01]  /*3c320*/  R2UR UR29, R5 ;  /* 0x00000000051d72ca */ /* 0x000fe200000e0000 */
[----:B------:R-:W-:-:S02]  /*3c330*/  WARPGROUP.DEPBAR.LE gsb0, 0x0 ;  /* 0x00008000000079c5 */ /* 0x000fc40000010000 */
[----:B------:R-:W-:Y:S01]  /*3c340*/  ST.E desc[UR4][R2.64], R24 ;  /* 0x0000001802007985 */ /* 0x000fe2000c101904 */
[C---:B------:R-:W-:Y:S02]  /*3c350*/  R2UR UR4, R4.reuse ;  /* 0x00000000040472ca */ /* 0x040fe400000e0000 */
[C---:B------:R-:W-:Y:S01]  /*3c360*/  R2UR UR5, R5.reuse ;  /* 0x00000000050572ca */ /* 0x040fe200000e0000 */
[----:B------:R-:W-:Y:S01]  /*3c370*/  ST.E desc[UR6][R2.64+0x4], R25 ;  /* 0x0000041902007985 */ /* 0x000fe2000c101906 */
[C---:B------:R-:W-:Y:S02]  /*3c380*/  R2UR UR6, R4.reuse ;  /* 0x00000000040672ca */ /* 0x040fe400000e0000 */
[----:B------:R-:W-:Y:S01]  /*3c390*/  R2UR UR7, R5 ;  /* 0x00000000050772ca */ /* 0x000fe200000e0000 */
[----:B------:R-:W-:Y:S04]  /*3c3a0*/  ST.E desc[UR8][R2.64+0x8], R26 ;  /* 0x0000081a02007985 */ /* 0x000fe8000c101908 */
[----:B------:R-:W-:Y:S04]  /*3c3b0*/  ST.E desc[UR10][R2.64+0xc], R27 ;  /* 0x00000c1b02007985 */ /* 0x000fe8000c10190a */
[----:B------:R-:W-:Y:S01]  /*3c3c0*/  ST.E desc[UR12][R2.64+0x10], R28 ;  /* 0x0000101c02007985 */ /* 0x000fe2000c10190c */
[----:B------:R-:W-:-:S03]  /*3c3d0*/  R2UR UR8, R4 ;  /* 0x00000000040872ca */ /* 0x000fc600000e0000 */
[----:B------:R-:W-:Y:S01]  /*3c3e0*/  ST.E desc[UR14][R2.64+0x14], R29 ;  /* 0x0000141d02007985 */ /* 0x000fe2000c10190e */
[----:B------:R-:W-:-:S03]  /*3c3f0*/  R2UR UR9, R5 ;  /* 0x00000000050972ca */ /* 0x000fc600000e0000 */
[----:B------:R-:W-:Y:S04]  /*3c400*/  ST.E desc[UR16][R2.64+0x18], R30 ;  /* 0x0000181e02007985 */ /* 0x000fe8000c101910 */
[----:B------:R-:W-:Y:S04]  /*3c410*/  ST.E desc[UR18][R2.64+0x1c], R31 ;  /* 0x00001c1f02007985 */ /* 0x000fe8000c101912 */
[----:B------:R-:W-:Y:S04]  /*3c420*/  ST.E desc[UR20][R2.64+0x20], R32 ;  /* 0x0000202002007985 */ /* 0x000fe8000c101914 */
[----:B------:R-:W-:Y:S04]  /*3c430*/  ST.E desc[UR22][R2.64+0x24], R33 ;  /* 0x0000242102007985 */ /* 0x000fe8000c101916 */
        /* <DEDUP_REMOVED lines=19> */
[----:B------:R-:W-:Y:S01]  /*3c570*/  ST.E desc[UR8][R2.64+0x34], R37 ;  /* 0x0000342502007985 */ /* 0x000fe2000c101908 */
        /* <DEDUP_REMOVED lines=8> */
[----:B------:R-:W-:Y:S01]  /*3c600*/  R2UR UR5, R5 ;  /* 0x00000000050572ca */ /* 0x000fe200000e0000 */
[----:B------:R-:W-:Y:S04]  /*3c610*/  ST.E desc[UR6][R2.64+0x3c], R39 ;  /* 0x00003c2702007985 */ /* 0x000fe8000c101906 */
[----:B------:R-:W-:Y:S04]  /*3c620*/  ST.E desc[UR10][R2.64+0x40], R40 ;  /* 0x0000402802007985 */ /* 0x000fe8000c10190a */
[----:B------:R-:W-:Y:S04]  /*3c630*/  ST.E desc[UR12][R2.64+0x44], R41 ;  /* 0x0000442902007985 */ /* 0x000fe8000c10190c */
        /* <DEDUP_REMOVED lines=8> */
[----:B------:R-:W-:Y:S01]  /*3c6c0*/  ST.E desc[UR8][R2.64+0x60], R48 ;  /* 0x0000603002007985 */ /* 0x000fe2000c101908 */
[C---:B------:R-:W-:Y:S02]  /*3c6d0*/  R2UR UR8, R4.reuse ;  /* 0x00000000040872ca */ /* 0x040fe400000e0000 */
[----:B------:R-:W-:Y:S01]  /*3c6e0*/  R2UR UR9, R5 ;  /* 0x00000000050972ca */ /* 0x000fe200000e0000 */
[----:B------:R-:W-:Y:S01]  /*3c6f0*/  ST.E desc[UR4][R2.64+0x64], R49 ;  /* 0x0000643102007985 */ /* 0x000fe2000c101904 */
        /* <DEDUP_REMOVED lines=14> */
[----:B------:R-:W-:Y:S01]  /*3c7e0*/  ST.E desc[UR6][R2.64+0x68], R50 ;  /* 0x0000683202007985 */ /* 0x000fe2000c101906 */
        /* <DEDUP_REMOVED lines=288> */
[----:B------:R-:W2:Y:S01]  /*3d9f0*/  LD.E R7, desc[UR28][R2.64] ;  /* 0x0000001c02077980 */ /* 0x000ea2000c101900 */
[----:B------:R-:W-:-:S02]  /*3da00*/  R2UR UR4, R4 ;  /* 0x00000000040472ca */ /* 0x000fc400000e0000 */
[C---:B------:R-:W-:Y:S02]  /*3da10*/  R2UR UR5, R5.reuse ;  /* 0x00000000050572ca */ /* 0x040fe400000e0000 */
[----:B------:R-:W-:Y:S02]  /*3da20*/  R2UR UR6, R4 ;  /* 0x00000000040672ca */ /* 0x000fe400000e0000 */
[----:B------:R-:W-:-:S09]  /*3da30*/  R2UR UR7, R5 ;  /* 0x00000000050772ca */ /* 0x000fd200000e0000 */
[----:B--2---:R2:W-:Y:S04]  /*3da40*/  ST.E desc[UR4][R2.64], R7 ;  /* 0x0000000702007985 */ /* 0x0045e8000c101904 */
[----:B------:R-:W3:Y:S01]  /*3da50*/  LD.E R11, desc[UR6][R2.64+0x4] ;  /* 0x00000406020b7980 */ /* 0x000ee2000c101900 */
[C---:B------:R-:W-:Y:S02]  /*3da60*/  R2UR UR4, R4.reuse ;  /* 0x00000000040472ca */ /* 0x040fe400000e0000 */
[C---:B------:R-:W-:Y:S02]  /*3da70*/  R2UR UR5, R5.reuse ;  /* 0x00000000050572ca */ /* 0x040fe400000e0000 */
[----:B------:R-:W-:Y:S02]  /*3da80*/  R2UR UR6, R4 ;  /* 0x00000000040672ca */ /* 0x000fe400000e0000 */
[----:B------:R-:W-:-:S09]  /*3da90*/  R2UR UR7, R5 ;  /* 0x00000000050772ca */ /* 0x000fd200000e0000 */
[----:B---3--:R3:W-:Y:S04]  /*3daa0*/  ST.E desc[UR4][R2.64+0x4], R11 ;  /* 0x0000040b02007985 */ /* 0x0087e8000c101904 */
[----:B------:R-:W4:Y:S01]  /*3dab0*/  LD.E R13, desc[UR6][R2.64+0x8] ;  /* 0x00000806020d7980 */ /* 0x000f22000c101900 */
[C---:B------:R-:W-:Y:S02]  /*3dac0*/  R2UR UR4, R4.reuse ;  /* 0x00000000040472ca */ /* 0x040fe400000e0000 */
[C---:B------:R-:W-:Y:S02]  /*3dad0*/  R2UR UR5, R5.reuse ;  /* 0x00000000050572ca */ /* 0x040fe400000e0000 */
[----:B------:R-:W-:Y:S02]  /*3dae0*/  R2UR UR6, R4 ;  /* 0x00000000040672ca */ /* 0x000fe400000e0000 */
[----:B------:R-:W-:-:S09]  /*3daf0*/  R2UR UR7, R5 ;  /* 0x00000000050772ca */ /* 0x000fd200000e0000 */
[----:B----4-:R4:W-:Y:S04]  /*3db00*/  ST.E desc[UR4][R2.64+0x8], R13 ;  /* 0x0000080d02007985 */ /* 0x0109e8000c101904 */
[----:B-1----:R-:W5:Y:S01]  /*3db10*/  LD.E R9, desc[UR6][R2.64+0xc] ;  /* 0x00000c0602097980 */ /* 0x002f62000c101900 */
[C---:B------:R-:W-:Y:S02]  /*3db20*/  R2UR UR4, R4.reuse ;  /* 0x00000000040472ca */ /* 0x040fe400000e0000 */
[C---:B------:R-:W-:Y:S02]  /*3db30*/  R2UR UR5, R5.reuse ;  /* 0x00000000050572ca */ /* 0x040fe400000e0000 */
[----:B------:R-:W-:Y:S02]  /*3db40*/  R2UR UR6, R4 ;  /* 0x00000000040672ca */ /* 0x000fe400000e0000 */
[----:B------:R-:W-:-:S09]  /*3db50*/  R2UR UR7, R5 ;  /* 0x00000000050772ca */ /* 0x000fd200000e0000 */
[----:B-----5:R1:W-:Y:S04]  /*3db60*/  ST.E desc[UR4][R2.64+0xc], R9 ;  /* 0x00000c0902007985 */ /* 0x0203e8000c101904 */
[----:B--2---:R-:W2:Y:S01]  /*3db70*/  LD.E R7, desc[UR6][R2.64+0x10] ;  /* 0x0000100602077980 */ /* 0x004ea2000c101900 */
[C---:B------:R-:W-:Y:S02]  /*3db80*/  R2UR UR4, R4.reuse ;  /* 0x00000000040472ca */ /* 0x040fe400000e0000 */
[C---:B------:R-:W-:Y:S02]  /*3db90*/  R2UR UR5, R5.reuse ;  /* 0x00000000050572ca */ /* 0x040fe400000e0000 */
[----:B------:R-:W-:Y:S02]  /*3dba0*/  R2UR UR6, R4 ;  /* 0x00000000040672ca */ /* 0x000fe400000e0000 */
[----:B------:R-:W-:-:S09]  /*3dbb0*/  R2UR UR7, R5 ;  /* 0x00000000050772ca */ /* 0x000fd200000e0000 */
[----:B--2---:R2:W-:Y:S04]  /*3dbc0*/  ST.E desc[UR4][R2.64+0x10], R7 ;  /* 0x0000100702007985 */ /* 0x0045e8000c101904 */
[----:B---3--:R-:W3:Y:S01]  /*3dbd0*/  LD.E R11, desc[UR6][R2.64+0x14] ;  /* 0x00001406020b7980 */ /* 0x008ee2000c101900 */
[C---:B------:R-:W-:Y:S02]  /*3dbe0*/  R2UR UR4, R4.reuse ;  /* 0x00000000040472ca */ /* 0x040fe400000e0000 */
[C---:B------:R-:W-:Y:S02]  /*3dbf0*/  R2UR UR5, R5.reuse ;  /* 0x00000000050572ca */ /* 0x040fe400000e0000 */
[----:B------:R-:W-:Y:S02]  /*3dc00*/  R2UR UR6, R4 ;  /* 0x00000000040672ca */ /* 0x000fe400000e0000 */
[----:B------:R-:W-:-:S09]  /*3dc10*/  R2UR UR7, R5 ;  /* 0x00000000050772ca */ /* 0x000fd200000e0000 */
[----:B---3--:R3:W-:Y:S04]  /*3dc20*/  ST.E desc[UR4][R2.64+0x14], R11 ;  /* 0x0000140b02007985 */ /* 0x0087e8000c101904 */
[----:B----4-:R-:W4:Y:S01]  /*3dc30*/  LD.E R13, desc[UR6][R2.64+0x18] ;  /* 0x00001806020d7980 */ /* 0x010f22000c101900 */
        /* <DEDUP_REMOVED lines=719> */
[----:B----4-:R-:W3:Y:S01]  /*40930*/  LD.E R13, desc[UR6][R2.64+0x1f8] ;  /* 0x0001f806020d7980 */ /* 0x010ee2000c101900 */
[C---:B------:R-:W-:Y:S02]  /*40940*/  R2UR UR4, R4.reuse ;  /* 0x00000000040472ca */ /* 0x040fe400000e0000 */
[C---:B------:R-:W-:Y:S02]  /*40950*/  R2UR UR5, R5.reuse ;  /* 0x00000000050572ca */ /* 0x040fe400000e0000 */
[----:B------:R-:W-:Y:S02]  /*40960*/  R2UR UR6, R4 ;  /* 0x00000000040672ca */ /* 0x000fe400000e0000 */
[----:B------:R-:W-:-:S02]  /*40970*/  R2UR UR7, R5 ;  /* 0x00000000050772ca */ /* 0x000fc400000e0000 */
[----:B------:R-:W-:-:S07]  /*40980*/  LOP3.LUT P6, RZ, R199, 0x7f, RZ, 0xc0, !PT ;  /* 0x0000007fc7ff7812 */ /* 0x000fce00078cc0ff */
[----:B---3--:R2:W-:Y:S04]  /*40990*/  ST.E desc[UR4][R2.64+0x1f8], R13 ;  /* 0x0001f80d02007985 */ /* 0x0085e8000c101904 */
[----:B-1----:R-:W3:Y:S01]  /*409a0*/  LD.E R9, desc[UR6][R2.64+0x1fc] ;  /* 0x0001fc0602097980 */ /* 0x002ee2000c101900 */
[----:B------:R-:W-:Y:S02]  /*409b0*/  R2UR UR4, R4 ;  /* 0x00000000040472ca */ /* 0x000fe400000e0000 */
[----:B------:R-:W-:-:S13]  /*409c0*/  R2UR UR5, R5 ;  /* 0x00000000050572ca */ /* 0x000fda00000e0000 */
[----:B---3--:R2:W-:Y:S01]  /*409d0*/  ST.E desc[UR4][R2.64+0x1fc], R9 ;  /* 0x0001fc0902007985 */ /* 0x0085e2000c101904 */
[----:B------:R-:W-:Y:S05]  /*409e0*/  @P6 BRA `(.L_x_8941) ;  /* 0x0000000000306947 */ /* 0x000fea0003800000 */
[----:B--2---:R-:W2:Y:S04]  /*409f0*/  LDL.64 R2, [R0+0x40] ;  /* 0x0000400000027983 */ /* 0x004ea80000100a00 */
[----:B------:R-:W3:Y:S01]  /*40a00*/  LDL.64 R6, [R0] ;  /* 0x0000000000067983 */ /* 0x000ee20000100a00 */
[C---:B------:R-:W-:Y:S02]  /*40a10*/  R2UR UR4, R4.reuse ;  /* 0x00000000040472ca */ /* 0x040fe400000e0000 */
[C---:B------:R-:W-:Y:S02]  /*40a20*/  R2UR UR5, R5.reuse ;  /* 0x00000000050572ca */ /* 0x040fe400000e0000 */
[----:B------:R-:W-:Y:S02]  /*40a30*/  R2UR UR6, R4 ;  /* 0x00000000040672ca */ /* 0x000fe400000e0000 */
[----:B------:R-:W-:-:S09]  /*40a40*/  R2UR UR7, R5 ;  /* 0x00000000050772ca */ /* 0x000fd200000e0000 */
[----:B--2---:R-:W2:Y:S04]  /*40a50*/  LD.E.64 R2, desc[UR4][R2.64+0x30] ;  /* 0x0000300402027980 */ /* 0x004ea8000c101b00 */
[----:B---3--:R-:W3:Y:S01]  /*40a60*/  LD.E R6, desc[UR6][R6.64] ;  /* 0x0000000606067980 */ /* 0x008ee2000c101900 */
[----:B--2---:R-:W-:-:S05]  /*40a70*/  MOV R5, R2 ;  /* 0x0000000200057202 */ /* 0x004fca0000000f00 */
[----:B---3--:R-:W-:-:S05]  /*40a80*/  IMAD R4, R6, 0x8, R5 ;  /* 0x0000000806047824 */ /* 0x008fca00078e0205 */
[----:B------:R-:W-:-:S04]  /*40a90*/  PRMT R4, RZ, 0x654, R4 ;  /* 0x00000654ff047816 */ /* 0x000fc80000000004 */
[----:B------:R1:W-:Y:S03]  /*40aa0*/  SYNCS.ARRIVE.TRANS64.RED.A1T0 RZ, [R4+URZ], RZ ;  /* 0x000000ff04ff79a7 */ /* 0x0003e6000810043f */
.L_x_8941:
[----:B--2---:R-:W-:Y:S02]  /*40ab0*/  IMAD.MOV.U32 R2, RZ, RZ, R201 ;  /* 0x000000ffff027224 */ /* 0x004fe400078e00c9 */
[----:B------:R-:W-:-:S04]  /*40ac0*/  IMAD.MOV.U32 R3, RZ, RZ, 0x0 ;  /* 0x00000000ff037424 */ /* 0x000fc800078e00ff */
[----:B-1----:R-:W-:Y:S05]  /*40ad0*/  RET.REL.NODEC R2 `(_ZN7cutlass13device_kernelIN5flash11enable_sm90INS1_16FlashAttnFwdSm90INS1_25CollectiveMainloopFwdSm90ILi2EN4cute5tupleIJNS5_1CILi1EEES8_S8_EEENS6_IJNS7_ILi128EEENS7_ILi96EEENS7_ILi64EEEEEELi256ENS_6half_tEfNS_4arch4Sm90ELb0ELb1ELb1ELb0ELb0ELb0ELb1ELb1ELb0ELb0ELb0ELb0EEENS1_21CollectiveEpilogueFwdINS6_IJSA_NS7_ILi256EEESB_EEES9_SE_SG_Li256ELb0ELb0ELb0ELb0EEENS1_30DynamicPersistentTileSchedulerILi256ELi32ELb0ELb0ELb1EEEEEEEEEvNT_6ParamsE) ;  /* 0xfffffbf402487950 */ /* 0x002fea0003c3ffff */
.L_x_8919:
[----:B-1----:R1:W2:Y:S02]  /*40ae0*/  SYNCS.PHASECHK.TRANS64.TRYWAIT P0, [R2+URZ], R3 ;  /* 0x00000003020075a7 */ /* 0x0022a4000800017f */
[----:B--2---:R-:W-:Y:S05]  /*40af0*/  @!P0 NANOSLEEP.SYNCS 0x989680 ;  /* 0x009896800000895d */ /* 0x004fea0003900000 */
[----:B------:R-:W2:Y:S02]  /*40b00*/  @!P0 SYNCS.PHASECHK.TRANS64 P0, [R2+URZ], R3 ;  /* 0x00000003020085a7 */ /* 0x000ea4000800007f */
[----:B--2---:R-:W-:Y:S05]  /*40b10*/  @!P0 BRA `(.L_x_8919) ;  /* 0xfffffffc00f08947 */ /* 0x004fea000383ffff */
[----:B------:R-:W-:Y:S05]  /*40b20*/  BRA `(.L_x_8918) ;  /* 0xfffffe4800947947 */ /* 0x000fea000383ffff */
.L_x_8926:
[----:B-1----:R1:W2:Y:S02]  /*40b30*/  SYNCS.PHASECHK.TRANS64.TRYWAIT P0, [R8+URZ], R9 ;  /* 0x00000009080075a7 */ /* 0x0022a4000800017f */
[----:B--2---:R-:W-:Y:S05]  /*40b40*/  @!P0 NANOSLEEP.SYNCS 0x989680 ;  /* 0x009896800000895d */ /* 0x004fea0003900000 */
[----:B------:R-:W2:Y:S02]  /*40b50*/  @!P0 SYNCS.PHASECHK.TRANS64 P0, [R8+URZ], R9 ;  /* 0x00000009080085a7 */ /* 0x000ea4000800007f */
[----:B--2---:R-:W-:Y:S05]  /*40b60*/  @!P0 BRA `(.L_x_8926) ;  /* 0xfffffffc00f08947 */ /* 0x004fea000383ffff */
[----:B------:R-:W-:Y:S05]  /*40b70*/  BRA `(.L_x_8925) ;  /* 0xfffffe5000687947 */ /* 0x000fea000383ffff */
.L_x_8942:
        /* <DEDUP_REMOVED lines=16> */
.L_x_11966:


//--------------------- .text._ZN7cutlass13device_kernelIN5flash11enable_sm90INS1_16FlashAttnFwdSm90INS1_25CollectiveMainloopFwdSm90ILi2EN4cute5tupleIJNS5_1CILi1EEES8_S8_EEENS6_IJNS7_ILi128EEENS7_ILi96EEENS7_ILi64EEEEEELi256ENS_6half_tEfNS_4arch4Sm90ELb0ELb1ELb1ELb1ELb0ELb0ELb0ELb1ELb0ELb0ELb0ELb0EEENS1_21CollectiveEpilogueFwdINS6_IJSA_NS7_ILi256EEESB_EEES9_SE_SG_Li256ELb1ELb0ELb0ELb0EEENS1_36VarlenDynamicPersistentTileSchedulerILi128ELi96ELi256ELi32ELb0ELb0ELb1ELb1ELb0ELb1EEEEEEEEEvNT_6ParamsE --------------------------
	.section	.text._ZN7cutlass13device_kernelIN5flash11enable_sm90INS1_16FlashAttnFwdSm90INS1_25CollectiveMainloopFwdSm90ILi2EN4cute5tupleIJNS5_1CILi1EEES8_S8_EEENS6_IJNS7_ILi128EEENS7_ILi96EEENS7_ILi64EEEEEELi256ENS_6half_tEfNS_4arch4Sm90ELb0ELb1ELb1ELb1ELb0ELb0ELb0ELb1ELb0ELb0ELb0ELb0EEENS1_21CollectiveEpilogueFwdINS6_IJSA_NS7_ILi256EEESB_EEES9_SE_SG_Li256ELb1ELb0ELb0ELb0EEENS1_36VarlenDynamicPersistentTileSchedulerILi128ELi96ELi256ELi32ELb0ELb0ELb1ELb1ELb0ELb1EEEEEEEEEvNT_6ParamsE,"ax",@progbits
	.align	128
.text._ZN7cutlass13device_kernelIN5flash11enable_sm90INS1_16FlashAttnFwdSm90INS1_25CollectiveMainloopFwdSm90ILi2EN4cute5tupleIJNS5_1CILi1EEES8_S8_EEENS6_IJNS7_ILi128EEENS7_ILi96EEENS7_ILi64EEEEEELi256ENS_6half_tEfNS_4arch4Sm90ELb0ELb1ELb1ELb1ELb0ELb0ELb0ELb1ELb0ELb0ELb0ELb0EEENS1_21CollectiveEpilogueFwdINS6_IJSA_NS7_ILi256EEESB_EEES9_SE_SG_Li256ELb1ELb0ELb0ELb0EEENS1_36VarlenDynamicPersistentTileSchedulerILi128ELi96ELi256ELi32ELb0ELb0ELb1ELb1ELb0ELb1EEEEEEEEEvNT_6ParamsE:
        .type           _ZN7cutlass13device_kernelIN5flash11enable_sm90INS1_16FlashAttnFwdSm90INS1_25CollectiveMainloopFwdSm90ILi2EN4cute5tupleIJNS5_1CILi1EEES8_S8_EEENS6_IJNS7_ILi128EEENS7_ILi96EEENS7_ILi64EEEEEELi256ENS_6half_tEfNS_4arch4Sm90ELb0ELb1ELb1ELb1ELb0ELb0ELb0ELb1ELb0ELb0ELb0ELb0EEENS1_21CollectiveEpilogueFwdINS6_IJSA_NS7_ILi256EEESB_EEES9_SE_SG_Li256ELb1ELb0ELb0ELb0EEENS1_36VarlenDynamicPersistentTileSchedulerILi128ELi96ELi256ELi32ELb0ELb0ELb1ELb1ELb0ELb1EEEEEEEEEvNT_6ParamsE,@function
        .size           _ZN7cutlass13device_kernelIN5flash11enable_sm90INS1_16FlashAttnFwdSm90INS1_25CollectiveMainloopFwdSm90ILi2EN4cute5tupleIJNS5_1CILi1EEES8_S8_EEENS6_IJNS7_ILi128EEENS7_ILi96EEENS7_ILi64EEEEEELi256ENS_6half_tEfNS_4arch4Sm90ELb0ELb1ELb1ELb1ELb0ELb0ELb0ELb1ELb0ELb0ELb0ELb0EEENS1_21CollectiveEpilogueFwdINS6_IJSA_NS7_ILi256EEESB_EEES9_SE_SG_Li256ELb1ELb0ELb0ELb0EEENS1_36VarlenDynamicPersistentTileSchedulerILi128ELi96ELi256ELi32ELb0ELb0ELb1ELb1ELb0ELb1EEEEEEEEEvNT_6ParamsE,(.L_x_11968 - _ZN7cutlass13device_kernelIN5flash11enable_sm90INS1_16FlashAttnFwdSm90INS1_25CollectiveMainloopFwdSm90ILi2EN4cute5tupleIJNS5_1CILi1EEES8_S8_EEENS6_IJNS7_ILi128EEENS7_ILi96EEENS7_ILi64EEEEEELi256ENS_6half_tEfNS_4arch4Sm90ELb0ELb1ELb1ELb1ELb0ELb0ELb0ELb1ELb0ELb0ELb0ELb0EEENS1_21CollectiveEpilogueFwdINS6_IJSA_NS7_ILi256EEESB_EEES9_SE_SG_Li256ELb1ELb0ELb0ELb0EEENS1_36VarlenDynamicPersistentTileSchedulerILi128ELi96ELi256ELi32ELb0ELb0ELb1ELb1ELb0ELb1EEEEEEEEEvNT_6ParamsE)
        .other          _ZN7cutlass13device_kernelIN5flash11enable_sm90INS1_16FlashAttnFwdSm90INS1_25CollectiveMainloopFwdSm90ILi2EN4cute5tupleIJNS5_1CILi1EEES8_S8_EEENS6_IJNS7_ILi128EEENS7_ILi96EEENS7_ILi64EEEEEELi256ENS_6half_tEfNS_4arch4Sm90ELb0ELb1ELb1ELb1ELb0ELb0ELb0ELb1ELb0ELb0ELb0ELb0EEENS1_21CollectiveEpilogueFwdINS6_IJSA_NS7_ILi256EEESB_EEES9_SE_SG_Li256ELb1ELb0ELb0ELb0EEENS1_36VarlenDynamicPersistentTileSchedulerILi128ELi96ELi256ELi32ELb0ELb0ELb1ELb1ELb0ELb1EEEEEEEEEvNT_6ParamsE,@"STO_CUDA_ENTRY STV_DEFAULT"
_ZN7cutlass13device_kernelIN5flash11enable_sm90INS1_16FlashAttnFwdSm90INS1_25CollectiveMainloopFwdSm90ILi2EN4cute5tupleIJNS5_1CILi1EEES8_S8_EEENS6_IJNS7_ILi128EEENS7_ILi96EEENS7_ILi64EEEEEELi256ENS_6half_tEfNS_4arch4Sm90ELb0ELb1ELb1ELb1ELb0ELb0ELb0ELb1ELb0ELb0ELb0ELb0EEENS1_21CollectiveEpilogueFwdINS6_IJSA_NS7_ILi256EEESB_EEES9_SE_SG_Li256ELb1ELb0ELb0ELb0EEENS1_36VarlenDynamicPersistentTileSchedulerILi128ELi96ELi256ELi32ELb0ELb0ELb1ELb1ELb0ELb1EEEEEEEEEvNT_6ParamsE:
        /* <DEDUP_REMOVED lines=21> */
.L_x_8944:
[----:B------:R-:W-:Y:S05]  /*0150*/  BSYNC B0 ;  /* 0x0000000000007941 */ /* 0x000fea0003800000 */
.L_x_8943:
        /* <DEDUP_REMOVED lines=41> */
.L_x_8945:
        /* <DEDUP_REMOVED lines=22> */
.L_x_8946:
        /* <DEDUP_REMOVED lines=18> */
.L_x_8947:
        /* <DEDUP_REMOVED lines=22> */
.L_x_8948:
        /* <DEDUP_REMOVED lines=22> */
.L_x_8949:
[----:B------:R-:W-:Y:S01]  /*0930*/  PLOP3.LUT P0, PT, PT, PT, UP0, 0x80, 0x0 ;  /* 0x000000000000781c */ /* 0x000fe20003f0f008 */
[----:B------:R-:W-:Y:S01]  /*0940*/  UMOV UR36, 0x1 ;  /* 0x0000000100247882 */ /* 0x000fe20000000000 */
[----:B------:R-:W-:Y:S01]  /*0950*/  NOP ;  /* 0x0000000000007918 */ /* 0x000fe20000000000 */
[----:B------:R-:W-:Y:S01]  /*0960*/  USEL UR36, UR36, 0x2, !UP0 ;  /* 0x0000000224247887 */ /* 0x000fe2000c000000 */
[----:B------:R-:W-:Y:S01]  /*0970*/  ULDC.64 UR38, c[0x0][0x208] ;  /* 0x0000820000267ab9 */ /* 0x000fe20000000a00 */
[----:B012-4-:R-:W-:Y:S08]  /*0980*/  BAR.SYNC.DEFER_BLOCKING 0x0 ;  /* 0x0000000000007b1d */ /* 0x017ff00000010000 */
[----:B------:R-:W-:Y:S05]  /*0990*/  @!P0 BRA `(.L_x_8950) ;  /* 0x0000010400f08947 */ /* 0x000fea0003800000 */
.L_x_8951:
        /* <DEDUP_REMOVED lines=8> */
[----:B-1----:R-:W-:Y:S01]  /*0a20*/  ULEA UR4, UR5, UR4, 0x18 ;  /* 0x0000000405047291 */ /* 0x002fe2000f8ec03f */
[----:B0-----:R-:W-:-:S04]  /*0a30*/  SHF.R.U32.HI R0, RZ, 0x7, R0 ;  /* 0x00000007ff007819 */ /* 0x001fc80000011600 */
[----:B------:R-:W-:-:S13]  /*0a40*/  ISETP.NE.AND P0, PT, R0, 0x1, PT ;  /* 0x000000010000780c */ /* 0x000fda0003f05270 */
[----:B------:R-:W-:Y:S08]  /*0a50*/  @!P0 BAR.ARV 0x9, 0x100 ;  /* 0x0244000000008b1d */ /* 0x000ff00000002000 */
[----:B------:R-:W-:Y:S06]  /*0a60*/  BAR.SYNC.DEFER_BLOCKING 0x5, 0x120 ;  /* 0x0144800000007b1d */ /* 0x000fec0000010000 */
        /* <DEDUP_REMOVED lines=8> */
[----:B------:R-:W-:Y:S01]  /*0af0*/  R2UR UR5, R203 ;  /* 0x00000000cb0572ca */ /* 0x000fe200000e0000 */
[----:B------:R-:W-:Y:S01]  /*0b00*/  UMOV UR41, URZ ;  /* 0x0000003f00297c82 */ /* 0x000fe20008000000 */
[----:B------:R-:W-:Y:S01]  /*0b10*/  UMOV UR40, URZ ;  /* 0x0000003f00287c82 */ /* 0x000fe20008000000 */
[----:B------:R-:W-:Y:S01]  /*0b20*/  UMOV UR37, URZ ;  /* 0x0000003f00257c82 */ /* 0x000fe20008000000 */
[----:B0-----:R-:W-:-:S05]  /*0b30*/  VIADD R209, R0, 0xffffff80 ;  /* 0xffffff8000d17836 */ /* 0x001fca0000000000 */
[----:B------:R-:W-:-:S04]  /*0b40*/  SHF.R.S32.HI R0, RZ, 0x1f, R209 ;  /* 0x0000001fff007819 */ /* 0x000fc800000114d1 */
[CC--:B------:R-:W-:Y:S02]  /*0b50*/  LEA.HI R2, R0.reuse, R209.reuse, RZ, 0x7 ;  /* 0x000000d100027211 */ /* 0x0c0fe400078f38ff */
[----:B------:R-:W-:Y:S02]  /*0b60*/  LEA.HI R3, R0, R209, RZ, 0x4 ;  /* 0x000000d100037211 */ /* 0x000fe400078f20ff */
[----:B------:R-:W-:Y:S02]  /*0b70*/  LOP3.LUT R4, R2, 0xffffff80, RZ, 0xc0, !PT ;  /* 0xffffff8002047812 */ /* 0x000fe400078ec0ff */
[----:B------:R-:W-:-:S03]  /*0b80*/  SHF.R.S32.HI R207, RZ, 0x7, R2 ;  /* 0x00000007ffcf7819 */ /* 0x000fc60000011402 */
        /* <DEDUP_REMOVED lines=10> */
[----:B------:R-:W-:-:S04]  /*0c30*/  LEA.HI R4, R4, R5, RZ, 0x3 ;  /* 0x0000000504047211 */ /* 0x000fc800078f18ff */
[----:B------:R-:W-:Y:S02]  /*0c40*/  LOP3.LUT R6, R4, 0xfffffff8, RZ, 0xc0, !PT ;  /* 0xfffffff804067812 */ /* 0x000fe400078ec0ff */
[CC--:B------:R-:W-:Y:S02]  /*0c50*/  LEA.HI R4, R0.reuse, R209.reuse, RZ, 0x5 ;  /* 0x000000d100047211 */ /* 0x0c0fe400078f28ff */
[----:B------:R-:W-:Y:S01]  /*0c60*/  LEA.HI R0, R0, R209, RZ, 0x3 ;  /* 0x000000d100007211 */ /* 0x000fe200078f18ff */
[----:B------:R-:W-:Y:S01]  /*0c70*/  IMAD.IADD R9, R5, 0x1, -R6 ;  /* 0x0000000105097824 */ /* 0x000fe200078e0a06 */
[----:B------:R-:W-:Y:S01]  /*0c80*/  SHF.R.S32.HI R6, RZ, 0x4, R3 ;  /* 0x00000004ff067819 */ /* 0x000fe20000011403 */
[----:B------:R-:W-:Y:S01]  /*0c90*/  IMAD.SHL.U32 R5, R4, 0x20, RZ ;  /* 0x0000002004057824 */ /* 0x000fe200078e00ff */
[C---:B------:R-:W-:Y:S01]  /*0ca0*/  LOP3.LUT R4, R3.reuse, 0x3fffff0, RZ, 0xc0, !PT ;  /* 0x03fffff003047812 */ /* 0x040fe200078ec0ff */
[----:B------:R-:W-:Y:S01]  /*0cb0*/  IMAD R9, R8, 0x10, R9 ;  /* 0x0000001008097824 */ /* 0x000fe200078e0209 */
[----:B------:R-:W-:-:S02]  /*0cc0*/  LEA.HI R3, R3, R6, RZ, 0x1 ;  /* 0x0000000603037211 */ /* 0x000fc400078f08ff */
[----:B------:R-:W-:Y:S01]  /*0cd0*/  LOP3.LUT R5, R5, 0xfffffc00, RZ, 0xc0, !PT ;  /* 0xfffffc0005057812 */ /* 0x000fe200078ec0ff */
[----:B------:R-:W-:Y:S01]  /*0ce0*/  IMAD.IADD R4, R209, 0x1, -R4 ;  /* 0x00000001d1047824 */ /* 0x000fe200078e0a04 */
[----:B------:R-:W-:Y:S01]  /*0cf0*/  LOP3.LUT R3, R3, 0x1ffffffe, RZ, 0xc0, !PT ;  /* 0x1ffffffe03037812 */ /* 0x000fe200078ec0ff */
[----:B------:R-:W-:Y:S01]  /*0d00*/  IMAD R206, R2, 0x40, R9 ;  /* 0x0000004002ce7824 */ /* 0x000fe200078e0209 */
[----:B------:R-:W-:Y:S01]  /*0d10*/  LOP3.LUT R2, R0, 0x1ffffff8, RZ, 0xc0, !PT ;  /* 0x1ffffff800027812 */ /* 0x000fe200078ec0ff */
[----:B------:R-:W-:Y:S01]  /*0d20*/  IMAD R4, R4, 0x40, R5 ;  /* 0x0000004004047824 */ /* 0x000fe200078e0205 */
[----:B------:R-:W-:Y:S01]  /*0d30*/  SHF.R.S32.HI R22, RZ, 0x3, R0 ;  /* 0x00000003ff167819 */ /* 0x000fe20000011400 */
[----:B------:R-:W-:Y:S02]  /*0d40*/  IMAD.IADD R3, R6, 0x1, -R3 ;  /* 0x0000000106037824 */ /* 0x000fe400078e0a03 */
[----:B------:R-:W-:Y:S02]  /*0d50*/  IMAD.IADD R2, R209, 0x1, -R2 ;  /* 0x00000001d1027824 */ /* 0x000fe400078e0a02 */
[----:B------:R-:W-:Y:S01]  /*0d60*/  IMAD R208, R3, 0x8, R4 ;  /* 0x0000000803d07824 */ /* 0x000fe200078e0204 */
[----:B------:R-:W-:Y:S01]  /*0d70*/  LOP3.LUT R4, R7, 0x7ffffffc, RZ, 0xc0, !PT ;  /* 0x7ffffffc07047812 */ /* 0x000fe200078ec0ff */
[----:B------:R-:W-:-:S04]  /*0d80*/  IMAD.SHL.U32 R19, R2, 0x8, RZ ;  /* 0x0000000802137824 */ /* 0x000fc800078e00ff */
[----:B------:R-:W-:-:S04]  /*0d90*/  IMAD.IADD R4, R205, 0x1, -R4 ;  /* 0x00000001cd047824 */ /* 0x000fc800078e0a04 */
[----:B------:R-:W-:-:S07]  /*0da0*/  IMAD.SHL.U32 R16, R4, 0x2, RZ ;  /* 0x0000000204107824 */ /* 0x000fce00078e00ff */
.L_x_9051:
[----:B------:R-:W-:Y:S01]  /*0db0*/  ULDC.64 UR8, c[0x0][0xa28] ;  /* 0x00028a0000087ab9 */ /* 0x000fe20000000a00 */
[----:B0-----:R-:W0:Y:S01]  /*0dc0*/  LDC R18, c[0x0][0x288] ;  /* 0x0000a200ff127b82 */ /* 0x001e220000000800 */
[----:B------:R-:W-:Y:S01]  /*0dd0*/  UISETP.NE.U32.AND UP0, UPT, UR8, URZ, UPT ;  /* 0x0000003f0800728c */ /* 0x000fe2000bf05070 */
[----:B--2--5:R-:W-:-:S03]  /*0de0*/  IMAD.MOV.U32 R8, RZ, RZ, RZ ;  /* 0x000000ffff087224 */ /* 0x024fc600078e00ff */
[----:B------:R-:W-:-:S03]  /*0df0*/  UISETP.NE.AND.EX UP0, UPT, UR9, URZ, UPT, UP0 ;  /* 0x0000003f0900728c */ /* 0x000fc6000bf05300 */
[----:B------:R-:W-:Y:S01]  /*0e00*/  ULDC.64 UR8, c[0x0][0xa18] ;  /* 0x0002860000087ab9 */ /* 0x000fe20000000a00 */
[----:B-1--4-:R-:W1:Y:S01]  /*0e10*/  LDC.64 R10, c[0x0][0x3f8] ;  /* 0x0000fe00ff0a7b82 */ /* 0x012e620000000a00 */
[----:B------:R-:W-:Y:S01]  /*0e20*/  UISETP.NE.U32.AND UP1, UPT, UR8, URZ, UPT ;  /* 0x0000003f0800728c */ /* 0x000fe2000bf25070 */
[----:B------:R-:W-:-:S03]  /*0e30*/  PLOP3.LUT P0, PT, PT, PT, UP0, 0x80, 0x0 ;  /* 0x000000000000781c */ /* 0x000fc60003f0f008 */
[----:B------:R-:W-:-:S03]  /*0e40*/  UISETP.NE.AND.EX UP1, UPT, UR9, URZ, UPT, UP1 ;  /* 0x0000003f0900728c */ /* 0x000fc6000bf25310 */
[----:B------:R-:W-:Y:S01]  /*0e50*/  @UP0 ULDC.64 UR8, c[0x0][0xa28] ;  /* 0x00028a0000080ab9 */ /* 0x000fe20000000a00 */
[----:B------:R-:W2:Y:S01]  /*0e60*/  LDC R0, c[0x0][0x404] ;  /* 0x00010100ff007b82 */ /* 0x000ea20000000800 */
[----:B------:R-:W-:Y:S01]  /*0e70*/  @UP0 UIMAD.WIDE UR8, UR5, 0x4, UR8 ;  /* 0x00000004050808a5 */ /* 0x000fe2000f8e0208 */
[----:B------:R-:W-:-:S05]  /*0e80*/  PLOP3.LUT P2, PT, PT, PT, UP1, 0x80, 0x0 ;  /* 0x000000000000781c */ /* 0x000fca0003f4f018 */
[----:B------:R-:W-:Y:S01]  /*0e90*/  @UP1 ULDC.64 UR10, c[0x0][0xa18] ;  /* 0x00028600000a1ab9 */ /* 0x000fe20000000a00 */
[----:B------:R-:W-:Y:S01]  /*0ea0*/  IMAD.U32 R4, RZ, RZ, UR8 ;  /* 0x00000008ff047e24 */ /* 0x000fe2000f8e00ff */
[----:B---3--:R-:W3:Y:S01]  /*0eb0*/  LDC R17, c[0x0][0x2e0] ;  /* 0x0000b800ff117b82 */ /* 0x008ee20000000800 */
[----:B------:R-:W-:Y:S01]  /*0ec0*/  IMAD.U32 R5, RZ, RZ, UR9 ;  /* 0x00000009ff057e24 */ /* 0x000fe2000f8e00ff */
[----:B------:R-:W-:-:S04]  /*0ed0*/  @UP1 UIMAD.WIDE UR8, UR5, 0x4, UR10 ;  /* 0x00000004050818a5 */ /* 0x000fc8000f8e020a */
[----:B------:R4:W5:Y:S02]  /*0ee0*/  @P0 LDG.E R8, desc[UR38][R4.64] ;  /* 0x0000002604080981 */ /* 0x000964000c1e1900 */
[----:B------:R-:W-:Y:S02]  /*0ef0*/  IMAD.U32 R6, RZ, RZ, UR8 ;  /* 0x00000008ff067e24 */ /* 0x000fe4000f8e00ff */
[----:B------:R-:W-:Y:S01]  /*0f00*/  IMAD.U32 R7, RZ, RZ, UR9 ;  /* 0x00000009ff077e24 */ /* 0x000fe2000f8e00ff */
[----:B------:R-:W-:-:S04]  /*0f10*/  ULDC.64 UR8, c[0x0][0xa20] ;  /* 0x0002880000087ab9 */ /* 0x000fc80000000a00 */
[----:B0-----:R4:W5:Y:S01]  /*0f20*/  @P2 LDG.E R18, desc[UR38][R6.64] ;  /* 0x0000002606122981 */ /* 0x001962000c1e1900 */
[----:B-1----:R-:W-:Y:S01]  /*0f30*/  ISETP.NE.U32.AND P0, PT, R10, RZ, PT ;  /* 0x000000ff0a00720c */ /* 0x002fe20003f05070 */
[----:B------:R-:W-:Y:S01]  /*0f40*/  UMOV UR44, UR6 ;  /* 0x00000006002c7c82 */ /* 0x000fe20008000000 */
[----:B------:R-:W-:Y:S02]  /*0f50*/  ISETP.NE.U32.AND P1, PT, RZ, UR8, PT ;  /* 0x00000008ff007c0c */ /* 0x000fe4000bf25070 */
[----:B------:R-:W-:Y:S02]  /*0f60*/  ISETP.NE.AND.EX P0, PT, R11, RZ, PT, P0 ;  /* 0x000000ff0b00720c */ /* 0x000fe40003f05300 */
[----:B------:R-:W-:Y:S02]  /*0f70*/  ISETP.NE.AND.EX P1, PT, RZ, UR9, PT, P1 ;  /* 0x00000009ff007c0c */ /* 0x000fe4000bf25310 */
[----:B--2---:R-:W-:Y:S01]  /*0f80*/  SEL R0, R0, 0x1, P0 ;  /* 0x0000000100007807 */ /* 0x004fe20000000000 */
[----:B----4-:R-:W-:Y:S10]  /*0f90*/  @P2 BRA `(.L_x_8952) ;  /* 0x00000000002c2947 */ /* 0x010ff40003800000 */
        /* <DEDUP_REMOVED lines=8> */
[----:B-----5:R-:W2:Y:S04]  /*1020*/  LDG.E R18, desc[UR38][R4.64] ;  /* 0x0000002604127981 */ /* 0x020ea8000c1e1900 */
[----:B------:R-:W2:Y:S02]  /*1030*/  LDG.E R3, desc[UR38][R4.64+0x4] ;  /* 0x0000042604037981 */ /* 0x000ea4000c1e1900 */
[----:B--2---:R-:W-:-:S07]  /*1040*/  IMAD.IADD R18, R3, 0x1, -R18 ;  /* 0x0000000103127824 */ /* 0x004fce00078e0a12 */
.L_x_8952:
[----:B------:R-:W-:Y:S01]  /*1050*/  UMOV UR43, UR5 ;  /* 0x00000005002b7c82 */ /* 0x000fe20008000000 */
[----:B---3--:R-:W-:Y:S02]  /*1060*/  IMAD R17, R0, R17, RZ ;  /* 0x0000001100117224 */ /* 0x008fe400078e02ff */
[----:B------:R-:W-:Y:S01]  /*1070*/  IMAD.MOV.U32 R204, RZ, RZ, R201 ;  /* 0x000000ffffcc7224 */ /* 0x000fe200078e00c9 */
[----:B------:R-:W-:Y:S06]  /*1080*/  @!P1 BRA `(.L_x_8953) ;  /* 0x0000000000189947 */ /* 0x000fec0003800000 */
[----:B------:R-:W-:Y:S02]  /*1090*/  ULDC.64 UR6, c[0x0][0xa20] ;  /* 0x0002880000067ab9 */ /* 0x000fe40000000a00 */
[----:B------:R-:W-:-:S06]  /*10a0*/  UIMAD.WIDE UR4, UR5, 0x4, UR6 ;  /* 0x00000004050478a5 */ /* 0x000fcc000f8e0206 */
[----:B------:R-:W-:Y:S02]  /*10b0*/  IMAD.U32 R4, RZ, RZ, UR4 ;  /* 0x00000004ff047e24 */ /* 0x000fe4000f8e00ff */
[----:B------:R-:W-:-:S05]  /*10c0*/  IMAD.U32 R5, RZ, RZ, UR5 ;  /* 0x00000005ff057e24 */ /* 0x000fca000f8e00ff */
[----:B------:R0:W5:Y:S01]  /*10d0*/  LDG.E R17, desc[UR38][R4.64] ;  /* 0x0000002604117981 */ /* 0x000162000c1e1900 */
[----:B------:R-:W-:Y:S05]  /*10e0*/  BRA `(.L_x_8954) ;  /* 0x00000000002c7947 */ /* 0x000fea0003800000 */
.L_x_8953:
        /* <DEDUP_REMOVED lines=9> */
[----:B------:R-:W2:Y:S02]  /*1180*/  LDG.E R0, desc[UR38][R4.64+0x4] ;  /* 0x0000042604007981 */ /* 0x000ea4000c1e1900 */
[----:B--2---:R-:W-:-:S07]  /*1190*/  IMAD.IADD R17, R0, 0x1, -R17 ;  /* 0x0000000100117824 */ /* 0x004fce00078e0a11 */
.L_x_8954:
[----:B------:R-:W1:Y:S01]  /*11a0*/  LDC.64 R6, c[0x0][0x9e0] ;  /* 0x00027800ff067b82 */ /* 0x000e620000000a00 */
[----:B-----5:R-:W-:Y:S01]  /*11b0*/  IMAD.IADD R17, R17, 0x1, -R8 ;  /* 0x0000000111117824 */ /* 0x020fe200078e0a08 */
[----:B------:R-:W-:-:S04]  /*11c0*/  LEA R0, R201, 0x80, 0x7 ;  /* 0x00000080c9007811 */ /* 0x000fc800078e38ff */
[----:B------:R-:W-:Y:S02]  /*11d0*/  IADD3 R9, R17, R0, -R18 ;  /* 0x0000000011097210 */ /* 0x000fe40007ffe812 */
        /* <DEDUP_REMOVED lines=8> */
[----:B0-----:R-:W0:Y:S02]  /*1260*/  @P0 LDC.64 R4, c[0x0][0x9e8] ;  /* 0x00027a00ff040b82 */ /* 0x001e240000000a00 */
[----:B0-----:R-:W-:-:S05]  /*1270*/  @P0 IMAD.HI.U32 R4, R3, R4, RZ ;  /* 0x0000000403040227 */ /* 0x001fca00078e00ff */
[----:B------:R-:W-:-:S04]  /*1280*/  @P0 SHF.R.U32.HI R3, RZ, R5, R4 ;  /* 0x00000005ff030219 */ /* 0x000fc80000011604 */
[----:B------:R-:W-:Y:S01]  /*1290*/  LOP3.LUT R3, RZ, R3, RZ, 0x33, !PT ;  /* 0x00000003ff037212 */ /* 0x000fe200078e33ff */
[----:B------:R-:W-:Y:S06]  /*12a0*/  BRA `(.L_x_8957) ;  /* 0x0000000000107947 */ /* 0x000fec0003800000 */
.L_x_8956:
[----:B------:R-:W-:-:S13]  /*12b0*/  ISETP.NE.AND P0, PT, R7, 0x1, PT ;  /* 0x000000010700780c */ /* 0x000fda0003f05270 */
[----:B0-----:R-:W0:Y:S02]  /*12c0*/  @P0 LDC.64 R4, c[0x0][0x9e8] ;  /* 0x00027a00ff040b82 */ /* 0x001e240000000a00 */
[----:B0-----:R-:W-:-:S05]  /*12d0*/  @P0 IMAD.HI.U32 R4, R3, R4, RZ ;  /* 0x0000000403040227 */ /* 0x001fca00078e00ff */
[----:B------:R-:W-:-:S07]  /*12e0*/  @P0 SHF.R.U32.HI R3, RZ, R5, R4 ;  /* 0x00000005ff030219 */ /* 0x000fce0000011604 */
.L_x_8957:
[----:B------:R-:W-:-:S05]  /*12f0*/  IMAD R3, R3, R7, R7 ;  /* 0x0000000703037224 */ /* 0x000fca00078e0207 */
[----:B------:R-:W-:-:S07]  /*1300*/  VIMNMX R0, R0, R3, PT ;  /* 0x0000000300007248 */ /* 0x000fce0003fe0100 */
.L_x_8955:
[----:B------:R-:W-:Y:S01]  /*1310*/  VIADD R3, R0, 0x5f ;  /* 0x0000005f00037836 */ /* 0x000fe20000000000 */
[----:B------:R-:W-:Y:S01]  /*1320*/  ULDC UR4, c[0x0][0x9dc] ;  /* 0x0002770000047ab9 */ /* 0x000fe20000000800 */
[----:B0-----:R-:W-:Y:S02]  /*1330*/  IMAD R4, R201, 0x80, -R18 ;  /* 0x00000080c9047824 */ /* 0x001fe400078e0a12 */
[C---:B------:R-:W-:Y:S02]  /*1340*/  VIADD R0, R17.reuse, 0x5f ;  /* 0x0000005f11007836 */ /* 0x040fe40000000000 */
[----:B------:R-:W-:Y:S02]  /*1350*/  IMAD.IADD R6, R17, 0x1, R4 ;  /* 0x0000000111067824 */ /* 0x000fe400078e0204 */
        /* <DEDUP_REMOVED lines=19> */
.L_x_8959:
[----:B------:R-:W-:-:S13]  /*1490*/  ISETP.NE.AND P0, PT, R7, 0x1, PT ;  /* 0x000000010700780c */ /* 0x000fda0003f05270 */
[----:B------:R-:W0:Y:S02]  /*14a0*/  @P0 LDC.64 R4, c[0x0][0x9e8] ;  /* 0x00027a00ff040b82 */ /* 0x000e240000000a00 */
[----:B0-----:R-:W-:-:S05]  /*14b0*/  @P0 IMAD.HI.U32 R0, R6, R4, RZ ;  /* 0x0000000406000227 */ /* 0x001fca00078e00ff */
[----:B------:R-:W-:-:S07]  /*14c0*/  @P0 SHF.R.U32.HI R6, RZ, R5, R0 ;  /* 0x00000005ff060219 */ /* 0x000fce0000011600 */
.L_x_8960:
[----:B------:R-:W-:-:S05]  /*14d0*/  IMAD R6, R6, R7, RZ ;  /* 0x0000000706067224 */ /* 0x000fca00078e02ff */
[----:B------:R-:W-:-:S13]  /*14e0*/  R2UR UR5, R6 ;  /* 0x00000000060572ca */ /* 0x000fda00000e0000 */
[----:B------:R-:W-:-:S04]  /*14f0*/  UISETP.LT.AND UP0, UPT, UR4, UR5, UPT ;  /* 0x000000050400728c */ /* 0x000fc8000bf01270 */
[----:B------:R-:W-:-:S12]  /*1500*/  USEL UR4, UR4, UR5, !UP0 ;  /* 0x0000000504047287 */ /* 0x000fd8000c000000 */
.L_x_8958:
[----:B------:R-:W-:Y:S01]  /*1510*/  UIMAD.WIDE UR4, UR4, 0x2aaaaaab, URZ ;  /* 0x2aaaaaab040478a5 */ /* 0x000fe2000f8e023f */
[----:B------:R-:W-:Y:S02]  /*1520*/  PLOP3.LUT P0, PT, PT, PT, PT, 0x80, 0x0 ;  /* 0x000000000000781c */ /* 0x000fe40003f0f070 */
[----:B------:R-:W-:Y:S02]  /*1530*/  CS2R R40, SRZ ;  /* 0x0000000000287805 */ /* 0x000fe4000001ff00 */
[----:B------:R-:W-:Y:S01]  /*1540*/  CS2R R20, SRZ ;  /* 0x0000000000147805 */ /* 0x000fe2000001ff00 */
        /* <DEDUP_REMOVED lines=104> */
.L_x_8962:
[----:B------:R-:W0:Y:S01]  /*1bd0*/  S2R R0, SR_CgaCtaId ;  /* 0x0000000000007919 */ /* 0x000e220000008800 */
[----:B------:R-:W-:Y:S01]  /*1be0*/  ULEA.HI UR4, UR41, UR41, URZ, 0x1 ;  /* 0x0000002929047291 */ /* 0x000fe2000f8f083f */
[----:B------:R-:W-:Y:S01]  /*1bf0*/  MOV R9, 0x400 ;  /* 0x0000040000097802 */ /* 0x000fe20000000f00 */
[----:B------:R-:W1:Y:S02]  /*1c00*/  S2R R20, SR_TID.X ;  /* 0x0000000000147919 */ /* 0x000e640000002100 */
[----:B------:R-:W-:-:S04]  /*1c10*/  ULOP3.LUT UR4, UR4, 0xfffffffe, URZ, 0xc0, !UPT ;  /* 0xfffffffe04047892 */ /* 0x000fc8000f8ec03f */
[----:B------:R-:W-:-:S06]  /*1c20*/  UIADD3 UR4, UR41, -UR4, URZ ;  /* 0x8000000429047290 */ /* 0x000fcc000fffe03f */
[----:B------:R-:W-:Y:S01]  /*1c30*/  IMAD.U32 R3, RZ, RZ, UR4 ;  /* 0x00000004ff037e24 */ /* 0x000fe2000f8e00ff */
[----:B0-----:R-:W-:-:S04]  /*1c40*/  LEA R9, R0, R9, 0x18 ;  /* 0x0000000900097211 */ /* 0x001fc800078ec0ff */
[----:B------:R-:W-:Y:S02]  /*1c50*/  SHF.L.U32 R0, R3, 0x1f, RZ ;  /* 0x0000001f03007819 */ /* 0x000fe400000006ff */
[----:B-1----:R-:W-:Y:S02]  /*1c60*/  SHF.R.U32.HI R20, RZ, 0x7, R20 ;  /* 0x00000007ff147819 */ /* 0x002fe40000011614 */
[----:B------:R-:W0:Y:S03]  /*1c70*/  SYNCS.PHASECHK.TRANS64.TRYWAIT P0, [R9+URZ+0x22800], R0 ;  /* 0x02280000090075a7 */ /* 0x000e26000800017f */
[----:B------:R-:W-:Y:S01]  /*1c80*/  VIADD R10, R20, 0x8 ;  /* 0x00000008140a7836 */ /* 0x000fe20000000000 */
[----:B0-----:R-:W-:Y:S06]  /*1c90*/  @!P0 BRA `(.L_x_8963) ;  /* 0x0000014000dc8947 */ /* 0x001fec0003800000 */
.L_x_9145:
[----:B0-----:R-:W-:Y:S01]  /*1ca0*/  IMAD.U32 R0, RZ, RZ, UR45 ;  /* 0x0000002dff007e24 */ /* 0x001fe2000f8e00ff */
[----:B------:R-:W-:Y:S05]  /*1cb0*/  WARPSYNC.ALL ;  /* 0x0000000000007948 */ /* 0x000fea0003800000 */
[----:B------:R0:W-:Y:S01]  /*1cc0*/  BAR.SYNC.DEFER_BLOCKING R10, 0x100 ;  /* 0x0004000a0000751d */ /* 0x0001e20000010000 */
[----:B------:R-:W-:-:S13]  /*1cd0*/  ISETP.NE.AND P0, PT, R0, 0x3, PT ;  /* 0x000000030000780c */ /* 0x000fda0003f05270 */
[----:B0-----:R-:W-:Y:S05]  /*1ce0*/  @!P0 BRA `(.L_x_8964) ;  /* 0x0000000000048947 */ /* 0x001fea0003800000 */
[----:B------:R-:W-:Y:S01]  /*1cf0*/  BPT.TRAP 0x1 ;  /* 0x000000040000795c */ /* 0x000fe20000300000 */
.L_x_8964:
[----:B------:R-:W-:Y:S02]  /*1d00*/  IMAD.U32 R12, RZ, RZ, UR40 ;  /* 0x00000028ff0c7e24 */ /* 0x000fe4000f8e00ff */
[----:B------:R-:W-:-:S03]  /*1d10*/  IMAD.U32 R0, RZ, RZ, UR37 ;  /* 0x00000025ff007e24 */ /* 0x000fc6000f8e00ff */
[----:B------:R-:W-:Y:S01]  /*1d20*/  SHF.L.U32 R12, R12, 0x1f, RZ ;  /* 0x0000001f0c0c7819 */ /* 0x000fe200000006ff */
[----:B------:R-:W-:-:S04]  /*1d30*/  IMAD R5, R0, 0x8, R9 ;  /* 0x0000000800057824 */ /* 0x000fc800078e0209 */
[----:B------:R0:W1:Y:S01]  /*1d40*/  SYNCS.PHASECHK.TRANS64.TRYWAIT P1, [R5+URZ+0x22830], R12 ;  /* 0x0228300c050075a7 */ /* 0x000062000802017f */
[----:B------:R-:W-:Y:S05]  /*1d50*/  @!P0 BRA `(.L_x_8965) ;  /* 0x0000000000048947 */ /* 0x000fea0003800000 */
[----:B------:R-:W-:Y:S01]  /*1d60*/  BPT.TRAP 0x1 ;  /* 0x000000040000795c */ /* 0x000fe20000300000 */
.L_x_8965:
[----:B-1----:R-:W-:Y:S05]  /*1d70*/  @P1 BRA `(.L_x_8966) ;  /* 0x0000000000081947 */ /* 0x002fea0003800000 */
[----:B------:R-:W1:Y:S02]  /*1d80*/  SYNCS.PHASECHK.TRANS64.TRYWAIT P1, [R5+URZ+0x22830], R12 ;  /* 0x0228300c050075a7 */ /* 0x000e64000802017f */
[----:B-1----:R-:W-:Y:S05]  /*1d90*/  @!P1 BRA `(.L_x_8967) ;  /* 0x0000014000b09947 */ /* 0x002fea0003800000 */
.L_x_8966:
[----:B------:R-:W-:Y:S01]  /*1da0*/  R2UR UR4, R9 ;  /* 0x00000000090472ca */ /* 0x000fe200000e0000 */
[----:B------:R-:W-:Y:S01]  /*1db0*/  ULOP3.LUT UR20, UR46, 0x10000, URZ, 0xfc, !UPT ;  /* 0x000100002e147892 */ /* 0x000fe2000f8efc3f */
[----:B------:R-:W-:Y:S01]  /*1dc0*/  WARPGROUP.ARRIVE ;  /* 0x00000000000079c5 */ /* 0x000fe20000000000 */
[----:B------:R-:W-:Y:S01]  /*1dd0*/  UMOV UR21, 0x40000040 ;  /* 0x4000004000157882 */ /* 0x000fe20000000000 */
[----:B------:R-:W-:Y:S01]  /*1de0*/  UMOV UR23, 0x40000040 ;  /* 0x4000004000177882 */ /* 0x000fe20000000000 */
[----:B------:R-:W-:-:S03]  /*1df0*/  UIADD3 UR8, UR20, 0x2, URZ ;  /* 0x0000000214087890 */ /* 0x000fc6000fffe03f */
[----:B------:R-:W2:Y:S01]  /*1e00*/  S2R R0, SR_TID.X ;  /* 0x0000000000007919 */ /* 0x000ea20000002100 */
[----:B------:R-:W-:Y:S01]  /*1e10*/  UMOV UR9, 0x40000040 ;  /* 0x4000004000097882 */ /* 0x000fe20000000000 */
[----:B------:R-:W-:Y:S01]  /*1e20*/  UMOV UR11, 0x40000040 ;  /* 0x40000040000b7882 */ /* 0x000fe20000000000 */
[----:B------:R-:W-:Y:S01]  /*1e30*/  UIADD3 UR12, UR20, 0x4, URZ ;  /* 0x00000004140c7890 */ /* 0x000fe2000fffe03f */
[----:B------:R-:W-:Y:S01]  /*1e40*/  IMAD.MOV.U32 R7, RZ, RZ, -0x60 ;  /* 0xffffffa0ff077424 */ /* 0x000fe200078e00ff */
[----:B------:R-:W-:Y:S01]  /*1e50*/  UMOV UR13, 0x40000040 ;  /* 0x40000040000d7882 */ /* 0x000fe20000000000 */
[----:B------:R-:W-:Y:S01]  /*1e60*/  UMOV UR15, 0x40000040 ;  /* 0x40000040000f7882 */ /* 0x000fe20000000000 */
[----:B------:R-:W-:Y:S01]  /*1e70*/  UIADD3 UR4, UR4, 0x1c400, URZ ;  /* 0x0001c40004047890 */ /* 0x000fe2000fffe03f */
[----:B------:R-:W-:Y:S01]  /*1e80*/  LOP3.LUT R2, R2, 0xfff7ffff, RZ, 0xc0, !PT ;  /* 0xfff7ffff02027812 */ /* 0x000fe200078ec0ff */
[----:B------:R-:W-:Y:S02]  /*1e90*/  UIADD3 UR16, UR20, 0x6, URZ ;  /* 0x0000000614107890 */ /* 0x000fe4000fffe03f */
[----:B------:R-:W-:Y:S01]  /*1ea0*/  USHF.R.U32.HI UR4, URZ, 0x4, UR4 ;  /* 0x000000043f047899 */ /* 0x000fe20008011604 */
[----:B------:R-:W-:Y:S01]  /*1eb0*/  UMOV UR17, 0x40000040 ;  /* 0x4000004000117882 */ /* 0x000fe20000000000 */
[----:B------:R-:W-:-:S02]  /*1ec0*/  UMOV UR19, 0x40000040 ;  /* 0x4000004000137882 */ /* 0x000fc40000000000 */
[----:B------:R-:W-:Y:S01]  /*1ed0*/  ULOP3.LUT UR4, UR4, 0x3fff, URZ, 0xc0, !UPT ;  /* 0x00003fff04047892 */ /* 0x000fe2000f8ec03f */
[----:B------:R-:W-:-:S03]  /*1ee0*/  ULDC.64 UR6, c[0x0][0x9d8] ;  /* 0x0002760000067ab9 */ /* 0x000fc60000000a00 */
[----:B------:R-:W-:-:S04]  /*1ef0*/  ULOP3.LUT UR4, UR4, 0x10000, URZ, 0xfc, !UPT ;  /* 0x0001000004047892 */ /* 0x000fc8000f8efc3f */
[----:B------:R-:W-:-:S04]  /*1f00*/  UIMAD UR22, UR37, 0x300, UR4 ;  /* 0x00000300251678a4 */ /* 0x000fc8000f8e0204 */
[----:B------:R-:W-:Y:S02]  /*1f10*/  UIADD3 UR10, UR22, 0x2, URZ ;  /* 0x00000002160a7890 */ /* 0x000fe4000fffe03f */
[----:B------:R-:W-:Y:S02]  /*1f20*/  UIADD3 UR14, UR22, 0x4, URZ ;  /* 0x00000004160e7890 */ /* 0x000fe4000fffe03f */
[----:B------:R-:W-:Y:S02]  /*1f30*/  UIADD3 UR18, UR22, 0x6, URZ ;  /* 0x0000000616127890 */ /* 0x000fe4000fffe03f */
[----:B------:R-:W-:Y:S01]  /*1f40*/  HGMMA.64x96x16.F32 R24, gdesc[UR20], RZ, !UPT, gsb0 ;  /* 0x01600000141879f0 */ /* 0x000fe2000c0008ff */
[----:B--2---:R-:W-:Y:S02]  /*1f50*/  LOP3.LUT P1, RZ, R0, 0x7f, RZ, 0xc0, !PT ;  /* 0x0000007f00ff7812 */ /* 0x004fe4000782c0ff */
[----:B------:R-:W-:-:S04]  /*1f60*/  SHF.R.U32.HI R6, RZ, 0x7, R0 ;  /* 0x00000007ff067819 */ /* 0x000fc80000011600 */
[----:B------:R-:W-:-:S07]  /*1f70*/  IADD3 R8, -R6, 0xb, RZ ;  /* 0x0000000b06087810 */ /* 0x000fce0007ffe1ff */
[----:B------:R-:W-:Y:S01]  /*1f80*/  @!P1 VIADD R0, R5, 0x22840 ;  /* 0x0002284005009836 */ /* 0x000fe20000000000 */
[----:B------:R-:W-:-:S04]  /*1f90*/  @P1 LOP3.LUT R2, R2, 0x80000, RZ, 0xfc, !PT ;  /* 0x0008000002021812 */ /* 0x000fc800078efcff */
[----:B------:R-:W-:Y:S01]  /*1fa0*/  @!P1 PRMT R0, RZ, 0x654, R0 ;  /* 0x00000654ff009816 */ /* 0x000fe20000000000 */
        /* <DEDUP_REMOVED lines=25> */
[----:B--2---:R-:W-:-:S02]  /*2140*/  IMAD R42, R176, R7, 0x60 ;  /* 0x00000060b02a7424 */ /* 0x004fc400078e0207 */
[----:B------:R-:W-:Y:S01]  /*2150*/  FMUL.FTZ R39, R39, UR6 ;  /* 0x0000000627277c20 */ /* 0x000fe20008410000 */
[----:B------:R-:W-:Y:S01]  /*2160*/  FMUL.FTZ R40, R40, UR6 ;  /* 0x0000000628287c20 */ /* 0x000fe20008410000 */
[----:B------:R-:W-:Y:S01]  /*2170*/  FMUL.FTZ R41, R41, UR6 ;  /* 0x0000000629297c20 */ /* 0x000fe20008410000 */
[----:B------:R-:W-:Y:S02]  /*2180*/  IMAD.IADD R7, R17, 0x1, R42 ;  /* 0x0000000111077824 */ /* 0x000fe400078e022a */
        /* <DEDUP_REMOVED lines=26> */
[----:B------:R4:W-:Y:S01]  /*2330*/  @!P1 SYNCS.ARRIVE.TRANS64.RED.A1T0 RZ, [R0+URZ], RZ ;  /* 0x000000ff00ff99a7 */ /* 0x0009e2000810043f */
[----:B------:R-:W-:Y:S01]  /*2340*/  PLOP3.LUT P1, PT, PT, PT, UP0, 0x40, 0x0 ;  /* 0x000000000000781c */ /* 0x000fe20003f2e808 */
[----:B------:R-:W0:Y:S01]  /*2350*/  MUFU.TANH R21, R35 ;  /* 0x0000002300157308 */ /* 0x000e220000002400 */
[----:B------:R-:W-:Y:S01]  /*2360*/  IADD3 R11, -R18, 0x1, R7 ;  /* 0x00000001120b7810 */ /* 0x000fe20007ffe107 */
        /* <DEDUP_REMOVED lines=9> */
[----:B------:R-:W-:Y:S01]  /*2400*/  ULOP3.LUT UR6, URZ, UR7, URZ, 0x33, !UPT ;  /* 0x000000073f067292 */ /* 0x000fe2000f8e333f */
[----:B------:R-:W-:-:S02]  /*2410*/  IMAD.IADD R11, R11, 0x1, -R16 ;  /* 0x000000010b0b7824 */ /* 0x000fc400078e0a10 */
[----:B----4-:R-:W-:Y:S02]  /*2420*/  IMAD R0, R201, 0x80, R206 ;  /* 0x00000080c9007824 */ /* 0x010fe400078e02ce */
        /* <DEDUP_REMOVED lines=42> */
[----:B-----5:R-:W-:-:S07]  /*26d0*/  IMAD.IADD R43, R7, 0x1, -R16 ;  /* 0x00000001072b7824 */ /* 0x020fce00078e0a10 */
[----:B------:R5:W0:Y:S01]  /*26e0*/  MUFU.TANH R31, R51 ;  /* 0x00000033001f7308 */ /* 0x000a220000002400 */
[----:B-1----:R-:W-:-:S05]  /*26f0*/  VIADD R50, R11, UR14 ;  /* 0x0000000e0b327c36 */ /* 0x002fca0008000000 */
[----:B------:R-:W-:Y:S02]  /*2700*/  VIADDMNMX R6, R0, R50, R43, PT ;  /* 0x0000003200067246 */ /* 0x000fe4000380012b */
[----:B------:R-:W1:Y:S01]  /*2710*/  MUFU.TANH R20, R34 ;  /* 0x0000002200147308 */ /* 0x000e620000002400 */
[----:B-----5:R-:W-:-:S04]  /*2720*/  VIADD R51, R11, UR6 ;  /* 0x000000060b337c36 */ /* 0x020fc80008000000 */
[----:B------:R-:W-:-:S03]  /*2730*/  IMAD.IADD R7, R51, 0x1, R0 ;  /* 0x0000000133077824 */ /* 0x000fc600078e0200 */
[----:B------:R5:W0:Y:S02]  /*2740*/  MUFU.TANH R34, R58 ;  /* 0x0000003a00227308 */ /* 0x000a240000002400 */
[----:B-----5:R-:W-:Y:S01]  /*2750*/  IMAD.IADD R58, R42, 0x1, -R16 ;  /* 0x000000012a3a7824 */ /* 0x020fe200078e0a10 */
[----:B-1234-:R-:W-:Y:S06]  /*2760*/  @P1 BRA `(.L_x_8968) ;  /* 0x0000000000541947 */ /* 0x01efec0003800000 */
        /* <DEDUP_REMOVED lines=12> */
.L_x_8970:
[----:B------:R-:W-:-:S06]  /*2830*/  UISETP.NE.AND UP1, UPT, UR15, 0x1, UPT ;  /* 0x000000010f00788c */ /* 0x000fcc000bf25270 */
[----:B------:R-:W-:-:S05]  /*2840*/  PLOP3.LUT P1, PT, PT, PT, UP1, 0x80, 0x0 ;  /* 0x000000000000781c */ /* 0x000fca0003f2f018 */
[----:B------:R-:W-:-:S08]  /*2850*/  @UP1 ULDC.64 UR10, c[0x0][0x9e8] ;  /* 0x00027a00000a1ab9 */ /* 0x000fd00000000a00 */
[----:B------:R-:W-:-:S05]  /*2860*/  @P1 IMAD.HI.U32 R59, R11, UR10, RZ ;  /* 0x0000000a0b3b1c27 */ /* 0x000fca000f8e00ff */
[----:B------:R-:W-:-:S07]  /*2870*/  @P1 SHF.R.U32.HI R11, RZ, UR11, R59 ;  /* 0x0000000bff0b1c19 */ /* 0x000fce000801163b */
.L_x_8971:
[----:B------:R-:W-:Y:S05]  /*2880*/  BSYNC B0 ;  /* 0x0000000000007941 */ /* 0x000fea0003800000 */
.L_x_8969:
[----:B------:R-:W-:-:S05]  /*2890*/  IMAD R11, R11, UR15, R58 ;  /* 0x0000000f0b0b7c24 */ /* 0x000fca000f8e023a */
[----:B------:R-:W-:Y:S02]  /*28a0*/  VIMNMX R7, R7, R11, !PT ;  /* 0x0000000b07077248 */ /* 0x000fe40007fe0100 */
[----:B------:R-:W-:-:S07]  /*28b0*/  VIADDMNMX R6, R11, UR15, R6, PT ;  /* 0x0000000f0b067c46 */ /* 0x000fce000b800106 */
.L_x_8968:
[C---:B------:R-:W-:Y:S02]  /*28c0*/  ISETP.GE.AND P1, PT, R42.reuse, 0x2, PT ;  /* 0x000000022a00780c */ /* 0x040fe40003f26270 */
[C---:B------:R-:W-:Y:S02]  /*28d0*/  ISETP.GE.AND P5, PT, R42.reuse, 0xa, PT ;  /* 0x0000000a2a00780c */ /* 0x040fe40003fa6270 */
[C---:B------:R-:W-:Y:S02]  /*28e0*/  ISETP.GT.AND P3, PT, R7.reuse, 0x1, !P1 ;  /* 0x000000010700780c */ /* 0x040fe40004f64270 */
[----:B------:R-:W-:Y:S02]  /*28f0*/  ISETP.GE.AND P2, PT, R42, 0x9, PT ;  /* 0x000000092a00780c */ /* 0x000fe40003f46270 */
[----:B------:R-:W-:Y:S02]  /*2900*/  ISETP.LT.OR P3, PT, R6, 0x2, P3 ;  /* 0x000000020600780c */ /* 0x000fe40001f61670 */
[----:B------:R-:W-:-:S02]  /*2910*/  ISETP.GT.AND P4, PT, R7, 0x8, !P2 ;  /* 0x000000080700780c */ /* 0x000fc40005784270 */
[----:B------:R-:W-:Y:S02]  /*2920*/  FSEL R59, R25, -INF , !P3 ;  /* 0xff800000193b7808 */ /* 0x000fe40005800000 */
[----:B------:R-:W-:Y:S02]  /*2930*/  ISETP.GT.AND P3, PT, R7, 0x9, !P5 ;  /* 0x000000090700780c */ /* 0x000fe40006f64270 */
[----:B------:R-:W-:Y:S02]  /*2940*/  P2R R25, PR, RZ, 0x20 ;  /* 0x00000020ff197803 */ /* 0x000fe40000000000 */
[----:B------:R-:W-:Y:S02]  /*2950*/  ISETP.LT.OR P3, PT, R6, 0xa, P3 ;  /* 0x0000000a0600780c */ /* 0x000fe40001f61670 */
[----:B------:R-:W-:Y:S02]  /*2960*/  ISETP.GE.AND P5, PT, R42, 0x11, PT ;  /* 0x000000112a00780c */ /* 0x000fe40003fa6270 */
[----:B0-----:R-:W-:-:S02]  /*2970*/  FSEL R73, R29, -INF , !P3 ;  /* 0xff8000001d497808 */ /* 0x001fc40005800000 */
        /* <DEDUP_REMOVED lines=122> */
.L_x_8974:
[----:B------:R-:W-:-:S06]  /*3120*/  UISETP.NE.AND UP1, UPT, UR15, 0x1, UPT ;  /* 0x000000010f00788c */ /* 0x000fcc000bf25270 */
[----:B------:R-:W-:-:S05]  /*3130*/  PLOP3.LUT P5, PT, PT, PT, UP1, 0x80, 0x0 ;  /* 0x000000000000781c */ /* 0x000fca0003faf018 */
[----:B------:R-:W-:-:S08]  /*3140*/  @UP1 ULDC.64 UR10, c[0x0][0x9e8] ;  /* 0x00027a00000a1ab9 */ /* 0x000fd00000000a00 */
[----:B------:R-:W-:Y:S01]  /*3150*/  @P5 IMAD.HI.U32 R24, R7, UR10, RZ ;  /* 0x0000000a07185c27 */ /* 0x000fe2000f8e00ff */
[----:B------:R-:W-:-:S13]  /*3160*/  PLOP3.LUT P5, PT, PT, PT, UP1, 0x80, 0x0 ;  /* 0x000000000000781c */ /* 0x000fda0003faf018 */
[----:B------:R-:W-:-:S07]  /*3170*/  @P5 SHF.R.U32.HI R7, RZ, UR11, R24 ;  /* 0x0000000bff075c19 */ /* 0x000fce0008011618 */
.L_x_8975:
[----:B------:R-:W-:Y:S05]  /*3180*/  BSYNC B0 ;  /* 0x0000000000007941 */ /* 0x000fea0003800000 */
.L_x_8973:
[----:B------:R-:W-:-:S05]  /*3190*/  IMAD R7, R7, UR15, R58 ;  /* 0x0000000f07077c24 */ /* 0x000fca000f8e023a */
[----:B------:R-:W-:Y:S02]  /*31a0*/  VIMNMX R11, R11, R7, !PT ;  /* 0x000000070b0b7248 */ /* 0x000fe40007fe0100 */
[----:B------:R-:W-:-:S07]  /*31b0*/  VIADDMNMX R6, R7, UR15, R6, PT ;  /* 0x0000000f07067c46 */ /* 0x000fce000b800106 */
.L_x_8972:
        /* <DEDUP_REMOVED lines=16> */
[----:B------:R-:W-:Y:S02]  /*32c0*/  ISETP.NE.AND P5, PT, R32, RZ, PT ;  /* 0x000000ff2000720c */ /* 0x000fe40003fa5270 */
[----:B------:R-:W-:Y:S02]  /*32d0*/  ISETP.LT.OR P1, PT, R6, 0x11, P1 ;  /* 0x000000110600780c */ /* 0x000fe40000f21670 */
[----:B------:R-:W-:-:S02]  /*32e0*/  FMNMX.FTZ R7, R73, R7, !PT ;  /* 0x0000000749077209 */ /* 0x000fc40007810000 */
[----:B------:R-:W-:Y:S02]  /*32f0*/  FSEL R20, R20, -INF , !P1 ;  /* 0xff80000014147808 */ /* 0x000fe40004800000 */
[----:B------:R-:W-:Y:S02]  /*3300*/  ISETP.GT.AND P1, PT, R11, 0x11, !P2 ;  /* 0x000000110b00780c */ /* 0x000fe40005724270 */
[----:B------:R-:W-:Y:S02]  /*3310*/  FMNMX.FTZ R7, R75, R7, !PT ;  /* 0x000000074b077209 */ /* 0x000fe40007810000 */
[----:B------:R-:W-:Y:S02]  /*3320*/  ISETP.LT.OR P1, PT, R6, 0x12, P1 ;  /* 0x000000120600780c */ /* 0x000fe40000f21670 */
[----:B------:R-:W-:Y:S02]  /*3330*/  FMNMX.FTZ R7, R77, R7, !PT ;  /* 0x000000074d077209 */ /* 0x000fe40007810000 */
[----:B------:R-:W-:-:S02]  /*3340*/  FSEL R21, R21, -INF , !P1 ;  /* 0xff80000015157808 */ /* 0x000fc40004800000 */
        /* <DEDUP_REMOVED lines=43> */
[----:B------:R-:W-:Y:S01]  /*3600*/  ISETP.GT.AND P6, PT, R11, RZ, !P6 ;  /* 0x000000ff0b00720c */ /* 0x000fe200077c4270 */
[----:B------:R-:W0:Y:S01]  /*3610*/  SHFL.BFLY PT, R36, R37, 0x2, 0x1f ;  /* 0x0c401f0025247f89 */ /* 0x000e2200000e0000 */
[C---:B------:R-:W-:Y:S02]  /*3620*/  ISETP.LT.OR P1, PT, R6.reuse, 0x31, P1 ;  /* 0x000000310600780c */ /* 0x040fe40000f21670 */
[----:B------:R-:W-:Y:S02]  /*3630*/  ISETP.LT.OR P6, PT, R6, 0x1, P6 ;  /* 0x000000010600780c */ /* 0x000fe400037c1670 */
        /* <DEDUP_REMOVED lines=9> */
[----:B------:R-:W-:Y:S02]  /*36d0*/  ISETP.NE.AND P2, PT, R53, RZ, PT ;  /* 0x000000ff3500720c */ /* 0x000fe40003f45270 */
[----:B------:R-:W-:Y:S02]  /*36e0*/  ISETP.GT.AND P1, PT, R11, 0x38, !P1 ;  /* 0x000000380b00780c */ /* 0x000fe40004f24270 */
[----:B0-----:R-:W-:Y:S02]  /*36f0*/  FMNMX.FTZ R39, R37, R36, !PT ;  /* 0x0000002425277209 */ /* 0x001fe40007810000 */
[----:B------:R-:W-:Y:S02]  /*3700*/  FMNMX.FTZ R37, R15, R38, !PT ;  /* 0x000000260f257209 */ /* 0x000fe40007810000 */
[----:B------:R-:W-:Y:S01]  /*3710*/  ISETP.LT.OR P1, PT, R6, 0x39, P1 ;  /* 0x000000390600780c */ /* 0x000fe20000f21670 */
[----:B------:R-:W0:Y:S01]  /*3720*/  SHFL.BFLY PT, R36, R39, 0x1, 0x1f ;  /* 0x0c201f0027247f89 */ /* 0x000e2200000e0000 */
        /* <DEDUP_REMOVED lines=13> */
[----:B------:R-:W-:Y:S02]  /*3800*/  ISETP.NE.AND P5, PT, R56, RZ, PT ;  /* 0x000000ff3800720c */ /* 0x000fe40003fa5270 */
[----:B------:R-:W-:Y:S02]  /*3810*/  FSEL R34, R34, -INF , !P1 ;  /* 0xff80000022227808 */ /* 0x000fe40004800000 */
[----:B------:R-:W-:Y:S02]  /*3820*/  FMNMX.FTZ R38, R28, R37, !PT ;  /* 0x000000251c267209 */ /* 0x000fe40007810000 */
[----:B------:R-:W-:Y:S02]  /*3830*/  ISETP.GT.AND P1, PT, R11, 0x41, !P5 ;  /* 0x000000410b00780c */ /* 0x000fe40006f24270 */
[----:B0-----:R-:W-:Y:S02]  /*3840*/  FMNMX.FTZ R7, R39, R36, !PT ;  /* 0x0000002427077209 */ /* 0x001fe40007810000 */
[----:B------:R-:W-:-:S02]  /*3850*/  FMNMX.FTZ R37, R29, R38, !PT ;  /* 0x000000261d257209 */ /* 0x000fc40007810000 */
[----:B------:R-:W-:Y:S01]  /*3860*/  ISETP.LT.OR P1, PT, R6, 0x42, P1 ;  /* 0x000000420600780c */ /* 0x000fe20000f21670 */
[----:B------:R-:W-:Y:S01]  /*3870*/  FMUL.FTZ R36, R7, UR7 ;  /* 0x0000000707247c20 */ /* 0x000fe20008410000 */
[----:B------:R-:W-:Y:S02]  /*3880*/  FMNMX.FTZ R38, R30, R37, !PT ;  /* 0x000000251e267209 */ /* 0x000fe40007810000 */
[----:B------:R-:W-:Y:S02]  /*3890*/  FSEL R35, R35, -INF , !P1 ;  /* 0xff80000023237808 */ /* 0x000fe40004800000 */
        /* <DEDUP_REMOVED lines=9> */
[----:B------:R-:W-:Y:S01]  /*3930*/  ISETP.NE.AND P6, PT, R60, RZ, PT ;  /* 0x000000ff3c00720c */ /* 0x000fe20003fc5270 */
[----:B------:R0:W-:Y:S01]  /*3940*/  MUFU.EX2 R152, R40 ;  /* 0x0000002800987308 */ /* 0x0001e20000000800 */
[----:B------:R-:W-:Y:S01]  /*3950*/  FMNMX.FTZ R37, R33, R38, !PT ;  /* 0x0000002621257209 */ /* 0x000fe20007810000 */
[--C-:B------:R-:W-:Y:S01]  /*3960*/  FFMA.FTZ R39, R59, UR7, -R42.reuse ;  /* 0x000000073b277c23 */ /* 0x100fe2000801082a */
[----:B------:R-:W-:Y:S01]  /*3970*/  ISETP.NE.AND P2, PT, R72, RZ, PT ;  /* 0x000000ff4800720c */ /* 0x000fe20003f45270 */
[--C-:B------:R-:W-:Y:S01]  /*3980*/  FFMA.FTZ R48, R89, UR7, -R42.reuse ;  /* 0x0000000759307c23 */ /* 0x100fe2000801082a */
[----:B------:R-:W-:Y:S01]  /*3990*/  ISETP.NE.AND P5, PT, R64, RZ, PT ;  /* 0x000000ff4000720c */ /* 0x000fe20003fa5270 */
[--C-:B------:R-:W-:Y:S01]  /*39a0*/  FFMA.FTZ R44, R73, UR7, -R42.reuse ;  /* 0x00000007492c7c23 */ /* 0x100fe2000801082a */
[----:B------:R-:W-:Y:S01]  /*39b0*/  FSEL R36, R62, -INF , !P1 ;  /* 0xff8000003e247808 */ /* 0x000fe20004800000 */
[----:B------:R1:W-:Y:S01]  /*39c0*/  MUFU.EX2 R154, R41 ;  /* 0x00000029009a7308 */ /* 0x0003e20000000800 */
[----:B------:R-:W-:Y:S01]  /*39d0*/  ISETP.GT.AND P1, PT, R11, 0x49, !P6 ;  /* 0x000000490b00780c */ /* 0x000fe20007724270 */
[--C-:B0-----:R-:W-:Y:S01]  /*39e0*/  FFMA.FTZ R40, R75, UR7, -R42.reuse ;  /* 0x000000074b287c23 */ /* 0x101fe2000801082a */
[----:B------:R-:W-:Y:S01]  /*39f0*/  FMNMX.FTZ R38, R34, R37, !PT ;  /* 0x0000002522267209 */ /* 0x000fe20007810000 */
[--C-:B------:R-:W-:Y:S01]  /*3a00*/  FFMA.FTZ R58, R61, UR7, -R42.reuse ;  /* 0x000000073d3a7c23 */ /* 0x100fe2000801082a */
[----:B------:R-:W-:Y:S01]  /*3a10*/  ISETP.GT.AND P2, PT, R11, 0x50, !P2 ;  /* 0x000000500b00780c */ /* 0x000fe20005744270 */
[--C-:B------:R-:W-:Y:S01]  /*3a20*/  FFMA.FTZ R60, R65, UR7, -R42.reuse ;  /* 0x00000007413c7c23 */ /* 0x100fe2000801082a */
[C---:B------:R-:W-:Y:S01]  /*3a30*/  ISETP.GT.AND P3, PT, R11.reuse, 0x51, !P3 ;  /* 0x000000510b00780c */ /* 0x040fe20005f64270 */
[----:B------:R0:W-:Y:S01]  /*3a40*/  MUFU.EX2 R156, R40 ;  /* 0x00000028009c7308 */ /* 0x0001e20000000800 */
[----:B------:R-:W-:Y:S01]  /*3a50*/  ISETP.GT.AND P4, PT, R11, 0x58, !P4 ;  /* 0x000000580b00780c */ /* 0x000fe20006784270 */
[--C-:B-1----:R-:W-:Y:S01]  /*3a60*/  FFMA.FTZ R41, R79, UR7, -R42.reuse ;  /* 0x000000074f297c23 */ /* 0x102fe2000801082a */
[----:B------:R-:W-:Y:S01]  /*3a70*/  ISETP.GT.AND P5, PT, R11, 0x59, !P5 ;  /* 0x000000590b00780c */ /* 0x000fe20006fa4270 */
[--C-:B------:R-:W-:Y:S01]  /*3a80*/  FFMA.FTZ R46, R85, UR7, -R42.reuse ;  /* 0x00000007552e7c23 */ /* 0x100fe2000801082a */
[C---:B------:R-:W-:Y:S01]  /*3a90*/  ISETP.LT.OR P1, PT, R6.reuse, 0x4a, P1 ;  /* 0x0000004a0600780c */ /* 0x040fe20000f21670 */
[--C-:B------:R-:W-:Y:S01]  /*3aa0*/  FFMA.FTZ R50, R91, UR7, -R42.reuse ;  /* 0x000000075b327c23 */ /* 0x100fe2000801082a */
[----:B------:R-:W-:Y:S01]  /*3ab0*/  FMNMX.FTZ R11, R35, R38, !PT ;  /* 0x00000026230b7209 */ /* 0x000fe20007810000 */
[----:B------:R1:W-:Y:S01]  /*3ac0*/  MUFU.EX2 R43, R39 ;  /* 0x00000027002b7308 */ /* 0x0003e20000000800 */
[----:B------:R-:W-:Y:S01]  /*3ad0*/  ISETP.LT.OR P2, PT, R6, 0x51, P2 ;  /* 0x000000510600780c */ /* 0x000fe20001741670 */
[--C-:B0-----:R-:W-:Y:S01]  /*3ae0*/  FFMA.FTZ R40, R81, UR7, -R42.reuse ;  /* 0x0000000751287c23 */ /* 0x101fe2000801082a */
[----:B------:R-:W-:Y:S01]  /*3af0*/  FSEL R4, R4, -INF , !P1 ;  /* 0xff80000004047808 */ /* 0x000fe20004800000 */
[--C-:B------:R-:W-:Y:S01]  /*3b00*/  FFMA.FTZ R52, R95, UR7, -R42.reuse ;  /* 0x000000075f347c23 */ /* 0x100fe2000801082a */
[----:B------:R-:W-:Y:S01]  /*3b10*/  FMNMX.FTZ R37, R36, R11, !PT ;  /* 0x0000000b24257209 */ /* 0x000fe20007810000 */
[--C-:B------:R-:W-:Y:S01]  /*3b20*/  FFMA.FTZ R54, R97, UR7, -R42.reuse ;  /* 0x0000000761367c23 */ /* 0x100fe2000801082a */
[----:B------:R-:W-:Y:S01]  /*3b30*/  ISETP.LT.OR P3, PT, R6, 0x52, P3 ;  /* 0x000000520600780c */ /* 0x000fe20001f61670 */
[----:B------:R0:W-:Y:S01]  /*3b40*/  MUFU.EX2 R49, R40 ;  /* 0x0000002800317308 */ /* 0x0001e20000000800 */
[----:B------:R-:W-:Y:S01]  /*3b50*/  FSEL R11, R66, -INF , !P2 ;  /* 0xff800000420b7808 */ /* 0x000fe20005000000 */
[--C-:B-1----:R-:W-:Y:S01]  /*3b60*/  FFMA.FTZ R39, R77, UR7, -R42.reuse ;  /* 0x000000074d277c23 */ /* 0x102fe2000801082a */
[----:B------:R-:W-:Y:S01]  /*3b70*/  FMNMX.FTZ R38, R4, R37, !PT ;  /* 0x0000002504267209 */ /* 0x000fe20007810000 */
[----:B------:R-:W-:Y:S01]  /*3b80*/  FFMA.FTZ R56, R99, UR7, -R42 ;  /* 0x0000000763387c23 */ /* 0x000fe2000801082a */
[----:B------:R-:W-:-:S02]  /*3b90*/  ISETP.LT.OR P4, PT, R6, 0x59, P4 ;  /* 0x000000590600780c */ /* 0x000fc40002781670 */
[----:B------:R-:W-:Y:S01]  /*3ba0*/  FSEL R37, R67, -INF , !P3 ;  /* 0xff80000043257808 */ /* 0x000fe20005800000 */
[----:B------:R1:W-:Y:S01]  /*3bb0*/  MUFU.EX2 R158, R41 ;  /* 0x00000029009e7308 */ /* 0x0003e20000000800 */
[----:B0-----:R-:W-:Y:S02]  /*3bc0*/  FMNMX.FTZ R40, R11, R38, !PT ;  /* 0x000000260b287209 */ /* 0x001fe40007810000 */
[----:B------:R-:W-:Y:S02]  /*3bd0*/  ISETP.LT.OR P5, PT, R6, 0x5a, P5 ;  /* 0x0000005a0600780c */ /* 0x000fe40002fa1670 */
[----:B------:R-:W-:-:S03]  /*3be0*/  FSEL R38, R70, -INF , !P4 ;  /* 0xff80000046267808 */ /* 0x000fc60006000000 */
[----:B------:R0:W-:Y:S01]  /*3bf0*/  MUFU.EX2 R47, R39 ;  /* 0x00000027002f7308 */ /* 0x0001e20000000800 */
[----:B-1----:R-:W-:Y:S01]  /*3c00*/  FMNMX.FTZ R41, R37, R40, !PT ;  /* 0x0000002825297209 */ /* 0x002fe20007810000 */
[----:B------:R-:W-:-:S03]  /*3c10*/  FFMA.FTZ R40, R87, UR7, -R42 ;  /* 0x0000000757287c23 */ /* 0x000fc6000801082a */
[----:B------:R-:W-:-:S03]  /*3c20*/  FMNMX.FTZ R6, R38, R41, !PT ;  /* 0x0000002926067209 */ /* 0x000fc60007810000 */
[----:B------:R1:W-:Y:S01]  /*3c30*/  MUFU.EX2 R53, R48 ;  /* 0x0000003000357308 */ /* 0x0003e20000000800 */
[----:B0-----:R-:W-:-:S04]  /*3c40*/  FSEL R39, R71, -INF , !P5 ;  /* 0xff80000047277808 */ /* 0x001fc80006800000 */
[----:B------:R-:W-:-:S03]  /*3c50*/  FMNMX.FTZ R6, R39, R6, !PT ;  /* 0x0000000627067209 */ /* 0x000fc60007810000 */
[----:B------:R0:W-:Y:S01]  /*3c60*/  MUFU.EX2 R45, R44 ;  /* 0x0000002c002d7308 */ /* 0x0001e20000000800 */
[--C-:B-1----:R-:W-:Y:S01]  /*3c70*/  FFMA.FTZ R48, R101, UR7, -R42.reuse ;  /* 0x0000000765307c23 */ /* 0x102fe2000801082a */
[----:B------:R-:W1:Y:S06]  /*3c80*/  SHFL.BFLY PT, R41, R6, 0x2, 0x1f ;  /* 0x0c401f0006297f89 */ /* 0x000e6c00000e0000 */
[----:B------:R-:W-:Y:S01]  /*3c90*/  MUFU.EX2 R59, R48 ;  /* 0x00000030003b7308 */ /* 0x000fe20000000800 */
[----:B0-----:R-:W-:-:S07]  /*3ca0*/  FFMA.FTZ R44, R83, UR7, -R42 ;  /* 0x00000007532c7c23 */ /* 0x001fce000801082a */
[----:B------:R-:W-:Y:S08]  /*3cb0*/  MUFU.EX2 R61, R58 ;  /* 0x0000003a003d7308 */ /* 0x000ff00000000800 */
[----:B------:R-:W-:Y:S01]  /*3cc0*/  MUFU.EX2 R63, R60 ;  /* 0x0000003c003f7308 */ /* 0x000fe20000000800 */
[----:B-1----:R-:W-:-:S05]  /*3cd0*/  FMNMX.FTZ R41, R6, R41, !PT ;  /* 0x0000002906297209 */ /* 0x002fca0007810000 */
[----:B------:R-:W0:Y:S02]  /*3ce0*/  SHFL.BFLY PT, R6, R41, 0x1, 0x1f ;  /* 0x0c201f0029067f89 */ /* 0x000e2400000e0000 */
[----:B------:R-:W-:Y:S08]  /*3cf0*/  MUFU.EX2 R44, R44 ;  /* 0x0000002c002c7308 */ /* 0x000ff00000000800 */
[----:B------:R1:W2:Y:S08]  /*3d00*/  MUFU.EX2 R51, R46 ;  /* 0x0000002e00337308 */ /* 0x0002b00000000800 */
[----:B------:R-:W3:Y:S01]  /*3d10*/  MUFU.EX2 R40, R40 ;  /* 0x0000002800287308 */ /* 0x000ee20000000800 */
[----:B-1----:R-:W-:Y:S01]  /*3d20*/  FFMA.FTZ R46, R93, UR7, -R42 ;  /* 0x000000075d2e7c23 */ /* 0x002fe2000801082a */
[----:B0-----:R-:W-:-:S06]  /*3d30*/  FMNMX.FTZ R6, R41, R6, !PT ;  /* 0x0000000629067209 */ /* 0x001fcc0007810000 */
[----:B------:R-:W-:Y:S01]  /*3d40*/  MUFU.EX2 R50, R50 ;  /* 0x0000003200327308 */ /* 0x000fe20000000800 */
[----:B------:R-:W-:Y:S01]  /*3d50*/  FFMA.FTZ R41, R107, UR7, -R42 ;  /* 0x000000076b297c23 */ /* 0x000fe2000801082a */
[----:B--2---:R-:W-:Y:S01]  /*3d60*/  F2FP.F16.F32.PACK_AB R160, R51, R44 ;  /* 0x0000002c33a0723e */ /* 0x004fe200000000ff */
[C---:B------:R-:W-:Y:S01]  /*3d70*/  FMUL.FTZ R48, R6.reuse, UR7 ;  /* 0x0000000706307c20 */ /* 0x040fe20008410000 */
[----:B------:R-:W-:-:S04]  /*3d80*/  FSETP.NEU.FTZ.AND P1, PT, R6, -INF , PT ;  /* 0xff8000000600780b */ /* 0x000fc80003f3d000 */
[----:B------:R0:W1:Y:S01]  /*3d90*/  MUFU.EX2 R55, R46 ;  /* 0x0000002e00377308 */ /* 0x0000620000000800 */
[----:B------:R-:W-:Y:S02]  /*3da0*/  FSEL R48, R48, RZ, P1 ;  /* 0x000000ff30307208 */ /* 0x000fe40000800000 */
[----:B---3--:R-:W-:-:S03]  /*3db0*/  F2FP.F16.F32.PACK_AB R162, R53, R40 ;  /* 0x0000002835a2723e */ /* 0x008fc600000000ff */
        /* <DEDUP_REMOVED lines=17> */
[----:B0-----:R-:W-:Y:S01]  /*3ed0*/  FFMA.FTZ R46, R103, UR7, -R42 ;  /* 0x00000007672e7c23 */ /* 0x001fe2000801082a */
        /* <DEDUP_REMOVED lines=8> */
[----:B------:R-:W-:Y:S01]  /*3f60*/  FFMA.FTZ R39, R39, UR7, -R48 ;  /* 0x0000000727277c23 */ /* 0x000fe20008010830 */
[----:B-1----:R-:W-:-:S03]  /*3f70*/  F2FP.F16.F32.PACK_AB R164, R55, R50 ;  /* 0x0000003237a4723e */ /* 0x002fc600000000ff */
[----:B------:R-:W1:Y:S01]  /*3f80*/  MUFU.EX2 R13, R13 ;  /* 0x0000000d000d7308 */ /* 0x000e620000000800 */
[----:B0-----:R-:W-:Y:S01]  /*3f90*/  FADD.FTZ R15, R152, R43 ;  /* 0x0000002b980f7221 */ /* 0x001fe20000010000 */
[----:B------:R-:W-:Y:S02]  /*3fa0*/  F2FP.F16.F32.PACK_AB R152, R43, R152 ;  /* 0x000000982b98723e */ /* 0x000fe400000000ff */
[----:B--2---:R-:W-:Y:S01]  /*3fb0*/  F2FP.F16.F32.PACK_AB R153, R14, R3 ;  /* 0x000000030e99723e */ /* 0x004fe200000000ff */
[----:B------:R-:W-:Y:S01]  /*3fc0*/  FADD.FTZ R60, R154, R15 ;  /* 0x0000000f9a3c7221 */ /* 0x000fe20000010000 */
[C---:B------:R-:W-:Y:S02]  /*3fd0*/  F2FP.F16.F32.PACK_AB R154, R45.reuse, R154 ;  /* 0x0000009a2d9a723e */ /* 0x040fe400000000ff */
[----:B------:R-:W0:Y:S01]  /*3fe0*/  MUFU.EX2 R20, R20 ;  /* 0x0000001400147308 */ /* 0x000e220000000800 */
[----:B------:R-:W-:Y:S01]  /*3ff0*/  FADD.FTZ R15, R45, R60 ;  /* 0x0000003c2d0f7221 */ /* 0x000fe20000010000 */
[----:B------:R-:W-:-:S03]  /*4000*/  FADD.FTZ R60, R3, R14 ;  /* 0x0000000e033c7221 */ /* 0x000fc60000010000 */
[----:B------:R-:W-:Y:S01]  /*4010*/  FADD.FTZ R62, R156, R15 ;  /* 0x0000000f9c3e7221 */ /* 0x000fe20000010000 */
[C---:B------:R-:W-:Y:S02]  /*4020*/  F2FP.F16.F32.PACK_AB R156, R47.reuse, R156 ;  /* 0x0000009c2f9c723e */ /* 0x040fe400000000ff */
[----:B------:R-:W2:Y:S01]  /*4030*/  MUFU.EX2 R21, R21 ;  /* 0x0000001500157308 */ /* 0x000ea20000000800 */
[----:B------:R-:W-:Y:S01]  /*4040*/  FADD.FTZ R65, R47, R62 ;  /* 0x0000003e2f417221 */ /* 0x000fe20000010000 */
[----:B-1----:R-:W-:Y:S01]  /*4050*/  FADD.FTZ R15, R13, R60 ;  /* 0x0000003c0d0f7221 */ /* 0x002fe20000010000 */
[----:B------:R-:W-:Y:S02]  /*4060*/  F2FP.F16.F32.PACK_AB R155, R58, R13 ;  /* 0x0000000d3a9b723e */ /* 0x000fe400000000ff */
[----:B------:R-:W-:Y:S01]  /*4070*/  FADD.FTZ R60, R158, R65 ;  /* 0x000000419e3c7221 */ /* 0x000fe20000010000 */
[----:B------:R-:W-:Y:S01]  /*4080*/  FADD.FTZ R15, R58, R15 ;  /* 0x0000000f3a0f7221 */ /* 0x000fe20000010000 */
[C---:B------:R-:W-:Y:S01]  /*4090*/  F2FP.F16.F32.PACK_AB R158, R49.reuse, R158 ;  /* 0x0000009e319e723e */ /* 0x040fe200000000ff */
[----:B------:R-:W1:Y:S01]  /*40a0*/  MUFU.EX2 R24, R24 ;  /* 0x0000001800187308 */ /* 0x000e620000000800 */
[----:B------:R-:W-:Y:S01]  /*40b0*/  FADD.FTZ R65, R49, R60 ;  /* 0x0000003c31417221 */ /* 0x000fe20000010000 */
[----:B0-----:R-:W-:-:S03]  /*40c0*/  FADD.FTZ R60, R20, R15 ;  /* 0x0000000f143c7221 */ /* 0x001fc60000010000 */
[----:B------:R-:W-:-:S03]  /*40d0*/  FADD.FTZ R62, R44, R65 ;  /* 0x000000412c3e7221 */ /* 0x000fc60000010000 */
[----:B------:R-:W0:Y:S01]  /*40e0*/  MUFU.EX2 R25, R25 ;  /* 0x0000001900197308 */ /* 0x000e220000000800 */
[----:B--2---:R-:W-:Y:S01]  /*40f0*/  FADD.FTZ R15, R21, R60 ;  /* 0x0000003c150f7221 */ /* 0x004fe20000010000 */
[----:B------:R-:W-:Y:S01]  /*4100*/  FADD.FTZ R65, R51, R62 ;  /* 0x0000003e33417221 */ /* 0x000fe20000010000 */
[----:B------:R-:W-:-:S03]  /*4110*/  F2FP.F16.F32.PACK_AB R157, R21, R20 ;  /* 0x00000014159d723e */ /* 0x000fc600000000ff */
[----:B------:R-:W-:Y:S02]  /*4120*/  FADD.FTZ R62, R40, R65 ;  /* 0x00000041283e7221 */ /* 0x000fe40000010000 */
[----:B------:R-:W2:Y:S01]  /*4130*/  MUFU.EX2 R26, R26 ;  /* 0x0000001a001a7308 */ /* 0x000ea20000000800 */
[----:B-1----:R-:W-:Y:S01]  /*4140*/  FADD.FTZ R60, R24, R15 ;  /* 0x0000000f183c7221 */ /* 0x002fe20000010000 */
[----:B------:R-:W-:-:S04]  /*4150*/  FADD.FTZ R65, R53, R62 ;  /* 0x0000003e35417221 */ /* 0x000fc80000010000 */
[----:B------:R-:W-:Y:S02]  /*4160*/  FADD.FTZ R62, R50, R65 ;  /* 0x00000041323e7221 */ /* 0x000fe40000010000 */
[----:B------:R-:W1:Y:S01]  /*4170*/  MUFU.EX2 R27, R27 ;  /* 0x0000001b001b7308 */ /* 0x000e620000000800 */
[----:B0-----:R-:W-:Y:S01]  /*4180*/  FADD.FTZ R15, R25, R60 ;  /* 0x0000003c190f7221 */ /* 0x001fe20000010000 */
[----:B------:R-:W-:Y:S01]  /*4190*/  FADD.FTZ R65, R55, R62 ;  /* 0x0000003e37417221 */ /* 0x000fe20000010000 */
[----:B------:R-:W-:-:S05]  /*41a0*/  F2FP.F16.F32.PACK_AB R159, R25, R24 ;  /* 0x00000018199f723e */ /* 0x000fca00000000ff */
[----:B------:R-:W0:Y:S01]  /*41b0*/  MUFU.EX2 R28, R28 ;  /* 0x0000001c001c7308 */ /* 0x000e220000000800 */
[----:B--2---:R-:W-:-:S07]  /*41c0*/  FADD.FTZ R60, R26, R15 ;  /* 0x0000000f1a3c7221 */ /* 0x004fce0000010000 */
[----:B------:R-:W2:Y:S01]  /*41d0*/  MUFU.EX2 R52, R52 ;  /* 0x0000003400347308 */ /* 0x000ea20000000800 */
[C---:B-1----:R-:W-:Y:S01]  /*41e0*/  FADD.FTZ R15, R27.reuse, R60 ;  /* 0x0000003c1b0f7221 */ /* 0x042fe20000010000 */
[----:B------:R-:W-:-:S06]  /*41f0*/  F2FP.F16.F32.PACK_AB R161, R27, R26 ;  /* 0x0000001a1ba1723e */ /* 0x000fcc00000000ff */
[----:B------:R-:W1:Y:S01]  /*4200*/  MUFU.EX2 R29, R29 ;  /* 0x0000001d001d7308 */ /* 0x000e620000000800 */
[----:B0-----:R-:W-:Y:S01]  /*4210*/  FADD.FTZ R60, R28, R15 ;  /* 0x0000000f1c3c7221 */ /* 0x001fe20000010000 */
[----:B------:R-:W-:-:S06]  /*4220*/  FFMA.FTZ R15, R38, UR7, -R48 ;  /* 0x00000007260f7c23 */ /* 0x000fcc0008010830 */
[----:B------:R0:W3:Y:S01]  /*4230*/  MUFU.EX2 R57, R54 ;  /* 0x0000003600397308 */ /* 0x0000e20000000800 */
[----:B--2---:R-:W-:-:S07]  /*4240*/  FADD.FTZ R62, R52, R65 ;  /* 0x00000041343e7221 */ /* 0x004fce0000010000 */
[----:B------:R-:W2:Y:S01]  /*4250*/  MUFU.EX2 R30, R30 ;  /* 0x0000001e001e7308 */ /* 0x000ea20000000800 */
[----:B0-----:R-:W-:Y:S01]  /*4260*/  FFMA.FTZ R54, R105, UR7, -R42 ;  /* 0x0000000769367c23 */ /* 0x001fe2000801082a */
[----:B-1----:R-:W-:Y:S01]  /*4270*/  FADD.FTZ R65, R29, R60 ;  /* 0x0000003c1d417221 */ /* 0x002fe20000010000 */
[----:B------:R-:W-:Y:S01]  /*4280*/  FFMA.FTZ R42, R69, UR7, -R42 ;  /* 0x00000007452a7c23 */ /* 0x000fe2000801082a */
[----:B------:R-:W-:-:S04]  /*4290*/  F2FP.F16.F32.PACK_AB R163, R29, R28 ;  /* 0x0000001c1da3723e */ /* 0x000fc800000000ff */
[----:B------:R-:W0:Y:S01]  /*42a0*/  MUFU.EX2 R56, R56 ;  /* 0x0000003800387308 */ /* 0x000e220000000800 */
[C---:B---3--:R-:W-:Y:S01]  /*42b0*/  FADD.FTZ R67, R57.reuse, R62 ;  /* 0x0000003e39437221 */ /* 0x048fe20000010000 */
[----:B------:R-:W-:-:S06]  /*42c0*/  F2FP.F16.F32.PACK_AB R166, R57, R52 ;  /* 0x0000003439a6723e */ /* 0x000fcc00000000ff */
[----:B------:R-:W1:Y:S01]  /*42d0*/  MUFU.EX2 R31, R31 ;  /* 0x0000001f001f7308 */ /* 0x000e620000000800 */
[----:B--2---:R-:W-:-:S07]  /*42e0*/  FADD.FTZ R38, R30, R65 ;  /* 0x000000411e267221 */ /* 0x004fce0000010000 */
[----:B------:R-:W-:Y:S01]  /*42f0*/  MUFU.EX2 R32, R32 ;  /* 0x0000002000207308 */ /* 0x000fe20000000800 */
[----:B0-----:R-:W-:Y:S01]  /*4300*/  FADD.FTZ R48, R56, R67 ;  /* 0x0000004338307221 */ /* 0x001fe20000010000 */
[----:B------:R-:W-:-:S03]  /*4310*/  F2FP.F16.F32.PACK_AB R168, R59, R56 ;  /* 0x000000383ba8723e */ /* 0x000fc600000000ff */
[----:B------:R-:W-:-:S03]  /*4320*/  FADD.FTZ R45, R59, R48 ;  /* 0x000000303b2d7221 */ /* 0x000fc60000010000 */
[----:B------:R-:W0:Y:S01]  /*4330*/  MUFU.EX2 R46, R46 ;  /* 0x0000002e002e7308 */ /* 0x000e220000000800 */
[C---:B-1----:R-:W-:Y:S01]  /*4340*/  FADD.FTZ R43, R31.reuse, R38 ;  /* 0x000000261f2b7221 */ /* 0x042fe20000010000 */
[----:B------:R-:W-:-:S06]  /*4350*/  F2FP.F16.F32.PACK_AB R165, R31, R30 ;  /* 0x0000001e1fa5723e */ /* 0x000fcc00000000ff */
[----:B------:R-:W1:Y:S08]  /*4360*/  MUFU.EX2 R33, R33 ;  /* 0x0000002100217308 */ /* 0x000e700000000800 */
[----:B------:R-:W-:Y:S01]  /*4370*/  MUFU.EX2 R34, R34 ;  /* 0x0000002200227308 */ /* 0x000fe20000000800 */
[----:B0-----:R-:W-:Y:S01]  /*4380*/  FADD.FTZ R48, R46, R45 ;  /* 0x0000002d2e307221 */ /* 0x001fe20000010000 */
[----:B------:R-:W-:-:S03]  /*4390*/  F2FP.F16.F32.PACK_AB R170, R61, R46 ;  /* 0x0000002e3daa723e */ /* 0x000fc600000000ff */
[----:B------:R-:W-:-:S03]  /*43a0*/  FADD.FTZ R45, R61, R48 ;  /* 0x000000303d2d7221 */ /* 0x000fc60000010000 */
[----:B------:R-:W0:Y:S01]  /*43b0*/  MUFU.EX2 R54, R54 ;  /* 0x0000003600367308 */ /* 0x000e220000000800 */
[----:B-1----:R-:W-:-:S07]  /*43c0*/  F2FP.F16.F32.PACK_AB R167, R33, R32 ;  /* 0x0000002021a7723e */ /* 0x002fce00000000ff */
[----:B------:R-:W1:Y:S08]  /*43d0*/  MUFU.EX2 R35, R35 ;  /* 0x0000002300237308 */ /* 0x000e700000000800 */
[----:B------:R-:W2:Y:S01]  /*43e0*/  MUFU.EX2 R36, R36 ;  /* 0x0000002400247308 */ /* 0x000ea20000000800 */
[----:B0-----:R-:W-:Y:S01]  /*43f0*/  FADD.FTZ R40, R54, R45 ;  /* 0x0000002d36287221 */ /* 0x001fe20000010000 */
[----:B------:R-:W-:-:S03]  /*4400*/  F2FP.F16.F32.PACK_AB R172, R63, R54 ;  /* 0x000000363fac723e */ /* 0x000fc600000000ff */
[----:B------:R-:W-:-:S03]  /*4410*/  FADD.FTZ R40, R63, R40 ;  /* 0x000000283f287221 */ /* 0x000fc60000010000 */
[----:B------:R0:W3:Y:S01]  /*4420*/  MUFU.EX2 R171, R4 ;  /* 0x0000000400ab7308 */ /* 0x0000e20000000800 */
[----:B-1----:R-:W-:-:S07]  /*4430*/  F2FP.F16.F32.PACK_AB R169, R35, R34 ;  /* 0x0000002223a9723e */ /* 0x002fce00000000ff */
[----:B------:R-:W1:Y:S01]  /*4440*/  MUFU.EX2 R41, R41 ;  /* 0x0000002900297308 */ /* 0x000e620000000800 */
[----:B0-----:R-:W-:-:S04]  /*4450*/  FADD.FTZ R4, R32, R43 ;  /* 0x0000002b20047221 */ /* 0x001fc80000010000 */
[----:B------:R-:W-:-:S03]  /*4460*/  FADD.FTZ R43, R33, R4 ;  /* 0x00000004212b7221 */ /* 0x000fc60000010000 */
[----:B------:R-:W0:Y:S01]  /*4470*/  MUFU.EX2 R11, R11 ;  /* 0x0000000b000b7308 */ /* 0x000e220000000800 */
[----:B------:R-:W-:-:S04]  /*4480*/  FADD.FTZ R4, R34, R43 ;  /* 0x0000002b22047221 */ /* 0x000fc80000010000 */
[----:B------:R-:W-:-:S03]  /*4490*/  FADD.FTZ R43, R35, R4 ;  /* 0x00000004232b7221 */ /* 0x000fc60000010000 */
[----:B------:R1:W4:Y:S01]  /*44a0*/  MUFU.EX2 R38, R37 ;  /* 0x0000002500267308 */ /* 0x0003220000000800 */
[----:B--2---:R-:W-:-:S04]  /*44b0*/  FADD.FTZ R4, R36, R43 ;  /* 0x0000002b24047221 */ /* 0x004fc80000010000 */
[C---:B---3--:R-:W-:Y:S01]  /*44c0*/  FADD.FTZ R44, R171.reuse, R4 ;  /* 0x00000004ab2c7221 */ /* 0x048fe20000010000 */
[----:B------:R-:W-:Y:S02]  /*44d0*/  F2FP.F16.F32.PACK_AB R171, R171, R36 ;  /* 0x00000024abab723e */ /* 0x000fe400000000ff */
[----:B------:R-:W2:Y:S01]  /*44e0*/  MUFU.EX2 R15, R15 ;  /* 0x0000000f000f7308 */ /* 0x000ea20000000800 */
[----:B-1----:R-:W-:Y:S01]  /*44f0*/  FADD.FTZ R37, R41, R40 ;  /* 0x0000002829257221 */ /* 0x002fe20000010000 */
[----:B0-----:R-:W-:-:S06]  /*4500*/  FADD.FTZ R3, R11, R44 ;  /* 0x0000002c0b037221 */ /* 0x001fcc0000010000 */
[----:B------:R-:W0:Y:S01]  /*4510*/  MUFU.EX2 R42, R42 ;  /* 0x0000002a002a7308 */ /* 0x000e220000000800 */
[C---:B----4-:R-:W-:Y:S01]  /*4520*/  FADD.FTZ R14, R38.reuse, R3 ;  /* 0x00000003260e7221 */ /* 0x050fe20000010000 */
[----:B------:R-:W-:-:S06]  /*4530*/  F2FP.F16.F32.PACK_AB R173, R38, R11 ;  /* 0x0000000b26ad723e */ /* 0x000fcc00000000ff */
[----:B------:R-:W1:Y:S01]  /*4540*/  MUFU.EX2 R40, R39 ;  /* 0x0000002700287308 */ /* 0x000e620000000800 */
[----:B--2---:R-:W-:Y:S01]  /*4550*/  FADD.FTZ R3, R15, R14 ;  /* 0x0000000e0f037221 */ /* 0x004fe20000010000 */
[C---:B0-----:R-:W-:Y:S01]  /*4560*/  FADD.FTZ R4, R42.reuse, R37 ;  /* 0x000000252a047221 */ /* 0x041fe20000010000 */
[----:B------:R-:W-:Y:S02]  /*4570*/  F2FP.F16.F32.PACK_AB R174, R42, R41 ;  /* 0x000000292aae723e */ /* 0x000fe400000000ff */
[C---:B-1----:R-:W-:Y:S01]  /*4580*/  FADD.FTZ R3, R40.reuse, R3 ;  /* 0x0000000328037221 */ /* 0x042fe20000010000 */
[----:B------:R-:W-:Y:S01]  /*4590*/  F2FP.F16.F32.PACK_AB R175, R40, R15 ;  /* 0x0000000f28af723e */ /* 0x000fe200000000ff */
[----:B------:R-:W-:Y:S06]  /*45a0*/  @!P0 BRA `(.L_x_8976) ;  /* 0x0000000000048947 */ /* 0x000fec0003800000 */
[----:B------:R-:W-:Y:S01]  /*45b0*/  BPT.TRAP 0x1 ;  /* 0x000000040000795c */ /* 0x000fe20000300000 */
.L_x_8976:
[----:B------:R0:W1:Y:S01]  /*45c0*/  SYNCS.PHASECHK.TRANS64.TRYWAIT P1, [R5+URZ+0x22850], R12 ;  /* 0x0228500c050075a7 */ /* 0x000062000802017f */
[----:B------:R-:W-:Y:S05]  /*45d0*/  @!P0 BRA `(.L_x_8977) ;  /* 0x0000000000048947 */ /* 0x000fea0003800000 */
[----:B------:R-:W-:Y:S01]  /*45e0*/  BPT.TRAP 0x1 ;  /* 0x000000040000795c */ /* 0x000fe20000300000 */
.L_x_8977:
[----:B-1----:R-:W-:Y:S05]  /*45f0*/  @P1 BRA `(.L_x_8978) ;  /* 0x0000000000081947 */ /* 0x002fea0003800000 */
[----:B------:R-:W1:Y:S02]  /*4600*/  SYNCS.PHASECHK.TRANS64.TRYWAIT P1, [R5+URZ+0x22850], R12 ;  /* 0x0228500c050075a7 */ /* 0x000e64000802017f */
[----:B-1----:R-:W-:Y:S05]  /*4610*/  @!P1 BRA `(.L_x_8979) ;  /* 0x0000011800a49947 */ /* 0x002fea0003800000 */
.L_x_8978:
[----:B------:R-:W-:Y:S01]  /*4620*/  R2UR UR5, R9 ;  /* 0x00000000090572ca */ /* 0x000fe200000e0000 */
[----:B------:R2:W-:Y:S01]  /*4630*/  BAR.SYNC.DEFER_BLOCKING R10, 0x100 ;  /* 0x0004000a0000751d */ /* 0x0005e20000010000 */
[----:B------:R-:W-:-:S05]  /*4640*/  IMAD.IADD R9, R17, 0x1, -R18 ;  /* 0x0000000111097824 */ /* 0x000fca00078e0a12 */
[----:B------:R-:W-:Y:S01]  /*4650*/  UMOV UR11, 0x40000040 ;  /* 0x40000040000b7882 */ /* 0x000fe20000000000 */
[----:B------:R-:W3:Y:S05]  /*4660*/  S2R R11, SR_TID.X ;  /* 0x00000000000b7919 */ /* 0x000eea0000002100 */
        /* <DEDUP_REMOVED lines=10> */
[----:B---3--:R-:W-:Y:S01]  /*4710*/  LOP3.LUT P1, RZ, R11, 0x7f, RZ, 0xc0, !PT ;  /* 0x0000007f0bff7812 */ /* 0x008fe2000782c0ff */
[----:B------:R-:W-:-:S12]  /*4720*/  IMAD R11, R201, 0x80, R9 ;  /* 0x00000080c90b7824 */ /* 0x000fd800078e0209 */
[----:B01----:R-:W-:-:S05]  /*4730*/  @!P1 VIADD R5, R5, 0x22860 ;  /* 0x0002286005059836 */ /* 0x003fca0000000000 */
        /* <DEDUP_REMOVED lines=33> */
[----:B0-----:R-:W-:-:S12]  /*4950*/  VIADD R5, R176, 0xfffffffe ;  /* 0xfffffffeb0057836 */ /* 0x001fd80000000000 */
[----:B--2---:R-:W-:Y:S05]  /*4960*/  @P1 BRA `(.L_x_8980) ;  /* 0x0000000000481947 */ /* 0x004fea0003800000 */
        /* <DEDUP_REMOVED lines=11> */
.L_x_8981:
[----:B------:R-:W-:-:S11]  /*4a20*/  UISETP.NE.AND UP1, UPT, UR15, 0x1, UPT ;  /* 0x000000010f00788c */ /* 0x000fd6000bf25270 */
[----:B------:R-:W-:Y:S02]  /*4a30*/  @UP1 ULDC.64 UR22, c[0x0][0x9e8] ;  /* 0x00027a0000161ab9 */ /* 0x000fe40000000a00 */
[----:B------:R-:W-:-:S04]  /*4a40*/  UIMAD.WIDE.U32 UR10, UR18, UR22, URZ ;  /* 0x00000016120a72a5 */ /* 0x000fc8000f8e003f */
[----:B------:R-:W-:-:S12]  /*4a50*/  @UP1 USHF.R.U32.HI UR18, URZ, UR23, UR11 ;  /* 0x000000173f121299 */ /* 0x000fd8000801160b */
.L_x_8982:
[----:B------:R-:W-:-:S04]  /*4a60*/  UIMAD UR15, UR18, UR15, UR15 ;  /* 0x0000000f120f72a4 */ /* 0x000fc8000f8e020f */
[----:B------:R-:W-:-:S04]  /*4a70*/  UISETP.LT.AND UP1, UPT, UR14, UR15, UPT ;  /* 0x0000000f0e00728c */ /* 0x000fc8000bf21270 */
[----:B------:R-:W-:-:S12]  /*4a80*/  USEL UR14, UR14, UR15, UP1 ;  /* 0x0000000f0e0e7287 */ /* 0x000fd80008800000 */
.L_x_8980:
        /* <DEDUP_REMOVED lines=11> */
[----:B------:R-:W-:Y:S01]  /*4b40*/  VIADD R13, R15, 0x8 ;  /* 0x000000080f0d7836 */ /* 0x000fe20000000000 */
[----:B------:R-:W-:-:S04]  /*4b50*/  ULDC UR27, c[0x0][0x9e0] ;  /* 0x00027800001b7ab9 */ /* 0x000fc80000000800 */
[----:B------:R-:W-:-:S07]  /*4b60*/  LOP3.LUT R11, RZ, R13, RZ, 0x33, !PT ;  /* 0x0000000dff0b7212 */ /* 0x000fce00078e33ff */
.L_x_9000:
[----:B------:R-:W-:-:S04]  /*4b70*/  UIADD3 UR37, UR37, 0x1, URZ ;  /* 0x0000000125257890 */ /* 0x000fc8000fffe03f */
[----:B------:R-:W-:-:S04]  /*4b80*/  UISETP.NE.AND UP1, UPT, UR37, 0x2, UPT ;  /* 0x000000022500788c */ /* 0x000fc8000bf25270 */
[----:B------:R-:W-:Y:S02]  /*4b90*/  USEL UR10, URZ, 0x1, UP1 ;  /* 0x000000013f0a7887 */ /* 0x000fe40008800000 */
[----:B------:R-:W-:Y:S02]  /*4ba0*/  USEL UR37, UR37, URZ, UP1 ;  /* 0x0000003f25257287 */ /* 0x000fe40008800000 */
[----:B------:R-:W-:Y:S01]  /*4bb0*/  ULOP3.LUT UR40, UR40, UR10, URZ, 0x3c, !UPT ;  /* 0x0000000a28287292 */ /* 0x000fe2000f8e3c3f */
[----:B0-----:R-:W-:Y:S11]  /*4bc0*/  @!P0 BRA `(.L_x_8984) ;  /* 0x0000000000048947 */ /* 0x001ff60003800000 */
[----:B------:R-:W-:Y:S01]  /*4bd0*/  BPT.TRAP 0x1 ;  /* 0x000000040000795c */ /* 0x000fe20000300000 */
.L_x_8984:
        /* <DEDUP_REMOVED lines=9> */
.L_x_8985:
[----:B-1----:R-:W-:Y:S05]  /*4c70*/  @P1 BRA `(.L_x_8986) ;  /* 0x0000000000081947 */ /* 0x002fea0003800000 */
[----:B------:R-:W1:Y:S02]  /*4c80*/  SYNCS.PHASECHK.TRANS64.TRYWAIT P1, [UR28+0x22830], R10 ;  /* 0x0228300aff0075a7 */ /* 0x000e64000802015c */
[----:B-1----:R-:W-:Y:S05]  /*4c90*/  @!P1 BRA `(.L_x_8987) ;  /* 0x0000011400189947 */ /* 0x002fea0003800000 */
.L_x_8986:
[----:B------:R-:W-:Y:S01]  /*4ca0*/  UIMAD UR22, UR37, 0x300, UR4 ;  /* 0x00000300251678a4 */ /* 0x000fe2000f8e0204 */
[----:B------:R-:W-:Y:S01]  /*4cb0*/  WARPGROUP.ARRIVE ;  /* 0x00000000000079c5 */ /* 0x000fe20000000000 */
[----:B------:R-:W-:Y:S01]  /*4cc0*/  UMOV UR23, 0x40000040 ;  /* 0x4000004000177882 */ /* 0x000fe20000000000 */
[----:B------:R-:W-:Y:S01]  /*4cd0*/  UMOV UR11, 0x40000040 ;  /* 0x40000040000b7882 */ /* 0x000fe20000000000 */
[----:B------:R-:W-:-:S03]  /*4ce0*/  UIADD3 UR10, UR22, 0x2, URZ ;  /* 0x00000002160a7890 */ /* 0x000fc6000fffe03f */
[----:B------:R-:W2:Y:S01]  /*4cf0*/  S2R R8, SR_TID.X ;  /* 0x0000000000087919 */ /* 0x000ea20000002100 */
[----:B------:R-:W-:Y:S01]  /*4d00*/  UIADD3 UR14, UR22, 0x4, URZ ;  /* 0x00000004160e7890 */ /* 0x000fe2000fffe03f */
[----:B-1----:R-:W-:Y:S01]  /*4d10*/  IMAD R21, R5, -0x60, R17 ;  /* 0xffffffa005157824 */ /* 0x002fe200078e0211 */
[----:B------:R-:W-:Y:S01]  /*4d20*/  UMOV UR15, 0x40000040 ;  /* 0x40000040000f7882 */ /* 0x000fe20000000000 */
[----:B------:R-:W-:Y:S01]  /*4d30*/  HGMMA.64x96x16.F32 R152, gdesc[UR20], RZ, !UPT, gsb0 ;  /* 0x01600000149879f0 */ /* 0x000fe2000c0008ff */
[----:B------:R-:W-:Y:S01]  /*4d40*/  UIADD3 UR18, UR22, 0x6, URZ ;  /* 0x0000000616127890 */ /* 0x000fe2000fffe03f */
[----:B------:R-:W-:Y:S01]  /*4d50*/  UMOV UR19, 0x40000040 ;  /* 0x4000004000137882 */ /* 0x000fe20000000000 */
[----:B------:R-:W-:-:S05]  /*4d60*/  IADD3 R21, -R18, 0x1, R21 ;  /* 0x0000000112157810 */ /* 0x000fca0007ffe115 */
[----:B------:R-:W-:Y:S01]  /*4d70*/  IMAD.IADD R21, R21, 0x1, -R16 ;  /* 0x0000000115157824 */ /* 0x000fe200078e0a10 */
[----:B--2---:R-:W-:Y:S02]  /*4d80*/  LOP3.LUT P1, RZ, R8, 0x7f, RZ, 0xc0, !PT ;  /* 0x0000007f08ff7812 */ /* 0x004fe4000782c0ff */
[----:B------:R-:W-:-:S04]  /*4d90*/  SHF.R.U32.HI R8, RZ, 0x7, R8 ;  /* 0x00000007ff087819 */ /* 0x000fc80000011608 */
        /* <DEDUP_REMOVED lines=12> */
[----:B------:R-:W-:Y:S02]  /*4e60*/  IMAD.U32 R177, RZ, RZ, UR28 ;  /* 0x0000001cffb17e24 */ /* 0x000fe4000f8e00ff */
        /* <DEDUP_REMOVED lines=52> */
[----:B------:R-:W2:Y:S01]  /*51b0*/  MUFU.TANH R152, R152 ;  /* 0x0000009800987308 */ /* 0x000ea20000002400 */
[----:B------:R-:W-:-:S02]  /*51c0*/  VIADD R195, R21, UR27 ;  /* 0x0000001b15c37c36 */ /* 0x000fc40008000000 */
        /* <DEDUP_REMOVED lines=54> */
[----:B------:R-:W-:Y:S02]  /*5530*/  IMAD.U32 R212, RZ, RZ, UR25 ;  /* 0x00000019ffd47e24 */ /* 0x000fe4000f8e00ff */
[----:B------:R-:W-:-:S03]  /*5540*/  IMAD.IADD R197, R0, 0x1, R9 ;  /* 0x0000000100c57824 */ /* 0x000fc600078e0209 */
[----:B------:R-:W-:Y:S02]  /*5550*/  ISETP.NE.AND P1, PT, R212, 0x1, PT ;  /* 0x00000001d400780c */ /* 0x000fe40003f25270 */
[----:B------:R-:W-:-:S11]  /*5560*/  LOP3.LUT R197, RZ, R197, RZ, 0x33, !PT ;  /* 0x000000c5ffc57212 */ /* 0x000fd600078e33ff */
[----:B------:R-:W1:Y:S02]  /*5570*/  @P1 LDC.64 R20, c[0x0][0x9e8] ;  /* 0x00027a00ff141b82 */ /* 0x000e640000000a00 */
[----:B-1----:R-:W-:-:S05]  /*5580*/  @P1 IMAD.HI.U32 R20, R197, R20, RZ ;  /* 0x00000014c5141227 */ /* 0x002fca00078e00ff */
[----:B------:R-:W-:-:S04]  /*5590*/  @P1 SHF.R.U32.HI R197, RZ, R21, R20 ;  /* 0x00000015ffc51219 */ /* 0x000fc80000011614 */
[----:B------:R-:W-:Y:S01]  /*55a0*/  LOP3.LUT R20, RZ, R197, RZ, 0x33, !PT ;  /* 0x000000c5ff147212 */ /* 0x000fe200078e33ff */
[----:B------:R-:W-:Y:S06]  /*55b0*/  BRA `(.L_x_8991) ;  /* 0x0000000000187947 */ /* 0x000fec0003800000 */
.L_x_8990:
[----:B------:R-:W-:-:S05]  /*55c0*/  IMAD.U32 R212, RZ, RZ, UR25 ;  /* 0x00000019ffd47e24 */ /* 0x000fca000f8e00ff */
[----:B------:R-:W-:-:S13]  /*55d0*/  ISETP.NE.AND P1, PT, R212, 0x1, PT ;  /* 0x00000001d400780c */ /* 0x000fda0003f25270 */
[----:B------:R-:W1:Y:S02]  /*55e0*/  @P1 LDC.64 R20, c[0x0][0x9e8] ;  /* 0x00027a00ff141b82 */ /* 0x000e640000000a00 */
[----:B-1----:R-:W-:-:S04]  /*55f0*/  @P1 IMAD.HI.U32 R194, R15, R20, RZ ;  /* 0x000000140fc21227 */ /* 0x002fc800078e00ff */
[----:B------:R-:W-:Y:S01]  /*5600*/  IMAD.MOV.U32 R20, RZ, RZ, R15 ;  /* 0x000000ffff147224 */ /* 0x000fe200078e000f */
[----:B------:R-:W-:-:S07]  /*5610*/  @P1 SHF.R.U32.HI R20, RZ, R21, R194 ;  /* 0x00000015ff141219 */ /* 0x000fce00000116c2 */
.L_x_8991:
[----:B------:R-:W-:Y:S05]  /*5620*/  BSYNC B0 ;  /* 0x0000000000007941 */ /* 0x000fea0003800000 */
.L_x_8989:
[----:B------:R-:W-:-:S04]  /*5630*/  IMAD R21, R5, -0x60, -R16 ;  /* 0xffffffa005157824 */ /* 0x000fc800078e0a10 */
[----:B------:R-:W-:-:S05]  /*5640*/  IMAD R21, R20, R212, R21 ;  /* 0x000000d414157224 */ /* 0x000fca00078e0215 */
[----:B------:R-:W-:Y:S02]  /*5650*/  VIADDMNMX R198, R21, R212, R198, PT ;  /* 0x000000d415c67246 */ /* 0x000fe400038001c6 */
[----:B------:R-:W-:-:S07]  /*5660*/  VIMNMX R196, R196, R21, !PT ;  /* 0x00000015c4c47248 */ /* 0x000fce0007fe0100 */
.L_x_8988:
[----:B------:R-:W-:Y:S01]  /*5670*/  IMAD R197, R5, -0x60, RZ ;  /* 0xffffffa005c57824 */ /* 0x000fe200078e02ff */
[----:B------:R-:W-:Y:S02]  /*5680*/  LOP3.LUT R2, R2, 0xfffbffff, RZ, 0xc0, !PT ;  /* 0xfffbffff02027812 */ /* 0x000fe400078ec0ff */
[----:B------:R-:W-:Y:S02]  /*5690*/  IADD3 R195, R195, 0x8, R0 ;  /* 0x00000008c3c37810 */ /* 0x000fe40007ffe000 */
        /* <DEDUP_REMOVED lines=17> */
[----:B0-----:R-:W-:Y:S02]  /*57b0*/  FSEL R156, R156, -INF , !P2 ;  /* 0xff8000009c9c7808 */ /* 0x001fe40005000000 */
        /* <DEDUP_REMOVED lines=106> */
[----:B------:R-:W-:Y:S02]  /*5e60*/  ISETP.GE.AND P5, PT, R197, 0x59, PT ;  /* 0x00000059c500780c */ /* 0x000fe40003fa6270 */
[----:B------:R-:W-:Y:S02]  /*5e70*/  IADD3 R191, R199, 0x8, R0 ;  /* 0x00000008c7bf7810 */ /* 0x000fe40007ffe000 */
[----:B------:R-:W-:-:S04]  /*5e80*/  ISETP.GT.AND P6, PT, R196, 0x58, !P5 ;  /* 0x00000058c400780c */ /* 0x000fc80006fc4270 */
[----:B------:R-:W-:-:S04]  /*5e90*/  ISETP.LT.OR P6, PT, R198, 0x59, P6 ;  /* 0x00000059c600780c */ /* 0x000fc800037c1670 */
[----:B------:R-:W-:Y:S02]  /*5ea0*/  FSEL R192, R192, -INF , !P6 ;  /* 0xff800000c0c07808 */ /* 0x000fe40007000000 */
[----:B------:R-:W-:-:S13]  /*5eb0*/  ISETP.GE.AND P6, PT, R197, 0x5a, PT ;  /* 0x0000005ac500780c */ /* 0x000fda0003fc6270 */
[----:B------:R-:W-:Y:S02]  /*5ec0*/  @P6 LOP3.LUT R2, R2, 0x1, RZ, 0xfc, !PT ;  /* 0x0000000102026812 */ /* 0x000fe400078efcff */
[----:B------:R-:W-:-:S04]  /*5ed0*/  ISETP.GT.AND P6, PT, R196, 0x59, !P6 ;  /* 0x00000059c400780c */ /* 0x000fc800077c4270 */
[----:B------:R-:W-:-:S04]  /*5ee0*/  ISETP.LT.OR P6, PT, R198, 0x5a, P6 ;  /* 0x0000005ac600780c */ /* 0x000fc800037c1670 */
[----:B------:R-:W-:Y:S02]  /*5ef0*/  FSEL R193, R193, -INF , !P6 ;  /* 0xff800000c1c17808 */ /* 0x000fe40007000000 */
[----:B------:R-:W-:-:S13]  /*5f00*/  PLOP3.LUT P6, PT, PT, PT, UP0, 0x40, 0x0 ;  /* 0x000000000000781c */ /* 0x000fda0003fce808 */
[----:B------:R-:W-:Y:S05]  /*5f10*/  @P6 BRA `(.L_x_8992) ;  /* 0x0000000000586947 */ /* 0x000fea0003800000 */
        /* <DEDUP_REMOVED lines=11> */
.L_x_8994:
[----:B------:R-:W-:-:S05]  /*5fd0*/  IMAD.U32 R198, RZ, RZ, UR25 ;  /* 0x00000019ffc67e24 */ /* 0x000fca000f8e00ff */
[----:B------:R-:W-:-:S13]  /*5fe0*/  ISETP.NE.AND P6, PT, R198, 0x1, PT ;  /* 0x00000001c600780c */ /* 0x000fda0003fc5270 */
[----:B------:R-:W0:Y:S02]  /*5ff0*/  @P6 LDC.64 R20, c[0x0][0x9e8] ;  /* 0x00027a00ff146b82 */ /* 0x000e240000000a00 */
[----:B0-----:R-:W-:-:S04]  /*6000*/  @P6 IMAD.HI.U32 R196, R13, R20, RZ ;  /* 0x000000140dc46227 */ /* 0x001fc800078e00ff */
[----:B------:R-:W-:Y:S01]  /*6010*/  IMAD.MOV.U32 R20, RZ, RZ, R13 ;  /* 0x000000ffff147224 */ /* 0x000fe200078e000d */
[----:B------:R-:W-:-:S07]  /*6020*/  @P6 SHF.R.U32.HI R20, RZ, R21, R196 ;  /* 0x00000015ff146219 */ /* 0x000fce00000116c4 */
.L_x_8995:
[----:B------:R-:W-:Y:S05]  /*6030*/  BSYNC B0 ;  /* 0x0000000000007941 */ /* 0x000fea0003800000 */
.L_x_8993:
[----:B------:R-:W-:-:S04]  /*6040*/  IMAD.IADD R197, R197, 0x1, -R16 ;  /* 0x00000001c5c57824 */ /* 0x000fc800078e0a10 */
[----:B------:R-:W-:-:S05]  /*6050*/  IMAD R20, R20, R198, R197 ;  /* 0x000000c614147224 */ /* 0x000fca00078e02c5 */
[----:B------:R-:W-:Y:S02]  /*6060*/  VIADDMNMX R195, R20, R198, R195, PT ;  /* 0x000000c614c37246 */ /* 0x000fe400038001c3 */
[----:B------:R-:W-:-:S07]  /*6070*/  VIMNMX R191, R191, R20, !PT ;  /* 0x00000014bfbf7248 */ /* 0x000fce0007fe0100 */
.L_x_8992:
[----:B------:R-:W-:Y:S02]  /*6080*/  ISETP.GT.AND P1, PT, R191, 0x1, !P1 ;  /* 0x00000001bf00780c */ /* 0x000fe40004f24270 */
[----:B------:R-:W-:Y:S02]  /*6090*/  LOP3.LUT P6, RZ, R2, 0x10000, RZ, 0xc0, !PT ;  /* 0x0001000002ff7812 */ /* 0x000fe400078cc0ff */
[----:B------:R-:W-:Y:S02]  /*60a0*/  ISETP.LT.OR P1, PT, R195, 0x2, P1 ;  /* 0x00000002c300780c */ /* 0x000fe40000f21670 */
[----:B------:R-:W-:Y:S02]  /*60b0*/  ISETP.GT.AND P2, PT, R191, 0x49, !P2 ;  /* 0x00000049bf00780c */ /* 0x000fe40005744270 */
        /* <DEDUP_REMOVED lines=55> */
[----:B------:R-:W-:-:S02]  /*6430*/  LOP3.LUT P1, RZ, R2, 0x2000, RZ, 0xc0, !PT ;  /* 0x0000200002ff7812 */ /* 0x000fc4000782c0ff */
[----:B------:R-:W-:Y:S02]  /*6440*/  FMNMX.FTZ R196, R193, R14, !PT ;  /* 0x0000000ec1c47209 */ /* 0x000fe40007810000 */
[----:B------:R-:W-:Y:S02]  /*6450*/  ISETP.GT.AND P1, PT, R191, 0x28, !P1 ;  /* 0x00000028bf00780c */ /* 0x000fe40004f24270 */
[----:B------:R-:W-:Y:S01]  /*6460*/  LOP3.LUT P6, RZ, R2, 0x20, RZ, 0xc0, !PT ;  /* 0x0000002002ff7812 */ /* 0x000fe200078cc0ff */
[----:B------:R-:W0:Y:S01]  /*6470*/  SHFL.BFLY PT, R21, R196, 0x2, 0x1f ;  /* 0x0c401f00c4157f89 */ /* 0x000e2200000e0000 */
[C---:B------:R-:W-:Y:S02]  /*6480*/  ISETP.LT.OR P1, PT, R195.reuse, 0x29, P1 ;  /* 0x00000029c300780c */ /* 0x040fe40000f21670 */
[----:B------:R-:W-:Y:S02]  /*6490*/  ISETP.LT.OR P2, PT, R195, 0x4a, P2 ;  /* 0x0000004ac300780c */ /* 0x000fe40001741670 */
[----:B------:R-:W-:-:S02]  /*64a0*/  FSEL R170, R170, -INF , !P1 ;  /* 0xff800000aaaa7808 */ /* 0x000fc40004800000 */
[----:B------:R-:W-:Y:S02]  /*64b0*/  LOP3.LUT P1, RZ, R2, 0x1000, RZ, 0xc0, !PT ;  /* 0x0000100002ff7812 */ /* 0x000fe4000782c0ff */
[C---:B------:R-:W-:Y:S02]  /*64c0*/  ISETP.GT.AND P3, PT, R191.reuse, 0x50, !P3 ;  /* 0x00000050bf00780c */ /* 0x040fe40005f64270 */
[----:B------:R-:W-:Y:S02]  /*64d0*/  ISETP.GT.AND P1, PT, R191, 0x29, !P1 ;  /* 0x00000029bf00780c */ /* 0x000fe40004f24270 */
[----:B------:R-:W-:Y:S02]  /*64e0*/  FSEL R183, R183, -INF , !P2 ;  /* 0xff800000b7b77808 */ /* 0x000fe40005000000 */
[----:B------:R-:W-:Y:S02]  /*64f0*/  ISETP.LT.OR P1, PT, R195, 0x2a, P1 ;  /* 0x0000002ac300780c */ /* 0x000fe40000f21670 */
[----:B------:R-:W-:-:S02]  /*6500*/  ISETP.GT.AND P4, PT, R191, 0x51, !P4 ;  /* 0x00000051bf00780c */ /* 0x000fc40006784270 */
[----:B------:R-:W-:Y:S02]  /*6510*/  FSEL R171, R171, -INF , !P1 ;  /* 0xff800000abab7808 */ /* 0x000fe40004800000 */
[----:B------:R-:W-:Y:S02]  /*6520*/  LOP3.LUT P1, RZ, R2, 0x800, RZ, 0xc0, !PT ;  /* 0x0000080002ff7812 */ /* 0x000fe4000782c0ff */
[----:B------:R-:W-:Y:S02]  /*6530*/  ISETP.LT.OR P3, PT, R195, 0x51, P3 ;  /* 0x00000051c300780c */ /* 0x000fe40001f61670 */
[----:B------:R-:W-:Y:S02]  /*6540*/  ISETP.GT.AND P1, PT, R191, 0x30, !P1 ;  /* 0x00000030bf00780c */ /* 0x000fe40004f24270 */
[----:B0-----:R-:W-:Y:S02]  /*6550*/  FMNMX.FTZ R198, R196, R21, !PT ;  /* 0x00000015c4c67209 */ /* 0x001fe40007810000 */
[----:B------:R-:W-:-:S02]  /*6560*/  ISETP.LT.OR P1, PT, R195, 0x31, P1 ;  /* 0x00000031c300780c */ /* 0x000fc40000f21670 */
[----:B------:R-:W-:Y:S01]  /*6570*/  ISETP.GT.AND P5, PT, R191, 0x58, !P5 ;  /* 0x00000058bf00780c */ /* 0x000fe20006fa4270 */
[----:B------:R-:W0:Y:S01]  /*6580*/  SHFL.BFLY PT, R21, R198, 0x1, 0x1f ;  /* 0x0c201f00c6157f89 */ /* 0x000e2200000e0000 */
[----:B------:R-:W-:Y:S02]  /*6590*/  FSEL R174, R174, -INF , !P1 ;  /* 0xff800000aeae7808 */ /* 0x000fe40004800000 */
[----:B------:R-:W-:Y:S02]  /*65a0*/  LOP3.LUT P1, RZ, R2, 0x400, RZ, 0xc0, !PT ;  /* 0x0000040002ff7812 */ /* 0x000fe4000782c0ff */
[----:B------:R-:W-:Y:S02]  /*65b0*/  ISETP.LT.OR P4, PT, R195, 0x52, P4 ;  /* 0x00000052c300780c */ /* 0x000fe40002781670 */
[----:B------:R-:W-:Y:S02]  /*65c0*/  ISETP.GT.AND P1, PT, R191, 0x31, !P1 ;  /* 0x00000031bf00780c */ /* 0x000fe40004f24270 */
[----:B------:R-:W-:-:S02]  /*65d0*/  FSEL R184, R184, -INF , !P3 ;  /* 0xff800000b8b87808 */ /* 0x000fc40005800000 */
[C---:B------:R-:W-:Y:S02]  /*65e0*/  ISETP.LT.OR P1, PT, R195.reuse, 0x32, P1 ;  /* 0x00000032c300780c */ /* 0x040fe40000f21670 */
[----:B------:R-:W-:Y:S02]  /*65f0*/  ISETP.LT.OR P5, PT, R195, 0x59, P5 ;  /* 0x00000059c300780c */ /* 0x000fe40002fa1670 */
[----:B------:R-:W-:Y:S02]  /*6600*/  FSEL R175, R175, -INF , !P1 ;  /* 0xff800000afaf7808 */ /* 0x000fe40004800000 */
[----:B------:R-:W-:Y:S02]  /*6610*/  LOP3.LUT P1, RZ, R2, 0x200, RZ, 0xc0, !PT ;  /* 0x0000020002ff7812 */ /* 0x000fe4000782c0ff */
[----:B------:R-:W-:Y:S02]  /*6620*/  FSEL R185, R185, -INF , !P4 ;  /* 0xff800000b9b97808 */ /* 0x000fe40006000000 */
[----:B------:R-:W-:-:S02]  /*6630*/  ISETP.GT.AND P1, PT, R191, 0x38, !P1 ;  /* 0x00000038bf00780c */ /* 0x000fc40004f24270 */
[----:B0-----:R-:W-:Y:S02]  /*6640*/  FMNMX.FTZ R14, R198, R21, !PT ;  /* 0x00000015c60e7209 */ /* 0x001fe40007810000 */
[----:B------:R-:W-:-:S03]  /*6650*/  ISETP.LT.OR P1, PT, R195, 0x39, P1 ;  /* 0x00000039c300780c */ /* 0x000fc60000f21670 */
[----:B------:R-:W-:Y:S01]  /*6660*/  FMUL.FTZ R197, R14, UR7 ;  /* 0x000000070ec57c20 */ /* 0x000fe20008410000 */
        /* <DEDUP_REMOVED lines=27> */
[--C-:B------:R-:W-:Y:S01]  /*6820*/  FFMA.FTZ R199, R152, UR7, -R197.reuse ;  /* 0x0000000798c77c23 */ /* 0x100fe200080108c5 */
[----:B------:R-:W-:Y:S01]  /*6830*/  FMNMX.FTZ R12, R154, R213, !PT ;  /* 0x000000d59a0c7209 */ /* 0x000fe20007810000 */
[--C-:B------:R-:W-:Y:S01]  /*6840*/  FFMA.FTZ R152, R153, UR7, -R197.reuse ;  /* 0x0000000799987c23 */ /* 0x100fe200080108c5 */
[--C-:B------:R-:W-:Y:S01]  /*6850*/  FFMA.FTZ R196, R156, UR7, -R197.reuse ;  /* 0x000000079cc47c23 */ /* 0x100fe200080108c5 */
[--C-:B------:R-:W-:Y:S01]  /*6860*/  FFMA.FTZ R198, R160, UR7, -R197.reuse ;  /* 0x00000007a0c67c23 */ /* 0x100fe200080108c5 */
[----:B------:R-:W-:Y:S01]  /*6870*/  FMNMX.FTZ R153, R155, R12, !PT ;  /* 0x0000000c9b997209 */ /* 0x000fe20007810000 */
[--C-:B------:R-:W-:Y:S01]  /*6880*/  FFMA.FTZ R191, R172, UR7, -R197.reuse ;  /* 0x00000007acbf7c23 */ /* 0x100fe200080108c5 */
[----:B------:R0:W-:Y:S01]  /*6890*/  MUFU.EX2 R12, R196 ;  /* 0x000000c4000c7308 */ /* 0x0001e20000000800 */
[----:B------:R-:W-:Y:S01]  /*68a0*/  FSEL R195, R186, -INF , !P5 ;  /* 0xff800000bac37808 */ /* 0x000fe20006800000 */
[--C-:B------:R-:W-:Y:S01]  /*68b0*/  FFMA.FTZ R186, R203, UR7, -R197.reuse ;  /* 0x00000007cbba7c23 */ /* 0x100fe200080108c5 */
[----:B------:R-:W-:Y:S01]  /*68c0*/  FMNMX.FTZ R156, R158, R153, !PT ;  /* 0x000000999e9c7209 */ /* 0x000fe20007810000 */
[--C-:B------:R-:W-:Y:S01]  /*68d0*/  FFMA.FTZ R153, R157, UR7, -R197.reuse ;  /* 0x000000079d997c23 */ /* 0x100fe200080108c5 */
[--C-:B------:R-:W-:Y:S01]  /*68e0*/  FFMA.FTZ R203, R194, UR7, -R197.reuse ;  /* 0x00000007c2cb7c23 */ /* 0x100fe200080108c5 */
[----:B------:R-:W-:Y:S01]  /*68f0*/  FSEL R194, R14, RZ, P1 ;  /* 0x000000ff0ec27208 */ /* 0x000fe20000800000 */
[--C-:B------:R-:W-:Y:S01]  /*6900*/  FFMA.FTZ R188, R188, UR7, -R197.reuse ;  /* 0x00000007bcbc7c23 */ /* 0x100fe200080108c5 */
[----:B------:R-:W-:Y:S01]  /*6910*/  FMNMX.FTZ R157, R159, R156, !PT ;  /* 0x0000009c9f9d7209 */ /* 0x000fe20007810000 */
[----:B0-----:R-:W-:Y:S01]  /*6920*/  FFMA.FTZ R196, R164, UR7, -R197 ;  /* 0x00000007a4c47c23 */ /* 0x001fe200080108c5 */
[----:B------:R-:W-:Y:S01]  /*6930*/  MUFU.EX2 R199, R199 ;  /* 0x000000c700c77308 */ /* 0x000fe20000000800 */
[----:B------:R-:W-:Y:S01]  /*6940*/  FADD.FTZ R194, -R194, R7 ;  /* 0x00000007c2c27221 */ /* 0x000fe20000010100 */
[----:B------:R-:W-:Y:S01]  /*6950*/  FMNMX.FTZ R156, R162, R157, !PT ;  /* 0x0000009da29c7209 */ /* 0x000fe20007810000 */
[--C-:B------:R-:W-:Y:S01]  /*6960*/  FFMA.FTZ R189, R189, UR7, -R197.reuse ;  /* 0x00000007bdbd7c23 */ /* 0x100fe200080108c5 */
[----:B------:R-:W-:-:S02]  /*6970*/  FFMA.FTZ R190, R190, UR7, -R197 ;  /* 0x00000007bebe7c23 */ /* 0x000fc400080108c5 */
[----:B------:R-:W-:Y:S02]  /*6980*/  FMNMX.FTZ R157, R163, R156, !PT ;  /* 0x0000009ca39d7209 */ /* 0x000fe40007810000 */
[----:B------:R0:W-:Y:S02]  /*6990*/  MUFU.EX2 R156, R198 ;  /* 0x000000c6009c7308 */ /* 0x0001e40000000800 */
[----:B------:R-:W-:Y:S01]  /*69a0*/  FMNMX.FTZ R160, R166, R157, !PT ;  /* 0x0000009da6a07209 */ /* 0x000fe20007810000 */
[----:B------:R-:W-:-:S03]  /*69b0*/  FFMA.FTZ R157, R161, UR7, -R197 ;  /* 0x00000007a19d7c23 */ /* 0x000fc600080108c5 */
[----:B------:R-:W-:Y:S02]  /*69c0*/  FMNMX.FTZ R161, R167, R160, !PT ;  /* 0x000000a0a7a17209 */ /* 0x000fe40007810000 */
[----:B------:R-:W-:Y:S01]  /*69d0*/  MUFU.EX2 R152, R152 ;  /* 0x0000009800987308 */ /* 0x000fe20000000800 */
[----:B0-----:R-:W-:Y:S01]  /*69e0*/  FFMA.FTZ R198, R168, UR7, -R197 ;  /* 0x00000007a8c67c23 */ /* 0x001fe200080108c5 */
[----:B------:R-:W-:-:S04]  /*69f0*/  FMNMX.FTZ R160, R170, R161, !PT ;  /* 0x000000a1aaa07209 */ /* 0x000fc80007810000 */
[----:B------:R-:W-:Y:S02]  /*6a00*/  FMNMX.FTZ R161, R171, R160, !PT ;  /* 0x000000a0aba17209 */ /* 0x000fe40007810000 */
[----:B------:R-:W-:Y:S02]  /*6a10*/  MUFU.EX2 R153, R153 ;  /* 0x0000009900997308 */ /* 0x000fe40000000800 */
[----:B------:R-:W-:Y:S01]  /*6a20*/  FMNMX.FTZ R164, R174, R161, !PT ;  /* 0x000000a1aea47209 */ /* 0x000fe20007810000 */
[----:B------:R-:W-:-:S03]  /*6a30*/  FFMA.FTZ R161, R165, UR7, -R197 ;  /* 0x00000007a5a17c23 */ /* 0x000fc600080108c5 */
[----:B------:R-:W-:Y:S02]  /*6a40*/  FMNMX.FTZ R165, R175, R164, !PT ;  /* 0x000000a4afa57209 */ /* 0x000fe40007810000 */
[----:B------:R-:W-:Y:S02]  /*6a50*/  MUFU.EX2 R157, R157 ;  /* 0x0000009d009d7308 */ /* 0x000fe40000000800 */
[----:B------:R-:W-:-:S04]  /*6a60*/  FMNMX.FTZ R164, R178, R165, !PT ;  /* 0x000000a5b2a47209 */ /* 0x000fc80007810000 */
[----:B------:R-:W-:Y:S02]  /*6a70*/  FMNMX.FTZ R165, R179, R164, !PT ;  /* 0x000000a4b3a57209 */ /* 0x000fe40007810000 */
[----:B------:R0:W-:Y:S02]  /*6a80*/  MUFU.EX2 R164, R198 ;  /* 0x000000c600a47308 */ /* 0x0001e40000000800 */
[----:B------:R-:W-:Y:S01]  /*6a90*/  FMNMX.FTZ R168, R180, R165, !PT ;  /* 0x000000a5b4a87209 */ /* 0x000fe20007810000 */
[----:B------:R-:W-:-:S03]  /*6aa0*/  FFMA.FTZ R165, R169, UR7, -R197 ;  /* 0x00000007a9a57c23 */ /* 0x000fc600080108c5 */
[----:B------:R-:W-:Y:S02]  /*6ab0*/  FMNMX.FTZ R169, R181, R168, !PT ;  /* 0x000000a8b5a97209 */ /* 0x000fe40007810000 */
[----:B------:R1:W-:Y:S01]  /*6ac0*/  MUFU.EX2 R160, R196 ;  /* 0x000000c400a07308 */ /* 0x0003e20000000800 */
[----:B0-----:R-:W-:Y:S01]  /*6ad0*/  FSEL R198, R187, -INF , !P2 ;  /* 0xff800000bbc67808 */ /* 0x001fe20005000000 */
[--C-:B------:R-:W-:Y:S01]  /*6ae0*/  FFMA.FTZ R187, R202, UR7, -R197.reuse ;  /* 0x00000007cabb7c23 */ /* 0x100fe200080108c5 */
[----:B------:R-:W-:Y:S01]  /*6af0*/  FMNMX.FTZ R168, R182, R169, !PT ;  /* 0x000000a9b6a87209 */ /* 0x000fe20007810000 */
[--C-:B------:R-:W-:Y:S01]  /*6b00*/  FFMA.FTZ R202, R192, UR7, -R197.reuse ;  /* 0x00000007c0ca7c23 */ /* 0x100fe200080108c5 */
[----:B------:R-:W-:Y:S01]  /*6b10*/  FMUL.FTZ R192, R194, UR7 ;  /* 0x00000007c2c07c20 */ /* 0x000fe20008410000 */
[--C-:B------:R-:W-:Y:S01]  /*6b20*/  FFMA.FTZ R194, R193, UR7, -R197.reuse ;  /* 0x00000007c1c27c23 */ /* 0x100fe200080108c5 */
[----:B------:R-:W-:Y:S01]  /*6b30*/  FMNMX.FTZ R169, R183, R168, !PT ;  /* 0x000000a8b7a97209 */ /* 0x000fe20007810000 */
[----:B------:R-:W-:Y:S01]  /*6b40*/  MUFU.EX2 R161, R161 ;  /* 0x000000a100a17308 */ /* 0x000fe20000000800 */
[----:B-1----:R-:W-:-:S02]  /*6b50*/  FFMA.FTZ R196, R210, UR7, -R197 ;  /* 0x00000007d2c47c23 */ /* 0x002fc400080108c5 */
[----:B------:R-:W-:Y:S01]  /*6b60*/  FMNMX.FTZ R172, R184, R169, !PT ;  /* 0x000000a9b8ac7209 */ /* 0x000fe20007810000 */
[----:B------:R-:W-:-:S03]  /*6b70*/  FFMA.FTZ R169, R173, UR7, -R197 ;  /* 0x00000007ada97c23 */ /* 0x000fc600080108c5 */
[----:B------:R-:W-:Y:S01]  /*6b80*/  FMNMX.FTZ R172, R185, R172, !PT ;  /* 0x000000acb9ac7209 */ /* 0x000fe20007810000 */
[----:B------:R-:W0:Y:S03]  /*6b90*/  MUFU.EX2 R192, R192 ;  /* 0x000000c000c07308 */ /* 0x000e260000000800 */
[----:B------:R-:W-:Y:S01]  /*6ba0*/  FMNMX.FTZ R173, R195, R172, !PT ;  /* 0x000000acc3ad7209 */ /* 0x000fe20007810000 */
[----:B------:R-:W-:-:S03]  /*6bb0*/  FFMA.FTZ R172, R176, UR7, -R197 ;  /* 0x00000007b0ac7c23 */ /* 0x000fc600080108c5 */
[----:B------:R-:W-:Y:S01]  /*6bc0*/  FMNMX.FTZ R176, R198, R173, !PT ;  /* 0x000000adc6b07209 */ /* 0x000fe20007810000 */
[----:B------:R1:W-:Y:S01]  /*6bd0*/  MUFU.EX2 R168, R191 ;  /* 0x000000bf00a87308 */ /* 0x0003e20000000800 */
[----:B------:R-:W-:-:S03]  /*6be0*/  FFMA.FTZ R173, R200, UR7, -R197 ;  /* 0x00000007c8ad7c23 */ /* 0x000fc600080108c5 */
[----:B------:R-:W2:Y:S04]  /*6bf0*/  SHFL.BFLY PT, R213, R176, 0x2, 0x1f ;  /* 0x0c401f00b0d57f89 */ /* 0x000ea800000e0000 */
[----:B------:R-:W3:Y:S01]  /*6c00*/  MUFU.EX2 R165, R165 ;  /* 0x000000a500a57308 */ /* 0x000ee20000000800 */
[----:B0-----:R-:W-:Y:S01]  /*6c10*/  FFMA.FTZ R193, R192, R4, R199 ;  /* 0x00000004c0c17223 */ /* 0x001fe200000100c7 */
[----:B-1----:R-:W-:Y:S01]  /*6c20*/  FFMA.FTZ R191, R211, UR7, -R197 ;  /* 0x00000007d3bf7c23 */ /* 0x002fe200080108c5 */
[-C--:B------:R-:W-:Y:S01]  /*6c30*/  FMUL.FTZ R24, R24, R192.reuse ;  /* 0x000000c018187220 */ /* 0x080fe20000410000 */
[-C--:B------:R-:W-:Y:S01]  /*6c40*/  FMUL.FTZ R25, R25, R192.reuse ;  /* 0x000000c019197220 */ /* 0x080fe20000410000 */
[C---:B------:R-:W-:Y:S01]  /*6c50*/  FADD.FTZ R193, R152.reuse, R193 ;  /* 0x000000c198c17221 */ /* 0x040fe20000010000 */
[----:B------:R-:W-:Y:S01]  /*6c60*/  F2FP.F16.F32.PACK_AB R152, R152, R199 ;  /* 0x000000c79898723e */ /* 0x000fe200000000ff */
        /* <DEDUP_REMOVED lines=10> */
[----:B------:R-:W-:Y:S01]  /*6d10*/  FADD.FTZ R4, R156, R193 ;  /* 0x000000c19c047221 */ /* 0x000fe20000010000 */
[C---:B------:R-:W-:Y:S01]  /*6d20*/  F2FP.F16.F32.PACK_AB R156, R157.reuse, R156 ;  /* 0x0000009c9d9c723e */ /* 0x040fe200000000ff */
[-C--:B------:R-:W-:Y:S01]  /*6d30*/  FMUL.FTZ R40, R40, R192.reuse ;  /* 0x000000c028287220 */ /* 0x080fe20000410000 */
[----:B--2---:R-:W-:Y:S01]  /*6d40*/  FMNMX.FTZ R213, R176, R213, !PT ;  /* 0x000000d5b0d57209 */ /* 0x004fe20007810000 */
[----:B------:R-:W-:Y:S01]  /*6d50*/  FADD.FTZ R211, R157, R4 ;  /* 0x000000049dd37221 */ /* 0x000fe20000010000 */
[-C--:B------:R-:W-:Y:S01]  /*6d60*/  FMUL.FTZ R41, R41, R192.reuse ;  /* 0x000000c029297220 */ /* 0x080fe20000410000 */
[-C--:B------:R-:W-:Y:S01]  /*6d70*/  FMUL.FTZ R44, R44, R192.reuse ;  /* 0x000000c02c2c7220 */ /* 0x080fe20000410000 */
[----:B------:R-:W2:Y:S01]  /*6d80*/  MUFU.EX2 R173, R173 ;  /* 0x000000ad00ad7308 */ /* 0x000ea20000000800 */
[----:B------:R-:W4:Y:S01]  /*6d90*/  SHFL.BFLY PT, R176, R213, 0x1, 0x1f ;  /* 0x0c201f00d5b07f89 */ /* 0x000f2200000e0000 */
[----:B------:R-:W-:Y:S01]  /*6da0*/  FADD.FTZ R4, R160, R211 ;  /* 0x000000d3a0047221 */ /* 0x000fe20000010000 */
[-C--:B------:R-:W-:Y:S01]  /*6db0*/  FMUL.FTZ R45, R45, R192.reuse ;  /* 0x000000c02d2d7220 */ /* 0x080fe20000410000 */
[-C--:B------:R-:W-:Y:S01]  /*6dc0*/  FMUL.FTZ R48, R48, R192.reuse ;  /* 0x000000c030307220 */ /* 0x080fe20000410000 */
[-C--:B------:R-:W-:Y:S01]  /*6dd0*/  FMUL.FTZ R49, R49, R192.reuse ;  /* 0x000000c031317220 */ /* 0x080fe20000410000 */
[----:B------:R-:W-:Y:S01]  /*6de0*/  FADD.FTZ R211, R161, R4 ;  /* 0x00000004a1d37221 */ /* 0x000fe20000010000 */
[-C--:B------:R-:W-:Y:S01]  /*6df0*/  FMUL.FTZ R52, R52, R192.reuse ;  /* 0x000000c034347220 */ /* 0x080fe20000410000 */
[----:B------:R-:W5:Y:S01]  /*6e00*/  MUFU.EX2 R186, R186 ;  /* 0x000000ba00ba7308 */ /* 0x000f620000000800 */
[-C--:B------:R-:W-:Y:S01]  /*6e10*/  FMUL.FTZ R53, R53, R192.reuse ;  /* 0x000000c035357220 */ /* 0x080fe20000410000 */
[----:B------:R-:W-:Y:S01]  /*6e20*/  FADD.FTZ R4, R164, R211 ;  /* 0x000000d3a4047221 */ /* 0x000fe20000010000 */
        /* <DEDUP_REMOVED lines=15> */
[----:B---3--:R-:W-:Y:S01]  /*6f20*/  FADD.FTZ R213, R165, R4 ;  /* 0x00000004a5d57221 */ /* 0x008fe20000010000 */
[-C--:B------:R-:W-:Y:S01]  /*6f30*/  FMUL.FTZ R80, R80, R192.reuse ;  /* 0x000000c050507220 */ /* 0x080fe20000410000 */
[-C--:B------:R-:W-:Y:S01]  /*6f40*/  FMUL.FTZ R81, R81, R192.reuse ;  /* 0x000000c051517220 */ /* 0x080fe20000410000 */
[C---:B------:R-:W-:Y:S01]  /*6f50*/  FSETP.NEU.FTZ.AND P1, PT, R176.reuse, -INF , PT ;  /* 0xff800000b000780b */ /* 0x040fe20003f3d000 */
[----:B------:R-:W-:Y:S01]  /*6f60*/  FMUL.FTZ R200, R176, UR7 ;  /* 0x00000007b0c87c20 */ /* 0x000fe20008410000 */
[----:B------:R-:W-:Y:S01]  /*6f70*/  FADD.FTZ R4, R168, R213 ;  /* 0x000000d5a8047221 */ /* 0x000fe20000010000 */
[----:B------:R-:W3:Y:S01]  /*6f80*/  MUFU.EX2 R196, R196 ;  /* 0x000000c400c47308 */ /* 0x000ee20000000800 */
[----:B------:R-:W-:Y:S01]  /*6f90*/  FSEL R211, R176, RZ, P1 ;  /* 0x000000ffb0d37208 */ /* 0x000fe20000800000 */
[-C--:B------:R-:W-:Y:S01]  /*6fa0*/  FMUL.FTZ R84, R84, R192.reuse ;  /* 0x000000c054547220 */ /* 0x080fe20000410000 */
[----:B------:R-:W-:Y:S01]  /*6fb0*/  FSEL R197, R200, RZ, P1 ;  /* 0x000000ffc8c57208 */ /* 0x000fe20000800000 */
[----:B0-----:R-:W-:Y:S01]  /*6fc0*/  FADD.FTZ R213, R169, R4 ;  /* 0x00000004a9d57221 */ /* 0x001fe20000010000 */
[-C--:B------:R-:W-:Y:S01]  /*6fd0*/  FMUL.FTZ R85, R85, R192.reuse ;  /* 0x000000c055557220 */ /* 0x080fe20000410000 */
[----:B------:R-:W-:Y:S01]  /*6fe0*/  FADD.FTZ R4, -R211, R6 ;  /* 0x00000006d3047221 */ /* 0x000fe20000010100 */
[----:B------:R-:W-:Y:S01]  /*6ff0*/  FMUL.FTZ R88, R88, R192 ;  /* 0x000000c058587220 */ /* 0x000fe20000410000 */
[--C-:B------:R-:W-:Y:S01]  /*7000*/  FFMA.FTZ R200, R21, UR7, -R197.reuse ;  /* 0x0000000715c87c23 */ /* 0x100fe200080108c5 */
[--C-:B------:R-:W-:Y:S01]  /*7010*/  FFMA.FTZ R21, R20, UR7, -R197.reuse ;  /* 0x0000000714157c23 */ /* 0x100fe200080108c5 */
[----:B------:R-:W-:Y:S01]  /*7020*/  FFMA.FTZ R20, R154, UR7, -R197 ;  /* 0x000000079a147c23 */ /* 0x000fe200080108c5 */
[----:B-1----:R-:W-:Y:S01]  /*7030*/  FADD.FTZ R154, R172, R213 ;  /* 0x000000d5ac9a7221 */ /* 0x002fe20000010000 */
[--C-:B------:R-:W-:Y:S01]  /*7040*/  FFMA.FTZ R193, R158, UR7, -R197.reuse ;  /* 0x000000079ec17c23 */ /* 0x100fe200080108c5 */
[--C-:B------:R-:W-:Y:S01]  /*7050*/  FFMA.FTZ R158, R167, UR7, -R197.reuse ;  /* 0x00000007a79e7c23 */ /* 0x100fe200080108c5 */
[----:B------:R-:W0:Y:S01]  /*7060*/  MUFU.EX2 R188, R188 ;  /* 0x000000bc00bc7308 */ /* 0x000e220000000800 */
[----:B--2---:R-:W-:Y:S01]  /*7070*/  FADD.FTZ R167, R173, R154 ;  /* 0x0000009aada77221 */ /* 0x004fe20000010000 */
[--C-:B------:R-:W-:Y:S01]  /*7080*/  FFMA.FTZ R6, R163, UR7, -R197.reuse ;  /* 0x00000007a3067c23 */ /* 0x100fe200080108c5 */
[--C-:B------:R-:W-:Y:S01]  /*7090*/  FFMA.FTZ R163, R166, UR7, -R197.reuse ;  /* 0x00000007a6a37c23 */ /* 0x100fe200080108c5 */
[----:B------:R-:W-:Y:S01]  /*70a0*/  FFMA.FTZ R155, R155, UR7, -R197 ;  /* 0x000000079b9b7c23 */ /* 0x000fe200080108c5 */
[----:B-----5:R-:W-:Y:S01]  /*70b0*/  FADD.FTZ R154, R186, R167 ;  /* 0x000000a7ba9a7221 */ /* 0x020fe20000010000 */
[--C-:B------:R-:W-:Y:S01]  /*70c0*/  FFMA.FTZ R167, R178, UR7, -R197.reuse ;  /* 0x00000007b2a77c23 */ /* 0x100fe200080108c5 */
[--C-:B------:R-:W-:Y:S01]  /*70d0*/  FFMA.FTZ R170, R170, UR7, -R197.reuse ;  /* 0x00000007aaaa7c23 */ /* 0x100fe200080108c5 */
[----:B------:R-:W1:Y:S01]  /*70e0*/  MUFU.EX2 R189, R189 ;  /* 0x000000bd00bd7308 */ /* 0x000e620000000800 */
[----:B------:R-:W-:Y:S01]  /*70f0*/  FADD.FTZ R154, R187, R154 ;  /* 0x0000009abb9a7221 */ /* 0x000fe20000010000 */
[--C-:B------:R-:W-:Y:S01]  /*7100*/  FFMA.FTZ R210, R171, UR7, -R197.reuse ;  /* 0x00000007abd27c23 */ /* 0x100fe200080108c5 */
[--C-:B------:R-:W-:Y:S01]  /*7110*/  FFMA.FTZ R171, R174, UR7, -R197.reuse ;  /* 0x00000007aeab7c23 */ /* 0x100fe200080108c5 */
[--C-:B------:R-:W-:Y:S01]  /*7120*/  FFMA.FTZ R175, R175, UR7, -R197.reuse ;  /* 0x00000007afaf7c23 */ /* 0x100fe200080108c5 */
[----:B------:R-:W-:Y:S01]  /*7130*/  FADD.FTZ R211, R191, R154 ;  /* 0x0000009abfd37221 */ /* 0x000fe20000010000 */
[----:B------:R-:W-:Y:S01]  /*7140*/  F2FP.F16.F32.PACK_AB R154, R153, R12 ;  /* 0x0000000c999a723e */ /* 0x000fe200000000ff */
[----:B------:R-:W-:Y:S01]  /*7150*/  FFMA.FTZ R180, R180, UR7, -R197 ;  /* 0x00000007b4b47c23 */ /* 0x000fe200080108c5 */
[----:B------:R-:W2:Y:S01]  /*7160*/  MUFU.EX2 R190, R190 ;  /* 0x000000be00be7308 */ /* 0x000ea20000000800 */
[----:B---3--:R-:W-:Y:S01]  /*7170*/  FADD.FTZ R211, R196, R211 ;  /* 0x000000d3c4d37221 */ /* 0x008fe20000010000 */
[--C-:B------:R-:W-:Y:S01]  /*7180*/  FFMA.FTZ R179, R179, UR7, -R197.reuse ;  /* 0x00000007b3b37c23 */ /* 0x100fe200080108c5 */
[--C-:B------:R-:W-:Y:S01]  /*7190*/  FFMA.FTZ R181, R181, UR7, -R197.reuse ;  /* 0x00000007b5b57c23 */ /* 0x100fe200080108c5 */
[--C-:B------:R-:W-:Y:S01]  /*71a0*/  FFMA.FTZ R182, R182, UR7, -R197.reuse ;  /* 0x00000007b6b67c23 */ /* 0x100fe200080108c5 */
[--C-:B------:R-:W-:Y:S01]  /*71b0*/  FFMA.FTZ R183, R183, UR7, -R197.reuse ;  /* 0x00000007b7b77c23 */ /* 0x100fe200080108c5 */
[--C-:B------:R-:W-:Y:S01]  /*71c0*/  FFMA.FTZ R184, R184, UR7, -R197.reuse ;  /* 0x00000007b8b87c23 */ /* 0x100fe200080108c5 */
[--C-:B------:R-:W-:Y:S01]  /*71d0*/  FFMA.FTZ R185, R185, UR7, -R197.reuse ;  /* 0x00000007b9b97c23 */ /* 0x100fe200080108c5 */
[----:B------:R-:W3:Y:S01]  /*71e0*/  MUFU.EX2 R203, R203 ;  /* 0x000000cb00cb7308 */ /* 0x000ee20000000800 */
[--C-:B------:R-:W-:Y:S01]  /*71f0*/  FFMA.FTZ R195, R195, UR7, -R197.reuse ;  /* 0x00000007c3c37c23 */ /* 0x100fe200080108c5 */
        /* <DEDUP_REMOVED lines=15> */
[--C-:B----4-:R-:W-:Y:S01]  /*72f0*/  FFMA.FTZ R202, R159, UR7, -R197.reuse ;  /* 0x000000079fca7c23 */ /* 0x110fe200080108c5 */
[----:B------:R-:W-:Y:S01]  /*7300*/  FFMA.FTZ R159, R162, UR7, -R197 ;  /* 0x00000007a29f7c23 */ /* 0x000fe200080108c5 */
[----:B0-----:R-:W-:Y:S01]  /*7310*/  FADD.FTZ R162, R188, R211 ;  /* 0x000000d3bca27221 */ /* 0x001fe20000010000 */
[----:B------:R-:W-:Y:S01]  /*7320*/  FFMA.FTZ R197, R198, UR7, -R197 ;  /* 0x00000007c6c57c23 */ /* 0x000fe200080108c5 */
[-C--:B------:R-:W-:Y:S01]  /*7330*/  FMUL.FTZ R116, R116, R192.reuse ;  /* 0x000000c074747220 */ /* 0x080fe20000410000 */
[----:B------:R-:W-:Y:S01]  /*7340*/  FMUL.FTZ R117, R117, R192 ;  /* 0x000000c075757220 */ /* 0x000fe20000410000 */
[----:B-1----:R-:W-:Y:S01]  /*7350*/  FADD.FTZ R153, R189, R162 ;  /* 0x000000a2bd997221 */ /* 0x002fe20000010000 */
[----:B------:R-:W-:Y:S01]  /*7360*/  MUFU.EX2 R200, R200 ;  /* 0x000000c800c87308 */ /* 0x000fe20000000800 */
[----:B--2---:R-:W-:Y:S01]  /*7370*/  F2FP.F16.F32.PACK_AB R158, R161, R160 ;  /* 0x000000a0a19e723e */ /* 0x004fe200000000ff */
[----:B------:R-:W-:Y:S01]  /*7380*/  FMUL.FTZ R120, R120, R192 ;  /* 0x000000c078787220 */ /* 0x000fe20000410000 */
[----:B------:R-:W-:Y:S01]  /*7390*/  FADD.FTZ R166, R190, R153 ;  /* 0x00000099bea67221 */ /* 0x000fe20000010000 */
[----:B------:R-:W-:Y:S01]  /*73a0*/  F2FP.F16.F32.PACK_AB R160, R165, R164 ;  /* 0x000000a4a5a0723e */ /* 0x000fe200000000ff */
[----:B------:R-:W-:Y:S01]  /*73b0*/  FMUL.FTZ R121, R121, R192 ;  /* 0x000000c079797220 */ /* 0x000fe20000410000 */
[----:B------:R-:W-:Y:S01]  /*73c0*/  F2FP.F16.F32.PACK_AB R164, R173, R172 ;  /* 0x000000acada4723e */ /* 0x000fe200000000ff */
[----:B---3--:R-:W-:Y:S01]  /*73d0*/  FADD.FTZ R172, R203, R166 ;  /* 0x000000a6cbac7221 */ /* 0x008fe20000010000 */
[----:B------:R-:W-:Y:S01]  /*73e0*/  F2FP.F16.F32.PACK_AB R166, R187, R186 ;  /* 0x000000babba6723e */ /* 0x000fe200000000ff */
[----:B------:R-:W-:Y:S01]  /*73f0*/  FMUL.FTZ R187, R4, UR7 ;  /* 0x0000000704bb7c20 */ /* 0x000fe20008410000 */
[----:B------:R-:W-:Y:S01]  /*7400*/  MUFU.EX2 R21, R21 ;  /* 0x0000001500157308 */ /* 0x000fe20000000800 */
[----:B-----5:R-:W-:Y:S01]  /*7410*/  FADD.FTZ R153, R7, R172 ;  /* 0x000000ac07997221 */ /* 0x020fe20000010000 */
[----:B------:R-:W-:Y:S01]  /*7420*/  F2FP.F16.F32.PACK_AB R172, R203, R190 ;  /* 0x000000becbac723e */ /* 0x000fe200000000ff */
[----:B------:R-:W-:Y:S01]  /*7430*/  FMUL.FTZ R124, R124, R192 ;  /* 0x000000c07c7c7220 */ /* 0x000fe20000410000 */
[----:B------:R-:W-:Y:S01]  /*7440*/  F2FP.F16.F32.PACK_AB R162, R169, R168 ;  /* 0x000000a8a9a2723e */ /* 0x000fe200000000ff */
[-C--:B------:R-:W-:Y:S01]  /*7450*/  FMUL.FTZ R125, R125, R192.reuse ;  /* 0x000000c07d7d7220 */ /* 0x080fe20000410000 */
        /* <DEDUP_REMOVED lines=14> */
[----:B------:R-:W-:-:S04]  /*7540*/  FMUL.FTZ R149, R149, R192 ;  /* 0x000000c095957220 */ /* 0x000fc80000410000 */
[----:B------:R-:W2:Y:S01]  /*7550*/  MUFU.EX2 R155, R155 ;  /* 0x0000009b009b7308 */ /* 0x000ea20000000800 */
[-C--:B0-----:R-:W-:Y:S01]  /*7560*/  FMUL.FTZ R26, R26, R187.reuse ;  /* 0x000000bb1a1a7220 */ /* 0x081fe20000410000 */
        /* <DEDUP_REMOVED lines=15> */
[----:B0-----:R-:W-:Y:S01]  /*7660*/  F2FP.F16.F32.PACK_AB R170, R189, R188 ;  /* 0x000000bcbdaa723e */ /* 0x001fe200000000ff */
[----:B------:R-:W-:Y:S01]  /*7670*/  FFMA.FTZ R188, R187, R3, R200 ;  /* 0x00000003bbbc7223 */ /* 0x000fe200000100c8 */
[-C--:B------:R-:W-:Y:S01]  /*7680*/  FMUL.FTZ R54, R54, R187.reuse ;  /* 0x000000bb36367220 */ /* 0x080fe20000410000 */
[-C--:B------:R-:W-:Y:S01]  /*7690*/  FMUL.FTZ R55, R55, R187.reuse ;  /* 0x000000bb37377220 */ /* 0x080fe20000410000 */
[-C--:B------:R-:W-:Y:S01]  /*76a0*/  FMUL.FTZ R58, R58, R187.reuse ;  /* 0x000000bb3a3a7220 */ /* 0x080fe20000410000 */
[----:B------:R-:W-:Y:S01]  /*76b0*/  FADD.FTZ R3, R21, R188 ;  /* 0x000000bc15037221 */ /* 0x000fe20000010000 */
[-C--:B------:R-:W-:Y:S01]  /*76c0*/  FMUL.FTZ R59, R59, R187.reuse ;  /* 0x000000bb3b3b7220 */ /* 0x080fe20000410000 */
[----:B------:R-:W0:Y:S01]  /*76d0*/  MUFU.EX2 R202, R202 ;  /* 0x000000ca00ca7308 */ /* 0x000e220000000800 */
[-C--:B------:R-:W-:Y:S01]  /*76e0*/  FMUL.FTZ R62, R62, R187.reuse ;  /* 0x000000bb3e3e7220 */ /* 0x080fe20000410000 */
[----:B-1----:R-:W-:Y:S01]  /*76f0*/  FADD.FTZ R190, R20, R3 ;  /* 0x0000000314be7221 */ /* 0x002fe20000010000 */
[-C--:B------:R-:W-:Y:S01]  /*7700*/  FMUL.FTZ R63, R63, R187.reuse ;  /* 0x000000bb3f3f7220 */ /* 0x080fe20000410000 */
[-C--:B------:R-:W-:Y:S01]  /*7710*/  FMUL.FTZ R66, R66, R187.reuse ;  /* 0x000000bb42427220 */ /* 0x080fe20000410000 */
[-C--:B------:R-:W-:Y:S01]  /*7720*/  FMUL.FTZ R67, R67, R187.reuse ;  /* 0x000000bb43437220 */ /* 0x080fe20000410000 */
[C---:B--2---:R-:W-:Y:S01]  /*7730*/  FADD.FTZ R190, R155.reuse, R190 ;  /* 0x000000be9bbe7221 */ /* 0x044fe20000010000 */
        /* <DEDUP_REMOVED lines=40> */
[----:B------:R-:W-:Y:S01]  /*79c0*/  FMUL.FTZ R119, R119, R187 ;  /* 0x000000bb77777220 */ /* 0x000fe20000410000 */
[----:B------:R-:W-:Y:S01]  /*79d0*/  MUFU.EX2 R171, R171 ;  /* 0x000000ab00ab7308 */ /* 0x000fe20000000800 */
[----:B-1----:R-:W-:Y:S01]  /*79e0*/  FADD.FTZ R3, R163, R194 ;  /* 0x000000c2a3037221 */ /* 0x002fe20000010000 */
[----:B------:R-:W-:Y:S01]  /*79f0*/  F2FP.F16.F32.PACK_AB R161, R178, R163 ;  /* 0x000000a3b2a1723e */ /* 0x000fe200000000ff */
[-C--:B------:R-:W-:Y:S01]  /*7a00*/  FMUL.FTZ R122, R122, R187.reuse ;  /* 0x000000bb7a7a7220 */ /* 0x080fe20000410000 */
[-C--:B------:R-:W-:Y:S01]  /*7a10*/  FMUL.FTZ R123, R123, R187.reuse ;  /* 0x000000bb7b7b7220 */ /* 0x080fe20000410000 */
[----:B------:R-:W-:Y:S01]  /*7a20*/  FADD.FTZ R3, R178, R3 ;  /* 0x00000003b2037221 */ /* 0x000fe20000010000 */
[-C--:B------:R-:W-:Y:S01]  /*7a30*/  FMUL.FTZ R126, R126, R187.reuse ;  /* 0x000000bb7e7e7220 */ /* 0x080fe20000410000 */
        /* <DEDUP_REMOVED lines=15> */
[----:B------:R-:W-:-:S02]  /*7b30*/  FMUL.FTZ R151, R151, R187 ;  /* 0x000000bb97977220 */ /* 0x000fc40000410000 */
[----:B------:R2:W-:Y:S08]  /*7b40*/  MUFU.EX2 R169, R180 ;  /* 0x000000b400a97308 */ /* 0x0005f00000000800 */
[----:B------:R-:W3:Y:S01]  /*7b50*/  MUFU.EX2 R188, R179 ;  /* 0x000000b300bc7308 */ /* 0x000ee20000000800 */
[----:B--2---:R-:W-:-:S04]  /*7b60*/  FADD.FTZ R180, R12, R3 ;  /* 0x000000030cb47221 */ /* 0x004fc80000010000 */
[----:B------:R-:W-:Y:S01]  /*7b70*/  FADD.FTZ R180, R165, R180 ;  /* 0x000000b4a5b47221 */ /* 0x000fe20000010000 */
[----:B0-----:R-:W-:Y:S02]  /*7b80*/  F2FP.F16.F32.PACK_AB R165, R186, R171 ;  /* 0x000000abbaa5723e */ /* 0x001fe400000000ff */
[----:B------:R-:W0:Y:S01]  /*7b90*/  MUFU.EX2 R190, R181 ;  /* 0x000000b500be7308 */ /* 0x000e220000000800 */
[----:B------:R-:W-:-:S04]  /*7ba0*/  FADD.FTZ R3, R171, R180 ;  /* 0x000000b4ab037221 */ /* 0x000fc80000010000 */
[----:B------:R-:W-:-:S03]  /*7bb0*/  FADD.FTZ R180, R186, R3 ;  /* 0x00000003bab47221 */ /* 0x000fc60000010000 */
[----:B------:R-:W2:Y:S01]  /*7bc0*/  MUFU.EX2 R182, R182 ;  /* 0x000000b600b67308 */ /* 0x000ea20000000800 */
[----:B-1----:R-:W-:Y:S01]  /*7bd0*/  FADD.FTZ R3, R167, R180 ;  /* 0x000000b4a7037221 */ /* 0x002fe20000010000 */
[----:B---3--:R-:W-:-:S03]  /*7be0*/  F2FP.F16.F32.PACK_AB R167, R188, R167 ;  /* 0x000000a7bca7723e */ /* 0x008fc600000000ff */
[----:B------:R-:W-:-:S03]  /*7bf0*/  FADD.FTZ R194, R188, R3 ;  /* 0x00000003bcc27221 */ /* 0x000fc60000010000 */
[----:B------:R-:W1:Y:S01]  /*7c00*/  MUFU.EX2 R183, R183 ;  /* 0x000000b700b77308 */ /* 0x000e620000000800 */
[----:B------:R-:W-:Y:S01]  /*7c10*/  FADD.FTZ R3, R169, R194 ;  /* 0x000000c2a9037221 */ /* 0x000fe20000010000 */
[----:B0-----:R-:W-:-:S03]  /*7c20*/  F2FP.F16.F32.PACK_AB R169, R190, R169 ;  /* 0x000000a9bea9723e */ /* 0x001fc600000000ff */
[----:B------:R-:W-:-:S03]  /*7c30*/  FADD.FTZ R3, R190, R3 ;  /* 0x00000003be037221 */ /* 0x000fc60000010000 */
[----:B------:R-:W0:Y:S01]  /*7c40*/  MUFU.EX2 R173, R184 ;  /* 0x000000b800ad7308 */ /* 0x000e220000000800 */
[----:B--2---:R-:W-:-:S07]  /*7c50*/  FADD.FTZ R194, R182, R3 ;  /* 0x00000003b6c27221 */ /* 0x004fce0000010000 */
[----:B------:R-:W2:Y:S01]  /*7c60*/  MUFU.EX2 R180, R185 ;  /* 0x000000b900b47308 */ /* 0x000ea20000000800 */
[C---:B-1----:R-:W-:Y:S01]  /*7c70*/  FADD.FTZ R194, R183.reuse, R194 ;  /* 0x000000c2b7c27221 */ /* 0x042fe20000010000 */
[----:B------:R-:W-:-:S06]  /*7c80*/  F2FP.F16.F32.PACK_AB R171, R183, R182 ;  /* 0x000000b6b7ab723e */ /* 0x000fcc00000000ff */
[----:B------:R-:W1:Y:S01]  /*7c90*/  MUFU.EX2 R175, R195 ;  /* 0x000000c300af7308 */ /* 0x000e620000000800 */
[----:B0-----:R-:W-:-:S07]  /*7ca0*/  FADD.FTZ R3, R173, R194 ;  /* 0x000000c2ad037221 */ /* 0x001fce0000010000 */
[----:B------:R-:W0:Y:S01]  /*7cb0*/  MUFU.EX2 R184, R197 ;  /* 0x000000c500b87308 */ /* 0x000e220000000800 */
[C---:B--2---:R-:W-:Y:S01]  /*7cc0*/  FADD.FTZ R6, R180.reuse, R3 ;  /* 0x00000003b4067221 */ /* 0x044fe20000010000 */
[----:B------:R-:W-:-:S03]  /*7cd0*/  F2FP.F16.F32.PACK_AB R173, R180, R173 ;  /* 0x000000adb4ad723e */ /* 0x000fc600000000ff */
[----:B-1----:R-:W-:-:S04]  /*7ce0*/  FADD.FTZ R3, R175, R6 ;  /* 0x00000006af037221 */ /* 0x002fc80000010000 */
[C---:B0-----:R-:W-:Y:S01]  /*7cf0*/  FADD.FTZ R3, R184.reuse, R3 ;  /* 0x00000003b8037221 */ /* 0x041fe20000010000 */
[----:B------:R-:W-:Y:S01]  /*7d00*/  F2FP.F16.F32.PACK_AB R175, R184, R175 ;  /* 0x000000afb8af723e */ /* 0x000fe200000000ff */
[----:B------:R-:W-:Y:S06]  /*7d10*/  @!P0 BRA `(.L_x_8996) ;  /* 0x0000000000048947 */ /* 0x000fec0003800000 */
[----:B------:R-:W-:Y:S01]  /*7d20*/  BPT.TRAP 0x1 ;  /* 0x000000040000795c */ /* 0x000fe20000300000 */
.L_x_8996:
[----:B------:R0:W1:Y:S01]  /*7d30*/  SYNCS.PHASECHK.TRANS64.TRYWAIT P1, [UR28+0x22850], R10 ;  /* 0x0228500aff0075a7 */ /* 0x000062000802015c */
[----:B------:R-:W-:Y:S05]  /*7d40*/  @!P0 BRA `(.L_x_8997) ;  /* 0x0000000000048947 */ /* 0x000fea0003800000 */
[----:B------:R-:W-:Y:S01]  /*7d50*/  BPT.TRAP 0x1 ;  /* 0x000000040000795c */ /* 0x000fe20000300000 */
.L_x_8997:
[----:B-1----:R-:W-:Y:S05]  /*7d60*/  @P1 BRA `(.L_x_8998) ;  /* 0x0000000000081947 */ /* 0x002fea0003800000 */
[----:B------:R-:W1:Y:S02]  /*7d70*/  SYNCS.PHASECHK.TRANS64.TRYWAIT P1, [UR28+0x22850], R10 ;  /* 0x0228500aff0075a7 */ /* 0x000e64000802015c */
[----:B-1----:R-:W-:Y:S05]  /*7d80*/  @!P1 BRA `(.L_x_8999) ;  /* 0x000000e000f49947 */ /* 0x002fea0003800000 */
.L_x_8998:
[----:B------:R-:W2:Y:S01]  /*7d90*/  S2R R6, SR_TID.X ;  /* 0x0000000000067919 */ /* 0x000ea20000002100 */
[----:B------:R-:W-:Y:S01]  /*7da0*/  UIMAD UR14, UR37, 0xc00, UR5 ;  /* 0x00000c00250e78a4 */ /* 0x000fe2000f8e0205 */
[----:B------:R-:W-:Y:S01]  /*7db0*/  UMOV UR11, 0x40000040 ;  /* 0x40000040000b7882 */ /* 0x000fe20000000000 */
[----:B------:R-:W3:Y:S05]  /*7dc0*/  S2R R7, SR_TID.X ;  /* 0x0000000000077919 */ /* 0x000eea0000002100 */
[----:B------:R-:W-:Y:S01]  /*7dd0*/  UMOV UR10, UR14 ;  /* 0x0000000e000a7c82 */ /* 0x000fe20008000000 */
[----:B--2---:R-:W-:Y:S02]  /*7de0*/  SHF.R.U32.HI R6, RZ, 0x7, R6 ;  /* 0x00000007ff067819 */ /* 0x004fe40000011606 */
[----:B---3--:R-:W-:-:S03]  /*7df0*/  LOP3.LUT P1, RZ, R7, 0x7f, RZ, 0xc0, !PT ;  /* 0x0000007f07ff7812 */ /* 0x008fc6000782c0ff */
[----:B------:R-:W-:Y:S02]  /*7e00*/  VIADD R6, R6, 0x8 ;  /* 0x0000000806067836 */ /* 0x000fe40000000000 */
[----:B------:R-:W-:-:S03]  /*7e10*/  IMAD.MOV.U32 R7, RZ, RZ, R14 ;  /* 0x000000ffff077224 */ /* 0x000fc600078e000e */
[----:B------:R2:W-:Y:S05]  /*7e20*/  BAR.SYNC.DEFER_BLOCKING R6, 0x100 ;  /* 0x000400060000751d */ /* 0x0005ea0000010000 */
[----:B-1----:R-:W-:Y:S02]  /*7e30*/  @!P1 VIADD R177, R177, 0x22860 ;  /* 0x00022860b1b19836 */ /* 0x002fe40000000000 */
[----:B--2---:R-:W-:-:S03]  /*7e40*/  IMAD.MOV.U32 R6, RZ, RZ, R176 ;  /* 0x000000ffff067224 */ /* 0x004fc600078e00b0 */
[----:B------:R-:W-:Y:S01]  /*7e50*/  @!P1 PRMT R177, RZ, 0x654, R177 ;  /* 0x00000654ffb19816 */ /* 0x000fe200000000b1 */
        /* <DEDUP_REMOVED lines=36> */
[----:B-1----:R-:W-:Y:S05]  /*80a0*/  @P1 BRA `(.L_x_9000) ;  /* 0xffffffc800b01947 */ /* 0x002fea000383ffff */
[----:B------:R-:W-:Y:S02]  /*80b0*/  IMAD.MOV.U32 R6, RZ, RZ, R176 ;  /* 0x000000ffff067224 */ /* 0x000fe400078e00b0 */
[----:B------:R-:W-:-:S07]  /*80c0*/  IMAD.MOV.U32 R7, RZ, RZ, R14 ;  /* 0x000000ffff077224 */ /* 0x000fce00078e000e */
.L_x_8983:
[----:B0-----:R-:W-:Y:S01]  /*80d0*/  IADD3 R10, R17, 0x80, -R18 ;  /* 0x00000080110a7810 */ /* 0x001fe20007ffe812 */
[----:B------:R-:W-:Y:S01]  /*80e0*/  ULDC UR18, c[0x0][0x9e4] ;  /* 0x0002790000127ab9 */ /* 0x000fe20000000800 */
[----:B------:R-:W-:Y:S01]  /*80f0*/  ULDC UR15, c[0x0][0x9dc] ;  /* 0x00027700000f7ab9 */ /* 0x000fe20000000800 */
[----:B------:R-:W-:Y:S02]  /*8100*/  UISETP.GE.AND UP0, UPT, UR18, 0x1, UPT ;  /* 0x000000011200788c */ /* 0x000fe4000bf06270 */
[----:B------:R-:W-:-:S04]  /*8110*/  IMAD R10, R201, 0x80, R10 ;  /* 0x00000080c90a7824 */ /* 0x000fc800078e020a */
[----:B------:R-:W-:Y:S02]  /*8120*/  PLOP3.LUT P1, PT, PT, PT, UP0, 0x40, 0x0 ;  /* 0x000000000000781c */ /* 0x000fe40003f2e808 */
[----:B------:R-:W-:-:S13]  /*8130*/  R2UR UR14, R10 ;  /* 0x000000000a0e72ca */ /* 0x000fda00000e0000 */
[----:B------:R-:W-:Y:S01]  /*8140*/  UIADD3 UR15, UR14, -UR15, URZ ;  /* 0x8000000f0e0f7290 */ /* 0x000fe2000fffe03f */
[----:B------:R-:W-:Y:S11]  /*8150*/  @P1 BRA `(.L_x_9001) ;  /* 0x0000000000441947 */ /* 0x000ff60003800000 */
        /* <DEDUP_REMOVED lines=10> */
.L_x_9002:
[----:B------:R-:W-:-:S11]  /*8200*/  UISETP.NE.AND UP1, UPT, UR18, 0x1, UPT ;  /* 0x000000011200788c */ /* 0x000fd6000bf25270 */
[----:B------:R-:W-:Y:S02]  /*8210*/  @UP1 ULDC.64 UR22, c[0x0][0x9e8] ;  /* 0x00027a0000161ab9 */ /* 0x000fe40000000a00 */
[----:B------:R-:W-:-:S04]  /*8220*/  UIMAD.WIDE.U32 UR10, UR14, UR22, URZ ;  /* 0x000000160e0a72a5 */ /* 0x000fc8000f8e003f */
[----:B------:R-:W-:-:S12]  /*8230*/  @UP1 USHF.R.U32.HI UR14, URZ, UR23, UR11 ;  /* 0x000000173f0e1299 */ /* 0x000fd8000801160b */
.L_x_9003:
[----:B------:R-:W-:-:S04]  /*8240*/  UIMAD UR14, UR14, UR18, URZ ;  /* 0x000000120e0e72a4 */ /* 0x000fc8000f8e023f */
[----:B------:R-:W-:-:S04]  /*8250*/  UISETP.LT.AND UP1, UPT, UR15, UR14, UPT ;  /* 0x0000000e0f00728c */ /* 0x000fc8000bf21270 */
[----:B------:R-:W-:-:S12]  /*8260*/  USEL UR15, UR15, UR14, !UP1 ;  /* 0x0000000e0f0f7287 */ /* 0x000fd8000c800000 */
.L_x_9001:
        /* <DEDUP_REMOVED lines=13> */
.L_x_9013:
[----:B------:R-:W-:Y:S01]  /*8340*/  UIADD3 UR37, UR37, 0x1, URZ ;  /* 0x0000000125257890 */ /* 0x000fe2000fffe03f */
[C---:B------:R-:W-:Y:S01]  /*8350*/  ISETP.GT.AND P1, PT, R9.reuse, UR24, PT ;  /* 0x0000001809007c0c */ /* 0x040fe2000bf24270 */
[----:B------:R-:W-:Y:S02]  /*8360*/  VIADD R9, R9, 0xffffffff ;  /* 0xffffffff09097836 */ /* 0x000fe40000000000 */
[----:B------:R-:W-:-:S04]  /*8370*/  UISETP.NE.AND UP1, UPT, UR37, 0x2, UPT ;  /* 0x000000022500788c */ /* 0x000fc8000bf25270 */
[----:B------:R-:W-:Y:S02]  /*8380*/  USEL UR10, URZ, 0x1, UP1 ;  /* 0x000000013f0a7887 */ /* 0x000fe40008800000 */
[----:B------:R-:W-:Y:S02]  /*8390*/  USEL UR37, UR37, URZ, UP1 ;  /* 0x0000003f25257287 */ /* 0x000fe40008800000 */
[----:B------:R-:W-:Y:S01]  /*83a0*/  ULOP3.LUT UR40, UR40, UR10, URZ, 0x3c, !UPT ;  /* 0x0000000a28287292 */ /* 0x000fe2000f8e3c3f */
[----:B-1----:R-:W-:Y:S11]  /*83b0*/  @!P0 BRA `(.L_x_9005) ;  /* 0x0000000000048947 */ /* 0x002ff60003800000 */
[----:B------:R-:W-:Y:S01]  /*83c0*/  BPT.TRAP 0x1 ;  /* 0x000000040000795c */ /* 0x000fe20000300000 */
.L_x_9005:
        /* <DEDUP_REMOVED lines=9> */
.L_x_9006:
[----:B-1----:R-:W-:Y:S05]  /*8460*/  @P2 BRA `(.L_x_9007) ;  /* 0x0000000000082947 */ /* 0x002fea0003800000 */
[----:B------:R-:W1:Y:S02]  /*8470*/  SYNCS.PHASECHK.TRANS64.TRYWAIT P2, [UR25+0x22830], R5 ;  /* 0x02283005ff0075a7 */ /* 0x000e640008040159 */
[----:B-1----:R-:W-:Y:S05]  /*8480*/  @!P2 BRA `(.L_x_9008) ;  /* 0x000000dc0048a947 */ /* 0x002fea0003800000 */
.L_x_9007:
[----:B------:R-:W-:Y:S01]  /*8490*/  UIMAD UR22, UR37, 0x300, UR4 ;  /* 0x00000300251678a4 */ /* 0x000fe2000f8e0204 */
[----:B------:R-:W-:Y:S01]  /*84a0*/  WARPGROUP.ARRIVE ;  /* 0x00000000000079c5 */ /* 0x000fe20000000000 */
[----:B------:R-:W-:Y:S01]  /*84b0*/  UMOV UR23, 0x40000040 ;  /* 0x4000004000177882 */ /* 0x000fe20000000000 */
[----:B------:R-:W-:Y:S01]  /*84c0*/  UMOV UR11, 0x40000040 ;  /* 0x40000040000b7882 */ /* 0x000fe20000000000 */
[----:B------:R-:W-:-:S03]  /*84d0*/  UIADD3 UR10, UR22, 0x2, URZ ;  /* 0x00000002160a7890 */ /* 0x000fc6000fffe03f */
[----:B------:R-:W2:Y:S01]  /*84e0*/  S2R R213, SR_TID.X ;  /* 0x0000000000d57919 */ /* 0x000ea20000002100 */
[----:B------:R-:W-:Y:S01]  /*84f0*/  UIADD3 UR14, UR22, 0x4, URZ ;  /* 0x00000004160e7890 */ /* 0x000fe2000fffe03f */
[----:B------:R-:W-:Y:S01]  /*8500*/  IMAD.U32 R214, RZ, RZ, UR25 ;  /* 0x00000019ffd67e24 */ /* 0x000fe2000f8e00ff */
[----:B------:R-:W-:Y:S01]  /*8510*/  UMOV UR15, 0x40000040 ;  /* 0x40000040000f7882 */ /* 0x000fe20000000000 */
[----:B------:R-:W-:Y:S01]  /*8520*/  HGMMA.64x96x16.F32 R152, gdesc[UR20], RZ, !UPT, gsb0 ;  /* 0x01600000149879f0 */ /* 0x000fe2000c0008ff */
[----:B------:R-:W-:Y:S01]  /*8530*/  UIADD3 UR18, UR22, 0x6, URZ ;  /* 0x0000000616127890 */ /* 0x000fe2000fffe03f */
[----:B------:R-:W-:Y:S01]  /*8540*/  UMOV UR19, 0x40000040 ;  /* 0x4000004000137882 */ /* 0x000fe20000000000 */
[----:B--2---:R-:W-:Y:S02]  /*8550*/  LOP3.LUT P2, RZ, R213, 0x7f, RZ, 0xc0, !PT ;  /* 0x0000007fd5ff7812 */ /* 0x004fe4000784c0ff */
[----:B------:R-:W-:Y:S01]  /*8560*/  SHF.R.U32.HI R213, RZ, 0x7, R213 ;  /* 0x00000007ffd57819 */ /* 0x000fe200000116d5 */
        /* <DEDUP_REMOVED lines=87> */
[----:B------:R-:W-:Y:S01]  /*8ae0*/  FMUL.FTZ R168, R175, UR26 ;  /* 0x0000001aafa87c20 */ /* 0x000fe20008410000 */
[----:B------:R-:W-:-:S05]  /*8af0*/  FMUL.FTZ R175, R190, UR26 ;  /* 0x0000001abeaf7c20 */ /* 0x000fca0008410000 */
        /* <DEDUP_REMOVED lines=15> */
[----:B---3--:R-:W-:Y:S01]  /*8bf0*/  FMNMX.FTZ R7, R167, R172, !PT ;  /* 0x000000aca7077209 */ /* 0x008fe20007810000 */
[----:B------:R-:W-:Y:S01]  /*8c00*/  FMUL.FTZ R172, R183, UR26 ;  /* 0x0000001ab7ac7c20 */ /* 0x000fe20008410000 */
[----:B------:R-:W-:-:S03]  /*8c10*/  FMUL.FTZ R183, R198, UR26 ;  /* 0x0000001ac6b77c20 */ /* 0x000fc60008410000 */
[----:B------:R-:W3:Y:S02]  /*8c20*/  SHFL.BFLY PT, R178, R7, 0x2, 0x1f ;  /* 0x0c401f0007b27f89 */ /* 0x000ee400000e0000 */
[----:B------:R-:W4:Y:S01]  /*8c30*/  MUFU.TANH R15, R15 ;  /* 0x0000000f000f7308 */ /* 0x000f220000002400 */
[----:B-1----:R-:W-:-:S07]  /*8c40*/  FMNMX.FTZ R189, R8, R11, !PT ;  /* 0x0000000b08bd7209 */ /* 0x002fce0007810000 */
[----:B------:R-:W1:Y:S08]  /*8c50*/  MUFU.TANH R21, R21 ;  /* 0x0000001500157308 */ /* 0x000e700000002400 */
[----:B------:R-:W5:Y:S01]  /*8c60*/  MUFU.TANH R153, R153 ;  /* 0x0000009900997308 */ /* 0x000f620000002400 */
[----:B---3--:R-:W-:Y:S01]  /*8c70*/  FMNMX.FTZ R187, R7, R178, !PT ;  /* 0x000000b207bb7209 */ /* 0x008fe20007810000 */
[----:B------:R-:W-:-:S06]  /*8c80*/  FMUL.FTZ R178, R191, UR26 ;  /* 0x0000001abfb27c20 */ /* 0x000fcc0008410000 */
[----:B------:R-:W3:Y:S01]  /*8c90*/  MUFU.TANH R155, R155 ;  /* 0x0000009b009b7308 */ /* 0x000ee20000002400 */
[----:B------:R-:W0:Y:S07]  /*8ca0*/  SHFL.BFLY PT, R190, R187, 0x1, 0x1f ;  /* 0x0c201f00bbbe7f89 */ /* 0x000e2e00000e0000 */
[----:B------:R-:W3:Y:S08]  /*8cb0*/  MUFU.TANH R158, R158 ;  /* 0x0000009e009e7308 */ /* 0x000ef00000002400 */
[----:B------:R-:W3:Y:S08]  /*8cc0*/  MUFU.TANH R159, R159 ;  /* 0x0000009f009f7308 */ /* 0x000ef00000002400 */
[----:B------:R-:W3:Y:S01]  /*8cd0*/  MUFU.TANH R162, R162 ;  /* 0x000000a200a27308 */ /* 0x000ee20000002400 */
[----:B0-----:R-:W-:-:S02]  /*8ce0*/  FMNMX.FTZ R7, R187, R190, !PT ;  /* 0x000000bebb077209 */ /* 0x001fc40007810000 */
[----:B--2---:R-:W-:-:S03]  /*8cf0*/  FMNMX.FTZ R190, R12, R189, !PT ;  /* 0x000000bd0cbe7209 */ /* 0x004fc60007810000 */
[----:B------:R-:W-:Y:S01]  /*8d00*/  FADD.FTZ R10, -R7, R10 ;  /* 0x0000000a070a7221 */ /* 0x000fe20000010100 */
[----:B----4-:R-:W-:Y:S01]  /*8d10*/  FMNMX.FTZ R190, R15, R190, !PT ;  /* 0x000000be0fbe7209 */ /* 0x010fe20007810000 */
[----:B------:R-:W-:Y:S01]  /*8d20*/  FMUL.FTZ R211, R7, UR7 ;  /* 0x0000000707d37c20 */ /* 0x000fe20008410000 */
[----:B------:R-:W0:Y:S01]  /*8d30*/  MUFU.TANH R163, R163 ;  /* 0x000000a300a37308 */ /* 0x000e220000002400 */
[----:B------:R-:W-:Y:S01]  /*8d40*/  FMUL.FTZ R187, R10, UR7 ;  /* 0x000000070abb7c20 */ /* 0x000fe20008410000 */
[----:B-1----:R-:W-:Y:S01]  /*8d50*/  FMNMX.FTZ R190, R21, R190, !PT ;  /* 0x000000be15be7209 */ /* 0x002fe20007810000 */
[--C-:B------:R-:W-:Y:S01]  /*8d60*/  FFMA.FTZ R10, R13, UR7, -R211.reuse ;  /* 0x000000070d0a7c23 */ /* 0x100fe200080108d3 */
[--C-:B------:R-:W-:Y:S01]  /*8d70*/  FFMA.FTZ R13, R6, UR7, -R211.reuse ;  /* 0x00000007060d7c23 */ /* 0x100fe200080108d3 */
[--C-:B------:R-:W-:Y:S01]  /*8d80*/  FFMA.FTZ R194, R201, UR7, -R211.reuse ;  /* 0x00000007c9c27c23 */ /* 0x100fe200080108d3 */
[----:B-----5:R-:W-:Y:S01]  /*8d90*/  FMNMX.FTZ R190, R153, R190, !PT ;  /* 0x000000be99be7209 */ /* 0x020fe20007810000 */
[--C-:B------:R-:W-:Y:S01]  /*8da0*/  FFMA.FTZ R14, R14, UR7, -R211.reuse ;  /* 0x000000070e0e7c23 */ /* 0x100fe200080108d3 */
[----:B------:R-:W1:Y:S01]  /*8db0*/  MUFU.TANH R165, R165 ;  /* 0x000000a500a57308 */ /* 0x000e620000002400 */
[--C-:B------:R-:W-:Y:S01]  /*8dc0*/  FFMA.FTZ R154, R154, UR7, -R211.reuse ;  /* 0x000000079a9a7c23 */ /* 0x100fe200080108d3 */
[----:B---3--:R-:W-:Y:S01]  /*8dd0*/  FMNMX.FTZ R189, R155, R190, !PT ;  /* 0x000000be9bbd7209 */ /* 0x008fe20007810000 */
[--C-:B------:R-:W-:Y:S01]  /*8de0*/  FFMA.FTZ R199, R188, UR7, -R211.reuse ;  /* 0x00000007bcc77c23 */ /* 0x100fe200080108d3 */
[--C-:B------:R-:W-:Y:S01]  /*8df0*/  FFMA.FTZ R188, R167, UR7, -R211.reuse ;  /* 0x00000007a7bc7c23 */ /* 0x100fe200080108d3 */
[--C-:B------:R-:W-:Y:S01]  /*8e00*/  FFMA.FTZ R190, R156, UR7, -R211.reuse ;  /* 0x000000079cbe7c23 */ /* 0x100fe200080108d3 */
[----:B------:R-:W-:Y:S01]  /*8e10*/  FMNMX.FTZ R6, R158, R189, !PT ;  /* 0x000000bd9e067209 */ /* 0x000fe20007810000 */
[--C-:B------:R-:W-:Y:S01]  /*8e20*/  FFMA.FTZ R189, R20, UR7, -R211.reuse ;  /* 0x0000000714bd7c23 */ /* 0x100fe200080108d3 */
[----:B------:R-:W2:Y:S01]  /*8e30*/  MUFU.TANH R168, R168 ;  /* 0x000000a800a87308 */ /* 0x000ea20000002400 */
[--C-:B------:R-:W-:Y:S01]  /*8e40*/  FFMA.FTZ R20, R152, UR7, -R211.reuse ;  /* 0x0000000798147c23 */ /* 0x100fe200080108d3 */
[----:B------:R-:W-:Y:S01]  /*8e50*/  FMNMX.FTZ R191, R159, R6, !PT ;  /* 0x000000069fbf7209 */ /* 0x000fe20007810000 */
[--C-:B------:R-:W-:Y:S01]  /*8e60*/  FFMA.FTZ R152, R166, UR7, -R211.reuse ;  /* 0x00000007a6987c23 */ /* 0x100fe200080108d3 */
[--C-:B------:R-:W-:Y:S01]  /*8e70*/  FFMA.FTZ R166, R200, UR7, -R211.reuse ;  /* 0x00000007c8a67c23 */ /* 0x100fe200080108d3 */
[--C-:B------:R-:W-:Y:S01]  /*8e80*/  FFMA.FTZ R157, R157, UR7, -R211.reuse ;  /* 0x000000079d9d7c23 */ /* 0x100fe200080108d3 */
[----:B------:R-:W-:Y:S01]  /*8e90*/  FMNMX.FTZ R6, R162, R191, !PT ;  /* 0x000000bfa2067209 */ /* 0x000fe20007810000 */
[--C-:B------:R-:W-:Y:S01]  /*8ea0*/  FFMA.FTZ R160, R160, UR7, -R211.reuse ;  /* 0x00000007a0a07c23 */ /* 0x100fe200080108d3 */
[----:B------:R-:W3:Y:S01]  /*8eb0*/  MUFU.TANH R169, R169 ;  /* 0x000000a900a97308 */ /* 0x000ee20000002400 */
[--C-:B------:R-:W-:Y:S01]  /*8ec0*/  FFMA.FTZ R192, R202, UR7, -R211.reuse ;  /* 0x00000007cac07c23 */ /* 0x100fe200080108d3 */
[----:B0-----:R-:W-:Y:S01]  /*8ed0*/  FMNMX.FTZ R6, R163, R6, !PT ;  /* 0x00000006a3067209 */ /* 0x001fe20007810000 */
[--C-:B------:R-:W-:Y:S01]  /*8ee0*/  FFMA.FTZ R161, R161, UR7, -R211.reuse ;  /* 0x00000007a1a17c23 */ /* 0x100fe200080108d3 */
[--C-:B------:R-:W-:Y:S01]  /*8ef0*/  FFMA.FTZ R164, R164, UR7, -R211.reuse ;  /* 0x00000007a4a47c23 */ /* 0x100fe200080108d3 */
[--C-:B------:R-:W-:Y:S01]  /*8f00*/  FFMA.FTZ R195, R203, UR7, -R211.reuse ;  /* 0x00000007cbc37c23 */ /* 0x100fe200080108d3 */
[----:B-1----:R-:W-:Y:S01]  /*8f10*/  FMNMX.FTZ R191, R165, R6, !PT ;  /* 0x00000006a5bf7209 */ /* 0x002fe20007810000 */
[--C-:B------:R-:W-:Y:S01]  /*8f20*/  FFMA.FTZ R177, R177, UR7, -R211.reuse ;  /* 0x00000007b1b17c23 */ /* 0x100fe200080108d3 */
[----:B------:R-:W0:Y:S01]  /*8f30*/  MUFU.TANH R170, R170 ;  /* 0x000000aa00aa7308 */ /* 0x000e220000002400 */
[--C-:B------:R-:W-:Y:S01]  /*8f40*/  FFMA.FTZ R176, R176, UR7, -R211.reuse ;  /* 0x00000007b0b07c23 */ /* 0x100fe200080108d3 */
[----:B--2---:R-:W-:Y:S01]  /*8f50*/  FMNMX.FTZ R6, R168, R191, !PT ;  /* 0x000000bfa8067209 */ /* 0x004fe20007810000 */
[--C-:B------:R-:W-:Y:S01]  /*8f60*/  FFMA.FTZ R180, R180, UR7, -R211.reuse ;  /* 0x00000007b4b47c23 */ /* 0x100fe200080108d3 */
[--C-:B------:R-:W-:Y:S01]  /*8f70*/  FFMA.FTZ R185, R185, UR7, -R211.reuse ;  /* 0x00000007b9b97c23 */ /* 0x100fe200080108d3 */
[----:B------:R-:W-:-:S03]  /*8f80*/  FFMA.FTZ R181, R181, UR7, -R211 ;  /* 0x00000007b5b57c23 */ /* 0x000fc600080108d3 */
[----:B------:R-:W1:Y:S01]  /*8f90*/  MUFU.TANH R171, R171 ;  /* 0x000000ab00ab7308 */ /* 0x000e620000002400 */
[----:B---3--:R-:W-:-:S07]  /*8fa0*/  FMNMX.FTZ R193, R169, R6, !PT ;  /* 0x00000006a9c17209 */ /* 0x008fce0007810000 */
        /* <DEDUP_REMOVED lines=18> */
[----:B------:R-:W2:Y:S01]  /*90d0*/  MUFU.EX2 R187, R187 ;  /* 0x000000bb00bb7308 */ /* 0x000ea20000000800 */
[----:B0-----:R-:W-:-:S07]  /*90e0*/  FMNMX.FTZ R193, R183, R6, !PT ;  /* 0x00000006b7c17209 */ /* 0x001fce0007810000 */
[----:B------:R-:W0:Y:S01]  /*90f0*/  MUFU.EX2 R10, R10 ;  /* 0x0000000a000a7308 */ /* 0x000e220000000800 */
[----:B-1----:R-:W-:-:S05]  /*9100*/  FMNMX.FTZ R6, R186, R193, !PT ;  /* 0x000000c1ba067209 */ /* 0x002fca0007810000 */
[----:B------:R-:W1:Y:S02]  /*9110*/  SHFL.BFLY PT, R197, R6, 0x2, 0x1f ;  /* 0x0c401f0006c57f89 */ /* 0x000e6400000e0000 */
[----:B------:R1:W-:Y:S01]  /*9120*/  MUFU.EX2 R193, R152 ;  /* 0x0000009800c17308 */ /* 0x0003e20000000800 */
        /* <DEDUP_REMOVED lines=8> */
[----:B0-----:R-:W-:Y:S01]  /*91b0*/  FFMA.FTZ R4, R187, R4, R10 ;  /* 0x00000004bb047223 */ /* 0x001fe2000001000a */
        /* <DEDUP_REMOVED lines=14> */
[----:B------:R-:W0:Y:S01]  /*92a0*/  MUFU.EX2 R189, R189 ;  /* 0x000000bd00bd7308 */ /* 0x000e220000000800 */
        /* <DEDUP_REMOVED lines=24> */
[----:B0-----:R-:W-:Y:S01]  /*9430*/  F2FP.F16.F32.PACK_AB R154, R189, R14 ;  /* 0x0000000ebd9a723e */ /* 0x001fe200000000ff */
        /* <DEDUP_REMOVED lines=16> */
[----:B------:R-:W-:Y:S01]  /*9540*/  MUFU.EX2 R184, R184 ;  /* 0x000000b800b87308 */ /* 0x000fe20000000800 */
[----:B------:R-:W-:Y:S01]  /*9550*/  @!P2 VIADD R153, R214, 0x22840 ;  /* 0x00022840d699a836 */ /* 0x000fe20000000000 */
[----:B------:R-:W-:Y:S01]  /*9560*/  IADD3 R8, -R213, 0xb, RZ ;  /* 0x0000000bd5087810 */ /* 0x000fe20007ffe1ff */
[--C-:B------:R-:W-:Y:S01]  /*9570*/  FFMA.FTZ R198, R155, UR7, -R152.reuse ;  /* 0x000000079bc67c23 */ /* 0x100fe20008010898 */
[--C-:B------:R-:W-:Y:S01]  /*9580*/  FFMA.FTZ R167, R158, UR7, -R152.reuse ;  /* 0x000000079ea77c23 */ /* 0x100fe20008010898 */
[--C-:B------:R-:W-:Y:S01]  /*9590*/  FFMA.FTZ R200, R159, UR7, -R152.reuse ;  /* 0x000000079fc87c23 */ /* 0x100fe20008010898 */
[----:B------:R-:W-:Y:S01]  /*95a0*/  @!P2 PRMT R153, RZ, 0x654, R153 ;  /* 0x00000654ff99a816 */ /* 0x000fe20000000099 */
[----:B------:R0:W-:Y:S06]  /*95b0*/  BAR.ARV R8, 0x100 ;  /* 0x000400080000751d */ /* 0x0001ec0000002000 */
[----:B------:R-:W1:Y:S01]  /*95c0*/  MUFU.EX2 R11, R11 ;  /* 0x0000000b000b7308 */ /* 0x000e620000000800 */
[----:B------:R2:W-:Y:S01]  /*95d0*/  @!P2 SYNCS.ARRIVE.TRANS64.RED.A1T0 RZ, [R153+URZ], RZ ;  /* 0x000000ff99ffa9a7 */ /* 0x0005e2000810043f */
[--C-:B------:R-:W-:Y:S01]  /*95e0*/  FFMA.FTZ R201, R162, UR7, -R152.reuse ;  /* 0x00000007a2c97c23 */ /* 0x100fe20008010898 */
[--C-:B------:R-:W-:Y:S01]  /*95f0*/  FFMA.FTZ R202, R163, UR7, -R152.reuse ;  /* 0x00000007a3ca7c23 */ /* 0x100fe20008010898 */
[--C-:B------:R-:W-:Y:S01]  /*9600*/  FFMA.FTZ R163, R165, UR7, -R152.reuse ;  /* 0x00000007a5a37c23 */ /* 0x100fe20008010898 */
[--C-:B------:R-:W-:Y:S01]  /*9610*/  FFMA.FTZ R210, R168, UR7, -R152.reuse ;  /* 0x00000007a8d27c23 */ /* 0x100fe20008010898 */
[--C-:B------:R-:W-:Y:S01]  /*9620*/  FFMA.FTZ R165, R169, UR7, -R152.reuse ;  /* 0x00000007a9a57c23 */ /* 0x100fe20008010898 */
[----:B------:R-:W-:Y:S01]  /*9630*/  FFMA.FTZ R212, R170, UR7, -R152 ;  /* 0x00000007aad47c23 */ /* 0x000fe20008010898 */
[----:B------:R-:W3:Y:S01]  /*9640*/  MUFU.EX2 R12, R12 ;  /* 0x0000000c000c7308 */ /* 0x000ee20000000800 */
[----:B--2---:R-:W-:Y:S01]  /*9650*/  FADD.FTZ R153, R13, R4 ;  /* 0x000000040d997221 */ /* 0x004fe20000010000 */
[--C-:B------:R-:W-:Y:S01]  /*9660*/  FFMA.FTZ R169, R171, UR7, -R152.reuse ;  /* 0x00000007aba97c23 */ /* 0x100fe20008010898 */
[--C-:B------:R-:W-:Y:S01]  /*9670*/  FFMA.FTZ R216, R172, UR7, -R152.reuse ;  /* 0x00000007acd87c23 */ /* 0x100fe20008010898 */
[--C-:B------:R-:W-:Y:S01]  /*9680*/  FFMA.FTZ R171, R173, UR7, -R152.reuse ;  /* 0x00000007adab7c23 */ /* 0x100fe20008010898 */
[----:B------:R-:W-:Y:S01]  /*9690*/  FADD.FTZ R4, R14, R153 ;  /* 0x000000990e047221 */ /* 0x000fe20000010000 */
[--C-:B------:R-:W-:Y:S01]  /*96a0*/  FFMA.FTZ R218, R174, UR7, -R152.reuse ;  /* 0x00000007aeda7c23 */ /* 0x100fe20008010898 */
[----:B------:R-:W-:Y:S01]  /*96b0*/  FFMA.FTZ R173, R175, UR7, -R152 ;  /* 0x00000007afad7c23 */ /* 0x000fe20008010898 */
[----:B------:R-:W2:Y:S01]  /*96c0*/  MUFU.EX2 R15, R15 ;  /* 0x0000000f000f7308 */ /* 0x000ea20000000800 */
[----:B-1----:R-:W-:Y:S01]  /*96d0*/  FFMA.FTZ R3, R184, R3, R11 ;  /* 0x00000003b8037223 */ /* 0x002fe2000001000b */
[----:B------:R-:W-:Y:S01]  /*96e0*/  FADD.FTZ R153, R189, R4 ;  /* 0x00000004bd997221 */ /* 0x000fe20000010000 */
[--C-:B------:R-:W-:Y:S01]  /*96f0*/  FFMA.FTZ R178, R178, UR7, -R152.reuse ;  /* 0x00000007b2b27c23 */ /* 0x100fe20008010898 */
[--C-:B------:R-:W-:Y:S01]  /*9700*/  FFMA.FTZ R175, R179, UR7, -R152.reuse ;  /* 0x00000007b3af7c23 */ /* 0x100fe20008010898 */
[--C-:B------:R-:W-:Y:S01]  /*9710*/  FFMA.FTZ R182, R182, UR7, -R152.reuse ;  /* 0x00000007b6b67c23 */ /* 0x100fe20008010898 */
[----:B------:R-:W-:Y:S01]  /*9720*/  FADD.FTZ R4, R20, R153 ;  /* 0x0000009914047221 */ /* 0x000fe20000010000 */
[----:B------:R-:W-:Y:S01]  /*9730*/  FFMA.FTZ R183, R183, UR7, -R152 ;  /* 0x00000007b7b77c23 */ /* 0x000fe20008010898 */
[----:B------:R-:W1:Y:S01]  /*9740*/  MUFU.EX2 R196, R196 ;  /* 0x000000c400c47308 */ /* 0x000e620000000800 */
[----:B---3--:R-:W-:Y:S01]  /*9750*/  FADD.FTZ R14, R12, R3 ;  /* 0x000000030c0e7221 */ /* 0x008fe20000010000 */
[----:B------:R-:W-:Y:S01]  /*9760*/  FADD.FTZ R153, R191, R4 ;  /* 0x00000004bf997221 */ /* 0x000fe20000010000 */
[----:B------:R-:W-:Y:S01]  /*9770*/  FFMA.FTZ R186, R186, UR7, -R152 ;  /* 0x00000007baba7c23 */ /* 0x000fe20008010898 */
[----:B------:R-:W-:Y:S01]  /*9780*/  F2FP.F16.F32.PACK_AB R152, R13, R10 ;  /* 0x0000000a0d98723e */ /* 0x000fe200000000ff */
[-C--:B------:R-:W-:Y:S01]  /*9790*/  FMUL.FTZ R112, R112, R187.reuse ;  /* 0x000000bb70707220 */ /* 0x080fe20000410000 */
[----:B------:R-:W-:Y:S01]  /*97a0*/  FADD.FTZ R4, R190, R153 ;  /* 0x00000099be047221 */ /* 0x000fe20000010000 */
[----:B------:R-:W-:Y:S01]  /*97b0*/  F2FP.F16.F32.PACK_AB R158, R157, R190 ;  /* 0x000000be9d9e723e */ /* 0x000fe200000000ff */
[----:B------:R-:W3:Y:S01]  /*97c0*/  MUFU.EX2 R21, R21 ;  /* 0x0000001500157308 */ /* 0x000ee20000000800 */
[----:B--2---:R-:W-:Y:S01]  /*97d0*/  FADD.FTZ R3, R15, R14 ;  /* 0x0000000e0f037221 */ /* 0x004fe20000010000 */
[----:B------:R-:W-:Y:S01]  /*97e0*/  FADD.FTZ R153, R157, R4 ;  /* 0x000000049d997221 */ /* 0x000fe20000010000 */
        /* <DEDUP_REMOVED lines=24> */
[----:B------:R-:W-:Y:S01]  /*9970*/  FMUL.FTZ R149, R149, R187 ;  /* 0x000000bb95957220 */ /* 0x000fe20000410000 */
        /* <DEDUP_REMOVED lines=57> */
[----:B------:R-:W-:Y:S01]  /*9d10*/  FADD.FTZ R153, R193, R4 ;  /* 0x00000004c1997221 */ /* 0x000fe20000010000 */
        /* <DEDUP_REMOVED lines=32> */
[----:B------:R-:W-:Y:S01]  /*9f20*/  FMUL.FTZ R151, R151, R184 ;  /* 0x000000b897977220 */ /* 0x000fe20000410000 */
[----:B------:R-:W-:Y:S01]  /*9f30*/  F2FP.F16.F32.PACK_AB R155, R196, R15 ;  /* 0x0000000fc49b723e */ /* 0x000fe200000000ff */
[----:B------:R-:W3:Y:S01]  /*9f40*/  MUFU.EX2 R177, R177 ;  /* 0x000000b100b17308 */ /* 0x000ee20000000800 */
[C---:B--2---:R-:W-:Y:S01]  /*9f50*/  FADD.FTZ R4, R195.reuse, R4 ;  /* 0x00000004c3047221 */ /* 0x044fe20000010000 */
[----:B------:R-:W-:-:S02]  /*9f60*/  F2FP.F16.F32.PACK_AB R164, R195, R166 ;  /* 0x000000a6c3a4723e */ /* 0x000fc400000000ff */
[----:B------:R-:W-:Y:S02]  /*9f70*/  F2FP.F16.F32.PACK_AB R157, R198, R21 ;  /* 0x00000015c69d723e */ /* 0x000fe400000000ff */
[----:B------:R-:W-:Y:S02]  /*9f80*/  F2FP.F16.F32.PACK_AB R161, R202, R201 ;  /* 0x000000c9caa1723e */ /* 0x000fe400000000ff */
[----:B------:R-:W2:Y:S01]  /*9f90*/  MUFU.EX2 R169, R169 ;  /* 0x000000a900a97308 */ /* 0x000ea20000000800 */
[----:B-1----:R-:W-:Y:S01]  /*9fa0*/  FADD.FTZ R14, R212, R3 ;  /* 0x00000003d40e7221 */ /* 0x002fe20000010000 */
[----:B------:R-:W-:Y:S02]  /*9fb0*/  F2FP.F16.F32.PACK_AB R163, R210, R163 ;  /* 0x000000a3d2a3723e */ /* 0x000fe400000000ff */
[----:B------:R-:W-:-:S04]  /*9fc0*/  F2FP.F16.F32.PACK_AB R165, R212, R165 ;  /* 0x000000a5d4a5723e */ /* 0x000fc800000000ff */
        /* <DEDUP_REMOVED lines=44> */
[----:B-1----:R-:W-:Y:S01]  /*a290*/  FADD.FTZ R3, R183, R12 ;  /* 0x0000000cb7037221 */ /* 0x002fe20000010000 */
[C---:B---3--:R-:W-:Y:S01]  /*a2a0*/  FADD.FTZ R4, R188.reuse, R13 ;  /* 0x0000000dbc047221 */ /* 0x048fe20000010000 */
[----:B------:R-:W-:Y:S02]  /*a2b0*/  F2FP.F16.F32.PACK_AB R174, R188, R181 ;  /* 0x000000b5bcae723e */ /* 0x000fe400000000ff */
[C---:B--2---:R-:W-:Y:S01]  /*a2c0*/  FADD.FTZ R3, R186.reuse, R3 ;  /* 0x00000003ba037221 */ /* 0x044fe20000010000 */
[----:B------:R-:W-:Y:S01]  /*a2d0*/  F2FP.F16.F32.PACK_AB R175, R186, R183 ;  /* 0x000000b7baaf723e */ /* 0x000fe200000000ff */
[----:B0-----:R-:W-:Y:S06]  /*a2e0*/  @!P0 BRA `(.L_x_9009) ;  /* 0x0000000000048947 */ /* 0x001fec0003800000 */
[----:B------:R-:W-:Y:S01]  /*a2f0*/  BPT.TRAP 0x1 ;  /* 0x000000040000795c */ /* 0x000fe20000300000 */
.L_x_9009:
[----:B------:R0:W1:Y:S01]  /*a300*/  SYNCS.PHASECHK.TRANS64.TRYWAIT P2, [UR25+0x22850], R5 ;  /* 0x02285005ff0075a7 */ /* 0x0000620008040159 */
[----:B------:R-:W-:Y:S05]  /*a310*/  @!P0 BRA `(.L_x_9010) ;  /* 0x0000000000048947 */ /* 0x000fea0003800000 */
[----:B------:R-:W-:Y:S01]  /*a320*/  BPT.TRAP 0x1 ;  /* 0x000000040000795c */ /* 0x000fe20000300000 */
.L_x_9010:
[----:B-1----:R-:W-:Y:S05]  /*a330*/  @P2 BRA `(.L_x_9011) ;  /* 0x0000000000082947 */ /* 0x002fea0003800000 */
[----:B------:R-:W1:Y:S02]  /*a340*/  SYNCS.PHASECHK.TRANS64.TRYWAIT P2, [UR25+0x22850], R5 ;  /* 0x02285005ff0075a7 */ /* 0x000e640008040159 */
[----:B-1----:R-:W-:Y:S05]  /*a350*/  @!P2 BRA `(.L_x_9012) ;  /* 0x000000bc00aca947 */ /* 0x002fea0003800000 */
.L_x_9011:
[----:B------:R-:W2:Y:S01]  /*a360*/  S2R R10, SR_TID.X ;  /* 0x00000000000a7919 */ /* 0x000ea20000002100 */
[----:B------:R-:W-:Y:S01]  /*a370*/  UIMAD UR14, UR37, 0xc00, UR5 ;  /* 0x00000c00250e78a4 */ /* 0x000fe2000f8e0205 */
[----:B------:R-:W-:Y:S01]  /*a380*/  IMAD.MOV.U32 R11, RZ, RZ, R6 ;  /* 0x000000ffff0b7224 */ /* 0x000fe200078e0006 */
[----:B------:R-:W-:-:S05]  /*a390*/  UMOV UR11, 0x40000040 ;  /* 0x40000040000b7882 */ /* 0x000fca0000000000 */
[----:B------:R-:W-:Y:S01]  /*a3a0*/  UMOV UR10, UR14 ;  /* 0x0000000e000a7c82 */ /* 0x000fe20008000000 */
[----:B--2---:R-:W-:-:S05]  /*a3b0*/  SHF.R.U32.HI R10, RZ, 0x7, R10 ;  /* 0x00000007ff0a7819 */ /* 0x004fca000001160a */
[----:B01----:R-:W-:Y:S02]  /*a3c0*/  VIADD R5, R10, 0x8 ;  /* 0x000000080a057836 */ /* 0x003fe40000000000 */
[----:B------:R-:W0:Y:S03]  /*a3d0*/  S2R R10, SR_TID.X ;  /* 0x00000000000a7919 */ /* 0x000e260000002100 */
[----:B------:R1:W-:Y:S06]  /*a3e0*/  BAR.SYNC.DEFER_BLOCKING R5, 0x100 ;  /* 0x000400050000751d */ /* 0x0003ec0000010000 */
[----:B------:R-:W-:Y:S01]  /*a3f0*/  WARPGROUP.ARRIVE ;  /* 0x00000000000079c5 */ /* 0x000fe20000000000 */
[----:B0-----:R-:W-:Y:S01]  /*a400*/  LOP3.LUT P2, RZ, R10, 0x7f, RZ, 0xc0, !PT ;  /* 0x0000007f0aff7812 */ /* 0x001fe2000784c0ff */
        /* <DEDUP_REMOVED lines=36> */
[----:B-1----:R-:W-:-:S07]  /*a650*/  IMAD.MOV.U32 R5, RZ, RZ, R9 ;  /* 0x000000ffff057224 */ /* 0x002fce00078e0009 */
.L_x_9004:
[----:B------:R-:W-:-:S13]  /*a660*/  ISETP.GE.AND P1, PT, R5, UR42, PT ;  /* 0x0000002a05007c0c */ /* 0x000fda000bf26270 */
[----:B------:R-:W-:Y:S05]  /*a670*/  @!P1 BRA `(.L_x_9014) ;  /* 0x0000003400749947 */ /* 0x000fea0003800000 */
[----:B------:R-:W-:Y:S01]  /*a680*/  IMAD.IADD R13, R17, 0x1, -R18 ;  /* 0x00000001110d7824 */ /* 0x000fe200078e0a12 */
[----:B------:R-:W-:Y:S01]  /*a690*/  ULDC UR26, c[0x0][0x9e4] ;  /* 0x00027900001a7ab9 */ /* 0x000fe20000000800 */
[----:B------:R-:W-:Y:S01]  /*a6a0*/  IMAD.MOV.U32 R12, RZ, RZ, R6 ;  /* 0x000000ffff0c7224 */ /* 0x000fe200078e0006 */
[----:B------:R-:W-:Y:S01]  /*a6b0*/  ULDC UR7, c[0x0][0x988] ;  /* 0x0002620000077ab9 */ /* 0x000fe20000000800 */
[----:B------:R-:W-:Y:S01]  /*a6c0*/  IMAD.MOV.U32 R10, RZ, RZ, R7 ;  /* 0x000000ffff0a7224 */ /* 0x000fe200078e0007 */
[----:B------:R-:W-:Y:S01]  /*a6d0*/  IADD3 R15, R13, 0x8, R0 ;  /* 0x000000080d0f7810 */ /* 0x000fe20007ffe000 */
[----:B------:R-:W-:Y:S01]  /*a6e0*/  IMAD.IADD R13, R0, 0x1, R13 ;  /* 0x00000001000d7824 */ /* 0x000fe200078e020d */
[----:B------:R-:W-:Y:S01]  /*a6f0*/  ULDC UR25, c[0x0][0x9d8] ;  /* 0x0002760000197ab9 */ /* 0x000fe20000000800 */
[----:B------:R-:W-:Y:S01]  /*a700*/  ULDC UR24, c[0x0][0x9e0] ;  /* 0x0002780000187ab9 */ /* 0x000fe20000000800 */
[----:B------:R-:W-:-:S07]  /*a710*/  LOP3.LUT R11, RZ, R15, RZ, 0x33, !PT ;  /* 0x0000000fff0b7212 */ /* 0x000fce00078e33ff */
.L_x_9031:
[----:B------:R-:W-:-:S04]  /*a720*/  UIADD3 UR37, UR37, 0x1, URZ ;  /* 0x0000000125257890 */ /* 0x000fc8000fffe03f */
[----:B------:R-:W-:-:S04]  /*a730*/  UISETP.NE.AND UP1, UPT, UR37, 0x2, UPT ;  /* 0x000000022500788c */ /* 0x000fc8000bf25270 */
[----:B------:R-:W-:Y:S02]  /*a740*/  USEL UR10, URZ, 0x1, UP1 ;  /* 0x000000013f0a7887 */ /* 0x000fe40008800000 */
[----:B------:R-:W-:Y:S02]  /*a750*/  USEL UR37, UR37, URZ, UP1 ;  /* 0x0000003f25257287 */ /* 0x000fe40008800000 */
[----:B------:R-:W-:Y:S01]  /*a760*/  ULOP3.LUT UR40, UR40, UR10, URZ, 0x3c, !UPT ;  /* 0x0000000a28287292 */ /* 0x000fe2000f8e3c3f */
[----:B------:R-:W-:Y:S11]  /*a770*/  @!P0 BRA `(.L_x_9015) ;  /* 0x0000000000048947 */ /* 0x000ff60003800000 */
[----:B------:R-:W-:Y:S01]  /*a780*/  BPT.TRAP 0x1 ;  /* 0x000000040000795c */ /* 0x000fe20000300000 */
.L_x_9015:
        /* <DEDUP_REMOVED lines=9> */
.L_x_9016:
[----:B-1----:R-:W-:Y:S05]  /*a820*/  @P1 BRA `(.L_x_9017) ;  /* 0x0000000000081947 */ /* 0x002fea0003800000 */
[----:B------:R-:W1:Y:S02]  /*a830*/  SYNCS.PHASECHK.TRANS64.TRYWAIT P1, [UR27+0x22830], R9 ;  /* 0x02283009ff0075a7 */ /* 0x000e64000802015b */
[----:B-1----:R-:W-:Y:S05]  /*a840*/  @!P1 BRA `(.L_x_9018) ;  /* 0x000000b800849947 */ /* 0x002fea0003800000 */
.L_x_9017:
[----:B------:R-:W-:Y:S01]  /*a850*/  UIMAD UR22, UR37, 0x300, UR4 ;  /* 0x00000300251678a4 */ /* 0x000fe2000f8e0204 */
[----:B------:R-:W-:Y:S01]  /*a860*/  WARPGROUP.ARRIVE ;  /* 0x00000000000079c5 */ /* 0x000fe20000000000 */
[----:B------:R-:W-:Y:S01]  /*a870*/  UMOV UR23, 0x40000040 ;  /* 0x4000004000177882 */ /* 0x000fe20000000000 */
[----:B------:R-:W-:Y:S01]  /*a880*/  UMOV UR11, 0x40000040 ;  /* 0x40000040000b7882 */ /* 0x000fe20000000000 */
[----:B------:R-:W-:-:S03]  /*a890*/  UIADD3 UR10, UR22, 0x2, URZ ;  /* 0x00000002160a7890 */ /* 0x000fc6000fffe03f */
[----:B-1----:R-:W1:Y:S01]  /*a8a0*/  S2R R6, SR_TID.X ;  /* 0x0000000000067919 */ /* 0x002e620000002100 */
[----:B------:R-:W-:Y:S01]  /*a8b0*/  UIADD3 UR14, UR22, 0x4, URZ ;  /* 0x00000004160e7890 */ /* 0x000fe2000fffe03f */
[----:B------:R-:W-:Y:S01]  /*a8c0*/  UMOV UR15, 0x40000040 ;  /* 0x40000040000f7882 */ /* 0x000fe20000000000 */
[----:B------:R-:W-:Y:S01]  /*a8d0*/  HGMMA.64x96x16.F32 R152, gdesc[UR20], RZ, !UPT, gsb0 ;  /* 0x01600000149879f0 */ /* 0x000fe2000c0008ff */
[----:B------:R-:W-:Y:S01]  /*a8e0*/  UIADD3 UR18, UR22, 0x6, URZ ;  /* 0x0000000616127890 */ /* 0x000fe2000fffe03f */
[----:B------:R-:W-:Y:S01]  /*a8f0*/  UMOV UR19, 0x40000040 ;  /* 0x4000004000137882 */ /* 0x000fe20000000000 */
[----:B-1----:R-:W-:Y:S02]  /*a900*/  LOP3.LUT P1, RZ, R6, 0x7f, RZ, 0xc0, !PT ;  /* 0x0000007f06ff7812 */ /* 0x002fe4000782c0ff */
[----:B------:R-:W-:-:S04]  /*a910*/  SHF.R.U32.HI R7, RZ, 0x7, R6 ;  /* 0x00000007ff077819 */ /* 0x000fc80000011606 */
[----:B------:R-:W-:Y:S01]  /*a920*/  IADD3 R8, -R7, 0xb, RZ ;  /* 0x0000000b07087810 */ /* 0x000fe20007ffe1ff */
[----:B------:R-:W-:-:S05]  /*a930*/  IMAD R7, R5, -0x60, R17 ;  /* 0xffffffa005077824 */ /* 0x000fca00078e0211 */
[----:B------:R-:W-:-:S05]  /*a940*/  IADD3 R7, -R18, 0x1, R7 ;  /* 0x0000000112077810 */ /* 0x000fca0007ffe107 */
[----:B------:R-:W-:Y:S01]  /*a950*/  IMAD.IADD R7, R7, 0x1, -R16 ;  /* 0x0000000107077824 */ /* 0x000fe200078e0a10 */
        /* <DEDUP_REMOVED lines=129> */
.L_x_9021:
[----:B------:R-:W-:-:S05]  /*b170*/  IMAD.U32 R180, RZ, RZ, UR26 ;  /* 0x0000001affb47e24 */ /* 0x000fca000f8e00ff */
[----:B------:R-:W-:-:S13]  /*b180*/  ISETP.NE.AND P1, PT, R180, 0x1, PT ;  /* 0x00000001b400780c */ /* 0x000fda0003f25270 */
[----:B------:R-:W1:Y:S02]  /*b190*/  @P1 LDC.64 R6, c[0x0][0x9e8] ;  /* 0x00027a00ff061b82 */ /* 0x000e640000000a00 */
[----:B-1----:R-:W-:-:S04]  /*b1a0*/  @P1 IMAD.HI.U32 R178, R13, R6, RZ ;  /* 0x000000060db21227 */ /* 0x002fc800078e00ff */
[----:B------:R-:W-:Y:S01]  /*b1b0*/  IMAD.MOV.U32 R6, RZ, RZ, R13 ;  /* 0x000000ffff067224 */ /* 0x000fe200078e000d */
[----:B------:R-:W-:-:S07]  /*b1c0*/  @P1 SHF.R.U32.HI R6, RZ, R7, R178 ;  /* 0x00000007ff061219 */ /* 0x000fce00000116b2 */
.L_x_9022:
[----:B------:R-:W-:Y:S05]  /*b1d0*/  BSYNC B0 ;  /* 0x0000000000007941 */ /* 0x000fea0003800000 */
.L_x_9020:
[----:B------:R-:W-:-:S04]  /*b1e0*/  IMAD R7, R5, -0x60, -R16 ;  /* 0xffffffa005077824 */ /* 0x000fc800078e0a10 */
[----:B------:R-:W-:-:S05]  /*b1f0*/  IMAD R7, R6, R180, R7 ;  /* 0x000000b406077224 */ /* 0x000fca00078e0207 */
[----:B------:R-:W-:Y:S02]  /*b200*/  VIADDMNMX R196, R7, R180, R196, PT ;  /* 0x000000b407c47246 */ /* 0x000fe400038001c4 */
[----:B------:R-:W-:-:S07]  /*b210*/  VIMNMX R198, R198, R7, !PT ;  /* 0x00000007c6c67248 */ /* 0x000fce0007fe0100 */
.L_x_9019:
[----:B------:R-:W-:Y:S01]  /*b220*/  IMAD R195, R5, -0x60, RZ ;  /* 0xffffffa005c37824 */ /* 0x000fe200078e02ff */
[----:B------:R-:W-:-:S04]  /*b230*/  LOP3.LUT R2, R2, 0xfffbffff, RZ, 0xc0, !PT ;  /* 0xfffbffff02027812 */ /* 0x000fc800078ec0ff */
        /* <DEDUP_REMOVED lines=11> */
[C---:B------:R-:W-:Y:S02]  /*b2f0*/  ISETP.GE.AND P4, PT, R195.reuse, 0xa, PT ;  /* 0x0000000ac300780c */ /* 0x040fe40003f86270 */
        /* <DEDUP_REMOVED lines=89> */
[----:B------:R-:W-:Y:S02]  /*b890*/  ISETP.GT.AND P2, PT, R198, 0x41, !P3 ;  /* 0x00000041c600780c */ /* 0x000fe40005f44270 */
[----:B------:R-:W-:-:S02]  /*b8a0*/  IADD3 R184, R197, 0x8, R0 ;  /* 0x00000008c5b87810 */ /* 0x000fc40007ffe000 */
        /* <DEDUP_REMOVED lines=27> */
[----:B------:R-:W-:-:S11]  /*ba60*/  IADD3 R193, R199, 0x8, R0 ;  /* 0x00000008c7c17810 */ /* 0x000fd60007ffe000 */
        /* <DEDUP_REMOVED lines=17> */
.L_x_9025:
[----:B------:R-:W-:-:S05]  /*bb80*/  IMAD.U32 R196, RZ, RZ, UR26 ;  /* 0x0000001affc47e24 */ /* 0x000fca000f8e00ff */
[----:B------:R-:W-:-:S13]  /*bb90*/  ISETP.NE.AND P6, PT, R196, 0x1, PT ;  /* 0x00000001c400780c */ /* 0x000fda0003fc5270 */
[----:B------:R-:W0:Y:S02]  /*bba0*/  @P6 LDC.64 R6, c[0x0][0x9e8] ;  /* 0x00027a00ff066b82 */ /* 0x000e240000000a00 */
[----:B0-----:R-:W-:-:S04]  /*bbb0*/  @P6 IMAD.HI.U32 R194, R15, R6, RZ ;  /* 0x000000060fc26227 */ /* 0x001fc800078e00ff */
[----:B------:R-:W-:Y:S01]  /*bbc0*/  IMAD.MOV.U32 R6, RZ, RZ, R15 ;  /* 0x000000ffff067224 */ /* 0x000fe200078e000f */
[----:B------:R-:W-:-:S07]  /*bbd0*/  @P6 SHF.R.U32.HI R6, RZ, R7, R194 ;  /* 0x00000007ff066219 */ /* 0x000fce00000116c2 */
.L_x_9026:
[----:B------:R-:W-:Y:S05]  /*bbe0*/  BSYNC B0 ;  /* 0x0000000000007941 */ /* 0x000fea0003800000 */
.L_x_9024:
[----:B------:R-:W-:-:S04]  /*bbf0*/  IMAD.IADD R195, R195, 0x1, -R16 ;  /* 0x00000001c3c37824 */ /* 0x000fc800078e0a10 */
[----:B------:R-:W-:-:S05]  /*bc00*/  IMAD R195, R6, R196, R195 ;  /* 0x000000c406c37224 */ /* 0x000fca00078e02c3 */
[----:B------:R-:W-:Y:S02]  /*bc10*/  VIADDMNMX R193, R195, R196, R193, PT ;  /* 0x000000c4c3c17246 */ /* 0x000fe400038001c1 */
[----:B------:R-:W-:-:S07]  /*bc20*/  VIMNMX R184, R184, R195, !PT ;  /* 0x000000c3b8b87248 */ /* 0x000fce0007fe0100 */
.L_x_9023:
[----:B------:R-:W-:Y:S02]  /*bc30*/  ISETP.GT.AND P1, PT, R184, 0x1, !P1 ;  /* 0x00000001b800780c */ /* 0x000fe40004f24270 */
        /* <DEDUP_REMOVED lines=59> */
[----:B------:R-:W0:Y:S01]  /*bff0*/  SHFL.BFLY PT, R7, R6, 0x2, 0x1f ;  /* 0x0c401f0006077f89 */ /* 0x000e2200000e0000 */
        /* <DEDUP_REMOVED lines=10> */
[----:B------:R-:W-:Y:S02]  /*c0a0*/  ISETP.LT.OR P1, PT, R193, 0x2a, P1 ;  /* 0x0000002ac100780c */ /* 0x000fe40000f21670 */
[----:B------:R-:W-:Y:S02]  /*c0b0*/  ISETP.GT.AND P4, PT, R184, 0x51, !P4 ;  /* 0x00000051b800780c */ /* 0x000fe40006784270 */
[----:B------:R-:W-:-:S02]  /*c0c0*/  FSEL R164, R164, -INF , !P1 ;  /* 0xff800000a4a47808 */ /* 0x000fc40004800000 */
[----:B------:R-:W-:Y:S02]  /*c0d0*/  LOP3.LUT P1, RZ, R2, 0x800, RZ, 0xc0, !PT ;  /* 0x0000080002ff7812 */ /* 0x000fe4000782c0ff */
[----:B0-----:R-:W-:Y:S02]  /*c0e0*/  FMNMX.FTZ R194, R6, R7, !PT ;  /* 0x0000000706c27209 */ /* 0x001fe40007810000 */
[C---:B------:R-:W-:Y:S02]  /*c0f0*/  ISETP.GT.AND P1, PT, R184.reuse, 0x30, !P1 ;  /* 0x00000030b800780c */ /* 0x040fe40004f24270 */
[C---:B------:R-:W-:Y:S01]  /*c100*/  ISETP.LT.OR P3, PT, R193.reuse, 0x51, P3 ;  /* 0x00000051c100780c */ /* 0x040fe20001f61670 */
[----:B------:R-:W0:Y:S01]  /*c110*/  SHFL.BFLY PT, R7, R194, 0x1, 0x1f ;  /* 0x0c201f00c2077f89 */ /* 0x000e2200000e0000 */
[----:B------:R-:W-:Y:S02]  /*c120*/  ISETP.LT.OR P1, PT, R193, 0x31, P1 ;  /* 0x00000031c100780c */ /* 0x000fe40000f21670 */
[----:B------:R-:W-:-:S02]  /*c130*/  ISETP.GT.AND P5, PT, R184, 0x58, !P5 ;  /* 0x00000058b800780c */ /* 0x000fc40006fa4270 */
[----:B------:R-:W-:Y:S02]  /*c140*/  FSEL R165, R165, -INF , !P1 ;  /* 0xff800000a5a57808 */ /* 0x000fe40004800000 */
[----:B------:R-:W-:Y:S02]  /*c150*/  LOP3.LUT P1, RZ, R2, 0x400, RZ, 0xc0, !PT ;  /* 0x0000040002ff7812 */ /* 0x000fe4000782c0ff */
[C---:B------:R-:W-:Y:S02]  /*c160*/  ISETP.LT.OR P4, PT, R193.reuse, 0x52, P4 ;  /* 0x00000052c100780c */ /* 0x040fe40002781670 */
[----:B------:R-:W-:Y:S02]  /*c170*/  ISETP.GT.AND P1, PT, R184, 0x31, !P1 ;  /* 0x00000031b800780c */ /* 0x000fe40004f24270 */
[C---:B------:R-:W-:Y:S02]  /*c180*/  ISETP.LT.OR P5, PT, R193.reuse, 0x59, P5 ;  /* 0x00000059c100780c */ /* 0x040fe40002fa1670 */
[----:B------:R-:W-:-:S02]  /*c190*/  ISETP.LT.OR P1, PT, R193, 0x32, P1 ;  /* 0x00000032c100780c */ /* 0x000fc40000f21670 */
[----:B------:R-:W-:Y:S02]  /*c1a0*/  FSEL R198, R174, -INF , !P4 ;  /* 0xff800000aec67808 */ /* 0x000fe40006000000 */
[----:B------:R-:W-:Y:S02]  /*c1b0*/  FSEL R166, R166, -INF , !P1 ;  /* 0xff800000a6a67808 */ /* 0x000fe40004800000 */
[----:B------:R-:W-:Y:S02]  /*c1c0*/  LOP3.LUT P1, RZ, R2, 0x200, RZ, 0xc0, !PT ;  /* 0x0000020002ff7812 */ /* 0x000fe4000782c0ff */
[----:B0-----:R-:W-:Y:S02]  /*c1d0*/  FMNMX.FTZ R7, R194, R7, !PT ;  /* 0x00000007c2077209 */ /* 0x001fe40007810000 */
        /* <DEDUP_REMOVED lines=49> */
[----:B------:R-:W-:Y:S01]  /*c4f0*/  FFMA.FTZ R152, R152, UR7, -R212 ;  /* 0x0000000798987c23 */ /* 0x000fe200080108d4 */
[----:B------:R-:W-:Y:S01]  /*c500*/  MUFU.EX2 R14, R14 ;  /* 0x0000000e000e7308 */ /* 0x000fe20000000800 */
[----:B------:R-:W-:Y:S01]  /*c510*/  FADD.FTZ R189, -R189, R10 ;  /* 0x0000000abdbd7221 */ /* 0x000fe20000010100 */
[----:B------:R-:W-:Y:S01]  /*c520*/  FMNMX.FTZ R6, R160, R195, !PT ;  /* 0x000000c3a0067209 */ /* 0x000fe20007810000 */
[--C-:B------:R-:W-:Y:S01]  /*c530*/  FFMA.FTZ R203, R203, UR7, -R212.reuse ;  /* 0x00000007cbcb7c23 */ /* 0x100fe200080108d4 */
[--C-:B------:R-:W-:Y:S01]  /*c540*/  FFMA.FTZ R202, R202, UR7, -R212.reuse ;  /* 0x00000007caca7c23 */ /* 0x100fe200080108d4 */
[----:B------:R-:W-:Y:S01]  /*c550*/  FMUL.FTZ R10, R189, UR7 ;  /* 0x00000007bd0a7c20 */ /* 0x000fe20008410000 */
[----:B------:R-:W-:Y:S01]  /*c560*/  FMNMX.FTZ R195, R161, R6, !PT ;  /* 0x00000006a1c37209 */ /* 0x000fe20007810000 */
[--C-:B------:R-:W-:Y:S01]  /*c570*/  FFMA.FTZ R196, R211, UR7, -R212.reuse ;  /* 0x00000007d3c47c23 */ /* 0x100fe200080108d4 */
[----:B------:R-:W-:Y:S01]  /*c580*/  MUFU.EX2 R21, R21 ;  /* 0x0000001500157308 */ /* 0x000fe20000000800 */
[--C-:B------:R-:W-:Y:S01]  /*c590*/  FFMA.FTZ R210, R210, UR7, -R212.reuse ;  /* 0x00000007d2d27c23 */ /* 0x100fe200080108d4 */
[----:B------:R-:W-:Y:S01]  /*c5a0*/  FMNMX.FTZ R6, R162, R195, !PT ;  /* 0x000000c3a2067209 */ /* 0x000fe20007810000 */
[--C-:B------:R-:W-:Y:S01]  /*c5b0*/  FFMA.FTZ R187, R187, UR7, -R212.reuse ;  /* 0x00000007bbbb7c23 */ /* 0x100fe200080108d4 */
[----:B------:R-:W-:-:S02]  /*c5c0*/  FFMA.FTZ R185, R185, UR7, -R212 ;  /* 0x00000007b9b97c23 */ /* 0x000fc400080108d4 */
[----:B------:R-:W-:Y:S02]  /*c5d0*/  FMNMX.FTZ R197, R163, R6, !PT ;  /* 0x00000006a3c57209 */ /* 0x000fe40007810000 */
[----:B------:R0:W-:Y:S02]  /*c5e0*/  MUFU.EX2 R195, R200 ;  /* 0x000000c800c37308 */ /* 0x0001e40000000800 */
[----:B------:R-:W-:-:S04]  /*c5f0*/  FMNMX.FTZ R6, R164, R197, !PT ;  /* 0x000000c5a4067209 */ /* 0x000fc80007810000 */
[----:B------:R-:W-:Y:S02]  /*c600*/  FMNMX.FTZ R197, R165, R6, !PT ;  /* 0x00000006a5c57209 */ /* 0x000fe40007810000 */
[----:B------:R-:W1:Y:S01]  /*c610*/  MUFU.EX2 R10, R10 ;  /* 0x0000000a000a7308 */ /* 0x000e620000000800 */
[----:B0-----:R-:W-:Y:S01]  /*c620*/  FSEL R200, R177, -INF , !P2 ;  /* 0xff800000b1c87808 */ /* 0x001fe20005000000 */
[--C-:B------:R-:W-:Y:S01]  /*c630*/  FFMA.FTZ R177, R182, UR7, -R212.reuse ;  /* 0x00000007b6b17c23 */ /* 0x100fe200080108d4 */
[----:B------:R-:W-:Y:S01]  /*c640*/  FMNMX.FTZ R6, R166, R197, !PT ;  /* 0x000000c5a6067209 */ /* 0x000fe20007810000 */
[----:B------:R-:W-:-:S03]  /*c650*/  FFMA.FTZ R182, R191, UR7, -R212 ;  /* 0x00000007bfb67c23 */ /* 0x000fc600080108d4 */
[----:B------:R-:W-:Y:S01]  /*c660*/  FMNMX.FTZ R199, R167, R6, !PT ;  /* 0x00000006a7c77209 */ /* 0x000fe20007810000 */
[----:B------:R-:W0:Y:S03]  /*c670*/  MUFU.EX2 R152, R152 ;  /* 0x0000009800987308 */ /* 0x000e260000000800 */
[----:B------:R-:W-:-:S04]  /*c680*/  FMNMX.FTZ R6, R168, R199, !PT ;  /* 0x000000c7a8067209 */ /* 0x000fc80007810000 */
[----:B------:R-:W-:Y:S01]  /*c690*/  FMNMX.FTZ R199, R169, R6, !PT ;  /* 0x00000006a9c77209 */ /* 0x000fe20007810000 */
[----:B------:R-:W2:Y:S01]  /*c6a0*/  MUFU.EX2 R155, R194 ;  /* 0x000000c2009b7308 */ /* 0x000ea20000000800 */
[----:B-1----:R-:W-:Y:S01]  /*c6b0*/  FFMA.FTZ R189, R10, R4, R21 ;  /* 0x000000040abd7223 */ /* 0x002fe20000010015 */
[-C--:B------:R-:W-:Y:S01]  /*c6c0*/  FMUL.FTZ R24, R24, R10.reuse ;  /* 0x0000000a18187220 */ /* 0x080fe20000410000 */
[----:B------:R-:W-:Y:S01]  /*c6d0*/  FMNMX.FTZ R6, R170, R199, !PT ;  /* 0x000000c7aa067209 */ /* 0x000fe20007810000 */
[-C--:B------:R-:W-:Y:S01]  /*c6e0*/  FMUL.FTZ R25, R25, R10.reuse ;  /* 0x0000000a19197220 */ /* 0x080fe20000410000 */
[-C--:B------:R-:W-:Y:S01]  /*c6f0*/  FMUL.FTZ R28, R28, R10.reuse ;  /* 0x0000000a1c1c7220 */ /* 0x080fe20000410000 */
[----:B------:R-:W-:Y:S01]  /*c700*/  FMUL.FTZ R29, R29, R10 ;  /* 0x0000000a1d1d7220 */ /* 0x000fe20000410000 */
[----:B------:R-:W-:Y:S01]  /*c710*/  FMNMX.FTZ R201, R171, R6, !PT ;  /* 0x00000006abc97209 */ /* 0x000fe20007810000 */
[----:B------:R-:W1:Y:S01]  /*c720*/  MUFU.EX2 R156, R156 ;  /* 0x0000009c009c7308 */ /* 0x000e620000000800 */
[C---:B0-----:R-:W-:Y:S01]  /*c730*/  FADD.FTZ R189, R152.reuse, R189 ;  /* 0x000000bd98bd7221 */ /* 0x041fe20000010000 */
[----:B------:R-:W-:Y:S01]  /*c740*/  F2FP.F16.F32.PACK_AB R152, R152, R21 ;  /* 0x000000159898723e */ /* 0x000fe200000000ff */
[-C--:B------:R-:W-:Y:S01]  /*c750*/  FMUL.FTZ R32, R32, R10.reuse ;  /* 0x0000000a20207220 */ /* 0x080fe20000410000 */
[----:B------:R-:W-:Y:S01]  /*c760*/  FMNMX.FTZ R201, R172, R201, !PT ;  /* 0x000000c9acc97209 */ /* 0x000fe20007810000 */
[----:B------:R-:W-:Y:S01]  /*c770*/  FADD.FTZ R4, R14, R189 ;  /* 0x000000bd0e047221 */ /* 0x000fe20000010000 */
[-C--:B------:R-:W-:Y:S01]  /*c780*/  FMUL.FTZ R33, R33, R10.reuse ;  /* 0x0000000a21217220 */ /* 0x080fe20000410000 */
[-C--:B------:R-:W-:Y:S01]  /*c790*/  FMUL.FTZ R36, R36, R10.reuse ;  /* 0x0000000a24247220 */ /* 0x080fe20000410000 */
[----:B------:R-:W-:Y:S01]  /*c7a0*/  FMNMX.FTZ R201, R184, R201, !PT ;  /* 0x000000c9b8c97209 */ /* 0x000fe20007810000 */
[----:B------:R0:W-:Y:S01]  /*c7b0*/  MUFU.EX2 R194, R203 ;  /* 0x000000cb00c27308 */ /* 0x0001e20000000800 */
[-C--:B------:R-:W-:Y:S01]  /*c7c0*/  FMUL.FTZ R37, R37, R10.reuse ;  /* 0x0000000a25257220 */ /* 0x080fe20000410000 */
[-C--:B------:R-:W-:Y:S01]  /*c7d0*/  FMUL.FTZ R40, R40, R10.reuse ;  /* 0x0000000a28287220 */ /* 0x080fe20000410000 */
[----:B------:R-:W-:Y:S01]  /*c7e0*/  FMNMX.FTZ R6, R198, R201, !PT ;  /* 0x000000c9c6067209 */ /* 0x000fe20007810000 */
[--C-:B------:R-:W-:Y:S01]  /*c7f0*/  FFMA.FTZ R201, R180, UR7, -R212.reuse ;  /* 0x00000007b4c97c23 */ /* 0x100fe200080108d4 */
[--C-:B------:R-:W-:Y:S01]  /*c800*/  FFMA.FTZ R180, R192, UR7, -R212.reuse ;  /* 0x00000007c0b47c23 */ /* 0x100fe200080108d4 */
[----:B------:R-:W-:Y:S01]  /*c810*/  FMUL.FTZ R41, R41, R10 ;  /* 0x0000000a29297220 */ /* 0x000fe20000410000 */
[----:B------:R-:W-:Y:S01]  /*c820*/  FMNMX.FTZ R175, R193, R6, !PT ;  /* 0x00000006c1af7209 */ /* 0x000fe20007810000 */
[----:B------:R-:W-:Y:S01]  /*c830*/  MUFU.EX2 R197, R202 ;  /* 0x000000ca00c57308 */ /* 0x000fe20000000800 */
[-C--:B------:R-:W-:Y:S01]  /*c840*/  FMUL.FTZ R44, R44, R10.reuse ;  /* 0x0000000a2c2c7220 */ /* 0x080fe20000410000 */
[-C--:B------:R-:W-:Y:S01]  /*c850*/  FMUL.FTZ R45, R45, R10.reuse ;  /* 0x0000000a2d2d7220 */ /* 0x080fe20000410000 */
[----:B------:R-:W-:Y:S01]  /*c860*/  FMNMX.FTZ R6, R200, R175, !PT ;  /* 0x000000afc8067209 */ /* 0x000fe20007810000 */
[-C--:B------:R-:W-:Y:S01]  /*c870*/  FMUL.FTZ R48, R48, R10.reuse ;  /* 0x0000000a30307220 */ /* 0x080fe20000410000 */
[-C--:B------:R-:W-:Y:S01]  /*c880*/  FMUL.FTZ R49, R49, R10.reuse ;  /* 0x0000000a31317220 */ /* 0x080fe20000410000 */
[-C--:B------:R-:W-:Y:S01]  /*c890*/  FMUL.FTZ R52, R52, R10.reuse ;  /* 0x0000000a34347220 */ /* 0x080fe20000410000 */
[-C--:B------:R-:W-:Y:S01]  /*c8a0*/  FMUL.FTZ R53, R53, R10.reuse ;  /* 0x0000000a35357220 */ /* 0x080fe20000410000 */
[----:B------:R-:W3:Y:S01]  /*c8b0*/  SHFL.BFLY PT, R181, R6, 0x2, 0x1f ;  /* 0x0c401f0006b57f89 */ /* 0x000ee200000e0000 */
        /* <DEDUP_REMOVED lines=23> */
[----:B---3--:R-:W-:Y:S01]  /*ca30*/  FMNMX.FTZ R191, R6, R181, !PT ;  /* 0x000000b506bf7209 */ /* 0x008fe20007810000 */
[--C-:B------:R-:W-:Y:S01]  /*ca40*/  FFMA.FTZ R181, R190, UR7, -R212.reuse ;  /* 0x00000007beb57c23 */ /* 0x100fe200080108d4 */
[----:B------:R-:W-:Y:S01]  /*ca50*/  FFMA.FTZ R190, R183, UR7, -R212 ;  /* 0x00000007b7be7c23 */ /* 0x000fe200080108d4 */
[----:B------:R-:W-:Y:S01]  /*ca60*/  MUFU.EX2 R174, R174 ;  /* 0x000000ae00ae7308 */ /* 0x000fe20000000800 */
[-C--:B------:R-:W-:Y:S01]  /*ca70*/  FMUL.FTZ R96, R96, R10.reuse ;  /* 0x0000000a60607220 */ /* 0x080fe20000410000 */
[----:B------:R-:W3:Y:S01]  /*ca80*/  SHFL.BFLY PT, R6, R191, 0x1, 0x1f ;  /* 0x0c201f00bf067f89 */ /* 0x000ee200000e0000 */
        /* <DEDUP_REMOVED lines=32> */
[-C--:B------:R-:W-:Y:S01]  /*cc90*/  FMUL.FTZ R148, R148, R10.reuse ;  /* 0x0000000a94947220 */ /* 0x080fe20000410000 */
[----:B------:R-:W-:Y:S01]  /*cca0*/  FSEL R191, R191, RZ, P1 ;  /* 0x000000ffbfbf7208 */ /* 0x000fe20000800000 */
[----:B------:R-:W-:-:S03]  /*ccb0*/  FMUL.FTZ R149, R149, R10 ;  /* 0x0000000a95957220 */ /* 0x000fc60000410000 */
[----:B------:R-:W-:Y:S01]  /*ccc0*/  MUFU.EX2 R179, R179 ;  /* 0x000000b300b37308 */ /* 0x000fe20000000800 */
[--C-:B------:R-:W-:Y:S01]  /*ccd0*/  FFMA.FTZ R183, R20, UR7, -R191.reuse ;  /* 0x0000000714b77c23 */ /* 0x100fe200080108bf */
[--C-:B------:R-:W-:Y:S01]  /*cce0*/  FFMA.FTZ R20, R153, UR7, -R191.reuse ;  /* 0x0000000799147c23 */ /* 0x100fe200080108bf */
[----:B--2---:R-:W-:Y:S01]  /*ccf0*/  FADD.FTZ R153, R155, R4 ;  /* 0x000000049b997221 */ /* 0x004fe20000010000 */
[--C-:B------:R-:W-:Y:S01]  /*cd00*/  FFMA.FTZ R189, R154, UR7, -R191.reuse ;  /* 0x000000079abd7c23 */ /* 0x100fe200080108bf */
[--C-:B------:R-:W-:Y:S01]  /*cd10*/  FFMA.FTZ R211, R163, UR7, -R191.reuse ;  /* 0x00000007a3d37c23 */ /* 0x100fe200080108bf */
[----:B0-----:R-:W-:Y:S01]  /*cd20*/  FFMA.FTZ R203, R166, UR7, -R191 ;  /* 0x00000007a6cb7c23 */ /* 0x001fe200080108bf */
[----:B-1----:R-:W-:Y:S01]  /*cd30*/  FADD.FTZ R4, R156, R153 ;  /* 0x000000999c047221 */ /* 0x002fe20000010000 */
[----:B------:R-:W0:Y:S01]  /*cd40*/  MUFU.EX2 R182, R182 ;  /* 0x000000b600b67308 */ /* 0x000e220000000800 */
[----:B---3--:R-:W-:Y:S01]  /*cd50*/  F2FP.F16.F32.PACK_AB R166, R180, R177 ;  /* 0x000000b1b4a6723e */ /* 0x008fe200000000ff */
        /* <DEDUP_REMOVED lines=14> */
[----:B------:R-:W-:Y:S01]  /*ce40*/  FSEL R153, R6, RZ, P1 ;  /* 0x000000ff06997208 */ /* 0x000fe20000800000 */
[----:B------:R-:W2:Y:S01]  /*ce50*/  MUFU.EX2 R186, R186 ;  /* 0x000000ba00ba7308 */ /* 0x000ea20000000800 */
[--C-:B------:R-:W-:Y:S01]  /*ce60*/  FFMA.FTZ R169, R169, UR7, -R191.reuse ;  /* 0x00000007a9a97c23 */ /* 0x100fe200080108bf */
[----:B------:R-:W-:Y:S01]  /*ce70*/  FADD.FTZ R4, R199, R4 ;  /* 0x00000004c7047221 */ /* 0x000fe20000010000 */
[--C-:B------:R-:W-:Y:S01]  /*ce80*/  FFMA.FTZ R171, R171, UR7, -R191.reuse ;  /* 0x00000007abab7c23 */ /* 0x100fe200080108bf */
[--C-:B------:R-:W-:Y:S01]  /*ce90*/  FFMA.FTZ R198, R198, UR7, -R191.reuse ;  /* 0x00000007c6c67c23 */ /* 0x100fe200080108bf */
[--C-:B------:R-:W-:Y:S01]  /*cea0*/  FFMA.FTZ R193, R193, UR7, -R191.reuse ;  /* 0x00000007c1c17c23 */ /* 0x100fe200080108bf */
[----:B------:R-:W-:Y:S01]  /*ceb0*/  FADD.FTZ R201, R173, R4 ;  /* 0x00000004adc97221 */ /* 0x000fe20000010000 */
[----:B------:R-:W-:Y:S01]  /*cec0*/  FADD.FTZ R4, -R153, R12 ;  /* 0x0000000c99047221 */ /* 0x000fe20000010100 */
[----:B------:R-:W-:Y:S01]  /*ced0*/  MUFU.EX2 R192, R192 ;  /* 0x000000c000c07308 */ /* 0x000fe20000000800 */
[----:B------:R-:W-:Y:S01]  /*cee0*/  FFMA.FTZ R12, R160, UR7, -R191 ;  /* 0x00000007a00c7c23 */ /* 0x000fe200080108bf */
[----:B------:R-:W-:Y:S01]  /*cef0*/  FADD.FTZ R154, R174, R201 ;  /* 0x000000c9ae9a7221 */ /* 0x000fe20000010000 */
[--C-:B------:R-:W-:Y:S01]  /*cf00*/  FFMA.FTZ R201, R165, UR7, -R191.reuse ;  /* 0x00000007a5c97c23 */ /* 0x100fe200080108bf */
[----:B------:R-:W-:Y:S01]  /*cf10*/  FFMA.FTZ R165, R172, UR7, -R191 ;  /* 0x00000007aca57c23 */ /* 0x000fe200080108bf */
[----:B------:R-:W-:Y:S01]  /*cf20*/  F2FP.F16.F32.PACK_AB R156, R195, R156 ;  /* 0x0000009cc39c723e */ /* 0x000fe200000000ff */
[----:B------:R-:W-:Y:S01]  /*cf30*/  FADD.FTZ R153, R175, R154 ;  /* 0x0000009aaf997221 */ /* 0x000fe20000010000 */
[----:B------:R-:W-:Y:S01]  /*cf40*/  F2FP.F16.F32.PACK_AB R158, R197, R194 ;  /* 0x000000c2c59e723e */ /* 0x000fe200000000ff */
[----:B------:R-:W3:Y:S01]  /*cf50*/  MUFU.EX2 R187, R187 ;  /* 0x000000bb00bb7308 */ /* 0x000ee20000000800 */
[----:B------:R-:W-:Y:S01]  /*cf60*/  F2FP.F16.F32.PACK_AB R160, R199, R196 ;  /* 0x000000c4c7a0723e */ /* 0x000fe200000000ff */
[----:B------:R-:W-:Y:S01]  /*cf70*/  FADD.FTZ R154, R178, R153 ;  /* 0x00000099b29a7221 */ /* 0x000fe20000010000 */
[----:B------:R-:W-:Y:S01]  /*cf80*/  FFMA.FTZ R153, R168, UR7, -R191 ;  /* 0x00000007a8997c23 */ /* 0x000fe200080108bf */
[----:B0-----:R-:W-:-:S02]  /*cf90*/  F2FP.F16.F32.PACK_AB R168, R182, R179 ;  /* 0x000000b3b6a8723e */ /* 0x001fc400000000ff */
[----:B------:R-:W-:Y:S01]  /*cfa0*/  FADD.FTZ R163, R177, R154 ;  /* 0x0000009ab1a37221 */ /* 0x000fe20000010000 */
[----:B------:R-:W-:Y:S01]  /*cfb0*/  FMUL.FTZ R177, R4, UR7 ;  /* 0x0000000704b17c20 */ /* 0x000fe20008410000 */
[----:B------:R-:W-:Y:S02]  /*cfc0*/  MUFU.EX2 R183, R183 ;  /* 0x000000b700b77308 */ /* 0x000fe40000000800 */
[----:B------:R-:W-:Y:S01]  /*cfd0*/  FADD.FTZ R154, R180, R163 ;  /* 0x000000a3b49a7221 */ /* 0x000fe20000010000 */
[--C-:B------:R-:W-:Y:S01]  /*cfe0*/  FFMA.FTZ R163, R170, UR7, -R191.reuse ;  /* 0x00000007aaa37c23 */ /* 0x100fe200080108bf */
[----:B------:R-:W-:Y:S02]  /*cff0*/  FFMA.FTZ R191, R200, UR7, -R191 ;  /* 0x00000007c8bf7c23 */ /* 0x000fe400080108bf */
[----:B------:R-:W-:Y:S02]  /*d000*/  FADD.FTZ R213, R179, R154 ;  /* 0x0000009ab3d57221 */ /* 0x000fe40000010000 */
[----:B------:R-:W0:Y:S02]  /*d010*/  MUFU.EX2 R177, R177 ;  /* 0x000000b100b17308 */ /* 0x000e240000000800 */
[----:B------:R-:W-:-:S04]  /*d020*/  FADD.FTZ R154, R182, R213 ;  /* 0x000000d5b69a7221 */ /* 0x000fc80000010000 */
[----:B-1----:R-:W-:Y:S01]  /*d030*/  FADD.FTZ R213, R181, R154 ;  /* 0x0000009ab5d57221 */ /* 0x002fe20000010000 */
[----:B------:R-:W-:Y:S01]  /*d040*/  F2FP.F16.F32.PACK_AB R154, R155, R14 ;  /* 0x0000000e9b9a723e */ /* 0x000fe200000000ff */
[----:B------:R-:W1:Y:S02]  /*d050*/  MUFU.EX2 R188, R188 ;  /* 0x000000bc00bc7308 */ /* 0x000e640000000800 */
[----:B--2---:R-:W-:-:S04]  /*d060*/  FADD.FTZ R164, R186, R213 ;  /* 0x000000d5baa47221 */ /* 0x004fc80000010000 */
[----:B---3--:R-:W-:Y:S01]  /*d070*/  FADD.FTZ R155, R187, R164 ;  /* 0x000000a4bb9b7221 */ /* 0x008fe20000010000 */
[----:B------:R-:W-:Y:S01]  /*d080*/  F2FP.F16.F32.PACK_AB R164, R178, R175 ;  /* 0x000000afb2a4723e */ /* 0x000fe200000000ff */
[----:B------:R-:W2:Y:S01]  /*d090*/  MUFU.EX2 R20, R20 ;  /* 0x0000001400147308 */ /* 0x000ea20000000800 */
[----:B0-----:R-:W-:Y:S01]  /*d0a0*/  FFMA.FTZ R180, R177, R3, R192 ;  /* 0x00000003b1b47223 */ /* 0x001fe200000100c0 */
[-C--:B------:R-:W-:Y:S01]  /*d0b0*/  FMUL.FTZ R26, R26, R177.reuse ;  /* 0x000000b11a1a7220 */ /* 0x080fe20000410000 */
[-C--:B------:R-:W-:Y:S01]  /*d0c0*/  FMUL.FTZ R27, R27, R177.reuse ;  /* 0x000000b11b1b7220 */ /* 0x080fe20000410000 */
[-C--:B------:R-:W-:Y:S01]  /*d0d0*/  FMUL.FTZ R30, R30, R177.reuse ;  /* 0x000000b11e1e7220 */ /* 0x080fe20000410000 */
[----:B------:R-:W-:Y:S01]  /*d0e0*/  FADD.FTZ R3, R183, R180 ;  /* 0x000000b4b7037221 */ /* 0x000fe20000010000 */
        /* <DEDUP_REMOVED lines=53> */
[----:B------:R-:W-:Y:S01]  /*d440*/  FMUL.FTZ R103, R103, R177 ;  /* 0x000000b167677220 */ /* 0x000fe20000410000 */
[----:B------:R-:W-:Y:S01]  /*d450*/  F2FP.F16.F32.PACK_AB R157, R202, R157 ;  /* 0x0000009dca9d723e */ /* 0x000fe200000000ff */
        /* <DEDUP_REMOVED lines=20> */
[----:B---3--:R-:W-:Y:S01]  /*d5a0*/  F2FP.F16.F32.PACK_AB R162, R174, R173 ;  /* 0x000000adaea2723e */ /* 0x008fe200000000ff */
[----:B------:R-:W-:Y:S01]  /*d5b0*/  FMUL.FTZ R139, R139, R177 ;  /* 0x000000b18b8b7220 */ /* 0x000fe20000410000 */
[----:B------:R-:W-:Y:S01]  /*d5c0*/  F2FP.F16.F32.PACK_AB R174, R190, R185 ;  /* 0x000000b9beae723e */ /* 0x000fe200000000ff */
[-C--:B------:R-:W-:Y:S01]  /*d5d0*/  FMUL.FTZ R142, R142, R177.reuse ;  /* 0x000000b18e8e7220 */ /* 0x080fe20000410000 */
[-C--:B------:R-:W-:Y:S01]  /*d5e0*/  FMUL.FTZ R143, R143, R177.reuse ;  /* 0x000000b18f8f7220 */ /* 0x080fe20000410000 */
[-C--:B------:R-:W-:Y:S01]  /*d5f0*/  FMUL.FTZ R146, R146, R177.reuse ;  /* 0x000000b192927220 */ /* 0x080fe20000410000 */
[-C--:B------:R-:W-:Y:S01]  /*d600*/  FMUL.FTZ R147, R147, R177.reuse ;  /* 0x000000b193937220 */ /* 0x080fe20000410000 */
[----:B------:R2:W-:Y:S01]  /*d610*/  MUFU.EX2 R3, R153 ;  /* 0x0000009900037308 */ /* 0x0005e20000000800 */
[-C--:B------:R-:W-:Y:S01]  /*d620*/  FMUL.FTZ R150, R150, R177.reuse ;  /* 0x000000b196967220 */ /* 0x080fe20000410000 */
[----:B------:R-:W-:-:S06]  /*d630*/  FMUL.FTZ R151, R151, R177 ;  /* 0x000000b197977220 */ /* 0x000fcc0000410000 */
[----:B------:R-:W3:Y:S01]  /*d640*/  MUFU.EX2 R21, R212 ;  /* 0x000000d400157308 */ /* 0x000ee20000000800 */
[----:B--2---:R-:W-:Y:S01]  /*d650*/  FADD.FTZ R153, R159, R180 ;  /* 0x000000b49f997221 */ /* 0x004fe20000010000 */
[----:B0-----:R-:W-:-:S03]  /*d660*/  F2FP.F16.F32.PACK_AB R159, R12, R159 ;  /* 0x0000009f0c9f723e */ /* 0x001fc600000000ff */
[----:B------:R-:W-:-:S03]  /*d670*/  FADD.FTZ R182, R12, R153 ;  /* 0x000000990cb67221 */ /* 0x000fc60000010000 */
[----:B------:R-:W0:Y:S01]  /*d680*/  MUFU.EX2 R201, R201 ;  /* 0x000000c900c97308 */ /* 0x000e220000000800 */
[----:B-1----:R-:W-:Y:S01]  /*d690*/  FADD.FTZ R153, R161, R182 ;  /* 0x000000b6a1997221 */ /* 0x002fe20000010000 */
[----:B----4-:R-:W-:-:S03]  /*d6a0*/  F2FP.F16.F32.PACK_AB R161, R184, R161 ;  /* 0x000000a1b8a1723e */ /* 0x010fc600000000ff */
[----:B------:R-:W-:-:S03]  /*d6b0*/  FADD.FTZ R153, R184, R153 ;  /* 0x00000099b8997221 */ /* 0x000fc60000010000 */
[----:B------:R-:W1:Y:S01]  /*d6c0*/  MUFU.EX2 R178, R203 ;  /* 0x000000cb00b27308 */ /* 0x000e620000000800 */
[----:B-----5:R-:W-:-:S04]  /*d6d0*/  FADD.FTZ R186, R14, R153 ;  /* 0x000000990eba7221 */ /* 0x020fc80000010000 */
[----:B---3--:R-:W-:-:S03]  /*d6e0*/  FADD.FTZ R186, R21, R186 ;  /* 0x000000ba15ba7221 */ /* 0x008fc60000010000 */
[----:B------:R-:W2:Y:S01]  /*d6f0*/  MUFU.EX2 R210, R210 ;  /* 0x000000d200d27308 */ /* 0x000ea20000000800 */
[----:B0-----:R-:W-:-:S07]  /*d700*/  FADD.FTZ R153, R201, R186 ;  /* 0x000000bac9997221 */ /* 0x001fce0000010000 */
[----:B------:R-:W0:Y:S01]  /*d710*/  MUFU.EX2 R169, R169 ;  /* 0x000000a900a97308 */ /* 0x000e220000000800 */
[----:B-1----:R-:W-:-:S07]  /*d720*/  FADD.FTZ R153, R178, R153 ;  /* 0x00000099b2997221 */ /* 0x002fce0000010000 */
[----:B------:R-:W1:Y:S01]  /*d730*/  MUFU.EX2 R180, R163 ;  /* 0x000000a300b47308 */ /* 0x000e620000000800 */
[----:B--2---:R-:W-:-:S04]  /*d740*/  FADD.FTZ R186, R210, R153 ;  /* 0x00000099d2ba7221 */ /* 0x004fc80000010000 */
[----:B------:R-:W-:-:S03]  /*d750*/  FADD.FTZ R186, R3, R186 ;  /* 0x000000ba03ba7221 */ /* 0x000fc60000010000 */
[----:B------:R-:W2:Y:S01]  /*d760*/  MUFU.EX2 R171, R171 ;  /* 0x000000ab00ab7308 */ /* 0x000ea20000000800 */
[----:B0-----:R-:W-:-:S07]  /*d770*/  FADD.FTZ R153, R169, R186 ;  /* 0x000000baa9997221 */ /* 0x001fce0000010000 */
[----:B------:R0:W3:Y:S01]  /*d780*/  MUFU.EX2 R182, R165 ;  /* 0x000000a500b67308 */ /* 0x0000e20000000800 */
[C---:B-1----:R-:W-:Y:S01]  /*d790*/  FADD.FTZ R186, R180.reuse, R153 ;  /* 0x00000099b4ba7221 */ /* 0x042fe20000010000 */
[----:B------:R-:W-:-:S06]  /*d7a0*/  F2FP.F16.F32.PACK_AB R169, R180, R169 ;  /* 0x000000a9b4a9723e */ /* 0x000fcc00000000ff */
[----:B------:R1:W4:Y:S01]  /*d7b0*/  MUFU.EX2 R173, R167 ;  /* 0x000000a700ad7308 */ /* 0x0003220000000800 */
[----:B--2---:R-:W-:Y:S01]  /*d7c0*/  FADD.FTZ R153, R171, R186 ;  /* 0x000000baab997221 */ /* 0x004fe20000010000 */
[----:B0-----:R-:W-:-:S06]  /*d7d0*/  F2FP.F16.F32.PACK_AB R165, R178, R201 ;  /* 0x000000c9b2a5723e */ /* 0x001fcc00000000ff */
[----:B------:R-:W0:Y:S01]  /*d7e0*/  MUFU.EX2 R198, R198 ;  /* 0x000000c600c67308 */ /* 0x000e220000000800 */
[C---:B---3--:R-:W-:Y:S01]  /*d7f0*/  FADD.FTZ R188, R182.reuse, R153 ;  /* 0x00000099b6bc7221 */ /* 0x048fe20000010000 */
[----:B-1----:R-:W-:Y:S02]  /*d800*/  F2FP.F16.F32.PACK_AB R167, R3, R210 ;  /* 0x000000d203a7723e */ /* 0x002fe400000000ff */
[----:B------:R-:W-:Y:S02]  /*d810*/  F2FP.F16.F32.PACK_AB R153, R183, R192 ;  /* 0x000000c0b799723e */ /* 0x000fe400000000ff */
[----:B------:R-:W-:Y:S02]  /*d820*/  F2FP.F16.F32.PACK_AB R171, R182, R171 ;  /* 0x000000abb6ab723e */ /* 0x000fe400000000ff */
[----:B------:R-:W1:Y:S01]  /*d830*/  MUFU.EX2 R175, R193 ;  /* 0x000000c100af7308 */ /* 0x000e620000000800 */
[----:B----4-:R-:W-:-:S07]  /*d840*/  FADD.FTZ R163, R173, R188 ;  /* 0x000000bcada37221 */ /* 0x010fce0000010000 */
[----:B------:R-:W2:Y:S01]  /*d850*/  MUFU.EX2 R186, R191 ;  /* 0x000000bf00ba7308 */ /* 0x000ea20000000800 */
[C---:B0-----:R-:W-:Y:S01]  /*d860*/  FADD.FTZ R10, R198.reuse, R163 ;  /* 0x000000a3c60a7221 */ /* 0x041fe20000010000 */
[----:B------:R-:W-:Y:S02]  /*d870*/  F2FP.F16.F32.PACK_AB R163, R21, R14 ;  /* 0x0000000e15a3723e */ /* 0x000fe400000000ff */
[----:B------:R-:W-:Y:S01]  /*d880*/  F2FP.F16.F32.PACK_AB R173, R198, R173 ;  /* 0x000000adc6ad723e */ /* 0x000fe200000000ff */
[----:B-1----:R-:W-:-:S04]  /*d890*/  FADD.FTZ R3, R175, R10 ;  /* 0x0000000aaf037221 */ /* 0x002fc80000010000 */
[C---:B--2---:R-:W-:Y:S01]  /*d8a0*/  FADD.FTZ R3, R186.reuse, R3 ;  /* 0x00000003ba037221 */ /* 0x044fe20000010000 */
[----:B------:R-:W-:Y:S01]  /*d8b0*/  F2FP.F16.F32.PACK_AB R175, R186, R175 ;  /* 0x000000afbaaf723e */ /* 0x000fe200000000ff */
[----:B------:R-:W-:Y:S06]  /*d8c0*/  @!P0 BRA `(.L_x_9027) ;  /* 0x0000000000048947 */ /* 0x000fec0003800000 */
[----:B------:R-:W-:Y:S01]  /*d8d0*/  BPT.TRAP 0x1 ;  /* 0x000000040000795c */ /* 0x000fe20000300000 */
.L_x_9027:
[----:B------:R0:W1:Y:S01]  /*d8e0*/  SYNCS.PHASECHK.TRANS64.TRYWAIT P1, [UR27+0x22850], R9 ;  /* 0x02285009ff0075a7 */ /* 0x000062000802015b */
[----:B------:R-:W-:Y:S05]  /*d8f0*/  @!P0 BRA `(.L_x_9028) ;  /* 0x0000000000048947 */ /* 0x000fea0003800000 */
[----:B------:R-:W-:Y:S01]  /*d900*/  BPT.TRAP 0x1 ;  /* 0x000000040000795c */ /* 0x000fe20000300000 */
.L_x_9028:
[----:B-1----:R-:W-:Y:S05]  /*d910*/  @P1 BRA `(.L_x_9029) ;  /* 0x0000000000081947 */ /* 0x002fea0003800000 */
[----:B------:R-:W1:Y:S02]  /*d920*/  SYNCS.PHASECHK.TRANS64.TRYWAIT P1, [UR27+0x22850], R9 ;  /* 0x02285009ff0075a7 */ /* 0x000e64000802015b */
[----:B-1----:R-:W-:Y:S05]  /*d930*/  @!P1 BRA `(.L_x_9030) ;  /* 0x0000008800609947 */ /* 0x002fea0003800000 */
.L_x_9029:
        /* <DEDUP_REMOVED lines=49> */
.L_x_9014:
[----:B------:R-:W0:Y:S01]  /*dc50*/  SHFL.BFLY PT, R5, R4, 0x2, 0x1f ;  /* 0x0c401f0004057f89 */ /* 0x000e2200000e0000 */
[----:B------:R-:W-:Y:S01]  /*dc60*/  IMAD.MOV.U32 R17, RZ, RZ, RZ ;  /* 0x000000ffff117224 */ /* 0x000fe200078e00ff */
[----:B------:R-:W-:Y:S01]  /*dc70*/  UIADD3 UR37, UR37, 0x1, URZ ;  /* 0x0000000125257890 */ /* 0x000fe2000fffe03f */
[----:B------:R-:W-:Y:S01]  /*dc80*/  IMAD.MOV.U32 R13, RZ, RZ, RZ ;  /* 0x000000ffff0d7224 */ /* 0x000fe200078e00ff */
[----:B------:R-:W1:Y:S01]  /*dc90*/  SHFL.BFLY PT, R10, R3, 0x2, 0x1f ;  /* 0x0c401f00030a7f89 */ /* 0x000e6200000e0000 */
[----:B------:R-:W-:Y:S01]  /*dca0*/  IMAD.U32 R18, RZ, RZ, UR7 ;  /* 0x00000007ff127e24 */ /* 0x000fe2000f8e00ff */
[----:B------:R-:W-:Y:S01]  /*dcb0*/  UISETP.NE.AND UP0, UPT, UR37, 0x2, UPT ;  /* 0x000000022500788c */ /* 0x000fe2000bf05270 */
[----:B------:R-:W-:Y:S01]  /*dcc0*/  IMAD.MOV.U32 R20, RZ, RZ, -0x800000 ;  /* 0xff800000ff147424 */ /* 0x000fe200078e00ff */
[----:B------:R2:W-:Y:S06]  /*dcd0*/  BAR.ARV R8, 0x100 ;  /* 0x000400080000751d */ /* 0x0005ec0000002000 */
[----:B------:R-:W-:-:S02]  /*dce0*/  USEL UR4, URZ, 0x1, UP0 ;  /* 0x000000013f047887 */ /* 0x000fc40008000000 */
[----:B------:R-:W-:Y:S06]  /*dcf0*/  BAR.ARV 0x8, 0x120 ;  /* 0x0204800000007b1d */ /* 0x000fec0000002000 */
[----:B------:R-:W-:Y:S01]  /*dd00*/  PLOP3.LUT P0, PT, PT, PT, PT, 0x8, 0x0 ;  /* 0x000000000000781c */ /* 0x000fe20003f0e170 */
[----:B------:R-:W-:Y:S01]  /*dd10*/  UIADD3 UR41, UR41, 0x1, URZ ;  /* 0x0000000129297890 */ /* 0x000fe2000fffe03f */
[----:B0-----:R-:W-:Y:S01]  /*dd20*/  FADD.FTZ R5, R5, R4 ;  /* 0x0000000405057221 */ /* 0x001fe20000010000 */
[----:B------:R-:W-:Y:S02]  /*dd30*/  USEL UR37, UR37, URZ, UP0 ;  /* 0x0000003f25257287 */ /* 0x000fe40008000000 */
[----:B------:R-:W-:Y:S01]  /*dd40*/  ULOP3.LUT UR40, UR40, UR4, URZ, 0x3c, !UPT ;  /* 0x0000000428287292 */ /* 0x000fe2000f8e3c3f */
[----:B-1----:R-:W-:Y:S01]  /*dd50*/  FADD.FTZ R10, R10, R3 ;  /* 0x000000030a0a7221 */ /* 0x002fe20000010000 */
[----:B------:R-:W0:Y:S04]  /*dd60*/  SHFL.BFLY PT, R0, R5, 0x1, 0x1f ;  /* 0x0c201f0005007f89 */ /* 0x000e2800000e0000 */
[----:B------:R-:W1:Y:S01]  /*dd70*/  SHFL.BFLY PT, R9, R10, 0x1, 0x1f ;  /* 0x0c201f000a097f89 */ /* 0x000e6200000e0000 */
[----:B0-----:R-:W-:Y:S01]  /*dd80*/  FADD.FTZ R152, R5, R0 ;  /* 0x0000000005987221 */ /* 0x001fe20000010000 */
[----:B-1----:R-:W-:-:S04]  /*dd90*/  FADD.FTZ R153, R10, R9 ;  /* 0x000000090a997221 */ /* 0x002fc80000010000 */
[----:B------:R-:W-:Y:S02]  /*dda0*/  FSETP.NE.FTZ.AND P1, PT, R152, RZ, PT ;  /* 0x000000ff9800720b */ /* 0x000fe40003f35000 */
[----:B------:R-:W-:-:S11]  /*ddb0*/  FSETP.NE.FTZ.AND P2, PT, R153, RZ, PT ;  /* 0x000000ff9900720b */ /* 0x000fd60003f55000 */
[----:B------:R-:W0:Y:S01]  /*ddc0*/  @P1 MUFU.RCP R17, R152 ;  /* 0x0000009800111308 */ /* 0x000e220000001000 */
[----:B------:R-:W-:-:S07]  /*ddd0*/  @P1 FMUL.FTZ R18, R18, 0.69314718246459960938 ;  /* 0x3f31721812121820 */ /* 0x000fce0000410000 */
[----:B------:R-:W1:Y:S01]  /*dde0*/  @P2 MUFU.RCP R13, R153 ;  /* 0x00000099000d2308 */ /* 0x000e620000001000 */
        /* <DEDUP_REMOVED lines=64> */
[----:B------:R-:W0:Y:S01]  /*e1f0*/  @P2 MUFU.LG2 R44, R153 ;  /* 0x00000099002c2308 */ /* 0x000e220000000c00 */
[----:B------:R-:W-:-:S02]  /*e200*/  IMAD.U32 R52, RZ, RZ, UR7 ;  /* 0x00000007ff347e24 */ /* 0x000fc4000f8e00ff */
[-C--:B-1----:R-:W-:Y:S01]  /*e210*/  FMUL.FTZ R175, R27, R13.reuse ;  /* 0x0000000d1baf7220 */ /* 0x082fe20000410000 */
[-C--:B------:R-:W-:Y:S01]  /*e220*/  FMUL.FTZ R159, R79, R13.reuse ;  /* 0x0000000d4f9f7220 */ /* 0x080fe20000410000 */
[-C--:B------:R-:W-:Y:S01]  /*e230*/  FMUL.FTZ R161, R75, R13.reuse ;  /* 0x0000000d4ba17220 */ /* 0x080fe20000410000 */
[----:B------:R-:W-:Y:S01]  /*e240*/  @P2 FMUL.FTZ R52, R52, 0.69314718246459960938 ;  /* 0x3f31721834342820 */ /* 0x000fe20000410000 */
[-C--:B------:R-:W-:Y:S01]  /*e250*/  FMUL.FTZ R79, R83, R13.reuse ;  /* 0x0000000d534f7220 */ /* 0x080fe20000410000 */
[----:B------:R-:W-:Y:S01]  /*e260*/  IMAD.MOV.U32 R40, RZ, RZ, -0x800000 ;  /* 0xff800000ff287424 */ /* 0x000fe200078e00ff */
        /* <DEDUP_REMOVED lines=65> */
.L_x_8961:
        /* <DEDUP_REMOVED lines=75> */
[----:B------:R-:W-:Y:S02]  /*eb30*/  LOP3.LUT R44, R95, 0x380, RZ, 0xc0, !PT ;  /* 0x000003805f2c7812 */ /* 0x000fe400078ec0ff */
[----:B------:R-:W-:Y:S02]  /*eb40*/  LOP3.LUT R38, R13, R18, RZ, 0x3c, !PT ;  /* 0x000000120d267212 */ /* 0x000fe400078e3cff */
[----:B------:R-:W-:Y:S02]  /*eb50*/  LOP3.LUT R13, R50, 0x380, RZ, 0xc0, !PT ;  /* 0x00000380320d7812 */ /* 0x000fe400078ec0ff */
        /* <DEDUP_REMOVED lines=10> */
[----:B------:R-:W-:Y:S02]  /*ec00*/  MOV R13, R6 ;  /* 0x00000006000d7202 */ /* 0x000fe40000000f00 */
[----:B------:R-:W-:Y:S02]  /*ec10*/  LOP3.LUT R7, R191, 0x380, RZ, 0xc0, !PT ;  /* 0x00000380bf077812 */ /* 0x000fe400078ec0ff */
[----:B------:R-:W-:Y:S02]  /*ec20*/  LOP3.LUT R62, R18, R185, RZ, 0x3c, !PT ;  /* 0x000000b9123e7212 */ /* 0x000fe400078e3cff */
[----:B------:R-:W-:-:S02]  /*ec30*/  LOP3.LUT R18, R193, 0x380, RZ, 0xc0, !PT ;  /* 0x00000380c1127812 */ /* 0x000fc400078ec0ff */
[----:B------:R-:W-:Y:S02]  /*ec40*/  LOP3.LUT R46, R177, 0x380, RZ, 0xc0, !PT ;  /* 0x00000380b12e7812 */ /* 0x000fe400078ec0ff */
[----:B------:R-:W-:Y:S02]  /*ec50*/  LOP3.LUT R26, R94, 0x380, RZ, 0xc0, !PT ;  /* 0x000003805e1a7812 */ /* 0x000fe400078ec0ff */
[----:B------:R-:W-:Y:S02]  /*ec60*/  F2FP.F16.F32.PACK_AB R6, R29, R0 ;  /* 0x000000001d06723e */ /* 0x000fe400000000ff */
[----:B------:R-:W-:Y:S02]  /*ec70*/  SHF.R.U64 R0, R7, 0x3, RZ ;  /* 0x0000000307007819 */ /* 0x000fe400000012ff */
[----:B------:R-:W-:Y:S02]  /*ec80*/  SHF.R.U64 R42, R42, 0x3, RZ ;  /* 0x000000032a2a7819 */ /* 0x000fe400000012ff */
        /* <DEDUP_REMOVED lines=9> */
[----:B------:R-:W-:Y:S02]  /*ed20*/  LOP3.LUT R44, R44, R95, RZ, 0x3c, !PT ;  /* 0x0000005f2c2c7212 */ /* 0x000fe400078e3cff */
[----:B------:R-:W-:Y:S02]  /*ed30*/  SHF.R.U64 R54, R54, 0x3, RZ ;  /* 0x0000000336367819 */ /* 0x000fe400000012ff */
[----:B------:R-:W-:Y:S02]  /*ed40*/  LOP3.LUT R64, R187, 0x380, RZ, 0xc0, !PT ;  /* 0x00000380bb407812 */ /* 0x000fe400078ec0ff */
[----:B------:R-:W-:Y:S02]  /*ed50*/  LOP3.LUT R26, R18, R193, RZ, 0x3c, !PT ;  /* 0x000000c1121a7212 */ /* 0x000fe400078e3cff */
[----:B------:R-:W-:Y:S01]  /*ed60*/  LOP3.LUT R46, R46, R177, RZ, 0x3c, !PT ;  /* 0x000000b12e2e7212 */ /* 0x000fe200078e3cff */
[----:B------:R0:W-:Y:S01]  /*ed70*/  STSM.16.M88.4 [R13], R4 ;  /* 0x000000040d007844 */ /* 0x0001e20000000200 */
[----:B------:R-:W-:-:S02]  /*ed80*/  SHF.R.U64 R56, R56, 0x3, RZ ;  /* 0x0000000338387819 */ /* 0x000fc400000012ff */
[----:B------:R-:W-:Y:S02]  /*ed90*/  LOP3.LUT R66, R189, 0x380, RZ, 0xc0, !PT ;  /* 0x00000380bd427812 */ /* 0x000fe400078ec0ff */
[----:B------:R-:W-:Y:S02]  /*eda0*/  LOP3.LUT R30, R29, R94, RZ, 0x3c, !PT ;  /* 0x0000005e1d1e7212 */ /* 0x000fe400078e3cff */
[----:B------:R-:W-:Y:S02]  /*edb0*/  MOV R38, R38 ;  /* 0x0000002600267202 */ /* 0x000fe40000000f00 */
[----:B------:R-:W-:Y:S02]  /*edc0*/  MOV R42, R42 ;  /* 0x0000002a002a7202 */ /* 0x000fe40000000f00 */
[----:B------:R-:W-:Y:S02]  /*edd0*/  LOP3.LUT R54, R54, R181, RZ, 0x3c, !PT ;  /* 0x000000b536367212 */ /* 0x000fe400078e3cff */
[----:B------:R-:W-:-:S02]  /*ede0*/  SHF.R.U64 R64, R64, 0x3, RZ ;  /* 0x0000000340407819 */ /* 0x000fc400000012ff */
[----:B------:R-:W-:Y:S02]  /*edf0*/  MOV R44, R44 ;  /* 0x0000002c002c7202 */ /* 0x000fe40000000f00 */
[----:B0-----:R-:W-:Y:S02]  /*ee00*/  F2FP.F16.F32.PACK_AB R4, R33, R32 ;  /* 0x000000202104723e */ /* 0x001fe400000000ff */
[----:B------:R-:W-:Y:S02]  /*ee10*/  F2FP.F16.F32.PACK_AB R5, R171, R158 ;  /* 0x0000009eab05723e */ /* 0x000fe400000000ff */
[----:B------:R-:W-:Y:S02]  /*ee20*/  F2FP.F16.F32.PACK_AB R6, R37, R36 ;  /* 0x000000242506723e */ /* 0x000fe400000000ff */
[----:B------:R-:W-:Y:S02]  /*ee30*/  F2FP.F16.F32.PACK_AB R7, R170, R157 ;  /* 0x0000009daa07723e */ /* 0x000fe400000000ff */
[----:B------:R-:W-:-:S02]  /*ee40*/  MOV R32, R26 ;  /* 0x0000001a00207202 */ /* 0x000fc40000000f00 */
[----:B------:R-:W-:Y:S01]  /*ee50*/  F2FP.F16.F32.PACK_AB R13, R167, R154 ;  /* 0x0000009aa70d723e */ /* 0x000fe200000000ff */
[----:B------:R0:W-:Y:S01]  /*ee60*/  STSM.16.M88.4 [R38], R4 ;  /* 0x0000000426007844 */ /* 0x0001e20000000200 */
[----:B------:R-:W-:Y:S02]  /*ee70*/  LOP3.LUT R56, R56, R183, RZ, 0x3c, !PT ;  /* 0x000000b738387212 */ /* 0x000fe400078e3cff */
[----:B------:R-:W-:Y:S01]  /*ee80*/  SHF.R.U64 R66, R66, 0x3, RZ ;  /* 0x0000000342427819 */ /* 0x000fe200000012ff */
[----:B------:R-:W-:Y:S01]  /*ee90*/  STSM.16.M88.4 [R42], R8 ;  /* 0x000000082a007844 */ /* 0x000fe20000000200 */
[----:B------:R-:W-:Y:S02]  /*eea0*/  MOV R46, R46 ;  /* 0x0000002e002e7202 */ /* 0x000fe40000000f00 */
[----:B------:R-:W-:Y:S01]  /*eeb0*/  MOV R18, R30 ;  /* 0x0000001e00127202 */ /* 0x000fe20000000f00 */
[----:B------:R-:W-:Y:S01]  /*eec0*/  STSM.16.M88.4 [R44], R12 ;  /* 0x0000000c2c007844 */ /* 0x000fe20000000200 */
[----:B------:R-:W-:-:S02]  /*eed0*/  F2FP.F16.F32.PACK_AB R26, R61, R60 ;  /* 0x0000003c3d1a723e */ /* 0x000fc400000000ff */
[----:B------:R-:W-:Y:S02]  /*eee0*/  F2FP.F16.F32.PACK_AB R27, R165, R152 ;  /* 0x00000098a51b723e */ /* 0x000fe400000000ff */
[----:B------:R-:W-:Y:S02]  /*eef0*/  MOV R50, R50 ;  /* 0x0000003200327202 */ /* 0x000fe40000000f00 */
[----:B------:R-:W-:Y:S01]  /*ef00*/  F2FP.F16.F32.PACK_AB R29, R163, R48 ;  /* 0x00000030a31d723e */ /* 0x000fe200000000ff */
[----:B------:R-:W-:Y:S01]  /*ef10*/  STSM.16.M88.4 [R46], R24 ;  /* 0x000000182e007844 */ /* 0x000fe20000000200 */
[----:B------:R-:W-:Y:S02]  /*ef20*/  F2FP.F16.F32.PACK_AB R30, R69, R68 ;  /* 0x00000044451e723e */ /* 0x000fe400000000ff */
[----:B------:R-:W-:Y:S02]  /*ef30*/  F2FP.F16.F32.PACK_AB R31, R162, R41 ;  /* 0x00000029a21f723e */ /* 0x000fe400000000ff */
[----:B------:R-:W-:-:S02]  /*ef40*/  MOV R52, R52 ;  /* 0x0000003400347202 */ /* 0x000fc40000000f00 */
[----:B0-----:R-:W-:Y:S01]  /*ef50*/  F2FP.F16.F32.PACK_AB R4, R73, R72 ;  /* 0x000000484904723e */ /* 0x001fe200000000ff */
[----:B------:R-:W-:Y:S01]  /*ef60*/  STSM.16.M88.4 [R50], R28 ;  /* 0x0000001c32007844 */ /* 0x000fe20000000200 */
[----:B------:R-:W-:Y:S02]  /*ef70*/  F2FP.F16.F32.PACK_AB R5, R161, R74 ;  /* 0x0000004aa105723e */ /* 0x000fe400000000ff */
[----:B------:R-:W-:Y:S02]  /*ef80*/  F2FP.F16.F32.PACK_AB R6, R77, R76 ;  /* 0x0000004c4d06723e */ /* 0x000fe400000000ff */
[----:B------:R-:W-:Y:S02]  /*ef90*/  F2FP.F16.F32.PACK_AB R7, R159, R78 ;  /* 0x0000004e9f07723e */ /* 0x000fe400000000ff */
[----:B------:R-:W-:Y:S02]  /*efa0*/  LOP3.LUT R64, R64, R187, RZ, 0x3c, !PT ;  /* 0x000000bb40407212 */ /* 0x000fe400078e3cff */
[----:B------:R-:W-:Y:S01]  /*efb0*/  MOV R54, R54 ;  /* 0x0000003600367202 */ /* 0x000fe20000000f00 */
[----:B------:R0:W-:Y:S01]  /*efc0*/  STSM.16.M88.4 [R52], R4 ;  /* 0x0000000434007844 */ /* 0x0001e20000000200 */
[----:B------:R-:W-:-:S02]  /*efd0*/  LOP3.LUT R66, R66, R189, RZ, 0x3c, !PT ;  /* 0x000000bd42427212 */ /* 0x000fc400078e3cff */
[----:B------:R-:W-:Y:S01]  /*efe0*/  MOV R56, R56 ;  /* 0x0000003800387202 */ /* 0x000fe20000000f00 */
[----:B------:R1:W-:Y:S01]  /*eff0*/  STSM.16.M88.4 [R54], R80 ;  /* 0x0000005036007844 */ /* 0x0003e20000000200 */
[----:B------:R-:W-:Y:S02]  /*f000*/  F2FP.F16.F32.PACK_AB R91, R86, R91 ;  /* 0x0000005b565b723e */ /* 0x000fe400000000ff */
[----:B------:R-:W-:Y:S02]  /*f010*/  F2FP.F16.F32.PACK_AB R97, R99, R98 ;  /* 0x000000626361723e */ /* 0x000fe400000000ff */
[----:B------:R-:W-:Y:S01]  /*f020*/  F2FP.F16.F32.PACK_AB R104, R105, R104 ;  /* 0x000000686968723e */ /* 0x000fe200000000ff */
[----:B------:R1:W-:Y:S01]  /*f030*/  STSM.16.M88.4 [R56], R88 ;  /* 0x0000005838007844 */ /* 0x0003e20000000200 */
[----:B------:R-:W-:Y:S02]  /*f040*/  LOP3.LUT R70, R0, R191, RZ, 0x3c, !PT ;  /* 0x000000bf00467212 */ /* 0x000fe400078e3cff */
[----:B------:R-:W-:-:S02]  /*f050*/  MOV R58, R58 ;  /* 0x0000003a003a7202 */ /* 0x000fc40000000f00 */
[----:B------:R-:W-:Y:S01]  /*f060*/  F2FP.F16.F32.PACK_AB R98, R101, R100 ;  /* 0x000000646562723e */ /* 0x000fe200000000ff */
[----:B0-----:R-:W-:Y:S01]  /*f070*/  IMAD.U32 R4, RZ, RZ, UR8 ;  /* 0x00000008ff047e24 */ /* 0x001fe2000f8e00ff */
[----:B------:R-:W-:Y:S01]  /*f080*/  F2FP.F16.F32.PACK_AB R99, R103, R102 ;  /* 0x000000666763723e */ /* 0x000fe200000000ff */
[----:B------:R-:W-:Y:S01]  /*f090*/  IMAD.U32 R5, RZ, RZ, UR9 ;  /* 0x00000009ff057e24 */ /* 0x000fe2000f8e00ff */
[----:B------:R-:W-:Y:S01]  /*f0a0*/  F2FP.F16.F32.PACK_AB R105, R107, R106 ;  /* 0x0000006a6b69723e */ /* 0x000fe200000000ff */
[----:B------:R-:W-:Y:S01]  /*f0b0*/  ULDC.64 UR8, c[0x0][0xbe0] ;  /* 0x0002f80000087ab9 */ /* 0x000fe20000000a00 */
        /* <DEDUP_REMOVED lines=31> */
[----:B------:R-:W-:Y:S01]  /*f2b0*/  F2FP.F16.F32.PACK_AB R147, R151, R150 ;  /* 0x000000969793723e */ /* 0x000fe200000000ff */
[----:B------:R-:W-:Y:S01]  /*f2c0*/  UISETP.NE.U32.AND UP1, UPT, UR8, URZ, UPT ;  /* 0x0000003f0800728c */ /* 0x000fe2000bf25070 */
[----:B------:R-:W0:Y:S01]  /*f2d0*/  LDC R3, c[0x0][0xa88] ;  /* 0x0002a200ff037b82 */ /* 0x000e220000000800 */
[----:B------:R-:W-:Y:S02]  /*f2e0*/  PLOP3.LUT P1, PT, PT, PT, UP0, 0x80, 0x0 ;  /* 0x000000000000781c */ /* 0x000fe40003f2f008 */
[----:B------:R1:W-:Y:S05]  /*f2f0*/  STSM.16.M88.4 [R18], R144 ;  /* 0x0000009012007844 */ /* 0x0003ea0000000200 */
[----:B------:R-:W-:Y:S01]  /*f300*/  BAR.SYNC.DEFER_BLOCKING 0x1, 0x100 ;  /* 0x0044000000007b1d */ /* 0x000fe20000010000 */
[----:B------:R-:W-:Y:S01]  /*f310*/  UISETP.NE.AND.EX UP1, UPT, UR9, URZ, UPT, UP1 ;  /* 0x0000003f0900728c */ /* 0x000fe2000bf25310 */
[----:B------:R-:W-:-:S05]  /*f320*/  IMAD R7, R22, 0x40, R19 ;  /* 0x0000004016077824 */ /* 0x000fca00078e0213 */
[----:B------:R-:W-:-:S05]  /*f330*/  PLOP3.LUT P2, PT, PT, PT, UP1, 0x80, 0x0 ;  /* 0x000000000000781c */ /* 0x000fca0003f4f018 */
[----:B------:R-:W-:Y:S02]  /*f340*/  @UP1 ULDC.64 UR8, c[0x0][0xbe0] ;  /* 0x0002f80000081ab9 */ /* 0x000fe40000000a00 */
[----:B------:R-:W-:Y:S01]  /*f350*/  @UP1 UIMAD.WIDE UR8, UR43, 0x4, UR8 ;  /* 0x000000042b0818a5 */ /* 0x000fe2000f8e0208 */
[----:B------:R-:W-:-:S05]  /*f360*/  IMAD.WIDE R34, R7, 0x2, R34 ;  /* 0x0000000207227825 */ /* 0x000fca00078e0222 */
[----:B------:R-:W-:Y:S02]  /*f370*/  IMAD.U32 R6, RZ, RZ, UR8 ;  /* 0x00000008ff067e24 */ /* 0x000fe4000f8e00ff */
[----:B------:R-:W-:Y:S01]  /*f380*/  IMAD.U32 R7, RZ, RZ, UR9 ;  /* 0x00000009ff077e24 */ /* 0x000fe2000f8e00ff */
[----:B------:R-:W2:Y:S01]  /*f390*/  @P1 LDG.E R0, desc[UR38][R4.64] ;  /* 0x0000002604001981 */ /* 0x000ea2000c1e1900 */
[----:B------:R-:W-:Y:S01]  /*f3a0*/  UMOV UR4, URZ ;  /* 0x0000003f00047c82 */ /* 0x000fe20008000000 */
[----:B------:R-:W-:Y:S02]  /*f3b0*/  IADD3 R13, P0, R34, 0x1000, RZ ;  /* 0x00001000220d7810 */ /* 0x000fe40007f1e0ff */
[----:B0-----:R1:W5:Y:S01]  /*f3c0*/  @P2 LDG.E R3, desc[UR38][R6.64] ;  /* 0x0000002606032981 */ /* 0x001362000c1e1900 */
[----:B--2---:R-:W-:Y:S01]  /*f3d0*/  @P1 R2UR UR4, R0 ;  /* 0x00000000000412ca */ /* 0x004fe200000e0000 */
[----:B-1----:R-:W-:-:S14]  /*f3e0*/  @P2 BRA `(.L_x_9034) ;  /* 0x0000000000102947 */ /* 0x002fdc0003800000 */
[----:B------:R-:W-:Y:S05]  /*f3f0*/  @!P1 BRA `(.L_x_9034) ;  /* 0x00000000000c9947 */ /* 0x000fea0003800000 */
[----:B------:R-:W2:Y:S04]  /*f400*/  LDG.E R0, desc[UR38][R4.64] ;  /* 0x0000002604007981 */ /* 0x000ea8000c1e1900 */
[----:B-----5:R-:W2:Y:S02]  /*f410*/  LDG.E R3, desc[UR38][R4.64+0x4] ;  /* 0x0000042604037981 */ /* 0x020ea4000c1e1900 */
[----:B--2---:R-:W-:-:S07]  /*f420*/  IMAD.IADD R3, R3, 0x1, -R0 ;  /* 0x0000000103037824 */ /* 0x004fce00078e0a00 */
.L_x_9034:
        /* <DEDUP_REMOVED lines=9> */
[----:B------:R-:W-:Y:S01]  /*f4c0*/  SHF.R.S32.HI R0, RZ, 0x1f, R6 ;  /* 0x0000001fff007819 */ /* 0x000fe20000011406 */
[----:B------:R-:W-:Y:S01]  /*f4d0*/  UIMAD.WIDE.U32 UR8, UR44, UR12, UR10 ;  /* 0x0000000c2c0872a5 */ /* 0x000fe2000f8e000a */
[----:B------:R-:W-:Y:S01]  /*f4e0*/  SHF.R.U64 R4, R4, 0x3, RZ ;  /* 0x0000000304047819 */ /* 0x000fe200000012ff */
[----:B------:R-:W-:Y:S01]  /*f4f0*/  UIMAD UR10, UR44, UR13, UR7 ;  /* 0x0000000d2c0a72a4 */ /* 0x000fe2000f8e0207 */
[----:B------:R-:W-:Y:S01]  /*f500*/  LOP3.LUT R12, R13, 0x380, RZ, 0xc0, !PT ;  /* 0x000003800d0c7812 */ /* 0x000fe200078ec0ff */
[----:B------:R-:W-:Y:S01]  /*f510*/  USHF.R.S32.HI UR7, URZ, 0x1f, UR43 ;  /* 0x0000001f3f077899 */ /* 0x000fe2000801142b */
[----:B------:R-:W-:Y:S01]  /*f520*/  LOP3.LUT R4, R4, R5, RZ, 0x3c, !PT ;  /* 0x0000000504047212 */ /* 0x000fe200078e3cff */
[----:B------:R-:W-:Y:S01]  /*f530*/  ULDC.64 UR12, c[0x0][0xb78] ;  /* 0x0002de00000c7ab9 */ /* 0x000fe20000000a00 */
[----:B------:R-:W-:Y:S01]  /*f540*/  UIADD3 UR9, UR9, UR10, URZ ;  /* 0x0000000a09097290 */ /* 0x000fe2000fffe03f */
[----:B------:R-:W-:Y:S01]  /*f550*/  IADD3 R9, P1, R34, 0x2000, RZ ;  /* 0x0000200022097810 */ /* 0x000fe20007f3e0ff */
[----:B------:R-:W-:Y:S01]  /*f560*/  USEL UR16, UR7, URZ, !UP0 ;  /* 0x0000003f07107287 */ /* 0x000fe2000c000000 */
[----:B------:R-:W-:Y:S01]  /*f570*/  SHF.R.U64 R12, R12, 0x3, RZ ;  /* 0x000000030c0c7819 */ /* 0x000fe200000012ff */
[----:B------:R-:W-:Y:S01]  /*f580*/  UIMAD.WIDE.U32 UR8, UR15, UR12, UR8 ;  /* 0x0000000c0f0872a5 */ /* 0x000fe2000f8e0008 */
[----:B------:R-:W-:Y:S01]  /*f590*/  LOP3.LUT R8, R9, 0x380, RZ, 0xc0, !PT ;  /* 0x0000038009087812 */ /* 0x000fe200078ec0ff */
[----:B------:R-:W-:Y:S01]  /*f5a0*/  UIMAD UR7, UR16, UR12, URZ ;  /* 0x0000000c100772a4 */ /* 0x000fe2000f8e023f */
[----:B------:R-:W-:Y:S01]  /*f5b0*/  LOP3.LUT R12, R12, R13, RZ, 0x3c, !PT ;  /* 0x0000000d0c0c7212 */ /* 0x000fe200078e3cff */
[----:B------:R-:W-:Y:S01]  /*f5c0*/  IMAD.X R13, RZ, RZ, R35, P0 ;  /* 0x000000ffff0d7224 */ /* 0x000fe200000e0623 */
[----:B------:R-:W-:Y:S01]  /*f5d0*/  SHF.R.U64 R8, R8, 0x3, RZ ;  /* 0x0000000308087819 */ /* 0x000fe200000012ff */
[----:B------:R-:W-:Y:S01]  /*f5e0*/  UIMAD UR7, UR15, UR13, UR7 ;  /* 0x0000000d0f0772a4 */ /* 0x000fe2000f8e0207 */
[----:B------:R-:W-:-:S02]  /*f5f0*/  IADD3 R5, P3, R6, UR8, RZ ;  /* 0x0000000806057c10 */ /* 0x000fc4000ff7e0ff */
[C---:B------:R-:W-:Y:S02]  /*f600*/  IADD3 R69, P0, R34.reuse, 0x8000, RZ ;  /* 0x0000800022457810 */ /* 0x040fe40007f1e0ff */
[C---:B------:R-:W-:Y:S01]  /*f610*/  IADD3 R61, P6, R34.reuse, 0x4000, RZ ;  /* 0x00004000223d7810 */ /* 0x040fe20007fde0ff */
[----:B------:R-:W-:Y:S01]  /*f620*/  IMAD.U32 R7, RZ, RZ, UR7 ;  /* 0x00000007ff077e24 */ /* 0x000fe2000f8e00ff */
[C---:B------:R-:W-:Y:S02]  /*f630*/  IADD3 R37, P5, R34.reuse, 0x5000, RZ ;  /* 0x0000500022257810 */ /* 0x040fe40007fbe0ff */
[----:B------:R-:W-:Y:S02]  /*f640*/  IADD3 R33, P4, R34, 0x6000, RZ ;  /* 0x0000600022217810 */ /* 0x000fe40007f9e0ff */
[----:B------:R-:W-:Y:S01]  /*f650*/  IADD3.X R0, R0, UR9, R7, P3, !PT ;  /* 0x0000000900007c10 */ /* 0x000fe20009ffe407 */
[----:B------:R-:W-:Y:S01]  /*f660*/  ULDC.64 UR8, c[0x0][0xb40] ;  /* 0x0002d00000087ab9 */ /* 0x000fe20000000a00 */
[----:B------:R-:W-:Y:S01]  /*f670*/  LOP3.LUT R8, R8, R9, RZ, 0x3c, !PT ;  /* 0x0000000908087212 */ /* 0x000fe200078e3cff */
[----:B------:R-:W-:Y:S01]  /*f680*/  IMAD.X R9, RZ, RZ, R35, P1 ;  /* 0x000000ffff097224 */ /* 0x000fe200008e0623 */
[----:B------:R-:W-:-:S02]  /*f690*/  LEA R46, P3, R5, UR8, 0x2 ;  /* 0x00000008052e7c11 */ /* 0x000fc4000f8610ff */
[C---:B------:R-:W-:Y:S02]  /*f6a0*/  IADD3 R57, P1, R34.reuse, 0x9000, RZ ;  /* 0x0000900022397810 */ /* 0x040fe40007f3e0ff */
[----:B------:R-:W-:Y:S01]  /*f6b0*/  LEA.HI.X R47, R5, UR9, R0, 0x2, P3 ;  /* 0x00000009052f7c11 */ /* 0x000fe200098f1400 */
[----:B------:R-:W-:Y:S01]  /*f6c0*/  IMAD.X R5, RZ, RZ, R35, P2 ;  /* 0x000000ffff057224 */ /* 0x000fe200010e0623 */
[----:B------:R-:W-:Y:S01]  /*f6d0*/  IADD3 R25, P3, R34, 0x7000, RZ ;  /* 0x0000700022197810 */ /* 0x000fe20007f7e0ff */
[----:B------:R-:W-:Y:S01]  /*f6e0*/  VIADD R0, R6, 0x8 ;  /* 0x0000000806007836 */ /* 0x000fe20000000000 */
[----:B------:R-:W-:Y:S01]  /*f6f0*/  IADD3 R49, P2, R34, 0xa000, RZ ;  /* 0x0000a00022317810 */ /* 0x000fe20007f5e0ff */
[----:B------:R-:W-:Y:S01]  /*f700*/  ULDC.64 UR8, c[0x0][0xaa0] ;  /* 0x0002a80000087ab9 */ /* 0x000fe20000000a00 */
[----:B------:R-:W-:Y:S02]  /*f710*/  LOP3.LUT R68, R69, 0x380, RZ, 0xc0, !PT ;  /* 0x0000038045447812 */ /* 0x000fe400078ec0ff */
[----:B------:R-:W-:-:S02]  /*f720*/  LOP3.LUT R60, R61, 0x380, RZ, 0xc0, !PT ;  /* 0x000003803d3c7812 */ /* 0x000fc400078ec0ff */
[----:B------:R-:W-:Y:S02]  /*f730*/  LOP3.LUT R36, R37, 0x380, RZ, 0xc0, !PT ;  /* 0x0000038025247812 */ /* 0x000fe400078ec0ff */
        /* <DEDUP_REMOVED lines=8> */
[----:B------:R-:W-:Y:S02]  /*f7c0*/  SHF.R.U64 R24, R24, 0x3, RZ ;  /* 0x0000000318187819 */ /* 0x000fe400000012ff */
[----:B------:R-:W-:Y:S02]  /*f7d0*/  SHF.R.U64 R48, R48, 0x3, RZ ;  /* 0x0000000330307819 */ /* 0x000fe400000012ff */
[----:B------:R-:W-:-:S02]  /*f7e0*/  SHF.R.U64 R56, R56, 0x3, RZ ;  /* 0x0000000338387819 */ /* 0x000fc400000012ff */
        /* <DEDUP_REMOVED lines=12> */
[----:B------:R-:W-:-:S02]  /*f8b0*/  LOP3.LUT P0, RZ, R205, 0x3, RZ, 0xc0, !PT ;  /* 0x00000003cdff7812 */ /* 0x000fc4000780c0ff */
[C---:B------:R-:W-:Y:S02]  /*f8c0*/  IADD3 R43, P6, R34.reuse, 0xb000, RZ ;  /* 0x0000b000222b7810 */ /* 0x040fe40007fde0ff */
[C---:B------:R-:W-:Y:S02]  /*f8d0*/  IADD3 R73, P5, R34.reuse, 0xc000, RZ ;  /* 0x0000c00022497810 */ /* 0x040fe40007fbe0ff */
[C---:B------:R-:W-:Y:S02]  /*f8e0*/  IADD3 R65, P4, R34.reuse, 0xd000, RZ ;  /* 0x0000d00022417810 */ /* 0x040fe40007f9e0ff */
[----:B------:R-:W-:Y:S02]  /*f8f0*/  IADD3 R53, P3, R34, 0xe000, RZ ;  /* 0x0000e00022357810 */ /* 0x000fe40007f7e0ff */
[----:B------:R-:W-:Y:S01]  /*f900*/  LOP3.LUT R56, R56, R57, RZ, 0x3c, !PT ;  /* 0x0000003938387212 */ /* 0x000fe200078e3cff */
[----:B------:R-:W-:Y:S01]  /*f910*/  IMAD.X R57, RZ, RZ, R35, P1 ;  /* 0x000000ffff397224 */ /* 0x000fe200008e0623 */
[----:B------:R-:W-:-:S02]  /*f920*/  IADD3 R7, P2, R34, 0xf000, RZ ;  /* 0x0000f00022077810 */ /* 0x000fc40007f5e0ff */
[----:B-----5:R-:W-:Y:S02]  /*f930*/  ISETP.GE.OR P1, PT, R6, R3, P0 ;  /* 0x000000030600720c */ /* 0x020fe40000726670 */
[----:B------:R-:W-:Y:S01]  /*f940*/  LOP3.LUT R42, R43, 0x380, RZ, 0xc0, !PT ;  /* 0x000003802b2a7812 */ /* 0x000fe200078ec0ff */
[----:B------:R-:W-:Y:S01]  /*f950*/  IMAD.X R45, RZ, RZ, R35, P2 ;  /* 0x000000ffff2d7224 */ /* 0x000fe200010e0623 */
[----:B------:R-:W-:Y:S02]  /*f960*/  LOP3.LUT R72, R73, 0x380, RZ, 0xc0, !PT ;  /* 0x0000038049487812 */ /* 0x000fe400078ec0ff */
[----:B------:R-:W-:Y:S02]  /*f970*/  LOP3.LUT R64, R65, 0x380, RZ, 0xc0, !PT ;  /* 0x0000038041407812 */ /* 0x000fe400078ec0ff */
[----:B------:R-:W-:Y:S02]  /*f980*/  LOP3.LUT R52, R53, 0x380, RZ, 0xc0, !PT ;  /* 0x0000038035347812 */ /* 0x000fe400078ec0ff */
[----:B------:R-:W-:-:S02]  /*f990*/  LOP3.LUT R29, R34, 0x380, RZ, 0xc0, !PT ;  /* 0x00000380221d7812 */ /* 0x000fc400078ec0ff */
[----:B------:R-:W-:Y:S01]  /*f9a0*/  ISETP.GE.OR P0, PT, R0, R3, P0 ;  /* 0x000000030000720c */ /* 0x000fe20000706670 */
[----:B------:R-:W-:Y:S01]  /*f9b0*/  UIMAD UR7, UR11, UR8, URZ ;  /* 0x000000080b0772a4 */ /* 0x000fe2000f8e023f */
[----:B------:R-:W-:Y:S01]  /*f9c0*/  LOP3.LUT R0, R7, 0x380, RZ, 0xc0, !PT ;  /* 0x0000038007007812 */ /* 0x000fe200078ec0ff */
[----:B------:R0:W-:Y:S01]  /*f9d0*/  @!P1 STG.E desc[UR38][R46.64], R20 ;  /* 0x000000142e009986 */ /* 0x0001e2000c101926 */
        /* <DEDUP_REMOVED lines=18> */
[----:B------:R-:W-:Y:S01]  /*fb00*/  IMAD.U32 R23, RZ, RZ, UR8 ;  /* 0x00000008ff177e24 */ /* 0x000fe2000f8e00ff */
[--C-:B------:R-:W-:Y:S01]  /*fb10*/  SHF.R.S32.HI R21, RZ, 0x1f, R19.reuse ;  /* 0x0000001fff157819 */ /* 0x100fe20000011413 */
[----:B0-----:R-:W-:Y:S01]  /*fb20*/  IMAD.MOV.U32 R20, RZ, RZ, R19 ;  /* 0x000000ffff147224 */ /* 0x001fe200078e0013 */
[----:B------:R-:W5:Y:S01]  /*fb30*/  LD.E.128 R12, desc[UR38][R12.64] ;  /* 0x000000260c0c7980 */ /* 0x000f62000c101d00 */
[----:B------:R-:W-:-:S03]  /*fb40*/  UIMAD UR7, UR4, UR9, UR7 ;  /* 0x00000009040772a4 */ /* 0x000fc6000f8e0207 */
[----:B------:R-:W5:Y:S01]  /*fb50*/  LD.E.128 R28, desc[UR38][R28.64] ;  /* 0x000000261c1c7980 */ /* 0x000f62000c101d00 */
[----:B------:R-:W-:Y:S01]  /*fb60*/  IMAD.WIDE.U32 R20, R23, UR4, R20 ;  /* 0x0000000417147c25 */ /* 0x000fe2000f8e0014 */
        /* <DEDUP_REMOVED lines=20> */
[----:B0-----:R-:W0:Y:S01]  /*fcb0*/  FENCE.VIEW.ASYNC.S ;  /* 0x00000000000073c6 */ /* 0x001e220000000000 */
[----:B------:R-:W-:Y:S01]  /*fcc0*/  UIMAD UR4, UR14, UR8, URZ ;  /* 0x000000080e0472a4 */ /* 0x000fe2000f8e023f */
[----:B------:R-:W-:-:S02]  /*fcd0*/  VIADD R21, R21, UR7 ;  /* 0x0000000715157c36 */ /* 0x000fc40008000000 */
[----:B------:R-:W-:Y:S01]  /*fce0*/  IMAD.U32 R77, RZ, RZ, UR8 ;  /* 0x00000008ff4d7e24 */ /* 0x000fe2000f8e00ff */
[----:B------:R-:W-:Y:S01]  /*fcf0*/  UIMAD UR4, UR44, UR9, UR4 ;  /* 0x000000092c0472a4 */ /* 0x000fe2000f8e0204 */
[----:B------:R-:W-:Y:S02]  /*fd00*/  IMAD R23, R204, -0x80, R3 ;  /* 0xffffff80cc177824 */ /* 0x000fe400078e0203 */
[----:B------:R-:W-:Y:S01]  /*fd10*/  IMAD.WIDE.U32 R20, R77, UR44, R20 ;  /* 0x0000002c4d147c25 */ /* 0x000fe2000f8e0014 */
[----:B------:R-:W-:-:S03]  /*fd20*/  ULDC.64 UR8, c[0x0][0xae8] ;  /* 0x0002ba0000087ab9 */ /* 0x000fc60000000a00 */
[C---:B------:R-:W-:Y:S01]  /*fd30*/  VIADD R0, R22.reuse, 0x20 ;  /* 0x0000002016007836 */ /* 0x040fe20000000000 */
[-C--:B------:R-:W-:Y:S01]  /*fd40*/  ISETP.GE.AND P3, PT, R22, R23.reuse, PT ;  /* 0x000000171600720c */ /* 0x080fe20003f66270 */
[----:B------:R-:W-:Y:S01]  /*fd50*/  VIADD R21, R21, UR4 ;  /* 0x0000000415157c36 */ /* 0x000fe20008000000 */
[----:B------:R-:W-:Y:S01]  /*fd60*/  UIMAD UR4, UR16, UR8, URZ ;  /* 0x00000008100472a4 */ /* 0x000fe2000f8e023f */
[----:B------:R-:W-:Y:S01]  /*fd70*/  VIADD R17, R17, 0x22820 ;  /* 0x0002282011117836 */ /* 0x000fe20000000000 */
[----:B------:R-:W-:Y:S01]  /*fd80*/  ISETP.GE.AND P0, PT, R0, R23, PT ;  /* 0x000000170000720c */ /* 0x000fe20003f06270 */
[C---:B------:R-:W-:Y:S02]  /*fd90*/  VIADD R0, R22.reuse, 0x40 ;  /* 0x0000004016007836 */ /* 0x040fe40000000000 */
[----:B------:R-:W-:Y:S02]  /*fda0*/  VIADD R3, R22, 0x60 ;  /* 0x0000006016037836 */ /* 0x000fe40000000000 */
[----:B------:R-:W-:Y:S01]  /*fdb0*/  IMAD.U32 R79, RZ, RZ, UR8 ;  /* 0x00000008ff4f7e24 */ /* 0x000fe2000f8e00ff */
[----:B------:R-:W-:Y:S01]  /*fdc0*/  UIMAD UR4, UR15, UR9, UR4 ;  /* 0x000000090f0472a4 */ /* 0x000fe2000f8e0204 */
[----:B------:R-:W-:-:S02]  /*fdd0*/  PRMT R17, RZ, 0x654, R17 ;  /* 0x00000654ff117816 */ /* 0x000fc40000000011 */
[----:B------:R-:W-:Y:S01]  /*fde0*/  IMAD.WIDE.U32 R78, R79, UR15, R20 ;  /* 0x0000000f4f4e7c25 */ /* 0x000fe2000f8e0014 */
[-C--:B------:R-:W-:Y:S01]  /*fdf0*/  ISETP.GE.AND P1, PT, R0, R23.reuse, PT ;  /* 0x000000170000720c */ /* 0x080fe20003f26270 */
[----:B0-----:R0:W-:Y:S01]  /*fe00*/  SYNCS.ARRIVE.TRANS64.RED.A1T0 RZ, [R17+URZ], RZ ;  /* 0x000000ff11ff79a7 */ /* 0x0011e2000810043f */
[----:B------:R-:W-:Y:S02]  /*fe10*/  ISETP.GE.AND P2, PT, R3, R23, PT ;  /* 0x000000170300720c */ /* 0x000fe40003f46270 */
[--C-:B------:R-:W-:Y:S01]  /*fe20*/  SHF.R.S32.HI R23, RZ, 0x1f, R22.reuse ;  /* 0x0000001fff177819 */ /* 0x100fe20000011416 */
[----:B------:R-:W-:Y:S01]  /*fe30*/  BSSY B1, `(.L_x_9035) ;  /* 0x000001a000017945 */ /* 0x000fe20003800000 */
[----:B0-----:R-:W-:Y:S02]  /*fe40*/  VIADD R17, R79, UR4 ;  /* 0x000000044f117c36 */ /* 0x001fe40008000000 */
[----:B------:R-:W-:Y:S01]  /*fe50*/  IMAD.WIDE R76, R204, 0x80, R22 ;  /* 0x00000080cc4c7825 */ /* 0x000fe200078e0216 */
[----:B------:R-:W-:Y:S06]  /*fe60*/  @P3 BRA `(.L_x_9036) ;  /* 0x0000000000583947 */ /* 0x000fec0003800000 */
        /* <DEDUP_REMOVED lines=22> */
.L_x_9036:
[----:B------:R-:W-:Y:S05]  /*ffd0*/  BSYNC B1 ;  /* 0x0000000000017941 */ /* 0x000fea0003800000 */
.L_x_9035:
[----:B------:R-:W-:Y:S04]  /*ffe0*/  BSSY B1, `(.L_x_9037) ;  /* 0x000001a000017945 */ /* 0x000fe80003800000 */
[----:B------:R-:W-:Y:S05]  /*fff0*/  @P0 BRA `(.L_x_9038) ;  /* 0x0000000000600947 */ /* 0x000fea0003800000 */
[----:B------:R-:W-:Y:S01]  /*10000*/  IADD3 R3, P0, R76, 0x20, RZ ;  /* 0x000000204c037810 */ /* 0x000fe20007f1e0ff */
[C---:B------:R-:W-:Y:S01]  /*10010*/  VIADD R20, R19.reuse, 0x80 ;  /* 0x0000008013147836 */ /* 0x040fe20000000000 */
[----:B------:R-:W-:Y:S01]  /*10020*/  ULDC UR4, c[0x0][0xa8c] ;  /* 0x0002a30000047ab9 */ /* 0x000fe20000000800 */
[C---:B------:R-:W-:Y:S01]  /*10030*/  VIADD R18, R19.reuse, 0x40 ;  /* 0x0000004013127836 */ /* 0x040fe20000000000 */
        /* <DEDUP_REMOVED lines=20> */
.L_x_9038:
[----:B------:R-:W-:Y:S05]  /*10180*/  BSYNC B1 ;  /* 0x0000000000017941 */ /* 0x000fea0003800000 */
.L_x_9037:
        /* <DEDUP_REMOVED lines=26> */
.L_x_9040:
[----:B------:R-:W-:Y:S05]  /*10330*/  BSYNC B1 ;  /* 0x0000000000017941 */ /* 0x000fea0003800000 */
.L_x_9039:
        /* <DEDUP_REMOVED lines=27> */
.L_x_9033:
[----:B------:R-:W-:Y:S01]  /*104f0*/  ULDC.64 UR8, c[0x0][0xbd8] ;  /* 0x0002f60000087ab9 */ /* 0x000fe20000000a00 */
[----:B------:R-:W-:Y:S01]  /*10500*/  IMAD.MOV.U32 R9, RZ, RZ, RZ ;  /* 0x000000ffff097224 */ /* 0x000fe200078e00ff */
[----:B------:R-:W-:-:S04]  /*10510*/  UISETP.NE.U32.AND UP0, UPT, UR8, URZ, UPT ;  /* 0x0000003f0800728c */ /* 0x000fc8000bf05070 */
[----:B------:R-:W-:-:S03]  /*10520*/  UISETP.NE.AND.EX UP0, UPT, UR9, URZ, UPT, UP0 ;  /* 0x0000003f0900728c */ /* 0x000fc6000bf05300 */
[----:B------:R-:W-:Y:S02]  /*10530*/  ULDC.64 UR8, c[0x0][0xbd8] ;  /* 0x0002f60000087ab9 */ /* 0x000fe40000000a00 */
[----:B------:R-:W-:Y:S01]  /*10540*/  UIMAD.WIDE UR8, UR43, 0x4, UR8 ;  /* 0x000000042b0878a5 */ /* 0x000fe2000f8e0208 */
[----:B------:R-:W0:Y:S01]  /*10550*/  LDC R3, c[0x0][0xa88] ;  /* 0x0002a200ff037b82 */ /* 0x000e220000000800 */
[----:B------:R-:W-:-:S04]  /*10560*/  PLOP3.LUT P1, PT, PT, PT, UP0, 0x80, 0x0 ;  /* 0x000000000000781c */ /* 0x000fc80003f2f008 */
[----:B------:R-:W-:Y:S02]  /*10570*/  IMAD.U32 R4, RZ, RZ, UR8 ;  /* 0x00000008ff047e24 */ /* 0x000fe4000f8e00ff */
[----:B------:R-:W-:Y:S01]  /*10580*/  IMAD.U32 R5, RZ, RZ, UR9 ;  /* 0x00000009ff057e24 */ /* 0x000fe2000f8e00ff */
[----:B------:R-:W-:Y:S02]  /*10590*/  ULDC.64 UR8, c[0x0][0xbe0] ;  /* 0x0002f80000087ab9 */ /* 0x000fe40000000a00 */
[----:B------:R-:W-:-:S04]  /*105a0*/  UISETP.NE.U32.AND UP1, UPT, UR8, URZ, UPT ;  /* 0x0000003f0800728c */ /* 0x000fc8000bf25070 */
[----:B------:R-:W-:Y:S01]  /*105b0*/  UISETP.NE.AND.EX UP1, UPT, UR9, URZ, UPT, UP1 ;  /* 0x0000003f0900728c */ /* 0x000fe2000bf25310 */
[----:B------:R1:W5:Y:S05]  /*105c0*/  @P1 LDG.E R9, desc[UR38][R4.64] ;  /* 0x0000002604091981 */ /* 0x00036a000c1e1900 */
[----:B------:R-:W-:-:S05]  /*105d0*/  PLOP3.LUT P2, PT, PT, PT, UP1, 0x80, 0x0 ;  /* 0x000000000000781c */ /* 0x000fca0003f4f018 */
[----:B------:R-:W-:Y:S02]  /*105e0*/  @UP1 ULDC.64 UR8, c[0x0][0xbe0] ;  /* 0x0002f80000081ab9 */ /* 0x000fe40000000a00 */
[----:B------:R-:W-:-:S06]  /*105f0*/  @UP1 UIMAD.WIDE UR8, UR43, 0x4, UR8 ;  /* 0x000000042b0818a5 */ /* 0x000fcc000f8e0208 */
[----:B------:R-:W-:Y:S02]  /*10600*/  IMAD.U32 R6, RZ, RZ, UR8 ;  /* 0x00000008ff067e24 */ /* 0x000fe4000f8e00ff */
[----:B------:R-:W-:-:S05]  /*10610*/  IMAD.U32 R7, RZ, RZ, UR9 ;  /* 0x00000009ff077e24 */ /* 0x000fca000f8e00ff */
[----:B0-----:R1:W5:Y:S01]  /*10620*/  @P2 LDG.E R3, desc[UR38][R6.64] ;  /* 0x0000002606032981 */ /* 0x001362000c1e1900 */
[----:B------:R-:W-:Y:S01]  /*10630*/  USHF.R.S32.HI UR8, URZ, 0x1f, UR44 ;  /* 0x0000001f3f087899 */ /* 0x000fe2000801142c */
[----:B------:R-:W-:Y:S01]  /*10640*/  ISETP.GT.AND P0, PT, R209, 0x7f, PT ;  /* 0x0000007fd100780c */ /* 0x000fe20003f04270 */
[----:B------:R-:W-:-:S12]  /*10650*/  @P2 BRA `(.L_x_9042) ;  /* 0x0000000000102947 */ /* 0x000fd80003800000 */
[----:B------:R-:W-:Y:S05]  /*10660*/  @!P1 BRA `(.L_x_9042) ;  /* 0x00000000000c9947 */ /* 0x000fea0003800000 */
[----:B------:R-:W2:Y:S04]  /*10670*/  LDG.E R0, desc[UR38][R4.64] ;  /* 0x0000002604007981 */ /* 0x000ea8000c1e1900 */
[----:B-----5:R-:W2:Y:S02]  /*10680*/  LDG.E R3, desc[UR38][R4.64+0x4] ;  /* 0x0000042604037981 */ /* 0x020ea4000c1e1900 */
[----:B--2---:R-:W-:-:S07]  /*10690*/  IMAD.IADD R3, R3, 0x1, -R0 ;  /* 0x0000000103037824 */ /* 0x004fce00078e0a00 */
.L_x_9042:
        /* <DEDUP_REMOVED lines=8> */
[----:B0-----:R-:W-:-:S04]  /*10720*/  IMAD R0, R204, 0x80, R0 ;  /* 0x00000080cc007824 */ /* 0x001fc800078e0200 */
[----:B------:R-:W-:-:S05]  /*10730*/  VIADD R0, R0, 0xffffff80 ;  /* 0xffffff8000007836 */ /* 0x000fca0000000000 */
        /* <DEDUP_REMOVED lines=21> */
.L_x_9044:
[----:B------:R-:W-:Y:S05]  /*10890*/  BSYNC B1 ;  /* 0x0000000000017941 */ /* 0x000fea0003800000 */
.L_x_9043:
        /* <DEDUP_REMOVED lines=9> */
[----:B------:R-:W-:Y:S01]  /*10930*/  UIMAD UR4, UR8, UR12, URZ ;  /* 0x0000000c080472a4 */ /* 0x000fe2000f8e023f */
[----:B------:R-:W-:Y:S01]  /*10940*/  IMAD.IADD R5, R5, 0x1, R9 ;  /* 0x0000000105057824 */ /* 0x000fe200078e0209 */
[----:B------:R-:W-:Y:S01]  /*10950*/  SHF.R.S32.HI R9, RZ, 0x1f, R22 ;  /* 0x0000001fff097819 */ /* 0x000fe20000011416 */
[----:B------:R-:W-:Y:S01]  /*10960*/  IMAD.U32 R7, RZ, RZ, UR12 ;  /* 0x0000000cff077e24 */ /* 0x000fe2000f8e00ff */
[----:B------:R-:W-:Y:S01]  /*10970*/  UIMAD UR4, UR44, UR13, UR4 ;  /* 0x0000000d2c0472a4 */ /* 0x000fe2000f8e0204 */
[C---:B------:R-:W-:Y:S01]  /*10980*/  ISETP.GE.AND P2, PT, R22.reuse, R11, PT ;  /* 0x0000000b1600720c */ /* 0x040fe20003f46270 */
[----:B------:R-:W-:Y:S01]  /*10990*/  VIADD R6, R22, 0x40 ;  /* 0x0000004016067836 */ /* 0x000fe20000000000 */
[----:B------:R-:W-:Y:S01]  /*109a0*/  ULDC.64 UR12, c[0x0][0xae8] ;  /* 0x0002ba00000c7ab9 */ /* 0x000fe20000000a00 */
[----:B------:R-:W-:-:S03]  /*109b0*/  IMAD.WIDE.U32 R4, R7, UR44, R4 ;  /* 0x0000002c07047c25 */ /* 0x000fc6000f8e0004 */
[-C--:B------:R-:W-:Y:S01]  /*109c0*/  ISETP.GE.AND P0, PT, R6, R11.reuse, PT ;  /* 0x0000000b0600720c */ /* 0x080fe20003f06270 */
[----:B------:R-:W-:Y:S01]  /*109d0*/  VIADD R5, R5, UR4 ;  /* 0x0000000405057c36 */ /* 0x000fe20008000000 */
[----:B------:R-:W-:Y:S02]  /*109e0*/  UIMAD UR4, UR9, UR12, URZ ;  /* 0x0000000c090472a4 */ /* 0x000fe4000f8e023f */
[----:B------:R-:W-:Y:S02]  /*109f0*/  IMAD.U32 R7, RZ, RZ, UR12 ;  /* 0x0000000cff077e24 */ /* 0x000fe4000f8e00ff */
        /* <DEDUP_REMOVED lines=31> */
.L_x_9046:
[----:B------:R-:W-:Y:S05]  /*10bf0*/  BSYNC B1 ;  /* 0x0000000000017941 */ /* 0x000fea0003800000 */
.L_x_9045:
        /* <DEDUP_REMOVED lines=27> */
.L_x_9048:
[----:B------:R-:W-:Y:S05]  /*10db0*/  BSYNC B1 ;  /* 0x0000000000017941 */ /* 0x000fea0003800000 */
.L_x_9047:
        /* <DEDUP_REMOVED lines=26> */
.L_x_9050:
[----:B------:R-:W-:Y:S05]  /*10f60*/  BSYNC B1 ;  /* 0x0000000000017941 */ /* 0x000fea0003800000 */
.L_x_9049:
[----:B------:R-:W-:Y:S05]  /*10f70*/  @P2 BRA `(.L_x_9041) ;  /* 0x0000000000602947 */ /* 0x000fea0003800000 */
[----:B------:R-:W-:Y:S01]  /*10f80*/  IADD3 R3, P0, R8, 0x60, RZ ;  /* 0x0000006008037810 */ /* 0x000fe20007f1e0ff */
[C---:B------:R-:W-:Y:S01]  /*10f90*/  VIADD R0, R19.reuse, 0x40 ;  /* 0x0000004013007836 */ /* 0x040fe20000000000 */
[----:B------:R-:W-:Y:S01]  /*10fa0*/  ULDC UR4, c[0x0][0xa8c] ;  /* 0x0002a30000047ab9 */ /* 0x000fe20000000800 */
[----:B------:R-:W-:Y:S01]  /*10fb0*/  ULDC.64 UR8, c[0x0][0xad8] ;  /* 0x0002b60000087ab9 */ /* 0x000fe20000000a00 */
[----:B------:R-:W-:Y:S01]  /*10fc0*/  IMAD.MOV.U32 R4, RZ, RZ, R6 ;  /* 0x000000ffff047224 */ /* 0x000fe200078e0006 */
[C---:B------:R-:W-:Y:S01]  /*10fd0*/  ISETP.GE.AND P1, PT, R19.reuse, UR4, PT ;  /* 0x0000000413007c0c */ /* 0x040fe2000bf26270 */
        /* <DEDUP_REMOVED lines=18> */
.L_x_9041:
[----:B------:R-:W-:Y:S05]  /*11100*/  BSYNC B0 ;  /* 0x0000000000007941 */ /* 0x000fea0003800000 */
.L_x_9032:
[----:B------:R-:W-:Y:S02]  /*11110*/  ULDC UR4, c[0x0][0xc14] ;  /* 0x0003050000047ab9 */ /* 0x000fe40000000800 */
[----:B------:R-:W-:-:S06]  /*11120*/  UISETP.GE.AND UP0, UPT, UR5, UR4, UPT ;  /* 0x000000040500728c */ /* 0x000fcc000bf06270 */
[----:B------:R-:W-:-:S13]  /*11130*/  PLOP3.LUT P0, PT, PT, PT, UP0, 0x80, 0x0 ;  /* 0x000000000000781c */ /* 0x000fda0003f0f008 */
[----:B------:R-:W-:Y:S05]  /*11140*/  @!P0 BRA `(.L_x_9051) ;  /* 0xfffffefc00188947 */ /* 0x000fea000383ffff */
[----:B------:R-:W-:Y:S05]  /*11150*/  EXIT ;  /* 0x000000000000794d */ /* 0x000fea0003800000 */
.L_x_8950:
        /* <DEDUP_REMOVED lines=61> */
.L_x_9056:
        /* <DEDUP_REMOVED lines=15> */
.L_x_9055:
[----:B------:R-:W-:Y:S05]  /*11620*/  BSYNC B0 ;  /* 0x0000000000007941 */ /* 0x000fea0003800000 */
.L_x_9054:
        /* <DEDUP_REMOVED lines=26> */
.L_x_9052:
[----:B------:R-:W-:Y:S02]  /*117d0*/  IMAD.IADD R7, R3, 0x1, -R4 ;  /* 0x0000000103077824 */ /* 0x000fe400078e0a04 */
[----:B------:R-:W0:Y:S02]  /*117e0*/  LDC.64 R4, c[0x0][0xc68] ;  /* 0x00031a00ff047b82 */ /* 0x000e240000000a00 */
[----:B------:R-:W-:-:S05]  /*117f0*/  IMAD R3, R0, UR4, R7 ;  /* 0x0000000400037c24 */ /* 0x000fca000f8e0207 */
[----:B------:R-:W-:-:S13]  /*11800*/  ISETP.GT.AND P0, PT, R3, UR6, PT ;  /* 0x0000000603007c0c */ /* 0x000fda000bf04270 */
        /* <DEDUP_REMOVED lines=16> */
.L_x_9057:
[----:B-12---:R-:W-:Y:S02]  /*11910*/  IMAD.MOV R0, RZ, RZ, -R5 ;  /* 0x000000ffff007224 */ /* 0x006fe400078e0a05 */
[----:B---3--:R-:W-:Y:S02]  /*11920*/  IMAD R16, R16, UR4, R7 ;  /* 0x0000000410107c24 */ /* 0x008fe4000f8e0207 */
[----:B------:R-:W-:Y:S01]  /*11930*/  IMAD R3, R0, R11, RZ ;  /* 0x0000000b00037224 */ /* 0x000fe200078e02ff */
[----:B------:R-:W-:Y:S01]  /*11940*/  IABS R0, R6 ;  /* 0x0000000600007213 */ /* 0x000fe20000000000 */
[----:B------:R-:W-:-:S04]  /*11950*/  IMAD.MOV.U32 R4, RZ, RZ, RZ ;  /* 0x000000ffff047224 */ /* 0x000fc800078e00ff */
        /* <DEDUP_REMOVED lines=51> */
.L_x_9053:
[----:B------:R-:W-:Y:S02]  /*11c90*/  IMAD.MOV.U32 R17, RZ, RZ, RZ ;  /* 0x000000ffff117224 */ /* 0x000fe400078e00ff */
[----:B------:R-:W-:Y:S02]  /*11ca0*/  IMAD.U32 R16, RZ, RZ, UR6 ;  /* 0x00000006ff107e24 */ /* 0x000fe4000f8e00ff */
[----:B------:R-:W-:-:S07]  /*11cb0*/  IMAD.MOV.U32 R18, RZ, RZ, RZ ;  /* 0x000000ffff127224 */ /* 0x000fce00078e00ff */
.L_x_9058:
        /* <DEDUP_REMOVED lines=20> */
.L_x_9132:
        /* <DEDUP_REMOVED lines=39> */
[----:B--2---:R-:W-:-:S07]  /*12070*/  IMAD.IADD R0, R0, 0x1, -R7 ;  /* 0x0000000100007824 */ /* 0x004fce00078e0a07 */
.L_x_9060:
        /* <DEDUP_REMOVED lines=14> */
.L_x_9061:
[----:B------:R-:W-:Y:S05]  /*12160*/  @!P0 BRA `(.L_x_9062) ;  /* 0x00000000000c8947 */ /* 0x000fea0003800000 */
[----:B-1----:R-:W2:Y:S04]  /*12170*/  LDG.E R6, desc[UR38][R2.64] ;  /* 0x0000002602067981 */ /* 0x002ea8000c1e1900 */
[----:B------:R-:W2:Y:S02]  /*12180*/  LDG.E R5, desc[UR38][R2.64+0x4] ;  /* 0x0000042602057981 */ /* 0x000ea4000c1e1900 */
[----:B--2---:R-:W-:-:S07]  /*12190*/  IMAD.IADD R5, R5, 0x1, -R6 ;  /* 0x0000000105057824 */ /* 0x004fce00078e0a06 */
.L_x_9062:
        /* <DEDUP_REMOVED lines=18> */
.L_x_9065:
[----:B------:R-:W-:-:S13]  /*122c0*/  ISETP.NE.AND P1, PT, R3, 0x1, PT ;  /* 0x000000010300780c */ /* 0x000fda0003f25270 */
[----:B------:R-:W1:Y:S02]  /*122d0*/  @P1 LDC.64 R4, c[0x0][0x9e8] ;  /* 0x00027a00ff041b82 */ /* 0x000e640000000a00 */
[----:B-1----:R-:W-:-:S05]  /*122e0*/  @P1 IMAD.HI.U32 R4, R6, R4, RZ ;  /* 0x0000000406041227 */ /* 0x002fca00078e00ff */
[----:B------:R-:W-:-:S07]  /*122f0*/  @P1 SHF.R.U32.HI R6, RZ, R5, R4 ;  /* 0x00000005ff061219 */ /* 0x000fce0000011604 */
.L_x_9066:
[----:B------:R-:W-:Y:S05]  /*12300*/  BSYNC B0 ;  /* 0x0000000000007941 */ /* 0x000fea0003800000 */
.L_x_9064:
[----:B------:R-:W-:-:S05]  /*12310*/  IMAD R5, R6, R3, R3 ;  /* 0x0000000306057224 */ /* 0x000fca00078e0203 */
[----:B------:R-:W-:-:S07]  /*12320*/  VIMNMX R2, R2, R5, PT ;  /* 0x0000000502027248 */ /* 0x000fce0003fe0100 */
.L_x_9063:
        /* <DEDUP_REMOVED lines=8> */
[----:B------:R-:W-:-:S03]  /*123b0*/  LEA.HI.SX32 R4, R4, R5, 0x1c ;  /* 0x0000000504047211 */ /* 0x000fc600078fe2ff */
[----:B------:R-:W-:Y:S01]  /*123c0*/  VIADD R0, R7, -UR4 ;  /* 0x8000000407007c36 */ /* 0x000fe20008000000 */
[----:B------:R-:W-:-:S04]  /*123d0*/  SHF.R.U32.HI R5, RZ, 0x1f, R2 ;  /* 0x0000001fff057819 */ /* 0x000fc80000011602 */
[----:B------:R-:W-:-:S04]  /*123e0*/  LEA.HI.SX32 R5, R2, R5, 0x1c ;  /* 0x0000000502057211 */ /* 0x000fc800078fe2ff */
        /* <DEDUP_REMOVED lines=13> */
.L_x_9069:
[----:B------:R-:W-:-:S13]  /*124c0*/  ISETP.NE.AND P0, PT, R3, 0x1, PT ;  /* 0x000000010300780c */ /* 0x000fda0003f05270 */
[----:B------:R-:W2:Y:S02]  /*124d0*/  @P0 LDC.64 R4, c[0x0][0x9e8] ;  /* 0x00027a00ff040b82 */ /* 0x000ea40000000a00 */
[----:B--2---:R-:W-:-:S05]  /*124e0*/  @P0 IMAD.HI.U32 R4, R7, R4, RZ ;  /* 0x0000000407040227 */ /* 0x004fca00078e00ff */
[----:B------:R-:W-:-:S07]  /*124f0*/  @P0 SHF.R.U32.HI R7, RZ, R5, R4 ;  /* 0x00000005ff070219 */ /* 0x000fce0000011604 */
.L_x_9070:
[----:B------:R-:W-:Y:S05]  /*12500*/  BSYNC B0 ;  /* 0x0000000000007941 */ /* 0x000fea0003800000 */
.L_x_9068:
[----:B------:R-:W-:-:S05]  /*12510*/  IMAD R3, R7, R3, RZ ;  /* 0x0000000307037224 */ /* 0x000fca00078e02ff */
[----:B------:R-:W-:-:S07]  /*12520*/  VIMNMX R0, R0, R3, !PT ;  /* 0x0000000300007248 */ /* 0x000fce0007fe0100 */
.L_x_9067:
        /* <DEDUP_REMOVED lines=25> */
.L_x_9072:
        /* <DEDUP_REMOVED lines=17> */
[----:B------:R-:W-:Y:S02]  /*127d0*/  IMAD.U32 R11, RZ, RZ, UR5 ;  /* 0x00000005ff0b7e24 */ /* 0x000fe4000f8e00ff */
[----:B------:R-:W-:Y:S02]  /*127e0*/  IMAD.MOV.U32 R8, RZ, RZ, 0x70 ;  /* 0x00000070ff087424 */ /* 0x000fe400078e00ff */
[----:B------:R-:W-:Y:S02]  /*127f0*/  IMAD.MOV.U32 R12, RZ, RZ, 0x1 ;  /* 0x00000001ff0c7424 */ /* 0x000fe400078e00ff */
[----:B0-----:R-:W-:-:S07]  /*12800*/  IMAD.MOV.U32 R13, RZ, RZ, RZ ;  /* 0x000000ffff0d7224 */ /* 0x001fce00078e00ff */
[----:B------:R-:W-:-:S07]  /*12810*/  LEPC R20, `(.L_x_9074) ;  /* 0x000000001014794e */ /* 0x000fce0000000000 */
[----:B--2---:R-:W-:Y:S05]  /*12820*/  CALL.ABS.NOINC R2 ;  /* 0x0000000002007343 */ /* 0x004fea0003c00000 */
.L_x_9074:
        /* <DEDUP_REMOVED lines=14> */
[----:B------:R-:W-:Y:S02]  /*12910*/  IMAD.U32 R11, RZ, RZ, UR5 ;  /* 0x00000005ff0b7e24 */ /* 0x000fe4000f8e00ff */
[----:B------:R-:W-:Y:S02]  /*12920*/  IMAD.MOV.U32 R8, RZ, RZ, 0x70 ;  /* 0x00000070ff087424 */ /* 0x000fe400078e00ff */
[----:B------:R-:W-:Y:S02]  /*12930*/  IMAD.MOV.U32 R12, RZ, RZ, 0x1 ;  /* 0x00000001ff0c7424 */ /* 0x000fe400078e00ff */
[----:B0-2---:R-:W-:-:S07]  /*12940*/  IMAD.MOV.U32 R13, RZ, RZ, RZ ;  /* 0x000000ffff0d7224 */ /* 0x005fce00078e00ff */
[----:B------:R-:W-:-:S07]  /*12950*/  LEPC R20, `(.L_x_9076) ;  /* 0x000000001014794e */ /* 0x000fce0000000000 */
[----:B---3--:R-:W-:Y:S05]  /*12960*/  CALL.ABS.NOINC R2 ;  /* 0x0000000002007343 */ /* 0x008fea0003c00000 */
.L_x_9076:
        /* <DEDUP_REMOVED lines=16> */
.L_x_9075:
[----:B------:R-:W2:Y:S01]  /*12a70*/  LDL.LU R7, [R1+0x1c] ;  /* 0x00001c0001077983 */ /* 0x000ea20000300800 */
[----:B------:R-:W3:Y:S01]  /*12a80*/  LDC R0, c[0x0][0x428] ;  /* 0x00010a00ff007b82 */ /* 0x000ee20000000800 */
[----:B------:R-:W-:Y:S01]  /*12a90*/  ULDC.64 UR4, c[0x0][0x9f8] ;  /* 0x00027e0000047ab9 */ /* 0x000fe20000000a00 */
[----:B------:R-:W-:Y:S01]  /*12aa0*/  IMAD.MOV.U32 R4, RZ, RZ, R19 ;  /* 0x000000ffff047224 */ /* 0x000fe200078e0013 */
[----:B-1----:R-:W1:Y:S01]  /*12ab0*/  S2R R6, SR_TID.X ;  /* 0x0000000000067919 */ /* 0x002e620000002100 */
[----:B---3--:R-:W-:Y:S01]  /*12ac0*/  ISETP.NE.AND P0, PT, R0, 0x1, PT ;  /* 0x000000010000780c */ /* 0x008fe20003f05270 */
[----:B------:R-:W-:Y:S01]  /*12ad0*/  IMAD.MOV.U32 R0, RZ, RZ, R18 ;  /* 0x000000ffff007224 */ /* 0x000fe200078e0012 */
[----:B-1----:R-:W-:-:S11]  /*12ae0*/  LOP3.LUT R6, R6, 0x1f, RZ, 0xc0, !PT ;  /* 0x0000001f06067812 */ /* 0x002fd600078ec0ff */
        /* <DEDUP_REMOVED lines=20> */
.L_x_9077:
        /* <DEDUP_REMOVED lines=19> */
.L_x_9148:
[----:B------:R-:W-:Y:S01]  /*12d60*/  UMOV UR4, 0xffffffff ;  /* 0xffffffff00047882 */ /* 0x000fe20000000000 */
[----:B------:R-:W-:Y:S02]  /*12d70*/  SHF.R.S32.HI R5, RZ, 0x1f, R4 ;  /* 0x0000001fff057819 */ /* 0x000fe40000011404 */
[----:B------:R-:W-:Y:S05]  /*12d80*/  BRA.DIV UR4, `(.L_x_9079) ;  /* 0x0000003604947947 */ /* 0x000fea000b800000 */
[----:B------:R-:W-:-:S13]  /*12d90*/  ELECT P6, URZ, PT ;  /* 0x00000000003f782f */ /* 0x000fda00038c0000 */
.L_x_9151:
        /* <DEDUP_REMOVED lines=22> */
.L_x_9081:
        /* <DEDUP_REMOVED lines=9> */
.L_x_9152:
        /* <DEDUP_REMOVED lines=11> */
.L_x_9083:
        /* <DEDUP_REMOVED lines=17> */
[----:B------:R-:W-:-:S04]  /*13150*/  UIMAD UR11, UR11, 0x60, UR4 ;  /* 0x000000600b0b78a4 */ /* 0x000fc8000f8e0204 */
[----:B------:R-:W-:Y:S01]  /*13160*/  UIADD3 UR8, UR8, 0x1c400, URZ ;  /* 0x0001c40008087890 */ /* 0x000fe2000fffe03f */
[----:B------:R-:W-:-:S08]  /*13170*/  UMOV UR4, 0x0 ;  /* 0x0000000000047882 */ /* 0x000fd00000000000 */
[----:B------:R1:W-:Y:S02]  /*13180*/  UTMALDG.4D [UR8], [UR6], desc[UR4] ;  /* 0x00000408060075b4 */ /* 0x0003e40008019000 */
[----:B-1----:R-:W-:Y:S01]  /*13190*/  NOP ;  /* 0x0000000000007918 */ /* 0x002fe20000000000 */
.L_x_9080:
        /* <DEDUP_REMOVED lines=28> */
[----:B------:R-:W2:Y:S02]  /*13360*/  SYNCS.PHASECHK.TRANS64.TRYWAIT P0, [R10+URZ+0x22820], R6 ;  /* 0x022820060a0075a7 */ /* 0x000ea4000800017f */
[----:B-12---:R-:W-:Y:S05]  /*13370*/  @!P0 BRA `(.L_x_9085) ;  /* 0x00000030004c8947 */ /* 0x006fea0003800000 */
.L_x_9153:
[----:B------:R-:W-:Y:S05]  /*13380*/  BSYNC B0 ;  /* 0x0000000000007941 */ /* 0x000fea0003800000 */
.L_x_9084:
        /* <DEDUP_REMOVED lines=11> */
.L_x_9154:
        /* <DEDUP_REMOVED lines=11> */
.L_x_9089:
        /* <DEDUP_REMOVED lines=37> */
.L_x_9087:
[----:B------:R-:W-:Y:S05]  /*13740*/  BSYNC B0 ;  /* 0x0000000000007941 */ /* 0x000fea0003800000 */
.L_x_9086:
        /* <DEDUP_REMOVED lines=41> */
[----:B------:R-:W-:Y:S01]  /*139e0*/  LEA R2, P0, R6, R2, 0x2 ;  /* 0x0000000206027211 */ /* 0x000fe200078010ff */
[----:B------:R-:W-:-:S03]  /*139f0*/  IMAD.MOV R7, RZ, RZ, -R9 ;  /* 0x000000ffff077224 */ /* 0x000fc600078e0a09 */
[----:B------:R-:W-:Y:S01]  /*13a00*/  LEA.HI.X R3, R6, R3, R11, 0x2, P0 ;  /* 0x0000000306037211 */ /* 0x000fe200000f140b */
[----:B------:R-:W-:-:S04]  /*13a10*/  IMAD R8, R12, R7, R8 ;  /* 0x000000070c087224 */ /* 0x000fc800078e0208 */
[----:B------:R1:W5:Y:S04]  /*13a20*/  LDG.E R7, desc[UR38][R2.64] ;  /* 0x0000002602077981 */ /* 0x000368000c1e1900 */
.L_x_9096:
[----:B-1----:R-:W1:Y:S01]  /*13a30*/  S2R R3, SR_CgaCtaId ;  /* 0x0000000000037919 */ /* 0x002e620000008800 */
[----:B------:R-:W-:-:S04]  /*13a40*/  MOV R2, 0x400 ;  /* 0x0000040000027802 */ /* 0x000fc80000000f00 */
[----:B-1----:R-:W-:Y:S02]  /*13a50*/  LEA R2, R3, R2, 0x18 ;  /* 0x0000000203027211 */ /* 0x002fe400078ec0ff */
[----:B------:R-:W-:-:S03]  /*13a60*/  SHF.L.U32 R3, R13, 0x1f, RZ ;  /* 0x0000001f0d037819 */ /* 0x000fc600000006ff */
[----:B------:R-:W-:-:S04]  /*13a70*/  IMAD R2, R14, 0x8, R2 ;  /* 0x000000080e027824 */ /* 0x000fc800078e0202 */
[----:B------:R-:W1:Y:S02]  /*13a80*/  SYNCS.PHASECHK.TRANS64.TRYWAIT P0, [R2+URZ+0x22840], R3 ;  /* 0x02284003020075a7 */ /* 0x000e64000800017f */
[----:B-1----:R-:W-:Y:S05]  /*13a90*/  @!P0 BRA `(.L_x_9097) ;  /* 0x0000002800b88947 */ /* 0x002fea0003800000 */
.L_x_9155:
        /* <DEDUP_REMOVED lines=11> */
.L_x_9098:
        /* <DEDUP_REMOVED lines=22> */
.L_x_9156:
        /* <DEDUP_REMOVED lines=8> */
.L_x_9100:
        /* <DEDUP_REMOVED lines=34> */
.L_x_9095:
[----:B------:R-:W-:Y:S05]  /*13f50*/  BSYNC B2 ;  /* 0x0000000000027941 */ /* 0x000fea0003800000 */
.L_x_9094:
[----:B------:R-:W2:Y:S02]  /*13f60*/  LDL R2, [R1+0x14] ;  /* 0x0000140001027983 */ /* 0x000ea40000100800 */
[----:B--2---:R-:W-:-:S07]  /*13f70*/  VIADD R8, R2, 0xfffffffd ;  /* 0xfffffffd02087836 */ /* 0x004fce0000000000 */
.L_x_9093:
[----:B------:R-:W-:Y:S05]  /*13f80*/  BSYNC B1 ;  /* 0x0000000000017941 */ /* 0x000fea0003800000 */
.L_x_9092:
[----:B------:R-:W2:Y:S01]  /*13f90*/  LDL.LU R2, [R1+0x14] ;  /* 0x0000140001027983 */ /* 0x000ea20000300800 */
[----:B------:R-:W-:Y:S01]  /*13fa0*/  VIADD R10, R10, 0xfffffffe ;  /* 0xfffffffe0a0a7836 */ /* 0x000fe20000000000 */
[----:B--2---:R-:W-:-:S04]  /*13fb0*/  LOP3.LUT R3, RZ, R2, RZ, 0x33, !PT ;  /* 0x00000002ff037212 */ /* 0x004fc800078e33ff */
[----:B------:R-:W-:-:S13]  /*13fc0*/  ISETP.NE.AND P0, PT, R10, R3, PT ;  /* 0x000000030a00720c */ /* 0x000fda0003f05270 */
[----:B------:R-:W-:Y:S05]  /*13fd0*/  @!P0 BRA `(.L_x_9091) ;  /* 0x0000000c00a08947 */ /* 0x000fea0003800000 */
.L_x_9115:
        /* <DEDUP_REMOVED lines=32> */
.L_x_9103:
[----:B------:R-:W2:Y:S01]  /*141e0*/  S2R R3, SR_CgaCtaId ;  /* 0x0000000000037919 */ /* 0x000ea20000008800 */
[----:B------:R-:W-:-:S04]  /*141f0*/  MOV R2, 0x400 ;  /* 0x0000040000027802 */ /* 0x000fc80000000f00 */
[----:B--2---:R-:W-:Y:S02]  /*14200*/  LEA R2, R3, R2, 0x18 ;  /* 0x0000000203027211 */ /* 0x004fe400078ec0ff */
[----:B------:R-:W-:-:S03]  /*14210*/  SHF.L.U32 R3, R10, 0x1f, RZ ;  /* 0x0000001f0a037819 */ /* 0x000fc600000006ff */
[----:B------:R-:W-:-:S04]  /*14220*/  IMAD R2, R9, 0x8, R2 ;  /* 0x0000000809027824 */ /* 0x000fc800078e0202 */
[----:B------:R-:W2:Y:S02]  /*14230*/  SYNCS.PHASECHK.TRANS64.TRYWAIT P0, [R2+URZ+0x22840], R3 ;  /* 0x02284003020075a7 */ /* 0x000ea4000800017f */
[----:B--2---:R-:W-:Y:S05]  /*14240*/  @!P0 BRA `(.L_x_9104) ;  /* 0x0000002000f48947 */ /* 0x004fea0003800000 */
.L_x_9157:
[----:B-1----:R-:W1:Y:S02]  /*14250*/  S2R R6, SR_TID.X ;  /* 0x0000000000067919 */ /* 0x002e640000002100 */
        /* <DEDUP_REMOVED lines=8> */
[----:B---3--:R-:W-:Y:S05]  /*142e0*/  @!P1 BRA `(.L_x_9105) ;  /* 0x0000000000049947 */ /* 0x008fea0003800000 */
[----:B------:R-:W-:Y:S01]  /*142f0*/  BPT.TRAP 0x1 ;  /* 0x000000040000795c */ /* 0x000fe20000300000 */
.L_x_9105:
        /* <DEDUP_REMOVED lines=21> */
.L_x_9158:
        /* <DEDUP_REMOVED lines=8> */
.L_x_9107:
        /* <DEDUP_REMOVED lines=33> */
.L_x_9102:
[----:B------:R-:W-:Y:S05]  /*146e0*/  BSYNC B1 ;  /* 0x0000000000017941 */ /* 0x000fea0003800000 */
.L_x_9101:
        /* <DEDUP_REMOVED lines=30> */
[----:B------:R-:W-:-:S06]  /*148d0*/  LEA.HI.X R7, R2, UR5, R3, 0x2, P0 ;  /* 0x0000000502077c11 */ /* 0x000fcc00080f1403 */
[----:B------:R2:W5:Y:S03]  /*148e0*/  LDG.E R7, desc[UR38][R6.64] ;  /* 0x0000002606077981 */ /* 0x000566000c1e1900 */
.L_x_9110:
[----:B------:R-:W3:Y:S01]  /*148f0*/  S2R R3, SR_CgaCtaId ;  /* 0x0000000000037919 */ /* 0x000ee20000008800 */
[----:B------:R-:W-:-:S04]  /*14900*/  MOV R2, 0x400 ;  /* 0x0000040000027802 */ /* 0x000fc80000000f00 */
[----:B---3--:R-:W-:Y:S02]  /*14910*/  LEA R2, R3, R2, 0x18 ;  /* 0x0000000203027211 */ /* 0x008fe400078ec0ff */
[----:B------:R-:W-:-:S03]  /*14920*/  SHF.L.U32 R3, R11, 0x1f, RZ ;  /* 0x0000001f0b037819 */ /* 0x000fc600000006ff */
[----:B------:R-:W-:-:S04]  /*14930*/  IMAD R2, R12, 0x8, R2 ;  /* 0x000000080c027824 */ /* 0x000fc800078e0202 */
[----:B------:R-:W3:Y:S02]  /*14940*/  SYNCS.PHASECHK.TRANS64.TRYWAIT P0, [R2+URZ+0x22840], R3 ;  /* 0x02284003020075a7 */ /* 0x000ee4000800017f */
[----:B---3--:R-:W-:Y:S05]  /*14950*/  @!P0 BRA `(.L_x_9111) ;  /* 0x0000001c00588947 */ /* 0x008fea0003800000 */
.L_x_9159:
        /* <DEDUP_REMOVED lines=11> */
.L_x_9112:
        /* <DEDUP_REMOVED lines=22> */
.L_x_9160:
        /* <DEDUP_REMOVED lines=8> */
.L_x_9114:
        /* <DEDUP_REMOVED lines=34> */
.L_x_9109:
[----:B------:R-:W-:Y:S05]  /*14e10*/  BSYNC B1 ;  /* 0x0000000000017941 */ /* 0x000fea0003800000 */
.L_x_9108:
[----:B------:R-:W2:Y:S01]  /*14e20*/  LDL R2, [R1+0xc] ;  /* 0x00000c0001027983 */ /* 0x000ea20000100800 */
[----:B------:R-:W-:Y:S01]  /*14e30*/  VIADD R8, R8, 0xfffffffe ;  /* 0xfffffffe08087836 */ /* 0x000fe20000000000 */
[----:B--2---:R-:W-:-:S13]  /*14e40*/  ISETP.GT.AND P0, PT, R9, R2, PT ;  /* 0x000000020900720c */ /* 0x004fda0003f04270 */
[----:B------:R-:W-:Y:S05]  /*14e50*/  @P0 BRA `(.L_x_9115) ;  /* 0xfffffff000600947 */ /* 0x000fea000383ffff */
.L_x_9091:
[----:B------:R-:W-:Y:S05]  /*14e60*/  BSYNC B0 ;  /* 0x0000000000007941 */ /* 0x000fea0003800000 */
.L_x_9090:
        /* <DEDUP_REMOVED lines=23> */
.L_x_9117:
[----:B------:R-:W-:Y:S05]  /*14fe0*/  BSYNC B0 ;  /* 0x0000000000007941 */ /* 0x000fea0003800000 */
.L_x_9116:
[----:B--2---:R-:W2:Y:S02]  /*14ff0*/  LDL.LU R2, [R1+0x4] ;  /* 0x0000040001027983 */ /* 0x004ea40000300800 */
[----:B--2---:R-:W-:-:S05]  /*15000*/  LOP3.LUT R2, R2, R0, RZ, 0x3c, !PT ;  /* 0x0000000002027212 */ /* 0x004fca00078e3cff */
[----:B------:R2:W-:Y:S02]  /*15010*/  STL [R1+0x4], R2 ;  /* 0x0000040201007387 */ /* 0x0005e40000100800 */
.L_x_9073:
[----:B------:R-:W-:Y:S05]  /*15020*/  BSYNC B6 ;  /* 0x0000000000067941 */ /* 0x000fea0003800000 */
.L_x_9071:
[----:B------:R-:W-:-:S03]  /*15030*/  UMOV UR4, 0xffffffff ;  /* 0xffffffff00047882 */ /* 0x000fc60000000000 */
[----:B------:R-:W-:Y:S05]  /*15040*/  BRA.DIV UR4, `(.L_x_9118) ;  /* 0x0000001604c47947 */ /* 0x000fea000b800000 */
[----:B------:R3:W4:Y:S04]  /*15050*/  SHFL.IDX PT, R4, R16, RZ, 0x1f ;  /* 0x00001fff10047589 */ /* 0x00072800000e0000 */
[----:B------:R3:W0:Y:S02]  /*15060*/  SHFL.IDX PT, R7, R16, 0x1, 0x1f ;  /* 0x00201f0010077f89 */ /* 0x00062400000e0000 */
.L_x_9164:
        /* <DEDUP_REMOVED lines=10> */
[----:B--2---:R-:W1:Y:S02]  /*15110*/  LDC.64 R2, c[0x0][0xc58] ;  /* 0x00031600ff027b82 */ /* 0x004e640000000a00 */
[----:B-1----:R-:W-:-:S05]  /*15120*/  IMAD.WIDE R2, R5, 0x4, R2 ;  /* 0x0000000405027825 */ /* 0x002fca00078e0202 */
[----:B------:R1:W5:Y:S02]  /*15130*/  LDG.E R17, desc[UR38][R2.64] ;  /* 0x0000002602117981 */ /* 0x000364000c1e1900 */
.L_x_9120:
[----:B------:R-:W-:Y:S05]  /*15140*/  BSYNC B0 ;  /* 0x0000000000007941 */ /* 0x000fea0003800000 */
.L_x_9119:
        /* <DEDUP_REMOVED lines=23> */
.L_x_9172:
[----:B------:R-:W-:Y:S02]  /*152c0*/  ULDC UR4, c[0x0][0xc10] ;  /* 0x0003040000047ab9 */ /* 0x000fe40000000800 */
[----:B------:R-:W-:-:S04]  /*152d0*/  IMAD.U32 R5, RZ, RZ, UR4 ;  /* 0x00000004ff057e24 */ /* 0x000fc8000f8e00ff */
[----:B-1----:R-:W-:-:S04]  /*152e0*/  IMAD R14, R14, R5, RZ ;  /* 0x000000050e0e7224 */ /* 0x002fc800078e02ff */
[----:B------:R-:W-:-:S05]  /*152f0*/  IMAD.IADD R7, R7, 0x1, R14 ;  /* 0x0000000107077824 */ /* 0x000fca00078e020e */
[----:B----4-:R-:W-:-:S13]  /*15300*/  ISETP.GT.AND P0, PT, R7, R4, PT ;  /* 0x000000040700720c */ /* 0x010fda0003f04270 */
[----:B------:R-:W-:Y:S05]  /*15310*/  @P0 BRA `(.L_x_9122) ;  /* 0x0000000000b40947 */ /* 0x000fea0003800000 */
[----:B------:R-:W1:Y:S02]  /*15320*/  LDC R0, c[0x0][0xc14] ;  /* 0x00030500ff007b82 */ /* 0x000e640000000800 */
.L_x_9127:
        /* <DEDUP_REMOVED lines=14> */
.L_x_9125:
[----:B------:R-:W-:Y:S05]  /*15410*/  BSYNC B0 ;  /* 0x0000000000007941 */ /* 0x000fea0003800000 */
.L_x_9124:
        /* <DEDUP_REMOVED lines=23> */
.L_x_9180:
[----:B------:R-:W-:Y:S02]  /*15590*/  ULDC UR4, c[0x0][0xc10] ;  /* 0x0003040000047ab9 */ /* 0x000fe40000000800 */
[----:B------:R-:W-:-:S04]  /*155a0*/  IMAD.U32 R5, RZ, RZ, UR4 ;  /* 0x00000004ff057e24 */ /* 0x000fc8000f8e00ff */
[----:B-1----:R-:W-:-:S04]  /*155b0*/  IMAD R14, R14, R5, RZ ;  /* 0x000000050e0e7224 */ /* 0x002fc800078e02ff */
[----:B------:R-:W-:-:S05]  /*155c0*/  IMAD.IADD R7, R14, 0x1, R7 ;  /* 0x000000010e077824 */ /* 0x000fca00078e0207 */
[----:B------:R-:W-:-:S13]  /*155d0*/  ISETP.GT.AND P0, PT, R7, R4, PT ;  /* 0x000000040700720c */ /* 0x000fda0003f04270 */
[----:B------:R-:W-:Y:S05]  /*155e0*/  @!P0 BRA `(.L_x_9127) ;  /* 0xfffffffc00508947 */ /* 0x000fea000383ffff */
.L_x_9122:
        /* <DEDUP_REMOVED lines=8> */
.L_x_9184:
[----:B------:R-:W-:Y:S01]  /*15670*/  ISETP.NE.AND P0, PT, R3, RZ, PT ;  /* 0x000000ff0300720c */ /* 0x000fe20003f05270 */
[----:B------:R-:W-:-:S12]  /*15680*/  IMAD.MOV.U32 R7, RZ, RZ, RZ ;  /* 0x000000ffff077224 */ /* 0x000fd800078e00ff */
[----:B------:R-:W-:Y:S05]  /*15690*/  @!P0 BRA `(.L_x_9129) ;  /* 0x0000000000108947 */ /* 0x000fea0003800000 */
[----:B------:R-:W-:Y:S01]  /*156a0*/  UMOV UR4, 0xffffffff ;  /* 0xffffffff00047882 */ /* 0x000fe20000000000 */
[----:B------:R-:W-:Y:S02]  /*156b0*/  VIADD R12, R6, 0xffffffff ;  /* 0xffffffff060c7836 */ /* 0x000fe40000000000 */
[----:B------:R-:W-:Y:S05]  /*156c0*/  BRA.DIV UR4, `(.L_x_9130) ;  /* 0x0000001a04587947 */ /* 0x000fea000b800000 */
[----:B------:R3:W4:Y:S02]  /*156d0*/  SHFL.IDX PT, R7, R2, R12, 0x1f ;  /* 0x00001f0c02077589 */ /* 0x00072400000e0000 */
.L_x_9129:
[----:B0--3--:R-:W0:Y:S01]  /*156e0*/  LDC.64 R2, c[0x0][0xc68] ;  /* 0x00031a00ff027b82 */ /* 0x009e220000000a00 */
[----:B------:R-:W-:-:S04]  /*156f0*/  IMAD.IADD R19, R6, 0x1, R19 ;  /* 0x0000000106137824 */ /* 0x000fc800078e0213 */
        /* <DEDUP_REMOVED lines=65> */
.L_x_9123:
[----:B------:R-:W-:Y:S01]  /*15b10*/  UMOV UR4, URZ ;  /* 0x0000003f00047c82 */ /* 0x000fe20008000000 */
[----:B------:R-:W-:Y:S01]  /*15b20*/  UMOV UR5, URZ ;  /* 0x0000003f00057c82 */ /* 0x000fe20008000000 */
[----:B------:R-:W-:Y:S01]  /*15b30*/  ULDC UR6, c[0x0][0xc14] ;  /* 0x0003050000067ab9 */ /* 0x000fe20000000800 */
[----:B---3--:R-:W-:Y:S02]  /*15b40*/  IMAD.MOV.U32 R16, RZ, RZ, R4 ;  /* 0x000000ffff107224 */ /* 0x008fe400078e0004 */
[----:B------:R-:W-:Y:S02]  /*15b50*/  IMAD.U32 R17, RZ, RZ, UR4 ;  /* 0x00000004ff117e24 */ /* 0x000fe4000f8e00ff */
[----:B------:R-:W-:Y:S02]  /*15b60*/  IMAD.U32 R18, RZ, RZ, UR5 ;  /* 0x00000005ff127e24 */ /* 0x000fe4000f8e00ff */
[----:B------:R-:W-:-:S07]  /*15b70*/  IMAD.U32 R19, RZ, RZ, UR6 ;  /* 0x00000006ff137e24 */ /* 0x000fce000f8e00ff */
.L_x_9131:
        /* <DEDUP_REMOVED lines=12> */
.L_x_9059:
        /* <DEDUP_REMOVED lines=12> */
.L_x_9187:
[----:B------:R-:W-:Y:S05]  /*15d00*/  BSYNC B0 ;  /* 0x0000000000007941 */ /* 0x000fea0003800000 */
.L_x_9133:
[----:B------:R-:W-:-:S03]  /*15d10*/  UMOV UR4, 0xffffffff ;  /* 0xffffffff00047882 */ /* 0x000fc60000000000 */
[----:B------:R-:W-:Y:S05]  /*15d20*/  BRA.DIV UR4, `(.L_x_9135) ;  /* 0x0000001204fc7947 */ /* 0x000fea000b800000 */
[----:B------:R-:W2:Y:S02]  /*15d30*/  S2R R2, SR_TID.X ;  /* 0x0000000000027919 */ /* 0x000ea40000002100 */
[----:B--2---:R-:W-:-:S04]  /*15d40*/  SHF.R.U32.HI R2, RZ, 0x5, R2 ;  /* 0x00000005ff027819 */ /* 0x004fc80000011602 */
[----:B------:R-:W-:-:S05]  /*15d50*/  LOP3.LUT R2, R2, 0x3, RZ, 0xc0, !PT ;  /* 0x0000000302027812 */ /* 0x000fca00078ec0ff */
[----:B------:R2:W3:Y:S02]  /*15d60*/  SHFL.IDX PT, R14, R2, RZ, 0x1f ;  /* 0x00001fff020e7589 */ /* 0x0004e400000e0000 */
.L_x_9190:
[----:B---3--:R-:W-:Y:S01]  /*15d70*/  ISETP.NE.AND P0, PT, R14, RZ, PT ;  /* 0x000000ff0e00720c */ /* 0x008fe20003f05270 */
[----:B------:R-:W-:-:S12]  /*15d80*/  BSSY B0, `(.L_x_9136) ;  /* 0x0000027000007945 */ /* 0x000fd80003800000 */
[----:B------:R-:W-:Y:S05]  /*15d90*/  @P0 BRA `(.L_x_9137) ;  /* 0x0000000000940947 */ /* 0x000fea0003800000 */
[----:B------:R-:W-:-:S03]  /*15da0*/  UMOV UR4, 0xffffffff ;  /* 0xffffffff00047882 */ /* 0x000fc60000000000 */
[----:B------:R-:W-:Y:S05]  /*15db0*/  BRA.DIV UR4, `(.L_x_9138) ;  /* 0x00000016040c7947 */ /* 0x000fea000b800000 */
[----:B------:R-:W-:-:S13]  /*15dc0*/  ELECT P6, URZ, PT ;  /* 0x00000000003f782f */ /* 0x000fda00038c0000 */
.L_x_9193:
[----:B------:R-:W-:Y:S05]  /*15dd0*/  @!P6 BRA `(.L_x_9137) ;  /* 0x000000000084e947 */ /* 0x000fea0003800000 */
[----:B------:R-:W-:-:S06]  /*15de0*/  ULOP3.LUT UR4, UR36, 0x2, URZ, 0xfc, !UPT ;  /* 0x0000000224047892 */ /* 0x000fcc000f8efc3f */
[----:B--2---:R-:W-:-:S05]  /*15df0*/  IMAD.U32 R2, RZ, RZ, UR4 ;  /* 0x00000004ff027e24 */ /* 0x004fca000f8e00ff */
[----:B------:R-:W-:-:S13]  /*15e00*/  ISETP.NE.AND P2, PT, R2, 0x3, PT ;  /* 0x000000030200780c */ /* 0x000fda0003f45270 */
[----:B------:R-:W-:Y:S05]  /*15e10*/  @!P2 BRA `(.L_x_9139) ;  /* 0x000000000004a947 */ /* 0x000fea0003800000 */
[----:B------:R-:W-:Y:S01]  /*15e20*/  BPT.TRAP 0x1 ;  /* 0x000000040000795c */ /* 0x000fe20000300000 */
.L_x_9139:
        /* <DEDUP_REMOVED lines=14> */
.L_x_9194:
[----:B------:R-:W2:Y:S02]  /*15f10*/  SYNCS.PHASECHK.TRANS64.TRYWAIT P0, [R7+URZ], R2 ;  /* 0x00000002070075a7 */ /* 0x000ea4000800017f */
[----:B--2---:R-:W-:Y:S05]  /*15f20*/  @!P0 BRA `(.L_x_9141) ;  /* 0x0000001000e48947 */ /* 0x004fea0003800000 */
.L_x_9195:
[----:B------:R-:W-:Y:S05]  /*15f30*/  @!P2 BRA `(.L_x_9142) ;  /* 0x000000000004a947 */ /* 0x000fea0003800000 */
[----:B------:R-:W-:Y:S01]  /*15f40*/  BPT.TRAP 0x1 ;  /* 0x000000040000795c */ /* 0x000fe20000300000 */
.L_x_9142:
[----:B------:R-:W3:Y:S01]  /*15f50*/  LDL.LU R4, [R1] ;  /* 0x0000000001047983 */ /* 0x000ee20000300800 */
[----:B------:R-:W-:-:S04]  /*15f60*/  VIADD R0, R0, 0x22860 ;  /* 0x0002286000007836 */ /* 0x000fc80000000000 */
[----:B---3--:R-:W-:-:S04]  /*15f70*/  IMAD R4, R4, 0x8, R0 ;  /* 0x0000000804047824 */ /* 0x008fc800078e0200 */
[----:B------:R-:W3:Y:S02]  /*15f80*/  SYNCS.PHASECHK.TRANS64.TRYWAIT P0, [R4+URZ], R5 ;  /* 0x00000005040075a7 */ /* 0x000ee4000800017f */
[----:B---3--:R-:W-:Y:S05]  /*15f90*/  @!P0 BRA `(.L_x_9143) ;  /* 0x0000001000dc8947 */ /* 0x008fea0003800000 */
.L_x_9196:
[----:B------:R-:W-:-:S07]  /*15fa0*/  IMAD R3, R3, 0x8, R0 ;  /* 0x0000000803037824 */ /* 0x000fce00078e0200 */
.L_x_9144:
[----:B----4-:R4:W0:Y:S02]  /*15fb0*/  SYNCS.PHASECHK.TRANS64.TRYWAIT P0, [R3+URZ], R2 ;  /* 0x00000002030075a7 */ /* 0x010824000800017f */
[----:B0-----:R-:W-:Y:S05]  /*15fc0*/  @!P0 NANOSLEEP.SYNCS 0x989680 ;  /* 0x009896800000895d */ /* 0x001fea0003900000 */
[----:B------:R-:W0:Y:S02]  /*15fd0*/  @!P0 SYNCS.PHASECHK.TRANS64 P0, [R3+URZ], R2 ;  /* 0x00000002030085a7 */ /* 0x000e24000800007f */
[----:B0-----:R-:W-:Y:S05]  /*15fe0*/  @!P0 BRA `(.L_x_9144) ;  /* 0xfffffffc00f08947 */ /* 0x001fea000383ffff */
.L_x_9137:
[----:B------:R-:W-:Y:S05]  /*15ff0*/  BSYNC B0 ;  /* 0x0000000000007941 */ /* 0x000fea0003800000 */
.L_x_9136:
[----:B------:R-:W-:Y:S05]  /*16000*/  EXIT ;  /* 0x000000000000794d */ /* 0x000fea0003800000 */
.L_x_8963:
[----:B0-----:R0:W1:Y:S02]  /*16010*/  SYNCS.PHASECHK.TRANS64.TRYWAIT P0, [R9+URZ+0x22800], R0 ;  /* 0x02280000090075a7 */ /* 0x001064000800017f */
[----:B-1----:R-:W-:Y:S05]  /*16020*/  @!P0 NANOSLEEP.SYNCS 0x989680 ;  /* 0x009896800000895d */ /* 0x002fea0003900000 */
[----:B------:R-:W1:Y:S02]  /*16030*/  @!P0 SYNCS.PHASECHK.TRANS64 P0, [R9+URZ+0x22800], R0 ;  /* 0x02280000090085a7 */ /* 0x000e64000800007f */
[----:B-1----:R-:W-:Y:S05]  /*16040*/  @!P0 BRA `(.L_x_8963) ;  /* 0xfffffffc00f08947 */ /* 0x002fea000383ffff */
[----:B------:R-:W-:Y:S05]  /*16050*/  BRA `(.L_x_9145) ;  /* 0xfffffebc00107947 */ /* 0x000fea000383ffff */
.L_x_8967:
[----:B-1----:R1:W2:Y:S02]  /*16060*/  SYNCS.PHASECHK.TRANS64.TRYWAIT P1, [R5+URZ+0x22830], R12 ;  /* 0x0228300c050075a7 */ /* 0x0022a4000802017f */
[----:B--2---:R-:W-:Y:S05]  /*16070*/  @!P1 NANOSLEEP.SYNCS 0x989680 ;  /* 0x009896800000995d */ /* 0x004fea0003900000 */
[----:B------:R-:W2:Y:S02]  /*16080*/  @!P1 SYNCS.PHASECHK.TRANS64 P1, [R5+URZ+0x22830], R12 ;  /* 0x0228300c050095a7 */ /* 0x000ea4000802007f */
[----:B--2---:R-:W-:Y:S05]  /*16090*/  @!P1 BRA `(.L_x_8967) ;  /* 0xfffffffc00f09947 */ /* 0x004fea000383ffff */
[----:B------:R-:W-:Y:S05]  /*160a0*/  BRA `(.L_x_8966) ;  /* 0xfffffebc003c7947 */ /* 0x000fea000383ffff */
.L_x_8979:
[----:B-1----:R1:W2:Y:S02]  /*160b0*/  SYNCS.PHASECHK.TRANS64.TRYWAIT P1, [R5+URZ+0x22850], R12 ;  /* 0x0228500c050075a7 */ /* 0x0022a4000802017f */
[----:B--2---:R-:W-:Y:S05]  /*160c0*/  @!P1 NANOSLEEP.SYNCS 0x989680 ;  /* 0x009896800000995d */ /* 0x004fea0003900000 */
[----:B------:R-:W2:Y:S02]  /*160d0*/  @!P1 SYNCS.PHASECHK.TRANS64 P1, [R5+URZ+0x22850], R12 ;  /* 0x0228500c050095a7 */ /* 0x000ea4000802007f */
[----:B--2---:R-:W-:Y:S05]  /*160e0*/  @!P1 BRA `(.L_x_8979) ;  /* 0xfffffffc00f09947 */ /* 0x004fea000383ffff */
[----:B------:R-:W-:Y:S05]  /*160f0*/  BRA `(.L_x_8978) ;  /* 0xfffffee400487947 */ /* 0x000fea000383ffff */
.L_x_8987:
[----:B-1----:R-:W-:-:S04]  /*16100*/  IMAD.U32 R21, RZ, RZ, UR28 ;  /* 0x0000001cff157e24 */ /* 0x002fc8000f8e00ff */
[----:B------:R1:W2:Y:S03]  /*16110*/  SYNCS.PHASECHK.TRANS64.TRYWAIT P1, [R21+URZ+0x22830], R10 ;  /* 0x0228300a150075a7 */ /* 0x0002a6000802017f */
[----:B--2---:R-:W-:Y:S05]  /*16120*/  @!P1 NANOSLEEP.SYNCS 0x989680 ;  /* 0x009896800000995d */ /* 0x004fea0003900000 */
[----:B------:R-:W2:Y:S02]  /*16130*/  @!P1 SYNCS.PHASECHK.TRANS64 P1, [R21+URZ+0x22830], R10 ;  /* 0x0228300a150095a7 */ /* 0x000ea4000802007f */
[----:B--2---:R-:W-:Y:S05]  /*16140*/  @!P1 BRA `(.L_x_8987) ;  /* 0xfffffffc00ec9947 */ /* 0x004fea000383ffff */
[----:B------:R-:W-:Y:S05]  /*16150*/  BRA `(.L_x_8986) ;  /* 0xfffffee800d07947 */ /* 0x000fea000383ffff */
.L_x_8999:
[----:B-1----:R1:W2:Y:S02]  /*16160*/  SYNCS.PHASECHK.TRANS64.TRYWAIT P1, [R177+URZ+0x22850], R10 ;  /* 0x0228500ab10075a7 */ /* 0x0022a4000802017f */
[----:B--2---:R-:W-:Y:S05]  /*16170*/  @!P1 NANOSLEEP.SYNCS 0x989680 ;  /* 0x009896800000995d */ /* 0x004fea0003900000 */
[----:B------:R-:W2:Y:S02]  /*16180*/  @!P1 SYNCS.PHASECHK.TRANS64 P1, [R177+URZ+0x22850], R10 ;  /* 0x0228500ab10095a7 */ /* 0x000ea4000802007f */
[----:B--2---:R-:W-:Y:S05]  /*16190*/  @!P1 BRA `(.L_x_8999) ;  /* 0xfffffffc00f09947 */ /* 0x004fea000383ffff */
[----:B------:R-:W-:Y:S05]  /*161a0*/  BRA `(.L_x_8998) ;  /* 0xffffff1800f87947 */ /* 0x000fea000383ffff */
.L_x_9008:
[----:B-1----:R-:W-:-:S04]  /*161b0*/  IMAD.U32 R6, RZ, RZ, UR25 ;  /* 0x00000019ff067e24 */ /* 0x002fc8000f8e00ff */
[----:B------:R1:W2:Y:S03]  /*161c0*/  SYNCS.PHASECHK.TRANS64.TRYWAIT P2, [R6+URZ+0x22830], R5 ;  /* 0x02283005060075a7 */ /* 0x0002a6000804017f */
[----:B--2---:R-:W-:Y:S05]  /*161d0*/  @!P2 NANOSLEEP.SYNCS 0x989680 ;  /* 0x009896800000a95d */ /* 0x004fea0003900000 */
[----:B------:R-:W2:Y:S02]  /*161e0*/  @!P2 SYNCS.PHASECHK.TRANS64 P2, [R6+URZ+0x22830], R5 ;  /* 0x022830050600a5a7 */ /* 0x000ea4000804007f */
[----:B--2---:R-:W-:Y:S05]  /*161f0*/  @!P2 BRA `(.L_x_9008) ;  /* 0xfffffffc00eca947 */ /* 0x004fea000383ffff */
[----:B------:R-:W-:Y:S05]  /*16200*/  BRA `(.L_x_9007) ;  /* 0xffffff2000a07947 */ /* 0x000fea000383ffff */
.L_x_9012:
[----:B-1----:R1:W2:Y:S02]  /*16210*/  SYNCS.PHASECHK.TRANS64.TRYWAIT P2, [R214+URZ+0x22850], R5 ;  /* 0x02285005d60075a7 */ /* 0x0022a4000804017f */
[----:B--2---:R-:W-:Y:S05]  /*16220*/  @!P2 NANOSLEEP.SYNCS 0x989680 ;  /* 0x009896800000a95d */ /* 0x004fea0003900000 */
[----:B------:R-:W2:Y:S02]  /*16230*/  @!P2 SYNCS.PHASECHK.TRANS64 P2, [R214+URZ+0x22850], R5 ;  /* 0x02285005d600a5a7 */ /* 0x000ea4000804007f */
[----:B--2---:R-:W-:Y:S05]  /*16240*/  @!P2 BRA `(.L_x_9012) ;  /* 0xfffffffc00f0a947 */ /* 0x004fea000383ffff */
[----:B------:R-:W-:Y:S05]  /*16250*/  BRA `(.L_x_9011) ;  /* 0xffffff4000407947 */ /* 0x000fea000383ffff */
.L_x_9018:
[----:B-1----:R-:W-:-:S04]  /*16260*/  IMAD.U32 R6, RZ, RZ, UR27 ;  /* 0x0000001bff067e24 */ /* 0x002fc8000f8e00ff */
[----:B------:R1:W2:Y:S03]  /*16270*/  SYNCS.PHASECHK.TRANS64.TRYWAIT P1, [R6+URZ+0x22830], R9 ;  /* 0x02283009060075a7 */ /* 0x0002a6000802017f */
[----:B--2---:R-:W-:Y:S05]  /*16280*/  @!P1 NANOSLEEP.SYNCS 0x989680 ;  /* 0x009896800000995d */ /* 0x004fea0003900000 */
[----:B------:R-:W2:Y:S02]  /*16290*/  @!P1 SYNCS.PHASECHK.TRANS64 P1, [R6+URZ+0x22830], R9 ;  /* 0x02283009060095a7 */ /* 0x000ea4000802007f */
[----:B--2---:R-:W-:Y:S05]  /*162a0*/  @!P1 BRA `(.L_x_9018) ;  /* 0xfffffffc00ec9947 */ /* 0x004fea000383ffff */
[----:B------:R-:W-:Y:S05]  /*162b0*/  BRA `(.L_x_9017) ;  /* 0xffffff4400647947 */ /* 0x000fea000383ffff */
.L_x_9030:
[----:B-1----:R1:W2:Y:S02]  /*162c0*/  SYNCS.PHASECHK.TRANS64.TRYWAIT P1, [R176+URZ+0x22850], R9 ;  /* 0x02285009b00075a7 */ /* 0x0022a4000802017f */
[----:B--2---:R-:W-:Y:S05]  /*162d0*/  @!P1 NANOSLEEP.SYNCS 0x989680 ;  /* 0x009896800000995d */ /* 0x004fea0003900000 */
[----:B------:R-:W2:Y:S02]  /*162e0*/  @!P1 SYNCS.PHASECHK.TRANS64 P1, [R176+URZ+0x22850], R9 ;  /* 0x02285009b00095a7 */ /* 0x000ea4000802007f */
[----:B--2---:R-:W-:Y:S05]  /*162f0*/  @!P1 BRA `(.L_x_9030) ;  /* 0xfffffffc00f09947 */ /* 0x004fea000383ffff */
[----:B------:R-:W-:Y:S05]  /*16300*/  BRA `(.L_x_9029) ;  /* 0xffffff74008c7947 */ /* 0x000fea000383ffff */
.L_x_9078:
        /* <DEDUP_REMOVED lines=11> */
.L_x_9147:
[----:B------:R-:W-:Y:S05]  /*163c0*/  BSYNC B0 ;  /* 0x0000000000007941 */ /* 0x000fea0003800000 */
.L_x_9146:
[----:B------:R-:W-:Y:S05]  /*163d0*/  BRA `(.L_x_9148) ;  /* 0xffffffc800607947 */ /* 0x000fea000383ffff */
.L_x_9079:
[----:B------:R-:W-:Y:S01]  /*163e0*/  BSSY B0, `(.L_x_9149) ;  /* 0x0000006000007945 */ /* 0x000fe20003800000 */
[----:B------:R-:W-:-:S07]  /*163f0*/  IMAD.MOV.U32 R15, RZ, RZ, -0x1 ;  /* 0xffffffffff0f7424 */ /* 0x000fce00078e00ff */
[----:B0-----:R-:W-:Y:S05]  /*16400*/  WARPSYNC.COLLECTIVE R15, `(.L_x_9150) ;  /* 0x000000000f0c7348 */ /* 0x001fea0003c00000 */
[----:B------:R-:W-:Y:S02]  /*16410*/  ELECT P6, UR62, PT ;  /* 0x00000000003e782f */ /* 0x000fe400038c0000 */
[----:B------:R-:W-:Y:S01]  /*16420*/  MOV R14, UR62 ;  /* 0x0000003e000e7c02 */ /* 0x000fe20008000f00 */
[----:B0-----:R-:W-:Y:S10]  /*16430*/  ENDCOLLECTIVE ;  /* 0x000000000000791b */ /* 0x001ff40003800000 */
.L_x_9150:
[----:B------:R-:W-:Y:S05]  /*16440*/  BSYNC B0 ;  /* 0x0000000000007941 */ /* 0x000fea0003800000 */
.L_x_9149:
[----:B------:R-:W-:Y:S05]  /*16450*/  BRA `(.L_x_9151) ;  /* 0xffffffc800507947 */ /* 0x000fea000383ffff */
.L_x_9082:
[----:B-1----:R1:W2:Y:S02]  /*16460*/  SYNCS.PHASECHK.TRANS64.TRYWAIT P0, [R9+URZ+0x22840], R10 ;  /* 0x0228400a090075a7 */ /* 0x0022a4000800017f */
[----:B--2---:R-:W-:Y:S05]  /*16470*/  @!P0 NANOSLEEP.SYNCS 0x989680 ;  /* 0x009896800000895d */ /* 0x004fea0003900000 */
[----:B------:R-:W2:Y:S02]  /*16480*/  @!P0 SYNCS.PHASECHK.TRANS64 P0, [R9+URZ+0x22840], R10 ;  /* 0x0228400a090085a7 */ /* 0x000ea4000800007f */
[----:B--2---:R-:W-:Y:S05]  /*16490*/  @!P0 BRA `(.L_x_9082) ;  /* 0xfffffffc00f08947 */ /* 0x004fea000383ffff */
[----:B------:R-:W-:Y:S05]  /*164a0*/  BRA `(.L_x_9152) ;  /* 0xffffffc800b87947 */ /* 0x000fea000383ffff */
.L_x_9085:
        /* <DEDUP_REMOVED lines=8> */
.L_x_9088:
[----:B-1----:R1:W2:Y:S02]  /*16530*/  SYNCS.PHASECHK.TRANS64.TRYWAIT P0, [R6+URZ+0x22860], R9 ;  /* 0x02286009060075a7 */ /* 0x0022a4000800017f */
[----:B--2---:R-:W-:Y:S05]  /*16540*/  @!P0 NANOSLEEP.SYNCS 0x989680 ;  /* 0x009896800000895d */ /* 0x004fea0003900000 */
[----:B------:R-:W2:Y:S02]  /*16550*/  @!P0 SYNCS.PHASECHK.TRANS64 P0, [R6+URZ+0x22860], R9 ;  /* 0x02286009060085a7 */ /* 0x000ea4000800007f */
[----:B--2---:R-:W-:Y:S05]  /*16560*/  @!P0 BRA `(.L_x_9088) ;  /* 0xfffffffc00f08947 */ /* 0x004fea000383ffff */
[----:B------:R-:W-:Y:S05]  /*16570*/  BRA `(.L_x_9154) ;  /* 0xffffffcc00b07947 */ /* 0x000fea000383ffff */
.L_x_9097:
[----:B-1----:R1:W2:Y:S02]  /*16580*/  SYNCS.PHASECHK.TRANS64.TRYWAIT P0, [R2+URZ+0x22840], R3 ;  /* 0x02284003020075a7 */ /* 0x0022a4000800017f */
[----:B--2---:R-:W-:Y:S05]  /*16590*/  @!P0 NANOSLEEP.SYNCS 0x989680 ;  /* 0x009896800000895d */ /* 0x004fea0003900000 */
[----:B------:R-:W2:Y:S02]  /*165a0*/  @!P0 SYNCS.PHASECHK.TRANS64 P0, [R2+URZ+0x22840], R3 ;  /* 0x02284003020085a7 */ /* 0x000ea4000800007f */
[----:B--2---:R-:W-:Y:S05]  /*165b0*/  @!P0 BRA `(.L_x_9097) ;  /* 0xfffffffc00f08947 */ /* 0x004fea000383ffff */
[----:B------:R-:W-:Y:S05]  /*165c0*/  BRA `(.L_x_9155) ;  /* 0xffffffd400347947 */ /* 0x000fea000383ffff */
.L_x_9099:
[----:B--2---:R2:W3:Y:S02]  /*165d0*/  SYNCS.PHASECHK.TRANS64.TRYWAIT P0, [R2+URZ+0x22860], R3 ;  /* 0x02286003020075a7 */ /* 0x0044e4000800017f */
[----:B---3--:R-:W-:Y:S05]  /*165e0*/  @!P0 NANOSLEEP.SYNCS 0x989680 ;  /* 0x009896800000895d */ /* 0x008fea0003900000 */
[----:B------:R-:W3:Y:S02]  /*165f0*/  @!P0 SYNCS.PHASECHK.TRANS64 P0, [R2+URZ+0x22860], R3 ;  /* 0x02286003020085a7 */ /* 0x000ee4000800007f */
[----:B---3--:R-:W-:Y:S05]  /*16600*/  @!P0 BRA `(.L_x_9099) ;  /* 0xfffffffc00f08947 */ /* 0x008fea000383ffff */
[----:B------:R-:W-:Y:S05]  /*16610*/  BRA `(.L_x_9156) ;  /* 0xffffffd400a47947 */ /* 0x000fea000383ffff */
.L_x_9104:
[----:B--2---:R2:W3:Y:S02]  /*16620*/  SYNCS.PHASECHK.TRANS64.TRYWAIT P0, [R2+URZ+0x22840], R3 ;  /* 0x02284003020075a7 */ /* 0x0044e4000800017f */
[----:B---3--:R-:W-:Y:S05]  /*16630*/  @!P0 NANOSLEEP.SYNCS 0x989680 ;  /* 0x009896800000895d */ /* 0x008fea0003900000 */
[----:B------:R-:W3:Y:S02]  /*16640*/  @!P0 SYNCS.PHASECHK.TRANS64 P0, [R2+URZ+0x22840], R3 ;  /* 0x02284003020085a7 */ /* 0x000ee4000800007f */
[----:B---3--:R-:W-:Y:S05]  /*16650*/  @!P0 BRA `(.L_x_9104) ;  /* 0xfffffffc00f08947 */ /* 0x008fea000383ffff */
[----:B------:R-:W-:Y:S05]  /*16660*/  BRA `(.L_x_9157) ;  /* 0xffffffd800f87947 */ /* 0x000fea000383ffff */
.L_x_9106:
[----:B0-----:R0:W1:Y:S02]  /*16670*/  SYNCS.PHASECHK.TRANS64.TRYWAIT P1, [R2+URZ+0x22860], R3 ;  /* 0x02286003020075a7 */ /* 0x001064000802017f */
[----:B-1----:R-:W-:Y:S05]  /*16680*/  @!P1 NANOSLEEP.SYNCS 0x989680 ;  /* 0x009896800000995d */ /* 0x002fea0003900000 */
[----:B------:R-:W1:Y:S02]  /*16690*/  @!P1 SYNCS.PHASECHK.TRANS64 P1, [R2+URZ+0x22860], R3 ;  /* 0x02286003020095a7 */ /* 0x000e64000802007f */
[----:B-1----:R-:W-:Y:S05]  /*166a0*/  @!P1 BRA `(.L_x_9106) ;  /* 0xfffffffc00f09947 */ /* 0x002fea000383ffff */
[----:B------:R-:W-:Y:S05]  /*166b0*/  BRA `(.L_x_9158) ;  /* 0xffffffdc00647947 */ /* 0x000fea000383ffff */
.L_x_9111:
[----:B---3--:R3:W4:Y:S02]  /*166c0*/  SYNCS.PHASECHK.TRANS64.TRYWAIT P0, [R2+URZ+0x22840], R3 ;  /* 0x02284003020075a7 */ /* 0x008724000800017f */
[----:B----4-:R-:W-:Y:S05]  /*166d0*/  @!P0 NANOSLEEP.SYNCS 0x989680 ;  /* 0x009896800000895d */ /* 0x010fea0003900000 */
[----:B------:R-:W4:Y:S02]  /*166e0*/  @!P0 SYNCS.PHASECHK.TRANS64 P0, [R2+URZ+0x22840], R3 ;  /* 0x02284003020085a7 */ /* 0x000f24000800007f */
[----:B----4-:R-:W-:Y:S05]  /*166f0*/  @!P0 BRA `(.L_x_9111) ;  /* 0xfffffffc00f08947 */ /* 0x010fea000383ffff */
[----:B------:R-:W-:Y:S05]  /*16700*/  BRA `(.L_x_9159) ;  /* 0xffffffe000947947 */ /* 0x000fea000383ffff */
.L_x_9113:
[----:B0-----:R0:W1:Y:S02]  /*16710*/  SYNCS.PHASECHK.TRANS64.TRYWAIT P1, [R2+URZ+0x22860], R3 ;  /* 0x02286003020075a7 */ /* 0x001064000802017f */
[----:B-1----:R-:W-:Y:S05]  /*16720*/  @!P1 NANOSLEEP.SYNCS 0x989680 ;  /* 0x009896800000995d */ /* 0x002fea0003900000 */
[----:B------:R-:W1:Y:S02]  /*16730*/  @!P1 SYNCS.PHASECHK.TRANS64 P1, [R2+URZ+0x22860], R3 ;  /* 0x02286003020095a7 */ /* 0x000e64000802007f */
[----:B-1----:R-:W-:Y:S05]  /*16740*/  @!P1 BRA `(.L_x_9113) ;  /* 0xfffffffc00f09947 */ /* 0x002fea000383ffff */
[----:B------:R-:W-:Y:S05]  /*16750*/  BRA `(.L_x_9160) ;  /* 0xffffffe400047947 */ /* 0x000fea000383ffff */
.L_x_9118:
        /* <DEDUP_REMOVED lines=8> */
.L_x_9162:
[----:B------:R-:W-:Y:S05]  /*167e0*/  BSYNC B0 ;  /* 0x0000000000007941 */ /* 0x000fea0003800000 */
.L_x_9161:
        /* <DEDUP_REMOVED lines=8> */
.L_x_9163:
[----:B------:R-:W-:Y:S01]  /*16870*/  IMAD.MOV.U32 R7, RZ, RZ, R14 ;  /* 0x000000ffff077224 */ /* 0x000fe200078e000e */
[----:B------:R-:W-:Y:S06]  /*16880*/  BRA `(.L_x_9164) ;  /* 0xffffffe400f87947 */ /* 0x000fec000383ffff */
.L_x_9121:
        /* <DEDUP_REMOVED lines=8> */
.L_x_9166:
[----:B------:R-:W-:Y:S05]  /*16910*/  BSYNC B0 ;  /* 0x0000000000007941 */ /* 0x000fea0003800000 */
.L_x_9165:
        /* <DEDUP_REMOVED lines=10> */
.L_x_9167:
        /* <DEDUP_REMOVED lines=8> */
.L_x_9168:
        /* <DEDUP_REMOVED lines=8> */
.L_x_9169:
        /* <DEDUP_REMOVED lines=8> */
.L_x_9170:
        /* <DEDUP_REMOVED lines=8> */
.L_x_9171:
[----:B------:R-:W-:Y:S05]  /*16bc0*/  BRA `(.L_x_9172) ;  /* 0xffffffe400bc7947 */ /* 0x000fea000383ffff */
.L_x_9126:
[----:B------:R-:W-:Y:S01]  /*16bd0*/  BSSY B0, `(.L_x_9173) ;  /* 0x0000008000007945 */ /* 0x000fe20003800000 */
[----:B-----5:R-:W-:Y:S02]  /*16be0*/  IMAD.MOV.U32 R13, RZ, RZ, R17 ;  /* 0x000000ffff0d7224 */ /* 0x020fe400078e0011 */
[----:B------:R-:W-:Y:S02]  /*16bf0*/  IMAD.MOV.U32 R12, RZ, RZ, 0x1 ;  /* 0x00000001ff0c7424 */ /* 0x000fe400078e00ff */
[----:B------:R-:W-:Y:S02]  /*16c00*/  IMAD.MOV.U32 R11, RZ, RZ, RZ ;  /* 0x000000ffff0b7224 */ /* 0x000fe400078e00ff */
[----:B------:R-:W-:-:S07]  /*16c10*/  IMAD.MOV.U32 R15, RZ, RZ, -0x1 ;  /* 0xffffffffff0f7424 */ /* 0x000fce00078e00ff */
[----:B0--3--:R-:W-:Y:S05]  /*16c20*/  WARPSYNC.COLLECTIVE R15, `(.L_x_9174) ;  /* 0x000000000f087348 */ /* 0x009fea0003c00000 */
[----:B------:R1:W2:Y:S02]  /*16c30*/  SHFL.UP P6, R14, R13, R12, R11 ;  /* 0x0400000c0d0e7389 */ /* 0x0002a400000c000b */
[----:B0123--:R-:W-:Y:S01]  /*16c40*/  ENDCOLLECTIVE ;  /* 0x000000000000791b */ /* 0x00ffe20003800000 */
.L_x_9174:
[----:B------:R-:W-:Y:S05]  /*16c50*/  BSYNC B0 ;  /* 0x0000000000007941 */ /* 0x000fea0003800000 */
.L_x_9173:
        /* <DEDUP_REMOVED lines=10> */
.L_x_9175:
        /* <DEDUP_REMOVED lines=8> */
.L_x_9176:
        /* <DEDUP_REMOVED lines=8> */
.L_x_9177:
        /* <DEDUP_REMOVED lines=8> */
.L_x_9178:
        /* <DEDUP_REMOVED lines=8> */
.L_x_9179:
[----:B------:R-:W-:Y:S05]  /*16f00*/  BRA `(.L_x_9180) ;  /* 0xffffffe400a07947 */ /* 0x000fea000383ffff */
.L_x_9128:
[----:B------:R-:W-:Y:S01]  /*16f10*/  BSSY B0, `(.L_x_9181) ;  /* 0x0000006000007945 */ /* 0x000fe20003800000 */
[----:B------:R-:W-:Y:S01]  /*16f20*/  PLOP3.LUT P6, PT, P6, PT, PT, 0x8, 0x0 ;  /* 0x000000000000781c */ /* 0x000fe200037ce170 */
[----:B------:R-:W-:-:S12]  /*16f30*/  IMAD.MOV.U32 R15, RZ, RZ, -0x1 ;  /* 0xffffffffff0f7424 */ /* 0x000fd800078e00ff */
[----:B0-----:R-:W-:Y:S05]  /*16f40*/  WARPSYNC.COLLECTIVE R15, `(.L_x_9182) ;  /* 0x000000000f087348 */ /* 0x001fea0003c00000 */
[----:B------:R-:W-:Y:S01]  /*16f50*/  VOTE.ANY R14, PT, P6 ;  /* 0x00000000000e7806 */ /* 0x000fe200030e0100 */
[----:B0-----:R-:W-:Y:S06]  /*16f60*/  ENDCOLLECTIVE ;  /* 0x000000000000791b */ /* 0x001fec0003800000 */
.L_x_9182:
[----:B------:R-:W-:Y:S05]  /*16f70*/  BSYNC B0 ;  /* 0x0000000000007941 */ /* 0x000fea0003800000 */
.L_x_9181:
        /* <DEDUP_REMOVED lines=9> */
.L_x_9183:
[----:B------:R-:W-:Y:S01]  /*17010*/  IMAD.MOV.U32 R17, RZ, RZ, R14 ;  /* 0x000000ffff117224 */ /* 0x000fe200078e000e */
[----:B------:R-:W-:Y:S06]  /*17020*/  BRA `(.L_x_9184) ;  /* 0xffffffe400907947 */ /* 0x000fec000383ffff */
.L_x_9130:
[----:B------:R-:W-:Y:S01]  /*17030*/  BSSY B0, `(.L_x_9185) ;  /* 0x0000007000007945 */ /* 0x000fe20003800000 */
[----:B------:R-:W-:Y:S02]  /*17040*/  IMAD.MOV.U32 R13, RZ, RZ, R2 ;  /* 0x000000ffff0d7224 */ /* 0x000fe400078e0002 */
[----:B------:R-:W-:Y:S02]  /*17050*/  IMAD.MOV.U32 R11, RZ, RZ, 0x1f ;  /* 0x0000001fff0b7424 */ /* 0x000fe400078e00ff */
[----:B------:R-:W-:-:S07]  /*17060*/  IMAD.MOV.U32 R15, RZ, RZ, -0x1 ;  /* 0xffffffffff0f7424 */ /* 0x000fce00078e00ff */
[----:B012---:R-:W-:Y:S05]  /*17070*/  WARPSYNC.COLLECTIVE R15, `(.L_x_9186) ;  /* 0x000000000f087348 */ /* 0x007fea0003c00000 */
[----:B------:R3:W4:Y:S02]  /*17080*/  SHFL.IDX P6, R14, R13, R12, R11 ;  /* 0x0000000c0d0e7389 */ /* 0x00072400000c000b */
[----:B01234-:R-:W-:Y:S01]  /*17090*/  ENDCOLLECTIVE ;  /* 0x000000000000791b */ /* 0x01ffe20003800000 */
.L_x_9186:
[----:B------:R-:W-:Y:S05]  /*170a0*/  BSYNC B0 ;  /* 0x0000000000007941 */ /* 0x000fea0003800000 */
.L_x_9185:
[----:B------:R-:W-:Y:S01]  /*170b0*/  IMAD.MOV.U32 R7, RZ, RZ, R14 ;  /* 0x000000ffff077224 */ /* 0x000fe200078e000e */
[----:B------:R-:W-:Y:S06]  /*170c0*/  BRA `(.L_x_9129) ;  /* 0xffffffe400847947 */ /* 0x000fec000383ffff */
.L_x_9134:
[----:B-1----:R1:W2:Y:S02]  /*170d0*/  SYNCS.PHASECHK.TRANS64.TRYWAIT P0, [R0+URZ+0x22820], R3 ;  /* 0x02282003000075a7 */ /* 0x0022a4000800017f */
[----:B--2---:R-:W-:Y:S05]  /*170e0*/  @!P0 NANOSLEEP.SYNCS 0x989680 ;  /* 0x009896800000895d */ /* 0x004fea0003900000 */
[----:B------:R-:W2:Y:S02]  /*170f0*/  @!P0 SYNCS.PHASECHK.TRANS64 P0, [R0+URZ+0x22820], R3 ;  /* 0x02282003000085a7 */ /* 0x000ea4000800007f */
[----:B--2---:R-:W-:Y:S05]  /*17100*/  @!P0 BRA `(.L_x_9134) ;  /* 0xfffffffc00f08947 */ /* 0x004fea000383ffff */
[----:B------:R-:W-:Y:S05]  /*17110*/  BRA `(.L_x_9187) ;  /* 0xffffffe800f87947 */ /* 0x000fea000383ffff */
.L_x_9135:
        /* <DEDUP_REMOVED lines=11> */
.L_x_9189:
[----:B------:R-:W-:Y:S05]  /*171d0*/  BSYNC B0 ;  /* 0x0000000000007941 */ /* 0x000fea0003800000 */
.L_x_9188:
[----:B------:R-:W-:Y:S05]  /*171e0*/  BRA `(.L_x_9190) ;  /* 0xffffffe800e07947 */ /* 0x000fea000383ffff */
.L_x_9138:
[----:B------:R-:W-:Y:S01]  /*171f0*/  BSSY B1, `(.L_x_9191) ;  /* 0x0000006000017945 */ /* 0x000fe20003800000 */
[----:B------:R-:W-:-:S07]  /*17200*/  IMAD.MOV.U32 R15, RZ, RZ, -0x1 ;  /* 0xffffffffff0f7424 */ /* 0x000fce00078e00ff */
[----:B012---:R-:W-:Y:S05]  /*17210*/  WARPSYNC.COLLECTIVE R15, `(.L_x_9192) ;  /* 0x000000000f0c7348 */ /* 0x007fea0003c00000 */
[----:B------:R-:W-:Y:S02]  /*17220*/  ELECT P6, UR62, PT ;  /* 0x00000000003e782f */ /* 0x000fe400038c0000 */
[----:B------:R-:W-:Y:S01]  /*17230*/  MOV R14, UR62 ;  /* 0x0000003e000e7c02 */ /* 0x000fe20008000f00 */
[----:B012---:R-:W-:Y:S10]  /*17240*/  ENDCOLLECTIVE ;  /* 0x000000000000791b */ /* 0x007ff40003800000 */
.L_x_9192:
[----:B------:R-:W-:Y:S05]  /*17250*/  BSYNC B1 ;  /* 0x0000000000017941 */ /* 0x000fea0003800000 */
.L_x_9191:
[----:B------:R-:W-:Y:S05]  /*17260*/  BRA `(.L_x_9193) ;  /* 0xffffffe800d87947 */ /* 0x000fea000383ffff */
.L_x_9140:
[----:B-1----:R1:W2:Y:S02]  /*17270*/  SYNCS.PHASECHK.TRANS64.TRYWAIT P0, [R6+URZ], R5 ;  /* 0x00000005060075a7 */ /* 0x0022a4000800017f */
[----:B--2---:R-:W-:Y:S05]  /*17280*/  @!P0 NANOSLEEP.SYNCS 0x989680 ;  /* 0x009896800000895d */ /* 0x004fea0003900000 */
[----:B------:R-:W2:Y:S02]  /*17290*/  @!P0 SYNCS.PHASECHK.TRANS64 P0, [R6+URZ], R5 ;  /* 0x00000005060085a7 */ /* 0x000ea4000800007f */
[----:B--2---:R-:W-:Y:S05]  /*172a0*/  @!P0 BRA `(.L_x_9140) ;  /* 0xfffffffc00f08947 */ /* 0x004fea000383ffff */
[----:B------:R-:W-:Y:S05]  /*172b0*/  BRA `(.L_x_9194) ;  /* 0xffffffec00147947 */ /* 0x000fea000383ffff */
.L_x_9141:
[----:B--2---:R2:W3:Y:S02]  /*172c0*/  SYNCS.PHASECHK.TRANS64.TRYWAIT P0, [R7+URZ], R2 ;  /* 0x00000002070075a7 */ /* 0x0044e4000800017f */
[----:B---3--:R-:W-:Y:S05]  /*172d0*/  @!P0 NANOSLEEP.SYNCS 0x989680 ;  /* 0x009896800000895d */ /* 0x008fea0003900000 */
[----:B------:R-:W3:Y:S02]  /*172e0*/  @!P0 SYNCS.PHASECHK.TRANS64 P0, [R7+URZ], R2 ;  /* 0x00000002070085a7 */ /* 0x000ee4000800007f */
[----:B---3--:R-:W-:Y:S05]  /*172f0*/  @!P0 BRA `(.L_x_9141) ;  /* 0xfffffffc00f08947 */ /* 0x008fea000383ffff */
[----:B------:R-:W-:Y:S05]  /*17300*/  BRA `(.L_x_9195) ;  /* 0xffffffec00087947 */ /* 0x000fea000383ffff */
.L_x_9143:
[----:B---3--:R3:W4:Y:S02]  /*17310*/  SYNCS.PHASECHK.TRANS64.TRYWAIT P0, [R4+URZ], R5 ;  /* 0x00000005040075a7 */ /* 0x008724000800017f */
[----:B----4-:R-:W-:Y:S05]  /*17320*/  @!P0 NANOSLEEP.SYNCS 0x989680 ;  /* 0x009896800000895d */ /* 0x010fea0003900000 */
[----:B------:R-:W4:Y:S02]  /*17330*/  @!P0 SYNCS.PHASECHK.TRANS64 P0, [R4+URZ], R5 ;  /* 0x00000005040085a7 */ /* 0x000f24000800007f */
[----:B----4-:R-:W-:Y:S05]  /*17340*/  @!P0 BRA `(.L_x_9143) ;  /* 0xfffffffc00f08947 */ /* 0x010fea000383ffff */
[----:B------:R-:W-:Y:S05]  /*17350*/  BRA `(.L_x_9196) ;  /* 0xffffffec00107947 */ /* 0x000fea000383ffff */
.L_x_9197:
        /* <DEDUP_REMOVED lines=10> */
.L_x_11968:


//--------------------- .text._ZN7cutlass13device_kernelIN5flash11enable_sm90INS1_16FlashAttnFwdSm90INS1_25CollectiveMainloopFwdSm90ILi2EN4cute5tupleIJNS5_1CILi1EEES8_S8_EEENS6_IJNS7_ILi128EEENS7_ILi96EEENS7_ILi64EEEEEELi256ENS_6half_tEfNS_4arch4Sm90ELb0ELb1ELb1ELb1ELb0ELb1ELb0ELb1ELb0ELb0ELb0ELb0EEENS1_21CollectiveEpilogueFwdINS6_IJSA_NS7_ILi256EEESB_EEES9_SE_SG_Li256ELb1ELb0ELb0ELb0EEENS1_36VarlenDynamicPersistentTileSchedulerILi128ELi96ELi256ELi32ELb0ELb0ELb1ELb1ELb0ELb1EEEEEEEEEvNT_6ParamsE --------------------------
	.section	.text._ZN7cutlass13device_kernelIN5flash11enable_sm90INS1_16FlashAttnFwdSm90INS1_25CollectiveMainloopFwdSm90ILi2EN4cute5tupleIJNS5_1CILi1EEES8_S8_EEENS6_IJNS7_ILi128EEENS7_ILi96EEENS7_ILi64EEEEEELi256ENS_6half_tEfNS_4arch4Sm90ELb0ELb1ELb1ELb1ELb0ELb1ELb0ELb1ELb0ELb0ELb0ELb0EEENS1_21CollectiveEpilogueFwdINS6_IJSA_NS7_ILi256EEESB_EEES9_SE_SG_Li256ELb1ELb0ELb0ELb0EEENS1_36VarlenDynamicPersistentTileSchedulerILi128ELi96ELi256ELi32ELb0ELb0ELb1ELb1ELb0ELb1EEEEEEEEEvNT_6ParamsE,"ax",@progbits
	.align	128
.text._ZN7cutlass13device_kernelIN5flash11enable_sm90INS1_16FlashAttnFwdSm90INS1_25CollectiveMainloopFwdSm90ILi2EN4cute5tupleIJNS5_1CILi1EEES8_S8_EEENS6_IJNS7_ILi128EEENS7_ILi96EEENS7_ILi64EEEEEELi256ENS_6half_tEfNS_4arch4Sm90ELb0ELb1ELb1ELb1ELb0ELb1ELb0ELb1ELb0ELb0ELb0ELb0EEENS1_21CollectiveEpilogueFwdINS6_IJSA_NS7_ILi256EEESB_EEES9_SE_SG_Li256ELb1ELb0ELb0ELb0EEENS1_36VarlenDynamicPersistentTileSchedulerILi128ELi96ELi256ELi32ELb0ELb0ELb1ELb1ELb0ELb1EEEEEEEEEvNT_6ParamsE:
        .type           _ZN7cutlass13device_kernelIN5flash11enable_sm90INS1_16FlashAttnFwdSm90INS1_25CollectiveMainloopFwdSm90ILi2EN4cute5tupleIJNS5_1CILi1EEES8_S8_EEENS6_IJNS7_ILi128EEENS7_ILi96EEENS7_ILi64EEEEEELi256ENS_6half_tEfNS_4arch4Sm90ELb0ELb1ELb1ELb1ELb0ELb1ELb0ELb1ELb0ELb0ELb0ELb0EEENS1_21CollectiveEpilogueFwdINS6_IJSA_NS7_ILi256EEESB_EEES9_SE_SG_Li256ELb1ELb0ELb0ELb0EEENS1_36VarlenDynamicPersistentTileSchedulerILi128ELi96ELi256ELi32ELb0ELb0ELb1ELb1ELb0ELb1EEEEEEEEEvNT_6ParamsE,@function
        .size           _ZN7cutlass13device_kernelIN5flash11enable_sm90INS1_16FlashAttnFwdSm90INS1_25CollectiveMainloopFwdSm90ILi2EN4cute5tupleIJNS5_1CILi1EEES8_S8_EEENS6_IJNS7_ILi128EEENS7_ILi96EEENS7_ILi64EEEEEELi256ENS_6half_tEfNS_4arch4Sm90ELb0ELb1ELb1ELb1ELb0ELb1ELb0ELb1ELb0ELb0ELb0ELb0EEENS1_21CollectiveEpilogueFwdINS6_IJSA_NS7_ILi256EEESB_EEES9_SE_SG_Li256ELb1ELb0ELb0ELb0EEENS1_36VarlenDynamicPersistentTileSchedulerILi128ELi96ELi256ELi32ELb0ELb0ELb1ELb1ELb0ELb1EEEEEEEEEvNT_6ParamsE,(.L_x_11969 - _ZN7cutlass13device_kernelIN5flash11enable_sm90INS1_16FlashAttnFwdSm90INS1_25CollectiveMainloopFwdSm90ILi2EN4cute5tupleIJNS5_1CILi1EEES8_S8_EEENS6_IJNS7_ILi128EEENS7_ILi96EEENS7_ILi64EEEEEELi256ENS_6half_tEfNS_4arch4Sm90ELb0ELb1ELb1ELb1ELb0ELb1ELb0ELb1ELb0ELb0ELb0ELb0EEENS1_21CollectiveEpilogueFwdINS6_IJSA_NS7_ILi256EEESB_EEES9_SE_SG_Li256ELb1ELb0ELb0ELb0EEENS1_36VarlenDynamicPersistentTileSchedulerILi128ELi96ELi256ELi32ELb0ELb0ELb1ELb1ELb0ELb1EEEEEEEEEvNT_6ParamsE)
        .other          _ZN7cutlass13device_kernelIN5flash11enable_sm90INS1_16FlashAttnFwdSm90INS1_25CollectiveMainloopFwdSm90ILi2EN4cute5tupleIJNS5_1CILi1EEES8_S8_EEENS6_IJNS7_ILi128EEENS7_ILi96EEENS7_ILi64EEEEEELi256ENS_6half_tEfNS_4arch4Sm90ELb0ELb1ELb1ELb1ELb0ELb1ELb0ELb1ELb0ELb0ELb0ELb0EEENS1_21CollectiveEpilogueFwdINS6_IJSA_NS7_ILi256EEESB_EEES9_SE_SG_Li256ELb1ELb0ELb0ELb0EEENS1_36VarlenDynamicPersistentTileSchedulerILi128ELi96ELi256ELi32ELb0ELb0ELb1ELb1ELb0ELb1EEEEEEEEEvNT_6ParamsE,@"STO_CUDA_ENTRY STV_DEFAULT"
_ZN7cutlass13device_kernelIN5flash11enable_sm90INS1_16FlashAttnFwdSm90INS1_25CollectiveMainloopFwdSm90ILi2EN4cute5tupleIJNS5_1CILi1EEES8_S8_EEENS6_IJNS7_ILi128EEENS7_ILi96EEENS7_ILi64EEEEEELi256ENS_6half_tEfNS_4arch4Sm90ELb0ELb1ELb1ELb1ELb0ELb1ELb0ELb1ELb0ELb0ELb0ELb0EEENS1_21CollectiveEpilogueFwdINS6_IJSA_NS7_ILi256EEESB_EEES9_SE_SG_Li256ELb1ELb0ELb0ELb0EEENS1_36VarlenDynamicPersistentTileSchedulerILi128ELi96ELi256ELi32ELb0ELb0ELb1ELb1ELb0ELb1EEEEEEEEEvNT_6ParamsE:
        /* <DEDUP_REMOVED lines=26> */
.L_x_9199:
[----:B------:R-:W-:Y:S05]  /*01a0*/  BSYNC B0 ;  /* 0x0000000000007941 */ /* 0x000fea0003800000 */
.L_x_9198:
[----:B------:R-:W-:Y:S01]  /*01b0*/  VOTEU.ANY UP0, P0 ;  /* 0x00000000003f7886 */ /* 0x000fe20000000100 */
[----:B------:R-:W0:Y:S01]  /*01c0*/  SHFL.IDX PT, R2, R0, RZ, 0x1f ;  /* 0x00001fff00027589 */ /* 0x000e2200000e0000 */
[----:B------:R-:W-:Y:S01]  /*01d0*/  UMOV UR4, 0x1 ;  /* 0x0000000100047882 */ /* 0x000fe20000000000 */
[----:B------:R-:W-:Y:S01]  /*01e0*/  UMOV UR7, 0x100 ;  /* 0x0000010000077882 */ /* 0x000fe20000000000 */
[----:B------:R-:W-:Y:S01]  /*01f0*/  SHF.R.U32.HI R4, RZ, 0x7, R3 ;  /* 0x00000007ff047819 */ /* 0x000fe20000011603 */
[----:B------:R-:W1:Y:S01]  /*0200*/  @UP0 S2UR UR8, SR_CgaCtaId ;  /* 0x00000000000809c3 */ /* 0x000e620000008800 */
[----:B------:R-:W-:Y:S01]  /*0210*/  @UP0 UMOV UR6, 0x400 ;  /* 0x0000040000060882 */ /* 0x000fe20000000000 */
[----:B------:R-:W-:-:S04]  /*0220*/  @UP0 UIADD3 UR4, -UR4, 0x100000, URZ ;  /* 0x0010000004040890 */ /* 0x000fc8000fffe13f */
[----:B------:R-:W-:Y:S02]  /*0230*/  @UP0 USHF.L.U32 UR5, UR4, 0xb, URZ ;  /* 0x0000000b04050899 */ /* 0x000fe4000800063f */
[----:B------:R-:W-:Y:S01]  /*0240*/  @UP0 USHF.L.U32 UR4, UR4, 0x1, URZ ;  /* 0x0000000104040899 */ /* 0x000fe2000800063f */
[----:B------:R-:W-:Y:S01]  /*0250*/  VOTEU.ANY UP1, P0 ;  /* 0x00000000003f7886 */ /* 0x000fe20000020100 */
[----:B0-----:R-:W-:Y:S02]  /*0260*/  ISETP.NE.AND P1, PT, R2, RZ, PT ;  /* 0x000000ff0200720c */ /* 0x001fe40003f25270 */
[----:B------:R0:W2:Y:S01]  /*0270*/  SHFL.IDX PT, R2, R4, RZ, 0x1f ;  /* 0x00001fff04027589 */ /* 0x0000a200000e0000 */
[----:B-1----:R-:W-:Y:S02]  /*0280*/  @UP0 ULEA UR8, UR8, UR6, 0x18 ;  /* 0x0000000608080291 */ /* 0x002fe4000f8ec03f */
[----:B------:R-:W-:-:S04]  /*0290*/  @UP0 UIADD3 UR6, -UR7, 0x100000, URZ ;  /* 0x0010000007060890 */ /* 0x000fc8000fffe13f */
[----:B------:R-:W-:Y:S02]  /*02a0*/  @UP0 USHF.L.U32 UR7, UR6, 0xb, URZ ;  /* 0x0000000b06070899 */ /* 0x000fe4000800063f */
[----:B------:R-:W-:Y:S01]  /*02b0*/  @UP0 USHF.L.U32 UR6, UR6, 0x1, URZ ;  /* 0x0000000106060899 */ /* 0x000fe2000800063f */
[----:B------:R-:W-:Y:S01]  /*02c0*/  VOTEU.ANY UP0, P0 ;  /* 0x00000000003f7886 */ /* 0x000fe20000000100 */
[----:B------:R-:W1:Y:S04]  /*02d0*/  FENCE.VIEW.ASYNC.S ;  /* 0x00000000000073c6 */ /* 0x000e680000000000 */
[----:B-1----:R0:W1:Y:S06]  /*02e0*/  @UP0 SYNCS.EXCH.64 URZ, [UR8+0x22800], UR4 ;  /* 0x02280004083f05b2 */ /* 0x00206c0008000100 */
[----:B------:R0:W3:Y:S02]  /*02f0*/  @UP1 SYNCS.EXCH.64 URZ, [UR8+0x22820], UR6 ;  /* 0x02282006083f15b2 */ /* 0x0000e40008000100 */
[----:B0-----:R-:W-:Y:S05]  /*0300*/  @P1 BRA `(.L_x_9200) ;  /* 0x0000000000481947 */ /* 0x001fea0003800000 */
[----:B------:R-:W0:Y:S01]  /*0310*/  S2UR UR5, SR_CgaCtaId ;  /* 0x00000000000579c3 */ /* 0x000e220000008800 */
        /* <DEDUP_REMOVED lines=15> */
[----:B------:R0:W0:Y:S01]  /*0410*/  SYNCS.EXCH.64 URZ, [UR8+0x22848], UR4 ;  /* 0x02284804083f75b2 */ /* 0x0000220008000100 */
[----:B------:R-:W-:Y:S01]  /*0420*/  NOP ;  /* 0x0000000000007918 */ /* 0x000fe20000000000 */
.L_x_9200:
        /* <DEDUP_REMOVED lines=22> */
.L_x_9201:
        /* <DEDUP_REMOVED lines=18> */
.L_x_9202:
        /* <DEDUP_REMOVED lines=22> */
.L_x_9203:
        /* <DEDUP_REMOVED lines=22> */
.L_x_9204:
[----:B--2---:R-:W-:Y:S01]  /*0970*/  ISETP.NE.AND P0, PT, R2, RZ, PT ;  /* 0x000000ff0200720c */ /* 0x004fe20003f05270 */
[----:B------:R-:W-:Y:S01]  /*0980*/  IMAD.MOV.U32 R2, RZ, RZ, 0x1 ;  /* 0x00000001ff027424 */ /* 0x000fe200078e00ff */
[----:B------:R-:W-:Y:S01]  /*0990*/  NOP ;  /* 0x0000000000007918 */ /* 0x000fe20000000000 */
[----:B------:R-:W-:Y:S01]  /*09a0*/  ULDC.64 UR52, c[0x0][0x208] ;  /* 0x0000820000347ab9 */ /* 0x000fe20000000a00 */
[----:B------:R-:W-:Y:S02]  /*09b0*/  BSSY B7, `(.L_x_9205) ;  /* 0x0001e24000077945 */ /* 0x000fe40003800000 */
[----:B------:R-:W-:-:S05]  /*09c0*/  SEL R2, R2, 0x2, !P0 ;  /* 0x0000000202027807 */ /* 0x000fca0004000000 */
[----:B------:R2:W-:Y:S01]  /*09d0*/  STL [R1+0x2c], R2 ;  /* 0x00002c0201007387 */ /* 0x0005e20000100800 */
[----:B01-34-:R-:W-:Y:S06]  /*09e0*/  BAR.SYNC.DEFER_BLOCKING 0x0 ;  /* 0x0000000000007b1d */ /* 0x01bfec0000010000 */
[----:B------:R-:W-:Y:S05]  /*09f0*/  @!P0 BRA `(.L_x_9206) ;  /* 0x0000018000448947 */ /* 0x000fea0003800000 */
.L_x_9207:
[----:B------:R-:W-:-:S08]  /*0a00*/  NOP ;  /* 0x0000000000007918 */ /* 0x000fd00000000000 */
[----:B------:R-:W0:Y:S02]  /*0a10*/  USETMAXREG.TRY_ALLOC.CTAPOOL UP0, 0xf0 ;  /* 0x000000f0000079c8 */ /* 0x000e240008000600 */
[----:B0-----:R-:W-:-:S13]  /*0a20*/  PLOP3.LUT P0, PT, PT, PT, UP0, 0x80, 0x0 ;  /* 0x000000000000781c */ /* 0x001fda0003f0f008 */
[----:B------:R-:W-:Y:S05]  /*0a30*/  @!P0 BRA `(.L_x_9207) ;  /* 0xfffffffc00f08947 */ /* 0x000fea000383ffff */
[----:B------:R-:W-:Y:S01]  /*0a40*/  SHF.R.U32.HI R0, RZ, 0x7, R3 ;  /* 0x00000007ff007819 */ /* 0x000fe20000011603 */
[----:B------:R-:W0:Y:S08]  /*0a50*/  S2UR UR5, SR_CgaCtaId ;  /* 0x00000000000579c3 */ /* 0x000e300000008800 */
[----:B------:R-:W-:Y:S06]  /*0a60*/  BAR.ARV 0x8, 0x120 ;  /* 0x0204800000007b1d */ /* 0x000fec0000002000 */
[----:B------:R-:W-:Y:S01]  /*0a70*/  ISETP.NE.AND P0, PT, R0, 0x1, PT ;  /* 0x000000010000780c */ /* 0x000fe20003f05270 */
[----:B------:R-:W-:Y:S01]  /*0a80*/  UMOV UR4, 0x400 ;  /* 0x0000040000047882 */ /* 0x000fe20000000000 */
[----:B--2---:R-:W-:-:S11]  /*0a90*/  LOP3.LUT R2, R2, 0xffdfffff, RZ, 0xc0, !PT ;  /* 0xffdfffff02027812 */ /* 0x004fd600078ec0ff */
[----:B------:R-:W-:Y:S06]  /*0aa0*/  @!P0 BAR.ARV 0x9, 0x100 ;  /* 0x0244000000008b1d */ /* 0x000fec0000002000 */
[----:B0-----:R-:W-:Y:S01]  /*0ab0*/  ULEA UR4, UR5, UR4, 0x18 ;  /* 0x0000000405047291 */ /* 0x001fe2000f8ec03f */
[----:B------:R-:W-:Y:S01]  /*0ac0*/  @P0 LOP3.LUT R2, R2, 0x200000, RZ, 0xfc, !PT ;  /* 0x0020000002020812 */ /* 0x000fe200078efcff */
[----:B------:R-:W-:Y:S04]  /*0ad0*/  BAR.SYNC.DEFER_BLOCKING 0x5, 0x120 ;  /* 0x0144800000007b1d */ /* 0x000fe80000010000 */
[----:B------:R-:W-:-:S02]  /*0ae0*/  IMAD.U32 R17, RZ, RZ, UR4 ;  /* 0x00000004ff117e24 */ /* 0x000fc4000f8e00ff */
[----:B------:R-:W-:-:S03]  /*0af0*/  ULDC UR4, c[0x0][0xc14] ;  /* 0x0003050000047ab9 */ /* 0x000fc60000000800 */
[----:B------:R-:W0:Y:S01]  /*0b00*/  LDS.128 R208, [R17+0x228d0] ;  /* 0x0228d00011d07984 */ /* 0x000e220000000c00 */
[----:B------:R-:W-:Y:S06]  /*0b10*/  BAR.ARV 0x4, 0x120 ;  /* 0x0104800000007b1d */ /* 0x000fec0000002000 */
[----:B0-----:R-:W-:-:S13]  /*0b20*/  ISETP.GE.AND P0, PT, R211, UR4, PT ;  /* 0x00000004d3007c0c */ /* 0x001fda000bf06270 */
[----:B------:R-:W-:Y:S05]  /*0b30*/  @P0 BRA `(.L_x_9208) ;  /* 0x000001e0002c0947 */ /* 0x000fea0003800000 */
[----:B------:R-:W2:Y:S01]  /*0b40*/  LDL.LU R13, [R1+0x2c] ;  /* 0x00002c00010d7983 */ /* 0x000ea20000300800 */
[----:B------:R-:W-:Y:S02]  /*0b50*/  VIADD R12, R3, 0xffffff80 ;  /* 0xffffff80030c7836 */ /* 0x000fe40000000000 */
[----:B------:R-:W-:Y:S02]  /*0b60*/  IMAD.MOV.U32 R233, RZ, RZ, RZ ;  /* 0x000000ffffe97224 */ /* 0x000fe400078e00ff */
[----:B------:R-:W-:Y:S01]  /*0b70*/  IMAD.MOV.U32 R22, RZ, RZ, RZ ;  /* 0x000000ffff167224 */ /* 0x000fe200078e00ff */
[----:B------:R-:W-:Y:S01]  /*0b80*/  SHF.R.S32.HI R0, RZ, 0x1f, R12 ;  /* 0x0000001fff007819 */ /* 0x000fe2000001140c */
[----:B------:R-:W-:Y:S02]  /*0b90*/  IMAD.MOV.U32 R203, RZ, RZ, RZ ;  /* 0x000000ffffcb7224 */ /* 0x000fe400078e00ff */
[----:B------:R-:W-:Y:S01]  /*0ba0*/  IMAD.MOV.U32 R200, RZ, RZ, RZ ;  /* 0x000000ffffc87224 */ /* 0x000fe200078e00ff */
[CC--:B------:R-:W-:Y:S01]  /*0bb0*/  LEA.HI R3, R0.reuse, R12.reuse, RZ, 0x7 ;  /* 0x0000000c00037211 */ /* 0x0c0fe200078f38ff */
[----:B------:R-:W-:Y:S01]  /*0bc0*/  IMAD.MOV.U32 R16, RZ, RZ, RZ ;  /* 0x000000ffff107224 */ /* 0x000fe200078e00ff */
[----:B------:R-:W-:-:S02]  /*0bd0*/  LEA.HI R220, R0, R12, RZ, 0x5 ;  /* 0x0000000c00dc7211 */ /* 0x000fc400078f28ff */
        /* <DEDUP_REMOVED lines=14> */
[----:B------:R-:W-:Y:S02]  /*0cc0*/  LEA.HI R4, R0, R12, RZ, 0x4 ;  /* 0x0000000c00047211 */ /* 0x000fe400078f20ff */
[----:B------:R-:W-:Y:S02]  /*0cd0*/  LOP3.LUT R10, R7, 0xfffffff8, RZ, 0xc0, !PT ;  /* 0xfffffff8070a7812 */ /* 0x000fe400078ec0ff */
[----:B------:R-:W-:Y:S02]  /*0ce0*/  SHF.R.S32.HI R7, RZ, 0x4, R4 ;  /* 0x00000004ff077819 */ /* 0x000fe40000011404 */
[----:B------:R-:W-:Y:S01]  /*0cf0*/  LOP3.LUT R8, R8, 0x7ffffffc, RZ, 0xc0, !PT ;  /* 0x7ffffffc08087812 */ /* 0x000fe200078ec0ff */
[----:B------:R-:W-:Y:S01]  /*0d00*/  IMAD.IADD R9, R5, 0x1, -R10 ;  /* 0x0000000105097824 */ /* 0x000fe200078e0a0a */
[----:B------:R-:W-:-:S02]  /*0d10*/  LOP3.LUT R5, R4, 0x3fffff0, RZ, 0xc0, !PT ;  /* 0x03fffff004057812 */ /* 0x000fc400078ec0ff */
[----:B------:R-:W-:Y:S01]  /*0d20*/  LEA.HI R4, R4, R7, RZ, 0x1 ;  /* 0x0000000704047211 */ /* 0x000fe200078f08ff */
[----:B------:R-:W-:Y:S01]  /*0d30*/  IMAD R6, R6, 0x10, R9 ;  /* 0x0000001006067824 */ /* 0x000fe200078e0209 */
[----:B------:R-:W-:Y:S01]  /*0d40*/  IADD3 R8, R11, -R8, RZ ;  /* 0x800000080b087210 */ /* 0x000fe20007ffe0ff */
[----:B------:R-:W-:Y:S01]  /*0d50*/  IMAD.IADD R5, R12, 0x1, -R5 ;  /* 0x000000010c057824 */ /* 0x000fe200078e0a05 */
[----:B------:R-:W-:Y:S02]  /*0d60*/  LOP3.LUT R4, R4, 0x1ffffffe, RZ, 0xc0, !PT ;  /* 0x1ffffffe04047812 */ /* 0x000fe400078ec0ff */
[----:B------:R-:W-:Y:S01]  /*0d70*/  LEA R3, R3, R6, 0x6 ;  /* 0x0000000603037211 */ /* 0x000fe200078e30ff */
[----:B------:R-:W-:Y:S02]  /*0d80*/  IMAD R5, R220, 0x10, R5 ;  /* 0x00000010dc057824 */ /* 0x000fe400078e0205 */
[----:B------:R-:W-:Y:S02]  /*0d90*/  IMAD.IADD R4, R7, 0x1, -R4 ;  /* 0x0000000107047824 */ /* 0x000fe400078e0a04 */
[----:B------:R0:W-:Y:S01]  /*0da0*/  STL [R1+0xc], R3 ;  /* 0x00000c0301007387 */ /* 0x0001e20000100800 */
[----:B------:R-:W-:-:S02]  /*0db0*/  IMAD.SHL.U32 R201, R8, 0x2, RZ ;  /* 0x0000000208c97824 */ /* 0x000fc400078e00ff */
[----:B------:R-:W-:Y:S01]  /*0dc0*/  IMAD R5, R5, 0x8, R4 ;  /* 0x0000000805057824 */ /* 0x000fe200078e0204 */
[CC--:B0-----:R-:W-:Y:S02]  /*0dd0*/  LEA.HI R3, R0.reuse, R12.reuse, RZ, 0x2 ;  /* 0x0000000c00037211 */ /* 0x0c1fe400078f10ff */
[----:B------:R-:W-:Y:S02]  /*0de0*/  LEA.HI R0, R0, R12, RZ, 0x3 ;  /* 0x0000000c00007211 */ /* 0x000fe400078f18ff */
[--C-:B------:R-:W-:Y:S02]  /*0df0*/  SHF.R.S32.HI R23, RZ, 0x2, R3.reuse ;  /* 0x00000002ff177819 */ /* 0x100fe40000011403 */
[----:B------:R-:W-:Y:S02]  /*0e00*/  LOP3.LUT R237, R3, 0xfffffffc, RZ, 0xc0, !PT ;  /* 0xfffffffc03ed7812 */ /* 0x000fe400078ec0ff */
[----:B------:R-:W-:Y:S01]  /*0e10*/  SHF.R.S32.HI R4, RZ, 0x1f, R3 ;  /* 0x0000001fff047819 */ /* 0x000fe20000011403 */
[----:B------:R-:W-:Y:S01]  /*0e20*/  VIADD R232, R23, 0x40 ;  /* 0x0000004017e87836 */ /* 0x000fe20000000000 */
[----:B------:R-:W-:Y:S01]  /*0e30*/  SHF.R.S32.HI R216, RZ, 0x3, R0 ;  /* 0x00000003ffd87819 */ /* 0x000fe20000011400 */
[----:B------:R-:W-:Y:S01]  /*0e40*/  IMAD.IADD R237, R12, 0x1, -R237 ;  /* 0x000000010ced7824 */ /* 0x000fe200078e0aed */
[----:B------:R-:W-:Y:S01]  /*0e50*/  LOP3.LUT R0, R0, 0x1ffffff8, RZ, 0xc0, !PT ;  /* 0x1ffffff800007812 */ /* 0x000fe200078ec0ff */
[----:B------:R-:W-:Y:S01]  /*0e60*/  IMAD.SHL.U32 R218, R232, 0x40, RZ ;  /* 0x00000040e8da7824 */ /* 0x000fe200078e00ff */
[----:B------:R-:W-:Y:S01]  /*0e70*/  SHF.R.S32.HI R3, RZ, 0x1f, R232 ;  /* 0x0000001fff037819 */ /* 0x000fe200000114e8 */
[----:B------:R-:W-:Y:S01]  /*0e80*/  IMAD.SHL.U32 R18, R237, 0x8, RZ ;  /* 0x00000008ed127824 */ /* 0x000fe200078e00ff */
[----:B------:R-:W-:Y:S01]  /*0e90*/  LEA.HI R4, R4, R23, RZ, 0x3 ;  /* 0x0000001704047211 */ /* 0x000fe200078f18ff */
[----:B------:R-:W-:Y:S01]  /*0ea0*/  IMAD.IADD R0, R12, 0x1, -R0 ;  /* 0x000000010c007824 */ /* 0x000fe200078e0a00 */
[----:B------:R-:W-:-:S02]  /*0eb0*/  LEA.HI R3, R3, R232, RZ, 0x3 ;  /* 0x000000e803037211 */ /* 0x000fc400078f18ff */
[----:B------:R-:W-:Y:S01]  /*0ec0*/  LOP3.LUT R218, R218, 0x1c0, RZ, 0xc0, !PT ;  /* 0x000001c0dada7812 */ /* 0x000fe200078ec0ff */
[----:B------:R-:W-:Y:S01]  /*0ed0*/  IMAD.SHL.U32 R206, R0, 0x8, RZ ;  /* 0x0000000800ce7824 */ /* 0x000fe200078e00ff */
[----:B------:R-:W-:Y:S01]  /*0ee0*/  LOP3.LUT R4, R4, 0xfffffff8, RZ, 0xc0, !PT ;  /* 0xfffffff804047812 */ /* 0x000fe200078ec0ff */
[----:B------:R-:W-:Y:S01]  /*0ef0*/  IMAD.SHL.U32 R3, R3, 0x40, RZ ;  /* 0x0000004003037824 */ /* 0x000fe200078e00ff */
[----:B------:R-:W-:Y:S02]  /*0f00*/  SHF.R.U32.HI R7, RZ, 0x3, R218 ;  /* 0x00000003ff077819 */ /* 0x000fe400000116da */
[----:B------:R-:W-:Y:S01]  /*0f10*/  LOP3.LUT R6, R218, 0x38, R18, 0xf8, !PT ;  /* 0x00000038da067812 */ /* 0x000fe200078ef812 */
[----:B------:R-:W-:Y:S01]  /*0f20*/  IMAD.IADD R236, R23, 0x1, -R4 ;  /* 0x0000000117ec7824 */ /* 0x000fe200078e0a04 */
[----:B------:R-:W-:Y:S01]  /*0f30*/  LOP3.LUT R221, R3, 0xfffffe00, RZ, 0xc0, !PT ;  /* 0xfffffe0003dd7812 */ /* 0x000fe200078ec0ff */
[----:B------:R-:W-:Y:S01]  /*0f40*/  IMAD.SHL.U32 R3, R5, 0x8, RZ ;  /* 0x0000000805037824 */ /* 0x000fe200078e00ff */
[----:B------:R-:W-:-:S02]  /*0f50*/  SHF.R.S32.HI R234, RZ, 0x1f, R23 ;  /* 0x0000001fffea7819 */ /* 0x000fc40000011417 */
[----:B------:R-:W-:Y:S02]  /*0f60*/  LOP3.LUT R6, R221, R6, R7, 0xf6, !PT ;  /* 0x00000006dd067212 */ /* 0x000fe400078ef607 */
[----:B------:R0:W-:Y:S03]  /*0f70*/  STL [R1+0x14], R3 ;  /* 0x0000140301007387 */ /* 0x0001e60000100800 */
[----:B------:R-:W-:-:S05]  /*0f80*/  IMAD R0, R6, 0x2, R17 ;  /* 0x0000000206007824 */ /* 0x000fca00078e0211 */
[----:B------:R0:W-:Y:S02]  /*0f90*/  STL [R1+0x8], R0 ;  /* 0x0000080001007387 */ /* 0x0001e40000100800 */
[----:B0-2---:R-:W-:-:S07]  /*0fa0*/  LOP3.LUT R202, R13, 0x1, RZ, 0xfc, !PT ;  /* 0x000000010dca7812 */ /* 0x005fce00078efcff */
.L_x_9421:
[----:B------:R-:W-:Y:S05]  /*0fb0*/  YIELD ;  /* 0x0000000000007946 */ /* 0x000fea0003800000 */
[----:B------:R-:W-:Y:S01]  /*0fc0*/  ULDC.64 UR4, c[0x0][0xa28] ;  /* 0x00028a0000047ab9 */ /* 0x000fe20000000a00 */
[----:B0---45:R-:W0:Y:S01]  /*0fd0*/  LDC.64 R6, c[0x0][0xa08] ;  /* 0x00028200ff067b82 */ /* 0x031e220000000a00 */
[----:B------:R-:W-:Y:S01]  /*0fe0*/  ISETP.NE.U32.AND P1, PT, RZ, UR4, PT ;  /* 0x00000004ff007c0c */ /* 0x000fe2000bf25070 */
[----:B------:R-:W-:Y:S02]  /*0ff0*/  IMAD.MOV.U32 R3, RZ, RZ, RZ ;  /* 0x000000ffff037224 */ /* 0x000fe400078e00ff */
[----:B------:R-:W-:Y:S01]  /*1000*/  IMAD.MOV.U32 R25, RZ, RZ, RZ ;  /* 0x000000ffff197224 */ /* 0x000fe200078e00ff */
[----:B------:R-:W-:Y:S01]  /*1010*/  ISETP.NE.AND.EX P1, PT, RZ, UR5, PT, P1 ;  /* 0x00000005ff007c0c */ /* 0x000fe2000bf25310 */
[----:B------:R-:W-:-:S02]  /*1020*/  ULDC.64 UR4, c[0x0][0xa18] ;  /* 0x0002860000047ab9 */ /* 0x000fc40000000a00 */
[----:B------:R-:W-:-:S04]  /*1030*/  ISETP.NE.U32.AND P2, PT, RZ, UR4, PT ;  /* 0x00000004ff007c0c */ /* 0x000fc8000bf45070 */
[----:B------:R-:W-:Y:S01]  /*1040*/  ISETP.NE.AND.EX P2, PT, RZ, UR5, PT, P2 ;  /* 0x00000005ff007c0c */ /* 0x000fe2000bf45320 */
[----:B------:R-:W-:Y:S02]  /*1050*/  ULDC.64 UR4, c[0x0][0xa08] ;  /* 0x0002820000047ab9 */ /* 0x000fe40000000a00 */
[----:B------:R-:W-:-:S03]  /*1060*/  ISETP.NE.U32.AND P0, PT, RZ, UR4, PT ;  /* 0x00000004ff007c0c */ /* 0x000fc6000bf05070 */
[----:B------:R-:W1:Y:S01]  /*1070*/  @P1 LDC.64 R4, c[0x0][0xa28] ;  /* 0x00028a00ff041b82 */ /* 0x000e620000000a00 */
[----:B------:R-:W-:Y:S01]  /*1080*/  ISETP.NE.AND.EX P0, PT, RZ, UR5, PT, P0 ;  /* 0x00000005ff007c0c */ /* 0x000fe2000bf05300 */
[----:B0-23--:R-:W-:-:S06]  /*1090*/  IMAD.WIDE R10, R211, 0x4, R6 ;  /* 0x00000004d30a7825 */ /* 0x00dfcc00078e0206 */
        /* <DEDUP_REMOVED lines=17> */
[----:B------:R-:W-:Y:S01]  /*11b0*/  IMAD.U32 R24, RZ, RZ, UR4 ;  /* 0x00000004ff187e24 */ /* 0x000fe2000f8e00ff */
        /* <DEDUP_REMOVED lines=10> */
.L_x_9209:
[----:B------:R-:W-:Y:S01]  /*1260*/  ULDC.64 UR4, c[0x0][0xa20] ;  /* 0x0002880000047ab9 */ /* 0x000fe20000000a00 */
[----:B------:R-:W-:Y:S01]  /*1270*/  IMAD.MOV.U32 R235, RZ, RZ, R209 ;  /* 0x000000ffffeb7224 */ /* 0x000fe200078e00d1 */
[----:B------:R-:W-:Y:S01]  /*1280*/  ISETP.NE.U32.AND P1, PT, RZ, UR4, PT ;  /* 0x00000004ff007c0c */ /* 0x000fe2000bf25070 */
[----:B------:R-:W-:Y:S01]  /*1290*/  IMAD.MOV.U32 R222, RZ, RZ, R210 ;  /* 0x000000ffffde7224 */ /* 0x000fe200078e00d2 */
[----:B------:R-:W-:Y:S02]  /*12a0*/  MOV R231, R211 ;  /* 0x000000d300e77202 */ /* 0x000fe40000000f00 */
[----:B------:R-:W-:-:S13]  /*12b0*/  ISETP.NE.AND.EX P1, PT, RZ, UR5, PT, P1 ;  /* 0x00000005ff007c0c */ /* 0x000fda000bf25310 */
[----:B------:R-:W-:Y:S05]  /*12c0*/  @!P1 BRA `(.L_x_9210) ;  /* 0x0000000000109947 */ /* 0x000fea0003800000 */
[----:B------:R-:W0:Y:S02]  /*12d0*/  LDC.64 R4, c[0x0][0xa20] ;  /* 0x00028800ff047b82 */ /* 0x000e240000000a00 */
[----:B0-----:R-:W-:-:S05]  /*12e0*/  IMAD.WIDE R4, R211, 0x4, R4 ;  /* 0x00000004d3047825 */ /* 0x001fca00078e0204 */
[----:B------:R0:W5:Y:S01]  /*12f0*/  LDG.E R24, desc[UR52][R4.64] ;  /* 0x0000003404187981 */ /* 0x000162000c1e1900 */
[----:B------:R-:W-:Y:S05]  /*1300*/  BRA `(.L_x_9211) ;  /* 0x0000000000107947 */ /* 0x000fea0003800000 */
.L_x_9210:
[----:B------:R-:W-:Y:S05]  /*1310*/  @!P0 BRA `(.L_x_9211) ;  /* 0x00000000000c8947 */ /* 0x000fea0003800000 */
[----:B------:R-:W2:Y:S04]  /*1320*/  LDG.E R5, desc[UR52][R10.64] ;  /* 0x000000340a057981 */ /* 0x000ea8000c1e1900 */
[----:B------:R-:W2:Y:S02]  /*1330*/  LDG.E R24, desc[UR52][R10.64+0x4] ;  /* 0x000004340a187981 */ /* 0x000ea4000c1e1900 */
[----:B--2---:R-:W-:-:S07]  /*1340*/  IMAD.IADD R24, R24, 0x1, -R5 ;  /* 0x0000000118187824 */ /* 0x004fce00078e0a05 */
.L_x_9211:
        /* <DEDUP_REMOVED lines=24> */
[----:B------:R-:W-:Y:S01]  /*14d0*/  LEA.HI.SX32 R178, R0, R3, 0x1c ;  /* 0x0000000300b27211 */ /* 0x000fe200078fe2ff */
[----:B------:R-:W-:Y:S01]  /*14e0*/  IMAD.IADD R0, R63, 0x1, R10 ;  /* 0x000000013f007824 */ /* 0x000fe200078e020a */
        /* <DEDUP_REMOVED lines=12> */
.L_x_9214:
[----:B------:R-:W-:-:S13]  /*15b0*/  ISETP.NE.AND P0, PT, R11, 0x1, PT ;  /* 0x000000010b00780c */ /* 0x000fda0003f05270 */
[----:B------:R-:W0:Y:S02]  /*15c0*/  @P0 LDC.64 R4, c[0x0][0x9e8] ;  /* 0x00027a00ff040b82 */ /* 0x000e240000000a00 */
[----:B0-----:R-:W-:-:S05]  /*15d0*/  @P0 IMAD.HI.U32 R4, R3, R4, RZ ;  /* 0x0000000403040227 */ /* 0x001fca00078e00ff */
[----:B------:R-:W-:-:S07]  /*15e0*/  @P0 SHF.R.U32.HI R3, RZ, R5, R4 ;  /* 0x00000005ff030219 */ /* 0x000fce0000011604 */
.L_x_9215:
[----:B------:R-:W-:Y:S05]  /*15f0*/  BSYNC B0 ;  /* 0x0000000000007941 */ /* 0x000fea0003800000 */
.L_x_9213:
[----:B------:R-:W-:-:S05]  /*1600*/  IMAD R3, R3, R11, R11 ;  /* 0x0000000b03037224 */ /* 0x000fca00078e020b */
[----:B------:R-:W-:-:S07]  /*1610*/  VIMNMX R0, R0, R3, PT ;  /* 0x0000000300007248 */ /* 0x000fce0003fe0100 */
.L_x_9212:
        /* <DEDUP_REMOVED lines=15> */
.L_x_9218:
[----:B------:R-:W-:Y:S02]  /*1710*/  ISETP.NE.AND P0, PT, R11, 0x1, PT ;  /* 0x000000010b00780c */ /* 0x000fe40003f05270 */
[----:B------:R-:W-:-:S11]  /*1720*/  MOV R4, R59 ;  /* 0x0000003b00047202 */ /* 0x000fd60000000f00 */
[----:B------:R-:W0:Y:S02]  /*1730*/  @P0 LDC.64 R6, c[0x0][0x9e8] ;  /* 0x00027a00ff060b82 */ /* 0x000e240000000a00 */
[----:B0-----:R-:W-:-:S05]  /*1740*/  @P0 IMAD.HI.U32 R6, R59, R6, RZ ;  /* 0x000000063b060227 */ /* 0x001fca00078e00ff */
[----:B------:R-:W-:-:S07]  /*1750*/  @P0 SHF.R.U32.HI R4, RZ, R7, R6 ;  /* 0x00000007ff040219 */ /* 0x000fce0000011606 */
.L_x_9219:
[----:B------:R-:W-:Y:S05]  /*1760*/  BSYNC B0 ;  /* 0x0000000000007941 */ /* 0x000fea0003800000 */
.L_x_9217:
[----:B------:R-:W-:-:S05]  /*1770*/  IMAD R4, R4, R11, RZ ;  /* 0x0000000b04047224 */ /* 0x000fca00078e02ff */
[----:B------:R-:W-:-:S07]  /*1780*/  VIMNMX R3, R3, R4, !PT ;  /* 0x0000000403037248 */ /* 0x000fce0007fe0100 */
.L_x_9216:
        /* <DEDUP_REMOVED lines=43> */
[----:B-1---5:R-:W-:Y:S05]  /*1a40*/  CALL.ABS.NOINC R14 ;  /* 0x000000000e007343 */ /* 0x022fea0003c00000 */
.L_x_9222:
[----:B------:R-:W-:Y:S05]  /*1a50*/  BSYNC B6 ;  /* 0x0000000000067941 */ /* 0x000fea0003800000 */
.L_x_9221:
        /* <DEDUP_REMOVED lines=20> */
.L_x_9224:
[----:B------:R-:W-:Y:S05]  /*1ba0*/  BSYNC B6 ;  /* 0x0000000000067941 */ /* 0x000fea0003800000 */
.L_x_9223:
        /* <DEDUP_REMOVED lines=8> */
[----:B------:R-:W-:Y:S01]  /*1c30*/  ULDC.64 UR4, c[0x0][0x2f8] ;  /* 0x0000be0000047ab9 */ /* 0x000fe20000000a00 */
[----:B------:R-:W-:Y:S01]  /*1c40*/  SHF.R.S32.HI R19, RZ, 0x1f, R18 ;  /* 0x0000001fff137819 */ /* 0x000fe20000011412 */
[C---:B------:R-:W-:Y:S01]  /*1c50*/  VIADD R99, R18.reuse, 0x20 ;  /* 0x0000002012637836 */ /* 0x040fe20000000000 */
[----:B------:R-:W3:Y:S08]  /*1c60*/  LDC R27, c[0x0][0x3d4] ;  /* 0x0000f500ff1b7b82 */ /* 0x000ef00000000800 */
[----:B------:R-:W4:Y:S01]  /*1c70*/  @P0 LDC.64 R4, c[0x0][0x9f8] ;  /* 0x00027e00ff040b82 */ /* 0x000f220000000a00 */
[----:B------:R-:W-:-:S02]  /*1c80*/  VIADD R98, R18, 0x40 ;  /* 0x0000004012627836 */ /* 0x000fc40000000000 */
[C---:B------:R-:W-:Y:S02]  /*1c90*/  VIADD R96, R18.reuse, 0x60 ;  /* 0x0000006012607836 */ /* 0x040fe40000000000 */
[C---:B------:R-:W-:Y:S02]  /*1ca0*/  VIADD R94, R18.reuse, 0x80 ;  /* 0x00000080125e7836 */ /* 0x040fe40000000000 */
[----:B------:R-:W-:Y:S01]  /*1cb0*/  VIADD R92, R18, 0xa0 ;  /* 0x000000a0125c7836 */ /* 0x000fe20000000000 */
[----:B------:R-:W3:Y:S08]  /*1cc0*/  LDC.64 R54, c[0x0][0x3d8] ;  /* 0x0000f600ff367b82 */ /* 0x000ef00000000a00 */
[----:B------:R-:W3:Y:S01]  /*1cd0*/  LDC.64 R24, c[0x0][0x3e8] ;  /* 0x0000fa00ff187b82 */ /* 0x000ee20000000a00 */
[----:B----4-:R-:W-:-:S05]  /*1ce0*/  @P0 IMAD.WIDE R4, R211, 0x4, R4 ;  /* 0x00000004d3040825 */ /* 0x010fca00078e0204 */
[----:B------:R4:W3:Y:S01]  /*1cf0*/  @P0 LDG.E R211, desc[UR52][R4.64] ;  /* 0x0000003404d30981 */ /* 0x0008e2000c1e1900 */
[----:B0-----:R-:W-:Y:S01]  /*1d00*/  ISETP.NE.AND P0, PT, R0, 0x1, PT ;  /* 0x000000010000780c */ /* 0x001fe20003f05270 */
[----:B------:R-:W-:Y:S01]  /*1d10*/  IMAD.SHL.U32 R28, R237, 0x4, RZ ;  /* 0x00000004ed1c7824 */ /* 0x000fe200078e00ff */
[----:B------:R-:W-:Y:S01]  /*1d20*/  SHF.R.S32.HI R33, RZ, 0x1f, R56 ;  /* 0x0000001fff217819 */ /* 0x000fe20000011438 */
[----:B------:R-:W-:Y:S01]  /*1d30*/  IMAD.SHL.U32 R89, R236, 0x40, RZ ;  /* 0x00000040ec597824 */ /* 0x000fe200078e00ff */
[----:B--2---:R-:W-:Y:S01]  /*1d40*/  SHF.R.U32.HI R26, RZ, 0x7, R26 ;  /* 0x00000007ff1a7819 */ /* 0x004fe2000001161a */
[----:B------:R-:W-:Y:S01]  /*1d50*/  IMAD.MOV.U32 R80, RZ, RZ, 0x20 ;  /* 0x00000020ff507424 */ /* 0x000fe200078e00ff */
[----:B------:R-:W-:Y:S01]  /*1d60*/  SHF.R.S32.HI R29, RZ, 0x1f, R28 ;  /* 0x0000001fff1d7819 */ /* 0x000fe2000001141c */
[-C--:B-1----:R-:W-:Y:S01]  /*1d70*/  IMAD R6, R33, R42.reuse, RZ ;  /* 0x0000002a21067224 */ /* 0x082fe200078e02ff */
[----:B------:R-:W-:Y:S01]  /*1d80*/  ISETP.NE.AND P6, PT, R26, 0x1, PT ;  /* 0x000000011a00780c */ /* 0x000fe20003fc5270 */
[----:B----4-:R-:W-:Y:S01]  /*1d90*/  IMAD.WIDE.U32 R4, R56, R42, RZ ;  /* 0x0000002a38047225 */ /* 0x010fe200078e00ff */
[----:B------:R-:W-:-:S02]  /*1da0*/  LOP3.LUT R89, R89, 0x1c0, RZ, 0xc0, !PT ;  /* 0x000001c059597812 */ /* 0x000fc400078ec0ff */
[----:B------:R-:W-:Y:S01]  /*1db0*/  SHF.L.U64.HI R88, R42, 0x6, R43 ;  /* 0x000000062a587819 */ /* 0x000fe2000001022b */
[----:B------:R-:W0:Y:S01]  /*1dc0*/  @P0 LDC R3, c[0x0][0x42c] ;  /* 0x00010b00ff030b82 */ /* 0x000e220000000800 */
[----:B------:R-:W-:Y:S01]  /*1dd0*/  SHF.R.U32.HI R82, RZ, 0x3, R89 ;  /* 0x00000003ff527819 */ /* 0x000fe20000011659 */
[----:B---3--:R-:W-:Y:S01]  /*1de0*/  IMAD.WIDE.U32 R10, R23, R24, R18 ;  /* 0x00000018170a7225 */ /* 0x008fe200078e0012 */
[----:B------:R-:W-:Y:S02]  /*1df0*/  SHF.L.U64.HI R84, R24, 0x6, R25 ;  /* 0x0000000618547819 */ /* 0x000fe40000010219 */
[----:B------:R-:W-:Y:S01]  /*1e00*/  SHF.L.U64.HI R87, R54, 0x6, R55 ;  /* 0x0000000636577819 */ /* 0x000fe20000010237 */
[----:B------:R-:W-:Y:S01]  /*1e10*/  VIADD R81, R26, 0x8 ;  /* 0x000000081a517836 */ /* 0x000fe20000000000 */
[----:B------:R-:W-:Y:S01]  /*1e20*/  SHF.R.U32.HI R26, RZ, 0x3, R218 ;  /* 0x00000003ff1a7819 */ /* 0x000fe200000116da */
[----:B------:R-:W1:Y:S01]  /*1e30*/  @P0 LDC R7, c[0x0][0x430] ;  /* 0x00010c00ff070b82 */ /* 0x000e620000000800 */
[----:B------:R-:W-:Y:S01]  /*1e40*/  IMAD R77, R43, 0x60, RZ ;  /* 0x000000602b4d7824 */ /* 0x000fe200078e02ff */
[----:B------:R-:W-:Y:S01]  /*1e50*/  SHF.R.S32.HI R83, RZ, 0x1f, R232 ;  /* 0x0000001fff537819 */ /* 0x000fe200000114e8 */
[----:B------:R-:W-:-:S02]  /*1e60*/  IMAD.SHL.U32 R86, R42, 0x40, RZ ;  /* 0x000000402a567824 */ /* 0x000fc400078e00ff */
[----:B------:R-:W-:Y:S02]  /*1e70*/  IMAD.SHL.U32 R85, R54, 0x40, RZ ;  /* 0x0000004036557824 */ /* 0x000fe400078e00ff */
[----:B------:R-:W-:-:S04]  /*1e80*/  IMAD.WIDE.U32 R48, R24, 0x60, RZ ;  /* 0x0000006018307825 */ /* 0x000fc800078e00ff */
[----:B------:R-:W-:Y:S02]  /*1e90*/  IMAD.SHL.U32 R91, R24, 0x40, RZ ;  /* 0x00000040185b7824 */ /* 0x000fe400078e00ff */
[----:B------:R-:W-:Y:S02]  /*1ea0*/  IMAD.SHL.U32 R78, R27, 0x2, RZ ;  /* 0x000000021b4e7824 */ /* 0x000fe400078e00ff */
[----:B0-----:R-:W-:-:S04]  /*1eb0*/  @P0 IMAD.HI.U32 R0, R210, R3, RZ ;  /* 0x00000003d2000227 */ /* 0x001fc800078e00ff */
[----:B------:R-:W-:Y:S02]  /*1ec0*/  IMAD R3, R56, R43, R6 ;  /* 0x0000002b38037224 */ /* 0x000fe400078e0206 */
[----:B------:R-:W-:Y:S01]  /*1ed0*/  IMAD R6, R234, R42, RZ ;  /* 0x0000002aea067224 */ /* 0x000fe200078e02ff */
[----:B-1----:R-:W-:Y:S01]  /*1ee0*/  @P0 SHF.R.U32.HI R210, RZ, R7, R0 ;  /* 0x00000007ffd20219 */ /* 0x002fe20000011600 */
        /* <DEDUP_REMOVED lines=9> */
[----:B------:R-:W-:Y:S02]  /*1f80*/  IADD3 R5, R5, R3, RZ ;  /* 0x0000000305057210 */ /* 0x000fe40007ffe0ff */
        /* <DEDUP_REMOVED lines=9> */
[----:B------:R-:W-:Y:S01]  /*2020*/  IMAD.IADD R97, R21, 0x1, R97 ;  /* 0x0000000115617824 */ /* 0x000fe200078e0261 */
[----:B------:R-:W-:Y:S01]  /*2030*/  @!P6 BAR.SYNC.DEFER_BLOCKING 0x9, 0x100 ;  /* 0x024400000000eb1d */ /* 0x000fe20000010000 */
[----:B------:R-:W-:Y:S01]  /*2040*/  ISETP.GE.AND P1, PT, R99, UR4, PT ;  /* 0x0000000463007c0c */ /* 0x000fe2000bf26270 */
[----:B------:R-:W-:Y:S01]  /*2050*/  IMAD.WIDE.U32 R42, R42, 0x60, RZ ;  /* 0x000000602a2a7825 */ /* 0x000fe200078e00ff */
[----:B------:R-:W-:-:S02]  /*2060*/  IADD3 R95, P0, R20, R4, RZ ;  /* 0x00000004145f7210 */ /* 0x000fc40007f1e0ff */
[----:B------:R-:W-:Y:S01]  /*2070*/  SEL R3, RZ, 0xffffffff, P1 ;  /* 0xffffffffff037807 */ /* 0x000fe20000800000 */
[----:B------:R-:W-:Y:S01]  /*2080*/  ULDC.64 UR6, c[0x0][0x320] ;  /* 0x0000c80000067ab9 */ /* 0x000fe20000000a00 */
[----:B------:R-:W-:Y:S01]  /*2090*/  IADD3.X R93, R97, R5, R6, P0, !PT ;  /* 0x00000005615d7210 */ /* 0x000fe200007fe406 */
[C---:B------:R-:W-:Y:S01]  /*20a0*/  VIADD R6, R18.reuse, 0xe0 ;  /* 0x000000e012067836 */ /* 0x040fe20000000000 */
[----:B------:R-:W-:Y:S01]  /*20b0*/  ISETP.GE.AND P0, PT, R18, UR4, PT ;  /* 0x0000000412007c0c */ /* 0x000fe2000bf06270 */
[----:B------:R-:W-:Y:S01]  /*20c0*/  IMAD.SHL.U32 R5, R3, 0x2, RZ ;  /* 0x0000000203057824 */ /* 0x000fe200078e00ff */
[----:B------:R-:W-:Y:S01]  /*20d0*/  ISETP.GE.AND P1, PT, R96, UR4, PT ;  /* 0x0000000460007c0c */ /* 0x000fe2000bf26270 */
[----:B------:R-:W-:Y:S01]  /*20e0*/  IMAD R3, R7, UR6, RZ ;  /* 0x0000000607037c24 */ /* 0x000fe2000f8e02ff */
[----:B------:R-:W-:Y:S01]  /*20f0*/  SEL R0, RZ, 0x1, P0 ;  /* 0x00000001ff007807 */ /* 0x000fe20000000000 */
[----:B------:R-:W-:Y:S01]  /*2100*/  VIADD R4, R18, 0xc0 ;  /* 0x000000c012047836 */ /* 0x000fe20000000000 */
[----:B------:R-:W-:Y:S01]  /*2110*/  ISETP.GE.AND P0, PT, R98, UR4, PT ;  /* 0x0000000462007c0c */ /* 0x000fe2000bf06270 */
[----:B------:R-:W-:Y:S01]  /*2120*/  IMAD R7, R210, UR7, R3 ;  /* 0x00000007d2077c24 */ /* 0x000fe2000f8e0203 */
[----:B------:R-:W-:-:S02]  /*2130*/  ISETP.GE.AND P3, PT, R6, UR4, PT ;  /* 0x0000000406007c0c */ /* 0x000fc4000bf66270 */
[----:B------:R-:W-:Y:S02]  /*2140*/  LOP3.LUT R0, R5, 0x2, R0, 0xe2, !PT ;  /* 0x0000000205007812 */ /* 0x000fe400078ee200 */
[----:B------:R-:W-:Y:S02]  /*2150*/  SEL R3, RZ, 0x4, P0 ;  /* 0x00000004ff037807 */ /* 0x000fe40000000000 */
[----:B------:R-:W-:Y:S02]  /*2160*/  SEL R6, RZ, 0x8, P1 ;  /* 0x00000008ff067807 */ /* 0x000fe40000800000 */
[----:B------:R-:W-:Y:S02]  /*2170*/  ISETP.GE.AND P0, PT, R94, UR4, PT ;  /* 0x000000045e007c0c */ /* 0x000fe4000bf06270 */
[----:B------:R-:W-:Y:S02]  /*2180*/  ISETP.GE.AND P1, PT, R92, UR4, PT ;  /* 0x000000045c007c0c */ /* 0x000fe4000bf26270 */
[----:B------:R-:W-:-:S02]  /*2190*/  LOP3.LUT R0, R6, R0, R3, 0xfe, !PT ;  /* 0x0000000006007212 */ /* 0x000fc400078efe03 */
[----:B------:R-:W-:Y:S02]  /*21a0*/  SEL R3, RZ, 0x10, P0 ;  /* 0x00000010ff037807 */ /* 0x000fe40000000000 */
[----:B------:R-:W-:Y:S02]  /*21b0*/  SEL R6, RZ, 0x20, P1 ;  /* 0x00000020ff067807 */ /* 0x000fe40000800000 */
[----:B------:R-:W-:Y:S01]  /*21c0*/  ISETP.GE.AND P2, PT, R4, UR4, PT ;  /* 0x0000000404007c0c */ /* 0x000fe2000bf46270 */
[----:B------:R-:W-:Y:S01]  /*21d0*/  IMAD.WIDE.U32 R4, R210, UR6, R18 ;  /* 0x00000006d2047c25 */ /* 0x000fe2000f8e0012 */
[----:B------:R-:W-:Y:S01]  /*21e0*/  LOP3.LUT R3, R6, R0, R3, 0xfe, !PT ;  /* 0x0000000006037212 */ /* 0x000fe200078efe03 */
[----:B------:R-:W-:Y:S01]  /*21f0*/  ULDC.64 UR4, c[0x0][0x328] ;  /* 0x0000ca0000047ab9 */ /* 0x000fe20000000a00 */
[----:B------:R-:W-:Y:S01]  /*2200*/  SEL R0, RZ, 0x40, P2 ;  /* 0x00000040ff007807 */ /* 0x000fe20001000000 */
[----:B------:R-:W-:Y:S01]  /*2210*/  IMAD.IADD R5, R5, 0x1, R7 ;  /* 0x0000000105057824 */ /* 0x000fe200078e0207 */
[----:B------:R-:W-:Y:S01]  /*2220*/  ISETP.GE.AND P0, PT, R18, R27, PT ;  /* 0x0000001b1200720c */ /* 0x000fe20003f06270 */
[----:B------:R-:W-:Y:S01]  /*2230*/  IMAD R7, R8, UR4, RZ ;  /* 0x0000000408077c24 */ /* 0x000fe2000f8e02ff */
[----:B------:R-:W-:Y:S01]  /*2240*/  LOP3.LUT R0, R3, R0, RZ, 0xfc, !PT ;  /* 0x0000000003007212 */ /* 0x000fe200078efcff */
[----:B------:R-:W-:Y:S01]  /*2250*/  IMAD.WIDE.U32 R8, R23, R54, R18 ;  /* 0x0000003617087225 */ /* 0x000fe200078e0012 */
[----:B------:R-:W-:-:S02]  /*2260*/  SEL R3, R27, RZ, P0 ;  /* 0x000000ff1b037207 */ /* 0x000fc40000000000 */
[----:B------:R-:W-:Y:S01]  /*2270*/  LOP3.LUT P1, RZ, R236, 0x4, RZ, 0xc0, !PT ;  /* 0x00000004ecff7812 */ /* 0x000fe2000782c0ff */
[----:B------:R-:W-:Y:S01]  /*2280*/  IMAD R65, R41, UR5, R7 ;  /* 0x0000000529417c24 */ /* 0x000fe2000f8e0207 */
[----:B------:R-:W-:Y:S01]  /*2290*/  IADD3 R56, P2, R23, R56, RZ ;  /* 0x0000003817387210 */ /* 0x000fe20007f5e0ff */
[----:B------:R-:W-:Y:S01]  /*22a0*/  IMAD.WIDE.U32 R40, R41, UR4, R4 ;  /* 0x0000000429287c25 */ /* 0x000fe2000f8e0004 */
[----:B------:R-:W-:Y:S01]  /*22b0*/  SEL R80, R80, 0xffffffe0, !P1 ;  /* 0xffffffe050507807 */ /* 0x000fe20004800000 */
[----:B------:R-:W-:Y:S01]  /*22c0*/  ULDC UR4, c[0x0][0x2e4] ;  /* 0x0000b90000047ab9 */ /* 0x000fe20000000800 */
[----:B------:R-:W-:Y:S01]  /*22d0*/  IADD3 R77, R43, R77, RZ ;  /* 0x0000004d2b4d7210 */ /* 0x000fe20007ffe0ff */
[C---:B------:R-:W-:Y:S01]  /*22e0*/  IMAD.IADD R3, R18.reuse, 0x1, R3 ;  /* 0x0000000112037824 */ /* 0x040fe200078e0203 */
[----:B------:R-:W-:Y:S01]  /*22f0*/  ISETP.GE.AND P1, PT, R18, UR4, PT ;  /* 0x0000000412007c0c */ /* 0x000fe2000bf26270 */
[C---:B------:R-:W-:Y:S02]  /*2300*/  IMAD R4, R234.reuse, R54, RZ ;  /* 0x00000036ea047224 */ /* 0x040fe400078e02ff */
[----:B------:R-:W-:Y:S01]  /*2310*/  IMAD R6, R234, R24, RZ ;  /* 0x00000018ea067224 */ /* 0x000fe200078e02ff */
[----:B------:R-:W-:Y:S01]  /*2320*/  SHF.R.S32.HI R12, RZ, 0x1f, R3 ;  /* 0x0000001fff0c7819 */ /* 0x000fe20000011403 */
[----:B------:R-:W-:-:S02]  /*2330*/  IMAD R13, R23, R55, R4 ;  /* 0x00000037170d7224 */ /* 0x000fc400078e0204 */
[----:B------:R-:W-:Y:S01]  /*2340*/  IMAD.WIDE.U32 R4, R23, R54, R28 ;  /* 0x0000003617047225 */ /* 0x000fe200078e001c */
[----:B------:R-:W-:Y:S02]  /*2350*/  LEA.HI R12, R12, R3, RZ, 0x3 ;  /* 0x000000030c0c7211 */ /* 0x000fe400078f18ff */
[----:B------:R-:W-:Y:S01]  /*2360*/  LOP3.LUT R3, R89, 0x18, R18, 0xf8, !PT ;  /* 0x0000001859037812 */ /* 0x000fe200078ef812 */
[----:B------:R-:W-:Y:S01]  /*2370*/  IMAD.IADD R9, R13, 0x1, R9 ;  /* 0x000000010d097824 */ /* 0x000fe200078e0209 */
[----:B------:R-:W-:Y:S01]  /*2380*/  SHF.R.S32.HI R70, RZ, 0x3, R12 ;  /* 0x00000003ff467819 */ /* 0x000fe2000001140c */
[----:B------:R-:W-:Y:S01]  /*2390*/  IMAD.IADD R5, R5, 0x1, R13 ;  /* 0x0000000105057824 */ /* 0x000fe200078e020d */
[----:B-----5:R-:W-:Y:S01]  /*23a0*/  SHF.R.S32.HI R13, RZ, 0x1f, R31 ;  /* 0x0000001fff0d7819 */ /* 0x020fe2000001141f */
[----:B------:R-:W-:Y:S01]  /*23b0*/  IMAD R15, R23, R25, R6 ;  /* 0x00000019170f7224 */ /* 0x000fe200078e0206 */
[----:B------:R-:W-:Y:S01]  /*23c0*/  LOP3.LUT R3, R3, R82, RZ, 0x3c, !PT ;  /* 0x0000005203037212 */ /* 0x000fe200078e3cff */
[----:B------:R-:W-:Y:S01]  /*23d0*/  IMAD.WIDE.U32 R6, R23, R24, R28 ;  /* 0x0000001817067225 */ /* 0x000fe200078e001c */
[----:B------:R-:W-:-:S03]  /*23e0*/  LOP3.LUT R71, R12, 0xfffffff8, RZ, 0xc0, !PT ;  /* 0xfffffff80c477812 */ /* 0x000fc600078ec0ff */
[----:B------:R-:W-:Y:S01]  /*23f0*/  IMAD R14, R13, R24, RZ ;  /* 0x000000180d0e7224 */ /* 0x000fe200078e02ff */
[----:B------:R-:W-:Y:S01]  /*2400*/  IADD3 R7, R7, R15, RZ ;  /* 0x0000000f07077210 */ /* 0x000fe20007ffe0ff */
[----:B------:R-:W-:Y:S01]  /*2410*/  IMAD.IADD R11, R15, 0x1, R11 ;  /* 0x000000010f0b7824 */ /* 0x000fe200078e020b */
[----:B------:R-:W-:Y:S01]  /*2420*/  SHF.R.S32.HI R64, RZ, 0x1f, R71 ;  /* 0x0000001fff407819 */ /* 0x000fe20000011447 */
[----:B------:R-:W-:Y:S01]  /*2430*/  IMAD R79, R220, 0x200, R3 ;  /* 0x00000200dc4f7824 */ /* 0x000fe200078e0203 */
[----:B------:R-:W-:Y:S01]  /*2440*/  LOP3.LUT R3, R89, 0x38, R12, 0xf8, !PT ;  /* 0x0000003859037812 */ /* 0x000fe200078ef80c */
[----:B------:R-:W-:Y:S01]  /*2450*/  IMAD R15, R31, R25, R14 ;  /* 0x000000191f0f7224 */ /* 0x000fe200078e020e */
[----:B------:R-:W-:Y:S01]  /*2460*/  LOP3.LUT R12, R218, 0x38, R12, 0xf8, !PT ;  /* 0x00000038da0c7812 */ /* 0x000fe200078ef80c */
[----:B------:R-:W-:Y:S01]  /*2470*/  IMAD R14, R13, R54, RZ ;  /* 0x000000360d0e7224 */ /* 0x000fe200078e02ff */
[----:B------:R-:W-:Y:S01]  /*2480*/  LOP3.LUT R69, R3, R82, RZ, 0x3c, !PT ;  /* 0x0000005203457212 */ /* 0x000fe200078e3cff */
[----:B------:R-:W-:Y:S01]  /*2490*/  IMAD.WIDE.U32 R44, R31, R24, R10 ;  /* 0x000000181f2c7225 */ /* 0x000fe200078e000a */
[----:B------:R-:W-:-:S02]  /*24a0*/  LOP3.LUT R12, R12, R26, RZ, 0x3c, !PT ;  /* 0x0000001a0c0c7212 */ /* 0x000fc400078e3cff */
[----:B------:R-:W-:Y:S01]  /*24b0*/  SEL R3, RZ, 0xffffff80, P3 ;  /* 0xffffff80ff037807 */ /* 0x000fe20001800000 */
[----:B------:R-:W-:-:S03]  /*24c0*/  IMAD.WIDE.U32 R46, R31, R24, R6 ;  /* 0x000000181f2e7225 */ /* 0x000fc600078e0006 */
[C---:B------:R-:W-:Y:S01]  /*24d0*/  LOP3.LUT R3, R0.reuse, 0x80, R3, 0xc8, !PT ;  /* 0x0000008000037812 */ /* 0x040fe200078ec803 */
[----:B------:R-:W-:Y:S01]  /*24e0*/  IMAD R7, R31, R55, R14 ;  /* 0x000000371f077224 */ /* 0x000fe200078e020e */
[----:B------:R-:W-:Y:S01]  /*24f0*/  LOP3.LUT R0, R0, 0x40, RZ, 0xc0, !PT ;  /* 0x0000004000007812 */ /* 0x000fe200078ec0ff */
[----:B------:R-:W-:Y:S02]  /*2500*/  IMAD R11, R55, 0x60, RZ ;  /* 0x00000060370b7824 */ /* 0x000fe400078e02ff */
[----:B------:R-:W-:-:S04]  /*2510*/  IMAD.WIDE.U32 R50, R31, R54, R8 ;  /* 0x000000361f327225 */ /* 0x000fc800078e0008 */
[----:B------:R-:W-:-:S04]  /*2520*/  IMAD.WIDE.U32 R52, R31, R54, R4 ;  /* 0x000000361f347225 */ /* 0x000fc800078e0004 */
[----:B------:R-:W-:Y:S02]  /*2530*/  IMAD R25, R25, 0x60, RZ ;  /* 0x0000006019197824 */ /* 0x000fe400078e02ff */
        /* <DEDUP_REMOVED lines=9> */
[----:B------:R-:W-:Y:S02]  /*25d0*/  IMAD.IADD R66, R53, 0x1, R7 ;  /* 0x0000000135427824 */ /* 0x000fe400078e0207 */
[----:B------:R-:W-:Y:S02]  /*25e0*/  IMAD R69, R220, 0x200, R69 ;  /* 0x00000200dc457824 */ /* 0x000fe400078e0245 */
[----:B------:R-:W-:Y:S02]  /*25f0*/  IMAD.IADD R67, R221, 0x1, R12 ;  /* 0x00000001dd437824 */ /* 0x000fe400078e020c */
[----:B------:R-:W-:-:S07]  /*2600*/  IMAD.IADD R65, R41, 0x1, R65 ;  /* 0x0000000129417824 */ /* 0x000fce00078e0241 */
.L_x_9272:
[----:B0-----:R-:W0:Y:S01]  /*2610*/  LDC.64 R102, c[0x0][0x2d8] ;  /* 0x0000b600ff667b82 */ /* 0x001e220000000a00 */
        /* <DEDUP_REMOVED lines=8> */
[CC--:B------:R-:W-:Y:S02]  /*26a0*/  IADD3 R4, P3, P4, R95.reuse, R106.reuse, R86 ;  /* 0x0000006a5f047210 */ /* 0x0c0fe40007c7e056 */
[----:B------:R-:W-:Y:S01]  /*26b0*/  IADD3 R6, P5, R95, R106, RZ ;  /* 0x0000006a5f067210 */ /* 0x000fe20007fbe0ff */
[----:B------:R-:W-:-:S05]  /*26c0*/  IMAD.IADD R109, R107, 0x1, R5 ;  /* 0x000000016b6d7824 */ /* 0x000fca00078e0205 */
[----:B------:R-:W-:Y:S02]  /*26d0*/  IADD3.X R5, R93, R109, R88, P3, P4 ;  /* 0x0000006d5d057210 */ /* 0x000fe40001fe8458 */
[CC--:B0-----:R-:W-:Y:S02]  /*26e0*/  LEA R12, P3, R4.reuse, R102.reuse, 0x1 ;  /* 0x00000066040c7211 */ /* 0x0c1fe400078608ff */
[----:B------:R-:W-:Y:S02]  /*26f0*/  IADD3.X R7, R109, R93, RZ, P5, !PT ;  /* 0x0000005d6d077210 */ /* 0x000fe40002ffe4ff */
[----:B------:R-:W-:Y:S01]  /*2700*/  LEA.HI.X R13, R4, R103, R5, 0x1, P3 ;  /* 0x00000067040d7211 */ /* 0x000fe200018f0c05 */
[----:B------:R-:W-:Y:S01]  /*2710*/  IMAD R5, R22, 0x1800, R79 ;  /* 0x0000180016057824 */ /* 0x000fe200078e024f */
[----:B-1----:R-:W-:Y:S02]  /*2720*/  ISETP.GE.AND P3, PT, R105, 0x1, PT ;  /* 0x000000016900780c */ /* 0x002fe40003f66270 */
[----:B------:R-:W-:Y:S01]  /*2730*/  LEA R14, P5, R6, R102, 0x1 ;  /* 0x00000066060e7211 */ /* 0x000fe200078a08ff */
[----:B------:R-:W-:Y:S01]  /*2740*/  IMAD R108, R5, 0x2, R30 ;  /* 0x00000002056c7824 */ /* 0x000fe200078e021e */
[----:B------:R-:W-:-:S02]  /*2750*/  ISETP.GT.AND P4, PT, R61, R58, PT ;  /* 0x0000003a3d00720c */ /* 0x000fc40003f84270 */
[----:B------:R-:W-:Y:S01]  /*2760*/  LEA.HI.X R15, R6, R103, R7, 0x1, P5 ;  /* 0x00000067060f7211 */ /* 0x000fe200028f0c07 */
[----:B------:R-:W-:Y:S01]  /*2770*/  IMAD R7, R22, 0x1800, R75 ;  /* 0x0000180016077824 */ /* 0x000fe200078e024b */
[----:B------:R-:W-:-:S03]  /*2780*/  P2R R100, PR, RZ, 0x10 ;  /* 0x00000010ff647803 */ /* 0x000fc60000000000 */
[----:B------:R-:W-:Y:S02]  /*2790*/  IMAD R104, R7, 0x2, R30 ;  /* 0x0000000207687824 */ /* 0x000fe400078e021e */
[----:B---34-:R-:W-:Y:S05]  /*27a0*/  @!P3 BRA `(.L_x_9226) ;  /* 0x0000002400d0b947 */ /* 0x018fea0003800000 */
        /* <DEDUP_REMOVED lines=9> */
[----:B------:R-:W-:-:S04]  /*2840*/  IMAD.WIDE.U32 R4, R48, R61, RZ ;  /* 0x0000003d30047225 */ /* 0x000fc800078e00ff */
[----:B------:R-:W-:Y:S02]  /*2850*/  IMAD.IADD R111, R7, 0x1, R9 ;  /* 0x00000001076f7824 */ /* 0x000fe400078e0209 */
        /* <DEDUP_REMOVED lines=31> */
.L_x_9229:
[----:B------:R-:W-:Y:S05]  /*2a50*/  BSYNC B1 ;  /* 0x0000000000017941 */ /* 0x000fea0003800000 */
.L_x_9228:
[----:B------:R-:W-:Y:S01]  /*2a60*/  ISETP.GE.AND P5, PT, R232, R101, PT ;  /* 0x00000065e800720c */ /* 0x000fe20003fa6270 */
[----:B------:R-:W-:Y:S01]  /*2a70*/  BSSY B1, `(.L_x_9230) ;  /* 0x000001c000017945 */ /* 0x000fe20003800000 */
[----:B------:R-:W-:Y:S02]  /*2a80*/  CS2R R26, SRZ ;  /* 0x00000000001a7805 */ /* 0x000fe4000001ff00 */
[----:B0-----:R-:W-:Y:S01]  /*2a90*/  CS2R R8, SRZ ;  /* 0x0000000000087805 */ /* 0x001fe2000001ff00 */
[----:B-----5:R-:W-:Y:S01]  /*2aa0*/  IMAD.MOV.U32 R102, RZ, RZ, R34 ;  /* 0x000000ffff667224 */ /* 0x020fe200078e0022 */
[----:B------:R-:W-:Y:S01]  /*2ab0*/  CS2R R24, SRZ ;  /* 0x0000000000187805 */ /* 0x000fe2000001ff00 */
[----:B------:R-:W-:-:S06]  /*2ac0*/  IMAD.MOV.U32 R103, RZ, RZ, R35 ;  /* 0x000000ffff677224 */ /* 0x000fcc00078e0023 */
        /* <DEDUP_REMOVED lines=22> */
.L_x_9231:
[----:B------:R-:W-:Y:S05]  /*2c30*/  BSYNC B1 ;  /* 0x0000000000017941 */ /* 0x000fea0003800000 */
.L_x_9230:
[----:B0-----:R-:W-:Y:S01]  /*2c40*/  IMAD.MOV.U32 R4, RZ, RZ, R38 ;  /* 0x000000ffff047224 */ /* 0x001fe200078e0026 */
[----:B------:R-:W-:Y:S01]  /*2c50*/  ISETP.NE.AND P3, PT, R202, 0x3, PT ;  /* 0x00000003ca00780c */ /* 0x000fe20003f65270 */
[----:B------:R-:W-:Y:S01]  /*2c60*/  IMAD.MOV.U32 R5, RZ, RZ, R39 ;  /* 0x000000ffff057224 */ /* 0x000fe200078e0027 */
[----:B------:R-:W-:Y:S01]  /*2c70*/  PRMT R118, R102, 0x5410, R103 ;  /* 0x0000541066767816 */ /* 0x000fe20000000067 */
[----:B------:R-:W-:Y:S02]  /*2c80*/  IMAD.MOV.U32 R6, RZ, RZ, R36 ;  /* 0x000000ffff067224 */ /* 0x000fe400078e0024 */
[----:B------:R-:W-:Y:S01]  /*2c90*/  IMAD.MOV.U32 R7, RZ, RZ, R37 ;  /* 0x000000ffff077224 */ /* 0x000fe200078e0025 */
[----:B------:R-:W-:Y:S01]  /*2ca0*/  PRMT R109, R4, 0x5410, R5 ;  /* 0x00005410046d7816 */ /* 0x000fe20000000005 */
[----:B------:R-:W-:Y:S01]  /*2cb0*/  IMAD.MOV.U32 R5, RZ, RZ, R33 ;  /* 0x000000ffff057224 */ /* 0x000fe200078e0021 */
[----:B------:R-:W-:Y:S02]  /*2cc0*/  MOV R4, R32 ;  /* 0x0000002000047202 */ /* 0x000fe40000000f00 */
[----:B------:R-:W-:Y:S01]  /*2cd0*/  PRMT R115, R6, 0x5410, R7 ;  /* 0x0000541006737816 */ /* 0x000fe20000000007 */
[----:B-----5:R-:W-:Y:S01]  /*2ce0*/  IMAD.MOV.U32 R6, RZ, RZ, R26 ;  /* 0x000000ffff067224 */ /* 0x020fe200078e001a */
[----:B------:R-:W-:Y:S01]  /*2cf0*/  PRMT R119, R4, 0x5410, R5 ;  /* 0x0000541004777816 */ /* 0x000fe20000000005 */
[----:B------:R-:W-:-:S02]  /*2d00*/  IMAD.MOV.U32 R4, RZ, RZ, R10 ;  /* 0x000000ffff047224 */ /* 0x000fc400078e000a */
[----:B------:R-:W-:Y:S01]  /*2d10*/  IMAD.MOV.U32 R5, RZ, RZ, R11 ;  /* 0x000000ffff057224 */ /* 0x000fe200078e000b */
[----:B------:R-:W-:Y:S01]  /*2d20*/  PRMT R107, R107, 0x5410, R6 ;  /* 0x000054106b6b7816 */ /* 0x000fe20000000006 */
[----:B------:R-:W-:Y:S02]  /*2d30*/  IMAD.MOV.U32 R7, RZ, RZ, R27 ;  /* 0x000000ffff077224 */ /* 0x000fe400078e001b */
[----:B------:R-:W-:Y:S01]  /*2d40*/  IMAD.MOV.U32 R6, RZ, RZ, R24 ;  /* 0x000000ffff067224 */ /* 0x000fe200078e0018 */
[----:B------:R-:W-:Y:S01]  /*2d50*/  PRMT R102, R4, 0x5410, R5 ;  /* 0x0000541004667816 */ /* 0x000fe20000000005 */
[----:B------:R-:W-:Y:S01]  /*2d60*/  IMAD.MOV.U32 R4, RZ, RZ, R8 ;  /* 0x000000ffff047224 */ /* 0x000fe200078e0008 */
[----:B------:R-:W-:Y:S01]  /*2d70*/  PRMT R106, R7, 0x7610, R106 ;  /* 0x00007610076a7816 */ /* 0x000fe2000000006a */
[----:B------:R-:W-:Y:S01]  /*2d80*/  IMAD.MOV.U32 R5, RZ, RZ, R9 ;  /* 0x000000ffff057224 */ /* 0x000fe200078e0009 */
[----:B------:R-:W-:Y:S01]  /*2d90*/  PRMT R107, R6, 0x7610, R107 ;  /* 0x00007610066b7816 */ /* 0x000fe2000000006b */
[----:B------:R-:W-:-:S03]  /*2da0*/  IMAD.MOV.U32 R7, RZ, RZ, R25 ;  /* 0x000000ffff077224 */ /* 0x000fc600078e0019 */
[----:B------:R-:W-:Y:S02]  /*2db0*/  PRMT R103, R4, 0x5410, R5 ;  /* 0x0000541004677816 */ /* 0x000fe40000000005 */
[----:B------:R-:W-:Y:S01]  /*2dc0*/  PRMT R106, R106, 0x5410, R7 ;  /* 0x000054106a6a7816 */ /* 0x000fe20000000007 */
[----:B------:R-:W-:Y:S06]  /*2dd0*/  @!P3 BRA `(.L_x_9232) ;  /* 0x000000000004b947 */ /* 0x000fec0003800000 */
[----:B------:R-:W-:Y:S01]  /*2de0*/  BPT.TRAP 0x1 ;  /* 0x000000040000795c */ /* 0x000fe20000300000 */
.L_x_9232:
[----:B------:R-:W-:Y:S01]  /*2df0*/  IMAD R90, R22, 0x8, R17 ;  /* 0x00000008165a7824 */ /* 0x000fe200078e0211 */
[----:B------:R-:W-:Y:S01]  /*2e00*/  SHF.L.U32 R111, R203, 0x1f, RZ ;  /* 0x0000001fcb6f7819 */ /* 0x000fe200000006ff */
[----:B------:R-:W-:Y:S03]  /*2e10*/  BSSY B1, `(.L_x_9233) ;  /* 0x0000003000017945 */ /* 0x000fe60003800000 */
[----:B------:R-:W0:Y:S02]  /*2e20*/  SYNCS.PHASECHK.TRANS64.TRYWAIT P6, [R90+URZ+0x22890], R111 ;  /* 0x0228906f5a0075a7 */ /* 0x000e2400080c017f */
[----:B0-----:R-:W-:Y:S05]  /*2e30*/  @!P6 BRA `(.L_x_9234) ;  /* 0x000001bc0074e947 */ /* 0x001fea0003800000 */
.L_x_9540:
[----:B------:R-:W-:Y:S05]  /*2e40*/  BSYNC B1 ;  /* 0x0000000000017941 */ /* 0x000fea0003800000 */
.L_x_9233:
        /* <DEDUP_REMOVED lines=49> */
.L_x_9240:
[----:B------:R-:W-:Y:S05]  /*3160*/  BSYNC B3 ;  /* 0x0000000000037941 */ /* 0x000fea0003800000 */
.L_x_9239:
[----:B--2---:R1:W-:Y:S02]  /*3170*/  STG.E.128 desc[UR52][R14.64], R4 ;  /* 0x000000040e007986 */ /* 0x0043e4000c101d34 */
.L_x_9238:
[----:B------:R-:W-:Y:S05]  /*3180*/  BSYNC B2 ;  /* 0x0000000000027941 */ /* 0x000fea0003800000 */
.L_x_9237:
        /* <DEDUP_REMOVED lines=47> */
.L_x_9242:
[----:B------:R-:W-:Y:S05]  /*3480*/  BSYNC B2 ;  /* 0x0000000000027941 */ /* 0x000fea0003800000 */
.L_x_9241:
[----:B--2---:R2:W-:Y:S02]  /*3490*/  STG.E.128 desc[UR52][R14.64+0x40], R4 ;  /* 0x000040040e007986 */ /* 0x0045e4000c101d34 */
.L_x_9236:
[----:B------:R-:W-:Y:S05]  /*34a0*/  BSYNC B1 ;  /* 0x0000000000017941 */ /* 0x000fea0003800000 */
.L_x_9235:
        /* <DEDUP_REMOVED lines=48> */
.L_x_9247:
[----:B------:R-:W-:Y:S05]  /*37b0*/  BSYNC B2 ;  /* 0x0000000000027941 */ /* 0x000fea0003800000 */
.L_x_9246:
[----:B--2---:R3:W-:Y:S02]  /*37c0*/  STG.E.128 desc[UR52][R12.64], R4 ;  /* 0x000000040c007986 */ /* 0x0047e4000c101d34 */
.L_x_9245:
[----:B------:R-:W-:Y:S05]  /*37d0*/  BSYNC B1 ;  /* 0x0000000000017941 */ /* 0x000fea0003800000 */
.L_x_9244:
        /* <DEDUP_REMOVED lines=47> */
.L_x_9249:
[----:B------:R-:W-:Y:S05]  /*3ad0*/  BSYNC B1 ;  /* 0x0000000000017941 */ /* 0x000fea0003800000 */
.L_x_9248:
[----:B--2---:R4:W-:Y:S01]  /*3ae0*/  STG.E.128 desc[UR52][R12.64+0x40], R4 ;  /* 0x000040040c007986 */ /* 0x0049e2000c101d34 */
[----:B------:R-:W-:Y:S05]  /*3af0*/  BRA `(.L_x_9243) ;  /* 0x0000001400607947 */ /* 0x000fea0003800000 */
.L_x_9227:
[----:B------:R-:W-:Y:S02]  /*3b00*/  ISETP.GE.AND P3, PT, R232, R101, PT ;  /* 0x00000065e800720c */ /* 0x000fe40003f66270 */
[----:B------:R-:W-:Y:S02]  /*3b10*/  CS2R R14, SRZ ;  /* 0x00000000000e7805 */ /* 0x000fe4000001ff00 */
[----:B------:R-:W-:Y:S02]  /*3b20*/  CS2R R12, SRZ ;  /* 0x00000000000c7805 */ /* 0x000fe4000001ff00 */
[----:B------:R-:W-:Y:S02]  /*3b30*/  CS2R R26, SRZ ;  /* 0x00000000001a7805 */ /* 0x000fe4000001ff00 */
[----:B------:R-:W-:Y:S02]  /*3b40*/  ISETP.GE.OR P3, PT, R18, R105, P3 ;  /* 0x000000691200720c */ /* 0x000fe40001f66670 */
[----:B------:R-:W-:-:S11]  /*3b50*/  CS2R R24, SRZ ;  /* 0x0000000000187805 */ /* 0x000fd6000001ff00 */
        /* <DEDUP_REMOVED lines=12> */
[----:B--2---:R-:W-:-:S04]  /*3c20*/  @!P4 LEA R32, P5, R6, R32, 0x1 ;  /* 0x000000200620c211 */ /* 0x004fc800078a08ff */
[----:B------:R-:W-:Y:S02]  /*3c30*/  @!P4 LEA.HI.X R33, R6, R33, R7, 0x1, P5 ;  /* 0x000000210621c211 */ /* 0x000fe400028f0c07 */
[----:B------:R-:W-:-:S03]  /*3c40*/  @!P4 IADD3 R4, P5, R44, R4, RZ ;  /* 0x000000042c04c210 */ /* 0x000fc60007fbe0ff */
[----:B------:R-:W2:Y:S02]  /*3c50*/  @!P4 LDG.E.128 R12, desc[UR52][R32.64] ;  /* 0x00000034200cc981 */ /* 0x000ea4000c1e1d00 */
[----:B------:R-:W-:Y:S01]  /*3c60*/  @!P4 IMAD.X R6, R113, 0x1, R73, P5 ;  /* 0x000000017106c824 */ /* 0x000fe200028e0649 */
[----:B---3--:R-:W-:-:S04]  /*3c70*/  @!P4 LEA R34, P5, R4, R34, 0x1 ;  /* 0x000000220422c211 */ /* 0x008fc800078a08ff */
[----:B------:R-:W-:-:S05]  /*3c80*/  @!P4 LEA.HI.X R35, R4, R35, R6, 0x1, P5 ;  /* 0x000000230423c211 */ /* 0x000fca00028f0c06 */
[----:B------:R3:W4:Y:S01]  /*3c90*/  @!P4 LDG.E.128 R24, desc[UR52][R34.64] ;  /* 0x000000342218c981 */ /* 0x000722000c1e1d00 */
[C---:B0-----:R-:W-:Y:S02]  /*3ca0*/  @!P3 LEA R36, P4, R5.reuse, R36, 0x1 ;  /* 0x000000240524b211 */ /* 0x041fe400078808ff */
[----:B------:R-:W-:Y:S02]  /*3cb0*/  CS2R R6, SRZ ;  /* 0x0000000000067805 */ /* 0x000fe4000001ff00 */
[----:B------:R-:W-:Y:S02]  /*3cc0*/  @!P3 LEA.HI.X R37, R5, R37, R10, 0x1, P4 ;  /* 0x000000250525b211 */ /* 0x000fe400020f0c0a */
[----:B------:R-:W-:Y:S02]  /*3cd0*/  CS2R R4, SRZ ;  /* 0x0000000000047805 */ /* 0x000fe4000001ff00 */
[----:B-1----:R-:W-:Y:S02]  /*3ce0*/  @!P3 LEA R38, P4, R8, R38, 0x1 ;  /* 0x000000260826b211 */ /* 0x002fe400078808ff */
[----:B------:R-:W-:-:S02]  /*3cf0*/  CS2R R10, SRZ ;  /* 0x00000000000a7805 */ /* 0x000fc4000001ff00 */
[----:B------:R-:W-:Y:S01]  /*3d00*/  @!P3 LEA.HI.X R39, R8, R39, R9, 0x1, P4 ;  /* 0x000000270827b211 */ /* 0x000fe200020f0c09 */
[----:B------:R-:W5:Y:S01]  /*3d10*/  @!P3 LDG.E.128 R4, desc[UR52][R36.64] ;  /* 0x000000342404b981 */ /* 0x000f62000c1e1d00 */
[----:B------:R-:W-:-:S06]  /*3d20*/  CS2R R8, SRZ ;  /* 0x0000000000087805 */ /* 0x000fcc000001ff00 */
[----:B------:R-:W5:Y:S01]  /*3d30*/  @!P3 LDG.E.128 R8, desc[UR52][R38.64] ;  /* 0x000000342608b981 */ /* 0x000f62000c1e1d00 */
[----:B------:R-:W-:Y:S02]  /*3d40*/  ISETP.NE.AND P3, PT, R202, 0x3, PT ;  /* 0x00000003ca00780c */ /* 0x000fe40003f65270 */
[----:B------:R-:W-:Y:S01]  /*3d50*/  ISETP.GE.AND P4, PT, R18, R105, PT ;  /* 0x000000691200720c */ /* 0x000fe20003f86270 */
[----:B--2---:R-:W-:Y:S02]  /*3d60*/  IMAD.MOV.U32 R32, RZ, RZ, R14 ;  /* 0x000000ffff207224 */ /* 0x004fe400078e000e */
[----:B---3--:R-:W-:Y:S02]  /*3d70*/  IMAD.MOV.U32 R34, RZ, RZ, R12 ;  /* 0x000000ffff227224 */ /* 0x008fe400078e000c */
[----:B------:R-:W-:Y:S02]  /*3d80*/  IMAD.MOV.U32 R35, RZ, RZ, R13 ;  /* 0x000000ffff237224 */ /* 0x000fe400078e000d */
[----:B------:R-:W-:Y:S01]  /*3d90*/  IMAD.MOV.U32 R33, RZ, RZ, R15 ;  /* 0x000000ffff217224 */ /* 0x000fe200078e000f */
[----:B------:R-:W-:-:S02]  /*3da0*/  PRMT R121, R32, 0x7610, R121 ;  /* 0x0000761020797816 */ /* 0x000fc40000000079 */
[----:B------:R-:W-:Y:S02]  /*3db0*/  PRMT R133, R34, 0x7610, R133 ;  /* 0x0000761022857816 */ /* 0x000fe40000000085 */
[----:B------:R-:W-:Y:S01]  /*3dc0*/  PRMT R123, R35, 0x7610, R123 ;  /* 0x00007610237b7816 */ /* 0x000fe2000000007b */
[----:B----4-:R-:W-:Y:S01]  /*3dd0*/  IMAD.MOV.U32 R32, RZ, RZ, R26 ;  /* 0x000000ffff207224 */ /* 0x010fe200078e001a */
        /* <DEDUP_REMOVED lines=8> */
[----:B-----5:R-:W-:Y:S02]  /*3e60*/  IMAD.MOV.U32 R32, RZ, RZ, R6 ;  /* 0x000000ffff207224 */ /* 0x020fe400078e0006 */
[----:B------:R-:W-:Y:S02]  /*3e70*/  IMAD.MOV.U32 R33, RZ, RZ, R7 ;  /* 0x000000ffff217224 */ /* 0x000fe400078e0007 */
[----:B------:R-:W-:Y:S02]  /*3e80*/  IMAD.MOV.U32 R34, RZ, RZ, R4 ;  /* 0x000000ffff227224 */ /* 0x000fe400078e0004 */
[----:B------:R-:W-:Y:S01]  /*3e90*/  IMAD.MOV.U32 R35, RZ, RZ, R5 ;  /* 0x000000ffff237224 */ /* 0x000fe200078e0005 */
[----:B------:R-:W-:Y:S01]  /*3ea0*/  PRMT R110, R32, 0x5410, R33 ;  /* 0x00005410206e7816 */ /* 0x000fe20000000021 */
[----:B------:R-:W-:-:S02]  /*3eb0*/  IMAD.MOV.U32 R32, RZ, RZ, R10 ;  /* 0x000000ffff207224 */ /* 0x000fc400078e000a */
        /* <DEDUP_REMOVED lines=8> */
.L_x_9250:
[----:B------:R-:W-:Y:S01]  /*3f40*/  IMAD R90, R22, 0x8, R17 ;  /* 0x00000008165a7824 */ /* 0x000fe200078e0211 */
[----:B------:R-:W-:Y:S01]  /*3f50*/  SHF.L.U32 R111, R203, 0x1f, RZ ;  /* 0x0000001fcb6f7819 */ /* 0x000fe200000006ff */
[----:B------:R-:W0:Y:S01]  /*3f60*/  LDC R113, c[0x0][0x2e4] ;  /* 0x0000b900ff717b82 */ /* 0x000e220000000800 */
[----:B------:R-:W-:Y:S01]  /*3f70*/  BSSY B1, `(.L_x_9251) ;  /* 0x0000006000017945 */ /* 0x000fe20003800000 */
[----:B------:R-:W-:Y:S01]  /*3f80*/  IMAD.MOV.U32 R107, RZ, RZ, R109 ;  /* 0x000000ffff6b7224 */ /* 0x000fe200078e006d */
[----:B------:R-:W1:Y:S05]  /*3f90*/  SYNCS.PHASECHK.TRANS64.TRYWAIT P5, [R90+URZ+0x22890], R111 ;  /* 0x0228906f5a0075a7 */ /* 0x000e6a00080a017f */
[----:B------:R-:W2:Y:S01]  /*3fa0*/  LDC.64 R104, c[0x0][0x2f0] ;  /* 0x0000bc00ff687b82 */ /* 0x000ea20000000a00 */
[----:B0-----:R-:W-:Y:S01]  /*3fb0*/  IADD3 R115, -R78, R113, RZ ;  /* 0x000000714e737210 */ /* 0x001fe20007ffe1ff */
[----:B-1----:R-:W-:Y:S06]  /*3fc0*/  @!P5 BRA `(.L_x_9252) ;  /* 0x000001ac0024d947 */ /* 0x002fec0003800000 */
.L_x_9541:
[----:B------:R-:W-:Y:S05]  /*3fd0*/  BSYNC B1 ;  /* 0x0000000000017941 */ /* 0x000fea0003800000 */
.L_x_9251:
        /* <DEDUP_REMOVED lines=11> */
[----:B------:R-:W-:Y:S01]  /*4090*/  LEA.HI R33, R33, R32, RZ, 0x4 ;  /* 0x0000002021217211 */ /* 0x000fe200078f20ff */
[----:B------:R-:W-:Y:S01]  /*40a0*/  IMAD R32, R22, 0x1800, R69 ;  /* 0x0000180016207824 */ /* 0x000fe200078e0245 */
[----:B------:R-:W-:Y:S02]  /*40b0*/  IADD3.X R118, R97, R120, R64, P5, P6 ;  /* 0x0000007861767210 */ /* 0x000fe40002fec440 */
[----:B------:R-:W-:Y:S01]  /*40c0*/  LEA.HI.SX32 R33, R33, R70, 0x1c ;  /* 0x0000004621217211 */ /* 0x000fe200078fe2ff */
[----:B------:R-:W-:-:S04]  /*40d0*/  IMAD R32, R32, 0x2, R17 ;  /* 0x0000000220207824 */ /* 0x000fc800078e0211 */
[----:B------:R-:W-:-:S05]  /*40e0*/  IMAD.SHL.U32 R119, R33, 0x8, RZ ;  /* 0x0000000821777824 */ /* 0x000fca00078e00ff */
[----:B------:R-:W-:-:S04]  /*40f0*/  LOP3.LUT R33, R89, 0x38, R119, 0xf8, !PT ;  /* 0x0000003859217812 */ /* 0x000fc800078ef877 */
[----:B------:R-:W-:-:S05]  /*4100*/  LOP3.LUT R33, R33, R82, RZ, 0x3c, !PT ;  /* 0x0000005221217212 */ /* 0x000fca00078e3cff */
[----:B------:R-:W-:-:S04]  /*4110*/  IMAD R33, R220, 0x200, R33 ;  /* 0x00000200dc217824 */ /* 0x000fc800078e0221 */
        /* <DEDUP_REMOVED lines=69> */
[----:B------:R-:W-:-:S02]  /*4570*/  HADD2.F32 R25, -RZ, R129.H0_H0 ;  /* 0x20000081ff197230 */ /* 0x000fc40000004100 */
[----:B------:R-:W-:Y:S02]  /*4580*/  HADD2.F32 R12, -RZ, R34.H0_H0 ;  /* 0x20000022ff0c7230 */ /* 0x000fe40000004100 */
        /* <DEDUP_REMOVED lines=11> */
[----:B------:R-:W-:Y:S01]  /*4640*/  FFMA.FTZ R25, R38, R15, R25 ;  /* 0x0000000f26197223 */ /* 0x000fe20000010019 */
[----:B------:R-:W-:-:S02]  /*4650*/  IMAD.MOV.U32 R33, RZ, RZ, R122 ;  /* 0x000000ffff217224 */ /* 0x000fc400078e007a */
[----:B------:R-:W-:Y:S01]  /*4660*/  F2FP.F16.F32.PACK_AB R34, R34, R35 ;  /* 0x000000232222723e */ /* 0x000fe200000000ff */
[----:B------:R-:W-:Y:S01]  /*4670*/  IMAD.MOV.U32 R35, RZ, RZ, R125 ;  /* 0x000000ffff237224 */ /* 0x000fe200078e007d */
[----:B------:R-:W-:-:S07]  /*4680*/  F2FP.F16.F32.PACK_AB R38, R25, R26 ;  /* 0x0000001a1926723e */ /* 0x000fce00000000ff */
.L_x_9256:
[----:B------:R-:W-:Y:S05]  /*4690*/  BSYNC B2 ;  /* 0x0000000000027941 */ /* 0x000fea0003800000 */
.L_x_9255:
        /* <DEDUP_REMOVED lines=12> */
.L_x_9254:
[----:B------:R-:W-:Y:S05]  /*4760*/  BSYNC B1 ;  /* 0x0000000000017941 */ /* 0x000fea0003800000 */
.L_x_9253:
[C---:B------:R-:W-:Y:S01]  /*4770*/  ISETP.GE.OR P5, PT, R232.reuse, R101, P1 ;  /* 0x00000065e800720c */ /* 0x040fe20000fa6670 */
        /* <DEDUP_REMOVED lines=20> */
[----:B------:R-:W-:Y:S02]  /*48c0*/  IMAD R14, R22, 0x1800, R13 ;  /* 0x00001800160e7824 */ /* 0x000fe400078e020d */
        /* <DEDUP_REMOVED lines=83> */
[----:B------:R-:W-:Y:S02]  /*4e00*/  MOV R13, R36 ;  /* 0x00000024000d7202 */ /* 0x000fe40000000f00 */
[----:B------:R-:W-:Y:S01]  /*4e10*/  F2FP.F16.F32.PACK_AB R14, R14, R15 ;  /* 0x0000000f0e0e723e */ /* 0x000fe200000000ff */
[----:B------:R-:W-:Y:S01]  /*4e20*/  IMAD.MOV.U32 R15, RZ, RZ, R10 ;  /* 0x000000ffff0f7224 */ /* 0x000fe200078e000a */
[----:B------:R-:W-:-:S07]  /*4e30*/  F2FP.F16.F32.PACK_AB R26, R9, R114 ;  /* 0x00000072091a723e */ /* 0x000fce00000000ff */
.L_x_9258:
[----:B------:R-:W-:Y:S05]  /*4e40*/  BSYNC B1 ;  /* 0x0000000000017941 */ /* 0x000fea0003800000 */
.L_x_9257:
        /* <DEDUP_REMOVED lines=10> */
.L_x_9226:
[----:B------:R-:W-:-:S13]  /*4ef0*/  ISETP.NE.AND P3, PT, R202, 0x3, PT ;  /* 0x00000003ca00780c */ /* 0x000fda0003f65270 */
[----:B------:R-:W-:Y:S05]  /*4f00*/  @!P3 BRA `(.L_x_9259) ;  /* 0x000000000004b947 */ /* 0x000fea0003800000 */
[----:B------:R-:W-:Y:S01]  /*4f10*/  BPT.TRAP 0x1 ;  /* 0x000000040000795c */ /* 0x000fe20000300000 */
.L_x_9259:
[----:B------:R-:W-:Y:S01]  /*4f20*/  IMAD R90, R22, 0x8, R17 ;  /* 0x00000008165a7824 */ /* 0x000fe200078e0211 */
[----:B------:R-:W-:Y:S01]  /*4f30*/  SHF.L.U32 R111, R203, 0x1f, RZ ;  /* 0x0000001fcb6f7819 */ /* 0x000fe200000006ff */
[----:B------:R-:W-:Y:S01]  /*4f40*/  IMAD R101, R61, -0x60, R60 ;  /* 0xffffffa03d657824 */ /* 0x000fe200078e023c */
[----:B------:R-:W-:Y:S02]  /*4f50*/  BSSY B1, `(.L_x_9260) ;  /* 0x0000004000017945 */ /* 0x000fe40003800000 */
[----:B------:R-:W0:Y:S02]  /*4f60*/  SYNCS.PHASECHK.TRANS64.TRYWAIT P4, [R90+URZ+0x22890], R111 ;  /* 0x0228906f5a0075a7 */ /* 0x000e24000808017f */
[----:B------:R-:W-:Y:S01]  /*4f70*/  VIMNMX R101, R101, 0x60, PT ;  /* 0x0000006065657848 */ /* 0x000fe20003fe0100 */
[----:B0-----:R-:W-:Y:S06]  /*4f80*/  @!P4 BRA `(.L_x_9261) ;  /* 0x0000019c0048c947 */ /* 0x001fec0003800000 */
.L_x_9542:
[----:B------:R-:W-:Y:S05]  /*4f90*/  BSYNC B1 ;  /* 0x0000000000017941 */ /* 0x000fea0003800000 */
.L_x_9260:
        /* <DEDUP_REMOVED lines=8> */
.L_x_9263:
[----:B------:R-:W-:Y:S05]  /*5020*/  BSYNC B1 ;  /* 0x0000000000017941 */ /* 0x000fea0003800000 */
.L_x_9262:
[----:B------:R-:W-:Y:S05]  /*5030*/  @P4 BRA `(.L_x_9243) ;  /* 0x0000000000104947 */ /* 0x000fea0003800000 */
[----:B-1----:R-:W1:Y:S04]  /*5040*/  @!P1 LDS.128 R4, [R108+0x2000] ;  /* 0x002000006c049984 */ /* 0x002e680000000c00 */
[----:B------:R-:W2:Y:S04]  /*5050*/  @!P2 LDS.128 R8, [R104+0x2000] ;  /* 0x002000006808a984 */ /* 0x000ea80000000c00 */
[----:B-1----:R1:W-:Y:S04]  /*5060*/  @!P1 STG.E.128 desc[UR52][R12.64], R4 ;  /* 0x000000040c009986 */ /* 0x0023e8000c101d34 */
[----:B--2---:R1:W-:Y:S02]  /*5070*/  @!P2 STG.E.128 desc[UR52][R12.64+0x40], R8 ;  /* 0x000040080c00a986 */ /* 0x0043e4000c101d34 */
.L_x_9243:
[----:B------:R-:W-:Y:S05]  /*5080*/  BSYNC B0 ;  /* 0x0000000000007941 */ /* 0x000fea0003800000 */
.L_x_9225:
        /* <DEDUP_REMOVED lines=17> */
.L_x_9265:
[----:B------:R-:W-:Y:S05]  /*51a0*/  BSYNC B0 ;  /* 0x0000000000007941 */ /* 0x000fea0003800000 */
.L_x_9264:
[----:B------:R-:W2:Y:S01]  /*51b0*/  SYNCS.PHASECHK.TRANS64.TRYWAIT P3, [R90+URZ+0x228b0], R111 ;  /* 0x0228b06f5a0075a7 */ /* 0x000ea2000806017f */
[----:B------:R-:W-:Y:S01]  /*51c0*/  ULDC UR50, c[0x0][0x310] ;  /* 0x0000c40000327ab9 */ /* 0x000fe20000000800 */
[----:B------:R-:W-:Y:S01]  /*51d0*/  ULDC.64 UR48, c[0x0][0x318] ;  /* 0x0000c60000307ab9 */ /* 0x000fe20000000a00 */
[----:B------:R-:W-:Y:S01]  /*51e0*/  ULDC.64 UR46, c[0x0][0x308] ;  /* 0x0000c200002e7ab9 */ /* 0x000fe20000000a00 */
[----:B------:R-:W-:Y:S01]  /*51f0*/  BSSY B0, `(.L_x_9266) ;  /* 0x0000003000007945 */ /* 0x000fe20003800000 */
[----:B------:R-:W-:-:S03]  /*5200*/  IMAD R5, R22, 0x6000, R79 ;  /* 0x0000600016057824 */ /* 0x000fc600078e024f */
[----:B--2---:R-:W-:Y:S05]  /*5210*/  @!P3 BRA `(.L_x_9267) ;  /* 0x0000019800b8b947 */ /* 0x004fea0003800000 */
.L_x_9543:
[----:B------:R-:W-:Y:S05]  /*5220*/  BSYNC B0 ;  /* 0x0000000000007941 */ /* 0x000fea0003800000 */
.L_x_9266:
[----:B------:R-:W-:Y:S01]  /*5230*/  ISETP.GE.AND P3, PT, R23, R101, PT ;  /* 0x000000651700720c */ /* 0x000fe20003f66270 */
[----:B------:R-:W-:Y:S01]  /*5240*/  IMAD.IADD R7, R80, 0x1, R5 ;  /* 0x0000000150077824 */ /* 0x000fe200078e0205 */
[----:B------:R-:W-:Y:S01]  /*5250*/  BSSY B0, `(.L_x_9268) ;  /* 0x0000025000007945 */ /* 0x000fe20003800000 */
[----:B------:R-:W-:Y:S02]  /*5260*/  IMAD R36, R5, 0x2, R62 ;  /* 0x0000000205247824 */ /* 0x000fe400078e023e */
[----:B------:R-:W-:-:S04]  /*5270*/  IMAD.WIDE R32, R61, 0x60, R56 ;  /* 0x000000603d207825 */ /* 0x000fc800078e0238 */
[----:B------:R-:W-:-:S04]  /*5280*/  IMAD R37, R7, 0x2, R62 ;  /* 0x0000000207257824 */ /* 0x000fc800078e023e */
[----:B------:R-:W-:Y:S05]  /*5290*/  @P3 BRA `(.L_x_9269) ;  /* 0x0000000000803947 */ /* 0x000fea0003800000 */
[----:B------:R-:W-:Y:S02]  /*52a0*/  IMAD R7, R33, UR48, RZ ;  /* 0x0000003021077c24 */ /* 0x000fe4000f8e02ff */
[----:B-1----:R-:W-:Y:S02]  /*52b0*/  IMAD.MOV.U32 R4, RZ, RZ, R40 ;  /* 0x000000ffff047224 */ /* 0x002fe400078e0028 */
[----:B------:R-:W-:Y:S02]  /*52c0*/  IMAD.MOV.U32 R5, RZ, RZ, R65 ;  /* 0x000000ffff057224 */ /* 0x000fe400078e0041 */
[C---:B------:R-:W-:Y:S02]  /*52d0*/  IMAD R7, R32.reuse, UR49, R7 ;  /* 0x0000003120077c24 */ /* 0x040fe4000f8e0207 */
[----:B------:R-:W-:-:S04]  /*52e0*/  IMAD.WIDE.U32 R4, R32, UR48, R4 ;  /* 0x0000003020047c25 */ /* 0x000fc8000f8e0004 */
[----:B------:R-:W-:Y:S01]  /*52f0*/  IMAD.IADD R5, R5, 0x1, R7 ;  /* 0x0000000105057824 */ /* 0x000fe200078e0207 */
[----:B------:R-:W-:-:S04]  /*5300*/  LEA R34, P3, R4, UR46, 0x1 ;  /* 0x0000002e04227c11 */ /* 0x000fc8000f8608ff */
[----:B------:R-:W-:Y:S02]  /*5310*/  LEA.HI.X R35, R4, UR47, R5, 0x1, P3 ;  /* 0x0000002f04237c11 */ /* 0x000fe400098f0c05 */
[----:B------:R-:W-:-:S13]  /*5320*/  ISETP.GE.AND P3, PT, R18, UR50, PT ;  /* 0x0000003212007c0c */ /* 0x000fda000bf66270 */
[----:B------:R-:W1:Y:S04]  /*5330*/  @!P3 LDS.128 R4, [R36] ;  /* 0x000000002404b984 */ /* 0x000e680000000c00 */
[----:B-1----:R-:W-:Y:S01]  /*5340*/  @!P3 STG.E.128 desc[UR52][R34.64], R4 ;  /* 0x000000042200b986 */ /* 0x002fe2000c101d34 */
[----:B------:R-:W-:-:S13]  /*5350*/  ISETP.GE.AND P3, PT, R99, UR50, PT ;  /* 0x0000003263007c0c */ /* 0x000fda000bf66270 */
[----:B------:R-:W1:Y:S04]  /*5360*/  @!P3 LDS.128 R8, [R37] ;  /* 0x000000002508b984 */ /* 0x000e680000000c00 */
[----:B-1----:R-:W-:Y:S01]  /*5370*/  @!P3 STG.E.128 desc[UR52][R34.64+0x40], R8 ;  /* 0x000040082200b986 */ /* 0x002fe2000c101d34 */
[----:B------:R-:W-:-:S13]  /*5380*/  ISETP.GE.AND P3, PT, R98, UR50, PT ;  /* 0x0000003262007c0c */ /* 0x000fda000bf66270 */
[----:B------:R-:W1:Y:S04]  /*5390*/  @!P3 LDS.128 R12, [R36+0x3000] ;  /* 0x00300000240cb984 */ /* 0x000e680000000c00 */
        /* <DEDUP_REMOVED lines=10> */
[----:B------:R-:W-:-:S13]  /*5440*/  ISETP.NE.AND P3, PT, R0, RZ, PT ;  /* 0x000000ff0000720c */ /* 0x000fda0003f65270 */
[----:B------:R-:W1:Y:S04]  /*5450*/  @P3 LDS.128 R12, [R36+0x9000] ;  /* 0x00900000240c3984 */ /* 0x000e680000000c00 */
[----:B-1----:R-:W-:Y:S01]  /*5460*/  @P3 STG.E.128 desc[UR52][R34.64+0x180], R12 ;  /* 0x0001800c22003986 */ /* 0x002fe2000c101d34 */
[----:B------:R-:W-:-:S13]  /*5470*/  ISETP.NE.AND P3, PT, R3, RZ, PT ;  /* 0x000000ff0300720c */ /* 0x000fda0003f65270 */
[----:B------:R-:W1:Y:S04]  /*5480*/  @P3 LDS.128 R24, [R37+0x9000] ;  /* 0x0090000025183984 */ /* 0x000e680000000c00 */
[----:B-1----:R3:W-:Y:S02]  /*5490*/  @P3 STG.E.128 desc[UR52][R34.64+0x1c0], R24 ;  /* 0x0001c01822003986 */ /* 0x0027e4000c101d34 */
.L_x_9269:
[----:B------:R-:W-:Y:S05]  /*54a0*/  BSYNC B0 ;  /* 0x0000000000007941 */ /* 0x000fea0003800000 */
.L_x_9268:
[----:B------:R-:W-:Y:S01]  /*54b0*/  ISETP.GE.AND P3, PT, R232, R101, PT ;  /* 0x00000065e800720c */ /* 0x000fe20003f66270 */
[----:B------:R-:W-:-:S12]  /*54c0*/  BSSY B0, `(.L_x_9270) ;  /* 0x0000024000007945 */ /* 0x000fd80003800000 */
[----:B------:R-:W-:Y:S05]  /*54d0*/  @P3 BRA `(.L_x_9271) ;  /* 0x0000000000883947 */ /* 0x000fea0003800000 */
[----:B------:R-:W-:Y:S01]  /*54e0*/  IADD3 R7, P3, R32, 0x40, RZ ;  /* 0x0000004020077810 */ /* 0x000fe20007f7e0ff */
[----:B-1----:R-:W-:Y:S02]  /*54f0*/  IMAD.MOV.U32 R4, RZ, RZ, R40 ;  /* 0x000000ffff047224 */ /* 0x002fe400078e0028 */
        /* <DEDUP_REMOVED lines=18> */
[----:B---3--:R-:W1:Y:S04]  /*5620*/  @P3 LDS.128 R24, [R36+0xb000] ;  /* 0x00b0000024183984 */ /* 0x008e680000000c00 */
[----:B-1----:R-:W-:Y:S01]  /*5630*/  @P3 STG.E.128 desc[UR52][R32.64+0x180], R24 ;  /* 0x0001801820003986 */ /* 0x002fe2000c101d34 */
        /* <DEDUP_REMOVED lines=11> */
[----:B-1----:R4:W-:Y:S02]  /*56f0*/  @P3 STG.E.128 desc[UR52][R32.64+0x1c0], R24 ;  /* 0x0001c01820003986 */ /* 0x0029e4000c101d34 */
.L_x_9271:
[----:B------:R-:W-:Y:S05]  /*5700*/  BSYNC B0 ;  /* 0x0000000000007941 */ /* 0x000fea0003800000 */
.L_x_9270:
[----:B------:R-:W-:Y:S01]  /*5710*/  @!PT LDS RZ, [RZ] ;  /* 0x00000000fffff984 */ /* 0x000fe20000000800 */
[----:B------:R-:W-:Y:S01]  /*5720*/  @!PT LDS RZ, [RZ] ;  /* 0x00000000fffff984 */ /* 0x000fe20000000800 */
[----:B------:R-:W-:Y:S01]  /*5730*/  @!PT LDS RZ, [RZ] ;  /* 0x00000000fffff984 */ /* 0x000fe20000000800 */
[----:B------:R-:W-:Y:S01]  /*5740*/  @!PT LDS RZ, [RZ] ;  /* 0x00000000fffff984 */ /* 0x000fe20000000800 */
[----:B------:R5:W-:Y:S06]  /*5750*/  MEMBAR.ALL.CTA ;  /* 0x0000000000007992 */ /* 0x000bec0000008000 */
[----:B-----5:R-:W5:Y:S02]  /*5760*/  FENCE.VIEW.ASYNC.S ;  /* 0x00000000000073c6 */ /* 0x020f640000000000 */
[----:B-----5:R1:W-:Y:S01]  /*5770*/  BAR.SYNC.DEFER_BLOCKING R81, 0x80 ;  /* 0x000200510000751d */ /* 0x0203e20000010000 */
[----:B------:R-:W-:Y:S01]  /*5780*/  ISETP.NE.AND P5, PT, R100, RZ, PT ;  /* 0x000000ff6400720c */ /* 0x000fe20003fa5270 */
[----:B------:R-:W-:-:S02]  /*5790*/  VIADD R22, R22, 0x1 ;  /* 0x0000000116167836 */ /* 0x000fc40000000000 */
[----:B0-2---:R-:W-:-:S03]  /*57a0*/  @!P4 VIADD R90, R90, 0x228c0 ;  /* 0x000228c05a5ac836 */ /* 0x005fc60000000000 */
[C---:B------:R-:W-:Y:S02]  /*57b0*/  ISETP.NE.AND P3, PT, R22.reuse, 0x2, PT ;  /* 0x000000021600780c */ /* 0x040fe40003f65270 */
[----:B------:R-:W-:Y:S02]  /*57c0*/  @!P4 PRMT R90, RZ, 0x654, R90 ;  /* 0x00000654ff5ac816 */ /* 0x000fe4000000005a */
[----:B-1----:R-:W-:Y:S02]  /*57d0*/  SEL R4, RZ, 0x1, P3 ;  /* 0x00000001ff047807 */ /* 0x002fe40001800000 */
[----:B------:R-:W-:Y:S02]  /*57e0*/  SEL R22, R22, RZ, P3 ;  /* 0x000000ff16167207 */ /* 0x000fe40001800000 */
[----:B------:R-:W-:Y:S01]  /*57f0*/  LOP3.LUT R203, R203, R4, RZ, 0x3c, !PT ;  /* 0x00000004cbcb7212 */ /* 0x000fe200078e3cff */
[----:B------:R0:W-:Y:S01]  /*5800*/  @!P4 SYNCS.ARRIVE.TRANS64.RED.A1T0 RZ, [R90+URZ], RZ ;  /* 0x000000ff5affc9a7 */ /* 0x0001e2000810043f */
[----:B------:R-:W-:Y:S05]  /*5810*/  @P5 BRA `(.L_x_9272) ;  /* 0xffffffcc007c5947 */ /* 0x000fea000383ffff */
[----:B------:R-:W1:Y:S01]  /*5820*/  S2R R5, SR_TID.X ;  /* 0x0000000000057919 */ /* 0x000e620000002100 */
[----:B------:R-:W-:Y:S02]  /*5830*/  PLOP3.LUT P0, PT, PT, PT, PT, 0x8, 0x0 ;  /* 0x000000000000781c */ /* 0x000fe40003f0e170 */
[----:B-1----:R-:W-:-:S04]  /*5840*/  SHF.R.U32.HI R5, RZ, 0x7, R5 ;  /* 0x00000007ff057819 */ /* 0x002fc80000011605 */
[----:B------:R-:W-:-:S13]  /*5850*/  ISETP.NE.AND P5, PT, R5, 0x1, PT ;  /* 0x000000010500780c */ /* 0x000fda0003fa5270 */
[----:B------:R-:W-:Y:S06]  /*5860*/  @!P5 BAR.ARV 0x9, 0x100 ;  /* 0x024400000000db1d */ /* 0x000fec0000002000 */
.L_x_9220:
[----:B------:R-:W1:Y:S02]  /*5870*/  LDC.64 R4, c[0x0][0x9e0] ;  /* 0x00027800ff047b82 */ /* 0x000e640000000a00 */
[----:B-1----:R-:W-:Y:S01]  /*5880*/  ISETP.GE.AND P1, PT, R5, 0x1, PT ;  /* 0x000000010500780c */ /* 0x002fe20003f26270 */
[----:B------:R-:W-:-:S12]  /*5890*/  @P0 BRA `(.L_x_9273) ;  /* 0x00000000000c0947 */ /* 0x000fd80003800000 */
[----:B------:R-:W1:Y:S01]  /*58a0*/  FENCE.VIEW.ASYNC.G ;  /* 0x00000000000073c6 */ /* 0x000e620000000100 */
[----:B------:R-:W-:Y:S05]  /*58b0*/  WARPSYNC.ALL ;  /* 0x0000000000007948 */ /* 0x000fea0003800000 */
[----:B-1----:R-:W-:Y:S06]  /*58c0*/  BAR.ARV 0xc, 0x120 ;  /* 0x0304800000007b1d */ /* 0x002fec0000002000 */
.L_x_9273:
[----:B------:R-:W-:Y:S01]  /*58d0*/  IMAD.IADD R0, R63, 0x1, R4 ;  /* 0x000000013f007824 */ /* 0x000fe200078e0204 */
[----:B------:R-:W-:Y:S06]  /*58e0*/  @!P1 BRA `(.L_x_9274) ;  /* 0x0000000000489947 */ /* 0x000fec0003800000 */
[C---:B------:R-:W-:Y:S01]  /*58f0*/  ISETP.GT.AND P0, PT, R63.reuse, RZ, PT ;  /* 0x000000ff3f00720c */ /* 0x040fe20003f04270 */
[----:B------:R-:W-:Y:S01]  /*5900*/  BSSY B0, `(.L_x_9275) ;  /* 0x000000e000007945 */ /* 0x000fe20003800000 */
[----:B------:R-:W-:-:S11]  /*5910*/  VIADD R3, R63, 0xffffffff ;  /* 0xffffffff3f037836 */ /* 0x000fd60000000000 */
        /* <DEDUP_REMOVED lines=8> */
.L_x_9276:
[----:B------:R-:W-:-:S13]  /*59a0*/  ISETP.NE.AND P0, PT, R5, 0x1, PT ;  /* 0x000000010500780c */ /* 0x000fda0003f05270 */
[----:B------:R-:W1:Y:S02]  /*59b0*/  @P0 LDC.64 R6, c[0x0][0x9e8] ;  /* 0x00027a00ff060b82 */ /* 0x000e640000000a00 */
[----:B-1----:R-:W-:-:S05]  /*59c0*/  @P0 IMAD.HI.U32 R4, R3, R6, RZ ;  /* 0x0000000603040227 */ /* 0x002fca00078e00ff */
[----:B------:R-:W-:-:S07]  /*59d0*/  @P0 SHF.R.U32.HI R3, RZ, R7, R4 ;  /* 0x00000007ff030219 */ /* 0x000fce0000011604 */
.L_x_9277:
[----:B------:R-:W-:Y:S05]  /*59e0*/  BSYNC B0 ;  /* 0x0000000000007941 */ /* 0x000fea0003800000 */
.L_x_9275:
[----:B------:R-:W-:-:S05]  /*59f0*/  IMAD R3, R3, R5, R5 ;  /* 0x0000000503037224 */ /* 0x000fca00078e0205 */
[----:B------:R-:W-:-:S07]  /*5a00*/  VIMNMX R0, R0, R3, PT ;  /* 0x0000000300007248 */ /* 0x000fce0003fe0100 */
.L_x_9274:
        /* <DEDUP_REMOVED lines=18> */
.L_x_9280:
[----:B------:R-:W-:-:S13]  /*5b30*/  ISETP.NE.AND P0, PT, R5, 0x1, PT ;  /* 0x000000010500780c */ /* 0x000fda0003f05270 */
[----:B------:R-:W1:Y:S02]  /*5b40*/  @P0 LDC.64 R6, c[0x0][0x9e8] ;  /* 0x00027a00ff060b82 */ /* 0x000e640000000a00 */
[----:B-1----:R-:W-:-:S05]  /*5b50*/  @P0 IMAD.HI.U32 R6, R59, R6, RZ ;  /* 0x000000063b060227 */ /* 0x002fca00078e00ff */
[----:B------:R-:W-:-:S07]  /*5b60*/  @P0 SHF.R.U32.HI R59, RZ, R7, R6 ;  /* 0x00000007ff3b0219 */ /* 0x000fce0000011606 */
.L_x_9281:
[----:B------:R-:W-:Y:S05]  /*5b70*/  BSYNC B0 ;  /* 0x0000000000007941 */ /* 0x000fea0003800000 */
.L_x_9279:
[----:B------:R-:W-:-:S05]  /*5b80*/  IMAD R59, R59, R5, RZ ;  /* 0x000000053b3b7224 */ /* 0x000fca00078e02ff */
[----:B------:R-:W-:-:S07]  /*5b90*/  VIMNMX R0, R0, R59, !PT ;  /* 0x0000003b00007248 */ /* 0x000fce0007fe0100 */
.L_x_9278:
        /* <DEDUP_REMOVED lines=11> */
[----:B------:R-:W-:Y:S01]  /*5c50*/  CS2R R140, SRZ ;  /* 0x00000000008c7805 */ /* 0x000fe2000001ff00 */
[----:B------:R-:W-:Y:S01]  /*5c60*/  IMAD.MOV.U32 R0, RZ, RZ, RZ ;  /* 0x000000ffff007224 */ /* 0x000fe200078e00ff */
[----:B------:R-:W-:Y:S02]  /*5c70*/  VIMNMX R219, RZ, R219, !PT ;  /* 0x000000dbffdb7248 */ /* 0x000fe40007fe0100 */
[----:B------:R-:W-:Y:S02]  /*5c80*/  CS2R R138, SRZ ;  /* 0x00000000008a7805 */ /* 0x000fe4000001ff00 */
        /* <DEDUP_REMOVED lines=52> */
[----:B---3--:R-:W-:Y:S02]  /*5fd0*/  CS2R R34, SRZ ;  /* 0x0000000000227805 */ /* 0x008fe4000001ff00 */
[----:B------:R-:W-:Y:S02]  /*5fe0*/  CS2R R36, SRZ ;  /* 0x0000000000247805 */ /* 0x000fe4000001ff00 */
[----:B----4-:R-:W-:Y:S02]  /*5ff0*/  CS2R R32, SRZ ;  /* 0x0000000000207805 */ /* 0x010fe4000001ff00 */
[----:B------:R-:W-:-:S02]  /*6000*/  CS2R R26, SRZ ;  /* 0x00000000001a7805 */ /* 0x000fc4000001ff00 */
[----:B------:R-:W-:Y:S02]  /*6010*/  CS2R R28, SRZ ;  /* 0x00000000001c7805 */ /* 0x000fe4000001ff00 */
[----:B------:R-:W-:Y:S01]  /*6020*/  CS2R R24, SRZ ;  /* 0x0000000000187805 */ /* 0x000fe2000001ff00 */
[----:B------:R-:W-:Y:S06]  /*6030*/  @!P1 BRA `(.L_x_9282) ;  /* 0x0000010000349947 */ /* 0x000fec0003800000 */
[----:B------:R-:W-:-:S03]  /*6040*/  UMOV UR4, 0xffffffff ;  /* 0xffffffff00047882 */ /* 0x000fc60000000000 */
[----:B------:R-:W-:Y:S05]  /*6050*/  BRA.DIV UR4, `(.L_x_9283) ;  /* 0x0000018e043c7947 */ /* 0x000fea000b800000 */
[----:B------:R-:W1:Y:S02]  /*6060*/  S2R R3, SR_TID.X ;  /* 0x0000000000037919 */ /* 0x000e640000002100 */
[----:B-1----:R-:W-:-:S05]  /*6070*/  VIADD R3, R3, 0xffffff80 ;  /* 0xffffff8003037836 */ /* 0x002fca0000000000 */
[----:B------:R-:W-:-:S04]  /*6080*/  SHF.R.S32.HI R0, RZ, 0x1f, R3 ;  /* 0x0000001fff007819 */ /* 0x000fc80000011403 */
[----:B------:R-:W-:-:S04]  /*6090*/  LEA.HI R0, R0, R3, RZ, 0x7 ;  /* 0x0000000300007211 */ /* 0x000fc800078f38ff */
[----:B------:R-:W-:-:S05]  /*60a0*/  SHF.R.S32.HI R0, RZ, 0x7, R0 ;  /* 0x00000007ff007819 */ /* 0x000fca0000011400 */
[----:B------:R1:W2:Y:S02]  /*60b0*/  SHFL.IDX PT, R14, R0, RZ, 0x1f ;  /* 0x00001fff000e7589 */ /* 0x0002a400000e0000 */
.L_x_9546:
[----:B-12---:R-:W-:Y:S01]  /*60c0*/  LEA.HI R0, R14, R14, RZ, 0x1 ;  /* 0x0000000e0e007211 */ /* 0x006fe200078f08ff */
[----:B------:R-:W-:Y:S01]  /*60d0*/  BSSY B6, `(.L_x_9284) ;  /* 0x0000019000067945 */ /* 0x000fe20003800000 */
[----:B------:R-:W-:Y:S02]  /*60e0*/  IADD3 R26, R17, 0x18400, RZ ;  /* 0x00018400111a7810 */ /* 0x000fe40007ffe0ff */
[----:B------:R-:W-:Y:S02]  /*60f0*/  LOP3.LUT R3, R0, 0x1e, RZ, 0xc0, !PT ;  /* 0x0000001e00037812 */ /* 0x000fe400078ec0ff */
[----:B------:R-:W-:-:S03]  /*6100*/  LOP3.LUT P0, RZ, R26, 0x1bf, RZ, 0xc0, !PT ;  /* 0x000001bf1aff7812 */ /* 0x000fc6000780c0ff */
[----:B------:R-:W-:-:S04]  /*6110*/  IMAD.IADD R3, R14, 0x1, -R3 ;  /* 0x000000010e037824 */ /* 0x000fc800078e0a03 */
[----:B------:R-:W-:-:S05]  /*6120*/  IMAD R3, R3, 0x2000, R26 ;  /* 0x0000200003037824 */ /* 0x000fca00078e021a */
        /* <DEDUP_REMOVED lines=18> */
[----:B0-2--5:R-:W-:Y:S05]  /*6250*/  CALL.ABS.NOINC R14 ;  /* 0x000000000e007343 */ /* 0x025fea0003c00000 */
.L_x_9285:
[----:B------:R-:W-:Y:S05]  /*6260*/  BSYNC B6 ;  /* 0x0000000000067941 */ /* 0x000fea0003800000 */
.L_x_9284:
        /* <DEDUP_REMOVED lines=12> */
.L_x_9289:
[----:B--2---:R2:W3:Y:S02]  /*6330*/  SYNCS.PHASECHK.TRANS64.TRYWAIT P0, [R17+URZ+0x22800], R0 ;  /* 0x02280000110075a7 */ /* 0x0044e4000800017f */
[----:B---3--:R-:W-:Y:S05]  /*6340*/  @!P0 NANOSLEEP.SYNCS 0x989680 ;  /* 0x009896800000895d */ /* 0x008fea0003900000 */
[----:B------:R-:W3:Y:S02]  /*6350*/  @!P0 SYNCS.PHASECHK.TRANS64 P0, [R17+URZ+0x22800], R0 ;  /* 0x02280000110085a7 */ /* 0x000ee4000800007f */
[----:B---3--:R-:W-:Y:S05]  /*6360*/  @!P0 BRA `(.L_x_9289) ;  /* 0xfffffffc00f08947 */ /* 0x008fea000383ffff */
.L_x_9288:
[----:B------:R-:W-:Y:S05]  /*6370*/  BSYNC B0 ;  /* 0x0000000000007941 */ /* 0x000fea0003800000 */
.L_x_9287:
[----:B------:R-:W-:Y:S05]  /*6380*/  BRA `(.L_x_9290) ;  /* 0x0000002c00507947 */ /* 0x000fea0003800000 */
.L_x_9286:
[----:B------:R-:W1:Y:S01]  /*6390*/  LDC.64 R12, c[0x0][0x3d8] ;  /* 0x0000f600ff0c7b82 */ /* 0x000e620000000a00 */
[----:B-----5:R-:W-:Y:S01]  /*63a0*/  SHF.R.S32.HI R3, RZ, 0x1f, R31 ;  /* 0x0000001fff037819 */ /* 0x020fe2000001141f */
[--C-:B------:R-:W-:Y:S01]  /*63b0*/  IMAD.MOV.U32 R4, RZ, RZ, R18.reuse ;  /* 0x000000ffff047224 */ /* 0x100fe200078e0012 */
[----:B------:R-:W-:Y:S01]  /*63c0*/  SHF.L.U32 R24, R237, 0x2, RZ ;  /* 0x00000002ed187819 */ /* 0x000fe200000006ff */
[----:B------:R-:W-:Y:S01]  /*63d0*/  BSSY B6, `(.L_x_9291) ;  /* 0x0000032000067945 */ /* 0x000fe20003800000 */
[----:B------:R-:W-:Y:S02]  /*63e0*/  SHF.R.S32.HI R5, RZ, 0x1f, R18 ;  /* 0x0000001fff057819 */ /* 0x000fe40000011412 */
[----:B------:R-:W-:Y:S01]  /*63f0*/  LOP3.LUT P0, RZ, R26, 0x3ff, RZ, 0xc0, !PT ;  /* 0x000003ff1aff7812 */ /* 0x000fe2000780c0ff */
[----:B------:R-:W2:Y:S01]  /*6400*/  LDC.64 R14, c[0x0][0x3e8] ;  /* 0x0000fa00ff0e7b82 */ /* 0x000ea20000000a00 */
[----:B------:R-:W-:Y:S01]  /*6410*/  SHF.R.S32.HI R25, RZ, 0x1f, R24 ;  /* 0x0000001fff197819 */ /* 0x000fe20000011418 */
[-C--:B-1----:R-:W-:Y:S01]  /*6420*/  IMAD R8, R234, R12.reuse, RZ ;  /* 0x0000000cea087224 */ /* 0x082fe200078e02ff */
[----:B------:R-:W-:Y:S01]  /*6430*/  SHF.L.U64.HI R56, R12, 0x6, R13 ;  /* 0x000000060c387819 */ /* 0x000fe2000001020d */
[----:B------:R-:W-:-:S02]  /*6440*/  IMAD R0, R3, R12, RZ ;  /* 0x0000000c03007224 */ /* 0x000fc400078e02ff */
[----:B------:R-:W-:Y:S02]  /*6450*/  IMAD R48, R23, R13, R8 ;  /* 0x0000000d17307224 */ /* 0x000fe400078e0208 */
[----:B------:R-:W-:Y:S01]  /*6460*/  IMAD.WIDE.U32 R44, R31, R12, RZ ;  /* 0x0000000c1f2c7225 */ /* 0x000fe200078e00ff */
[----:B--2---:R-:W-:-:S03]  /*6470*/  SHF.L.U64.HI R57, R14, 0x6, R15 ;  /* 0x000000060e397819 */ /* 0x004fc6000001020f */
        /* <DEDUP_REMOVED lines=36> */
[----:B-1----:R-:W-:-:S07]  /*66c0*/  IMAD.MOV.U32 R13, RZ, RZ, RZ ;  /* 0x000000ffff0d7224 */ /* 0x002fce00078e00ff */
[----:B------:R-:W-:-:S07]  /*66d0*/  LEPC R20, `(.L_x_9292) ;  /* 0x000000001014794e */ /* 0x000fce0000000000 */
[----:B0-2---:R-:W-:Y:S05]  /*66e0*/  CALL.ABS.NOINC R14 ;  /* 0x000000000e007343 */ /* 0x005fea0003c00000 */
.L_x_9292:
[----:B------:R-:W-:Y:S05]  /*66f0*/  BSYNC B6 ;  /* 0x0000000000067941 */ /* 0x000fea0003800000 */
.L_x_9291:
[----:B------:R-:W1:Y:S01]  /*6700*/  LDC.64 R6, c[0x0][0x3d8] ;  /* 0x0000f600ff067b82 */ /* 0x000e620000000a00 */
[----:B------:R-:W-:Y:S01]  /*6710*/  SHF.R.S32.HI R3, RZ, 0x1f, R209 ;  /* 0x0000001fff037819 */ /* 0x000fe200000114d1 */
[----:B------:R-:W-:Y:S01]  /*6720*/  ULDC.U8 UR4, c[0x0][0x3f0] ;  /* 0x0000fc0000047ab9 */ /* 0x000fe20000000000 */
[----:B------:R-:W-:Y:S01]  /*6730*/  BSSY B0, `(.L_x_9293) ;  /* 0x0000291000007945 */ /* 0x000fe20003800000 */
[----:B------:R-:W-:-:S04]  /*6740*/  ISETP.NE.AND P0, PT, RZ, UR4, PT ;  /* 0x00000004ff007c0c */ /* 0x000fc8000bf05270 */
[----:B------:R-:W2:Y:S01]  /*6750*/  LDC.64 R4, c[0x0][0x3e8] ;  /* 0x0000fa00ff047b82 */ /* 0x000ea20000000a00 */
[-C--:B-1----:R-:W-:Y:S02]  /*6760*/  IMAD R0, R3, R6.reuse, RZ ;  /* 0x0000000603007224 */ /* 0x082fe400078e02ff */
[----:B------:R-:W-:-:S04]  /*6770*/  IMAD.WIDE.U32 R8, R209, R6, RZ ;  /* 0x00000006d1087225 */ /* 0x000fc800078e00ff */
[----:B------:R-:W-:Y:S02]  /*6780*/  IMAD.SHL.U32 R53, R8, 0x80, RZ ;  /* 0x0000008008357824 */ /* 0x000fe400078e00ff */
[-C--:B--2---:R-:W-:Y:S02]  /*6790*/  IMAD R12, R3, R4.reuse, RZ ;  /* 0x00000004030c7224 */ /* 0x084fe400078e02ff */
        /* <DEDUP_REMOVED lines=11> */
[----:B------:R-:W1:Y:S01]  /*6850*/  LDC R0, c[0x0][0x428] ;  /* 0x00010a00ff007b82 */ /* 0x000e620000000800 */
[-C--:B------:R-:W-:Y:S01]  /*6860*/  ISETP.GE.AND P0, PT, R23, R8.reuse, PT ;  /* 0x000000081700720c */ /* 0x080fe20003f06270 */
[----:B------:R-:W-:Y:S01]  /*6870*/  BSSY B1, `(.L_x_9295) ;  /* 0x000002d000017945 */ /* 0x000fe20003800000 */
[----:B------:R-:W-:Y:S01]  /*6880*/  ISETP.GE.AND P1, PT, R232, R8, PT ;  /* 0x00000008e800720c */ /* 0x000fe20003f26270 */
[----:B------:R-:W-:Y:S01]  /*6890*/  IMAD.MOV.U32 R11, RZ, RZ, R41 ;  /* 0x000000ffff0b7224 */ /* 0x000fe200078e0029 */
[----:B------:R-:W-:Y:S01]  /*68a0*/  CS2R R32, SRZ ;  /* 0x0000000000207805 */ /* 0x000fe2000001ff00 */
        /* <DEDUP_REMOVED lines=8> */
[----:B-1----:R-:W-:Y:S01]  /*6930*/  ISETP.NE.AND P2, PT, R0, 0x1, PT ;  /* 0x000000010000780c */ /* 0x002fe20003f45270 */
[----:B------:R-:W-:-:S04]  /*6940*/  IMAD R0, R209, 0x80, R23 ;  /* 0x00000080d1007824 */ /* 0x000fc800078e0217 */
[----:B------:R-:W-:-:S08]  /*6950*/  IMAD R3, R237, 0x40, R0 ;  /* 0x00000040ed037824 */ /* 0x000fd000078e0200 */
[----:B------:R-:W1:Y:S08]  /*6960*/  @P2 LDC R10, c[0x0][0x42c] ;  /* 0x00010b00ff0a2b82 */ /* 0x000e700000000800 */
[----:B------:R-:W2:Y:S01]  /*6970*/  @P2 LDC R9, c[0x0][0x430] ;  /* 0x00010c00ff092b82 */ /* 0x000ea20000000800 */
[----:B-1----:R-:W-:-:S04]  /*6980*/  @P2 IMAD.HI.U32 R0, R3, R10, RZ ;  /* 0x0000000a03002227 */ /* 0x002fc800078e00ff */
[----:B------:R-:W-:Y:S01]  /*6990*/  IMAD.MOV.U32 R10, RZ, RZ, R44 ;  /* 0x000000ffff0a7224 */ /* 0x000fe200078e002c */
[----:B--2---:R-:W-:Y:S02]  /*69a0*/  @P2 SHF.R.U32.HI R3, RZ, R9, R0 ;  /* 0x00000009ff032219 */ /* 0x004fe40000011600 */
[----:B------:R-:W-:Y:S02]  /*69b0*/  CS2R R8, SRZ ;  /* 0x0000000000087805 */ /* 0x000fe4000001ff00 */
[----:B------:R-:W-:Y:S01]  /*69c0*/  SHF.R.S32.HI R41, RZ, 0x1f, R3 ;  /* 0x0000001fff297819 */ /* 0x000fe20000011403 */
[----:B------:R-:W-:Y:S06]  /*69d0*/  @P0 BRA `(.L_x_9296) ;  /* 0x0000000000580947 */ /* 0x000fec0003800000 */
[----:B------:R-:W-:Y:S01]  /*69e0*/  IADD3 R15, P2, R53, R46, RZ ;  /* 0x0000002e350f7210 */ /* 0x000fe20007f5e0ff */
[----:B------:R-:W-:Y:S01]  /*69f0*/  VIADD R0, R24, 0x10 ;  /* 0x0000001018007836 */ /* 0x000fe20000000000 */
[----:B------:R-:W-:Y:S01]  /*6a00*/  ULDC UR4, c[0x0][0x3d4] ;  /* 0x0000f50000047ab9 */ /* 0x000fe20000000800 */
[----:B------:R-:W-:Y:S01]  /*6a10*/  ULDC.64 UR6, c[0x0][0x3c8] ;  /* 0x0000f20000067ab9 */ /* 0x000fe20000000a00 */
[----:B------:R-:W-:Y:S02]  /*6a20*/  IADD3.X R30, R51, R48, RZ, P2, !PT ;  /* 0x00000030331e7210 */ /* 0x000fe400017fe4ff */
[----:B------:R-:W-:Y:S02]  /*6a30*/  CS2R R36, SRZ ;  /* 0x0000000000247805 */ /* 0x000fe4000001ff00 */
[----:B------:R-:W-:Y:S02]  /*6a40*/  ISETP.GE.AND P2, PT, R0, UR4, PT ;  /* 0x0000000400007c0c */ /* 0x000fe4000bf46270 */
[----:B------:R-:W-:-:S02]  /*6a50*/  CS2R R32, SRZ ;  /* 0x0000000000207805 */ /* 0x000fc4000001ff00 */
[----:B------:R-:W-:Y:S02]  /*6a60*/  IADD3 R0, P4, R54, R49, RZ ;  /* 0x0000003136007210 */ /* 0x000fe40007f9e0ff */
[----:B------:R-:W-:Y:S02]  /*6a70*/  CS2R R34, SRZ ;  /* 0x0000000000227805 */ /* 0x000fe4000001ff00 */
[C---:B------:R-:W-:Y:S02]  /*6a80*/  LEA R14, P3, R15.reuse, UR6, 0x1 ;  /* 0x000000060f0e7c11 */ /* 0x040fe4000f8608ff */
[----:B------:R-:W-:Y:S01]  /*6a90*/  ISETP.GE.AND P5, PT, R24, UR4, PT ;  /* 0x0000000418007c0c */ /* 0x000fe2000bfa6270 */
[----:B------:R-:W-:Y:S01]  /*6aa0*/  ULDC.64 UR4, c[0x0][0x3e0] ;  /* 0x0000f80000047ab9 */ /* 0x000fe20000000a00 */
[----:B------:R-:W-:Y:S01]  /*6ab0*/  LEA.HI.X R15, R15, UR7, R30, 0x1, P3 ;  /* 0x000000070f0f7c11 */ /* 0x000fe200098f0c1e */
[----:B------:R-:W-:Y:S01]  /*6ac0*/  IMAD.X R31, R52, 0x1, R50, P4 ;  /* 0x00000001341f7824 */ /* 0x000fe200020e0632 */
[----:B------:R-:W-:-:S03]  /*6ad0*/  LEA R38, P3, R0, UR4, 0x1 ;  /* 0x0000000400267c11 */ /* 0x000fc6000f8608ff */
[----:B------:R1:W5:Y:S01]  /*6ae0*/  @!P2 LDG.E.64 R32, desc[UR52][R14.64+0x20] ;  /* 0x000020340e20a981 */ /* 0x000362000c1e1b00 */
[----:B------:R-:W-:Y:S02]  /*6af0*/  LEA.HI.X R39, R0, UR5, R31, 0x1, P3 ;  /* 0x0000000500277c11 */ /* 0x000fe400098f0c1f */
[----:B------:R-:W-:-:S03]  /*6b00*/  CS2R R30, SRZ ;  /* 0x00000000001e7805 */ /* 0x000fc6000001ff00 */
[----:B------:R1:W5:Y:S04]  /*6b10*/  @!P5 LDG.E.64 R36, desc[UR52][R14.64] ;  /* 0x000000340e24d981 */ /* 0x000368000c1e1b00 */
[----:B------:R1:W5:Y:S04]  /*6b20*/  @!P5 LDG.E.64 R34, desc[UR52][R38.64] ;  /* 0x000000342622d981 */ /* 0x000368000c1e1b00 */
[----:B------:R1:W5:Y:S02]  /*6b30*/  @!P2 LDG.E.64 R30, desc[UR52][R38.64+0x20] ;  /* 0x00002034261ea981 */ /* 0x000364000c1e1b00 */
.L_x_9296:
[----:B------:R-:W-:Y:S05]  /*6b40*/  BSYNC B1 ;  /* 0x0000000000017941 */ /* 0x000fea0003800000 */
.L_x_9295:
[----:B------:R-:W-:Y:S04]  /*6b50*/  BSSY B1, `(.L_x_9297) ;  /* 0x0000018000017945 */ /* 0x000fe80003800000 */
[----:B------:R-:W-:Y:S05]  /*6b60*/  @P1 BRA `(.L_x_9298) ;  /* 0x0000000000581947 */ /* 0x000fea0003800000 */
[----:B------:R-:W-:Y:S01]  /*6b70*/  IADD3 R0, P4, P5, R49, R59, R54 ;  /* 0x0000003b31007210 */ /* 0x000fe20007d9e036 */
[----:B-1----:R-:W-:Y:S01]  /*6b80*/  VIADD R14, R24, 0x10 ;  /* 0x00000010180e7836 */ /* 0x002fe20000000000 */
        /* <DEDUP_REMOVED lines=20> */
.L_x_9298:
[----:B------:R-:W-:Y:S05]  /*6cd0*/  BSYNC B1 ;  /* 0x0000000000017941 */ /* 0x000fea0003800000 */
.L_x_9297:
[----:B------:R-:W-:Y:S01]  /*6ce0*/  IMAD.WIDE.U32 R10, R3, R6, R10 ;  /* 0x00000006030a7225 */ /* 0x000fe200078e000a */
[----:B------:R-:W-:Y:S01]  /*6cf0*/  LEA.HI R0, R233, R233, RZ, 0x1 ;  /* 0x000000e9e9007211 */ /* 0x000fe200078f08ff */
[----:B------:R-:W-:Y:S01]  /*6d00*/  ULDC.64 UR4, c[0x0][0x3c8] ;  /* 0x0000f20000047ab9 */ /* 0x000fe20000000a00 */
[----:B------:R-:W-:Y:S01]  /*6d10*/  ULDC.64 UR6, c[0x0][0x3e0] ;  /* 0x0000f80000067ab9 */ /* 0x000fe20000000a00 */
[----:B------:R-:W-:-:S04]  /*6d20*/  IMAD.WIDE.U32 R12, R3, R4, R12 ;  /* 0x00000004030c7225 */ /* 0x000fc800078e000c */
[C---:B------:R-:W-:Y:S02]  /*6d30*/  IMAD R6, R41.reuse, R6, RZ ;  /* 0x0000000629067224 */ /* 0x040fe400078e02ff */
[----:B------:R-:W-:Y:S02]  /*6d40*/  IMAD R4, R41, R4, RZ ;  /* 0x0000000429047224 */ /* 0x000fe400078e02ff */
[----:B-12---:R-:W-:Y:S02]  /*6d50*/  IMAD.SHL.U32 R14, R236, 0x40, RZ ;  /* 0x00000040ec0e7824 */ /* 0x006fe400078e00ff */
[C---:B------:R-:W-:Y:S01]  /*6d60*/  IMAD R7, R3.reuse, R7, R6 ;  /* 0x0000000703077224 */ /* 0x040fe200078e0206 */
[----:B------:R-:W-:Y:S01]  /*6d70*/  LOP3.LUT R6, R0, 0xfffffffe, RZ, 0xc0, !PT ;  /* 0xfffffffe00067812 */ /* 0x000fe200078ec0ff */
[----:B------:R-:W-:Y:S01]  /*6d80*/  IMAD R3, R3, R5, R4 ;  /* 0x0000000503037224 */ /* 0x000fe200078e0204 */
[----:B------:R-:W-:Y:S01]  /*6d90*/  LOP3.LUT R15, R14, 0x1c0, RZ, 0xc0, !PT ;  /* 0x000001c00e0f7812 */ /* 0x000fe200078ec0ff */
[----:B------:R-:W-:Y:S01]  /*6da0*/  IMAD.IADD R5, R11, 0x1, R7 ;  /* 0x000000010b057824 */ /* 0x000fe200078e0207 */
[----:B------:R-:W-:Y:S01]  /*6db0*/  LEA R4, P2, R10, UR4, 0x1 ;  /* 0x000000040a047c11 */ /* 0x000fe2000f8408ff */
[----:B------:R-:W-:Y:S01]  /*6dc0*/  IMAD.IADD R3, R13, 0x1, R3 ;  /* 0x000000010d037824 */ /* 0x000fe200078e0203 */
[----:B------:R-:W-:Y:S01]  /*6dd0*/  LEA R0, P3, R12, UR6, 0x1 ;  /* 0x000000060c007c11 */ /* 0x000fe2000f8608ff */
[----:B------:R-:W-:Y:S01]  /*6de0*/  IMAD.IADD R6, R233, 0x1, -R6 ;  /* 0x00000001e9067824 */ /* 0x000fe200078e0a06 */
[----:B------:R-:W-:Y:S01]  /*6df0*/  LOP3.LUT R14, R15, 0x18, R18, 0xf8, !PT ;  /* 0x000000180f0e7812 */ /* 0x000fe200078ef812 */
[----:B------:R-:W-:Y:S01]  /*6e00*/  UMOV UR4, 0xffffffff ;  /* 0xffffffff00047882 */ /* 0x000fe20000000000 */
[----:B------:R-:W-:-:S02]  /*6e10*/  SHF.R.U32.HI R15, RZ, 0x3, R15 ;  /* 0x00000003ff0f7819 */ /* 0x000fc4000001160f */
[----:B------:R-:W-:Y:S02]  /*6e20*/  LEA.HI.X R5, R10, UR5, R5, 0x1, P2 ;  /* 0x000000050a057c11 */ /* 0x000fe400090f0c05 */
[----:B------:R-:W-:Y:S02]  /*6e30*/  LEA.HI.X R3, R12, UR7, R3, 0x1, P3 ;  /* 0x000000070c037c11 */ /* 0x000fe400098f0c03 */
[----:B------:R-:W-:Y:S02]  /*6e40*/  LOP3.LUT R7, R14, R15, RZ, 0x3c, !PT ;  /* 0x0000000f0e077212 */ /* 0x000fe400078e3cff */
[----:B------:R-:W-:Y:S01]  /*6e50*/  SHF.L.U32 R6, R6, 0x1f, RZ ;  /* 0x0000001f06067819 */ /* 0x000fe200000006ff */
[----:B------:R-:W-:Y:S06]  /*6e60*/  BRA.DIV UR4, `(.L_x_9299) ;  /* 0x0000017e04f47947 */ /* 0x000fec000b800000 */
.L_x_9549:
[----:B------:R-:W-:-:S03]  /*6e70*/  UMOV UR4, 0xffffffff ;  /* 0xffffffff00047882 */ /* 0x000fc60000000000 */
[----:B------:R-:W-:Y:S05]  /*6e80*/  BRA.DIV UR4, `(.L_x_9300) ;  /* 0x0000018204147947 */ /* 0x000fea000b800000 */
.L_x_9552:
[----:B------:R-:W-:-:S03]  /*6e90*/  UMOV UR4, 0xffffffff ;  /* 0xffffffff00047882 */ /* 0x000fc60000000000 */
[----:B------:R-:W-:Y:S05]  /*6ea0*/  BRA.DIV UR4, `(.L_x_9301) ;  /* 0x0000018204347947 */ /* 0x000fea000b800000 */
.L_x_9555:
[----:B------:R-:W-:-:S03]  /*6eb0*/  UMOV UR4, 0xffffffff ;  /* 0xffffffff00047882 */ /* 0x000fc60000000000 */
[----:B------:R-:W-:Y:S05]  /*6ec0*/  BRA.DIV UR4, `(.L_x_9302) ;  /* 0x0000018204547947 */ /* 0x000fea000b800000 */
.L_x_9558:
[----:B------:R-:W-:-:S03]  /*6ed0*/  UMOV UR4, 0xffffffff ;  /* 0xffffffff00047882 */ /* 0x000fc60000000000 */
[----:B------:R-:W-:Y:S05]  /*6ee0*/  BRA.DIV UR4, `(.L_x_9303) ;  /* 0x0000018204747947 */ /* 0x000fea000b800000 */
.L_x_9561:
[----:B------:R-:W-:-:S03]  /*6ef0*/  UMOV UR4, 0xffffffff ;  /* 0xffffffff00047882 */ /* 0x000fc60000000000 */
[----:B------:R-:W-:Y:S05]  /*6f00*/  BRA.DIV UR4, `(.L_x_9304) ;  /* 0x0000018204947947 */ /* 0x000fea000b800000 */
.L_x_9564:
[----:B------:R-:W-:-:S03]  /*6f10*/  UMOV UR4, 0xffffffff ;  /* 0xffffffff00047882 */ /* 0x000fc60000000000 */
[----:B------:R-:W-:Y:S05]  /*6f20*/  BRA.DIV UR4, `(.L_x_9305) ;  /* 0x0000018204b47947 */ /* 0x000fea000b800000 */
.L_x_9567:
[----:B------:R-:W-:-:S03]  /*6f30*/  UMOV UR4, 0xffffffff ;  /* 0xffffffff00047882 */ /* 0x000fc60000000000 */
[----:B------:R-:W-:Y:S05]  /*6f40*/  BRA.DIV UR4, `(.L_x_9306) ;  /* 0x0000018204d47947 */ /* 0x000fea000b800000 */
.L_x_9570:
[----:B------:R-:W1:Y:S01]  /*6f50*/  SYNCS.PHASECHK.TRANS64.TRYWAIT P2, [R17+URZ+0x22800], R6 ;  /* 0x02280006110075a7 */ /* 0x000e62000804017f */
[----:B-----5:R-:W-:Y:S01]  /*6f60*/  IMAD.MOV.U32 R0, RZ, RZ, R32 ;  /* 0x000000ffff007224 */ /* 0x020fe200078e0020 */
[----:B------:R-:W-:Y:S01]  /*6f70*/  LOP3.LUT P3, RZ, R236, 0x4, RZ, 0xc0, !PT ;  /* 0x00000004ecff7812 */ /* 0x000fe2000786c0ff */
[----:B------:R-:W-:Y:S01]  /*6f80*/  IMAD.MOV.U32 R3, RZ, RZ, R33 ;  /* 0x000000ffff037224 */ /* 0x000fe200078e0021 */
[----:B------:R-:W-:Y:S01]  /*6f90*/  BSSY B1, `(.L_x_9307) ;  /* 0x000001f000017945 */ /* 0x000fe20003800000 */
[----:B------:R-:W-:Y:S02]  /*6fa0*/  IMAD.MOV.U32 R5, RZ, RZ, R37 ;  /* 0x000000ffff057224 */ /* 0x000fe400078e0025 */
[----:B------:R-:W-:Y:S01]  /*6fb0*/  IMAD.MOV.U32 R4, RZ, RZ, R36 ;  /* 0x000000ffff047224 */ /* 0x000fe200078e0024 */
[----:B------:R-:W-:Y:S01]  /*6fc0*/  PRMT R43, R0, 0x5410, R3 ;  /* 0x00005410002b7816 */ /* 0x000fe20000000003 */
[----:B------:R-:W-:Y:S01]  /*6fd0*/  IMAD.MOV.U32 R3, RZ, RZ, R30 ;  /* 0x000000ffff037224 */ /* 0x000fe200078e001e */
[----:B------:R-:W-:Y:S01]  /*6fe0*/  PRMT R44, R5, 0x7610, R44 ;  /* 0x00007610052c7816 */ /* 0x000fe2000000002c */
[----:B------:R-:W-:Y:S01]  /*6ff0*/  IMAD R0, R220, 0x200, R7 ;  /* 0x00000200dc007824 */ /* 0x000fe200078e0207 */
        /* <DEDUP_REMOVED lines=9> */
[----:B------:R-:W-:-:S02]  /*7090*/  VIADD R4, R3, 0x18400 ;  /* 0x0001840003047836 */ /* 0x000fc40000000000 */
[----:B------:R-:W-:Y:S01]  /*70a0*/  IMAD.MOV.U32 R11, RZ, RZ, R9 ;  /* 0x000000ffff0b7224 */ /* 0x000fe200078e0009 */
[----:B------:R-:W-:Y:S01]  /*70b0*/  PRMT R45, R45, 0x5410, R5 ;  /* 0x000054102d2d7816 */ /* 0x000fe20000000005 */
[----:B------:R-:W-:Y:S02]  /*70c0*/  VIADD R0, R3, 0x18440 ;  /* 0x0001844003007836 */ /* 0x000fe40000000000 */
[----:B------:R-:W-:Y:S01]  /*70d0*/  @P3 VIADD R0, R4, 0xffffffc0 ;  /* 0xffffffc004003836 */ /* 0x000fe20000000000 */
[----:B------:R-:W-:Y:S01]  /*70e0*/  PRMT R46, R7, 0x5410, R11 ;  /* 0x00005410072e7816 */ /* 0x000fe2000000000b */
[----:B------:R-:W-:Y:S02]  /*70f0*/  IMAD.MOV.U32 R4, RZ, RZ, R26 ;  /* 0x000000ffff047224 */ /* 0x000fe400078e001a */
[----:B------:R-:W-:Y:S02]  /*7100*/  IMAD.MOV.U32 R5, RZ, RZ, R27 ;  /* 0x000000ffff057224 */ /* 0x000fe400078e001b */
[----:B------:R-:W-:-:S02]  /*7110*/  IMAD.MOV.U32 R7, RZ, RZ, R20 ;  /* 0x000000ffff077224 */ /* 0x000fc400078e0014 */
[----:B------:R-:W-:Y:S01]  /*7120*/  IMAD.MOV.U32 R11, RZ, RZ, R21 ;  /* 0x000000ffff0b7224 */ /* 0x000fe200078e0015 */
[----:B------:R-:W-:Y:S01]  /*7130*/  PRMT R47, R4, 0x5410, R5 ;  /* 0x00005410042f7816 */ /* 0x000fe20000000005 */
[----:B------:R-:W-:Y:S01]  /*7140*/  IMAD.MOV.U32 R5, RZ, RZ, R29 ;  /* 0x000000ffff057224 */ /* 0x000fe200078e001d */
[----:B------:R-:W-:Y:S02]  /*7150*/  MOV R4, R28 ;  /* 0x0000001c00047202 */ /* 0x000fe40000000f00 */
[----:B------:R-:W-:Y:S01]  /*7160*/  PRMT R48, R7, 0x5410, R11 ;  /* 0x0000541007307816 */ /* 0x000fe2000000000b */
[----:B-1----:R-:W-:Y:S06]  /*7170*/  @!P2 BRA `(.L_x_9308) ;  /* 0x000001800070a947 */ /* 0x002fec0003800000 */
.L_x_9571:
[----:B------:R-:W-:Y:S05]  /*7180*/  BSYNC B1 ;  /* 0x0000000000017941 */ /* 0x000fea0003800000 */
.L_x_9307:
[----:B------:R-:W-:Y:S01]  /*7190*/  BSSY B1, `(.L_x_9309) ;  /* 0x000005f000017945 */ /* 0x000fe20003800000 */
[----:B------:R-:W-:-:S03]  /*71a0*/  PRMT R49, R4, 0x5410, R5 ;  /* 0x0000541004317816 */ /* 0x000fc60000000005 */
[----:B------:R-:W-:Y:S05]  /*71b0*/  @P0 BRA `(.L_x_9310) ;  /* 0x0000000400700947 */ /* 0x000fea0003800000 */
[----:B------:R-:W2:Y:S01]  /*71c0*/  LDC R5, c[0x0][0x3d4] ;  /* 0x0000f500ff057b82 */ /* 0x000ea20000000800 */
[C---:B------:R-:W-:Y:S01]  /*71d0*/  VIADD R4, R24.reuse, 0x10 ;  /* 0x0000001018047836 */ /* 0x040fe20000000000 */
[----:B------:R-:W-:Y:S01]  /*71e0*/  BSSY B2, `(.L_x_9311) ;  /* 0x000002e000027945 */ /* 0x000fe20003800000 */
[----:B--2---:R-:W-:-:S03]  /*71f0*/  ISETP.GE.AND P0, PT, R24, R5, PT ;  /* 0x000000051800720c */ /* 0x004fc60003f06270 */
[----:B------:R-:W-:-:S10]  /*7200*/  ISETP.GE.AND P2, PT, R4, R5, PT ;  /* 0x000000050400720c */ /* 0x000fd40003f46270 */
[----:B------:R-:W-:Y:S05]  /*7210*/  @P0 BRA `(.L_x_9312) ;  /* 0x0000000000a80947 */ /* 0x000fea0003800000 */
[----:B-1----:R-:W1:Y:S01]  /*7220*/  LDS.128 R4, [R3+0x18400] ;  /* 0x0184000003047984 */ /* 0x002e620000000c00 */
        /* <DEDUP_REMOVED lines=8> */
[--C-:B-1----:R-:W-:Y:S02]  /*72b0*/  HADD2.F32 R12, -RZ, R7.reuse.H0_H0 ;  /* 0x20000007ff0c7230 */ /* 0x102fe40000004100 */
        /* <DEDUP_REMOVED lines=11> */
[----:B------:R-:W-:Y:S02]  /*7370*/  HADD2.F32 R6, -RZ, R5.H0_H0 ;  /* 0x20000005ff067230 */ /* 0x000fe40000004100 */
        /* <DEDUP_REMOVED lines=20> */
.L_x_9312:
[----:B------:R-:W-:Y:S05]  /*74c0*/  BSYNC B2 ;  /* 0x0000000000027941 */ /* 0x000fea0003800000 */
.L_x_9311:
[----:B------:R-:W-:Y:S05]  /*74d0*/  @P2 BRA `(.L_x_9310) ;  /* 0x0000000000a82947 */ /* 0x000fea0003800000 */
[----:B-12---:R-:W1:Y:S01]  /*74e0*/  LDS.128 R4, [R0] ;  /* 0x0000000000047984 */ /* 0x006e620000000c00 */
        /* <DEDUP_REMOVED lines=41> */
.L_x_9310:
[----:B------:R-:W-:Y:S05]  /*7780*/  BSYNC B1 ;  /* 0x0000000000017941 */ /* 0x000fea0003800000 */
.L_x_9309:
[----:B------:R-:W-:Y:S05]  /*7790*/  @P1 BRA `(.L_x_9313) ;  /* 0x0000001800281947 */ /* 0x000fea0003800000 */
[----:B--23--:R-:W2:Y:S01]  /*77a0*/  LDC R5, c[0x0][0x3d4] ;  /* 0x0000f500ff057b82 */ /* 0x00cea20000000800 */
        /* <DEDUP_REMOVED lines=14> */
[----:B-1----:R-:W-:-:S02]  /*7890*/  HADD2.F32 R12, -RZ, R7.H0_H0 ;  /* 0x20000007ff0c7230 */ /* 0x002fc40000004100 */
        /* <DEDUP_REMOVED lines=32> */
.L_x_9315:
[----:B------:R-:W-:Y:S05]  /*7aa0*/  BSYNC B1 ;  /* 0x0000000000017941 */ /* 0x000fea0003800000 */
.L_x_9314:
[----:B------:R-:W-:Y:S05]  /*7ab0*/  @P1 BRA `(.L_x_9313) ;  /* 0x0000001400601947 */ /* 0x000fea0003800000 */
[----:B-1----:R-:W1:Y:S01]  /*7ac0*/  LDS.128 R4, [R0+0x2000] ;  /* 0x0020000000047984 */ /* 0x002e620000000c00 */
        /* <DEDUP_REMOVED lines=8> */
[----:B-1----:R-:W-:-:S02]  /*7b50*/  HADD2.F32 R10, -RZ, R7.H1_H1 ;  /* 0x30000007ff0a7230 */ /* 0x002fc40000004100 */
[--C-:B--2---:R-:W-:Y:S02]  /*7b60*/  HADD2.F32 R3, -RZ, R4.reuse.H0_H0 ;  /* 0x20000004ff037230 */ /* 0x104fe40000004100 */
        /* <DEDUP_REMOVED lines=32> */
.L_x_9294:
[----:B------:R-:W1:Y:S01]  /*7d70*/  LDC R43, c[0x0][0x3d4] ;  /* 0x0000f500ff2b7b82 */ /* 0x000e620000000800 */
[----:B------:R-:W-:Y:S01]  /*7d80*/  ULDC.64 UR4, c[0x0][0x3c8] ;  /* 0x0000f20000047ab9 */ /* 0x000fe20000000a00 */
[----:B------:R-:W-:Y:S01]  /*7d90*/  ULDC.64 UR6, c[0x0][0x3e0] ;  /* 0x0000f80000067ab9 */ /* 0x000fe20000000a00 */
[----:B------:R-:W-:Y:S02]  /*7da0*/  CS2R R32, SRZ ;  /* 0x0000000000207805 */ /* 0x000fe4000001ff00 */
[----:B------:R-:W-:Y:S02]  /*7db0*/  CS2R R34, SRZ ;  /* 0x0000000000227805 */ /* 0x000fe4000001ff00 */
[----:B-1----:R-:W-:-:S04]  /*7dc0*/  ISETP.GE.AND P0, PT, R18, R43, PT ;  /* 0x0000002b1200720c */ /* 0x002fc80003f06270 */
[-C--:B------:R-:W-:Y:S02]  /*7dd0*/  ISETP.GE.OR P1, PT, R232, R8.reuse, P0 ;  /* 0x00000008e800720c */ /* 0x080fe40000726670 */
[----:B------:R-:W-:-:S11]  /*7de0*/  ISETP.GE.OR P0, PT, R23, R8, P0 ;  /* 0x000000081700720c */ /* 0x000fd60000706670 */
[----:B------:R-:W1:Y:S01]  /*7df0*/  @!P1 LDC.64 R14, c[0x0][0x3c8] ;  /* 0x0000f200ff0e9b82 */ /* 0x000e620000000a00 */
[----:B------:R-:W-:Y:S02]  /*7e00*/  @!P1 IADD3 R13, P2, P3, R26, R55, R53 ;  /* 0x000000371a0d9210 */ /* 0x000fe40007b5e035 */
[----:B------:R-:W-:Y:S02]  /*7e10*/  @!P0 IADD3 R9, P5, R53, R26, RZ ;  /* 0x0000001a35098210 */ /* 0x000fe40007fbe0ff */
[----:B------:R-:W-:Y:S02]  /*7e20*/  @!P1 IADD3.X R20, R27, R56, R51, P2, P3 ;  /* 0x000000381b149210 */ /* 0x000fe400017e6433 */
[----:B------:R-:W-:Y:S01]  /*7e30*/  @!P1 IADD3 R0, P3, P4, R28, R59, R54 ;  /* 0x0000003b1c009210 */ /* 0x000fe20007c7e036 */
[----:B------:R-:W2:Y:S01]  /*7e40*/  @!P1 LDC.64 R30, c[0x0][0x3e0] ;  /* 0x0000f800ff1e9b82 */ /* 0x000ea20000000a00 */
[----:B------:R-:W-:Y:S01]  /*7e50*/  @!P0 IADD3 R11, P2, R54, R28, RZ ;  /* 0x0000001c360b8210 */ /* 0x000fe20007f5e0ff */
[----:B------:R-:W-:Y:S01]  /*7e60*/  @!P0 IMAD.X R10, R51, 0x1, R27, P5 ;  /* 0x00000001330a8824 */ /* 0x000fe200028e061b */
[----:B------:R-:W-:-:S02]  /*7e70*/  @!P1 IADD3.X R3, R29, R57, R52, P3, P4 ;  /* 0x000000391d039210 */ /* 0x000fc40001fe8434 */
[C---:B------:R-:W-:Y:S01]  /*7e80*/  @!P0 LEA R8, P5, R9.reuse, UR4, 0x1 ;  /* 0x0000000409088c11 */ /* 0x040fe2000f8a08ff */
[----:B------:R-:W-:Y:S01]  /*7e90*/  @!P0 IMAD.X R24, R52, 0x1, R29, P2 ;  /* 0x0000000134188824 */ /* 0x000fe200010e061d */
[----:B------:R-:W-:Y:S02]  /*7ea0*/  CS2R R28, SRZ ;  /* 0x00000000001c7805 */ /* 0x000fe4000001ff00 */
[----:B------:R-:W-:Y:S02]  /*7eb0*/  @!P0 LEA.HI.X R9, R9, UR5, R10, 0x1, P5 ;  /* 0x0000000509098c11 */ /* 0x000fe4000a8f0c0a */
[----:B------:R-:W-:-:S03]  /*7ec0*/  @!P0 LEA R10, P2, R11, UR6, 0x1 ;  /* 0x000000060b0a8c11 */ /* 0x000fc6000f8408ff */
[----:B------:R3:W5:Y:S01]  /*7ed0*/  @!P0 LDG.E.128 R32, desc[UR52][R8.64] ;  /* 0x0000003408208981 */ /* 0x000762000c1e1d00 */
[----:B------:R-:W-:Y:S02]  /*7ee0*/  @!P0 LEA.HI.X R11, R11, UR7, R24, 0x1, P2 ;  /* 0x000000070b0b8c11 */ /* 0x000fe400090f0c18 */
[----:B-1----:R-:W-:-:S04]  /*7ef0*/  @!P1 LEA R12, P3, R13, R14, 0x1 ;  /* 0x0000000e0d0c9211 */ /* 0x002fc800078608ff */
[----:B------:R-:W-:Y:S02]  /*7f00*/  @!P1 LEA.HI.X R13, R13, R15, R20, 0x1, P3 ;  /* 0x0000000f0d0d9211 */ /* 0x000fe400018f0c14 */
[----:B--2---:R-:W-:-:S04]  /*7f10*/  @!P1 LEA R14, P4, R0, R30, 0x1 ;  /* 0x0000001e000e9211 */ /* 0x004fc800078808ff */
[----:B------:R-:W-:Y:S02]  /*7f20*/  @!P1 LEA.HI.X R15, R0, R31, R3, 0x1, P4 ;  /* 0x0000001f000f9211 */ /* 0x000fe400020f0c03 */
[----:B------:R-:W-:Y:S01]  /*7f30*/  CS2R R30, SRZ ;  /* 0x00000000001e7805 */ /* 0x000fe2000001ff00 */
[----:B------:R-:W1:Y:S05]  /*7f40*/  LDC R0, c[0x0][0x428] ;  /* 0x00010a00ff007b82 */ /* 0x000e6a0000000800 */
[----:B------:R-:W5:Y:S01]  /*7f50*/  @!P1 LDG.E.128 R28, desc[UR52][R14.64] ;  /* 0x000000340e1c9981 */ /* 0x000f62000c1e1d00 */
[----:B-1----:R-:W-:-:S13]  /*7f60*/  ISETP.NE.AND P2, PT, R0, 0x1, PT ;  /* 0x000000010000780c */ /* 0x002fda0003f45270 */
[----:B---3--:R-:W1:Y:S08]  /*7f70*/  @P2 LDC R8, c[0x0][0x42c] ;  /* 0x00010b00ff082b82 */ /* 0x008e700000000800 */
[----:B------:R-:W2:Y:S01]  /*7f80*/  @P2 LDC R9, c[0x0][0x430] ;  /* 0x00010c00ff092b82 */ /* 0x000ea20000000800 */
[----:B------:R-:W-:-:S04]  /*7f90*/  IMAD R0, R209, 0x80, R23 ;  /* 0x00000080d1007824 */ /* 0x000fc800078e0217 */
[----:B------:R-:W-:Y:S01]  /*7fa0*/  IMAD R3, R237, 0x40, R0 ;  /* 0x00000040ed037824 */ /* 0x000fe200078e0200 */
[----:B------:R-:W-:Y:S02]  /*7fb0*/  CS2R R36, SRZ ;  /* 0x0000000000247805 */ /* 0x000fe4000001ff00 */
[----:B------:R-:W-:Y:S02]  /*7fc0*/  CS2R R38, SRZ ;  /* 0x0000000000267805 */ /* 0x000fe4000001ff00 */
[----:B------:R-:W-:Y:S02]  /*7fd0*/  CS2R R24, SRZ ;  /* 0x0000000000187805 */ /* 0x000fe4000001ff00 */
[----:B------:R-:W-:Y:S02]  /*7fe0*/  CS2R R26, SRZ ;  /* 0x00000000001a7805 */ /* 0x000fe4000001ff00 */
[----:B------:R3:W5:Y:S01]  /*7ff0*/  @!P0 LDG.E.128 R36, desc[UR52][R10.64] ;  /* 0x000000340a248981 */ /* 0x000762000c1e1d00 */
[----:B-1----:R-:W-:-:S03]  /*8000*/  @P2 IMAD.HI.U32 R0, R3, R8, RZ ;  /* 0x0000000803002227 */ /* 0x002fc600078e00ff */
[----:B------:R1:W5:Y:S02]  /*8010*/  @!P1 LDG.E.128 R24, desc[UR52][R12.64] ;  /* 0x000000340c189981 */ /* 0x000364000c1e1d00 */
[----:B--2---:R-:W-:-:S04]  /*8020*/  @P2 SHF.R.U32.HI R3, RZ, R9, R0 ;  /* 0x00000009ff032219 */ /* 0x004fc80000011600 */
[----:B------:R-:W-:Y:S01]  /*8030*/  SHF.R.S32.HI R21, RZ, 0x1f, R3 ;  /* 0x0000001fff157819 */ /* 0x000fe20000011403 */
[----:B------:R-:W-:Y:S02]  /*8040*/  IMAD.MOV.U32 R8, RZ, RZ, R44 ;  /* 0x000000ffff087224 */ /* 0x000fe400078e002c */
[----:B------:R-:W-:Y:S02]  /*8050*/  IMAD.MOV.U32 R9, RZ, RZ, R41 ;  /* 0x000000ffff097224 */ /* 0x000fe400078e0029 */
[----:B---3--:R-:W-:Y:S02]  /*8060*/  IMAD.MOV.U32 R10, RZ, RZ, R42 ;  /* 0x000000ffff0a7224 */ /* 0x008fe400078e002a */
[----:B------:R-:W-:Y:S02]  /*8070*/  IMAD.MOV.U32 R11, RZ, RZ, R47 ;  /* 0x000000ffff0b7224 */ /* 0x000fe400078e002f */
[C---:B------:R-:W-:Y:S02]  /*8080*/  IMAD R0, R21.reuse, R6, RZ ;  /* 0x0000000615007224 */ /* 0x040fe400078e02ff */
[----:B-1----:R-:W-:-:S02]  /*8090*/  IMAD R12, R21, R4, RZ ;  /* 0x00000004150c7224 */ /* 0x002fc400078e02ff */
        /* <DEDUP_REMOVED lines=13> */
.L_x_9574:
[----:B------:R-:W-:-:S03]  /*8170*/  UMOV UR4, 0xffffffff ;  /* 0xffffffff00047882 */ /* 0x000fc60000000000 */
[----:B------:R-:W-:Y:S05]  /*8180*/  BRA.DIV UR4, `(.L_x_9317) ;  /* 0x0000017204a87947 */ /* 0x000fea000b800000 */
.L_x_9577:
[----:B------:R-:W-:-:S03]  /*8190*/  UMOV UR4, 0xffffffff ;  /* 0xffffffff00047882 */ /* 0x000fc60000000000 */
[----:B------:R-:W-:Y:S05]  /*81a0*/  BRA.DIV UR4, `(.L_x_9318) ;  /* 0x0000017204c87947 */ /* 0x000fea000b800000 */
.L_x_9580:
[----:B------:R-:W-:-:S03]  /*81b0*/  UMOV UR4, 0xffffffff ;  /* 0xffffffff00047882 */ /* 0x000fc60000000000 */
[----:B------:R-:W-:Y:S05]  /*81c0*/  BRA.DIV UR4, `(.L_x_9319) ;  /* 0x0000017204e87947 */ /* 0x000fea000b800000 */
.L_x_9583:
[----:B------:R-:W-:-:S03]  /*81d0*/  UMOV UR4, 0xffffffff ;  /* 0xffffffff00047882 */ /* 0x000fc60000000000 */
[----:B------:R-:W-:Y:S05]  /*81e0*/  BRA.DIV UR4, `(.L_x_9320) ;  /* 0x0000017604087947 */ /* 0x000fea000b800000 */
.L_x_9586:
[----:B------:R-:W-:Y:S01]  /*81f0*/  UMOV UR4, 0xffffffff ;  /* 0xffffffff00047882 */ /* 0x000fe20000000000 */
[----:B------:R-:W-:Y:S02]  /*8200*/  LOP3.LUT R6, R6, 0xfffffffe, RZ, 0xc0, !PT ;  /* 0xfffffffe06067812 */ /* 0x000fe400078ec0ff */
[----:B------:R-:W-:Y:S05]  /*8210*/  BRA.DIV UR4, `(.L_x_9321) ;  /* 0x0000017604247947 */ /* 0x000fea000b800000 */
.L_x_9589:
[----:B------:R-:W-:Y:S01]  /*8220*/  UMOV UR4, 0xffffffff ;  /* 0xffffffff00047882 */ /* 0x000fe20000000000 */
[----:B------:R-:W-:Y:S02]  /*8230*/  IMAD.IADD R4, R233, 0x1, -R6 ;  /* 0x00000001e9047824 */ /* 0x000fe400078e0a06 */
[----:B------:R-:W-:Y:S05]  /*8240*/  BRA.DIV UR4, `(.L_x_9322) ;  /* 0x0000017604407947 */ /* 0x000fea000b800000 */
.L_x_9592:
[----:B------:R-:W-:Y:S01]  /*8250*/  UMOV UR4, 0xffffffff ;  /* 0xffffffff00047882 */ /* 0x000fe20000000000 */
[----:B------:R-:W-:Y:S02]  /*8260*/  SHF.L.U32 R4, R4, 0x1f, RZ ;  /* 0x0000001f04047819 */ /* 0x000fe400000006ff */
[----:B------:R-:W-:Y:S05]  /*8270*/  BRA.DIV UR4, `(.L_x_9323) ;  /* 0x00000176045c7947 */ /* 0x000fea000b800000 */
.L_x_9595:
[----:B------:R-:W1:Y:S01]  /*8280*/  SYNCS.PHASECHK.TRANS64.TRYWAIT P2, [R17+URZ+0x22800], R4 ;  /* 0x02280004110075a7 */ /* 0x000e62000804017f */
[----:B-----5:R-:W-:Y:S01]  /*8290*/  IMAD.MOV.U32 R0, RZ, RZ, R32 ;  /* 0x000000ffff007224 */ /* 0x020fe200078e0020 */
[----:B------:R-:W-:Y:S01]  /*82a0*/  BSSY B1, `(.L_x_9324) ;  /* 0x000001a000017945 */ /* 0x000fe20003800000 */
[----:B------:R-:W-:Y:S02]  /*82b0*/  IMAD.MOV.U32 R3, RZ, RZ, R33 ;  /* 0x000000ffff037224 */ /* 0x000fe400078e0021 */
[----:B------:R-:W-:Y:S01]  /*82c0*/  IMAD.MOV.U32 R5, RZ, RZ, R34 ;  /* 0x000000ffff057224 */ /* 0x000fe200078e0022 */
[----:B------:R-:W-:Y:S01]  /*82d0*/  PRMT R51, R51, 0x5410, R0 ;  /* 0x0000541033337816 */ /* 0x000fe20000000000 */
        /* <DEDUP_REMOVED lines=21> */
[----:B-1----:R-:W-:Y:S06]  /*8430*/  @!P2 BRA `(.L_x_9325) ;  /* 0x000001740014a947 */ /* 0x002fec0003800000 */
.L_x_9596:
[----:B------:R-:W-:Y:S05]  /*8440*/  BSYNC B1 ;  /* 0x0000000000017941 */ /* 0x000fea0003800000 */
.L_x_9324:
[----:B------:R-:W-:Y:S01]  /*8450*/  BSSY B1, `(.L_x_9326) ;  /* 0x0000063000017945 */ /* 0x000fe20003800000 */
[----:B------:R-:W-:Y:S01]  /*8460*/  IMAD.MOV.U32 R56, RZ, RZ, R30 ;  /* 0x000000ffff387224 */ /* 0x000fe200078e001e */
[----:B------:R-:W-:Y:S01]  /*8470*/  LOP3.LUT R3, R0, 0x38, RZ, 0xc0, !PT ;  /* 0x0000003800037812 */ /* 0x000fe200078ec0ff */
[----:B------:R-:W-:Y:S01]  /*8480*/  IMAD.MOV.U32 R57, RZ, RZ, R31 ;  /* 0x000000ffff397224 */ /* 0x000fe200078e001f */
[----:B------:R-:W-:Y:S06]  /*8490*/  @P0 BRA `(.L_x_9327) ;  /* 0x0000000400780947 */ /* 0x000fec0003800000 */
[----:B------:R-:W-:Y:S01]  /*84a0*/  IMAD.SHL.U32 R0, R236, 0x40, RZ ;  /* 0x00000040ec007824 */ /* 0x000fe200078e00ff */
[--C-:B------:R-:W-:Y:S02]  /*84b0*/  SHF.R.U64 R49, R32, 0x10, R33.reuse ;  /* 0x0000001020317819 */ /* 0x100fe40000001221 */
[----:B------:R-:W-:Y:S01]  /*84c0*/  SHF.R.U32.HI R42, RZ, 0x10, R33 ;  /* 0x00000010ff2a7819 */ /* 0x000fe20000011621 */
[--C-:B------:R-:W-:Y:S01]  /*84d0*/  HADD2.F32 R33, -RZ, R15.reuse.H1_H1 ;  /* 0x3000000fff217230 */ /* 0x100fe20000004100 */
[----:B-1----:R-:W-:Y:S02]  /*84e0*/  LOP3.LUT R4, R0, 0x1c0, RZ, 0xc0, !PT ;  /* 0x000001c000047812 */ /* 0x002fe400078ec0ff */
[----:B------:R-:W-:Y:S01]  /*84f0*/  SHF.R.U64 R48, R34, 0x10, R35 ;  /* 0x0000001022307819 */ /* 0x000fe20000001223 */
[----:B------:R-:W-:Y:S01]  /*8500*/  HADD2.F32 R34, -RZ, R15.H0_H0 ;  /* 0x2000000fff227230 */ /* 0x000fe20000004100 */
[----:B------:R-:W-:Y:S02]  /*8510*/  LOP3.LUT R0, R4, 0x38, R18, 0xf8, !PT ;  /* 0x0000003804007812 */ /* 0x000fe400078ef812 */
[----:B------:R-:W-:-:S02]  /*8520*/  SHF.R.U32.HI R7, RZ, 0x3, R4 ;  /* 0x00000003ff077819 */ /* 0x000fc40000011604 */
[--C-:B------:R-:W-:Y:S02]  /*8530*/  SHF.R.U64 R46, R36, 0x10, R37.reuse ;  /* 0x00000010242e7819 */ /* 0x100fe40000001225 */
[----:B------:R-:W-:Y:S02]  /*8540*/  LOP3.LUT R5, R0, R7, RZ, 0x3c, !PT ;  /* 0x0000000700057212 */ /* 0x000fe400078e3cff */
[----:B------:R-:W-:Y:S02]  /*8550*/  SHF.R.U32.HI R36, RZ, 0x10, R37 ;  /* 0x00000010ff247819 */ /* 0x000fe40000011625 */
[----:B------:R-:W-:Y:S01]  /*8560*/  SHF.R.U64 R45, R38, 0x10, R39 ;  /* 0x00000010262d7819 */ /* 0x000fe20000001227 */
[----:B------:R-:W-:Y:S01]  /*8570*/  IMAD R0, R220, 0x200, R5 ;  /* 0x00000200dc007824 */ /* 0x000fe200078e0205 */
[----:B------:R-:W-:Y:S02]  /*8580*/  LOP3.LUT R5, R7, R3, R4, 0x1e, !PT ;  /* 0x0000000307057212 */ /* 0x000fe400078e1e04 */
[----:B------:R-:W-:Y:S01]  /*8590*/  SHF.R.U32.HI R41, RZ, 0x10, R39 ;  /* 0x00000010ff297819 */ /* 0x000fe20000011627 */
[----:B------:R-:W-:Y:S01]  /*85a0*/  IMAD R43, R0, 0x2, R17 ;  /* 0x00000002002b7824 */ /* 0x000fe200078e0211 */
[----:B------:R-:W-:Y:S01]  /*85b0*/  SHF.R.U32.HI R47, RZ, 0x10, R35 ;  /* 0x00000010ff2f7819 */ /* 0x000fe20000011623 */
[----:B------:R-:W-:-:S02]  /*85c0*/  IMAD R0, R220, 0x200, R5 ;  /* 0x00000200dc007824 */ /* 0x000fc400078e0205 */
[----:B------:R-:W-:Y:S01]  /*85d0*/  HADD2.F32 R35, -RZ, R36.H0_H0 ;  /* 0x20000024ff237230 */ /* 0x000fe20000004100 */
[----:B------:R-:W1:Y:S01]  /*85e0*/  LDS.128 R8, [R43+0x18400] ;  /* 0x018400002b087984 */ /* 0x000e620000000c00 */
[----:B------:R-:W-:Y:S02]  /*85f0*/  IMAD R44, R0, 0x2, R17 ;  /* 0x00000002002c7824 */ /* 0x000fe400078e0211 */
[----:B------:R-:W-:-:S03]  /*8600*/  HADD2.F32 R36, -RZ, R51.H0_H0 ;  /* 0x20000033ff247230 */ /* 0x000fc60000004100 */
        /* <DEDUP_REMOVED lines=12> */
[----:B------:R-:W-:Y:S01]  /*86d0*/  FFMA.FTZ R39, R12, R34, R39 ;  /* 0x000000220c277223 */ /* 0x000fe20000010027 */
[----:B------:R-:W-:Y:S02]  /*86e0*/  HADD2.F32 R12, -RZ, R52.H1_H1 ;  /* 0x30000034ff0c7230 */ /* 0x000fe40000004100 */
[----:B------:R-:W-:Y:S01]  /*86f0*/  FMUL.FTZ R42, R21, R36 ;  /* 0x00000024152a7220 */ /* 0x000fe20000410000 */
[----:B------:R-:W-:-:S02]  /*8700*/  HADD2.F32 R32, -RZ, R7.H1_H1 ;  /* 0x30000007ff207230 */ /* 0x000fc40000004100 */
[-C--:B------:R-:W-:Y:S01]  /*8710*/  FMUL.FTZ R20, R20, R15.reuse ;  /* 0x0000000f14147220 */ /* 0x080fe20000410000 */
[----:B------:R-:W-:Y:S02]  /*8720*/  HADD2.F32 R33, -RZ, R41.H0_H0 ;  /* 0x20000029ff217230 */ /* 0x000fe40000004100 */
[-C--:B------:R-:W-:Y:S01]  /*8730*/  FMUL.FTZ R21, R21, R12.reuse ;  /* 0x0000000c15157220 */ /* 0x080fe20000410000 */
[C---:B------:R-:W-:Y:S01]  /*8740*/  FFMA.FTZ R38, R9.reuse, R15, -R38 ;  /* 0x0000000f09267223 */ /* 0x040fe20000010826 */
[----:B------:R-:W-:Y:S02]  /*8750*/  HADD2.F32 R14, -RZ, R11.H1_H1 ;  /* 0x3000000bff0e7230 */ /* 0x000fe40000004100 */
[----:B------:R-:W-:Y:S01]  /*8760*/  FFMA.FTZ R34, R9, R35, R20 ;  /* 0x0000002309227223 */ /* 0x000fe20000010014 */
[C---:B------:R-:W-:Y:S01]  /*8770*/  FFMA.FTZ R42, R13.reuse, R12, -R42 ;  /* 0x0000000c0d2a7223 */ /* 0x040fe2000001082a */
[----:B------:R-:W-:Y:S02]  /*8780*/  HADD2.F32 R15, -RZ, R47.H0_H0 ;  /* 0x2000002fff0f7230 */ /* 0x000fe40000004100 */
[----:B------:R-:W-:Y:S01]  /*8790*/  FFMA.FTZ R36, R13, R36, R21 ;  /* 0x000000240d247223 */ /* 0x000fe20000010015 */
[----:B------:R-:W-:-:S02]  /*87a0*/  HADD2.F32 R5, -RZ, R4.H0_H0 ;  /* 0x20000004ff057230 */ /* 0x000fc40000004100 */
[C---:B------:R-:W-:Y:S01]  /*87b0*/  FMUL.FTZ R21, R32.reuse, R33 ;  /* 0x0000002120157220 */ /* 0x040fe20000410000 */
[----:B------:R-:W-:Y:S02]  /*87c0*/  HADD2.F32 R9, -RZ, R51.H1_H1 ;  /* 0x30000033ff097230 */ /* 0x000fe40000004100 */
[-C--:B------:R-:W-:Y:S01]  /*87d0*/  FMUL.FTZ R41, R32, R15.reuse ;  /* 0x0000000f20297220 */ /* 0x080fe20000410000 */
[----:B------:R-:W-:Y:S02]  /*87e0*/  HADD2.F32 R13, -RZ, R50.H0_H0 ;  /* 0x20000032ff0d7230 */ /* 0x000fe40000004100 */
[----:B------:R-:W-:Y:S01]  /*87f0*/  FFMA.FTZ R35, R14, R15, -R21 ;  /* 0x0000000f0e237223 */ /* 0x000fe20000010815 */
[----:B------:R-:W-:Y:S02]  /*8800*/  HADD2.F32 R0, -RZ, R8.H0_H0 ;  /* 0x20000008ff007230 */ /* 0x000fe40000004100 */
[----:B------:R-:W-:Y:S01]  /*8810*/  FMUL.FTZ R32, R5, R9 ;  /* 0x0000000905207220 */ /* 0x000fe20000410000 */
[----:B------:R-:W-:-:S02]  /*8820*/  HADD2.F32 R7, -RZ, R6.H0_H0 ;  /* 0x20000006ff077230 */ /* 0x000fc40000004100 */
[----:B------:R-:W-:Y:S01]  /*8830*/  FMUL.FTZ R15, R5, R13 ;  /* 0x0000000d050f7220 */ /* 0x000fe20000410000 */
[----:B------:R-:W-:Y:S02]  /*8840*/  HADD2.F32 R20, -RZ, R50.H1_H1 ;  /* 0x30000032ff147230 */ /* 0x000fe40000004100 */
        /* <DEDUP_REMOVED lines=35> */
.L_x_9327:
[----:B------:R-:W-:Y:S05]  /*8a80*/  BSYNC B1 ;  /* 0x0000000000017941 */ /* 0x000fea0003800000 */
.L_x_9326:
[----:B------:R-:W-:Y:S01]  /*8a90*/  PRMT R41, R56, 0x5410, R57 ;  /* 0x0000541038297816 */ /* 0x000fe20000000039 */
[----:B------:R-:W-:Y:S06]  /*8aa0*/  @P1 BRA `(.L_x_9313) ;  /* 0x0000000400641947 */ /* 0x000fec0003800000 */
[----:B------:R-:W3:Y:S01]  /*8ab0*/  LDL R42, [R1+0x8] ;  /* 0x00000800012a7983 */ /* 0x000ee20000100800 */
[----:B------:R-:W-:-:S04]  /*8ac0*/  SHF.R.U32.HI R0, RZ, 0x3, R218 ;  /* 0x00000003ff007819 */ /* 0x000fc800000116da */
[----:B------:R-:W-:-:S05]  /*8ad0*/  LOP3.LUT R0, R0, R3, R218, 0x1e, !PT ;  /* 0x0000000300007212 */ /* 0x000fca00078e1eda */
[----:B------:R-:W-:-:S04]  /*8ae0*/  IMAD.IADD R0, R221, 0x1, R0 ;  /* 0x00000001dd007824 */ /* 0x000fc800078e0200 */
[----:B------:R-:W-:-:S05]  /*8af0*/  IMAD R0, R0, 0x2, R17 ;  /* 0x0000000200007824 */ /* 0x000fca00078e0211 */
[----:B-12---:R-:W1:Y:S01]  /*8b00*/  LDS.128 R4, [R0+0x18400] ;  /* 0x0184000000047984 */ /* 0x006e620000000c00 */
[----:B------:R-:W-:Y:S02]  /*8b10*/  SHF.R.U64 R37, R28, 0x10, R29 ;  /* 0x000000101c257819 */ /* 0x000fe4000000121d */
[--C-:B------:R-:W-:Y:S02]  /*8b20*/  SHF.R.U64 R39, R24, 0x10, R25.reuse ;  /* 0x0000001018277819 */ /* 0x100fe40000001219 */
[----:B------:R-:W-:Y:S01]  /*8b30*/  SHF.R.U32.HI R32, RZ, 0x10, R25 ;  /* 0x00000010ff207819 */ /* 0x000fe20000011619 */
[----:B------:R-:W-:Y:S01]  /*8b40*/  HADD2.F32 R25, -RZ, R54.H1_H1 ;  /* 0x30000036ff197230 */ /* 0x000fe20000004100 */
[----:B------:R-:W-:Y:S02]  /*8b50*/  SHF.R.U32.HI R28, RZ, 0x10, R29 ;  /* 0x00000010ff1c7819 */ /* 0x000fe4000001161d */
[--C-:B------:R-:W-:Y:S02]  /*8b60*/  SHF.R.U64 R38, R26, 0x10, R27.reuse ;  /* 0x000000101a267819 */ /* 0x100fe4000000121b */
[----:B------:R-:W-:Y:S01]  /*8b70*/  SHF.R.U32.HI R36, RZ, 0x10, R27 ;  /* 0x00000010ff247819 */ /* 0x000fe2000001161b */
[--C-:B------:R-:W-:Y:S01]  /*8b80*/  HADD2.F32 R27, -RZ, R53.reuse.H1_H1 ;  /* 0x30000035ff1b7230 */ /* 0x100fe20000004100 */
[--C-:B------:R-:W-:Y:S01]  /*8b90*/  SHF.R.U64 R35, R30, 0x10, R31.reuse ;  /* 0x000000101e237819 */ /* 0x100fe2000000121f */
[----:B------:R-:W-:Y:S01]  /*8ba0*/  HADD2.F32 R28, -RZ, R28.H0_H0 ;  /* 0x2000001cff1c7230 */ /* 0x000fe20000004100 */
[----:B------:R-:W-:Y:S01]  /*8bb0*/  SHF.R.U32.HI R33, RZ, 0x10, R31 ;  /* 0x00000010ff217819 */ /* 0x000fe2000001161f */
[----:B------:R-:W-:-:S02]  /*8bc0*/  HADD2.F32 R26, -RZ, R53.H0_H0 ;  /* 0x20000035ff1a7230 */ /* 0x000fc40000004100 */
[--C-:B-1----:R-:W-:Y:S02]  /*8bd0*/  HADD2.F32 R15, -RZ, R5.reuse.H0_H0 ;  /* 0x20000005ff0f7230 */ /* 0x102fe40000004100 */
[----:B------:R-:W-:-:S03]  /*8be0*/  HADD2.F32 R20, -RZ, R5.H1_H1 ;  /* 0x30000005ff147230 */ /* 0x000fc60000004100 */
[C---:B------:R-:W-:Y:S01]  /*8bf0*/  FMUL.FTZ R29, R15.reuse, R27 ;  /* 0x0000001b0f1d7220 */ /* 0x040fe20000410000 */
[----:B------:R-:W-:Y:S01]  /*8c00*/  FMUL.FTZ R31, R15, R25 ;  /* 0x000000190f1f7220 */ /* 0x000fe20000410000 */
[----:B------:R-:W-:Y:S02]  /*8c10*/  HADD2.F32 R15, -RZ, R32.H0_H0 ;  /* 0x20000020ff0f7230 */ /* 0x000fe40000004100 */
[C---:B------:R-:W-:Y:S01]  /*8c20*/  FMUL.FTZ R30, R20.reuse, R28 ;  /* 0x0000001c141e7220 */ /* 0x040fe20000410000 */
[----:B------:R-:W-:Y:S02]  /*8c30*/  HADD2.F32 R5, -RZ, R4.H0_H0 ;  /* 0x20000004ff057230 */ /* 0x000fe40000004100 */
[----:B------:R-:W-:Y:S02]  /*8c40*/  HADD2.F32 R21, -RZ, R6.H0_H0 ;  /* 0x20000006ff157230 */ /* 0x000fe40000004100 */
[----:B------:R-:W-:Y:S01]  /*8c50*/  FMUL.FTZ R34, R20, R15 ;  /* 0x0000000f14227220 */ /* 0x000fe20000410000 */
[----:B------:R-:W-:-:S02]  /*8c60*/  HADD2.F32 R20, -RZ, R41.H0_H0 ;  /* 0x20000029ff147230 */ /* 0x000fc40000004100 */
[--C-:B------:R-:W-:Y:S02]  /*8c70*/  HADD2.F32 R24, -RZ, R7.reuse.H0_H0 ;  /* 0x20000007ff187230 */ /* 0x100fe40000004100 */
[----:B------:R-:W-:Y:S02]  /*8c80*/  HADD2.F32 R7, -RZ, R7.H1_H1 ;  /* 0x30000007ff077230 */ /* 0x000fe40000004100 */
[----:B------:R-:W-:Y:S02]  /*8c90*/  HADD2.F32 R4, -RZ, R4.H1_H1 ;  /* 0x30000004ff047230 */ /* 0x000fe40000004100 */
[----:B------:R-:W-:Y:S01]  /*8ca0*/  HADD2.F32 R6, -RZ, R6.H1_H1 ;  /* 0x30000006ff067230 */ /* 0x000fe20000004100 */
[----:B---3--:R-:W1:Y:S02]  /*8cb0*/  LDS.128 R8, [R42+0x18400] ;  /* 0x018400002a087984 */ /* 0x008e640000000c00 */
[--C-:B-1----:R-:W-:Y:S02]  /*8cc0*/  HADD2.F32 R12, -RZ, R9.reuse.H0_H0 ;  /* 0x20000009ff0c7230 */ /* 0x102fe40000004100 */
[----:B------:R-:W-:-:S03]  /*8cd0*/  HADD2.F32 R9, -RZ, R9.H1_H1 ;  /* 0x30000009ff097230 */ /* 0x000fc60000004100 */
[C---:B------:R-:W-:Y:S01]  /*8ce0*/  FFMA.FTZ R29, R12.reuse, R25, -R29 ;  /* 0x000000190c1d7223 */ /* 0x040fe2000001081d */
[----:B------:R-:W-:Y:S01]  /*8cf0*/  FFMA.FTZ R31, R12, R27, R31 ;  /* 0x0000001b0c1f7223 */ /* 0x000fe2000001001f */
[----:B------:R-:W-:Y:S02]  /*8d00*/  HADD2.F32 R12, -RZ, R54.H0_H0 ;  /* 0x20000036ff0c7230 */ /* 0x000fe40000004100 */
[----:B------:R-:W-:Y:S01]  /*8d10*/  FFMA.FTZ R32, R9, R15, -R30 ;  /* 0x0000000f09207223 */ /* 0x000fe2000001081e */
[----:B------:R-:W-:Y:S02]  /*8d20*/  HADD2.F32 R3, -RZ, R8.H0_H0 ;  /* 0x20000008ff037230 */ /* 0x000fe40000004100 */
[C---:B------:R-:W-:Y:S01]  /*8d30*/  FMUL.FTZ R30, R5.reuse, R26 ;  /* 0x0000001a051e7220 */ /* 0x040fe20000410000 */
[----:B------:R-:W-:-:S03]  /*8d40*/  FMUL.FTZ R5, R5, R12 ;  /* 0x0000000c05057220 */ /* 0x000fc60000410000 */
[C---:B------:R-:W-:Y:S01]  /*8d50*/  FFMA.FTZ R30, R3.reuse, R12, -R30 ;  /* 0x0000000c031e7223 */ /* 0x040fe2000001081e */
[----:B------:R-:W-:Y:S02]  /*8d60*/  HADD2.F32 R12, -RZ, R55.H0_H0 ;  /* 0x20000037ff0c7230 */ /* 0x000fe40000004100 */
[----:B------:R-:W-:Y:S01]  /*8d70*/  FFMA.FTZ R15, R3, R26, R5 ;  /* 0x0000001a030f7223 */ /* 0x000fe20000010005 */
[----:B------:R-:W-:Y:S02]  /*8d80*/  HADD2.F32 R13, -RZ, R10.H0_H0 ;  /* 0x2000000aff0d7230 */ /* 0x000fe40000004100 */
[----:B------:R-:W-:Y:S01]  /*8d90*/  FMUL.FTZ R26, R21, R20 ;  /* 0x00000014151a7220 */ /* 0x000fe20000410000 */
[----:B------:R-:W-:Y:S02]  /*8da0*/  HADD2.F32 R5, -RZ, R41.H1_H1 ;  /* 0x30000029ff057230 */ /* 0x000fe40000004100 */
[----:B------:R-:W-:Y:S02]  /*8db0*/  HADD2.F32 R3, -RZ, R55.H1_H1 ;  /* 0x30000037ff037230 */ /* 0x000fe40000004100 */
[----:B------:R-:W-:Y:S01]  /*8dc0*/  FFMA.FTZ R34, R9, R28, R34 ;  /* 0x0000001c09227223 */ /* 0x000fe20000010022 */
[----:B------:R-:W-:Y:S01]  /*8dd0*/  FMUL.FTZ R28, R21, R12 ;  /* 0x0000000c151c7220 */ /* 0x000fe20000410000 */
[----:B------:R-:W-:-:S02]  /*8de0*/  HADD2.F32 R14, -RZ, R11.H0_H0 ;  /* 0x2000000bff0e7230 */ /* 0x000fc40000004100 */
        /* <DEDUP_REMOVED lines=8> */
[----:B------:R-:W-:-:S02]  /*8e70*/  HADD2.F32 R11, -RZ, R11.H1_H1 ;  /* 0x3000000bff0b7230 */ /* 0x000fc40000004100 */
[C---:B------:R-:W-:Y:S01]  /*8e80*/  FMUL.FTZ R36, R7.reuse, R26 ;  /* 0x0000001a07247220 */ /* 0x040fe20000410000 */
[-C--:B------:R-:W-:Y:S01]  /*8e90*/  FMUL.FTZ R14, R7, R12.reuse ;  /* 0x0000000c070e7220 */ /* 0x080fe20000410000 */
[----:B------:R-:W-:Y:S02]  /*8ea0*/  HADD2.F32 R7, -RZ, R37.H0_H0 ;  /* 0x20000025ff077230 */ /* 0x000fe40000004100 */
[----:B------:R-:W-:Y:S02]  /*8eb0*/  HADD2.F32 R9, -RZ, R35.H0_H0 ;  /* 0x20000023ff097230 */ /* 0x000fe40000004100 */
[----:B------:R-:W-:Y:S02]  /*8ec0*/  HADD2.F32 R3, -RZ, R39.H0_H0 ;  /* 0x20000027ff037230 */ /* 0x000fe40000004100 */
[----:B------:R-:W-:Y:S02]  /*8ed0*/  HADD2.F32 R5, -RZ, R38.H0_H0 ;  /* 0x20000026ff057230 */ /* 0x000fe40000004100 */
[----:B------:R-:W-:Y:S01]  /*8ee0*/  FFMA.FTZ R25, R11, R12, -R36 ;  /* 0x0000000c0b197223 */ /* 0x000fe20000010824 */
[----:B------:R-:W-:-:S02]  /*8ef0*/  HADD2.F32 R8, -RZ, R8.H1_H1 ;  /* 0x30000008ff087230 */ /* 0x000fc40000004100 */
[----:B------:R-:W-:Y:S01]  /*8f00*/  FFMA.FTZ R27, R11, R26, R14 ;  /* 0x0000001a0b1b7223 */ /* 0x000fe2000001000e */
[----:B------:R-:W-:Y:S02]  /*8f10*/  HADD2.F32 R10, -RZ, R10.H1_H1 ;  /* 0x3000000aff0a7230 */ /* 0x000fe40000004100 */
        /* <DEDUP_REMOVED lines=18> */
.L_x_9313:
[----:B------:R-:W-:Y:S05]  /*9040*/  BSYNC B0 ;  /* 0x0000000000007941 */ /* 0x000fea0003800000 */
.L_x_9293:
        /* <DEDUP_REMOVED lines=8> */
.L_x_9290:
[----:B-1234-:R-:W1:Y:S01]  /*90d0*/  S2R R0, SR_TID.X ;  /* 0x0000000000007919 */ /* 0x01ee620000002100 */
[----:B------:R-:W-:Y:S01]  /*90e0*/  ISETP.NE.AND P0, PT, R202, 0x3, PT ;  /* 0x00000003ca00780c */ /* 0x000fe20003f05270 */
[----:B------:R-:W-:Y:S05]  /*90f0*/  WARPSYNC.ALL ;  /* 0x0000000000007948 */ /* 0x000fea0003800000 */
[----:B-1----:R-:W-:-:S04]  /*9100*/  SHF.R.U32.HI R0, RZ, 0x7, R0 ;  /* 0x00000007ff007819 */ /* 0x002fc80000011600 */
[----:B------:R-:W-:-:S05]  /*9110*/  IADD3 R179, R0, 0x8, RZ ;  /* 0x0000000800b37810 */ /* 0x000fca0007ffe0ff */
[----:B------:R1:W-:Y:S06]  /*9120*/  BAR.SYNC.DEFER_BLOCKING R179, 0x100 ;  /* 0x000400b30000751d */ /* 0x0003ec0000010000 */
[----:B------:R-:W-:Y:S05]  /*9130*/  @!P0 BRA `(.L_x_9328) ;  /* 0x0000000000048947 */ /* 0x000fea0003800000 */
[----:B------:R-:W-:Y:S01]  /*9140*/  BPT.TRAP 0x1 ;  /* 0x000000040000795c */ /* 0x000fe20000300000 */
.L_x_9328:
[----:B------:R-:W-:Y:S01]  /*9150*/  IMAD R5, R16, 0x8, R17 ;  /* 0x0000000810057824 */ /* 0x000fe200078e0211 */
[----:B------:R-:W-:-:S04]  /*9160*/  SHF.L.U32 R20, R200, 0x1f, RZ ;  /* 0x0000001fc8147819 */ /* 0x000fc800000006ff */
[----:B------:R2:W3:Y:S01]  /*9170*/  SYNCS.PHASECHK.TRANS64.TRYWAIT P2, [R5+URZ+0x22830], R20 ;  /* 0x02283014050075a7 */ /* 0x0004e2000804017f */
[----:B------:R-:W-:Y:S05]  /*9180*/  @!P0 BRA `(.L_x_9329) ;  /* 0x0000000000048947 */ /* 0x000fea0003800000 */
[----:B------:R-:W-:Y:S01]  /*9190*/  BPT.TRAP 0x1 ;  /* 0x000000040000795c */ /* 0x000fe20000300000 */
.L_x_9329:
[----:B------:R-:W4:Y:S01]  /*91a0*/  S2R R3, SR_TID.X ;  /* 0x0000000000037919 */ /* 0x000f220000002100 */
[----:B------:R-:W-:-:S05]  /*91b0*/  VIADD R0, R17, 0x1c400 ;  /* 0x0001c40011007836 */ /* 0x000fca0000000000 */
[----:B------:R-:W-:-:S04]  /*91c0*/  SHF.R.U32.HI R0, RZ, 0x4, R0 ;  /* 0x00000004ff007819 */ /* 0x000fc80000011600 */
[----:B------:R-:W-:Y:S02]  /*91d0*/  LOP3.LUT R0, R0, 0x3fff, RZ, 0xc0, !PT ;  /* 0x00003fff00007812 */ /* 0x000fe400078ec0ff */
[----:B----4-:R-:W-:-:S04]  /*91e0*/  LOP3.LUT R3, R3, 0x7f, RZ, 0xc0, !PT ;  /* 0x0000007f03037812 */ /* 0x010fc800078ec0ff */
[----:B------:R-:W-:Y:S01]  /*91f0*/  ISETP.NE.AND P1, PT, R3, RZ, PT ;  /* 0x000000ff0300720c */ /* 0x000fe20003f25270 */
[----:B---3--:R-:W-:-:S12]  /*9200*/  @P2 BRA `(.L_x_9330) ;  /* 0x0000000000082947 */ /* 0x008fd80003800000 */
[----:B------:R-:W3:Y:S02]  /*9210*/  SYNCS.PHASECHK.TRANS64.TRYWAIT P2, [R5+URZ+0x22830], R20 ;  /* 0x02283014050075a7 */ /* 0x000ee4000804017f */
[----:B---3--:R-:W-:Y:S05]  /*9220*/  @!P2 BRA `(.L_x_9331) ;  /* 0x0000016400aca947 */ /* 0x008fea0003800000 */
.L_x_9330:
[----:B------:R-:W-:Y:S05]  /*9230*/  WARPSYNC.ALL ;  /* 0x0000000000007948 */ /* 0x000fea0003800000 */
[----:B------:R-:W-:-:S05]  /*9240*/  LOP3.LUT R21, R0, 0x10000, RZ, 0xfc, !PT ;  /* 0x0001000000157812 */ /* 0x000fca00078efcff */
[----:B------:R-:W-:Y:S01]  /*9250*/  IMAD R8, R16, 0x300, R21 ;  /* 0x0000030010087824 */ /* 0x000fe200078e0215 */
[----:B------:R-:W-:Y:S01]  /*9260*/  LOP3.LUT R6, R40, 0x10000, RZ, 0xfc, !PT ;  /* 0x0001000028067812 */ /* 0x000fe200078efcff */
[----:B------:R-:W-:Y:S01]  /*9270*/  IMAD.MOV.U32 R9, RZ, RZ, 0x40000040 ;  /* 0x40000040ff097424 */ /* 0x000fe200078e00ff */
[----:B------:R-:W4:Y:S01]  /*9280*/  LDL R80, [R1+0xc] ;  /* 0x00000c0001507983 */ /* 0x000f220000100800 */
[----:B------:R-:W-:Y:S01]  /*9290*/  IMAD.MOV.U32 R7, RZ, RZ, 0x40000040 ;  /* 0x40000040ff077424 */ /* 0x000fe200078e00ff */
        /* <DEDUP_REMOVED lines=8> */
[----:B------:R-:W0:Y:S01]  /*9320*/  S2R R81, SR_TID.X ;  /* 0x0000000000517919 */ /* 0x000e220000002100 */
[----:B------:R-:W-:Y:S01]  /*9330*/  IMAD.MOV.U32 R15, RZ, RZ, 0x40000040 ;  /* 0x40000040ff0f7424 */ /* 0x000fe200078e00ff */
[----:B------:R-:W1:Y:S01]  /*9340*/  LDC.64 R180, c[0x0][0x9e0] ;  /* 0x00027800ffb47b82 */ /* 0x000e620000000a00 */
[----:B------:R-:W-:Y:S01]  /*9350*/  VIADD R12, R6, 0x4 ;  /* 0x00000004060c7836 */ /* 0x000fe20000000000 */
[----:B------:R-:W-:Y:S01]  /*9360*/  LOP3.LUT R2, R2, 0xffefffff, RZ, 0xc0, !PT ;  /* 0xffefffff02027812 */ /* 0x000fe200078ec0ff */
[----:B------:R-:W-:-:S02]  /*9370*/  IMAD.MOV.U32 R13, RZ, RZ, 0x40000040 ;  /* 0x40000040ff0d7424 */ /* 0x000fc400078e00ff */
[----:B------:R-:W-:Y:S02]  /*9380*/  IMAD.MOV.U32 R9, RZ, RZ, 0x40000040 ;  /* 0x40000040ff097424 */ /* 0x000fe400078e00ff */
[----:B------:R-:W-:Y:S02]  /*9390*/  @!P1 VIADD R0, R5, 0x22840 ;  /* 0x0002284005009836 */ /* 0x000fe40000000000 */
[----:B------:R-:W-:Y:S01]  /*93a0*/  HGMMA.64x96x16.F32 R24, gdesc[UR4], RZ, !UPT, gsb0 ;  /* 0x01600000041879f0 */ /* 0x000fe2000c0008ff */
[----:B------:R-:W-:Y:S01]  /*93b0*/  R2UR UR6, R10 ;  /* 0x000000000a0672ca */ /* 0x000fe200000e0000 */
[----:B------:R-:W-:Y:S01]  /*93c0*/  VIADD R10, R8, 0x4 ;  /* 0x00000004080a7836 */ /* 0x000fe20000000000 */
[----:B------:R-:W-:Y:S01]  /*93d0*/  R2UR UR7, R11 ;  /* 0x000000000b0772ca */ /* 0x000fe200000e0000 */
[----:B------:R-:W-:Y:S01]  /*93e0*/  IMAD.MOV.U32 R11, RZ, RZ, 0x40000040 ;  /* 0x40000040ff0b7424 */ /* 0x000fe200078e00ff */
[----:B------:R-:W-:Y:S02]  /*93f0*/  R2UR UR4, R14 ;  /* 0x000000000e0472ca */ /* 0x000fe400000e0000 */
[----:B------:R-:W-:-:S02]  /*9400*/  R2UR UR5, R15 ;  /* 0x000000000f0572ca */ /* 0x000fc400000e0000 */
[----:B------:R-:W-:Y:S02]  /*9410*/  @!P1 PRMT R0, RZ, 0x654, R0 ;  /* 0x00000654ff009816 */ /* 0x000fe40000000000 */
[----:B-1----:R-:W-:Y:S02]  /*9420*/  ISETP.GE.AND P2, PT, R181, 0x1, PT ;  /* 0x00000001b500780c */ /* 0x002fe40003f46270 */
[----:B0-----:R-:W-:-:S04]  /*9430*/  SHF.R.U32.HI R81, RZ, 0x7, R81 ;  /* 0x00000007ff517819 */ /* 0x001fc80000011651 */
[----:B------:R-:W-:-:S07]  /*9440*/  IADD3 R176, -R81, 0xb, RZ ;  /* 0x0000000b51b07810 */ /* 0x000fce0007ffe1ff */
[----:B------:R-:W-:Y:S01]  /*9450*/  @P2 LOP3.LUT R2, R2, 0x100000, RZ, 0xfc, !PT ;  /* 0x0010000002022812 */ /* 0x000fe200078efcff */
[----:B------:R-:W-:Y:S02]  /*9460*/  WARPGROUP.DEPBAR.LE gsb0, 0x0 ;  /* 0x00008000000079c5 */ /* 0x000fe40000010000 */
[----:B------:R-:W-:-:S06]  /*9470*/  WARPGROUP.ARRIVE ;  /* 0x00000000000079c5 */ /* 0x000fcc0000000000 */
[----:B------:R-:W-:Y:S01]  /*9480*/  HGMMA.64x96x16.F32 R24, gdesc[UR4], R24, gsb0 ;  /* 0x01600000041879f0 */ /* 0x000fe20008000818 */
[----:B------:R-:W-:Y:S02]  /*9490*/  R2UR UR6, R10 ;  /* 0x000000000a0672ca */ /* 0x000fe400000e0000 */
[----:B------:R-:W-:Y:S01]  /*94a0*/  R2UR UR7, R11 ;  /* 0x000000000b0772ca */ /* 0x000fe200000e0000 */
[----:B------:R-:W-:Y:S01]  /*94b0*/  IMAD.MOV.U32 R11, RZ, RZ, 0x40000040 ;  /* 0x40000040ff0b7424 */ /* 0x000fe200078e00ff */
[----:B------:R-:W-:Y:S02]  /*94c0*/  R2UR UR4, R12 ;  /* 0x000000000c0472ca */ /* 0x000fe400000e0000 */
[----:B------:R-:W-:Y:S02]  /*94d0*/  R2UR UR5, R13 ;  /* 0x000000000d0572ca */ /* 0x000fe400000e0000 */
[----:B------:R-:W-:Y:S01]  /*94e0*/  IADD3 R10, R8, 0x6, RZ ;  /* 0x00000006080a7810 */ /* 0x000fe20007ffe0ff */
        /* <DEDUP_REMOVED lines=11> */
[----:B------:R-:W-:Y:S02]  /*95a0*/  ULDC.64 UR4, c[0x0][0x9d8] ;  /* 0x0002760000047ab9 */ /* 0x000fe40000000a00 */
[----:B------:R-:W-:Y:S01]  /*95b0*/  ULOP3.LUT UR51, URZ, UR5, URZ, 0x33, !UPT ;  /* 0x000000053f337292 */ /* 0x000fe2000f8e333f */
        /* <DEDUP_REMOVED lines=14> */
[----:B0-----:R-:W-:-:S02]  /*96a0*/  IMAD.MOV.U32 R29, RZ, RZ, -0x60 ;  /* 0xffffffa0ff1d7424 */ /* 0x001fc400078e00ff */
[----:B------:R-:W-:Y:S01]  /*96b0*/  FMUL.FTZ R24, R31, UR4 ;  /* 0x000000041f187c20 */ /* 0x000fe20008410000 */
[----:B------:R-:W-:Y:S01]  /*96c0*/  FMUL.FTZ R30, R42, UR4 ;  /* 0x000000042a1e7c20 */ /* 0x000fe20008410000 */
[----:B------:R-:W-:Y:S01]  /*96d0*/  FMUL.FTZ R26, R35, UR4 ;  /* 0x00000004231a7c20 */ /* 0x000fe20008410000 */
[----:B------:R-:W-:Y:S01]  /*96e0*/  FMUL.FTZ R37, R37, UR4 ;  /* 0x0000000425257c20 */ /* 0x000fe20008410000 */
[----:B------:R-:W-:Y:S01]  /*96f0*/  FMUL.FTZ R27, R38, UR4 ;  /* 0x00000004261b7c20 */ /* 0x000fe20008410000 */
[----:B------:R-:W-:Y:S01]  /*9700*/  FMUL.FTZ R41, R41, UR4 ;  /* 0x0000000429297c20 */ /* 0x000fe20008410000 */
[----:B------:R0:W1:Y:S01]  /*9710*/  MUFU.TANH R73, R25 ;  /* 0x0000001900497308 */ /* 0x0000620000002400 */
[----:B--2---:R-:W-:Y:S01]  /*9720*/  FMUL.FTZ R40, R47, UR4 ;  /* 0x000000042f287c20 */ /* 0x004fe20008410000 */
[----:B------:R-:W-:Y:S01]  /*9730*/  FMUL.FTZ R44, R44, UR4 ;  /* 0x000000042c2c7c20 */ /* 0x000fe20008410000 */
[----:B------:R-:W-:Y:S01]  /*9740*/  FMUL.FTZ R45, R45, UR4 ;  /* 0x000000042d2d7c20 */ /* 0x000fe20008410000 */
[----:B------:R-:W-:Y:S01]  /*9750*/  FMUL.FTZ R42, R46, UR4 ;  /* 0x000000042e2a7c20 */ /* 0x000fe20008410000 */
[----:B------:R-:W-:Y:S01]  /*9760*/  FMUL.FTZ R48, R48, UR4 ;  /* 0x0000000430307c20 */ /* 0x000fe20008410000 */
[----:B------:R-:W-:Y:S01]  /*9770*/  FMUL.FTZ R49, R49, UR4 ;  /* 0x0000000431317c20 */ /* 0x000fe20008410000 */
[----:B------:R-:W-:Y:S01]  /*9780*/  FMUL.FTZ R50, R50, UR4 ;  /* 0x0000000432327c20 */ /* 0x000fe20008410000 */
[----:B------:R2:W1:Y:S01]  /*9790*/  MUFU.TANH R47, R58 ;  /* 0x0000003a002f7308 */ /* 0x0004620000002400 */
[----:B0-----:R-:W-:Y:S01]  /*97a0*/  FMUL.FTZ R25, R34, UR4 ;  /* 0x0000000422197c20 */ /* 0x001fe20008410000 */
[----:B------:R-:W-:Y:S01]  /*97b0*/  FMUL.FTZ R51, R51, UR4 ;  /* 0x0000000433337c20 */ /* 0x000fe20008410000 */
[----:B------:R-:W-:Y:S01]  /*97c0*/  FMUL.FTZ R52, R52, UR4 ;  /* 0x0000000434347c20 */ /* 0x000fe20008410000 */
[----:B------:R-:W-:Y:S01]  /*97d0*/  FMUL.FTZ R53, R53, UR4 ;  /* 0x0000000435357c20 */ /* 0x000fe20008410000 */
[----:B------:R-:W-:Y:S01]  /*97e0*/  FMUL.FTZ R55, R55, UR4 ;  /* 0x0000000437377c20 */ /* 0x000fe20008410000 */
[----:B------:R-:W-:Y:S01]  /*97f0*/  FMUL.FTZ R56, R56, UR4 ;  /* 0x0000000438387c20 */ /* 0x000fe20008410000 */
[----:B------:R-:W-:Y:S01]  /*9800*/  FMUL.FTZ R57, R57, UR4 ;  /* 0x0000000439397c20 */ /* 0x000fe20008410000 */
[----:B------:R0:W1:Y:S01]  /*9810*/  MUFU.TANH R78, R36 ;  /* 0x00000024004e7308 */ /* 0x0000620000002400 */
[----:B--2---:R-:W-:-:S02]  /*9820*/  IMAD R58, R178, R29, 0x60 ;  /* 0x00000060b23a7424 */ /* 0x004fc400078e021d */
[----:B------:R-:W-:Y:S01]  /*9830*/  FMUL.FTZ R59, R59, UR4 ;  /* 0x000000043b3b7c20 */ /* 0x000fe20008410000 */
[----:B------:R-:W-:Y:S01]  /*9840*/  FMUL.FTZ R63, R63, UR4 ;  /* 0x000000043f3f7c20 */ /* 0x000fe20008410000 */
[----:B------:R-:W-:Y:S01]  /*9850*/  FMUL.FTZ R64, R64, UR4 ;  /* 0x0000000440407c20 */ /* 0x000fe20008410000 */
[----:B------:R-:W-:Y:S01]  /*9860*/  FMUL.FTZ R65, R65, UR4 ;  /* 0x0000000441417c20 */ /* 0x000fe20008410000 */
[----:B------:R-:W-:Y:S01]  /*9870*/  FMUL.FTZ R34, R66, UR4 ;  /* 0x0000000442227c20 */ /* 0x000fe20008410000 */
[----:B------:R-:W-:Y:S01]  /*9880*/  FMUL.FTZ R11, R67, UR4 ;  /* 0x00000004430b7c20 */ /* 0x000fe20008410000 */
[----:B------:R2:W1:Y:S01]  /*9890*/  MUFU.TANH R74, R28 ;  /* 0x0000001c004a7308 */ /* 0x0004620000002400 */
[----:B0-----:R-:W-:Y:S02]  /*98a0*/  IMAD.IADD R36, R204, 0x1, R58 ;  /* 0x00000001cc247824 */ /* 0x001fe400078e023a */
[----:B------:R-:W-:Y:S01]  /*98b0*/  FMUL.FTZ R68, R68, UR4 ;  /* 0x0000000444447c20 */ /* 0x000fe20008410000 */
[----:B------:R-:W-:Y:S01]  /*98c0*/  FMUL.FTZ R31, R70, UR4 ;  /* 0x00000004461f7c20 */ /* 0x000fe20008410000 */
[----:B------:R-:W-:Y:S01]  /*98d0*/  FMUL.FTZ R29, R71, UR4 ;  /* 0x00000004471d7c20 */ /* 0x000fe20008410000 */
[----:B------:R-:W-:Y:S01]  /*98e0*/  FMUL.FTZ R60, R60, UR4 ;  /* 0x000000043c3c7c20 */ /* 0x000fe20008410000 */
[----:B------:R-:W-:Y:S01]  /*98f0*/  FMUL.FTZ R69, R69, UR4 ;  /* 0x0000000445457c20 */ /* 0x000fe20008410000 */
[----:B------:R0:W-:Y:S06]  /*9900*/  BAR.ARV R176, 0x100 ;  /* 0x000400b00000751d */ /* 0x0001ec0000002000 */
[----:B------:R3:W0:Y:S01]  /*9910*/  MUFU.TANH R76, R32 ;  /* 0x00000020004c7308 */ /* 0x0006220000002400 */
[----:B--2---:R-:W-:Y:S01]  /*9920*/  FMUL.FTZ R28, R39, UR4 ;  /* 0x00000004271c7c20 */ /* 0x004fe20008410000 */
[----:B------:R2:W-:Y:S01]  /*9930*/  @!P1 SYNCS.ARRIVE.TRANS64.RED.A1T0 RZ, [R0+URZ], RZ ;  /* 0x000000ff00ff99a7 */ /* 0x0005e2000810043f */
[----:B------:R-:W-:Y:S01]  /*9940*/  FMUL.FTZ R33, R33, UR4 ;  /* 0x0000000421217c20 */ /* 0x000fe20008410000 */
[----:B------:R-:W-:Y:S01]  /*9950*/  FMUL.FTZ R54, R54, UR4 ;  /* 0x0000000436367c20 */ /* 0x000fe20008410000 */
[----:B------:R-:W-:Y:S01]  /*9960*/  FMUL.FTZ R61, R61, UR4 ;  /* 0x000000043d3d7c20 */ /* 0x000fe20008410000 */
[----:B------:R-:W-:Y:S01]  /*9970*/  FMUL.FTZ R62, R62, UR4 ;  /* 0x000000043e3e7c20 */ /* 0x000fe20008410000 */
[----:B------:R-:W-:Y:S01]  /*9980*/  IMAD.IADD R96, R36, 0x1, -R201 ;  /* 0x0000000124607824 */ /* 0x000fe200078e0ac9 */
[----:B------:R-:W0:Y:S01]  /*9990*/  MUFU.TANH R39, R50 ;  /* 0x0000003200277308 */ /* 0x000e220000002400 */
[----:B---3--:R-:W-:Y:S01]  /*99a0*/  FMUL.FTZ R32, R43, UR4 ;  /* 0x000000042b207c20 */ /* 0x008fe20008410000 */
[----:B--2---:R-:W-:-:S06]  /*99b0*/  IADD3 R0, -R205, 0x1, R36 ;  /* 0x00000001cd007810 */ /* 0x004fcc0007ffe124 */
[----:B------:R-:W2:Y:S08]  /*99c0*/  MUFU.TANH R72, R72 ;  /* 0x0000004800487308 */ /* 0x000eb00000002400 */
        /* <DEDUP_REMOVED lines=37> */
[----:B-1----:R-:W-:-:S02]  /*9c20*/  IMAD.IADD R33, R0, 0x1, -R201 ;  /* 0x0000000100217824 */ /* 0x002fc400078e0ac9 */
[----:B----4-:R-:W-:Y:S02]  /*9c30*/  IMAD R0, R209, 0x80, R80 ;  /* 0x00000080d1007824 */ /* 0x010fe400078e0250 */
[----:B------:R-:W-:-:S03]  /*9c40*/  VIADD R67, R33, UR51 ;  /* 0x0000003321437c36 */ /* 0x000fc60008000000 */
[----:B------:R1:W4:Y:S08]  /*9c50*/  MUFU.TANH R54, R61 ;  /* 0x0000003d00367308 */ /* 0x0003300000002400 */
[----:B------:R2:W0:Y:S01]  /*9c60*/  MUFU.TANH R79, R62 ;  /* 0x0000003e004f7308 */ /* 0x0004220000002400 */
[----:B-1----:R-:W-:Y:S01]  /*9c70*/  IMAD.IADD R61, R33, 0x1, R180 ;  /* 0x00000001213d7824 */ /* 0x002fe200078e02b4 */
[----:B------:R-:W-:-:S04]  /*9c80*/  IADD3 R33, R67, R0, RZ ;  /* 0x0000000043217210 */ /* 0x000fc80007ffe0ff */
[----:B------:R-:W-:Y:S01]  /*9c90*/  VIADDMNMX R36, R0, R61, R96, PT ;  /* 0x0000003d00247246 */ /* 0x000fe20003800160 */
[----:B--2---:R-:W-:Y:S01]  /*9ca0*/  IMAD.IADD R62, R58, 0x1, -R201 ;  /* 0x000000013a3e7824 */ /* 0x004fe200078e0ac9 */
[----:B---34-:R-:W-:Y:S06]  /*9cb0*/  @!P2 BRA `(.L_x_9332) ;  /* 0x00000000004ca947 */ /* 0x018fec0003800000 */
[----:B------:R-:W-:Y:S01]  /*9cc0*/  IADD3 R35, R0, R204, -R205 ;  /* 0x000000cc00237210 */ /* 0x000fe20007ffe8cd */
        /* <DEDUP_REMOVED lines=10> */
.L_x_9334:
[----:B------:R-:W-:-:S13]  /*9d70*/  ISETP.NE.AND P2, PT, R181, 0x1, PT ;  /* 0x00000001b500780c */ /* 0x000fda0003f45270 */
[----:B------:R-:W1:Y:S02]  /*9d80*/  @P2 LDC.64 R70, c[0x0][0x9e8] ;  /* 0x00027a00ff462b82 */ /* 0x000e640000000a00 */
[----:B-1----:R-:W-:-:S05]  /*9d90*/  @P2 IMAD.HI.U32 R38, R35, R70, RZ ;  /* 0x0000004623262227 */ /* 0x002fca00078e00ff */
[----:B------:R-:W-:-:S07]  /*9da0*/  @P2 SHF.R.U32.HI R35, RZ, R71, R38 ;  /* 0x00000047ff232219 */ /* 0x000fce0000011626 */
.L_x_9335:
[----:B------:R-:W-:Y:S05]  /*9db0*/  BSYNC B0 ;  /* 0x0000000000007941 */ /* 0x000fea0003800000 */
.L_x_9333:
[----:B------:R-:W-:-:S05]  /*9dc0*/  IMAD R38, R35, R181, R62 ;  /* 0x000000b523267224 */ /* 0x000fca00078e023e */
[----:B------:R-:W-:Y:S02]  /*9dd0*/  VIMNMX R33, R33, R38, !PT ;  /* 0x0000002621217248 */ /* 0x000fe40007fe0100 */
[----:B------:R-:W-:-:S07]  /*9de0*/  VIADDMNMX R36, R38, R181, R36, PT ;  /* 0x000000b526247246 */ /* 0x000fce0003800124 */
.L_x_9332:
[C---:B------:R-:W-:Y:S02]  /*9df0*/  ISETP.GE.AND P2, PT, R58.reuse, 0x2, PT ;  /* 0x000000023a00780c */ /* 0x040fe40003f46270 */
[----:B------:R-:W-:Y:S02]  /*9e00*/  ISETP.GE.AND P4, PT, R58, 0x9, PT ;  /* 0x000000093a00780c */ /* 0x000fe40003f86270 */
[----:B------:R-:W-:Y:S02]  /*9e10*/  ISETP.GT.AND P3, PT, R33, 0x1, !P2 ;  /* 0x000000012100780c */ /* 0x000fe40005764270 */
[----:B------:R-:W-:Y:S02]  /*9e20*/  P2R R38, PR, RZ, 0x10 ;  /* 0x00000010ff267803 */ /* 0x000fe40000000000 */
[----:B------:R-:W-:Y:S02]  /*9e30*/  ISETP.LT.OR P3, PT, R36, 0x2, P3 ;  /* 0x000000022400780c */ /* 0x000fe40001f61670 */
[----:B------:R-:W-:-:S02]  /*9e40*/  ISETP.GE.AND P6, PT, R58, 0x1, PT ;  /* 0x000000013a00780c */ /* 0x000fc40003fc6270 */
[----:B------:R-:W-:Y:S02]  /*9e50*/  FSEL R98, R73, -INF , !P3 ;  /* 0xff80000049627808 */ /* 0x000fe40005800000 */
[----:B------:R-:W-:Y:S02]  /*9e60*/  ISETP.GT.AND P3, PT, R33, 0x8, !P4 ;  /* 0x000000082100780c */ /* 0x000fe40006764270 */
[----:B------:R-:W-:Y:S02]  /*9e70*/  ISETP.GE.AND P4, PT, R58, 0xa, PT ;  /* 0x0000000a3a00780c */ /* 0x000fe40003f86270 */
[----:B------:R-:W-:Y:S02]  /*9e80*/  ISETP.LT.OR P3, PT, R36, 0x9, P3 ;  /* 0x000000092400780c */ /* 0x000fe40001f61670 */
[----:B------:R-:W-:Y:S02]  /*9e90*/  P2R R69, PR, RZ, 0x10 ;  /* 0x00000010ff457803 */ /* 0x000fe40000000000 */
[----:B------:R-:W-:-:S02]  /*9ea0*/  FSEL R154, R74, -INF , !P3 ;  /* 0xff8000004a9a7808 */ /* 0x000fc40005800000 */
[----:B------:R-:W-:Y:S02]  /*9eb0*/  ISETP.GT.AND P3, PT, R33, 0x9, !P4 ;  /* 0x000000092100780c */ /* 0x000fe40006764270 */
[----:B------:R-:W-:Y:S02]  /*9ec0*/  ISETP.GE.AND P4, PT, R58, 0x11, PT ;  /* 0x000000113a00780c */ /* 0x000fe40003f86270 */
[----:B------:R-:W-:Y:S02]  /*9ed0*/  ISETP.LT.OR P3, PT, R36, 0xa, P3 ;  /* 0x0000000a2400780c */ /* 0x000fe40001f61670 */
[----:B------:R-:W-:Y:S02]  /*9ee0*/  P2R R71, PR, RZ, 0x10 ;  /* 0x00000010ff477803 */ /* 0x000fe40000000000 */
[----:B------:R-:W-:Y:S02]  /*9ef0*/  FSEL R100, R75, -INF , !P3 ;  /* 0xff8000004b647808 */ /* 0x000fe40005800000 */
[----:B------:R-:W-:-:S02]  /*9f00*/  ISETP.GT.AND P3, PT, R33, 0x10, !P4 ;  /* 0x000000102100780c */ /* 0x000fc40006764270 */
[----:B------:R-:W-:Y:S02]  /*9f10*/  ISETP.GE.AND P4, PT, R58, 0x12, PT ;  /* 0x000000123a00780c */ /* 0x000fe40003f86270 */
[----:B------:R-:W-:Y:S02]  /*9f20*/  ISETP.LT.OR P3, PT, R36, 0x11, P3 ;  /* 0x000000112400780c */ /* 0x000fe40001f61670 */
[----:B------:R-:W-:Y:S02]  /*9f30*/  P2R R73, PR, RZ, 0x10 ;  /* 0x00000010ff497803 */ /* 0x000fe40000000000 */
[----:B0-----:R-:W-:Y:S02]  /*9f40*/  FSEL R156, R76, -INF , !P3 ;  /* 0xff8000004c9c7808 */ /* 0x001fe40005800000 */
[----:B------:R-:W-:Y:S02]  /*9f50*/  ISETP.GT.AND P3, PT, R33, 0x11, !P4 ;  /* 0x000000112100780c */ /* 0x000fe40006764270 */
[----:B------:R-:W-:-:S02]  /*9f60*/  ISETP.GE.AND P4, PT, R58, 0x19, PT ;  /* 0x000000193a00780c */ /* 0x000fc40003f86270 */
[----:B------:R-:W-:Y:S02]  /*9f70*/  ISETP.LT.OR P3, PT, R36, 0x12, P3 ;  /* 0x000000122400780c */ /* 0x000fe40001f61670 */
[----:B------:R-:W-:Y:S02]  /*9f80*/  P2R R75, PR, RZ, 0x10 ;  /* 0x00000010ff4b7803 */ /* 0x000fe40000000000 */
[----:B------:R-:W-:Y:S02]  /*9f90*/  FSEL R102, R77, -INF , !P3 ;  /* 0xff8000004d667808 */ /* 0x000fe40005800000 */
[----:B------:R-:W-:Y:S02]  /*9fa0*/  ISETP.GT.AND P3, PT, R33, 0x18, !P4 ;  /* 0x000000182100780c */ /* 0x000fe40006764270 */
[----:B------:R-:W-:Y:S02]  /*9fb0*/  ISETP.GE.AND P4, PT, R58, 0x1a, PT ;  /* 0x0000001a3a00780c */ /* 0x000fe40003f86270 */
[----:B------:R-:W-:-:S02]  /*9fc0*/  ISETP.LT.OR P3, PT, R36, 0x19, P3 ;  /* 0x000000192400780c */ /* 0x000fc40001f61670 */
[----:B------:R-:W-:Y:S02]  /*9fd0*/  P2R R77, PR, RZ, 0x10 ;  /* 0x00000010ff4d7803 */ /* 0x000fe40000000000 */
[----:B------:R-:W-:Y:S02]  /*9fe0*/  FSEL R158, R78, -INF , !P3 ;  /* 0xff8000004e9e7808 */ /* 0x000fe40005800000 */
[----:B------:R-:W-:Y:S02]  /*9ff0*/  ISETP.GT.AND P3, PT, R33, 0x19, !P4 ;  /* 0x000000192100780c */ /* 0x000fe40006764270 */
[----:B------:R-:W-:Y:S02]  /*a000*/  ISETP.GE.AND P4, PT, R58, 0x21, PT ;  /* 0x000000213a00780c */ /* 0x000fe40003f86270 */
[----:B------:R-:W-:Y:S02]  /*a010*/  ISETP.LT.OR P3, PT, R36, 0x1a, P3 ;  /* 0x0000001a2400780c */ /* 0x000fe40001f61670 */
[----:B------:R-:W-:-:S02]  /*a020*/  P2R R76, PR, RZ, 0x10 ;  /* 0x00000010ff4c7803 */ /* 0x000fc40000000000 */
        /* <DEDUP_REMOVED lines=8> */
[----:B------:R-:W-:-:S04]  /*a0b0*/  ISETP.LT.OR P3, PT, R36, 0x22, P3 ;  /* 0x000000222400780c */ /* 0x000fc80001f61670 */
        /* <DEDUP_REMOVED lines=73> */
[----:B------:R-:W-:Y:S02]  /*a550*/  ISETP.GE.AND P5, PT, R181, 0x1, PT ;  /* 0x00000001b500780c */ /* 0x000fe40003fa6270 */
[----:B------:R-:W-:-:S11]  /*a560*/  IADD3 R33, R67, 0x8, R0 ;  /* 0x0000000843217810 */ /* 0x000fd60007ffe000 */
[----:B------:R-:W-:Y:S05]  /*a570*/  @!P5 BRA `(.L_x_9336) ;  /* 0x000000000050d947 */ /* 0x000fea0003800000 */
[----:B------:R-:W-:Y:S01]  /*a580*/  IADD3 R35, R0, R204, -R205 ;  /* 0x000000cc00237210 */ /* 0x000fe20007ffe8cd */
[----:B------:R-:W-:Y:S04]  /*a590*/  BSSY B0, `(.L_x_9337) ;  /* 0x000000f000007945 */ /* 0x000fe80003800000 */
        /* <DEDUP_REMOVED lines=10> */
.L_x_9338:
[----:B------:R-:W-:-:S13]  /*a640*/  ISETP.NE.AND P5, PT, R181, 0x1, PT ;  /* 0x00000001b500780c */ /* 0x000fda0003fa5270 */
[----:B------:R-:W0:Y:S02]  /*a650*/  @P5 LDC.64 R36, c[0x0][0x9e8] ;  /* 0x00027a00ff245b82 */ /* 0x000e240000000a00 */
[----:B0-----:R-:W-:-:S05]  /*a660*/  @P5 IMAD.HI.U32 R36, R35, R36, RZ ;  /* 0x0000002423245227 */ /* 0x001fca00078e00ff */
[----:B------:R-:W-:-:S07]  /*a670*/  @P5 SHF.R.U32.HI R35, RZ, R37, R36 ;  /* 0x00000025ff235219 */ /* 0x000fce0000011624 */
.L_x_9339:
[----:B------:R-:W-:Y:S05]  /*a680*/  BSYNC B0 ;  /* 0x0000000000007941 */ /* 0x000fea0003800000 */
.L_x_9337:
[----:B------:R-:W-:-:S05]  /*a690*/  IMAD R36, R35, R181, R62 ;  /* 0x000000b523247224 */ /* 0x000fca00078e023e */
[----:B------:R-:W-:Y:S02]  /*a6a0*/  VIMNMX R33, R33, R36, !PT ;  /* 0x0000002421217248 */ /* 0x000fe40007fe0100 */
[----:B------:R-:W-:-:S07]  /*a6b0*/  VIADDMNMX R96, R36, R181, R96, PT ;  /* 0x000000b524607246 */ /* 0x000fce0003800160 */
.L_x_9336:
[C---:B------:R-:W-:Y:S01]  /*a6c0*/  ISETP.GT.AND P2, PT, R33.reuse, 0x1, !P2 ;  /* 0x000000012100780c */ /* 0x040fe20005744270 */
[----:B------:R-:W-:Y:S01]  /*a6d0*/  ULDC UR4, c[0x0][0x988] ;  /* 0x0002620000047ab9 */ /* 0x000fe20000000800 */
[----:B------:R-:W-:Y:S01]  /*a6e0*/  ISETP.NE.AND P5, PT, R76, RZ, PT ;  /* 0x000000ff4c00720c */ /* 0x000fe20003fa5270 */
[----:B------:R-:W-:Y:S01]  /*a6f0*/  IMAD.U32 R177, RZ, RZ, UR4 ;  /* 0x00000004ffb17e24 */ /* 0x000fe2000f8e00ff */
[----:B------:R-:W-:Y:S02]  /*a700*/  ISETP.LT.OR P2, PT, R96, 0x2, P2 ;  /* 0x000000026000780c */ /* 0x000fe40001741670 */
[----:B------:R-:W-:Y:S02]  /*a710*/  ISETP.GT.AND P6, PT, R33, RZ, !P6 ;  /* 0x000000ff2100720c */ /* 0x000fe400077c4270 */
[----:B------:R-:W-:Y:S02]  /*a720*/  FSEL R84, R4, -INF , !P2 ;  /* 0xff80000004547808 */ /* 0x000fe40005000000 */
[----:B------:R-:W-:-:S02]  /*a730*/  ISETP.NE.AND P2, PT, R38, RZ, PT ;  /* 0x000000ff2600720c */ /* 0x000fc40003f45270 */
[C---:B------:R-:W-:Y:S02]  /*a740*/  ISETP.LT.OR P6, PT, R96.reuse, 0x1, P6 ;  /* 0x000000016000780c */ /* 0x040fe400037c1670 */
[----:B------:R-:W-:Y:S02]  /*a750*/  ISETP.GT.AND P2, PT, R33, 0x8, !P2 ;  /* 0x000000082100780c */ /* 0x000fe40005744270 */
[----:B------:R-:W-:Y:S02]  /*a760*/  FSEL R35, R3, -INF , !P6 ;  /* 0xff80000003237808 */ /* 0x000fe40007000000 */
        /* <DEDUP_REMOVED lines=36> */
[----:B------:R-:W-:Y:S02]  /*a9b0*/  FMNMX.FTZ R3, R66, R3, !PT ;  /* 0x0000000342037209 */ /* 0x000fe40007810000 */
[----:B------:R-:W-:Y:S02]  /*a9c0*/  FSEL R62, R28, -INF , !P2 ;  /* 0xff8000001c3e7808 */ /* 0x000fe40005000000 */
[----:B------:R-:W-:-:S02]  /*a9d0*/  ISETP.GT.AND P2, PT, R33, 0x20, !P5 ;  /* 0x000000202100780c */ /* 0x000fc40006f44270 */
[----:B------:R-:W-:Y:S02]  /*a9e0*/  ISETP.NE.AND P5, PT, R44, RZ, PT ;  /* 0x000000ff2c00720c */ /* 0x000fe40003fa5270 */
        /* <DEDUP_REMOVED lines=17> */
[----:B------:R-:W-:Y:S01]  /*ab00*/  ISETP.NE.AND P2, PT, R83, RZ, PT ;  /* 0x000000ff5300720c */ /* 0x000fe20003f45270 */
[----:B------:R-:W0:Y:S01]  /*ab10*/  SHFL.BFLY PT, R10, R3, 0x2, 0x1f ;  /* 0x0c401f00030a7f89 */ /* 0x000e2200000e0000 */
[C---:B------:R-:W-:Y:S02]  /*ab20*/  ISETP.GT.AND P3, PT, R33.reuse, 0x51, !P3 ;  /* 0x000000512100780c */ /* 0x040fe40005f64270 */
[C---:B------:R-:W-:Y:S02]  /*ab30*/  ISETP.GT.AND P2, PT, R33.reuse, 0x29, !P2 ;  /* 0x000000292100780c */ /* 0x040fe40005744270 */
[----:B------:R-:W-:Y:S02]  /*ab40*/  ISETP.GT.AND P4, PT, R33, 0x58, !P4 ;  /* 0x000000582100780c */ /* 0x000fe40006784270 */
[C---:B------:R-:W-:Y:S02]  /*ab50*/  ISETP.LT.OR P2, PT, R96.reuse, 0x2a, P2 ;  /* 0x0000002a6000780c */ /* 0x040fe40001741670 */
[----:B------:R-:W-:-:S02]  /*ab60*/  ISETP.LT.OR P3, PT, R96, 0x52, P3 ;  /* 0x000000526000780c */ /* 0x000fc40001f61670 */
[----:B------:R-:W-:Y:S02]  /*ab70*/  FSEL R40, R40, -INF , !P2 ;  /* 0xff80000028287808 */ /* 0x000fe40005000000 */
[----:B------:R-:W-:Y:S02]  /*ab80*/  ISETP.NE.AND P2, PT, R45, RZ, PT ;  /* 0x000000ff2d00720c */ /* 0x000fe40003f45270 */
[----:B------:R-:W-:Y:S02]  /*ab90*/  ISETP.LT.OR P4, PT, R96, 0x59, P4 ;  /* 0x000000596000780c */ /* 0x000fe40002781670 */
[----:B------:R-:W-:-:S04]  /*aba0*/  ISETP.GT.AND P2, PT, R33, 0x30, !P2 ;  /* 0x000000302100780c */ /* 0x000fc80005744270 */
[----:B------:R-:W-:Y:S02]  /*abb0*/  ISETP.LT.OR P2, PT, R96, 0x31, P2 ;  /* 0x000000316000780c */ /* 0x000fe40001741670 */
[----:B0-----:R-:W-:Y:S02]  /*abc0*/  FMNMX.FTZ R25, R3, R10, !PT ;  /* 0x0000000a03197209 */ /* 0x001fe40007810000 */
[----:B------:R-:W-:Y:S02]  /*abd0*/  FSEL R38, R39, -INF , !P2 ;  /* 0xff80000027267808 */ /* 0x000fe40005000000 */
[----:B------:R-:W-:Y:S01]  /*abe0*/  ISETP.NE.AND P2, PT, R85, RZ, PT ;  /* 0x000000ff5500720c */ /* 0x000fe20003f45270 */
[----:B------:R-:W0:Y:S01]  /*abf0*/  SHFL.BFLY PT, R10, R25, 0x1, 0x1f ;  /* 0x0c201f00190a7f89 */ /* 0x000e2200000e0000 */
[----:B------:R-:W-:Y:S02]  /*ac00*/  FMNMX.FTZ R3, R35, R84, !PT ;  /* 0x0000005423037209 */ /* 0x000fe40007810000 */
[----:B------:R-:W-:-:S02]  /*ac10*/  ISETP.GT.AND P2, PT, R33, 0x31, !P2 ;  /* 0x000000312100780c */ /* 0x000fc40005744270 */
[----:B------:R-:W-:Y:S02]  /*ac20*/  FMNMX.FTZ R3, R80, R3, !PT ;  /* 0x0000000350037209 */ /* 0x000fe40007810000 */
[----:B------:R-:W-:Y:S02]  /*ac30*/  ISETP.LT.OR P2, PT, R96, 0x32, P2 ;  /* 0x000000326000780c */ /* 0x000fe40001741670 */
        /* <DEDUP_REMOVED lines=34> */
[----:B------:R-:W-:Y:S02]  /*ae60*/  FMNMX.FTZ R27, R58, R25, !PT ;  /* 0x000000193a1b7209 */ /* 0x000fe40007810000 */
[----:B------:R-:W-:Y:S01]  /*ae70*/  ISETP.GT.AND P2, PT, R33, 0x50, !P5 ;  /* 0x000000502100780c */ /* 0x000fe20006f44270 */
[--C-:B------:R-:W-:Y:S01]  /*ae80*/  FFMA.FTZ R37, R98, R177, -R39.reuse ;  /* 0x000000b162257223 */ /* 0x100fe20000010827 */
[----:B------:R-:W-:Y:S01]  /*ae90*/  FMNMX.FTZ R27, R44, R27, !PT ;  /* 0x0000001b2c1b7209 */ /* 0x000fe20007810000 */
[--C-:B------:R-:W-:Y:S01]  /*aea0*/  FFMA.FTZ R43, R102, R177, -R39.reuse ;  /* 0x000000b1662b7223 */ /* 0x100fe20000010827 */
[----:B------:R-:W-:Y:S01]  /*aeb0*/  ISETP.LT.OR P2, PT, R96, 0x51, P2 ;  /* 0x000000516000780c */ /* 0x000fe20001741670 */
[----:B------:R0:W-:Y:S01]  /*aec0*/  MUFU.EX2 R3, R37 ;  /* 0x0000002500037308 */ /* 0x0001e20000000800 */
[----:B------:R-:W-:Y:S01]  /*aed0*/  FMNMX.FTZ R27, R42, R27, !PT ;  /* 0x0000001b2a1b7209 */ /* 0x000fe20007810000 */
[-CC-:B------:R-:W-:Y:S01]  /*aee0*/  FFMA.FTZ R41, R100, R177.reuse, -R39.reuse ;  /* 0x000000b164297223 */ /* 0x180fe20000010827 */
[----:B------:R-:W-:Y:S01]  /*aef0*/  ISETP.NE.AND P5, PT, R65, RZ, PT ;  /* 0x000000ff4100720c */ /* 0x000fe20003fa5270 */
[--C-:B------:R-:W-:Y:S01]  /*af00*/  FFMA.FTZ R94, R94, R177, -R39.reuse ;  /* 0x000000b15e5e7223 */ /* 0x100fe20000010827 */
[----:B------:R-:W-:Y:S01]  /*af10*/  FMNMX.FTZ R27, R40, R27, !PT ;  /* 0x0000001b281b7209 */ /* 0x000fe20007810000 */
[--C-:B------:R-:W-:Y:S01]  /*af20*/  FFMA.FTZ R152, R152, R177, -R39.reuse ;  /* 0x000000b198987223 */ /* 0x100fe20000010827 */
[----:B------:R-:W-:Y:S01]  /*af30*/  FSEL R34, R34, -INF , !P2 ;  /* 0xff80000022227808 */ /* 0x000fe20005000000 */
[----:B------:R-:W-:Y:S01]  /*af40*/  MUFU.EX2 R25, R41 ;  /* 0x0000002900197308 */ /* 0x000fe20000000800 */
[----:B0-----:R-:W-:Y:S01]  /*af50*/  FMNMX.FTZ R37, R38, R27, !PT ;  /* 0x0000001b26257209 */ /* 0x001fe20007810000 */
[-CC-:B------:R-:W-:Y:S01]  /*af60*/  FFMA.FTZ R154, R154, R177.reuse, -R39.reuse ;  /* 0x000000b19a9a7223 */ /* 0x180fe20000010827 */
        /* <DEDUP_REMOVED lines=15> */
[-CC-:B0-----:R-:W-:Y:S01]  /*b060*/  FFMA.FTZ R43, R92, R177.reuse, -R39.reuse ;  /* 0x000000b15c2b7223 */ /* 0x181fe20000010827 */
        /* <DEDUP_REMOVED lines=8> */
[----:B-1----:R-:W-:Y:S01]  /*b0f0*/  FSEL R94, R29, -INF , !P2 ;  /* 0xff8000001d5e7808 */ /* 0x002fe20005000000 */
[--C-:B------:R-:W-:Y:S01]  /*b100*/  FFMA.FTZ R29, R86, R177, -R39.reuse ;  /* 0x000000b1561d7223 */ /* 0x100fe20000010827 */
[----:B------:R-:W-:Y:S01]  /*b110*/  FMNMX.FTZ R37, R4, R37, !PT ;  /* 0x0000002504257209 */ /* 0x000fe20007810000 */
[-CC-:B------:R-:W-:Y:S01]  /*b120*/  FFMA.FTZ R60, R60, R177.reuse, -R39.reuse ;  /* 0x000000b13c3c7223 */ /* 0x180fe20000010827 */
[--C-:B------:R-:W-:Y:S01]  /*b130*/  FFMA.FTZ R56, R56, R177, -R39.reuse ;  /* 0x000000b138387223 */ /* 0x100fe20000010827 */
[----:B------:R-:W0:Y:S01]  /*b140*/  MUFU.EX2 R152, R152 ;  /* 0x0000009800987308 */ /* 0x000e220000000800 */
[----:B------:R-:W-:Y:S01]  /*b150*/  FMNMX.FTZ R37, R34, R37, !PT ;  /* 0x0000002522257209 */ /* 0x000fe20007810000 */
[-CC-:B------:R-:W-:Y:S01]  /*b160*/  FFMA.FTZ R54, R54, R177.reuse, -R39.reuse ;  /* 0x000000b136367223 */ /* 0x180fe20000010827 */
[-CC-:B------:R-:W-:Y:S01]  /*b170*/  FFMA.FTZ R52, R52, R177.reuse, -R39.reuse ;  /* 0x000000b134347223 */ /* 0x180fe20000010827 */
[--C-:B------:R-:W-:Y:S01]  /*b180*/  FFMA.FTZ R46, R46, R177, -R39.reuse ;  /* 0x000000b12e2e7223 */ /* 0x100fe20000010827 */
[----:B------:R-:W-:Y:S01]  /*b190*/  FMNMX.FTZ R37, R92, R37, !PT ;  /* 0x000000255c257209 */ /* 0x000fe20007810000 */
[----:B------:R-:W-:-:S02]  /*b1a0*/  FFMA.FTZ R39, R50, R177, -R39 ;  /* 0x000000b132277223 */ /* 0x000fc40000010827 */
[----:B------:R-:W1:Y:S01]  /*b1b0*/  MUFU.EX2 R154, R154 ;  /* 0x0000009a009a7308 */ /* 0x000e620000000800 */
[----:B------:R-:W-:-:S04]  /*b1c0*/  FMNMX.FTZ R37, R90, R37, !PT ;  /* 0x000000255a257209 */ /* 0x000fc80007810000 */
[----:B------:R-:W-:-:S03]  /*b1d0*/  FMNMX.FTZ R37, R94, R37, !PT ;  /* 0x000000255e257209 */ /* 0x000fc60007810000 */
[----:B------:R-:W-:Y:S01]  /*b1e0*/  MUFU.EX2 R156, R156 ;  /* 0x0000009c009c7308 */ /* 0x000fe20000000800 */
[----:B0-----:R-:W-:Y:S01]  /*b1f0*/  FADD.FTZ R51, R152, R3 ;  /* 0x0000000398337221 */ /* 0x001fe20000010000 */
[----:B------:R-:W0:Y:S01]  /*b200*/  SHFL.BFLY PT, R86, R37, 0x2, 0x1f ;  /* 0x0c401f0025567f89 */ /* 0x000e2200000e0000 */
[----:B------:R-:W-:-:S05]  /*b210*/  F2FP.F16.F32.PACK_AB R152, R3, R152 ;  /* 0x000000980398723e */ /* 0x000fca00000000ff */
[----:B------:R-:W-:Y:S08]  /*b220*/  MUFU.EX2 R158, R158 ;  /* 0x0000009e009e7308 */ /* 0x000ff00000000800 */
[----:B------:R1:W-:Y:S08]  /*b230*/  MUFU.EX2 R47, R48 ;  /* 0x00000030002f7308 */ /* 0x0003f00000000800 */
[----:B------:R-:W-:Y:S01]  /*b240*/  MUFU.EX2 R43, R43 ;  /* 0x0000002b002b7308 */ /* 0x000fe20000000800 */
[----:B-1----:R-:W-:Y:S01]  /*b250*/  FADD.FTZ R48, R154, R51 ;  /* 0x000000339a307221 */ /* 0x002fe20000010000 */
[----:B0-----:R-:W-:-:S02]  /*b260*/  FMNMX.FTZ R86, R37, R86, !PT ;  /* 0x0000005625567209 */ /* 0x001fc40007810000 */
[C---:B------:R-:W-:Y:S01]  /*b270*/  F2FP.F16.F32.PACK_AB R154, R25.reuse, R154 ;  /* 0x0000009a199a723e */ /* 0x040fe200000000ff */
[----:B------:R-:W-:Y:S02]  /*b280*/  FADD.FTZ R51, R25, R48 ;  /* 0x0000003019337221 */ /* 0x000fe40000010000 */
[----:B------:R-:W0:Y:S01]  /*b290*/  SHFL.BFLY PT, R11, R86, 0x1, 0x1f ;  /* 0x0c201f00560b7f89 */ /* 0x000e2200000e0000 */
[----:B------:R-:W-:Y:S08]  /*b2a0*/  MUFU.EX2 R88, R88 ;  /* 0x0000005800587308 */ /* 0x000ff00000000800 */
[----:B------:R-:W1:Y:S08]  /*b2b0*/  MUFU.EX2 R29, R29 ;  /* 0x0000001d001d7308 */ /* 0x000e700000000800 */
[----:B------:R-:W-:Y:S01]  /*b2c0*/  MUFU.EX2 R82, R82 ;  /* 0x0000005200527308 */ /* 0x000fe20000000800 */
[----:B0-----:R-:W-:-:S07]  /*b2d0*/  FMNMX.FTZ R11, R86, R11, !PT ;  /* 0x0000000b560b7209 */ /* 0x001fce0007810000 */
[----:B------:R-:W0:Y:S01]  /*b2e0*/  MUFU.EX2 R31, R78 ;  /* 0x0000004e001f7308 */ /* 0x000e220000000800 */
[----:B-1----:R-:W-:Y:S02]  /*b2f0*/  F2FP.F16.F32.PACK_AB R162, R29, R88 ;  /* 0x000000581da2723e */ /* 0x002fe400000000ff */
[C---:B------:R-:W-:Y:S01]  /*b300*/  FSETP.NEU.FTZ.AND P2, PT, R11.reuse, -INF , PT ;  /* 0xff8000000b00780b */ /* 0x040fe20003f5d000 */
[----:B------:R-:W-:-:S04]  /*b310*/  FMUL.FTZ R49, R11, R177 ;  /* 0x000000b10b317220 */ /* 0x000fc80000410000 */
[----:B------:R-:W-:Y:S01]  /*b320*/  MUFU.EX2 R74, R74 ;  /* 0x0000004a004a7308 */ /* 0x000fe20000000800 */
        /* <DEDUP_REMOVED lines=24> */
[-CC-:B------:R-:W-:Y:S01]  /*b4b0*/  FFMA.FTZ R34, R34, R177.reuse, -R49.reuse ;  /* 0x000000b122227223 */ /* 0x180fe20000010831 */
[-CC-:B------:R-:W-:Y:S01]  /*b4c0*/  FFMA.FTZ R92, R92, R177.reuse, -R49.reuse ;  /* 0x000000b15c5c7223 */ /* 0x180fe20000010831 */
[-CC-:B------:R-:W-:Y:S01]  /*b4d0*/  FFMA.FTZ R90, R90, R177.reuse, -R49.reuse ;  /* 0x000000b15a5a7223 */ /* 0x180fe20000010831 */
[----:B------:R-:W-:Y:S01]  /*b4e0*/  FFMA.FTZ R49, R94, R177, -R49 ;  /* 0x000000b15e317223 */ /* 0x000fe20000010831 */
[----:B0-----:R-:W-:-:S03]  /*b4f0*/  F2FP.F16.F32.PACK_AB R164, R31, R82 ;  /* 0x000000521fa4723e */ /* 0x001fc600000000ff */
[----:B------:R-:W0:Y:S01]  /*b500*/  MUFU.EX2 R155, R76 ;  /* 0x0000004c009b7308 */ /* 0x000e220000000800 */
[----:B-1----:R-:W-:-:S07]  /*b510*/  F2FP.F16.F32.PACK_AB R153, R84, R35 ;  /* 0x000000235499723e */ /* 0x002fce00000000ff */
[----:B------:R-:W1:Y:S08]  /*b520*/  MUFU.EX2 R72, R72 ;  /* 0x0000004800487308 */ /* 0x000e700000000800 */
[----:B------:R3:W-:Y:S08]  /*b530*/  MUFU.EX2 R161, R44 ;  /* 0x0000002c00a17308 */ /* 0x0007f00000000800 */
[----:B------:R-:W4:Y:S01]  /*b540*/  MUFU.EX2 R157, R68 ;  /* 0x00000044009d7308 */ /* 0x000f220000000800 */
[----:B---3--:R-:W-:Y:S01]  /*b550*/  FADD.FTZ R44, R156, R51 ;  /* 0x000000339c2c7221 */ /* 0x008fe20000010000 */
[----:B------:R-:W-:Y:S01]  /*b560*/  FADD.FTZ R51, R35, R84 ;  /* 0x0000005423337221 */ /* 0x000fe20000010000 */
[----:B------:R-:W-:-:S02]  /*b570*/  F2FP.F16.F32.PACK_AB R156, R27, R156 ;  /* 0x0000009c1b9c723e */ /* 0x000fc400000000ff */
[----:B------:R-:W-:-:S03]  /*b580*/  FADD.FTZ R53, R27, R44 ;  /* 0x0000002c1b357221 */ /* 0x000fc60000010000 */
[----:B------:R-:W3:Y:S01]  /*b590*/  MUFU.EX2 R64, R64 ;  /* 0x0000004000407308 */ /* 0x000ee20000000800 */
[----:B------:R-:W-:Y:S01]  /*b5a0*/  FADD.FTZ R44, R158, R53 ;  /* 0x000000359e2c7221 */ /* 0x000fe20000010000 */
[----:B------:R-:W-:-:S03]  /*b5b0*/  F2FP.F16.F32.PACK_AB R158, R41, R158 ;  /* 0x0000009e299e723e */ /* 0x000fc600000000ff */
[----:B------:R-:W-:-:S03]  /*b5c0*/  FADD.FTZ R44, R41, R44 ;  /* 0x0000002c292c7221 */ /* 0x000fc60000010000 */
[----:B------:R2:W-:Y:S01]  /*b5d0*/  MUFU.EX2 R163, R40 ;  /* 0x0000002800a37308 */ /* 0x0005e20000000800 */
[----:B------:R-:W-:-:S04]  /*b5e0*/  FADD.FTZ R53, R43, R44 ;  /* 0x0000002c2b357221 */ /* 0x000fc80000010000 */
[C---:B------:R-:W-:Y:S01]  /*b5f0*/  FADD.FTZ R53, R160.reuse, R53 ;  /* 0x00000035a0357221 */ /* 0x040fe20000010000 */
[----:B------:R-:W-:Y:S02]  /*b600*/  F2FP.F16.F32.PACK_AB R160, R160, R43 ;  /* 0x0000002ba0a0723e */ /* 0x000fe400000000ff */
[----:B------:R-:W5:Y:S01]  /*b610*/  MUFU.EX2 R159, R62 ;  /* 0x0000003e009f7308 */ /* 0x000f620000000800 */
[----:B--2---:R-:W-:-:S04]  /*b620*/  FADD.FTZ R40, R80, R51 ;  /* 0x0000003350287221 */ /* 0x004fc80000010000 */
[C---:B0-----:R-:W-:Y:S01]  /*b630*/  FADD.FTZ R51, R155.reuse, R40 ;  /* 0x000000289b337221 */ /* 0x041fe20000010000 */
[----:B------:R-:W-:Y:S02]  /*b640*/  F2FP.F16.F32.PACK_AB R155, R155, R80 ;  /* 0x000000509b9b723e */ /* 0x000fe400000000ff */
[----:B------:R-:W0:Y:S08]  /*b650*/  MUFU.EX2 R58, R58 ;  /* 0x0000003a003a7308 */ /* 0x000e300000000800 */
[----:B------:R1:W-:Y:S08]  /*b660*/  MUFU.EX2 R165, R36 ;  /* 0x0000002400a57308 */ /* 0x0003f00000000800 */
[----:B------:R-:W2:Y:S01]  /*b670*/  MUFU.EX2 R42, R42 ;  /* 0x0000002a002a7308 */ /* 0x000ea20000000800 */
[----:B-1----:R-:W-:-:S04]  /*b680*/  FADD.FTZ R36, R72, R51 ;  /* 0x0000003348247221 */ /* 0x002fc80000010000 */
[C---:B----4-:R-:W-:Y:S01]  /*b690*/  FADD.FTZ R51, R157.reuse, R36 ;  /* 0x000000249d337221 */ /* 0x050fe20000010000 */
[----:B------:R-:W-:Y:S02]  /*b6a0*/  F2FP.F16.F32.PACK_AB R157, R157, R72 ;  /* 0x000000489d9d723e */ /* 0x000fe400000000ff */
[----:B------:R1:W-:Y:S01]  /*b6b0*/  MUFU.EX2 R167, R26 ;  /* 0x0000001a00a77308 */ /* 0x0003e20000000800 */
[----:B---3--:R-:W-:-:S04]  /*b6c0*/  FADD.FTZ R36, R64, R51 ;  /* 0x0000003340247221 */ /* 0x008fc80000010000 */
[C---:B-----5:R-:W-:Y:S01]  /*b6d0*/  FADD.FTZ R51, R159.reuse, R36 ;  /* 0x000000249f337221 */ /* 0x060fe20000010000 */
[----:B------:R-:W-:Y:S02]  /*b6e0*/  F2FP.F16.F32.PACK_AB R159, R159, R64 ;  /* 0x000000409f9f723e */ /* 0x000fe400000000ff */
[----:B------:R-:W3:Y:S01]  /*b6f0*/  MUFU.EX2 R33, R70 ;  /* 0x0000004600217308 */ /* 0x000ee20000000800 */
[----:B-1----:R-:W-:-:S04]  /*b700*/  FADD.FTZ R26, R88, R53 ;  /* 0x00000035581a7221 */ /* 0x002fc80000010000 */
[----:B------:R-:W-:Y:S01]  /*b710*/  FADD.FTZ R53, R29, R26 ;  /* 0x0000001a1d357221 */ /* 0x000fe20000010000 */
[----:B0-----:R-:W-:Y:S02]  /*b720*/  FADD.FTZ R26, R58, R51 ;  /* 0x000000333a1a7221 */ /* 0x001fe40000010000 */
[----:B------:R-:W0:Y:S01]  /*b730*/  MUFU.EX2 R38, R38 ;  /* 0x0000002600267308 */ /* 0x000e220000000800 */
[----:B------:R-:W-:Y:S01]  /*b740*/  FADD.FTZ R36, R82, R53 ;  /* 0x0000003552247221 */ /* 0x000fe20000010000 */
[C---:B------:R-:W-:Y:S01]  /*b750*/  FADD.FTZ R51, R161.reuse, R26 ;  /* 0x0000001aa1337221 */ /* 0x040fe20000010000 */
[----:B------:R-:W-:Y:S02]  /*b760*/  F2FP.F16.F32.PACK_AB R161, R161, R58 ;  /* 0x0000003aa1a1723e */ /* 0x000fe400000000ff */
[----:B------:R-:W-:Y:S01]  /*b770*/  FADD.FTZ R53, R31, R36 ;  /* 0x000000241f357221 */ /* 0x000fe20000010000 */
[----:B--2---:R-:W-:Y:S02]  /*b780*/  FADD.FTZ R26, R42, R51 ;  /* 0x000000332a1a7221 */ /* 0x004fe40000010000 */
[----:B------:R-:W-:Y:S01]  /*b790*/  MUFU.EX2 R66, R66 ;  /* 0x0000004200427308 */ /* 0x000fe20000000800 */
[----:B---3--:R-:W-:Y:S01]  /*b7a0*/  F2FP.F16.F32.PACK_AB R166, R33, R74 ;  /* 0x0000004a21a6723e */ /* 0x008fe200000000ff */
[C---:B------:R-:W-:Y:S01]  /*b7b0*/  FADD.FTZ R51, R163.reuse, R26 ;  /* 0x0000001aa3337221 */ /* 0x040fe20000010000 */
[----:B------:R-:W-:-:S05]  /*b7c0*/  F2FP.F16.F32.PACK_AB R163, R163, R42 ;  /* 0x0000002aa3a3723e */ /* 0x000fca00000000ff */
[----:B------:R-:W1:Y:S01]  /*b7d0*/  MUFU.EX2 R37, R60 ;  /* 0x0000003c00257308 */ /* 0x000e620000000800 */
[----:B0-----:R-:W-:-:S04]  /*b7e0*/  FADD.FTZ R26, R38, R51 ;  /* 0x00000033261a7221 */ /* 0x001fc80000010000 */
[C---:B------:R-:W-:Y:S01]  /*b7f0*/  FADD.FTZ R3, R165.reuse, R26 ;  /* 0x0000001aa5037221 */ /* 0x040fe20000010000 */
[----:B------:R-:W-:Y:S02]  /*b800*/  F2FP.F16.F32.PACK_AB R165, R165, R38 ;  /* 0x00000026a5a5723e */ /* 0x000fe400000000ff */
[----:B------:R-:W-:Y:S08]  /*b810*/  MUFU.EX2 R24, R24 ;  /* 0x0000001800187308 */ /* 0x000ff00000000800 */
[----:B------:R-:W0:Y:S01]  /*b820*/  MUFU.EX2 R56, R56 ;  /* 0x0000003800387308 */ /* 0x000e220000000800 */
[----:B-1----:R-:W-:-:S07]  /*b830*/  F2FP.F16.F32.PACK_AB R168, R37, R66 ;  /* 0x0000004225a8723e */ /* 0x002fce00000000ff */
[----:B------:R1:W-:Y:S08]  /*b840*/  MUFU.EX2 R169, R28 ;  /* 0x0000001c00a97308 */ /* 0x0003f00000000800 */
[----:B------:R-:W2:Y:S01]  /*b850*/  MUFU.EX2 R45, R54 ;  /* 0x00000036002d7308 */ /* 0x000ea20000000800 */
[----:B-1----:R-:W-:-:S04]  /*b860*/  FADD.FTZ R28, R74, R53 ;  /* 0x000000354a1c7221 */ /* 0x002fc80000010000 */
[----:B------:R-:W-:-:S03]  /*b870*/  FADD.FTZ R53, R33, R28 ;  /* 0x0000001c21357221 */ /* 0x000fc60000010000 */
[----:B------:R-:W-:Y:S01]  /*b880*/  MUFU.EX2 R32, R32 ;  /* 0x0000002000207308 */ /* 0x000fe20000000800 */
[----:B------:R-:W-:-:S04]  /*b890*/  FADD.FTZ R28, R66, R53 ;  /* 0x00000035421c7221 */ /* 0x000fc80000010000 */
[----:B------:R-:W-:-:S03]  /*b8a0*/  FADD.FTZ R25, R37, R28 ;  /* 0x0000001c25197221 */ /* 0x000fc60000010000 */
[----:B------:R-:W1:Y:S01]  /*b8b0*/  MUFU.EX2 R52, R52 ;  /* 0x0000003400347308 */ /* 0x000e620000000800 */
[----:B0-----:R-:W-:Y:S01]  /*b8c0*/  FADD.FTZ R26, R56, R25 ;  /* 0x00000019381a7221 */ /* 0x001fe20000010000 */
[----:B--2---:R-:W-:-:S03]  /*b8d0*/  F2FP.F16.F32.PACK_AB R170, R45, R56 ;  /* 0x000000382daa723e */ /* 0x004fc600000000ff */
[----:B------:R-:W-:-:S03]  /*b8e0*/  FADD.FTZ R25, R45, R26 ;  /* 0x0000001a2d197221 */ /* 0x000fc60000010000 */
[----:B------:R-:W0:Y:S08]  /*b8f0*/  MUFU.EX2 R30, R30 ;  /* 0x0000001e001e7308 */ /* 0x000e300000000800 */
[----:B------:R2:W-:Y:S01]  /*b900*/  MUFU.EX2 R171, R4 ;  /* 0x0000000400ab7308 */ /* 0x0005e20000000800 */
[----:B-1----:R-:W-:Y:S01]  /*b910*/  FADD.FTZ R26, R52, R25 ;  /* 0x00000019341a7221 */ /* 0x002fe20000010000 */
[----:B------:R-:W-:-:S03]  /*b920*/  F2FP.F16.F32.PACK_AB R172, R47, R52 ;  /* 0x000000342fac723e */ /* 0x000fc600000000ff */
[----:B------:R-:W-:-:S03]  /*b930*/  FADD.FTZ R25, R47, R26 ;  /* 0x0000001a2f197221 */ /* 0x000fc60000010000 */
[----:B------:R-:W1:Y:S01]  /*b940*/  MUFU.EX2 R46, R46 ;  /* 0x0000002e002e7308 */ /* 0x000e620000000800 */
        /* <DEDUP_REMOVED lines=8> */
[----:B0-----:R-:W-:Y:S01]  /*b9d0*/  FADD.FTZ R4, R30, R3 ;  /* 0x000000031e047221 */ /* 0x001fe20000010000 */
[----:B-1----:R-:W-:-:S03]  /*b9e0*/  FADD.FTZ R26, R46, R25 ;  /* 0x000000192e1a7221 */ /* 0x002fc60000010000 */
[C---:B------:R-:W-:Y:S01]  /*b9f0*/  FADD.FTZ R3, R171.reuse, R4 ;  /* 0x00000004ab037221 */ /* 0x040fe20000010000 */
[----:B------:R-:W-:Y:S02]  /*ba00*/  F2FP.F16.F32.PACK_AB R171, R171, R30 ;  /* 0x0000001eabab723e */ /* 0x000fe400000000ff */
[----:B------:R-:W0:Y:S01]  /*ba10*/  MUFU.EX2 R173, R92 ;  /* 0x0000005c00ad7308 */ /* 0x000e220000000800 */
[C---:B--2---:R-:W-:Y:S01]  /*ba20*/  FADD.FTZ R4, R39.reuse, R26 ;  /* 0x0000001a27047221 */ /* 0x044fe20000010000 */
[----:B------:R-:W-:-:S06]  /*ba30*/  F2FP.F16.F32.PACK_AB R174, R39, R46 ;  /* 0x0000002e27ae723e */ /* 0x000fcc00000000ff */
[----:B------:R-:W1:Y:S01]  /*ba40*/  MUFU.EX2 R90, R90 ;  /* 0x0000005a005a7308 */ /* 0x000e620000000800 */
[----:B---3--:R-:W-:-:S07]  /*ba50*/  FADD.FTZ R26, R34, R3 ;  /* 0x00000003221a7221 */ /* 0x008fce0000010000 */
[----:B------:R-:W2:Y:S01]  /*ba60*/  MUFU.EX2 R49, R49 ;  /* 0x0000003100317308 */ /* 0x000ea20000000800 */
[C---:B0-----:R-:W-:Y:S01]  /*ba70*/  FADD.FTZ R3, R173.reuse, R26 ;  /* 0x0000001aad037221 */ /* 0x041fe20000010000 */
[----:B------:R-:W-:-:S03]  /*ba80*/  F2FP.F16.F32.PACK_AB R173, R173, R34 ;  /* 0x00000022adad723e */ /* 0x000fc600000000ff */
[----:B-1----:R-:W-:-:S04]  /*ba90*/  FADD.FTZ R24, R90, R3 ;  /* 0x000000035a187221 */ /* 0x002fc80000010000 */
[C---:B--2---:R-:W-:Y:S01]  /*baa0*/  FADD.FTZ R3, R49.reuse, R24 ;  /* 0x0000001831037221 */ /* 0x044fe20000010000 */
[----:B------:R-:W-:Y:S01]  /*bab0*/  F2FP.F16.F32.PACK_AB R175, R49, R90 ;  /* 0x0000005a31af723e */ /* 0x000fe200000000ff */
[----:B------:R-:W-:Y:S06]  /*bac0*/  @!P0 BRA `(.L_x_9340) ;  /* 0x0000000000048947 */ /* 0x000fec0003800000 */
[----:B------:R-:W-:Y:S01]  /*bad0*/  BPT.TRAP 0x1 ;  /* 0x000000040000795c */ /* 0x000fe20000300000 */
.L_x_9340:
[----:B------:R0:W1:Y:S01]  /*bae0*/  SYNCS.PHASECHK.TRANS64.TRYWAIT P2, [R5+URZ+0x22850], R20 ;  /* 0x02285014050075a7 */ /* 0x000062000804017f */
[----:B------:R-:W-:Y:S05]  /*baf0*/  @!P0 BRA `(.L_x_9341) ;  /* 0x0000000000048947 */ /* 0x000fea0003800000 */
[----:B------:R-:W-:Y:S01]  /*bb00*/  BPT.TRAP 0x1 ;  /* 0x000000040000795c */ /* 0x000fe20000300000 */
.L_x_9341:
[----:B------:R-:W-:Y:S04]  /*bb10*/  BSSY B0, `(.L_x_9342) ;  /* 0x0000004000007945 */ /* 0x000fe80003800000 */
[----:B-1----:R-:W-:Y:S05]  /*bb20*/  @P2 BRA `(.L_x_9343) ;  /* 0x0000000000082947 */ /* 0x002fea0003800000 */
[----:B------:R-:W1:Y:S02]  /*bb30*/  SYNCS.PHASECHK.TRANS64.TRYWAIT P2, [R5+URZ+0x22850], R20 ;  /* 0x02285014050075a7 */ /* 0x000e64000804017f */
[----:B-1----:R-:W-:Y:S05]  /*bb40*/  @!P2 BRA `(.L_x_9344) ;  /* 0x0000013c0078a947 */ /* 0x002fea0003800000 */
.L_x_9343:
[----:B------:R-:W-:Y:S05]  /*bb50*/  BSYNC B0 ;  /* 0x0000000000007941 */ /* 0x000fea0003800000 */
.L_x_9342:
[----:B------:R-:W-:Y:S05]  /*bb60*/  WARPSYNC.ALL ;  /* 0x0000000000007948 */ /* 0x000fea0003800000 */
[----:B01----:R-:W-:Y:S01]  /*bb70*/  VIADD R20, R17, 0x400 ;  /* 0x0000040011147836 */ /* 0x003fe20000000000 */
[----:B------:R0:W-:Y:S01]  /*bb80*/  BAR.SYNC.DEFER_BLOCKING R179, 0x100 ;  /* 0x000400b30000751d */ /* 0x0001e20000010000 */
[----:B------:R-:W-:Y:S01]  /*bb90*/  IMAD.MOV.U32 R183, RZ, RZ, 0x40000040 ;  /* 0x40000040ffb77424 */ /* 0x000fe200078e00ff */
[----:B------:R-:W-:Y:S01]  /*bba0*/  ISETP.GE.AND P2, PT, R181, 0x1, PT ;  /* 0x00000001b500780c */ /* 0x000fe20003f46270 */
[----:B------:R-:W-:Y:S01]  /*bbb0*/  @!P1 VIADD R5, R5, 0x22860 ;  /* 0x0002286005059836 */ /* 0x000fe20000000000 */
[----:B------:R-:W-:Y:S01]  /*bbc0*/  SHF.R.U32.HI R20, RZ, 0x4, R20 ;  /* 0x00000004ff147819 */ /* 0x000fe20000011614 */
[----:B------:R-:W-:Y:S01]  /*bbd0*/  IMAD.IADD R211, R204, 0x1, -R205 ;  /* 0x00000001ccd37824 */ /* 0x000fe200078e0acd */
[----:B------:R-:W-:Y:S01]  /*bbe0*/  R2UR UR7, R183 ;  /* 0x00000000b70772ca */ /* 0x000fe200000e0000 */
[----:B------:R-:W-:Y:S01]  /*bbf0*/  IMAD.MOV.U32 R183, RZ, RZ, 0x40000040 ;  /* 0x40000040ffb77424 */ /* 0x000fe200078e00ff */
[----:B------:R-:W-:-:S02]  /*bc00*/  LOP3.LUT R20, R20, 0x3fff, RZ, 0xc0, !PT ;  /* 0x00003fff14147812 */ /* 0x000fc400078ec0ff */
[----:B------:R-:W-:Y:S02]  /*bc10*/  @!P1 PRMT R5, RZ, 0x654, R5 ;  /* 0x00000654ff059816 */ /* 0x000fe40000000005 */
[----:B------:R-:W-:-:S05]  /*bc20*/  LOP3.LUT R20, R20, 0x3000000, RZ, 0xfc, !PT ;  /* 0x0300000014147812 */ /* 0x000fca00078efcff */
[----:B------:R-:W-:-:S05]  /*bc30*/  IMAD R182, R16, 0xc00, R20 ;  /* 0x00000c0010b67824 */ /* 0x000fca00078e0214 */
[----:B------:R-:W-:Y:S01]  /*bc40*/  R2UR UR6, R182 ;  /* 0x00000000b60672ca */ /* 0x000fe200000e0000 */
[----:B------:R-:W-:-:S12]  /*bc50*/  WARPGROUP.ARRIVE ;  /* 0x00000000000079c5 */ /* 0x000fd80000000000 */
[----:B------:R-:W-:Y:S03]  /*bc60*/  HGMMA.64x256x16.F32 R24, R152, gdesc[UR4].tnspB, RZ, !UPT, gsb0 ;  /* 0x43e0000498187df0 */ /* 0x000fe6000c0008ff */
[----:B------:R-:W-:Y:S02]  /*bc70*/  WARPGROUP.DEPBAR.LE gsb0, 0x0 ;  /* 0x00008000000079c5 */ /* 0x000fe40000010000 */
[----:B------:R-:W-:Y:S01]  /*bc80*/  VIADD R152, R182, 0x80 ;  /* 0x00000080b6987836 */ /* 0x000fe20000000000 */
[----:B------:R-:W-:Y:S01]  /*bc90*/  WARPGROUP.ARRIVE ;  /* 0x00000000000079c5 */ /* 0x000fe20000000000 */
[----:B------:R-:W-:Y:S02]  /*bca0*/  IMAD.MOV.U32 R153, RZ, RZ, 0x40000040 ;  /* 0x40000040ff997424 */ /* 0x000fe400078e00ff */
[----:B------:R-:W-:Y:S01]  /*bcb0*/  IMAD R155, R209, 0x80, R211 ;  /* 0x00000080d19b7824 */ /* 0x000fe200078e02d3 */
[----:B------:R-:W-:Y:S01]  /*bcc0*/  R2UR UR6, R152 ;  /* 0x00000000980672ca */ /* 0x000fe200000e0000 */
[----:B------:R-:W-:Y:S01]  /*bcd0*/  VIADD R152, R182, 0x100 ;  /* 0x00000100b6987836 */ /* 0x000fe20000000000 */
[----:B------:R-:W-:Y:S01]  /*bce0*/  R2UR UR7, R153 ;  /* 0x00000000990772ca */ /* 0x000fe200000e0000 */
[----:B------:R-:W-:-:S02]  /*bcf0*/  IMAD.MOV.U32 R153, RZ, RZ, 0x40000040 ;  /* 0x40000040ff997424 */ /* 0x000fc400078e00ff */
[----:B------:R-:W-:-:S13]  /*bd00*/  IMAD.IADD R180, R155, 0x1, R180 ;  /* 0x000000019bb47824 */ /* 0x000fda00078e02b4 */
        /* <DEDUP_REMOVED lines=31> */
[----:B------:R1:W-:Y:S02]  /*bf00*/  @!P1 SYNCS.ARRIVE.TRANS64.RED.A1T0 RZ, [R5+URZ], RZ ;  /* 0x000000ff05ff99a7 */ /* 0x0003e4000810043f */
[----:B-1----:R-:W-:Y:S01]  /*bf10*/  VIADD R5, R178, 0xfffffffe ;  /* 0xfffffffeb2057836 */ /* 0x002fe20000000000 */
        /* <DEDUP_REMOVED lines=12> */
.L_x_9347:
[----:B------:R-:W-:-:S13]  /*bfe0*/  ISETP.NE.AND P2, PT, R181, 0x1, PT ;  /* 0x00000001b500780c */ /* 0x000fda0003f45270 */
[----:B------:R-:W0:Y:S02]  /*bff0*/  @P2 LDC.64 R152, c[0x0][0x9e8] ;  /* 0x00027a00ff982b82 */ /* 0x000e240000000a00 */
[----:B0-----:R-:W-:-:S05]  /*c000*/  @P2 IMAD.HI.U32 R152, R154, R152, RZ ;  /* 0x000000989a982227 */ /* 0x001fca00078e00ff */
[----:B------:R-:W-:-:S07]  /*c010*/  @P2 SHF.R.U32.HI R154, RZ, R153, R152 ;  /* 0x00000099ff9a2219 */ /* 0x000fce0000011698 */
.L_x_9348:
[----:B------:R-:W-:Y:S05]  /*c020*/  BSYNC B0 ;  /* 0x0000000000007941 */ /* 0x000fea0003800000 */
.L_x_9346:
[----:B------:R-:W-:-:S05]  /*c030*/  IMAD R181, R154, R181, R181 ;  /* 0x000000b59ab57224 */ /* 0x000fca00078e02b5 */
[----:B------:R-:W-:-:S07]  /*c040*/  VIMNMX R180, R180, R181, PT ;  /* 0x000000b5b4b47248 */ /* 0x000fce0003fe0100 */
.L_x_9345:
        /* <DEDUP_REMOVED lines=13> */
[----:B------:R-:W-:-:S04]  /*c120*/  VIMNMX R215, R219, R180, !PT ;  /* 0x000000b4dbd77248 */ /* 0x000fc80007fe0100 */
[----:B------:R-:W-:-:S13]  /*c130*/  ISETP.GE.AND P2, PT, R5, R215, PT ;  /* 0x000000d70500720c */ /* 0x000fda0003f46270 */
[----:B------:R-:W-:Y:S05]  /*c140*/  @!P2 BRA `(.L_x_9349) ;  /* 0x0000003400cca947 */ /* 0x000fea0003800000 */
[----:B------:R-:W-:-:S04]  /*c150*/  IMAD.IADD R214, R0, 0x1, R211 ;  /* 0x0000000100d67824 */ /* 0x000fc800078e02d3 */
[----:B------:R-:W-:-:S07]  /*c160*/  VIADD R208, R214, 0x8 ;  /* 0x00000008d6d07836 */ /* 0x000fce0000000000 */
.L_x_9367:
[----:B------:R-:W-:Y:S01]  /*c170*/  VIADD R16, R16, 0x1 ;  /* 0x0000000110107836 */ /* 0x000fe20000000000 */
[----:B------:R-:W-:Y:S05]  /*c180*/  YIELD ;  /* 0x0000000000007946 */ /* 0x000fea0003800000 */
[----:B------:R-:W-:-:S04]  /*c190*/  ISETP.NE.AND P2, PT, R16, 0x2, PT ;  /* 0x000000021000780c */ /* 0x000fc80003f45270 */
[----:B------:R-:W-:Y:S02]  /*c1a0*/  SEL R153, RZ, 0x1, P2 ;  /* 0x00000001ff997807 */ /* 0x000fe40001000000 */
[----:B------:R-:W-:Y:S02]  /*c1b0*/  SEL R16, R16, RZ, P2 ;  /* 0x000000ff10107207 */ /* 0x000fe40001000000 */
[----:B------:R-:W-:Y:S01]  /*c1c0*/  LOP3.LUT R200, R200, R153, RZ, 0x3c, !PT ;  /* 0x00000099c8c87212 */ /* 0x000fe200078e3cff */
[----:B0-----:R-:W-:Y:S06]  /*c1d0*/  @!P0 BRA `(.L_x_9350) ;  /* 0x0000000000048947 */ /* 0x001fec0003800000 */
[----:B------:R-:W-:Y:S01]  /*c1e0*/  BPT.TRAP 0x1 ;  /* 0x000000040000795c */ /* 0x000fe20000300000 */
.L_x_9350:
[----:B------:R-:W-:Y:S02]  /*c1f0*/  LEA R210, R16, R17, 0x3 ;  /* 0x0000001110d27211 */ /* 0x000fe400078e18ff */
[----:B------:R-:W-:-:S04]  /*c200*/  SHF.L.U32 R207, R200, 0x1f, RZ ;  /* 0x0000001fc8cf7819 */ /* 0x000fc800000006ff */
[----:B------:R0:W1:Y:S01]  /*c210*/  SYNCS.PHASECHK.TRANS64.TRYWAIT P2, [R210+URZ+0x22830], R207 ;  /* 0x022830cfd20075a7 */ /* 0x000062000804017f */
[----:B------:R-:W-:Y:S05]  /*c220*/  @!P0 BRA `(.L_x_9351) ;  /* 0x0000000000048947 */ /* 0x000fea0003800000 */
[----:B------:R-:W-:Y:S01]  /*c230*/  BPT.TRAP 0x1 ;  /* 0x000000040000795c */ /* 0x000fe20000300000 */
.L_x_9351:
[----:B------:R-:W-:Y:S02]  /*c240*/  IMAD R212, R16, 0x300, R21 ;  /* 0x0000030010d47824 */ /* 0x000fe400078e0215 */
[----:B------:R-:W-:Y:S01]  /*c250*/  IMAD.MOV.U32 R213, RZ, RZ, 0x40000040 ;  /* 0x40000040ffd57424 */ /* 0x000fe200078e00ff */
[----:B-1----:R-:W-:Y:S06]  /*c260*/  @P2 BRA `(.L_x_9352) ;  /* 0x0000000000082947 */ /* 0x002fec0003800000 */
[----:B------:R-:W1:Y:S02]  /*c270*/  SYNCS.PHASECHK.TRANS64.TRYWAIT P2, [R210+URZ+0x22830], R207 ;  /* 0x022830cfd20075a7 */ /* 0x000e64000804017f */
[----:B-1----:R-:W-:Y:S05]  /*c280*/  @!P2 BRA `(.L_x_9353) ;  /* 0x0000013400bca947 */ /* 0x002fea0003800000 */
.L_x_9352:
[----:B------:R-:W-:Y:S05]  /*c290*/  WARPSYNC.ALL ;  /* 0x0000000000007948 */ /* 0x000fea0003800000 */
[C---:B------:R-:W-:Y:S01]  /*c2a0*/  R2UR UR6, R212.reuse ;  /* 0x00000000d40672ca */ /* 0x040fe200000e0000 */
[C---:B------:R-:W-:Y:S01]  /*c2b0*/  VIADD R152, R212.reuse, 0x2 ;  /* 0x00000002d4987836 */ /* 0x040fe20000000000 */
[----:B------:R-:W-:Y:S01]  /*c2c0*/  R2UR UR7, R213 ;  /* 0x00000000d50772ca */ /* 0x000fe200000e0000 */
[----:B------:R-:W-:Y:S01]  /*c2d0*/  VIADD R154, R212, 0x4 ;  /* 0x00000004d49a7836 */ /* 0x000fe20000000000 */
[----:B------:R-:W-:Y:S01]  /*c2e0*/  R2UR UR4, R6 ;  /* 0x00000000060472ca */ /* 0x000fe200000e0000 */
[----:B------:R-:W-:Y:S01]  /*c2f0*/  IMAD.MOV.U32 R153, RZ, RZ, 0x40000040 ;  /* 0x40000040ff997424 */ /* 0x000fe200078e00ff */
[----:B------:R-:W-:Y:S01]  /*c300*/  R2UR UR5, R7 ;  /* 0x00000000070572ca */ /* 0x000fe200000e0000 */
[----:B------:R-:W-:Y:S01]  /*c310*/  IMAD.MOV.U32 R155, RZ, RZ, 0x40000040 ;  /* 0x40000040ff9b7424 */ /* 0x000fe200078e00ff */
[----:B------:R-:W-:Y:S01]  /*c320*/  R2UR UR10, R152 ;  /* 0x00000000980a72ca */ /* 0x000fe200000e0000 */
[----:B------:R-:W-:Y:S01]  /*c330*/  VIADD R212, R212, 0x6 ;  /* 0x00000006d4d47836 */ /* 0x000fe20000000000 */
[----:B------:R-:W-:Y:S01]  /*c340*/  R2UR UR11, R153 ;  /* 0x00000000990b72ca */ /* 0x000fe200000e0000 */
[----:B------:R-:W-:Y:S01]  /*c350*/  IMAD.MOV.U32 R213, RZ, RZ, 0x40000040 ;  /* 0x40000040ffd57424 */ /* 0x000fe200078e00ff */
[----:B------:R-:W-:Y:S01]  /*c360*/  R2UR UR14, R154 ;  /* 0x000000009a0e72ca */ /* 0x000fe200000e0000 */
[----:B------:R-:W2:Y:S01]  /*c370*/  S2R R228, SR_TID.X ;  /* 0x0000000000e47919 */ /* 0x000ea20000002100 */
[----:B------:R-:W-:-:S02]  /*c380*/  R2UR UR15, R155 ;  /* 0x000000009b0f72ca */ /* 0x000fc400000e0000 */
[----:B------:R-:W-:Y:S01]  /*c390*/  WARPGROUP.ARRIVE ;  /* 0x00000000000079c5 */ /* 0x000fe20000000000 */
[----:B------:R-:W-:Y:S02]  /*c3a0*/  R2UR UR8, R14 ;  /* 0x000000000e0872ca */ /* 0x000fe400000e0000 */
[----:B------:R-:W-:Y:S02]  /*c3b0*/  R2UR UR9, R15 ;  /* 0x000000000f0972ca */ /* 0x000fe400000e0000 */
[----:B------:R-:W-:Y:S01]  /*c3c0*/  R2UR UR12, R12 ;  /* 0x000000000c0c72ca */ /* 0x000fe200000e0000 */
[----:B------:R-:W-:Y:S01]  /*c3d0*/  HGMMA.64x96x16.F32 R152, gdesc[UR4], RZ, !UPT, gsb0 ;  /* 0x01600000049879f0 */ /* 0x000fe2000c0008ff */
[----:B------:R-:W-:Y:S02]  /*c3e0*/  R2UR UR13, R13 ;  /* 0x000000000d0d72ca */ /* 0x000fe400000e0000 */
[----:B------:R-:W-:Y:S02]  /*c3f0*/  R2UR UR6, R212 ;  /* 0x00000000d40672ca */ /* 0x000fe400000e0000 */
[----:B------:R-:W-:-:S02]  /*c400*/  R2UR UR7, R213 ;  /* 0x00000000d50772ca */ /* 0x000fc400000e0000 */
[----:B------:R-:W-:Y:S02]  /*c410*/  R2UR UR4, R8 ;  /* 0x00000000080472ca */ /* 0x000fe400000e0000 */
[----:B------:R-:W-:Y:S02]  /*c420*/  R2UR UR5, R9 ;  /* 0x00000000090572ca */ /* 0x000fe400000e0000 */
[----:B------:R-:W-:Y:S02]  /*c430*/  LOP3.LUT P2, RZ, R2, 0x100000, RZ, 0xc0, !PT ;  /* 0x0010000002ff7812 */ /* 0x000fe4000784c0ff */
[----:B--2---:R-:W-:Y:S01]  /*c440*/  SHF.R.U32.HI R228, RZ, 0x7, R228 ;  /* 0x00000007ffe47819 */ /* 0x004fe200000116e4 */
        /* <DEDUP_REMOVED lines=26> */
[----:B------:R-:W-:Y:S01]  /*c5f0*/  IADD3 R176, -R228, 0xb, RZ ;  /* 0x0000000be4b07810 */ /* 0x000fe20007ffe1ff */
[----:B------:R-:W-:Y:S01]  /*c600*/  FMUL.FTZ R224, R180, UR36 ;  /* 0x00000024b4e07c20 */ /* 0x000fe20008410000 */
[----:B------:R-:W-:Y:S01]  /*c610*/  FMUL.FTZ R225, R181, UR36 ;  /* 0x00000024b5e17c20 */ /* 0x000fe20008410000 */
[----:B------:R-:W-:Y:S01]  /*c620*/  @!P1 PRMT R166, RZ, 0x654, R166 ;  /* 0x00000654ffa69816 */ /* 0x000fe200000000a6 */
[----:B------:R-:W-:Y:S01]  /*c630*/  FMUL.FTZ R180, R182, UR36 ;  /* 0x00000024b6b47c20 */ /* 0x000fe20008410000 */
[----:B------:R-:W-:Y:S01]  /*c640*/  FMUL.FTZ R181, R183, UR36 ;  /* 0x00000024b7b57c20 */ /* 0x000fe20008410000 */
[----:B------:R-:W-:Y:S01]  /*c650*/  FMUL.FTZ R182, R186, UR36 ;  /* 0x00000024bab67c20 */ /* 0x000fe20008410000 */
[----:B------:R2:W-:Y:S06]  /*c660*/  BAR.ARV R176, 0x100 ;  /* 0x000400b00000751d */ /* 0x0005ec0000002000 */
[----:B------:R-:W-:Y:S01]  /*c670*/  FMUL.FTZ R183, R187, UR36 ;  /* 0x00000024bbb77c20 */ /* 0x000fe20008410000 */
[----:B------:R-:W-:Y:S01]  /*c680*/  FMUL.FTZ R226, R189, UR36 ;  /* 0x00000024bde27c20 */ /* 0x000fe20008410000 */
[----:B------:R-:W-:Y:S01]  /*c690*/  FMUL.FTZ R186, R190, UR36 ;  /* 0x00000024beba7c20 */ /* 0x000fe20008410000 */
[----:B------:R3:W-:Y:S01]  /*c6a0*/  @!P1 SYNCS.ARRIVE.TRANS64.RED.A1T0 RZ, [R166+URZ], RZ ;  /* 0x000000ffa6ff99a7 */ /* 0x0007e2000810043f */
[----:B------:R-:W-:Y:S01]  /*c6b0*/  FMUL.FTZ R187, R191, UR36 ;  /* 0x00000024bfbb7c20 */ /* 0x000fe20008410000 */
[----:B------:R-:W-:Y:S01]  /*c6c0*/  FMUL.FTZ R227, R193, UR36 ;  /* 0x00000024c1e37c20 */ /* 0x000fe20008410000 */
[----:B------:R-:W-:Y:S01]  /*c6d0*/  FMUL.FTZ R190, R194, UR36 ;  /* 0x00000024c2be7c20 */ /* 0x000fe20008410000 */
[----:B------:R-:W-:Y:S01]  /*c6e0*/  FMUL.FTZ R189, R195, UR36 ;  /* 0x00000024c3bd7c20 */ /* 0x000fe20008410000 */
[----:B------:R-:W-:Y:S01]  /*c6f0*/  FMUL.FTZ R152, R152, UR36 ;  /* 0x0000002498987c20 */ /* 0x000fe20008410000 */
[----:B------:R-:W-:Y:S01]  /*c700*/  FMUL.FTZ R213, R167, UR36 ;  /* 0x00000024a7d57c20 */ /* 0x000fe20008410000 */
[----:B------:R-:W-:Y:S01]  /*c710*/  FMUL.FTZ R168, R168, UR36 ;  /* 0x00000024a8a87c20 */ /* 0x000fe20008410000 */
[----:B---3--:R-:W-:-:S02]  /*c720*/  IMAD R166, R5, -0x60, R204 ;  /* 0xffffffa005a67824 */ /* 0x008fc400078e02cc */
        /* <DEDUP_REMOVED lines=18> */
[----:B------:R-:W-:Y:S01]  /*c850*/  IADD3 R166, -R205, 0x1, R166 ;  /* 0x00000001cda67810 */ /* 0x000fe20007ffe1a6 */
[----:B------:R-:W3:Y:S04]  /*c860*/  MUFU.TANH R152, R152 ;  /* 0x0000009800987308 */ /* 0x000ee80000002400 */
[----:B------:R-:W-:-:S04]  /*c870*/  IMAD.IADD R166, R166, 0x1, -R201 ;  /* 0x00000001a6a67824 */ /* 0x000fc800078e0ac9 */
[----:B------:R-:W4:Y:S01]  /*c880*/  MUFU.TANH R212, R212 ;  /* 0x000000d400d47308 */ /* 0x000f220000002400 */
        /* <DEDUP_REMOVED lines=63> */
.L_x_9356:
[----:B------:R-:W-:-:S05]  /*cc80*/  IMAD.U32 R229, RZ, RZ, UR41 ;  /* 0x00000029ffe57e24 */ /* 0x000fca000f8e00ff */
[----:B------:R-:W-:-:S13]  /*cc90*/  ISETP.NE.AND P2, PT, R229, 0x1, PT ;  /* 0x00000001e500780c */ /* 0x000fda0003f45270 */
[----:B------:R-:W2:Y:S02]  /*cca0*/  @P2 LDC.64 R166, c[0x0][0x9e8] ;  /* 0x00027a00ffa62b82 */ /* 0x000ea40000000a00 */
[----:B--2---:R-:W-:-:S05]  /*ccb0*/  @P2 IMAD.HI.U32 R166, R196, R166, RZ ;  /* 0x000000a6c4a62227 */ /* 0x004fca00078e00ff */
[----:B------:R-:W-:-:S07]  /*ccc0*/  @P2 SHF.R.U32.HI R196, RZ, R167, R166 ;  /* 0x000000a7ffc42219 */ /* 0x000fce00000116a6 */
.L_x_9357:
[----:B------:R-:W-:Y:S05]  /*ccd0*/  BSYNC B0 ;  /* 0x0000000000007941 */ /* 0x000fea0003800000 */
.L_x_9355:
[----:B------:R-:W-:-:S04]  /*cce0*/  IMAD R166, R5, -0x60, -R201 ;  /* 0xffffffa005a67824 */ /* 0x000fc800078e0ac9 */
[----:B------:R-:W-:-:S05]  /*ccf0*/  IMAD R166, R196, R229, R166 ;  /* 0x000000e5c4a67224 */ /* 0x000fca00078e02a6 */
[----:B------:R-:W-:Y:S02]  /*cd00*/  VIMNMX R197, R197, R166, !PT ;  /* 0x000000a6c5c57248 */ /* 0x000fe40007fe0100 */
[----:B------:R-:W-:-:S07]  /*cd10*/  VIADDMNMX R198, R166, R229, R198, PT ;  /* 0x000000e5a6c67246 */ /* 0x000fce00038001c6 */
.L_x_9354:
[----:B------:R-:W-:Y:S01]  /*cd20*/  IMAD R196, R5, -0x60, RZ ;  /* 0xffffffa005c47824 */ /* 0x000fe200078e02ff */
[----:B------:R-:W-:Y:S02]  /*cd30*/  LOP3.LUT R2, R2, 0xfff7ffff, RZ, 0xc0, !PT ;  /* 0xfff7ffff02027812 */ /* 0x000fe400078ec0ff */
[--C-:B------:R-:W-:Y:S02]  /*cd40*/  IADD3 R228, R228, 0x8, R0.reuse ;  /* 0x00000008e4e47810 */ /* 0x100fe40007ffe000 */
[C---:B------:R-:W-:Y:S02]  /*cd50*/  ISETP.GE.AND P2, PT, R196.reuse, 0x1, PT ;  /* 0x00000001c400780c */ /* 0x040fe40003f46270 */
[----:B------:R-:W-:Y:S02]  /*cd60*/  ISETP.GE.AND P4, PT, R196, 0x9, PT ;  /* 0x00000009c400780c */ /* 0x000fe40003f86270 */
[----:B------:R-:W-:-:S09]  /*cd70*/  IADD3 R199, R199, 0x8, R0 ;  /* 0x00000008c7c77810 */ /* 0x000fd20007ffe000 */
[----:B------:R-:W-:Y:S02]  /*cd80*/  @P2 LOP3.LUT R2, R2, 0x80000, RZ, 0xfc, !PT ;  /* 0x0008000002022812 */ /* 0x000fe400078efcff */
[----:B------:R-:W-:Y:S02]  /*cd90*/  ISETP.GT.AND P2, PT, R197, RZ, !P2 ;  /* 0x000000ffc500720c */ /* 0x000fe40005744270 */
[----:B------:R-:W-:Y:S02]  /*cda0*/  LOP3.LUT R2, R2, 0xfffffffd, RZ, 0xc0, !PT ;  /* 0xfffffffd02027812 */ /* 0x000fe400078ec0ff */
[----:B------:R-:W-:Y:S02]  /*cdb0*/  ISETP.LT.OR P3, PT, R198, 0x1, P2 ;  /* 0x00000001c600780c */ /* 0x000fe40001761670 */
[----:B------:R-:W-:Y:S02]  /*cdc0*/  ISETP.GE.AND P2, PT, R196, 0x2, PT ;  /* 0x00000002c400780c */ /* 0x000fe40003f46270 */
[----:B------:R-:W-:-:S02]  /*cdd0*/  FSEL R152, R152, -INF , !P3 ;  /* 0xff80000098987808 */ /* 0x000fc40005800000 */
[C---:B------:R-:W-:Y:S02]  /*cde0*/  ISETP.GT.AND P3, PT, R197.reuse, 0x1, !P2 ;  /* 0x00000001c500780c */ /* 0x040fe40005764270 */
[----:B------:R-:W-:Y:S02]  /*cdf0*/  @P4 LOP3.LUT R2, R2, 0x2, RZ, 0xfc, !PT ;  /* 0x0000000202024812 */ /* 0x000fe400078efcff */
[----:B------:R-:W-:Y:S02]  /*ce00*/  ISETP.LT.OR P3, PT, R198, 0x2, P3 ;  /* 0x00000002c600780c */ /* 0x000fe40001f61670 */
[----:B------:R-:W-:Y:S02]  /*ce10*/  LOP3.LUT R2, R2, 0xfffffffb, RZ, 0xc0, !PT ;  /* 0xfffffffb02027812 */ /* 0x000fe400078ec0ff */
[----:B------:R-:W-:Y:S02]  /*ce20*/  FSEL R212, R212, -INF , !P3 ;  /* 0xff800000d4d47808 */ /* 0x000fe40005800000 */
[----:B------:R-:W-:-:S02]  /*ce30*/  ISETP.GT.AND P3, PT, R197, 0x8, !P4 ;  /* 0x00000008c500780c */ /* 0x000fc40006764270 */
[----:B------:R-:W-:Y:S02]  /*ce40*/  ISETP.GE.AND P4, PT, R196, 0xa, PT ;  /* 0x0000000ac400780c */ /* 0x000fe40003f86270 */
[----:B------:R-:W-:-:S04]  /*ce50*/  ISETP.LT.OR P3, PT, R198, 0x9, P3 ;  /* 0x00000009c600780c */ /* 0x000fc80001f61670 */
[----:B0-----:R-:W-:Y:S02]  /*ce60*/  FSEL R155, R155, -INF , !P3 ;  /* 0xff8000009b9b7808 */ /* 0x001fe40005800000 */
        /* <DEDUP_REMOVED lines=132> */
.L_x_9360:
[----:B------:R-:W-:Y:S02]  /*d6b0*/  IMAD.U32 R177, RZ, RZ, UR41 ;  /* 0x00000029ffb17e24 */ /* 0x000fe4000f8e00ff */
[----:B------:R-:W-:-:S03]  /*d6c0*/  IMAD.MOV.U32 R197, RZ, RZ, R208 ;  /* 0x000000ffffc57224 */ /* 0x000fc600078e00d0 */
[----:B------:R-:W-:-:S13]  /*d6d0*/  ISETP.NE.AND P6, PT, R177, 0x1, PT ;  /* 0x00000001b100780c */ /* 0x000fda0003fc5270 */
[----:B------:R-:W0:Y:S02]  /*d6e0*/  @P6 LDC.64 R166, c[0x0][0x9e8] ;  /* 0x00027a00ffa66b82 */ /* 0x000e240000000a00 */
[----:B0-----:R-:W-:-:S05]  /*d6f0*/  @P6 IMAD.HI.U32 R166, R208, R166, RZ ;  /* 0x000000a6d0a66227 */ /* 0x001fca00078e00ff */
[----:B------:R-:W-:-:S07]  /*d700*/  @P6 SHF.R.U32.HI R197, RZ, R167, R166 ;  /* 0x000000a7ffc56219 */ /* 0x000fce00000116a6 */
.L_x_9361:
[----:B------:R-:W-:Y:S05]  /*d710*/  BSYNC B0 ;  /* 0x0000000000007941 */ /* 0x000fea0003800000 */
.L_x_9359:
[----:B------:R-:W-:-:S04]  /*d720*/  IMAD.IADD R196, R196, 0x1, -R201 ;  /* 0x00000001c4c47824 */ /* 0x000fc800078e0ac9 */
[----:B------:R-:W-:-:S05]  /*d730*/  IMAD R196, R197, R177, R196 ;  /* 0x000000b1c5c47224 */ /* 0x000fca00078e02c4 */
[----:B------:R-:W-:Y:S02]  /*d740*/  VIMNMX R199, R199, R196, !PT ;  /* 0x000000c4c7c77248 */ /* 0x000fe40007fe0100 */
[----:B------:R-:W-:-:S07]  /*d750*/  VIADDMNMX R228, R196, R177, R228, PT ;  /* 0x000000b1c4e47246 */ /* 0x000fce00038001e4 */
.L_x_9358:
[----:B------:R-:W-:Y:S02]  /*d760*/  ISETP.GT.AND P2, PT, R199, 0x1, !P2 ;  /* 0x00000001c700780c */ /* 0x000fe40005744270 */
[----:B------:R-:W-:Y:S02]  /*d770*/  FMNMX.FTZ R167, R152, R10, !PT ;  /* 0x0000000a98a77209 */ /* 0x000fe40007810000 */
[----:B------:R-:W-:Y:S02]  /*d780*/  ISETP.LT.OR P2, PT, R228, 0x2, P2 ;  /* 0x00000002e400780c */ /* 0x000fe40001741670 */
[----:B------:R-:W-:Y:S02]  /*d790*/  LOP3.LUT P6, RZ, R2, 0x8000, RZ, 0xc0, !PT ;  /* 0x0000800002ff7812 */ /* 0x000fe400078cc0ff */
        /* <DEDUP_REMOVED lines=71> */
[----:B0-----:R-:W-:Y:S02]  /*dc10*/  FMNMX.FTZ R177, R167, R177, !PT ;  /* 0x000000b1a7b17209 */ /* 0x001fe40007810000 */
[----:B------:R-:W-:Y:S02]  /*dc20*/  ISETP.GT.AND P2, PT, R199, 0x30, !P2 ;  /* 0x00000030c700780c */ /* 0x000fe40005744270 */
[C---:B------:R-:W-:Y:S02]  /*dc30*/  ISETP.LT.OR P4, PT, R228.reuse, 0x52, P4 ;  /* 0x00000052e400780c */ /* 0x040fe40002781670 */
[C---:B------:R-:W-:Y:S02]  /*dc40*/  ISETP.LT.OR P2, PT, R228.reuse, 0x31, P2 ;  /* 0x00000031e400780c */ /* 0x040fe40001741670 */
[----:B------:R-:W-:-:S02]  /*dc50*/  ISETP.LT.OR P5, PT, R228, 0x59, P5 ;  /* 0x00000059e400780c */ /* 0x000fc40002fa1670 */
[----:B------:R-:W-:Y:S02]  /*dc60*/  FSEL R166, R178, -INF , !P2 ;  /* 0xff800000b2a67808 */ /* 0x000fe40005000000 */
[----:B------:R-:W-:Y:S01]  /*dc70*/  LOP3.LUT P2, RZ, R2, 0x400, RZ, 0xc0, !PT ;  /* 0x0000040002ff7812 */ /* 0x000fe2000784c0ff */
[----:B------:R-:W0:Y:S01]  /*dc80*/  SHFL.BFLY PT, R178, R177, 0x1, 0x1f ;  /* 0x0c201f00b1b27f89 */ /* 0x000e2200000e0000 */
[----:B------:R-:W-:Y:S02]  /*dc90*/  FSEL R189, R189, -INF , !P4 ;  /* 0xff800000bdbd7808 */ /* 0x000fe40006000000 */
[----:B------:R-:W-:Y:S02]  /*dca0*/  ISETP.GT.AND P2, PT, R199, 0x31, !P2 ;  /* 0x00000031c700780c */ /* 0x000fe40005744270 */
[----:B------:R-:W-:Y:S02]  /*dcb0*/  FSEL R191, R191, -INF , !P5 ;  /* 0xff800000bfbf7808 */ /* 0x000fe40006800000 */
[----:B------:R-:W-:-:S04]  /*dcc0*/  ISETP.LT.OR P2, PT, R228, 0x32, P2 ;  /* 0x00000032e400780c */ /* 0x000fc80001741670 */
[----:B------:R-:W-:Y:S02]  /*dcd0*/  FSEL R179, R179, -INF , !P2 ;  /* 0xff800000b3b37808 */ /* 0x000fe40005000000 */
[----:B------:R-:W-:-:S04]  /*dce0*/  LOP3.LUT P2, RZ, R2, 0x200, RZ, 0xc0, !PT ;  /* 0x0000020002ff7812 */ /* 0x000fc8000784c0ff */
[----:B------:R-:W-:-:S04]  /*dcf0*/  ISETP.GT.AND P2, PT, R199, 0x38, !P2 ;  /* 0x00000038c700780c */ /* 0x000fc80005744270 */
[----:B------:R-:W-:Y:S02]  /*dd00*/  ISETP.LT.OR P2, PT, R228, 0x39, P2 ;  /* 0x00000039e400780c */ /* 0x000fe40001741670 */
[----:B0-----:R-:W-:Y:S01]  /*dd10*/  FMNMX.FTZ R178, R177, R178, !PT ;  /* 0x000000b2b1b27209 */ /* 0x001fe20007810000 */
[----:B------:R-:W-:Y:S01]  /*dd20*/  IMAD.U32 R177, RZ, RZ, UR42 ;  /* 0x0000002affb17e24 */ /* 0x000fe2000f8e00ff */
        /* <DEDUP_REMOVED lines=21> */
[----:B------:R-:W-:-:S04]  /*de80*/  FSETP.NEU.FTZ.AND P2, PT, R178, -INF , PT ;  /* 0xff800000b200780b */ /* 0x000fc80003f5d000 */
[----:B------:R-:W-:-:S05]  /*de90*/  FSEL R167, R178, RZ, P2 ;  /* 0x000000ffb2a77208 */ /* 0x000fca0001000000 */
[----:B------:R-:W-:Y:S01]  /*dea0*/  FADD.FTZ R167, -R167, R10 ;  /* 0x0000000aa7a77221 */ /* 0x000fe20000010100 */
[----:B------:R-:W-:-:S05]  /*deb0*/  FMUL.FTZ R10, R178, R177 ;  /* 0x000000b1b20a7220 */ /* 0x000fca0000410000 */
[----:B------:R-:W-:Y:S02]  /*dec0*/  FSEL R10, R10, RZ, P2 ;  /* 0x000000ff0a0a7208 */ /* 0x000fe40001000000 */
[----:B------:R-:W-:-:S03]  /*ded0*/  LOP3.LUT P2, RZ, R2, 0x80000, RZ, 0xc0, !PT ;  /* 0x0008000002ff7812 */ /* 0x000fc6000784c0ff */
[-CC-:B------:R-:W-:Y:S01]  /*dee0*/  FFMA.FTZ R152, R152, R177.reuse, -R10.reuse ;  /* 0x000000b198987223 */ /* 0x180fe2000001080a */
[----:B------:R-:W-:Y:S01]  /*def0*/  ISETP.GT.AND P2, PT, R199, RZ, !P2 ;  /* 0x000000ffc700720c */ /* 0x000fe20005744270 */
[-CC-:B------:R-:W-:Y:S01]  /*df00*/  FFMA.FTZ R212, R212, R177.reuse, -R10.reuse ;  /* 0x000000b1d4d47223 */ /* 0x180fe2000001080a */
[-CC-:B------:R-:W-:Y:S01]  /*df10*/  FFMA.FTZ R155, R155, R177.reuse, -R10.reuse ;  /* 0x000000b19b9b7223 */ /* 0x180fe2000001080a */
[-CC-:B------:R-:W-:Y:S01]  /*df20*/  FFMA.FTZ R156, R156, R177.reuse, -R10.reuse ;  /* 0x000000b19c9c7223 */ /* 0x180fe2000001080a */
[----:B------:R-:W-:Y:S01]  /*df30*/  ISETP.LT.OR P2, PT, R228, 0x1, P2 ;  /* 0x00000001e400780c */ /* 0x000fe20001741670 */
[-CC-:B------:R-:W-:Y:S01]  /*df40*/  FFMA.FTZ R159, R159, R177.reuse, -R10.reuse ;  /* 0x000000b19f9f7223 */ /* 0x180fe2000001080a */
[-CC-:B------:R-:W-:Y:S01]  /*df50*/  FFMA.FTZ R160, R160, R177.reuse, -R10.reuse ;  /* 0x000000b1a0a07223 */ /* 0x180fe2000001080a */
[-CC-:B------:R-:W-:Y:S01]  /*df60*/  FFMA.FTZ R163, R163, R177.reuse, -R10.reuse ;  /* 0x000000b1a3a37223 */ /* 0x180fe2000001080a */
[----:B------:R-:W-:Y:S01]  /*df70*/  FSEL R153, R153, -INF , !P2 ;  /* 0xff80000099997808 */ /* 0x000fe20005000000 */
        /* <DEDUP_REMOVED lines=18> */
[----:B------:R-:W-:Y:S01]  /*e0a0*/  FMNMX.FTZ R167, R153, R11, !PT ;  /* 0x0000000b99a77209 */ /* 0x000fe20007810000 */
[----:B------:R-:W-:Y:S01]  /*e0b0*/  MUFU.EX2 R152, R152 ;  /* 0x0000009800987308 */ /* 0x000fe20000000800 */
[----:B------:R-:W-:-:S02]  /*e0c0*/  ISETP.GT.AND P2, PT, R199, 0x59, !P6 ;  /* 0x00000059c700780c */ /* 0x000fc40007744270 */
[----:B------:R-:W-:Y:S02]  /*e0d0*/  FMNMX.FTZ R167, R154, R167, !PT ;  /* 0x000000a79aa77209 */ /* 0x000fe40007810000 */
[----:B------:R-:W-:Y:S02]  /*e0e0*/  ISETP.LT.OR P2, PT, R228, 0x5a, P2 ;  /* 0x0000005ae400780c */ /* 0x000fe40001741670 */
[----:B------:R-:W-:Y:S01]  /*e0f0*/  FMNMX.FTZ R167, R157, R167, !PT ;  /* 0x000000a79da77209 */ /* 0x000fe20007810000 */
[----:B------:R-:W0:Y:S01]  /*e100*/  MUFU.EX2 R10, R10 ;  /* 0x0000000a000a7308 */ /* 0x000e220000000800 */
[----:B------:R-:W-:Y:S02]  /*e110*/  FSEL R193, R193, -INF , !P2 ;  /* 0xff800000c1c17808 */ /* 0x000fe40005000000 */
[----:B------:R-:W-:-:S04]  /*e120*/  FMNMX.FTZ R167, R158, R167, !PT ;  /* 0x000000a79ea77209 */ /* 0x000fc80007810000 */
[----:B------:R-:W-:Y:S01]  /*e130*/  FMNMX.FTZ R167, R161, R167, !PT ;  /* 0x000000a7a1a77209 */ /* 0x000fe20007810000 */
[----:B------:R-:W2:Y:S03]  /*e140*/  MUFU.EX2 R212, R212 ;  /* 0x000000d400d47308 */ /* 0x000ea60000000800 */
[----:B------:R-:W-:-:S04]  /*e150*/  FMNMX.FTZ R167, R162, R167, !PT ;  /* 0x000000a7a2a77209 */ /* 0x000fc80007810000 */
[----:B------:R-:W-:Y:S01]  /*e160*/  FMNMX.FTZ R167, R165, R167, !PT ;  /* 0x000000a7a5a77209 */ /* 0x000fe20007810000 */
[----:B------:R-:W3:Y:S01]  /*e170*/  MUFU.EX2 R155, R155 ;  /* 0x0000009b009b7308 */ /* 0x000ee20000000800 */
[----:B0-----:R-:W-:Y:S01]  /*e180*/  FFMA.FTZ R4, R10, R4, R152 ;  /* 0x000000040a047223 */ /* 0x001fe20000010098 */
[-C--:B------:R-:W-:Y:S01]  /*e190*/  FMUL.FTZ R24, R24, R10.reuse ;  /* 0x0000000a18187220 */ /* 0x080fe20000410000 */
[----:B------:R-:W-:Y:S01]  /*e1a0*/  FMNMX.FTZ R167, R213, R167, !PT ;  /* 0x000000a7d5a77209 */ /* 0x000fe20007810000 */
[-C--:B------:R-:W-:Y:S01]  /*e1b0*/  FMUL.FTZ R25, R25, R10.reuse ;  /* 0x0000000a19197220 */ /* 0x080fe20000410000 */
[-C--:B------:R-:W-:Y:S01]  /*e1c0*/  FMUL.FTZ R28, R28, R10.reuse ;  /* 0x0000000a1c1c7220 */ /* 0x080fe20000410000 */
[----:B------:R-:W-:Y:S01]  /*e1d0*/  FMUL.FTZ R29, R29, R10 ;  /* 0x0000000a1d1d7220 */ /* 0x000fe20000410000 */
[----:B------:R-:W-:Y:S01]  /*e1e0*/  FMNMX.FTZ R167, R170, R167, !PT ;  /* 0x000000a7aaa77209 */ /* 0x000fe20007810000 */
[----:B------:R-:W0:Y:S01]  /*e1f0*/  MUFU.EX2 R156, R156 ;  /* 0x0000009c009c7308 */ /* 0x000e220000000800 */
[C---:B--2---:R-:W-:Y:S01]  /*e200*/  FADD.FTZ R4, R212.reuse, R4 ;  /* 0x00000004d4047221 */ /* 0x044fe20000010000 */
[----:B------:R-:W-:Y:S01]  /*e210*/  F2FP.F16.F32.PACK_AB R152, R212, R152 ;  /* 0x00000098d498723e */ /* 0x000fe200000000ff */
[-C--:B------:R-:W-:Y:S01]  /*e220*/  FMUL.FTZ R32, R32, R10.reuse ;  /* 0x0000000a20207220 */ /* 0x080fe20000410000 */
[----:B------:R-:W-:Y:S01]  /*e230*/  FMNMX.FTZ R167, R171, R167, !PT ;  /* 0x000000a7aba77209 */ /* 0x000fe20007810000 */
[-C--:B------:R-:W-:Y:S01]  /*e240*/  FMUL.FTZ R33, R33, R10.reuse ;  /* 0x0000000a21217220 */ /* 0x080fe20000410000 */
[-C--:B------:R-:W-:Y:S01]  /*e250*/  FMUL.FTZ R36, R36, R10.reuse ;  /* 0x0000000a24247220 */ /* 0x080fe20000410000 */
[-C--:B------:R-:W-:Y:S01]  /*e260*/  FMUL.FTZ R37, R37, R10.reuse ;  /* 0x0000000a25257220 */ /* 0x080fe20000410000 */
[----:B------:R-:W-:Y:S01]  /*e270*/  FMNMX.FTZ R167, R174, R167, !PT ;  /* 0x000000a7aea77209 */ /* 0x000fe20007810000 */
[----:B------:R-:W2:Y:S01]  /*e280*/  MUFU.EX2 R159, R159 ;  /* 0x0000009f009f7308 */ /* 0x000ea20000000800 */
[----:B---3--:R-:W-:Y:S01]  /*e290*/  FADD.FTZ R4, R155, R4 ;  /* 0x000000049b047221 */ /* 0x008fe20000010000 */
[-C--:B------:R-:W-:Y:S01]  /*e2a0*/  FMUL.FTZ R40, R40, R10.reuse ;  /* 0x0000000a28287220 */ /* 0x080fe20000410000 */
[----:B------:R-:W-:Y:S01]  /*e2b0*/  FMNMX.FTZ R167, R175, R167, !PT ;  /* 0x000000a7afa77209 */ /* 0x000fe20007810000 */
[-C--:B------:R-:W-:Y:S01]  /*e2c0*/  FMUL.FTZ R41, R41, R10.reuse ;  /* 0x0000000a29297220 */ /* 0x080fe20000410000 */
[-C--:B------:R-:W-:Y:S01]  /*e2d0*/  FMUL.FTZ R44, R44, R10.reuse ;  /* 0x0000000a2c2c7220 */ /* 0x080fe20000410000 */
[-C--:B------:R-:W-:Y:S01]  /*e2e0*/  FMUL.FTZ R45, R45, R10.reuse ;  /* 0x0000000a2d2d7220 */ /* 0x080fe20000410000 */
[----:B------:R-:W-:Y:S01]  /*e2f0*/  FMNMX.FTZ R167, R166, R167, !PT ;  /* 0x000000a7a6a77209 */ /* 0x000fe20007810000 */
[----:B------:R-:W3:Y:S01]  /*e300*/  MUFU.EX2 R160, R160 ;  /* 0x000000a000a07308 */ /* 0x000ee20000000800 */
[----:B0-----:R-:W-:Y:S01]  /*e310*/  FADD.FTZ R4, R156, R4 ;  /* 0x000000049c047221 */ /* 0x001fe20000010000 */
[-C--:B------:R-:W-:Y:S01]  /*e320*/  FMUL.FTZ R48, R48, R10.reuse ;  /* 0x0000000a30307220 */ /* 0x080fe20000410000 */
[----:B------:R-:W-:Y:S01]  /*e330*/  FMNMX.FTZ R167, R179, R167, !PT ;  /* 0x000000a7b3a77209 */ /* 0x000fe20007810000 */
[-C--:B------:R-:W-:Y:S01]  /*e340*/  FMUL.FTZ R49, R49, R10.reuse ;  /* 0x0000000a31317220 */ /* 0x080fe20000410000 */
[-C--:B------:R-:W-:Y:S01]  /*e350*/  FMUL.FTZ R52, R52, R10.reuse ;  /* 0x0000000a34347220 */ /* 0x080fe20000410000 */
[-C--:B------:R-:W-:Y:S01]  /*e360*/  FMUL.FTZ R53, R53, R10.reuse ;  /* 0x0000000a35357220 */ /* 0x080fe20000410000 */
[----:B------:R-:W-:Y:S01]  /*e370*/  FMNMX.FTZ R167, R180, R167, !PT ;  /* 0x000000a7b4a77209 */ /* 0x000fe20007810000 */
[----:B------:R-:W0:Y:S01]  /*e380*/  MUFU.EX2 R163, R163 ;  /* 0x000000a300a37308 */ /* 0x000e220000000800 */
[----:B--2---:R-:W-:Y:S01]  /*e390*/  FADD.FTZ R4, R159, R4 ;  /* 0x000000049f047221 */ /* 0x004fe20000010000 */
        /* <DEDUP_REMOVED lines=22> */
[----:B------:R0:W-:Y:S01]  /*e500*/  MUFU.EX2 R197, R184 ;  /* 0x000000b800c57308 */ /* 0x0001e20000000800 */
        /* <DEDUP_REMOVED lines=14> */
[-C--:B------:R-:W-:Y:S01]  /*e5f0*/  FMUL.FTZ R96, R96, R10.reuse ;  /* 0x0000000a60607220 */ /* 0x080fe20000410000 */
[----:B------:R-:W3:Y:S01]  /*e600*/  SHFL.BFLY PT, R196, R167, 0x2, 0x1f ;  /* 0x0c401f00a7c47f89 */ /* 0x000ee200000e0000 */
        /* <DEDUP_REMOVED lines=23> */
[----:B---3--:R-:W-:Y:S01]  /*e780*/  FMNMX.FTZ R167, R167, R196, !PT ;  /* 0x000000c4a7a77209 */ /* 0x008fe20007810000 */
[----:B------:R-:W3:Y:S01]  /*e790*/  MUFU.EX2 R229, R229 ;  /* 0x000000e500e57308 */ /* 0x000ee20000000800 */
[-C--:B------:R-:W-:Y:S01]  /*e7a0*/  FMUL.FTZ R137, R137, R10.reuse ;  /* 0x0000000a89897220 */ /* 0x080fe20000410000 */
[-C--:B------:R-:W-:Y:S01]  /*e7b0*/  FMUL.FTZ R140, R140, R10.reuse ;  /* 0x0000000a8c8c7220 */ /* 0x080fe20000410000 */
[-C--:B------:R-:W-:Y:S01]  /*e7c0*/  FMUL.FTZ R141, R141, R10.reuse ;  /* 0x0000000a8d8d7220 */ /* 0x080fe20000410000 */
[----:B------:R-:W0:Y:S01]  /*e7d0*/  SHFL.BFLY PT, R196, R167, 0x1, 0x1f ;  /* 0x0c201f00a7c47f89 */ /* 0x000e2200000e0000 */
[-C--:B------:R-:W-:Y:S01]  /*e7e0*/  FMUL.FTZ R144, R144, R10.reuse ;  /* 0x0000000a90907220 */ /* 0x080fe20000410000 */
[-C--:B------:R-:W-:Y:S01]  /*e7f0*/  FMUL.FTZ R145, R145, R10.reuse ;  /* 0x0000000a91917220 */ /* 0x080fe20000410000 */
[-C--:B------:R-:W-:Y:S01]  /*e800*/  FMUL.FTZ R148, R148, R10.reuse ;  /* 0x0000000a94947220 */ /* 0x080fe20000410000 */
[----:B------:R-:W3:Y:S01]  /*e810*/  MUFU.EX2 R224, R224 ;  /* 0x000000e000e07308 */ /* 0x000ee20000000800 */
[----:B------:R-:W-:-:S07]  /*e820*/  FMUL.FTZ R149, R149, R10 ;  /* 0x0000000a95957220 */ /* 0x000fce0000410000 */
[----:B------:R-:W3:Y:S08]  /*e830*/  MUFU.EX2 R225, R225 ;  /* 0x000000e100e17308 */ /* 0x000ef00000000800 */
[----:B------:R-:W-:Y:S01]  /*e840*/  MUFU.EX2 R185, R185 ;  /* 0x000000b900b97308 */ /* 0x000fe20000000800 */
[----:B0-----:R-:W-:-:S04]  /*e850*/  FMNMX.FTZ R184, R167, R196, !PT ;  /* 0x000000c4a7b87209 */ /* 0x001fc80007810000 */
[C---:B------:R-:W-:Y:S01]  /*e860*/  FSETP.NEU.FTZ.AND P2, PT, R184.reuse, -INF , PT ;  /* 0xff800000b800780b */ /* 0x040fe20003f5d000 */
[----:B------:R-:W-:Y:S02]  /*e870*/  FMUL.FTZ R196, R184, R177 ;  /* 0x000000b1b8c47220 */ /* 0x000fe40000410000 */
[----:B------:R-:W-:Y:S03]  /*e880*/  MUFU.EX2 R188, R188 ;  /* 0x000000bc00bc7308 */ /* 0x000fe60000000800 */
[----:B------:R-:W-:-:S05]  /*e890*/  FSEL R196, R196, RZ, P2 ;  /* 0x000000ffc4c47208 */ /* 0x000fca0001000000 */
[----:B------:R-:W-:Y:S01]  /*e8a0*/  MUFU.EX2 R226, R226 ;  /* 0x000000e200e27308 */ /* 0x000fe20000000800 */
[--C-:B------:R-:W-:Y:S01]  /*e8b0*/  FFMA.FTZ R167, R154, R177, -R196.reuse ;  /* 0x000000b19aa77223 */ /* 0x100fe200000108c4 */
[----:B------:R-:W-:Y:S01]  /*e8c0*/  F2FP.F16.F32.PACK_AB R154, R156, R155 ;  /* 0x0000009b9c9a723e */ /* 0x000fe200000000ff */
[----:B------:R-:W-:Y:S01]  /*e8d0*/  FFMA.FTZ R212, R157, R177, -R196 ;  /* 0x000000b19dd47223 */ /* 0x000fe200000108c4 */
[----:B------:R-:W-:Y:S01]  /*e8e0*/  F2FP.F16.F32.PACK_AB R156, R160, R159 ;  /* 0x0000009fa09c723e */ /* 0x000fe200000000ff */
[----:B--2---:R-:W-:Y:S01]  /*e8f0*/  FADD.FTZ R159, R169, R4 ;  /* 0x00000004a99f7221 */ /* 0x004fe20000010000 */
[--C-:B------:R-:W-:Y:S01]  /*e900*/  FFMA.FTZ R157, R158, R177, -R196.reuse ;  /* 0x000000b19e9d7223 */ /* 0x100fe200000108c4 */
[----:B------:R-:W-:Y:S01]  /*e910*/  F2FP.F16.F32.PACK_AB R158, R164, R163 ;  /* 0x000000a3a49e723e */ /* 0x000fe200000000ff */
[----:B------:R-:W-:Y:S01]  /*e920*/  MUFU.EX2 R192, R192 ;  /* 0x000000c000c07308 */ /* 0x000fe20000000800 */
[----:B----4-:R-:W-:Y:S01]  /*e930*/  FADD.FTZ R4, R172, R159 ;  /* 0x0000009fac047221 */ /* 0x010fe20000010000 */
[-CC-:B------:R-:W-:Y:S01]  /*e940*/  FFMA.FTZ R228, R153, R177.reuse, -R196.reuse ;  /* 0x000000b199e47223 */ /* 0x180fe200000108c4 */
[-CC-:B------:R-:W-:Y:S01]  /*e950*/  FFMA.FTZ R153, R174, R177.reuse, -R196.reuse ;  /* 0x000000b1ae997223 */ /* 0x180fe200000108c4 */
[-C--:B------:R-:W-:Y:S01]  /*e960*/  FFMA.FTZ R199, R161, R177.reuse, -R196 ;  /* 0x000000b1a1c77223 */ /* 0x080fe200000108c4 */
[C---:B-----5:R-:W-:Y:S01]  /*e970*/  FADD.FTZ R4, R173.reuse, R4 ;  /* 0x00000004ad047221 */ /* 0x060fe20000010000 */
[-C--:B------:R-:W-:Y:S01]  /*e980*/  FFMA.FTZ R161, R162, R177.reuse, -R196 ;  /* 0x000000b1a2a17223 */ /* 0x080fe200000108c4 */
[----:B------:R-:W-:Y:S01]  /*e990*/  F2FP.F16.F32.PACK_AB R162, R173, R172 ;  /* 0x000000acada2723e */ /* 0x000fe200000000ff */
        /* <DEDUP_REMOVED lines=17> */
[----:B------:R-:W-:Y:S01]  /*eab0*/  FADD.FTZ R4, R197, R4 ;  /* 0x00000004c5047221 */ /* 0x000fe20000010000 */
[----:B0-----:R-:W-:Y:S01]  /*eac0*/  F2FP.F16.F32.PACK_AB R172, R227, R192 ;  /* 0x000000c0e3ac723e */ /* 0x001fe200000000ff */
[-CC-:B------:R-:W-:Y:S01]  /*ead0*/  FFMA.FTZ R183, R183, R177.reuse, -R196.reuse ;  /* 0x000000b1b7b77223 */ /* 0x180fe200000108c4 */
        /* <DEDUP_REMOVED lines=8> */
[----:B------:R-:W-:Y:S01]  /*eb60*/  FFMA.FTZ R193, R193, R177, -R196 ;  /* 0x000000b1c1c17223 */ /* 0x000fe200000108c4 */
[C---:B------:R-:W-:Y:S01]  /*eb70*/  FADD.FTZ R163, R226.reuse, R163 ;  /* 0x000000a3e2a37221 */ /* 0x040fe20000010000 */
[----:B------:R-:W-:-:S02]  /*eb80*/  F2FP.F16.F32.PACK_AB R170, R226, R188 ;  /* 0x000000bce2aa723e */ /* 0x000fc400000000ff */
[----:B------:R-:W-:Y:S01]  /*eb90*/  MUFU.EX2 R167, R167 ;  /* 0x000000a700a77308 */ /* 0x000fe20000000800 */
[----:B------:R-:W-:Y:S01]  /*eba0*/  FADD.FTZ R4, R192, R163 ;  /* 0x000000a3c0047221 */ /* 0x000fe20000010000 */
[----:B------:R-:W-:Y:S02]  /*ebb0*/  FSEL R192, R184, RZ, P2 ;  /* 0x000000ffb8c07208 */ /* 0x000fe40001000000 */
[----:B------:R-:W-:Y:S01]  /*ebc0*/  F2FP.F16.F32.PACK_AB R160, R169, R168 ;  /* 0x000000a8a9a0723e */ /* 0x000fe200000000ff */
[----:B------:R-:W-:Y:S01]  /*ebd0*/  FADD.FTZ R163, R227, R4 ;  /* 0x00000004e3a37221 */ /* 0x000fe20000010000 */
[----:B------:R-:W-:Y:S02]  /*ebe0*/  F2FP.F16.F32.PACK_AB R164, R229, R223 ;  /* 0x000000dfe5a4723e */ /* 0x000fe400000000ff */
[----:B------:R-:W-:Y:S01]  /*ebf0*/  MUFU.EX2 R155, R212 ;  /* 0x000000d4009b7308 */ /* 0x000fe20000000800 */
[----:B-1----:R-:W-:Y:S01]  /*ec00*/  FADD.FTZ R163, R194, R163 ;  /* 0x000000a3c2a37221 */ /* 0x002fe20000010000 */
[----:B------:R-:W-:-:S02]  /*ec10*/  F2FP.F16.F32.PACK_AB R166, R225, R224 ;  /* 0x000000e0e1a6723e */ /* 0x000fc400000000ff */
[----:B------:R-:W-:Y:S01]  /*ec20*/  F2FP.F16.F32.PACK_AB R168, R185, R197 ;  /* 0x000000c5b9a8723e */ /* 0x000fe200000000ff */
[C---:B--2---:R-:W-:Y:S01]  /*ec30*/  FADD.FTZ R4, R174.reuse, R163 ;  /* 0x000000a3ae047221 */ /* 0x044fe20000010000 */
[----:B------:R-:W-:Y:S01]  /*ec40*/  F2FP.F16.F32.PACK_AB R174, R174, R194 ;  /* 0x000000c2aeae723e */ /* 0x000fe200000000ff */
[----:B------:R-:W-:Y:S01]  /*ec50*/  FADD.FTZ R194, -R192, R11 ;  /* 0x0000000bc0c27221 */ /* 0x000fe20000010100 */
[----:B------:R-:W-:Y:S03]  /*ec60*/  MUFU.EX2 R157, R157 ;  /* 0x0000009d009d7308 */ /* 0x000fe60000000800 */
[----:B------:R-:W-:-:S05]  /*ec70*/  FMUL.FTZ R11, R194, R177 ;  /* 0x000000b1c20b7220 */ /* 0x000fca0000410000 */
[----:B------:R-:W-:Y:S08]  /*ec80*/  MUFU.EX2 R199, R199 ;  /* 0x000000c700c77308 */ /* 0x000ff00000000800 */
[----:B------:R-:W0:Y:S08]  /*ec90*/  MUFU.EX2 R11, R11 ;  /* 0x0000000b000b7308 */ /* 0x000e300000000800 */
[----:B------:R-:W1:Y:S08]  /*eca0*/  MUFU.EX2 R161, R161 ;  /* 0x000000a100a17308 */ /* 0x000e700000000800 */
        /* <DEDUP_REMOVED lines=9> */
[----:B------:R-:W-:Y:S01]  /*ed40*/  FADD.FTZ R194, R155, R194 ;  /* 0x000000c29bc27221 */ /* 0x000fe20000010000 */
[----:B------:R-:W-:Y:S01]  /*ed50*/  F2FP.F16.F32.PACK_AB R155, R157, R155 ;  /* 0x0000009b9d9b723e */ /* 0x000fe200000000ff */
[-C--:B------:R-:W-:Y:S01]  /*ed60*/  FMUL.FTZ R35, R35, R11.reuse ;  /* 0x0000000b23237220 */ /* 0x080fe20000410000 */
[----:B------:R-:W-:Y:S01]  /*ed70*/  FMUL.FTZ R38, R38, R11 ;  /* 0x0000000b26267220 */ /* 0x000fe20000410000 */
[----:B------:R-:W-:Y:S01]  /*ed80*/  FADD.FTZ R194, R157, R194 ;  /* 0x000000c29dc27221 */ /* 0x000fe20000010000 */
[----:B-1----:R-:W-:Y:S01]  /*ed90*/  F2FP.F16.F32.PACK_AB R157, R161, R199 ;  /* 0x000000c7a19d723e */ /* 0x002fe200000000ff */
[-C--:B------:R-:W-:Y:S01]  /*eda0*/  FMUL.FTZ R39, R39, R11.reuse ;  /* 0x0000000b27277220 */ /* 0x080fe20000410000 */
[----:B------:R-:W1:Y:S01]  /*edb0*/  MUFU.EX2 R165, R165 ;  /* 0x000000a500a57308 */ /* 0x000e620000000800 */
[----:B------:R-:W-:Y:S01]  /*edc0*/  FADD.FTZ R194, R199, R194 ;  /* 0x000000c2c7c27221 */ /* 0x000fe20000010000 */
[-C--:B------:R-:W-:Y:S01]  /*edd0*/  FMUL.FTZ R42, R42, R11.reuse ;  /* 0x0000000b2a2a7220 */ /* 0x080fe20000410000 */
[-C--:B------:R-:W-:Y:S01]  /*ede0*/  FMUL.FTZ R43, R43, R11.reuse ;  /* 0x0000000b2b2b7220 */ /* 0x080fe20000410000 */
[-C--:B------:R-:W-:Y:S01]  /*edf0*/  FMUL.FTZ R46, R46, R11.reuse ;  /* 0x0000000b2e2e7220 */ /* 0x080fe20000410000 */
[----:B------:R-:W-:Y:S01]  /*ee00*/  FADD.FTZ R194, R161, R194 ;  /* 0x000000c2a1c27221 */ /* 0x000fe20000010000 */
[-C--:B------:R-:W-:Y:S01]  /*ee10*/  FMUL.FTZ R47, R47, R11.reuse ;  /* 0x0000000b2f2f7220 */ /* 0x080fe20000410000 */
[----:B------:R-:W-:Y:S01]  /*ee20*/  FMUL.FTZ R50, R50, R11 ;  /* 0x0000000b32327220 */ /* 0x000fe20000410000 */
[----:B------:R-:W3:Y:S01]  /*ee30*/  MUFU.EX2 R188, R171 ;  /* 0x000000ab00bc7308 */ /* 0x000ee20000000800 */
[----:B--2---:R-:W-:Y:S01]  /*ee40*/  FADD.FTZ R3, R159, R194 ;  /* 0x000000c29f037221 */ /* 0x004fe20000010000 */
[----:B0-----:R-:W-:Y:S01]  /*ee50*/  F2FP.F16.F32.PACK_AB R159, R196, R159 ;  /* 0x0000009fc49f723e */ /* 0x001fe200000000ff */
[-C--:B------:R-:W-:Y:S01]  /*ee60*/  FMUL.FTZ R51, R51, R11.reuse ;  /* 0x0000000b33337220 */ /* 0x080fe20000410000 */
[-C--:B------:R-:W-:Y:S01]  /*ee70*/  FMUL.FTZ R54, R54, R11.reuse ;  /* 0x0000000b36367220 */ /* 0x080fe20000410000 */
[----:B------:R-:W-:Y:S01]  /*ee80*/  FADD.FTZ R198, R196, R3 ;  /* 0x00000003c4c67221 */ /* 0x000fe20000010000 */
        /* <DEDUP_REMOVED lines=10> */
[----:B------:R-:W-:Y:S01]  /*ef30*/  MUFU.EX2 R192, R175 ;  /* 0x000000af00c07308 */ /* 0x000fe20000000800 */
[----:B---3--:R-:W-:Y:S01]  /*ef40*/  F2FP.F16.F32.PACK_AB R161, R188, R165 ;  /* 0x000000a5bca1723e */ /* 0x008fe200000000ff */
[-C--:B------:R-:W-:Y:S01]  /*ef50*/  FMUL.FTZ R71, R71, R11.reuse ;  /* 0x0000000b47477220 */ /* 0x080fe20000410000 */
[----:B0-----:R-:W-:Y:S01]  /*ef60*/  F2FP.F16.F32.PACK_AB R153, R167, R228 ;  /* 0x000000e4a799723e */ /* 0x001fe200000000ff */
        /* <DEDUP_REMOVED lines=30> */
[----:B0-----:R-:W-:Y:S01]  /*f150*/  F2FP.F16.F32.PACK_AB R165, R179, R230 ;  /* 0x000000e6b3a5723e */ /* 0x001fe200000000ff */
[-C--:B------:R-:W-:Y:S01]  /*f160*/  FMUL.FTZ R123, R123, R11.reuse ;  /* 0x0000000b7b7b7220 */ /* 0x080fe20000410000 */
[----:B------:R-:W-:Y:S01]  /*f170*/  FMUL.FTZ R126, R126, R11 ;  /* 0x0000000b7e7e7220 */ /* 0x000fe20000410000 */
[----:B------:R-:W-:Y:S01]  /*f180*/  FADD.FTZ R3, R163, R182 ;  /* 0x000000b6a3037221 */ /* 0x000fe20000010000 */
[C---:B------:R-:W-:Y:S01]  /*f190*/  F2FP.F16.F32.PACK_AB R163, R192.reuse, R163 ;  /* 0x000000a3c0a3723e */ /* 0x040fe200000000ff */
[-C--:B------:R-:W-:Y:S01]  /*f1a0*/  FMUL.FTZ R127, R127, R11.reuse ;  /* 0x0000000b7f7f7220 */ /* 0x080fe20000410000 */
[----:B------:R-:W0:Y:S01]  /*f1b0*/  MUFU.EX2 R181, R181 ;  /* 0x000000b500b57308 */ /* 0x000e220000000800 */
[----:B------:R-:W-:Y:S01]  /*f1c0*/  FADD.FTZ R3, R192, R3 ;  /* 0x00000003c0037221 */ /* 0x000fe20000010000 */
        /* <DEDUP_REMOVED lines=12> */
[----:B------:R-:W-:-:S02]  /*f290*/  FMUL.FTZ R151, R151, R11 ;  /* 0x0000000b97977220 */ /* 0x000fc40000410000 */
[----:B------:R-:W2:Y:S01]  /*f2a0*/  MUFU.EX2 R194, R183 ;  /* 0x000000b700c27308 */ /* 0x000ea20000000800 */
[----:B-1----:R-:W-:Y:S01]  /*f2b0*/  FADD.FTZ R186, R230, R3 ;  /* 0x00000003e6ba7221 */ /* 0x002fe20000010000 */
[----:B0-----:R-:W-:-:S03]  /*f2c0*/  F2FP.F16.F32.PACK_AB R167, R181, R180 ;  /* 0x000000b4b5a7723e */ /* 0x001fc600000000ff */
[----:B------:R-:W-:-:S03]  /*f2d0*/  FADD.FTZ R3, R179, R186 ;  /* 0x000000bab3037221 */ /* 0x000fc60000010000 */
[----:B------:R-:W0:Y:S01]  /*f2e0*/  MUFU.EX2 R182, R187 ;  /* 0x000000bb00b67308 */ /* 0x000e220000000800 */
[----:B------:R-:W-:-:S04]  /*f2f0*/  FADD.FTZ R186, R180, R3 ;  /* 0x00000003b4ba7221 */ /* 0x000fc80000010000 */
[----:B------:R-:W-:-:S03]  /*f300*/  FADD.FTZ R186, R181, R186 ;  /* 0x000000bab5ba7221 */ /* 0x000fc60000010000 */
[----:B------:R1:W3:Y:S01]  /*f310*/  MUFU.EX2 R173, R190 ;  /* 0x000000be00ad7308 */ /* 0x0002e20000000800 */
[----:B------:R-:W-:Y:S01]  /*f320*/  FADD.FTZ R3, R169, R186 ;  /* 0x000000baa9037221 */ /* 0x000fe20000010000 */
[----:B--2---:R-:W-:-:S03]  /*f330*/  F2FP.F16.F32.PACK_AB R169, R194, R169 ;  /* 0x000000a9c2a9723e */ /* 0x004fc600000000ff */
[----:B------:R-:W-:-:S03]  /*f340*/  FADD.FTZ R186, R194, R3 ;  /* 0x00000003c2ba7221 */ /* 0x000fc60000010000 */
[----:B------:R-:W2:Y:S01]  /*f350*/  MUFU.EX2 R10, R189 ;  /* 0x000000bd000a7308 */ /* 0x000ea20000000800 */
[----:B------:R-:W-:Y:S01]  /*f360*/  FADD.FTZ R3, R171, R186 ;  /* 0x000000baab037221 */ /* 0x000fe20000010000 */
[----:B0-----:R-:W-:-:S03]  /*f370*/  F2FP.F16.F32.PACK_AB R171, R182, R171 ;  /* 0x000000abb6ab723e */ /* 0x001fc600000000ff */
[----:B-1----:R-:W-:-:S03]  /*f380*/  FADD.FTZ R190, R182, R3 ;  /* 0x00000003b6be7221 */ /* 0x002fc60000010000 */
[----:B------:R-:W0:Y:S01]  /*f390*/  MUFU.EX2 R175, R191 ;  /* 0x000000bf00af7308 */ /* 0x000e220000000800 */
[----:B---3--:R-:W-:-:S07]  /*f3a0*/  FADD.FTZ R3, R173, R190 ;  /* 0x000000bead037221 */ /* 0x008fce0000010000 */
[----:B------:R-:W1:Y:S01]  /*f3b0*/  MUFU.EX2 R186, R193 ;  /* 0x000000c100ba7308 */ /* 0x000e620000000800 */
[C---:B--2---:R-:W-:Y:S01]  /*f3c0*/  FADD.FTZ R188, R10.reuse, R3 ;  /* 0x000000030abc7221 */ /* 0x044fe20000010000 */
[----:B------:R-:W-:-:S03]  /*f3d0*/  F2FP.F16.F32.PACK_AB R173, R10, R173 ;  /* 0x000000ad0aad723e */ /* 0x000fc600000000ff */
[----:B0-----:R-:W-:-:S04]  /*f3e0*/  FADD.FTZ R3, R175, R188 ;  /* 0x000000bcaf037221 */ /* 0x001fc80000010000 */
[C---:B-1----:R-:W-:Y:S01]  /*f3f0*/  FADD.FTZ R3, R186.reuse, R3 ;  /* 0x00000003ba037221 */ /* 0x042fe20000010000 */
[----:B------:R-:W-:Y:S01]  /*f400*/  F2FP.F16.F32.PACK_AB R175, R186, R175 ;  /* 0x000000afbaaf723e */ /* 0x000fe200000000ff */
[----:B------:R-:W-:Y:S06]  /*f410*/  @!P0 BRA `(.L_x_9362) ;  /* 0x0000000000048947 */ /* 0x000fec0003800000 */
[----:B------:R-:W-:Y:S01]  /*f420*/  BPT.TRAP 0x1 ;  /* 0x000000040000795c */ /* 0x000fe20000300000 */
.L_x_9362:
[----:B------:R0:W1:Y:S01]  /*f430*/  SYNCS.PHASECHK.TRANS64.TRYWAIT P2, [R210+URZ+0x22850], R207 ;  /* 0x022850cfd20075a7 */ /* 0x000062000804017f */
[----:B------:R-:W-:Y:S05]  /*f440*/  @!P0 BRA `(.L_x_9363) ;  /* 0x0000000000048947 */ /* 0x000fea0003800000 */
[----:B------:R-:W-:Y:S01]  /*f450*/  BPT.TRAP 0x1 ;  /* 0x000000040000795c */ /* 0x000fe20000300000 */
.L_x_9363:
[----:B------:R-:W-:Y:S04]  /*f460*/  BSSY B0, `(.L_x_9364) ;  /* 0x0000004000007945 */ /* 0x000fe80003800000 */
[----:B-1----:R-:W-:Y:S05]  /*f470*/  @P2 BRA `(.L_x_9365) ;  /* 0x0000000000082947 */ /* 0x002fea0003800000 */
[----:B------:R-:W1:Y:S02]  /*f480*/  SYNCS.PHASECHK.TRANS64.TRYWAIT P2, [R210+URZ+0x22850], R207 ;  /* 0x022850cfd20075a7 */ /* 0x000e64000804017f */
[----:B-1----:R-:W-:Y:S05]  /*f490*/  @!P2 BRA `(.L_x_9366) ;  /* 0x00000104004ca947 */ /* 0x002fea0003800000 */
.L_x_9365:
[----:B------:R-:W-:Y:S05]  /*f4a0*/  BSYNC B0 ;  /* 0x0000000000007941 */ /* 0x000fea0003800000 */
.L_x_9364:
[----:B------:R-:W2:Y:S01]  /*f4b0*/  S2R R179, SR_TID.X ;  /* 0x0000000000b37919 */ /* 0x000ea20000002100 */
[----:B------:R-:W-:Y:S01]  /*f4c0*/  IMAD.MOV.U32 R11, RZ, RZ, 0x40000040 ;  /* 0x40000040ff0b7424 */ /* 0x000fe200078e00ff */
[----:B------:R-:W-:Y:S05]  /*f4d0*/  WARPSYNC.ALL ;  /* 0x0000000000007948 */ /* 0x000fea0003800000 */
[----:B------:R-:W-:Y:S01]  /*f4e0*/  R2UR UR7, R11 ;  /* 0x000000000b0772ca */ /* 0x000fe200000e0000 */
[----:B------:R-:W-:Y:S01]  /*f4f0*/  IMAD R10, R16, 0xc00, R20 ;  /* 0x00000c00100a7824 */ /* 0x000fe200078e0214 */
[----:B------:R-:W-:Y:S01]  /*f500*/  ISETP.GT.AND P2, PT, R5, R215, PT ;  /* 0x000000d70500720c */ /* 0x000fe20003f44270 */
[----:B01----:R-:W-:-:S02]  /*f510*/  @!P1 VIADD R210, R210, 0x22860 ;  /* 0x00022860d2d29836 */ /* 0x003fc40000000000 */
[----:B------:R-:W-:Y:S01]  /*f520*/  VIADD R5, R5, 0xffffffff ;  /* 0xffffffff05057836 */ /* 0x000fe20000000000 */
[----:B------:R-:W-:Y:S02]  /*f530*/  R2UR UR6, R10 ;  /* 0x000000000a0672ca */ /* 0x000fe400000e0000 */
[----:B------:R-:W-:Y:S02]  /*f540*/  @!P1 PRMT R210, RZ, 0x654, R210 ;  /* 0x00000654ffd29816 */ /* 0x000fe400000000d2 */
[----:B--2---:R-:W-:-:S05]  /*f550*/  SHF.R.U32.HI R179, RZ, 0x7, R179 ;  /* 0x00000007ffb37819 */ /* 0x004fca00000116b3 */
[----:B------:R-:W-:-:S05]  /*f560*/  VIADD R11, R179, 0x8 ;  /* 0x00000008b30b7836 */ /* 0x000fca0000000000 */
[----:B------:R0:W-:Y:S02]  /*f570*/  BAR.SYNC.DEFER_BLOCKING R11, 0x100 ;  /* 0x0004000b0000751d */ /* 0x0001e40000010000 */
[----:B0-----:R-:W-:-:S04]  /*f580*/  IMAD.MOV.U32 R11, RZ, RZ, 0x40000040 ;  /* 0x40000040ff0b7424 */ /* 0x001fc800078e00ff */
[----:B------:R-:W-:-:S06]  /*f590*/  WARPGROUP.ARRIVE ;  /* 0x00000000000079c5 */ /* 0x000fcc0000000000 */
[----:B------:R-:W-:Y:S03]  /*f5a0*/  HGMMA.64x256x16.F32 R24, R152, gdesc[UR4].tnspB, R24, gsb0 ;  /* 0x43e0000498187df0 */ /* 0x000fe60008000818 */
[----:B------:R-:W-:Y:S02]  /*f5b0*/  WARPGROUP.DEPBAR.LE gsb0, 0x0 ;  /* 0x00008000000079c5 */ /* 0x000fe40000010000 */
[----:B------:R-:W-:Y:S01]  /*f5c0*/  VIADD R152, R10, 0x80 ;  /* 0x000000800a987836 */ /* 0x000fe20000000000 */
[----:B------:R-:W-:Y:S01]  /*f5d0*/  MOV R153, 0x40000040 ;  /* 0x4000004000997802 */ /* 0x000fe20000000f00 */
[----:B------:R-:W-:-:S03]  /*f5e0*/  WARPGROUP.ARRIVE ;  /* 0x00000000000079c5 */ /* 0x000fc60000000000 */
[----:B------:R-:W-:Y:S01]  /*f5f0*/  R2UR UR6, R152 ;  /* 0x00000000980672ca */ /* 0x000fe200000e0000 */
[----:B------:R-:W-:Y:S01]  /*f600*/  VIADD R152, R10, 0x100 ;  /* 0x000001000a987836 */ /* 0x000fe20000000000 */
[----:B------:R-:W-:Y:S01]  /*f610*/  R2UR UR7, R153 ;  /* 0x00000000990772ca */ /* 0x000fe200000e0000 */
[----:B------:R-:W-:-:S15]  /*f620*/  IMAD.MOV.U32 R153, RZ, RZ, 0x40000040 ;  /* 0x40000040ff997424 */ /* 0x000fde00078e00ff */
        /* <DEDUP_REMOVED lines=12> */
[----:B------:R-:W-:Y:S02]  /*f6f0*/  IMAD.MOV.U32 R153, RZ, RZ, 0x40000040 ;  /* 0x40000040ff997424 */ /* 0x000fe400078e00ff */
        /* <DEDUP_REMOVED lines=11> */
[----:B------:R-:W-:Y:S01]  /*f7b0*/  R2UR UR6, R10 ;  /* 0x000000000a0672ca */ /* 0x000fe200000e0000 */
[----:B------:R-:W-:Y:S01]  /*f7c0*/  IMAD.MOV.U32 R10, RZ, RZ, R178 ;  /* 0x000000ffff0a7224 */ /* 0x000fe200078e00b2 */
[----:B------:R-:W-:Y:S01]  /*f7d0*/  R2UR UR7, R11 ;  /* 0x000000000b0772ca */ /* 0x000fe200000e0000 */
[----:B------:R-:W-:Y:S01]  /*f7e0*/  IMAD.MOV.U32 R11, RZ, RZ, R184 ;  /* 0x000000ffff0b7224 */ /* 0x000fe200078e00b8 */
[----:B------:R-:W-:Y:S02]  /*f7f0*/  WARPGROUP.DEPBAR.LE gsb0, 0x0 ;  /* 0x00008000000079c5 */ /* 0x000fe40000010000 */
[----:B------:R-:W-:-:S15]  /*f800*/  WARPGROUP.ARRIVE ;  /* 0x00000000000079c5 */ /* 0x000fde0000000000 */
[----:B------:R-:W-:-:S06]  /*f810*/  NOP ;  /* 0x0000000000007918 */ /* 0x000fcc0000000000 */
[----:B------:R-:W-:Y:S03]  /*f820*/  HGMMA.64x256x16.F32 R24, R172, gdesc[UR4].tnspB, R24, gsb0 ;  /* 0x43e00004ac187df0 */ /* 0x000fe60008000818 */
[----:B------:R-:W-:Y:S02]  /*f830*/  WARPGROUP.DEPBAR.LE gsb0, 0x0 ;  /* 0x00008000000079c5 */ /* 0x000fe40000010000 */
[----:B------:R0:W-:Y:S01]  /*f840*/  @!P1 SYNCS.ARRIVE.TRANS64.RED.A1T0 RZ, [R210+URZ], RZ ;  /* 0x000000ffd2ff99a7 */ /* 0x0001e2000810043f */
[----:B------:R-:W-:Y:S05]  /*f850*/  @P2 BRA `(.L_x_9367) ;  /* 0xffffffc800442947 */ /* 0x000fea000383ffff */
[----:B------:R-:W-:Y:S01]  /*f860*/  MOV R11, R184 ;  /* 0x000000b8000b7202 */ /* 0x000fe20000000f00 */
[----:B------:R-:W-:-:S07]  /*f870*/  IMAD.MOV.U32 R10, RZ, RZ, R178 ;  /* 0x000000ffff0a7224 */ /* 0x000fce00078e00b2 */
.L_x_9349:
[----:B------:R-:W1:Y:S01]  /*f880*/  LDC R226, c[0x0][0x9e4] ;  /* 0x00027900ffe27b82 */ /* 0x000e620000000800 */
[----:B------:R-:W-:Y:S01]  /*f890*/  IADD3 R152, R204, 0x80, -R205 ;  /* 0x00000080cc987810 */ /* 0x000fe20007ffe8cd */
[----:B------:R-:W-:Y:S01]  /*f8a0*/  ULDC UR4, c[0x0][0x9dc] ;  /* 0x0002770000047ab9 */ /* 0x000fe20000000800 */
[----:B------:R-:W-:-:S03]  /*f8b0*/  LOP3.LUT R2, R2, 0xffefffff, RZ, 0xc0, !PT ;  /* 0xffefffff02027812 */ /* 0x000fc600078ec0ff */
[----:B------:R-:W-:-:S04]  /*f8c0*/  IMAD R152, R209, 0x80, R152 ;  /* 0x00000080d1987824 */ /* 0x000fc800078e0298 */
[----:B------:R-:W-:Y:S01]  /*f8d0*/  VIADD R154, R152, -UR4 ;  /* 0x80000004989a7c36 */ /* 0x000fe20008000000 */
[----:B-1----:R-:W-:-:S13]  /*f8e0*/  ISETP.GE.AND P2, PT, R226, 0x1, PT ;  /* 0x00000001e200780c */ /* 0x002fda0003f46270 */
[----:B------:R-:W-:Y:S01]  /*f8f0*/  @P2 LOP3.LUT R2, R2, 0x100000, RZ, 0xfc, !PT ;  /* 0x0010000002022812 */ /* 0x000fe200078efcff */
[----:B------:R-:W-:Y:S06]  /*f900*/  @!P2 BRA `(.L_x_9368) ;  /* 0x000000000048a947 */ /* 0x000fec0003800000 */
[----:B------:R-:W-:Y:S01]  /*f910*/  IMAD.MOV.U32 R155, RZ, RZ, R152 ;  /* 0x000000ffff9b7224 */ /* 0x000fe200078e0098 */
[----:B------:R-:W-:Y:S04]  /*f920*/  BSSY B0, `(.L_x_9369) ;  /* 0x000000e000007945 */ /* 0x000fe80003800000 */
        /* <DEDUP_REMOVED lines=9> */
.L_x_9370:
[----:B------:R-:W-:-:S13]  /*f9c0*/  ISETP.NE.AND P2, PT, R226, 0x1, PT ;  /* 0x00000001e200780c */ /* 0x000fda0003f45270 */
[----:B------:R-:W1:Y:S02]  /*f9d0*/  @P2 LDC.64 R152, c[0x0][0x9e8] ;  /* 0x00027a00ff982b82 */ /* 0x000e640000000a00 */
[----:B-1----:R-:W-:-:S05]  /*f9e0*/  @P2 IMAD.HI.U32 R152, R155, R152, RZ ;  /* 0x000000989b982227 */ /* 0x002fca00078e00ff */
[----:B------:R-:W-:-:S07]  /*f9f0*/  @P2 SHF.R.U32.HI R155, RZ, R153, R152 ;  /* 0x00000099ff9b2219 */ /* 0x000fce0000011698 */
.L_x_9371:
[----:B------:R-:W-:Y:S05]  /*fa00*/  BSYNC B0 ;  /* 0x0000000000007941 */ /* 0x000fea0003800000 */
.L_x_9369:
[----:B------:R-:W-:-:S05]  /*fa10*/  IMAD R155, R155, R226, RZ ;  /* 0x000000e29b9b7224 */ /* 0x000fca00078e02ff */
[----:B------:R-:W-:-:S07]  /*fa20*/  VIMNMX R154, R154, R155, !PT ;  /* 0x0000009b9a9a7248 */ /* 0x000fce0007fe0100 */
.L_x_9368:
[----:B------:R-:W-:-:S04]  /*fa30*/  VIADD R154, R154, 0x5f ;  /* 0x0000005f9a9a7836 */ /* 0x000fc80000000000 */
[----:B------:R-:W-:-:S05]  /*fa40*/  IMAD.HI R154, R154, 0x2aaaaaab, RZ ;  /* 0x2aaaaaab9a9a7827 */ /* 0x000fca00078e02ff */
[----:B------:R-:W-:-:S04]  /*fa50*/  SHF.R.U32.HI R153, RZ, 0x1f, R154 ;  /* 0x0000001fff997819 */ /* 0x000fc8000001169a */
[----:B------:R-:W-:-:S04]  /*fa60*/  LEA.HI.SX32 R154, R154, R153, 0x1c ;  /* 0x000000999a9a7211 */ /* 0x000fc800078fe2ff */
[----:B------:R-:W-:-:S04]  /*fa70*/  VIMNMX R207, R219, R154, !PT ;  /* 0x0000009adbcf7248 */ /* 0x000fc80007fe0100 */
[----:B------:R-:W-:-:S13]  /*fa80*/  ISETP.GE.AND P2, PT, R5, R207, PT ;  /* 0x000000cf0500720c */ /* 0x000fda0003f46270 */
[----:B------:R-:W-:Y:S05]  /*fa90*/  @!P2 BRA `(.L_x_9372) ;  /* 0x00000024003ca947 */ /* 0x000fea0003800000 */
[----:B------:R-:W-:Y:S02]  /*faa0*/  IMAD.MOV.U32 R212, RZ, RZ, R11 ;  /* 0x000000ffffd47224 */ /* 0x000fe400078e000b */
[----:B------:R-:W-:Y:S02]  /*fab0*/  IMAD.MOV.U32 R213, RZ, RZ, R10 ;  /* 0x000000ffffd57224 */ /* 0x000fe400078e000a */
[----:B------:R-:W-:-:S07]  /*fac0*/  IMAD.MOV.U32 R209, RZ, RZ, R5 ;  /* 0x000000ffffd17224 */ /* 0x000fce00078e0005 */
.L_x_9382:
[----:B------:R-:W-:Y:S01]  /*fad0*/  VIADD R16, R16, 0x1 ;  /* 0x0000000110107836 */ /* 0x000fe20000000000 */
[----:B------:R-:W-:Y:S05]  /*fae0*/  YIELD ;  /* 0x0000000000007946 */ /* 0x000fea0003800000 */
[----:B------:R-:W-:Y:S01]  /*faf0*/  ISETP.NE.AND P3, PT, R16, 0x2, PT ;  /* 0x000000021000780c */ /* 0x000fe20003f65270 */
[----:B------:R-:W-:Y:S02]  /*fb00*/  IMAD.MOV.U32 R10, RZ, RZ, R209 ;  /* 0x000000ffff0a7224 */ /* 0x000fe400078e00d1 */
[----:B------:R-:W-:Y:S01]  /*fb10*/  VIADD R209, R209, 0xffffffff ;  /* 0xffffffffd1d17836 */ /* 0x000fe20000000000 */
[----:B-1----:R-:W-:-:S02]  /*fb20*/  SEL R5, RZ, 0x1, P3 ;  /* 0x00000001ff057807 */ /* 0x002fc40001800000 */
[----:B------:R-:W-:Y:S02]  /*fb30*/  ISETP.GT.AND P2, PT, R10, R207, PT ;  /* 0x000000cf0a00720c */ /* 0x000fe40003f44270 */
[----:B------:R-:W-:Y:S02]  /*fb40*/  LOP3.LUT R200, R200, R5, RZ, 0x3c, !PT ;  /* 0x00000005c8c87212 */ /* 0x000fe400078e3cff */
[----:B------:R-:W-:Y:S01]  /*fb50*/  SEL R16, R16, RZ, P3 ;  /* 0x000000ff10107207 */ /* 0x000fe20001800000 */
[----:B------:R-:W-:Y:S08]  /*fb60*/  @!P0 BRA `(.L_x_9373) ;  /* 0x0000000000048947 */ /* 0x000ff00003800000 */
[----:B------:R-:W-:Y:S01]  /*fb70*/  BPT.TRAP 0x1 ;  /* 0x000000040000795c */ /* 0x000fe20000300000 */
.L_x_9373:
[----:B------:R-:W-:Y:S01]  /*fb80*/  IMAD R5, R16, 0x8, R17 ;  /* 0x0000000810057824 */ /* 0x000fe200078e0211 */
[----:B------:R-:W-:-:S04]  /*fb90*/  SHF.L.U32 R208, R200, 0x1f, RZ ;  /* 0x0000001fc8d07819 */ /* 0x000fc800000006ff */
[----:B------:R1:W2:Y:S01]  /*fba0*/  SYNCS.PHASECHK.TRANS64.TRYWAIT P3, [R5+URZ+0x22830], R208 ;  /* 0x022830d0050075a7 */ /* 0x0002a2000806017f */
[----:B------:R-:W-:Y:S05]  /*fbb0*/  @!P0 BRA `(.L_x_9374) ;  /* 0x0000000000048947 */ /* 0x000fea0003800000 */
[----:B------:R-:W-:Y:S01]  /*fbc0*/  BPT.TRAP 0x1 ;  /* 0x000000040000795c */ /* 0x000fe20000300000 */
.L_x_9374:
[----:B------:R-:W-:Y:S01]  /*fbd0*/  IMAD R10, R16, 0x300, R21 ;  /* 0x00000300100a7824 */ /* 0x000fe200078e0215 */
[----:B------:R-:W-:Y:S01]  /*fbe0*/  MOV R11, 0x40000040 ;  /* 0x40000040000b7802 */ /* 0x000fe20000000f00 */
[----:B--2---:R-:W-:Y:S06]  /*fbf0*/  @P3 BRA `(.L_x_9375) ;  /* 0x0000000000083947 */ /* 0x004fec0003800000 */
[----:B------:R-:W2:Y:S02]  /*fc00*/  SYNCS.PHASECHK.TRANS64.TRYWAIT P3, [R5+URZ+0x22830], R208 ;  /* 0x022830d0050075a7 */ /* 0x000ea4000806017f */
[----:B--2---:R-:W-:Y:S05]  /*fc10*/  @!P3 BRA `(.L_x_9376) ;  /* 0x000000fc0080b947 */ /* 0x004fea0003800000 */
.L_x_9375:
[----:B------:R-:W-:Y:S05]  /*fc20*/  WARPSYNC.ALL ;  /* 0x0000000000007948 */ /* 0x000fea0003800000 */
[C---:B------:R-:W-:Y:S01]  /*fc30*/  R2UR UR6, R10.reuse ;  /* 0x000000000a0672ca */ /* 0x040fe200000e0000 */
[----:B------:R-:W-:Y:S01]  /*fc40*/  WARPGROUP.ARRIVE ;  /* 0x00000000000079c5 */ /* 0x000fe20000000000 */
[----:B------:R-:W-:Y:S01]  /*fc50*/  R2UR UR7, R11 ;  /* 0x000000000b0772ca */ /* 0x000fe200000e0000 */
[----:B0-----:R-:W-:Y:S01]  /*fc60*/  VIADD R210, R10, 0x2 ;  /* 0x000000020ad27836 */ /* 0x001fe20000000000 */
[----:B------:R-:W-:Y:S01]  /*fc70*/  R2UR UR4, R6 ;  /* 0x00000000060472ca */ /* 0x000fe200000e0000 */
[----:B------:R-:W-:Y:S01]  /*fc80*/  IMAD.MOV.U32 R211, RZ, RZ, 0x40000040 ;  /* 0x40000040ffd37424 */ /* 0x000fe200078e00ff */
[----:B------:R-:W-:Y:S01]  /*fc90*/  R2UR UR5, R7 ;  /* 0x00000000070572ca */ /* 0x000fe200000e0000 */
[----:B------:R-:W-:Y:S01]  /*fca0*/  IMAD.MOV.U32 R11, RZ, RZ, 0x40000040 ;  /* 0x40000040ff0b7424 */ /* 0x000fe200078e00ff */
[----:B------:R-:W0:Y:S11]  /*fcb0*/  S2R R225, SR_TID.X ;  /* 0x0000000000e17919 */ /* 0x000e360000002100 */
[----:B------:R-:W-:Y:S01]  /*fcc0*/  HGMMA.64x96x16.F32 R152, gdesc[UR4], RZ, !UPT, gsb0 ;  /* 0x01600000049879f0 */ /* 0x000fe2000c0008ff */
[----:B------:R-:W-:Y:S01]  /*fcd0*/  R2UR UR6, R210 ;  /* 0x00000000d20672ca */ /* 0x000fe200000e0000 */
[----:B------:R-:W-:Y:S01]  /*fce0*/  VIADD R210, R10, 0x4 ;  /* 0x000000040ad27836 */ /* 0x000fe20000000000 */
[----:B------:R-:W-:Y:S01]  /*fcf0*/  R2UR UR7, R211 ;  /* 0x00000000d30772ca */ /* 0x000fe200000e0000 */
[----:B------:R-:W-:Y:S01]  /*fd00*/  IMAD.MOV.U32 R211, RZ, RZ, 0x40000040 ;  /* 0x40000040ffd37424 */ /* 0x000fe200078e00ff */
[----:B------:R-:W-:Y:S01]  /*fd10*/  R2UR UR4, R14 ;  /* 0x000000000e0472ca */ /* 0x000fe200000e0000 */
[----:B------:R-:W-:Y:S01]  /*fd20*/  VIADD R10, R10, 0x6 ;  /* 0x000000060a0a7836 */ /* 0x000fe20000000000 */
[----:B------:R-:W-:-:S02]  /*fd30*/  R2UR UR5, R15 ;  /* 0x000000000f0572ca */ /* 0x000fc400000e0000 */
[----:B0-----:R-:W-:Y:S01]  /*fd40*/  SHF.R.U32.HI R225, RZ, 0x7, R225 ;  /* 0x00000007ffe17819 */ /* 0x001fe200000116e1 */
[----:B------:R-:W-:Y:S02]  /*fd50*/  WARPGROUP.DEPBAR.LE gsb0, 0x0 ;  /* 0x00008000000079c5 */ /* 0x000fe40000010000 */
[----:B------:R-:W-:-:S08]  /*fd60*/  WARPGROUP.ARRIVE ;  /* 0x00000000000079c5 */ /* 0x000fd00000000000 */
        /* <DEDUP_REMOVED lines=73> */
[----:B---3--:R-:W-:Y:S01]  /*10200*/  FMNMX.FTZ R177, R159, R10, !PT ;  /* 0x0000000a9fb17209 */ /* 0x008fe20007810000 */
[----:B------:R-:W-:Y:S01]  /*10210*/  FMUL.FTZ R197, R198, UR38 ;  /* 0x00000026c6c57c20 */ /* 0x000fe20008410000 */
[----:B------:R-:W-:-:S05]  /*10220*/  FMUL.FTZ R199, R199, UR38 ;  /* 0x00000026c7c77c20 */ /* 0x000fca0008410000 */
        /* <DEDUP_REMOVED lines=37> */
[----:B----4-:R-:W-:-:S05]  /*10480*/  FMNMX.FTZ R10, R196, R177, !PT ;  /* 0x000000b1c40a7209 */ /* 0x010fca0007810000 */
[----:B------:R-:W4:Y:S02]  /*10490*/  SHFL.BFLY PT, R177, R10, 0x2, 0x1f ;  /* 0x0c401f000ab17f89 */ /* 0x000f2400000e0000 */
[----:B------:R-:W5:Y:S08]  /*104a0*/  MUFU.TANH R157, R157 ;  /* 0x0000009d009d7308 */ /* 0x000f700000002400 */
[----:B------:R-:W1:Y:S08]  /*104b0*/  MUFU.TANH R158, R158 ;  /* 0x0000009e009e7308 */ /* 0x000e700000002400 */
[----:B------:R-:W2:Y:S01]  /*104c0*/  MUFU.TANH R161, R161 ;  /* 0x000000a100a17308 */ /* 0x000ea20000002400 */
[----:B----4-:R-:W-:-:S07]  /*104d0*/  FMNMX.FTZ R10, R10, R177, !PT ;  /* 0x000000b10a0a7209 */ /* 0x010fce0007810000 */
[----:B------:R-:W4:Y:S01]  /*104e0*/  MUFU.TANH R162, R162 ;  /* 0x000000a200a27308 */ /* 0x000f220000002400 */
[----:B------:R-:W0:Y:S07]  /*104f0*/  SHFL.BFLY PT, R177, R10, 0x1, 0x1f ;  /* 0x0c201f000ab17f89 */ /* 0x000e2e00000e0000 */
[----:B------:R-:W4:Y:S08]  /*10500*/  MUFU.TANH R165, R165 ;  /* 0x000000a500a57308 */ /* 0x000f300000002400 */
[----:B------:R-:W4:Y:S08]  /*10510*/  MUFU.TANH R166, R166 ;  /* 0x000000a600a67308 */ /* 0x000f300000002400 */
[----:B------:R-:W4:Y:S01]  /*10520*/  MUFU.TANH R169, R169 ;  /* 0x000000a900a97308 */ /* 0x000f220000002400 */
[----:B0-----:R-:W-:Y:S01]  /*10530*/  FMNMX.FTZ R10, R10, R177, !PT ;  /* 0x000000b10a0a7209 */ /* 0x001fe20007810000 */
[----:B------:R-:W-:-:S04]  /*10540*/  IMAD.U32 R177, RZ, RZ, UR43 ;  /* 0x0000002bffb17e24 */ /* 0x000fc8000f8e00ff */
[CC--:B------:R-:W-:Y:S02]  /*10550*/  FMUL.FTZ R214, R10.reuse, R177.reuse ;  /* 0x000000b10ad67220 */ /* 0x0c0fe40000410000 */
[----:B------:R-:W0:Y:S01]  /*10560*/  MUFU.TANH R170, R170 ;  /* 0x000000aa00aa7308 */ /* 0x000e220000002400 */
[----:B------:R-:W-:Y:S01]  /*10570*/  FADD.FTZ R198, -R10, R213 ;  /* 0x000000d50ac67221 */ /* 0x000fe20000010100 */
[-CC-:B------:R-:W-:Y:S01]  /*10580*/  FFMA.FTZ R211, R11, R177.reuse, -R214.reuse ;  /* 0x000000b10bd37223 */ /* 0x180fe200000108d6 */
[----:B------:R-:W-:Y:S02]  /*10590*/  FMNMX.FTZ R11, R153, R212, !PT ;  /* 0x000000d4990b7209 */ /* 0x000fe40007810000 */
[-C--:B------:R-:W-:Y:S01]  /*105a0*/  FMUL.FTZ R198, R198, R177.reuse ;  /* 0x000000b1c6c67220 */ /* 0x080fe20000410000 */
[-CC-:B------:R-:W-:Y:S01]  /*105b0*/  FFMA.FTZ R213, R176, R177.reuse, -R214.reuse ;  /* 0x000000b1b0d57223 */ /* 0x180fe200000108d6 */
[--C-:B------:R-:W-:Y:S01]  /*105c0*/  FFMA.FTZ R152, R152, R177, -R214.reuse ;  /* 0x000000b198987223 */ /* 0x100fe200000108d6 */
[----:B---3--:R-:W-:Y:S01]  /*105d0*/  FMNMX.FTZ R11, R154, R11, !PT ;  /* 0x0000000b9a0b7209 */ /* 0x008fe20007810000 */
[----:B------:R-:W3:Y:S01]  /*105e0*/  MUFU.TANH R173, R173 ;  /* 0x000000ad00ad7308 */ /* 0x000ee20000002400 */
[-CC-:B------:R-:W-:Y:S01]  /*105f0*/  FFMA.FTZ R155, R155, R177.reuse, -R214.reuse ;  /* 0x000000b19b9b7223 */ /* 0x180fe200000108d6 */
[--C-:B------:R-:W-:Y:S01]  /*10600*/  FFMA.FTZ R156, R156, R177, -R214.reuse ;  /* 0x000000b19c9c7223 */ /* 0x100fe200000108d6 */
[----:B-----5:R-:W-:Y:S01]  /*10610*/  FMNMX.FTZ R11, R157, R11, !PT ;  /* 0x0000000b9d0b7209 */ /* 0x020fe20007810000 */
[-CC-:B------:R-:W-:Y:S01]  /*10620*/  FFMA.FTZ R159, R159, R177.reuse, -R214.reuse ;  /* 0x000000b19f9f7223 */ /* 0x180fe200000108d6 */
[-CC-:B------:R-:W-:Y:S01]  /*10630*/  FFMA.FTZ R160, R160, R177.reuse, -R214.reuse ;  /* 0x000000b1a0a07223 */ /* 0x180fe200000108d6 */
[--C-:B------:R-:W-:Y:S01]  /*10640*/  FFMA.FTZ R163, R163, R177, -R214.reuse ;  /* 0x000000b1a3a37223 */ /* 0x100fe200000108d6 */
[----:B-1----:R-:W-:Y:S01]  /*10650*/  FMNMX.FTZ R11, R158, R11, !PT ;  /* 0x0000000b9e0b7209 */ /* 0x002fe20007810000 */
[----:B------:R-:W1:Y:S01]  /*10660*/  MUFU.TANH R175, R175 ;  /* 0x000000af00af7308 */ /* 0x000e620000002400 */
[-CC-:B------:R-:W-:Y:S01]  /*10670*/  FFMA.FTZ R164, R164, R177.reuse, -R214.reuse ;  /* 0x000000b1a4a47223 */ /* 0x180fe200000108d6 */
[--C-:B------:R-:W-:Y:S01]  /*10680*/  FFMA.FTZ R167, R167, R177, -R214.reuse ;  /* 0x000000b1a7a77223 */ /* 0x100fe200000108d6 */
[----:B--2---:R-:W-:Y:S01]  /*10690*/  FMNMX.FTZ R11, R161, R11, !PT ;  /* 0x0000000ba10b7209 */ /* 0x004fe20007810000 */
[-CC-:B------:R-:W-:Y:S01]  /*106a0*/  FFMA.FTZ R168, R168, R177.reuse, -R214.reuse ;  /* 0x000000b1a8a87223 */ /* 0x180fe200000108d6 */
[-CC-:B------:R-:W-:Y:S01]  /*106b0*/  FFMA.FTZ R171, R171, R177.reuse, -R214.reuse ;  /* 0x000000b1abab7223 */ /* 0x180fe200000108d6 */
[--C-:B------:R-:W-:Y:S01]  /*106c0*/  FFMA.FTZ R172, R172, R177, -R214.reuse ;  /* 0x000000b1acac7223 */ /* 0x100fe200000108d6 */
[----:B----4-:R-:W-:Y:S01]  /*106d0*/  FMNMX.FTZ R11, R162, R11, !PT ;  /* 0x0000000ba20b7209 */ /* 0x010fe20007810000 */
[----:B------:R-:W2:Y:S01]  /*106e0*/  MUFU.TANH R178, R178 ;  /* 0x000000b200b27308 */ /* 0x000ea20000002400 */
[-CC-:B------:R-:W-:Y:S01]  /*106f0*/  FFMA.FTZ R174, R174, R177.reuse, -R214.reuse ;  /* 0x000000b1aeae7223 */ /* 0x180fe200000108d6 */
[--C-:B------:R-:W-:Y:S01]  /*10700*/  FFMA.FTZ R180, R180, R177, -R214.reuse ;  /* 0x000000b1b4b47223 */ /* 0x100fe200000108d6 */
[----:B------:R-:W-:Y:S01]  /*10710*/  FMNMX.FTZ R11, R165, R11, !PT ;  /* 0x0000000ba50b7209 */ /* 0x000fe20007810000 */
[-CC-:B------:R-:W-:Y:S01]  /*10720*/  FFMA.FTZ R181, R181, R177.reuse, -R214.reuse ;  /* 0x000000b1b5b57223 */ /* 0x180fe200000108d6 */
[-CC-:B------:R-:W-:Y:S01]  /*10730*/  FFMA.FTZ R184, R184, R177.reuse, -R214.reuse ;  /* 0x000000b1b8b87223 */ /* 0x180fe200000108d6 */
[--C-:B------:R-:W-:Y:S01]  /*10740*/  FFMA.FTZ R185, R185, R177, -R214.reuse ;  /* 0x000000b1b9b97223 */ /* 0x100fe200000108d6 */
[----:B------:R-:W-:Y:S01]  /*10750*/  FMNMX.FTZ R11, R166, R11, !PT ;  /* 0x0000000ba60b7209 */ /* 0x000fe20007810000 */
[----:B------:R-:W4:Y:S01]  /*10760*/  MUFU.TANH R179, R179 ;  /* 0x000000b300b37308 */ /* 0x000f220000002400 */
[-CC-:B------:R-:W-:Y:S01]  /*10770*/  FFMA.FTZ R188, R188, R177.reuse, -R214.reuse ;  /* 0x000000b1bcbc7223 */ /* 0x180fe200000108d6 */
[--C-:B------:R-:W-:Y:S01]  /*10780*/  FFMA.FTZ R189, R189, R177, -R214.reuse ;  /* 0x000000b1bdbd7223 */ /* 0x100fe200000108d6 */
[----:B------:R-:W-:Y:S01]  /*10790*/  FMNMX.FTZ R11, R169, R11, !PT ;  /* 0x0000000ba90b7209 */ /* 0x000fe20007810000 */
[-CC-:B------:R-:W-:Y:S01]  /*107a0*/  FFMA.FTZ R192, R192, R177.reuse, -R214.reuse ;  /* 0x000000b1c0c07223 */ /* 0x180fe200000108d6 */
[-CC-:B------:R-:W-:Y:S01]  /*107b0*/  FFMA.FTZ R210, R210, R177.reuse, -R214.reuse ;  /* 0x000000b1d2d27223 */ /* 0x180fe200000108d6 */
[--C-:B------:R-:W-:Y:S01]  /*107c0*/  FFMA.FTZ R193, R193, R177, -R214.reuse ;  /* 0x000000b1c1c17223 */ /* 0x100fe200000108d6 */
[----:B0-----:R-:W-:Y:S01]  /*107d0*/  FMNMX.FTZ R11, R170, R11, !PT ;  /* 0x0000000baa0b7209 */ /* 0x001fe20007810000 */
[----:B------:R-:W0:Y:S01]  /*107e0*/  MUFU.TANH R182, R182 ;  /* 0x000000b600b67308 */ /* 0x000e220000002400 */
[----:B------:R-:W-:-:S02]  /*107f0*/  FFMA.FTZ R196, R196, R177, -R214 ;  /* 0x000000b1c4c47223 */ /* 0x000fc400000108d6 */
[----:B---3--:R-:W-:-:S04]  /*10800*/  FMNMX.FTZ R11, R173, R11, !PT ;  /* 0x0000000bad0b7209 */ /* 0x008fc80007810000 */
[----:B-1----:R-:W-:Y:S01]  /*10810*/  FMNMX.FTZ R11, R175, R11, !PT ;  /* 0x0000000baf0b7209 */ /* 0x002fe20007810000 */
[----:B------:R-:W1:Y:S03]  /*10820*/  MUFU.TANH R183, R183 ;  /* 0x000000b700b77308 */ /* 0x000e660000002400 */
[----:B--2---:R-:W-:-:S04]  /*10830*/  FMNMX.FTZ R11, R178, R11, !PT ;  /* 0x0000000bb20b7209 */ /* 0x004fc80007810000 */
[----:B----4-:R-:W-:Y:S01]  /*10840*/  FMNMX.FTZ R11, R179, R11, !PT ;  /* 0x0000000bb30b7209 */ /* 0x010fe20007810000 */
[----:B------:R-:W2:Y:S03]  /*10850*/  MUFU.TANH R186, R186 ;  /* 0x000000ba00ba7308 */ /* 0x000ea60000002400 */
[----:B0-----:R-:W-:-:S05]  /*10860*/  FMNMX.FTZ R11, R182, R11, !PT ;  /* 0x0000000bb60b7209 */ /* 0x001fca0007810000 */
        /* <DEDUP_REMOVED lines=14> */
[----:B------:R-:W1:Y:S01]  /*10950*/  MUFU.EX2 R198, R198 ;  /* 0x000000c600c67308 */ /* 0x000e620000000800 */
[----:B--2---:R-:W-:-:S07]  /*10960*/  FMNMX.FTZ R11, R197, R11, !PT ;  /* 0x0000000bc50b7209 */ /* 0x004fce0007810000 */
[----:B------:R-:W2:Y:S01]  /*10970*/  MUFU.EX2 R211, R211 ;  /* 0x000000d300d37308 */ /* 0x000ea20000000800 */
[----:B0-----:R-:W-:-:S05]  /*10980*/  FMNMX.FTZ R11, R199, R11, !PT ;  /* 0x0000000bc70b7209 */ /* 0x001fca0007810000 */
[----:B------:R-:W0:Y:S02]  /*10990*/  SHFL.BFLY PT, R215, R11, 0x2, 0x1f ;  /* 0x0c401f000bd77f89 */ /* 0x000e2400000e0000 */
[----:B------:R-:W3:Y:S01]  /*109a0*/  MUFU.EX2 R152, R152 ;  /* 0x0000009800987308 */ /* 0x000ee20000000800 */
[-C--:B-1----:R-:W-:Y:S01]  /*109b0*/  FMUL.FTZ R24, R24, R198.reuse ;  /* 0x000000c618187220 */ /* 0x082fe20000410000 */
[-C--:B------:R-:W-:Y:S01]  /*109c0*/  FMUL.FTZ R25, R25, R198.reuse ;  /* 0x000000c619197220 */ /* 0x080fe20000410000 */
[-C--:B------:R-:W-:Y:S01]  /*109d0*/  FMUL.FTZ R28, R28, R198.reuse ;  /* 0x000000c61c1c7220 */ /* 0x080fe20000410000 */
[-C--:B------:R-:W-:Y:S01]  /*109e0*/  FMUL.FTZ R29, R29, R198.reuse ;  /* 0x000000c61d1d7220 */ /* 0x080fe20000410000 */
[-C--:B------:R-:W-:Y:S01]  /*109f0*/  FMUL.FTZ R32, R32, R198.reuse ;  /* 0x000000c620207220 */ /* 0x080fe20000410000 */
[-C--:B------:R-:W-:Y:S01]  /*10a00*/  FMUL.FTZ R33, R33, R198.reuse ;  /* 0x000000c621217220 */ /* 0x080fe20000410000 */
[----:B------:R-:W-:Y:S01]  /*10a10*/  FMUL.FTZ R36, R36, R198 ;  /* 0x000000c624247220 */ /* 0x000fe20000410000 */
        /* <DEDUP_REMOVED lines=14> */
[----:B0-----:R-:W-:Y:S01]  /*10b00*/  FMNMX.FTZ R11, R11, R215, !PT ;  /* 0x000000d70b0b7209 */ /* 0x001fe20007810000 */
[-C--:B------:R-:W-:Y:S01]  /*10b10*/  FMUL.FTZ R56, R56, R198.reuse ;  /* 0x000000c638387220 */ /* 0x080fe20000410000 */
[----:B------:R-:W0:Y:S01]  /*10b20*/  MUFU.EX2 R159, R159 ;  /* 0x0000009f009f7308 */ /* 0x000e220000000800 */
[----:B-1----:R-:W-:Y:S01]  /*10b30*/  FADD.FTZ R4, R155, R4 ;  /* 0x000000049b047221 */ /* 0x002fe20000010000 */
[-C--:B------:R-:W-:Y:S01]  /*10b40*/  FMUL.FTZ R57, R57, R198.reuse ;  /* 0x000000c639397220 */ /* 0x080fe20000410000 */
[----:B------:R-:W1:Y:S01]  /*10b50*/  SHFL.BFLY PT, R176, R11, 0x1, 0x1f ;  /* 0x0c201f000bb07f89 */ /* 0x000e6200000e0000 */
        /* <DEDUP_REMOVED lines=22> */
[----:B------:R-:W-:Y:S01]  /*10cc0*/  FMUL.FTZ R92, R92, R198 ;  /* 0x000000c65c5c7220 */ /* 0x000fe20000410000 */
[----:B-1----:R-:W-:Y:S01]  /*10cd0*/  FMNMX.FTZ R11, R11, R176, !PT ;  /* 0x000000b00b0b7209 */ /* 0x002fe20007810000 */
[-C--:B------:R-:W-:Y:S01]  /*10ce0*/  FMUL.FTZ R93, R93, R198.reuse ;  /* 0x000000c65d5d7220 */ /* 0x080fe20000410000 */
[-C--:B------:R-:W-:Y:S01]  /*10cf0*/  FMUL.FTZ R96, R96, R198.reuse ;  /* 0x000000c660607220 */ /* 0x080fe20000410000 */
[-C--:B------:R-:W-:Y:S01]  /*10d00*/  FMUL.FTZ R97, R97, R198.reuse ;  /* 0x000000c661617220 */ /* 0x080fe20000410000 */
[-C--:B------:R-:W-:Y:S01]  /*10d10*/  FMUL.FTZ R100, R100, R198.reuse ;  /* 0x000000c664647220 */ /* 0x080fe20000410000 */
[----:B------:R-:W-:Y:S01]  /*10d20*/  FADD.FTZ R176, -R11, R212 ;  /* 0x000000d40bb07221 */ /* 0x000fe20000010100 */
        /* <DEDUP_REMOVED lines=8> */
[-CC-:B------:R-:W-:Y:S01]  /*10db0*/  FFMA.FTZ R214, R154, R177.reuse, -R176.reuse ;  /* 0x000000b19ad67223 */ /* 0x180fe200000108b0 */
[-CC-:B------:R-:W-:Y:S01]  /*10dc0*/  FFMA.FTZ R154, R178, R177.reuse, -R176.reuse ;  /* 0x000000b1b29a7223 */ /* 0x180fe200000108b0 */
        /* <DEDUP_REMOVED lines=36> */
[----:B------:R-:W-:Y:S01]  /*11010*/  FFMA.FTZ R187, R187, R177, -R176 ;  /* 0x000000b1bbbb7223 */ /* 0x000fe200000108b0 */
[----:B------:R-:W4:Y:S01]  /*11020*/  MUFU.EX2 R172, R172 ;  /* 0x000000ac00ac7308 */ /* 0x000f220000000800 */
[----:B-----5:R-:W-:Y:S01]  /*11030*/  F2FP.F16.F32.PACK_AB R154, R156, R155 ;  /* 0x0000009b9c9a723e */ /* 0x020fe200000000ff */
[----:B--2---:R-:W-:Y:S01]  /*11040*/  FADD.FTZ R155, R163, R4 ;  /* 0x00000004a39b7221 */ /* 0x004fe20000010000 */
[-CC-:B------:R-:W-:Y:S01]  /*11050*/  FFMA.FTZ R190, R190, R177.reuse, -R176.reuse ;  /* 0x000000b1bebe7223 */ /* 0x180fe200000108b0 */
[-CC-:B------:R-:W-:Y:S01]  /*11060*/  FFMA.FTZ R191, R191, R177.reuse, -R176.reuse ;  /* 0x000000b1bfbf7223 */ /* 0x180fe200000108b0 */
[-CC-:B------:R-:W-:Y:S01]  /*11070*/  FFMA.FTZ R194, R194, R177.reuse, -R176.reuse ;  /* 0x000000b1c2c27223 */ /* 0x180fe200000108b0 */
[----:B0-----:R-:W-:Y:S01]  /*11080*/  FADD.FTZ R4, R164, R155 ;  /* 0x0000009ba4047221 */ /* 0x001fe20000010000 */
[-CC-:B------:R-:W-:Y:S01]  /*11090*/  FFMA.FTZ R195, R195, R177.reuse, -R176.reuse ;  /* 0x000000b1c3c37223 */ /* 0x180fe200000108b0 */
[----:B------:R-:W0:Y:S01]  /*110a0*/  MUFU.EX2 R174, R174 ;  /* 0x000000ae00ae7308 */ /* 0x000e220000000800 */
[-C--:B------:R-:W-:Y:S01]  /*110b0*/  FFMA.FTZ R197, R197, R177.reuse, -R176 ;  /* 0x000000b1c5c57223 */ /* 0x080fe200000108b0 */
[----:B-1----:R-:W-:Y:S01]  /*110c0*/  FADD.FTZ R155, R167, R4 ;  /* 0x00000004a79b7221 */ /* 0x002fe20000010000 */
[----:B------:R-:W-:Y:S01]  /*110d0*/  FFMA.FTZ R199, R199, R177, -R176 ;  /* 0x000000b1c7c77223 */ /* 0x000fe200000108b0 */
[----:B------:R-:W-:-:S02]  /*110e0*/  F2FP.F16.F32.PACK_AB R156, R160, R159 ;  /* 0x0000009fa09c723e */ /* 0x000fc400000000ff */
[C---:B---3--:R-:W-:Y:S01]  /*110f0*/  FADD.FTZ R4, R168.reuse, R155 ;  /* 0x0000009ba8047221 */ /* 0x048fe20000010000 */
[----:B------:R-:W-:Y:S01]  /*11100*/  F2FP.F16.F32.PACK_AB R160, R168, R167 ;  /* 0x000000a7a8a0723e */ /* 0x000fe200000000ff */
[----:B------:R-:W1:Y:S02]  /*11110*/  MUFU.EX2 R213, R213 ;  /* 0x000000d500d57308 */ /* 0x000e640000000800 */
[----:B----4-:R-:W-:-:S04]  /*11120*/  FADD.FTZ R155, R171, R4 ;  /* 0x00000004ab9b7221 */ /* 0x010fc80000010000 */
[----:B------:R-:W-:Y:S02]  /*11130*/  FADD.FTZ R155, R172, R155 ;  /* 0x0000009bac9b7221 */ /* 0x000fe40000010000 */
[----:B------:R-:W-:Y:S02]  /*11140*/  MUFU.EX2 R212, R196 ;  /* 0x000000c400d47308 */ /* 0x000fe40000000800 */
[----:B0-----:R-:W-:-:S06]  /*11150*/  FADD.FTZ R4, R174, R155 ;  /* 0x0000009bae047221 */ /* 0x001fcc0000010000 */
[----:B------:R0:W2:Y:S01]  /*11160*/  MUFU.EX2 R196, R223 ;  /* 0x000000df00c47308 */ /* 0x0000a20000000800 */
[----:B-1----:R-:W-:-:S07]  /*11170*/  FADD.FTZ R155, R213, R4 ;  /* 0x00000004d59b7221 */ /* 0x002fce0000010000 */
[----:B------:R-:W1:Y:S01]  /*11180*/  MUFU.EX2 R153, R153 ;  /* 0x0000009900997308 */ /* 0x000e620000000800 */
[-CC-:B0-----:R-:W-:Y:S01]  /*11190*/  FFMA.FTZ R223, R162, R177.reuse, -R176.reuse ;  /* 0x000000b1a2df7223 */ /* 0x181fe200000108b0 */
[----:B------:R-:W-:Y:S01]  /*111a0*/  FFMA.FTZ R162, R175, R177, -R176 ;  /* 0x000000b1afa27223 */ /* 0x000fe200000108b0 */
[----:B------:R-:W-:-:S05]  /*111b0*/  IADD3 R176, -R225, 0xb, RZ ;  /* 0x0000000be1b07810 */ /* 0x000fca0007ffe1ff */
[----:B------:R-:W0:Y:S01]  /*111c0*/  MUFU.EX2 R180, R180 ;  /* 0x000000b400b47308 */ /* 0x000e220000000800 */
        /* <DEDUP_REMOVED lines=8> */
[----:B-1----:R-:W-:Y:S01]  /*11250*/  FFMA.FTZ R3, R196, R3, R153 ;  /* 0x00000003c4037223 */ /* 0x002fe20000010099 */
        /* <DEDUP_REMOVED lines=31> */
[----:B--2---:R-:W-:-:S02]  /*11450*/  @!P1 VIADD R166, R5, 0x22840 ;  /* 0x0002284005a69836 */ /* 0x004fc40000000000 */
[-C--:B------:R-:W-:Y:S01]  /*11460*/  FMUL.FTZ R90, R90, R196.reuse ;  /* 0x000000c45a5a7220 */ /* 0x080fe20000410000 */
[-C--:B------:R-:W-:Y:S01]  /*11470*/  FMUL.FTZ R91, R91, R196.reuse ;  /* 0x000000c45b5b7220 */ /* 0x080fe20000410000 */
[-C--:B------:R-:W-:Y:S01]  /*11480*/  FMUL.FTZ R94, R94, R196.reuse ;  /* 0x000000c45e5e7220 */ /* 0x080fe20000410000 */
[-C--:B------:R-:W-:Y:S01]  /*11490*/  FMUL.FTZ R95, R95, R196.reuse ;  /* 0x000000c45f5f7220 */ /* 0x080fe20000410000 */
[----:B------:R-:W-:Y:S01]  /*114a0*/  @!P1 PRMT R166, RZ, 0x654, R166 ;  /* 0x00000654ffa69816 */ /* 0x000fe200000000a6 */
[----:B------:R2:W-:Y:S06]  /*114b0*/  BAR.ARV R176, 0x100 ;  /* 0x000400b00000751d */ /* 0x0005ec0000002000 */
[----:B------:R-:W4:Y:S01]  /*114c0*/  MUFU.EX2 R161, R161 ;  /* 0x000000a100a17308 */ /* 0x000f220000000800 */
[----:B------:R5:W-:Y:S01]  /*114d0*/  @!P1 SYNCS.ARRIVE.TRANS64.RED.A1T0 RZ, [R166+URZ], RZ ;  /* 0x000000ffa6ff99a7 */ /* 0x000be2000810043f */
[-C--:B------:R-:W-:Y:S01]  /*114e0*/  FMUL.FTZ R98, R98, R196.reuse ;  /* 0x000000c462627220 */ /* 0x080fe20000410000 */
[-C--:B------:R-:W-:Y:S01]  /*114f0*/  FMUL.FTZ R99, R99, R196.reuse ;  /* 0x000000c463637220 */ /* 0x080fe20000410000 */
[-C--:B------:R-:W-:Y:S01]  /*11500*/  FMUL.FTZ R102, R102, R196.reuse ;  /* 0x000000c466667220 */ /* 0x080fe20000410000 */
[-C--:B------:R-:W-:Y:S01]  /*11510*/  FMUL.FTZ R103, R103, R196.reuse ;  /* 0x000000c467677220 */ /* 0x080fe20000410000 */
[-C--:B------:R-:W-:Y:S01]  /*11520*/  FMUL.FTZ R106, R106, R196.reuse ;  /* 0x000000c46a6a7220 */ /* 0x080fe20000410000 */
[----:B------:R-:W-:Y:S01]  /*11530*/  FMUL.FTZ R107, R107, R196 ;  /* 0x000000c46b6b7220 */ /* 0x000fe20000410000 */
[----:B------:R-:W2:Y:S01]  /*11540*/  MUFU.EX2 R223, R223 ;  /* 0x000000df00df7308 */ /* 0x000ea20000000800 */
[----:B-----5:R-:W-:Y:S01]  /*11550*/  F2FP.F16.F32.PACK_AB R166, R181, R180 ;  /* 0x000000b4b5a6723e */ /* 0x020fe200000000ff */
[----:B-1----:R-:W-:Y:S01]  /*11560*/  FADD.FTZ R180, R214, R3 ;  /* 0x00000003d6b47221 */ /* 0x002fe20000010000 */
[-C--:B------:R-:W-:Y:S01]  /*11570*/  FMUL.FTZ R110, R110, R196.reuse ;  /* 0x000000c46e6e7220 */ /* 0x080fe20000410000 */
[-C--:B------:R-:W-:Y:S01]  /*11580*/  FMUL.FTZ R111, R111, R196.reuse ;  /* 0x000000c46f6f7220 */ /* 0x080fe20000410000 */
[-C--:B------:R-:W-:Y:S01]  /*11590*/  FMUL.FTZ R114, R114, R196.reuse ;  /* 0x000000c472727220 */ /* 0x080fe20000410000 */
[----:B0-----:R-:W-:Y:S01]  /*115a0*/  FADD.FTZ R180, R157, R180 ;  /* 0x000000b49db47221 */ /* 0x001fe20000010000 */
[-C--:B------:R-:W-:Y:S01]  /*115b0*/  FMUL.FTZ R115, R115, R196.reuse ;  /* 0x000000c473737220 */ /* 0x080fe20000410000 */
[----:B------:R-:W0:Y:S01]  /*115c0*/  MUFU.EX2 R165, R165 ;  /* 0x000000a500a57308 */ /* 0x000e220000000800 */
[-C--:B------:R-:W-:Y:S01]  /*115d0*/  FMUL.FTZ R118, R118, R196.reuse ;  /* 0x000000c476767220 */ /* 0x080fe20000410000 */
[----:B---3--:R-:W-:Y:S01]  /*115e0*/  FADD.FTZ R180, R215, R180 ;  /* 0x000000b4d7b47221 */ /* 0x008fe20000010000 */
[-C--:B------:R-:W-:Y:S01]  /*115f0*/  FMUL.FTZ R119, R119, R196.reuse ;  /* 0x000000c477777220 */ /* 0x080fe20000410000 */
[-C--:B------:R-:W-:Y:S01]  /*11600*/  FMUL.FTZ R122, R122, R196.reuse ;  /* 0x000000c47a7a7220 */ /* 0x080fe20000410000 */
[-C--:B------:R-:W-:Y:S01]  /*11610*/  FMUL.FTZ R123, R123, R196.reuse ;  /* 0x000000c47b7b7220 */ /* 0x080fe20000410000 */
[----:B----4-:R-:W-:Y:S01]  /*11620*/  FADD.FTZ R180, R161, R180 ;  /* 0x000000b4a1b47221 */ /* 0x010fe20000010000 */
[-C--:B------:R-:W-:Y:S01]  /*11630*/  FMUL.FTZ R126, R126, R196.reuse ;  /* 0x000000c47e7e7220 */ /* 0x080fe20000410000 */
[----:B------:R-:W1:Y:S01]  /*11640*/  MUFU.EX2 R169, R224 ;  /* 0x000000e000a97308 */ /* 0x000e620000000800 */
[-C--:B------:R-:W-:Y:S01]  /*11650*/  FMUL.FTZ R127, R127, R196.reuse ;  /* 0x000000c47f7f7220 */ /* 0x080fe20000410000 */
[----:B--2---:R-:W-:Y:S01]  /*11660*/  FADD.FTZ R180, R223, R180 ;  /* 0x000000b4dfb47221 */ /* 0x004fe20000010000 */
        /* <DEDUP_REMOVED lines=18> */
[----:B------:R-:W-:-:S03]  /*11790*/  FADD.FTZ R3, R175, R180 ;  /* 0x000000b4af037221 */ /* 0x000fc60000010000 */
[----:B------:R1:W3:Y:S01]  /*117a0*/  MUFU.EX2 R179, R162 ;  /* 0x000000a200b37308 */ /* 0x0002e20000000800 */
[----:B--2---:R-:W-:-:S07]  /*117b0*/  FADD.FTZ R180, R178, R3 ;  /* 0x00000003b2b47221 */ /* 0x004fce0000010000 */
[----:B------:R2:W4:Y:S01]  /*117c0*/  MUFU.EX2 R211, R158 ;  /* 0x0000009e00d37308 */ /* 0x0005220000000800 */
[----:B0-----:R-:W-:Y:S01]  /*117d0*/  FADD.FTZ R180, R173, R180 ;  /* 0x000000b4adb47221 */ /* 0x001fe20000010000 */
[----:B-1----:R-:W-:-:S06]  /*117e0*/  F2FP.F16.F32.PACK_AB R162, R172, R171 ;  /* 0x000000abaca2723e */ /* 0x002fcc00000000ff */
[----:B------:R-:W0:Y:S01]  /*117f0*/  MUFU.EX2 R182, R182 ;  /* 0x000000b600b67308 */ /* 0x000e220000000800 */
[----:B---3--:R-:W-:Y:S01]  /*11800*/  FADD.FTZ R3, R179, R180 ;  /* 0x000000b4b3037221 */ /* 0x008fe20000010000 */
[----:B--2---:R-:W-:Y:S02]  /*11810*/  F2FP.F16.F32.PACK_AB R158, R164, R163 ;  /* 0x000000a3a49e723e */ /* 0x004fe400000000ff */
[----:B------:R-:W-:Y:S01]  /*11820*/  F2FP.F16.F32.PACK_AB R164, R213, R174 ;  /* 0x000000aed5a4723e */ /* 0x000fe200000000ff */
[----:B------:R-:W-:Y:S01]  /*11830*/  FADD.FTZ R180, R198, R3 ;  /* 0x00000003c6b47221 */ /* 0x000fe20000010000 */
[----:B------:R-:W-:Y:S02]  /*11840*/  F2FP.F16.F32.PACK_AB R163, R179, R173 ;  /* 0x000000adb3a3723e */ /* 0x000fe400000000ff */
[----:B------:R-:W1:Y:S01]  /*11850*/  MUFU.EX2 R184, R184 ;  /* 0x000000b800b87308 */ /* 0x000e620000000800 */
[C---:B----4-:R-:W-:Y:S01]  /*11860*/  FADD.FTZ R3, R211.reuse, R180 ;  /* 0x000000b4d3037221 */ /* 0x050fe20000010000 */
        /* <DEDUP_REMOVED lines=34> */
[----:B-1----:R-:W-:Y:S01]  /*11a90*/  FADD.FTZ R155, R193, R4 ;  /* 0x00000004c19b7221 */ /* 0x002fe20000010000 */
[----:B------:R-:W-:-:S03]  /*11aa0*/  F2FP.F16.F32.PACK_AB R174, R212, R193 ;  /* 0x000000c1d4ae723e */ /* 0x000fc600000000ff */
[----:B------:R-:W-:Y:S01]  /*11ab0*/  FADD.FTZ R4, R212, R155 ;  /* 0x0000009bd4047221 */ /* 0x000fe20000010000 */
[----:B------:R-:W-:Y:S02]  /*11ac0*/  F2FP.F16.F32.PACK_AB R155, R215, R157 ;  /* 0x0000009dd79b723e */ /* 0x000fe400000000ff */
[----:B------:R-:W1:Y:S01]  /*11ad0*/  MUFU.EX2 R180, R199 ;  /* 0x000000c700b47308 */ /* 0x000e620000000800 */
[----:B--2---:R-:W-:Y:S01]  /*11ae0*/  FADD.FTZ R184, R195, R184 ;  /* 0x000000b8c3b87221 */ /* 0x004fe20000010000 */
[----:B------:R-:W-:Y:S02]  /*11af0*/  F2FP.F16.F32.PACK_AB R157, R223, R161 ;  /* 0x000000a1df9d723e */ /* 0x000fe400000000ff */
[----:B------:R-:W-:Y:S02]  /*11b00*/  F2FP.F16.F32.PACK_AB R161, R178, R175 ;  /* 0x000000afb2a1723e */ /* 0x000fe400000000ff */
[----:B------:R-:W-:Y:S01]  /*11b10*/  F2FP.F16.F32.PACK_AB R173, R195, R194 ;  /* 0x000000c2c3ad723e */ /* 0x000fe200000000ff */
[----:B0-----:R-:W-:-:S04]  /*11b20*/  FADD.FTZ R3, R197, R184 ;  /* 0x000000b8c5037221 */ /* 0x001fc80000010000 */
[C---:B-1----:R-:W-:Y:S01]  /*11b30*/  FADD.FTZ R3, R180.reuse, R3 ;  /* 0x00000003b4037221 */ /* 0x042fe20000010000 */
[----:B------:R-:W-:Y:S01]  /*11b40*/  F2FP.F16.F32.PACK_AB R175, R180, R197 ;  /* 0x000000c5b4af723e */ /* 0x000fe200000000ff */
[----:B------:R-:W-:Y:S06]  /*11b50*/  @!P0 BRA `(.L_x_9377) ;  /* 0x0000000000048947 */ /* 0x000fec0003800000 */
[----:B------:R-:W-:Y:S01]  /*11b60*/  BPT.TRAP 0x1 ;  /* 0x000000040000795c */ /* 0x000fe20000300000 */
.L_x_9377:
[----:B------:R0:W1:Y:S01]  /*11b70*/  SYNCS.PHASECHK.TRANS64.TRYWAIT P3, [R5+URZ+0x22850], R208 ;  /* 0x022850d0050075a7 */ /* 0x000062000806017f */
[----:B------:R-:W-:Y:S05]  /*11b80*/  @!P0 BRA `(.L_x_9378) ;  /* 0x0000000000048947 */ /* 0x000fea0003800000 */
[----:B------:R-:W-:Y:S01]  /*11b90*/  BPT.TRAP 0x1 ;  /* 0x000000040000795c */ /* 0x000fe20000300000 */
.L_x_9378:
[----:B------:R-:W-:Y:S04]  /*11ba0*/  BSSY B0, `(.L_x_9379) ;  /* 0x0000004000007945 */ /* 0x000fe80003800000 */
[----:B-1----:R-:W-:Y:S05]  /*11bb0*/  @P3 BRA `(.L_x_9380) ;  /* 0x0000000000083947 */ /* 0x002fea0003800000 */
[----:B------:R-:W1:Y:S02]  /*11bc0*/  SYNCS.PHASECHK.TRANS64.TRYWAIT P3, [R5+URZ+0x22850], R208 ;  /* 0x022850d0050075a7 */ /* 0x000e64000806017f */
[----:B-1----:R-:W-:Y:S05]  /*11bd0*/  @!P3 BRA `(.L_x_9381) ;  /* 0x000000dc00a4b947 */ /* 0x002fea0003800000 */
.L_x_9380:
[----:B------:R-:W-:Y:S05]  /*11be0*/  BSYNC B0 ;  /* 0x0000000000007941 */ /* 0x000fea0003800000 */
.L_x_9379:
[----:B------:R-:W2:Y:S01]  /*11bf0*/  S2R R180, SR_TID.X ;  /* 0x0000000000b47919 */ /* 0x000ea20000002100 */
[----:B------:R-:W-:Y:S01]  /*11c00*/  IMAD.MOV.U32 R179, RZ, RZ, 0x40000040 ;  /* 0x40000040ffb37424 */ /* 0x000fe200078e00ff */
[----:B------:R-:W-:Y:S05]  /*11c10*/  WARPSYNC.ALL ;  /* 0x0000000000007948 */ /* 0x000fea0003800000 */
[----:B------:R-:W-:Y:S01]  /*11c20*/  R2UR UR7, R179 ;  /* 0x00000000b30772ca */ /* 0x000fe200000e0000 */
[----:B------:R-:W-:Y:S02]  /*11c30*/  IMAD R178, R16, 0xc00, R20 ;  /* 0x00000c0010b27824 */ /* 0x000fe400078e0214 */
[----:B01----:R-:W-:-:S02]  /*11c40*/  @!P1 VIADD R5, R5, 0x22860 ;  /* 0x0002286005059836 */ /* 0x003fc40000000000 */
[----:B------:R-:W-:Y:S01]  /*11c50*/  IMAD.MOV.U32 R212, RZ, RZ, R11 ;  /* 0x000000ffffd47224 */ /* 0x000fe200078e000b */
[----:B------:R-:W-:Y:S01]  /*11c60*/  R2UR UR6, R178 ;  /* 0x00000000b20672ca */ /* 0x000fe200000e0000 */
[----:B------:R-:W-:Y:S01]  /*11c70*/  IMAD.MOV.U32 R213, RZ, RZ, R10 ;  /* 0x000000ffffd57224 */ /* 0x000fe200078e000a */
        /* <DEDUP_REMOVED lines=48> */
[----:B-1----:R-:W-:-:S07]  /*11f80*/  IMAD.MOV.U32 R5, RZ, RZ, R209 ;  /* 0x000000ffff057224 */ /* 0x002fce00078e00d1 */
.L_x_9372:
[----:B------:R-:W-:-:S13]  /*11f90*/  ISETP.GE.AND P2, PT, R5, R219, PT ;  /* 0x000000db0500720c */ /* 0x000fda0003f46270 */
[----:B------:R-:W-:Y:S05]  /*11fa0*/  @!P2 BRA `(.L_x_9383) ;  /* 0x0000003400d0a947 */ /* 0x000fea0003800000 */
[----:B------:R-:W-:Y:S01]  /*11fb0*/  VIADD R207, R0, 0x8 ;  /* 0x0000000800cf7836 */ /* 0x000fe20000000000 */
[----:B------:R-:W-:Y:S01]  /*11fc0*/  MOV R212, R11 ;  /* 0x0000000b00d47202 */ /* 0x000fe20000000f00 */
[----:B------:R-:W-:-:S03]  /*11fd0*/  IMAD.MOV.U32 R213, RZ, RZ, R10 ;  /* 0x000000ffffd57224 */ /* 0x000fc600078e000a */
[----:B------:R-:W-:-:S07]  /*11fe0*/  IADD3 R207, R207, R204, -R205 ;  /* 0x000000cccfcf7210 */ /* 0x000fce0007ffe8cd */
.L_x_9401:
[----:B------:R-:W-:Y:S01]  /*11ff0*/  VIADD R16, R16, 0x1 ;  /* 0x0000000110107836 */ /* 0x000fe20000000000 */
[----:B------:R-:W-:Y:S05]  /*12000*/  YIELD ;  /* 0x0000000000007946 */ /* 0x000fea0003800000 */
[----:B------:R-:W-:-:S04]  /*12010*/  ISETP.NE.AND P2, PT, R16, 0x2, PT ;  /* 0x000000021000780c */ /* 0x000fc80003f45270 */
[----:B------:R-:W-:Y:S02]  /*12020*/  SEL R11, RZ, 0x1, P2 ;  /* 0x00000001ff0b7807 */ /* 0x000fe40001000000 */
[----:B------:R-:W-:Y:S02]  /*12030*/  SEL R16, R16, RZ, P2 ;  /* 0x000000ff10107207 */ /* 0x000fe40001000000 */
[----:B------:R-:W-:Y:S01]  /*12040*/  LOP3.LUT R200, R200, R11, RZ, 0x3c, !PT ;  /* 0x0000000bc8c87212 */ /* 0x000fe200078e3cff */
[----:B-1----:R-:W-:Y:S06]  /*12050*/  @!P0 BRA `(.L_x_9384) ;  /* 0x0000000000048947 */ /* 0x002fec0003800000 */
[----:B------:R-:W-:Y:S01]  /*12060*/  BPT.TRAP 0x1 ;  /* 0x000000040000795c */ /* 0x000fe20000300000 */
.L_x_9384:
[----:B------:R-:W-:Y:S01]  /*12070*/  IMAD R208, R16, 0x8, R17 ;  /* 0x0000000810d07824 */ /* 0x000fe200078e0211 */
[----:B------:R-:W-:-:S04]  /*12080*/  SHF.L.U32 R209, R200, 0x1f, RZ ;  /* 0x0000001fc8d17819 */ /* 0x000fc800000006ff */
[----:B------:R1:W2:Y:S01]  /*12090*/  SYNCS.PHASECHK.TRANS64.TRYWAIT P2, [R208+URZ+0x22830], R209 ;  /* 0x022830d1d00075a7 */ /* 0x0002a2000804017f */
[----:B------:R-:W-:Y:S05]  /*120a0*/  @!P0 BRA `(.L_x_9385) ;  /* 0x0000000000048947 */ /* 0x000fea0003800000 */
[----:B------:R-:W-:Y:S01]  /*120b0*/  BPT.TRAP 0x1 ;  /* 0x000000040000795c */ /* 0x000fe20000300000 */
.L_x_9385:
[----:B------:R-:W-:Y:S02]  /*120c0*/  IMAD R10, R16, 0x300, R21 ;  /* 0x00000300100a7824 */ /* 0x000fe400078e0215 */
[----:B------:R-:W-:Y:S01]  /*120d0*/  IMAD.MOV.U32 R11, RZ, RZ, 0x40000040 ;  /* 0x40000040ff0b7424 */ /* 0x000fe200078e00ff */
[----:B--2---:R-:W-:Y:S06]  /*120e0*/  @P2 BRA `(.L_x_9386) ;  /* 0x0000000000082947 */ /* 0x004fec0003800000 */
[----:B------:R-:W2:Y:S02]  /*120f0*/  SYNCS.PHASECHK.TRANS64.TRYWAIT P2, [R208+URZ+0x22830], R209 ;  /* 0x022830d1d00075a7 */ /* 0x000ea4000804017f */
[----:B--2---:R-:W-:Y:S05]  /*12100*/  @!P2 BRA `(.L_x_9387) ;  /* 0x000000d8006ca947 */ /* 0x004fea0003800000 */
.L_x_9386:
        /* <DEDUP_REMOVED lines=9> */
[----:B------:R-:W0:Y:S01]  /*121a0*/  S2R R224, SR_TID.X ;  /* 0x0000000000e07919 */ /* 0x000e220000002100 */
[----:B------:R-:W-:-:S10]  /*121b0*/  ISETP.GE.AND P2, PT, R226, 0x1, PT ;  /* 0x00000001e200780c */ /* 0x000fd40003f46270 */
[----:B------:R-:W-:Y:S01]  /*121c0*/  HGMMA.64x96x16.F32 R152, gdesc[UR4], RZ, !UPT, gsb0 ;  /* 0x01600000049879f0 */ /* 0x000fe2000c0008ff */
[----:B------:R-:W-:Y:S01]  /*121d0*/  R2UR UR6, R210 ;  /* 0x00000000d20672ca */ /* 0x000fe200000e0000 */
[----:B------:R-:W-:Y:S01]  /*121e0*/  VIADD R210, R10, 0x4 ;  /* 0x000000040ad27836 */ /* 0x000fe20000000000 */
[----:B------:R-:W-:Y:S01]  /*121f0*/  R2UR UR7, R211 ;  /* 0x00000000d30772ca */ /* 0x000fe200000e0000 */
[----:B------:R-:W-:Y:S01]  /*12200*/  IMAD.MOV.U32 R211, RZ, RZ, 0x40000040 ;  /* 0x40000040ffd37424 */ /* 0x000fe200078e00ff */
[----:B------:R-:W-:Y:S01]  /*12210*/  R2UR UR4, R14 ;  /* 0x000000000e0472ca */ /* 0x000fe200000e0000 */
[----:B------:R-:W-:Y:S01]  /*12220*/  VIADD R10, R10, 0x6 ;  /* 0x000000060a0a7836 */ /* 0x000fe20000000000 */
[----:B------:R-:W-:Y:S02]  /*12230*/  R2UR UR5, R15 ;  /* 0x000000000f0572ca */ /* 0x000fe400000e0000 */
[----:B0-----:R-:W-:Y:S01]  /*12240*/  SHF.R.U32.HI R224, RZ, 0x7, R224 ;  /* 0x00000007ffe07819 */ /* 0x001fe200000116e0 */
[----:B------:R-:W-:-:S02]  /*12250*/  WARPGROUP.DEPBAR.LE gsb0, 0x0 ;  /* 0x00008000000079c5 */ /* 0x000fc40000010000 */
        /* <DEDUP_REMOVED lines=75> */
[C---:B------:R-:W-:Y:S01]  /*12710*/  IADD3 R224, R166.reuse, UR40, RZ ;  /* 0x00000028a6e07c10 */ /* 0x040fe2000fffe0ff */
[----:B------:R-:W-:-:S04]  /*12720*/  VIADD R199, R166, UR51 ;  /* 0x00000033a6c77c36 */ /* 0x000fc80008000000 */
[C---:B------:R-:W-:Y:S02]  /*12730*/  IMAD.IADD R198, R0.reuse, 0x1, R224 ;  /* 0x0000000100c67824 */ /* 0x040fe400078e02e0 */
[----:B------:R-:W0:Y:S01]  /*12740*/  MUFU.TANH R152, R152 ;  /* 0x0000009800987308 */ /* 0x000e220000002400 */
[----:B------:R-:W-:-:S07]  /*12750*/  IMAD.IADD R197, R0, 0x1, R199 ;  /* 0x0000000100c57824 */ /* 0x000fce00078e02c7 */
        /* <DEDUP_REMOVED lines=50> */
[----:B------:R-:W-:Y:S01]  /*12a80*/  IMAD.U32 R225, RZ, RZ, UR44 ;  /* 0x0000002cffe17e24 */ /* 0x000fe2000f8e00ff */
[----:B------:R-:W-:-:S04]  /*12a90*/  LOP3.LUT R196, RZ, R196, RZ, 0x33, !PT ;  /* 0x000000c4ffc47212 */ /* 0x000fc800078e33ff */
[----:B------:R-:W-:-:S13]  /*12aa0*/  ISETP.NE.AND P2, PT, R225, 0x1, PT ;  /* 0x00000001e100780c */ /* 0x000fda0003f45270 */
[----:B------:R-:W3:Y:S02]  /*12ab0*/  @P2 LDC.64 R166, c[0x0][0x9e8] ;  /* 0x00027a00ffa62b82 */ /* 0x000ee40000000a00 */
[----:B---3--:R-:W-:-:S05]  /*12ac0*/  @P2 IMAD.HI.U32 R166, R196, R166, RZ ;  /* 0x000000a6c4a62227 */ /* 0x008fca00078e00ff */
[----:B------:R-:W-:-:S04]  /*12ad0*/  @P2 SHF.R.U32.HI R196, RZ, R167, R166 ;  /* 0x000000a7ffc42219 */ /* 0x000fc800000116a6 */
[----:B------:R-:W-:Y:S01]  /*12ae0*/  LOP3.LUT R196, RZ, R196, RZ, 0x33, !PT ;  /* 0x000000c4ffc47212 */ /* 0x000fe200078e33ff */
[----:B------:R-:W-:Y:S06]  /*12af0*/  BRA `(.L_x_9391) ;  /* 0x0000000000147947 */ /* 0x000fec0003800000 */
.L_x_9390:
[----:B------:R-:W-:-:S05]  /*12b00*/  IMAD.U32 R225, RZ, RZ, UR44 ;  /* 0x0000002cffe17e24 */ /* 0x000fca000f8e00ff */
[----:B------:R-:W-:-:S13]  /*12b10*/  ISETP.NE.AND P2, PT, R225, 0x1, PT ;  /* 0x00000001e100780c */ /* 0x000fda0003f45270 */
[----:B------:R-:W3:Y:S02]  /*12b20*/  @P2 LDC.64 R166, c[0x0][0x9e8] ;  /* 0x00027a00ffa62b82 */ /* 0x000ee40000000a00 */
[----:B---3--:R-:W-:-:S05]  /*12b30*/  @P2 IMAD.HI.U32 R166, R196, R166, RZ ;  /* 0x000000a6c4a62227 */ /* 0x008fca00078e00ff */
[----:B------:R-:W-:-:S07]  /*12b40*/  @P2 SHF.R.U32.HI R196, RZ, R167, R166 ;  /* 0x000000a7ffc42219 */ /* 0x000fce00000116a6 */
.L_x_9391:
[----:B------:R-:W-:Y:S05]  /*12b50*/  BSYNC B0 ;  /* 0x0000000000007941 */ /* 0x000fea0003800000 */
.L_x_9389:
[----:B------:R-:W-:-:S04]  /*12b60*/  IMAD R166, R5, -0x60, -R201 ;  /* 0xffffffa005a67824 */ /* 0x000fc800078e0ac9 */
[----:B------:R-:W-:-:S05]  /*12b70*/  IMAD R166, R196, R225, R166 ;  /* 0x000000e1c4a67224 */ /* 0x000fca00078e02a6 */
[----:B------:R-:W-:Y:S02]  /*12b80*/  VIMNMX R197, R197, R166, !PT ;  /* 0x000000a6c5c57248 */ /* 0x000fe40007fe0100 */
[----:B------:R-:W-:-:S07]  /*12b90*/  VIADDMNMX R198, R166, R225, R198, PT ;  /* 0x000000e1a6c67246 */ /* 0x000fce00038001c6 */
.L_x_9388:
        /* <DEDUP_REMOVED lines=12> */
[----:B------:R-:W-:Y:S02]  /*12c60*/  ISETP.GT.AND P3, PT, R197, 0x1, !P2 ;  /* 0x00000001c500780c */ /* 0x000fe40005764270 */
        /* <DEDUP_REMOVED lines=141> */
.L_x_9394:
[----:B------:R-:W-:Y:S02]  /*13540*/  IMAD.U32 R177, RZ, RZ, UR44 ;  /* 0x0000002cffb17e24 */ /* 0x000fe4000f8e00ff */
[----:B------:R-:W-:-:S03]  /*13550*/  IMAD.MOV.U32 R197, RZ, RZ, R207 ;  /* 0x000000ffffc57224 */ /* 0x000fc600078e00cf */
[----:B------:R-:W-:-:S13]  /*13560*/  ISETP.NE.AND P6, PT, R177, 0x1, PT ;  /* 0x00000001b100780c */ /* 0x000fda0003fc5270 */
[----:B------:R-:W0:Y:S02]  /*13570*/  @P6 LDC.64 R10, c[0x0][0x9e8] ;  /* 0x00027a00ff0a6b82 */ /* 0x000e240000000a00 */
[----:B0-----:R-:W-:-:S05]  /*13580*/  @P6 IMAD.HI.U32 R10, R207, R10, RZ ;  /* 0x0000000acf0a6227 */ /* 0x001fca00078e00ff */
[----:B------:R-:W-:-:S07]  /*13590*/  @P6 SHF.R.U32.HI R197, RZ, R11, R10 ;  /* 0x0000000bffc56219 */ /* 0x000fce000001160a */
.L_x_9395:
[----:B------:R-:W-:Y:S05]  /*135a0*/  BSYNC B0 ;  /* 0x0000000000007941 */ /* 0x000fea0003800000 */
.L_x_9393:
[----:B------:R-:W-:-:S04]  /*135b0*/  IMAD.IADD R196, R196, 0x1, -R201 ;  /* 0x00000001c4c47824 */ /* 0x000fc800078e0ac9 */
[----:B------:R-:W-:-:S05]  /*135c0*/  IMAD R196, R197, R177, R196 ;  /* 0x000000b1c5c47224 */ /* 0x000fca00078e02c4 */
[----:B------:R-:W-:Y:S02]  /*135d0*/  VIADDMNMX R224, R196, R177, R224, PT ;  /* 0x000000b1c4e07246 */ /* 0x000fe400038001e0 */
[----:B------:R-:W-:-:S07]  /*135e0*/  VIMNMX R199, R199, R196, !PT ;  /* 0x000000c4c7c77248 */ /* 0x000fce0007fe0100 */
.L_x_9392:
        /* <DEDUP_REMOVED lines=56> */
[C---:B------:R-:W-:Y:S02]  /*13970*/  ISETP.GT.AND P2, PT, R199.reuse, 0x21, !P2 ;  /* 0x00000021c700780c */ /* 0x040fe40005744270 */
[----:B------:R-:W-:Y:S02]  /*13980*/  FMNMX.FTZ R10, R194, R11, !PT ;  /* 0x0000000bc20a7209 */ /* 0x000fe40007810000 */
[----:B------:R-:W-:Y:S02]  /*13990*/  ISETP.LT.OR P2, PT, R224, 0x22, P2 ;  /* 0x00000022e000780c */ /* 0x000fe40001741670 */
[----:B------:R-:W-:Y:S01]  /*139a0*/  ISETP.GT.AND P3, PT, R199, 0x50, !P3 ;  /* 0x00000050c700780c */ /* 0x000fe20005f64270 */
[----:B------:R-:W0:Y:S01]  /*139b0*/  SHFL.BFLY PT, R11, R10, 0x2, 0x1f ;  /* 0x0c401f000a0b7f89 */ /* 0x000e2200000e0000 */
[----:B------:R-:W-:-:S02]  /*139c0*/  FSEL R171, R171, -INF , !P2 ;  /* 0xff800000abab7808 */ /* 0x000fc40005000000 */
[----:B------:R-:W-:Y:S02]  /*139d0*/  ISETP.GT.AND P2, PT, R199, 0x28, !P6 ;  /* 0x00000028c700780c */ /* 0x000fe40007744270 */
[----:B------:R-:W-:Y:S02]  /*139e0*/  LOP3.LUT P6, RZ, R2, 0x80000, RZ, 0xc0, !PT ;  /* 0x0008000002ff7812 */ /* 0x000fe400078cc0ff */
        /* <DEDUP_REMOVED lines=12> */
[----:B------:R-:W-:Y:S02]  /*13ab0*/  ISETP.GT.AND P2, PT, R199, 0x30, !P2 ;  /* 0x00000030c700780c */ /* 0x000fe40005744270 */
[C---:B------:R-:W-:Y:S01]  /*13ac0*/  ISETP.LT.OR P4, PT, R224.reuse, 0x52, P4 ;  /* 0x00000052e000780c */ /* 0x040fe20002781670 */
[----:B------:R-:W0:Y:S01]  /*13ad0*/  SHFL.BFLY PT, R177, R10, 0x1, 0x1f ;  /* 0x0c201f000ab17f89 */ /* 0x000e2200000e0000 */
[C---:B------:R-:W-:Y:S02]  /*13ae0*/  ISETP.LT.OR P2, PT, R224.reuse, 0x31, P2 ;  /* 0x00000031e000780c */ /* 0x040fe40001741670 */
[----:B------:R-:W-:-:S02]  /*13af0*/  ISETP.LT.OR P5, PT, R224, 0x59, P5 ;  /* 0x00000059e000780c */ /* 0x000fc40002fa1670 */
[----:B------:R-:W-:Y:S02]  /*13b00*/  FSEL R178, R178, -INF , !P2 ;  /* 0xff800000b2b27808 */ /* 0x000fe40005000000 */
[----:B------:R-:W-:Y:S02]  /*13b10*/  LOP3.LUT P2, RZ, R2, 0x400, RZ, 0xc0, !PT ;  /* 0x0000040002ff7812 */ /* 0x000fe4000784c0ff */
[----:B------:R-:W-:Y:S02]  /*13b20*/  FSEL R190, R190, -INF , !P4 ;  /* 0xff800000bebe7808 */ /* 0x000fe40006000000 */
[----:B------:R-:W-:Y:S02]  /*13b30*/  ISETP.GT.AND P2, PT, R199, 0x31, !P2 ;  /* 0x00000031c700780c */ /* 0x000fe40005744270 */
[----:B------:R-:W-:Y:S02]  /*13b40*/  FSEL R192, R192, -INF , !P5 ;  /* 0xff800000c0c07808 */ /* 0x000fe40006800000 */
[----:B------:R-:W-:-:S04]  /*13b50*/  ISETP.LT.OR P2, PT, R224, 0x32, P2 ;  /* 0x00000032e000780c */ /* 0x000fc80001741670 */
[----:B------:R-:W-:Y:S02]  /*13b60*/  FSEL R179, R179, -INF , !P2 ;  /* 0xff800000b3b37808 */ /* 0x000fe40005000000 */
[----:B------:R-:W-:Y:S02]  /*13b70*/  LOP3.LUT P2, RZ, R2, 0x200, RZ, 0xc0, !PT ;  /* 0x0000020002ff7812 */ /* 0x000fe4000784c0ff */
[----:B0-----:R-:W-:Y:S01]  /*13b80*/  FMNMX.FTZ R10, R10, R177, !PT ;  /* 0x000000b10a0a7209 */ /* 0x001fe20007810000 */
[----:B------:R-:W-:Y:S01]  /*13b90*/  IMAD.U32 R177, RZ, RZ, UR45 ;  /* 0x0000002dffb17e24 */ /* 0x000fe2000f8e00ff */
[----:B------:R-:W-:Y:S02]  /*13ba0*/  ISETP.GT.AND P2, PT, R199, 0x38, !P2 ;  /* 0x00000038c700780c */ /* 0x000fe40005744270 */
[----:B------:R-:W-:Y:S02]  /*13bb0*/  FSETP.NEU.FTZ.AND P3, PT, R10, -INF , PT ;  /* 0xff8000000a00780b */ /* 0x000fe40003f7d000 */
[----:B------:R-:W-:-:S02]  /*13bc0*/  ISETP.LT.OR P2, PT, R224, 0x39, P2 ;  /* 0x00000039e000780c */ /* 0x000fc40001741670 */
[----:B------:R-:W-:Y:S02]  /*13bd0*/  FSEL R198, R10, RZ, P3 ;  /* 0x000000ff0ac67208 */ /* 0x000fe40001800000 */
        /* <DEDUP_REMOVED lines=21> */
[----:B------:R-:W-:Y:S02]  /*13d30*/  ISETP.GT.AND P2, PT, R199, RZ, !P6 ;  /* 0x000000ffc700720c */ /* 0x000fe40007744270 */
[----:B------:R-:W-:Y:S02]  /*13d40*/  LOP3.LUT P6, RZ, R2, 0x1, RZ, 0xc0, !PT ;  /* 0x0000000102ff7812 */ /* 0x000fe400078cc0ff */
[----:B------:R-:W-:-:S04]  /*13d50*/  ISETP.LT.OR P2, PT, R224, 0x1, P2 ;  /* 0x00000001e000780c */ /* 0x000fc80001741670 */
[----:B------:R-:W-:Y:S02]  /*13d60*/  FSEL R152, R152, -INF , !P2 ;  /* 0xff80000098987808 */ /* 0x000fe40005000000 */
[----:B------:R-:W-:Y:S02]  /*13d70*/  ISETP.GT.AND P2, PT, R199, 0x59, !P6 ;  /* 0x00000059c700780c */ /* 0x000fe40007744270 */
[----:B------:R-:W-:Y:S02]  /*13d80*/  FMNMX.FTZ R11, R152, R212, !PT ;  /* 0x000000d4980b7209 */ /* 0x000fe40007810000 */
[----:B------:R-:W-:Y:S02]  /*13d90*/  ISETP.LT.OR P2, PT, R224, 0x5a, P2 ;  /* 0x0000005ae000780c */ /* 0x000fe40001741670 */
[----:B------:R-:W-:Y:S02]  /*13da0*/  FMNMX.FTZ R11, R153, R11, !PT ;  /* 0x0000000b990b7209 */ /* 0x000fe40007810000 */
[----:B------:R-:W-:-:S02]  /*13db0*/  FSEL R193, R193, -INF , !P2 ;  /* 0xff800000c1c17808 */ /* 0x000fc40005000000 */
        /* <DEDUP_REMOVED lines=16> */
[----:B------:R-:W-:Y:S01]  /*13ec0*/  FMNMX.FTZ R196, R186, R11, !PT ;  /* 0x0000000bbac47209 */ /* 0x000fe20007810000 */
[----:B------:R-:W-:-:S03]  /*13ed0*/  FADD.FTZ R11, -R198, R213 ;  /* 0x000000d5c60b7221 */ /* 0x000fc60000010100 */
[----:B------:R-:W-:Y:S01]  /*13ee0*/  FMNMX.FTZ R196, R187, R196, !PT ;  /* 0x000000c4bbc47209 */ /* 0x000fe20007810000 */
[----:B------:R-:W-:-:S03]  /*13ef0*/  FMUL.FTZ R11, R11, R177 ;  /* 0x000000b10b0b7220 */ /* 0x000fc60000410000 */
[----:B------:R-:W-:Y:S01]  /*13f00*/  FMNMX.FTZ R197, R191, R196, !PT ;  /* 0x000000c4bfc57209 */ /* 0x000fe20007810000 */
[----:B------:R-:W-:-:S03]  /*13f10*/  FMUL.FTZ R196, R10, R177 ;  /* 0x000000b10ac47220 */ /* 0x000fc60000410000 */
[----:B------:R-:W-:Y:S02]  /*13f20*/  FMNMX.FTZ R197, R190, R197, !PT ;  /* 0x000000c5bec57209 */ /* 0x000fe40007810000 */
[----:B------:R-:W-:Y:S02]  /*13f30*/  FSEL R196, R196, RZ, P3 ;  /* 0x000000ffc4c47208 */ /* 0x000fe40001800000 */
[----:B------:R-:W-:-:S03]  /*13f40*/  FMNMX.FTZ R197, R192, R197, !PT ;  /* 0x000000c5c0c57209 */ /* 0x000fc60007810000 */
[--C-:B------:R-:W-:Y:S01]  /*13f50*/  FFMA.FTZ R166, R166, R177, -R196.reuse ;  /* 0x000000b1a6a67223 */ /* 0x100fe200000108c4 */
[----:B------:R-:W-:Y:S01]  /*13f60*/  FMNMX.FTZ R197, R193, R197, !PT ;  /* 0x000000c5c1c57209 */ /* 0x000fe20007810000 */
        /* <DEDUP_REMOVED lines=24> */
[----:B------:R-:W0:Y:S07]  /*140f0*/  SHFL.BFLY PT, R196, R197, 0x2, 0x1f ;  /* 0x0c401f00c5c47f89 */ /* 0x000e2e00000e0000 */
[----:B------:R-:W-:Y:S08]  /*14100*/  MUFU.EX2 R167, R167 ;  /* 0x000000a700a77308 */ /* 0x000ff00000000800 */
[----:B------:R-:W-:Y:S08]  /*14110*/  MUFU.EX2 R154, R154 ;  /* 0x0000009a009a7308 */ /* 0x000ff00000000800 */
[----:B------:R-:W-:Y:S01]  /*14120*/  MUFU.EX2 R155, R155 ;  /* 0x0000009b009b7308 */ /* 0x000fe20000000800 */
[----:B0-----:R-:W-:-:S05]  /*14130*/  FMNMX.FTZ R197, R197, R196, !PT ;  /* 0x000000c4c5c57209 */ /* 0x001fca0007810000 */
[----:B------:R-:W0:Y:S02]  /*14140*/  SHFL.BFLY PT, R198, R197, 0x1, 0x1f ;  /* 0x0c201f00c5c67f89 */ /* 0x000e2400000e0000 */
[----:B------:R-:W3:Y:S08]  /*14150*/  MUFU.EX2 R196, R11 ;  /* 0x0000000b00c47308 */ /* 0x000ef00000000800 */
[----:B------:R-:W4:Y:S08]  /*14160*/  MUFU.EX2 R158, R158 ;  /* 0x0000009e009e7308 */ /* 0x000f300000000800 */
[----:B------:R-:W5:Y:S01]  /*14170*/  MUFU.EX2 R159, R159 ;  /* 0x0000009f009f7308 */ /* 0x000f620000000800 */
[----:B---3--:R-:W-:Y:S01]  /*14180*/  FFMA.FTZ R4, R196, R4, R166 ;  /* 0x00000004c4047223 */ /* 0x008fe200000100a6 */
[-C--:B------:R-:W-:Y:S01]  /*14190*/  FMUL.FTZ R24, R24, R196.reuse ;  /* 0x000000c418187220 */ /* 0x080fe20000410000 */
[-C--:B------:R-:W-:Y:S01]  /*141a0*/  FMUL.FTZ R25, R25, R196.reuse ;  /* 0x000000c419197220 */ /* 0x080fe20000410000 */
[----:B------:R-:W-:Y:S01]  /*141b0*/  FMUL.FTZ R28, R28, R196 ;  /* 0x000000c41c1c7220 */ /* 0x000fe20000410000 */
[----:B------:R-:W-:Y:S01]  /*141c0*/  FADD.FTZ R4, R167, R4 ;  /* 0x00000004a7047221 */ /* 0x000fe20000010000 */
[----:B0-----:R-:W-:Y:S01]  /*141d0*/  FMNMX.FTZ R11, R197, R198, !PT ;  /* 0x000000c6c50b7209 */ /* 0x001fe20007810000 */
[----:B------:R-:W-:Y:S01]  /*141e0*/  FMUL.FTZ R29, R29, R196 ;  /* 0x000000c41d1d7220 */ /* 0x000fe20000410000 */
[----:B------:R-:W0:Y:S01]  /*141f0*/  MUFU.EX2 R162, R162 ;  /* 0x000000a200a27308 */ /* 0x000e220000000800 */
[----:B------:R-:W-:Y:S01]  /*14200*/  FADD.FTZ R4, R154, R4 ;  /* 0x000000049a047221 */ /* 0x000fe20000010000 */
[C---:B------:R-:W-:Y:S01]  /*14210*/  FSETP.NEU.FTZ.AND P2, PT, R11.reuse, -INF , PT ;  /* 0xff8000000b00780b */ /* 0x040fe20003f5d000 */
[-C--:B------:R-:W-:Y:S01]  /*14220*/  FMUL.FTZ R198, R11, R177.reuse ;  /* 0x000000b10bc67220 */ /* 0x080fe20000410000 */
[----:B------:R-:W-:Y:S01]  /*14230*/  F2FP.F16.F32.PACK_AB R154, R155, R154 ;  /* 0x0000009a9b9a723e */ /* 0x000fe200000000ff */
[-C--:B------:R-:W-:Y:S01]  /*14240*/  FMUL.FTZ R32, R32, R196.reuse ;  /* 0x000000c420207220 */ /* 0x080fe20000410000 */
[-C--:B------:R-:W-:Y:S01]  /*14250*/  FMUL.FTZ R33, R33, R196.reuse ;  /* 0x000000c421217220 */ /* 0x080fe20000410000 */
[-C--:B------:R-:W-:Y:S01]  /*14260*/  FMUL.FTZ R36, R36, R196.reuse ;  /* 0x000000c424247220 */ /* 0x080fe20000410000 */
[----:B------:R-:W-:Y:S01]  /*14270*/  FSEL R198, R198, RZ, P2 ;  /* 0x000000ffc6c67208 */ /* 0x000fe20001000000 */
[----:B------:R-:W3:Y:S01]  /*14280*/  MUFU.EX2 R163, R163 ;  /* 0x000000a300a37308 */ /* 0x000ee20000000800 */
[-C--:B------:R-:W-:Y:S01]  /*14290*/  FMUL.FTZ R37, R37, R196.reuse ;  /* 0x000000c425257220 */ /* 0x080fe20000410000 */
[-C--:B------:R-:W-:Y:S01]  /*142a0*/  FMUL.FTZ R40, R40, R196.reuse ;  /* 0x000000c428287220 */ /* 0x080fe20000410000 */
[----:B------:R-:W-:Y:S01]  /*142b0*/  FMUL.FTZ R41, R41, R196 ;  /* 0x000000c429297220 */ /* 0x000fe20000410000 */
        /* <DEDUP_REMOVED lines=13> */
[----:B-1----:R-:W-:Y:S01]  /*14390*/  F2FP.F16.F32.PACK_AB R152, R167, R166 ;  /* 0x000000a6a798723e */ /* 0x002fe200000000ff */
[----:B------:R-:W-:Y:S01]  /*143a0*/  FADD.FTZ R167, R155, R4 ;  /* 0x000000049ba77221 */ /* 0x000fe20000010000 */
[-CC-:B------:R-:W-:Y:S01]  /*143b0*/  FFMA.FTZ R175, R175, R177.reuse, -R198.reuse ;  /* 0x000000b1afaf7223 */ /* 0x180fe200000108c6 */
[-CC-:B------:R-:W-:Y:S01]  /*143c0*/  FFMA.FTZ R178, R178, R177.reuse, -R198.reuse ;  /* 0x000000b1b2b27223 */ /* 0x180fe200000108c6 */
[-CC-:B------:R-:W-:Y:S01]  /*143d0*/  FFMA.FTZ R179, R179, R177.reuse, -R198.reuse ;  /* 0x000000b1b3b37223 */ /* 0x180fe200000108c6 */
[----:B----4-:R-:W-:Y:S01]  /*143e0*/  FADD.FTZ R4, R158, R167 ;  /* 0x000000a79e047221 */ /* 0x010fe20000010000 */
[-CC-:B------:R-:W-:Y:S01]  /*143f0*/  FFMA.FTZ R180, R180, R177.reuse, -R198.reuse ;  /* 0x000000b1b4b47223 */ /* 0x180fe200000108c6 */
[----:B------:R-:W1:Y:S01]  /*14400*/  MUFU.EX2 R169, R169 ;  /* 0x000000a900a97308 */ /* 0x000e620000000800 */
[-C--:B------:R-:W-:Y:S01]  /*14410*/  FFMA.FTZ R181, R181, R177.reuse, -R198 ;  /* 0x000000b1b5b57223 */ /* 0x080fe200000108c6 */
[----:B-----5:R-:W-:Y:S01]  /*14420*/  FADD.FTZ R167, R159, R4 ;  /* 0x000000049fa77221 */ /* 0x020fe20000010000 */
[-CC-:B------:R-:W-:Y:S01]  /*14430*/  FFMA.FTZ R182, R182, R177.reuse, -R198.reuse ;  /* 0x000000b1b6b67223 */ /* 0x180fe200000108c6 */
[-CC-:B------:R-:W-:Y:S01]  /*14440*/  FFMA.FTZ R183, R183, R177.reuse, -R198.reuse ;  /* 0x000000b1b7b77223 */ /* 0x180fe200000108c6 */
[-CC-:B------:R-:W-:Y:S01]  /*14450*/  FFMA.FTZ R186, R186, R177.reuse, -R198.reuse ;  /* 0x000000b1baba7223 */ /* 0x180fe200000108c6 */
[----:B0-----:R-:W-:Y:S01]  /*14460*/  FADD.FTZ R4, R162, R167 ;  /* 0x000000a7a2047221 */ /* 0x001fe20000010000 */
[-CC-:B------:R-:W-:Y:S01]  /*14470*/  FFMA.FTZ R187, R187, R177.reuse, -R198.reuse ;  /* 0x000000b1bbbb7223 */ /* 0x180fe200000108c6 */
[----:B------:R-:W0:Y:S01]  /*14480*/  MUFU.EX2 R172, R172 ;  /* 0x000000ac00ac7308 */ /* 0x000e220000000800 */
[-CC-:B------:R-:W-:Y:S01]  /*14490*/  FFMA.FTZ R191, R191, R177.reuse, -R198.reuse ;  /* 0x000000b1bfbf7223 */ /* 0x180fe200000108c6 */
[-CC-:B------:R-:W-:Y:S01]  /*144a0*/  FFMA.FTZ R190, R190, R177.reuse, -R198.reuse ;  /* 0x000000b1bebe7223 */ /* 0x180fe200000108c6 */
[-CC-:B------:R-:W-:Y:S01]  /*144b0*/  FFMA.FTZ R192, R192, R177.reuse, -R198.reuse ;  /* 0x000000b1c0c07223 */ /* 0x180fe200000108c6 */
[----:B------:R-:W-:Y:S01]  /*144c0*/  FFMA.FTZ R193, R193, R177, -R198 ;  /* 0x000000b1c1c17223 */ /* 0x000fe200000108c6 */
        /* <DEDUP_REMOVED lines=12> */
[----:B----4-:R-:W-:Y:S01]  /*14590*/  F2FP.F16.F32.PACK_AB R156, R159, R158 ;  /* 0x0000009e9f9c723e */ /* 0x010fe200000000ff */
[C---:B---3--:R-:W-:Y:S01]  /*145a0*/  FADD.FTZ R159, R163.reuse, R4 ;  /* 0x00000004a39f7221 */ /* 0x048fe20000010000 */
[----:B------:R-:W-:Y:S01]  /*145b0*/  F2FP.F16.F32.PACK_AB R158, R163, R162 ;  /* 0x000000a2a39e723e */ /* 0x000fe200000000ff */
[-C--:B------:R-:W-:Y:S01]  /*145c0*/  FMUL.FTZ R64, R64, R196.reuse ;  /* 0x000000c440407220 */ /* 0x080fe20000410000 */
[-C--:B------:R-:W-:Y:S01]  /*145d0*/  FMUL.FTZ R65, R65, R196.reuse ;  /* 0x000000c441417220 */ /* 0x080fe20000410000 */
[----:B--2---:R-:W-:Y:S01]  /*145e0*/  FADD.FTZ R4, R168, R159 ;  /* 0x0000009fa8047221 */ /* 0x004fe20000010000 */
[-C--:B------:R-:W-:Y:S01]  /*145f0*/  FMUL.FTZ R68, R68, R196.reuse ;  /* 0x000000c444447220 */ /* 0x080fe20000410000 */
[----:B------:R-:W2:Y:S01]  /*14600*/  MUFU.EX2 R210, R210 ;  /* 0x000000d200d27308 */ /* 0x000ea20000000800 */
[-C--:B------:R-:W-:Y:S01]  /*14610*/  FMUL.FTZ R69, R69, R196.reuse ;  /* 0x000000c445457220 */ /* 0x080fe20000410000 */
[----:B-1----:R-:W-:Y:S01]  /*14620*/  FADD.FTZ R163, R169, R4 ;  /* 0x00000004a9a37221 */ /* 0x002fe20000010000 */
[-C--:B------:R-:W-:Y:S01]  /*14630*/  FMUL.FTZ R72, R72, R196.reuse ;  /* 0x000000c448487220 */ /* 0x080fe20000410000 */
[-C--:B------:R-:W-:Y:S01]  /*14640*/  FMUL.FTZ R73, R73, R196.reuse ;  /* 0x000000c449497220 */ /* 0x080fe20000410000 */
[-C--:B------:R-:W-:Y:S01]  /*14650*/  FMUL.FTZ R76, R76, R196.reuse ;  /* 0x000000c44c4c7220 */ /* 0x080fe20000410000 */
[----:B0-----:R-:W-:Y:S01]  /*14660*/  FADD.FTZ R4, R172, R163 ;  /* 0x000000a3ac047221 */ /* 0x001fe20000010000 */
[----:B------:R-:W-:Y:S01]  /*14670*/  FMUL.FTZ R77, R77, R196 ;  /* 0x000000c44d4d7220 */ /* 0x000fe20000410000 */
[----:B------:R-:W0:Y:S01]  /*14680*/  MUFU.EX2 R225, R225 ;  /* 0x000000e100e17308 */ /* 0x000e220000000800 */
[C---:B-----5:R-:W-:Y:S01]  /*14690*/  F2FP.F16.F32.PACK_AB R162, R173.reuse, R172 ;  /* 0x000000acada2723e */ /* 0x060fe200000000ff */
[----:B------:R-:W-:Y:S01]  /*146a0*/  FADD.FTZ R163, R173, R4 ;  /* 0x00000004ada37221 */ /* 0x000fe20000010000 */
[----:B------:R-:W-:Y:S01]  /*146b0*/  FSEL R173, R11, RZ, P2 ;  /* 0x000000ff0bad7208 */ /* 0x000fe20001000000 */
        /* <DEDUP_REMOVED lines=46> */
[----:B------:R-:W-:Y:S01]  /*149a0*/  FMUL.FTZ R149, R149, R196 ;  /* 0x000000c495957220 */ /* 0x000fe20000410000 */
[----:B------:R-:W-:-:S05]  /*149b0*/  F2FP.F16.F32.PACK_AB R166, R214, R211 ;  /* 0x000000d3d6a6723e */ /* 0x000fca00000000ff */
[----:B------:R3:W-:Y:S08]  /*149c0*/  MUFU.EX2 R159, R160 ;  /* 0x000000a0009f7308 */ /* 0x0007f00000000800 */
[----:B------:R-:W4:Y:S01]  /*149d0*/  MUFU.EX2 R215, R215 ;  /* 0x000000d700d77308 */ /* 0x000f220000000800 */
[----:B---3--:R-:W-:Y:S01]  /*149e0*/  F2FP.F16.F32.PACK_AB R160, R169, R168 ;  /* 0x000000a8a9a0723e */ /* 0x008fe200000000ff */
[C---:B-1----:R-:W-:Y:S01]  /*149f0*/  FADD.FTZ R169, R185.reuse, R4 ;  /* 0x00000004b9a97221 */ /* 0x042fe20000010000 */
[----:B------:R-:W-:-:S03]  /*14a00*/  F2FP.F16.F32.PACK_AB R168, R185, R184 ;  /* 0x000000b8b9a8723e */ /* 0x000fc600000000ff */
[----:B--2---:R-:W-:Y:S02]  /*14a10*/  FADD.FTZ R4, R188, R169 ;  /* 0x000000a9bc047221 */ /* 0x004fe40000010000 */
[----:B------:R1:W-:Y:S02]  /*14a20*/  MUFU.EX2 R167, R170 ;  /* 0x000000aa00a77308 */ /* 0x0003e40000000800 */
[----:B0-----:R-:W-:-:S06]  /*14a30*/  FADD.FTZ R4, R189, R4 ;  /* 0x00000004bd047221 */ /* 0x001fcc0000010000 */
[----:B------:R-:W0:Y:S01]  /*14a40*/  MUFU.EX2 R223, R223 ;  /* 0x000000df00df7308 */ /* 0x000e220000000800 */
[----:B-1----:R-:W-:Y:S01]  /*14a50*/  F2FP.F16.F32.PACK_AB R170, R189, R188 ;  /* 0x000000bcbdaa723e */ /* 0x002fe200000000ff */
[----:B------:R-:W-:Y:S01]  /*14a60*/  FADD.FTZ R188, -R173, R212 ;  /* 0x000000d4adbc7221 */ /* 0x000fe20000010100 */
[----:B----4-:R-:W-:-:S03]  /*14a70*/  FADD.FTZ R4, R215, R4 ;  /* 0x00000004d7047221 */ /* 0x010fc60000010000 */
[----:B------:R-:W-:Y:S02]  /*14a80*/  FMUL.FTZ R188, R188, R177 ;  /* 0x000000b1bcbc7220 */ /* 0x000fe40000410000 */
[----:B------:R-:W1:Y:S08]  /*14a90*/  MUFU.EX2 R195, R195 ;  /* 0x000000c300c37308 */ /* 0x000e700000000800 */
        /* <DEDUP_REMOVED lines=24> */
[----:B0-----:R-:W-:Y:S01]  /*14c20*/  F2FP.F16.F32.PACK_AB R174, R194, R195 ;  /* 0x000000c3c2ae723e */ /* 0x001fe200000000ff */
[----:B------:R-:W-:Y:S01]  /*14c30*/  FFMA.FTZ R194, R188, R3, R197 ;  /* 0x00000003bcc27223 */ /* 0x000fe200000100c5 */
[-C--:B------:R-:W-:Y:S01]  /*14c40*/  FMUL.FTZ R54, R54, R188.reuse ;  /* 0x000000bc36367220 */ /* 0x080fe20000410000 */
[-C--:B------:R-:W-:Y:S01]  /*14c50*/  FMUL.FTZ R55, R55, R188.reuse ;  /* 0x000000bc37377220 */ /* 0x080fe20000410000 */
[-C--:B------:R-:W-:Y:S01]  /*14c60*/  FMUL.FTZ R58, R58, R188.reuse ;  /* 0x000000bc3a3a7220 */ /* 0x080fe20000410000 */
[C---:B-1----:R-:W-:Y:S01]  /*14c70*/  FADD.FTZ R194, R153.reuse, R194 ;  /* 0x000000c299c27221 */ /* 0x042fe20000010000 */
[----:B------:R-:W-:Y:S01]  /*14c80*/  F2FP.F16.F32.PACK_AB R153, R153, R197 ;  /* 0x000000c59999723e */ /* 0x000fe200000000ff */
[----:B------:R0:W1:Y:S01]  /*14c90*/  MUFU.EX2 R163, R164 ;  /* 0x000000a400a37308 */ /* 0x0000620000000800 */
[-C--:B------:R-:W-:Y:S01]  /*14ca0*/  FMUL.FTZ R59, R59, R188.reuse ;  /* 0x000000bc3b3b7220 */ /* 0x080fe20000410000 */
[----:B------:R-:W-:Y:S01]  /*14cb0*/  FADD.FTZ R194, R155, R194 ;  /* 0x000000c29bc27221 */ /* 0x000fe20000010000 */
[----:B--2---:R-:W-:Y:S01]  /*14cc0*/  F2FP.F16.F32.PACK_AB R155, R157, R155 ;  /* 0x0000009b9d9b723e */ /* 0x004fe200000000ff */
[-C--:B------:R-:W-:Y:S01]  /*14cd0*/  FMUL.FTZ R62, R62, R188.reuse ;  /* 0x000000bc3e3e7220 */ /* 0x080fe20000410000 */
[-C--:B------:R-:W-:Y:S01]  /*14ce0*/  FMUL.FTZ R63, R63, R188.reuse ;  /* 0x000000bc3f3f7220 */ /* 0x080fe20000410000 */
[----:B------:R-:W-:Y:S01]  /*14cf0*/  FADD.FTZ R194, R157, R194 ;  /* 0x000000c29dc27221 */ /* 0x000fe20000010000 */
[----:B------:R-:W-:Y:S01]  /*14d00*/  FMUL.FTZ R66, R66, R188 ;  /* 0x000000bc42427220 */ /* 0x000fe20000410000 */
[----:B------:R-:W2:Y:S01]  /*14d10*/  MUFU.EX2 R165, R165 ;  /* 0x000000a500a57308 */ /* 0x000ea20000000800 */
[----:B---3--:R-:W-:Y:S01]  /*14d20*/  F2FP.F16.F32.PACK_AB R157, R161, R159 ;  /* 0x0000009fa19d723e */ /* 0x008fe200000000ff */
[----:B------:R-:W-:Y:S01]  /*14d30*/  FADD.FTZ R194, R159, R194 ;  /* 0x000000c29fc27221 */ /* 0x000fe20000010000 */
[----:B0-----:R-:W-:Y:S01]  /*14d40*/  F2FP.F16.F32.PACK_AB R164, R225, R210 ;  /* 0x000000d2e1a4723e */ /* 0x001fe200000000ff */
        /* <DEDUP_REMOVED lines=17> */
[----:B------:R-:W-:Y:S01]  /*14e60*/  FADD.FTZ R3, R167, R194 ;  /* 0x000000c2a7037221 */ /* 0x000fe20000010000 */
[-C--:B------:R-:W-:Y:S01]  /*14e70*/  FMUL.FTZ R90, R90, R188.reuse ;  /* 0x000000bc5a5a7220 */ /* 0x080fe20000410000 */
[-C--:B------:R-:W-:Y:S01]  /*14e80*/  FMUL.FTZ R91, R91, R188.reuse ;  /* 0x000000bc5b5b7220 */ /* 0x080fe20000410000 */
[----:B------:R-:W-:Y:S01]  /*14e90*/  MUFU.EX2 R178, R178 ;  /* 0x000000b200b27308 */ /* 0x000fe20000000800 */
[C---:B0-----:R-:W-:Y:S01]  /*14ea0*/  FADD.FTZ R194, R184.reuse, R3 ;  /* 0x00000003b8c27221 */ /* 0x041fe20000010000 */
[----:B------:R-:W-:Y:S01]  /*14eb0*/  F2FP.F16.F32.PACK_AB R161, R184, R167 ;  /* 0x000000a7b8a1723e */ /* 0x000fe200000000ff */
[-C--:B------:R-:W-:Y:S01]  /*14ec0*/  FMUL.FTZ R94, R94, R188.reuse ;  /* 0x000000bc5e5e7220 */ /* 0x080fe20000410000 */
[-C--:B------:R-:W-:Y:S01]  /*14ed0*/  FMUL.FTZ R95, R95, R188.reuse ;  /* 0x000000bc5f5f7220 */ /* 0x080fe20000410000 */
[----:B------:R-:W-:Y:S01]  /*14ee0*/  FADD.FTZ R3, R169, R194 ;  /* 0x000000c2a9037221 */ /* 0x000fe20000010000 */
        /* <DEDUP_REMOVED lines=36> */
[----:B------:R-:W-:-:S06]  /*15130*/  FMUL.FTZ R151, R151, R188 ;  /* 0x000000bc97977220 */ /* 0x000fcc0000410000 */
[----:B------:R-:W1:Y:S01]  /*15140*/  MUFU.EX2 R183, R183 ;  /* 0x000000b700b77308 */ /* 0x000e620000000800 */
[----:B--2---:R-:W-:-:S04]  /*15150*/  FADD.FTZ R186, R178, R3 ;  /* 0x00000003b2ba7221 */ /* 0x004fc80000010000 */
[----:B------:R-:W-:-:S03]  /*15160*/  FADD.FTZ R3, R179, R186 ;  /* 0x000000bab3037221 */ /* 0x000fc60000010000 */
[----:B------:R-:W2:Y:S01]  /*15170*/  MUFU.EX2 R194, R187 ;  /* 0x000000bb00c27308 */ /* 0x000ea20000000800 */
[----:B------:R-:W-:-:S04]  /*15180*/  FADD.FTZ R186, R180, R3 ;  /* 0x00000003b4ba7221 */ /* 0x000fc80000010000 */
[----:B------:R-:W-:-:S03]  /*15190*/  FADD.FTZ R3, R181, R186 ;  /* 0x000000bab5037221 */ /* 0x000fc60000010000 */
[----:B------:R-:W3:Y:S01]  /*151a0*/  MUFU.EX2 R173, R191 ;  /* 0x000000bf00ad7308 */ /* 0x000ee20000000800 */
[----:B0-----:R-:W-:Y:S01]  /*151b0*/  FADD.FTZ R186, R182, R3 ;  /* 0x00000003b6ba7221 */ /* 0x001fe20000010000 */
[----:B-1----:R-:W-:-:S03]  /*151c0*/  F2FP.F16.F32.PACK_AB R169, R183, R182 ;  /* 0x000000b6b7a9723e */ /* 0x002fc600000000ff */
[----:B------:R-:W-:-:S03]  /*151d0*/  FADD.FTZ R186, R183, R186 ;  /* 0x000000bab7ba7221 */ /* 0x000fc60000010000 */
[----:B------:R-:W0:Y:S01]  /*151e0*/  MUFU.EX2 R190, R190 ;  /* 0x000000be00be7308 */ /* 0x000e220000000800 */
[----:B------:R-:W-:Y:S01]  /*151f0*/  FADD.FTZ R3, R171, R186 ;  /* 0x000000baab037221 */ /* 0x000fe20000010000 */
[----:B--2---:R-:W-:-:S03]  /*15200*/  F2FP.F16.F32.PACK_AB R171, R194, R171 ;  /* 0x000000abc2ab723e */ /* 0x004fc600000000ff */
[----:B------:R-:W-:-:S03]  /*15210*/  FADD.FTZ R196, R194, R3 ;  /* 0x00000003c2c47221 */ /* 0x000fc60000010000 */
        /* <DEDUP_REMOVED lines=10> */
.L_x_9396:
[----:B------:R0:W1:Y:S01]  /*152c0*/  SYNCS.PHASECHK.TRANS64.TRYWAIT P2, [R208+URZ+0x22850], R209 ;  /* 0x022850d1d00075a7 */ /* 0x000062000804017f */
[----:B------:R-:W-:Y:S05]  /*152d0*/  @!P0 BRA `(.L_x_9397) ;  /* 0x0000000000048947 */ /* 0x000fea0003800000 */
[----:B------:R-:W-:Y:S01]  /*152e0*/  BPT.TRAP 0x1 ;  /* 0x000000040000795c */ /* 0x000fe20000300000 */
.L_x_9397:
[----:B------:R-:W-:Y:S04]  /*152f0*/  BSSY B0, `(.L_x_9398) ;  /* 0x0000004000007945 */ /* 0x000fe80003800000 */
[----:B-1----:R-:W-:Y:S05]  /*15300*/  @P2 BRA `(.L_x_9399) ;  /* 0x0000000000082947 */ /* 0x002fea0003800000 */
[----:B------:R-:W1:Y:S02]  /*15310*/  SYNCS.PHASECHK.TRANS64.TRYWAIT P2, [R208+URZ+0x22850], R209 ;  /* 0x022850d1d00075a7 */ /* 0x000e64000804017f */
[----:B-1----:R-:W-:Y:S05]  /*15320*/  @!P2 BRA `(.L_x_9400) ;  /* 0x000000a400f8a947 */ /* 0x002fea0003800000 */
.L_x_9399:
[----:B------:R-:W-:Y:S05]  /*15330*/  BSYNC B0 ;  /* 0x0000000000007941 */ /* 0x000fea0003800000 */
.L_x_9398:
[----:B------:R-:W2:Y:S01]  /*15340*/  S2R R180, SR_TID.X ;  /* 0x0000000000b47919 */ /* 0x000ea20000002100 */
[----:B------:R-:W-:Y:S01]  /*15350*/  IMAD.MOV.U32 R179, RZ, RZ, 0x40000040 ;  /* 0x40000040ffb37424 */ /* 0x000fe200078e00ff */
[----:B------:R-:W-:Y:S05]  /*15360*/  WARPSYNC.ALL ;  /* 0x0000000000007948 */ /* 0x000fea0003800000 */
[----:B------:R-:W-:Y:S01]  /*15370*/  R2UR UR7, R179 ;  /* 0x00000000b30772ca */ /* 0x000fe200000e0000 */
[----:B------:R-:W-:Y:S01]  /*15380*/  IMAD R178, R16, 0xc00, R20 ;  /* 0x00000c0010b27824 */ /* 0x000fe200078e0214 */
[C---:B------:R-:W-:Y:S01]  /*15390*/  ISETP.GT.AND P2, PT, R5.reuse, R219, PT ;  /* 0x000000db0500720c */ /* 0x040fe20003f44270 */
[----:B01----:R-:W-:Y:S01]  /*153a0*/  @!P1 VIADD R208, R208, 0x22860 ;  /* 0x00022860d0d09836 */ /* 0x003fe20000000000 */
[----:B------:R-:W-:Y:S01]  /*153b0*/  MOV R212, R11 ;  /* 0x0000000b00d47202 */ /* 0x000fe20000000f00 */
[----:B------:R-:W-:Y:S01]  /*153c0*/  VIADD R5, R5, 0xffffffff ;  /* 0xffffffff05057836 */ /* 0x000fe20000000000 */
[----:B------:R-:W-:Y:S01]  /*153d0*/  R2UR UR6, R178 ;  /* 0x00000000b20672ca */ /* 0x000fe200000e0000 */
[----:B------:R-:W-:Y:S01]  /*153e0*/  IMAD.MOV.U32 R213, RZ, RZ, R10 ;  /* 0x000000ffffd57224 */ /* 0x000fe200078e000a */
[----:B------:R-:W-:-:S02]  /*153f0*/  @!P1 PRMT R208, RZ, 0x654, R208 ;  /* 0x00000654ffd09816 */ /* 0x000fc400000000d0 */
[----:B--2---:R-:W-:-:S04]  /*15400*/  SHF.R.U32.HI R180, RZ, 0x7, R180 ;  /* 0x00000007ffb47819 */ /* 0x004fc800000116b4 */
[----:B------:R-:W-:-:S05]  /*15410*/  IADD3 R179, R180, 0x8, RZ ;  /* 0x00000008b4b37810 */ /* 0x000fca0007ffe0ff */
        /* <DEDUP_REMOVED lines=45> */
.L_x_9383:
[----:B------:R-:W-:Y:S05]  /*156f0*/  WARPSYNC.ALL ;  /* 0x0000000000007948 */ /* 0x000fea0003800000 */
[----:B------:R-:W2:Y:S01]  /*15700*/  SHFL.BFLY PT, R5, R4, 0x2, 0x1f ;  /* 0x0c401f0004057f89 */ /* 0x000ea200000e0000 */
[----:B------:R-:W-:Y:S01]  /*15710*/  IMAD.MOV.U32 R8, RZ, RZ, RZ ;  /* 0x000000ffff087224 */ /* 0x000fe200078e00ff */
[----:B------:R3:W-:Y:S06]  /*15720*/  BAR.ARV R176, 0x100 ;  /* 0x000400b00000751d */ /* 0x0007ec0000002000 */
[----:B------:R-:W-:-:S02]  /*15730*/  VIADD R16, R16, 0x1 ;  /* 0x0000000110107836 */ /* 0x000fc40000000000 */
[----:B------:R-:W-:Y:S06]  /*15740*/  BAR.ARV 0x8, 0x120 ;  /* 0x0204800000007b1d */ /* 0x000fec0000002000 */
[C---:B------:R-:W-:Y:S01]  /*15750*/  ISETP.NE.AND P1, PT, R16.reuse, 0x2, PT ;  /* 0x000000021000780c */ /* 0x040fe20003f25270 */
[----:B------:R-:W-:Y:S01]  /*15760*/  VIADD R233, R233, 0x1 ;  /* 0x00000001e9e97836 */ /* 0x000fe20000000000 */
[----:B------:R-:W4:Y:S01]  /*15770*/  SHFL.BFLY PT, R6, R3, 0x2, 0x1f ;  /* 0x0c401f0003067f89 */ /* 0x000f2200000e0000 */
[----:B------:R-:W-:Y:S02]  /*15780*/  PLOP3.LUT P0, PT, PT, PT, PT, 0x8, 0x0 ;  /* 0x000000000000781c */ /* 0x000fe40003f0e170 */
[----:B------:R-:W-:Y:S01]  /*15790*/  SEL R16, R16, RZ, P1 ;  /* 0x000000ff10107207 */ /* 0x000fe20000800000 */
[----:B--2---:R-:W-:Y:S01]  /*157a0*/  FADD.FTZ R0, R5, R4 ;  /* 0x0000000405007221 */ /* 0x004fe20000010000 */
[----:B------:R-:W-:-:S04]  /*157b0*/  IMAD.MOV.U32 R4, RZ, RZ, -0x800000 ;  /* 0xff800000ff047424 */ /* 0x000fc800078e00ff */
[----:B------:R-:W2:Y:S01]  /*157c0*/  SHFL.BFLY PT, R5, R0, 0x1, 0x1f ;  /* 0x0c201f0000057f89 */ /* 0x000ea200000e0000 */
[----:B----4-:R-:W-:Y:S01]  /*157d0*/  FADD.FTZ R7, R6, R3 ;  /* 0x0000000306077221 */ /* 0x010fe20000010000 */
[----:B------:R-:W-:-:S04]  /*157e0*/  SEL R3, RZ, 0x1, P1 ;  /* 0x00000001ff037807 */ /* 0x000fc80000800000 */
[----:B------:R-:W4:Y:S01]  /*157f0*/  SHFL.BFLY PT, R6, R7, 0x1, 0x1f ;  /* 0x0c201f0007067f89 */ /* 0x000f2200000e0000 */
[----:B------:R-:W-:Y:S01]  /*15800*/  LOP3.LUT R200, R200, R3, RZ, 0x3c, !PT ;  /* 0x00000003c8c87212 */ /* 0x000fe200078e3cff */
[----:B------:R-:W-:Y:S02]  /*15810*/  IMAD.MOV.U32 R3, RZ, RZ, -0x800000 ;  /* 0xff800000ff037424 */ /* 0x000fe400078e00ff */
[----:B--2---:R-:W-:Y:S01]  /*15820*/  FADD.FTZ R5, R0, R5 ;  /* 0x0000000500057221 */ /* 0x004fe20000010000 */
[----:B------:R-:W-:-:S04]  /*15830*/  IMAD.MOV.U32 R0, RZ, RZ, RZ ;  /* 0x000000ffff007224 */ /* 0x000fc800078e00ff */
[----:B------:R-:W-:-:S13]  /*15840*/  FSETP.NE.FTZ.AND P2, PT, R5, RZ, PT ;  /* 0x000000ff0500720b */ /* 0x000fda0003f55000 */
[----:B------:R-:W2:Y:S01]  /*15850*/  @P2 MUFU.RCP R8, R5 ;  /* 0x0000000500082308 */ /* 0x000ea20000001000 */
[----:B------:R-:W-:Y:S01]  /*15860*/  @P2 FMUL.FTZ R9, R177, 0.69314718246459960938 ;  /* 0x3f317218b1092820 */ /* 0x000fe20000410000 */
[----:B----4-:R-:W-:-:S05]  /*15870*/  FADD.FTZ R6, R7, R6 ;  /* 0x0000000607067221 */ /* 0x010fca0000010000 */
[----:B------:R-:W-:Y:S01]  /*15880*/  FSETP.NE.FTZ.AND P3, PT, R6, RZ, PT ;  /* 0x000000ff0600720b */ /* 0x000fe20003f75000 */
        /* <DEDUP_REMOVED lines=64> */
[----:B------:R-:W2:Y:S01]  /*15c90*/  @P3 MUFU.LG2 R12, R6 ;  /* 0x00000006000c3308 */ /* 0x000ea20000000c00 */
[----:B------:R-:W-:-:S07]  /*15ca0*/  @P3 FMUL.FTZ R177, R177, 0.69314718246459960938 ;  /* 0x3f317218b1b13820 */ /* 0x000fce0000410000 */
[----:B------:R-:W4:Y:S08]  /*15cb0*/  @P2 MUFU.LG2 R8, R5 ;  /* 0x0000000500082308 */ /* 0x000f300000000c00 */
[----:B------:R-:W5:Y:S01]  /*15cc0*/  @P3 MUFU.RCP R0, R6 ;  /* 0x0000000600003308 */ /* 0x000f620000001000 */
[----:B--2---:R-:W-:-:S04]  /*15cd0*/  @P3 FMUL.FTZ R12, R12, 0.69314718246459960938 ;  /* 0x3f3172180c0c3820 */ /* 0x004fc80000410000 */
[----:B------:R-:W-:Y:S01]  /*15ce0*/  @P3 FFMA.FTZ R4, R177, R11, R12 ;  /* 0x0000000bb1043223 */ /* 0x000fe2000001000c */
[----:B----4-:R-:W-:-:S04]  /*15cf0*/  @P2 FMUL.FTZ R8, R8, 0.69314718246459960938 ;  /* 0x3f31721808082820 */ /* 0x010fc80000410000 */
[----:B------:R-:W-:Y:S01]  /*15d00*/  @P2 FFMA.FTZ R3, R9, R10, R8 ;  /* 0x0000000a09032223 */ /* 0x000fe20000010008 */
        /* <DEDUP_REMOVED lines=63> */
[----:B---3--:R-:W-:-:S07]  /*16100*/  FMUL.FTZ R0, R151, R0 ;  /* 0x0000000097007220 */ /* 0x008fce0000410000 */
.L_x_9282:
[----:B------:R-:W-:Y:S05]  /*16110*/  WARPSYNC.ALL ;  /* 0x0000000000007948 */ /* 0x000fea0003800000 */
[----:B------:R-:W2:Y:S08]  /*16120*/  S2UR UR5, SR_CgaCtaId ;  /* 0x00000000000579c3 */ /* 0x000eb00000008800 */
[----:B------:R-:W-:Y:S06]  /*16130*/  BAR.SYNC.DEFER_BLOCKING 0x5, 0x120 ;  /* 0x0144800000007b1d */ /* 0x000fec0000010000 */
[----:B------:R-:W-:Y:S01]  /*16140*/  UMOV UR4, 0x400 ;  /* 0x0000040000047882 */ /* 0x000fe20000000000 */
[----:B------:R-:W-:Y:S01]  /*16150*/  BSSY B0, `(.L_x_9402) ;  /* 0x0000297000007945 */ /* 0x000fe20003800000 */
[----:B--2---:R-:W-:-:S06]  /*16160*/  ULEA UR4, UR5, UR4, 0x18 ;  /* 0x0000000405047291 */ /* 0x004fcc000f8ec03f */
[----:B------:R-:W-:-:S05]  /*16170*/  IMAD.U32 R17, RZ, RZ, UR4 ;  /* 0x00000004ff117e24 */ /* 0x000fca000f8e00ff */
[----:B01----:R0:W1:Y:S01]  /*16180*/  LDS.128 R208, [R17+0x228d0] ;  /* 0x0228d00011d07984 */ /* 0x0030620000000c00 */
        /* <DEDUP_REMOVED lines=10> */
[----:B------:R-:W4:Y:S01]  /*16230*/  LDC.64 R6, c[0x0][0xbd8] ;  /* 0x0002f600ff067b82 */ /* 0x000f220000000a00 */
        /* <DEDUP_REMOVED lines=12> */
[----:B---3--:R-:W-:Y:S02]  /*16300*/  MOV R9, R10 ;  /* 0x0000000a00097202 */ /* 0x008fe40000000f00 */
        /* <DEDUP_REMOVED lines=43> */
[----:B--2---:R-:W-:-:S03]  /*165c0*/  IMAD.WIDE R118, R11, 0x2, R8 ;  /* 0x000000020b767825 */ /* 0x004fc600078e0208 */
[C---:B------:R-:W-:Y:S02]  /*165d0*/  IADD3 R173, P1, R118.reuse, 0x20, RZ ;  /* 0x0000002076ad7810 */ /* 0x040fe40007f3e0ff */
[C---:B------:R-:W-:Y:S02]  /*165e0*/  IADD3 R175, P2, R118.reuse, 0x40, RZ ;  /* 0x0000004076af7810 */ /* 0x040fe40007f5e0ff */
[C---:B------:R-:W-:Y:S01]  /*165f0*/  IADD3 R177, P3, R118.reuse, 0x60, RZ ;  /* 0x0000006076b17810 */ /* 0x040fe20007f7e0ff */
[--C-:B------:R-:W-:Y:S01]  /*16600*/  IMAD.X R13, RZ, RZ, R119.reuse, P1 ;  /* 0x000000ffff0d7224 */ /* 0x100fe200008e0677 */
[C---:B------:R-:W-:Y:S01]  /*16610*/  IADD3 R183, P0, R118.reuse, 0x4040, RZ ;  /* 0x0000404076b77810 */ /* 0x040fe20007f1e0ff */
[--C-:B------:R-:W-:Y:S01]  /*16620*/  IMAD.X R15, RZ, RZ, R119.reuse, P2 ;  /* 0x000000ffff0f7224 */ /* 0x100fe200010e0677 */
[----:B------:R-:W-:Y:S01]  /*16630*/  LOP3.LUT R12, R173, 0x380, RZ, 0xc0, !PT ;  /* 0x00000380ad0c7812 */ /* 0x000fe200078ec0ff */
[--C-:B------:R-:W-:Y:S01]  /*16640*/  IMAD.X R21, RZ, RZ, R119.reuse, P3 ;  /* 0x000000ffff157224 */ /* 0x100fe200018e0677 */
[----:B------:R-:W-:Y:S01]  /*16650*/  IADD3 R179, P4, R118, 0x4000, RZ ;  /* 0x0000400076b37810 */ /* 0x000fe20007f9e0ff */
[----:B------:R-:W-:Y:S01]  /*16660*/  IMAD.X R47, RZ, RZ, R119, P0 ;  /* 0x000000ffff2f7224 */ /* 0x000fe200000e0677 */
[----:B------:R-:W-:-:S02]  /*16670*/  LOP3.LUT R14, R175, 0x380, RZ, 0xc0, !PT ;  /* 0x00000380af0e7812 */ /* 0x000fc400078ec0ff */
[----:B------:R-:W-:Y:S01]  /*16680*/  LOP3.LUT R20, R177, 0x380, RZ, 0xc0, !PT ;  /* 0x00000380b1147812 */ /* 0x000fe200078ec0ff */
[--C-:B-----5:R-:W-:Y:S01]  /*16690*/  IMAD.X R31, RZ, RZ, R119.reuse, P4 ;  /* 0x000000ffff1f7224 */ /* 0x120fe200020e0677 */
[----:B------:R-:W-:Y:S02]  /*166a0*/  IADD3 R10, P0, R118, 0xc000, RZ ;  /* 0x0000c000760a7810 */ /* 0x000fe40007f1e0ff */
[----:B------:R-:W-:Y:S02]  /*166b0*/  SHF.R.U64 R12, R12, 0x3, RZ ;  /* 0x000000030c0c7819 */ /* 0x000fe400000012ff */
[C---:B------:R-:W-:Y:S01]  /*166c0*/  IADD3 R185, P1, R118.reuse, 0x4060, RZ ;  /* 0x0000406076b97810 */ /* 0x040fe20007f3e0ff */
[--C-:B------:R-:W-:Y:S01]  /*166d0*/  IMAD.X R107, RZ, RZ, R119.reuse, P0 ;  /* 0x000000ffff6b7224 */ /* 0x100fe200000e0677 */
[----:B------:R-:W-:Y:S02]  /*166e0*/  IADD3 R90, P2, R118, 0x8000, RZ ;  /* 0x00008000765a7810 */ /* 0x000fe40007f5e0ff */
[----:B------:R-:W-:Y:S01]  /*166f0*/  SHF.R.U64 R14, R14, 0x3, RZ ;  /* 0x000000030e0e7819 */ /* 0x000fe200000012ff */
[--C-:B------:R-:W-:Y:S01]  /*16700*/  IMAD.X R87, RZ, RZ, R119.reuse, P1 ;  /* 0x000000ffff577224 */ /* 0x100fe200008e0677 */
[C---:B------:R-:W-:Y:S01]  /*16710*/  LOP3.LUT R11, R118.reuse, 0x380, RZ, 0xc0, !PT ;  /* 0x00000380760b7812 */ /* 0x040fe200078ec0ff */
[----:B------:R-:W-:Y:S01]  /*16720*/  IMAD.X R91, RZ, RZ, R119, P2 ;  /* 0x000000ffff5b7224 */ /* 0x000fe200010e0677 */
[----:B------:R-:W-:-:S02]  /*16730*/  IADD3 R94, P3, R118, 0x8020, RZ ;  /* 0x00008020765e7810 */ /* 0x000fc40007f7e0ff */
[----:B------:R-:W-:Y:S02]  /*16740*/  SHF.R.U64 R20, R20, 0x3, RZ ;  /* 0x0000000314147819 */ /* 0x000fe400000012ff */
[C---:B------:R-:W-:Y:S01]  /*16750*/  IADD3 R181, P5, R118.reuse, 0x4020, RZ ;  /* 0x0000402076b57810 */ /* 0x040fe20007fbe0ff */
[--C-:B------:R-:W-:Y:S01]  /*16760*/  IMAD.X R95, RZ, RZ, R119.reuse, P3 ;  /* 0x000000ffff5f7224 */ /* 0x100fe200018e0677 */
[----:B------:R-:W-:Y:S02]  /*16770*/  IADD3 R98, P4, R118, 0x8040, RZ ;  /* 0x0000804076627810 */ /* 0x000fe40007f9e0ff */
[----:B------:R-:W-:Y:S02]  /*16780*/  LOP3.LUT R12, R12, R173, RZ, 0x3c, !PT ;  /* 0x000000ad0c0c7212 */ /* 0x000fe400078e3cff */
[----:B------:R-:W-:Y:S01]  /*16790*/  LOP3.LUT R30, R179, 0x380, RZ, 0xc0, !PT ;  /* 0x00000380b31e7812 */ /* 0x000fe200078ec0ff */
[----:B------:R-:W-:Y:S01]  /*167a0*/  IMAD.X R99, RZ, RZ, R119, P4 ;  /* 0x000000ffff637224 */ /* 0x000fe200020e0677 */
[----:B------:R-:W-:-:S02]  /*167b0*/  LOP3.LUT R14, R14, R175, RZ, 0x3c, !PT ;  /* 0x000000af0e0e7212 */ /* 0x000fc400078e3cff */
[----:B------:R-:W-:Y:S02]  /*167c0*/  LOP3.LUT R173, R90, 0x380, RZ, 0xc0, !PT ;  /* 0x000003805aad7812 */ /* 0x000fe400078ec0ff */
[----:B------:R-:W-:Y:S02]  /*167d0*/  SHF.R.U64 R11, R11, 0x3, RZ ;  /* 0x000000030b0b7819 */ /* 0x000fe400000012ff */
[----:B------:R-:W-:Y:S02]  /*167e0*/  LOP3.LUT R20, R20, R177, RZ, 0x3c, !PT ;  /* 0x000000b114147212 */ /* 0x000fe400078e3cff */
[----:B------:R-:W-:Y:S02]  /*167f0*/  LOP3.LUT R175, R94, 0x380, RZ, 0xc0, !PT ;  /* 0x000003805eaf7812 */ /* 0x000fe400078ec0ff */
[----:B------:R-:W-:Y:S02]  /*16800*/  ISETP.NE.U32.AND P0, PT, RZ, UR4, PT ;  /* 0x00000004ff007c0c */ /* 0x000fe4000bf05070 */
[----:B------:R-:W-:-:S02]  /*16810*/  IADD3 R110, P1, R118, 0xc020, RZ ;  /* 0x0000c020766e7810 */ /* 0x000fc40007f3e0ff */
[----:B------:R-:W-:Y:S02]  /*16820*/  LOP3.LUT R38, R181, 0x380, RZ, 0xc0, !PT ;  /* 0x00000380b5267812 */ /* 0x000fe400078ec0ff */
[----:B------:R-:W-:Y:S01]  /*16830*/  LOP3.LUT R177, R98, 0x380, RZ, 0xc0, !PT ;  /* 0x0000038062b17812 */ /* 0x000fe200078ec0ff */
[----:B------:R-:W-:Y:S01]  /*16840*/  IMAD.X R111, RZ, RZ, R119, P1 ;  /* 0x000000ffff6f7224 */ /* 0x000fe200008e0677 */
[----:B------:R-:W-:Y:S02]  /*16850*/  IADD3.X R39, RZ, R119, RZ, P5, !PT ;  /* 0x00000077ff277210 */ /* 0x000fe40002ffe4ff */
[----:B------:R-:W-:Y:S02]  /*16860*/  LOP3.LUT R46, R183, 0x380, RZ, 0xc0, !PT ;  /* 0x00000380b72e7812 */ /* 0x000fe400078ec0ff */
[----:B------:R-:W-:Y:S02]  /*16870*/  SHF.R.U64 R30, R30, 0x3, RZ ;  /* 0x000000031e1e7819 */ /* 0x000fe400000012ff */
[----:B------:R-:W-:-:S02]  /*16880*/  IADD3 R102, P5, R118, 0x8060, RZ ;  /* 0x0000806076667810 */ /* 0x000fc40007fbe0ff */
[C---:B------:R-:W-:Y:S02]  /*16890*/  IADD3 R114, P2, R118.reuse, 0xc040, RZ ;  /* 0x0000c04076727810 */ /* 0x040fe40007f5e0ff */
[----:B------:R-:W-:Y:S01]  /*168a0*/  IADD3 R151, P3, R118, 0xc060, RZ ;  /* 0x0000c06076977810 */ /* 0x000fe20007f7e0ff */
[--C-:B------:R-:W-:Y:S01]  /*168b0*/  IMAD.X R103, RZ, RZ, R119.reuse, P5 ;  /* 0x000000ffff677224 */ /* 0x100fe200028e0677 */
[----:B------:R-:W-:Y:S01]  /*168c0*/  LOP3.LUT R86, R185, 0x380, RZ, 0xc0, !PT ;  /* 0x00000380b9567812 */ /* 0x000fe200078ec0ff */
[--C-:B------:R-:W-:Y:S01]  /*168d0*/  IMAD.X R115, RZ, RZ, R119.reuse, P2 ;  /* 0x000000ffff737224 */ /* 0x100fe200010e0677 */
[----:B------:R-:W-:Y:S02]  /*168e0*/  SHF.R.U64 R173, R173, 0x3, RZ ;  /* 0x00000003adad7819 */ /* 0x000fe400000012ff */
[----:B------:R-:W-:Y:S01]  /*168f0*/  LOP3.LUT R118, R11, R118, RZ, 0x3c, !PT ;  /* 0x000000760b767212 */ /* 0x000fe200078e3cff */
[----:B------:R-:W-:Y:S01]  /*16900*/  IMAD.X R11, RZ, RZ, R119, P3 ;  /* 0x000000ffff0b7224 */ /* 0x000fe200018e0677 */
[----:B------:R-:W-:-:S02]  /*16910*/  SHF.R.U64 R175, R175, 0x3, RZ ;  /* 0x00000003afaf7819 */ /* 0x000fc400000012ff */
[----:B------:R-:W-:Y:S01]  /*16920*/  ISETP.NE.AND.EX P0, PT, RZ, UR5, PT, P0 ;  /* 0x00000005ff007c0c */ /* 0x000fe2000bf05300 */
[----:B------:R-:W-:Y:S01]  /*16930*/  ULDC.64 UR4, c[0x0][0xbe0] ;  /* 0x0002f80000047ab9 */ /* 0x000fe20000000a00 */
[----:B------:R-:W-:Y:S02]  /*16940*/  SHF.R.U64 R38, R38, 0x3, RZ ;  /* 0x0000000326267819 */ /* 0x000fe400000012ff */
[----:B------:R-:W-:Y:S02]  /*16950*/  SHF.R.U64 R177, R177, 0x3, RZ ;  /* 0x00000003b1b17819 */ /* 0x000fe400000012ff */
[----:B------:R-:W-:Y:S02]  /*16960*/  SHF.R.U64 R46, R46, 0x3, RZ ;  /* 0x000000032e2e7819 */ /* 0x000fe400000012ff */
[----:B------:R-:W-:Y:S02]  /*16970*/  LOP3.LUT R30, R30, R179, RZ, 0x3c, !PT ;  /* 0x000000b31e1e7212 */ /* 0x000fe400078e3cff */
[----:B------:R-:W-:-:S02]  /*16980*/  SHF.R.U64 R86, R86, 0x3, RZ ;  /* 0x0000000356567819 */ /* 0x000fc400000012ff */
[----:B------:R-:W-:Y:S02]  /*16990*/  LOP3.LUT R179, R102, 0x380, RZ, 0xc0, !PT ;  /* 0x0000038066b37812 */ /* 0x000fe400078ec0ff */
[----:B------:R-:W-:Y:S02]  /*169a0*/  LOP3.LUT R90, R173, R90, RZ, 0x3c, !PT ;  /* 0x0000005aad5a7212 */ /* 0x000fe400078e3cff */
[----:B------:R-:W-:Y:S02]  /*169b0*/  ISETP.NE.U32.AND P1, PT, RZ, UR4, PT ;  /* 0x00000004ff007c0c */ /* 0x000fe4000bf25070 */
[----:B------:R-:W-:Y:S02]  /*169c0*/  LOP3.LUT R94, R175, R94, RZ, 0x3c, !PT ;  /* 0x0000005eaf5e7212 */ /* 0x000fe400078e3cff */
[----:B------:R-:W-:Y:S02]  /*169d0*/  LOP3.LUT R173, R10, 0x380, RZ, 0xc0, !PT ;  /* 0x000003800aad7812 */ /* 0x000fe400078ec0ff */
[----:B------:R-:W-:Y:S01]  /*169e0*/  MOV R118, R118 ;  /* 0x0000007600767202 */ /* 0x000fe20000000f00 */
[----:B------:R-:W-:Y:S01]  /*169f0*/  BAR.SYNC.DEFER_BLOCKING 0x1, 0x100 ;  /* 0x0044000000007b1d */ /* 0x000fe20000010000 */
[----:B------:R-:W-:-:S02]  /*16a00*/  LOP3.LUT R38, R38, R181, RZ, 0x3c, !PT ;  /* 0x000000b526267212 */ /* 0x000fc400078e3cff */
[----:B------:R-:W-:Y:S02]  /*16a10*/  LOP3.LUT R98, R177, R98, RZ, 0x3c, !PT ;  /* 0x00000062b1627212 */ /* 0x000fe400078e3cff */
[----:B------:R-:W-:Y:S02]  /*16a20*/  LOP3.LUT R175, R110, 0x380, RZ, 0xc0, !PT ;  /* 0x000003806eaf7812 */ /* 0x000fe400078ec0ff */
[----:B------:R-:W-:Y:S02]  /*16a30*/  MOV R28, R12 ;  /* 0x0000000c001c7202 */ /* 0x000fe40000000f00 */
[----:B------:R-:W-:Y:S02]  /*16a40*/  LOP3.LUT R46, R46, R183, RZ, 0x3c, !PT ;  /* 0x000000b72e2e7212 */ /* 0x000fe400078e3cff */
[----:B------:R-:W-:Y:S02]  /*16a50*/  LOP3.LUT R177, R114, 0x380, RZ, 0xc0, !PT ;  /* 0x0000038072b17812 */ /* 0x000fe400078ec0ff */
[----:B------:R-:W-:-:S02]  /*16a60*/  LOP3.LUT R174, R151, 0x380, RZ, 0xc0, !PT ;  /* 0x0000038097ae7812 */ /* 0x000fc400078ec0ff */
[----:B------:R-:W-:Y:S02]  /*16a70*/  MOV R14, R14 ;  /* 0x0000000e000e7202 */ /* 0x000fe40000000f00 */
[----:B------:R-:W-:Y:S02]  /*16a80*/  LOP3.LUT R86, R86, R185, RZ, 0x3c, !PT ;  /* 0x000000b956567212 */ /* 0x000fe400078e3cff */
[----:B------:R-:W-:Y:S02]  /*16a90*/  SHF.R.U64 R179, R179, 0x3, RZ ;  /* 0x00000003b3b37819 */ /* 0x000fe400000012ff */
[----:B------:R-:W-:Y:S02]  /*16aa0*/  MOV R20, R20 ;  /* 0x0000001400147202 */ /* 0x000fe40000000f00 */
[----:B------:R-:W-:Y:S01]  /*16ab0*/  ISETP.NE.AND.EX P1, PT, RZ, UR5, PT, P1 ;  /* 0x00000005ff007c0c */ /* 0x000fe2000bf25310 */
[----:B------:R-:W-:Y:S01]  /*16ac0*/  STSM.16.M88.4 [R118], R24 ;  /* 0x0000001876007844 */ /* 0x000fe20000000200 */
[----:B------:R-:W-:-:S02]  /*16ad0*/  SHF.R.U64 R173, R173, 0x3, RZ ;  /* 0x00000003adad7819 */ /* 0x000fc400000012ff */
[----:B------:R-:W-:Y:S01]  /*16ae0*/  MOV R30, R30 ;  /* 0x0000001e001e7202 */ /* 0x000fe20000000f00 */
[----:B------:R-:W-:Y:S01]  /*16af0*/  STSM.16.M88.4 [R28], R32 ;  /* 0x000000201c007844 */ /* 0x000fe20000000200 */
[----:B------:R-:W-:Y:S02]  /*16b00*/  SHF.R.U64 R175, R175, 0x3, RZ ;  /* 0x00000003afaf7819 */ /* 0x000fe400000012ff */
[----:B------:R-:W-:Y:S01]  /*16b10*/  MOV R38, R38 ;  /* 0x0000002600267202 */ /* 0x000fe20000000f00 */
[----:B------:R-:W-:Y:S01]  /*16b20*/  STSM.16.M88.4 [R14], R40 ;  /* 0x000000280e007844 */ /* 0x000fe20000000200 */
[----:B------:R-:W-:Y:S02]  /*16b30*/  SHF.R.U64 R177, R177, 0x3, RZ ;  /* 0x00000003b1b17819 */ /* 0x000fe400000012ff */
[----:B------:R-:W-:Y:S01]  /*16b40*/  SHF.R.U64 R174, R174, 0x3, RZ ;  /* 0x00000003aeae7819 */ /* 0x000fe200000012ff */
[----:B------:R2:W-:Y:S01]  /*16b50*/  STSM.16.M88.4 [R20], R48 ;  /* 0x0000003014007844 */ /* 0x0005e20000000200 */
[----:B------:R-:W-:-:S02]  /*16b60*/  MOV R46, R46 ;  /* 0x0000002e002e7202 */ /* 0x000fc40000000f00 */
[----:B------:R-:W-:Y:S01]  /*16b70*/  LOP3.LUT R102, R179, R102, RZ, 0x3c, !PT ;  /* 0x00000066b3667212 */ /* 0x000fe200078e3cff */
[----:B------:R-:W-:Y:S01]  /*16b80*/  STSM.16.M88.4 [R30], R56 ;  /* 0x000000381e007844 */ /* 0x000fe20000000200 */
[----:B------:R-:W-:Y:S02]  /*16b90*/  MOV R86, R86 ;  /* 0x0000005600567202 */ /* 0x000fe40000000f00 */
[----:B------:R-:W-:Y:S01]  /*16ba0*/  MOV R13, R90 ;  /* 0x0000005a000d7202 */ /* 0x000fe20000000f00 */
[----:B------:R-:W-:Y:S01]  /*16bb0*/  STSM.16.M88.4 [R38], R64 ;  /* 0x0000004026007844 */ /* 0x000fe20000000200 */
[----:B------:R-:W-:Y:S02]  /*16bc0*/  LOP3.LUT R106, R173, R10, RZ, 0x3c, !PT ;  /* 0x0000000aad6a7212 */ /* 0x000fe400078e3cff */
[----:B------:R-:W-:Y:S01]  /*16bd0*/  F2FP.F16.F32.PACK_AB R90, R93, R165 ;  /* 0x000000a55d5a723e */ /* 0x000fe200000000ff */
[----:B------:R-:W-:Y:S01]  /*16be0*/  STSM.16.M88.4 [R46], R72 ;  /* 0x000000482e007844 */ /* 0x000fe20000000200 */
[----:B------:R-:W-:-:S02]  /*16bf0*/  F2FP.F16.F32.PACK_AB R91, R152, R120 ;  /* 0x00000078985b723e */ /* 0x000fc400000000ff */
[----:B------:R-:W-:Y:S01]  /*16c00*/  LOP3.LUT R110, R175, R110, RZ, 0x3c, !PT ;  /* 0x0000006eaf6e7212 */ /* 0x000fe200078e3cff */
[----:B------:R-:W-:Y:S01]  /*16c10*/  STSM.16.M88.4 [R86], R80 ;  /* 0x0000005056007844 */ /* 0x000fe20000000200 */
[----:B------:R-:W-:Y:S01]  /*16c20*/  MOV R94, R94 ;  /* 0x0000005e005e7202 */ /* 0x000fe20000000f00 */
[----:B------:R-:W-:Y:S01]  /*16c30*/  ULDC UR4, c[0x0][0xa88] ;  /* 0x0002a20000047ab9 */ /* 0x000fe20000000800 */
[----:B------:R-:W-:Y:S01]  /*16c40*/  F2FP.F16.F32.PACK_AB R152, R97, R166 ;  /* 0x000000a66198723e */ /* 0x000fe200000000ff */
[----:B------:R3:W-:Y:S01]  /*16c50*/  STSM.16.M88.4 [R13], R88 ;  /* 0x000000580d007844 */ /* 0x0007e20000000200 */
[----:B------:R-:W-:Y:S01]  /*16c60*/  LOP3.LUT R114, R177, R114, RZ, 0x3c, !PT ;  /* 0x00000072b1727212 */ /* 0x000fe200078e3cff */
[----:B--2---:R-:W-:Y:S01]  /*16c70*/  IMAD.MOV.U32 R20, RZ, RZ, RZ ;  /* 0x000000ffff147224 */ /* 0x004fe200078e00ff */
[----:B------:R-:W-:Y:S01]  /*16c80*/  LOP3.LUT R10, R174, R151, RZ, 0x3c, !PT ;  /* 0x00000097ae0a7212 */ /* 0x000fe200078e3cff */
[----:B------:R2:W-:Y:S01]  /*16c90*/  STSM.16.M88.4 [R94], R152 ;  /* 0x000000985e007844 */ /* 0x0005e20000000200 */
[----:B------:R-:W-:-:S02]  /*16ca0*/  MOV R98, R98 ;  /* 0x0000006200627202 */ /* 0x000fc40000000f00 */
[----:B------:R-:W-:Y:S02]  /*16cb0*/  MOV R102, R102 ;  /* 0x0000006600667202 */ /* 0x000fe40000000f00 */
[----:B------:R-:W-:Y:S01]  /*16cc0*/  MOV R106, R106 ;  /* 0x0000006a006a7202 */ /* 0x000fe20000000f00 */
[----:B------:R2:W-:Y:S01]  /*16cd0*/  STSM.16.M88.4 [R98], R156 ;  /* 0x0000009c62007844 */ /* 0x0005e20000000200 */
[----:B------:R-:W-:Y:S02]  /*16ce0*/  F2FP.F16.F32.PACK_AB R173, R123, R122 ;  /* 0x0000007a7bad723e */ /* 0x000fe400000000ff */
[----:B------:R-:W-:Y:S01]  /*16cf0*/  F2FP.F16.F32.PACK_AB R174, R125, R124 ;  /* 0x0000007c7dae723e */ /* 0x000fe200000000ff */
[----:B------:R2:W-:Y:S01]  /*16d00*/  STSM.16.M88.4 [R102], R160 ;  /* 0x000000a066007844 */ /* 0x0005e20000000200 */
[----:B------:R-:W-:Y:S02]  /*16d10*/  F2FP.F16.F32.PACK_AB R175, R127, R126 ;  /* 0x0000007e7faf723e */ /* 0x000fe400000000ff */
[----:B------:R-:W-:-:S02]  /*16d20*/  MOV R110, R110 ;  /* 0x0000006e006e7202 */ /* 0x000fc40000000f00 */
[----:B------:R-:W-:Y:S01]  /*16d30*/  MOV R114, R114 ;  /* 0x0000007200727202 */ /* 0x000fe20000000f00 */
[----:B------:R2:W-:Y:S01]  /*16d40*/  STSM.16.M88.4 [R106], R172 ;  /* 0x000000ac6a007844 */ /* 0x0005e20000000200 */
[----:B------:R-:W-:Y:S01]  /*16d50*/  MOV R12, R10 ;  /* 0x0000000a000c7202 */ /* 0x000fe20000000f00 */
[----:B----4-:R-:W-:Y:S02]  /*16d60*/  IMAD.WIDE R10, R231, 0x4, R6 ;  /* 0x00000004e70a7825 */ /* 0x010fe400078e0206 */
[----:B------:R-:W4:Y:S01]  /*16d70*/  @P1 LDC.64 R6, c[0x0][0xbe0] ;  /* 0x0002f800ff061b82 */ /* 0x000f220000000a00 */
[----:B------:R2:W-:Y:S04]  /*16d80*/  STSM.16.M88.4 [R110], R128 ;  /* 0x000000806e007844 */ /* 0x0005e80000000200 */
[----:B------:R2:W-:Y:S04]  /*16d90*/  STSM.16.M88.4 [R114], R136 ;  /* 0x0000008872007844 */ /* 0x0005e80000000200 */
[----:B------:R2:W-:Y:S01]  /*16da0*/  STSM.16.M88.4 [R12], R144 ;  /* 0x000000900c007844 */ /* 0x0005e20000000200 */
[----:B------:R-:W-:Y:S01]  /*16db0*/  BAR.SYNC.DEFER_BLOCKING 0x1, 0x100 ;  /* 0x0044000000007b1d */ /* 0x000fe20000010000 */
[----:B------:R-:W-:-:S02]  /*16dc0*/  IMAD.U32 R0, RZ, RZ, UR4 ;  /* 0x00000004ff007e24 */ /* 0x000fc4000f8e00ff */
[----:B----4-:R-:W-:-:S03]  /*16dd0*/  @P1 IMAD.WIDE R6, R231, 0x4, R6 ;  /* 0x00000004e7061825 */ /* 0x010fc600078e0206 */
[----:B------:R2:W5:Y:S01]  /*16de0*/  @P0 LDG.E R20, desc[UR52][R10.64] ;  /* 0x000000340a140981 */ /* 0x000562000c1e1900 */
[----:B------:R-:W-:-:S03]  /*16df0*/  LEA R5, R216, R206, 0x6 ;  /* 0x000000ced8057211 */ /* 0x000fc600078e30ff */
[----:B------:R2:W5:Y:S02]  /*16e00*/  @P1 LDG.E R0, desc[UR52][R6.64] ;  /* 0x0000003406001981 */ /* 0x000564000c1e1900 */
[----:B------:R-:W-:-:S03]  /*16e10*/  IMAD.WIDE R8, R5, 0x2, R8 ;  /* 0x0000000205087825 */ /* 0x000fc600078e0208 */
[----:B---3--:R-:W-:Y:S01]  /*16e20*/  IADD3 R13, P4, R8, 0x1000, RZ ;  /* 0x00001000080d7810 */ /* 0x008fe20007f9e0ff */
[----:B------:R-:W-:-:S12]  /*16e30*/  @P1 BRA `(.L_x_9404) ;  /* 0x0000000000101947 */ /* 0x000fd80003800000 */
[----:B------:R-:W-:Y:S05]  /*16e40*/  @!P0 BRA `(.L_x_9404) ;  /* 0x00000000000c8947 */ /* 0x000fea0003800000 */
[----:B------:R-:W3:Y:S04]  /*16e50*/  LDG.E R5, desc[UR52][R10.64] ;  /* 0x000000340a057981 */ /* 0x000ee8000c1e1900 */
[----:B-----5:R-:W3:Y:S02]  /*16e60*/  LDG.E R0, desc[UR52][R10.64+0x4] ;  /* 0x000004340a007981 */ /* 0x020ee4000c1e1900 */
[----:B---3--:R-:W-:-:S07]  /*16e70*/  IMAD.IADD R0, R0, 0x1, -R5 ;  /* 0x0000000100007824 */ /* 0x008fce00078e0a05 */
.L_x_9404:
[----:B--2---:R-:W2:Y:S01]  /*16e80*/  LDL R10, [R1+0xc] ;  /* 0x00000c00010a7983 */ /* 0x004ea20000100800 */
[----:B------:R-:W-:Y:S01]  /*16e90*/  SHF.R.S32.HI R78, RZ, 0x1f, R222 ;  /* 0x0000001fff4e7819 */ /* 0x000fe200000114de */
[----:B------:R-:W-:Y:S01]  /*16ea0*/  ULDC.64 UR4, c[0x0][0xb70] ;  /* 0x0002dc0000047ab9 */ /* 0x000fe20000000a00 */
[--C-:B-----5:R-:W-:Y:S01]  /*16eb0*/  SHF.R.S32.HI R21, RZ, 0x1f, R20.reuse ;  /* 0x0000001fff157819 */ /* 0x120fe20000011414 */
[----:B------:R-:W3:Y:S01]  /*16ec0*/  S2R R15, SR_TID.X ;  /* 0x00000000000f7919 */ /* 0x000ee20000002100 */
[----:B------:R-:W-:Y:S01]  /*16ed0*/  SHF.R.S32.HI R5, RZ, 0x1f, R231 ;  /* 0x0000001fff057819 */ /* 0x000fe200000114e7 */
[----:B------:R-:W-:Y:S01]  /*16ee0*/  IMAD R7, R78, UR4, RZ ;  /* 0x000000044e077c24 */ /* 0x000fe2000f8e02ff */
[----:B------:R-:W-:Y:S02]  /*16ef0*/  SEL R80, R231, RZ, !P0 ;  /* 0x000000ffe7507207 */ /* 0x000fe40004000000 */
[----:B------:R-:W-:Y:S01]  /*16f00*/  SEL R81, R5, RZ, !P0 ;  /* 0x000000ff05517207 */ /* 0x000fe20004000000 */
[----:B------:R-:W-:Y:S01]  /*16f10*/  IMAD R11, R222, UR5, R7 ;  /* 0x00000005de0b7c24 */ /* 0x000fe2000f8e0207 */
[----:B------:R-:W-:Y:S01]  /*16f20*/  IADD3 R29, P0, R8, 0x3000, RZ ;  /* 0x00003000081d7810 */ /* 0x000fe20007f1e0ff */
[----:B------:R-:W-:Y:S01]  /*16f30*/  IMAD.WIDE.U32 R6, R222, UR4, R20 ;  /* 0x00000004de067c25 */ /* 0x000fe2000f8e0014 */
[----:B------:R-:W-:Y:S01]  /*16f40*/  ULDC.64 UR4, c[0x0][0xb78] ;  /* 0x0002de0000047ab9 */ /* 0x000fe20000000a00 */
[----:B------:R-:W-:-:S02]  /*16f50*/  IADD3 R25, P3, R8, 0x2000, RZ ;  /* 0x0000200008197810 */ /* 0x000fc40007f7e0ff */
[----:B------:R-:W-:Y:S01]  /*16f60*/  IMAD.IADD R7, R7, 0x1, R11 ;  /* 0x0000000107077824 */ /* 0x000fe200078e020b */
[C---:B------:R-:W-:Y:S01]  /*16f70*/  IADD3 R37, P2, R8.reuse, 0x5000, RZ ;  /* 0x0000500008257810 */ /* 0x040fe20007f5e0ff */
[----:B------:R-:W-:Y:S01]  /*16f80*/  IMAD R5, R81, UR4, RZ ;  /* 0x0000000451057c24 */ /* 0x000fe2000f8e02ff */
[----:B------:R-:W-:Y:S01]  /*16f90*/  IADD3 R33, P1, R8, 0x4000, RZ ;  /* 0x0000400008217810 */ /* 0x000fe20007f3e0ff */
[----:B------:R-:W-:Y:S01]  /*16fa0*/  IMAD.WIDE.U32 R6, R80, UR4, R6 ;  /* 0x0000000450067c25 */ /* 0x000fe2000f8e0006 */
        /* <DEDUP_REMOVED lines=8> */
[----:B---3--:R-:W-:Y:S02]  /*17030*/  IADD3 R15, R15, -0x80, RZ ;  /* 0xffffff800f0f7810 */ /* 0x008fe40007ffe0ff */
[----:B------:R-:W-:-:S02]  /*17040*/  SHF.R.U64 R36, R36, 0x3, RZ ;  /* 0x0000000324247819 */ /* 0x000fc400000012ff */
[----:B------:R-:W-:Y:S02]  /*17050*/  SHF.R.S32.HI R14, RZ, 0x1f, R15 ;  /* 0x0000001fff0e7819 */ /* 0x000fe4000001140f */
        /* <DEDUP_REMOVED lines=10> */
[----:B------:R-:W-:Y:S02]  /*17100*/  LEA.HI R14, R14, R15, RZ, 0x7 ;  /* 0x0000000f0e0e7211 */ /* 0x000fe400078f38ff */
[C---:B------:R-:W-:Y:S02]  /*17110*/  IADD3 R45, P4, R8.reuse, 0x7000, RZ ;  /* 0x00007000082d7810 */ /* 0x040fe40007f9e0ff */
[----:B------:R-:W-:Y:S02]  /*17120*/  IADD3 R49, P3, R8, 0x8000, RZ ;  /* 0x0000800008317810 */ /* 0x000fe40007f7e0ff */
[----:B------:R-:W-:Y:S01]  /*17130*/  LOP3.LUT R32, R32, R33, RZ, 0x3c, !PT ;  /* 0x0000002120207212 */ /* 0x000fe200078e3cff */
[----:B------:R-:W-:Y:S01]  /*17140*/  IMAD.X R33, RZ, RZ, R9, P1 ;  /* 0x000000ffff217224 */ /* 0x000fe200008e0609 */
[----:B------:R-:W-:Y:S02]  /*17150*/  IADD3 R57, P2, R8, 0xb000, RZ ;  /* 0x0000b00008397810 */ /* 0x000fe40007f5e0ff */
[----:B------:R-:W-:-:S02]  /*17160*/  LOP3.LUT R52, R53, 0x380, RZ, 0xc0, !PT ;  /* 0x0000038035347812 */ /* 0x000fc400078ec0ff */
[----:B------:R-:W-:Y:S02]  /*17170*/  LOP3.LUT R14, R14, 0xffffff80, RZ, 0xc0, !PT ;  /* 0xffffff800e0e7812 */ /* 0x000fe400078ec0ff */
[----:B------:R-:W-:Y:S02]  /*17180*/  LOP3.LUT R44, R45, 0x380, RZ, 0xc0, !PT ;  /* 0x000003802d2c7812 */ /* 0x000fe400078ec0ff */
[----:B------:R-:W-:Y:S01]  /*17190*/  LOP3.LUT R48, R49, 0x380, RZ, 0xc0, !PT ;  /* 0x0000038031307812 */ /* 0x000fe200078ec0ff */
[----:B------:R-:W-:Y:S01]  /*171a0*/  IMAD.IADD R14, R15, 0x1, -R14 ;  /* 0x000000010f0e7824 */ /* 0x000fe200078e0a0e */
        /* <DEDUP_REMOVED lines=15> */
[----:B------:R-:W-:Y:S02]  /*172a0*/  IADD3 R69, P3, R8, 0xe000, RZ ;  /* 0x0000e00008457810 */ /* 0x000fe40007f7e0ff */
[----:B------:R-:W-:Y:S02]  /*172b0*/  LOP3.LUT R64, R65, 0x380, RZ, 0xc0, !PT ;  /* 0x0000038041407812 */ /* 0x000fe400078ec0ff */
[----:B------:R-:W-:Y:S02]  /*172c0*/  LOP3.LUT R68, R69, 0x380, RZ, 0xc0, !PT ;  /* 0x0000038045447812 */ /* 0x000fe400078ec0ff */
[----:B------:R-:W-:Y:S02]  /*172d0*/  SHF.R.U64 R64, R64, 0x3, RZ ;  /* 0x0000000340407819 */ /* 0x000fe400000012ff */
[----:B------:R-:W-:-:S02]  /*172e0*/  SHF.R.U64 R68, R68, 0x3, RZ ;  /* 0x0000000344447819 */ /* 0x000fc400000012ff */
[----:B------:R-:W-:Y:S01]  /*172f0*/  LOP3.LUT R64, R64, R65, RZ, 0x3c, !PT ;  /* 0x0000004140407212 */ /* 0x000fe200078e3cff */
[--C-:B------:R-:W-:Y:S01]  /*17300*/  IMAD.X R65, RZ, RZ, R9.reuse, P4 ;  /* 0x000000ffff417224 */ /* 0x100fe200020e0609 */
[----:B------:R-:W-:Y:S01]  /*17310*/  LOP3.LUT R68, R68, R69, RZ, 0x3c, !PT ;  /* 0x0000004544447212 */ /* 0x000fe200078e3cff */
[----:B------:R-:W-:Y:S01]  /*17320*/  IMAD.X R69, RZ, RZ, R9, P3 ;  /* 0x000000ffff457224 */ /* 0x000fe200018e0609 */
[----:B------:R-:W-:Y:S01]  /*17330*/  SHF.R.S32.HI R207, RZ, 0x1f, R206 ;  /* 0x0000001fffcf7819 */ /* 0x000fe200000114ce */
[----:B------:R-:W-:-:S05]  /*17340*/  IMAD R83, R235, -0x80, R0 ;  /* 0xffffff80eb537824 */ /* 0x000fca00078e0200 */
[----:B------:R-:W-:Y:S02]  /*17350*/  ISETP.GE.AND P3, PT, R216, R83, PT ;  /* 0x00000053d800720c */ /* 0x000fe40003f66270 */
[----:B------:R-:W-:Y:S01]  /*17360*/  SHF.R.S32.HI R217, RZ, 0x1f, R216 ;  /* 0x0000001fffd97819 */ /* 0x000fe200000114d8 */
[----:B------:R-:W-:Y:S01]  /*17370*/  BSSY B1, `(.L_x_9405) ;  /* 0x000006b000017945 */ /* 0x000fe20003800000 */
[----:B--2---:R-:W-:Y:S02]  /*17380*/  IMAD R11, R235, 0x80, R10 ;  /* 0x00000080eb0b7824 */ /* 0x004fe400078e020a */
[----:B------:R-:W-:Y:S01]  /*17390*/  IMAD R10, R80, UR5, R5 ;  /* 0x00000005500a7c24 */ /* 0x000fe2000f8e0205 */
[----:B------:R-:W-:Y:S02]  /*173a0*/  ULDC.64 UR4, c[0x0][0xb40] ;  /* 0x0002d00000047ab9 */ /* 0x000fe40000000a00 */
[----:B------:R-:W-:Y:S02]  /*173b0*/  SHF.R.S32.HI R5, RZ, 0x1f, R11 ;  /* 0x0000001fff057819 */ /* 0x000fe4000001140b */
[----:B------:R-:W-:-:S04]  /*173c0*/  IADD3 R6, P5, R11, R6, RZ ;  /* 0x000000060b067210 */ /* 0x000fc80007fbe0ff */
[----:B------:R-:W-:Y:S02]  /*173d0*/  IADD3.X R5, R5, R7, R10, P5, !PT ;  /* 0x0000000705057210 */ /* 0x000fe40002ffe40a */
[----:B------:R-:W-:Y:S02]  /*173e0*/  LEA R58, P5, R6, UR4, 0x2 ;  /* 0x00000004063a7c11 */ /* 0x000fe4000f8a10ff */
[----:B------:R-:W-:Y:S02]  /*173f0*/  IADD3 R7, P1, R8, 0xa000, RZ ;  /* 0x0000a00008077810 */ /* 0x000fe40007f3e0ff */
[----:B------:R-:W-:Y:S01]  /*17400*/  LEA.HI.X R59, R6, UR5, R5, 0x2, P5 ;  /* 0x00000005063b7c11 */ /* 0x000fe2000a8f1405 */
[----:B------:R-:W-:Y:S01]  /*17410*/  VIADD R5, R11, 0x8 ;  /* 0x000000080b057836 */ /* 0x000fe20000000000 */
[----:B------:R-:W-:Y:S01]  /*17420*/  IADD3 R41, P5, R8, 0x6000, RZ ;  /* 0x0000600008297810 */ /* 0x000fe20007fbe0ff */
[----:B------:R-:W-:Y:S01]  /*17430*/  ULDC.64 UR4, c[0x0][0xaa0] ;  /* 0x0002a80000047ab9 */ /* 0x000fe20000000a00 */
[----:B------:R-:W-:-:S02]  /*17440*/  LOP3.LUT R6, R7, 0x380, RZ, 0xc0, !PT ;  /* 0x0000038007067812 */ /* 0x000fc400078ec0ff */
[----:B------:R-:W-:Y:S02]  /*17450*/  LOP3.LUT R40, R41, 0x380, RZ, 0xc0, !PT ;  /* 0x0000038029287812 */ /* 0x000fe400078ec0ff */
[----:B------:R-:W-:Y:S02]  /*17460*/  SHF.R.U64 R6, R6, 0x3, RZ ;  /* 0x0000000306067819 */ /* 0x000fe400000012ff */
[----:B------:R-:W-:Y:S02]  /*17470*/  SHF.R.U64 R40, R40, 0x3, RZ ;  /* 0x0000000328287819 */ /* 0x000fe400000012ff */
[----:B------:R-:W-:Y:S01]  /*17480*/  LOP3.LUT R6, R6, R7, RZ, 0x3c, !PT ;  /* 0x0000000706067212 */ /* 0x000fe200078e3cff */
[--C-:B------:R-:W-:Y:S01]  /*17490*/  IMAD.X R7, RZ, RZ, R9.reuse, P1 ;  /* 0x000000ffff077224 */ /* 0x100fe200008e0609 */
[----:B------:R-:W-:Y:S01]  /*174a0*/  LOP3.LUT R40, R40, R41, RZ, 0x3c, !PT ;  /* 0x0000002928287212 */ /* 0x000fe200078e3cff */
[----:B------:R-:W-:Y:S01]  /*174b0*/  IMAD.X R41, RZ, RZ, R9, P5 ;  /* 0x000000ffff297224 */ /* 0x000fe200028e0609 */
[----:B------:R-:W-:-:S02]  /*174c0*/  IADD3 R61, P5, R8, 0xc000, RZ ;  /* 0x0000c000083d7810 */ /* 0x000fc40007fbe0ff */
[C---:B------:R-:W-:Y:S02]  /*174d0*/  IADD3 R10, P2, R8.reuse, 0xf000, RZ ;  /* 0x0000f000080a7810 */ /* 0x040fe40007f5e0ff */
[-C--:B------:R-:W-:Y:S02]  /*174e0*/  ISETP.GE.OR P1, PT, R11, R0.reuse, P0 ;  /* 0x000000000b00720c */ /* 0x080fe40000726670 */
[----:B------:R-:W-:Y:S01]  /*174f0*/  LOP3.LUT R60, R61, 0x380, RZ, 0xc0, !PT ;  /* 0x000003803d3c7812 */ /* 0x000fe200078ec0ff */
[----:B------:R-:W-:Y:S01]  /*17500*/  IMAD.X R73, RZ, RZ, R9, P2 ;  /* 0x000000ffff497224 */ /* 0x000fe200010e0609 */
[----:B------:R-:W-:Y:S02]  /*17510*/  ISETP.GE.OR P0, PT, R5, R0, P0 ;  /* 0x000000000500720c */ /* 0x000fe40000706670 */
[----:B------:R-:W-:Y:S02]  /*17520*/  LOP3.LUT R11, R8, 0x380, RZ, 0xc0, !PT ;  /* 0x00000380080b7812 */ /* 0x000fe400078ec0ff */
[----:B------:R-:W-:-:S02]  /*17530*/  LOP3.LUT R5, R10, 0x380, RZ, 0xc0, !PT ;  /* 0x000003800a057812 */ /* 0x000fc400078ec0ff */
[----:B------:R-:W-:Y:S02]  /*17540*/  SHF.R.U64 R60, R60, 0x3, RZ ;  /* 0x000000033c3c7819 */ /* 0x000fe400000012ff */
[----:B------:R-:W-:Y:S01]  /*17550*/  SHF.R.U64 R11, R11, 0x3, RZ ;  /* 0x000000030b0b7819 */ /* 0x000fe200000012ff */
[----:B------:R-:W-:Y:S01]  /*17560*/  @!P1 STG.E desc[UR52][R58.64], R3 ;  /* 0x000000033a009986 */ /* 0x000fe2000c101934 */
[----:B------:R-:W-:Y:S02]  /*17570*/  SHF.R.U64 R5, R5, 0x3, RZ ;  /* 0x0000000305057819 */ /* 0x000fe400000012ff */
[----:B------:R-:W-:Y:S01]  /*17580*/  LOP3.LUT R60, R60, R61, RZ, 0x3c, !PT ;  /* 0x0000003d3c3c7212 */ /* 0x000fe200078e3cff */
[----:B------:R-:W-:Y:S01]  /*17590*/  IMAD.X R61, RZ, RZ, R9, P5 ;  /* 0x000000ffff3d7224 */ /* 0x000fe200028e0609 */
[----:B------:R-:W-:Y:S01]  /*175a0*/  LOP3.LUT R8, R11, R8, RZ, 0x3c, !PT ;  /* 0x000000080b087212 */ /* 0x000fe200078e3cff */
[----:B------:R2:W-:Y:S01]  /*175b0*/  @!P0 STG.E desc[UR52][R58.64+0x20], R4 ;  /* 0x000020043a008986 */ /* 0x0005e2000c101934 */
[----:B------:R-:W-:-:S03]  /*175c0*/  LOP3.LUT R72, R5, R10, RZ, 0x3c, !PT ;  /* 0x0000000a05487212 */ /* 0x000fc600078e3cff */
        /* <DEDUP_REMOVED lines=10> */
[----:B--2---:R-:W5:Y:S04]  /*17670*/  LD.E.128 R4, desc[UR52][R6.64] ;  /* 0x0000003406047980 */ /* 0x004f68000c101d00 */
[----:B------:R-:W5:Y:S04]  /*17680*/  LD.E.128 R56, desc[UR52][R56.64] ;  /* 0x0000003438387980 */ /* 0x000f68000c101d00 */
[----:B------:R-:W5:Y:S04]  /*17690*/  LD.E.128 R60, desc[UR52][R60.64] ;  /* 0x000000343c3c7980 */ /* 0x000f68000c101d00 */
[----:B------:R-:W5:Y:S04]  /*176a0*/  LD.E.128 R64, desc[UR52][R64.64] ;  /* 0x0000003440407980 */ /* 0x000f68000c101d00 */
[----:B------:R-:W5:Y:S04]  /*176b0*/  LD.E.128 R68, desc[UR52][R68.64] ;  /* 0x0000003444447980 */ /* 0x000f68000c101d00 */
[----:B------:R-:W5:Y:S01]  /*176c0*/  LD.E.128 R72, desc[UR52][R72.64] ;  /* 0x0000003448487980 */ /* 0x000f62000c101d00 */
[----:B------:R-:W-:Y:S01]  /*176d0*/  IMAD R3, R21, UR4, RZ ;  /* 0x0000000415037c24 */ /* 0x000fe2000f8e02ff */
[----:B------:R-:W-:Y:S01]  /*176e0*/  @!PT LDS RZ, [RZ] ;  /* 0x00000000fffff984 */ /* 0x000fe20000000800 */
[----:B------:R-:W-:Y:S01]  /*176f0*/  @!PT LDS RZ, [RZ] ;  /* 0x00000000fffff984 */ /* 0x000fe20000000800 */
[----:B------:R-:W-:Y:S01]  /*17700*/  @!PT LDS RZ, [RZ] ;  /* 0x00000000fffff984 */ /* 0x000fe20000000800 */
[----:B------:R-:W-:Y:S01]  /*17710*/  @!PT LDS RZ, [RZ] ;  /* 0x00000000fffff984 */ /* 0x000fe20000000800 */
[----:B------:R2:W-:Y:S06]  /*17720*/  MEMBAR.ALL.CTA ;  /* 0x0000000000007992 */ /* 0x0005ec0000008000 */
[----:B--2---:R-:W2:Y:S01]  /*17730*/  FENCE.VIEW.ASYNC.S ;  /* 0x00000000000073c6 */ /* 0x004ea20000000000 */
[----:B------:R-:W-:-:S04]  /*17740*/  IMAD.WIDE.U32 R76, R20, UR4, R206 ;  /* 0x00000004144c7c25 */ /* 0x000fc8000f8e00ce */
[----:B------:R-:W-:Y:S01]  /*17750*/  IMAD R3, R20, UR5, R3 ;  /* 0x0000000514037c24 */ /* 0x000fe2000f8e0203 */
[----:B------:R-:W-:Y:S01]  /*17760*/  ULDC.64 UR4, c[0x0][0xae0] ;  /* 0x0002b80000047ab9 */ /* 0x000fe20000000a00 */
[----:B------:R-:W-:Y:S02]  /*17770*/  VIADD R0, R216, 0x40 ;  /* 0x00000040d8007836 */ /* 0x000fe40000000000 */
[----:B------:R-:W-:Y:S02]  /*17780*/  IMAD R21, R78, UR4, RZ ;  /* 0x000000044e157c24 */ /* 0x000fe4000f8e02ff */
[----:B------:R-:W-:Y:S01]  /*17790*/  IMAD.IADD R77, R77, 0x1, R3 ;  /* 0x000000014d4d7824 */ /* 0x000fe200078e0203 */
[----:B------:R-:W-:Y:S01]  /*177a0*/  IADD3 R3, R216, 0x20, RZ ;  /* 0x00000020d8037810 */ /* 0x000fe20007ffe0ff */
[----:B------:R-:W-:Y:S01]  /*177b0*/  IMAD R79, R222, UR5, R21 ;  /* 0x00000005de4f7c24 */ /* 0x000fe2000f8e0215 */
[----:B------:R-:W-:Y:S01]  /*177c0*/  ISETP.GE.AND P0, PT, R0, R83, PT ;  /* 0x000000530000720c */ /* 0x000fe20003f06270 */
        /* <DEDUP_REMOVED lines=8> */
[----:B------:R-:W-:Y:S01]  /*17850*/  ISETP.GE.AND P1, PT, R78, R83, PT ;  /* 0x000000534e00720c */ /* 0x000fe20003f26270 */
[C---:B------:R-:W-:Y:S01]  /*17860*/  IMAD.WIDE.U32 R78, R80.reuse, UR4, R20 ;  /* 0x00000004504e7c25 */ /* 0x040fe2000f8e0014 */
[----:B--2---:R2:W-:Y:S03]  /*17870*/  SYNCS.ARRIVE.TRANS64.RED.A1T0 RZ, [R0+URZ], RZ ;  /* 0x000000ff00ff79a7 */ /* 0x0045e6000810043f */
[----:B------:R-:W-:-:S02]  /*17880*/  IMAD R3, R80, UR5, R3 ;  /* 0x0000000550037c24 */ /* 0x000fc4000f8e0203 */
[----:B------:R-:W-:-:S04]  /*17890*/  IMAD.WIDE R76, R235, 0x80, R216 ;  /* 0x00000080eb4c7825 */ /* 0x000fc800078e02d8 */
[----:B------:R-:W-:Y:S01]  /*178a0*/  IMAD.IADD R83, R79, 0x1, R3 ;  /* 0x000000014f537824 */ /* 0x000fe200078e0203 */
[----:B--2---:R-:W-:Y:S06]  /*178b0*/  @P3 BRA `(.L_x_9406) ;  /* 0x0000000000583947 */ /* 0x004fec0003800000 */
[----:B------:R-:W-:Y:S01]  /*178c0*/  ULDC.64 UR4, c[0x0][0xad8] ;  /* 0x0002b60000047ab9 */ /* 0x000fe20000000a00 */
[----:B------:R-:W-:Y:S01]  /*178d0*/  IMAD.MOV.U32 R20, RZ, RZ, R78 ;  /* 0x000000ffff147224 */ /* 0x000fe200078e004e */
[----:B------:R-:W-:Y:S01]  /*178e0*/  ULDC.64 UR6, c[0x0][0xa80] ;  /* 0x0002a00000067ab9 */ /* 0x000fe20000000a00 */
[----:B------:R-:W-:Y:S02]  /*178f0*/  IMAD.MOV.U32 R21, RZ, RZ, R83 ;  /* 0x000000ffff157224 */ /* 0x000fe400078e0053 */
[----:B------:R-:W-:Y:S02]  /*17900*/  IMAD R3, R77, UR4, RZ ;  /* 0x000000044d037c24 */ /* 0x000fe4000f8e02ff */
[----:B------:R-:W-:Y:S01]  /*17910*/  IMAD.WIDE.U32 R20, R76, UR4, R20 ;  /* 0x000000044c147c25 */ /* 0x000fe2000f8e0014 */
[----:B------:R-:W-:Y:S02]  /*17920*/  ULDC UR4, c[0x0][0xa8c] ;  /* 0x0002a30000047ab9 */ /* 0x000fe40000000800 */
[----:B------:R-:W-:Y:S01]  /*17930*/  ISETP.GE.AND P5, PT, R206, UR4, PT ;  /* 0x00000004ce007c0c */ /* 0x000fe2000bfa6270 */
[----:B------:R-:W-:Y:S01]  /*17940*/  IMAD R3, R76, UR5, R3 ;  /* 0x000000054c037c24 */ /* 0x000fe2000f8e0203 */
[----:B------:R-:W-:Y:S01]  /*17950*/  LEA R80, P3, R20, UR6, 0x1 ;  /* 0x0000000614507c11 */ /* 0x000fe2000f8608ff */
[----:B------:R-:W-:-:S02]  /*17960*/  VIADD R0, R206, 0x40 ;  /* 0x00000040ce007836 */ /* 0x000fc40000000000 */
[----:B------:R-:W-:-:S03]  /*17970*/  IMAD.IADD R3, R21, 0x1, R3 ;  /* 0x0000000115037824 */ /* 0x000fc600078e0203 */
[----:B------:R-:W-:Y:S01]  /*17980*/  ISETP.GE.AND P4, PT, R0, UR4, PT ;  /* 0x0000000400007c0c */ /* 0x000fe2000bf86270 */
[----:B------:R-:W-:Y:S01]  /*17990*/  VIADD R0, R206, 0xc0 ;  /* 0x000000c0ce007836 */ /* 0x000fe20000000000 */
[----:B------:R-:W-:Y:S01]  /*179a0*/  LEA.HI.X R81, R20, UR7, R3, 0x1, P3 ;  /* 0x0000000714517c11 */ /* 0x000fe200098f0c03 */
[----:B------:R-:W-:-:S04]  /*179b0*/  VIADD R3, R206, 0x80 ;  /* 0x00000080ce037836 */ /* 0x000fc80000000000 */
[----:B-----5:R2:W-:Y:S01]  /*179c0*/  @!P5 STG.E.128 desc[UR52][R80.64], R8 ;  /* 0x000000085000d986 */ /* 0x0205e2000c101d34 */
[----:B------:R-:W-:Y:S02]  /*179d0*/  ISETP.GE.AND P3, PT, R3, UR4, PT ;  /* 0x0000000403007c0c */ /* 0x000fe4000bf66270 */
[----:B------:R-:W-:-:S03]  /*179e0*/  ISETP.GE.AND P5, PT, R0, UR4, PT ;  /* 0x0000000400007c0c */ /* 0x000fc6000bfa6270 */
[----:B------:R2:W-:Y:S08]  /*179f0*/  @!P4 STG.E.128 desc[UR52][R80.64+0x80], R32 ;  /* 0x000080205000c986 */ /* 0x0005f0000c101d34 */
[----:B------:R2:W-:Y:S04]  /*17a00*/  @!P3 STG.E.128 desc[UR52][R80.64+0x100], R48 ;  /* 0x000100305000b986 */ /* 0x0005e8000c101d34 */
[----:B------:R2:W-:Y:S02]  /*17a10*/  @!P5 STG.E.128 desc[UR52][R80.64+0x180], R60 ;  /* 0x0001803c5000d986 */ /* 0x0005e4000c101d34 */
.L_x_9406:
[----:B------:R-:W-:Y:S05]  /*17a20*/  BSYNC B1 ;  /* 0x0000000000017941 */ /* 0x000fea0003800000 */
.L_x_9405:
[----:B------:R-:W-:Y:S04]  /*17a30*/  BSSY B1, `(.L_x_9407) ;  /* 0x000001a000017945 */ /* 0x000fe80003800000 */
[----:B------:R-:W-:Y:S05]  /*17a40*/  @P2 BRA `(.L_x_9408) ;  /* 0x0000000000602947 */ /* 0x000fea0003800000 */
[----:B------:R-:W-:Y:S01]  /*17a50*/  IADD3 R3, P2, R76, 0x20, RZ ;  /* 0x000000204c037810 */ /* 0x000fe20007f5e0ff */
[----:B------:R-:W-:Y:S01]  /*17a60*/  ULDC.64 UR6, c[0x0][0xad8] ;  /* 0x0002b60000067ab9 */ /* 0x000fe20000000a00 */
[----:B--2--5:R-:W-:Y:S01]  /*17a70*/  IMAD.MOV.U32 R8, RZ, RZ, R78 ;  /* 0x000000ffff087224 */ /* 0x024fe200078e004e */
[----:B------:R-:W-:Y:S01]  /*17a80*/  ULDC UR4, c[0x0][0xa8c] ;  /* 0x0002a30000047ab9 */ /* 0x000fe20000000800 */
[----:B------:R-:W-:Y:S01]  /*17a90*/  IADD3.X R0, RZ, R77, RZ, P2, !PT ;  /* 0x0000004dff007210 */ /* 0x000fe200017fe4ff */
[----:B------:R-:W-:Y:S01]  /*17aa0*/  IMAD.MOV.U32 R9, RZ, RZ, R83 ;  /* 0x000000ffff097224 */ /* 0x000fe200078e0053 */
        /* <DEDUP_REMOVED lines=18> */
.L_x_9408:
[----:B------:R-:W-:Y:S05]  /*17bd0*/  BSYNC B1 ;  /* 0x0000000000017941 */ /* 0x000fea0003800000 */
.L_x_9407:
[----:B------:R-:W-:Y:S04]  /*17be0*/  BSSY B1, `(.L_x_9409) ;  /* 0x000001a000017945 */ /* 0x000fe80003800000 */
[----:B------:R-:W-:Y:S05]  /*17bf0*/  @P0 BRA `(.L_x_9410) ;  /* 0x0000000000600947 */ /* 0x000fea0003800000 */
[----:B------:R-:W-:Y:S01]  /*17c00*/  IADD3 R3, P0, R76, 0x40, RZ ;  /* 0x000000404c037810 */ /* 0x000fe20007f1e0ff */
[C---:B--2--5:R-:W-:Y:S01]  /*17c10*/  VIADD R9, R206.reuse, 0x80 ;  /* 0x00000080ce097836 */ /* 0x064fe20000000000 */
[----:B------:R-:W-:Y:S01]  /*17c20*/  ULDC UR4, c[0x0][0xa8c] ;  /* 0x0002a30000047ab9 */ /* 0x000fe20000000800 */
[C---:B------:R-:W-:Y:S01]  /*17c30*/  VIADD R8, R206.reuse, 0x40 ;  /* 0x00000040ce087836 */ /* 0x040fe20000000000 */
[----:B------:R-:W-:Y:S01]  /*17c40*/  ULDC.64 UR6, c[0x0][0xad8] ;  /* 0x0002b60000067ab9 */ /* 0x000fe20000000a00 */
[----:B------:R-:W-:Y:S01]  /*17c50*/  IMAD.X R0, RZ, RZ, R77, P0 ;  /* 0x000000ffff007224 */ /* 0x000fe200000e064d */
[----:B------:R-:W-:Y:S01]  /*17c60*/  ISETP.GE.AND P4, PT, R9, UR4, PT ;  /* 0x0000000409007c0c */ /* 0x000fe2000bf86270 */
[----:B---3--:R-:W-:Y:S01]  /*17c70*/  VIADD R10, R206, 0xc0 ;  /* 0x000000c0ce0a7836 */ /* 0x008fe20000000000 */
        /* <DEDUP_REMOVED lines=16> */
.L_x_9410:
[----:B------:R-:W-:Y:S05]  /*17d80*/  BSYNC B1 ;  /* 0x0000000000017941 */ /* 0x000fea0003800000 */
.L_x_9409:
        /* <DEDUP_REMOVED lines=27> */
.L_x_9403:
[----:B------:R-:W-:Y:S01]  /*17f40*/  ULDC.64 UR4, c[0x0][0xbd8] ;  /* 0x0002f60000047ab9 */ /* 0x000fe20000000a00 */
[----:B------:R-:W2:Y:S01]  /*17f50*/  LDC.64 R4, c[0x0][0xbd8] ;  /* 0x0002f600ff047b82 */ /* 0x000ea20000000a00 */
[----:B------:R-:W-:Y:S01]  /*17f60*/  ISETP.NE.U32.AND P0, PT, RZ, UR4, PT ;  /* 0x00000004ff007c0c */ /* 0x000fe2000bf05070 */
[----:B------:R-:W-:-:S03]  /*17f70*/  IMAD.MOV.U32 R3, RZ, RZ, RZ ;  /* 0x000000ffff037224 */ /* 0x000fc600078e00ff */
[----:B------:R-:W-:Y:S01]  /*17f80*/  ISETP.NE.AND.EX P0, PT, RZ, UR5, PT, P0 ;  /* 0x00000005ff007c0c */ /* 0x000fe2000bf05300 */
[----:B------:R-:W-:Y:S02]  /*17f90*/  ULDC.64 UR4, c[0x0][0xbe0] ;  /* 0x0002f80000047ab9 */ /* 0x000fe40000000a00 */
[----:B------:R-:W-:-:S04]  /*17fa0*/  ISETP.NE.U32.AND P1, PT, RZ, UR4, PT ;  /* 0x00000004ff007c0c */ /* 0x000fc8000bf25070 */
[----:B------:R-:W-:Y:S01]  /*17fb0*/  ISETP.NE.AND.EX P1, PT, RZ, UR5, PT, P1 ;  /* 0x00000005ff007c0c */ /* 0x000fe2000bf25310 */
[----:B--2---:R-:W-:-:S12]  /*17fc0*/  IMAD.WIDE R4, R231, 0x4, R4 ;  /* 0x00000004e7047825 */ /* 0x004fd800078e0204 */
[----:B------:R-:W2:Y:S01]  /*17fd0*/  @P1 LDC.64 R6, c[0x0][0xbe0] ;  /* 0x0002f800ff061b82 */ /* 0x000ea20000000a00 */
[----:B------:R-:W-:Y:S02]  /*17fe0*/  ULDC UR4, c[0x0][0xa88] ;  /* 0x0002a20000047ab9 */ /* 0x000fe40000000800 */
[----:B------:R-:W-:Y:S01]  /*17ff0*/  IMAD.U32 R0, RZ, RZ, UR4 ;  /* 0x00000004ff007e24 */ /* 0x000fe2000f8e00ff */
[----:B------:R3:W5:Y:S01]  /*18000*/  @P0 LDG.E R3, desc[UR52][R4.64] ;  /* 0x0000003404030981 */ /* 0x000762000c1e1900 */
[----:B------:R-:W4:Y:S01]  /*18010*/  S2R R8, SR_TID.X ;  /* 0x0000000000087919 */ /* 0x000f220000002100 */
[----:B--2---:R-:W-:-:S05]  /*18020*/  @P1 IMAD.WIDE R6, R231, 0x4, R6 ;  /* 0x00000004e7061825 */ /* 0x004fca00078e0206 */
[----:B------:R3:W5:Y:S01]  /*18030*/  @P1 LDG.E R0, desc[UR52][R6.64] ;  /* 0x0000003406001981 */ /* 0x000762000c1e1900 */
[----:B----4-:R-:W-:-:S05]  /*18040*/  VIADD R8, R8, 0xffffff80 ;  /* 0xffffff8008087836 */ /* 0x010fca0000000000 */
[----:B------:R-:W-:Y:S01]  /*18050*/  ISETP.GT.AND P2, PT, R8, 0x7f, PT ;  /* 0x0000007f0800780c */ /* 0x000fe20003f44270 */
[----:B------:R-:W-:-:S12]  /*18060*/  @P1 BRA `(.L_x_9412) ;  /* 0x0000000000101947 */ /* 0x000fd80003800000 */
[----:B------:R-:W-:Y:S05]  /*18070*/  @!P0 BRA `(.L_x_9412) ;  /* 0x00000000000c8947 */ /* 0x000fea0003800000 */
[----:B---3--:R-:W2:Y:S04]  /*18080*/  LDG.E R7, desc[UR52][R4.64] ;  /* 0x0000003404077981 */ /* 0x008ea8000c1e1900 */
[----:B-----5:R-:W2:Y:S02]  /*18090*/  LDG.E R0, desc[UR52][R4.64+0x4] ;  /* 0x0000043404007981 */ /* 0x020ea4000c1e1900 */
[----:B--2---:R-:W-:-:S07]  /*180a0*/  IADD3 R0, -R7, R0, RZ ;  /* 0x0000000007007210 */ /* 0x004fce0007ffe1ff */
.L_x_9412:
[----:B---3--:R-:W-:Y:S01]  /*180b0*/  SHF.R.S32.HI R4, RZ, 0x1f, R231 ;  /* 0x0000001fff047819 */ /* 0x008fe200000114e7 */
        /* <DEDUP_REMOVED lines=29> */
.L_x_9414:
[----:B------:R-:W-:Y:S05]  /*18290*/  BSYNC B1 ;  /* 0x0000000000017941 */ /* 0x000fea0003800000 */
.L_x_9413:
[----:B------:R-:W-:Y:S01]  /*182a0*/  ULDC.64 UR4, c[0x0][0xaa0] ;  /* 0x0002a80000047ab9 */ /* 0x000fe20000000a00 */
[----:B------:R-:W-:Y:S01]  /*182b0*/  IMAD R13, R235, -0x80, R0 ;  /* 0xffffff80eb0d7824 */ /* 0x000fe200078e0200 */
[----:B------:R-:W-:Y:S01]  /*182c0*/  BSSY B1, `(.L_x_9415) ;  /* 0x000002d000017945 */ /* 0x000fe20003800000 */
[----:B--2---:R-:W-:Y:S02]  /*182d0*/  IMAD R6, R8, UR4, RZ ;  /* 0x0000000408067c24 */ /* 0x004fe4000f8e02ff */
[----:B------:R-:W-:Y:S01]  /*182e0*/  IMAD.WIDE.U32 R4, R3, UR4, R206 ;  /* 0x0000000403047c25 */ /* 0x000fe2000f8e00ce */
[----:B------:R-:W-:-:S03]  /*182f0*/  ISETP.GE.AND P1, PT, R216, R13, PT ;  /* 0x0000000dd800720c */ /* 0x000fc60003f26270 */
[----:B------:R-:W-:Y:S01]  /*18300*/  IMAD R3, R3, UR5, R6 ;  /* 0x0000000503037c24 */ /* 0x000fe2000f8e0206 */
[----:B------:R-:W-:Y:S01]  /*18310*/  ULDC.64 UR4, c[0x0][0xae0] ;  /* 0x0002b80000047ab9 */ /* 0x000fe20000000a00 */
[----:B------:R-:W-:Y:S02]  /*18320*/  VIADD R0, R216, 0x20 ;  /* 0x00000020d8007836 */ /* 0x000fe40000000000 */
[----:B------:R-:W-:Y:S01]  /*18330*/  IMAD R7, R9, UR4, RZ ;  /* 0x0000000409077c24 */ /* 0x000fe2000f8e02ff */
[----:B------:R-:W-:Y:S01]  /*18340*/  SHF.R.S32.HI R9, RZ, 0x1f, R216 ;  /* 0x0000001fff097819 */ /* 0x000fe200000114d8 */
[----:B------:R-:W-:Y:S01]  /*18350*/  IMAD.IADD R5, R5, 0x1, R3 ;  /* 0x0000000105057824 */ /* 0x000fe200078e0203 */
[----:B------:R-:W-:Y:S01]  /*18360*/  ISETP.GE.AND P0, PT, R0, R13, PT ;  /* 0x0000000d0000720c */ /* 0x000fe20003f06270 */
[C---:B------:R-:W-:Y:S02]  /*18370*/  IMAD R7, R222.reuse, UR5, R7 ;  /* 0x00000005de077c24 */ /* 0x040fe4000f8e0207 */
[----:B------:R-:W-:Y:S01]  /*18380*/  IMAD.WIDE.U32 R4, R222, UR4, R4 ;  /* 0x00000004de047c25 */ /* 0x000fe2000f8e0004 */
[----:B------:R-:W-:-:S03]  /*18390*/  ULDC.64 UR4, c[0x0][0xae8] ;  /* 0x0002ba0000047ab9 */ /* 0x000fc60000000a00 */
[----:B------:R-:W-:Y:S02]  /*183a0*/  IMAD.IADD R5, R5, 0x1, R7 ;  /* 0x0000000105057824 */ /* 0x000fe400078e0207 */
[----:B------:R-:W-:Y:S02]  /*183b0*/  IMAD R0, R10, UR4, RZ ;  /* 0x000000040a007c24 */ /* 0x000fe4000f8e02ff */
[----:B------:R-:W-:-:S04]  /*183c0*/  IMAD.WIDE.U32 R6, R11, UR4, R4 ;  /* 0x000000040b067c25 */ /* 0x000fc8000f8e0004 */
[----:B------:R-:W-:Y:S02]  /*183d0*/  IMAD R3, R11, UR5, R0 ;  /* 0x000000050b037c24 */ /* 0x000fe4000f8e0200 */
[----:B------:R-:W-:Y:S02]  /*183e0*/  IMAD.MOV.U32 R8, RZ, RZ, R216 ;  /* 0x000000ffff087224 */ /* 0x000fe400078e00d8 */
[----:B------:R-:W-:Y:S02]  /*183f0*/  VIADD R0, R216, 0x40 ;  /* 0x00000040d8007836 */ /* 0x000fe40000000000 */
[----:B------:R-:W-:-:S04]  /*18400*/  IMAD.WIDE R8, R235, 0x80, R8 ;  /* 0x00000080eb087825 */ /* 0x000fc800078e0208 */
        /* <DEDUP_REMOVED lines=24> */
.L_x_9416:
[----:B------:R-:W-:Y:S05]  /*18590*/  BSYNC B1 ;  /* 0x0000000000017941 */ /* 0x000fea0003800000 */
.L_x_9415:
[----:B------:R-:W-:Y:S01]  /*185a0*/  BSSY B1, `(.L_x_9417) ;  /* 0x000001c000017945 */ /* 0x000fe20003800000 */
[----:B------:R-:W-:Y:S01]  /*185b0*/  ISETP.GE.AND P1, PT, R0, R13, PT ;  /* 0x0000000d0000720c */ /* 0x000fe20003f26270 */
[----:B------:R-:W-:Y:S02]  /*185c0*/  VIADD R10, R216, 0x60 ;  /* 0x00000060d80a7836 */ /* 0x000fe40000000000 */
[----:B------:R-:W-:Y:S10]  /*185d0*/  @P0 BRA `(.L_x_9418) ;  /* 0x0000000000600947 */ /* 0x000ff40003800000 */
[----:B------:R-:W-:Y:S01]  /*185e0*/  IADD3 R3, P0, R8, 0x20, RZ ;  /* 0x0000002008037810 */ /* 0x000fe20007f1e0ff */
[C---:B------:R-:W-:Y:S01]  /*185f0*/  VIADD R5, R206.reuse, 0x80 ;  /* 0x00000080ce057836 */ /* 0x040fe20000000000 */
[----:B------:R-:W-:Y:S01]  /*18600*/  ULDC UR4, c[0x0][0xa8c] ;  /* 0x0002a30000047ab9 */ /* 0x000fe20000000800 */
[C---:B------:R-:W-:Y:S01]  /*18610*/  VIADD R4, R206.reuse, 0x40 ;  /* 0x00000040ce047836 */ /* 0x040fe20000000000 */
[----:B------:R-:W-:Y:S01]  /*18620*/  ULDC.64 UR6, c[0x0][0xad8] ;  /* 0x0002b60000067ab9 */ /* 0x000fe20000000a00 */
[----:B------:R-:W-:Y:S01]  /*18630*/  IMAD.X R0, RZ, RZ, R9, P0 ;  /* 0x000000ffff007224 */ /* 0x000fe200000e0609 */
[----:B------:R-:W-:Y:S01]  /*18640*/  ISETP.GE.AND P4, PT, R5, UR4, PT ;  /* 0x0000000405007c0c */ /* 0x000fe2000bf86270 */
[----:B------:R-:W-:Y:S01]  /*18650*/  VIADD R12, R206, 0xc0 ;  /* 0x000000c0ce0c7836 */ /* 0x000fe20000000000 */
        /* <DEDUP_REMOVED lines=16> */
.L_x_9418:
[----:B------:R-:W-:Y:S05]  /*18760*/  BSYNC B1 ;  /* 0x0000000000017941 */ /* 0x000fea0003800000 */
.L_x_9417:
        /* <DEDUP_REMOVED lines=27> */
.L_x_9420:
[----:B------:R-:W-:Y:S05]  /*18920*/  BSYNC B1 ;  /* 0x0000000000017941 */ /* 0x000fea0003800000 */
.L_x_9419:
        /* <DEDUP_REMOVED lines=25> */
.L_x_9411:
[----:B------:R-:W-:Y:S05]  /*18ac0*/  BSYNC B0 ;  /* 0x0000000000007941 */ /* 0x000fea0003800000 */
.L_x_9402:
[----:B------:R-:W-:Y:S02]  /*18ad0*/  ULDC UR4, c[0x0][0xc14] ;  /* 0x0003050000047ab9 */ /* 0x000fe40000000800 */
[----:B-1----:R-:W-:-:S13]  /*18ae0*/  ISETP.GE.AND P0, PT, R211, UR4, PT ;  /* 0x00000004d3007c0c */ /* 0x002fda000bf06270 */
[----:B------:R-:W-:Y:S05]  /*18af0*/  @!P0 BRA `(.L_x_9421) ;  /* 0xfffffe84002c8947 */ /* 0x000fea000383ffff */
[----:B------:R-:W-:Y:S05]  /*18b00*/  BRA `(.L_x_9208) ;  /* 0x0000006000387947 */ /* 0x000fea0003800000 */
.L_x_9206:
[----:B------:R-:W-:-:S08]  /*18b10*/  NOP ;  /* 0x0000000000007918 */ /* 0x000fd00000000000 */
[----:B--2---:R-:W0:-:S00]  /*18b20*/  USETMAXREG.DEALLOC.CTAPOOL 0x18 ;  /* 0x00000018000079c8 */ /* 0x004e0000080e0500 */
        /* <DEDUP_REMOVED lines=58> */
.L_x_9426:
        /* <DEDUP_REMOVED lines=15> */
.L_x_9425:
[----:B------:R-:W-:Y:S05]  /*18fc0*/  BSYNC B0 ;  /* 0x0000000000007941 */ /* 0x000fea0003800000 */
.L_x_9424:
        /* <DEDUP_REMOVED lines=26> */
.L_x_9422:
        /* <DEDUP_REMOVED lines=20> */
.L_x_9427:
        /* <DEDUP_REMOVED lines=51> */
[----:B------:R-:W-:-:S05]  /*195e0*/  IADD3 R8, -R8, RZ, RZ ;  /* 0x000000ff08087210 */ /* 0x000fca0007ffe1ff */
[----:B------:R-:W-:Y:S01]  /*195f0*/  IMAD R18, R5, R8, R0 ;  /* 0x0000000805127224 */ /* 0x000fe200078e0200 */
[----:B------:R-:W-:-:S05]  /*19600*/  LOP3.LUT R0, RZ, R5, RZ, 0x33, !PT ;  /* 0x00000005ff007212 */ /* 0x000fca00078e33ff */
[----:B------:R-:W-:Y:S01]  /*19610*/  IMAD.IADD R17, R17, 0x1, R0 ;  /* 0x0000000111117824 */ /* 0x000fe200078e0200 */
[----:B------:R-:W-:Y:S06]  /*19620*/  BRA `(.L_x_9428) ;  /* 0x00000000000c7947 */ /* 0x000fec0003800000 */
.L_x_9423:
[----:B------:R-:W-:Y:S02]  /*19630*/  IMAD.MOV.U32 R17, RZ, RZ, RZ ;  /* 0x000000ffff117224 */ /* 0x000fe400078e00ff */
[----:B------:R-:W-:Y:S02]  /*19640*/  IMAD.U32 R16, RZ, RZ, UR6 ;  /* 0x00000006ff107e24 */ /* 0x000fe4000f8e00ff */
[----:B------:R-:W-:-:S07]  /*19650*/  IMAD.MOV.U32 R18, RZ, RZ, RZ ;  /* 0x000000ffff127224 */ /* 0x000fce00078e00ff */
.L_x_9428:
        /* <DEDUP_REMOVED lines=22> */
.L_x_9529:
[----:B------:R-:W-:Y:S05]  /*197c0*/  YIELD ;  /* 0x0000000000007946 */ /* 0x000fea0003800000 */
[----:B------:R-:W-:Y:S01]  /*197d0*/  ULDC.64 UR4, c[0x0][0xa28] ;  /* 0x00028a0000047ab9 */ /* 0x000fe20000000a00 */
[----:B------:R-:W-:Y:S01]  /*197e0*/  IMAD.MOV.U32 R6, RZ, RZ, RZ ;  /* 0x000000ffff067224 */ /* 0x000fe200078e00ff */
        /* <DEDUP_REMOVED lines=39> */
[----:B------:R-:W2:Y:S04]  /*19a60*/  LDG.E R5, desc[UR52][R2.64] ;  /* 0x0000003402057981 */ /* 0x000ea8000c1e1900 */
[----:B-----5:R-:W2:Y:S02]  /*19a70*/  LDG.E R0, desc[UR52][R2.64+0x4] ;  /* 0x0000043402007981 */ /* 0x020ea4000c1e1900 */
[----:B--2---:R-:W-:-:S07]  /*19a80*/  IADD3 R0, -R5, R0, RZ ;  /* 0x0000000005007210 */ /* 0x004fce0007ffe1ff */
.L_x_9430:
        /* <DEDUP_REMOVED lines=10> */
[----:B------:R-:W-:Y:S01]  /*19b30*/  ISETP.NE.AND.EX P0, PT, RZ, UR5, PT, P0 ;  /* 0x00000005ff007c0c */ /* 0x000fe2000bf05300 */
[----:B---3-5:R-:W-:-:S05]  /*19b40*/  IMAD.IADD R8, R8, 0x1, R6 ;  /* 0x0000000108087824 */ /* 0x028fca00078e0206 */
[----:B------:R1:W-:Y:S07]  /*19b50*/  STL [R1+0x10], R8 ;  /* 0x0000100801007387 */ /* 0x0003ee0000100800 */
[----:B------:R-:W-:Y:S05]  /*19b60*/  @!P0 BRA `(.L_x_9431) ;  /* 0x0000000000108947 */ /* 0x000fea0003800000 */
[----:B------:R-:W2:Y:S02]  /*19b70*/  LDC.64 R4, c[0x0][0xa20] ;  /* 0x00028800ff047b82 */ /* 0x000ea40000000a00 */
[----:B--2---:R-:W-:-:S05]  /*19b80*/  IMAD.WIDE R4, R19, 0x4, R4 ;  /* 0x0000000413047825 */ /* 0x004fca00078e0204 */
[----:B------:R2:W5:Y:S01]  /*19b90*/  LDG.E R7, desc[UR52][R4.64] ;  /* 0x0000003404077981 */ /* 0x000562000c1e1900 */
[----:B------:R-:W-:Y:S05]  /*19ba0*/  BRA `(.L_x_9432) ;  /* 0x0000000000107947 */ /* 0x000fea0003800000 */
.L_x_9431:
[----:B------:R-:W-:Y:S05]  /*19bb0*/  @!P3 BRA `(.L_x_9432) ;  /* 0x00000000000cb947 */ /* 0x000fea0003800000 */
[----:B------:R-:W2:Y:S04]  /*19bc0*/  LDG.E R7, desc[UR52][R4.64] ;  /* 0x0000003404077981 */ /* 0x000ea8000c1e1900 */
[----:B------:R-:W2:Y:S02]  /*19bd0*/  LDG.E R4, desc[UR52][R4.64+0x4] ;  /* 0x0000043404047981 */ /* 0x000ea4000c1e1900 */
[----:B--2---:R-:W-:-:S07]  /*19be0*/  IMAD.IADD R7, R4, 0x1, -R7 ;  /* 0x0000000104077824 */ /* 0x004fce00078e0a07 */
.L_x_9432:
[----:B--2---:R-:W2:Y:S04]  /*19bf0*/  @P1 LDG.E R4, desc[UR52][R2.64] ;  /* 0x0000003402041981 */ /* 0x004ea8000c1e1900 */
[----:B-1----:R-:W2:Y:S01]  /*19c00*/  @P1 LDG.E R2, desc[UR52][R2.64+0x4] ;  /* 0x0000043402021981 */ /* 0x002ea2000c1e1900 */
[----:B-----5:R-:W-:Y:S02]  /*19c10*/  IMAD.IADD R5, R7, 0x1, -R6 ;  /* 0x0000000107057824 */ /* 0x020fe400078e0a06 */
[----:B--2---:R-:W-:Y:S01]  /*19c20*/  @P1 IMAD.IADD R9, R2, 0x1, -R4 ;  /* 0x0000000102091824 */ /* 0x004fe200078e0a04 */
[----:B------:R-:W-:-:S03]  /*19c30*/  LEA R4, R17, 0x80, 0x7 ;  /* 0x0000008011047811 */ /* 0x000fc600078e38ff */
[----:B------:R-:W-:-:S04]  /*19c40*/  IMAD.IADD R8, R5, 0x1, R9 ;  /* 0x0000000105087824 */ /* 0x000fc800078e0209 */
[C---:B------:R-:W-:Y:S01]  /*19c50*/  VIADD R20, R8.reuse, 0x5f ;  /* 0x0000005f08147836 */ /* 0x040fe20000000000 */
[----:B------:R-:W-:-:S03]  /*19c60*/  IADD3 R4, R8, R4, -R0 ;  /* 0x0000000408047210 */ /* 0x000fc60007ffe800 */
[----:B------:R-:W-:-:S05]  /*19c70*/  IMAD.HI R20, R20, 0x2aaaaaab, RZ ;  /* 0x2aaaaaab14147827 */ /* 0x000fca00078e02ff */
[----:B------:R-:W-:-:S04]  /*19c80*/  SHF.R.U32.HI R2, RZ, 0x1f, R20 ;  /* 0x0000001fff027819 */ /* 0x000fc80000011614 */
[----:B------:R-:W-:Y:S02]  /*19c90*/  LEA.HI.SX32 R20, R20, R2, 0x1c ;  /* 0x0000000214147211 */ /* 0x000fe400078fe2ff */
[----:B------:R-:W1:Y:S02]  /*19ca0*/  LDC.64 R2, c[0x0][0x9e0] ;  /* 0x00027800ff027b82 */ /* 0x000e640000000a00 */
[----:B-1----:R-:W-:Y:S01]  /*19cb0*/  ISETP.GE.AND P2, PT, R3, 0x1, PT ;  /* 0x000000010300780c */ /* 0x002fe20003f46270 */
        /* <DEDUP_REMOVED lines=13> */
.L_x_9435:
[----:B------:R-:W-:-:S13]  /*19d90*/  ISETP.NE.AND P0, PT, R3, 0x1, PT ;  /* 0x000000010300780c */ /* 0x000fda0003f05270 */
[----:B------:R-:W1:Y:S02]  /*19da0*/  @P0 LDC.64 R6, c[0x0][0x9e8] ;  /* 0x00027a00ff060b82 */ /* 0x000e640000000a00 */
[----:B-1----:R-:W-:-:S05]  /*19db0*/  @P0 IMAD.HI.U32 R6, R11, R6, RZ ;  /* 0x000000060b060227 */ /* 0x002fca00078e00ff */
[----:B------:R-:W-:-:S07]  /*19dc0*/  @P0 SHF.R.U32.HI R11, RZ, R7, R6 ;  /* 0x00000007ff0b0219 */ /* 0x000fce0000011606 */
.L_x_9436:
[----:B------:R-:W-:Y:S05]  /*19dd0*/  BSYNC B0 ;  /* 0x0000000000007941 */ /* 0x000fea0003800000 */
.L_x_9434:
[----:B------:R-:W-:-:S05]  /*19de0*/  IMAD R11, R11, R3, R3 ;  /* 0x000000030b0b7224 */ /* 0x000fca00078e0203 */
[----:B------:R-:W-:-:S07]  /*19df0*/  VIMNMX R2, R2, R11, PT ;  /* 0x0000000b02027248 */ /* 0x000fce0003fe0100 */
.L_x_9433:
        /* <DEDUP_REMOVED lines=15> */
.L_x_9439:
[----:B------:R-:W-:Y:S01]  /*19ef0*/  ISETP.NE.AND P0, PT, R3, 0x1, PT ;  /* 0x000000010300780c */ /* 0x000fe20003f05270 */
[----:B------:R-:W-:-:S12]  /*19f00*/  IMAD.MOV.U32 R11, RZ, RZ, R0 ;  /* 0x000000ffff0b7224 */ /* 0x000fd800078e0000 */
[----:B------:R-:W1:Y:S02]  /*19f10*/  @P0 LDC.64 R6, c[0x0][0x9e8] ;  /* 0x00027a00ff060b82 */ /* 0x000e640000000a00 */
[----:B-1----:R-:W-:-:S05]  /*19f20*/  @P0 IMAD.HI.U32 R6, R0, R6, RZ ;  /* 0x0000000600060227 */ /* 0x002fca00078e00ff */
[----:B------:R-:W-:-:S07]  /*19f30*/  @P0 SHF.R.U32.HI R11, RZ, R7, R6 ;  /* 0x00000007ff0b0219 */ /* 0x000fce0000011606 */
.L_x_9440:
[----:B------:R-:W-:Y:S05]  /*19f40*/  BSYNC B0 ;  /* 0x0000000000007941 */ /* 0x000fea0003800000 */
.L_x_9438:
[----:B------:R-:W-:-:S05]  /*19f50*/  IMAD R3, R11, R3, RZ ;  /* 0x000000030b037224 */ /* 0x000fca00078e02ff */
[----:B------:R-:W-:-:S07]  /*19f60*/  VIMNMX R8, R8, R3, !PT ;  /* 0x0000000308087248 */ /* 0x000fce0007fe0100 */
.L_x_9437:
        /* <DEDUP_REMOVED lines=9> */
[----:B------:R-:W-:-:S03]  /*1a000*/  LEA.HI.SX32 R2, R8, R2, 0x1c ;  /* 0x0000000208027211 */ /* 0x000fc600078fe2ff */
[----:B------:R-:W-:Y:S01]  /*1a010*/  IMAD R3, R3, 0x60, -R5 ;  /* 0x0000006003037824 */ /* 0x000fe200078e0a05 */
[----:B------:R-:W-:-:S04]  /*1a020*/  VIMNMX R2, RZ, R2, !PT ;  /* 0x00000002ff027248 */ /* 0x000fc80007fe0100 */
[----:B------:R-:W-:Y:S01]  /*1a030*/  VIMNMX R9, R3, R9, PT ;  /* 0x0000000903097248 */ /* 0x000fe20003fe0100 */
[----:B------:R-:W-:-:S05]  /*1a040*/  IMAD R2, R2, 0x60, -R5 ;  /* 0x0000006002027824 */ /* 0x000fca00078e0a05 */
[----:B------:R-:W-:-:S04]  /*1a050*/  VIMNMX R5, RZ, R2, !PT ;  /* 0x00000002ff057248 */ /* 0x000fc80007fe0100 */
[----:B------:R-:W-:Y:S01]  /*1a060*/  ISETP.GT.AND P0, PT, R9, R5, PT ;  /* 0x000000050900720c */ /* 0x000fe20003f04270 */
[----:B------:R-:W-:-:S05]  /*1a070*/  IMAD.WIDE.U32 R2, R5, -0x55555555, RZ ;  /* 0xaaaaaaab05027825 */ /* 0x000fca00078e00ff */
[----:B------:R-:W-:-:S05]  /*1a080*/  SHF.R.U32.HI R2, RZ, 0x6, R3 ;  /* 0x00000006ff027819 */ /* 0x000fca0000011603 */
[----:B------:R-:W-:Y:S02]  /*1a090*/  IMAD.MOV.U32 R3, RZ, RZ, R2 ;  /* 0x000000ffff037224 */ /* 0x000fe400078e0002 */
[----:B------:R-:W-:-:S04]  /*1a0a0*/  @P0 VIADD R5, R9, 0x5f ;  /* 0x0000005f09050836 */ /* 0x000fc80000000000 */
[----:B------:R-:W-:-:S05]  /*1a0b0*/  @P0 IMAD.HI R5, R5, 0x2aaaaaab, RZ ;  /* 0x2aaaaaab05050827 */ /* 0x000fca00078e02ff */
[----:B------:R-:W-:-:S04]  /*1a0c0*/  @P0 SHF.R.U32.HI R6, RZ, 0x1f, R5 ;  /* 0x0000001fff060819 */ /* 0x000fc80000011605 */
[----:B------:R-:W-:-:S04]  /*1a0d0*/  @P0 LEA.HI.SX32 R3, R5, R6, 0x1c ;  /* 0x0000000605030211 */ /* 0x000fc800078fe2ff */
        /* <DEDUP_REMOVED lines=12> */
.L_x_9599:
[----:B------:R-:W-:-:S03]  /*1a1a0*/  UMOV UR4, 0xffffffff ;  /* 0xffffffff00047882 */ /* 0x000fc60000000000 */
[----:B------:R-:W-:Y:S05]  /*1a1b0*/  BRA.DIV UR4, `(.L_x_9444) ;  /* 0x0000005a049c7947 */ /* 0x000fea000b800000 */
[----:B------:R-:W-:-:S13]  /*1a1c0*/  ELECT P6, URZ, PT ;  /* 0x00000000003f782f */ /* 0x000fda00038c0000 */
.L_x_9602:
[----:B------:R-:W2:Y:S01]  /*1a1d0*/  LDL R7, [R1+0x24] ;  /* 0x0000240001077983 */ /* 0x000ea20000100800 */
[----:B------:R-:W-:Y:S01]  /*1a1e0*/  MOV R9, 0x400 ;  /* 0x0000040000097802 */ /* 0x000fe20000000f00 */
[----:B------:R-:W-:Y:S01]  /*1a1f0*/  BSSY B1, `(.L_x_9445) ;  /* 0x000000a000017945 */ /* 0x000fe20003800000 */
[----:B--2---:R-:W-:-:S05]  /*1a200*/  VIADD R8, R7, 0x1 ;  /* 0x0000000107087836 */ /* 0x004fca0000000000 */
[----:B------:R-:W-:-:S04]  /*1a210*/  LEA.HI R7, R8, R8, RZ, 0x1 ;  /* 0x0000000808077211 */ /* 0x000fc800078f08ff */
[----:B------:R-:W-:-:S05]  /*1a220*/  LOP3.LUT R7, R7, 0xfffffffe, RZ, 0xc0, !PT ;  /* 0xfffffffe07077812 */ /* 0x000fca00078ec0ff */
[----:B------:R-:W-:Y:S02]  /*1a230*/  IMAD.IADD R8, R8, 0x1, -R7 ;  /* 0x0000000108087824 */ /* 0x000fe400078e0a07 */
[----:B------:R-:W1:Y:S03]  /*1a240*/  S2R R7, SR_CgaCtaId ;  /* 0x0000000000077919 */ /* 0x000e660000008800 */
[----:B------:R-:W-:Y:S02]  /*1a250*/  SHF.L.U32 R8, R8, 0x1f, RZ ;  /* 0x0000001f08087819 */ /* 0x000fe400000006ff */
[----:B-1----:R-:W-:-:S04]  /*1a260*/  LEA R7, R7, R9, 0x18 ;  /* 0x0000000907077211 */ /* 0x002fc800078ec0ff */
[----:B------:R-:W1:Y:S02]  /*1a270*/  SYNCS.PHASECHK.TRANS64.TRYWAIT P0, [R7+URZ+0x22820], R8 ;  /* 0x02282008070075a7 */ /* 0x000e64000800017f */
[----:B-1----:R-:W-:Y:S05]  /*1a280*/  @!P0 BRA `(.L_x_9446) ;  /* 0x0000005800888947 */ /* 0x002fea0003800000 */
.L_x_9603:
[----:B------:R-:W-:Y:S05]  /*1a290*/  BSYNC B1 ;  /* 0x0000000000017941 */ /* 0x000fea0003800000 */
.L_x_9445:
        /* <DEDUP_REMOVED lines=8> */
.L_x_9604:
        /* <DEDUP_REMOVED lines=11> */
.L_x_9450:
        /* <DEDUP_REMOVED lines=19> */
.L_x_9605:
        /* <DEDUP_REMOVED lines=8> */
.L_x_9452:
        /* <DEDUP_REMOVED lines=31> */
.L_x_9448:
[----:B------:R-:W-:Y:S05]  /*1a770*/  BSYNC B1 ;  /* 0x0000000000017941 */ /* 0x000fea0003800000 */
.L_x_9447:
        /* <DEDUP_REMOVED lines=16> */
.L_x_9459:
        /* <DEDUP_REMOVED lines=9> */
.L_x_9606:
        /* <DEDUP_REMOVED lines=11> */
.L_x_9456:
        /* <DEDUP_REMOVED lines=17> */
.L_x_9607:
        /* <DEDUP_REMOVED lines=8> */
.L_x_9458:
        /* <DEDUP_REMOVED lines=31> */
.L_x_9454:
[----:B------:R-:W-:Y:S05]  /*1ad40*/  BSYNC B1 ;  /* 0x0000000000017941 */ /* 0x000fea0003800000 */
.L_x_9453:
        /* <DEDUP_REMOVED lines=13> */
.L_x_9442:
[----:B------:R-:W-:Y:S05]  /*1ae20*/  BSYNC B0 ;  /* 0x0000000000007941 */ /* 0x000fea0003800000 */
.L_x_9441:
        /* <DEDUP_REMOVED lines=17> */
.L_x_9462:
[----:B------:R-:W-:-:S13]  /*1af40*/  ISETP.NE.AND P1, PT, R3, 0x1, PT ;  /* 0x000000010300780c */ /* 0x000fda0003f25270 */
[----:B------:R-:W2:Y:S02]  /*1af50*/  @P1 LDC.64 R4, c[0x0][0x9e8] ;  /* 0x00027a00ff041b82 */ /* 0x000ea40000000a00 */
[----:B--2---:R-:W-:-:S05]  /*1af60*/  @P1 IMAD.HI.U32 R4, R6, R4, RZ ;  /* 0x0000000406041227 */ /* 0x004fca00078e00ff */
[----:B------:R-:W-:-:S07]  /*1af70*/  @P1 SHF.R.U32.HI R6, RZ, R5, R4 ;  /* 0x00000005ff061219 */ /* 0x000fce0000011604 */
.L_x_9463:
[----:B------:R-:W-:Y:S05]  /*1af80*/  BSYNC B0 ;  /* 0x0000000000007941 */ /* 0x000fea0003800000 */
.L_x_9461:
[----:B------:R-:W-:-:S05]  /*1af90*/  IMAD R5, R6, R3, R3 ;  /* 0x0000000306057224 */ /* 0x000fca00078e0203 */
[----:B------:R-:W-:-:S07]  /*1afa0*/  VIMNMX R2, R2, R5, PT ;  /* 0x0000000502027248 */ /* 0x000fce0003fe0100 */
.L_x_9460:
        /* <DEDUP_REMOVED lines=19> */
.L_x_9466:
[----:B------:R-:W-:-:S13]  /*1b0e0*/  ISETP.NE.AND P0, PT, R3, 0x1, PT ;  /* 0x000000010300780c */ /* 0x000fda0003f05270 */
[----:B------:R-:W3:Y:S02]  /*1b0f0*/  @P0 LDC.64 R4, c[0x0][0x9e8] ;  /* 0x00027a00ff040b82 */ /* 0x000ee40000000a00 */
[----:B---3--:R-:W-:-:S05]  /*1b100*/  @P0 IMAD.HI.U32 R4, R0, R4, RZ ;  /* 0x0000000400040227 */ /* 0x008fca00078e00ff */
[----:B------:R-:W-:-:S07]  /*1b110*/  @P0 SHF.R.U32.HI R0, RZ, R5, R4 ;  /* 0x00000005ff000219 */ /* 0x000fce0000011604 */
.L_x_9467:
[----:B------:R-:W-:Y:S05]  /*1b120*/  BSYNC B0 ;  /* 0x0000000000007941 */ /* 0x000fea0003800000 */
.L_x_9465:
[----:B------:R-:W-:-:S05]  /*1b130*/  IMAD R3, R0, R3, RZ ;  /* 0x0000000300037224 */ /* 0x000fca00078e02ff */
[----:B------:R-:W-:-:S07]  /*1b140*/  VIMNMX R2, R2, R3, !PT ;  /* 0x0000000302027248 */ /* 0x000fce0007fe0100 */
.L_x_9464:
        /* <DEDUP_REMOVED lines=25> */
.L_x_9469:
        /* <DEDUP_REMOVED lines=12> */
[----:B------:R-:W-:Y:S01]  /*1b3a0*/  MOV R8, 0x70 ;  /* 0x0000007000087802 */ /* 0x000fe20000000f00 */
[----:B------:R-:W3:Y:S01]  /*1b3b0*/  LDC.64 R2, c[0x4][R2] ;  /* 0x0100000002027b82 */ /* 0x000ee20000000a00 */
[----:B------:R-:W-:Y:S02]  /*1b3c0*/  IMAD.U32 R5, RZ, RZ, UR7 ;  /* 0x00000007ff057e24 */ /* 0x000fe4000f8e00ff */
[----:B--2---:R-:W-:Y:S02]  /*1b3d0*/  IMAD.U32 R6, RZ, RZ, UR8 ;  /* 0x00000008ff067e24 */ /* 0x004fe4000f8e00ff */
[----:B------:R-:W-:-:S02]  /*1b3e0*/  IMAD.U32 R7, RZ, RZ, UR9 ;  /* 0x00000009ff077e24 */ /* 0x000fc4000f8e00ff */
[----:B------:R-:W-:Y:S02]  /*1b3f0*/  IMAD.U32 R10, RZ, RZ, UR4 ;  /* 0x00000004ff0a7e24 */ /* 0x000fe4000f8e00ff */
[----:B-1----:R-:W-:Y:S02]  /*1b400*/  IMAD.U32 R11, RZ, RZ, UR5 ;  /* 0x00000005ff0b7e24 */ /* 0x002fe4000f8e00ff */
[----:B------:R-:W-:Y:S02]  /*1b410*/  IMAD.MOV.U32 R12, RZ, RZ, 0x1 ;  /* 0x00000001ff0c7424 */ /* 0x000fe400078e00ff */
[----:B0-----:R-:W-:-:S07]  /*1b420*/  IMAD.MOV.U32 R13, RZ, RZ, RZ ;  /* 0x000000ffff0d7224 */ /* 0x001fce00078e00ff */
[----:B------:R-:W-:-:S07]  /*1b430*/  LEPC R20, `(.L_x_9471) ;  /* 0x000000001014794e */ /* 0x000fce0000000000 */
[----:B---3--:R-:W-:Y:S05]  /*1b440*/  CALL.ABS.NOINC R2 ;  /* 0x0000000002007343 */ /* 0x008fea0003c00000 */
.L_x_9471:
        /* <DEDUP_REMOVED lines=10> */
[----:B0-----:R-:W-:Y:S01]  /*1b4f0*/  MOV R13, RZ ;  /* 0x000000ff000d7202 */ /* 0x001fe20000000f00 */
[----:B------:R-:W-:Y:S02]  /*1b500*/  IMAD.U32 R5, RZ, RZ, UR7 ;  /* 0x00000007ff057e24 */ /* 0x000fe4000f8e00ff */
        /* <DEDUP_REMOVED lines=8> */
.L_x_9473:
        /* <DEDUP_REMOVED lines=16> */
.L_x_9472:
        /* <DEDUP_REMOVED lines=22> */
[----:B---3--:R-:W-:Y:S01]  /*1b7f0*/  IMAD R17, R17, 0x80, R4 ;  /* 0x0000008011117824 */ /* 0x008fe200078e0204 */
[----:B------:R-:W-:-:S06]  /*1b800*/  MOV R4, R19 ;  /* 0x0000001300047202 */ /* 0x000fcc0000000f00 */
[----:B------:R0:W5:Y:S01]  /*1b810*/  @P0 LDG.E R4, desc[UR52][R2.64] ;  /* 0x0000003402040981 */ /* 0x000162000c1e1900 */
[----:B------:R-:W-:-:S04]  /*1b820*/  ISETP.NE.U32.AND P0, PT, RZ, UR4, PT ;  /* 0x00000004ff007c0c */ /* 0x000fc8000bf05070 */
[----:B------:R-:W-:-:S04]  /*1b830*/  ISETP.NE.AND.EX P0, PT, RZ, UR5, PT, P0 ;  /* 0x00000005ff007c0c */ /* 0x000fc8000bf05300 */
[----:B0-----:R-:W-:-:S09]  /*1b840*/  SEL R2, R19, RZ, !P0 ;  /* 0x000000ff13027207 */ /* 0x001fd20004000000 */
.L_x_9474:
        /* <DEDUP_REMOVED lines=19> */
.L_x_9610:
[----:B------:R-:W-:Y:S01]  /*1b980*/  UMOV UR4, 0xffffffff ;  /* 0xffffffff00047882 */ /* 0x000fe20000000000 */
[----:B------:R-:W-:Y:S02]  /*1b990*/  SHF.R.S32.HI R8, RZ, 0x1f, R4 ;  /* 0x0000001fff087819 */ /* 0x000fe40000011404 */
[----:B------:R-:W-:Y:S05]  /*1b9a0*/  BRA.DIV UR4, `(.L_x_9476) ;  /* 0x0000004604587947 */ /* 0x000fea000b800000 */
[----:B------:R-:W-:-:S13]  /*1b9b0*/  ELECT P6, URZ, PT ;  /* 0x00000000003f782f */ /* 0x000fda00038c0000 */
.L_x_9613:
        /* <DEDUP_REMOVED lines=22> */
.L_x_9478:
        /* <DEDUP_REMOVED lines=9> */
.L_x_9614:
        /* <DEDUP_REMOVED lines=11> */
.L_x_9480:
        /* <DEDUP_REMOVED lines=21> */
[----:B0-----:R-:W-:Y:S01]  /*1bdb0*/  NOP ;  /* 0x0000000000007918 */ /* 0x001fe20000000000 */
.L_x_9477:
        /* <DEDUP_REMOVED lines=30> */
.L_x_9615:
[----:B------:R-:W-:Y:S05]  /*1bfa0*/  BSYNC B0 ;  /* 0x0000000000007941 */ /* 0x000fea0003800000 */
.L_x_9481:
        /* <DEDUP_REMOVED lines=11> */
.L_x_9616:
        /* <DEDUP_REMOVED lines=11> */
.L_x_9486:
        /* <DEDUP_REMOVED lines=37> */
.L_x_9484:
[----:B------:R-:W-:Y:S05]  /*1c360*/  BSYNC B0 ;  /* 0x0000000000007941 */ /* 0x000fea0003800000 */
.L_x_9483:
        /* <DEDUP_REMOVED lines=45> */
.L_x_9493:
[----:B------:R-:W2:Y:S01]  /*1c640*/  S2R R3, SR_CgaCtaId ;  /* 0x0000000000037919 */ /* 0x000ea20000008800 */
[----:B------:R-:W-:-:S04]  /*1c650*/  MOV R2, 0x400 ;  /* 0x0000040000027802 */ /* 0x000fc80000000f00 */
[----:B--2---:R-:W-:Y:S02]  /*1c660*/  LEA R2, R3, R2, 0x18 ;  /* 0x0000000203027211 */ /* 0x004fe400078ec0ff */
[----:B------:R-:W-:-:S03]  /*1c670*/  SHF.L.U32 R3, R12, 0x1f, RZ ;  /* 0x0000001f0c037819 */ /* 0x000fc600000006ff */
[----:B------:R-:W-:-:S04]  /*1c680*/  IMAD R2, R13, 0x8, R2 ;  /* 0x000000080d027824 */ /* 0x000fc800078e0202 */
[----:B------:R-:W2:Y:S02]  /*1c690*/  SYNCS.PHASECHK.TRANS64.TRYWAIT P0, [R2+URZ+0x22840], R3 ;  /* 0x02284003020075a7 */ /* 0x000ea4000800017f */
[----:B--2---:R-:W-:Y:S05]  /*1c6a0*/  @!P0 BRA `(.L_x_9494) ;  /* 0x0000003800808947 */ /* 0x004fea0003800000 */
.L_x_9617:
        /* <DEDUP_REMOVED lines=11> */
.L_x_9495:
        /* <DEDUP_REMOVED lines=22> */
.L_x_9618:
        /* <DEDUP_REMOVED lines=8> */
.L_x_9497:
        /* <DEDUP_REMOVED lines=34> */
.L_x_9492:
[----:B------:R-:W-:Y:S05]  /*1cb60*/  BSYNC B2 ;  /* 0x0000000000027941 */ /* 0x000fea0003800000 */
.L_x_9491:
[----:B------:R-:W2:Y:S02]  /*1cb70*/  LDL R2, [R1+0x20] ;  /* 0x0000200001027983 */ /* 0x000ea40000100800 */
[----:B--2---:R-:W-:-:S07]  /*1cb80*/  VIADD R5, R2, 0xfffffffd ;  /* 0xfffffffd02057836 */ /* 0x004fce0000000000 */
.L_x_9490:
[----:B------:R-:W-:Y:S05]  /*1cb90*/  BSYNC B1 ;  /* 0x0000000000017941 */ /* 0x000fea0003800000 */
.L_x_9489:
[----:B------:R-:W2:Y:S01]  /*1cba0*/  LDL.LU R2, [R1+0x20] ;  /* 0x0000200001027983 */ /* 0x000ea20000300800 */
[----:B------:R-:W-:Y:S02]  /*1cbb0*/  IADD3 R9, R9, -0x2, RZ ;  /* 0xfffffffe09097810 */ /* 0x000fe40007ffe0ff */
[----:B--2---:R-:W-:-:S04]  /*1cbc0*/  LOP3.LUT R2, RZ, R2, RZ, 0x33, !PT ;  /* 0x00000002ff027212 */ /* 0x004fc800078e33ff */
[----:B------:R-:W-:-:S13]  /*1cbd0*/  ISETP.NE.AND P0, PT, R9, R2, PT ;  /* 0x000000020900720c */ /* 0x000fda0003f05270 */
[----:B------:R-:W-:Y:S05]  /*1cbe0*/  @!P0 BRA `(.L_x_9488) ;  /* 0x0000000c00a08947 */ /* 0x000fea0003800000 */
.L_x_9512:
        /* <DEDUP_REMOVED lines=32> */
.L_x_9500:
[----:B------:R-:W3:Y:S01]  /*1cdf0*/  S2R R3, SR_CgaCtaId ;  /* 0x0000000000037919 */ /* 0x000ee20000008800 */
[----:B------:R-:W-:-:S04]  /*1ce00*/  MOV R2, 0x400 ;  /* 0x0000040000027802 */ /* 0x000fc80000000f00 */
[----:B---3--:R-:W-:Y:S02]  /*1ce10*/  LEA R2, R3, R2, 0x18 ;  /* 0x0000000203027211 */ /* 0x008fe400078ec0ff */
[----:B------:R-:W-:-:S03]  /*1ce20*/  SHF.L.U32 R3, R9, 0x1f, RZ ;  /* 0x0000001f09037819 */ /* 0x000fc600000006ff */
[----:B------:R-:W-:-:S04]  /*1ce30*/  IMAD R2, R10, 0x8, R2 ;  /* 0x000000080a027824 */ /* 0x000fc800078e0202 */
[----:B------:R-:W3:Y:S02]  /*1ce40*/  SYNCS.PHASECHK.TRANS64.TRYWAIT P0, [R2+URZ+0x22840], R3 ;  /* 0x02284003020075a7 */ /* 0x000ee4000800017f */
[----:B---3--:R-:W-:Y:S05]  /*1ce50*/  @!P0 BRA `(.L_x_9501) ;  /* 0x0000003000bc8947 */ /* 0x008fea0003800000 */
.L_x_9619:
        /* <DEDUP_REMOVED lines=11> */
.L_x_9502:
        /* <DEDUP_REMOVED lines=21> */
.L_x_9620:
        /* <DEDUP_REMOVED lines=8> */
.L_x_9504:
        /* <DEDUP_REMOVED lines=33> */
.L_x_9499:
[----:B------:R-:W-:Y:S05]  /*1d2f0*/  BSYNC B1 ;  /* 0x0000000000017941 */ /* 0x000fea0003800000 */
.L_x_9498:
        /* <DEDUP_REMOVED lines=32> */
.L_x_9507:
[----:B------:R-:W3:Y:S01]  /*1d500*/  S2R R3, SR_CgaCtaId ;  /* 0x0000000000037919 */ /* 0x000ee20000008800 */
[----:B------:R-:W-:-:S04]  /*1d510*/  MOV R2, 0x400 ;  /* 0x0000040000027802 */ /* 0x000fc80000000f00 */
[----:B---3--:R-:W-:Y:S02]  /*1d520*/  LEA R2, R3, R2, 0x18 ;  /* 0x0000000203027211 */ /* 0x008fe400078ec0ff */
[----:B------:R-:W-:-:S03]  /*1d530*/  SHF.L.U32 R3, R11, 0x1f, RZ ;  /* 0x0000001f0b037819 */ /* 0x000fc600000006ff */
[----:B------:R-:W-:-:S04]  /*1d540*/  IMAD R2, R12, 0x8, R2 ;  /* 0x000000080c027824 */ /* 0x000fc800078e0202 */
[----:B------:R-:W3:Y:S02]  /*1d550*/  SYNCS.PHASECHK.TRANS64.TRYWAIT P0, [R2+URZ+0x22840], R3 ;  /* 0x02284003020075a7 */ /* 0x000ee4000800017f */
[----:B---3--:R-:W-:Y:S05]  /*1d560*/  @!P0 BRA `(.L_x_9508) ;  /* 0x0000002c00208947 */ /* 0x008fea0003800000 */
.L_x_9621:
        /* <DEDUP_REMOVED lines=11> */
.L_x_9509:
        /* <DEDUP_REMOVED lines=22> */
.L_x_9622:
        /* <DEDUP_REMOVED lines=8> */
.L_x_9511:
        /* <DEDUP_REMOVED lines=34> */
.L_x_9506:
[----:B------:R-:W-:Y:S05]  /*1da20*/  BSYNC B1 ;  /* 0x0000000000017941 */ /* 0x000fea0003800000 */
.L_x_9505:
[----:B------:R-:W2:Y:S01]  /*1da30*/  LDL R2, [R1+0x18] ;  /* 0x0000180001027983 */ /* 0x000ea20000100800 */
[----:B------:R-:W-:Y:S01]  /*1da40*/  VIADD R5, R5, 0xfffffffe ;  /* 0xfffffffe05057836 */ /* 0x000fe20000000000 */
[----:B--2---:R-:W-:-:S13]  /*1da50*/  ISETP.GT.AND P0, PT, R9, R2, PT ;  /* 0x000000020900720c */ /* 0x004fda0003f04270 */
[----:B------:R-:W-:Y:S05]  /*1da60*/  @P0 BRA `(.L_x_9512) ;  /* 0xfffffff000600947 */ /* 0x000fea000383ffff */
.L_x_9488:
[----:B------:R-:W-:Y:S05]  /*1da70*/  BSYNC B0 ;  /* 0x0000000000007941 */ /* 0x000fea0003800000 */
.L_x_9487:
        /* <DEDUP_REMOVED lines=23> */
.L_x_9514:
[----:B------:R-:W-:Y:S05]  /*1dbf0*/  BSYNC B0 ;  /* 0x0000000000007941 */ /* 0x000fea0003800000 */
.L_x_9513:
[----:B--2---:R-:W2:Y:S02]  /*1dc00*/  LDL.LU R2, [R1+0x8] ;  /* 0x0000080001027983 */ /* 0x004ea40000300800 */
[----:B--2---:R-:W-:-:S05]  /*1dc10*/  LOP3.LUT R2, R2, R0, RZ, 0x3c, !PT ;  /* 0x0000000002027212 */ /* 0x004fca00078e3cff */
[----:B------:R3:W-:Y:S02]  /*1dc20*/  STL [R1+0x8], R2 ;  /* 0x0000080201007387 */ /* 0x0007e40000100800 */
.L_x_9470:
[----:B------:R-:W-:Y:S05]  /*1dc30*/  BSYNC B6 ;  /* 0x0000000000067941 */ /* 0x000fea0003800000 */
.L_x_9468:
[----:B------:R-:W-:-:S03]  /*1dc40*/  UMOV UR4, 0xffffffff ;  /* 0xffffffff00047882 */ /* 0x000fc60000000000 */
[----:B------:R-:W-:Y:S05]  /*1dc50*/  BRA.DIV UR4, `(.L_x_9515) ;  /* 0x00000026048c7947 */ /* 0x000fea000b800000 */
[----:B------:R4:W0:Y:S04]  /*1dc60*/  SHFL.IDX PT, R4, R16, RZ, 0x1f ;  /* 0x00001fff10047589 */ /* 0x00082800000e0000 */
[----:B------:R-:W0:Y:S02]  /*1dc70*/  SHFL.IDX PT, R16, R16, 0x1, 0x1f ;  /* 0x00201f0010107f89 */ /* 0x000e2400000e0000 */
.L_x_9626:
        /* <DEDUP_REMOVED lines=13> */
.L_x_9517:
[----:B------:R-:W-:Y:S05]  /*1dd50*/  BSYNC B0 ;  /* 0x0000000000007941 */ /* 0x000fea0003800000 */
.L_x_9516:
        /* <DEDUP_REMOVED lines=23> */
.L_x_9634:
[----:B------:R-:W-:Y:S02]  /*1ded0*/  ULDC UR4, c[0x0][0xc10] ;  /* 0x0003040000047ab9 */ /* 0x000fe40000000800 */
[----:B------:R-:W-:-:S04]  /*1dee0*/  IMAD.U32 R5, RZ, RZ, UR4 ;  /* 0x00000004ff057e24 */ /* 0x000fc8000f8e00ff */
[----:B--2---:R-:W-:-:S04]  /*1def0*/  IMAD R3, R14, R5, RZ ;  /* 0x000000050e037224 */ /* 0x004fc800078e02ff */
[----:B----4-:R-:W-:-:S05]  /*1df00*/  IMAD.IADD R16, R16, 0x1, R3 ;  /* 0x0000000110107824 */ /* 0x010fca00078e0203 */
[----:B------:R-:W-:-:S13]  /*1df10*/  ISETP.GT.AND P0, PT, R16, R4, PT ;  /* 0x000000041000720c */ /* 0x000fda0003f04270 */
[----:B------:R-:W-:Y:S05]  /*1df20*/  @P0 BRA `(.L_x_9519) ;  /* 0x0000000000b40947 */ /* 0x000fea0003800000 */
[----:B------:R-:W2:Y:S02]  /*1df30*/  LDC R0, c[0x0][0xc14] ;  /* 0x00030500ff007b82 */ /* 0x000ea40000000800 */
.L_x_9524:
[----:B------:R-:W-:-:S05]  /*1df40*/  VIADD R19, R19, 0x1f ;  /* 0x0000001f13137836 */ /* 0x000fca0000000000 */
[----:B--2---:R-:W-:-:S13]  /*1df50*/  ISETP.GE.AND P0, PT, R19, R0, PT ;  /* 0x000000001300720c */ /* 0x004fda0003f06270 */
[----:B------:R-:W-:Y:S05]  /*1df60*/  @P0 BRA `(.L_x_9520) ;  /* 0x0000000400ec0947 */ /* 0x000fea0003800000 */
[----:B------:R-:W2:Y:S01]  /*1df70*/  S2R R7, SR_TID.X ;  /* 0x0000000000077919 */ /* 0x000ea20000002100 */
[----:B------:R-:W-:Y:S01]  /*1df80*/  BSSY B0, `(.L_x_9521) ;  /* 0x000000a000007945 */ /* 0x000fe20003800000 */
[----:B------:R-:W-:Y:S01]  /*1df90*/  IMAD.MOV.U32 R17, RZ, RZ, RZ ;  /* 0x000000ffff117224 */ /* 0x000fe200078e00ff */
        /* <DEDUP_REMOVED lines=8> */
.L_x_9522:
[----:B------:R-:W-:Y:S05]  /*1e020*/  BSYNC B0 ;  /* 0x0000000000007941 */ /* 0x000fea0003800000 */
.L_x_9521:
[----:B------:R-:W-:-:S03]  /*1e030*/  UMOV UR4, 0xffffffff ;  /* 0xffffffff00047882 */ /* 0x000fc60000000000 */
[----:B------:R-:W-:Y:S05]  /*1e040*/  BRA.DIV UR4, `(.L_x_9523) ;  /* 0x0000002604ac7947 */ /* 0x000fea000b800000 */
[----:B-----5:R-:W3:Y:S01]  /*1e050*/  SHFL.UP PT, R14, R17, 0x1, RZ ;  /* 0x04200000110e7989 */ /* 0x020ee200000e00ff */
[C---:B------:R-:W-:Y:S02]  /*1e060*/  ISETP.NE.AND P0, PT, R7.reuse, RZ, PT ;  /* 0x000000ff0700720c */ /* 0x040fe40003f05270 */
[C---:B------:R-:W-:Y:S02]  /*1e070*/  ISETP.GE.U32.AND P1, PT, R7.reuse, 0x2, PT ;  /* 0x000000020700780c */ /* 0x040fe40003f26070 */
[----:B---3--:R-:W-:Y:S02]  /*1e080*/  SEL R14, R14, RZ, P0 ;  /* 0x000000ff0e0e7207 */ /* 0x008fe40000000000 */
[----:B------:R-:W-:-:S03]  /*1e090*/  ISETP.GE.U32.AND P0, PT, R7, 0x4, PT ;  /* 0x000000040700780c */ /* 0x000fc60003f06070 */
[----:B------:R-:W-:-:S05]  /*1e0a0*/  IMAD.IADD R13, R17, 0x1, R14 ;  /* 0x00000001110d7824 */ /* 0x000fca00078e020e */
[----:B------:R-:W3:Y:S02]  /*1e0b0*/  SHFL.UP PT, R14, R13, 0x2, RZ ;  /* 0x044000000d0e7989 */ /* 0x000ee400000e00ff */
[----:B---3--:R-:W-:Y:S02]  /*1e0c0*/  SEL R14, R14, RZ, P1 ;  /* 0x000000ff0e0e7207 */ /* 0x008fe40000800000 */
[----:B------:R-:W-:-:S03]  /*1e0d0*/  ISETP.GE.U32.AND P1, PT, R7, 0x8, PT ;  /* 0x000000080700780c */ /* 0x000fc60003f26070 */
[----:B--2---:R-:W-:-:S05]  /*1e0e0*/  IMAD.IADD R3, R13, 0x1, R14 ;  /* 0x000000010d037824 */ /* 0x004fca00078e020e */
[----:B------:R-:W2:Y:S02]  /*1e0f0*/  SHFL.UP PT, R14, R3, 0x4, RZ ;  /* 0x04800000030e7989 */ /* 0x000ea400000e00ff */
[----:B--2---:R-:W-:Y:S02]  /*1e100*/  SEL R14, R14, RZ, P0 ;  /* 0x000000ff0e0e7207 */ /* 0x004fe40000000000 */
[----:B------:R-:W-:-:S03]  /*1e110*/  ISETP.GE.U32.AND P0, PT, R7, 0x10, PT ;  /* 0x000000100700780c */ /* 0x000fc60003f06070 */
[----:B------:R-:W-:-:S05]  /*1e120*/  IMAD.IADD R5, R3, 0x1, R14 ;  /* 0x0000000103057824 */ /* 0x000fca00078e020e */
[----:B------:R-:W2:Y:S02]  /*1e130*/  SHFL.UP PT, R14, R5, 0x8, RZ ;  /* 0x05000000050e7989 */ /* 0x000ea400000e00ff */
[----:B--2---:R-:W-:-:S04]  /*1e140*/  SEL R6, R14, RZ, P1 ;  /* 0x000000ff0e067207 */ /* 0x004fc80000800000 */
[----:B------:R-:W-:-:S05]  /*1e150*/  IADD3 R6, R5, R6, RZ ;  /* 0x0000000605067210 */ /* 0x000fca0007ffe0ff */
[----:B------:R-:W2:Y:S02]  /*1e160*/  SHFL.UP PT, R14, R6, 0x10, RZ ;  /* 0x06000000060e7989 */ /* 0x000ea400000e00ff */
[----:B--2---:R-:W-:-:S05]  /*1e170*/  SEL R7, R14, RZ, P0 ;  /* 0x000000ff0e077207 */ /* 0x004fca0000000000 */
[----:B0-----:R-:W-:-:S05]  /*1e180*/  IMAD.IADD R2, R6, 0x1, R7 ;  /* 0x0000000106027824 */ /* 0x001fca00078e0207 */
[----:B------:R0:W2:Y:S02]  /*1e190*/  SHFL.IDX PT, R14, R2, 0x1f, 0x1f ;  /* 0x03e01f00020e7f89 */ /* 0x0000a400000e0000 */
.L_x_9642:
[----:B------:R-:W-:Y:S02]  /*1e1a0*/  ULDC UR4, c[0x0][0xc10] ;  /* 0x0003040000047ab9 */ /* 0x000fe40000000800 */
[----:B------:R-:W-:-:S04]  /*1e1b0*/  IMAD.U32 R5, RZ, RZ, UR4 ;  /* 0x00000004ff057e24 */ /* 0x000fc8000f8e00ff */
[----:B--2---:R-:W-:-:S04]  /*1e1c0*/  IMAD R3, R14, R5, RZ ;  /* 0x000000050e037224 */ /* 0x004fc800078e02ff */
[----:B------:R-:W-:-:S05]  /*1e1d0*/  IMAD.IADD R16, R3, 0x1, R16 ;  /* 0x0000000103107824 */ /* 0x000fca00078e0210 */
[----:B------:R-:W-:-:S13]  /*1e1e0*/  ISETP.GT.AND P0, PT, R16, R4, PT ;  /* 0x000000041000720c */ /* 0x000fda0003f04270 */
[----:B------:R-:W-:Y:S05]  /*1e1f0*/  @!P0 BRA `(.L_x_9524) ;  /* 0xfffffffc00508947 */ /* 0x000fea000383ffff */
.L_x_9519:
        /* <DEDUP_REMOVED lines=8> */
.L_x_9646:
[----:B------:R-:W-:Y:S01]  /*1e280*/  ISETP.NE.AND P0, PT, R3, RZ, PT ;  /* 0x000000ff0300720c */ /* 0x000fe20003f05270 */
[----:B------:R-:W-:-:S12]  /*1e290*/  IMAD.MOV.U32 R7, RZ, RZ, RZ ;  /* 0x000000ffff077224 */ /* 0x000fd800078e00ff */
[----:B------:R-:W-:Y:S05]  /*1e2a0*/  @!P0 BRA `(.L_x_9526) ;  /* 0x0000000000108947 */ /* 0x000fea0003800000 */
[----:B------:R-:W-:Y:S01]  /*1e2b0*/  UMOV UR4, 0xffffffff ;  /* 0xffffffff00047882 */ /* 0x000fe20000000000 */
[----:B------:R-:W-:Y:S02]  /*1e2c0*/  VIADD R12, R6, 0xffffffff ;  /* 0xffffffff060c7836 */ /* 0x000fe40000000000 */
[----:B------:R-:W-:Y:S05]  /*1e2d0*/  BRA.DIV UR4, `(.L_x_9527) ;  /* 0x0000002a04207947 */ /* 0x000fea000b800000 */
[----:B------:R4:W0:Y:S02]  /*1e2e0*/  SHFL.IDX PT, R7, R2, R12, 0x1f ;  /* 0x00001f0c02077589 */ /* 0x00082400000e0000 */
.L_x_9526:
[----:B0---4-:R-:W0:Y:S01]  /*1e2f0*/  LDC.64 R2, c[0x0][0xc68] ;  /* 0x00031a00ff027b82 */ /* 0x011e220000000a00 */
[----:B------:R-:W-:-:S04]  /*1e300*/  IMAD.IADD R19, R6, 0x1, R19 ;  /* 0x0000000106137824 */ /* 0x000fc800078e0213 */
[----:B0-----:R-:W-:-:S05]  /*1e310*/  IMAD.WIDE R2, R19, 0x4, R2 ;  /* 0x0000000413027825 */ /* 0x001fca00078e0202 */
[----:B-1----:R-:W2:Y:S01]  /*1e320*/  LDG.E R9, desc[UR52][R2.64] ;  /* 0x0000003402097981 */ /* 0x002ea2000c1e1900 */
        /* <DEDUP_REMOVED lines=53> */
[----:B------:R-:W-:Y:S01]  /*1e680*/  ISETP.GE.AND P0, PT, R3, RZ, PT ;  /* 0x000000ff0300720c */ /* 0x000fe20003f06270 */
[----:B------:R-:W-:-:S12]  /*1e690*/  IMAD.IADD R3, R6, 0x1, R4 ;  /* 0x0000000106037824 */ /* 0x000fd800078e0204 */
        /* <DEDUP_REMOVED lines=8> */
.L_x_9520:
[----:B------:R-:W-:Y:S01]  /*1e720*/  UMOV UR4, URZ ;  /* 0x0000003f00047c82 */ /* 0x000fe20008000000 */
[----:B------:R-:W-:Y:S01]  /*1e730*/  UMOV UR5, URZ ;  /* 0x0000003f00057c82 */ /* 0x000fe20008000000 */
[----:B------:R-:W-:Y:S01]  /*1e740*/  ULDC UR6, c[0x0][0xc14] ;  /* 0x0003050000067ab9 */ /* 0x000fe20000000800 */
[----:B------:R-:W-:Y:S02]  /*1e750*/  IMAD.MOV.U32 R16, RZ, RZ, R4 ;  /* 0x000000ffff107224 */ /* 0x000fe400078e0004 */
[----:B------:R-:W-:Y:S02]  /*1e760*/  IMAD.U32 R17, RZ, RZ, UR4 ;  /* 0x00000004ff117e24 */ /* 0x000fe4000f8e00ff */
[----:B------:R-:W-:Y:S02]  /*1e770*/  IMAD.U32 R18, RZ, RZ, UR5 ;  /* 0x00000005ff127e24 */ /* 0x000fe4000f8e00ff */
[----:B------:R-:W-:-:S07]  /*1e780*/  IMAD.U32 R19, RZ, RZ, UR6 ;  /* 0x00000006ff137e24 */ /* 0x000fce000f8e00ff */
.L_x_9528:
        /* <DEDUP_REMOVED lines=12> */
.L_x_9429:
        /* <DEDUP_REMOVED lines=12> */
.L_x_9649:
[----:B------:R-:W-:Y:S05]  /*1e910*/  BSYNC B0 ;  /* 0x0000000000007941 */ /* 0x000fea0003800000 */
.L_x_9530:
[----:B------:R-:W-:-:S03]  /*1e920*/  UMOV UR4, 0xffffffff ;  /* 0xffffffff00047882 */ /* 0x000fc60000000000 */
[----:B------:R-:W-:Y:S05]  /*1e930*/  BRA.DIV UR4, `(.L_x_9532) ;  /* 0x0000002204c47947 */ /* 0x000fea000b800000 */
[----:B------:R-:W2:Y:S02]  /*1e940*/  S2R R2, SR_TID.X ;  /* 0x0000000000027919 */ /* 0x000ea40000002100 */
[----:B--2---:R-:W-:-:S04]  /*1e950*/  SHF.R.U32.HI R2, RZ, 0x5, R2 ;  /* 0x00000005ff027819 */ /* 0x004fc80000011602 */
[----:B------:R-:W-:-:S05]  /*1e960*/  LOP3.LUT R2, R2, 0x3, RZ, 0xc0, !PT ;  /* 0x0000000302027812 */ /* 0x000fca00078ec0ff */
[----:B------:R2:W3:Y:S02]  /*1e970*/  SHFL.IDX PT, R14, R2, RZ, 0x1f ;  /* 0x00001fff020e7589 */ /* 0x0004e400000e0000 */
.L_x_9652:
[----:B---3--:R-:W-:-:S13]  /*1e980*/  ISETP.NE.AND P0, PT, R14, RZ, PT ;  /* 0x000000ff0e00720c */ /* 0x008fda0003f05270 */
[----:B------:R-:W-:Y:S05]  /*1e990*/  @P0 BRA `(.L_x_9208) ;  /* 0x0000000000940947 */ /* 0x000fea0003800000 */
[----:B------:R-:W-:-:S03]  /*1e9a0*/  UMOV UR4, 0xffffffff ;  /* 0xffffffff00047882 */ /* 0x000fc60000000000 */
[----:B------:R-:W-:Y:S05]  /*1e9b0*/  BRA.DIV UR4, `(.L_x_9533) ;  /* 0x0000002204d87947 */ /* 0x000fea000b800000 */
[----:B------:R-:W-:-:S13]  /*1e9c0*/  ELECT P6, URZ, PT ;  /* 0x00000000003f782f */ /* 0x000fda00038c0000 */
.L_x_9655:
[----:B------:R-:W-:Y:S05]  /*1e9d0*/  @!P6 BRA `(.L_x_9208) ;  /* 0x000000000084e947 */ /* 0x000fea0003800000 */
[----:B--2---:R-:W2:Y:S02]  /*1e9e0*/  LDL.LU R2, [R1+0x2c] ;  /* 0x00002c0001027983 */ /* 0x004ea40000300800 */
[----:B--2---:R-:W-:-:S04]  /*1e9f0*/  LOP3.LUT R2, R2, 0x2, RZ, 0xfc, !PT ;  /* 0x0000000202027812 */ /* 0x004fc800078efcff */
[----:B------:R-:W-:-:S13]  /*1ea00*/  ISETP.NE.AND P2, PT, R2, 0x3, PT ;  /* 0x000000030200780c */ /* 0x000fda0003f45270 */
[----:B------:R-:W-:Y:S05]  /*1ea10*/  @!P2 BRA `(.L_x_9534) ;  /* 0x000000000004a947 */ /* 0x000fea0003800000 */
[----:B------:R-:W-:Y:S01]  /*1ea20*/  BPT.TRAP 0x1 ;  /* 0x000000040000795c */ /* 0x000fe20000300000 */
.L_x_9534:
        /* <DEDUP_REMOVED lines=14> */
.L_x_9656:
[----:B------:R-:W2:Y:S02]  /*1eb10*/  SYNCS.PHASECHK.TRANS64.TRYWAIT P0, [R7+URZ], R2 ;  /* 0x00000002070075a7 */ /* 0x000ea4000800017f */
[----:B--2---:R-:W-:Y:S05]  /*1eb20*/  @!P0 BRA `(.L_x_9536) ;  /* 0x0000002000b08947 */ /* 0x004fea0003800000 */
.L_x_9657:
[----:B------:R-:W-:Y:S05]  /*1eb30*/  @!P2 BRA `(.L_x_9537) ;  /* 0x000000000004a947 */ /* 0x000fea0003800000 */
[----:B------:R-:W-:Y:S01]  /*1eb40*/  BPT.TRAP 0x1 ;  /* 0x000000040000795c */ /* 0x000fe20000300000 */
.L_x_9537:
[----:B------:R-:W3:Y:S01]  /*1eb50*/  LDL.LU R4, [R1] ;  /* 0x0000000001047983 */ /* 0x000ee20000300800 */
[----:B------:R-:W-:-:S04]  /*1eb60*/  VIADD R0, R0, 0x22860 ;  /* 0x0002286000007836 */ /* 0x000fc80000000000 */
[----:B---3--:R-:W-:-:S04]  /*1eb70*/  IMAD R4, R4, 0x8, R0 ;  /* 0x0000000804047824 */ /* 0x008fc800078e0200 */
[----:B------:R-:W3:Y:S02]  /*1eb80*/  SYNCS.PHASECHK.TRANS64.TRYWAIT P0, [R4+URZ], R5 ;  /* 0x00000005040075a7 */ /* 0x000ee4000800017f */
[----:B---3--:R-:W-:Y:S05]  /*1eb90*/  @!P0 BRA `(.L_x_9538) ;  /* 0x0000002000a88947 */ /* 0x008fea0003800000 */
.L_x_9658:
[----:B------:R-:W-:-:S07]  /*1eba0*/  IMAD R3, R3, 0x8, R0 ;  /* 0x0000000803037824 */ /* 0x000fce00078e0200 */
.L_x_9539:
[----:B----4-:R4:W0:Y:S02]  /*1ebb0*/  SYNCS.PHASECHK.TRANS64.TRYWAIT P0, [R3+URZ], R2 ;  /* 0x00000002030075a7 */ /* 0x010824000800017f */
[----:B0-----:R-:W-:Y:S05]  /*1ebc0*/  @!P0 NANOSLEEP.SYNCS 0x989680 ;  /* 0x009896800000895d */ /* 0x001fea0003900000 */
[----:B------:R-:W0:Y:S02]  /*1ebd0*/  @!P0 SYNCS.PHASECHK.TRANS64 P0, [R3+URZ], R2 ;  /* 0x00000002030085a7 */ /* 0x000e24000800007f */
[----:B0-----:R-:W-:Y:S05]  /*1ebe0*/  @!P0 BRA `(.L_x_9539) ;  /* 0xfffffffc00f08947 */ /* 0x001fea000383ffff */
.L_x_9208:
[----:B------:R-:W-:Y:S05]  /*1ebf0*/  BSYNC B7 ;  /* 0x0000000000077941 */ /* 0x000fea0003800000 */
.L_x_9205:
[----:B------:R-:W-:Y:S05]  /*1ec00*/  EXIT ;  /* 0x000000000000794d */ /* 0x000fea0003800000 */
.L_x_9234:
[----:B0-----:R0:W1:Y:S02]  /*1ec10*/  SYNCS.PHASECHK.TRANS64.TRYWAIT P6, [R90+URZ+0x22890], R111 ;  /* 0x0228906f5a0075a7 */ /* 0x00106400080c017f */
[----:B-1----:R-:W-:Y:S05]  /*1ec20*/  @!P6 NANOSLEEP.SYNCS 0x989680 ;  /* 0x009896800000e95d */ /* 0x002fea0003900000 */
[----:B------:R-:W1:Y:S02]  /*1ec30*/  @!P6 SYNCS.PHASECHK.TRANS64 P6, [R90+URZ+0x22890], R111 ;  /* 0x0228906f5a00e5a7 */ /* 0x000e6400080c007f */
[----:B-1----:R-:W-:Y:S05]  /*1ec40*/  @!P6 BRA `(.L_x_9234) ;  /* 0xfffffffc00f0e947 */ /* 0x002fea000383ffff */
[----:B------:R-:W-:Y:S05]  /*1ec50*/  BRA `(.L_x_9540) ;  /* 0xfffffe4000787947 */ /* 0x000fea000383ffff */
.L_x_9252:
[----:B0-----:R0:W1:Y:S02]  /*1ec60*/  SYNCS.PHASECHK.TRANS64.TRYWAIT P5, [R90+URZ+0x22890], R111 ;  /* 0x0228906f5a0075a7 */ /* 0x00106400080a017f */
[----:B-1----:R-:W-:Y:S05]  /*1ec70*/  @!P5 NANOSLEEP.SYNCS 0x989680 ;  /* 0x009896800000d95d */ /* 0x002fea0003900000 */
[----:B------:R-:W1:Y:S02]  /*1ec80*/  @!P5 SYNCS.PHASECHK.TRANS64 P5, [R90+URZ+0x22890], R111 ;  /* 0x0228906f5a00d5a7 */ /* 0x000e6400080a007f */
[----:B-1----:R-:W-:Y:S05]  /*1ec90*/  @!P5 BRA `(.L_x_9252) ;  /* 0xfffffffc00f0d947 */ /* 0x002fea000383ffff */
[----:B------:R-:W-:Y:S05]  /*1eca0*/  BRA `(.L_x_9541) ;  /* 0xfffffe5000c87947 */ /* 0x000fea000383ffff */
.L_x_9261:
[----:B0-----:R0:W1:Y:S02]  /*1ecb0*/  SYNCS.PHASECHK.TRANS64.TRYWAIT P4, [R90+URZ+0x22890], R111 ;  /* 0x0228906f5a0075a7 */ /* 0x001064000808017f */
[----:B-1----:R-:W-:Y:S05]  /*1ecc0*/  @!P4 NANOSLEEP.SYNCS 0x989680 ;  /* 0x009896800000c95d */ /* 0x002fea0003900000 */
[----:B------:R-:W1:Y:S02]  /*1ecd0*/  @!P4 SYNCS.PHASECHK.TRANS64 P4, [R90+URZ+0x22890], R111 ;  /* 0x0228906f5a00c5a7 */ /* 0x000e64000808007f */
[----:B-1----:R-:W-:Y:S05]  /*1ece0*/  @!P4 BRA `(.L_x_9261) ;  /* 0xfffffffc00f0c947 */ /* 0x002fea000383ffff */
[----:B------:R-:W-:Y:S05]  /*1ecf0*/  BRA `(.L_x_9542) ;  /* 0xfffffe6000a47947 */ /* 0x000fea000383ffff */
.L_x_9267:
[----:B--2---:R2:W3:Y:S02]  /*1ed00*/  SYNCS.PHASECHK.TRANS64.TRYWAIT P3, [R90+URZ+0x228b0], R111 ;  /* 0x0228b06f5a0075a7 */ /* 0x0044e4000806017f */
[----:B---3--:R-:W-:Y:S05]  /*1ed10*/  @!P3 NANOSLEEP.SYNCS 0x989680 ;  /* 0x009896800000b95d */ /* 0x008fea0003900000 */
[----:B------:R-:W3:Y:S02]  /*1ed20*/  @!P3 SYNCS.PHASECHK.TRANS64 P3, [R90+URZ+0x228b0], R111 ;  /* 0x0228b06f5a00b5a7 */ /* 0x000ee4000806007f */
[----:B---3--:R-:W-:Y:S05]  /*1ed30*/  @!P3 BRA `(.L_x_9267) ;  /* 0xfffffffc00f0b947 */ /* 0x008fea000383ffff */
[----:B------:R-:W-:Y:S05]  /*1ed40*/  BRA `(.L_x_9543) ;  /* 0xfffffe6400347947 */ /* 0x000fea000383ffff */
.L_x_9283:
[----:B------:R-:W1:Y:S01]  /*1ed50*/  S2R R9, SR_TID.X ;  /* 0x0000000000097919 */ /* 0x000e620000002100 */
[----:B------:R-:W-:Y:S01]  /*1ed60*/  BSSY B0, `(.L_x_9544) ;  /* 0x000000c000007945 */ /* 0x000fe20003800000 */
[----:B------:R-:W-:Y:S01]  /*1ed70*/  IMAD.MOV.U32 R12, RZ, RZ, RZ ;  /* 0x000000ffff0c7224 */ /* 0x000fe200078e00ff */
[----:B------:R-:W-:Y:S01]  /*1ed80*/  MOV R15, 0xffffffff ;  /* 0xffffffff000f7802 */ /* 0x000fe20000000f00 */
[----:B------:R-:W-:Y:S02]  /*1ed90*/  IMAD.MOV.U32 R11, RZ, RZ, 0x1f ;  /* 0x0000001fff0b7424 */ /* 0x000fe400078e00ff */
[----:B-1----:R-:W-:-:S05]  /*1eda0*/  VIADD R9, R9, 0xffffff80 ;  /* 0xffffff8009097836 */ /* 0x002fca0000000000 */
[----:B------:R-:W-:-:S04]  /*1edb0*/  SHF.R.S32.HI R8, RZ, 0x1f, R9 ;  /* 0x0000001fff087819 */ /* 0x000fc80000011409 */
[----:B------:R-:W-:-:S04]  /*1edc0*/  LEA.HI R8, R8, R9, RZ, 0x7 ;  /* 0x0000000908087211 */ /* 0x000fc800078f38ff */
[----:B------:R-:W-:-:S05]  /*1edd0*/  SHF.R.S32.HI R8, RZ, 0x7, R8 ;  /* 0x00000007ff087819 */ /* 0x000fca0000011408 */
[----:B------:R-:W-:-:S07]  /*1ede0*/  IMAD.MOV.U32 R13, RZ, RZ, R8 ;  /* 0x000000ffff0d7224 */ /* 0x000fce00078e0008 */
[----:B0----5:R-:W-:Y:S05]  /*1edf0*/  WARPSYNC.COLLECTIVE R15, `(.L_x_9545) ;  /* 0x000000000f087348 */ /* 0x021fea0003c00000 */
[----:B------:R1:W2:Y:S02]  /*1ee00*/  SHFL.IDX P6, R14, R13, R12, R11 ;  /* 0x0000000c0d0e7389 */ /* 0x0002a400000c000b */
[----:B012--5:R-:W-:Y:S01]  /*1ee10*/  ENDCOLLECTIVE ;  /* 0x000000000000791b */ /* 0x027fe20003800000 */
.L_x_9545:
[----:B------:R-:W-:Y:S05]  /*1ee20*/  BSYNC B0 ;  /* 0x0000000000007941 */ /* 0x000fea0003800000 */
.L_x_9544:
[----:B------:R-:W-:Y:S05]  /*1ee30*/  BRA `(.L_x_9546) ;  /* 0xfffffe7000a07947 */ /* 0x000fea000383ffff */
.L_x_9299:
        /* <DEDUP_REMOVED lines=8> */
.L_x_9548:
[----:B------:R-:W-:Y:S05]  /*1eec0*/  BSYNC B1 ;  /* 0x0000000000017941 */ /* 0x000fea0003800000 */
.L_x_9547:
[----:B------:R-:W-:Y:S05]  /*1eed0*/  BRA `(.L_x_9549) ;  /* 0xfffffe7c00e47947 */ /* 0x000fea000383ffff */
.L_x_9300:
        /* <DEDUP_REMOVED lines=8> */
.L_x_9551:
[----:B------:R-:W-:Y:S05]  /*1ef60*/  BSYNC B1 ;  /* 0x0000000000017941 */ /* 0x000fea0003800000 */
.L_x_9550:
[----:B------:R-:W-:Y:S05]  /*1ef70*/  BRA `(.L_x_9552) ;  /* 0xfffffe7c00c47947 */ /* 0x000fea000383ffff */
.L_x_9301:
        /* <DEDUP_REMOVED lines=8> */
.L_x_9554:
[----:B------:R-:W-:Y:S05]  /*1f000*/  BSYNC B1 ;  /* 0x0000000000017941 */ /* 0x000fea0003800000 */
.L_x_9553:
[----:B------:R-:W-:Y:S05]  /*1f010*/  BRA `(.L_x_9555) ;  /* 0xfffffe7c00a47947 */ /* 0x000fea000383ffff */
.L_x_9302:
        /* <DEDUP_REMOVED lines=8> */
.L_x_9557:
[----:B------:R-:W-:Y:S05]  /*1f0a0*/  BSYNC B1 ;  /* 0x0000000000017941 */ /* 0x000fea0003800000 */
.L_x_9556:
[----:B------:R-:W-:Y:S05]  /*1f0b0*/  BRA `(.L_x_9558) ;  /* 0xfffffe7c00847947 */ /* 0x000fea000383ffff */
.L_x_9303:
[----:B------:R-:W-:Y:S01]  /*1f0c0*/  BSSY B1, `(.L_x_9559) ;  /* 0x0000008000017945 */ /* 0x000fe20003800000 */
[----:B------:R-:W-:Y:S02]  /*1f0d0*/  IMAD.MOV.U32 R13, RZ, RZ, R5 ;  /* 0x000000ffff0d7224 */ /* 0x000fe400078e0005 */
[----:B------:R-:W-:Y:S02]  /*1f0e0*/  IMAD.MOV.U32 R12, RZ, RZ, 0x1 ;  /* 0x00000001ff0c7424 */ /* 0x000fe400078e00ff */
[----:B------:R-:W-:Y:S02]  /*1f0f0*/  IMAD.MOV.U32 R11, RZ, RZ, 0x1c1f ;  /* 0x00001c1fff0b7424 */ /* 0x000fe400078e00ff */
[----:B------:R-:W-:-:S07]  /*1f100*/  IMAD.MOV.U32 R15, RZ, RZ, -0x1 ;  /* 0xffffffffff0f7424 */ /* 0x000fce00078e00ff */
[----:B0----5:R-:W-:Y:S05]  /*1f110*/  WARPSYNC.COLLECTIVE R15, `(.L_x_9560) ;  /* 0x000000000f087348 */ /* 0x021fea0003c00000 */
[----:B------:R1:W2:Y:S02]  /*1f120*/  SHFL.IDX P6, R14, R13, R12, R11 ;  /* 0x0000000c0d0e7389 */ /* 0x0002a400000c000b */
[----:B012--5:R-:W-:Y:S01]  /*1f130*/  ENDCOLLECTIVE ;  /* 0x000000000000791b */ /* 0x027fe20003800000 */
.L_x_9560:
[----:B------:R-:W-:Y:S05]  /*1f140*/  BSYNC B1 ;  /* 0x0000000000017941 */ /* 0x000fea0003800000 */
.L_x_9559:
[----:B------:R-:W-:Y:S05]  /*1f150*/  BRA `(.L_x_9561) ;  /* 0xfffffe7c00647947 */ /* 0x000fea000383ffff */
.L_x_9304:
[----:B------:R-:W-:Y:S01]  /*1f160*/  BSSY B1, `(.L_x_9562) ;  /* 0x0000008000017945 */ /* 0x000fe20003800000 */
[----:B------:R-:W-:Y:S01]  /*1f170*/  IMAD.MOV.U32 R13, RZ, RZ, R4 ;  /* 0x000000ffff0d7224 */ /* 0x000fe200078e0004 */
[----:B------:R-:W-:Y:S01]  /*1f180*/  MOV R15, 0xffffffff ;  /* 0xffffffff000f7802 */ /* 0x000fe20000000f00 */
[----:B------:R-:W-:Y:S02]  /*1f190*/  IMAD.MOV.U32 R12, RZ, RZ, 0x1 ;  /* 0x00000001ff0c7424 */ /* 0x000fe400078e00ff */
[----:B------:R-:W-:-:S07]  /*1f1a0*/  IMAD.MOV.U32 R11, RZ, RZ, 0x1c1f ;  /* 0x00001c1fff0b7424 */ /* 0x000fce00078e00ff */
[----:B0----5:R-:W-:Y:S05]  /*1f1b0*/  WARPSYNC.COLLECTIVE R15, `(.L_x_9563) ;  /* 0x000000000f087348 */ /* 0x021fea0003c00000 */
[----:B------:R1:W2:Y:S02]  /*1f1c0*/  SHFL.IDX P6, R14, R13, R12, R11 ;  /* 0x0000000c0d0e7389 */ /* 0x0002a400000c000b */
[----:B012--5:R-:W-:Y:S01]  /*1f1d0*/  ENDCOLLECTIVE ;  /* 0x000000000000791b */ /* 0x027fe20003800000 */
.L_x_9563:
[----:B------:R-:W-:Y:S05]  /*1f1e0*/  BSYNC B1 ;  /* 0x0000000000017941 */ /* 0x000fea0003800000 */
.L_x_9562:
[----:B------:R-:W-:Y:S05]  /*1f1f0*/  BRA `(.L_x_9564) ;  /* 0xfffffe7c00447947 */ /* 0x000fea000383ffff */
.L_x_9305:
        /* <DEDUP_REMOVED lines=8> */
.L_x_9566:
[----:B------:R-:W-:Y:S05]  /*1f280*/  BSYNC B1 ;  /* 0x0000000000017941 */ /* 0x000fea0003800000 */
.L_x_9565:
[----:B------:R-:W-:Y:S05]  /*1f290*/  BRA `(.L_x_9567) ;  /* 0xfffffe7c00247947 */ /* 0x000fea000383ffff */
.L_x_9306:
        /* <DEDUP_REMOVED lines=8> */
.L_x_9569:
[----:B------:R-:W-:Y:S05]  /*1f320*/  BSYNC B1 ;  /* 0x0000000000017941 */ /* 0x000fea0003800000 */
.L_x_9568:
[----:B------:R-:W-:Y:S05]  /*1f330*/  BRA `(.L_x_9570) ;  /* 0xfffffe7c00047947 */ /* 0x000fea000383ffff */
.L_x_9308:
[----:B-1----:R1:W2:Y:S02]  /*1f340*/  SYNCS.PHASECHK.TRANS64.TRYWAIT P2, [R17+URZ+0x22800], R6 ;  /* 0x02280006110075a7 */ /* 0x0022a4000804017f */
[----:B--2---:R-:W-:Y:S05]  /*1f350*/  @!P2 NANOSLEEP.SYNCS 0x989680 ;  /* 0x009896800000a95d */ /* 0x004fea0003900000 */
[----:B------:R-:W2:Y:S02]  /*1f360*/  @!P2 SYNCS.PHASECHK.TRANS64 P2, [R17+URZ+0x22800], R6 ;  /* 0x022800061100a5a7 */ /* 0x000ea4000804007f */
[----:B--2---:R-:W-:Y:S05]  /*1f370*/  @!P2 BRA `(.L_x_9308) ;  /* 0xfffffffc00f0a947 */ /* 0x004fea000383ffff */
[----:B------:R-:W-:Y:S05]  /*1f380*/  BRA `(.L_x_9571) ;  /* 0xfffffe7c007c7947 */ /* 0x000fea000383ffff */
.L_x_9316:
        /* <DEDUP_REMOVED lines=8> */
.L_x_9573:
[----:B------:R-:W-:Y:S05]  /*1f410*/  BSYNC B1 ;  /* 0x0000000000017941 */ /* 0x000fea0003800000 */
.L_x_9572:
[----:B------:R-:W-:Y:S05]  /*1f420*/  BRA `(.L_x_9574) ;  /* 0xfffffe8c00507947 */ /* 0x000fea000383ffff */
.L_x_9317:
        /* <DEDUP_REMOVED lines=8> */
.L_x_9576:
[----:B------:R-:W-:Y:S05]  /*1f4b0*/  BSYNC B1 ;  /* 0x0000000000017941 */ /* 0x000fea0003800000 */
.L_x_9575:
[----:B------:R-:W-:Y:S05]  /*1f4c0*/  BRA `(.L_x_9577) ;  /* 0xfffffe8c00307947 */ /* 0x000fea000383ffff */
.L_x_9318:
        /* <DEDUP_REMOVED lines=8> */
.L_x_9579:
[----:B------:R-:W-:Y:S05]  /*1f550*/  BSYNC B1 ;  /* 0x0000000000017941 */ /* 0x000fea0003800000 */
.L_x_9578:
[----:B------:R-:W-:Y:S05]  /*1f560*/  BRA `(.L_x_9580) ;  /* 0xfffffe8c00107947 */ /* 0x000fea000383ffff */
.L_x_9319:
        /* <DEDUP_REMOVED lines=8> */
.L_x_9582:
[----:B------:R-:W-:Y:S05]  /*1f5f0*/  BSYNC B1 ;  /* 0x0000000000017941 */ /* 0x000fea0003800000 */
.L_x_9581:
[----:B------:R-:W-:Y:S05]  /*1f600*/  BRA `(.L_x_9583) ;  /* 0xfffffe8800f07947 */ /* 0x000fea000383ffff */
.L_x_9320:
        /* <DEDUP_REMOVED lines=8> */
.L_x_9585:
[----:B------:R-:W-:Y:S05]  /*1f690*/  BSYNC B1 ;  /* 0x0000000000017941 */ /* 0x000fea0003800000 */
.L_x_9584:
[----:B------:R-:W-:Y:S05]  /*1f6a0*/  BRA `(.L_x_9586) ;  /* 0xfffffe8800d07947 */ /* 0x000fea000383ffff */
.L_x_9321:
        /* <DEDUP_REMOVED lines=8> */
.L_x_9588:
[----:B------:R-:W-:Y:S05]  /*1f730*/  BSYNC B1 ;  /* 0x0000000000017941 */ /* 0x000fea0003800000 */
.L_x_9587:
[----:B------:R-:W-:Y:S05]  /*1f740*/  BRA `(.L_x_9589) ;  /* 0xfffffe8800b47947 */ /* 0x000fea000383ffff */
.L_x_9322:
        /* <DEDUP_REMOVED lines=8> */
.L_x_9591:
[----:B------:R-:W-:Y:S05]  /*1f7d0*/  BSYNC B1 ;  /* 0x0000000000017941 */ /* 0x000fea0003800000 */
.L_x_9590:
[----:B------:R-:W-:Y:S05]  /*1f7e0*/  BRA `(.L_x_9592) ;  /* 0xfffffe8800987947 */ /* 0x000fea000383ffff */
.L_x_9323:
        /* <DEDUP_REMOVED lines=8> */
.L_x_9594:
[----:B------:R-:W-:Y:S05]  /*1f870*/  BSYNC B1 ;  /* 0x0000000000017941 */ /* 0x000fea0003800000 */
.L_x_9593:
[----:B------:R-:W-:Y:S05]  /*1f880*/  BRA `(.L_x_9595) ;  /* 0xfffffe88007c7947 */ /* 0x000fea000383ffff */
.L_x_9325:
[----:B-1----:R1:W2:Y:S02]  /*1f890*/  SYNCS.PHASECHK.TRANS64.TRYWAIT P2, [R17+URZ+0x22800], R4 ;  /* 0x02280004110075a7 */ /* 0x0022a4000804017f */
[----:B--2---:R-:W-:Y:S05]  /*1f8a0*/  @!P2 NANOSLEEP.SYNCS 0x989680 ;  /* 0x009896800000a95d */ /* 0x004fea0003900000 */
[----:B------:R-:W2:Y:S02]  /*1f8b0*/  @!P2 SYNCS.PHASECHK.TRANS64 P2, [R17+URZ+0x22800], R4 ;  /* 0x022800041100a5a7 */ /* 0x000ea4000804007f */
[----:B--2---:R-:W-:Y:S05]  /*1f8c0*/  @!P2 BRA `(.L_x_9325) ;  /* 0xfffffffc00f0a947 */ /* 0x004fea000383ffff */
[----:B------:R-:W-:Y:S05]  /*1f8d0*/  BRA `(.L_x_9596) ;  /* 0xfffffe8800d87947 */ /* 0x000fea000383ffff */
.L_x_9331:
[----:B---3--:R3:W4:Y:S02]  /*1f8e0*/  SYNCS.PHASECHK.TRANS64.TRYWAIT P2, [R5+URZ+0x22830], R20 ;  /* 0x02283014050075a7 */ /* 0x008724000804017f */
[----:B----4-:R-:W-:Y:S05]  /*1f8f0*/  @!P2 NANOSLEEP.SYNCS 0x989680 ;  /* 0x009896800000a95d */ /* 0x010fea0003900000 */
[----:B------:R-:W4:Y:S02]  /*1f900*/  @!P2 SYNCS.PHASECHK.TRANS64 P2, [R5+URZ+0x22830], R20 ;  /* 0x022830140500a5a7 */ /* 0x000f24000804007f */
[----:B----4-:R-:W-:Y:S05]  /*1f910*/  @!P2 BRA `(.L_x_9331) ;  /* 0xfffffffc00f0a947 */ /* 0x010fea000383ffff */
[----:B------:R-:W-:Y:S05]  /*1f920*/  BRA `(.L_x_9330) ;  /* 0xfffffe9800407947 */ /* 0x000fea000383ffff */
.L_x_9344:
[----:B-1----:R1:W2:Y:S02]  /*1f930*/  SYNCS.PHASECHK.TRANS64.TRYWAIT P2, [R5+URZ+0x22850], R20 ;  /* 0x02285014050075a7 */ /* 0x0022a4000804017f */
[----:B--2---:R-:W-:Y:S05]  /*1f940*/  @!P2 NANOSLEEP.SYNCS 0x989680 ;  /* 0x009896800000a95d */ /* 0x004fea0003900000 */
[----:B------:R-:W2:Y:S02]  /*1f950*/  @!P2 SYNCS.PHASECHK.TRANS64 P2, [R5+URZ+0x22850], R20 ;  /* 0x022850140500a5a7 */ /* 0x000ea4000804007f */
[----:B--2---:R-:W-:Y:S05]  /*1f960*/  @!P2 BRA `(.L_x_9344) ;  /* 0xfffffffc00f0a947 */ /* 0x004fea000383ffff */
[----:B------:R-:W-:Y:S05]  /*1f970*/  BRA `(.L_x_9343) ;  /* 0xfffffec000747947 */ /* 0x000fea000383ffff */
.L_x_9353:
[----:B-1----:R1:W2:Y:S02]  /*1f980*/  SYNCS.PHASECHK.TRANS64.TRYWAIT P2, [R210+URZ+0x22830], R207 ;  /* 0x022830cfd20075a7 */ /* 0x0022a4000804017f */
[----:B--2---:R-:W-:Y:S05]  /*1f990*/  @!P2 NANOSLEEP.SYNCS 0x989680 ;  /* 0x009896800000a95d */ /* 0x004fea0003900000 */
[----:B------:R-:W2:Y:S02]  /*1f9a0*/  @!P2 SYNCS.PHASECHK.TRANS64 P2, [R210+URZ+0x22830], R207 ;  /* 0x022830cfd200a5a7 */ /* 0x000ea4000804007f */
[----:B--2---:R-:W-:Y:S05]  /*1f9b0*/  @!P2 BRA `(.L_x_9353) ;  /* 0xfffffffc00f0a947 */ /* 0x004fea000383ffff */
[----:B------:R-:W-:Y:S05]  /*1f9c0*/  BRA `(.L_x_9352) ;  /* 0xfffffec800307947 */ /* 0x000fea000383ffff */
.L_x_9366:
[----:B-1----:R1:W2:Y:S02]  /*1f9d0*/  SYNCS.PHASECHK.TRANS64.TRYWAIT P2, [R210+URZ+0x22850], R207 ;  /* 0x022850cfd20075a7 */ /* 0x0022a4000804017f */
[----:B--2---:R-:W-:Y:S05]  /*1f9e0*/  @!P2 NANOSLEEP.SYNCS 0x989680 ;  /* 0x009896800000a95d */ /* 0x004fea0003900000 */
[----:B------:R-:W2:Y:S02]  /*1f9f0*/  @!P2 SYNCS.PHASECHK.TRANS64 P2, [R210+URZ+0x22850], R207 ;  /* 0x022850cfd200a5a7 */ /* 0x000ea4000804007f */
[----:B--2---:R-:W-:Y:S05]  /*1fa00*/  @!P2 BRA `(.L_x_9366) ;  /* 0xfffffffc00f0a947 */ /* 0x004fea000383ffff */
[----:B------:R-:W-:Y:S05]  /*1fa10*/  BRA `(.L_x_9365) ;  /* 0xfffffef800a07947 */ /* 0x000fea000383ffff */
.L_x_9376:
[----:B--2---:R2:W3:Y:S02]  /*1fa20*/  SYNCS.PHASECHK.TRANS64.TRYWAIT P3, [R5+URZ+0x22830], R208 ;  /* 0x022830d0050075a7 */ /* 0x0044e4000806017f */
[----:B---3--:R-:W-:Y:S05]  /*1fa30*/  @!P3 NANOSLEEP.SYNCS 0x989680 ;  /* 0x009896800000b95d */ /* 0x008fea0003900000 */
[----:B------:R-:W3:Y:S02]  /*1fa40*/  @!P3 SYNCS.PHASECHK.TRANS64 P3, [R5+URZ+0x22830], R208 ;  /* 0x022830d00500b5a7 */ /* 0x000ee4000806007f */
[----:B---3--:R-:W-:Y:S05]  /*1fa50*/  @!P3 BRA `(.L_x_9376) ;  /* 0xfffffffc00f0b947 */ /* 0x008fea000383ffff */
[----:B------:R-:W-:Y:S05]  /*1fa60*/  BRA `(.L_x_9375) ;  /* 0xffffff00006c7947 */ /* 0x000fea000383ffff */
.L_x_9381:
[----:B-1----:R1:W2:Y:S02]  /*1fa70*/  SYNCS.PHASECHK.TRANS64.TRYWAIT P3, [R5+URZ+0x22850], R208 ;  /* 0x022850d0050075a7 */ /* 0x0022a4000806017f */
[----:B--2---:R-:W-:Y:S05]  /*1fa80*/  @!P3 NANOSLEEP.SYNCS 0x989680 ;  /* 0x009896800000b95d */ /* 0x004fea0003900000 */
[----:B------:R-:W2:Y:S02]  /*1fa90*/  @!P3 SYNCS.PHASECHK.TRANS64 P3, [R5+URZ+0x22850], R208 ;  /* 0x022850d00500b5a7 */ /* 0x000ea4000806007f */
[----:B--2---:R-:W-:Y:S05]  /*1faa0*/  @!P3 BRA `(.L_x_9381) ;  /* 0xfffffffc00f0b947 */ /* 0x004fea000383ffff */
[----:B------:R-:W-:Y:S05]  /*1fab0*/  BRA `(.L_x_9380) ;  /* 0xffffff2000487947 */ /* 0x000fea000383ffff */
.L_x_9387:
[----:B--2---:R2:W3:Y:S02]  /*1fac0*/  SYNCS.PHASECHK.TRANS64.TRYWAIT P2, [R208+URZ+0x22830], R209 ;  /* 0x022830d1d00075a7 */ /* 0x0044e4000804017f */
[----:B---3--:R-:W-:Y:S05]  /*1fad0*/  @!P2 NANOSLEEP.SYNCS 0x989680 ;  /* 0x009896800000a95d */ /* 0x008fea0003900000 */
[----:B------:R-:W3:Y:S02]  /*1fae0*/  @!P2 SYNCS.PHASECHK.TRANS64 P2, [R208+URZ+0x22830], R209 ;  /* 0x022830d1d000a5a7 */ /* 0x000ee4000804007f */
[----:B---3--:R-:W-:Y:S05]  /*1faf0*/  @!P2 BRA `(.L_x_9387) ;  /* 0xfffffffc00f0a947 */ /* 0x008fea000383ffff */
[----:B------:R-:W-:Y:S05]  /*1fb00*/  BRA `(.L_x_9386) ;  /* 0xffffff2400807947 */ /* 0x000fea000383ffff */
.L_x_9400:
[----:B-1----:R1:W2:Y:S02]  /*1fb10*/  SYNCS.PHASECHK.TRANS64.TRYWAIT P2, [R208+URZ+0x22850], R209 ;  /* 0x022850d1d00075a7 */ /* 0x0022a4000804017f */
[----:B--2---:R-:W-:Y:S05]  /*1fb20*/  @!P2 NANOSLEEP.SYNCS 0x989680 ;  /* 0x009896800000a95d */ /* 0x004fea0003900000 */
[----:B------:R-:W2:Y:S02]  /*1fb30*/  @!P2 SYNCS.PHASECHK.TRANS64 P2, [R208+URZ+0x22850], R209 ;  /* 0x022850d1d000a5a7 */ /* 0x000ea4000804007f */
[----:B--2---:R-:W-:Y:S05]  /*1fb40*/  @!P2 BRA `(.L_x_9400) ;  /* 0xfffffffc00f0a947 */ /* 0x004fea000383ffff */
[----:B------:R-:W-:Y:S05]  /*1fb50*/  BRA `(.L_x_9399) ;  /* 0xffffff5400f47947 */ /* 0x000fea000383ffff */
.L_x_9443:
[----:B------:R-:W1:Y:S01]  /*1fb60*/  S2R R11, SR_TID.X ;  /* 0x00000000000b7919 */ /* 0x000e620000002100 */
[----:B------:R-:W-:Y:S01]  /*1fb70*/  BSSY B1, `(.L_x_9597) ;  /* 0x000000a000017945 */ /* 0x000fe20003800000 */
[----:B------:R-:W-:Y:S02]  /*1fb80*/  IMAD.MOV.U32 R12, RZ, RZ, RZ ;  /* 0x000000ffff0c7224 */ /* 0x000fe400078e00ff */
[----:B------:R-:W-:Y:S01]  /*1fb90*/  IMAD.MOV.U32 R15, RZ, RZ, -0x1 ;  /* 0xffffffffff0f7424 */ /* 0x000fe200078e00ff */
[----:B-1----:R-:W-:-:S04]  /*1fba0*/  SHF.R.U32.HI R11, RZ, 0x5, R11 ;  /* 0x00000005ff0b7819 */ /* 0x002fc8000001160b */
[----:B------:R-:W-:-:S05]  /*1fbb0*/  LOP3.LUT R11, R11, 0x3, RZ, 0xc0, !PT ;  /* 0x000000030b0b7812 */ /* 0x000fca00078ec0ff */
[----:B0-----:R-:W-:Y:S02]  /*1fbc0*/  IMAD.MOV.U32 R13, RZ, RZ, R11 ;  /* 0x000000ffff0d7224 */ /* 0x001fe400078e000b */
[----:B------:R-:W-:-:S07]  /*1fbd0*/  IMAD.MOV.U32 R11, RZ, RZ, 0x1f ;  /* 0x0000001fff0b7424 */ /* 0x000fce00078e00ff */
[----:B------:R-:W-:Y:S05]  /*1fbe0*/  WARPSYNC.COLLECTIVE R15, `(.L_x_9598) ;  /* 0x000000000f087348 */ /* 0x000fea0003c00000 */
[----:B------:R0:W1:Y:S02]  /*1fbf0*/  SHFL.IDX P6, R14, R13, R12, R11 ;  /* 0x0000000c0d0e7389 */ /* 0x00006400000c000b */
[----:B01----:R-:W-:Y:S01]  /*1fc00*/  ENDCOLLECTIVE ;  /* 0x000000000000791b */ /* 0x003fe20003800000 */
.L_x_9598:
[----:B------:R-:W-:Y:S05]  /*1fc10*/  BSYNC B1 ;  /* 0x0000000000017941 */ /* 0x000fea0003800000 */
.L_x_9597:
[----:B------:R-:W-:Y:S05]  /*1fc20*/  BRA `(.L_x_9599) ;  /* 0xffffffa4005c7947 */ /* 0x000fea000383ffff */
.L_x_9444:
[----:B------:R-:W-:Y:S01]  /*1fc30*/  BSSY B1, `(.L_x_9600) ;  /* 0x0000006000017945 */ /* 0x000fe20003800000 */
[----:B------:R-:W-:-:S07]  /*1fc40*/  IMAD.MOV.U32 R15, RZ, RZ, -0x1 ;  /* 0xffffffffff0f7424 */ /* 0x000fce00078e00ff */
[----:B0-----:R-:W-:Y:S05]  /*1fc50*/  WARPSYNC.COLLECTIVE R15, `(.L_x_9601) ;  /* 0x000000000f0c7348 */ /* 0x001fea0003c00000 */
[----:B------:R-:W-:Y:S02]  /*1fc60*/  ELECT P6, UR62, PT ;  /* 0x00000000003e782f */ /* 0x000fe400038c0000 */
[----:B------:R-:W-:Y:S01]  /*1fc70*/  MOV R14, UR62 ;  /* 0x0000003e000e7c02 */ /* 0x000fe20008000f00 */
[----:B0-----:R-:W-:Y:S10]  /*1fc80*/  ENDCOLLECTIVE ;  /* 0x000000000000791b */ /* 0x001ff40003800000 */
.L_x_9601:
[----:B------:R-:W-:Y:S05]  /*1fc90*/  BSYNC B1 ;  /* 0x0000000000017941 */ /* 0x000fea0003800000 */
.L_x_9600:
[----:B------:R-:W-:Y:S05]  /*1fca0*/  BRA `(.L_x_9602) ;  /* 0xffffffa400487947 */ /* 0x000fea000383ffff */
.L_x_9446:
[----:B-1----:R1:W2:Y:S02]  /*1fcb0*/  SYNCS.PHASECHK.TRANS64.TRYWAIT P0, [R7+URZ+0x22820], R8 ;  /* 0x02282008070075a7 */ /* 0x0022a4000800017f */
[----:B--2---:R-:W-:Y:S05]  /*1fcc0*/  @!P0 NANOSLEEP.SYNCS 0x989680 ;  /* 0x009896800000895d */ /* 0x004fea0003900000 */
[----:B------:R-:W2:Y:S02]  /*1fcd0*/  @!P0 SYNCS.PHASECHK.TRANS64 P0, [R7+URZ+0x22820], R8 ;  /* 0x02282008070085a7 */ /* 0x000ea4000800007f */
[----:B--2---:R-:W-:Y:S05]  /*1fce0*/  @!P0 BRA `(.L_x_9446) ;  /* 0xfffffffc00f08947 */ /* 0x004fea000383ffff */
[----:B------:R-:W-:Y:S05]  /*1fcf0*/  BRA `(.L_x_9603) ;  /* 0xffffffa400647947 */ /* 0x000fea000383ffff */
.L_x_9449:
[----:B-1----:R1:W2:Y:S02]  /*1fd00*/  SYNCS.PHASECHK.TRANS64.TRYWAIT P0, [R8+URZ+0x228a0], R11 ;  /* 0x0228a00b080075a7 */ /* 0x0022a4000800017f */
[----:B--2---:R-:W-:Y:S05]  /*1fd10*/  @!P0 NANOSLEEP.SYNCS 0x989680 ;  /* 0x009896800000895d */ /* 0x004fea0003900000 */
[----:B------:R-:W2:Y:S02]  /*1fd20*/  @!P0 SYNCS.PHASECHK.TRANS64 P0, [R8+URZ+0x228a0], R11 ;  /* 0x0228a00b080085a7 */ /* 0x000ea4000800007f */
[----:B--2---:R-:W-:Y:S05]  /*1fd30*/  @!P0 BRA `(.L_x_9449) ;  /* 0xfffffffc00f08947 */ /* 0x004fea000383ffff */
[----:B------:R-:W-:Y:S05]  /*1fd40*/  BRA `(.L_x_9604) ;  /* 0xffffffa400747947 */ /* 0x000fea000383ffff */
.L_x_9451:
[----:B--2---:R2:W3:Y:S02]  /*1fd50*/  SYNCS.PHASECHK.TRANS64.TRYWAIT P0, [R8+URZ+0x228c0], R11 ;  /* 0x0228c00b080075a7 */ /* 0x0044e4000800017f */
[----:B---3--:R-:W-:Y:S05]  /*1fd60*/  @!P0 NANOSLEEP.SYNCS 0x989680 ;  /* 0x009896800000895d */ /* 0x008fea0003900000 */
[----:B------:R-:W3:Y:S02]  /*1fd70*/  @!P0 SYNCS.PHASECHK.TRANS64 P0, [R8+URZ+0x228c0], R11 ;  /* 0x0228c00b080085a7 */ /* 0x000ee4000800007f */
[----:B---3--:R-:W-:Y:S05]  /*1fd80*/  @!P0 BRA `(.L_x_9451) ;  /* 0xfffffffc00f08947 */ /* 0x008fea000383ffff */
[----:B------:R-:W-:Y:S05]  /*1fd90*/  BRA `(.L_x_9605) ;  /* 0xffffffa400d87947 */ /* 0x000fea000383ffff */
.L_x_9455:
[----:B-1----:R1:W2:Y:S02]  /*1fda0*/  SYNCS.PHASECHK.TRANS64.TRYWAIT P0, [R9+URZ+0x228a0], R10 ;  /* 0x0228a00a090075a7 */ /* 0x0022a4000800017f */
[----:B--2---:R-:W-:Y:S05]  /*1fdb0*/  @!P0 NANOSLEEP.SYNCS 0x989680 ;  /* 0x009896800000895d */ /* 0x004fea0003900000 */
[----:B------:R-:W2:Y:S02]  /*1fdc0*/  @!P0 SYNCS.PHASECHK.TRANS64 P0, [R9+URZ+0x228a0], R10 ;  /* 0x0228a00a090085a7 */ /* 0x000ea4000800007f */
[----:B--2---:R-:W-:Y:S05]  /*1fdd0*/  @!P0 BRA `(.L_x_9455) ;  /* 0xfffffffc00f08947 */ /* 0x004fea000383ffff */
[----:B------:R-:W-:Y:S05]  /*1fde0*/  BRA `(.L_x_9606) ;  /* 0xffffffa800c87947 */ /* 0x000fea000383ffff */
.L_x_9457:
[----:B--2---:R2:W3:Y:S02]  /*1fdf0*/  SYNCS.PHASECHK.TRANS64.TRYWAIT P1, [R9+URZ+0x228c0], R10 ;  /* 0x0228c00a090075a7 */ /* 0x0044e4000802017f */
[----:B---3--:R-:W-:Y:S05]  /*1fe00*/  @!P1 NANOSLEEP.SYNCS 0x989680 ;  /* 0x009896800000995d */ /* 0x008fea0003900000 */
[----:B------:R-:W3:Y:S02]  /*1fe10*/  @!P1 SYNCS.PHASECHK.TRANS64 P1, [R9+URZ+0x228c0], R10 ;  /* 0x0228c00a090095a7 */ /* 0x000ee4000802007f */
[----:B---3--:R-:W-:Y:S05]  /*1fe20*/  @!P1 BRA `(.L_x_9457) ;  /* 0xfffffffc00f09947 */ /* 0x008fea000383ffff */
[----:B------:R-:W-:Y:S05]  /*1fe30*/  BRA `(.L_x_9607) ;  /* 0xffffffac00247947 */ /* 0x000fea000383ffff */
.L_x_9475:
        /* <DEDUP_REMOVED lines=11> */
.L_x_9609:
[----:B------:R-:W-:Y:S05]  /*1fef0*/  BSYNC B0 ;  /* 0x0000000000007941 */ /* 0x000fea0003800000 */
.L_x_9608:
[----:B------:R-:W-:Y:S05]  /*1ff00*/  BRA `(.L_x_9610) ;  /* 0xffffffb8009c7947 */ /* 0x000fea000383ffff */
.L_x_9476:
[----:B------:R-:W-:Y:S01]  /*1ff10*/  BSSY B0, `(.L_x_9611) ;  /* 0x0000006000007945 */ /* 0x000fe20003800000 */
[----:B------:R-:W-:-:S07]  /*1ff20*/  IMAD.MOV.U32 R15, RZ, RZ, -0x1 ;  /* 0xffffffffff0f7424 */ /* 0x000fce00078e00ff */
[----:B-1----:R-:W-:Y:S05]  /*1ff30*/  WARPSYNC.COLLECTIVE R15, `(.L_x_9612) ;  /* 0x000000000f0c7348 */ /* 0x002fea0003c00000 */
[----:B------:R-:W-:Y:S02]  /*1ff40*/  ELECT P6, UR62, PT ;  /* 0x00000000003e782f */ /* 0x000fe400038c0000 */
[----:B------:R-:W-:Y:S01]  /*1ff50*/  MOV R14, UR62 ;  /* 0x0000003e000e7c02 */ /* 0x000fe20008000f00 */
[----:B-1----:R-:W-:Y:S10]  /*1ff60*/  ENDCOLLECTIVE ;  /* 0x000000000000791b */ /* 0x002ff40003800000 */
.L_x_9612:
[----:B------:R-:W-:Y:S05]  /*1ff70*/  BSYNC B0 ;  /* 0x0000000000007941 */ /* 0x000fea0003800000 */
.L_x_9611:
[----:B------:R-:W-:Y:S05]  /*1ff80*/  BRA `(.L_x_9613) ;  /* 0xffffffb8008c7947 */ /* 0x000fea000383ffff */
.L_x_9479:
[----:B0-----:R0:W1:Y:S02]  /*1ff90*/  SYNCS.PHASECHK.TRANS64.TRYWAIT P0, [R5+URZ+0x22840], R7 ;  /* 0x02284007050075a7 */ /* 0x001064000800017f */
[----:B-1----:R-:W-:Y:S05]  /*1ffa0*/  @!P0 NANOSLEEP.SYNCS 0x989680 ;  /* 0x009896800000895d */ /* 0x002fea0003900000 */
[----:B------:R-:W1:Y:S02]  /*1ffb0*/  @!P0 SYNCS.PHASECHK.TRANS64 P0, [R5+URZ+0x22840], R7 ;  /* 0x02284007050085a7 */ /* 0x000e64000800007f */
[----:B-1----:R-:W-:Y:S05]  /*1ffc0*/  @!P0 BRA `(.L_x_9479) ;  /* 0xfffffffc00f08947 */ /* 0x002fea000383ffff */
[----:B------:R-:W-:Y:S05]  /*1ffd0*/  BRA `(.L_x_9614) ;  /* 0xffffffb800f47947 */ /* 0x000fea000383ffff */
.L_x_9482:
        /* <DEDUP_REMOVED lines=8> */
.L_x_9485:
[----:B0-----:R0:W1:Y:S02]  /*20060*/  SYNCS.PHASECHK.TRANS64.TRYWAIT P0, [R2+URZ+0x22860], R5 ;  /* 0x02286005020075a7 */ /* 0x001064000800017f */
[----:B-1----:R-:W-:Y:S05]  /*20070*/  @!P0 NANOSLEEP.SYNCS 0x989680 ;  /* 0x009896800000895d */ /* 0x002fea0003900000 */
[----:B------:R-:W1:Y:S02]  /*20080*/  @!P0 SYNCS.PHASECHK.TRANS64 P0, [R2+URZ+0x22860], R5 ;  /* 0x02286005020085a7 */ /* 0x000e64000800007f */
[----:B-1----:R-:W-:Y:S05]  /*20090*/  @!P0 BRA `(.L_x_9485) ;  /* 0xfffffffc00f08947 */ /* 0x002fea000383ffff */
[----:B------:R-:W-:Y:S05]  /*200a0*/  BRA `(.L_x_9616) ;  /* 0xffffffbc00ec7947 */ /* 0x000fea000383ffff */
.L_x_9494:
[----:B--2---:R2:W3:Y:S02]  /*200b0*/  SYNCS.PHASECHK.TRANS64.TRYWAIT P0, [R2+URZ+0x22840], R3 ;  /* 0x02284003020075a7 */ /* 0x0044e4000800017f */
[----:B---3--:R-:W-:Y:S05]  /*200c0*/  @!P0 NANOSLEEP.SYNCS 0x989680 ;  /* 0x009896800000895d */ /* 0x008fea0003900000 */
[----:B------:R-:W3:Y:S02]  /*200d0*/  @!P0 SYNCS.PHASECHK.TRANS64 P0, [R2+URZ+0x22840], R3 ;  /* 0x02284003020085a7 */ /* 0x000ee4000800007f */
[----:B---3--:R-:W-:Y:S05]  /*200e0*/  @!P0 BRA `(.L_x_9494) ;  /* 0xfffffffc00f08947 */ /* 0x008fea000383ffff */
[----:B------:R-:W-:Y:S05]  /*200f0*/  BRA `(.L_x_9617) ;  /* 0xffffffc4006c7947 */ /* 0x000fea000383ffff */
.L_x_9496:
[----:B0-----:R0:W3:Y:S02]  /*20100*/  SYNCS.PHASECHK.TRANS64.TRYWAIT P0, [R2+URZ+0x22860], R3 ;  /* 0x02286003020075a7 */ /* 0x0010e4000800017f */
[----:B---3--:R-:W-:Y:S05]  /*20110*/  @!P0 NANOSLEEP.SYNCS 0x989680 ;  /* 0x009896800000895d */ /* 0x008fea0003900000 */
[----:B------:R-:W3:Y:S02]  /*20120*/  @!P0 SYNCS.PHASECHK.TRANS64 P0, [R2+URZ+0x22860], R3 ;  /* 0x02286003020085a7 */ /* 0x000ee4000800007f */
[----:B---3--:R-:W-:Y:S05]  /*20130*/  @!P0 BRA `(.L_x_9496) ;  /* 0xfffffffc00f08947 */ /* 0x008fea000383ffff */
[----:B------:R-:W-:Y:S05]  /*20140*/  BRA `(.L_x_9618) ;  /* 0xffffffc400dc7947 */ /* 0x000fea000383ffff */
.L_x_9501:
[----:B---3--:R3:W4:Y:S02]  /*20150*/  SYNCS.PHASECHK.TRANS64.TRYWAIT P0, [R2+URZ+0x22840], R3 ;  /* 0x02284003020075a7 */ /* 0x008724000800017f */
[----:B----4-:R-:W-:Y:S05]  /*20160*/  @!P0 NANOSLEEP.SYNCS 0x989680 ;  /* 0x009896800000895d */ /* 0x010fea0003900000 */
[----:B------:R-:W4:Y:S02]  /*20170*/  @!P0 SYNCS.PHASECHK.TRANS64 P0, [R2+URZ+0x22840], R3 ;  /* 0x02284003020085a7 */ /* 0x000f24000800007f */
[----:B----4-:R-:W-:Y:S05]  /*20180*/  @!P0 BRA `(.L_x_9501) ;  /* 0xfffffffc00f08947 */ /* 0x010fea000383ffff */
[----:B------:R-:W-:Y:S05]  /*20190*/  BRA `(.L_x_9619) ;  /* 0xffffffcc00307947 */ /* 0x000fea000383ffff */
.L_x_9503:
[----:B0-----:R0:W2:Y:S02]  /*201a0*/  SYNCS.PHASECHK.TRANS64.TRYWAIT P1, [R2+URZ+0x22860], R3 ;  /* 0x02286003020075a7 */ /* 0x0010a4000802017f */
[----:B--2---:R-:W-:Y:S05]  /*201b0*/  @!P1 NANOSLEEP.SYNCS 0x989680 ;  /* 0x009896800000995d */ /* 0x004fea0003900000 */
[----:B------:R-:W2:Y:S02]  /*201c0*/  @!P1 SYNCS.PHASECHK.TRANS64 P1, [R2+URZ+0x22860], R3 ;  /* 0x02286003020095a7 */ /* 0x000ea4000802007f */
[----:B--2---:R-:W-:Y:S05]  /*201d0*/  @!P1 BRA `(.L_x_9503) ;  /* 0xfffffffc00f09947 */ /* 0x004fea000383ffff */
[----:B------:R-:W-:Y:S05]  /*201e0*/  BRA `(.L_x_9620) ;  /* 0xffffffcc009c7947 */ /* 0x000fea000383ffff */
.L_x_9508:
[----:B---3--:R3:W4:Y:S02]  /*201f0*/  SYNCS.PHASECHK.TRANS64.TRYWAIT P0, [R2+URZ+0x22840], R3 ;  /* 0x02284003020075a7 */ /* 0x008724000800017f */
[----:B----4-:R-:W-:Y:S05]  /*20200*/  @!P0 NANOSLEEP.SYNCS 0x989680 ;  /* 0x009896800000895d */ /* 0x010fea0003900000 */
[----:B------:R-:W4:Y:S02]  /*20210*/  @!P0 SYNCS.PHASECHK.TRANS64 P0, [R2+URZ+0x22840], R3 ;  /* 0x02284003020085a7 */ /* 0x000f24000800007f */
[----:B----4-:R-:W-:Y:S05]  /*20220*/  @!P0 BRA `(.L_x_9508) ;  /* 0xfffffffc00f08947 */ /* 0x010fea000383ffff */
[----:B------:R-:W-:Y:S05]  /*20230*/  BRA `(.L_x_9621) ;  /* 0xffffffd000cc7947 */ /* 0x000fea000383ffff */
.L_x_9510:
[----:B0-----:R0:W2:Y:S02]  /*20240*/  SYNCS.PHASECHK.TRANS64.TRYWAIT P1, [R2+URZ+0x22860], R3 ;  /* 0x02286003020075a7 */ /* 0x0010a4000802017f */
[----:B--2---:R-:W-:Y:S05]  /*20250*/  @!P1 NANOSLEEP.SYNCS 0x989680 ;  /* 0x009896800000995d */ /* 0x004fea0003900000 */
[----:B------:R-:W2:Y:S02]  /*20260*/  @!P1 SYNCS.PHASECHK.TRANS64 P1, [R2+URZ+0x22860], R3 ;  /* 0x02286003020095a7 */ /* 0x000ea4000802007f */
[----:B--2---:R-:W-:Y:S05]  /*20270*/  @!P1 BRA `(.L_x_9510) ;  /* 0xfffffffc00f09947 */ /* 0x004fea000383ffff */
[----:B------:R-:W-:Y:S05]  /*20280*/  BRA `(.L_x_9622) ;  /* 0xffffffd4003c7947 */ /* 0x000fea000383ffff */
.L_x_9515:
        /* <DEDUP_REMOVED lines=8> */
.L_x_9624:
[----:B------:R-:W-:Y:S05]  /*20310*/  BSYNC B0 ;  /* 0x0000000000007941 */ /* 0x000fea0003800000 */
.L_x_9623:
        /* <DEDUP_REMOVED lines=8> */
.L_x_9625:
[----:B------:R-:W-:Y:S01]  /*203a0*/  MOV R16, R14 ;  /* 0x0000000e00107202 */ /* 0x000fe20000000f00 */
[----:B------:R-:W-:Y:S06]  /*203b0*/  BRA `(.L_x_9626) ;  /* 0xffffffd800307947 */ /* 0x000fec000383ffff */
.L_x_9518:
        /* <DEDUP_REMOVED lines=8> */
.L_x_9628:
[----:B------:R-:W-:Y:S05]  /*20440*/  BSYNC B0 ;  /* 0x0000000000007941 */ /* 0x000fea0003800000 */
.L_x_9627:
        /* <DEDUP_REMOVED lines=10> */
.L_x_9629:
        /* <DEDUP_REMOVED lines=8> */
.L_x_9630:
        /* <DEDUP_REMOVED lines=8> */
.L_x_9631:
        /* <DEDUP_REMOVED lines=8> */
.L_x_9632:
        /* <DEDUP_REMOVED lines=8> */
.L_x_9633:
[----:B------:R-:W-:Y:S05]  /*206f0*/  BRA `(.L_x_9634) ;  /* 0xffffffd400f47947 */ /* 0x000fea000383ffff */
.L_x_9523:
        /* <DEDUP_REMOVED lines=8> */
.L_x_9636:
[----:B------:R-:W-:Y:S05]  /*20780*/  BSYNC B0 ;  /* 0x0000000000007941 */ /* 0x000fea0003800000 */
.L_x_9635:
        /* <DEDUP_REMOVED lines=10> */
.L_x_9637:
        /* <DEDUP_REMOVED lines=8> */
.L_x_9638:
        /* <DEDUP_REMOVED lines=8> */
.L_x_9639:
        /* <DEDUP_REMOVED lines=8> */
.L_x_9640:
        /* <DEDUP_REMOVED lines=8> */
.L_x_9641:
[----:B------:R-:W-:Y:S05]  /*20a30*/  BRA `(.L_x_9642) ;  /* 0xffffffd400d87947 */ /* 0x000fea000383ffff */
.L_x_9525:
[----:B------:R-:W-:Y:S01]  /*20a40*/  BSSY B0, `(.L_x_9643) ;  /* 0x0000006000007945 */ /* 0x000fe20003800000 */
[----:B------:R-:W-:Y:S01]  /*20a50*/  PLOP3.LUT P6, PT, P6, PT, PT, 0x8, 0x0 ;  /* 0x000000000000781c */ /* 0x000fe200037ce170 */
[----:B------:R-:W-:-:S12]  /*20a60*/  IMAD.MOV.U32 R15, RZ, RZ, -0x1 ;  /* 0xffffffffff0f7424 */ /* 0x000fd800078e00ff */
[----:B01----:R-:W-:Y:S05]  /*20a70*/  WARPSYNC.COLLECTIVE R15, `(.L_x_9644) ;  /* 0x000000000f087348 */ /* 0x003fea0003c00000 */
[----:B------:R-:W-:Y:S01]  /*20a80*/  VOTE.ANY R14, PT, P6 ;  /* 0x00000000000e7806 */ /* 0x000fe200030e0100 */
[----:B01----:R-:W-:Y:S06]  /*20a90*/  ENDCOLLECTIVE ;  /* 0x000000000000791b */ /* 0x003fec0003800000 */
.L_x_9644:
[----:B------:R-:W-:Y:S05]  /*20aa0*/  BSYNC B0 ;  /* 0x0000000000007941 */ /* 0x000fea0003800000 */
.L_x_9643:
        /* <DEDUP_REMOVED lines=9> */
.L_x_9645:
[----:B------:R-:W-:Y:S01]  /*20b40*/  IMAD.MOV.U32 R17, RZ, RZ, R14 ;  /* 0x000000ffff117224 */ /* 0x000fe200078e000e */
[----:B------:R-:W-:Y:S06]  /*20b50*/  BRA `(.L_x_9646) ;  /* 0xffffffd400c87947 */ /* 0x000fec000383ffff */
.L_x_9527:
[----:B------:R-:W-:Y:S01]  /*20b60*/  BSSY B0, `(.L_x_9647) ;  /* 0x0000007000007945 */ /* 0x000fe20003800000 */
[----:B------:R-:W-:Y:S02]  /*20b70*/  IMAD.MOV.U32 R13, RZ, RZ, R2 ;  /* 0x000000ffff0d7224 */ /* 0x000fe400078e0002 */
[----:B-1----:R-:W-:Y:S02]  /*20b80*/  IMAD.MOV.U32 R11, RZ, RZ, 0x1f ;  /* 0x0000001fff0b7424 */ /* 0x002fe400078e00ff */
[----:B------:R-:W-:-:S07]  /*20b90*/  IMAD.MOV.U32 R15, RZ, RZ, -0x1 ;  /* 0xffffffffff0f7424 */ /* 0x000fce00078e00ff */
[----:B0-23--:R-:W-:Y:S05]  /*20ba0*/  WARPSYNC.COLLECTIVE R15, `(.L_x_9648) ;  /* 0x000000000f087348 */ /* 0x00dfea0003c00000 */
[----:B------:R1:W4:Y:S02]  /*20bb0*/  SHFL.IDX P6, R14, R13, R12, R11 ;  /* 0x0000000c0d0e7389 */ /* 0x00032400000c000b */
[----:B01234-:R-:W-:Y:S01]  /*20bc0*/  ENDCOLLECTIVE ;  /* 0x000000000000791b */ /* 0x01ffe20003800000 */
.L_x_9648:
[----:B------:R-:W-:Y:S05]  /*20bd0*/  BSYNC B0 ;  /* 0x0000000000007941 */ /* 0x000fea0003800000 */
.L_x_9647:
[----:B------:R-:W-:Y:S01]  /*20be0*/  IMAD.MOV.U32 R7, RZ, RZ, R14 ;  /* 0x000000ffff077224 */ /* 0x000fe200078e000e */
[----:B------:R-:W-:Y:S06]  /*20bf0*/  BRA `(.L_x_9526) ;  /* 0xffffffd400bc7947 */ /* 0x000fec000383ffff */
.L_x_9531:
[----:B-1----:R1:W2:Y:S02]  /*20c00*/  SYNCS.PHASECHK.TRANS64.TRYWAIT P0, [R0+URZ+0x22820], R3 ;  /* 0x02282003000075a7 */ /* 0x0022a4000800017f */
[----:B--2---:R-:W-:Y:S05]  /*20c10*/  @!P0 NANOSLEEP.SYNCS 0x989680 ;  /* 0x009896800000895d */ /* 0x004fea0003900000 */
[----:B------:R-:W2:Y:S02]  /*20c20*/  @!P0 SYNCS.PHASECHK.TRANS64 P0, [R0+URZ+0x22820], R3 ;  /* 0x02282003000085a7 */ /* 0x000ea4000800007f */
[----:B--2---:R-:W-:Y:S05]  /*20c30*/  @!P0 BRA `(.L_x_9531) ;  /* 0xfffffffc00f08947 */ /* 0x004fea000383ffff */
[----:B------:R-:W-:Y:S05]  /*20c40*/  BRA `(.L_x_9649) ;  /* 0xffffffdc00307947 */ /* 0x000fea000383ffff */
.L_x_9532:
        /* <DEDUP_REMOVED lines=11> */
.L_x_9651:
[----:B------:R-:W-:Y:S05]  /*20d00*/  BSYNC B0 ;  /* 0x0000000000007941 */ /* 0x000fea0003800000 */
.L_x_9650:
[----:B------:R-:W-:Y:S05]  /*20d10*/  BRA `(.L_x_9652) ;  /* 0xffffffdc00187947 */ /* 0x000fea000383ffff */
.L_x_9533:
[----:B------:R-:W-:Y:S01]  /*20d20*/  BSSY B0, `(.L_x_9653) ;  /* 0x0000006000007945 */ /* 0x000fe20003800000 */
[----:B------:R-:W-:-:S07]  /*20d30*/  IMAD.MOV.U32 R15, RZ, RZ, -0x1 ;  /* 0xffffffffff0f7424 */ /* 0x000fce00078e00ff */
[----:B012---:R-:W-:Y:S05]  /*20d40*/  WARPSYNC.COLLECTIVE R15, `(.L_x_9654) ;  /* 0x000000000f0c7348 */ /* 0x007fea0003c00000 */
[----:B------:R-:W-:Y:S02]  /*20d50*/  ELECT P6, UR62, PT ;  /* 0x00000000003e782f */ /* 0x000fe400038c0000 */
[----:B------:R-:W-:Y:S01]  /*20d60*/  MOV R14, UR62 ;  /* 0x0000003e000e7c02 */ /* 0x000fe20008000f00 */
[----:B012---:R-:W-:Y:S10]  /*20d70*/  ENDCOLLECTIVE ;  /* 0x000000000000791b */ /* 0x007ff40003800000 */
.L_x_9654:
[----:B------:R-:W-:Y:S05]  /*20d80*/  BSYNC B0 ;  /* 0x0000000000007941 */ /* 0x000fea0003800000 */
.L_x_9653:
[----:B------:R-:W-:Y:S05]  /*20d90*/  BRA `(.L_x_9655) ;  /* 0xffffffdc000c7947 */ /* 0x000fea000383ffff */
.L_x_9535:
[----:B-1----:R1:W2:Y:S02]  /*20da0*/  SYNCS.PHASECHK.TRANS64.TRYWAIT P0, [R6+URZ], R5 ;  /* 0x00000005060075a7 */ /* 0x0022a4000800017f */
[----:B--2---:R-:W-:Y:S05]  /*20db0*/  @!P0 NANOSLEEP.SYNCS 0x989680 ;  /* 0x009896800000895d */ /* 0x004fea0003900000 */
[----:B------:R-:W2:Y:S02]  /*20dc0*/  @!P0 SYNCS.PHASECHK.TRANS64 P0, [R6+URZ], R5 ;  /* 0x00000005060085a7 */ /* 0x000ea4000800007f */
[----:B--2---:R-:W-:Y:S05]  /*20dd0*/  @!P0 BRA `(.L_x_9535) ;  /* 0xfffffffc00f08947 */ /* 0x004fea000383ffff */
[----:B------:R-:W-:Y:S05]  /*20de0*/  BRA `(.L_x_9656) ;  /* 0xffffffdc00487947 */ /* 0x000fea000383ffff */
.L_x_9536:
[----:B--2---:R2:W3:Y:S02]  /*20df0*/  SYNCS.PHASECHK.TRANS64.TRYWAIT P0, [R7+URZ], R2 ;  /* 0x00000002070075a7 */ /* 0x0044e4000800017f */
[----:B---3--:R-:W-:Y:S05]  /*20e00*/  @!P0 NANOSLEEP.SYNCS 0x989680 ;  /* 0x009896800000895d */ /* 0x008fea0003900000 */
[----:B------:R-:W3:Y:S02]  /*20e10*/  @!P0 SYNCS.PHASECHK.TRANS64 P0, [R7+URZ], R2 ;  /* 0x00000002070085a7 */ /* 0x000ee4000800007f */
[----:B---3--:R-:W-:Y:S05]  /*20e20*/  @!P0 BRA `(.L_x_9536) ;  /* 0xfffffffc00f08947 */ /* 0x008fea000383ffff */
[----:B------:R-:W-:Y:S05]  /*20e30*/  BRA `(.L_x_9657) ;  /* 0xffffffdc003c7947 */ /* 0x000fea000383ffff */
.L_x_9538:
[----:B---3--:R3:W4:Y:S02]  /*20e40*/  SYNCS.PHASECHK.TRANS64.TRYWAIT P0, [R4+URZ], R5 ;  /* 0x00000005040075a7 */ /* 0x008724000800017f */
[----:B----4-:R-:W-:Y:S05]  /*20e50*/  @!P0 NANOSLEEP.SYNCS 0x989680 ;  /* 0x009896800000895d */ /* 0x010fea0003900000 */
[----:B------:R-:W4:Y:S02]  /*20e60*/  @!P0 SYNCS.PHASECHK.TRANS64 P0, [R4+URZ], R5 ;  /* 0x00000005040085a7 */ /* 0x000f24000800007f */
[----:B----4-:R-:W-:Y:S05]  /*20e70*/  @!P0 BRA `(.L_x_9538) ;  /* 0xfffffffc00f08947 */ /* 0x010fea000383ffff */
[----:B------:R-:W-:Y:S05]  /*20e80*/  BRA `(.L_x_9658) ;  /* 0xffffffdc00447947 */ /* 0x000fea000383ffff */
.L_x_9659:
        /* <DEDUP_REMOVED lines=15> */
.L_x_11969:


//--------------------- .text._ZN7cutlass13device_kernelIN5flash11enable_sm90INS1_16FlashAttnFwdSm90INS1_25CollectiveMainloopFwdSm90ILi2EN4cute5tupleIJNS5_1CILi1EEES8_S8_EEENS6_IJNS7_ILi128EEENS7_ILi96EEENS7_ILi64EEEEEELi256ENS_6half_tEfNS_4arch4Sm90ELb0ELb1ELb1ELb1ELb0ELb0ELb1ELb1ELb0ELb0ELb0ELb0EEENS1_21CollectiveEpilogueFwdINS6_IJSA_NS7_ILi256EEESB_EEES9_SE_SG_Li256ELb1ELb0ELb0ELb0EEENS1_36VarlenDynamicPersistentTileSchedulerILi128ELi96ELi256ELi32ELb0ELb0ELb1ELb1ELb0ELb1EEEEEEEEEvNT_6ParamsE --------------------------
	.section	.text._ZN7cutlass13device_kernelIN5flash11enable_sm90INS1_16FlashAttnFwdSm90INS1_25CollectiveMainloopFwdSm90ILi2EN4cute5tupleIJNS5_1CILi1EEES8_S8_EEENS6_IJNS7_ILi128EEENS7_ILi96EEENS7_ILi64EEEEEELi256ENS_6half_tEfNS_4arch4Sm90ELb0ELb1ELb1ELb1ELb0ELb0ELb1ELb1ELb0ELb0ELb0ELb0EEENS1_21CollectiveEpilogueFwdINS6_IJSA_NS7_ILi256EEESB_EEES9_SE_SG_Li256ELb1ELb0ELb0ELb0EEENS1_36VarlenDynamicPersistentTileSchedulerILi128ELi96ELi256ELi32ELb0ELb0ELb1ELb1ELb0ELb1EEEEEEEEEvNT_6ParamsE,"ax",@progbits
	.align	128
.text._ZN7cutlass13device_kernelIN5flash11enable_sm90INS1_16FlashAttnFwdSm90INS1_25CollectiveMainloopFwdSm90ILi2EN4cute5tupleIJNS5_1CILi1EEES8_S8_EEENS6_IJNS7_ILi128EEENS7_ILi96EEENS7_ILi64EEEEEELi256ENS_6half_tEfNS_4arch4Sm90ELb0ELb1ELb1ELb1ELb0ELb0ELb1ELb1ELb0ELb0ELb0ELb0EEENS1_21CollectiveEpilogueFwdINS6_IJSA_NS7_ILi256EEESB_EEES9_SE_SG_Li256ELb1ELb0ELb0ELb0EEENS1_36VarlenDynamicPersistentTileSchedulerILi128ELi96ELi256ELi32ELb0ELb0ELb1ELb1ELb0ELb1EEEEEEEEEvNT_6ParamsE:
        .type           _ZN7cutlass13device_kernelIN5flash11enable_sm90INS1_16FlashAttnFwdSm90INS1_25CollectiveMainloopFwdSm90ILi2EN4cute5tupleIJNS5_1CILi1EEES8_S8_EEENS6_IJNS7_ILi128EEENS7_ILi96EEENS7_ILi64EEEEEELi256ENS_6half_tEfNS_4arch4Sm90ELb0ELb1ELb1ELb1ELb0ELb0ELb1ELb1ELb0ELb0ELb0ELb0EEENS1_21CollectiveEpilogueFwdINS6_IJSA_NS7_ILi256EEESB_EEES9_SE_SG_Li256ELb1ELb0ELb0ELb0EEENS1_36VarlenDynamicPersistentTileSchedulerILi128ELi96ELi256ELi32ELb0ELb0ELb1ELb1ELb0ELb1EEEEEEEEEvNT_6ParamsE,@function
        .size           _ZN7cutlass13device_kernelIN5flash11enable_sm90INS1_16FlashAttnFwdSm90INS1_25CollectiveMainloopFwdSm90ILi2EN4cute5tupleIJNS5_1CILi1EEES8_S8_EEENS6_IJNS7_ILi128EEENS7_ILi96EEENS7_ILi64EEEEEELi256ENS_6half_tEfNS_4arch4Sm90ELb0ELb1ELb1ELb1ELb0ELb0ELb1ELb1ELb0ELb0ELb0ELb0EEENS1_21CollectiveEpilogueFwdINS6_IJSA_NS7_ILi256EEESB_EEES9_SE_SG_Li256ELb1ELb0ELb0ELb0EEENS1_36VarlenDynamicPersistentTileSchedulerILi128ELi96ELi256ELi32ELb0ELb0ELb1ELb1ELb0ELb1EEEEEEEEEvNT_6ParamsE,(.L_x_11970 - _ZN7cutlass13device_kernelIN5flash11enable_sm90INS1_16FlashAttnFwdSm90INS1_25CollectiveMainloopFwdSm90ILi2EN4cute5tupleIJNS5_1CILi1EEES8_S8_EEENS6_IJNS7_ILi128EEENS7_ILi96EEENS7_ILi64EEEEEELi256ENS_6half_tEfNS_4arch4Sm90ELb0ELb1ELb1ELb1ELb0ELb0ELb1ELb1ELb0ELb0ELb0ELb0EEENS1_21CollectiveEpilogueFwdINS6_IJSA_NS7_ILi256EEESB_EEES9_SE_SG_Li256ELb1ELb0ELb0ELb0EEENS1_36VarlenDynamicPersistentTileSchedulerILi128ELi96ELi256ELi32ELb0ELb0ELb1ELb1ELb0ELb1EEEEEEEEEvNT_6ParamsE)
        .other          _ZN7cutlass13device_kernelIN5flash11enable_sm90INS1_16FlashAttnFwdSm90INS1_25CollectiveMainloopFwdSm90ILi2EN4cute5tupleIJNS5_1CILi1EEES8_S8_EEENS6_IJNS7_ILi128EEENS7_ILi96EEENS7_ILi64EEEEEELi256ENS_6half_tEfNS_4arch4Sm90ELb0ELb1ELb1ELb1ELb0ELb0ELb1ELb1ELb0ELb0ELb0ELb0EEENS1_21CollectiveEpilogueFwdINS6_IJSA_NS7_ILi256EEESB_EEES9_SE_SG_Li256ELb1ELb0ELb0ELb0EEENS1_36VarlenDynamicPersistentTileSchedulerILi128ELi96ELi256ELi32ELb0ELb0ELb1ELb1ELb0ELb1EEEEEEEEEvNT_6ParamsE,@"STO_CUDA_ENTRY STV_DEFAULT"
_ZN7cutlass13device_kernelIN5flash11enable_sm90INS1_16FlashAttnFwdSm90INS1_25CollectiveMainloopFwdSm90ILi2EN4cute5tupleIJNS5_1CILi1EEES8_S8_EEENS6_IJNS7_ILi128EEENS7_ILi96EEENS7_ILi64EEEEEELi256ENS_6half_tEfNS_4arch4Sm90ELb0ELb1ELb1ELb1ELb0ELb0ELb1ELb1ELb0ELb0ELb0ELb0EEENS1_21CollectiveEpilogueFwdINS6_IJSA_NS7_ILi256EEESB_EEES9_SE_SG_Li256ELb1ELb0ELb0ELb0EEENS1_36VarlenDynamicPersistentTileSchedulerILi128ELi96ELi256ELi32ELb0ELb0ELb1ELb1ELb0ELb1EEEEEEEEEvNT_6ParamsE:
[----:B------:R-:W0:Y:S02]  /*0000*/  LDC R1, c[0x0][0x28] ;  /* 0x00000a00ff017b82 */ /* 0x000e240000000800 */
[----:B0-----:R-:W-:Y:S01]  /*0010*/  VIADD R1, R1, 0xfffffb70 ;  /* 0xfffffb7001017836 */ /* 0x001fe20000000000 */
[----:B------:R-:W0:Y:S01]  /*0020*/  S2R R3, SR_TID.X ;  /* 0x0000000000037919 */ /* 0x000e220000002100 */
[----:B------:R-:W-:Y:S01]  /*0030*/  ELECT P0, URZ, PT ;  /* 0x00000000003f782f */ /* 0x000fe20003800000 */
[----:B------:R-:W-:Y:S01]  /*0040*/  BSSY B0, `(.L_x_9660) ;  /* 0x0000018000007945 */ /* 0x000fe20003800000 */
[----:B------:R-:W-:Y:S02]  /*0050*/  ULDC UR4, c[0x0][0x20] ;  /* 0x0000080000047ab9 */ /* 0x000fe40000000800 */
[----:B------:R-:W-:Y:S01]  /*0060*/  IADD3 R16, P1, R1, UR4, RZ ;  /* 0x0000000401107c10 */ /* 0x000fe2000ff3e0ff */
[----:B------:R-:W-:-:S04]  /*0070*/  ULDC UR4, c[0x0][0x24] ;  /* 0x0000090000047ab9 */ /* 0x000fc80000000800 */
[----:B------:R-:W-:Y:S01]  /*0080*/  IMAD.X R17, RZ, RZ, UR4, P1 ;  /* 0x00000004ff117e24 */ /* 0x000fe200088e06ff */
        /* <DEDUP_REMOVED lines=19> */
.L_x_9661:
[----:B------:R-:W-:Y:S05]  /*01c0*/  BSYNC B0 ;  /* 0x0000000000007941 */ /* 0x000fea0003800000 */
.L_x_9660:
        /* <DEDUP_REMOVED lines=43> */
.L_x_9662:
        /* <DEDUP_REMOVED lines=22> */
.L_x_9663:
        /* <DEDUP_REMOVED lines=18> */
.L_x_9664:
        /* <DEDUP_REMOVED lines=22> */
.L_x_9665:
        /* <DEDUP_REMOVED lines=22> */
.L_x_9666:
[----:B------:R-:W-:Y:S01]  /*09c0*/  IADD3 R2, P0, R16, 0x70, RZ ;  /* 0x0000007010027810 */ /* 0x000fe20007f1e0ff */
[----:B------:R-:W-:Y:S01]  /*09d0*/  UMOV UR48, 0x1 ;  /* 0x0000000100307882 */ /* 0x000fe20000000000 */
[----:B------:R-:W-:Y:S01]  /*09e0*/  PLOP3.LUT P1, PT, PT, PT, UP0, 0x80, 0x0 ;  /* 0x000000000000781c */ /* 0x000fe20003f2f008 */
[----:B------:R-:W-:Y:S01]  /*09f0*/  NOP ;  /* 0x0000000000007918 */ /* 0x000fe20000000000 */
[----:B------:R-:W-:Y:S01]  /*0a00*/  USEL UR48, UR48, 0x2, !UP0 ;  /* 0x0000000230307887 */ /* 0x000fe2000c000000 */
[----:B------:R4:W-:Y:S01]  /*0a10*/  STL [R1+0x478], R2 ;  /* 0x0004780201007387 */ /* 0x0009e20000100800 */
[----:B------:R-:W-:Y:S01]  /*0a20*/  ULDC.64 UR54, c[0x0][0x208] ;  /* 0x0000820000367ab9 */ /* 0x000fe20000000a00 */
[----:B----4-:R-:W-:-:S05]  /*0a30*/  IMAD.X R2, RZ, RZ, R17, P0 ;  /* 0x000000ffff027224 */ /* 0x010fca00000e0611 */
[----:B------:R4:W-:Y:S01]  /*0a40*/  STL [R1+0x474], R2 ;  /* 0x0004740201007387 */ /* 0x0009e20000100800 */
[----:B0123--:R-:W-:Y:S06]  /*0a50*/  BAR.SYNC.DEFER_BLOCKING 0x0 ;  /* 0x0000000000007b1d */ /* 0x00ffec0000010000 */
[----:B------:R-:W-:Y:S05]  /*0a60*/  @!P1 BRA `(.L_x_9667) ;  /* 0x0000021c00849947 */ /* 0x000fea0003800000 */
.L_x_9668:
[----:B------:R-:W-:-:S08]  /*0a70*/  NOP ;  /* 0x0000000000007918 */ /* 0x000fd00000000000 */
[----:B------:R-:W0:Y:S02]  /*0a80*/  USETMAXREG.TRY_ALLOC.CTAPOOL UP0, 0xf0 ;  /* 0x000000f0000079c8 */ /* 0x000e240008000600 */
[----:B0-----:R-:W-:-:S13]  /*0a90*/  PLOP3.LUT P0, PT, PT, PT, UP0, 0x80, 0x0 ;  /* 0x000000000000781c */ /* 0x001fda0003f0f008 */
[----:B------:R-:W-:Y:S05]  /*0aa0*/  @!P0 BRA `(.L_x_9668) ;  /* 0xfffffffc00f08947 */ /* 0x000fea000383ffff */
[----:B------:R-:W-:Y:S01]  /*0ab0*/  ISETP.NE.AND P0, PT, R28, 0x1, PT ;  /* 0x000000011c00780c */ /* 0x000fe20003f05270 */
[----:B------:R-:W0:Y:S08]  /*0ac0*/  S2UR UR4, SR_CgaCtaId ;  /* 0x00000000000479c3 */ /* 0x000e300000008800 */
[----:B------:R-:W-:Y:S06]  /*0ad0*/  BAR.ARV 0x8, 0x120 ;  /* 0x0204800000007b1d */ /* 0x000fec0000002000 */
[----:B------:R-:W-:-:S02]  /*0ae0*/  UMOV UR44, 0x400 ;  /* 0x00000400002c7882 */ /* 0x000fc40000000000 */
[----:B------:R-:W-:Y:S08]  /*0af0*/  @!P0 BAR.ARV 0x9, 0x100 ;  /* 0x0244000000008b1d */ /* 0x000ff00000002000 */
[----:B------:R-:W-:Y:S01]  /*0b00*/  BAR.SYNC.DEFER_BLOCKING 0x5, 0x120 ;  /* 0x0144800000007b1d */ /* 0x000fe20000010000 */
[C---:B------:R-:W-:Y:S02]  /*0b10*/  IADD3 R200, P1, R16.reuse, 0x218, RZ ;  /* 0x0000021810c87810 */ /* 0x040fe40007f3e0ff */
[----:B------:R-:W-:Y:S01]  /*0b20*/  IADD3 R204, P2, R16, 0x224, RZ ;  /* 0x0000022410cc7810 */ /* 0x000fe20007f5e0ff */
[----:B0-----:R-:W-:-:S02]  /*0b30*/  ULEA UR44, UR4, UR44, 0x18 ;  /* 0x0000002c042c7291 */ /* 0x001fc4000f8ec03f */
[--C-:B------:R-:W-:Y:S01]  /*0b40*/  IMAD.X R201, RZ, RZ, R17.reuse, P1 ;  /* 0x000000ffffc97224 */ /* 0x100fe200008e0611 */
[----:B------:R-:W-:Y:S01]  /*0b50*/  ULDC UR4, c[0x0][0xd14] ;  /* 0x0003450000047ab9 */ /* 0x000fe20000000800 */
[----:B------:R-:W-:Y:S01]  /*0b60*/  STL.64 [R1+0x218], RZ ;  /* 0x000218ff01007387 */ /* 0x000fe20000100a00 */
[----:B------:R-:W-:-:S03]  /*0b70*/  IMAD.X R203, RZ, RZ, R17, P2 ;  /* 0x000000ffffcb7224 */ /* 0x000fc600010e0611 */
[----:B------:R-:W-:Y:S04]  /*0b80*/  STL [R1+0x220], RZ ;  /* 0x000220ff01007387 */ /* 0x000fe80000100800 */
[----:B------:R-:W-:Y:S04]  /*0b90*/  STL [R1+0x224], RZ ;  /* 0x000224ff01007387 */ /* 0x000fe80000100800 */
[----:B------:R-:W0:Y:S01]  /*0ba0*/  LDS.128 R8, [UR44+0x324d0] ;  /* 0x0324d02cff087984 */ /* 0x000e220008000c00 */
[----:B------:R-:W-:Y:S06]  /*0bb0*/  BAR.ARV 0x4, 0x120 ;  /* 0x0104800000007b1d */ /* 0x000fec0000002000 */
[----:B0-----:R-:W-:-:S13]  /*0bc0*/  ISETP.GE.AND P0, PT, R11, UR4, PT ;  /* 0x000000040b007c0c */ /* 0x001fda000bf06270 */
[----:B------:R-:W-:Y:S05]  /*0bd0*/  @P0 EXIT ;  /* 0x000000000000094d */ /* 0x000fea0003800000 */
[----:B------:R-:W0:Y:S01]  /*0be0*/  S2R R0, SR_TID.X ;  /* 0x0000000000007919 */ /* 0x000e220000002100 */
[----:B------:R-:W1:Y:S01]  /*0bf0*/  S2UR UR4, SR_SWINHI ;  /* 0x00000000000479c3 */ /* 0x000e620000002f00 */
[----:B------:R-:W-:Y:S01]  /*0c00*/  IMAD.MOV.U32 R193, RZ, RZ, 0x2 ;  /* 0x00000002ffc17424 */ /* 0x000fe200078e00ff */
[----:B------:R-:W-:Y:S01]  /*0c10*/  R2UR UR5, R9 ;  /* 0x00000000090572ca */ /* 0x000fe200000e0000 */
[----:B------:R-:W-:Y:S01]  /*0c20*/  VIADD R199, R28, 0x8 ;  /* 0x000000081cc77836 */ /* 0x000fe20000000000 */
[----:B------:R-:W-:Y:S02]  /*0c30*/  R2UR UR6, R11 ;  /* 0x000000000b0672ca */ /* 0x000fe400000e0000 */
[----:B------:R-:W-:Y:S02]  /*0c40*/  R2UR UR7, R10 ;  /* 0x000000000a0772ca */ /* 0x000fe400000e0000 */
[----:B------:R-:W-:Y:S01]  /*0c50*/  IADD3 R198, -R28, 0xb, RZ ;  /* 0x0000000b1cc67810 */ /* 0x000fe20007ffe1ff */
[----:B------:R-:W-:Y:S01]  /*0c60*/  UMOV UR36, UR44 ;  /* 0x0000002c00247c82 */ /* 0x000fe20008000000 */
[----:B-1----:R-:W-:Y:S01]  /*0c70*/  UMOV UR37, UR4 ;  /* 0x0000000400257c82 */ /* 0x002fe20008000000 */
[----:B0-----:R-:W-:-:S05]  /*0c80*/  VIADD R196, R0, 0xffffff80 ;  /* 0xffffff8000c47836 */ /* 0x001fca0000000000 */
[----:B------:R-:W-:-:S04]  /*0c90*/  SHF.R.S32.HI R29, RZ, 0x1f, R196 ;  /* 0x0000001fff1d7819 */ /* 0x000fc800000114c4 */
[CC--:B----4-:R-:W-:Y:S02]  /*0ca0*/  LEA.HI R2, R29.reuse, R196.reuse, RZ, 0x4 ;  /* 0x000000c41d027211 */ /* 0x0d0fe400078f20ff */
[CC--:B------:R-:W-:Y:S02]  /*0cb0*/  LEA.HI R3, R29.reuse, R196.reuse, RZ, 0x5 ;  /* 0x000000c41d037211 */ /* 0x0c0fe400078f28ff */
[----:B------:R-:W-:Y:S02]  /*0cc0*/  LEA.HI R0, R29, R196, RZ, 0x7 ;  /* 0x000000c41d007211 */ /* 0x000fe400078f38ff */
[----:B------:R-:W-:Y:S01]  /*0cd0*/  SHF.R.S32.HI R7, RZ, 0x4, R2 ;  /* 0x00000004ff077819 */ /* 0x000fe20000011402 */
[----:B------:R-:W-:Y:S01]  /*0ce0*/  IMAD.SHL.U32 R4, R3, 0x20, RZ ;  /* 0x0000002003047824 */ /* 0x000fe200078e00ff */
[----:B------:R-:W-:Y:S02]  /*0cf0*/  LOP3.LUT R3, R0, 0xffffff80, RZ, 0xc0, !PT ;  /* 0xffffff8000037812 */ /* 0x000fe400078ec0ff */
[----:B------:R-:W-:-:S02]  /*0d00*/  LOP3.LUT R5, R2, 0x3fffff0, RZ, 0xc0, !PT ;  /* 0x03fffff002057812 */ /* 0x000fc400078ec0ff */
[----:B------:R-:W-:Y:S01]  /*0d10*/  LEA.HI R2, R2, R7, RZ, 0x1 ;  /* 0x0000000702027211 */ /* 0x000fe200078f08ff */
[----:B------:R-:W-:Y:S01]  /*0d20*/  IMAD.IADD R202, R196, 0x1, -R3 ;  /* 0x00000001c4ca7824 */ /* 0x000fe200078e0a03 */
[----:B------:R-:W-:Y:S01]  /*0d30*/  LOP3.LUT R4, R4, 0xfffffc00, RZ, 0xc0, !PT ;  /* 0xfffffc0004047812 */ /* 0x000fe200078ec0ff */
[----:B------:R-:W-:Y:S01]  /*0d40*/  IMAD.IADD R5, R196, 0x1, -R5 ;  /* 0x00000001c4057824 */ /* 0x000fe200078e0a05 */
[----:B------:R-:W-:Y:S02]  /*0d50*/  LOP3.LUT R2, R2, 0x1ffffffe, RZ, 0xc0, !PT ;  /* 0x1ffffffe02027812 */ /* 0x000fe400078ec0ff */
[----:B------:R-:W-:Y:S01]  /*0d60*/  SHF.R.S32.HI R3, RZ, 0x1f, R202 ;  /* 0x0000001fff037819 */ /* 0x000fe200000114ca */
[----:B------:R-:W-:Y:S01]  /*0d70*/  IMAD R5, R5, 0x40, R4 ;  /* 0x0000004005057824 */ /* 0x000fe200078e0204 */
[----:B------:R-:W-:Y:S01]  /*0d80*/  SHF.R.S32.HI R207, RZ, 0x7, R0 ;  /* 0x00000007ffcf7819 */ /* 0x000fe20000011400 */
[----:B------:R-:W-:Y:S01]  /*0d90*/  IMAD.IADD R2, R7, 0x1, -R2 ;  /* 0x0000000107027824 */ /* 0x000fe200078e0a02 */
[----:B------:R-:W-:-:S02]  /*0da0*/  LEA.HI R30, R3, R202, RZ, 0x2 ;  /* 0x000000ca031e7211 */ /* 0x000fc400078f10ff */
[----:B------:R-:W-:Y:S01]  /*0db0*/  LEA.HI R3, R3, R202, RZ, 0x5 ;  /* 0x000000ca03037211 */ /* 0x000fe200078f28ff */
[----:B------:R-:W-:Y:S01]  /*0dc0*/  IMAD R192, R2, 0x8, R5 ;  /* 0x0000000802c07824 */ /* 0x000fe200078e0205 */
[--C-:B------:R-:W-:Y:S02]  /*0dd0*/  SHF.R.S32.HI R2, RZ, 0x2, R30.reuse ;  /* 0x00000002ff027819 */ /* 0x100fe4000001141e */
[----:B------:R-:W-:Y:S01]  /*0de0*/  SHF.R.S32.HI R5, RZ, 0x1f, R30 ;  /* 0x0000001fff057819 */ /* 0x000fe2000001141e */
[----:B------:R-:W-:Y:S01]  /*0df0*/  IMAD.WIDE R192, R192, R193, UR36 ;  /* 0x00000024c0c07e25 */ /* 0x000fe2000f8e02c1 */
[----:B------:R-:W-:Y:S02]  /*0e00*/  SHF.R.S32.HI R3, RZ, 0x5, R3 ;  /* 0x00000005ff037819 */ /* 0x000fe40000011403 */
[----:B------:R-:W-:Y:S02]  /*0e10*/  LEA.HI R5, R5, R2, RZ, 0x3 ;  /* 0x0000000205057211 */ /* 0x000fe400078f18ff */
[----:B------:R-:W-:-:S02]  /*0e20*/  IADD3 R7, P4, R192, 0x20, RZ ;  /* 0x00000020c0077810 */ /* 0x000fc40007f9e0ff */
[----:B------:R-:W-:Y:S02]  /*0e30*/  LOP3.LUT R5, R5, 0xfffffff8, RZ, 0xc0, !PT ;  /* 0xfffffff805057812 */ /* 0x000fe400078ec0ff */
[----:B------:R-:W-:Y:S02]  /*0e40*/  LOP3.LUT R4, R7, 0x380, RZ, 0xc0, !PT ;  /* 0x0000038007047812 */ /* 0x000fe400078ec0ff */
[----:B------:R-:W-:Y:S01]  /*0e50*/  IADD3 R9, P0, R192, 0x4000, RZ ;  /* 0x00004000c0097810 */ /* 0x000fe20007f1e0ff */
[----:B------:R-:W-:Y:S01]  /*0e60*/  IMAD.IADD R2, R2, 0x1, -R5 ;  /* 0x0000000102027824 */ /* 0x000fe200078e0a05 */
[----:B------:R-:W-:Y:S02]  /*0e70*/  SHF.R.U64 R4, R4, 0x3, RZ ;  /* 0x0000000304047819 */ /* 0x000fe400000012ff */
[----:B------:R-:W-:Y:S01]  /*0e80*/  LOP3.LUT R8, R9, 0x380, RZ, 0xc0, !PT ;  /* 0x0000038009087812 */ /* 0x000fe200078ec0ff */
[----:B------:R-:W-:Y:S01]  /*0e90*/  IMAD R31, R3, 0x10, R2 ;  /* 0x00000010031f7824 */ /* 0x000fe200078e0202 */
[----:B------:R-:W-:Y:S01]  /*0ea0*/  LOP3.LUT R2, R4, R7, RZ, 0x3c, !PT ;  /* 0x0000000704027212 */ /* 0x000fe200078e3cff */
[----:B------:R-:W-:Y:S01]  /*0eb0*/  IMAD.X R3, RZ, RZ, R193, P4 ;  /* 0x000000ffff037224 */ /* 0x000fe200020e06c1 */
[----:B------:R-:W-:-:S02]  /*0ec0*/  IADD3 R225, P1, R192, 0x4020, RZ ;  /* 0x00004020c0e17810 */ /* 0x000fc40007f3e0ff */
[C---:B------:R-:W-:Y:S02]  /*0ed0*/  IADD3 R5, P5, R192.reuse, 0x40, RZ ;  /* 0x00000040c0057810 */ /* 0x040fe40007fbe0ff */
[C---:B------:R-:W-:Y:S02]  /*0ee0*/  IADD3 R7, P6, R192.reuse, 0x60, RZ ;  /* 0x00000060c0077810 */ /* 0x040fe40007fde0ff */
[----:B------:R-:W-:Y:S02]  /*0ef0*/  IADD3 R11, P2, R192, 0x4040, RZ ;  /* 0x00004040c00b7810 */ /* 0x000fe40007f5e0ff */
[----:B------:R-:W-:Y:S02]  /*0f00*/  SHF.R.U64 R8, R8, 0x3, RZ ;  /* 0x0000000308087819 */ /* 0x000fe400000012ff */
[----:B------:R-:W-:Y:S02]  /*0f10*/  LOP3.LUT R224, R225, 0x380, RZ, 0xc0, !PT ;  /* 0x00000380e1e07812 */ /* 0x000fe400078ec0ff */
[----:B------:R-:W-:-:S02]  /*0f20*/  LOP3.LUT R4, R5, 0x380, RZ, 0xc0, !PT ;  /* 0x0000038005047812 */ /* 0x000fc400078ec0ff */
[----:B------:R-:W-:Y:S02]  /*0f30*/  LOP3.LUT R6, R7, 0x380, RZ, 0xc0, !PT ;  /* 0x0000038007067812 */ /* 0x000fe400078ec0ff */
[----:B------:R-:W-:Y:S02]  /*0f40*/  LOP3.LUT R10, R11, 0x380, RZ, 0xc0, !PT ;  /* 0x000003800b0a7812 */ /* 0x000fe400078ec0ff */
[----:B------:R-:W-:Y:S01]  /*0f50*/  LOP3.LUT R8, R8, R9, RZ, 0x3c, !PT ;  /* 0x0000000908087212 */ /* 0x000fe200078e3cff */
[----:B------:R-:W-:Y:S01]  /*0f60*/  IMAD.X R9, RZ, RZ, R193, P0 ;  /* 0x000000ffff097224 */ /* 0x000fe200000e06c1 */
[----:B------:R-:W-:Y:S02]  /*0f70*/  SHF.R.U64 R224, R224, 0x3, RZ ;  /* 0x00000003e0e07819 */ /* 0x000fe400000012ff */
[----:B------:R-:W-:Y:S02]  /*0f80*/  SHF.R.U64 R4, R4, 0x3, RZ ;  /* 0x0000000304047819 */ /* 0x000fe400000012ff */
[----:B------:R-:W-:-:S02]  /*0f90*/  SHF.R.U64 R6, R6, 0x3, RZ ;  /* 0x0000000306067819 */ /* 0x000fc400000012ff */
[----:B------:R-:W-:Y:S02]  /*0fa0*/  SHF.R.U64 R10, R10, 0x3, RZ ;  /* 0x000000030a0a7819 */ /* 0x000fe400000012ff */
[----:B------:R-:W-:Y:S02]  /*0fb0*/  IADD3 R23, P0, R192, 0x8060, RZ ;  /* 0x00008060c0177810 */ /* 0x000fe40007f1e0ff */
        /* <DEDUP_REMOVED lines=8> */
[----:B------:R-:W-:-:S02]  /*1040*/  LOP3.LUT R22, R23, 0x380, RZ, 0xc0, !PT ;  /* 0x0000038017167812 */ /* 0x000fc400078ec0ff */
[C---:B------:R-:W-:Y:S02]  /*1050*/  IADD3 R25, P1, R192.reuse, 0xc000, RZ ;  /* 0x0000c000c0197810 */ /* 0x040fe40007f3e0ff */
[C---:B------:R-:W-:Y:S02]  /*1060*/  IADD3 R13, P3, R192.reuse, 0x4060, RZ ;  /* 0x00004060c00d7810 */ /* 0x040fe40007f7e0ff */
[C---:B------:R-:W-:Y:S02]  /*1070*/  IADD3 R15, P4, R192.reuse, 0x8000, RZ ;  /* 0x00008000c00f7810 */ /* 0x040fe40007f9e0ff */
[C---:B------:R-:W-:Y:S02]  /*1080*/  IADD3 R19, P5, R192.reuse, 0x8020, RZ ;  /* 0x00008020c0137810 */ /* 0x040fe40007fbe0ff */
[C---:B------:R-:W-:Y:S02]  /*1090*/  IADD3 R21, P6, R192.reuse, 0x8040, RZ ;  /* 0x00008040c0157810 */ /* 0x040fe40007fde0ff */
[----:B------:R-:W-:-:S02]  /*10a0*/  IADD3 R27, P2, R192, 0xc020, RZ ;  /* 0x0000c020c01b7810 */ /* 0x000fc40007f5e0ff */
[----:B------:R-:W-:Y:S02]  /*10b0*/  SHF.R.U64 R22, R22, 0x3, RZ ;  /* 0x0000000316167819 */ /* 0x000fe400000012ff */
[----:B------:R-:W-:Y:S02]  /*10c0*/  LOP3.LUT R24, R25, 0x380, RZ, 0xc0, !PT ;  /* 0x0000038019187812 */ /* 0x000fe400078ec0ff */
[----:B------:R-:W-:Y:S02]  /*10d0*/  LOP3.LUT R12, R13, 0x380, RZ, 0xc0, !PT ;  /* 0x000003800d0c7812 */ /* 0x000fe400078ec0ff */
[----:B------:R-:W-:Y:S02]  /*10e0*/  LOP3.LUT R14, R15, 0x380, RZ, 0xc0, !PT ;  /* 0x000003800f0e7812 */ /* 0x000fe400078ec0ff */
[----:B------:R-:W-:Y:S02]  /*10f0*/  LOP3.LUT R18, R19, 0x380, RZ, 0xc0, !PT ;  /* 0x0000038013127812 */ /* 0x000fe400078ec0ff */
[----:B------:R-:W-:-:S02]  /*1100*/  LOP3.LUT R20, R21, 0x380, RZ, 0xc0, !PT ;  /* 0x0000038015147812 */ /* 0x000fc400078ec0ff */
[----:B------:R-:W-:Y:S02]  /*1110*/  LOP3.LUT R26, R27, 0x380, RZ, 0xc0, !PT ;  /* 0x000003801b1a7812 */ /* 0x000fe400078ec0ff */
[----:B------:R-:W-:Y:S02]  /*1120*/  LEA.HI R0, R0, R207, RZ, 0x1 ;  /* 0x000000cf00007211 */ /* 0x000fe400078f08ff */
[----:B------:R-:W-:Y:S02]  /*1130*/  LEA.HI R29, R29, R196, RZ, 0x3 ;  /* 0x000000c41d1d7211 */ /* 0x000fe400078f18ff */
[----:B------:R-:W-:Y:S01]  /*1140*/  LOP3.LUT R22, R22, R23, RZ, 0x3c, !PT ;  /* 0x0000001716167212 */ /* 0x000fe200078e3cff */
[----:B------:R-:W-:Y:S01]  /*1150*/  IMAD.X R23, RZ, RZ, R193, P0 ;  /* 0x000000ffff177224 */ /* 0x000fe200000e06c1 */
[----:B------:R-:W-:Y:S02]  /*1160*/  SHF.R.U64 R24, R24, 0x3, RZ ;  /* 0x0000000318187819 */ /* 0x000fe400000012ff */
[----:B------:R-:W-:-:S02]  /*1170*/  SHF.R.U64 R12, R12, 0x3, RZ ;  /* 0x000000030c0c7819 */ /* 0x000fc400000012ff */
[----:B------:R-:W-:Y:S02]  /*1180*/  SHF.R.U64 R14, R14, 0x3, RZ ;  /* 0x000000030e0e7819 */ /* 0x000fe400000012ff */
[----:B------:R-:W-:Y:S02]  /*1190*/  SHF.R.U64 R18, R18, 0x3, RZ ;  /* 0x0000000312127819 */ /* 0x000fe400000012ff */
[----:B------:R-:W-:Y:S02]  /*11a0*/  SHF.R.U64 R20, R20, 0x3, RZ ;  /* 0x0000000314147819 */ /* 0x000fe400000012ff */
[----:B------:R-:W-:Y:S02]  /*11b0*/  SHF.R.U64 R26, R26, 0x3, RZ ;  /* 0x000000031a1a7819 */ /* 0x000fe400000012ff */
[----:B------:R-:W-:Y:S02]  /*11c0*/  MOV R233, R2 ;  /* 0x0000000200e97202 */ /* 0x000fe40000000f00 */
[----:B------:R-:W-:-:S02]  /*11d0*/  MOV R232, R4 ;  /* 0x0000000400e87202 */ /* 0x000fc40000000f00 */
[----:B------:R-:W-:Y:S02]  /*11e0*/  LOP3.LUT R0, R0, 0x3fffffe, RZ, 0xc0, !PT ;  /* 0x03fffffe00007812 */ /* 0x000fe400078ec0ff */
        /* <DEDUP_REMOVED lines=15> */
[----:B------:R-:W-:Y:S01]  /*12e0*/  MOV R210, R22 ;  /* 0x0000001600d27202 */ /* 0x000fe20000000f00 */
[----:B------:R-:W-:Y:S01]  /*12f0*/  IMAD.IADD R5, R196, 0x1, -R5 ;  /* 0x00000001c4057824 */ /* 0x000fe200078e0a05 */
[----:B------:R-:W-:Y:S01]  /*1300*/  IADD3 R22, P0, R16, 0x13c, RZ ;  /* 0x0000013c10167810 */ /* 0x000fe20007f1e0ff */
[----:B------:R-:W-:Y:S01]  /*1310*/  IMAD.IADD R3, R202, 0x1, -R3 ;  /* 0x00000001ca037824 */ /* 0x000fe200078e0a03 */
[----:B------:R-:W-:Y:S01]  /*1320*/  IADD3 R206, P1, R16, 0x230, RZ ;  /* 0x0000023010ce7810 */ /* 0x000fe20007f3e0ff */
        /* <DEDUP_REMOVED lines=9> */
[----:B------:R-:W-:-:S02]  /*13c0*/  MOV R222, R12 ;  /* 0x0000000c00de7202 */ /* 0x000fc40000000f00 */
[----:B------:R-:W-:Y:S02]  /*13d0*/  MOV R221, R14 ;  /* 0x0000000e00dd7202 */ /* 0x000fe40000000f00 */
[----:B------:R-:W-:Y:S02]  /*13e0*/  MOV R220, R18 ;  /* 0x0000001200dc7202 */ /* 0x000fe40000000f00 */
[----:B------:R-:W-:Y:S02]  /*13f0*/  MOV R211, R20 ;  /* 0x0000001400d37202 */ /* 0x000fe40000000f00 */
[----:B------:R-:W-:Y:S02]  /*1400*/  MOV R209, R24 ;  /* 0x0000001800d17202 */ /* 0x000fe40000000f00 */
[----:B------:R-:W-:Y:S02]  /*1410*/  MOV R208, R26 ;  /* 0x0000001a00d07202 */ /* 0x000fe40000000f00 */
[----:B------:R-:W-:-:S07]  /*1420*/  SHF.R.S32.HI R190, RZ, 0x3, R29 ;  /* 0x00000003ffbe7819 */ /* 0x000fce000001141d */
.L_x_9794:
[----:B------:R-:W-:Y:S01]  /*1430*/  ULDC.64 UR8, c[0x0][0xb20] ;  /* 0x0002c80000087ab9 */ /* 0x000fe20000000a00 */
[----:B------:R-:W-:Y:S01]  /*1440*/  ULDC UR4, c[0x0][0x404] ;  /* 0x0001010000047ab9 */ /* 0x000fe20000000800 */
[----:B------:R-:W-:-:S04]  /*1450*/  UISETP.NE.U32.AND UP0, UPT, UR8, URZ, UPT ;  /* 0x0000003f0800728c */ /* 0x000fc8000bf05070 */
        /* <DEDUP_REMOVED lines=9> */
[----:B------:R-:W-:Y:S02]  /*14f0*/  IMAD.U32 R2, RZ, RZ, UR8 ;  /* 0x00000008ff027e24 */ /* 0x000fe4000f8e00ff */
[----:B------:R-:W-:Y:S01]  /*1500*/  IMAD.U32 R3, RZ, RZ, UR9 ;  /* 0x00000009ff037e24 */ /* 0x000fe2000f8e00ff */
[----:B------:R-:W-:-:S04]  /*1510*/  @UP1 UIMAD.WIDE UR8, UR6, 0x4, UR10 ;  /* 0x00000004060818a5 */ /* 0x000fc8000f8e020a */
[----:B--2---:R-:W2:Y:S02]  /*1520*/  @P0 LDG.E R2, desc[UR54][R2.64] ;  /* 0x0000003602020981 */ /* 0x004ea4000c1e1900 */
[----:B01-345:R-:W-:Y:S02]  /*1530*/  IMAD.U32 R4, RZ, RZ, UR8 ;  /* 0x00000008ff047e24 */ /* 0x03bfe4000f8e00ff */
        /* <DEDUP_REMOVED lines=10> */
[----:B------:R-:W-:Y:S01]  /*15e0*/  ISETP.NE.U32.AND P1, PT, RZ, UR8, PT ;  /* 0x00000008ff007c0c */ /* 0x000fe2000bf25070 */
[----:B------:R-:W-:-:S02]  /*15f0*/  ULDC UR8, c[0x0][0x2e0] ;  /* 0x0000b80000087ab9 */ /* 0x000fc40000000800 */
[----:B------:R-:W-:Y:S01]  /*1600*/  UIMAD UR4, UR4, UR8, URZ ;  /* 0x00000008040472a4 */ /* 0x000fe2000f8e023f */
[----:B------:R-:W-:Y:S02]  /*1610*/  ISETP.NE.AND.EX P1, PT, RZ, UR9, PT, P1 ;  /* 0x00000009ff007c0c */ /* 0x000fe4000bf25310 */
[----:B--2---:R-:W-:Y:S02]  /*1620*/  @P0 R2UR UR42, R2 ;  /* 0x00000000022a02ca */ /* 0x004fe400000e0000 */
        /* <DEDUP_REMOVED lines=15> */
.L_x_9669:
        /* <DEDUP_REMOVED lines=10> */
.L_x_9670:
        /* <DEDUP_REMOVED lines=13> */
.L_x_9671:
[----:B------:R-:W0:Y:S01]  /*1890*/  S2R R0, SR_TID.X ;  /* 0x0000000000007919 */ /* 0x000e220000002100 */
[----:B------:R-:W-:Y:S01]  /*18a0*/  UIADD3 UR6, UP2, UR36, 0x32450, URZ ;  /* 0x0003245024067890 */ /* 0x000fe2000ff5e03f */
[----:B------:R-:W-:Y:S01]  /*18b0*/  IMAD.MOV.U32 R2, RZ, RZ, 0x3000 ;  /* 0x00003000ff027424 */ /* 0x000fe200078e00ff */
[----:B------:R-:W-:Y:S01]  /*18c0*/  UIADD3 UR12, UP3, UR36, 0x32460, URZ ;  /* 0x00032460240c7890 */ /* 0x000fe2000ff7e03f */
[----:B------:R-:W-:Y:S01]  /*18d0*/  IMAD.U32 R3, RZ, RZ, UR48 ;  /* 0x00000030ff037e24 */ /* 0x000fe2000f8e00ff */
[----:B------:R-:W-:Y:S01]  /*18e0*/  UIADD3 UR8, UP0, UR36, 0x32430, URZ ;  /* 0x0003243024087890 */ /* 0x000fe2000ff1e03f */
[----:B------:R-:W-:Y:S01]  /*18f0*/  IMAD.MOV.U32 R8, RZ, RZ, 0x1 ;  /* 0x00000001ff087424 */ /* 0x000fe200078e00ff */
[----:B------:R-:W-:Y:S01]  /*1900*/  UIADD3 UR10, UP1, UR36, 0x32440, URZ ;  /* 0x00032440240a7890 */ /* 0x000fe2000ff3e03f */
[----:B------:R-:W-:Y:S01]  /*1910*/  IMAD.MOV.U32 R9, RZ, RZ, RZ ;  /* 0x000000ffff097224 */ /* 0x000fe200078e00ff */
[----:B------:R-:W-:Y:S01]  /*1920*/  UIADD3.X UR7, URZ, UR37, URZ, UP2, !UPT ;  /* 0x000000253f077290 */ /* 0x000fe200097fe43f */
[----:B------:R-:W-:Y:S01]  /*1930*/  IMAD.MOV.U32 R5, RZ, RZ, 0x100 ;  /* 0x00000100ff057424 */ /* 0x000fe200078e00ff */
[----:B------:R-:W-:Y:S01]  /*1940*/  UIADD3.X UR13, URZ, UR37, URZ, UP3, !UPT ;  /* 0x000000253f0d7290 */ /* 0x000fe20009ffe43f */
[----:B------:R-:W-:Y:S01]  /*1950*/  IMAD.MOV.U32 R6, RZ, RZ, 0x1 ;  /* 0x00000001ff067424 */ /* 0x000fe200078e00ff */
[----:B------:R-:W-:Y:S01]  /*1960*/  UIADD3.X UR9, URZ, UR37, URZ, UP0, !UPT ;  /* 0x000000253f097290 */ /* 0x000fe200087fe43f */
[----:B------:R-:W-:Y:S01]  /*1970*/  IMAD.MOV.U32 R7, RZ, RZ, RZ ;  /* 0x000000ffff077224 */ /* 0x000fe200078e00ff */
[----:B------:R-:W-:Y:S01]  /*1980*/  UIADD3.X UR11, URZ, UR37, URZ, UP1, !UPT ;  /* 0x000000253f0b7290 */ /* 0x000fe20008ffe43f */
[----:B------:R-:W-:Y:S01]  /*1990*/  IMAD.U32 R10, RZ, RZ, UR6 ;  /* 0x00000006ff0a7e24 */ /* 0x000fe2000f8e00ff */
[----:B------:R-:W-:Y:S01]  /*19a0*/  STL.64 [R1+0x18], R2 ;  /* 0x0000180201007387 */ /* 0x000fe20000100a00 */
[----:B------:R-:W-:Y:S01]  /*19b0*/  IMAD.U32 R18, RZ, RZ, UR12 ;  /* 0x0000000cff127e24 */ /* 0x000fe2000f8e00ff */
[----:B------:R-:W-:Y:S01]  /*19c0*/  UIADD3 UR42, -UR42, UR4, URZ ;  /* 0x000000042a2a7290 */ /* 0x000fe2000fffe13f */
[----:B------:R-:W-:Y:S01]  /*19d0*/  IMAD.U32 R11, RZ, RZ, UR7 ;  /* 0x00000007ff0b7e24 */ /* 0x000fe2000f8e00ff */
[----:B------:R1:W-:Y:S01]  /*19e0*/  STL.64 [R1+0x60], R8 ;  /* 0x0000600801007387 */ /* 0x0003e20000100a00 */
[----:B------:R-:W-:Y:S01]  /*19f0*/  IMAD.U32 R19, RZ, RZ, UR13 ;  /* 0x0000000dff137e24 */ /* 0x000fe2000f8e00ff */
[----:B------:R-:W-:Y:S01]  /*1a00*/  ULDC.64 UR6, c[0x0][0xad8] ;  /* 0x0002b60000067ab9 */ /* 0x000fe20000000a00 */
[----:B------:R-:W-:Y:S01]  /*1a10*/  IMAD.U32 R20, RZ, RZ, UR5 ;  /* 0x00000005ff147e24 */ /* 0x000fe2000f8e00ff */
[----:B------:R-:W-:Y:S01]  /*1a20*/  UISETP.GE.AND UP0, UPT, UR7, 0x1, UPT ;  /* 0x000000010700788c */ /* 0x000fe2000bf06270 */
[----:B------:R-:W-:Y:S01]  /*1a30*/  IMAD.MOV.U32 R12, RZ, RZ, 0xc000 ;  /* 0x0000c000ff0c7424 */ /* 0x000fe200078e00ff */
[----:B------:R-:W-:Y:S01]  /*1a40*/  STL.128 [R1+0x440], RZ ;  /* 0x000440ff01007387 */ /* 0x000fe20000100c00 */
[----:B------:R-:W-:Y:S01]  /*1a50*/  IMAD.U32 R13, RZ, RZ, UR48 ;  /* 0x00000030ff0d7e24 */ /* 0x000fe2000f8e00ff */
[----:B------:R-:W-:Y:S01]  /*1a60*/  ULEA UR4, UR5, 0x80, 0x7 ;  /* 0x0000008005047891 */ /* 0x000fe2000f8e383f */
[----:B------:R-:W-:Y:S01]  /*1a70*/  IMAD.MOV.U32 R15, RZ, RZ, 0x100 ;  /* 0x00000100ff0f7424 */ /* 0x000fe200078e00ff */
[----:B------:R-:W-:Y:S01]  /*1a80*/  STL [R1+0x70], R20 ;  /* 0x0000701401007387 */ /* 0x000fe20000100800 */
[----:B0-----:R-:W-:Y:S01]  /*1a90*/  LOP3.LUT R0, R0, 0x7f, RZ, 0xc0, !PT ;  /* 0x0000007f00007812 */ /* 0x001fe200078ec0ff */
[----:B-1----:R-:W-:Y:S01]  /*1aa0*/  IMAD.U32 R8, RZ, RZ, UR8 ;  /* 0x00000008ff087e24 */ /* 0x002fe2000f8e00ff */
[----:B------:R-:W-:Y:S01]  /*1ab0*/  PLOP3.LUT P2, PT, PT, PT, UP0, 0x80, 0x0 ;  /* 0x000000000000781c */ /* 0x000fe20003f4f008 */
[----:B------:R-:W-:Y:S01]  /*1ac0*/  IMAD.U32 R2, RZ, RZ, UR10 ;  /* 0x0000000aff027e24 */ /* 0x000fe2000f8e00ff */
[----:B------:R-:W-:Y:S01]  /*1ad0*/  ISETP.NE.AND P0, PT, R0, RZ, PT ;  /* 0x000000ff0000720c */ /* 0x000fe20003f05270 */
[----:B------:R-:W-:Y:S01]  /*1ae0*/  IMAD.U32 R9, RZ, RZ, UR9 ;  /* 0x00000009ff097e24 */ /* 0x000fe2000f8e00ff */
[----:B------:R-:W0:Y:S01]  /*1af0*/  LDC R0, c[0x0][0xa80] ;  /* 0x0002a000ff007b82 */ /* 0x000e220000000800 */
[----:B------:R-:W-:Y:S01]  /*1b00*/  IMAD.U32 R3, RZ, RZ, UR11 ;  /* 0x0000000bff037e24 */ /* 0x000fe2000f8e00ff */
[----:B------:R-:W-:Y:S01]  /*1b10*/  SEL R4, RZ, 0x1, P0 ;  /* 0x00000001ff047807 */ /* 0x000fe20000000000 */
[----:B------:R-:W-:Y:S01]  /*1b20*/  STL.128 [R1+0x450], RZ ;  /* 0x000450ff01007387 */ /* 0x000fe20000100c00 */
[----:B------:R-:W-:Y:S01]  /*1b30*/  UIADD3 UR8, UR42, UR4, -UR38 ;  /* 0x000000042a087290 */ /* 0x000fe2000fffe826 */
[----:B------:R-:W-:-:S02]  /*1b40*/  IADD3 R34, P0, R16, 0x440, RZ ;  /* 0x0000044010227810 */ /* 0x000fc40007f1e0ff */
[----:B------:R-:W-:Y:S01]  /*1b50*/  IMAD.MOV.U32 R14, RZ, RZ, R4 ;  /* 0x000000ffff0e7224 */ /* 0x000fe200078e0004 */
[----:B------:R1:W-:Y:S01]  /*1b60*/  STL.128 [R1+0x20], R4 ;  /* 0x0000200401007387 */ /* 0x0003e20000100c00 */
[----:B------:R-:W-:Y:S01]  /*1b70*/  IADD3 R32, P1, R16, 0x38, RZ ;  /* 0x0000003810207810 */ /* 0x000fe20007f3e0ff */
[----:B------:R-:W-:Y:S01]  /*1b80*/  UIADD3 UR6, UR8, UR6, URZ ;  /* 0x0000000608067290 */ /* 0x000fe2000fffe03f */
[--C-:B------:R-:W-:Y:S01]  /*1b90*/  IMAD.X R35, RZ, RZ, R17.reuse, P0 ;  /* 0x000000ffff237224 */ /* 0x100fe200000e0611 */
[----:B------:R2:W-:Y:S02]  /*1ba0*/  STL.128 [R1+0x50], R12 ;  /* 0x0000500c01007387 */ /* 0x0005e40000100c00 */
[----:B------:R-:W-:Y:S02]  /*1bb0*/  IMAD.X R33, RZ, RZ, R17, P1 ;  /* 0x000000ffff217224 */ /* 0x000fe400008e0611 */
[----:B------:R2:W-:Y:S04]  /*1bc0*/  STL.64 [R1+0x8], R8 ;  /* 0x0000080801007387 */ /* 0x0005e80000100a00 */
[----:B------:R2:W-:Y:S01]  /*1bd0*/  STL.64 [R1+0x10], R2 ;  /* 0x0000100201007387 */ /* 0x0005e20000100a00 */
[----:B-1----:R-:W-:-:S03]  /*1be0*/  IMAD.MOV.U32 R4, RZ, RZ, R10 ;  /* 0x000000ffff047224 */ /* 0x002fc600078e000a */
[----:B------:R2:W-:Y:S01]  /*1bf0*/  STL.64 [R1+0x30], R2 ;  /* 0x0000300201007387 */ /* 0x0005e20000100a00 */
[----:B------:R-:W-:Y:S02]  /*1c00*/  IMAD.MOV.U32 R5, RZ, RZ, R11 ;  /* 0x000000ffff057224 */ /* 0x000fe400078e000b */
[----:B------:R-:W-:Y:S01]  /*1c10*/  IMAD.MOV.U32 R6, RZ, RZ, R18 ;  /* 0x000000ffff067224 */ /* 0x000fe200078e0012 */
[----:B0-----:R2:W-:Y:S01]  /*1c20*/  STL [R1+0x460], R0 ;  /* 0x0004600001007387 */ /* 0x0015e20000100800 */
[----:B------:R-:W-:-:S03]  /*1c30*/  IMAD.MOV.U32 R7, RZ, RZ, R19 ;  /* 0x000000ffff077224 */ /* 0x000fc600078e0013 */
[----:B------:R2:W-:Y:S04]  /*1c40*/  STL.128 [R1+0x230], RZ ;  /* 0x000230ff01007387 */ /* 0x0005e80000100c00 */
[----:B------:R2:W-:Y:S04]  /*1c50*/  STL.128 [R1+0x40], R4 ;  /* 0x0000400401007387 */ /* 0x0005e80000100c00 */
[----:B------:R2:W-:Y:S04]  /*1c60*/  STL.64 [R1+0x68], R6 ;  /* 0x0000680601007387 */ /* 0x0005e80000100a00 */
        /* <DEDUP_REMOVED lines=44> */
.L_x_9673:
[----:B------:R-:W-:-:S11]  /*1f30*/  UISETP.NE.AND UP0, UPT, UR7, 0x1, UPT ;  /* 0x000000010700788c */ /* 0x000fd6000bf05270 */
[----:B------:R-:W-:Y:S02]  /*1f40*/  @UP0 ULDC.64 UR10, c[0x0][0xae0] ;  /* 0x0002b800000a0ab9 */ /* 0x000fe40000000a00 */
[----:B------:R-:W-:-:S04]  /*1f50*/  UIMAD.WIDE.U32 UR8, UR4, UR10, URZ ;  /* 0x0000000a040872a5 */ /* 0x000fc8000f8e003f */
[----:B------:R-:W-:-:S12]  /*1f60*/  @UP0 USHF.R.U32.HI UR4, URZ, UR11, UR9 ;  /* 0x0000000b3f040299 */ /* 0x000fd80008011609 */
.L_x_9674:
[----:B------:R-:W-:-:S04]  /*1f70*/  UIMAD UR4, UR4, UR7, UR7 ;  /* 0x00000007040472a4 */ /* 0x000fc8000f8e0207 */
[----:B------:R-:W-:-:S04]  /*1f80*/  UISETP.LT.AND UP0, UPT, UR6, UR4, UPT ;  /* 0x000000040600728c */ /* 0x000fc8000bf01270 */
[----:B------:R-:W-:-:S12]  /*1f90*/  USEL UR6, UR6, UR4, UP0 ;  /* 0x0000000406067287 */ /* 0x000fd80008000000 */
.L_x_9672:
[----:B------:R-:W-:Y:S02]  /*1fa0*/  UIADD3 UR8, UR42, 0x5f, URZ ;  /* 0x0000005f2a087890 */ /* 0x000fe4000fffe03f */
[----:B------:R-:W-:Y:S02]  /*1fb0*/  UIADD3 UR10, UR6, 0x5f, URZ ;  /* 0x0000005f060a7890 */ /* 0x000fe4000fffe03f */
[----:B------:R-:W-:Y:S02]  /*1fc0*/  UIMAD.WIDE UR8, UR8, 0x2aaaaaab, URZ ;  /* 0x2aaaaaab080878a5 */ /* 0x000fe4000f8e023f */
[----:B------:R-:W-:Y:S02]  /*1fd0*/  UIMAD.WIDE UR10, UR10, 0x2aaaaaab, URZ ;  /* 0x2aaaaaab0a0a78a5 */ /* 0x000fe4000f8e023f */
[----:B------:R-:W-:Y:S02]  /*1fe0*/  USHF.R.U32.HI UR4, URZ, 0x1f, UR9 ;  /* 0x0000001f3f047899 */ /* 0x000fe40008011609 */
[----:B------:R-:W-:-:S02]  /*1ff0*/  USHF.R.U32.HI UR6, URZ, 0x1f, UR11 ;  /* 0x0000001f3f067899 */ /* 0x000fc4000801160b */
[----:B------:R-:W-:Y:S02]  /*2000*/  ULEA UR5, UR5, -UR38, 0x7 ;  /* 0x8000002605057291 */ /* 0x000fe4000f8e383f */
[----:B------:R-:W-:Y:S02]  /*2010*/  ULEA.HI.SX32 UR4, UR9, UR4, 0x1c ;  /* 0x0000000409047291 */ /* 0x000fe4000f8fe23f */
[----:B------:R-:W-:Y:S02]  /*2020*/  ULEA.HI.SX32 UR6, UR11, UR6, 0x1c ;  /* 0x000000060b067291 */ /* 0x000fe4000f8fe23f */
[----:B------:R-:W-:Y:S02]  /*2030*/  UIADD3 UR5, UR42, UR5, URZ ;  /* 0x000000052a057290 */ /* 0x000fe4000fffe03f */
        /* <DEDUP_REMOVED lines=16> */
.L_x_9676:
[----:B------:R-:W-:-:S11]  /*2140*/  UISETP.NE.AND UP0, UPT, UR7, 0x1, UPT ;  /* 0x000000010700788c */ /* 0x000fd6000bf05270 */
[----:B------:R-:W-:Y:S02]  /*2150*/  @UP0 ULDC.64 UR10, c[0x0][0xae0] ;  /* 0x0002b800000a0ab9 */ /* 0x000fe40000000a00 */
[----:B------:R-:W-:-:S04]  /*2160*/  UIMAD.WIDE.U32 UR4, UR6, UR10, URZ ;  /* 0x0000000a060472a5 */ /* 0x000fc8000f8e003f */
[----:B------:R-:W-:-:S12]  /*2170*/  @UP0 USHF.R.U32.HI UR6, URZ, UR11, UR5 ;  /* 0x0000000b3f060299 */ /* 0x000fd80008011605 */
.L_x_9677:
[----:B------:R-:W-:-:S04]  /*2180*/  UIMAD UR6, UR6, UR7, URZ ;  /* 0x00000007060672a4 */ /* 0x000fc8000f8e023f */
[----:B------:R-:W-:-:S04]  /*2190*/  UISETP.LT.AND UP0, UPT, UR8, UR6, UPT ;  /* 0x000000060800728c */ /* 0x000fc8000bf01270 */
[----:B------:R-:W-:-:S12]  /*21a0*/  USEL UR8, UR8, UR6, !UP0 ;  /* 0x0000000608087287 */ /* 0x000fd8000c000000 */
.L_x_9675:
        /* <DEDUP_REMOVED lines=9> */
[----:B--2---:R-:W0:Y:S01]  /*2240*/  SHFL.IDX PT, R0, R207, RZ, 0x1f ;  /* 0x00001fffcf007589 */ /* 0x004e2200000e0000 */
        /* <DEDUP_REMOVED lines=23> */
[----:B0-----:R-:W-:Y:S01]  /*23c0*/  LEA.HI R2, R0, R0, RZ, 0x1 ;  /* 0x0000000000027211 */ /* 0x001fe200078f08ff */
[----:B------:R-:W-:Y:S01]  /*23d0*/  IMAD.U32 R14, RZ, RZ, UR5 ;  /* 0x00000005ff0e7e24 */ /* 0x000fe2000f8e00ff */
[----:B------:R-:W-:Y:S01]  /*23e0*/  ULOP3.LUT UP0, URZ, UR6, 0x1bf, URZ, 0xc0, !UPT ;  /* 0x000001bf063f7892 */ /* 0x000fe2000f80c03f */
[----:B------:R-:W-:Y:S01]  /*23f0*/  IMAD.MOV.U32 R15, RZ, RZ, 0x40000040 ;  /* 0x40000040ff0f7424 */ /* 0x000fe200078e00ff */
[----:B------:R-:W-:Y:S01]  /*2400*/  LOP3.LUT R3, R2, 0x7fffe, RZ, 0xc0, !PT ;  /* 0x0007fffe02037812 */ /* 0x000fe200078ec0ff */
[----:B------:R0:W-:Y:S01]  /*2410*/  STL.128 [R1+0xa0], R8 ;  /* 0x0000a00801007387 */ /* 0x0001e20000100c00 */
[----:B------:R-:W-:Y:S01]  /*2420*/  IMAD.X R44, RZ, RZ, R17, P1 ;  /* 0x000000ffff2c7224 */ /* 0x000fe200008e0611 */
[----:B------:R-:W-:Y:S01]  /*2430*/  IADD3 R30, P5, R16, 0x118, RZ ;  /* 0x00000118101e7810 */ /* 0x000fe20007fbe0ff */
[----:B-1----:R-:W-:Y:S01]  /*2440*/  IMAD.MOV.U32 R5, RZ, RZ, 0x40000040 ;  /* 0x40000040ff057424 */ /* 0x002fe200078e00ff */
[----:B------:R0:W-:Y:S01]  /*2450*/  STL.64 [R1+0x78], RZ ;  /* 0x000078ff01007387 */ /* 0x0001e20000100a00 */
[----:B------:R-:W-:Y:S01]  /*2460*/  IMAD.IADD R3, R0, 0x1, -R3 ;  /* 0x0000000100037824 */ /* 0x000fe200078e0a03 */
[----:B------:R-:W-:Y:S01]  /*2470*/  PLOP3.LUT P1, PT, PT, PT, UP0, 0x80, 0x0 ;  /* 0x000000000000781c */ /* 0x000fe20003f2f008 */
[----:B--2---:R-:W-:Y:S01]  /*2480*/  IMAD.MOV.U32 R13, RZ, RZ, 0x40000040 ;  /* 0x40000040ff0d7424 */ /* 0x004fe200078e00ff */
[----:B------:R0:W-:Y:S01]  /*2490*/  STL.128 [R1+0xb0], RZ ;  /* 0x0000b0ff01007387 */ /* 0x0001e20000100c00 */
[C---:B------:R-:W-:Y:S01]  /*24a0*/  IADD3 R28, P6, R16.reuse, 0x110, RZ ;  /* 0x00000110101c7810 */ /* 0x040fe20007fde0ff */
[--C-:B------:R-:W-:Y:S01]  /*24b0*/  IMAD.X R31, RZ, RZ, R17.reuse, P5 ;  /* 0x000000ffff1f7224 */ /* 0x100fe200028e0611 */
[----:B------:R-:W-:Y:S01]  /*24c0*/  LEA R3, R3, UR6, 0xd ;  /* 0x0000000603037c11 */ /* 0x000fe2000f8e68ff */
[----:B------:R0:W-:Y:S01]  /*24d0*/  STL.128 [R1+0xc0], RZ ;  /* 0x0000c0ff01007387 */ /* 0x0001e20000100c00 */
[----:B------:R-:W-:Y:S01]  /*24e0*/  IADD3 R24, P0, R16, 0xa8, RZ ;  /* 0x000000a810187810 */ /* 0x000fe20007f1e0ff */
[----:B------:R-:W-:Y:S01]  /*24f0*/  IMAD.X R45, RZ, RZ, R17, P6 ;  /* 0x000000ffff2d7224 */ /* 0x000fe200030e0611 */
[----:B------:R-:W-:Y:S01]  /*2500*/  SHF.R.U32.HI R0, RZ, 0x4, R3 ;  /* 0x00000004ff007819 */ /* 0x000fe20000011603 */
[----:B------:R-:W-:Y:S01]  /*2510*/  VIADD R2, R3, 0xa000 ;  /* 0x0000a00003027836 */ /* 0x000fe20000000000 */
[----:B------:R0:W-:Y:S01]  /*2520*/  STL.128 [R1+0xd0], RZ ;  /* 0x0000d0ff01007387 */ /* 0x0001e20000100c00 */
[----:B------:R-:W-:Y:S01]  /*2530*/  IMAD.X R25, RZ, RZ, R17, P0 ;  /* 0x000000ffff197224 */ /* 0x000fe200000e0611 */
[----:B------:R-:W-:-:S02]  /*2540*/  LOP3.LUT R0, R0, 0x3fff, RZ, 0xc0, !PT ;  /* 0x00003fff00007812 */ /* 0x000fc400078ec0ff */
[----:B------:R-:W-:Y:S01]  /*2550*/  SHF.R.U32.HI R2, RZ, 0x4, R2 ;  /* 0x00000004ff027819 */ /* 0x000fe20000011602 */
[----:B------:R0:W-:Y:S01]  /*2560*/  STL.128 [R1+0xe0], RZ ;  /* 0x0000e0ff01007387 */ /* 0x0001e20000100c00 */
[----:B------:R-:W-:Y:S02]  /*2570*/  LOP3.LUT R4, R0, 0x10000, RZ, 0xfc, !PT ;  /* 0x0001000000047812 */ /* 0x000fe400078efcff */
[----:B------:R-:W-:Y:S01]  /*2580*/  LOP3.LUT R2, R2, 0x3fff, RZ, 0xc0, !PT ;  /* 0x00003fff02027812 */ /* 0x000fe200078ec0ff */
[----:B------:R0:W-:Y:S01]  /*2590*/  STL.128 [R1+0xf0], RZ ;  /* 0x0000f0ff01007387 */ /* 0x0001e20000100c00 */
[----:B------:R-:W-:Y:S02]  /*25a0*/  IADD3 R23, P2, R16, 0x98, RZ ;  /* 0x0000009810177810 */ /* 0x000fe40007f5e0ff */
[----:B------:R-:W-:Y:S01]  /*25b0*/  LOP3.LUT R2, R2, 0x10000, RZ, 0xfc, !PT ;  /* 0x0001000002027812 */ /* 0x000fe200078efcff */
[----:B------:R0:W-:Y:S01]  /*25c0*/  STL.64 [R1+0x98], R4 ;  /* 0x0000980401007387 */ /* 0x0001e20000100a00 */
[C---:B------:R-:W-:Y:S01]  /*25d0*/  IADD3 R19, P3, R16.reuse, 0x90, RZ ;  /* 0x0000009010137810 */ /* 0x040fe20007f7e0ff */
[--C-:B------:R-:W-:Y:S01]  /*25e0*/  IMAD.X R42, RZ, RZ, R17.reuse, P2 ;  /* 0x000000ffff2a7224 */ /* 0x100fe200010e0611 */
[C---:B------:R-:W-:Y:S01]  /*25f0*/  IADD3 R26, P4, R16.reuse, 0x88, RZ ;  /* 0x00000088101a7810 */ /* 0x040fe20007f9e0ff */
[----:B------:R-:W-:Y:S01]  /*2600*/  IMAD.MOV.U32 R12, RZ, RZ, R2 ;  /* 0x000000ffff0c7224 */ /* 0x000fe200078e0002 */
[----:B------:R0:W-:Y:S01]  /*2610*/  STL.128 [R1+0x100], RZ ;  /* 0x000100ff01007387 */ /* 0x0001e20000100c00 */
[C---:B------:R-:W-:Y:S01]  /*2620*/  IADD3 R18, P5, R16.reuse, 0x80, RZ ;  /* 0x0000008010127810 */ /* 0x040fe20007fbe0ff */
[--C-:B------:R-:W-:Y:S01]  /*2630*/  IMAD.X R40, RZ, RZ, R17.reuse, P3 ;  /* 0x000000ffff287224 */ /* 0x100fe200018e0611 */
[C---:B------:R-:W-:Y:S01]  /*2640*/  IADD3 R36, P6, R16.reuse, 0x78, RZ ;  /* 0x0000007810247810 */ /* 0x040fe20007fde0ff */
[----:B------:R0:W-:Y:S01]  /*2650*/  STL.128 [R1+0x110], R12 ;  /* 0x0001100c01007387 */ /* 0x0001e20000100c00 */
[----:B------:R-:W-:Y:S01]  /*2660*/  IADD3 R38, P0, R16, 0xb0, RZ ;  /* 0x000000b010267810 */ /* 0x000fe20007f1e0ff */
[----:B------:R-:W-:-:S02]  /*2670*/  IMAD.X R43, RZ, RZ, R17, P4 ;  /* 0x000000ffff2b7224 */ /* 0x000fc400020e0611 */
[--C-:B------:R-:W-:Y:S02]  /*2680*/  IMAD.X R41, RZ, RZ, R17.reuse, P5 ;  /* 0x000000ffff297224 */ /* 0x100fe400028e0611 */
[--C-:B------:R-:W-:Y:S02]  /*2690*/  IMAD.X R37, RZ, RZ, R17.reuse, P6 ;  /* 0x000000ffff257224 */ /* 0x100fe400030e0611 */
[----:B------:R-:W-:Y:S01]  /*26a0*/  IMAD.X R39, RZ, RZ, R17, P0 ;  /* 0x000000ffff277224 */ /* 0x000fe200000e0611 */
[----:B------:R-:W-:Y:S06]  /*26b0*/  @!P1 BRA `(.L_x_9679) ;  /* 0x0000000000409947 */ /* 0x000fec0003800000 */
[----:B------:R-:W-:Y:S01]  /*26c0*/  MOV R0, 0x0 ;  /* 0x0000000000007802 */ /* 0x000fe20000000f00 */
[----:B------:R-:W-:Y:S01]  /*26d0*/  ULDC.64 UR4, c[0x4][0x108] ;  /* 0x0100420000047ab9 */ /* 0x000fe20000000a00 */
[----:B------:R-:W-:Y:S01]  /*26e0*/  ULDC.64 UR6, c[0x4][0x28] ;  /* 0x01000a0000067ab9 */ /* 0x000fe20000000a00 */
[----:B0-----:R-:W-:Y:S01]  /*26f0*/  IMAD.U32 R4, RZ, RZ, UR4 ;  /* 0x00000004ff047e24 */ /* 0x001fe2000f8e00ff */
        /* <DEDUP_REMOVED lines=12> */
.L_x_9679:
[----:B------:R-:W1:Y:S01]  /*27c0*/  S2R R20, SR_TID.X ;  /* 0x0000000000147919 */ /* 0x000e620000002100 */
[----:B0-----:R-:W0:Y:S01]  /*27d0*/  LDC.64 R14, c[0x0][0x428] ;  /* 0x00010a00ff0e7b82 */ /* 0x001e220000000a00 */
[----:B------:R-:W-:Y:S01]  /*27e0*/  IADD3 R8, P0, R16, 0x120, RZ ;  /* 0x0000012010087810 */ /* 0x000fe20007f1e0ff */
[----:B------:R-:W-:Y:S01]  /*27f0*/  ULDC UR4, c[0x0][0x20] ;  /* 0x0000080000047ab9 */ /* 0x000fe20000000800 */
[----:B------:R-:W-:Y:S01]  /*2800*/  IMAD.U32 R7, RZ, RZ, UR38 ;  /* 0x00000026ff077e24 */ /* 0x000fe2000f8e00ff */
[----:B------:R-:W-:Y:S01]  /*2810*/  STL.64 [R1+0x130], R36 ;  /* 0x0001302401007387 */ /* 0x000fe20000100a00 */
[----:B------:R-:W-:Y:S02]  /*2820*/  IMAD.U32 R13, RZ, RZ, UR42 ;  /* 0x0000002aff0d7e24 */ /* 0x000fe4000f8e00ff */
[--C-:B------:R-:W-:Y:S01]  /*2830*/  IMAD.X R9, RZ, RZ, R17.reuse, P0 ;  /* 0x000000ffff097224 */ /* 0x100fe200000e0611 */
[----:B------:R-:W2:Y:S01]  /*2840*/  LDC R21, c[0x0][0x430] ;  /* 0x00010c00ff157b82 */ /* 0x000ea20000000800 */
[----:B------:R-:W-:Y:S01]  /*2850*/  VIADD R6, R22, -UR4 ;  /* 0x8000000416067c36 */ /* 0x000fe20008000000 */
[----:B------:R-:W-:Y:S04]  /*2860*/  STL.64 [R1+0x120], R194 ;  /* 0x000120c201007387 */ /* 0x000fe80000100a00 */
[----:B------:R-:W-:Y:S02]  /*2870*/  STL.64 [R1+0x128], R8 ;  /* 0x0001280801007387 */ /* 0x000fe40000100a00 */
[----:B------:R-:W3:Y:S02]  /*2880*/  LDC.64 R10, c[0x0][0xad0] ;  /* 0x0002b400ff0a7b82 */ /* 0x000ee40000000a00 */
[----:B------:R-:W-:Y:S04]  /*2890*/  STL.U8 [R1+0x138], RZ ;  /* 0x000138ff01007387 */ /* 0x000fe80000100000 */
[----:B------:R4:W-:Y:S02]  /*28a0*/  STL [R6+0x4], R7 ;  /* 0x0000040706007387 */ /* 0x0009e40000100800 */
[----:B------:R-:W5:Y:S02]  /*28b0*/  LDC.64 R4, c[0x0][0xad8] ;  /* 0x0002b600ff047b82 */ /* 0x000f640000000a00 */
[----:B------:R0:W-:Y:S04]  /*28c0*/  STL [R6+0x8], R13 ;  /* 0x0000080d06007387 */ /* 0x0001e80000100800 */
[----:B0-----:R0:W-:Y:S01]  /*28d0*/  STL [R6+0x24], R14 ;  /* 0x0000240e06007387 */ /* 0x0011e20000100800 */
[----:B-1----:R-:W-:Y:S01]  /*28e0*/  VIADD R196, R20, 0xffffff80 ;  /* 0xffffff8014c47836 */ /* 0x002fe20000000000 */
[----:B------:R-:W1:Y:S02]  /*28f0*/  LDC.64 R2, c[0x0][0xae0] ;  /* 0x0002b800ff027b82 */ /* 0x000e640000000a00 */
[----:B------:R0:W-:Y:S04]  /*2900*/  STL [R6+0x28], R15 ;  /* 0x0000280f06007387 */ /* 0x0001e80000100800 */
[----:B--2---:R0:W-:Y:S04]  /*2910*/  STL [R6+0x2c], R21 ;  /* 0x00002c1506007387 */ /* 0x0041e80000100800 */
[----:B---3--:R0:W-:Y:S04]  /*2920*/  STL [R6+0xc], R11 ;  /* 0x00000c0b06007387 */ /* 0x0081e80000100800 */
[----:B------:R0:W-:Y:S04]  /*2930*/  STL [R6+0x14], RZ ;  /* 0x000014ff06007387 */ /* 0x0001e80000100800 */
[----:B------:R0:W-:Y:S04]  /*2940*/  STL [R6], R196 ;  /* 0x000000c406007387 */ /* 0x0001e80000100800 */
[----:B-----5:R0:W-:Y:S04]  /*2950*/  STL [R6+0x10], R4 ;  /* 0x0000100406007387 */ /* 0x0201e80000100800 */
[----:B------:R0:W-:Y:S04]  /*2960*/  STL [R6+0x18], R5 ;  /* 0x0000180506007387 */ /* 0x0001e80000100800 */
[----:B-1----:R0:W-:Y:S04]  /*2970*/  STL [R6+0x1c], R2 ;  /* 0x00001c0206007387 */ /* 0x0021e80000100800 */
[----:B------:R0:W-:Y:S04]  /*2980*/  STL [R6+0x20], R3 ;  /* 0x0000200306007387 */ /* 0x0001e80000100800 */
[----:B----4-:R-:W2:Y:S01]  /*2990*/  LDL R7, [R1+0x224] ;  /* 0x0002240001077983 */ /* 0x010ea20000100800 */
        /* <DEDUP_REMOVED lines=9> */
[----:B------:R-:W1:Y:S02]  /*2a30*/  SYNCS.PHASECHK.TRANS64.TRYWAIT P0, [UR44+0x32400], R0 ;  /* 0x03240000ff0075a7 */ /* 0x000e64000800016c */
[----:B01----:R-:W-:Y:S05]  /*2a40*/  @!P0 BRA `(.L_x_9681) ;  /* 0x0000024c00b48947 */ /* 0x003fea0003800000 */
.L_x_9888:
[----:B------:R-:W-:Y:S05]  /*2a50*/  BSYNC B0 ;  /* 0x0000000000007941 */ /* 0x000fea0003800000 */
.L_x_9680:
[----:B------:R-:W2:Y:S04]  /*2a60*/  LDL R29, [R1+0x1c] ;  /* 0x00001c00011d7983 */ /* 0x000ea80000100800 */
[----:B------:R1:W5:Y:S01]  /*2a70*/  LDL.64 R20, [R1+0x218] ;  /* 0x0002180001147983 */ /* 0x0003620000100a00 */
[----:B------:R-:W-:Y:S01]  /*2a80*/  IMAD.U32 R10, RZ, RZ, UR36 ;  /* 0x00000024ff0a7e24 */ /* 0x000fe2000f8e00ff */
[C---:B------:R-:W-:Y:S01]  /*2a90*/  IADD3 R14, P0, R16.reuse, 0x138, RZ ;  /* 0x00000138100e7810 */ /* 0x040fe20007f1e0ff */
[----:B------:R-:W-:Y:S01]  /*2aa0*/  IMAD.U32 R11, RZ, RZ, UR37 ;  /* 0x00000025ff0b7e24 */ /* 0x000fe2000f8e00ff */
[C---:B0-----:R-:W-:Y:S01]  /*2ab0*/  IADD3 R0, P1, R16.reuse, 0x430, RZ ;  /* 0x0000043010007810 */ /* 0x041fe20007f3e0ff */
[----:B------:R-:W-:Y:S01]  /*2ac0*/  IMAD.MOV.U32 R8, RZ, RZ, R27 ;  /* 0x000000ffff087224 */ /* 0x000fe200078e001b */
[----:B------:R-:W-:Y:S01]  /*2ad0*/  STL.64 [R1+0x210], R24 ;  /* 0x0002101801007387 */ /* 0x000fe20000100a00 */
[----:B------:R-:W-:Y:S01]  /*2ae0*/  IMAD.MOV.U32 R9, RZ, RZ, R44 ;  /* 0x000000ffff097224 */ /* 0x000fe200078e002c */
[----:B------:R-:W-:Y:S05]  /*2af0*/  WARPSYNC.ALL ;  /* 0x0000000000007948 */ /* 0x000fea0003800000 */
[----:B------:R0:W-:Y:S01]  /*2b00*/  STL.128 [R1+0x1a0], R8 ;  /* 0x0001a00801007387 */ /* 0x0001e20000100c00 */
[----:B------:R-:W-:Y:S01]  /*2b10*/  IMAD.X R15, RZ, RZ, R17, P0 ;  /* 0x000000ffff0f7224 */ /* 0x000fe200000e0611 */
[----:B------:R-:W-:Y:S01]  /*2b20*/  BSSY B0, `(.L_x_9682) ;  /* 0x000002c000007945 */ /* 0x000fe20003800000 */
[----:B------:R-:W-:Y:S01]  /*2b30*/  IMAD.MOV.U32 R12, RZ, RZ, R18 ;  /* 0x000000ffff0c7224 */ /* 0x000fe200078e0012 */
[----:B------:R-:W-:Y:S01]  /*2b40*/  IADD3 R18, P0, R16, 0x170, RZ ;  /* 0x0000017010127810 */ /* 0x000fe20007f1e0ff */
[----:B------:R-:W-:Y:S01]  /*2b50*/  IMAD.MOV.U32 R13, RZ, RZ, R41 ;  /* 0x000000ffff0d7224 */ /* 0x000fe200078e0029 */
[----:B------:R-:W-:Y:S01]  /*2b60*/  STL.64 [R1+0x178], R200 ;  /* 0x000178c801007387 */ /* 0x000fe20000100a00 */
[----:B------:R-:W-:-:S03]  /*2b70*/  IMAD.X R7, RZ, RZ, R17, P1 ;  /* 0x000000ffff077224 */ /* 0x000fc600008e0611 */
[----:B------:R3:W-:Y:S01]  /*2b80*/  STL.128 [R1+0x180], R12 ;  /* 0x0001800c01007387 */ /* 0x0007e20000100c00 */
[----:B0-----:R-:W-:Y:S02]  /*2b90*/  IMAD.MOV.U32 R10, RZ, RZ, R32 ;  /* 0x000000ffff0a7224 */ /* 0x001fe400078e0020 */
[----:B------:R-:W-:Y:S02]  /*2ba0*/  IMAD.MOV.U32 R11, RZ, RZ, R33 ;  /* 0x000000ffff0b7224 */ /* 0x000fe400078e0021 */
[----:B------:R-:W-:Y:S02]  /*2bb0*/  IMAD.MOV.U32 R8, RZ, RZ, R204 ;  /* 0x000000ffff087224 */ /* 0x000fe400078e00cc */
[----:B------:R-:W-:Y:S02]  /*2bc0*/  IMAD.MOV.U32 R9, RZ, RZ, R203 ;  /* 0x000000ffff097224 */ /* 0x000fe400078e00cb */
[----:B------:R-:W-:Y:S01]  /*2bd0*/  IMAD.MOV.U32 R32, RZ, RZ, R18 ;  /* 0x000000ffff207224 */ /* 0x000fe200078e0012 */
[----:B------:R1:W-:Y:S01]  /*2be0*/  BAR.SYNC.DEFER_BLOCKING R199, 0x100 ;  /* 0x000400c70000751d */ /* 0x0003e20000010000 */
[----:B---3--:R-:W-:Y:S01]  /*2bf0*/  IADD3 R12, P1, R16, 0x128, RZ ;  /* 0x00000128100c7810 */ /* 0x008fe20007f3e0ff */
[----:B------:R-:W-:-:S02]  /*2c00*/  IMAD.MOV.U32 R14, RZ, RZ, R206 ;  /* 0x000000ffff0e7224 */ /* 0x000fc400078e00ce */
[----:B------:R-:W-:Y:S02]  /*2c10*/  IMAD.MOV.U32 R15, RZ, RZ, R205 ;  /* 0x000000ffff0f7224 */ /* 0x000fe400078e00cd */
[----:B------:R-:W-:Y:S01]  /*2c20*/  IMAD.X R13, RZ, RZ, R17, P1 ;  /* 0x000000ffff0d7224 */ /* 0x000fe200008e0611 */
[----:B------:R0:W-:Y:S01]  /*2c30*/  STL.128 [R1+0x1b0], R8 ;  /* 0x0001b00801007387 */ /* 0x0001e20000100c00 */
[----:B------:R-:W-:-:S03]  /*2c40*/  IMAD.MOV.U32 R18, RZ, RZ, R23 ;  /* 0x000000ffff127224 */ /* 0x000fc600078e0017 */
[----:B------:R-:W-:Y:S01]  /*2c50*/  STL.128 [R1+0x1f0], R12 ;  /* 0x0001f00c01007387 */ /* 0x000fe20000100c00 */
[----:B0-----:R-:W-:Y:S02]  /*2c60*/  IMAD.MOV.U32 R8, RZ, RZ, R19 ;  /* 0x000000ffff087224 */ /* 0x001fe400078e0013 */
[----:B------:R-:W-:Y:S02]  /*2c70*/  IMAD.MOV.U32 R9, RZ, RZ, R40 ;  /* 0x000000ffff097224 */ /* 0x000fe400078e0028 */
[----:B------:R-:W-:Y:S02]  /*2c80*/  IMAD.MOV.U32 R10, RZ, RZ, R28 ;  /* 0x000000ffff0a7224 */ /* 0x000fe400078e001c */
[----:B------:R-:W-:Y:S02]  /*2c90*/  IMAD.MOV.U32 R11, RZ, RZ, R45 ;  /* 0x000000ffff0b7224 */ /* 0x000fe400078e002d */
[----:B------:R-:W-:-:S03]  /*2ca0*/  IMAD.X R19, RZ, RZ, R17, P0 ;  /* 0x000000ffff137224 */ /* 0x000fc600000e0611 */
[----:B------:R0:W-:Y:S01]  /*2cb0*/  STL.128 [R1+0x1c0], R8 ;  /* 0x0001c00801007387 */ /* 0x0001e20000100c00 */
[----:B------:R-:W-:Y:S02]  /*2cc0*/  IMAD.MOV.U32 R33, RZ, RZ, R19 ;  /* 0x000000ffff217224 */ /* 0x000fe400078e0013 */
[----:B------:R-:W-:-:S03]  /*2cd0*/  IMAD.MOV.U32 R19, RZ, RZ, R42 ;  /* 0x000000ffff137224 */ /* 0x000fc600078e002a */
[----:B------:R-:W-:Y:S04]  /*2ce0*/  STL.128 [R1+0x1e0], R32 ;  /* 0x0001e02001007387 */ /* 0x000fe80000100c00 */
[----:B------:R-:W-:Y:S01]  /*2cf0*/  STL.128 [R1+0x190], R16 ;  /* 0x0001901001007387 */ /* 0x000fe20000100c00 */
[----:B0-----:R-:W-:Y:S02]  /*2d00*/  IMAD.MOV.U32 R8, RZ, RZ, R30 ;  /* 0x000000ffff087224 */ /* 0x001fe400078e001e */
[----:B------:R-:W-:Y:S02]  /*2d10*/  IMAD.MOV.U32 R9, RZ, RZ, R31 ;  /* 0x000000ffff097224 */ /* 0x000fe400078e001f */
[----:B------:R-:W-:Y:S02]  /*2d20*/  IMAD.MOV.U32 R10, RZ, RZ, R0 ;  /* 0x000000ffff0a7224 */ /* 0x000fe400078e0000 */
[----:B------:R-:W-:-:S05]  /*2d30*/  IMAD.MOV.U32 R11, RZ, RZ, R7 ;  /* 0x000000ffff0b7224 */ /* 0x000fca00078e0007 */
[----:B------:R0:W-:Y:S02]  /*2d40*/  STL.128 [R1+0x1d0], R8 ;  /* 0x0001d00801007387 */ /* 0x0001e40000100c00 */
[----:B0-----:R-:W-:Y:S02]  /*2d50*/  IMAD.MOV.U32 R8, RZ, RZ, R26 ;  /* 0x000000ffff087224 */ /* 0x001fe400078e001a */
[----:B------:R-:W-:Y:S02]  /*2d60*/  IMAD.MOV.U32 R9, RZ, RZ, R43 ;  /* 0x000000ffff097224 */ /* 0x000fe400078e002b */
[----:B------:R-:W-:Y:S02]  /*2d70*/  IMAD.MOV.U32 R10, RZ, RZ, R38 ;  /* 0x000000ffff0a7224 */ /* 0x000fe400078e0026 */
[----:B------:R-:W-:-:S05]  /*2d80*/  IMAD.MOV.U32 R11, RZ, RZ, R39 ;  /* 0x000000ffff0b7224 */ /* 0x000fca00078e0027 */
[----:B------:R1:W-:Y:S01]  /*2d90*/  STL.128 [R1+0x200], R8 ;  /* 0x0002000801007387 */ /* 0x0003e20000100c00 */
[----:B--2---:R-:W-:-:S04]  /*2da0*/  LOP3.LUT R0, R29, 0x1, RZ, 0xfc, !PT ;  /* 0x000000011d007812 */ /* 0x004fc800078efcff */
[----:B------:R-:W-:-:S13]  /*2db0*/  ISETP.NE.AND P1, PT, R0, 0x3, PT ;  /* 0x000000030000780c */ /* 0x000fda0003f25270 */
[----:B-1----:R-:W-:Y:S05]  /*2dc0*/  @!P1 BRA `(.L_x_9683) ;  /* 0x0000000000049947 */ /* 0x002fea0003800000 */
[----:B------:R-:W-:Y:S01]  /*2dd0*/  BPT.TRAP 0x1 ;  /* 0x000000040000795c */ /* 0x000fe20000300000 */
.L_x_9683:
[----:B------:R-:W-:Y:S05]  /*2de0*/  BSYNC B0 ;  /* 0x0000000000007941 */ /* 0x000fea0003800000 */
.L_x_9682:
[----:B------:R-:W2:Y:S01]  /*2df0*/  LDL.64 R8, [R1+0x8] ;  /* 0x0000080001087983 */ /* 0x000ea20000100a00 */
[----:B-----5:R-:W-:Y:S01]  /*2e00*/  SHF.L.U32 R21, R21, 0x1f, RZ ;  /* 0x0000001f15157819 */ /* 0x020fe200000006ff */
[----:B------:R-:W-:Y:S01]  /*2e10*/  BSSY B0, `(.L_x_9684) ;  /* 0x0000006000007945 */ /* 0x000fe20003800000 */
[----:B--2---:R-:W-:-:S05]  /*2e20*/  MOV R7, R8 ;  /* 0x0000000800077202 */ /* 0x004fca0000000f00 */
[----:B------:R-:W-:-:S04]  /*2e30*/  IMAD R20, R20, 0x8, R7 ;  /* 0x0000000814147824 */ /* 0x000fc800078e0207 */
[----:B------:R0:W1:Y:S01]  /*2e40*/  SYNCS.PHASECHK.TRANS64.TRYWAIT P0, [R20+URZ], R21 ;  /* 0x00000015140075a7 */ /* 0x000062000800017f */
[----:B------:R-:W-:Y:S05]  /*2e50*/  @!P1 BRA `(.L_x_9685) ;  /* 0x0000000000049947 */ /* 0x000fea0003800000 */
[----:B------:R-:W-:Y:S01]  /*2e60*/  BPT.TRAP 0x1 ;  /* 0x000000040000795c */ /* 0x000fe20000300000 */
.L_x_9685:
[----:B------:R-:W-:Y:S05]  /*2e70*/  BSYNC B0 ;  /* 0x0000000000007941 */ /* 0x000fea0003800000 */
.L_x_9684:
[----:B------:R-:W-:Y:S04]  /*2e80*/  BSSY B0, `(.L_x_9686) ;  /* 0x0000004000007945 */ /* 0x000fe80003800000 */
[----:B-1----:R-:W-:Y:S05]  /*2e90*/  @P0 BRA `(.L_x_9687) ;  /* 0x0000000000080947 */ /* 0x002fea0003800000 */
[----:B------:R-:W1:Y:S02]  /*2ea0*/  SYNCS.PHASECHK.TRANS64.TRYWAIT P0, [R20+URZ], R21 ;  /* 0x00000015140075a7 */ /* 0x000e64000800017f */
[----:B-1----:R-:W-:Y:S05]  /*2eb0*/  @!P0 BRA `(.L_x_9688) ;  /* 0x0000024800b08947 */ /* 0x002fea0003800000 */
.L_x_9687:
[----:B------:R-:W-:Y:S05]  /*2ec0*/  BSYNC B0 ;  /* 0x0000000000007941 */ /* 0x000fea0003800000 */
.L_x_9686:
[----:B------:R-:W2:Y:S04]  /*2ed0*/  LDL R13, [R1+0x218] ;  /* 0x00021800010d7983 */ /* 0x000ea80000100800 */
[----:B------:R-:W2:Y:S01]  /*2ee0*/  LDL.64 R8, [R1+0xa0] ;  /* 0x0000a00001087983 */ /* 0x000ea20000100a00 */
[----:B------:R-:W-:Y:S05]  /*2ef0*/  WARPSYNC.ALL ;  /* 0x0000000000007948 */ /* 0x000fea0003800000 */
[----:B01----:R-:W3:Y:S04]  /*2f00*/  LDL.64 R20, [R1+0x98] ;  /* 0x0000980001147983 */ /* 0x003ee80000100a00 */
        /* <DEDUP_REMOVED lines=21> */
[C---:B------:R-:W-:Y:S01]  /*3060*/  VIADD R10, R8.reuse, 0x4 ;  /* 0x00000004080a7836 */ /* 0x040fe20000000000 */
        /* <DEDUP_REMOVED lines=30> */
[----:B------:R-:W1:Y:S02]  /*3250*/  SYNCS.PHASECHK.TRANS64.TRYWAIT P0, [UR44+0x32410], R7 ;  /* 0x03241007ff0075a7 */ /* 0x000e64000800016c */
[----:B01----:R-:W-:Y:S05]  /*3260*/  @!P0 BRA `(.L_x_9690) ;  /* 0x0000024400d88947 */ /* 0x003fea0003800000 */
.L_x_9889:
[----:B------:R-:W-:Y:S05]  /*3270*/  BSYNC B0 ;  /* 0x0000000000007941 */ /* 0x000fea0003800000 */
.L_x_9689:
[----:B0-----:R-:W2:Y:S04]  /*3280*/  LDL R7, [R1+0x54] ;  /* 0x0000540001077983 */ /* 0x001ea80000100800 */
[----:B------:R0:W5:Y:S01]  /*3290*/  LDL.64 R8, [R1+0x218] ;  /* 0x0002180001087983 */ /* 0x0001620000100a00 */
[----:B------:R-:W-:Y:S01]  /*32a0*/  BSSY B0, `(.L_x_9691) ;  /* 0x0000005000007945 */ /* 0x000fe20003800000 */
[----:B--2---:R-:W-:-:S04]  /*32b0*/  LOP3.LUT R7, R7, 0x1, RZ, 0xfc, !PT ;  /* 0x0000000107077812 */ /* 0x004fc800078efcff */
[----:B------:R-:W-:-:S13]  /*32c0*/  ISETP.NE.AND P1, PT, R7, 0x3, PT ;  /* 0x000000030700780c */ /* 0x000fda0003f25270 */
[----:B0-----:R-:W-:Y:S05]  /*32d0*/  @!P1 BRA `(.L_x_9692) ;  /* 0x0000000000049947 */ /* 0x001fea0003800000 */
[----:B------:R-:W-:Y:S01]  /*32e0*/  BPT.TRAP 0x1 ;  /* 0x000000040000795c */ /* 0x000fe20000300000 */
.L_x_9692:
[----:B------:R-:W-:Y:S05]  /*32f0*/  BSYNC B0 ;  /* 0x0000000000007941 */ /* 0x000fea0003800000 */
.L_x_9691:
        /* <DEDUP_REMOVED lines=8> */
.L_x_9694:
[----:B------:R-:W-:Y:S05]  /*3380*/  BSYNC B0 ;  /* 0x0000000000007941 */ /* 0x000fea0003800000 */
.L_x_9693:
[----:B------:R-:W-:Y:S04]  /*3390*/  BSSY B0, `(.L_x_9695) ;  /* 0x0000004000007945 */ /* 0x000fe80003800000 */
[----:B-1----:R-:W-:Y:S05]  /*33a0*/  @P0 BRA `(.L_x_9696) ;  /* 0x0000000000080947 */ /* 0x002fea0003800000 */
[----:B------:R-:W1:Y:S02]  /*33b0*/  SYNCS.PHASECHK.TRANS64.TRYWAIT P0, [R8+URZ], R9 ;  /* 0x00000009080075a7 */ /* 0x000e64000800017f */
[----:B-1----:R-:W-:Y:S05]  /*33c0*/  @!P0 BRA `(.L_x_9697) ;  /* 0x0000024400988947 */ /* 0x002fea0003800000 */
.L_x_9696:
[----:B------:R-:W-:Y:S05]  /*33d0*/  BSYNC B0 ;  /* 0x0000000000007941 */ /* 0x000fea0003800000 */
.L_x_9695:
[----:B------:R-:W2:Y:S04]  /*33e0*/  LDL R21, [R1+0x218] ;  /* 0x0002180001157983 */ /* 0x000ea80000100800 */
[----:B01----:R-:W2:Y:S04]  /*33f0*/  LDL.64 R8, [R1+0x118] ;  /* 0x0001180001087983 */ /* 0x003ea80000100a00 */
[----:B------:R-:W3:Y:S04]  /*3400*/  LDL R7, [R1+0x90] ;  /* 0x0000900001077983 */ /* 0x000ee80000100800 */
[----:B------:R-:W4:Y:S04]  /*3410*/  LDL.64 R10, [R1+0x110] ;  /* 0x00011000010a7983 */ /* 0x000f280000100a00 */
[----:B------:R-:W5:Y:S04]  /*3420*/  LDL.64 R12, [R1+0x110] ;  /* 0x00011000010c7983 */ /* 0x000f680000100a00 */
[----:B------:R-:W5:Y:S04]  /*3430*/  LDL.64 R14, [R1+0x110] ;  /* 0x00011000010e7983 */ /* 0x000f680000100a00 */
[----:B------:R-:W5:Y:S01]  /*3440*/  LDL.64 R18, [R1+0x110] ;  /* 0x0001100001127983 */ /* 0x000f620000100a00 */
[----:B------:R-:W-:Y:S05]  /*3450*/  WARPSYNC.ALL ;  /* 0x0000000000007948 */ /* 0x000fea0003800000 */
[----:B------:R-:W-:Y:S01]  /*3460*/  WARPGROUP.ARRIVE ;  /* 0x00000000000079c5 */ /* 0x000fe20000000000 */
[----:B--2---:R-:W-:Y:S01]  /*3470*/  IMAD R8, R21, 0xc00, R8 ;  /* 0x00000c0015087824 */ /* 0x004fe200078e0208 */
[----:B------:R-:W-:Y:S01]  /*3480*/  R2UR UR7, R9 ;  /* 0x00000000090772ca */ /* 0x000fe200000e0000 */
[----:B------:R-:W2:Y:S01]  /*3490*/  LDL.64 R20, [R1+0x110] ;  /* 0x0001100001147983 */ /* 0x000ea20000100a00 */
[----:B---3--:R-:W-:-:S02]  /*34a0*/  ISETP.NE.U32.AND P0, PT, R7, RZ, PT ;  /* 0x000000ff0700720c */ /* 0x008fc40003f05070 */
        /* <DEDUP_REMOVED lines=132> */
[----:B------:R-:W-:Y:S01]  /*3cf0*/  R2UR UR5, R21 ;  /* 0x00000000150572ca */ /* 0x000fe200000e0000 */
[----:B------:R-:W0:Y:S01]  /*3d00*/  S2R R23, SR_TID.X ;  /* 0x0000000000177919 */ /* 0x000e220000002100 */
[----:B---3--:R-:W-:Y:S01]  /*3d10*/  VIADD R12, R12, 0xc02 ;  /* 0x00000c020c0c7836 */ /* 0x008fe20000000000 */
[----:B------:R-:W-:Y:S02]  /*3d20*/  WARPGROUP.DEPBAR.LE gsb0, 0x0 ;  /* 0x00008000000079c5 */ /* 0x000fe40000010000 */
[----:B------:R-:W-:-:S08]  /*3d30*/  WARPGROUP.ARRIVE ;  /* 0x00000000000079c5 */ /* 0x000fd00000000000 */
[----:B------:R-:W-:Y:S01]  /*3d40*/  HGMMA.64x96x16.F32 R24, gdesc[UR4], R24, gsb0 ;  /* 0x01600000041879f0 */ /* 0x000fe20008000818 */
[----:B0-----:R-:W-:-:S04]  /*3d50*/  LOP3.LUT R23, R23, 0x7f, RZ, 0xc0, !PT ;  /* 0x0000007f17177812 */ /* 0x001fc800078ec0ff */
[----:B------:R-:W-:Y:S01]  /*3d60*/  ISETP.NE.AND P0, PT, R23, RZ, PT ;  /* 0x000000ff1700720c */ /* 0x000fe20003f05270 */
        /* <DEDUP_REMOVED lines=52> */
[----:B------:R-:W2:Y:S04]  /*40b0*/  LDL.64 R12, [R1+0x170] ;  /* 0x00017000010c7983 */ /* 0x000ea80000100a00 */
[----:B------:R-:W3:Y:S04]  /*40c0*/  LDL R14, [R6] ;  /* 0x00000000060e7983 */ /* 0x000ee80000100800 */
[----:B------:R-:W4:Y:S04]  /*40d0*/  LDL R9, [R6+0x8] ;  /* 0x0000080006097983 */ /* 0x000f280000100800 */
[----:B------:R-:W5:Y:S04]  /*40e0*/  LDL R20, [R1+0x70] ;  /* 0x0000700001147983 */ /* 0x000f680000100800 */
[----:B-1----:R-:W4:Y:S04]  /*40f0*/  LDL R7, [R6+0x18] ;  /* 0x0000180006077983 */ /* 0x002f280000100800 */
[----:B------:R-:W5:Y:S04]  /*4100*/  LDL R8, [R6+0x4] ;  /* 0x0000040006087983 */ /* 0x000f680000100800 */
[----:B------:R-:W5:Y:S04]  /*4110*/  LDL R18, [R6+0xc] ;  /* 0x00000c0006127983 */ /* 0x000f680000100800 */
[----:B------:R-:W5:Y:S04]  /*4120*/  LDL R15, [R6+0x10] ;  /* 0x00001000060f7983 */ /* 0x000f680000100800 */
[----:B------:R-:W5:Y:S04]  /*4130*/  LDL R19, [R6+0x14] ;  /* 0x0000140006137983 */ /* 0x000f680000100800 */
[----:B--2---:R3:W2:Y:S02]  /*4140*/  LD.E R12, desc[UR54][R12.64] ;  /* 0x000000360c0c7980 */ /* 0x0046a4000c101900 */
[----:B---3--:R-:W-:-:S04]  /*4150*/  SHF.R.S32.HI R13, RZ, 0x1f, R14 ;  /* 0x0000001fff0d7819 */ /* 0x008fc8000001140e */
        /* <DEDUP_REMOVED lines=9> */
[----:B----4-:R-:W-:Y:S01]  /*41f0*/  ISETP.GE.AND P1, PT, R7, 0x1, PT ;  /* 0x000000010700780c */ /* 0x010fe20003f26270 */
[----:B------:R-:W-:Y:S01]  /*4200*/  BSSY B0, `(.L_x_9698) ;  /* 0x0000095000007945 */ /* 0x000fe20003800000 */
[-C--:B--2---:R-:W-:Y:S01]  /*4210*/  FMUL.FTZ R10, R24, R12.reuse ;  /* 0x0000000c180a7220 */ /* 0x084fe20000410000 */
[----:B------:R-:W-:Y:S01]  /*4220*/  SHF.R.S32.HI R24, RZ, 0x1f, R21 ;  /* 0x0000001fff187819 */ /* 0x000fe20000011415 */
[----:B------:R-:W-:-:S03]  /*4230*/  FMUL.FTZ R11, R25, R12 ;  /* 0x0000000c190b7220 */ /* 0x000fc60000410000 */
[----:B------:R-:W-:Y:S01]  /*4240*/  LEA.HI R23, R24, R21, RZ, 0x2 ;  /* 0x0000001518177211 */ /* 0x000fe200078f10ff */
[----:B------:R-:W-:-:S03]  /*4250*/  FMUL.FTZ R95, R26, R12 ;  /* 0x0000000c1a5f7220 */ /* 0x000fc60000410000 */
[--C-:B------:R-:W-:Y:S02]  /*4260*/  SHF.R.S32.HI R25, RZ, 0x2, R23.reuse ;  /* 0x00000002ff197819 */ /* 0x100fe40000011417 */
[----:B------:R-:W-:Y:S02]  /*4270*/  SHF.R.S32.HI R26, RZ, 0x1f, R23 ;  /* 0x0000001fff1a7819 */ /* 0x000fe40000011417 */
[----:B------:R-:W-:Y:S02]  /*4280*/  LEA.HI R24, R24, R21, RZ, 0x5 ;  /* 0x0000001518187211 */ /* 0x000fe400078f28ff */
[----:B------:R-:W-:Y:S01]  /*4290*/  LEA.HI R26, R26, R25, RZ, 0x3 ;  /* 0x000000191a1a7211 */ /* 0x000fe200078f18ff */
[----:B------:R-:W-:Y:S01]  /*42a0*/  FMUL.FTZ R89, R27, R12 ;  /* 0x0000000c1b597220 */ /* 0x000fe20000410000 */
[----:B------:R-:W-:Y:S02]  /*42b0*/  SHF.R.S32.HI R27, RZ, 0x5, R24 ;  /* 0x00000005ff1b7819 */ /* 0x000fe40000011418 */
[----:B------:R-:W-:-:S02]  /*42c0*/  LOP3.LUT R26, R26, 0xfffffff8, RZ, 0xc0, !PT ;  /* 0xfffffff81a1a7812 */ /* 0x000fc400078ec0ff */
        /* <DEDUP_REMOVED lines=46> */
[----:B-----5:R-:W-:Y:S02]  /*45b0*/  IMAD R27, R20, 0x8, R27 ;  /* 0x00000008141b7824 */ /* 0x020fe400078e021b */
[----:B------:R-:W-:Y:S01]  /*45c0*/  FMUL.FTZ R181, R71, R12 ;  /* 0x0000000c47b57220 */ /* 0x000fe20000410000 */
[----:B------:R-:W-:Y:S01]  /*45d0*/  IMAD.IADD R14, R21, 0x1, -R14 ;  /* 0x00000001150e7824 */ /* 0x000fe200078e0a0e */
[----:B------:R-:W-:Y:S01]  /*45e0*/  IADD3 R21, -R8, 0x1, R23 ;  /* 0x0000000108157810 */ /* 0x000fe20007ffe117 */
[----:B------:R-:W-:Y:S01]  /*45f0*/  IMAD.U32 R26, R27, 0x10, R26 ;  /* 0x000000101b1a7824 */ /* 0x000fe200078e001a */
[----:B------:R-:W1:Y:S03]  /*4600*/  MUFU.TANH R10, R10 ;  /* 0x0000000a000a7308 */ /* 0x000e660000002400 */
[----:B------:R-:W-:Y:S01]  /*4610*/  IMAD R26, R13, 0x40, R26 ;  /* 0x000000400d1a7824 */ /* 0x000fe200078e021a */
[----:B------:R-:W-:Y:S01]  /*4620*/  LOP3.LUT R13, RZ, R18, RZ, 0x33, !PT ;  /* 0x00000012ff0d7212 */ /* 0x000fe200078e33ff */
[----:B------:R-:W-:-:S03]  /*4630*/  IMAD R12, R14, -0x2, R21 ;  /* 0xfffffffe0e0c7824 */ /* 0x000fc600078e0215 */
[----:B------:R-:W2:Y:S01]  /*4640*/  MUFU.TANH R11, R11 ;  /* 0x0000000b000b7308 */ /* 0x000ea20000002400 */
[----:B------:R-:W-:-:S07]  /*4650*/  IMAD R23, R14, -0x2, R23 ;  /* 0xfffffffe0e177824 */ /* 0x000fce00078e0217 */
[----:B------:R-:W3:Y:S01]  /*4660*/  MUFU.TANH R95, R95 ;  /* 0x0000005f005f7308 */ /* 0x000ee20000002400 */
[----:B------:R-:W-:-:S07]  /*4670*/  IMAD.IADD R18, R12, 0x1, R15 ;  /* 0x000000010c127824 */ /* 0x000fce00078e020f */
        /* <DEDUP_REMOVED lines=45> */
[----:B------:R-:W-:-:S02]  /*4950*/  IMAD.U32 R25, RZ, RZ, UR4 ;  /* 0x00000004ff197e24 */ /* 0x000fc4000f8e00ff */
[----:B------:R-:W-:Y:S02]  /*4960*/  IMAD.IADD R21, R12, 0x1, R13 ;  /* 0x000000010c157824 */ /* 0x000fe400078e020d */
[----:B------:R-:W-:Y:S01]  /*4970*/  VIADD R20, R19, UR4 ;  /* 0x0000000413147c36 */ /* 0x000fe20008000000 */
[----:B------:R-:W-:Y:S01]  /*4980*/  VIADDMNMX R12, R26, R18, R23, PT ;  /* 0x000000121a0c7246 */ /* 0x000fe20003800117 */
[----:B------:R-:W-:Y:S02]  /*4990*/  IMAD R24, R14, -0x2, R25 ;  /* 0xfffffffe0e187824 */ /* 0x000fe400078e0219 */
[----:B------:R-:W-:Y:S01]  /*49a0*/  IMAD.IADD R13, R21, 0x1, R26 ;  /* 0x00000001150d7824 */ /* 0x000fe200078e021a */
[----:B-1234-:R-:W-:Y:S06]  /*49b0*/  @!P1 BRA `(.L_x_9699) ;  /* 0x0000000000649947 */ /* 0x01efec0003800000 */
        /* <DEDUP_REMOVED lines=12> */
.L_x_9703:
[----:B------:R-:W-:Y:S05]  /*4a80*/  BSYNC B2 ;  /* 0x0000000000027941 */ /* 0x000fea0003800000 */
.L_x_9702:
[----:B------:R-:W-:Y:S01]  /*4a90*/  LOP3.LUT R14, RZ, R14, RZ, 0x33, !PT ;  /* 0x0000000eff0e7212 */ /* 0x000fe200078e33ff */
[----:B------:R-:W-:Y:S06]  /*4aa0*/  BRA `(.L_x_9704) ;  /* 0x0000000000187947 */ /* 0x000fec0003800000 */
.L_x_9701:
[----:B------:R-:W-:-:S13]  /*4ab0*/  ISETP.NE.AND P1, PT, R7, 0x1, PT ;  /* 0x000000010700780c */ /* 0x000fda0003f25270 */
[----:B------:R-:W-:Y:S05]  /*4ac0*/  @!P1 BRA `(.L_x_9704) ;  /* 0x0000000000109947 */ /* 0x000fea0003800000 */
[----:B------:R-:W2:Y:S04]  /*4ad0*/  LDL R15, [R6+0x1c] ;  /* 0x00001c00060f7983 */ /* 0x000ea80000100800 */
[----:B------:R-:W3:Y:S01]  /*4ae0*/  LDL R19, [R6+0x20] ;  /* 0x0000200006137983 */ /* 0x000ee20000100800 */
[----:B--2---:R-:W-:-:S05]  /*4af0*/  IMAD.HI.U32 R14, R14, R15, RZ ;  /* 0x0000000f0e0e7227 */ /* 0x004fca00078e00ff */
[----:B---3--:R-:W-:-:S07]  /*4b00*/  SHF.R.U32.HI R14, RZ, R19, R14 ;  /* 0x00000013ff0e7219 */ /* 0x008fce000001160e */
.L_x_9704:
[----:B------:R-:W-:Y:S05]  /*4b10*/  BSYNC B1 ;  /* 0x0000000000017941 */ /* 0x000fea0003800000 */
.L_x_9700:
[----:B------:R-:W-:-:S05]  /*4b20*/  IMAD R14, R7, R14, R24 ;  /* 0x0000000e070e7224 */ /* 0x000fca00078e0218 */
[----:B------:R-:W-:Y:S02]  /*4b30*/  VIMNMX R13, R13, R14, !PT ;  /* 0x0000000e0d0d7248 */ /* 0x000fe40007fe0100 */
[----:B------:R-:W-:-:S07]  /*4b40*/  VIADDMNMX R12, R14, R7, R12, PT ;  /* 0x000000070e0c7246 */ /* 0x000fce000380010c */
.L_x_9699:
[----:B------:R-:W-:Y:S05]  /*4b50*/  BSYNC B0 ;  /* 0x0000000000007941 */ /* 0x000fea0003800000 */
.L_x_9698:
[----:B------:R-:W-:Y:S01]  /*4b60*/  ISETP.GE.AND P1, PT, R20, 0x2, PT ;  /* 0x000000021400780c */ /* 0x000fe20003f26270 */
[----:B------:R-:W-:Y:S01]  /*4b70*/  VIADD R26, R26, 0x8 ;  /* 0x000000081a1a7836 */ /* 0x000fe20000000000 */
[C---:B------:R-:W-:Y:S01]  /*4b80*/  ISETP.GE.AND P5, PT, R20.reuse, 0xa, PT ;  /* 0x0000000a1400780c */ /* 0x040fe20003fa6270 */
[----:B------:R-:W-:Y:S01]  /*4b90*/  BSSY B0, `(.L_x_9705) ;  /* 0x000008f000007945 */ /* 0x000fe20003800000 */
[----:B------:R-:W-:Y:S02]  /*4ba0*/  ISETP.GT.AND P3, PT, R13, 0x1, !P1 ;  /* 0x000000010d00780c */ /* 0x000fe40004f64270 */
[----:B------:R-:W-:Y:S02]  /*4bb0*/  ISETP.GE.AND P2, PT, R20, 0x9, PT ;  /* 0x000000091400780c */ /* 0x000fe40003f46270 */
[----:B------:R-:W-:Y:S02]  /*4bc0*/  ISETP.LT.OR P3, PT, R12, 0x2, P3 ;  /* 0x000000020c00780c */ /* 0x000fe40001f61670 */
[----:B------:R-:W-:-:S02]  /*4bd0*/  P2R R15, PR, RZ, 0x20 ;  /* 0x00000020ff0f7803 */ /* 0x000fc40000000000 */
[----:B------:R-:W-:Y:S01]  /*4be0*/  FSEL R101, R11, -INF , !P3 ;  /* 0xff8000000b657808 */ /* 0x000fe20005800000 */
[----:B------:R-:W-:Y:S01]  /*4bf0*/  IMAD.IADD R11, R21, 0x1, R26 ;  /* 0x00000001150b7824 */ /* 0x000fe200078e021a */
[C---:B------:R-:W-:Y:S02]  /*4c00*/  ISETP.GT.AND P3, PT, R13.reuse, 0x9, !P5 ;  /* 0x000000090d00780c */ /* 0x040fe40006f64270 */
[----:B------:R-:W-:Y:S02]  /*4c10*/  ISETP.GT.AND P4, PT, R13, 0x8, !P2 ;  /* 0x000000080d00780c */ /* 0x000fe40005784270 */
        /* <DEDUP_REMOVED lines=102> */
[----:B------:R-:W-:Y:S02]  /*5280*/  VIADDMNMX R10, R26, R18, R23, PT ;  /* 0x000000121a0a7246 */ /* 0x000fe40003800117 */
        /* <DEDUP_REMOVED lines=18> */
.L_x_9710:
[----:B------:R-:W-:Y:S05]  /*53b0*/  BSYNC B2 ;  /* 0x0000000000027941 */ /* 0x000fea0003800000 */
.L_x_9709:
[----:B------:R-:W-:Y:S01]  /*53c0*/  LOP3.LUT R8, RZ, R8, RZ, 0x33, !PT ;  /* 0x00000008ff087212 */ /* 0x000fe200078e33ff */
[----:B------:R-:W-:Y:S06]  /*53d0*/  BRA `(.L_x_9711) ;  /* 0x0000000000187947 */ /* 0x000fec0003800000 */
.L_x_9708:
[----:B------:R-:W-:-:S13]  /*53e0*/  ISETP.NE.AND P6, PT, R7, 0x1, PT ;  /* 0x000000010700780c */ /* 0x000fda0003fc5270 */
[----:B------:R-:W-:Y:S05]  /*53f0*/  @!P6 BRA `(.L_x_9711) ;  /* 0x000000000010e947 */ /* 0x000fea0003800000 */
[----:B------:R-:W2:Y:S04]  /*5400*/  LDL R9, [R6+0x1c] ;  /* 0x00001c0006097983 */ /* 0x000ea80000100800 */
[----:B------:R-:W3:Y:S01]  /*5410*/  LDL R13, [R6+0x20] ;  /* 0x00002000060d7983 */ /* 0x000ee20000100800 */
[----:B--2---:R-:W-:-:S05]  /*5420*/  IMAD.HI.U32 R8, R8, R9, RZ ;  /* 0x0000000908087227 */ /* 0x004fca00078e00ff */
[----:B---3--:R-:W-:-:S07]  /*5430*/  SHF.R.U32.HI R8, RZ, R13, R8 ;  /* 0x0000000dff087219 */ /* 0x008fce0000011608 */
.L_x_9711:
[----:B------:R-:W-:Y:S05]  /*5440*/  BSYNC B1 ;  /* 0x0000000000017941 */ /* 0x000fea0003800000 */
.L_x_9707:
[----:B------:R-:W-:-:S05]  /*5450*/  IMAD R8, R7, R8, R24 ;  /* 0x0000000807087224 */ /* 0x000fca00078e0218 */
[----:B------:R-:W-:Y:S02]  /*5460*/  VIADDMNMX R10, R8, R7, R10, PT ;  /* 0x00000007080a7246 */ /* 0x000fe4000380010a */
[----:B------:R-:W-:-:S07]  /*5470*/  VIMNMX R11, R11, R8, !PT ;  /* 0x000000080b0b7248 */ /* 0x000fce0007fe0100 */
.L_x_9706:
[----:B------:R-:W-:Y:S05]  /*5480*/  BSYNC B0 ;  /* 0x0000000000007941 */ /* 0x000fea0003800000 */
.L_x_9705:
        /* <DEDUP_REMOVED lines=13> */
[----:B------:R-:W5:Y:S01]  /*5560*/  LDL R18, [R1+0x380] ;  /* 0x0003800001127983 */ /* 0x000f620000100800 */
[----:B------:R-:W-:Y:S02]  /*5570*/  ISETP.LT.OR P1, PT, R10, 0xa, P1 ;  /* 0x0000000a0a00780c */ /* 0x000fe40000f21670 */
[----:B------:R-:W-:Y:S01]  /*5580*/  ISETP.NE.AND P6, PT, R28, RZ, PT ;  /* 0x000000ff1c00720c */ /* 0x000fe20003fc5270 */
[----:B------:R-:W5:Y:S01]  /*5590*/  LDL R21, [R1+0x25c] ;  /* 0x00025c0001157983 */ /* 0x000f620000100800 */
[----:B------:R-:W-:-:S02]  /*55a0*/  FSEL R83, R83, -INF , !P1 ;  /* 0xff80000053537808 */ /* 0x000fc40004800000 */
[----:B------:R-:W-:Y:S01]  /*55b0*/  ISETP.NE.AND P1, PT, R19, RZ, PT ;  /* 0x000000ff1300720c */ /* 0x000fe20003f25270 */
[----:B------:R-:W5:Y:S01]  /*55c0*/  LDL R23, [R1+0x264] ;  /* 0x0002640001177983 */ /* 0x000f620000100800 */
[----:B------:R-:W-:Y:S02]  /*55d0*/  FMNMX.FTZ R8, R107, R101, !PT ;  /* 0x000000656b087209 */ /* 0x000fe40007810000 */
[----:B------:R-:W-:Y:S01]  /*55e0*/  ISETP.GT.AND P1, PT, R11, 0x10, !P1 ;  /* 0x000000100b00780c */ /* 0x000fe20004f24270 */
[----:B------:R-:W5:Y:S01]  /*55f0*/  LDL R19, [R1+0x258] ;  /* 0x0002580001137983 */ /* 0x000f620000100800 */
[----:B------:R-:W-:Y:S02]  /*5600*/  FMNMX.FTZ R8, R97, R8, !PT ;  /* 0x0000000861087209 */ /* 0x000fe40007810000 */
[----:B------:R-:W-:Y:S01]  /*5610*/  ISETP.LT.OR P1, PT, R10, 0x11, P1 ;  /* 0x000000110a00780c */ /* 0x000fe20000f21670 */
[----:B------:R-:W5:Y:S01]  /*5620*/  LDL R152, [R1+0x248] ;  /* 0x0002480001987983 */ /* 0x000f620000100800 */
[----:B------:R-:W-:-:S02]  /*5630*/  FMNMX.FTZ R7, R91, R8, !PT ;  /* 0x000000085b077209 */ /* 0x000fc40007810000 */
[----:B------:R-:W-:Y:S01]  /*5640*/  FSEL R182, R182, -INF , !P1 ;  /* 0xff800000b6b67808 */ /* 0x000fe20004800000 */
[----:B------:R-:W5:Y:S01]  /*5650*/  LDL R154, [R1+0x24c] ;  /* 0x00024c00019a7983 */ /* 0x000f620000100800 */
[----:B------:R-:W-:Y:S02]  /*5660*/  ISETP.NE.AND P1, PT, R25, RZ, PT ;  /* 0x000000ff1900720c */ /* 0x000fe40003f25270 */
[C---:B------:R-:W-:Y:S01]  /*5670*/  ISETP.GT.AND P3, PT, R11.reuse, 0x50, !P3 ;  /* 0x000000500b00780c */ /* 0x040fe20005f64270 */
[----:B------:R-:W5:Y:S01]  /*5680*/  LDL R144, [R1+0x234] ;  /* 0x0002340001907983 */ /* 0x000f620000100800 */
[C---:B------:R-:W-:Y:S02]  /*5690*/  ISETP.GT.AND P1, PT, R11.reuse, 0x11, !P1 ;  /* 0x000000110b00780c */ /* 0x040fe40004f24270 */
[----:B------:R-:W-:Y:S01]  /*56a0*/  ISETP.GT.AND P4, PT, R11, 0x51, !P4 ;  /* 0x000000510b00780c */ /* 0x000fe20006784270 */
[----:B------:R-:W5:Y:S01]  /*56b0*/  LDL R146, [R1+0x238] ;  /* 0x0002380001927983 */ /* 0x000f620000100800 */
[----:B------:R-:W-:-:S02]  /*56c0*/  ISETP.LT.OR P1, PT, R10, 0x12, P1 ;  /* 0x000000120a00780c */ /* 0x000fc40000f21670 */
[----:B------:R-:W-:Y:S01]  /*56d0*/  ISETP.LT.OR P3, PT, R10, 0x51, P3 ;  /* 0x000000510a00780c */ /* 0x000fe20001f61670 */
[----:B------:R-:W5:Y:S01]  /*56e0*/  LDL R148, [R1+0x23c] ;  /* 0x00023c0001947983 */ /* 0x000f620000100800 */
[----:B------:R-:W-:Y:S02]  /*56f0*/  FSEL R162, R162, -INF , !P1 ;  /* 0xff800000a2a27808 */ /* 0x000fe40004800000 */
[C---:B------:R-:W-:Y:S01]  /*5700*/  ISETP.GT.AND P1, PT, R11.reuse, 0x18, !P2 ;  /* 0x000000180b00780c */ /* 0x040fe20005724270 */
[----:B------:R-:W5:Y:S01]  /*5710*/  LDL R110, [R1+0x240] ;  /* 0x00024000016e7983 */ /* 0x000f620000100800 */
[----:B------:R-:W-:Y:S02]  /*5720*/  ISETP.NE.AND P2, PT, R14, RZ, PT ;  /* 0x000000ff0e00720c */ /* 0x000fe40003f45270 */
[----:B------:R-:W-:Y:S01]  /*5730*/  ISETP.LT.OR P1, PT, R10, 0x19, P1 ;  /* 0x000000190a00780c */ /* 0x000fe20000f21670 */
[----:B------:R-:W5:Y:S01]  /*5740*/  LDL R14, [R1+0x368] ;  /* 0x00036800010e7983 */ /* 0x000f620000100800 */
[----:B------:R-:W-:-:S02]  /*5750*/  ISETP.GT.AND P5, PT, R11, 0x58, !P5 ;  /* 0x000000580b00780c */ /* 0x000fc40006fa4270 */
[----:B------:R-:W-:Y:S01]  /*5760*/  FSEL R229, R229, -INF , !P1 ;  /* 0xff800000e5e57808 */ /* 0x000fe20004800000 */
[----:B------:R-:W5:Y:S01]  /*5770*/  LDL R150, [R1+0x244] ;  /* 0x0002440001967983 */ /* 0x000f620000100800 */
[----:B------:R-:W-:Y:S02]  /*5780*/  ISETP.GT.AND P1, PT, R11, 0x19, !P6 ;  /* 0x000000190b00780c */ /* 0x000fe40007724270 */
[----:B------:R-:W-:Y:S01]  /*5790*/  ISETP.NE.AND P6, PT, R38, RZ, PT ;  /* 0x000000ff2600720c */ /* 0x000fe20003fc5270 */
[----:B------:R-:W5:Y:S01]  /*57a0*/  LDL R112, [R1+0x250] ;  /* 0x0002500001707983 */ /* 0x000f620000100800 */
[C---:B------:R-:W-:Y:S02]  /*57b0*/  ISETP.LT.OR P1, PT, R10.reuse, 0x1a, P1 ;  /* 0x0000001a0a00780c */ /* 0x040fe40000f21670 */
[----:B------:R-:W-:Y:S01]  /*57c0*/  ISETP.LT.OR P4, PT, R10, 0x52, P4 ;  /* 0x000000520a00780c */ /* 0x000fe20002781670 */
[----:B------:R-:W5:Y:S01]  /*57d0*/  LDL R38, [R1+0x3e0] ;  /* 0x0003e00001267983 */ /* 0x000f620000100800 */
[----:B------:R-:W-:-:S02]  /*57e0*/  FSEL R228, R228, -INF , !P1 ;  /* 0xff800000e4e47808 */ /* 0x000fc40004800000 */
[----:B------:R-:W-:Y:S01]  /*57f0*/  ISETP.NE.AND P1, PT, R29, RZ, PT ;  /* 0x000000ff1d00720c */ /* 0x000fe20003f25270 */
[----:B------:R-:W5:Y:S01]  /*5800*/  LDL R114, [R1+0x260] ;  /* 0x0002600001727983 */ /* 0x000f620000100800 */
[----:B------:R-:W-:Y:S02]  /*5810*/  FSEL R178, R178, -INF , !P3 ;  /* 0xff800000b2b27808 */ /* 0x000fe40005800000 */
[----:B------:R-:W-:Y:S01]  /*5820*/  ISETP.GT.AND P1, PT, R11, 0x20, !P1 ;  /* 0x000000200b00780c */ /* 0x000fe20004f24270 */
[----:B------:R-:W5:Y:S01]  /*5830*/  LDL R25, [R1+0x268] ;  /* 0x0002680001197983 */ /* 0x000f620000100800 */
[C---:B------:R-:W-:Y:S02]  /*5840*/  ISETP.LT.OR P5, PT, R10.reuse, 0x59, P5 ;  /* 0x000000590a00780c */ /* 0x040fe40002fa1670 */
[----:B------:R-:W-:Y:S01]  /*5850*/  ISETP.LT.OR P1, PT, R10, 0x21, P1 ;  /* 0x000000210a00780c */ /* 0x000fe20000f21670 */
[----:B------:R-:W5:Y:S01]  /*5860*/  LDL R27, [R1+0x26c] ;  /* 0x00026c00011b7983 */ /* 0x000f620000100800 */
[----:B------:R-:W-:-:S02]  /*5870*/  FSEL R179, R179, -INF , !P4 ;  /* 0xff800000b3b37808 */ /* 0x000fc40006000000 */
[----:B------:R-:W-:Y:S01]  /*5880*/  FSEL R187, R187, -INF , !P1 ;  /* 0xff800000bbbb7808 */ /* 0x000fe20004800000 */
[----:B------:R-:W5:Y:S01]  /*5890*/  LDL R116, [R1+0x270] ;  /* 0x0002700001747983 */ /* 0x000f620000100800 */
[----:B------:R-:W-:Y:S02]  /*58a0*/  ISETP.NE.AND P1, PT, R30, RZ, PT ;  /* 0x000000ff1e00720c */ /* 0x000fe40003f25270 */
[----:B------:R-:W-:Y:S01]  /*58b0*/  FSEL R180, R180, -INF , !P5 ;  /* 0xff800000b4b47808 */ /* 0x000fe20006800000 */
[----:B------:R-:W5:Y:S01]  /*58c0*/  LDL R29, [R1+0x274] ;  /* 0x00027400011d7983 */ /* 0x000f620000100800 */
[----:B------:R-:W-:-:S03]  /*58d0*/  ISETP.GT.AND P1, PT, R11, 0x21, !P1 ;  /* 0x000000210b00780c */ /* 0x000fc60004f24270 */
[----:B------:R-:W5:Y:S01]  /*58e0*/  LDL R118, [R1+0x280] ;  /* 0x0002800001767983 */ /* 0x000f620000100800 */
[----:B------:R-:W-:-:S03]  /*58f0*/  ISETP.LT.OR P1, PT, R10, 0x22, P1 ;  /* 0x000000220a00780c */ /* 0x000fc60000f21670 */
[----:B------:R-:W5:Y:S01]  /*5900*/  LDL R120, [R1+0x290] ;  /* 0x0002900001787983 */ /* 0x000f620000100800 */
[----:B------:R-:W-:Y:S02]  /*5910*/  FSEL R188, R188, -INF , !P1 ;  /* 0xff800000bcbc7808 */ /* 0x000fe40004800000 */
[----:B------:R-:W-:Y:S01]  /*5920*/  ISETP.NE.AND P1, PT, R31, RZ, PT ;  /* 0x000000ff1f00720c */ /* 0x000fe20003f25270 */
[----:B------:R-:W5:Y:S03]  /*5930*/  LDL R41, [R1+0x294] ;  /* 0x0002940001297983 */ /* 0x000f660000100800 */
[----:B------:R-:W-:Y:S01]  /*5940*/  ISETP.GT.AND P1, PT, R11, 0x28, !P1 ;  /* 0x000000280b00780c */ /* 0x000fe20004f24270 */
[----:B------:R-:W5:Y:S03]  /*5950*/  LDL R31, [R1+0x278] ;  /* 0x00027800011f7983 */ /* 0x000f660000100800 */
[----:B------:R-:W-:Y:S01]  /*5960*/  ISETP.LT.OR P1, PT, R10, 0x29, P1 ;  /* 0x000000290a00780c */ /* 0x000fe20000f21670 */
[----:B------:R-:W5:Y:S03]  /*5970*/  LDL R43, [R1+0x298] ;  /* 0x00029800012b7983 */ /* 0x000f660000100800 */
[----:B------:R-:W-:Y:S01]  /*5980*/  FSEL R189, R189, -INF , !P1 ;  /* 0xff800000bdbd7808 */ /* 0x000fe20004800000 */
[----:B------:R-:W5:Y:S01]  /*5990*/  LDL R45, [R1+0x29c] ;  /* 0x00029c00012d7983 */ /* 0x000f620000100800 */
[----:B------:R-:W-:-:S03]  /*59a0*/  ISETP.NE.AND P1, PT, R32, RZ, PT ;  /* 0x000000ff2000720c */ /* 0x000fc60003f25270 */
        /* <DEDUP_REMOVED lines=38> */
[C---:B------:R-:W-:Y:S01]  /*5c10*/  ISETP.GT.AND P1, PT, R11.reuse, 0x40, !P1 ;  /* 0x000000400b00780c */ /* 0x040fe20004f24270 */
[----:B------:R-:W5:Y:S03]  /*5c20*/  LDL R37, [R1+0x288] ;  /* 0x0002880001257983 */ /* 0x000f660000100800 */
[----:B------:R-:W-:Y:S01]  /*5c30*/  ISETP.LT.OR P1, PT, R10, 0x41, P1 ;  /* 0x000000410a00780c */ /* 0x000fe20000f21670 */
[----:B------:R-:W5:Y:S03]  /*5c40*/  LDL R130, [R1+0x2e0] ;  /* 0x0002e00001827983 */ /* 0x000f660000100800 */
[----:B------:R-:W-:Y:S01]  /*5c50*/  FSEL R174, R174, -INF , !P1 ;  /* 0xff800000aeae7808 */ /* 0x000fe20004800000 */
[----:B------:R-:W5:Y:S01]  /*5c60*/  LDL R71, [R1+0x2e4] ;  /* 0x0002e40001477983 */ /* 0x000f620000100800 */
[----:B------:R-:W-:-:S02]  /*5c70*/  ISETP.GT.AND P1, PT, R11, RZ, !P2 ;  /* 0x000000ff0b00720c */ /* 0x000fc40005724270 */
[----:B------:R-:W-:Y:S01]  /*5c80*/  ISETP.NE.AND P2, PT, R40, RZ, PT ;  /* 0x000000ff2800720c */ /* 0x000fe20003f45270 */
[----:B------:R-:W5:Y:S01]  /*5c90*/  LDL R73, [R1+0x2e8] ;  /* 0x0002e80001497983 */ /* 0x000f620000100800 */
[----:B------:R-:W-:Y:S02]  /*5ca0*/  ISETP.LT.OR P1, PT, R10, 0x1, P1 ;  /* 0x000000010a00780c */ /* 0x000fe40000f21670 */
[----:B------:R-:W-:Y:S01]  /*5cb0*/  ISETP.GT.AND P2, PT, R11, 0x49, !P2 ;  /* 0x000000490b00780c */ /* 0x000fe20005744270 */
[----:B------:R-:W5:Y:S01]  /*5cc0*/  LDL R75, [R1+0x2ec] ;  /* 0x0002ec00014b7983 */ /* 0x000f620000100800 */
[----:B------:R-:W-:Y:S02]  /*5cd0*/  FSEL R95, R95, -INF , !P1 ;  /* 0xff8000005f5f7808 */ /* 0x000fe40004800000 */
[----:B------:R-:W-:Y:S01]  /*5ce0*/  ISETP.GT.AND P1, PT, R11, 0x41, !P6 ;  /* 0x000000410b00780c */ /* 0x000fe20007724270 */
[----:B------:R-:W5:Y:S01]  /*5cf0*/  LDL R132, [R1+0x2f0] ;  /* 0x0002f00001847983 */ /* 0x000f620000100800 */
[----:B------:R-:W-:-:S02]  /*5d00*/  FMNMX.FTZ R6, R95, R89, !PT ;  /* 0x000000595f067209 */ /* 0x000fc40007810000 */
[----:B------:R-:W-:Y:S01]  /*5d10*/  ISETP.LT.OR P1, PT, R10, 0x42, P1 ;  /* 0x000000420a00780c */ /* 0x000fe20000f21670 */
[----:B------:R-:W5:Y:S01]  /*5d20*/  LDL R77, [R1+0x2f4] ;  /* 0x0002f400014d7983 */ /* 0x000f620000100800 */
[----:B------:R-:W-:Y:S02]  /*5d30*/  FMNMX.FTZ R6, R87, R6, !PT ;  /* 0x0000000657067209 */ /* 0x000fe40007810000 */
[----:B------:R-:W-:Y:S01]  /*5d40*/  FSEL R175, R175, -INF , !P1 ;  /* 0xff800000afaf7808 */ /* 0x000fe20004800000 */
[----:B------:R-:W5:Y:S01]  /*5d50*/  LDL R79, [R1+0x2f8] ;  /* 0x0002f800014f7983 */ /* 0x000f620000100800 */
[----:B------:R-:W-:Y:S02]  /*5d60*/  FMNMX.FTZ R9, R83, R6, !PT ;  /* 0x0000000653097209 */ /* 0x000fe40007810000 */
[----:B------:R-:W-:Y:S01]  /*5d70*/  FMNMX.FTZ R6, R156, R7, !PT ;  /* 0x000000079c067209 */ /* 0x000fe20007810000 */
[----:B------:R-:W5:Y:S01]  /*5d80*/  LDL R81, [R1+0x2fc] ;  /* 0x0002fc0001517983 */ /* 0x000f620000100800 */
[----:B------:R-:W-:-:S02]  /*5d90*/  FMNMX.FTZ R9, R182, R9, !PT ;  /* 0x00000009b6097209 */ /* 0x000fc40007810000 */
[----:B------:R-:W-:Y:S01]  /*5da0*/  FMNMX.FTZ R6, R163, R6, !PT ;  /* 0x00000006a3067209 */ /* 0x000fe20007810000 */
[----:B------:R-:W5:Y:S01]  /*5db0*/  LDL R134, [R1+0x300] ;  /* 0x0003000001867983 */ /* 0x000f620000100800 */
[----:B------:R-:W-:Y:S02]  /*5dc0*/  FMNMX.FTZ R8, R162, R9, !PT ;  /* 0x00000009a2087209 */ /* 0x000fe40007810000 */
[----:B------:R-:W-:Y:S01]  /*5dd0*/  FMNMX.FTZ R7, R165, R6, !PT ;  /* 0x00000006a5077209 */ /* 0x000fe20007810000 */
        /* <DEDUP_REMOVED lines=23> */
[----:B------:R-:W-:Y:S01]  /*5f50*/  ISETP.NE.AND P1, PT, R39, RZ, PT ;  /* 0x000000ff2700720c */ /* 0x000fe20003f25270 */
[----:B------:R-:W5:Y:S01]  /*5f60*/  LDL R111, [R1+0x324] ;  /* 0x00032400016f7983 */ /* 0x000f620000100800 */
[----:B------:R-:W-:Y:S02]  /*5f70*/  FMNMX.FTZ R6, R214, R7, !PT ;  /* 0x00000007d6067209 */ /* 0x000fe40007810000 */
[----:B------:R-:W-:Y:S01]  /*5f80*/  FMNMX.FTZ R8, R218, R9, !PT ;  /* 0x00000009da087209 */ /* 0x000fe20007810000 */
[----:B------:R-:W5:Y:S01]  /*5f90*/  LDL R39, [R1+0x28c] ;  /* 0x00028c0001277983 */ /* 0x000f620000100800 */
[----:B------:R-:W-:Y:S02]  /*5fa0*/  ISETP.GT.AND P1, PT, R11, 0x48, !P1 ;  /* 0x000000480b00780c */ /* 0x000fe40004f24270 */
[----:B------:R-:W-:Y:S01]  /*5fb0*/  FMNMX.FTZ R7, R215, R6, !PT ;  /* 0x00000006d7077209 */ /* 0x000fe20007810000 */
[----:B------:R-:W5:Y:S01]  /*5fc0*/  LDL R113, [R1+0x328] ;  /* 0x0003280001717983 */ /* 0x000f620000100800 */
[----:B------:R-:W-:-:S02]  /*5fd0*/  FMNMX.FTZ R9, R219, R8, !PT ;  /* 0x00000008db097209 */ /* 0x000fc40007810000 */
[----:B------:R-:W-:Y:S01]  /*5fe0*/  ISETP.LT.OR P1, PT, R10, 0x49, P1 ;  /* 0x000000490a00780c */ /* 0x000fe20000f21670 */
[----:B------:R-:W5:Y:S01]  /*5ff0*/  LDL R115, [R1+0x32c] ;  /* 0x00032c0001737983 */ /* 0x000f620000100800 */
[----:B------:R-:W-:Y:S02]  /*6000*/  FMNMX.FTZ R7, R172, R7, !PT ;  /* 0x00000007ac077209 */ /* 0x000fe40007810000 */
[----:B------:R-:W-:Y:S01]  /*6010*/  FMNMX.FTZ R6, R174, R9, !PT ;  /* 0x00000009ae067209 */ /* 0x000fe20007810000 */
[----:B------:R-:W5:Y:S01]  /*6020*/  LDL R140, [R1+0x330] ;  /* 0x00033000018c7983 */ /* 0x000f620000100800 */
[----:B------:R-:W-:Y:S02]  /*6030*/  ISETP.LT.OR P2, PT, R10, 0x4a, P2 ;  /* 0x0000004a0a00780c */ /* 0x000fe40001741670 */
[----:B------:R-:W-:Y:S01]  /*6040*/  FSEL R176, R176, -INF , !P1 ;  /* 0xff800000b0b07808 */ /* 0x000fe20004800000 */
[----:B------:R-:W5:Y:S01]  /*6050*/  LDL R117, [R1+0x334] ;  /* 0x0003340001757983 */ /* 0x000f620000100800 */
[----:B------:R-:W-:-:S02]  /*6060*/  FMNMX.FTZ R7, R166, R7, !PT ;  /* 0x00000007a6077209 */ /* 0x000fc40007810000 */
[----:B------:R-:W-:Y:S01]  /*6070*/  FMNMX.FTZ R9, R175, R6, !PT ;  /* 0x00000006af097209 */ /* 0x000fe20007810000 */
[----:B------:R-:W5:Y:S01]  /*6080*/  LDL R119, [R1+0x338] ;  /* 0x0003380001777983 */ /* 0x000f620000100800 */
[----:B------:R-:W-:Y:S02]  /*6090*/  FSEL R177, R177, -INF , !P2 ;  /* 0xff800000b1b17808 */ /* 0x000fe40005000000 */
[----:B------:R-:W-:Y:S01]  /*60a0*/  FMNMX.FTZ R6, R168, R7, !PT ;  /* 0x00000007a8067209 */ /* 0x000fe20007810000 */
[----:B------:R-:W5:Y:S01]  /*60b0*/  LDL R121, [R1+0x33c] ;  /* 0x00033c0001797983 */ /* 0x000f620000100800 */
[----:B------:R-:W-:Y:S02]  /*60c0*/  FMNMX.FTZ R8, R176, R9, !PT ;  /* 0x00000009b0087209 */ /* 0x000fe40007810000 */
[----:B------:R-:W-:Y:S01]  /*60d0*/  ISETP.NE.AND P6, PT, R20, RZ, PT ;  /* 0x000000ff1400720c */ /* 0x000fe20003fc5270 */
[----:B------:R-:W5:Y:S01]  /*60e0*/  LDL R142, [R1+0x340] ;  /* 0x00034000018e7983 */ /* 0x000f620000100800 */
[----:B------:R-:W-:-:S02]  /*60f0*/  FMNMX.FTZ R6, R169, R6, !PT ;  /* 0x00000006a9067209 */ /* 0x000fc40007810000 */
[----:B------:R-:W-:Y:S01]  /*6100*/  FMNMX.FTZ R7, R177, R8, !PT ;  /* 0x00000008b1077209 */ /* 0x000fe20007810000 */
[----:B------:R-:W5:Y:S01]  /*6110*/  LDL R20, [R1+0x350] ;  /* 0x0003500001147983 */ /* 0x000f620000100800 */
[----:B------:R-:W-:Y:S02]  /*6120*/  ISETP.GT.AND P6, PT, R11, 0x59, !P6 ;  /* 0x000000590b00780c */ /* 0x000fe400077c4270 */
[----:B------:R-:W-:Y:S01]  /*6130*/  FMNMX.FTZ R6, R167, R6, !PT ;  /* 0x00000006a7067209 */ /* 0x000fe20007810000 */
[----:B------:R-:W5:Y:S01]  /*6140*/  LDL R123, [R1+0x344] ;  /* 0x00034400017b7983 */ /* 0x000f620000100800 */
[----:B------:R-:W-:Y:S02]  /*6150*/  FMNMX.FTZ R8, R178, R7, !PT ;  /* 0x00000007b2087209 */ /* 0x000fe40007810000 */
[----:B------:R-:W-:Y:S01]  /*6160*/  ISETP.LT.OR P6, PT, R10, 0x5a, P6 ;  /* 0x0000005a0a00780c */ /* 0x000fe200037c1670 */
        /* <DEDUP_REMOVED lines=8> */
[----:B------:R-:W-:Y:S01]  /*61f0*/  FMNMX.FTZ R8, R173, R8, !PT ;  /* 0x00000008ad087209 */ /* 0x000fe20007810000 */
[----:B------:R-:W5:Y:S01]  /*6200*/  LDL R108, [R1+0x358] ;  /* 0x00035800016c7983 */ /* 0x000f620000100800 */
[----:B------:R-:W-:-:S03]  /*6210*/  FMNMX.FTZ R9, R181, R6, !PT ;  /* 0x00000006b5097209 */ /* 0x000fc60007810000 */
[----:B------:R-:W5:Y:S04]  /*6220*/  LDL R100, [R1+0x35c] ;  /* 0x00035c0001647983 */ /* 0x000f680000100800 */
[----:B------:R-:W-:Y:S04]  /*6230*/  STL.64 [R1+0x440], R8 ;  /* 0x0004400801007387 */ /* 0x000fe80000100a00 */
[----:B------:R-:W3:Y:S04]  /*6240*/  LDL R15, [R1+0x444] ;  /* 0x00044400010f7983 */ /* 0x000ee80000100800 */
[----:B------:R-:W0:Y:S04]  /*6250*/  SHFL.BFLY PT, R7, R8, 0x2, 0x1f ;  /* 0x0c401f0008077f89 */ /* 0x000e2800000e0000 */
[----:B------:R-:W5:Y:S04]  /*6260*/  LDL R102, [R1+0x360] ;  /* 0x0003600001667983 */ /* 0x000f680000100800 */
[----:B------:R-:W5:Y:S04]  /*6270*/  LDL R104, [R1+0x364] ;  /* 0x0003640001687983 */ /* 0x000f680000100800 */
[----:B------:R-:W5:Y:S04]  /*6280*/  LDL R96, [R1+0x36c] ;  /* 0x00036c0001607983 */ /* 0x000f680000100800 */
[----:B------:R-:W5:Y:S04]  /*6290*/  LDL R98, [R1+0x370] ;  /* 0x0003700001627983 */ /* 0x000f680000100800 */
[----:B------:R-:W5:Y:S01]  /*62a0*/  LDL R90, [R1+0x374] ;  /* 0x00037400015a7983 */ /* 0x000f620000100800 */
[----:B0-----:R-:W-:-:S03]  /*62b0*/  FMNMX.FTZ R10, R8, R7, !PT ;  /* 0x00000007080a7209 */ /* 0x001fc60007810000 */
[----:B------:R-:W5:Y:S04]  /*62c0*/  LDL R92, [R1+0x378] ;  /* 0x00037800015c7983 */ /* 0x000f680000100800 */
[----:B------:R-:W0:Y:S04]  /*62d0*/  SHFL.BFLY PT, R11, R10, 0x1, 0x1f ;  /* 0x0c201f000a0b7f89 */ /* 0x000e2800000e0000 */
[----:B------:R-:W4:Y:S04]  /*62e0*/  LDL.64 R6, [R1+0xa8] ;  /* 0x0000a80001067983 */ /* 0x000f280000100a00 */
[----:B------:R-:W5:Y:S04]  /*62f0*/  LDL R94, [R1+0x37c] ;  /* 0x00037c00015e7983 */ /* 0x000f680000100800 */
[----:B------:R-:W5:Y:S04]  /*6300*/  LDL R86, [R1+0x384] ;  /* 0x0003840001567983 */ /* 0x000f680000100800 */
[----:B------:R-:W5:Y:S04]  /*6310*/  LDL R88, [R1+0x388] ;  /* 0x0003880001587983 */ /* 0x000f680000100800 */
[----:B------:R-:W5:Y:S01]  /*6320*/  LDL R84, [R1+0x38c] ;  /* 0x00038c0001547983 */ /* 0x000f620000100800 */
[----:B0-----:R-:W-:-:S03]  /*6330*/  FMNMX.FTZ R10, R10, R11, !PT ;  /* 0x0000000b0a0a7209 */ /* 0x001fc60007810000 */
[----:B------:R-:W5:Y:S04]  /*6340*/  LDL R80, [R1+0x390] ;  /* 0x0003900001507983 */ /* 0x000f680000100800 */
[----:B------:R-:W-:Y:S04]  /*6350*/  STL [R1+0x440], R10 ;  /* 0x0004400a01007387 */ /* 0x000fe80000100800 */
[----:B------:R-:W4:Y:S04]  /*6360*/  LDL R159, [R1+0x440] ;  /* 0x00044000019f7983 */ /* 0x000f280000100800 */
        /* <DEDUP_REMOVED lines=28> */
[----:B--2---:R0:W-:Y:S04]  /*6530*/  STL [R1+0x230], R12 ;  /* 0x0002300c01007387 */ /* 0x0041e80000100800 */
[----:B------:R-:W2:Y:S04]  /*6540*/  LDL R11, [R1+0x414] ;  /* 0x00041400010b7983 */ /* 0x000ea80000100800 */
[----:B------:R-:W2:Y:S04]  /*6550*/  LDL R234, [R1+0x408] ;  /* 0x0004080001ea7983 */ /* 0x000ea80000100800 */
[----:B0-----:R-:W2:Y:S04]  /*6560*/  LDL R12, [R1+0x428] ;  /* 0x00042800010c7983 */ /* 0x001ea80000100800 */
[----:B------:R-:W2:Y:S04]  /*6570*/  LDL R236, [R1+0x40c] ;  /* 0x00040c0001ec7983 */ /* 0x000ea80000100800 */
[----:B------:R-:W2:Y:S04]  /*6580*/  LDL R235, [R1+0x410] ;  /* 0x0004100001eb7983 */ /* 0x000ea80000100800 */
[----:B------:R-:W2:Y:S04]  /*6590*/  LDL R226, [R1+0x418] ;  /* 0x0004180001e27983 */ /* 0x000ea80000100800 */
[----:B------:R-:W2:Y:S04]  /*65a0*/  LDL R227, [R1+0x41c] ;  /* 0x00041c0001e37983 */ /* 0x000ea80000100800 */
[----:B------:R-:W2:Y:S04]  /*65b0*/  LDL R225, [R1+0x42c] ;  /* 0x00042c0001e17983 */ /* 0x000ea80000100800 */
[----:B---3--:R-:W0:Y:S02]  /*65c0*/  SHFL.BFLY PT, R8, R15, 0x2, 0x1f ;  /* 0x0c401f000f087f89 */ /* 0x008e2400000e0000 */
[----:B0-----:R-:W-:-:S05]  /*65d0*/  FMNMX.FTZ R8, R8, R15, !PT ;  /* 0x0000000f08087209 */ /* 0x001fca0007810000 */
[----:B------:R-:W0:Y:S02]  /*65e0*/  SHFL.BFLY PT, R9, R8, 0x1, 0x1f ;  /* 0x0c201f0008097f89 */ /* 0x000e2400000e0000 */
[----:B0-----:R-:W-:Y:S02]  /*65f0*/  FMNMX.FTZ R10, R8, R9, !PT ;  /* 0x00000009080a7209 */ /* 0x001fe40007810000 */
[----:B------:R-:W3:Y:S04]  /*6600*/  LDL R8, [R1+0x420] ;  /* 0x0004200001087983 */ /* 0x000ee80000100800 */
[----:B------:R-:W3:Y:S01]  /*6610*/  LDL R9, [R1+0x424] ;  /* 0x0004240001097983 */ /* 0x000ee20000100800 */
[----:B----4-:R-:W-:Y:S01]  /*6620*/  FSETP.NEU.FTZ.AND P1, PT, R159, -INF , PT ;  /* 0xff8000009f00780b */ /* 0x010fe20003f3d000 */
[----:B------:R-:W-:Y:S01]  /*6630*/  FMUL.FTZ R159, R158, R159 ;  /* 0x0000009f9e9f7220 */ /* 0x000fe20000410000 */
[----:B------:R-:W-:-:S04]  /*6640*/  IMAD R6, R13, 0xc00, R6 ;  /* 0x00000c000d067824 */ /* 0x000fc800078e0206 */
[----:B------:R-:W-:Y:S01]  /*6650*/  FSEL R159, R159, RZ, P1 ;  /* 0x000000ff9f9f7208 */ /* 0x000fe20000800000 */
[----:B-----5:R0:W-:Y:S01]  /*6660*/  STL [R1+0x254], R160 ;  /* 0x000254a001007387 */ /* 0x0201e20000100800 */
[----:B------:R-:W-:-:S03]  /*6670*/  FSETP.NEU.FTZ.AND P1, PT, R10, -INF , PT ;  /* 0xff8000000a00780b */ /* 0x000fc60003f3d000 */
[-CC-:B------:R-:W-:Y:S01]  /*6680*/  FFMA.FTZ R13, R101, R158.reuse, -R159.reuse ;  /* 0x0000009e650d7223 */ /* 0x180fe2000001089f */
[----:B------:R1:W-:Y:S01]  /*6690*/  STL [R1+0x350], R20 ;  /* 0x0003501401007387 */ /* 0x0003e20000100800 */
[-C--:B0-----:R-:W-:Y:S01]  /*66a0*/  FMUL.FTZ R160, R10, R158.reuse ;  /* 0x0000009e0aa07220 */ /* 0x081fe20000410000 */
[-CC-:B------:R-:W-:Y:S01]  /*66b0*/  FFMA.FTZ R15, R97, R158.reuse, -R159.reuse ;  /* 0x0000009e610f7223 */ /* 0x180fe2000001089f */
[----:B-1----:R0:W-:Y:S03]  /*66c0*/  MUFU.EX2 R20, R13 ;  /* 0x0000000d00147308 */ /* 0x0021e60000000800 */
[----:B------:R-:W-:Y:S01]  /*66d0*/  FSEL R160, R160, RZ, P1 ;  /* 0x000000ffa0a07208 */ /* 0x000fe20000800000 */
[----:B------:R1:W-:Y:S04]  /*66e0*/  STL [R1+0x368], R14 ;  /* 0x0003680e01007387 */ /* 0x0003e80000100800 */
[----:B------:R4:W-:Y:S01]  /*66f0*/  STL [R1+0x380], R18 ;  /* 0x0003801201007387 */ /* 0x0009e20000100800 */
[----:B0-----:R-:W-:-:S03]  /*6700*/  FFMA.FTZ R13, R91, R158, -R159 ;  /* 0x0000009e5b0d7223 */ /* 0x001fc6000001089f */
[----:B------:R0:W-:Y:S01]  /*6710*/  STL [R1+0x258], R19 ;  /* 0x0002581301007387 */ /* 0x0001e20000100800 */
[----:B-1----:R1:W-:Y:S03]  /*6720*/  MUFU.EX2 R14, R15 ;  /* 0x0000000f000e7308 */ /* 0x0023e60000000800 */
[----:B------:R5:W-:Y:S04]  /*6730*/  STL [R1+0x25c], R21 ;  /* 0x00025c1501007387 */ /* 0x000be80000100800 */
[----:B------:R5:W-:Y:S01]  /*6740*/  STL [R1+0x264], R23 ;  /* 0x0002641701007387 */ /* 0x000be20000100800 */
[----:B----4-:R4:W-:Y:S01]  /*6750*/  MUFU.EX2 R18, R13 ;  /* 0x0000000d00127308 */ /* 0x0109e20000000800 */
[-C--:B0-----:R-:W-:Y:S01]  /*6760*/  FFMA.FTZ R19, R107, R158.reuse, -R159 ;  /* 0x0000009e6b137223 */ /* 0x081fe2000001089f */
[-CC-:B-1----:R-:W-:Y:S01]  /*6770*/  FFMA.FTZ R15, R87, R158.reuse, -R160.reuse ;  /* 0x0000009e570f7223 */ /* 0x182fe200000108a0 */
[-CC-:B-----5:R-:W-:Y:S01]  /*6780*/  FFMA.FTZ R21, R95, R158.reuse, -R160.reuse ;  /* 0x0000009e5f157223 */ /* 0x1a0fe200000108a0 */
[-CC-:B------:R-:W-:Y:S01]  /*6790*/  FFMA.FTZ R23, R89, R158.reuse, -R160.reuse ;  /* 0x0000009e59177223 */ /* 0x180fe200000108a0 */
[----:B----4-:R-:W-:-:S03]  /*67a0*/  FFMA.FTZ R13, R83, R158, -R160 ;  /* 0x0000009e530d7223 */ /* 0x010fc600000108a0 */
[----:B------:R-:W-:Y:S08]  /*67b0*/  MUFU.EX2 R19, R19 ;  /* 0x0000001300137308 */ /* 0x000ff00000000800 */
[----:B------:R-:W-:Y:S08]  /*67c0*/  MUFU.EX2 R21, R21 ;  /* 0x0000001500157308 */ /* 0x000ff00000000800 */
[----:B------:R-:W0:Y:S08]  /*67d0*/  MUFU.EX2 R23, R23 ;  /* 0x0000001700177308 */ /* 0x000e300000000800 */
[----:B------:R-:W-:Y:S08]  /*67e0*/  MUFU.EX2 R15, R15 ;  /* 0x0000000f000f7308 */ /* 0x000ff00000000800 */
[----:B------:R-:W1:Y:S01]  /*67f0*/  MUFU.EX2 R13, R13 ;  /* 0x0000000d000d7308 */ /* 0x000e620000000800 */
[----:B------:R4:W-:Y:S01]  /*6800*/  STL [R1+0x28c], R39 ;  /* 0x00028c2701007387 */ /* 0x0009e20000100800 */
[----:B------:R-:W-:-:S02]  /*6810*/  R2UR UR6, R6 ;  /* 0x00000000060672ca */ /* 0x000fc400000e0000 */
[----:B------:R-:W-:Y:S01]  /*6820*/  R2UR UR7, R7 ;  /* 0x00000000070772ca */ /* 0x000fe200000e0000 */
[----:B------:R5:W-:Y:S01]  /*6830*/  STL [R1+0x3e0], R38 ;  /* 0x0003e02601007387 */ /* 0x000be20000100800 */
[----:B0-----:R-:W-:-:S03]  /*6840*/  F2FP.F16.F32.PACK_AB R153, R23, R21 ;  /* 0x000000151799723e */ /* 0x001fc600000000ff */
[----:B------:R0:W-:Y:S01]  /*6850*/  STL [R1+0x248], R152 ;  /* 0x0002489801007387 */ /* 0x0001e20000100800 */
[----:B----4-:R-:W-:-:S03]  /*6860*/  IMAD.MOV.U32 R39, RZ, RZ, R7 ;  /* 0x000000ffff277224 */ /* 0x010fc600078e0007 */
[----:B------:R4:W-:Y:S01]  /*6870*/  STL [R1+0x24c], R154 ;  /* 0x00024c9a01007387 */ /* 0x0009e20000100800 */
[----:B-----5:R-:W-:Y:S01]  /*6880*/  VIADD R38, R6, 0x80 ;  /* 0x0000008006267836 */ /* 0x020fe20000000000 */
[----:B-1----:R-:W-:Y:S02]  /*6890*/  F2FP.F16.F32.PACK_AB R155, R13, R15 ;  /* 0x0000000f0d9b723e */ /* 0x002fe400000000ff */
[----:B0-----:R-:W-:Y:S01]  /*68a0*/  F2FP.F16.F32.PACK_AB R152, R20, R19 ;  /* 0x000000131498723e */ /* 0x001fe200000000ff */
        /* <DEDUP_REMOVED lines=110> */
[----:B0-----:R-:W-:-:S06]  /*6f90*/  WARPGROUP.ARRIVE ;  /* 0x00000000000079c5 */ /* 0x001fcc0000000000 */
        /* <DEDUP_REMOVED lines=9> */
[----:B--2---:R0:W-:Y:S01]  /*7030*/  STL [R1+0x414], R11 ;  /* 0x0004140b01007387 */ /* 0x0041e20000100800 */
[----:B------:R-:W-:Y:S03]  /*7040*/  MUFU.EX2 R156, R156 ;  /* 0x0000009c009c7308 */ /* 0x000fe60000000800 */
[----:B------:R2:W-:Y:S05]  /*7050*/  STL [R1+0x428], R12 ;  /* 0x0004280c01007387 */ /* 0x0005ea0000100800 */
[----:B------:R-:W4:Y:S08]  /*7060*/  MUFU.EX2 R163, R163 ;  /* 0x000000a300a37308 */ /* 0x000f300000000800 */
[----:B------:R-:W-:Y:S08]  /*7070*/  MUFU.EX2 R165, R165 ;  /* 0x000000a500a57308 */ /* 0x000ff00000000800 */
[----:B------:R-:W5:Y:S08]  /*7080*/  MUFU.EX2 R164, R164 ;  /* 0x000000a400a47308 */ /* 0x000f700000000800 */
[----:B------:R-:W-:Y:S08]  /*7090*/  MUFU.EX2 R182, R182 ;  /* 0x000000b600b67308 */ /* 0x000ff00000000800 */
[----:B------:R-:W1:Y:S08]  /*70a0*/  MUFU.EX2 R162, R162 ;  /* 0x000000a200a27308 */ /* 0x000e700000000800 */
[----:B0-----:R-:W-:Y:S08]  /*70b0*/  MUFU.EX2 R11, R229 ;  /* 0x000000e5000b7308 */ /* 0x001ff00000000800 */
[----:B--2---:R-:W0:Y:S01]  /*70c0*/  MUFU.EX2 R12, R228 ;  /* 0x000000e4000c7308 */ /* 0x004e220000000800 */
[----:B------:R-:W-:Y:S04]  /*70d0*/  STL [R1+0x408], R234 ;  /* 0x000408ea01007387 */ /* 0x000fe80000100800 */
[----:B------:R-:W-:Y:S04]  /*70e0*/  STL [R1+0x40c], R236 ;  /* 0x00040cec01007387 */ /* 0x000fe80000100800 */
[----:B------:R-:W-:Y:S04]  /*70f0*/  STL [R1+0x410], R235 ;  /* 0x000410eb01007387 */ /* 0x000fe80000100800 */
[----:B------:R-:W-:Y:S04]  /*7100*/  STL [R1+0x418], R226 ;  /* 0x000418e201007387 */ /* 0x000fe80000100800 */
[----:B------:R-:W-:Y:S04]  /*7110*/  STL [R1+0x41c], R227 ;  /* 0x00041ce301007387 */ /* 0x000fe80000100800 */
[----:B---3--:R-:W-:Y:S04]  /*7120*/  STL [R1+0x420], R8 ;  /* 0x0004200801007387 */ /* 0x008fe80000100800 */
[----:B------:R-:W-:Y:S04]  /*7130*/  STL [R1+0x424], R9 ;  /* 0x0004240901007387 */ /* 0x000fe80000100800 */
[----:B------:R-:W-:Y:S01]  /*7140*/  STL [R1+0x42c], R225 ;  /* 0x00042ce101007387 */ /* 0x000fe20000100800 */
        /* <DEDUP_REMOVED lines=9> */
[----:B------:R-:W2:Y:S01]  /*71e0*/  MUFU.EX2 R184, R184 ;  /* 0x000000b800b87308 */ /* 0x000ea20000000800 */
[----:B------:R-:W-:-:S02]  /*71f0*/  WARPGROUP.DEPBAR.LE gsb0, 0x0 ;  /* 0x00008000000079c5 */ /* 0x000fc40000010000 */
[----:B----4-:R-:W-:Y:S02]  /*7200*/  F2FP.F16.F32.PACK_AB R152, R163, R156 ;  /* 0x0000009ca398723e */ /* 0x010fe400000000ff */
[----:B-----5:R-:W-:Y:S02]  /*7210*/  F2FP.F16.F32.PACK_AB R154, R164, R165 ;  /* 0x000000a5a49a723e */ /* 0x020fe400000000ff */
[----:B-1----:R-:W-:Y:S02]  /*7220*/  F2FP.F16.F32.PACK_AB R153, R162, R182 ;  /* 0x000000b6a299723e */ /* 0x002fe400000000ff */
[----:B0-----:R-:W-:Y:S01]  /*7230*/  F2FP.F16.F32.PACK_AB R155, R12, R11 ;  /* 0x0000000b0c9b723e */ /* 0x001fe200000000ff */
        /* <DEDUP_REMOVED lines=32> */
[----:B0-----:R-:W-:-:S06]  /*7440*/  WARPGROUP.ARRIVE ;  /* 0x00000000000079c5 */ /* 0x001fcc0000000000 */
[----:B------:R-:W-:Y:S01]  /*7450*/  HGMMA.64x256x16.F32 R24, R152, gdesc[UR8].tnspB, R24, gsb0 ;  /* 0x43e0000898187df0 */ /* 0x000fe20008000818 */
[----:B------:R-:W-:Y:S08]  /*7460*/  MUFU.EX2 R185, R185 ;  /* 0x000000b900b97308 */ /* 0x000ff00000000800 */
[----:B------:R-:W0:Y:S08]  /*7470*/  MUFU.EX2 R186, R186 ;  /* 0x000000ba00ba7308 */ /* 0x000e300000000800 */
[----:B------:R-:W-:Y:S08]  /*7480*/  MUFU.EX2 R187, R187 ;  /* 0x000000bb00bb7308 */ /* 0x000ff00000000800 */
[----:B------:R-:W1:Y:S08]  /*7490*/  MUFU.EX2 R188, R188 ;  /* 0x000000bc00bc7308 */ /* 0x000e700000000800 */
[----:B------:R-:W-:Y:S08]  /*74a0*/  MUFU.EX2 R189, R189 ;  /* 0x000000bd00bd7308 */ /* 0x000ff00000000800 */
[----:B------:R-:W3:Y:S01]  /*74b0*/  MUFU.EX2 R197, R197 ;  /* 0x000000c500c57308 */ /* 0x000ee20000000800 */
        /* <DEDUP_REMOVED lines=13> */
[----:B------:R-:W4:Y:S08]  /*7590*/  MUFU.EX2 R213, R213 ;  /* 0x000000d500d57308 */ /* 0x000f300000000800 */
[----:B------:R-:W-:Y:S08]  /*75a0*/  MUFU.EX2 R214, R214 ;  /* 0x000000d600d67308 */ /* 0x000ff00000000800 */
[----:B------:R-:W5:Y:S08]  /*75b0*/  MUFU.EX2 R215, R215 ;  /* 0x000000d700d77308 */ /* 0x000f700000000800 */
[----:B------:R-:W-:Y:S08]  /*75c0*/  MUFU.EX2 R216, R216 ;  /* 0x000000d800d87308 */ /* 0x000ff00000000800 */
[----:B------:R-:W5:Y:S08]  /*75d0*/  MUFU.EX2 R217, R217 ;  /* 0x000000d900d97308 */ /* 0x000f700000000800 */
[----:B------:R-:W-:Y:S01]  /*75e0*/  MUFU.EX2 R218, R218 ;  /* 0x000000da00da7308 */ /* 0x000fe20000000800 */
[----:B------:R-:W-:-:S02]  /*75f0*/  WARPGROUP.DEPBAR.LE gsb0, 0x0 ;  /* 0x00008000000079c5 */ /* 0x000fc40000010000 */
[----:B--2---:R-:W-:Y:S02]  /*7600*/  F2FP.F16.F32.PACK_AB R152, R184, R161 ;  /* 0x000000a1b898723e */ /* 0x004fe400000000ff */
[----:B0-----:R-:W-:Y:S02]  /*7610*/  F2FP.F16.F32.PACK_AB R154, R186, R185 ;  /* 0x000000b9ba9a723e */ /* 0x001fe400000000ff */
[----:B-1----:R-:W-:Y:S02]  /*7620*/  F2FP.F16.F32.PACK_AB R153, R188, R187 ;  /* 0x000000bbbc99723e */ /* 0x002fe400000000ff */
[----:B---3--:R-:W-:Y:S01]  /*7630*/  F2FP.F16.F32.PACK_AB R155, R197, R189 ;  /* 0x000000bdc59b723e */ /* 0x008fe200000000ff */
        /* <DEDUP_REMOVED lines=34> */
[----:B------:R-:W0:Y:S01]  /*7860*/  MUFU.EX2 R219, R219 ;  /* 0x000000db00db7308 */ /* 0x000e220000000800 */
[----:B------:R-:W-:Y:S02]  /*7870*/  VIADD R8, R6, 0x180 ;  /* 0x0000018006087836 */ /* 0x000fe40000000000 */
        /* <DEDUP_REMOVED lines=8> */
[----:B------:R-:W-:Y:S02]  /*7900*/  IMAD.MOV.U32 R9, RZ, RZ, R7 ;  /* 0x000000ffff097224 */ /* 0x000fe400078e0007 */
        /* <DEDUP_REMOVED lines=10> */
[----:B------:R-:W-:Y:S01]  /*79b0*/  FFMA.FTZ R160, R181, R158, -R160 ;  /* 0x0000009eb5a07223 */ /* 0x000fe200000108a0 */
[----:B------:R-:W-:Y:S08]  /*79c0*/  MUFU.EX2 R172, R172 ;  /* 0x000000ac00ac7308 */ /* 0x000ff00000000800 */
[----:B------:R-:W1:Y:S08]  /*79d0*/  MUFU.EX2 R166, R166 ;  /* 0x000000a600a67308 */ /* 0x000e700000000800 */
[----:B------:R-:W-:Y:S08]  /*79e0*/  MUFU.EX2 R168, R168 ;  /* 0x000000a800a87308 */ /* 0x000ff00000000800 */
[----:B------:R-:W2:Y:S08]  /*79f0*/  MUFU.EX2 R169, R169 ;  /* 0x000000a900a97308 */ /* 0x000eb00000000800 */
[----:B------:R-:W-:Y:S08]  /*7a00*/  MUFU.EX2 R174, R174 ;  /* 0x000000ae00ae7308 */ /* 0x000ff00000000800 */
[----:B------:R-:W3:Y:S08]  /*7a10*/  MUFU.EX2 R159, R175 ;  /* 0x000000af009f7308 */ /* 0x000ef00000000800 */
[----:B------:R-:W-:Y:S01]  /*7a20*/  MUFU.EX2 R158, R176 ;  /* 0x000000b0009e7308 */ /* 0x000fe20000000800 */
[----:B------:R-:W-:Y:S01]  /*7a30*/  VIADD R8, R6, 0x200 ;  /* 0x0000020006087836 */ /* 0x000fe20000000000 */
[----:B------:R-:W-:-:S02]  /*7a40*/  WARPGROUP.DEPBAR.LE gsb0, 0x0 ;  /* 0x00008000000079c5 */ /* 0x000fc40000010000 */
[----:B----4-:R-:W-:Y:S02]  /*7a50*/  F2FP.F16.F32.PACK_AB R152, R213, R212 ;  /* 0x000000d4d598723e */ /* 0x010fe400000000ff */
[----:B-----5:R-:W-:Y:S02]  /*7a60*/  F2FP.F16.F32.PACK_AB R154, R215, R214 ;  /* 0x000000d6d79a723e */ /* 0x020fe400000000ff */
[----:B------:R-:W-:Y:S02]  /*7a70*/  F2FP.F16.F32.PACK_AB R153, R217, R216 ;  /* 0x000000d8d999723e */ /* 0x000fe400000000ff */
        /* <DEDUP_REMOVED lines=35> */
[----:B------:R-:W-:Y:S02]  /*7cb0*/  R2UR UR7, R9 ;  /* 0x00000000090772ca */ /* 0x000fe400000e0000 */
[----:B------:R-:W0:Y:S01]  /*7cc0*/  MUFU.EX2 R9, R177 ;  /* 0x000000b100097308 */ /* 0x000e220000000800 */
[----:B------:R-:W-:Y:S01]  /*7cd0*/  R2UR UR6, R8 ;  /* 0x00000000080672ca */ /* 0x000fe200000e0000 */
[----:B------:R-:W-:Y:S01]  /*7ce0*/  FADD.FTZ R19, R19, R20 ;  /* 0x0000001413137221 */ /* 0x000fe20000010000 */
[----:B------:R-:W-:-:S04]  /*7cf0*/  FADD.FTZ R20, R21, R23 ;  /* 0x0000001715147221 */ /* 0x000fc80000010000 */
[----:B------:R-:W-:Y:S01]  /*7d00*/  FADD.FTZ R20, R15, R20 ;  /* 0x000000140f147221 */ /* 0x000fe20000010000 */
[----:B------:R-:W-:Y:S08]  /*7d10*/  MUFU.EX2 R8, R167 ;  /* 0x000000a700087308 */ /* 0x000ff00000000800 */
[----:B------:R-:W4:Y:S08]  /*7d20*/  MUFU.EX2 R171, R171 ;  /* 0x000000ab00ab7308 */ /* 0x000f300000000800 */
[----:B------:R-:W-:Y:S08]  /*7d30*/  MUFU.EX2 R170, R170 ;  /* 0x000000aa00aa7308 */ /* 0x000ff00000000800 */
[----:B------:R-:W5:Y:S08]  /*7d40*/  MUFU.EX2 R173, R173 ;  /* 0x000000ad00ad7308 */ /* 0x000f700000000800 */
[----:B------:R-:W-:Y:S08]  /*7d50*/  MUFU.EX2 R178, R178 ;  /* 0x000000b200b27308 */ /* 0x000ff00000000800 */
[----:B------:R-:W5:Y:S08]  /*7d60*/  MUFU.EX2 R179, R179 ;  /* 0x000000b300b37308 */ /* 0x000f700000000800 */
[----:B------:R-:W-:Y:S08]  /*7d70*/  MUFU.EX2 R180, R180 ;  /* 0x000000b400b47308 */ /* 0x000ff00000000800 */
[----:B------:R-:W5:Y:S01]  /*7d80*/  MUFU.EX2 R15, R160 ;  /* 0x000000a0000f7308 */ /* 0x000f620000000800 */
[----:B------:R-:W-:Y:S01]  /*7d90*/  VIADD R6, R6, 0x280 ;  /* 0x0000028006067836 */ /* 0x000fe20000000000 */
[----:B------:R-:W-:-:S02]  /*7da0*/  WARPGROUP.DEPBAR.LE gsb0, 0x0 ;  /* 0x00008000000079c5 */ /* 0x000fc40000010000 */
[----:B-1----:R-:W-:Y:S02]  /*7db0*/  F2FP.F16.F32.PACK_AB R152, R166, R172 ;  /* 0x000000aca698723e */ /* 0x002fe400000000ff */
[----:B--2---:R-:W-:Y:S02]  /*7dc0*/  F2FP.F16.F32.PACK_AB R154, R169, R168 ;  /* 0x000000a8a99a723e */ /* 0x004fe400000000ff */
[----:B---3--:R-:W-:Y:S02]  /*7dd0*/  F2FP.F16.F32.PACK_AB R153, R159, R174 ;  /* 0x000000ae9f99723e */ /* 0x008fe400000000ff */
        /* <DEDUP_REMOVED lines=36> */
[----:B------:R-:W-:Y:S01]  /*8020*/  R2UR UR7, R7 ;  /* 0x00000000070772ca */ /* 0x000fe200000e0000 */
[----:B------:R-:W-:Y:S01]  /*8030*/  FADD.FTZ R19, R14, R19 ;  /* 0x000000130e137221 */ /* 0x000fe20000010000 */
[----:B------:R-:W-:Y:S01]  /*8040*/  FADD.FTZ R13, R13, R20 ;  /* 0x000000140d0d7221 */ /* 0x000fe20000010000 */
[----:B------:R-:W2:Y:S02]  /*8050*/  @!P0 LDL.64 R6, [R1+0x68] ;  /* 0x0000680001068983 */ /* 0x000ea40000100a00 */
[----:B------:R-:W-:-:S04]  /*8060*/  FADD.FTZ R19, R18, R19 ;  /* 0x0000001312137221 */ /* 0x000fc80000010000 */
[----:B------:R-:W-:Y:S01]  /*8070*/  FADD.FTZ R156, R156, R19 ;  /* 0x000000139c9c7221 */ /* 0x000fe20000010000 */
[----:B------:R-:W-:Y:S02]  /*8080*/  FADD.FTZ R19, R182, R13 ;  /* 0x0000000db6137221 */ /* 0x000fe40000010000 */
[----:B------:R-:W3:Y:S01]  /*8090*/  @!P0 LDL R13, [R1+0x218] ;  /* 0x00021800010d8983 */ /* 0x000ee20000100800 */
[----:B------:R-:W-:Y:S02]  /*80a0*/  WARPGROUP.DEPBAR.LE gsb0, 0x0 ;  /* 0x00008000000079c5 */ /* 0x000fe40000010000 */
[----:B----4-:R-:W-:Y:S02]  /*80b0*/  F2FP.F16.F32.PACK_AB R152, R171, R8 ;  /* 0x00000008ab98723e */ /* 0x010fe400000000ff */
[----:B-----5:R-:W-:Y:S02]  /*80c0*/  F2FP.F16.F32.PACK_AB R154, R173, R170 ;  /* 0x000000aaad9a723e */ /* 0x020fe400000000ff */
[----:B------:R-:W-:-:S02]  /*80d0*/  F2FP.F16.F32.PACK_AB R153, R179, R178 ;  /* 0x000000b2b399723e */ /* 0x000fc400000000ff */
[----:B------:R-:W-:Y:S01]  /*80e0*/  F2FP.F16.F32.PACK_AB R155, R15, R180 ;  /* 0x000000b40f9b723e */ /* 0x000fe200000000ff */
        /* <DEDUP_REMOVED lines=79> */
[----:B------:R-:W4:Y:S04]  /*85e0*/  LDL R155, [R1+0x230] ;  /* 0x00023000019b7983 */ /* 0x000f280000100800 */
[----:B------:R-:W5:Y:S04]  /*85f0*/  LDL R153, [R1+0x234] ;  /* 0x0002340001997983 */ /* 0x000f680000100800 */
[----:B0-----:R-:W5:Y:S04]  /*8600*/  LDL R119, [R1+0x238] ;  /* 0x0002380001777983 */ /* 0x001f680000100800 */
        /* <DEDUP_REMOVED lines=124> */
[----:B------:R-:W5:Y:S01]  /*8dd0*/  LDL R18, [R1+0x42c] ;  /* 0x00042c0001127983 */ /* 0x000f620000100800 */
        /* <DEDUP_REMOVED lines=20> */
[----:B--2---:R-:W-:Y:S02]  /*8f20*/  @!P0 MOV R6, R6 ;  /* 0x0000000600068202 */ /* 0x004fe40000000f00 */
[----:B------:R-:W-:Y:S01]  /*8f30*/  FADD.FTZ R171, R171, R8 ;  /* 0x00000008abab7221 */ /* 0x000fe20000010000 */
[----:B------:R-:W-:Y:S02]  /*8f40*/  FADD.FTZ R179, R179, R178 ;  /* 0x000000b2b3b37221 */ /* 0x000fe40000010000 */
[----:B---3--:R-:W-:Y:S02]  /*8f50*/  @!P0 IMAD R13, R13, 0x8, R6 ;  /* 0x000000080d0d8824 */ /* 0x008fe400078e0206 */
        /* <DEDUP_REMOVED lines=14> */
[----:B----4-:R2:W-:Y:S04]  /*9040*/  STL [R1+0x230], R155 ;  /* 0x0002309b01007387 */ /* 0x0105e80000100800 */
        /* <DEDUP_REMOVED lines=128> */
[----:B0-----:R-:W3:Y:S01]  /*9850*/  LDL R0, [R1+0x70] ;  /* 0x0000700001007983 */ /* 0x001ee20000100800 */
[----:B------:R-:W-:Y:S01]  /*9860*/  ISETP.GE.AND P1, PT, R5, 0x1, PT ;  /* 0x000000010500780c */ /* 0x000fe20003f26270 */
[----:B------:R-:W-:Y:S01]  /*9870*/  IMAD.U32 R7, RZ, RZ, UR38 ;  /* 0x00000026ff077e24 */ /* 0x000fe2000f8e00ff */
[----:B------:R-:W-:-:S06]  /*9880*/  UIADD3 UR45, UR45, -0x2, URZ ;  /* 0xfffffffe2d2d7890 */ /* 0x000fcc000fffe03f */
[----:B-1----:R-:W-:Y:S02]  /*9890*/  IMAD.U32 R10, RZ, RZ, UR45 ;  /* 0x0000002dff0a7e24 */ /* 0x002fe4000f8e00ff */
[----:B---3--:R-:W-:-:S05]  /*98a0*/  IMAD.SHL.U32 R0, R0, 0x80, RZ ;  /* 0x0000008000007824 */ /* 0x008fca00078e00ff */
[----:B------:R-:W-:-:S05]  /*98b0*/  IADD3 R7, R0, UR42, -R7 ;  /* 0x0000002a00077c10 */ /* 0x000fca000fffe807 */
[----:B------:R-:W-:Y:S01]  /*98c0*/  IMAD.IADD R4, R7, 0x1, R4 ;  /* 0x0000000107047824 */ /* 0x000fe200078e0204 */
[----:B--2---:R-:W-:Y:S06]  /*98d0*/  @!P1 BRA `(.L_x_9712) ;  /* 0x0000000000409947 */ /* 0x004fec0003800000 */
        /* <DEDUP_REMOVED lines=10> */
.L_x_9714:
[----:B------:R-:W-:-:S13]  /*9980*/  ISETP.NE.AND P1, PT, R5, 0x1, PT ;  /* 0x000000010500780c */ /* 0x000fda0003f25270 */
[----:B------:R-:W-:-:S05]  /*9990*/  @P1 IMAD.HI.U32 R2, R6, R2, RZ ;  /* 0x0000000206021227 */ /* 0x000fca00078e00ff */
[----:B------:R-:W-:-:S07]  /*99a0*/  @P1 SHF.R.U32.HI R6, RZ, R3, R2 ;  /* 0x00000003ff061219 */ /* 0x000fce0000011602 */
.L_x_9715:
[----:B------:R-:W-:Y:S05]  /*99b0*/  BSYNC B0 ;  /* 0x0000000000007941 */ /* 0x000fea0003800000 */
.L_x_9713:
[----:B------:R-:W-:-:S05]  /*99c0*/  IMAD R5, R6, R5, R5 ;  /* 0x0000000506057224 */ /* 0x000fca00078e0205 */
[----:B------:R-:W-:-:S07]  /*99d0*/  VIMNMX R4, R4, R5, PT ;  /* 0x0000000504047248 */ /* 0x000fce0003fe0100 */
.L_x_9712:
        /* <DEDUP_REMOVED lines=8> */
.L_x_9720:
[----:B------:R-:W-:Y:S01]  /*9a60*/  BSSY B0, `(.L_x_9719) ;  /* 0x0000004000007945 */ /* 0x000fe20003800000 */
[----:B------:R-:W-:Y:S01]  /*9a70*/  VIADD R0, R16, 0x178 ;  /* 0x0000017810007836 */ /* 0x000fe20000000000 */
[----:B------:R-:W-:-:S07]  /*9a80*/  MOV R212, 0x9aa0 ;  /* 0x00009aa000d47802 */ /* 0x000fce0000000f00 */
[----:B------:R-:W-:Y:S05]  /*9a90*/  CALL.REL.NOINC `($_ZN7cutlass13device_kernelIN5flash11enable_sm90INS1_16FlashAttnFwdSm90INS1_25CollectiveMainloopFwdSm90ILi2EN4cute5tupleIJNS5_1CILi1EEES8_S8_EEENS6_IJNS7_ILi128EEENS7_ILi96EEENS7_ILi64EEEEEELi256ENS_6half_tEfNS_4arch4Sm90ELb0ELb1ELb1ELb1ELb0ELb0ELb1ELb1ELb0ELb0ELb0ELb0EEENS1_21CollectiveEpilogueFwdINS6_IJSA_NS7_ILi256EEESB_EEES9_SE_SG_Li256ELb1ELb0ELb0ELb0EEENS1_36VarlenDynamicPersistentTileSchedulerILi128ELi96ELi256ELi32ELb0ELb0ELb1ELb1ELb0ELb1EEEEEEEEEvNT_6ParamsE$_ZZN5flash25CollectiveMainloopFwdSm90ILi2EN4cute5tupleIJNS1_1CILi1EEES4_S4_EEENS2_IJNS3_ILi128EEENS3_ILi96EEENS3_ILi64EEEEEELi256EN7cutlass6half_tEfNSA_4arch4Sm90ELb0ELb1ELb1ELb1ELb0ELb0ELb1ELb1ELb0ELb0ELb0ELb0EE3mmaINS_16FlashAttnFwdSm90ISE_NS_21CollectiveEpilogueFwdINS2_IJS6_NS3_ILi256EEES7_EEES5_SB_SD_Li256ELb1ELb0ELb0ELb0EEENS_36VarlenDynamicPersistentTileSchedulerILi128ELi96ELi256ELi32ELb0ELb0ELb1ELb1ELb0ELb1EEEE13SharedStorageENS1_6TensorINS1_11ArrayEngineIfLm128EEENS1_6LayoutINS2_IJNS2_IJNS3_ILi2EEEST_NS3_ILi32EEEEEES4_S4_EEENS2_IJNS2_IJS4_ST_NS3_ILi4EEEEEENS3_ILi0EEESZ_EEEEEEENS_7SoftmaxILi2ELi0EEEEEbRKNSE_6ParamsENSA_25PipelineTmaAsyncNoClusterILi2ENSA_16PipelineTmaAsyncILi2EEEEES1B_RNSA_13PipelineStateILj2EEERT0_RT1_iRiRKNS_16SeqlenInfoQKNewKILb1ELb0EEENS2_IJiiiiEEERT_ENKUliT_T0_T1_E_clIZSF_ISO_S12_S14_EbS17_S1B_S1B_S1E_S1G_S1I_iS1J_S1N_S1O_S1Q_EUlRS1R_iE1_NS3_ILb0EEENS3_ILb1EEEEEDaiS1R_S1S_S1T_) ;  /* 0x000001f000587944 */ /* 0x000fea0003c00000 */
[----:B------:R-:W-:Y:S05]  /*9aa0*/  BSYNC B0 ;  /* 0x0000000000007941 */ /* 0x000fea0003800000 */
.L_x_9719:
[C---:B------:R-:W-:Y:S01]  /*9ab0*/  ISETP.GT.AND P1, PT, R10.reuse, R188, PT ;  /* 0x000000bc0a00720c */ /* 0x040fe20003f24270 */
[----:B------:R-:W-:-:S12]  /*9ac0*/  VIADD R10, R10, 0xffffffff ;  /* 0xffffffff0a0a7836 */ /* 0x000fd80000000000 */
[----:B------:R-:W-:Y:S05]  /*9ad0*/  @P1 BRA `(.L_x_9720) ;  /* 0xfffffffc00e01947 */ /* 0x000fea000383ffff */
[----:B------:R-:W-:Y:S05]  /*9ae0*/  BSYNC B1 ;  /* 0x0000000000017941 */ /* 0x000fea0003800000 */
.L_x_9718:
[----:B------:R-:W2:Y:S02]  /*9af0*/  LDL R0, [R1+0x70] ;  /* 0x0000700001007983 */ /* 0x000ea40000100800 */
[----:B--2---:R-:W-:-:S07]  /*9b00*/  IMAD.SHL.U32 R0, R0, 0x80, RZ ;  /* 0x0000008000007824 */ /* 0x004fce00078e00ff */
.L_x_9717:
[----:B------:R-:W-:Y:S05]  /*9b10*/  BSYNC B2 ;  /* 0x0000000000027941 */ /* 0x000fea0003800000 */
.L_x_9716:
[----:B------:R-:W0:Y:S01]  /*9b20*/  LDC R5, c[0x0][0xadc] ;  /* 0x0002b700ff057b82 */ /* 0x000e220000000800 */
[----:B------:R-:W-:-:S06]  /*9b30*/  UIADD3 UR4, UR42, 0x80, -UR38 ;  /* 0x000000802a047890 */ /* 0x000fcc000fffe826 */
[----:B------:R-:W-:Y:S01]  /*9b40*/  VIADD R0, R0, UR4 ;  /* 0x0000000400007c36 */ /* 0x000fe20008000000 */
[----:B------:R-:W-:-:S03]  /*9b50*/  ULDC UR4, c[0x0][0xad4] ;  /* 0x0002b50000047ab9 */ /* 0x000fc60000000800 */
[----:B------:R-:W-:Y:S01]  /*9b60*/  VIADD R2, R0, -UR4 ;  /* 0x8000000400027c36 */ /* 0x000fe20008000000 */
        /* <DEDUP_REMOVED lines=12> */
.L_x_9723:
[----:B------:R-:W-:-:S13]  /*9c30*/  ISETP.NE.AND P1, PT, R5, 0x1, PT ;  /* 0x000000010500780c */ /* 0x000fda0003f25270 */
[----:B------:R-:W0:Y:S02]  /*9c40*/  @P1 LDC.64 R6, c[0x0][0xae0] ;  /* 0x0002b800ff061b82 */ /* 0x000e240000000a00 */
[----:B0-----:R-:W-:-:S05]  /*9c50*/  @P1 IMAD.HI.U32 R4, R0, R6, RZ ;  /* 0x0000000600041227 */ /* 0x001fca00078e00ff */
[----:B------:R-:W-:-:S07]  /*9c60*/  @P1 SHF.R.U32.HI R0, RZ, R7, R4 ;  /* 0x00000007ff001219 */ /* 0x000fce0000011604 */
.L_x_9724:
[----:B------:R-:W-:Y:S05]  /*9c70*/  BSYNC B0 ;  /* 0x0000000000007941 */ /* 0x000fea0003800000 */
.L_x_9722:
[----:B------:R-:W-:-:S05]  /*9c80*/  IMAD R3, R0, R5, RZ ;  /* 0x0000000500037224 */ /* 0x000fca00078e02ff */
[----:B------:R-:W-:-:S07]  /*9c90*/  VIMNMX R2, R2, R3, !PT ;  /* 0x0000000302027248 */ /* 0x000fce0007fe0100 */
.L_x_9721:
[----:B------:R-:W-:-:S04]  /*9ca0*/  VIADD R2, R2, 0x5f ;  /* 0x0000005f02027836 */ /* 0x000fc80000000000 */
[----:B------:R-:W-:-:S05]  /*9cb0*/  IMAD.HI R2, R2, 0x2aaaaaab, RZ ;  /* 0x2aaaaaab02027827 */ /* 0x000fca00078e02ff */
[----:B------:R-:W-:-:S04]  /*9cc0*/  SHF.R.U32.HI R3, RZ, 0x1f, R2 ;  /* 0x0000001fff037819 */ /* 0x000fc80000011602 */
[----:B------:R-:W-:-:S04]  /*9cd0*/  LEA.HI.SX32 R2, R2, R3, 0x1c ;  /* 0x0000000302027211 */ /* 0x000fc800078fe2ff */
[----:B------:R-:W-:-:S04]  /*9ce0*/  VIMNMX R2, R2, UR43, !PT ;  /* 0x0000002b02027c48 */ /* 0x000fc8000ffe0100 */
[----:B------:R-:W-:-:S13]  /*9cf0*/  ISETP.GE.AND P1, PT, R10, R2, PT ;  /* 0x000000020a00720c */ /* 0x000fda0003f26270 */
[----:B------:R-:W-:Y:S05]  /*9d00*/  @!P1 BRA `(.L_x_9725) ;  /* 0x0000009c00749947 */ /* 0x000fea0003800000 */
.L_x_9742:
[----:B0-----:R-:W2:Y:S04]  /*9d10*/  LD.E R3, desc[UR54][R16.64+0x218] ;  /* 0x0002183610037980 */ /* 0x001ea8000c101900 */
[----:B-1----:R-:W3:Y:S01]  /*9d20*/  LD.E R0, desc[UR54][R16.64+0x220] ;  /* 0x0002203610007980 */ /* 0x002ee2000c101900 */
        /* <DEDUP_REMOVED lines=17> */
[----:B-1----:R-:W-:Y:S01]  /*9e40*/  @!P2 IMAD.MOV.U32 R3, RZ, RZ, RZ ;  /* 0x000000ffff03a224 */ /* 0x002fe200078e00ff */
[----:B--2---:R-:W-:-:S04]  /*9e50*/  LOP3.LUT R0, R0, 0x1, RZ, 0xfc, !PT ;  /* 0x0000000100007812 */ /* 0x004fc800078efcff */
[----:B------:R-:W-:-:S13]  /*9e60*/  ISETP.NE.AND P3, PT, R0, 0x3, PT ;  /* 0x000000030000780c */ /* 0x000fda0003f65270 */
[----:B0-----:R-:W-:Y:S05]  /*9e70*/  @!P3 BRA `(.L_x_9727) ;  /* 0x000000000004b947 */ /* 0x001fea0003800000 */
[----:B------:R-:W-:Y:S01]  /*9e80*/  BPT.TRAP 0x1 ;  /* 0x000000040000795c */ /* 0x000fe20000300000 */
.L_x_9727:
[----:B------:R-:W-:Y:S05]  /*9e90*/  BSYNC B0 ;  /* 0x0000000000007941 */ /* 0x000fea0003800000 */
.L_x_9726:
[----:B------:R-:W2:Y:S01]  /*9ea0*/  LD.E.64 R4, desc[UR54][R20.64+0x8] ;  /* 0x0000083614047980 */ /* 0x000ea2000c101b00 */
[----:B-----5:R-:W-:Y:S02]  /*9eb0*/  SHF.L.U32 R8, R9, 0x1f, RZ ;  /* 0x0000001f09087819 */ /* 0x020fe400000006ff */
[----:B--2---:R-:W-:-:S05]  /*9ec0*/  MOV R4, R4 ;  /* 0x0000000400047202 */ /* 0x004fca0000000f00 */
[----:B------:R-:W-:-:S04]  /*9ed0*/  IMAD R3, R3, 0x8, R4 ;  /* 0x0000000803037824 */ /* 0x000fc800078e0204 */
[----:B------:R0:W1:Y:S01]  /*9ee0*/  SYNCS.PHASECHK.TRANS64.TRYWAIT P2, [R3+URZ], R8 ;  /* 0x00000008030075a7 */ /* 0x000062000804017f */
[----:B------:R-:W2:Y:S04]  /*9ef0*/  LD.E R4, desc[UR54][R20.64+0x1c] ;  /* 0x00001c3614047980 */ /* 0x000ea8000c101900 */
[----:B------:R0:W5:Y:S04]  /*9f00*/  LD.E R0, desc[UR54][R16.64+0x218] ;  /* 0x0002183610007980 */ /* 0x000168000c101900 */
[----:B------:R0:W5:Y:S01]  /*9f10*/  LD.E R6, desc[UR54][R16.64+0x21c] ;  /* 0x00021c3610067980 */ /* 0x000162000c101900 */
[----:B------:R-:W-:Y:S01]  /*9f20*/  BSSY B0, `(.L_x_9728) ;  /* 0x0000005000007945 */ /* 0x000fe20003800000 */
[----:B--2---:R-:W-:-:S04]  /*9f30*/  LOP3.LUT R4, R4, 0x1, RZ, 0xfc, !PT ;  /* 0x0000000104047812 */ /* 0x004fc800078efcff */
[----:B------:R-:W-:-:S13]  /*9f40*/  ISETP.NE.AND P3, PT, R4, 0x3, PT ;  /* 0x000000030400780c */ /* 0x000fda0003f65270 */
[----:B01----:R-:W-:Y:S05]  /*9f50*/  @!P3 BRA `(.L_x_9729) ;  /* 0x000000000004b947 */ /* 0x003fea0003800000 */
[----:B------:R-:W-:Y:S01]  /*9f60*/  BPT.TRAP 0x1 ;  /* 0x000000040000795c */ /* 0x000fe20000300000 */
.L_x_9729:
[----:B------:R-:W-:Y:S05]  /*9f70*/  BSYNC B0 ;  /* 0x0000000000007941 */ /* 0x000fea0003800000 */
.L_x_9728:
[----:B------:R-:W-:Y:S04]  /*9f80*/  BSSY B0, `(.L_x_9730) ;  /* 0x0000008000007945 */ /* 0x000fe80003800000 */
[----:B------:R-:W-:Y:S05]  /*9f90*/  @P2 BRA `(.L_x_9731) ;  /* 0x0000000000182947 */ /* 0x000fea0003800000 */
[----:B------:R-:W2:Y:S01]  /*9fa0*/  LD.E.64 R4, desc[UR54][R20.64+0x8] ;  /* 0x0000083614047980 */ /* 0x000ea2000c101b00 */
[----:B-----5:R-:W-:Y:S02]  /*9fb0*/  SHF.L.U32 R3, R6, 0x1f, RZ ;  /* 0x0000001f06037819 */ /* 0x020fe400000006ff */
[----:B--2---:R-:W-:-:S05]  /*9fc0*/  MOV R5, R4 ;  /* 0x0000000400057202 */ /* 0x004fca0000000f00 */
[----:B------:R-:W-:-:S04]  /*9fd0*/  IMAD R0, R0, 0x8, R5 ;  /* 0x0000000800007824 */ /* 0x000fc800078e0205 */
[----:B------:R-:W0:Y:S02]  /*9fe0*/  SYNCS.PHASECHK.TRANS64.TRYWAIT P2, [R0+URZ], R3 ;  /* 0x00000003000075a7 */ /* 0x000e24000804017f */
[----:B0-----:R-:W-:Y:S05]  /*9ff0*/  @!P2 BRA `(.L_x_9732) ;  /* 0x000001d800a0a947 */ /* 0x001fea0003800000 */
.L_x_9731:
[----:B------:R-:W-:Y:S05]  /*a000*/  BSYNC B0 ;  /* 0x0000000000007941 */ /* 0x000fea0003800000 */
.L_x_9730:
        /* <DEDUP_REMOVED lines=14> */
[----:B0-----:R-:W-:Y:S01]  /*a0f0*/  IMAD.MOV.U32 R0, RZ, RZ, 0x1 ;  /* 0x00000001ff007424 */ /* 0x001fe200078e00ff */
        /* <DEDUP_REMOVED lines=42> */
[----:B0-----:R-:W-:Y:S05]  /*a3a0*/  @!P3 BRA `(.L_x_9734) ;  /* 0x000000000004b947 */ /* 0x001fea0003800000 */
[----:B------:R-:W-:Y:S01]  /*a3b0*/  BPT.TRAP 0x1 ;  /* 0x000000040000795c */ /* 0x000fe20000300000 */
.L_x_9734:
[----:B------:R-:W-:Y:S05]  /*a3c0*/  BSYNC B0 ;  /* 0x0000000000007941 */ /* 0x000fea0003800000 */
.L_x_9733:
[----:B------:R-:W2:Y:S01]  /*a3d0*/  LDL.64 R6, [R1+0x40] ;  /* 0x0000400001067983 */ /* 0x000ea20000100a00 */
[----:B-----5:R-:W-:Y:S02]  /*a3e0*/  SHF.L.U32 R8, R5, 0x1f, RZ ;  /* 0x0000001f05087819 */ /* 0x020fe400000006ff */
[----:B--2---:R-:W-:-:S05]  /*a3f0*/  MOV R6, R6 ;  /* 0x0000000600067202 */ /* 0x004fca0000000f00 */
[----:B------:R-:W-:-:S04]  /*a400*/  IMAD R3, R3, 0x8, R6 ;  /* 0x0000000803037824 */ /* 0x000fc800078e0206 */
[----:B------:R0:W1:Y:S01]  /*a410*/  SYNCS.PHASECHK.TRANS64.TRYWAIT P2, [R3+URZ], R8 ;  /* 0x00000008030075a7 */ /* 0x000062000804017f */
[----:B------:R0:W5:Y:S04]  /*a420*/  LD.E R4, desc[UR54][R16.64+0x218] ;  /* 0x0002183610047980 */ /* 0x000168000c101900 */
[----:B------:R0:W5:Y:S01]  /*a430*/  LD.E R5, desc[UR54][R16.64+0x21c] ;  /* 0x00021c3610057980 */ /* 0x000162000c101900 */
[----:B------:R-:W-:Y:S04]  /*a440*/  BSSY B0, `(.L_x_9735) ;  /* 0x0000003000007945 */ /* 0x000fe80003800000 */
[----:B------:R-:W-:Y:S05]  /*a450*/  @!P3 BRA `(.L_x_9736) ;  /* 0x000000000004b947 */ /* 0x000fea0003800000 */
[----:B------:R-:W-:Y:S01]  /*a460*/  BPT.TRAP 0x1 ;  /* 0x000000040000795c */ /* 0x000fe20000300000 */
.L_x_9736:
[----:B------:R-:W-:Y:S05]  /*a470*/  BSYNC B0 ;  /* 0x0000000000007941 */ /* 0x000fea0003800000 */
.L_x_9735:
[----:B------:R-:W-:Y:S04]  /*a480*/  BSSY B0, `(.L_x_9737) ;  /* 0x0000006000007945 */ /* 0x000fe80003800000 */
[----:B-1----:R-:W-:Y:S05]  /*a490*/  @P2 BRA `(.L_x_9738) ;  /* 0x0000000000102947 */ /* 0x002fea0003800000 */
[----:B-----5:R-:W-:Y:S01]  /*a4a0*/  IMAD R4, R4, 0x8, R6 ;  /* 0x0000000804047824 */ /* 0x020fe200078e0206 */
[----:B------:R-:W-:-:S04]  /*a4b0*/  SHF.L.U32 R5, R5, 0x1f, RZ ;  /* 0x0000001f05057819 */ /* 0x000fc800000006ff */
[----:B------:R-:W1:Y:S02]  /*a4c0*/  SYNCS.PHASECHK.TRANS64.TRYWAIT P2, [R4+URZ], R5 ;  /* 0x00000005040075a7 */ /* 0x000e64000804017f */
[----:B-1----:R-:W-:Y:S05]  /*a4d0*/  @!P2 BRA `(.L_x_9739) ;  /* 0x000001d4007ca947 */ /* 0x002fea0003800000 */
.L_x_9738:
[----:B------:R-:W-:Y:S05]  /*a4e0*/  BSYNC B0 ;  /* 0x0000000000007941 */ /* 0x000fea0003800000 */
.L_x_9737:
[----:B------:R-:W2:Y:S04]  /*a4f0*/  LD.E R11, desc[UR54][R16.64+0x218] ;  /* 0x00021836100b7980 */ /* 0x000ea8000c101900 */
[----:B------:R-:W2:Y:S04]  /*a500*/  LDL.64 R6, [R1+0x118] ;  /* 0x0001180001067983 */ /* 0x000ea80000100a00 */
[----:B0-----:R-:W3:Y:S04]  /*a510*/  LDL R3, [R1+0x90] ;  /* 0x0000900001037983 */ /* 0x001ee80000100800 */
[----:B-1---5:R-:W4:Y:S04]  /*a520*/  LDL.64 R4, [R1+0x110] ;  /* 0x0001100001047983 */ /* 0x022f280000100a00 */
[----:B------:R-:W4:Y:S04]  /*a530*/  LDL.64 R8, [R1+0x110] ;  /* 0x0001100001087983 */ /* 0x000f280000100a00 */
[----:B------:R-:W4:Y:S04]  /*a540*/  LDL.64 R12, [R1+0x110] ;  /* 0x00011000010c7983 */ /* 0x000f280000100a00 */
[----:B------:R-:W4:Y:S01]  /*a550*/  LDL.64 R14, [R1+0x110] ;  /* 0x00011000010e7983 */ /* 0x000f220000100a00 */
[----:B------:R-:W-:Y:S05]  /*a560*/  WARPSYNC.ALL ;  /* 0x0000000000007948 */ /* 0x000fea0003800000 */
[----:B------:R-:W-:Y:S01]  /*a570*/  WARPGROUP.ARRIVE ;  /* 0x00000000000079c5 */ /* 0x000fe20000000000 */
[----:B------:R-:W4:Y:S01]  /*a580*/  LDL.64 R18, [R1+0x110] ;  /* 0x0001100001127983 */ /* 0x000f220000100a00 */
[----:B--2---:R-:W-:Y:S01]  /*a590*/  IMAD R6, R11, 0xc00, R6 ;  /* 0x00000c000b067824 */ /* 0x004fe200078e0206 */
[----:B------:R-:W-:-:S02]  /*a5a0*/  R2UR UR7, R7 ;  /* 0x00000000070772ca */ /* 0x000fc400000e0000 */
[----:B---3--:R-:W-:Y:S02]  /*a5b0*/  ISETP.NE.U32.AND P2, PT, R3, RZ, PT ;  /* 0x000000ff0300720c */ /* 0x008fe40003f45070 */
[----:B------:R-:W-:Y:S02]  /*a5c0*/  R2UR UR6, R6 ;  /* 0x00000000060672ca */ /* 0x000fe400000e0000 */
[----:B----4-:R-:W-:Y:S02]  /*a5d0*/  R2UR UR4, R4 ;  /* 0x00000000040472ca */ /* 0x010fe400000e0000 */
        /* <DEDUP_REMOVED lines=161> */
[----:B------:R-:W-:Y:S04]  /*aff0*/  STL [R1+0x90], R0 ;  /* 0x0000900001007387 */ /* 0x000fe80000100800 */
[----:B------:R-:W-:Y:S01]  /*b000*/  STL [R1+0x90], R0 ;  /* 0x0000900001007387 */ /* 0x000fe20000100800 */
[----:B------:R-:W-:-:S02]  /*b010*/  WARPGROUP.DEPBAR.LE gsb0, 0x0 ;  /* 0x00008000000079c5 */ /* 0x000fc40000010000 */
[----:B------:R-:W-:-:S06]  /*b020*/  WARPGROUP.ARRIVE ;  /* 0x00000000000079c5 */ /* 0x000fcc0000000000 */
[----:B------:R-:W-:Y:S01]  /*b030*/  HGMMA.64x96x16.F32 R24, gdesc[UR4], R24, gsb0 ;  /* 0x01600000041879f0 */ /* 0x000fe20008000818 */
        /* <DEDUP_REMOVED lines=22> */
[----:B------:R-:W2:Y:S04]  /*b1a0*/  LDL.64 R12, [R1+0x170] ;  /* 0x00017000010c7983 */ /* 0x000ea80000100a00 */
[----:B------:R-:W3:Y:S04]  /*b1b0*/  LD.E.64 R4, desc[UR54][R16.64+0x440] ;  /* 0x0004403610047980 */ /* 0x000ee8000c101b00 */
        /* <DEDUP_REMOVED lines=64> */
[----:B--2---:R-:W2:Y:S02]  /*b5c0*/  LD.E R9, desc[UR54][R12.64] ;  /* 0x000000360c097980 */ /* 0x004ea4000c101900 */
[-C--:B--2---:R-:W-:Y:S01]  /*b5d0*/  FMUL.FTZ R7, R24, R9.reuse ;  /* 0x0000000918077220 */ /* 0x084fe20000410000 */
[-C--:B------:R-:W-:Y:S01]  /*b5e0*/  FMUL.FTZ R8, R25, R9.reuse ;  /* 0x0000000919087220 */ /* 0x080fe20000410000 */
[----:B------:R-:W-:-:S04]  /*b5f0*/  FMUL.FTZ R11, R28, R9 ;  /* 0x000000091c0b7220 */ /* 0x000fc80000410000 */
[----:B------:R-:W3:Y:S01]  /*b600*/  MUFU.TANH R7, R7 ;  /* 0x0000000700077308 */ /* 0x000ee20000002400 */
[-C--:B------:R-:W-:Y:S01]  /*b610*/  FMUL.FTZ R18, R29, R9.reuse ;  /* 0x000000091d127220 */ /* 0x080fe20000410000 */
[----:B------:R-:W-:-:S06]  /*b620*/  FMUL.FTZ R24, R32, R9 ;  /* 0x0000000920187220 */ /* 0x000fcc0000410000 */
[----:B------:R-:W2:Y:S01]  /*b630*/  MUFU.TANH R8, R8 ;  /* 0x0000000800087308 */ /* 0x000ea20000002400 */
[-C--:B------:R-:W-:Y:S01]  /*b640*/  FMUL.FTZ R6, R26, R9.reuse ;  /* 0x000000091a067220 */ /* 0x080fe20000410000 */
[----:B------:R-:W-:-:S06]  /*b650*/  FMUL.FTZ R26, R33, R9 ;  /* 0x00000009211a7220 */ /* 0x000fcc0000410000 */
[----:B------:R3:W0:Y:S01]  /*b660*/  MUFU.TANH R12, R11 ;  /* 0x0000000b000c7308 */ /* 0x0006220000002400 */
[----:B------:R-:W-:-:S07]  /*b670*/  FMUL.FTZ R28, R36, R9 ;  /* 0x00000009241c7220 */ /* 0x000fce0000410000 */
[----:B------:R-:W1:Y:S01]  /*b680*/  MUFU.TANH R18, R18 ;  /* 0x0000001200127308 */ /* 0x000e620000002400 */
[----:B---3--:R-:W-:Y:S01]  /*b690*/  FMNMX.FTZ R11, R7, R4, !PT ;  /* 0x00000004070b7209 */ /* 0x008fe20007810000 */
[-C--:B------:R-:W-:Y:S01]  /*b6a0*/  FMUL.FTZ R32, R37, R9.reuse ;  /* 0x0000000925207220 */ /* 0x080fe20000410000 */
[-C--:B------:R-:W-:Y:S01]  /*b6b0*/  FMUL.FTZ R40, R40, R9.reuse ;  /* 0x0000000928287220 */ /* 0x080fe20000410000 */
[----:B------:R-:W-:-:S04]  /*b6c0*/  FMUL.FTZ R76, R41, R9 ;  /* 0x00000009294c7220 */ /* 0x000fc80000410000 */
        /* <DEDUP_REMOVED lines=9> */
[----:B0-----:R-:W-:Y:S01]  /*b760*/  FMNMX.FTZ R11, R12, R11, !PT ;  /* 0x0000000b0c0b7209 */ /* 0x001fe20007810000 */
[-C--:B------:R-:W-:Y:S01]  /*b770*/  FMUL.FTZ R36, R53, R9.reuse ;  /* 0x0000000935247220 */ /* 0x080fe20000410000 */
[-C--:B------:R-:W-:Y:S01]  /*b780*/  FMUL.FTZ R72, R61, R9.reuse ;  /* 0x000000093d487220 */ /* 0x080fe20000410000 */
[-C--:B------:R-:W-:Y:S01]  /*b790*/  FMUL.FTZ R74, R64, R9.reuse ;  /* 0x00000009404a7220 */ /* 0x080fe20000410000 */
[-C--:B------:R-:W-:Y:S01]  /*b7a0*/  FMUL.FTZ R78, R65, R9.reuse ;  /* 0x00000009414e7220 */ /* 0x080fe20000410000 */
[-C--:B------:R-:W-:Y:S01]  /*b7b0*/  FMUL.FTZ R88, R68, R9.reuse ;  /* 0x0000000944587220 */ /* 0x080fe20000410000 */
[----:B------:R-:W-:Y:S01]  /*b7c0*/  FMUL.FTZ R90, R69, R9 ;  /* 0x00000009455a7220 */ /* 0x000fe20000410000 */
[----:B------:R-:W0:Y:S01]  /*b7d0*/  MUFU.TANH R28, R28 ;  /* 0x0000001c001c7308 */ /* 0x000e220000002400 */
[----:B-1----:R-:W-:Y:S01]  /*b7e0*/  FMNMX.FTZ R11, R18, R11, !PT ;  /* 0x0000000b120b7209 */ /* 0x002fe20007810000 */
[-C--:B------:R-:W-:Y:S01]  /*b7f0*/  FMUL.FTZ R130, R30, R9.reuse ;  /* 0x000000091e827220 */ /* 0x080fe20000410000 */
[-C--:B------:R-:W-:Y:S01]  /*b800*/  FMUL.FTZ R3, R27, R9.reuse ;  /* 0x000000091b037220 */ /* 0x080fe20000410000 */
[-C--:B------:R-:W-:Y:S01]  /*b810*/  FMUL.FTZ R132, R31, R9.reuse ;  /* 0x000000091f847220 */ /* 0x080fe20000410000 */
[-C--:B------:R-:W-:Y:S01]  /*b820*/  FMUL.FTZ R142, R34, R9.reuse ;  /* 0x00000009228e7220 */ /* 0x080fe20000410000 */
[-C--:B------:R-:W-:Y:S01]  /*b830*/  FMUL.FTZ R184, R35, R9.reuse ;  /* 0x0000000923b87220 */ /* 0x080fe20000410000 */
[----:B------:R-:W-:Y:S01]  /*b840*/  FMUL.FTZ R226, R38, R9 ;  /* 0x0000000926e27220 */ /* 0x000fe20000410000 */
[----:B------:R-:W1:Y:S01]  /*b850*/  MUFU.TANH R32, R32 ;  /* 0x0000002000207308 */ /* 0x000e620000002400 */
        /* <DEDUP_REMOVED lines=21> */
[----:B------:R-:W-:Y:S01]  /*b9b0*/  FMUL.FTZ R71, R71, R9 ;  /* 0x0000000947477220 */ /* 0x000fe20000410000 */
[----:B------:R-:W4:Y:S01]  /*b9c0*/  LD.E R33, desc[UR54][R16.64+0x238] ;  /* 0x0002383610217980 */ /* 0x000f22000c101900 */
[----:B------:R-:W0:Y:S01]  /*b9d0*/  MUFU.TANH R80, R80 ;  /* 0x0000005000507308 */ /* 0x000e220000002400 */
[----:B-1----:R-:W-:-:S02]  /*b9e0*/  FMNMX.FTZ R11, R32, R11, !PT ;  /* 0x0000000b200b7209 */ /* 0x002fc40007810000 */
[----:B------:R-:W4:Y:S04]  /*b9f0*/  LD.E R45, desc[UR54][R16.64+0x25c] ;  /* 0x00025c36102d7980 */ /* 0x000f28000c101900 */
[----:B------:R-:W4:Y:S01]  /*ba00*/  LD.E R41, desc[UR54][R16.64+0x26c] ;  /* 0x00026c3610297980 */ /* 0x000f22000c101900 */
[----:B------:R-:W1:Y:S01]  /*ba10*/  MUFU.TANH R82, R82 ;  /* 0x0000005200527308 */ /* 0x000e620000002400 */
[----:B---3--:R-:W-:Y:S01]  /*ba20*/  FMNMX.FTZ R11, R40, R11, !PT ;  /* 0x0000000b280b7209 */ /* 0x008fe20007810000 */
[----:B------:R-:W-:Y:S01]  /*ba30*/  FMUL.FTZ R48, R57, R9 ;  /* 0x0000000939307220 */ /* 0x000fe20000410000 */
[----:B------:R-:W3:Y:S04]  /*ba40*/  LD.E R34, desc[UR54][R16.64+0x250] ;  /* 0x0002503610227980 */ /* 0x000ee8000c101900 */
[----:B------:R-:W3:Y:S01]  /*ba50*/  LD.E R37, desc[UR54][R16.64+0x288] ;  /* 0x0002883610257980 */ /* 0x000ee2000c101900 */
[----:B------:R-:W1:Y:S01]  /*ba60*/  MUFU.TANH R84, R84 ;  /* 0x0000005400547308 */ /* 0x000e620000002400 */
[----:B--2---:R-:W-:-:S02]  /*ba70*/  FMNMX.FTZ R11, R76, R11, !PT ;  /* 0x0000000b4c0b7209 */ /* 0x004fc40007810000 */
[----:B------:R-:W2:Y:S04]  /*ba80*/  LD.E R38, desc[UR54][R16.64+0x260] ;  /* 0x0002603610267980 */ /* 0x000ea8000c101900 */
[----:B------:R-:W2:Y:S01]  /*ba90*/  LD.E R49, desc[UR54][R16.64+0x2b8] ;  /* 0x0002b83610317980 */ /* 0x000ea2000c101900 */
[----:B------:R-:W1:Y:S01]  /*baa0*/  MUFU.TANH R86, R86 ;  /* 0x0000005600567308 */ /* 0x000e620000002400 */
[----:B0-----:R-:W-:Y:S02]  /*bab0*/  FMNMX.FTZ R11, R80, R11, !PT ;  /* 0x0000000b500b7209 */ /* 0x001fe40007810000 */
[----:B------:R-:W3:Y:S05]  /*bac0*/  LD.E R42, desc[UR54][R16.64+0x264] ;  /* 0x00026436102a7980 */ /* 0x000eea000c101900 */
[----:B------:R-:W0:Y:S01]  /*bad0*/  MUFU.TANH R52, R52 ;  /* 0x0000003400347308 */ /* 0x000e220000002400 */
[----:B-1----:R-:W-:Y:S01]  /*bae0*/  FMNMX.FTZ R11, R82, R11, !PT ;  /* 0x0000000b520b7209 */ /* 0x002fe20007810000 */
[----:B------:R-:W2:Y:S04]  /*baf0*/  LD.E R50, desc[UR54][R16.64+0x284] ;  /* 0x0002843610327980 */ /* 0x000ea8000c101900 */
        /* <DEDUP_REMOVED lines=9> */
[----:B------:R-:W1:Y:S01]  /*bb90*/  MUFU.TANH R48, R48 ;  /* 0x0000003000307308 */ /* 0x000e620000002400 */
[----:B0-----:R-:W-:Y:S01]  /*bba0*/  FMNMX.FTZ R11, R52, R11, !PT ;  /* 0x0000000b340b7209 */ /* 0x001fe20007810000 */
[----:B------:R-:W2:Y:S06]  /*bbb0*/  LD.E R62, desc[UR54][R16.64+0x2c4] ;  /* 0x0002c436103e7980 */ /* 0x000eac000c101900 */
[----:B------:R-:W0:Y:S01]  /*bbc0*/  MUFU.TANH R60, R60 ;  /* 0x0000003c003c7308 */ /* 0x000e220000002400 */
[----:B-1----:R-:W-:Y:S01]  /*bbd0*/  FMNMX.FTZ R11, R36, R11, !PT ;  /* 0x0000000b240b7209 */ /* 0x002fe20007810000 */
[----:B------:R-:W2:Y:S04]  /*bbe0*/  LD.E R66, desc[UR54][R16.64+0x2d0] ;  /* 0x0002d03610427980 */ /* 0x000ea8000c101900 */
[----:B------:R-:W2:Y:S02]  /*bbf0*/  LD.E R61, desc[UR54][R16.64+0x2e8] ;  /* 0x0002e836103d7980 */ /* 0x000ea4000c101900 */
[----:B------:R-:W1:Y:S01]  /*bc00*/  MUFU.TANH R72, R72 ;  /* 0x0000004800487308 */ /* 0x000e620000002400 */
[----:B------:R-:W-:Y:S01]  /*bc10*/  FMNMX.FTZ R11, R44, R11, !PT ;  /* 0x0000000b2c0b7209 */ /* 0x000fe20007810000 */
[----:B------:R-:W2:Y:S06]  /*bc20*/  LD.E R68, desc[UR54][R16.64+0x2e0] ;  /* 0x0002e03610447980 */ /* 0x000eac000c101900 */
        /* <DEDUP_REMOVED lines=13> */
[----:B------:R-:W2:Y:S03]  /*bd00*/  LD.E R39, desc[UR54][R16.64+0x278] ;  /* 0x0002783610277980 */ /* 0x000ea6000c101900 */
[----:B------:R-:W-:Y:S01]  /*bd10*/  FMNMX.FTZ R11, R78, R11, !PT ;  /* 0x0000000b4e0b7209 */ /* 0x000fe20007810000 */
[----:B------:R-:W2:Y:S03]  /*bd20*/  LD.E R35, desc[UR54][R16.64+0x27c] ;  /* 0x00027c3610237980 */ /* 0x000ea6000c101900 */
[----:B0-----:R-:W-:Y:S01]  /*bd30*/  FMNMX.FTZ R11, R88, R11, !PT ;  /* 0x0000000b580b7209 */ /* 0x001fe20007810000 */
[----:B------:R-:W0:Y:S01]  /*bd40*/  MUFU.TANH R6, R6 ;  /* 0x0000000600067308 */ /* 0x000e220000002400 */
[----:B------:R-:W2:Y:S04]  /*bd50*/  LD.E R57, desc[UR54][R16.64+0x28c] ;  /* 0x00028c3610397980 */ /* 0x000ea8000c101900 */
[----:B------:R-:W2:Y:S01]  /*bd60*/  LD.E R55, desc[UR54][R16.64+0x298] ;  /* 0x0002983610377980 */ /* 0x000ea2000c101900 */
[----:B-1----:R-:W-:-:S02]  /*bd70*/  FMNMX.FTZ R13, R90, R11, !PT ;  /* 0x0000000b5a0d7209 */ /* 0x002fc40007810000 */
[----:B------:R-:W1:Y:S01]  /*bd80*/  MUFU.TANH R3, R3 ;  /* 0x0000000300037308 */ /* 0x000e620000002400 */
[----:B------:R-:W2:Y:S04]  /*bd90*/  LD.E R47, desc[UR54][R16.64+0x2a8] ;  /* 0x0002a836102f7980 */ /* 0x000ea8000c101900 */
[----:B------:R-:W0:Y:S03]  /*bda0*/  SHFL.BFLY PT, R14, R13, 0x2, 0x1f ;  /* 0x0c401f000d0e7f89 */ /* 0x000e2600000e0000 */
[----:B------:R-:W1:Y:S01]  /*bdb0*/  MUFU.TANH R130, R130 ;  /* 0x0000008200827308 */ /* 0x000e620000002400 */
[----:B------:R-:W2:Y:S04]  /*bdc0*/  LD.E R51, desc[UR54][R16.64+0x2ac] ;  /* 0x0002ac3610337980 */ /* 0x000ea8000c101900 */
[----:B------:R-:W2:Y:S03]  /*bdd0*/  LD.E R67, desc[UR54][R16.64+0x2c8] ;  /* 0x0002c83610437980 */ /* 0x000ea6000c101900 */
[----:B------:R-:W1:Y:S01]  /*bde0*/  MUFU.TANH R132, R132 ;  /* 0x0000008400847308 */ /* 0x000e620000002400 */
[----:B------:R-:W2:Y:S04]  /*bdf0*/  LD.E R59, desc[UR54][R16.64+0x2cc] ;  /* 0x0002cc36103b7980 */ /* 0x000ea8000c101900 */
[----:B------:R-:W2:Y:S01]  /*be00*/  LD.E R63, desc[UR54][R16.64+0x2dc] ;  /* 0x0002dc36103f7980 */ /* 0x000ea2000c101900 */
[----:B0-----:R-:W-:-:S05]  /*be10*/  FMNMX.FTZ R11, R13, R14, !PT ;  /* 0x0000000e0d0b7209 */ /* 0x001fca0007810000 */
[----:B------:R-:W0:Y:S01]  /*be20*/  SHFL.BFLY PT, R30, R11, 0x1, 0x1f ;  /* 0x0c201f000b1e7f89 */ /* 0x000e2200000e0000 */
[----:B------:R-:W1:Y:S01]  /*be30*/  MUFU.TANH R142, R142 ;  /* 0x0000008e008e7308 */ /* 0x000e620000002400 */
[----:B------:R-:W-:-:S07]  /*be40*/  FMNMX.FTZ R20, R6, R5, !PT ;  /* 0x0000000506147209 */ /* 0x000fce0007810000 */
[----:B------:R-:W1:Y:S08]  /*be50*/  MUFU.TANH R184, R184 ;  /* 0x000000b800b87308 */ /* 0x000e700000002400 */
[----:B------:R-:W1:Y:S01]  /*be60*/  MUFU.TANH R226, R226 ;  /* 0x000000e200e27308 */ /* 0x000e620000002400 */
[----:B0-----:R-:W-:Y:S02]  /*be70*/  FMNMX.FTZ R15, R11, R30, !PT ;  /* 0x0000001e0b0f7209 */ /* 0x001fe40007810000 */
[----:B-1----:R-:W-:-:S05]  /*be80*/  FMNMX.FTZ R11, R3, R20, !PT ;  /* 0x00000014030b7209 */ /* 0x002fca0007810000 */
[----:B------:R-:W0:Y:S01]  /*be90*/  MUFU.TANH R182, R182 ;  /* 0x000000b600b67308 */ /* 0x000e220000002400 */
[----:B------:R-:W-:-:S07]  /*bea0*/  FMUL.FTZ R14, R46, R9 ;  /* 0x000000092e0e7220 */ /* 0x000fce0000410000 */
[----:B------:R-:W1:Y:S01]  /*beb0*/  MUFU.TANH R176, R176 ;  /* 0x000000b000b07308 */ /* 0x000e620000002400 */
[----:B------:R-:W-:-:S07]  /*bec0*/  FMNMX.FTZ R11, R130, R11, !PT ;  /* 0x0000000b820b7209 */ /* 0x000fce0007810000 */
[----:B------:R-:W1:Y:S01]  /*bed0*/  MUFU.TANH R166, R166 ;  /* 0x000000a600a67308 */ /* 0x000e620000002400 */
[----:B------:R-:W-:-:S07]  /*bee0*/  FMNMX.FTZ R11, R132, R11, !PT ;  /* 0x0000000b840b7209 */ /* 0x000fce0007810000 */
[----:B------:R-:W-:Y:S01]  /*bef0*/  MUFU.TANH R158, R158 ;  /* 0x0000009e009e7308 */ /* 0x000fe20000002400 */
[----:B------:R-:W-:-:S07]  /*bf00*/  FMNMX.FTZ R11, R142, R11, !PT ;  /* 0x0000000b8e0b7209 */ /* 0x000fce0007810000 */
[----:B------:R-:W-:Y:S01]  /*bf10*/  MUFU.TANH R160, R160 ;  /* 0x000000a000a07308 */ /* 0x000fe20000002400 */
[----:B------:R-:W-:-:S07]  /*bf20*/  FMNMX.FTZ R11, R184, R11, !PT ;  /* 0x0000000bb80b7209 */ /* 0x000fce0007810000 */
[----:B------:R-:W-:Y:S01]  /*bf30*/  MUFU.TANH R168, R168 ;  /* 0x000000a800a87308 */ /* 0x000fe20000002400 */
[----:B------:R-:W-:-:S07]  /*bf40*/  FMNMX.FTZ R11, R226, R11, !PT ;  /* 0x0000000be20b7209 */ /* 0x000fce0007810000 */
[----:B------:R-:W-:Y:S01]  /*bf50*/  MUFU.TANH R174, R174 ;  /* 0x000000ae00ae7308 */ /* 0x000fe20000002400 */
[----:B0-----:R-:W-:-:S07]  /*bf60*/  FMNMX.FTZ R11, R182, R11, !PT ;  /* 0x0000000bb60b7209 */ /* 0x001fce0007810000 */
        /* <DEDUP_REMOVED lines=9> */
[----:B------:R-:W-:Y:S04]  /*c000*/  ST.E desc[UR54][R16.64+0x440], R13 ;  /* 0x0004400d10007985 */ /* 0x000fe8000c101936 */
[----:B------:R-:W3:Y:S03]  /*c010*/  LD.E R30, desc[UR54][R16.64+0x240] ;  /* 0x00024036101e7980 */ /* 0x000ee6000c101900 */
[----:B------:R-:W0:Y:S01]  /*c020*/  MUFU.TANH R14, R14 ;  /* 0x0000000e000e7308 */ /* 0x000e220000002400 */
[----:B-1----:R-:W-:Y:S01]  /*c030*/  FMNMX.FTZ R11, R176, R11, !PT ;  /* 0x0000000bb00b7209 */ /* 0x002fe20007810000 */
[----:B------:R-:W2:Y:S03]  /*c040*/  LD.E R46, desc[UR54][R16.64+0x280] ;  /* 0x00028036102e7980 */ /* 0x000ea6000c101900 */
[----:B------:R-:W-:-:S04]  /*c050*/  FMNMX.FTZ R11, R166, R11, !PT ;  /* 0x0000000ba60b7209 */ /* 0x000fc80007810000 */
[----:B0-----:R-:W-:-:S04]  /*c060*/  FMNMX.FTZ R11, R14, R11, !PT ;  /* 0x0000000b0e0b7209 */ /* 0x001fc80007810000 */
        /* <DEDUP_REMOVED lines=12> */
[----:B------:R0:W-:Y:S03]  /*c130*/  ST.E desc[UR54][R16.64+0x440], R15 ;  /* 0x0004400f10007985 */ /* 0x0001e6000c101936 */
[----:B------:R-:W-:Y:S01]  /*c140*/  FMNMX.FTZ R9, R71, R20, !PT ;  /* 0x0000001447097209 */ /* 0x000fe20007810000 */
[----:B------:R-:W4:Y:S04]  /*c150*/  LD.E R19, desc[UR54][R16.64+0x440] ;  /* 0x0004403610137980 */ /* 0x000f28000c101900 */
[----:B------:R-:W-:Y:S04]  /*c160*/  ST.E desc[UR54][R16.64+0x444], R9 ;  /* 0x0004440910007985 */ /* 0x000fe8000c101936 */
[----:B------:R-:W3:Y:S04]  /*c170*/  LD.E R11, desc[UR54][R16.64+0x444] ;  /* 0x00044436100b7980 */ /* 0x000ee8000c101900 */
[----:B0-----:R-:W2:Y:S04]  /*c180*/  LD.E R15, desc[UR54][R16.64+0x450] ;  /* 0x00045036100f7980 */ /* 0x001ea8000c101900 */
[----:B------:R-:W2:Y:S01]  /*c190*/  LD.E R20, desc[UR54][R16.64+0x454] ;  /* 0x0004543610147980 */ /* 0x000ea2000c101900 */
[----:B----4-:R-:W-:-:S04]  /*c1a0*/  FMUL.FTZ R27, R19, R21 ;  /* 0x00000015131b7220 */ /* 0x010fc80000410000 */
[----:B------:R-:W-:Y:S02]  /*c1b0*/  FFMA.FTZ R153, R8, R21, -R27 ;  /* 0x0000001508997223 */ /* 0x000fe4000001081b */
[----:B---3--:R-:W0:Y:S02]  /*c1c0*/  SHFL.BFLY PT, R8, R11, 0x2, 0x1f ;  /* 0x0c401f000b087f89 */ /* 0x008e2400000e0000 */
[----:B0-----:R-:W-:-:S05]  /*c1d0*/  FMNMX.FTZ R8, R11, R8, !PT ;  /* 0x000000080b087209 */ /* 0x001fca0007810000 */
[----:B------:R-:W0:Y:S01]  /*c1e0*/  SHFL.BFLY PT, R9, R8, 0x1, 0x1f ;  /* 0x0c201f0008097f89 */ /* 0x000e2200000e0000 */
[-C--:B------:R-:W-:Y:S01]  /*c1f0*/  FFMA.FTZ R29, R88, R21.reuse, -R27 ;  /* 0x00000015581d7223 */ /* 0x080fe2000001081b */
[----:B------:R-:W-:Y:S01]  /*c200*/  FADD.FTZ R4, R4, -R19 ;  /* 0x8000001304047221 */ /* 0x000fe20000010000 */
[----:B------:R-:W-:-:S03]  /*c210*/  FFMA.FTZ R152, R7, R21, -R27 ;  /* 0x0000001507987223 */ /* 0x000fc6000001081b */
[-C--:B------:R-:W-:Y:S01]  /*c220*/  FMUL.FTZ R4, R4, R21.reuse ;  /* 0x0000001504047220 */ /* 0x080fe20000410000 */
[----:B------:R-:W-:Y:S02]  /*c230*/  FFMA.FTZ R155, R12, R21, -R27 ;  /* 0x000000150c9b7223 */ /* 0x000fe4000001081b */
[----:B------:R-:W-:Y:S01]  /*c240*/  MUFU.EX2 R152, R152 ;  /* 0x0000009800987308 */ /* 0x000fe20000000800 */
[----:B0-----:R-:W-:-:S05]  /*c250*/  FMNMX.FTZ R88, R8, R9, !PT ;  /* 0x0000000908587209 */ /* 0x001fca0007810000 */
[----:B------:R-:W-:Y:S01]  /*c260*/  FADD.FTZ R100, R5, -R88 ;  /* 0x8000005805647221 */ /* 0x000fe20000010000 */
[-C--:B------:R-:W-:Y:S01]  /*c270*/  FMUL.FTZ R77, R88, R21.reuse ;  /* 0x00000015584d7220 */ /* 0x080fe20000410000 */
[----:B------:R-:W2:Y:S01]  /*c280*/  MUFU.EX2 R25, R4 ;  /* 0x0000000400197308 */ /* 0x000ea20000000800 */
[-C--:B------:R-:W-:Y:S01]  /*c290*/  FFMA.FTZ R154, R18, R21.reuse, -R27 ;  /* 0x00000015129a7223 */ /* 0x080fe2000001081b */
[----:B------:R-:W-:Y:S01]  /*c2a0*/  FMUL.FTZ R100, R21, R100 ;  /* 0x0000006415647220 */ /* 0x000fe20000410000 */
[-CC-:B------:R-:W-:Y:S01]  /*c2b0*/  FFMA.FTZ R185, R6, R21.reuse, -R77.reuse ;  /* 0x0000001506b97223 */ /* 0x180fe2000001084d */
[-CC-:B------:R-:W-:Y:S01]  /*c2c0*/  FFMA.FTZ R186, R3, R21.reuse, -R77.reuse ;  /* 0x0000001503ba7223 */ /* 0x180fe2000001084d */
[----:B------:R-:W-:-:S03]  /*c2d0*/  FFMA.FTZ R6, R130, R21, -R77 ;  /* 0x0000001582067223 */ /* 0x000fc6000001084d */
[----:B------:R-:W-:Y:S01]  /*c2e0*/  MUFU.EX2 R153, R153 ;  /* 0x0000009900997308 */ /* 0x000fe20000000800 */
[-C--:B------:R-:W-:Y:S01]  /*c2f0*/  FFMA.FTZ R181, R132, R21.reuse, -R77 ;  /* 0x0000001584b57223 */ /* 0x080fe2000001084d */
[-C--:B------:R-:W-:Y:S01]  /*c300*/  FFMA.FTZ R7, R24, R21.reuse, -R27 ;  /* 0x0000001518077223 */ /* 0x080fe2000001081b */
[----:B------:R-:W-:-:S05]  /*c310*/  FFMA.FTZ R179, R142, R21, -R77 ;  /* 0x000000158eb37223 */ /* 0x000fca000001084d */
[----:B------:R-:W-:Y:S01]  /*c320*/  MUFU.EX2 R155, R155 ;  /* 0x0000009b009b7308 */ /* 0x000fe20000000800 */
[-C--:B------:R-:W-:Y:S01]  /*c330*/  FFMA.FTZ R180, R26, R21.reuse, -R27 ;  /* 0x000000151ab47223 */ /* 0x080fe2000001081b */
[-CC-:B------:R-:W-:Y:S01]  /*c340*/  FFMA.FTZ R173, R176, R21.reuse, -R77.reuse ;  /* 0x00000015b0ad7223 */ /* 0x180fe2000001084d */
[-C--:B------:R-:W-:Y:S01]  /*c350*/  FFMA.FTZ R184, R184, R21.reuse, -R77 ;  /* 0x00000015b8b87223 */ /* 0x080fe2000001084d */
[-C--:B------:R-:W-:Y:S01]  /*c360*/  FFMA.FTZ R175, R28, R21.reuse, -R27 ;  /* 0x000000151caf7223 */ /* 0x080fe2000001081b */
[-C--:B------:R-:W-:Y:S01]  /*c370*/  FFMA.FTZ R177, R226, R21.reuse, -R77 ;  /* 0x00000015e2b17223 */ /* 0x080fe2000001084d */
[-C--:B------:R-:W-:Y:S01]  /*c380*/  FFMA.FTZ R178, R32, R21.reuse, -R27 ;  /* 0x0000001520b27223 */ /* 0x080fe2000001081b */
[-CC-:B------:R-:W-:Y:S01]  /*c390*/  FFMA.FTZ R182, R182, R21.reuse, -R77.reuse ;  /* 0x00000015b6b67223 */ /* 0x180fe2000001084d */
[----:B------:R-:W-:Y:S01]  /*c3a0*/  MUFU.EX2 R100, R100 ;  /* 0x0000006400647308 */ /* 0x000fe20000000800 */
[-CC-:B------:R-:W-:Y:S01]  /*c3b0*/  FFMA.FTZ R171, R14, R21.reuse, -R77.reuse ;  /* 0x000000150eab7223 */ /* 0x180fe2000001084d */
[-CC-:B------:R-:W-:Y:S01]  /*c3c0*/  FFMA.FTZ R85, R158, R21.reuse, -R77.reuse ;  /* 0x000000159e557223 */ /* 0x180fe2000001084d */
[-C--:B------:R-:W-:Y:S01]  /*c3d0*/  FFMA.FTZ R165, R160, R21.reuse, -R77 ;  /* 0x00000015a0a57223 */ /* 0x080fe2000001084d */
        /* <DEDUP_REMOVED lines=13> */
[-C--:B------:R-:W-:Y:S01]  /*c4b0*/  FFMA.FTZ R176, R166, R21.reuse, -R77 ;  /* 0x00000015a6b07223 */ /* 0x080fe2000001084d */
[-CC-:B------:R-:W-:Y:S01]  /*c4c0*/  FFMA.FTZ R11, R74, R21.reuse, -R27.reuse ;  /* 0x000000154a0b7223 */ /* 0x180fe2000001081b */
[-CC-:B------:R-:W-:Y:S01]  /*c4d0*/  FFMA.FTZ R12, R78, R21.reuse, -R27.reuse ;  /* 0x000000154e0c7223 */ /* 0x180fe2000001081b */
[-C--:B------:R-:W-:Y:S01]  /*c4e0*/  FFMA.FTZ R9, R90, R21.reuse, -R27 ;  /* 0x000000155a097223 */ /* 0x080fe2000001081b */
[-CC-:B------:R-:W-:Y:S01]  /*c4f0*/  FFMA.FTZ R168, R168, R21.reuse, -R77.reuse ;  /* 0x00000015a8a87223 */ /* 0x180fe2000001084d */
[-CC-:B------:R-:W-:Y:S01]  /*c500*/  FFMA.FTZ R163, R174, R21.reuse, -R77.reuse ;  /* 0x00000015aea37223 */ /* 0x180fe2000001084d */
[-CC-:B------:R-:W-:Y:S01]  /*c510*/  FFMA.FTZ R216, R216, R21.reuse, -R77.reuse ;  /* 0x00000015d8d87223 */ /* 0x180fe2000001084d */
[----:B------:R-:W3:Y:S01]  /*c520*/  MUFU.EX2 R6, R6 ;  /* 0x0000000600067308 */ /* 0x000ee20000000800 */
[--C-:B------:R-:W-:Y:S01]  /*c530*/  FFMA.FTZ R166, R214, R21, -R77.reuse ;  /* 0x00000015d6a67223 */ /* 0x100fe2000001084d */
[----:B--2---:R-:W-:Y:S01]  /*c540*/  FFMA.FTZ R214, R25, R15, R152 ;  /* 0x0000000f19d67223 */ /* 0x004fe20000010098 */
[-CC-:B------:R-:W-:Y:S01]  /*c550*/  FFMA.FTZ R228, R228, R21.reuse, -R77.reuse ;  /* 0x00000015e4e47223 */ /* 0x180fe2000001084d */
[-CC-:B------:R-:W-:Y:S01]  /*c560*/  FFMA.FTZ R236, R236, R21.reuse, -R77.reuse ;  /* 0x00000015ecec7223 */ /* 0x180fe2000001084d */
[-C--:B------:R-:W-:Y:S01]  /*c570*/  FFMA.FTZ R75, R23, R21.reuse, -R77 ;  /* 0x00000015174b7223 */ /* 0x080fe2000001084d */
[----:B------:R-:W2:Y:S02]  /*c580*/  LD.E R4, desc[UR54][R16.64+0x42c] ;  /* 0x00042c3610047980 */ /* 0x000ea4000c101900 */
[----:B------:R-:W4:Y:S01]  /*c590*/  MUFU.EX2 R154, R154 ;  /* 0x0000009a009a7308 */ /* 0x000f220000000800 */
[----:B0-----:R-:W-:Y:S01]  /*c5a0*/  FFMA.FTZ R15, R100, R20, R185 ;  /* 0x00000014640f7223 */ /* 0x001fe200000100b9 */
[-C--:B------:R-:W-:Y:S01]  /*c5b0*/  FFMA.FTZ R18, R60, R21.reuse, -R27 ;  /* 0x000000153c127223 */ /* 0x080fe2000001081b */
[-C--:B------:R-:W-:Y:S01]  /*c5c0*/  FFMA.FTZ R3, R73, R21.reuse, -R77 ;  /* 0x0000001549037223 */ /* 0x080fe2000001084d */
[----:B------:R-:W2:Y:S04]  /*c5d0*/  LD.E R24, desc[UR54][R16.64+0x424] ;  /* 0x0004243610187980 */ /* 0x000ea8000c101900 */
[----:B------:R-:W0:Y:S01]  /*c5e0*/  MUFU.EX2 R181, R181 ;  /* 0x000000b500b57308 */ /* 0x000e220000000800 */
[----:B------:R-:W-:Y:S01]  /*c5f0*/  FADD.FTZ R214, R153, R214 ;  /* 0x000000d699d67221 */ /* 0x000fe20000010000 */
[----:B-1----:R-:W-:Y:S01]  /*c600*/  FADD.FTZ R15, R186, R15 ;  /* 0x0000000fba0f7221 */ /* 0x002fe20000010000 */
[----:B------:R-:W2:Y:S04]  /*c610*/  LD.E R130, desc[UR54][R16.64+0x3c0] ;  /* 0x0003c03610827980 */ /* 0x000ea8000c101900 */
[----:B------:R-:W2:Y:S01]  /*c620*/  LD.E R132, desc[UR54][R16.64+0x3d0] ;  /* 0x0003d03610847980 */ /* 0x000ea2000c101900 */
[----:B------:R-:W1:Y:S01]  /*c630*/  MUFU.EX2 R7, R7 ;  /* 0x0000000700077308 */ /* 0x000e620000000800 */
[----:B------:R-:W-:-:S02]  /*c640*/  FFMA.FTZ R160, R218, R21, -R77 ;  /* 0x00000015daa07223 */ /* 0x000fc4000001084d */
[----:B------:R-:W2:Y:S04]  /*c650*/  LD.E R142, desc[UR54][R16.64+0x3f4] ;  /* 0x0003f436108e7980 */ /* 0x000ea8000c101900 */
[----:B------:R-:W2:Y:S01]  /*c660*/  LD.E R5, desc[UR54][R16.64+0x258] ;  /* 0x0002583610057980 */ /* 0x000ea2000c101900 */
[----:B------:R-:W1:Y:S01]  /*c670*/  MUFU.EX2 R179, R179 ;  /* 0x000000b300b37308 */ /* 0x000e620000000800 */
[-CC-:B------:R-:W-:Y:S01]  /*c680*/  FFMA.FTZ R158, R234, R21.reuse, -R77.reuse ;  /* 0x00000015ea9e7223 */ /* 0x180fe2000001084d */
[----:B------:R-:W-:Y:S01]  /*c690*/  FFMA.FTZ R14, R71, R21, -R77 ;  /* 0x00000015470e7223 */ /* 0x000fe2000001084d */
[----:B------:R-:W-:Y:S01]  /*c6a0*/  FADD.FTZ R21, R155, R214 ;  /* 0x000000d69b157221 */ /* 0x000fe20000010000 */
[----:B------:R-:W2:Y:S04]  /*c6b0*/  LD.E R26, desc[UR54][R16.64+0x230] ;  /* 0x00023036101a7980 */ /* 0x000ea8000c101900 */
[----:B------:R-:W1:Y:S01]  /*c6c0*/  MUFU.EX2 R180, R180 ;  /* 0x000000b400b47308 */ /* 0x000e620000000800 */
[----:B---3--:R-:W-:Y:S01]  /*c6d0*/  FADD.FTZ R20, R6, R15 ;  /* 0x0000000f06147221 */ /* 0x008fe20000010000 */
[----:B------:R-:W3:Y:S06]  /*c6e0*/  LD.E R36, desc[UR54][R16.64+0x254] ;  /* 0x0002543610247980 */ /* 0x000eec000c101900 */
[----:B------:R-:W1:Y:S01]  /*c6f0*/  MUFU.EX2 R184, R184 ;  /* 0x000000b800b87308 */ /* 0x000e620000000800 */
[----:B----4-:R-:W-:Y:S01]  /*c700*/  FADD.FTZ R214, R154, R21 ;  /* 0x000000159ad67221 */ /* 0x010fe20000010000 */
[----:B0-----:R-:W-:Y:S01]  /*c710*/  FADD.FTZ R20, R181, R20 ;  /* 0x00000014b5147221 */ /* 0x001fe20000010000 */
[----:B------:R-:W4:Y:S04]  /*c720*/  LD.E R28, desc[UR54][R16.64+0x234] ;  /* 0x00023436101c7980 */ /* 0x000f28000c101900 */
[----:B------:R-:W3:Y:S01]  /*c730*/  LD.E R32, desc[UR54][R16.64+0x244] ;  /* 0x0002443610207980 */ /* 0x000ee2000c101900 */
[----:B------:R-:W0:Y:S08]  /*c740*/  MUFU.EX2 R175, R175 ;  /* 0x000000af00af7308 */ /* 0x000e300000000800 */
[----:B------:R-:W0:Y:S01]  /*c750*/  MUFU.EX2 R177, R177 ;  /* 0x000000b100b17308 */ /* 0x000e220000000800 */
[----:B------:R-:W3:Y:S01]  /*c760*/  LD.E R40, desc[UR54][R16.64+0x270] ;  /* 0x0002703610287980 */ /* 0x000ee2000c101900 */
[----:B-1----:R-:W-:-:S06]  /*c770*/  FADD.FTZ R15, R7, R214 ;  /* 0x000000d6070f7221 */ /* 0x002fcc0000010000 */
[----:B------:R-:W1:Y:S01]  /*c780*/  MUFU.EX2 R178, R178 ;  /* 0x000000b200b27308 */ /* 0x000e620000000800 */
[----:B------:R-:W3:Y:S01]  /*c790*/  LD.E R44, desc[UR54][R16.64+0x274] ;  /* 0x00027436102c7980 */ /* 0x000ee2000c101900 */
[----:B------:R-:W-:-:S06]  /*c7a0*/  FADD.FTZ R21, R179, R20 ;  /* 0x00000014b3157221 */ /* 0x000fcc0000010000 */
[----:B------:R-:W1:Y:S01]  /*c7b0*/  MUFU.EX2 R182, R182 ;  /* 0x000000b600b67308 */ /* 0x000e620000000800 */
[----:B------:R-:W-:Y:S01]  /*c7c0*/  FADD.FTZ R20, R180, R15 ;  /* 0x0000000fb4147221 */ /* 0x000fe20000010000 */
[----:B------:R-:W-:Y:S01]  /*c7d0*/  FADD.FTZ R214, R184, R21 ;  /* 0x00000015b8d67221 */ /* 0x000fe20000010000 */
[----:B------:R-:W3:Y:S04]  /*c7e0*/  LD.E R52, desc[UR54][R16.64+0x290] ;  /* 0x0002903610347980 */ /* 0x000ee8000c101900 */
[----:B------:R-:W3:Y:S01]  /*c7f0*/  LD.E R48, desc[UR54][R16.64+0x2a0] ;  /* 0x0002a03610307980 */ /* 0x000ee2000c101900 */
[----:B------:R-:W1:Y:S08]  /*c800*/  MUFU.EX2 R172, R172 ;  /* 0x000000ac00ac7308 */ /* 0x000e700000000800 */
[----:B------:R-:W1:Y:S01]  /*c810*/  MUFU.EX2 R173, R173 ;  /* 0x000000ad00ad7308 */ /* 0x000e620000000800 */
[----:B------:R-:W3:Y:S01]  /*c820*/  LD.E R60, desc[UR54][R16.64+0x2c0] ;  /* 0x0002c036103c7980 */ /* 0x000ee2000c101900 */
[----:B0-----:R-:W-:-:S03]  /*c830*/  FADD.FTZ R15, R175, R20 ;  /* 0x00000014af0f7221 */ /* 0x001fc60000010000 */
[----:B------:R-:W3:Y:S03]  /*c840*/  LD.E R76, desc[UR54][R16.64+0x2d4] ;  /* 0x0002d436104c7980 */ /* 0x000ee6000c101900 */
[----:B------:R-:W0:Y:S01]  /*c850*/  MUFU.EX2 R176, R176 ;  /* 0x000000b000b07308 */ /* 0x000e220000000800 */
[----:B------:R-:W-:Y:S01]  /*c860*/  FADD.FTZ R21, R177, R214 ;  /* 0x000000d6b1157221 */ /* 0x000fe20000010000 */
[----:B------:R-:W3:Y:S01]  /*c870*/  LD.E R74, desc[UR54][R16.64+0x2e4] ;  /* 0x0002e436104a7980 */ /* 0x000ee2000c101900 */
[----:B-1----:R-:W-:-:S05]  /*c880*/  FADD.FTZ R15, R178, R15 ;  /* 0x0000000fb20f7221 */ /* 0x002fca0000010000 */
[----:B------:R-:W1:Y:S01]  /*c890*/  MUFU.EX2 R171, R171 ;  /* 0x000000ab00ab7308 */ /* 0x000e620000000800 */
[----:B------:R-:W3:Y:S01]  /*c8a0*/  LD.E R72, desc[UR54][R16.64+0x2f0] ;  /* 0x0002f03610487980 */ /* 0x000ee2000c101900 */
[----:B------:R-:W-:-:S03]  /*c8b0*/  FADD.FTZ R20, R182, R21 ;  /* 0x00000015b6147221 */ /* 0x000fc60000010000 */
[----:B------:R-:W3:Y:S03]  /*c8c0*/  LD.E R80, desc[UR54][R16.64+0x300] ;  /* 0x0003003610507980 */ /* 0x000ee6000c101900 */
[----:B------:R-:W1:Y:S01]  /*c8d0*/  MUFU.EX2 R174, R85 ;  /* 0x0000005500ae7308 */ /* 0x000e620000000800 */
[----:B------:R-:W3:Y:S04]  /*c8e0*/  LD.E R86, desc[UR54][R16.64+0x304] ;  /* 0x0003043610567980 */ /* 0x000ee8000c101900 */
[----:B------:R-:W3:Y:S04]  /*c8f0*/  LD.E R82, desc[UR54][R16.64+0x310] ;  /* 0x0003103610527980 */ /* 0x000ee8000c101900 */
[----:B------:R-:W3:Y:S04]  /*c900*/  LD.E R78, desc[UR54][R16.64+0x314] ;  /* 0x00031436104e7980 */ /* 0x000ee8000c101900 */
[----:B------:R-:W3:Y:S01]  /*c910*/  LD.E R84, desc[UR54][R16.64+0x320] ;  /* 0x0003203610547980 */ /* 0x000ee2000c101900 */
[----:B------:R-:W-:Y:S01]  /*c920*/  FADD.FTZ R214, R172, R15 ;  /* 0x0000000facd67221 */ /* 0x000fe20000010000 */
[----:B------:R-:W-:-:S02]  /*c930*/  FADD.FTZ R15, R173, R20 ;  /* 0x00000014ad0f7221 */ /* 0x000fc40000010000 */
[----:B------:R-:W3:Y:S02]  /*c940*/  LD.E R90, desc[UR54][R16.64+0x330] ;  /* 0x00033036105a7980 */ /* 0x000ee4000c101900 */
[----:B0-----:R-:W-:Y:S01]  /*c950*/  FADD.FTZ R20, R176, R15 ;  /* 0x0000000fb0147221 */ /* 0x001fe20000010000 */
[----:B------:R0:W-:Y:S01]  /*c960*/  MUFU.EX2 R8, R29 ;  /* 0x0000001d00087308 */ /* 0x0001e20000000800 */
[----:B------:R-:W3:Y:S02]  /*c970*/  LD.E R27, desc[UR54][R16.64+0x24c] ;  /* 0x00024c36101b7980 */ /* 0x000ee4000c101900 */
[----:B-1----:R-:W-:Y:S02]  /*c980*/  FADD.FTZ R141, R171, R20 ;  /* 0x00000014ab8d7221 */ /* 0x002fe40000010000 */
[----:B------:R-:W3:Y:S02]  /*c990*/  LD.E R71, desc[UR54][R16.64+0x2ec] ;  /* 0x0002ec3610477980 */ /* 0x000ee4000c101900 */
[----:B------:R-:W-:-:S02]  /*c9a0*/  FADD.FTZ R20, R174, R141 ;  /* 0x0000008dae147221 */ /* 0x000fc40000010000 */
[----:B0-----:R-:W3:Y:S04]  /*c9b0*/  LD.E R29, desc[UR54][R16.64+0x248] ;  /* 0x00024836101d7980 */ /* 0x001ee8000c101900 */
[----:B------:R-:W3:Y:S04]  /*c9c0*/  LD.E R73, desc[UR54][R16.64+0x2f8] ;  /* 0x0002f83610497980 */ /* 0x000ee8000c101900 */
[----:B------:R-:W3:Y:S04]  /*c9d0*/  LD.E R77, desc[UR54][R16.64+0x2fc] ;  /* 0x0002fc36104d7980 */ /* 0x000ee8000c101900 */
[----:B------:R-:W3:Y:S04]  /*c9e0*/  LD.E R85, desc[UR54][R16.64+0x31c] ;  /* 0x00031c3610557980 */ /* 0x000ee8000c101900 */
[----:B------:R-:W3:Y:S01]  /*c9f0*/  LD.E R141, desc[UR54][R16.64+0x3fc] ;  /* 0x0003fc36108d7980 */ /* 0x000ee2000c101900 */
[----:B------:R-:W0:Y:S08]  /*ca00*/  MUFU.EX2 R169, R169 ;  /* 0x000000a900a97308 */ /* 0x000e300000000800 */
[----:B------:R-:W1:Y:S08]  /*ca10*/  MUFU.EX2 R167, R167 ;  /* 0x000000a700a77308 */ /* 0x000e700000000800 */
[----:B------:R-:W1:Y:S01]  /*ca20*/  MUFU.EX2 R170, R170 ;  /* 0x000000aa00aa7308 */ /* 0x000e620000000800 */
[----:B0-----:R-:W-:-:S07]  /*ca30*/  FADD.FTZ R214, R169, R214 ;  /* 0x000000d6a9d67221 */ /* 0x001fce0000010000 */
[----:B------:R-:W0:Y:S08]  /*ca40*/  MUFU.EX2 R164, R164 ;  /* 0x000000a400a47308 */ /* 0x000e300000000800 */
[----:B------:R-:W0:Y:S01]  /*ca50*/  MUFU.EX2 R165, R165 ;  /* 0x000000a500a57308 */ /* 0x000e220000000800 */
[----:B-1----:R-:W-:-:S07]  /*ca60*/  FADD.FTZ R15, R167, R214 ;  /* 0x000000d6a70f7221 */ /* 0x002fce0000010000 */
[----:B------:R-:W1:Y:S08]  /*ca70*/  MUFU.EX2 R161, R161 ;  /* 0x000000a100a17308 */ /* 0x000e700000000800 */
[----:B------:R-:W1:Y:S01]  /*ca80*/  MUFU.EX2 R168, R168 ;  /* 0x000000a800a87308 */ /* 0x000e620000000800 */
[----:B------:R-:W-:-:S07]  /*ca90*/  FADD.FTZ R15, R170, R15 ;  /* 0x0000000faa0f7221 */ /* 0x000fce0000010000 */
[----:B------:R-:W1:Y:S08]  /*caa0*/  MUFU.EX2 R162, R162 ;  /* 0x000000a200a27308 */ /* 0x000e700000000800 */
[----:B------:R-:W1:Y:S01]  /*cab0*/  MUFU.EX2 R163, R163 ;  /* 0x000000a300a37308 */ /* 0x000e620000000800 */
[----:B0-----:R-:W-:Y:S01]  /*cac0*/  FADD.FTZ R214, R164, R15 ;  /* 0x0000000fa4d67221 */ /* 0x001fe20000010000 */
[----:B------:R-:W-:-:S06]  /*cad0*/  FADD.FTZ R187, R165, R20 ;  /* 0x00000014a5bb7221 */ /* 0x000fcc0000010000 */
[----:B------:R-:W0:Y:S08]  /*cae0*/  MUFU.EX2 R159, R159 ;  /* 0x0000009f009f7308 */ /* 0x000e300000000800 */
[----:B------:R-:W0:Y:S01]  /*caf0*/  MUFU.EX2 R166, R166 ;  /* 0x000000a600a67308 */ /* 0x000e220000000800 */
[----:B-1----:R-:W-:Y:S01]  /*cb00*/  FADD.FTZ R189, R161, R214 ;  /* 0x000000d6a1bd7221 */ /* 0x002fe20000010000 */
[----:B------:R-:W-:-:S06]  /*cb10*/  FADD.FTZ R20, R168, R187 ;  /* 0x000000bba8147221 */ /* 0x000fcc0000010000 */
[----:B------:R-:W1:Y:S08]  /*cb20*/  MUFU.EX2 R19, R19 ;  /* 0x0000001300137308 */ /* 0x000e700000000800 */
[----:B------:R1:W1:Y:S01]  /*cb30*/  MUFU.EX2 R23, R216 ;  /* 0x000000d800177308 */ /* 0x0002620000000800 */
[----:B------:R-:W-:Y:S01]  /*cb40*/  FADD.FTZ R214, R162, R189 ;  /* 0x000000bda2d67221 */ /* 0x000fe20000010000 */
[----:B------:R-:W-:-:S06]  /*cb50*/  FADD.FTZ R187, R163, R20 ;  /* 0x00000014a3bb7221 */ /* 0x000fcc0000010000 */
[----:B------:R-:W1:Y:S08]  /*cb60*/  MUFU.EX2 R156, R156 ;  /* 0x0000009c009c7308 */ /* 0x000e700000000800 */
[----:B------:R-:W1:Y:S01]  /*cb70*/  MUFU.EX2 R160, R160 ;  /* 0x000000a000a07308 */ /* 0x000e620000000800 */
[----:B0-----:R-:W-:Y:S01]  /*cb80*/  FADD.FTZ R214, R159, R214 ;  /* 0x000000d69fd67221 */ /* 0x001fe20000010000 */
[----:B-1----:R-:W-:-:S06]  /*cb90*/  FADD.FTZ R216, R166, R187 ;  /* 0x000000bba6d87221 */ /* 0x002fcc0000010000 */
[----:B------:R-:W0:Y:S08]  /*cba0*/  MUFU.EX2 R18, R18 ;  /* 0x0000001200127308 */ /* 0x000e300000000800 */
[----:B------:R-:W1:Y:S01]  /*cbb0*/  MUFU.EX2 R21, R228 ;  /* 0x000000e400157308 */ /* 0x000e620000000800 */
[----:B------:R-:W-:Y:S01]  /*cbc0*/  FADD.FTZ R187, R19, R214 ;  /* 0x000000d613bb7221 */ /* 0x000fe20000010000 */
[----:B------:R-:W-:-:S06]  /*cbd0*/  FADD.FTZ R189, R23, R216 ;  /* 0x000000d817bd7221 */ /* 0x000fcc0000010000 */
[----:B------:R-:W1:Y:S08]  /*cbe0*/  MUFU.EX2 R13, R13 ;  /* 0x0000000d000d7308 */ /* 0x000e700000000800 */
[----:B------:R-:W2:Y:S01]  /*cbf0*/  MUFU.EX2 R158, R158 ;  /* 0x0000009e009e7308 */ /* 0x000ea20000000800 */
[----:B------:R-:W-:Y:S01]  /*cc00*/  FADD.FTZ R187, R156, R187 ;  /* 0x000000bb9cbb7221 */ /* 0x000fe20000010000 */
[----:B------:R-:W-:-:S06]  /*cc10*/  FADD.FTZ R214, R160, R189 ;  /* 0x000000bda0d67221 */ /* 0x000fcc0000010000 */
[----:B------:R-:W2:Y:S08]  /*cc20*/  MUFU.EX2 R11, R11 ;  /* 0x0000000b000b7308 */ /* 0x000eb00000000800 */
[----:B------:R-:W2:Y:S01]  /*cc30*/  MUFU.EX2 R15, R236 ;  /* 0x000000ec000f7308 */ /* 0x000ea20000000800 */
[----:B0-----:R-:W-:Y:S01]  /*cc40*/  FADD.FTZ R216, R18, R187 ;  /* 0x000000bb12d87221 */ /* 0x001fe20000010000 */
[----:B-1----:R-:W-:-:S06]  /*cc50*/  FADD.FTZ R187, R21, R214 ;  /* 0x000000d615bb7221 */ /* 0x002fcc0000010000 */
[----:B------:R-:W0:Y:S08]  /*cc60*/  MUFU.EX2 R12, R12 ;  /* 0x0000000c000c7308 */ /* 0x000e300000000800 */
[----:B------:R1:W4:Y:S01]  /*cc70*/  MUFU.EX2 R20, R75 ;  /* 0x0000004b00147308 */ /* 0x0003220000000800 */
[----:B------:R-:W-:Y:S01]  /*cc80*/  FADD.FTZ R216, R13, R216 ;  /* 0x000000d80dd87221 */ /* 0x000fe20000010000 */
[----:B--2---:R-:W-:-:S06]  /*cc90*/  FADD.FTZ R214, R158, R187 ;  /* 0x000000bb9ed67221 */ /* 0x004fcc0000010000 */
[----:B------:R-:W2:Y:S01]  /*cca0*/  MUFU.EX2 R3, R3 ;  /* 0x0000000300037308 */ /* 0x000ea20000000800 */
[----:B-1----:R-:W-:Y:S01]  /*ccb0*/  FADD.FTZ R75, R11, R216 ;  /* 0x000000d80b4b7221 */ /* 0x002fe20000010000 */
[----:B------:R-:W-:-:S06]  /*ccc0*/  FADD.FTZ R187, R15, R214 ;  /* 0x000000d60fbb7221 */ /* 0x000fcc0000010000 */
[----:B------:R-:W1:Y:S01]  /*ccd0*/  MUFU.EX2 R14, R14 ;  /* 0x0000000e000e7308 */ /* 0x000e620000000800 */
[----:B0-----:R-:W-:Y:S01]  /*cce0*/  FADD.FTZ R75, R12, R75 ;  /* 0x0000004b0c4b7221 */ /* 0x001fe20000010000 */
[----:B----4-:R-:W-:-:S06]  /*ccf0*/  FADD.FTZ R214, R20, R187 ;  /* 0x000000bb14d67221 */ /* 0x010fcc0000010000 */
[----:B------:R-:W0:Y:S01]  /*cd00*/  MUFU.EX2 R9, R9 ;  /* 0x0000000900097308 */ /* 0x000e220000000800 */
[----:B------:R-:W-:Y:S01]  /*cd10*/  FADD.FTZ R216, R8, R75 ;  /* 0x0000004b08d87221 */ /* 0x000fe20000010000 */
[----:B--2---:R-:W-:Y:S01]  /*cd20*/  FADD.FTZ R75, R3, R214 ;  /* 0x000000d6034b7221 */ /* 0x004fe20000010000 */
[----:B------:R-:W-:-:S03]  /*cd30*/  FMUL.FTZ R217, R25, R24 ;  /* 0x0000001819d97220 */ /* 0x000fc60000410000 */
[----:B-1----:R-:W-:Y:S01]  /*cd40*/  FADD.FTZ R75, R14, R75 ;  /* 0x0000004b0e4b7221 */ /* 0x002fe20000010000 */
[----:B------:R-:W-:Y:S01]  /*cd50*/  FMUL.FTZ R219, R100, R4 ;  /* 0x0000000464db7220 */ /* 0x000fe20000410000 */
[----:B------:R-:W-:-:S03]  /*cd60*/  FMUL.FTZ R189, R25, R26 ;  /* 0x0000001a19bd7220 */ /* 0x000fc60000410000 */
[----:B------:R3:W-:Y:S01]  /*cd70*/  ST.E desc[UR54][R16.64+0x454], R75 ;  /* 0x0004544b10007985 */ /* 0x0007e2000c101936 */
[----:B0-----:R-:W-:-:S03]  /*cd80*/  FADD.FTZ R187, R9, R216 ;  /* 0x000000d809bb7221 */ /* 0x001fc60000010000 */
[----:B------:R0:W-:Y:S01]  /*cd90*/  ST.E desc[UR54][R16.64+0x424], R217 ;  /* 0x000424d910007985 */ /* 0x0001e2000c101936 */
[C---:B------:R-:W-:Y:S01]  /*cda0*/  FMUL.FTZ R197, R25.reuse, R28 ;  /* 0x0000001c19c57220 */ /* 0x040fe20000410000 */
[C---:B------:R-:W-:Y:S01]  /*cdb0*/  FMUL.FTZ R213, R25.reuse, R30 ;  /* 0x0000001e19d57220 */ /* 0x040fe20000410000 */
[C---:B---3--:R-:W-:Y:S01]  /*cdc0*/  FMUL.FTZ R75, R25.reuse, R36 ;  /* 0x00000024194b7220 */ /* 0x048fe20000410000 */
[----:B------:R1:W-:Y:S01]  /*cdd0*/  ST.E desc[UR54][R16.64+0x450], R187 ;  /* 0x000450bb10007985 */ /* 0x0003e2000c101936 */
[C---:B------:R-:W-:Y:S01]  /*cde0*/  FMUL.FTZ R215, R25.reuse, R32 ;  /* 0x0000002019d77220 */ /* 0x040fe20000410000 */
[C---:B------:R-:W-:Y:S01]  /*cdf0*/  FMUL.FTZ R225, R25.reuse, R44 ;  /* 0x0000002c19e17220 */ /* 0x040fe20000410000 */
[C---:B0-----:R-:W-:Y:S01]  /*ce00*/  FMUL.FTZ R217, R25.reuse, R42 ;  /* 0x0000002a19d97220 */ /* 0x041fe20000410000 */
[----:B------:R0:W-:Y:S01]  /*ce10*/  ST.E desc[UR54][R16.64+0x42c], R219 ;  /* 0x00042cdb10007985 */ /* 0x0001e2000c101936 */
[----:B------:R-:W-:-:S03]  /*ce20*/  FMUL.FTZ R227, R25, R46 ;  /* 0x0000002e19e37220 */ /* 0x000fc60000410000 */
[----:B------:R2:W-:Y:S04]  /*ce30*/  ST.E desc[UR54][R16.64+0x230], R189 ;  /* 0x000230bd10007985 */ /* 0x0005e8000c101936 */
[----:B------:R3:W-:Y:S01]  /*ce40*/  ST.E desc[UR54][R16.64+0x254], R75 ;  /* 0x0002544b10007985 */ /* 0x0007e2000c101936 */
[C---:B-1----:R-:W-:Y:S01]  /*ce50*/  FMUL.FTZ R187, R25.reuse, R34 ;  /* 0x0000002219bb7220 */ /* 0x042fe20000410000 */
[C---:B0-----:R-:W-:Y:S01]  /*ce60*/  FMUL.FTZ R219, R25.reuse, R40 ;  /* 0x0000002819db7220 */ /* 0x041fe20000410000 */
[C---:B--2---:R-:W-:Y:S01]  /*ce70*/  FMUL.FTZ R189, R25.reuse, R38 ;  /* 0x0000002619bd7220 */ /* 0x044fe20000410000 */
[C---:B---3--:R-:W-:Y:S01]  /*ce80*/  FMUL.FTZ R75, R25.reuse, R50 ;  /* 0x00000032194b7220 */ /* 0x048fe20000410000 */
[----:B------:R0:W-:Y:S04]  /*ce90*/  ST.E desc[UR54][R16.64+0x234], R197 ;  /* 0x000234c510007985 */ /* 0x0001e8000c101936 */
[----:B------:R1:W-:Y:S04]  /*cea0*/  ST.E desc[UR54][R16.64+0x240], R213 ;  /* 0x000240d510007985 */ /* 0x0003e8000c101936 */
[----:B------:R2:W-:Y:S04]  /*ceb0*/  ST.E desc[UR54][R16.64+0x244], R215 ;  /* 0x000244d710007985 */ /* 0x0005e8000c101936 */
[----:B------:R3:W-:Y:S01]  /*cec0*/  ST.E desc[UR54][R16.64+0x250], R187 ;  /* 0x000250bb10007985 */ /* 0x0007e2000c101936 */
[----:B0-----:R-:W-:-:S03]  /*ced0*/  FMUL.FTZ R197, R25, R54 ;  /* 0x0000003619c57220 */ /* 0x001fc60000410000 */
[----:B------:R0:W-:Y:S01]  /*cee0*/  ST.E desc[UR54][R16.64+0x260], R189 ;  /* 0x000260bd10007985 */ /* 0x0001e2000c101936 */
[----:B-1----:R-:W-:-:S03]  /*cef0*/  FMUL.FTZ R213, R25, R48 ;  /* 0x0000003019d57220 */ /* 0x002fc60000410000 */
[----:B------:R1:W-:Y:S01]  /*cf00*/  ST.E desc[UR54][R16.64+0x264], R217 ;  /* 0x000264d910007985 */ /* 0x0003e2000c101936 */
[----:B--2---:R-:W-:-:S03]  /*cf10*/  FMUL.FTZ R215, R25, R56 ;  /* 0x0000003819d77220 */ /* 0x004fc60000410000 */
[----:B------:R2:W-:Y:S01]  /*cf20*/  ST.E desc[UR54][R16.64+0x270], R219 ;  /* 0x000270db10007985 */ /* 0x0005e2000c101936 */
[----:B---3--:R-:W-:-:S03]  /*cf30*/  FMUL.FTZ R187, R25, R52 ;  /* 0x0000003419bb7220 */ /* 0x008fc60000410000 */
[----:B------:R3:W-:Y:S01]  /*cf40*/  ST.E desc[UR54][R16.64+0x274], R225 ;  /* 0x000274e110007985 */ /* 0x0007e2000c101936 */
[----:B0-----:R-:W-:-:S03]  /*cf50*/  FMUL.FTZ R189, R25, R58 ;  /* 0x0000003a19bd7220 */ /* 0x001fc60000410000 */
[----:B------:R0:W-:Y:S01]  /*cf60*/  ST.E desc[UR54][R16.64+0x280], R227 ;  /* 0x000280e310007985 */ /* 0x0001e2000c101936 */
[----:B-1----:R-:W-:-:S03]  /*cf70*/  FMUL.FTZ R217, R25, R64 ;  /* 0x0000004019d97220 */ /* 0x002fc60000410000 */
[----:B------:R1:W-:Y:S01]  /*cf80*/  ST.E desc[UR54][R16.64+0x284], R75 ;  /* 0x0002844b10007985 */ /* 0x0003e2000c101936 */
[C---:B--2---:R-:W-:Y:S01]  /*cf90*/  FMUL.FTZ R219, R25.reuse, R60 ;  /* 0x0000003c19db7220 */ /* 0x044fe20000410000 */
[C---:B---3--:R-:W-:Y:S01]  /*cfa0*/  FMUL.FTZ R225, R25.reuse, R62 ;  /* 0x0000003e19e17220 */ /* 0x048fe20000410000 */
[C---:B0-----:R-:W-:Y:S01]  /*cfb0*/  FMUL.FTZ R227, R25.reuse, R66 ;  /* 0x0000004219e37220 */ /* 0x041fe20000410000 */
[C---:B-1----:R-:W-:Y:S01]  /*cfc0*/  FMUL.FTZ R75, R25.reuse, R76 ;  /* 0x0000004c194b7220 */ /* 0x042fe20000410000 */
        /* <DEDUP_REMOVED lines=59> */
[----:B-1----:R-:W-:Y:S01]  /*d380*/  FMUL.FTZ R75, R25, R140 ;  /* 0x0000008c194b7220 */ /* 0x002fe20000410000 */
        /* <DEDUP_REMOVED lines=10> */
[C---:B0-----:R-:W-:Y:S01]  /*d430*/  FMUL.FTZ R187, R25.reuse, R132 ;  /* 0x0000008419bb7220 */ /* 0x041fe20000410000 */
        /* <DEDUP_REMOVED lines=9> */
[C---:B------:R-:W-:Y:S02]  /*d4d0*/  FMUL.FTZ R35, R100.reuse, R35 ;  /* 0x0000002364237220 */ /* 0x040fe40000410000 */
[----:B------:R3:W-:Y:S01]  /*d4e0*/  ST.E desc[UR54][R16.64+0x3b4], R225 ;  /* 0x0003b4e110007985 */ /* 0x0007e2000c101936 */
[----:B0-----:R-:W-:Y:S01]  /*d4f0*/  FMUL.FTZ R189, R25, R150 ;  /* 0x0000009619bd7220 */ /* 0x001fe20000410000 */
[----:B------:R-:W-:-:S02]  /*d500*/  FMUL.FTZ R37, R100, R37 ;  /* 0x0000002564257220 */ /* 0x000fc40000410000 */
[----:B------:R0:W-:Y:S01]  /*d510*/  ST.E desc[UR54][R16.64+0x3c0], R227 ;  /* 0x0003c0e310007985 */ /* 0x0001e2000c101936 */
[C---:B-1----:R-:W-:Y:S01]  /*d520*/  FMUL.FTZ R217, R25.reuse, R142 ;  /* 0x0000008e19d97220 */ /* 0x042fe20000410000 */
[C---:B------:R-:W-:Y:S02]  /*d530*/  FMUL.FTZ R57, R100.reuse, R57 ;  /* 0x0000003964397220 */ /* 0x040fe40000410000 */
[----:B------:R1:W-:Y:S01]  /*d540*/  ST.E desc[UR54][R16.64+0x3c4], R75 ;  /* 0x0003c44b10007985 */ /* 0x0003e2000c101936 */
[C---:B--2---:R-:W-:Y:S01]  /*d550*/  FMUL.FTZ R219, R25.reuse, R148 ;  /* 0x0000009419db7220 */ /* 0x044fe20000410000 */
[C---:B------:R-:W-:Y:S01]  /*d560*/  FMUL.FTZ R55, R100.reuse, R55 ;  /* 0x0000003764377220 */ /* 0x040fe20000410000 */
[C---:B------:R-:W-:Y:S01]  /*d570*/  FMUL.FTZ R53, R100.reuse, R53 ;  /* 0x0000003564357220 */ /* 0x040fe20000410000 */
[C---:B---3--:R-:W-:Y:S01]  /*d580*/  FMUL.FTZ R225, R25.reuse, R146 ;  /* 0x0000009219e17220 */ /* 0x048fe20000410000 */
[C---:B------:R-:W-:Y:S01]  /*d590*/  FMUL.FTZ R47, R100.reuse, R47 ;  /* 0x0000002f642f7220 */ /* 0x040fe20000410000 */
[C---:B------:R-:W-:Y:S01]  /*d5a0*/  FMUL.FTZ R51, R100.reuse, R51 ;  /* 0x0000003364337220 */ /* 0x040fe20000410000 */
[C---:B------:R-:W-:Y:S01]  /*d5b0*/  FMUL.FTZ R49, R100.reuse, R49 ;  /* 0x0000003164317220 */ /* 0x040fe20000410000 */
[C---:B0-----:R-:W-:Y:S01]  /*d5c0*/  FMUL.FTZ R227, R25.reuse, R144 ;  /* 0x0000009019e37220 */ /* 0x041fe20000410000 */
[C---:B------:R-:W-:Y:S01]  /*d5d0*/  FMUL.FTZ R69, R100.reuse, R69 ;  /* 0x0000004564457220 */ /* 0x040fe20000410000 */
[C---:B------:R-:W-:Y:S01]  /*d5e0*/  FMUL.FTZ R67, R100.reuse, R67 ;  /* 0x0000004364437220 */ /* 0x040fe20000410000 */
[C---:B------:R-:W-:Y:S01]  /*d5f0*/  FMUL.FTZ R59, R100.reuse, R59 ;  /* 0x0000003b643b7220 */ /* 0x040fe20000410000 */
[C---:B-1----:R-:W-:Y:S01]  /*d600*/  FMUL.FTZ R75, R25.reuse, R212 ;  /* 0x000000d4194b7220 */ /* 0x042fe20000410000 */
        /* <DEDUP_REMOVED lines=66> */
[----:B------:R2:W-:Y:S04]  /*da30*/  ST.E desc[UR54][R16.64+0x288], R37 ;  /* 0x0002882510007985 */ /* 0x0005e8000c101936 */
        /* <DEDUP_REMOVED lines=48> */
[----:B------:R4:W-:Y:S04]  /*dd40*/  ST.E desc[UR54][R16.64+0x40c], R143 ;  /* 0x00040c8f10007985 */ /* 0x0009e8000c101936 */
[----:B------:R-:W-:Y:S04]  /*dd50*/  ST.E desc[UR54][R16.64+0x418], R149 ;  /* 0x0004189510007985 */ /* 0x000fe8000c101936 */
[----:B------:R-:W-:Y:S04]  /*dd60*/  ST.E desc[UR54][R16.64+0x41c], R147 ;  /* 0x00041c9310007985 */ /* 0x000fe8000c101936 */
[----:B------:R4:W-:Y:S01]  /*dd70*/  ST.E desc[UR54][R16.64+0x428], R145 ;  /* 0x0004289110007985 */ /* 0x0009e2000c101936 */
[----:B------:R1:W-:Y:S06]  /*dd80*/  BAR.SYNC.DEFER_BLOCKING R199, 0x100 ;  /* 0x000400c70000751d */ /* 0x0003ec0000010000 */
[----:B0-----:R-:W4:Y:S04]  /*dd90*/  LD.E R5, desc[UR54][R16.64+0x230] ;  /* 0x0002303610057980 */ /* 0x001f28000c101900 */
[----:B------:R-:W4:Y:S04]  /*dda0*/  LD.E R25, desc[UR54][R16.64+0x234] ;  /* 0x0002343610197980 */ /* 0x000f28000c101900 */
[----:B------:R-:W4:Y:S04]  /*ddb0*/  LD.E R27, desc[UR54][R16.64+0x238] ;  /* 0x00023836101b7980 */ /* 0x000f28000c101900 */
[----:B------:R-:W4:Y:S04]  /*ddc0*/  LD.E R29, desc[UR54][R16.64+0x23c] ;  /* 0x00023c36101d7980 */ /* 0x000f28000c101900 */
[----:B------:R-:W4:Y:S04]  /*ddd0*/  LD.E R31, desc[UR54][R16.64+0x240] ;  /* 0x00024036101f7980 */ /* 0x000f28000c101900 */
[----:B------:R-:W4:Y:S04]  /*dde0*/  LD.E R33, desc[UR54][R16.64+0x244] ;  /* 0x0002443610217980 */ /* 0x000f28000c101900 */
[----:B-1----:R-:W4:Y:S04]  /*ddf0*/  LD.E R35, desc[UR54][R16.64+0x248] ;  /* 0x0002483610237980 */ /* 0x002f28000c101900 */
[----:B--2---:R-:W2:Y:S04]  /*de00*/  LD.E R37, desc[UR54][R16.64+0x24c] ;  /* 0x00024c3610257980 */ /* 0x004ea8000c101900 */
[----:B------:R-:W2:Y:S04]  /*de10*/  LD.E R39, desc[UR54][R16.64+0x250] ;  /* 0x0002503610277980 */ /* 0x000ea8000c101900 */
[----:B------:R-:W2:Y:S04]  /*de20*/  LD.E R41, desc[UR54][R16.64+0x254] ;  /* 0x0002543610297980 */ /* 0x000ea8000c101900 */
[----:B------:R-:W2:Y:S04]  /*de30*/  LD.E R43, desc[UR54][R16.64+0x258] ;  /* 0x00025836102b7980 */ /* 0x000ea8000c101900 */
[----:B------:R-:W2:Y:S04]  /*de40*/  LD.E R45, desc[UR54][R16.64+0x25c] ;  /* 0x00025c36102d7980 */ /* 0x000ea8000c101900 */
        /* <DEDUP_REMOVED lines=121> */
[----:B------:R-:W-:Y:S04]  /*e5e0*/  ST.E desc[UR54][R16.64+0x244], R33 ;  /* 0x0002442110007985 */ /* 0x000fe8000c101936 */
[----:B------:R-:W-:Y:S04]  /*e5f0*/  ST.E desc[UR54][R16.64+0x248], R35 ;  /* 0x0002482310007985 */ /* 0x000fe8000c101936 */
[----:B--2---:R-:W-:Y:S04]  /*e600*/  ST.E desc[UR54][R16.64+0x24c], R37 ;  /* 0x00024c2510007985 */ /* 0x004fe8000c101936 */
[----:B------:R-:W-:Y:S04]  /*e610*/  ST.E desc[UR54][R16.64+0x250], R39 ;  /* 0x0002502710007985 */ /* 0x000fe8000c101936 */
[----:B------:R-:W-:Y:S04]  /*e620*/  ST.E desc[UR54][R16.64+0x254], R41 ;  /* 0x0002542910007985 */ /* 0x000fe8000c101936 */
[----:B------:R-:W-:Y:S04]  /*e630*/  ST.E desc[UR54][R16.64+0x258], R43 ;  /* 0x0002582b10007985 */ /* 0x000fe8000c101936 */
[----:B------:R-:W-:Y:S04]  /*e640*/  ST.E desc[UR54][R16.64+0x25c], R45 ;  /* 0x00025c2d10007985 */ /* 0x000fe8000c101936 */
[----:B---3--:R-:W-:Y:S04]  /*e650*/  ST.E desc[UR54][R16.64+0x260], R47 ;  /* 0x0002602f10007985 */ /* 0x008fe8000c101936 */
        /* <DEDUP_REMOVED lines=115> */
[----:B0-----:R-:W4:Y:S04]  /*ed90*/  LD.E R187, desc[UR54][R16.64+0x218] ;  /* 0x0002183610bb7980 */ /* 0x001f28000c101900 */
[----:B-1----:R-:W4:Y:S04]  /*eda0*/  LD.E.64 R4, desc[UR54][R16.64+0xa8] ;  /* 0x0000a83610047980 */ /* 0x002f28000c101b00 */
[----:B------:R-:W4:Y:S04]  /*edb0*/  LDL R188, [R1+0x88] ;  /* 0x0000880001bc7983 */ /* 0x000f280000100800 */
[----:B--2---:R-:W2:Y:S04]  /*edc0*/  LD.E R24, desc[UR54][R16.64+0x230] ;  /* 0x0002303610187980 */ /* 0x004ea8000c101900 */
[----:B------:R-:W2:Y:S04]  /*edd0*/  LD.E R25, desc[UR54][R16.64+0x234] ;  /* 0x0002343610197980 */ /* 0x000ea8000c101900 */
[----:B---3--:R-:W2:Y:S04]  /*ede0*/  LD.E R26, desc[UR54][R16.64+0x238] ;  /* 0x00023836101a7980 */ /* 0x008ea8000c101900 */
[----:B------:R-:W2:Y:S04]  /*edf0*/  LD.E R27, desc[UR54][R16.64+0x23c] ;  /* 0x00023c36101b7980 */ /* 0x000ea8000c101900 */
[----:B----4-:R-:W2:Y:S04]  /*ee00*/  LD.E R28, desc[UR54][R16.64+0x240] ;  /* 0x00024036101c7980 */ /* 0x010ea8000c101900 */
        /* <DEDUP_REMOVED lines=272> */
[----:B0-----:R-:W-:-:S06]  /*ff10*/  WARPGROUP.ARRIVE ;  /* 0x00000000000079c5 */ /* 0x001fcc0000000000 */
        /* <DEDUP_REMOVED lines=700> */
[----:B0-----:R-:W4:Y:S04]  /*12ae0*/  LD.E R25, desc[UR54][R16.64+0x258] ;  /* 0x0002583610197980 */ /* 0x001f28000c101900 */
        /* <DEDUP_REMOVED lines=247> */
[----:B0-----:R-:W2:Y:S04]  /*13a60*/  LDL.64 R4, [R1+0x68] ;  /* 0x0000680001047983 */ /* 0x001ea80000100a00 */
[----:B------:R-:W3:Y:S01]  /*13a70*/  LD.E R0, desc[UR54][R16.64+0x218] ;  /* 0x0002183610007980 */ /* 0x000ee2000c101900 */
[----:B--2---:R-:W-:-:S05]  /*13a80*/  MOV R3, R4 ;  /* 0x0000000400037202 */ /* 0x004fca0000000f00 */
[----:B---3--:R-:W-:-:S05]  /*13a90*/  IMAD R0, R0, 0x8, R3 ;  /* 0x0000000800007824 */ /* 0x008fca00078e0203 */
[----:B------:R-:W-:-:S04]  /*13aa0*/  PRMT R0, RZ, 0x654, R0 ;  /* 0x00000654ff007816 */ /* 0x000fc80000000000 */
[----:B------:R1:W-:Y:S03]  /*13ab0*/  SYNCS.ARRIVE.TRANS64.RED.A1T0 RZ, [R0+URZ], RZ ;  /* 0x000000ff00ff79a7 */ /* 0x0003e6000810043f */
.L_x_9741:
[----:B------:R-:W-:Y:S05]  /*13ac0*/  BSYNC B0 ;  /* 0x0000000000007941 */ /* 0x000fea0003800000 */
.L_x_9740:
[----:B------:R-:W-:Y:S05]  /*13ad0*/  @P1 BRA `(.L_x_9742) ;  /* 0xffffff60008c1947 */ /* 0x000fea000383ffff */
.L_x_9725:
[----:B------:R-:W-:-:S13]  /*13ae0*/  ISETP.GE.AND P1, PT, R10, UR43, PT ;  /* 0x0000002b0a007c0c */ /* 0x000fda000bf26270 */
[----:B------:R-:W-:Y:S05]  /*13af0*/  @!P1 BRA `(.L_x_9743) ;  /* 0x000000b000649947 */ /* 0x000fea0003800000 */
[----:B0-----:R0:W5:Y:S02]  /*13b00*/  LDL.64 R2, [R1+0x178] ;  /* 0x0001780001027983 */ /* 0x0011640000100a00 */
.L_x_9774:
[----:B0----5:R-:W2:Y:S04]  /*13b10*/  LD.E R5, desc[UR54][R2.64] ;  /* 0x0000003602057980 */ /* 0x021ea8000c101900 */
        /* <DEDUP_REMOVED lines=13> */
[----:B------:R-:W-:Y:S05]  /*13bf0*/  YIELD ;  /* 0x0000000000007946 */ /* 0x000fea0003800000 */
[----:B------:R-:W-:Y:S01]  /*13c00*/  BSSY B0, `(.L_x_9744) ;  /* 0x0000006000007945 */ /* 0x000fe20003800000 */
[----:B---3--:R-:W-:Y:S01]  /*13c10*/  @!P1 IMAD.MOV.U32 R5, RZ, RZ, RZ ;  /* 0x000000ffff059224 */ /* 0x008fe200078e00ff */
[----:B--2---:R-:W-:-:S04]  /*13c20*/  LOP3.LUT R0, R0, 0x1, RZ, 0xfc, !PT ;  /* 0x0000000100007812 */ /* 0x004fc800078efcff */
[----:B------:R-:W-:-:S13]  /*13c30*/  ISETP.NE.AND P2, PT, R0, 0x3, PT ;  /* 0x000000030000780c */ /* 0x000fda0003f45270 */
[----:B-1----:R-:W-:Y:S05]  /*13c40*/  @!P2 BRA `(.L_x_9745) ;  /* 0x000000000004a947 */ /* 0x002fea0003800000 */
[----:B------:R-:W-:Y:S01]  /*13c50*/  BPT.TRAP 0x1 ;  /* 0x000000040000795c */ /* 0x000fe20000300000 */
.L_x_9745:
[----:B------:R-:W-:Y:S05]  /*13c60*/  BSYNC B0 ;  /* 0x0000000000007941 */ /* 0x000fea0003800000 */
.L_x_9744:
        /* <DEDUP_REMOVED lines=13> */
.L_x_9747:
[----:B------:R-:W-:Y:S05]  /*13d40*/  BSYNC B0 ;  /* 0x0000000000007941 */ /* 0x000fea0003800000 */
.L_x_9746:
        /* <DEDUP_REMOVED lines=8> */
.L_x_9749:
[----:B------:R-:W-:Y:S05]  /*13dd0*/  BSYNC B0 ;  /* 0x0000000000007941 */ /* 0x000fea0003800000 */
.L_x_9748:
[----:B------:R-:W2:Y:S04]  /*13de0*/  LD.E R5, desc[UR54][R2.64] ;  /* 0x0000003602057980 */ /* 0x000ea8000c101900 */
[----:B------:R-:W2:Y:S01]  /*13df0*/  LDL.64 R8, [R1+0xa0] ;  /* 0x0000a00001087983 */ /* 0x000ea20000100a00 */
[----:B------:R-:W-:Y:S05]  /*13e00*/  WARPSYNC.ALL ;  /* 0x0000000000007948 */ /* 0x000fea0003800000 */
[----:B------:R-:W3:Y:S04]  /*13e10*/  LDL.64 R18, [R1+0x98] ;  /* 0x0000980001127983 */ /* 0x000ee80000100a00 */
[----:B-1---5:R-:W4:Y:S04]  /*13e20*/  LDL.64 R6, [R1+0x98] ;  /* 0x0000980001067983 */ /* 0x022f280000100a00 */
[----:B------:R-:W4:Y:S01]  /*13e30*/  LDL.64 R12, [R1+0x98] ;  /* 0x00009800010c7983 */ /* 0x000f220000100a00 */
[----:B--2---:R-:W-:-:S03]  /*13e40*/  IMAD R4, R5, 0x300, R8 ;  /* 0x0000030005047824 */ /* 0x004fc600078e0208 */
[----:B------:R-:W2:Y:S01]  /*13e50*/  LDL.64 R14, [R1+0x98] ;  /* 0x00009800010e7983 */ /* 0x000ea20000100a00 */
        /* <DEDUP_REMOVED lines=11> */
[----:B---3--:R-:W-:-:S02]  /*13f10*/  R2UR UR4, R18 ;  /* 0x00000000120472ca */ /* 0x008fc400000e0000 */
[----:B------:R-:W-:Y:S01]  /*13f20*/  R2UR UR5, R19 ;  /* 0x00000000130572ca */ /* 0x000fe200000e0000 */
[----:B------:R-:W3:-:S12]  /*13f30*/  LDL R18, [R1+0x54] ;  /* 0x0000540001127983 */ /* 0x000ed80000100800 */
        /* <DEDUP_REMOVED lines=31> */
[----:B---3--:R-:W-:-:S04]  /*14130*/  LOP3.LUT R18, R18, 0x1, RZ, 0xfc, !PT ;  /* 0x0000000112127812 */ /* 0x008fc800078efcff */
[----:B------:R-:W-:Y:S01]  /*14140*/  ISETP.NE.AND P2, PT, R18, 0x3, PT ;  /* 0x000000031200780c */ /* 0x000fe20003f45270 */
[----:B------:R-:W-:Y:S01]  /*14150*/  BSSY B0, `(.L_x_9751) ;  /* 0x0000004000007945 */ /* 0x000fe20003800000 */
[----:B------:R-:W-:-:S11]  /*14160*/  WARPGROUP.DEPBAR.LE gsb0, 0x0 ;  /* 0x00008000000079c5 */ /* 0x000fd60000010000 */
[----:B-1----:R-:W-:Y:S05]  /*14170*/  @!P2 BRA `(.L_x_9752) ;  /* 0x000000000004a947 */ /* 0x002fea0003800000 */
[----:B------:R-:W-:Y:S01]  /*14180*/  BPT.TRAP 0x1 ;  /* 0x000000040000795c */ /* 0x000fe20000300000 */
.L_x_9752:
[----:B------:R-:W-:Y:S05]  /*14190*/  BSYNC B0 ;  /* 0x0000000000007941 */ /* 0x000fea0003800000 */
.L_x_9751:
        /* <DEDUP_REMOVED lines=10> */
.L_x_9754:
[----:B------:R-:W-:Y:S05]  /*14240*/  BSYNC B0 ;  /* 0x0000000000007941 */ /* 0x000fea0003800000 */
.L_x_9753:
[----:B------:R-:W-:Y:S04]  /*14250*/  BSSY B0, `(.L_x_9755) ;  /* 0x0000006000007945 */ /* 0x000fe80003800000 */
[----:B--2---:R-:W-:Y:S05]  /*14260*/  @P1 BRA `(.L_x_9756) ;  /* 0x0000000000101947 */ /* 0x004fea0003800000 */
[----:B-----5:R-:W-:Y:S01]  /*14270*/  IMAD R4, R4, 0x8, R7 ;  /* 0x0000000804047824 */ /* 0x020fe200078e0207 */
[----:B-1----:R-:W-:-:S04]  /*14280*/  SHF.L.U32 R5, R6, 0x1f, RZ ;  /* 0x0000001f06057819 */ /* 0x002fc800000006ff */
[----:B------:R-:W1:Y:S02]  /*14290*/  SYNCS.PHASECHK.TRANS64.TRYWAIT P1, [R4+URZ], R5 ;  /* 0x00000005040075a7 */ /* 0x000e64000802017f */
[----:B-1----:R-:W-:Y:S05]  /*142a0*/  @!P1 BRA `(.L_x_9757) ;  /* 0x0000013800309947 */ /* 0x002fea0003800000 */
.L_x_9756:
[----:B------:R-:W-:Y:S05]  /*142b0*/  BSYNC B0 ;  /* 0x0000000000007941 */ /* 0x000fea0003800000 */
.L_x_9755:
        /* <DEDUP_REMOVED lines=203> */
[----:B------:R-:W3:Y:S01]  /*14f70*/  LDL.64 R8, [R1+0x170] ;  /* 0x0001700001087983 */ /* 0x000ee20000100a00 */
[----:B------:R-:W-:Y:S02]  /*14f80*/  ULDC UR4, c[0x0][0x20] ;  /* 0x0000080000047ab9 */ /* 0x000fe40000000800 */
[----:B------:R-:W-:Y:S01]  /*14f90*/  VIADD R7, R22, -UR4 ;  /* 0x8000000416077c36 */ /* 0x000fe20008000000 */
[----:B------:R-:W4:Y:S04]  /*14fa0*/  LDL R18, [R1+0x70] ;  /* 0x0000700001127983 */ /* 0x000f280000100800 */
[----:B------:R-:W4:Y:S04]  /*14fb0*/  LDL R12, [R7] ;  /* 0x00000000070c7983 */ /* 0x000f280000100800 */
[----:B------:R-:W4:Y:S04]  /*14fc0*/  LDL R6, [R7+0x8] ;  /* 0x0000080007067983 */ /* 0x000f280000100800 */
[----:B--2---:R-:W2:Y:S04]  /*14fd0*/  LDL R4, [R7+0x18] ;  /* 0x0000180007047983 */ /* 0x004ea80000100800 */
[----:B------:R-:W2:Y:S04]  /*14fe0*/  LDL R5, [R7+0x4] ;  /* 0x0000040007057983 */ /* 0x000ea80000100800 */
[----:B------:R-:W2:Y:S04]  /*14ff0*/  LDL R14, [R7+0xc] ;  /* 0x00000c00070e7983 */ /* 0x000ea80000100800 */
[----:B------:R-:W2:Y:S04]  /*15000*/  LDL R13, [R7+0x10] ;  /* 0x00001000070d7983 */ /* 0x000ea80000100800 */
[----:B------:R-:W2:Y:S04]  /*15010*/  LDL R15, [R7+0x14] ;  /* 0x00001400070f7983 */ /* 0x000ea80000100800 */
[----:B---3--:R-:W3:Y:S01]  /*15020*/  LD.E R11, desc[UR54][R8.64] ;  /* 0x00000036080b7980 */ /* 0x008ee2000c101900 */
[----:B----4-:R-:W-:-:S04]  /*15030*/  SHF.R.S32.HI R23, RZ, 0x1f, R12 ;  /* 0x0000001fff177819 */ /* 0x010fc8000001140c */
[----:B------:R-:W-:Y:S02]  /*15040*/  LEA.HI R23, R23, R12, RZ, 0x7 ;  /* 0x0000000c17177211 */ /* 0x000fe400078f38ff */
[----:B--2---:R-:W-:Y:S01]  /*15050*/  ISETP.GE.AND P2, PT, R4, 0x1, PT ;  /* 0x000000010400780c */ /* 0x004fe20003f46270 */
[----:B------:R-:W-:Y:S01]  /*15060*/  BSSY B0, `(.L_x_9758) ;  /* 0x000009a000007945 */ /* 0x000fe20003800000 */
[-C--:B---3--:R-:W-:Y:S01]  /*15070*/  FMUL.FTZ R9, R25, R11.reuse ;  /* 0x0000000b19097220 */ /* 0x088fe20000410000 */
[----:B------:R-:W-:Y:S01]  /*15080*/  LOP3.LUT R25, R23, 0xffffff80, RZ, 0xc0, !PT ;  /* 0xffffff8017197812 */ /* 0x000fe200078ec0ff */
[----:B------:R-:W-:-:S04]  /*15090*/  FMUL.FTZ R8, R24, R11 ;  /* 0x0000000b18087220 */ /* 0x000fc80000410000 */
[----:B------:R-:W-:Y:S02]  /*150a0*/  IMAD.IADD R25, R12, 0x1, -R25 ;  /* 0x000000010c197824 */ /* 0x000fe400078e0a19 */
[-C--:B------:R-:W-:Y:S01]  /*150b0*/  FMUL.FTZ R87, R27, R11.reuse ;  /* 0x0000000b1b577220 */ /* 0x080fe20000410000 */
[-C--:B------:R-:W-:Y:S02]  /*150c0*/  FMUL.FTZ R28, R28, R11.reuse ;  /* 0x0000000b1c1c7220 */ /* 0x080fe40000410000 */
[----:B------:R-:W-:Y:S01]  /*150d0*/  SHF.R.S32.HI R24, RZ, 0x1f, R25 ;  /* 0x0000001fff187819 */ /* 0x000fe20000011419 */
[----:B------:R-:W-:-:S03]  /*150e0*/  FMUL.FTZ R29, R29, R11 ;  /* 0x0000000b1d1d7220 */ /* 0x000fc60000410000 */
[----:B------:R-:W-:Y:S01]  /*150f0*/  LEA.HI R27, R24, R25, RZ, 0x2 ;  /* 0x00000019181b7211 */ /* 0x000fe200078f10ff */
[----:B------:R2:W3:Y:S01]  /*15100*/  MUFU.TANH R72, R28 ;  /* 0x0000001c00487308 */ /* 0x0004e20000002400 */
[----:B------:R-:W-:Y:S02]  /*15110*/  FMUL.FTZ R89, R30, R11 ;  /* 0x0000000b1e597220 */ /* 0x000fe40000410000 */
[----:B------:R-:W-:-:S05]  /*15120*/  LOP3.LUT R30, R27, 0x7ffffffc, RZ, 0xc0, !PT ;  /* 0x7ffffffc1b1e7812 */ /* 0x000fca00078ec0ff */
[----:B------:R4:W0:Y:S01]  /*15130*/  MUFU.TANH R73, R29 ;  /* 0x0000001d00497308 */ /* 0x0008220000002400 */
[----:B--2---:R-:W-:Y:S02]  /*15140*/  SHF.R.S32.HI R28, RZ, 0x2, R27 ;  /* 0x00000002ff1c7819 */ /* 0x004fe4000001141b */
[----:B------:R-:W-:Y:S02]  /*15150*/  SHF.R.S32.HI R12, RZ, 0x7, R23 ;  /* 0x00000007ff0c7819 */ /* 0x000fe40000011417 */
[----:B------:R-:W-:Y:S02]  /*15160*/  LEA.HI R24, R24, R25, RZ, 0x5 ;  /* 0x0000001918187211 */ /* 0x000fe400078f28ff */
[----:B----4-:R-:W-:Y:S01]  /*15170*/  SHF.R.S32.HI R29, RZ, 0x1f, R27 ;  /* 0x0000001fff1d7819 */ /* 0x010fe2000001141b */
[----:B------:R-:W-:-:S03]  /*15180*/  IMAD.IADD R30, R25, 0x1, -R30 ;  /* 0x00000001191e7824 */ /* 0x000fc600078e0a1e */
[----:B------:R-:W-:Y:S02]  /*15190*/  LEA.HI R29, R29, R28, RZ, 0x3 ;  /* 0x0000001c1d1d7211 */ /* 0x000fe400078f18ff */
[----:B------:R-:W-:Y:S02]  /*151a0*/  LEA.HI R23, R23, R12, RZ, 0x1 ;  /* 0x0000000c17177211 */ /* 0x000fe400078f08ff */
[----:B------:R-:W-:Y:S02]  /*151b0*/  LOP3.LUT R29, R29, 0xfffffff8, RZ, 0xc0, !PT ;  /* 0xfffffff81d1d7812 */ /* 0x000fe400078ec0ff */
[----:B------:R-:W-:Y:S01]  /*151c0*/  SHF.R.S32.HI R25, RZ, 0x5, R24 ;  /* 0x00000005ff197819 */ /* 0x000fe20000011418 */
        /* <DEDUP_REMOVED lines=37> */
[----:B------:R-:W-:Y:S02]  /*15420*/  IMAD R24, R10, -0x60, R6 ;  /* 0xffffffa00a187824 */ /* 0x000fe400078e0206 */
[-C--:B------:R-:W-:Y:S01]  /*15430*/  FMUL.FTZ R149, R71, R11.reuse ;  /* 0x0000000b47957220 */ /* 0x080fe20000410000 */
[----:B------:R-:W-:Y:S02]  /*15440*/  IMAD R18, R18, 0x8, R25 ;  /* 0x0000000812127824 */ /* 0x000fe400078e0219 */
        /* <DEDUP_REMOVED lines=9> */
[----:B------:R-:W2:Y:S03]  /*154e0*/  MUFU.TANH R8, R8 ;  /* 0x0000000800087308 */ /* 0x000ea60000002400 */
[----:B------:R-:W-:Y:S01]  /*154f0*/  IMAD R18, R23, 0x40, R18 ;  /* 0x0000004017127824 */ /* 0x000fe200078e0212 */
[----:B------:R-:W-:-:S04]  /*15500*/  LOP3.LUT R23, RZ, R14, RZ, 0x33, !PT ;  /* 0x0000000eff177212 */ /* 0x000fc800078e33ff */
[----:B------:R-:W4:Y:S01]  /*15510*/  MUFU.TANH R9, R9 ;  /* 0x0000000900097308 */ /* 0x000f220000002400 */
[----:B------:R-:W-:-:S07]  /*15520*/  IMAD R12, R30, -0x2, R11 ;  /* 0xfffffffe1e0c7824 */ /* 0x000fce00078e020b */
[----:B------:R-:W0:Y:S01]  /*15530*/  MUFU.TANH R26, R26 ;  /* 0x0000001a001a7308 */ /* 0x000e220000002400 */
[----:B------:R-:W-:-:S07]  /*15540*/  IMAD R11, R10, -0x60, RZ ;  /* 0xffffffa00a0b7824 */ /* 0x000fce00078e02ff */
        /* <DEDUP_REMOVED lines=42> */
[----:B------:R-:W-:-:S02]  /*157f0*/  IMAD.IADD R67, R12, 0x1, R23 ;  /* 0x000000010c437824 */ /* 0x000fc400078e0217 */
[----:B------:R-:W-:-:S05]  /*15800*/  IMAD R30, R30, -0x2, R11 ;  /* 0xfffffffe1e1e7824 */ /* 0x000fca00078e020b */
[----:B------:R1:W0:Y:S01]  /*15810*/  MUFU.TANH R51, R65 ;  /* 0x0000004100337308 */ /* 0x0002220000002400 */
[----:B------:R-:W-:Y:S02]  /*15820*/  IMAD R28, R10, -0x60, R15 ;  /* 0xffffffa00a1c7824 */ /* 0x000fe400078e020f */
[----:B-1----:R-:W-:Y:S02]  /*15830*/  IMAD.IADD R65, R12, 0x1, R13 ;  /* 0x000000010c417824 */ /* 0x002fe400078e020d */
[--C-:B------:R-:W-:Y:S02]  /*15840*/  IMAD.IADD R12, R67, 0x1, R18.reuse ;  /* 0x00000001430c7824 */ /* 0x100fe400078e0212 */
        /* <DEDUP_REMOVED lines=14> */
.L_x_9763:
[----:B------:R-:W-:Y:S05]  /*15930*/  BSYNC B2 ;  /* 0x0000000000027941 */ /* 0x000fea0003800000 */
.L_x_9762:
[----:B------:R-:W-:Y:S01]  /*15940*/  LOP3.LUT R13, RZ, R13, RZ, 0x33, !PT ;  /* 0x0000000dff0d7212 */ /* 0x000fe200078e33ff */
[----:B------:R-:W-:Y:S06]  /*15950*/  BRA `(.L_x_9764) ;  /* 0x0000000000187947 */ /* 0x000fec0003800000 */
.L_x_9761:
[----:B------:R-:W-:-:S13]  /*15960*/  ISETP.NE.AND P1, PT, R4, 0x1, PT ;  /* 0x000000010400780c */ /* 0x000fda0003f25270 */
[----:B------:R-:W-:Y:S05]  /*15970*/  @!P1 BRA `(.L_x_9764) ;  /* 0x0000000000109947 */ /* 0x000fea0003800000 */
[----:B------:R-:W2:Y:S04]  /*15980*/  LDL R14, [R7+0x1c] ;  /* 0x00001c00070e7983 */ /* 0x000ea80000100800 */
[----:B------:R-:W3:Y:S01]  /*15990*/  LDL R24, [R7+0x20] ;  /* 0x0000200007187983 */ /* 0x000ee20000100800 */
[----:B--2---:R-:W-:-:S05]  /*159a0*/  IMAD.HI.U32 R13, R13, R14, RZ ;  /* 0x0000000e0d0d7227 */ /* 0x004fca00078e00ff */
[----:B---3--:R-:W-:-:S07]  /*159b0*/  SHF.R.U32.HI R13, RZ, R24, R13 ;  /* 0x00000018ff0d7219 */ /* 0x008fce000001160d */
.L_x_9764:
[----:B------:R-:W-:Y:S05]  /*159c0*/  BSYNC B1 ;  /* 0x0000000000017941 */ /* 0x000fea0003800000 */
.L_x_9760:
[----:B------:R-:W-:-:S05]  /*159d0*/  IMAD R13, R4, R13, R30 ;  /* 0x0000000d040d7224 */ /* 0x000fca00078e021e */
[----:B------:R-:W-:Y:S02]  /*159e0*/  VIMNMX R12, R12, R13, !PT ;  /* 0x0000000d0c0c7248 */ /* 0x000fe40007fe0100 */
[----:B------:R-:W-:-:S07]  /*159f0*/  VIADDMNMX R11, R13, R4, R11, PT ;  /* 0x000000040d0b7246 */ /* 0x000fce000380010b */
.L_x_9759:
[----:B------:R-:W-:Y:S05]  /*15a00*/  BSYNC B0 ;  /* 0x0000000000007941 */ /* 0x000fea0003800000 */
.L_x_9758:
        /* <DEDUP_REMOVED lines=133> */
.L_x_9770:
[----:B------:R-:W-:Y:S05]  /*16260*/  BSYNC B2 ;  /* 0x0000000000027941 */ /* 0x000fea0003800000 */
.L_x_9769:
[----:B------:R-:W-:Y:S01]  /*16270*/  LOP3.LUT R5, RZ, R5, RZ, 0x33, !PT ;  /* 0x00000005ff057212 */ /* 0x000fe200078e33ff */
[----:B------:R-:W-:Y:S06]  /*16280*/  BRA `(.L_x_9771) ;  /* 0x0000000000187947 */ /* 0x000fec0003800000 */
.L_x_9768:
[----:B------:R-:W-:-:S13]  /*16290*/  ISETP.NE.AND P6, PT, R4, 0x1, PT ;  /* 0x000000010400780c */ /* 0x000fda0003fc5270 */
[----:B------:R-:W-:Y:S05]  /*162a0*/  @!P6 BRA `(.L_x_9771) ;  /* 0x000000000010e947 */ /* 0x000fea0003800000 */
[----:B------:R-:W2:Y:S04]  /*162b0*/  LDL R6, [R7+0x1c] ;  /* 0x00001c0007067983 */ /* 0x000ea80000100800 */
[----:B------:R-:W3:Y:S01]  /*162c0*/  LDL R12, [R7+0x20] ;  /* 0x00002000070c7983 */ /* 0x000ee20000100800 */
[----:B--2---:R-:W-:-:S05]  /*162d0*/  IMAD.HI.U32 R5, R5, R6, RZ ;  /* 0x0000000605057227 */ /* 0x004fca00078e00ff */
[----:B---3--:R-:W-:-:S07]  /*162e0*/  SHF.R.U32.HI R5, RZ, R12, R5 ;  /* 0x0000000cff057219 */ /* 0x008fce0000011605 */
.L_x_9771:
[----:B------:R-:W-:Y:S05]  /*162f0*/  BSYNC B1 ;  /* 0x0000000000017941 */ /* 0x000fea0003800000 */
.L_x_9767:
[----:B------:R-:W-:-:S05]  /*16300*/  IMAD R5, R4, R5, R30 ;  /* 0x0000000504057224 */ /* 0x000fca00078e021e */
[----:B------:R-:W-:Y:S02]  /*16310*/  VIADDMNMX R9, R5, R4, R9, PT ;  /* 0x0000000405097246 */ /* 0x000fe40003800109 */
[----:B------:R-:W-:-:S07]  /*16320*/  VIMNMX R8, R8, R5, !PT ;  /* 0x0000000508087248 */ /* 0x000fce0007fe0100 */
.L_x_9766:
[----:B------:R-:W-:Y:S05]  /*16330*/  BSYNC B0 ;  /* 0x0000000000007941 */ /* 0x000fea0003800000 */
.L_x_9765:
        /* <DEDUP_REMOVED lines=12> */
[----:B------:R-:W5:Y:S01]  /*16400*/  LD.E R68, desc[UR54][R16.64+0x248] ;  /* 0x0002483610447980 */ /* 0x000f62000c101900 */
[----:B------:R-:W-:Y:S02]  /*16410*/  ISETP.NE.AND P2, PT, R46, RZ, PT ;  /* 0x000000ff2e00720c */ /* 0x000fe40003f45270 */
[----:B------:R-:W-:Y:S01]  /*16420*/  ISETP.LT.OR P1, PT, R9, 0xa, P1 ;  /* 0x0000000a0900780c */ /* 0x000fe20000f21670 */
[----:B------:R-:W5:Y:S01]  /*16430*/  LD.E R46, desc[UR54][R16.64+0x2b4] ;  /* 0x0002b436102e7980 */ /* 0x000f62000c101900 */
[----:B------:R-:W-:Y:S02]  /*16440*/  ISETP.NE.AND P6, PT, R36, RZ, PT ;  /* 0x000000ff2400720c */ /* 0x000fe40003fc5270 */
[----:B------:R-:W-:Y:S01]  /*16450*/  FSEL R99, R99, -INF , !P1 ;  /* 0xff80000063637808 */ /* 0x000fe20004800000 */
[----:B------:R-:W5:Y:S01]  /*16460*/  LD.E R64, desc[UR54][R16.64+0x25c] ;  /* 0x00025c3610407980 */ /* 0x000f62000c101900 */
        /* <DEDUP_REMOVED lines=33> */
[----:B------:R-:W-:Y:S01]  /*16680*/  ISETP.LT.OR P4, PT, R9, 0x52, P4 ;  /* 0x000000520900780c */ /* 0x000fe20002781670 */
[----:B------:R-:W5:Y:S01]  /*16690*/  LD.E R50, desc[UR54][R16.64+0x2d4] ;  /* 0x0002d43610327980 */ /* 0x000f62000c101900 */
[----:B------:R-:W-:-:S02]  /*166a0*/  ISETP.GT.AND P1, PT, R8, 0x20, !P1 ;  /* 0x000000200800780c */ /* 0x000fc40004f24270 */
[C---:B------:R-:W-:Y:S01]  /*166b0*/  ISETP.LT.OR P5, PT, R9.reuse, 0x59, P5 ;  /* 0x000000590900780c */ /* 0x040fe20002fa1670 */
[----:B------:R-:W5:Y:S01]  /*166c0*/  LD.E R88, desc[UR54][R16.64+0x2bc] ;  /* 0x0002bc3610587980 */ /* 0x000f62000c101900 */
[----:B------:R-:W-:-:S03]  /*166d0*/  ISETP.LT.OR P1, PT, R9, 0x21, P1 ;  /* 0x000000210900780c */ /* 0x000fc60000f21670 */
[----:B------:R-:W5:Y:S01]  /*166e0*/  LD.E R84, desc[UR54][R16.64+0x2c8] ;  /* 0x0002c83610547980 */ /* 0x000f62000c101900 */
[----:B------:R-:W-:Y:S02]  /*166f0*/  FSEL R133, R133, -INF , !P1 ;  /* 0xff80000085857808 */ /* 0x000fe40004800000 */
[----:B------:R-:W-:Y:S01]  /*16700*/  ISETP.NE.AND P1, PT, R40, RZ, PT ;  /* 0x000000ff2800720c */ /* 0x000fe20003f25270 */
[----:B------:R-:W5:Y:S03]  /*16710*/  LD.E R96, desc[UR54][R16.64+0x2cc] ;  /* 0x0002cc3610607980 */ /* 0x000f66000c101900 */
[----:B------:R-:W-:Y:S01]  /*16720*/  ISETP.GT.AND P1, PT, R8, 0x21, !P1 ;  /* 0x000000210800780c */ /* 0x000fe20004f24270 */
[----:B------:R-:W4:Y:S03]  /*16730*/  LD.E R40, desc[UR54][R16.64+0x294] ;  /* 0x0002943610287980 */ /* 0x000f26000c101900 */
[----:B------:R-:W-:Y:S01]  /*16740*/  ISETP.LT.OR P1, PT, R9, 0x22, P1 ;  /* 0x000000220900780c */ /* 0x000fe20000f21670 */
[----:B------:R-:W5:Y:S03]  /*16750*/  LD.E R102, desc[UR54][R16.64+0x2d8] ;  /* 0x0002d83610667980 */ /* 0x000f66000c101900 */
[----:B------:R-:W-:Y:S01]  /*16760*/  FSEL R125, R125, -INF , !P1 ;  /* 0xff8000007d7d7808 */ /* 0x000fe20004800000 */
[----:B------:R-:W5:Y:S01]  /*16770*/  LD.E R100, desc[UR54][R16.64+0x2dc] ;  /* 0x0002dc3610647980 */ /* 0x000f62000c101900 */
[----:B------:R-:W-:-:S02]  /*16780*/  ISETP.NE.AND P1, PT, R54, RZ, PT ;  /* 0x000000ff3600720c */ /* 0x000fc40003f25270 */
[----:B------:R-:W-:Y:S01]  /*16790*/  FSEL R143, R143, -INF , !P3 ;  /* 0xff8000008f8f7808 */ /* 0x000fe20005800000 */
        /* <DEDUP_REMOVED lines=52> */
[----:B------:R-:W4:Y:S01]  /*16ae0*/  LD.E R34, desc[UR54][R16.64+0x260] ;  /* 0x0002603610227980 */ /* 0x000f22000c101900 */
[----:B------:R-:W-:Y:S02]  /*16af0*/  ISETP.NE.AND P2, PT, R66, RZ, PT ;  /* 0x000000ff4200720c */ /* 0x000fe40003f45270 */
[----:B------:R-:W-:Y:S01]  /*16b00*/  ISETP.LT.OR P1, PT, R9, 0x42, P1 ;  /* 0x000000420900780c */ /* 0x000fe20000f21670 */
[----:B------:R-:W5:Y:S03]  /*16b10*/  LD.E R66, desc[UR54][R16.64+0x24c] ;  /* 0x00024c3610427980 */ /* 0x000f66000c101900 */
[----:B------:R-:W-:Y:S01]  /*16b20*/  FSEL R127, R127, -INF , !P1 ;  /* 0xff8000007f7f7808 */ /* 0x000fe20004800000 */
[----:B------:R-:W5:Y:S01]  /*16b30*/  LD.E R142, desc[UR54][R16.64+0x388] ;  /* 0x00038836108e7980 */ /* 0x000f62000c101900 */
[----:B------:R-:W-:-:S03]  /*16b40*/  ISETP.GT.AND P1, PT, R8, RZ, !P6 ;  /* 0x000000ff0800720c */ /* 0x000fc60007724270 */
[----:B------:R-:W5:Y:S01]  /*16b50*/  LD.E R144, desc[UR54][R16.64+0x38c] ;  /* 0x00038c3610907980 */ /* 0x000f62000c101900 */
[----:B------:R-:W-:-:S03]  /*16b60*/  ISETP.LT.OR P1, PT, R9, 0x1, P1 ;  /* 0x000000010900780c */ /* 0x000fc60000f21670 */
[----:B------:R-:W5:Y:S01]  /*16b70*/  LD.E R146, desc[UR54][R16.64+0x398] ;  /* 0x0003983610927980 */ /* 0x000f62000c101900 */
[----:B------:R-:W-:Y:S02]  /*16b80*/  FSEL R6, R26, -INF , !P1 ;  /* 0xff8000001a067808 */ /* 0x000fe40004800000 */
[----:B------:R-:W-:Y:S01]  /*16b90*/  ISETP.NE.AND P1, PT, R62, RZ, PT ;  /* 0x000000ff3e00720c */ /* 0x000fe20003f25270 */
        /* <DEDUP_REMOVED lines=22> */
[----:B------:R-:W-:Y:S02]  /*16d00*/  ISETP.GT.AND P2, PT, R8, 0x49, !P2 ;  /* 0x000000490800780c */ /* 0x000fe40005744270 */
[----:B------:R-:W-:Y:S01]  /*16d10*/  FMNMX.FTZ R12, R63, R12, !PT ;  /* 0x0000000c3f0c7209 */ /* 0x000fe20007810000 */
[----:B------:R-:W2:Y:S01]  /*16d20*/  LD.E R24, desc[UR54][R16.64+0x234] ;  /* 0x0002343610187980 */ /* 0x000ea2000c101900 */
[----:B------:R-:W-:Y:S02]  /*16d30*/  ISETP.NE.AND P6, PT, R28, RZ, PT ;  /* 0x000000ff1c00720c */ /* 0x000fe40003fc5270 */
[----:B------:R-:W-:Y:S01]  /*16d40*/  FMNMX.FTZ R12, R61, R12, !PT ;  /* 0x0000000c3d0c7209 */ /* 0x000fe20007810000 */
[----:B------:R-:W2:Y:S03]  /*16d50*/  LD.E R28, desc[UR54][R16.64+0x42c] ;  /* 0x00042c36101c7980 */ /* 0x000ea6000c101900 */
        /* <DEDUP_REMOVED lines=27> */
[----:B------:R-:W2:Y:S01]  /*16f10*/  LD.E R234, desc[UR54][R16.64+0x3e8] ;  /* 0x0003e83610ea7980 */ /* 0x000ea2000c101900 */
[----:B------:R-:W-:-:S02]  /*16f20*/  FMNMX.FTZ R14, R6, R5, !PT ;  /* 0x00000005060e7209 */ /* 0x000fc40007810000 */
[----:B------:R-:W-:Y:S01]  /*16f30*/  FMNMX.FTZ R12, R37, R12, !PT ;  /* 0x0000000c250c7209 */ /* 0x000fe20007810000 */
[----:B------:R-:W2:Y:S01]  /*16f40*/  LD.E R236, desc[UR54][R16.64+0x3ec] ;  /* 0x0003ec3610ec7980 */ /* 0x000ea2000c101900 */
        /* <DEDUP_REMOVED lines=22> */
[----:B------:R-:W-:Y:S01]  /*170b0*/  ISETP.GT.AND P1, PT, R8, 0x48, !P1 ;  /* 0x000000480800780c */ /* 0x000fe20004f24270 */
[----:B------:R-:W0:Y:S01]  /*170c0*/  SHFL.BFLY PT, R65, R18, 0x1, 0x1f ;  /* 0x0c201f0012417f89 */ /* 0x000e2200000e0000 */
[----:B------:R-:W-:Y:S02]  /*170d0*/  FMNMX.FTZ R14, R129, R14, !PT ;  /* 0x0000000e810e7209 */ /* 0x000fe40007810000 */
[----:B------:R-:W-:-:S02]  /*170e0*/  ISETP.LT.OR P1, PT, R9, 0x49, P1 ;  /* 0x000000490900780c */ /* 0x000fc40000f21670 */
[----:B------:R-:W-:Y:S02]  /*170f0*/  ISETP.LT.OR P2, PT, R9, 0x4a, P2 ;  /* 0x0000004a0900780c */ /* 0x000fe40001741670 */
[----:B------:R-:W-:Y:S01]  /*17100*/  FSEL R145, R145, -INF , !P4 ;  /* 0xff80000091917808 */ /* 0x000fe20006000000 */
[----:B------:R1:W-:Y:S01]  /*17110*/  ST.E desc[UR54][R16.64+0x440], R7 ;  /* 0x0004400710007985 */ /* 0x0003e2000c101936 */
[----:B------:R-:W-:Y:S02]  /*17120*/  FMNMX.FTZ R14, R131, R14, !PT ;  /* 0x0000000e830e7209 */ /* 0x000fe40007810000 */
[----:B------:R-:W-:Y:S01]  /*17130*/  FSEL R139, R139, -INF , !P1 ;  /* 0xff8000008b8b7808 */ /* 0x000fe20004800000 */
[----:B------:R-:W3:Y:S01]  /*17140*/  LD.E R12, desc[UR54][R16.64+0x460] ;  /* 0x00046036100c7980 */ /* 0x000ee2000c101900 */
[----:B------:R-:W-:Y:S02]  /*17150*/  FMNMX.FTZ R14, R127, R14, !PT ;  /* 0x0000000e7f0e7209 */ /* 0x000fe40007810000 */
[----:B------:R-:W-:-:S02]  /*17160*/  FSEL R141, R141, -INF , !P2 ;  /* 0xff8000008d8d7808 */ /* 0x000fc40005000000 */
[----:B------:R-:W-:-:S04]  /*17170*/  FMNMX.FTZ R14, R139, R14, !PT ;  /* 0x0000000e8b0e7209 */ /* 0x000fc80007810000 */
[----:B------:R-:W-:Y:S02]  /*17180*/  FMNMX.FTZ R14, R141, R14, !PT ;  /* 0x0000000e8d0e7209 */ /* 0x000fe40007810000 */
[----:B------:R-:W-:Y:S02]  /*17190*/  ISETP.GT.AND P1, PT, R8, 0x59, !P6 ;  /* 0x000000590800780c */ /* 0x000fe40007724270 */
[----:B------:R-:W-:Y:S01]  /*171a0*/  FMNMX.FTZ R14, R143, R14, !PT ;  /* 0x0000000e8f0e7209 */ /* 0x000fe20007810000 */
[----:B------:R-:W4:Y:S01]  /*171b0*/  LD.E R8, desc[UR54][R16.64+0x454] ;  /* 0x0004543610087980 */ /* 0x000f22000c101900 */
[----:B0-----:R-:W-:Y:S02]  /*171c0*/  FMNMX.FTZ R65, R18, R65, !PT ;  /* 0x0000004112417209 */ /* 0x001fe40007810000 */
[----:B------:R-:W-:Y:S02]  /*171d0*/  ISETP.LT.OR P1, PT, R9, 0x5a, P1 ;  /* 0x0000005a0900780c */ /* 0x000fe40000f21670 */
[----:B------:R-:W-:-:S02]  /*171e0*/  FSEL R147, R147, -INF , !P5 ;  /* 0xff80000093937808 */ /* 0x000fc40006800000 */
[----:B------:R-:W-:Y:S01]  /*171f0*/  FMNMX.FTZ R14, R145, R14, !PT ;  /* 0x0000000e910e7209 */ /* 0x000fe20007810000 */
[----:B------:R0:W-:Y:S01]  /*17200*/  ST.E desc[UR54][R16.64+0x440], R65 ;  /* 0x0004404110007985 */ /* 0x0001e2000c101936 */
[----:B------:R-:W-:Y:S02]  /*17210*/  FSEL R149, R149, -INF , !P1 ;  /* 0xff80000095957808 */ /* 0x000fe40004800000 */
[----:B------:R-:W-:Y:S01]  /*17220*/  FMNMX.FTZ R14, R147, R14, !PT ;  /* 0x0000000e930e7209 */ /* 0x000fe20007810000 */
[----:B------:R-:W3:Y:S03]  /*17230*/  LD.E R67, desc[UR54][R16.64+0x440] ;  /* 0x0004403610437980 */ /* 0x000ee6000c101900 */
[----:B-1----:R-:W-:Y:S01]  /*17240*/  FMNMX.FTZ R7, R149, R14, !PT ;  /* 0x0000000e95077209 */ /* 0x002fe20007810000 */
[----:B------:R-:W5:Y:S04]  /*17250*/  LD.E R9, desc[UR54][R16.64+0x450] ;  /* 0x0004503610097980 */ /* 0x000f68000c101900 */
[----:B------:R-:W-:Y:S04]  /*17260*/  ST.E desc[UR54][R16.64+0x444], R7 ;  /* 0x0004440710007985 */ /* 0x000fe8000c101936 */
[----:B------:R-:W2:Y:S04]  /*17270*/  LD.E R14, desc[UR54][R16.64+0x444] ;  /* 0x00044436100e7980 */ /* 0x000ea8000c101900 */
[----:B0-----:R-:W4:Y:S01]  /*17280*/  LD.E R65, desc[UR54][R16.64+0x360] ;  /* 0x0003603610417980 */ /* 0x001f22000c101900 */
[C---:B---3--:R-:W-:Y:S01]  /*17290*/  FMUL.FTZ R18, R67.reuse, R12 ;  /* 0x0000000c43127220 */ /* 0x048fe20000410000 */
[----:B------:R-:W-:-:S04]  /*172a0*/  FSETP.NEU.FTZ.AND P1, PT, R67, -INF , PT ;  /* 0xff8000004300780b */ /* 0x000fc80003f3d000 */
[----:B------:R-:W-:-:S05]  /*172b0*/  FSEL R20, R18, RZ, P1 ;  /* 0x000000ff12147208 */ /* 0x000fca0000800000 */
[-CC-:B------:R-:W-:Y:S02]  /*172c0*/  FFMA.FTZ R176, R43, R12.reuse, -R20.reuse ;  /* 0x0000000c2bb07223 */ /* 0x180fe40000010814 */
[----:B--2---:R-:W0:Y:S01]  /*172d0*/  SHFL.BFLY PT, R43, R14, 0x2, 0x1f ;  /* 0x0c401f000e2b7f89 */ /* 0x004e2200000e0000 */
[-CC-:B------:R-:W-:Y:S01]  /*172e0*/  FFMA.FTZ R153, R59, R12.reuse, -R20.reuse ;  /* 0x0000000c3b997223 */ /* 0x180fe20000010814 */
[----:B------:R-:W-:Y:S02]  /*172f0*/  FSEL R67, R67, RZ, P1 ;  /* 0x000000ff43437208 */ /* 0x000fe40000800000 */
[----:B0-----:R-:W-:Y:S01]  /*17300*/  FMNMX.FTZ R14, R14, R43, !PT ;  /* 0x0000002b0e0e7209 */ /* 0x001fe20007810000 */
[-CC-:B------:R-:W-:Y:S01]  /*17310*/  FFMA.FTZ R187, R187, R12.reuse, -R20.reuse ;  /* 0x0000000cbbbb7223 */ /* 0x180fe20000010814 */
[-CC-:B------:R-:W-:Y:S01]  /*17320*/  FFMA.FTZ R152, R63, R12.reuse, -R20.reuse ;  /* 0x0000000c3f987223 */ /* 0x180fe20000010814 */
[-CC-:B------:R-:W-:Y:S01]  /*17330*/  FFMA.FTZ R154, R61, R12.reuse, -R20.reuse ;  /* 0x0000000c3d9a7223 */ /* 0x180fe20000010814 */
[-CC-:B------:R-:W-:Y:S01]  /*17340*/  FFMA.FTZ R182, R55, R12.reuse, -R20.reuse ;  /* 0x0000000c37b67223 */ /* 0x180fe20000010814 */
[----:B------:R-:W0:Y:S01]  /*17350*/  SHFL.BFLY PT, R59, R14, 0x1, 0x1f ;  /* 0x0c201f000e3b7f89 */ /* 0x000e2200000e0000 */
        /* <DEDUP_REMOVED lines=17> */
[----:B------:R-:W-:Y:S01]  /*17470*/  FADD.FTZ R67, R4, -R67 ;  /* 0x8000004304437221 */ /* 0x000fe20000010000 */
[-C--:B------:R-:W-:Y:S01]  /*17480*/  FFMA.FTZ R20, R57, R12.reuse, -R20 ;  /* 0x0000000c39147223 */ /* 0x080fe20000010814 */
[----:B------:R-:W-:Y:S01]  /*17490*/  MUFU.EX2 R187, R187 ;  /* 0x000000bb00bb7308 */ /* 0x000fe20000000800 */
[----:B------:R-:W2:Y:S01]  /*174a0*/  LD.E R29, desc[UR54][R16.64+0x424] ;  /* 0x00042436101d7980 */ /* 0x000ea2000c101900 */
[----:B------:R-:W-:Y:S01]  /*174b0*/  FMUL.FTZ R4, R67, R12 ;  /* 0x0000000c43047220 */ /* 0x000fe20000410000 */
[----:B0-----:R-:W-:-:S02]  /*174c0*/  FMNMX.FTZ R57, R14, R59, !PT ;  /* 0x0000003b0e397209 */ /* 0x001fc40007810000 */
[----:B------:R-:W3:Y:S02]  /*174d0*/  LD.E R31, desc[UR54][R16.64+0x240] ;  /* 0x00024036101f7980 */ /* 0x000ee4000c101900 */
[C---:B------:R-:W-:Y:S01]  /*174e0*/  FSETP.NEU.FTZ.AND P1, PT, R57.reuse, -INF , PT ;  /* 0xff8000003900780b */ /* 0x040fe20003f3d000 */
[CC--:B------:R-:W-:Y:S01]  /*174f0*/  FMUL.FTZ R58, R57.reuse, R12.reuse ;  /* 0x0000000c393a7220 */ /* 0x0c0fe20000410000 */
[----:B------:R0:W-:Y:S01]  /*17500*/  MUFU.EX2 R14, R20 ;  /* 0x00000014000e7308 */ /* 0x0001e20000000800 */
[----:B------:R-:W3:Y:S03]  /*17510*/  LD.E R33, desc[UR54][R16.64+0x250] ;  /* 0x0002503610217980 */ /* 0x000ee6000c101900 */
[----:B------:R-:W-:Y:S01]  /*17520*/  FSEL R104, R58, RZ, P1 ;  /* 0x000000ff3a687208 */ /* 0x000fe20000800000 */
[----:B------:R-:W3:Y:S03]  /*17530*/  LD.E R27, desc[UR54][R16.64+0x264] ;  /* 0x00026436101b7980 */ /* 0x000ee6000c101900 */
[----:B------:R-:W5:Y:S01]  /*17540*/  MUFU.EX2 R4, R4 ;  /* 0x0000000400047308 */ /* 0x000f620000000800 */
[----:B0-----:R-:W-:Y:S01]  /*17550*/  FSEL R20, R57, RZ, P1 ;  /* 0x000000ff39147208 */ /* 0x001fe20000800000 */
[-C--:B------:R-:W-:Y:S01]  /*17560*/  FFMA.FTZ R164, R121, R12.reuse, -R104 ;  /* 0x0000000c79a47223 */ /* 0x080fe20000010868 */
[----:B------:R-:W3:Y:S03]  /*17570*/  LD.E R25, desc[UR54][R16.64+0x270] ;  /* 0x0002703610197980 */ /* 0x000ee6000c101900 */
[----:B------:R-:W-:Y:S01]  /*17580*/  FADD.FTZ R151, R5, -R20 ;  /* 0x8000001405977221 */ /* 0x000fe20000010000 */
[----:B------:R-:W3:Y:S01]  /*17590*/  LD.E R43, desc[UR54][R16.64+0x2b0] ;  /* 0x0002b036102b7980 */ /* 0x000ee2000c101900 */
[----:B------:R-:W0:Y:S01]  /*175a0*/  MUFU.EX2 R152, R152 ;  /* 0x0000009800987308 */ /* 0x000e220000000800 */
[-CC-:B------:R-:W-:Y:S01]  /*175b0*/  FFMA.FTZ R185, R6, R12.reuse, -R104.reuse ;  /* 0x0000000c06b97223 */ /* 0x180fe20000010868 */
[----:B------:R-:W-:Y:S01]  /*175c0*/  FMUL.FTZ R121, R12, R151 ;  /* 0x000000970c797220 */ /* 0x000fe20000410000 */
[-CC-:B------:R-:W-:Y:S01]  /*175d0*/  FFMA.FTZ R186, R87, R12.reuse, -R104.reuse ;  /* 0x0000000c57ba7223 */ /* 0x180fe20000010868 */
[----:B------:R-:W3:Y:S04]  /*175e0*/  LD.E R63, desc[UR54][R16.64+0x364] ;  /* 0x00036436103f7980 */ /* 0x000ee8000c101900 */
[----:B------:R-:W1:Y:S01]  /*175f0*/  MUFU.EX2 R154, R154 ;  /* 0x0000009a009a7308 */ /* 0x000e620000000800 */
[----:B------:R-:W-:Y:S01]  /*17600*/  FFMA.FTZ R155, R89, R12, -R104 ;  /* 0x0000000c599b7223 */ /* 0x000fe20000010868 */
[----:B-----5:R-:W-:-:S06]  /*17610*/  FFMA.FTZ R9, R4, R9, R187 ;  /* 0x0000000904097223 */ /* 0x020fcc00000100bb */
[----:B------:R-:W5:Y:S01]  /*17620*/  MUFU.EX2 R153, R153 ;  /* 0x0000009900997308 */ /* 0x000f620000000800 */
[-CC-:B------:R-:W-:Y:S01]  /*17630*/  FFMA.FTZ R6, R99, R12.reuse, -R104.reuse ;  /* 0x0000000c63067223 */ /* 0x180fe20000010868 */
[----:B0-----:R-:W-:Y:S01]  /*17640*/  FADD.FTZ R9, R152, R9 ;  /* 0x0000000998097221 */ /* 0x001fe20000010000 */
[----:B------:R-:W3:Y:S04]  /*17650*/  LD.E R55, desc[UR54][R16.64+0x314] ;  /* 0x0003143610377980 */ /* 0x000ee8000c101900 */
[----:B------:R-:W3:Y:S01]  /*17660*/  LD.E R61, desc[UR54][R16.64+0x370] ;  /* 0x00037036103d7980 */ /* 0x000ee2000c101900 */
[----:B------:R-:W-:Y:S01]  /*17670*/  MUFU.EX2 R185, R185 ;  /* 0x000000b900b97308 */ /* 0x000fe20000000800 */
[----:B------:R-:W-:-:S07]  /*17680*/  FFMA.FTZ R169, R11, R12, -R104 ;  /* 0x0000000c0ba97223 */ /* 0x000fce0000010868 */
[----:B------:R-:W-:Y:S01]  /*17690*/  MUFU.EX2 R182, R182 ;  /* 0x000000b600b67308 */ /* 0x000fe20000000800 */
[-CC-:B------:R-:W-:Y:S01]  /*176a0*/  FFMA.FTZ R170, R19, R12.reuse, -R104.reuse ;  /* 0x0000000c13aa7223 */ /* 0x180fe20000010868 */
[-CC-:B------:R-:W-:Y:S01]  /*176b0*/  FFMA.FTZ R163, R21, R12.reuse, -R104.reuse ;  /* 0x0000000c15a37223 */ /* 0x180fe20000010868 */
[-CC-:B------:R-:W-:Y:S01]  /*176c0*/  FFMA.FTZ R179, R109, R12.reuse, -R104.reuse ;  /* 0x0000000c6db37223 */ /* 0x180fe20000010868 */
[-CC-:B------:R-:W-:Y:S01]  /*176d0*/  FFMA.FTZ R184, R115, R12.reuse, -R104.reuse ;  /* 0x0000000c73b87223 */ /* 0x180fe20000010868 */
[----:B------:R-:W3:Y:S03]  /*176e0*/  LD.E R53, desc[UR54][R16.64+0x300] ;  /* 0x0003003610357980 */ /* 0x000ee6000c101900 */
[----:B------:R-:W4:Y:S01]  /*176f0*/  MUFU.EX2 R121, R121 ;  /* 0x0000007900797308 */ /* 0x000f220000000800 */
[-CC-:B------:R-:W-:Y:S01]  /*17700*/  FFMA.FTZ R180, R137, R12.reuse, -R104.reuse ;  /* 0x0000000c89b47223 */ /* 0x180fe20000010868 */
[-CC-:B------:R-:W-:Y:S01]  /*17710*/  FFMA.FTZ R181, R135, R12.reuse, -R104.reuse ;  /* 0x0000000c87b57223 */ /* 0x180fe20000010868 */
[-CC-:B------:R-:W-:Y:S01]  /*17720*/  FFMA.FTZ R171, R133, R12.reuse, -R104.reuse ;  /* 0x0000000c85ab7223 */ /* 0x180fe20000010868 */
[----:B------:R-:W-:-:S04]  /*17730*/  FFMA.FTZ R172, R125, R12, -R104 ;  /* 0x0000000c7dac7223 */ /* 0x000fc80000010868 */
        /* <DEDUP_REMOVED lines=11> */
[----:B------:R-:W-:Y:S01]  /*177f0*/  FFMA.FTZ R149, R149, R12, -R104 ;  /* 0x0000000c95957223 */ /* 0x000fe20000010868 */
[----:B-1----:R-:W-:Y:S01]  /*17800*/  FADD.FTZ R12, R154, R9 ;  /* 0x000000099a0c7221 */ /* 0x002fe20000010000 */
[----:B------:R-:W3:Y:S03]  /*17810*/  LD.E R35, desc[UR54][R16.64+0x274] ;  /* 0x0002743610237980 */ /* 0x000ee6000c101900 */
[----:B------:R-:W1:Y:S01]  /*17820*/  MUFU.EX2 R155, R155 ;  /* 0x0000009b009b7308 */ /* 0x000e620000000800 */
[----:B-----5:R-:W-:Y:S01]  /*17830*/  FADD.FTZ R123, R153, R12 ;  /* 0x0000000c997b7221 */ /* 0x020fe20000010000 */
[----:B------:R-:W5:Y:S06]  /*17840*/  LD.E R49, desc[UR54][R16.64+0x2e4] ;  /* 0x0002e43610317980 */ /* 0x000f6c000c101900 */
[----:B------:R-:W1:Y:S01]  /*17850*/  MUFU.EX2 R178, R178 ;  /* 0x000000b200b27308 */ /* 0x000e620000000800 */
[----:B----4-:R-:W-:Y:S01]  /*17860*/  FFMA.FTZ R9, R121, R8, R185 ;  /* 0x0000000879097223 */ /* 0x010fe200000100b9 */
[----:B------:R-:W-:Y:S01]  /*17870*/  FADD.FTZ R12, R182, R123 ;  /* 0x0000007bb60c7221 */ /* 0x000fe20000010000 */
[----:B------:R-:W4:Y:S04]  /*17880*/  LD.E R37, desc[UR54][R16.64+0x284] ;  /* 0x0002843610257980 */ /* 0x000f28000c101900 */
[----:B------:R-:W5:Y:S01]  /*17890*/  LD.E R39, desc[UR54][R16.64+0x290] ;  /* 0x0002903610277980 */ /* 0x000f62000c101900 */
[----:B------:R-:W1:Y:S03]  /*178a0*/  MUFU.EX2 R6, R6 ;  /* 0x0000000600067308 */ /* 0x000e660000000800 */
[----:B------:R-:W5:Y:S04]  /*178b0*/  LD.E R47, desc[UR54][R16.64+0x2e0] ;  /* 0x0002e036102f7980 */ /* 0x000f68000c101900 */
[----:B------:R-:W5:Y:S01]  /*178c0*/  LD.E R41, desc[UR54][R16.64+0x2a4] ;  /* 0x0002a43610297980 */ /* 0x000f62000c101900 */
[----:B------:R-:W1:Y:S01]  /*178d0*/  MUFU.EX2 R177, R177 ;  /* 0x000000b100b17308 */ /* 0x000e620000000800 */
[----:B0-----:R-:W-:Y:S01]  /*178e0*/  FADD.FTZ R8, R186, R9 ;  /* 0x00000009ba087221 */ /* 0x001fe20000010000 */
[----:B------:R-:W-:Y:S01]  /*178f0*/  FADD.FTZ R123, R7, R12 ;  /* 0x0000000c077b7221 */ /* 0x000fe20000010000 */
[----:B------:R-:W5:Y:S04]  /*17900*/  LD.E R5, desc[UR54][R16.64+0x420] ;  /* 0x0004203610057980 */ /* 0x000f68000c101900 */
[----:B------:R-:W5:Y:S01]  /*17910*/  LD.E R58, desc[UR54][R16.64+0x238] ;  /* 0x00023836103a7980 */ /* 0x000f62000c101900 */
[----:B------:R-:W0:Y:S03]  /*17920*/  MUFU.EX2 R179, R179 ;  /* 0x000000b300b37308 */ /* 0x000e260000000800 */
[----:B------:R-:W5:Y:S04]  /*17930*/  LD.E R45, desc[UR54][R16.64+0x2c0] ;  /* 0x0002c036102d7980 */ /* 0x000f68000c101900 */
[----:B------:R-:W5:Y:S01]  /*17940*/  LD.E R51, desc[UR54][R16.64+0x2f4] ;  /* 0x0002f43610337980 */ /* 0x000f62000c101900 */
[----:B------:R-:W0:Y:S01]  /*17950*/  MUFU.EX2 R175, R175 ;  /* 0x000000af00af7308 */ /* 0x000e220000000800 */
[----:B-1----:R-:W-:Y:S01]  /*17960*/  FADD.FTZ R9, R155, R8 ;  /* 0x000000089b097221 */ /* 0x002fe20000010000 */
[----:B------:R-:W-:Y:S01]  /*17970*/  FADD.FTZ R12, R178, R123 ;  /* 0x0000007bb20c7221 */ /* 0x000fe20000010000 */
[----:B------:R-:W5:Y:S04]  /*17980*/  LD.E R104, desc[UR54][R16.64+0x2ec] ;  /* 0x0002ec3610687980 */ /* 0x000f68000c101900 */
[----:B------:R-:W5:Y:S01]  /*17990*/  LD.E R67, desc[UR54][R16.64+0x350] ;  /* 0x0003503610437980 */ /* 0x000f62000c101900 */
[----:B------:R-:W1:Y:S08]  /*179a0*/  MUFU.EX2 R184, R184 ;  /* 0x000000b800b87308 */ /* 0x000e700000000800 */
[----:B------:R-:W1:Y:S01]  /*179b0*/  MUFU.EX2 R176, R176 ;  /* 0x000000b000b07308 */ /* 0x000e620000000800 */
[----:B------:R-:W-:Y:S01]  /*179c0*/  FADD.FTZ R8, R6, R9 ;  /* 0x0000000906087221 */ /* 0x000fe20000010000 */
[----:B------:R-:W-:Y:S01]  /*179d0*/  FADD.FTZ R12, R177, R12 ;  /* 0x0000000cb10c7221 */ /* 0x000fe20000010000 */
[----:B------:R-:W5:Y:S04]  /*179e0*/  LD.E R59, desc[UR54][R16.64+0x354] ;  /* 0x00035436103b7980 */ /* 0x000f68000c101900 */
[----:B------:R-:W5:Y:S01]  /*179f0*/  LD.E R87, desc[UR54][R16.64+0x394] ;  /* 0x0003943610577980 */ /* 0x000f62000c101900 */
[----:B------:R-:W1:Y:S08]  /*17a00*/  MUFU.EX2 R180, R180 ;  /* 0x000000b400b47308 */ /* 0x000e700000000800 */
[----:B------:R-:W1:Y:S01]  /*17a10*/  MUFU.EX2 R173, R173 ;  /* 0x000000ad00ad7308 */ /* 0x000e620000000800 */
[----:B0-----:R-:W-:Y:S01]  /*17a20*/  FADD.FTZ R9, R179, R8 ;  /* 0x00000008b3097221 */ /* 0x001fe20000010000 */
[----:B------:R-:W-:Y:S01]  /*17a30*/  FADD.FTZ R123, R175, R12 ;  /* 0x0000000caf7b7221 */ /* 0x000fe20000010000 */
[----:B------:R-:W5:Y:S05]  /*17a40*/  LD.E R89, desc[UR54][R16.64+0x3a4] ;  /* 0x0003a43610597980 */ /* 0x000f6a000c101900 */
[----:B------:R-:W0:Y:S01]  /*17a50*/  MUFU.EX2 R174, R174 ;  /* 0x000000ae00ae7308 */ /* 0x000e220000000800 */
[----:B-1----:R-:W-:Y:S01]  /*17a60*/  FADD.FTZ R9, R184, R9 ;  /* 0x00000009b8097221 */ /* 0x002fe20000010000 */
[----:B------:R-:W-:Y:S01]  /*17a70*/  FADD.FTZ R12, R176, R123 ;  /* 0x0000007bb00c7221 */ /* 0x000fe20000010000 */
[----:B------:R-:W5:Y:S05]  /*17a80*/  LD.E R99, desc[UR54][R16.64+0x3d0] ;  /* 0x0003d03610637980 */ /* 0x000f6a000c101900 */
[----:B------:R-:W1:Y:S01]  /*17a90*/  MUFU.EX2 R168, R168 ;  /* 0x000000a800a87308 */ /* 0x000e620000000800 */
[----:B------:R-:W-:Y:S01]  /*17aa0*/  FADD.FTZ R8, R180, R9 ;  /* 0x00000009b4087221 */ /* 0x000fe20000010000 */
[----:B------:R-:W-:Y:S01]  /*17ab0*/  FADD.FTZ R9, R173, R12 ;  /* 0x0000000cad097221 */ /* 0x000fe20000010000 */
[----:B------:R-:W5:Y:S04]  /*17ac0*/  LD.E R109, desc[UR54][R16.64+0x3f4] ;  /* 0x0003f436106d7980 */ /* 0x000f68000c101900 */
[----:B------:R-:W5:Y:S01]  /*17ad0*/  LD.E R115, desc[UR54][R16.64+0x410] ;  /* 0x0004103610737980 */ /* 0x000f62000c101900 */
[----:B------:R-:W1:Y:S01]  /*17ae0*/  MUFU.EX2 R167, R167 ;  /* 0x000000a700a77308 */ /* 0x000e620000000800 */
[----:B0-----:R-:W-:-:S02]  /*17af0*/  FADD.FTZ R123, R174, R9 ;  /* 0x00000009ae7b7221 */ /* 0x001fc40000010000 */
[----:B------:R-:W5:Y:S04]  /*17b00*/  LD.E R125, desc[UR54][R16.64+0x3fc] ;  /* 0x0003fc36107d7980 */ /* 0x000f68000c101900 */
[----:B------:R-:W5:Y:S01]  /*17b10*/  LD.E R135, desc[UR54][R16.64+0x408] ;  /* 0x0004083610877980 */ /* 0x000f62000c101900 */
[----:B------:R-:W0:Y:S01]  /*17b20*/  MUFU.EX2 R166, R166 ;  /* 0x000000a600a67308 */ /* 0x000e220000000800 */
[----:B-1----:R-:W-:Y:S02]  /*17b30*/  FADD.FTZ R12, R168, R123 ;  /* 0x0000007ba80c7221 */ /* 0x002fe40000010000 */
[----:B------:R-:W5:Y:S04]  /*17b40*/  LD.E R123, desc[UR54][R16.64+0x3f8] ;  /* 0x0003f836107b7980 */ /* 0x000f68000c101900 */
[----:B------:R-:W5:Y:S01]  /*17b50*/  LD.E R133, desc[UR54][R16.64+0x418] ;  /* 0x0004183610857980 */ /* 0x000f62000c101900 */
[----:B------:R-:W-:-:S03]  /*17b60*/  FADD.FTZ R127, R167, R12 ;  /* 0x0000000ca77f7221 */ /* 0x000fc60000010000 */
[----:B------:R-:W5:Y:S04]  /*17b70*/  LD.E R131, desc[UR54][R16.64+0x41c] ;  /* 0x00041c3610837980 */ /* 0x000f68000c101900 */
[----:B------:R-:W5:Y:S01]  /*17b80*/  LD.E R129, desc[UR54][R16.64+0x428] ;  /* 0x0004283610817980 */ /* 0x000f62000c101900 */
[----:B0-----:R-:W-:-:S03]  /*17b90*/  FADD.FTZ R12, R166, R127 ;  /* 0x0000007fa60c7221 */ /* 0x001fc60000010000 */
[----:B------:R-:W5:Y:S01]  /*17ba0*/  LD.E R127, desc[UR54][R16.64+0x40c] ;  /* 0x00040c36107f7980 */ /* 0x000f62000c101900 */
[----:B------:R-:W0:Y:S08]  /*17bb0*/  MUFU.EX2 R181, R181 ;  /* 0x000000b500b57308 */ /* 0x000e300000000800 */
[----:B------:R-:W1:Y:S08]  /*17bc0*/  MUFU.EX2 R171, R171 ;  /* 0x000000ab00ab7308 */ /* 0x000e700000000800 */
[----:B------:R-:W1:Y:S01]  /*17bd0*/  MUFU.EX2 R172, R172 ;  /* 0x000000ac00ac7308 */ /* 0x000e620000000800 */
[----:B0-----:R-:W-:-:S07]  /*17be0*/  FADD.FTZ R8, R181, R8 ;  /* 0x00000008b5087221 */ /* 0x001fce0000010000 */
[----:B------:R-:W0:Y:S01]  /*17bf0*/  MUFU.EX2 R169, R169 ;  /* 0x000000a900a97308 */ /* 0x000e220000000800 */
[----:B-1----:R-:W-:-:S07]  /*17c00*/  FADD.FTZ R9, R171, R8 ;  /* 0x00000008ab097221 */ /* 0x002fce0000010000 */
[----:B------:R-:W1:Y:S08]  /*17c10*/  MUFU.EX2 R170, R170 ;  /* 0x000000aa00aa7308 */ /* 0x000e700000000800 */
[----:B------:R-:W1:Y:S01]  /*17c20*/  MUFU.EX2 R165, R165 ;  /* 0x000000a500a57308 */ /* 0x000e620000000800 */
[----:B------:R-:W-:-:S07]  /*17c30*/  FADD.FTZ R8, R172, R9 ;  /* 0x00000009ac087221 */ /* 0x000fce0000010000 */
[----:B------:R-:W2:Y:S01]  /*17c40*/  MUFU.EX2 R160, R160 ;  /* 0x000000a000a07308 */ /* 0x000ea20000000800 */
[----:B0-----:R-:W-:-:S07]  /*17c50*/  FADD.FTZ R9, R169, R8 ;  /* 0x00000008a9097221 */ /* 0x001fce0000010000 */
[----:B------:R-:W0:Y:S08]  /*17c60*/  MUFU.EX2 R163, R163 ;  /* 0x000000a300a37308 */ /* 0x000e300000000800 */
[----:B------:R-:W3:Y:S01]  /*17c70*/  MUFU.EX2 R159, R159 ;  /* 0x0000009f009f7308 */ /* 0x000ee20000000800 */
[----:B-1----:R-:W-:-:S07]  /*17c80*/  FADD.FTZ R8, R170, R9 ;  /* 0x00000009aa087221 */ /* 0x002fce0000010000 */
[----:B------:R-:W1:Y:S01]  /*17c90*/  MUFU.EX2 R164, R164 ;  /* 0x000000a400a47308 */ /* 0x000e620000000800 */
[----:B------:R-:W-:-:S07]  /*17ca0*/  FADD.FTZ R9, R165, R12 ;  /* 0x0000000ca5097221 */ /* 0x000fce0000010000 */
[----:B------:R-:W1:Y:S08]  /*17cb0*/  MUFU.EX2 R158, R158 ;  /* 0x0000009e009e7308 */ /* 0x000e700000000800 */
[----:B------:R-:W1:Y:S01]  /*17cc0*/  MUFU.EX2 R161, R161 ;  /* 0x000000a100a17308 */ /* 0x000e620000000800 */
[C---:B--2---:R-:W-:Y:S01]  /*17cd0*/  FMUL.FTZ R141, R4.reuse, R29 ;  /* 0x0000001d048d7220 */ /* 0x044fe20000410000 */
[----:B------:R-:W-:Y:S01]  /*17ce0*/  FMUL.FTZ R29, R4, R30 ;  /* 0x0000001e041d7220 */ /* 0x000fe20000410000 */
[----:B------:R-:W-:-:S05]  /*17cf0*/  FADD.FTZ R12, R160, R9 ;  /* 0x00000009a00c7221 */ /* 0x000fca0000010000 */
[----:B------:R-:W2:Y:S01]  /*17d00*/  MUFU.EX2 R23, R23 ;  /* 0x0000001700177308 */ /* 0x000ea20000000800 */
[----:B0-----:R-:W-:Y:S01]  /*17d10*/  FADD.FTZ R9, R163, R8 ;  /* 0x00000008a3097221 */ /* 0x001fe20000010000 */
[----:B------:R0:W-:Y:S06]  /*17d20*/  ST.E desc[UR54][R16.64+0x230], R29 ;  /* 0x0002301d10007985 */ /* 0x0001ec000c101936 */
[----:B------:R-:W2:Y:S01]  /*17d30*/  MUFU.EX2 R162, R162 ;  /* 0x000000a200a27308 */ /* 0x000ea20000000800 */
[C---:B---3--:R-:W-:Y:S01]  /*17d40*/  FMUL.FTZ R31, R4.reuse, R31 ;  /* 0x0000001f041f7220 */ /* 0x048fe20000410000 */
[C---:B------:R-:W-:Y:S01]  /*17d50*/  FMUL.FTZ R33, R4.reuse, R33 ;  /* 0x0000002104217220 */ /* 0x040fe20000410000 */
[C---:B------:R-:W-:Y:S01]  /*17d60*/  FMUL.FTZ R27, R4.reuse, R27 ;  /* 0x0000001b041b7220 */ /* 0x040fe20000410000 */
[----:B------:R-:W-:-:S04]  /*17d70*/  FMUL.FTZ R25, R4, R25 ;  /* 0x0000001904197220 */ /* 0x000fc80000410000 */
[----:B------:R-:W3:Y:S01]  /*17d80*/  MUFU.EX2 R15, R15 ;  /* 0x0000000f000f7308 */ /* 0x000ee20000000800 */
[----:B0-----:R-:W-:Y:S01]  /*17d90*/  FMUL.FTZ R29, R4, R34 ;  /* 0x00000022041d7220 */ /* 0x001fe20000410000 */
[----:B------:R-:W-:Y:S01]  /*17da0*/  FADD.FTZ R137, R159, R12 ;  /* 0x0000000c9f897221 */ /* 0x000fe20000010000 */
[----:B-1----:R-:W-:-:S05]  /*17db0*/  FADD.FTZ R8, R164, R9 ;  /* 0x00000009a4087221 */ /* 0x002fca0000010000 */
[----:B------:R-:W0:Y:S01]  /*17dc0*/  MUFU.EX2 R21, R21 ;  /* 0x0000001500157308 */ /* 0x000e220000000800 */
[----:B------:R-:W-:Y:S01]  /*17dd0*/  FADD.FTZ R12, R158, R137 ;  /* 0x000000899e0c7221 */ /* 0x000fe20000010000 */
[----:B------:R1:W-:Y:S06]  /*17de0*/  ST.E desc[UR54][R16.64+0x240], R31 ;  /* 0x0002401f10007985 */ /* 0x0003ec000c101936 */
[----:B------:R-:W0:Y:S01]  /*17df0*/  MUFU.EX2 R18, R18 ;  /* 0x0000001200127308 */ /* 0x000e220000000800 */
[----:B------:R2:W-:Y:S01]  /*17e00*/  ST.E desc[UR54][R16.64+0x250], R33 ;  /* 0x0002502110007985 */ /* 0x0005e2000c101936 */
[----:B------:R-:W-:-:S06]  /*17e10*/  FADD.FTZ R9, R161, R8 ;  /* 0x00000008a1097221 */ /* 0x000fcc0000010000 */
[----:B------:R-:W0:Y:S01]  /*17e20*/  MUFU.EX2 R156, R156 ;  /* 0x0000009c009c7308 */ /* 0x000e220000000800 */
[----:B------:R0:W-:Y:S01]  /*17e30*/  ST.E desc[UR54][R16.64+0x260], R29 ;  /* 0x0002601d10007985 */ /* 0x0001e2000c101936 */
[----:B-1----:R-:W-:-:S03]  /*17e40*/  FMUL.FTZ R31, R4, R40 ;  /* 0x00000028041f7220 */ /* 0x002fc60000410000 */
[----:B------:R1:W-:Y:S01]  /*17e50*/  ST.E desc[UR54][R16.64+0x264], R27 ;  /* 0x0002641b10007985 */ /* 0x0003e2000c101936 */
[C---:B--2---:R-:W-:Y:S02]  /*17e60*/  FMUL.FTZ R33, R4.reuse, R38 ;  /* 0x0000002604217220 */ /* 0x044fe40000410000 */
[----:B------:R-:W2:Y:S01]  /*17e70*/  MUFU.EX2 R13, R13 ;  /* 0x0000000d000d7308 */ /* 0x000ea20000000800 */
[----:B------:R1:W-:Y:S01]  /*17e80*/  ST.E desc[UR54][R16.64+0x270], R25 ;  /* 0x0002701910007985 */ /* 0x0003e2000c101936 */
[----:B------:R-:W-:Y:S01]  /*17e90*/  FADD.FTZ R137, R23, R12 ;  /* 0x0000000c17897221 */ /* 0x000fe20000010000 */
[----:B0-----:R-:W-:-:S05]  /*17ea0*/  FMUL.FTZ R29, R4, R42 ;  /* 0x0000002a041d7220 */ /* 0x001fca0000410000 */
[----:B------:R-:W0:Y:S01]  /*17eb0*/  MUFU.EX2 R19, R19 ;  /* 0x0000001300137308 */ /* 0x000e220000000800 */
[C---:B-1----:R-:W-:Y:S01]  /*17ec0*/  FMUL.FTZ R27, R4.reuse, R44 ;  /* 0x0000002c041b7220 */ /* 0x042fe20000410000 */
[----:B------:R-:W-:Y:S01]  /*17ed0*/  FMUL.FTZ R25, R4, R46 ;  /* 0x0000002e04197220 */ /* 0x000fe20000410000 */
[----:B------:R-:W-:-:S05]  /*17ee0*/  FADD.FTZ R8, R162, R9 ;  /* 0x00000009a2087221 */ /* 0x000fca0000010000 */
[----:B------:R-:W1:Y:S01]  /*17ef0*/  MUFU.EX2 R20, R20 ;  /* 0x0000001400147308 */ /* 0x000e620000000800 */
[----:B------:R2:W-:Y:S01]  /*17f00*/  ST.E desc[UR54][R16.64+0x294], R31 ;  /* 0x0002941f10007985 */ /* 0x0005e2000c101936 */
[----:B---3--:R-:W-:-:S03]  /*17f10*/  FADD.FTZ R137, R15, R137 ;  /* 0x000000890f897221 */ /* 0x008fc60000010000 */
[----:B------:R3:W-:Y:S01]  /*17f20*/  ST.E desc[UR54][R16.64+0x2a0], R33 ;  /* 0x0002a02110007985 */ /* 0x0007e2000c101936 */
[----:B------:R-:W-:-:S03]  /*17f30*/  FADD.FTZ R9, R21, R8 ;  /* 0x0000000815097221 */ /* 0x000fc60000010000 */
[----:B------:R0:W-:Y:S01]  /*17f40*/  ST.E desc[UR54][R16.64+0x2b4], R25 ;  /* 0x0002b41910007985 */ /* 0x0001e2000c101936 */
[----:B------:R-:W1:Y:S03]  /*17f50*/  MUFU.EX2 R11, R11 ;  /* 0x0000000b000b7308 */ /* 0x000e660000000800 */
[----:B------:R4:W-:Y:S01]  /*17f60*/  ST.E desc[UR54][R16.64+0x2c4], R27 ;  /* 0x0002c41b10007985 */ /* 0x0009e2000c101936 */
[C---:B------:R-:W-:Y:S01]  /*17f70*/  FMUL.FTZ R35, R4.reuse, R35 ;  /* 0x0000002304237220 */ /* 0x040fe20000410000 */
[C---:B--2---:R-:W-:Y:S02]  /*17f80*/  FMUL.FTZ R31, R4.reuse, R50 ;  /* 0x00000032041f7220 */ /* 0x044fe40000410000 */
[----:B------:R2:W-:Y:S01]  /*17f90*/  ST.E desc[UR54][R16.64+0x2d0], R29 ;  /* 0x0002d01d10007985 */ /* 0x0005e2000c101936 */
[C---:B---3--:R-:W-:Y:S01]  /*17fa0*/  FMUL.FTZ R33, R4.reuse, R48 ;  /* 0x0000003004217220 */ /* 0x048fe20000410000 */
[C---:B0-----:R-:W-:Y:S01]  /*17fb0*/  FMUL.FTZ R25, R4.reuse, R52 ;  /* 0x0000003404197220 */ /* 0x041fe20000410000 */
[C---:B----4-:R-:W-:Y:S01]  /*17fc0*/  FMUL.FTZ R27, R4.reuse, R56 ;  /* 0x00000038041b7220 */ /* 0x050fe20000410000 */
[----:B--2---:R-:W-:Y:S01]  /*17fd0*/  FMUL.FTZ R29, R4, R54 ;  /* 0x00000036041d7220 */ /* 0x004fe20000410000 */
[----:B------:R-:W0:Y:S01]  /*17fe0*/  MUFU.EX2 R12, R145 ;  /* 0x00000091000c7308 */ /* 0x000e220000000800 */
[----:B------:R-:W-:Y:S01]  /*17ff0*/  FADD.FTZ R137, R18, R137 ;  /* 0x0000008912897221 */ /* 0x000fe20000010000 */
[----:B------:R2:W-:Y:S01]  /*18000*/  ST.E desc[UR54][R16.64+0x274], R35 ;  /* 0x0002742310007985 */ /* 0x0005e2000c101936 */
[----:B------:R-:W-:Y:S01]  /*18010*/  FADD.FTZ R9, R156, R9 ;  /* 0x000000099c097221 */ /* 0x000fe20000010000 */
[C---:B------:R-:W-:Y:S01]  /*18020*/  FMUL.FTZ R37, R4.reuse, R37 ;  /* 0x0000002504257220 */ /* 0x040fe20000410000 */
[C---:B-----5:R-:W-:Y:S01]  /*18030*/  FMUL.FTZ R39, R4.reuse, R39 ;  /* 0x0000002704277220 */ /* 0x060fe20000410000 */
[----:B------:R3:W-:Y:S01]  /*18040*/  ST.E desc[UR54][R16.64+0x2d4], R31 ;  /* 0x0002d41f10007985 */ /* 0x0007e2000c101936 */
[----:B------:R-:W-:-:S03]  /*18050*/  FMUL.FTZ R41, R4, R41 ;  /* 0x0000002904297220 */ /* 0x000fc60000410000 */
[----:B------:R4:W-:Y:S01]  /*18060*/  ST.E desc[UR54][R16.64+0x2f0], R33 ;  /* 0x0002f02110007985 */ /* 0x0009e2000c101936 */
[----:B------:R-:W-:-:S03]  /*18070*/  FMUL.FTZ R5, R4, R5 ;  /* 0x0000000504057220 */ /* 0x000fc60000410000 */
[----:B------:R5:W-:Y:S01]  /*18080*/  ST.E desc[UR54][R16.64+0x304], R25 ;  /* 0x0003041910007985 */ /* 0x000be2000c101936 */
[----:B--2---:R-:W-:-:S03]  /*18090*/  FMUL.FTZ R35, R121, R64 ;  /* 0x0000004079237220 */ /* 0x004fc60000410000 */
[----:B------:R2:W-:Y:S01]  /*180a0*/  ST.E desc[UR54][R16.64+0x310], R27 ;  /* 0x0003101b10007985 */ /* 0x0005e2000c101936 */
[----:B---3--:R-:W-:-:S03]  /*180b0*/  FMUL.FTZ R31, R121, R66 ;  /* 0x00000042791f7220 */ /* 0x008fc60000410000 */
[----:B------:R3:W-:Y:S01]  /*180c0*/  ST.E desc[UR54][R16.64+0x320], R29 ;  /* 0x0003201d10007985 */ /* 0x0007e2000c101936 */
[C---:B----4-:R-:W-:Y:S01]  /*180d0*/  FMUL.FTZ R33, R121.reuse, R60 ;  /* 0x0000003c79217220 */ /* 0x050fe20000410000 */
[C---:B-----5:R-:W-:Y:S01]  /*180e0*/  FMUL.FTZ R25, R121.reuse, R58 ;  /* 0x0000003a79197220 */ /* 0x060fe20000410000 */
[----:B------:R-:W4:Y:S01]  /*180f0*/  MUFU.EX2 R8, R147 ;  /* 0x0000009300087308 */ /* 0x000f220000000800 */
[----:B--2---:R-:W-:Y:S01]  /*18100*/  FMUL.FTZ R27, R121, R70 ;  /* 0x00000046791b7220 */ /* 0x004fe20000410000 */
[----:B------:R-:W-:Y:S01]  /*18110*/  FADD.FTZ R139, R13, R137 ;  /* 0x000000890d8b7221 */ /* 0x000fe20000010000 */
[----:B---3--:R-:W-:Y:S01]  /*18120*/  FMUL.FTZ R29, R121, R68 ;  /* 0x00000044791d7220 */ /* 0x008fe20000410000 */
[----:B------:R-:W-:Y:S01]  /*18130*/  FADD.FTZ R137, R19, R9 ;  /* 0x0000000913897221 */ /* 0x000fe20000010000 */
[----:B------:R2:W-:Y:S03]  /*18140*/  ST.E desc[UR54][R16.64+0x284], R37 ;  /* 0x0002842510007985 */ /* 0x0005e6000c101936 */
[----:B------:R-:W3:Y:S01]  /*18150*/  MUFU.EX2 R9, R149 ;  /* 0x0000009500097308 */ /* 0x000ee20000000800 */
[----:B------:R5:W-:Y:S01]  /*18160*/  ST.E desc[UR54][R16.64+0x290], R39 ;  /* 0x0002902710007985 */ /* 0x000be2000c101936 */
[----:B-1----:R-:W-:-:S03]  /*18170*/  FADD.FTZ R137, R20, R137 ;  /* 0x0000008914897221 */ /* 0x002fc60000010000 */
[----:B------:R1:W-:Y:S04]  /*18180*/  ST.E desc[UR54][R16.64+0x2a4], R41 ;  /* 0x0002a42910007985 */ /* 0x0003e8000c101936 */
[----:B------:R0:W-:Y:S01]  /*18190*/  ST.E desc[UR54][R16.64+0x420], R5 ;  /* 0x0004200510007985 */ /* 0x0001e2000c101936 */
[----:B--2---:R-:W-:-:S03]  /*181a0*/  FMUL.FTZ R37, R121, R62 ;  /* 0x0000003e79257220 */ /* 0x004fc60000410000 */
[----:B------:R2:W-:Y:S01]  /*181b0*/  ST.E desc[UR54][R16.64+0x238], R25 ;  /* 0x0002381910007985 */ /* 0x0005e2000c101936 */
[----:B-----5:R-:W-:-:S03]  /*181c0*/  FMUL.FTZ R39, R121, R82 ;  /* 0x0000005279277220 */ /* 0x020fc60000410000 */
[----:B------:R5:W-:Y:S01]  /*181d0*/  ST.E desc[UR54][R16.64+0x23c], R27 ;  /* 0x00023c1b10007985 */ /* 0x000be2000c101936 */
[----:B-1----:R-:W-:-:S03]  /*181e0*/  FMUL.FTZ R41, R121, R74 ;  /* 0x0000004a79297220 */ /* 0x002fc60000410000 */
[----:B------:R1:W-:Y:S01]  /*181f0*/  ST.E desc[UR54][R16.64+0x248], R29 ;  /* 0x0002481d10007985 */ /* 0x0003e2000c101936 */
[----:B0-----:R-:W-:-:S03]  /*18200*/  FMUL.FTZ R5, R121, R80 ;  /* 0x0000005079057220 */ /* 0x001fc60000410000 */
[----:B------:R0:W-:Y:S01]  /*18210*/  ST.E desc[UR54][R16.64+0x24c], R31 ;  /* 0x00024c1f10007985 */ /* 0x0001e2000c101936 */
[----:B--2---:R-:W-:-:S03]  /*18220*/  FMUL.FTZ R25, R121, R72 ;  /* 0x0000004879197220 */ /* 0x004fc60000410000 */
[----:B------:R2:W-:Y:S01]  /*18230*/  ST.E desc[UR54][R16.64+0x258], R33 ;  /* 0x0002582110007985 */ /* 0x0005e2000c101936 */
[----:B-----5:R-:W-:-:S03]  /*18240*/  FMUL.FTZ R27, R121, R78 ;  /* 0x0000004e791b7220 */ /* 0x020fc60000410000 */
[----:B------:R5:W-:Y:S01]  /*18250*/  ST.E desc[UR54][R16.64+0x25c], R35 ;  /* 0x00025c2310007985 */ /* 0x000be2000c101936 */
[C---:B-1----:R-:W-:Y:S01]  /*18260*/  FMUL.FTZ R29, R121.reuse, R76 ;  /* 0x0000004c791d7220 */ /* 0x042fe20000410000 */
[C---:B0-----:R-:W-:Y:S01]  /*18270*/  FMUL.FTZ R31, R121.reuse, R94 ;  /* 0x0000005e791f7220 */ /* 0x041fe20000410000 */
[C---:B--2---:R-:W-:Y:S01]  /*18280*/  FMUL.FTZ R33, R121.reuse, R86 ;  /* 0x0000005679217220 */ /* 0x044fe20000410000 */
[----:B-----5:R-:W-:Y:S01]  /*18290*/  FMUL.FTZ R35, R121, R92 ;  /* 0x0000005c79237220 */ /* 0x020fe20000410000 */
[----:B------:R0:W-:Y:S01]  /*182a0*/  ST.E desc[UR54][R16.64+0x268], R37 ;  /* 0x0002682510007985 */ /* 0x0001e2000c101936 */
[----:B------:R-:W-:-:S03]  /*182b0*/  FADD.FTZ R137, R11, R137 ;  /* 0x000000890b897221 */ /* 0x000fc60000010000 */
        /* <DEDUP_REMOVED lines=9> */
[----:B-----5:R-:W-:-:S03]  /*18350*/  FMUL.FTZ R25, R121, R96 ;  /* 0x0000006079197220 */ /* 0x020fc60000410000 */
[----:B------:R5:W-:Y:S01]  /*18360*/  ST.E desc[UR54][R16.64+0x29c], R31 ;  /* 0x00029c1f10007985 */ /* 0x000be2000c101936 */
[----:B0-----:R-:W-:-:S03]  /*18370*/  FMUL.FTZ R27, R121, R102 ;  /* 0x00000066791b7220 */ /* 0x001fc60000410000 */
[----:B------:R0:W-:Y:S01]  /*18380*/  ST.E desc[UR54][R16.64+0x2a8], R33 ;  /* 0x0002a82110007985 */ /* 0x0001e2000c101936 */
[----:B-1----:R-:W-:-:S03]  /*18390*/  FMUL.FTZ R29, R121, R100 ;  /* 0x00000064791d7220 */ /* 0x002fc60000410000 */
[----:B------:R1:W-:Y:S01]  /*183a0*/  ST.E desc[UR54][R16.64+0x2ac], R35 ;  /* 0x0002ac2310007985 */ /* 0x0003e2000c101936 */
[C---:B--2---:R-:W-:Y:S01]  /*183b0*/  FMUL.FTZ R41, R121.reuse, R98 ;  /* 0x0000006279297220 */ /* 0x044fe20000410000 */
[C---:B-----5:R-:W-:Y:S01]  /*183c0*/  FMUL.FTZ R31, R121.reuse, R104 ;  /* 0x00000068791f7220 */ /* 0x060fe20000410000 */
[C---:B0-----:R-:W-:Y:S01]  /*183d0*/  FMUL.FTZ R33, R121.reuse, R106 ;  /* 0x0000006a79217220 */ /* 0x041fe20000410000 */
[----:B-1----:R-:W-:Y:S01]  /*183e0*/  FMUL.FTZ R35, R121, R108 ;  /* 0x0000006c79237220 */ /* 0x002fe20000410000 */
[----:B------:R-:W-:Y:S01]  /*183f0*/  FADD.FTZ R137, R12, R137 ;  /* 0x000000890c897221 */ /* 0x000fe20000010000 */
[----:B------:R0:W-:Y:S04]  /*18400*/  ST.E desc[UR54][R16.64+0x2b8], R37 ;  /* 0x0002b82510007985 */ /* 0x0001e8000c101936 */
[----:B------:R1:W-:Y:S01]  /*18410*/  ST.E desc[UR54][R16.64+0x2bc], R39 ;  /* 0x0002bc2710007985 */ /* 0x0003e2000c101936 */
[----:B----4-:R-:W-:-:S03]  /*18420*/  FADD.FTZ R137, R8, R137 ;  /* 0x0000008908897221 */ /* 0x010fc60000010000 */
        /* <DEDUP_REMOVED lines=8> */
[----:B----4-:R-:W-:-:S03]  /*184b0*/  FMUL.FTZ R25, R121, R116 ;  /* 0x0000007479197220 */ /* 0x010fc60000410000 */
[----:B------:R4:W-:Y:S01]  /*184c0*/  ST.E desc[UR54][R16.64+0x2ec], R31 ;  /* 0x0002ec1f10007985 */ /* 0x0009e2000c101936 */
[----:B0-----:R-:W-:-:S03]  /*184d0*/  FMUL.FTZ R27, R121, R118 ;  /* 0x00000076791b7220 */ /* 0x001fc60000410000 */
[----:B------:R0:W-:Y:S01]  /*184e0*/  ST.E desc[UR54][R16.64+0x2f8], R33 ;  /* 0x0002f82110007985 */ /* 0x0001e2000c101936 */
[----:B-1----:R-:W-:-:S03]  /*184f0*/  FMUL.FTZ R29, R121, R120 ;  /* 0x00000078791d7220 */ /* 0x002fc60000410000 */
[----:B------:R1:W-:Y:S01]  /*18500*/  ST.E desc[UR54][R16.64+0x2fc], R35 ;  /* 0x0002fc2310007985 */ /* 0x0003e2000c101936 */
[C---:B--2---:R-:W-:Y:S01]  /*18510*/  FMUL.FTZ R41, R121.reuse, R122 ;  /* 0x0000007a79297220 */ /* 0x044fe20000410000 */
[C---:B----4-:R-:W-:Y:S01]  /*18520*/  FMUL.FTZ R31, R121.reuse, R124 ;  /* 0x0000007c791f7220 */ /* 0x050fe20000410000 */
[C---:B0-----:R-:W-:Y:S01]  /*18530*/  FMUL.FTZ R33, R121.reuse, R126 ;  /* 0x0000007e79217220 */ /* 0x041fe20000410000 */
[----:B-1----:R-:W-:Y:S01]  /*18540*/  FMUL.FTZ R35, R121, R128 ;  /* 0x0000008079237220 */ /* 0x002fe20000410000 */
[----:B------:R0:W-:Y:S01]  /*18550*/  ST.E desc[UR54][R16.64+0x308], R37 ;  /* 0x0003082510007985 */ /* 0x0001e2000c101936 */
[----:B------:R-:W-:Y:S01]  /*18560*/  FADD.FTZ R139, R14, R139 ;  /* 0x0000008b0e8b7221 */ /* 0x000fe20000010000 */
[----:B---3--:R-:W-:Y:S02]  /*18570*/  FADD.FTZ R137, R9, R137 ;  /* 0x0000008909897221 */ /* 0x008fe40000010000 */
        /* <DEDUP_REMOVED lines=32> */
[C---:B0-----:R-:W-:Y:S01]  /*18780*/  FMUL.FTZ R139, R4.reuse, R24 ;  /* 0x00000018048b7220 */ /* 0x041fe20000410000 */
        /* <DEDUP_REMOVED lines=11> */
[C---:B---3--:R-:W-:Y:S01]  /*18840*/  FMUL.FTZ R137, R4.reuse, R36 ;  /* 0x0000002404897220 */ /* 0x048fe20000410000 */
        /* <DEDUP_REMOVED lines=30> */
[----:B------:R-:W-:Y:S01]  /*18a30*/  FMUL.FTZ R119, R4, R119 ;  /* 0x0000007704777220 */ /* 0x000fe20000410000 */
[C---:B0-----:R-:W-:Y:S01]  /*18a40*/  FMUL.FTZ R37, R121.reuse, R150 ;  /* 0x0000009679257220 */ /* 0x041fe20000410000 */
[C---:B-1----:R-:W-:Y:S01]  /*18a50*/  FMUL.FTZ R39, R121.reuse, R188 ;  /* 0x000000bc79277220 */ /* 0x042fe20000410000 */
[C---:B--2---:R-:W-:Y:S01]  /*18a60*/  FMUL.FTZ R5, R121.reuse, R212 ;  /* 0x000000d479057220 */ /* 0x044fe20000410000 */
[C---:B---3--:R-:W-:Y:S01]  /*18a70*/  FMUL.FTZ R25, R121.reuse, R214 ;  /* 0x000000d679197220 */ /* 0x048fe20000410000 */
[C---:B----4-:R-:W-:Y:S01]  /*18a80*/  FMUL.FTZ R27, R121.reuse, R216 ;  /* 0x000000d8791b7220 */ /* 0x050fe20000410000 */
        /* <DEDUP_REMOVED lines=73> */
[----:B0-----:R-:W5:Y:S04]  /*18f20*/  LD.E R5, desc[UR54][R16.64+0x230] ;  /* 0x0002303610057980 */ /* 0x001f68000c101900 */
        /* <DEDUP_REMOVED lines=256> */
[----:B0-----:R-:W5:Y:S04]  /*19f30*/  LD.E.64 R4, desc[UR54][R16.64+0xa8] ;  /* 0x0000a83610047980 */ /* 0x001f68000c101b00 */
[----:B------:R-:W5:Y:S04]  /*19f40*/  LDL R188, [R1+0x88] ;  /* 0x0000880001bc7983 */ /* 0x000f680000100800 */
[----:B-1----:R-:W5:Y:S04]  /*19f50*/  LD.E R24, desc[UR54][R16.64+0x230] ;  /* 0x0002303610187980 */ /* 0x002f68000c101900 */
[----:B------:R-:W5:Y:S04]  /*19f60*/  LD.E R25, desc[UR54][R16.64+0x234] ;  /* 0x0002343610197980 */ /* 0x000f68000c101900 */
        /* <DEDUP_REMOVED lines=1230> */
.L_x_9773:
[----:B------:R-:W-:Y:S05]  /*1ec50*/  BSYNC B0 ;  /* 0x0000000000007941 */ /* 0x000fea0003800000 */
.L_x_9772:
[C---:B------:R-:W-:Y:S01]  /*1ec60*/  ISETP.GT.AND P1, PT, R10.reuse, UR43, PT ;  /* 0x0000002b0a007c0c */ /* 0x040fe2000bf24270 */
[----:B------:R-:W-:-:S12]  /*1ec70*/  VIADD R10, R10, 0xffffffff ;  /* 0xffffffff0a0a7836 */ /* 0x000fd80000000000 */
[----:B------:R-:W-:Y:S05]  /*1ec80*/  @P1 BRA `(.L_x_9774) ;  /* 0xffffff4c00a01947 */ /* 0x000fea000383ffff */
.L_x_9743:
[----:B------:R-:W-:Y:S05]  /*1ec90*/  WARPSYNC.ALL ;  /* 0x0000000000007948 */ /* 0x000fea0003800000 */
[----:B0-----:R-:W1:Y:S04]  /*1eca0*/  LDL R5, [R1+0x450] ;  /* 0x0004500001057983 */ /* 0x001e680000100800 */
[----:B------:R-:W2:Y:S04]  /*1ecb0*/  LDL R6, [R1+0x454] ;  /* 0x0004540001067983 */ /* 0x000ea80000100800 */
[----:B------:R-:W3:Y:S04]  /*1ecc0*/  LDL R132, [R1+0x218] ;  /* 0x0002180001847983 */ /* 0x000ee80000100800 */
[----:B------:R-:W4:Y:S04]  /*1ecd0*/  LDL.64 R12, [R1+0x398] ;  /* 0x00039800010c7983 */ /* 0x000f280000100a00 */
[----:B------:R-:W5:Y:S04]  /*1ece0*/  LDL.64 R14, [R1+0x3d8] ;  /* 0x0003d800010e7983 */ /* 0x000f680000100a00 */
[----:B------:R-:W4:Y:S04]  /*1ecf0*/  LDL.64 R136, [R1+0x230] ;  /* 0x0002300001887983 */ /* 0x000f280000100a00 */
        /* <DEDUP_REMOVED lines=59> */
[----:B-1----:R-:W0:Y:S02]  /*1f0b0*/  SHFL.BFLY PT, R0, R5, 0x2, 0x1f ;  /* 0x0c401f0005007f89 */ /* 0x002e2400000e0000 */
[----:B0-----:R-:W-:-:S05]  /*1f0c0*/  FADD.FTZ R0, R5, R0 ;  /* 0x0000000005007221 */ /* 0x001fca0000010000 */
[----:B------:R-:W0:Y:S02]  /*1f0d0*/  SHFL.BFLY PT, R3, R0, 0x1, 0x1f ;  /* 0x0c201f0000037f89 */ /* 0x000e2400000e0000 */
[----:B0-----:R-:W-:Y:S01]  /*1f0e0*/  FADD.FTZ R2, R0, R3 ;  /* 0x0000000300027221 */ /* 0x001fe20000010000 */
[----:B---3--:R-:W-:Y:S01]  /*1f0f0*/  VIADD R132, R132, 0x1 ;  /* 0x0000000184847836 */ /* 0x008fe20000000000 */
[----:B------:R-:W3:Y:S04]  /*1f100*/  LDL R0, [R1+0x224] ;  /* 0x0002240001007983 */ /* 0x000ee80000100800 */
[----:B------:R-:W-:Y:S04]  /*1f110*/  STL [R1+0x450], R2 ;  /* 0x0004500201007387 */ /* 0x000fe80000100800 */
[----:B------:R-:W4:Y:S04]  /*1f120*/  LDL R146, [R1+0x450] ;  /* 0x0004500001927983 */ /* 0x000f280000100800 */
[----:B--2---:R-:W0:Y:S02]  /*1f130*/  SHFL.BFLY PT, R3, R6, 0x2, 0x1f ;  /* 0x0c401f0006037f89 */ /* 0x004e2400000e0000 */
[----:B0-----:R-:W-:Y:S01]  /*1f140*/  FADD.FTZ R3, R3, R6 ;  /* 0x0000000603037221 */ /* 0x001fe20000010000 */
[----:B------:R-:W-:Y:S01]  /*1f150*/  ISETP.NE.AND P2, PT, R132, 0x2, PT ;  /* 0x000000028400780c */ /* 0x000fe20003f45270 */
[----:B------:R-:W2:Y:S04]  /*1f160*/  LDL.64 R6, [R1+0x428] ;  /* 0x0004280001067983 */ /* 0x000ea80000100a00 */
[----:B------:R-:W0:Y:S08]  /*1f170*/  SHFL.BFLY PT, R4, R3, 0x1, 0x1f ;  /* 0x0c201f0003047f89 */ /* 0x000e3000000e0000 */
[----:B------:R-:W2:Y:S01]  /*1f180*/  @!P2 LDL R23, [R1+0x21c] ;  /* 0x00021c000117a983 */ /* 0x000ea20000100800 */
[----:B0-----:R-:W-:-:S03]  /*1f190*/  FADD.FTZ R138, R3, R4 ;  /* 0x00000004038a7221 */ /* 0x001fc60000010000 */
[----:B------:R-:W2:Y:S02]  /*1f1a0*/  LDL.64 R4, [R1+0x3f8] ;  /* 0x0003f80001047983 */ /* 0x000ea40000100a00 */
[----:B------:R-:W-:Y:S02]  /*1f1b0*/  FSETP.NE.FTZ.AND P1, PT, R138, RZ, PT ;  /* 0x000000ff8a00720b */ /* 0x000fe40003f35000 */
[----:B------:R-:W2:Y:S11]  /*1f1c0*/  LDL.64 R2, [R1+0x418] ;  /* 0x0004180001027983 */ /* 0x000eb60000100a00 */
[----:B------:R-:W2:Y:S04]  /*1f1d0*/  @P1 LDL R141, [R1+0x460] ;  /* 0x00046000018d1983 */ /* 0x000ea80000100800 */
[----:B------:R-:W2:Y:S01]  /*1f1e0*/  @P1 LDL R143, [R1+0x444] ;  /* 0x00044400018f1983 */ /* 0x000ea20000100800 */
[----:B------:R-:W-:-:S02]  /*1f1f0*/  IMAD.MOV.U32 R140, RZ, RZ, -0x800000 ;  /* 0xff800000ff8c7424 */ /* 0x000fc400078e00ff */
[----:B------:R-:W-:Y:S01]  /*1f200*/  IMAD.MOV.U32 R134, RZ, RZ, RZ ;  /* 0x000000ffff867224 */ /* 0x000fe200078e00ff */
[----:B------:R0:W-:Y:S08]  /*1f210*/  BAR.ARV R198, 0x100 ;  /* 0x000400c60000751d */ /* 0x0001f00000002000 */
[----:B------:R-:W-:Y:S06]  /*1f220*/  BAR.ARV 0x8, 0x120 ;  /* 0x0204800000007b1d */ /* 0x000fec0000002000 */
[----:B----4-:R-:W-:-:S13]  /*1f230*/  FSETP.NE.FTZ.AND P0, PT, R146, RZ, PT ;  /* 0x000000ff9200720b */ /* 0x010fda0003f15000 */
[----:B------:R-:W4:Y:S04]  /*1f240*/  @P0 LDL R135, [R1+0x460] ;  /* 0x0004600001870983 */ /* 0x000f280000100800 */
[----:B------:R-:W2:Y:S01]  /*1f250*/  @P0 LDL R142, [R1+0x440] ;  /* 0x00044000018e0983 */ /* 0x000ea20000100800 */
[----:B------:R-:W1:Y:S02]  /*1f260*/  @P0 MUFU.LG2 R139, R146 ;  /* 0x00000092008b0308 */ /* 0x000e640000000c00 */
[----:B-1----:R-:W-:-:S06]  /*1f270*/  @P0 FMUL.FTZ R144, R139, 0.69314718246459960938 ;  /* 0x3f3172188b900820 */ /* 0x002fcc0000410000 */
[----:B------:R-:W1:Y:S08]  /*1f280*/  @P1 MUFU.LG2 R145, R138 ;  /* 0x0000008a00911308 */ /* 0x000e700000000c00 */
[----:B------:R-:W0:Y:S01]  /*1f290*/  @P0 MUFU.RCP R134, R146 ;  /* 0x0000009200860308 */ /* 0x000e220000001000 */
[----:B---3--:R-:W-:Y:S02]  /*1f2a0*/  VIADD R0, R0, 0x1 ;  /* 0x0000000100007836 */ /* 0x008fe40000000000 */
[----:B-1----:R-:W-:Y:S01]  /*1f2b0*/  @P1 FMUL.FTZ R145, R145, 0.69314718246459960938 ;  /* 0x3f31721891911820 */ /* 0x002fe20000410000 */
[----:B------:R-:W-:Y:S01]  /*1f2c0*/  STL [R1+0x454], R138 ;  /* 0x0004548a01007387 */ /* 0x000fe20000100800 */
[-C--:B0-----:R-:W-:Y:S01]  /*1f2d0*/  FMUL.FTZ R137, R137, R134.reuse ;  /* 0x0000008689897220 */ /* 0x081fe20000410000 */
[-C--:B------:R-:W-:Y:S01]  /*1f2e0*/  FMUL.FTZ R136, R136, R134.reuse ;  /* 0x0000008688887220 */ /* 0x080fe20000410000 */
        /* <DEDUP_REMOVED lines=98> */
[----:B--2---:R-:W-:Y:S01]  /*1f910*/  @P0 FFMA.FTZ R140, R135, R142, R144 ;  /* 0x0000008e878c0223 */ /* 0x004fe20000010090 */
[----:B------:R-:W-:-:S06]  /*1f920*/  IMAD.MOV.U32 R135, RZ, RZ, RZ ;  /* 0x000000ffff877224 */ /* 0x000fcc00078e00ff */
[----:B------:R-:W0:Y:S01]  /*1f930*/  @P1 MUFU.RCP R135, R138 ;  /* 0x0000008a00871308 */ /* 0x000e220000001000 */
[----:B------:R-:W-:Y:S01]  /*1f940*/  @P1 FMUL.FTZ R144, R141, 0.69314718246459960938 ;  /* 0x3f3172188d901820 */ /* 0x000fe20000410000 */
[----:B------:R-:W-:-:S03]  /*1f950*/  IMAD.MOV.U32 R142, RZ, RZ, -0x800000 ;  /* 0xff800000ff8e7424 */ /* 0x000fc600078e00ff */
[----:B------:R-:W-:Y:S01]  /*1f960*/  @P1 FFMA.FTZ R142, R144, R143, R145 ;  /* 0x0000008f908e1223 */ /* 0x000fe20000010091 */
[----:B------:R-:W-:Y:S01]  /*1f970*/  STL [R1+0x450], R140 ;  /* 0x0004508c01007387 */ /* 0x000fe20000100800 */
[-C--:B0-----:R-:W-:Y:S01]  /*1f980*/  FMUL.FTZ R13, R13, R135.reuse ;  /* 0x000000870d0d7220 */ /* 0x081fe20000410000 */
        /* <DEDUP_REMOVED lines=65> */
[----:B0-----:R-:W-:Y:S01]  /*1fda0*/  VIADD R12, R133, 0x1 ;  /* 0x00000001850c7836 */ /* 0x001fe20000000000 */
[----:B-1----:R-:W-:Y:S01]  /*1fdb0*/  @!P2 LOP3.LUT R14, R23, 0x1, RZ, 0x3c, !PT ;  /* 0x00000001170ea812 */ /* 0x002fe200078e3cff */
        /* <DEDUP_REMOVED lines=34> */
.L_x_9678:
[----:B------:R-:W1:Y:S08]  /*1ffe0*/  S2UR UR4, SR_CgaCtaId ;  /* 0x00000000000479c3 */ /* 0x000e700000008800 */
[----:B------:R-:W-:Y:S06]  /*1fff0*/  BAR.SYNC.DEFER_BLOCKING 0x5, 0x120 ;  /* 0x0144800000007b1d */ /* 0x000fec0000010000 */
[----:B------:R-:W-:Y:S01]  /*20000*/  UMOV UR44, 0x400 ;  /* 0x00000400002c7882 */ /* 0x000fe20000000000 */
[----:B------:R-:W-:Y:S01]  /*20010*/  BSSY B0, `(.L_x_9775) ;  /* 0x0000281000007945 */ /* 0x000fe20003800000 */
[----:B-1----:R-:W-:-:S09]  /*20020*/  ULEA UR44, UR4, UR44, 0x18 ;  /* 0x0000002c042c7291 */ /* 0x002fd2000f8ec03f */
[----:B0-2---:R-:W0:Y:S02]  /*20030*/  LDS.128 R4, [UR44+0x324d0] ;  /* 0x0324d02cff047984 */ /* 0x005e240008000c00 */
[----:B0-----:R-:W-:Y:S02]  /*20040*/  R2UR UR5, R5 ;  /* 0x00000000050572ca */ /* 0x001fe400000e0000 */
[----:B------:R-:W-:Y:S02]  /*20050*/  R2UR UR7, R6 ;  /* 0x00000000060772ca */ /* 0x000fe400000e0000 */
[----:B------:R-:W-:Y:S01]  /*20060*/  R2UR UR6, R7 ;  /* 0x00000000070672ca */ /* 0x000fe200000e0000 */
[----:B------:R-:W-:Y:S06]  /*20070*/  BAR.ARV 0x4, 0x120 ;  /* 0x0104800000007b1d */ /* 0x000fec0000002000 */
[----:B------:R-:W-:Y:S08]  /*20080*/  @P0 BRA `(.L_x_9776) ;  /* 0x0000001800cc0947 */ /* 0x000ff00003800000 */
[----:B------:R-:W2:Y:S04]  /*20090*/  LDL.128 R136, [R1+0x230] ;  /* 0x0002300001887983 */ /* 0x000ea80000100c00 */
[----:B------:R-:W3:Y:S04]  /*200a0*/  LDL.128 R128, [R1+0x250] ;  /* 0x0002500001807983 */ /* 0x000ee80000100c00 */
        /* <DEDUP_REMOVED lines=30> */
[C---:B------:R-:W-:Y:S01]  /*20290*/  IADD3 R21, P0, R192.reuse, 0xc060, RZ ;  /* 0x0000c060c0157810 */ /* 0x040fe20007f1e0ff */
[----:B------:R-:W-:Y:S01]  /*202a0*/  ULDC.64 UR8, c[0x0][0xce0] ;  /* 0x0003380000087ab9 */ /* 0x000fe20000000a00 */
[----:B------:R-:W-:Y:S01]  /*202b0*/  LOP3.LUT R3, R192, 0x380, RZ, 0xc0, !PT ;  /* 0x00000380c0037812 */ /* 0x000fe200078ec0ff */
[----:B------:R-:W-:Y:S01]  /*202c0*/  ULDC.64 UR10, c[0x0][0xcd8] ;  /* 0x00033600000a7ab9 */ /* 0x000fe20000000a00 */
[----:B------:R-:W-:-:S02]  /*202d0*/  LOP3.LUT R2, R21, 0x380, RZ, 0xc0, !PT ;  /* 0x0000038015027812 */ /* 0x000fc400078ec0ff */
[----:B------:R-:W-:Y:S02]  /*202e0*/  SHF.R.U64 R3, R3, 0x3, RZ ;  /* 0x0000000303037819 */ /* 0x000fe400000012ff */
[----:B------:R-:W-:Y:S02]  /*202f0*/  SHF.R.U64 R2, R2, 0x3, RZ ;  /* 0x0000000302027819 */ /* 0x000fe400000012ff */
[----:B------:R-:W-:Y:S02]  /*20300*/  IADD3 R19, P1, R192, 0xc040, RZ ;  /* 0x0000c040c0137810 */ /* 0x000fe40007f3e0ff */
[----:B------:R-:W-:Y:S01]  /*20310*/  LOP3.LUT R2, R2, R21, RZ, 0x3c, !PT ;  /* 0x0000001502027212 */ /* 0x000fe200078e3cff */
[----:B------:R-:W-:Y:S01]  /*20320*/  IMAD.MOV.U32 R21, RZ, RZ, R193 ;  /* 0x000000ffff157224 */ /* 0x000fe200078e00c1 */
[----:B------:R-:W-:Y:S02]  /*20330*/  LOP3.LUT R20, R3, R192, RZ, 0x3c, !PT ;  /* 0x000000c003147212 */ /* 0x000fe400078e3cff */
[----:B------:R-:W-:-:S02]  /*20340*/  LOP3.LUT R0, R19, 0x380, RZ, 0xc0, !PT ;  /* 0x0000038013007812 */ /* 0x000fc400078ec0ff */
[----:B------:R-:W-:Y:S02]  /*20350*/  MOV R20, R20 ;  /* 0x0000001400147202 */ /* 0x000fe40000000f00 */
[----:B------:R-:W-:Y:S01]  /*20360*/  SHF.R.U64 R0, R0, 0x3, RZ ;  /* 0x0000000300007819 */ /* 0x000fe200000012ff */
[----:B------:R-:W-:-:S03]  /*20370*/  IMAD.X R3, RZ, RZ, R193, P0 ;  /* 0x000000ffff037224 */ /* 0x000fc600000e06c1 */
[----:B------:R-:W-:Y:S01]  /*20380*/  LOP3.LUT R18, R0, R19, RZ, 0x3c, !PT ;  /* 0x0000001300127212 */ /* 0x000fe200078e3cff */
[----:B------:R-:W-:Y:S01]  /*20390*/  IMAD.X R19, RZ, RZ, R193, P1 ;  /* 0x000000ffff137224 */ /* 0x000fe200008e06c1 */
[----:B------:R-:W-:-:S04]  /*203a0*/  UISETP.NE.U32.AND UP1, UPT, UR8, URZ, UPT ;  /* 0x0000003f0800728c */ /* 0x000fc8000bf25070 */
[----:B------:R-:W-:Y:S02]  /*203b0*/  MOV R18, R18 ;  /* 0x0000001200127202 */ /* 0x000fe40000000f00 */
[----:B------:R-:W-:Y:S01]  /*203c0*/  MOV R19, R2 ;  /* 0x0000000200137202 */ /* 0x000fe20000000f00 */
[----:B------:R-:W-:-:S03]  /*203d0*/  UISETP.NE.AND.EX UP1, UPT, UR9, URZ, UPT, UP1 ;  /* 0x0000003f0900728c */ /* 0x000fc6000bf25310 */
[----:B------:R-:W-:Y:S02]  /*203e0*/  ULDC.64 UR8, c[0x0][0xcd8] ;  /* 0x0003360000087ab9 */ /* 0x000fe40000000a00 */
[----:B------:R-:W-:-:S04]  /*203f0*/  UISETP.NE.U32.AND UP0, UPT, UR8, URZ, UPT ;  /* 0x0000003f0800728c */ /* 0x000fc8000bf05070 */
[----:B------:R-:W-:Y:S01]  /*20400*/  UISETP.NE.AND.EX UP0, UPT, UR9, URZ, UPT, UP0 ;  /* 0x0000003f0900728c */ /* 0x000fe2000bf05300 */
[----:B------:R-:W-:Y:S02]  /*20410*/  PLOP3.LUT P2, PT, PT, PT, UP1, 0x80, 0x0 ;  /* 0x000000000000781c */ /* 0x000fe40003f4f018 */
[----:B------:R-:W-:Y:S01]  /*20420*/  @UP1 ULDC.64 UR8, c[0x0][0xce0] ;  /* 0x0003380000081ab9 */ /* 0x000fe20000000a00 */
[----:B------:R-:W-:Y:S02]  /*20430*/  UIMAD.WIDE UR10, UR41, 0x4, UR10 ;  /* 0x00000004290a78a5 */ /* 0x000fe4000f8e020a */
[----:B------:R-:W-:Y:S01]  /*20440*/  PLOP3.LUT P1, PT, PT, PT, UP0, 0x80, 0x0 ;  /* 0x000000000000781c */ /* 0x000fe20003f2f008 */
[----:B------:R-:W-:-:S03]  /*20450*/  @UP1 UIMAD.WIDE UR8, UR41, 0x4, UR8 ;  /* 0x00000004290818a5 */ /* 0x000fc6000f8e0208 */
[----:B------:R-:W-:Y:S02]  /*20460*/  IMAD.U32 R2, RZ, RZ, UR10 ;  /* 0x0000000aff027e24 */ /* 0x000fe4000f8e00ff */
[----:B------:R-:W-:Y:S01]  /*20470*/  IMAD.U32 R3, RZ, RZ, UR11 ;  /* 0x0000000bff037e24 */ /* 0x000fe2000f8e00ff */
[----:B------:R-:W-:Y:S01]  /*20480*/  BAR.SYNC.DEFER_BLOCKING 0x1, 0x100 ;  /* 0x0044000000007b1d */ /* 0x000fe20000010000 */
[----:B--2---:R-:W-:Y:S02]  /*20490*/  F2FP.F16.F32.PACK_AB R136, R137, R136 ;  /* 0x000000888988723e */ /* 0x004fe400000000ff */
[----:B------:R-:W-:Y:S02]  /*204a0*/  F2FP.F16.F32.PACK_AB R137, R139, R138 ;  /* 0x0000008a8b89723e */ /* 0x000fe400000000ff */
[----:B---3--:R-:W-:Y:S02]  /*204b0*/  F2FP.F16.F32.PACK_AB R128, R129, R128 ;  /* 0x000000808180723e */ /* 0x008fe400000000ff */
[----:B------:R-:W-:-:S02]  /*204c0*/  F2FP.F16.F32.PACK_AB R129, R131, R130 ;  /* 0x000000828381723e */ /* 0x000fc400000000ff */
[----:B----4-:R-:W-:Y:S02]  /*204d0*/  F2FP.F16.F32.PACK_AB R138, R133, R132 ;  /* 0x00000084858a723e */ /* 0x010fe400000000ff */
[----:B------:R-:W-:Y:S02]  /*204e0*/  F2FP.F16.F32.PACK_AB R139, R135, R134 ;  /* 0x00000086878b723e */ /* 0x000fe400000000ff */
[----:B-----5:R-:W-:Y:S02]  /*204f0*/  F2FP.F16.F32.PACK_AB R120, R121, R120 ;  /* 0x000000787978723e */ /* 0x020fe400000000ff */
        /* <DEDUP_REMOVED lines=68> */
[----:B------:R-:W-:Y:S01]  /*20940*/  F2FP.F16.F32.PACK_AB R11, R7, R6 ;  /* 0x00000006070b723e */ /* 0x000fe200000000ff */
[----:B------:R0:W-:Y:S04]  /*20950*/  STSM.16.M88.4 [R209], R40 ;  /* 0x00000028d1007844 */ /* 0x0001e80000000200 */
[----:B------:R0:W-:Y:S04]  /*20960*/  STSM.16.M88.4 [R208], R32 ;  /* 0x00000020d0007844 */ /* 0x0001e80000000200 */
[----:B------:R0:W-:Y:S04]  /*20970*/  STSM.16.M88.4 [R18], R24 ;  /* 0x0000001812007844 */ /* 0x0001e80000000200 */
[----:B------:R0:W-:Y:S01]  /*20980*/  STSM.16.M88.4 [R19], R8 ;  /* 0x0000000813007844 */ /* 0x0001e20000000200 */
[----:B------:R-:W-:Y:S01]  /*20990*/  BAR.SYNC.DEFER_BLOCKING 0x1, 0x100 ;  /* 0x0044000000007b1d */ /* 0x000fe20000010000 */
[----:B------:R-:W-:-:S02]  /*209a0*/  IMAD.U32 R4, RZ, RZ, UR8 ;  /* 0x00000008ff047e24 */ /* 0x000fc4000f8e00ff */
[----:B------:R-:W-:-:S05]  /*209b0*/  IMAD.U32 R5, RZ, RZ, UR9 ;  /* 0x00000009ff057e24 */ /* 0x000fca000f8e00ff */
[----:B------:R-:W2:Y:S04]  /*209c0*/  @P2 LDG.E R4, desc[UR54][R4.64] ;  /* 0x0000003604042981 */ /* 0x000ea8000c1e1900 */
[----:B------:R-:W3:Y:S01]  /*209d0*/  @P1 LDG.E R0, desc[UR54][R2.64] ;  /* 0x0000003602001981 */ /* 0x000ee2000c1e1900 */
[----:B------:R-:W-:Y:S01]  /*209e0*/  IMAD.U32 R7, RZ, RZ, UR40 ;  /* 0x00000028ff077e24 */ /* 0x000fe2000f8e00ff */
[----:B------:R-:W-:Y:S01]  /*209f0*/  ULDC UR12, c[0x0][0xb88] ;  /* 0x0002e200000c7ab9 */ /* 0x000fe20000000800 */
[----:B------:R-:W-:Y:S02]  /*20a00*/  UMOV UR4, URZ ;  /* 0x0000003f00047c82 */ /* 0x000fe40008000000 */
[----:B------:R-:W-:Y:S01]  /*20a10*/  IMAD R7, R7, 0x80, R194 ;  /* 0x0000008007077824 */ /* 0x000fe200078e02c2 */
[----:B------:R-:W-:-:S03]  /*20a20*/  LOP3.LUT P0, RZ, R202, 0x3, RZ, 0xc0, !PT ;  /* 0x00000003caff7812 */ /* 0x000fc6000780c0ff */
[----:B------:R-:W-:Y:S01]  /*20a30*/  VIADD R6, R7, 0x8 ;  /* 0x0000000807067836 */ /* 0x000fe20000000000 */
[----:B--2---:R-:W-:Y:S02]  /*20a40*/  @P2 R2UR UR12, R4 ;  /* 0x00000000040c22ca */ /* 0x004fe400000e0000 */
[----:B---3--:R-:W-:Y:S01]  /*20a50*/  @P1 R2UR UR4, R0 ;  /* 0x00000000000412ca */ /* 0x008fe200000e0000 */
[----:B0-----:R-:W-:-:S14]  /*20a60*/  @P2 BRA `(.L_x_9777) ;  /* 0x0000000000182947 */ /* 0x001fdc0003800000 */
[----:B------:R-:W-:Y:S05]  /*20a70*/  @!P1 BRA `(.L_x_9777) ;  /* 0x0000000000149947 */ /* 0x000fea0003800000 */
[----:B------:R-:W2:Y:S04]  /*20a80*/  LDG.E R4, desc[UR54][R2.64] ;  /* 0x0000003602047981 */ /* 0x000ea8000c1e1900 */
[----:B------:R-:W3:Y:S01]  /*20a90*/  LDG.E R0, desc[UR54][R2.64+0x4] ;  /* 0x0000043602007981 */ /* 0x000ee2000c1e1900 */
[----:B--2---:R-:W-:Y:S02]  /*20aa0*/  R2UR UR8, R4 ;  /* 0x00000000040872ca */ /* 0x004fe400000e0000 */
[----:B---3--:R-:W-:-:S13]  /*20ab0*/  R2UR UR12, R0 ;  /* 0x00000000000c72ca */ /* 0x008fda00000e0000 */
[----:B------:R-:W-:-:S12]  /*20ac0*/  UIADD3 UR12, -UR8, UR12, URZ ;  /* 0x0000000c080c7290 */ /* 0x000fd8000fffe13f */
.L_x_9777:
[----:B------:R-:W-:Y:S01]  /*20ad0*/  ISETP.GE.OR P1, PT, R7, UR12, P0 ;  /* 0x0000000c07007c0c */ /* 0x000fe20008726670 */
[----:B------:R-:W-:Y:S01]  /*20ae0*/  USHF.R.S32.HI UR11, URZ, 0x1f, UR4 ;  /* 0x0000001f3f0b7899 */ /* 0x000fe20008011404 */
[----:B------:R-:W-:Y:S01]  /*20af0*/  ISETP.GE.OR P0, PT, R6, UR12, P0 ;  /* 0x0000000c06007c0c */ /* 0x000fe20008706670 */
[----:B------:R-:W-:Y:S01]  /*20b00*/  USHF.R.S32.HI UR16, URZ, 0x1f, UR39 ;  /* 0x0000001f3f107899 */ /* 0x000fe20008011427 */
[----:B------:R-:W-:-:S09]  /*20b10*/  ULDC.64 UR14, c[0x0][0xc70] ;  /* 0x00031c00000e7ab9 */ /* 0x000fd20000000a00 */
[----:B------:R-:W2:Y:S04]  /*20b20*/  @!P1 LDL R3, [R1+0x450] ;  /* 0x0004500001039983 */ /* 0x000ea80000100800 */
[----:B------:R-:W3:Y:S01]  /*20b30*/  @!P0 LDL R2, [R1+0x454] ;  /* 0x0004540001028983 */ /* 0x000ee20000100800 */
[----:B------:R-:W-:Y:S01]  /*20b40*/  UMOV UR10, UR4 ;  /* 0x00000004000a7c82 */ /* 0x000fe20008000000 */
[----:B------:R-:W-:Y:S01]  /*20b50*/  UIMAD UR13, UR16, UR14, URZ ;  /* 0x0000000e100d72a4 */ /* 0x000fe2000f8e023f */
[----:B------:R-:W-:Y:S01]  /*20b60*/  IMAD R0, R190, 0x40, R183 ;  /* 0x00000040be007824 */ /* 0x000fe200078e02b7 */
[----:B------:R-:W-:Y:S01]  /*20b70*/  UIMAD.WIDE.U32 UR8, UR39, UR14, UR10 ;  /* 0x0000000e270872a5 */ /* 0x000fe2000f8e000a */
[----:B------:R-:W-:Y:S01]  /*20b80*/  IMAD.MOV.U32 R5, RZ, RZ, 0x2 ;  /* 0x00000002ff057424 */ /* 0x000fe200078e00ff */
[----:B------:R-:W-:-:S02]  /*20b90*/  USHF.R.S32.HI UR10, URZ, 0x1f, UR41 ;  /* 0x0000001f3f0a7899 */ /* 0x000fc40008011429 */
[----:B------:R-:W-:Y:S01]  /*20ba0*/  UIMAD UR13, UR39, UR15, UR13 ;  /* 0x0000000f270d72a4 */ /* 0x000fe2000f8e020d */
[----:B------:R-:W-:Y:S01]  /*20bb0*/  IMAD.WIDE R4, R0, R5, UR36 ;  /* 0x0000002400047e25 */ /* 0x000fe2000f8e0205 */
[----:B------:R-:W-:Y:S01]  /*20bc0*/  USEL UR17, UR10, URZ, !UP0 ;  /* 0x0000003f0a117287 */ /* 0x000fe2000c000000 */
[----:B------:R-:W-:Y:S01]  /*20bd0*/  SHF.R.S32.HI R0, RZ, 0x1f, R7 ;  /* 0x0000001fff007819 */ /* 0x000fe20000011407 */
[----:B------:R-:W-:Y:S01]  /*20be0*/  ULDC.64 UR14, c[0x0][0xc78] ;  /* 0x00031e00000e7ab9 */ /* 0x000fe20000000a00 */
[----:B------:R-:W-:Y:S01]  /*20bf0*/  USEL UR18, UR41, URZ, !UP0 ;  /* 0x0000003f29127287 */ /* 0x000fe2000c000000 */
[C---:B------:R-:W-:Y:S01]  /*20c00*/  IADD3 R9, P5, R4.reuse, 0x1000, RZ ;  /* 0x0000100004097810 */ /* 0x040fe20007fbe0ff */
[----:B------:R-:W-:Y:S01]  /*20c10*/  UIMAD UR10, UR17, UR14, URZ ;  /* 0x0000000e110a72a4 */ /* 0x000fe2000f8e023f */
[C---:B------:R-:W-:Y:S01]  /*20c20*/  IADD3 R13, P2, R4.reuse, 0x2000, RZ ;  /* 0x00002000040d7810 */ /* 0x040fe20007f5e0ff */
[----:B------:R-:W-:Y:S01]  /*20c30*/  UIADD3 UR9, UR9, UR13, URZ ;  /* 0x0000000d09097290 */ /* 0x000fe2000fffe03f */
[C---:B------:R-:W-:Y:S01]  /*20c40*/  IADD3 R25, P4, R4.reuse, 0x3000, RZ ;  /* 0x0000300004197810 */ /* 0x040fe20007f9e0ff */
[----:B------:R-:W-:Y:S01]  /*20c50*/  UIMAD UR10, UR18, UR15, UR10 ;  /* 0x0000000f120a72a4 */ /* 0x000fe2000f8e020a */
[----:B------:R-:W-:Y:S01]  /*20c60*/  IADD3 R33, P6, R4, 0x5000, RZ ;  /* 0x0000500004217810 */ /* 0x000fe20007fde0ff */
[----:B------:R-:W-:Y:S01]  /*20c70*/  UIMAD.WIDE.U32 UR8, UR18, UR14, UR8 ;  /* 0x0000000e120872a5 */ /* 0x000fe2000f8e0008 */
[----:B------:R-:W-:-:S02]  /*20c80*/  LOP3.LUT R8, R9, 0x380, RZ, 0xc0, !PT ;  /* 0x0000038009087812 */ /* 0x000fc400078ec0ff */
[----:B------:R-:W-:Y:S01]  /*20c90*/  LOP3.LUT R12, R13, 0x380, RZ, 0xc0, !PT ;  /* 0x000003800d0c7812 */ /* 0x000fe200078ec0ff */
[----:B------:R-:W-:Y:S01]  /*20ca0*/  IMAD.U32 R11, RZ, RZ, UR10 ;  /* 0x0000000aff0b7e24 */ /* 0x000fe2000f8e00ff */
[----:B------:R-:W-:Y:S01]  /*20cb0*/  LOP3.LUT R24, R25, 0x380, RZ, 0xc0, !PT ;  /* 0x0000038019187812 */ /* 0x000fe200078ec0ff */
[----:B------:R-:W-:Y:S01]  /*20cc0*/  ULDC.64 UR14, c[0x0][0xba0] ;  /* 0x0002e800000e7ab9 */ /* 0x000fe20000000a00 */
[----:B------:R-:W-:Y:S02]  /*20cd0*/  IADD3 R6, P3, R7, UR8, RZ ;  /* 0x0000000807067c10 */ /* 0x000fe4000ff7e0ff */
[----:B------:R-:W-:Y:S02]  /*20ce0*/  LOP3.LUT R32, R33, 0x380, RZ, 0xc0, !PT ;  /* 0x0000038021207812 */ /* 0x000fe400078ec0ff */
[----:B------:R-:W-:Y:S01]  /*20cf0*/  IADD3.X R7, R0, UR9, R11, P3, !PT ;  /* 0x0000000900077c10 */ /* 0x000fe20009ffe40b */
[----:B------:R-:W-:Y:S01]  /*20d00*/  ULDC.64 UR8, c[0x0][0xc40] ;  /* 0x0003100000087ab9 */ /* 0x000fe20000000a00 */
[----:B------:R-:W-:-:S02]  /*20d10*/  SHF.R.U64 R8, R8, 0x3, RZ ;  /* 0x0000000308087819 */ /* 0x000fc400000012ff */
[----:B------:R-:W-:Y:S02]  /*20d20*/  LEA R18, P3, R6, UR8, 0x2 ;  /* 0x0000000806127c11 */ /* 0x000fe4000f8610ff */
[----:B------:R-:W-:Y:S02]  /*20d30*/  SHF.R.U64 R12, R12, 0x3, RZ ;  /* 0x000000030c0c7819 */ /* 0x000fe400000012ff */
[----:B------:R-:W-:Y:S02]  /*20d40*/  LEA.HI.X R19, R6, UR9, R7, 0x2, P3 ;  /* 0x0000000906137c11 */ /* 0x000fe400098f1407 */
[----:B------:R-:W-:Y:S02]  /*20d50*/  IADD3 R29, P3, R4, 0x4000, RZ ;  /* 0x00004000041d7810 */ /* 0x000fe40007f7e0ff */
[----:B------:R-:W-:Y:S02]  /*20d60*/  SHF.R.U64 R24, R24, 0x3, RZ ;  /* 0x0000000318187819 */ /* 0x000fe400000012ff */
[----:B------:R-:W-:-:S02]  /*20d70*/  LOP3.LUT R28, R29, 0x380, RZ, 0xc0, !PT ;  /* 0x000003801d1c7812 */ /* 0x000fc400078ec0ff */
        /* <DEDUP_REMOVED lines=44> */
[----:B------:R-:W-:Y:S01]  /*21040*/  LOP3.LUT R11, R4, 0x380, RZ, 0xc0, !PT ;  /* 0x00000380040b7812 */ /* 0x000fe200078ec0ff */
[----:B------:R-:W-:Y:S01]  /*21050*/  UIMAD UR8, UR11, UR14, URZ ;  /* 0x0000000e0b0872a4 */ /* 0x000fe2000f8e023f */
[----:B------:R-:W-:Y:S01]  /*21060*/  LOP3.LUT R64, R65, 0x380, RZ, 0xc0, !PT ;  /* 0x0000038041407812 */ /* 0x000fe200078ec0ff */
[----:B------:R-:W-:Y:S01]  /*21070*/  IMAD.X R73, RZ, RZ, R5, P6 ;  /* 0x000000ffff497224 */ /* 0x000fe200030e0605 */
[----:B------:R-:W-:Y:S01]  /*21080*/  LOP3.LUT R68, R69, 0x380, RZ, 0xc0, !PT ;  /* 0x0000038045447812 */ /* 0x000fe200078ec0ff */
[----:B------:R-:W-:Y:S01]  /*21090*/  ULDC.64 UR10, c[0x0][0xbe0] ;  /* 0x0002f800000a7ab9 */ /* 0x000fe20000000a00 */
[----:B------:R-:W-:Y:S02]  /*210a0*/  LOP3.LUT R0, R7, 0x380, RZ, 0xc0, !PT ;  /* 0x0000038007007812 */ /* 0x000fe400078ec0ff */
[----:B------:R-:W-:Y:S02]  /*210b0*/  SHF.R.U64 R56, R56, 0x3, RZ ;  /* 0x0000000338387819 */ /* 0x000fe400000012ff */
[----:B------:R-:W-:-:S02]  /*210c0*/  SHF.R.U64 R60, R60, 0x3, RZ ;  /* 0x000000033c3c7819 */ /* 0x000fc400000012ff */
        /* <DEDUP_REMOVED lines=13> */
[----:B------:R-:W-:Y:S01]  /*211a0*/  LOP3.LUT R72, R0, R7, RZ, 0x3c, !PT ;  /* 0x0000000700487212 */ /* 0x000fe200078e3cff */
[----:B------:R-:W-:Y:S02]  /*211b0*/  UIMAD UR8, UR4, UR15, UR8 ;  /* 0x0000000f040872a4 */ /* 0x000fe4000f8e0208 */
[----:B------:R-:W-:Y:S01]  /*211c0*/  UIMAD UR12, UR40, -0x80, UR12 ;  /* 0xffffff80280c78a4 */ /* 0x000fe2000f8e020c */
[----:B------:R-:W-:-:S05]  /*211d0*/  VIADD R0, R190, 0x20 ;  /* 0x00000020be007836 */ /* 0x000fca0000000000 */
[----:B------:R-:W-:Y:S02]  /*211e0*/  ISETP.GE.AND P3, PT, R190, UR12, PT ;  /* 0x0000000cbe007c0c */ /* 0x000fe4000bf66270 */
[----:B------:R-:W-:Y:S01]  /*211f0*/  SHF.R.S32.HI R191, RZ, 0x1f, R190 ;  /* 0x0000001fffbf7819 */ /* 0x000fe200000114be */
[----:B------:R-:W-:Y:S01]  /*21200*/  BSSY B1, `(.L_x_9778) ;  /* 0x000004a000017945 */ /* 0x000fe20003800000 */
[----:B--2---:R0:W-:Y:S04]  /*21210*/  @!P1 STG.E desc[UR54][R18.64], R3 ;  /* 0x0000000312009986 */ /* 0x0041e8000c101936 */
[----:B---3--:R1:W-:Y:S04]  /*21220*/  @!P0 STG.E desc[UR54][R18.64+0x20], R2 ;  /* 0x0000200212008986 */ /* 0x0083e8000c101936 */
[----:B------:R-:W5:Y:S01]  /*21230*/  LD.E.128 R4, desc[UR54][R4.64] ;  /* 0x0000003604047980 */ /* 0x000f62000c101d00 */
[----:B0-----:R-:W-:-:S03]  /*21240*/  SHF.R.S32.HI R3, RZ, 0x1f, R183 ;  /* 0x0000001fff037819 */ /* 0x001fc600000114b7 */
[----:B------:R-:W5:Y:S01]  /*21250*/  LD.E.128 R8, desc[UR54][R8.64] ;  /* 0x0000003608087980 */ /* 0x000f62000c101d00 */
[----:B-1----:R-:W-:-:S03]  /*21260*/  IMAD.U32 R19, RZ, RZ, UR14 ;  /* 0x0000000eff137e24 */ /* 0x002fc6000f8e00ff */
[----:B------:R-:W5:Y:S01]  /*21270*/  LD.E.128 R12, desc[UR54][R12.64] ;  /* 0x000000360c0c7980 */ /* 0x000f62000c101d00 */
[----:B------:R-:W-:-:S03]  /*21280*/  IMAD.MOV.U32 R2, RZ, RZ, R183 ;  /* 0x000000ffff027224 */ /* 0x000fc600078e00b7 */
[----:B------:R-:W5:Y:S01]  /*21290*/  LD.E.128 R24, desc[UR54][R24.64] ;  /* 0x0000003618187980 */ /* 0x000f62000c101d00 */
[----:B------:R-:W-:Y:S01]  /*212a0*/  IMAD.WIDE.U32 R2, R19, UR4, R2 ;  /* 0x0000000413027c25 */ /* 0x000fe2000f8e0002 */
[----:B------:R-:W-:Y:S02]  /*212b0*/  UIMAD UR4, UR16, UR10, URZ ;  /* 0x0000000a100472a4 */ /* 0x000fe4000f8e023f */
[----:B------:R-:W5:Y:S01]  /*212c0*/  LD.E.128 R28, desc[UR54][R28.64] ;  /* 0x000000361c1c7980 */ /* 0x000f62000c101d00 */
[----:B------:R-:W-:-:S03]  /*212d0*/  VIADD R3, R3, UR8 ;  /* 0x0000000803037c36 */ /* 0x000fc60008000000 */
[----:B------:R-:W5:Y:S01]  /*212e0*/  LD.E.128 R32, desc[UR54][R32.64] ;  /* 0x0000003620207980 */ /* 0x000f62000c101d00 */
[----:B------:R-:W-:-:S03]  /*212f0*/  IMAD.U32 R19, RZ, RZ, UR10 ;  /* 0x0000000aff137e24 */ /* 0x000fc6000f8e00ff */
        /* <DEDUP_REMOVED lines=10> */
[----:B------:R-:W-:-:S02]  /*213a0*/  UIMAD UR4, UR39, UR11, UR4 ;  /* 0x0000000b270472a4 */ /* 0x000fc4000f8e0204 */
[----:B------:R-:W-:Y:S01]  /*213b0*/  IMAD.WIDE.U32 R2, R19, UR39, R2 ;  /* 0x0000002713027c25 */ /* 0x000fe2000f8e0002 */
[----:B------:R-:W-:Y:S01]  /*213c0*/  ISETP.GE.AND P0, PT, R0, UR12, PT ;  /* 0x0000000c00007c0c */ /* 0x000fe2000bf06270 */
[----:B------:R-:W-:Y:S01]  /*213d0*/  @!PT LDS RZ, [RZ] ;  /* 0x00000000fffff984 */ /* 0x000fe20000000800 */
[----:B------:R-:W-:Y:S01]  /*213e0*/  @!PT LDS RZ, [RZ] ;  /* 0x00000000fffff984 */ /* 0x000fe20000000800 */
[----:B------:R-:W-:Y:S01]  /*213f0*/  @!PT LDS RZ, [RZ] ;  /* 0x00000000fffff984 */ /* 0x000fe20000000800 */
[----:B------:R-:W-:Y:S01]  /*21400*/  @!PT LDS RZ, [RZ] ;  /* 0x00000000fffff984 */ /* 0x000fe20000000800 */
[----:B------:R0:W-:Y:S06]  /*21410*/  MEMBAR.ALL.CTA ;  /* 0x0000000000007992 */ /* 0x0001ec0000008000 */
[----:B0-----:R-:W0:Y:S01]  /*21420*/  FENCE.VIEW.ASYNC.S ;  /* 0x00000000000073c6 */ /* 0x001e220000000000 */
[----:B------:R-:W-:Y:S01]  /*21430*/  ULDC.64 UR10, c[0x0][0xbe8] ;  /* 0x0002fa00000a7ab9 */ /* 0x000fe20000000a00 */
[C---:B------:R-:W-:Y:S01]  /*21440*/  VIADD R18, R190.reuse, 0x40 ;  /* 0x00000040be127836 */ /* 0x040fe20000000000 */
[----:B------:R-:W-:Y:S01]  /*21450*/  UIMAD UR8, UR17, UR10, URZ ;  /* 0x0000000a110872a4 */ /* 0x000fe2000f8e023f */
[----:B------:R-:W-:Y:S01]  /*21460*/  VIADD R3, R3, UR4 ;  /* 0x0000000403037c36 */ /* 0x000fe20008000000 */
[----:B------:R-:W-:Y:S01]  /*21470*/  UIADD3 UR4, UR44, 0x32420, URZ ;  /* 0x000324202c047890 */ /* 0x000fe2000fffe03f */
[----:B------:R-:W-:Y:S01]  /*21480*/  IMAD.U32 R21, RZ, RZ, UR10 ;  /* 0x0000000aff157e24 */ /* 0x000fe2000f8e00ff */
[----:B------:R-:W-:Y:S01]  /*21490*/  UIMAD UR8, UR18, UR11, UR8 ;  /* 0x0000000b120872a4 */ /* 0x000fe2000f8e0208 */
[----:B------:R-:W-:Y:S01]  /*214a0*/  VIADD R0, R190, 0x60 ;  /* 0x00000060be007836 */ /* 0x000fe20000000000 */
[----:B------:R-:W-:Y:S01]  /*214b0*/  UPRMT UR4, URZ, 0x654, UR4 ;  /* 0x000006543f047896 */ /* 0x000fe20008000004 */
[----:B------:R-:W-:Y:S01]  /*214c0*/  IMAD.WIDE.U32 R20, R21, UR18, R2 ;  /* 0x0000001215147c25 */ /* 0x000fe2000f8e0002 */
[----:B------:R-:W-:-:S02]  /*214d0*/  ISETP.GE.AND P1, PT, R18, UR12, PT ;  /* 0x0000000c12007c0c */ /* 0x000fc4000bf26270 */
[----:B------:R-:W-:Y:S01]  /*214e0*/  ISETP.GE.AND P2, PT, R0, UR12, PT ;  /* 0x0000000c00007c0c */ /* 0x000fe2000bf46270 */
[----:B------:R-:W-:Y:S02]  /*214f0*/  IMAD.U32 R19, RZ, RZ, UR40 ;  /* 0x00000028ff137e24 */ /* 0x000fe4000f8e00ff */
[----:B------:R-:W-:Y:S02]  /*21500*/  VIADD R79, R21, UR8 ;  /* 0x00000008154f7c36 */ /* 0x000fe40008000000 */
[----:B------:R-:W-:Y:S01]  /*21510*/  IMAD.WIDE R18, R19, 0x80, R190 ;  /* 0x0000008013127825 */ /* 0x000fe200078e02be */
[----:B0-----:R-:W-:Y:S01]  /*21520*/  SYNCS.ARRIVE.TRANS64.RED.A1T0 RZ, [UR4], RZ ;  /* 0x000000ffffff79a7 */ /* 0x001fe20008100404 */
        /* <DEDUP_REMOVED lines=23> */
.L_x_9779:
[----:B------:R-:W-:Y:S05]  /*216a0*/  BSYNC B1 ;  /* 0x0000000000017941 */ /* 0x000fea0003800000 */
.L_x_9778:
[----:B------:R-:W-:Y:S04]  /*216b0*/  BSSY B1, `(.L_x_9780) ;  /* 0x000001a000017945 */ /* 0x000fe80003800000 */
[----:B------:R-:W-:Y:S05]  /*216c0*/  @P0 BRA `(.L_x_9781) ;  /* 0x0000000000600947 */ /* 0x000fea0003800000 */
[----:B0----5:R-:W-:Y:S01]  /*216d0*/  IADD3 R5, P0, R18, 0x20, RZ ;  /* 0x0000002012057810 */ /* 0x021fe20007f1e0ff */
        /* <DEDUP_REMOVED lines=23> */
.L_x_9781:
[----:B------:R-:W-:Y:S05]  /*21850*/  BSYNC B1 ;  /* 0x0000000000017941 */ /* 0x000fea0003800000 */
.L_x_9780:
[----:B------:R-:W-:Y:S04]  /*21860*/  BSSY B1, `(.L_x_9782) ;  /* 0x000001a000017945 */ /* 0x000fe80003800000 */
[----:B------:R-:W-:Y:S05]  /*21870*/  @P1 BRA `(.L_x_9783) ;  /* 0x0000000000601947 */ /* 0x000fea0003800000 */
[----:B01---5:R-:W-:Y:S01]  /*21880*/  IADD3 R5, P0, R18, 0x40, RZ ;  /* 0x0000004012057810 */ /* 0x023fe20007f1e0ff */
        /* <DEDUP_REMOVED lines=23> */
.L_x_9783:
[----:B------:R-:W-:Y:S05]  /*21a00*/  BSYNC B1 ;  /* 0x0000000000017941 */ /* 0x000fea0003800000 */
.L_x_9782:
[----:B------:R-:W-:Y:S05]  /*21a10*/  @P2 BRA `(.L_x_9784) ;  /* 0x0000000c00802947 */ /* 0x000fea0003800000 */
[----:B012--5:R-:W-:Y:S01]  /*21a20*/  IADD3 R5, P0, R18, 0x60, RZ ;  /* 0x0000006012057810 */ /* 0x027fe20007f1e0ff */
        /* <DEDUP_REMOVED lines=25> */
.L_x_9776:
[----:B------:R-:W-:Y:S02]  /*21bc0*/  ULDC.64 UR8, c[0x0][0xce0] ;  /* 0x0003380000087ab9 */ /* 0x000fe40000000a00 */
        /* <DEDUP_REMOVED lines=12> */
[----:B------:R-:W-:-:S02]  /*21c90*/  IMAD.U32 R5, RZ, RZ, UR11 ;  /* 0x0000000bff057e24 */ /* 0x000fc4000f8e00ff */
[----:B------:R-:W-:-:S03]  /*21ca0*/  IMAD.MOV.U32 R7, RZ, RZ, RZ ;  /* 0x000000ffff077224 */ /* 0x000fc600078e00ff */
[----:B------:R-:W2:Y:S01]  /*21cb0*/  @P2 LDG.E R4, desc[UR54][R4.64] ;  /* 0x0000003604042981 */ /* 0x000ea2000c1e1900 */
[----:B------:R-:W-:Y:S02]  /*21cc0*/  IMAD.U32 R2, RZ, RZ, UR8 ;  /* 0x00000008ff027e24 */ /* 0x000fe4000f8e00ff */
[----:B------:R-:W-:-:S05]  /*21cd0*/  IMAD.U32 R3, RZ, RZ, UR9 ;  /* 0x00000009ff037e24 */ /* 0x000fca000f8e00ff */
[----:B------:R0:W5:Y:S01]  /*21ce0*/  @P1 LDG.E R7, desc[UR54][R2.64] ;  /* 0x0000003602071981 */ /* 0x000162000c1e1900 */
[----:B------:R-:W-:Y:S01]  /*21cf0*/  ULDC UR4, c[0x0][0xb88] ;  /* 0x0002e20000047ab9 */ /* 0x000fe20000000800 */
[----:B------:R-:W-:Y:S01]  /*21d00*/  USHF.R.S32.HI UR10, URZ, 0x1f, UR39 ;  /* 0x0000001f3f0a7899 */ /* 0x000fe20008011427 */
[----:B------:R-:W-:Y:S02]  /*21d10*/  ISETP.GT.AND P0, PT, R196, 0x7f, PT ;  /* 0x0000007fc400780c */ /* 0x000fe40003f04270 */
[----:B--2---:R-:W-:Y:S01]  /*21d20*/  @P2 R2UR UR4, R4 ;  /* 0x00000000040422ca */ /* 0x004fe200000e0000 */
[----:B0-----:R-:W-:-:S14]  /*21d30*/  @P2 BRA `(.L_x_9785) ;  /* 0x0000000000182947 */ /* 0x001fdc0003800000 */
[----:B------:R-:W-:Y:S05]  /*21d40*/  @!P1 BRA `(.L_x_9785) ;  /* 0x0000000000149947 */ /* 0x000fea0003800000 */
[----:B------:R-:W2:Y:S04]  /*21d50*/  LDG.E R4, desc[UR54][R2.64] ;  /* 0x0000003602047981 */ /* 0x000ea8000c1e1900 */
[----:B------:R-:W3:Y:S01]  /*21d60*/  LDG.E R0, desc[UR54][R2.64+0x4] ;  /* 0x0000043602007981 */ /* 0x000ee2000c1e1900 */
[----:B--2---:R-:W-:Y:S02]  /*21d70*/  R2UR UR8, R4 ;  /* 0x00000000040872ca */ /* 0x004fe400000e0000 */
[----:B---3--:R-:W-:-:S13]  /*21d80*/  R2UR UR4, R0 ;  /* 0x00000000000472ca */ /* 0x008fda00000e0000 */
[----:B------:R-:W-:-:S12]  /*21d90*/  UIADD3 UR4, -UR8, UR4, URZ ;  /* 0x0000000408047290 */ /* 0x000fd8000fffe13f */
.L_x_9785:
[----:B------:R-:W-:Y:S01]  /*21da0*/  USHF.R.S32.HI UR8, URZ, 0x1f, UR41 ;  /* 0x0000001f3f087899 */ /* 0x000fe20008011429 */
[----:B------:R-:W-:Y:S01]  /*21db0*/  BSSY B1, `(.L_x_9786) ;  /* 0x000001f000017945 */ /* 0x000fe20003800000 */
[----:B------:R-:W-:Y:S01]  /*21dc0*/  USEL UR12, UR41, URZ, !UP0 ;  /* 0x0000003f290c7287 */ /* 0x000fe2000c000000 */
[----:B------:R-:W-:Y:S01]  /*21dd0*/  SHF.R.S32.HI R8, RZ, 0x1f, R183 ;  /* 0x0000001fff087819 */ /* 0x000fe200000114b7 */
[----:B------:R-:W-:Y:S01]  /*21de0*/  USEL UR11, UR8, URZ, !UP0 ;  /* 0x0000003f080b7287 */ /* 0x000fe2000c000000 */
[----:B-----5:R-:W-:Y:S01]  /*21df0*/  SHF.R.S32.HI R6, RZ, 0x1f, R7 ;  /* 0x0000001fff067819 */ /* 0x020fe20000011407 */
[----:B------:R-:W-:Y:S10]  /*21e00*/  @P0 BRA `(.L_x_9787) ;  /* 0x0000000000640947 */ /* 0x000ff40003800000 */
        /* <DEDUP_REMOVED lines=25> */
.L_x_9787:
[----:B------:R-:W-:Y:S05]  /*21fa0*/  BSYNC B1 ;  /* 0x0000000000017941 */ /* 0x000fea0003800000 */
.L_x_9786:
[----:B------:R-:W-:Y:S01]  /*21fb0*/  ULDC.64 UR8, c[0x0][0xba0] ;  /* 0x0002e80000087ab9 */ /* 0x000fe20000000a00 */
[----:B------:R-:W-:Y:S01]  /*21fc0*/  IMAD.MOV.U32 R2, RZ, RZ, R183 ;  /* 0x000000ffff027224 */ /* 0x000fe200078e00b7 */
[----:B------:R-:W-:Y:S01]  /*21fd0*/  ULDC.64 UR14, c[0x0][0xbe0] ;  /* 0x0002f800000e7ab9 */ /* 0x000fe20000000a00 */
[----:B0-----:R-:W-:Y:S01]  /*21fe0*/  IMAD.MOV.U32 R3, RZ, RZ, R8 ;  /* 0x000000ffff037224 */ /* 0x001fe200078e0008 */
[----:B------:R-:W-:Y:S01]  /*21ff0*/  BSSY B1, `(.L_x_9788) ;  /* 0x0000032000017945 */ /* 0x000fe20003800000 */
[----:B------:R-:W-:Y:S02]  /*22000*/  IMAD R0, R6, UR8, RZ ;  /* 0x0000000806007c24 */ /* 0x000fe4000f8e02ff */
[----:B------:R-:W-:Y:S01]  /*22010*/  IMAD.WIDE.U32 R2, R7, UR8, R2 ;  /* 0x0000000807027c25 */ /* 0x000fe2000f8e0002 */
[----:B------:R-:W-:-:S03]  /*22020*/  UIMAD UR8, UR10, UR14, URZ ;  /* 0x0000000e0a0872a4 */ /* 0x000fc6000f8e023f */
[----:B------:R-:W-:Y:S01]  /*22030*/  IMAD R7, R7, UR9, R0 ;  /* 0x0000000907077c24 */ /* 0x000fe2000f8e0200 */
[----:B------:R-:W-:Y:S01]  /*22040*/  UIMAD UR9, UR40, -0x80, UR4 ;  /* 0xffffff80280978a4 */ /* 0x000fe2000f8e0204 */
[----:B------:R-:W-:Y:S01]  /*22050*/  IMAD.U32 R5, RZ, RZ, UR14 ;  /* 0x0000000eff057e24 */ /* 0x000fe2000f8e00ff */
[----:B------:R-:W-:Y:S01]  /*22060*/  UIMAD UR8, UR39, UR15, UR8 ;  /* 0x0000000f270872a4 */ /* 0x000fe2000f8e0208 */
[----:B------:R-:W-:Y:S01]  /*22070*/  IMAD.IADD R3, R3, 0x1, R7 ;  /* 0x0000000103037824 */ /* 0x000fe200078e0207 */
[----:B------:R-:W-:Y:S01]  /*22080*/  SHF.R.S32.HI R7, RZ, 0x1f, R190 ;  /* 0x0000001fff077819 */ /* 0x000fe200000114be */
[----:B------:R-:W-:Y:S01]  /*22090*/  ULDC.64 UR14, c[0x0][0xbe8] ;  /* 0x0002fa00000e7ab9 */ /* 0x000fe20000000a00 */
[----:B------:R-:W-:Y:S01]  /*220a0*/  ISETP.GE.AND P2, PT, R190, UR9, PT ;  /* 0x00000009be007c0c */ /* 0x000fe2000bf46270 */
[----:B------:R-:W-:Y:S01]  /*220b0*/  IMAD.WIDE.U32 R2, R5, UR39, R2 ;  /* 0x0000002705027c25 */ /* 0x000fe2000f8e0002 */
[----:B------:R-:W-:-:S03]  /*220c0*/  UIMAD UR4, UR11, UR14, URZ ;  /* 0x0000000e0b0472a4 */ /* 0x000fc6000f8e023f */
[----:B------:R-:W-:Y:S01]  /*220d0*/  VIADD R4, R190, 0x40 ;  /* 0x00000040be047836 */ /* 0x000fe20000000000 */
[----:B------:R-:W-:Y:S01]  /*220e0*/  UIMAD UR4, UR12, UR15, UR4 ;  /* 0x0000000f0c0472a4 */ /* 0x000fe2000f8e0204 */
[----:B------:R-:W-:Y:S02]  /*220f0*/  VIADD R3, R3, UR8 ;  /* 0x0000000803037c36 */ /* 0x000fe40008000000 */
[----:B------:R-:W-:Y:S01]  /*22100*/  IMAD.U32 R5, RZ, RZ, UR14 ;  /* 0x0000000eff057e24 */ /* 0x000fe2000f8e00ff */
[----:B------:R-:W-:Y:S01]  /*22110*/  ISETP.GE.AND P0, PT, R4, UR9, PT ;  /* 0x0000000904007c0c */ /* 0x000fe2000bf06270 */
[----:B------:R-:W-:Y:S02]  /*22120*/  VIADD R0, R190, 0x20 ;  /* 0x00000020be007836 */ /* 0x000fe40000000000 */
[----:B------:R-:W-:-:S03]  /*22130*/  IMAD.WIDE.U32 R4, R5, UR12, R2 ;  /* 0x0000000c05047c25 */ /* 0x000fc6000f8e0002 */
[----:B------:R-:W-:Y:S01]  /*22140*/  ISETP.GE.AND P1, PT, R0, UR9, PT ;  /* 0x0000000900007c0c */ /* 0x000fe2000bf26270 */
[----:B------:R-:W-:Y:S02]  /*22150*/  IMAD.U32 R9, RZ, RZ, UR40 ;  /* 0x00000028ff097e24 */ /* 0x000fe4000f8e00ff */
        /* <DEDUP_REMOVED lines=27> */
.L_x_9789:
[----:B------:R-:W-:Y:S05]  /*22310*/  BSYNC B1 ;  /* 0x0000000000017941 */ /* 0x000fea0003800000 */
.L_x_9788:
[----:B------:R-:W-:Y:S01]  /*22320*/  BSSY B1, `(.L_x_9790) ;  /* 0x000001b000017945 */ /* 0x000fe20003800000 */
[----:B------:R-:W-:-:S03]  /*22330*/  ISETP.GE.AND P2, PT, R10, UR9, PT ;  /* 0x000000090a007c0c */ /* 0x000fc6000bf46270 */
[----:B------:R-:W-:Y:S10]  /*22340*/  @P1 BRA `(.L_x_9791) ;  /* 0x0000000000601947 */ /* 0x000ff40003800000 */
[----:B0-----:R-:W-:Y:S01]  /*22350*/  IADD3 R9, P1, R6, 0x20, RZ ;  /* 0x0000002006097810 */ /* 0x001fe20007f3e0ff */
        /* <DEDUP_REMOVED lines=23> */
.L_x_9791:
[----:B------:R-:W-:Y:S05]  /*224d0*/  BSYNC B1 ;  /* 0x0000000000017941 */ /* 0x000fea0003800000 */
.L_x_9790:
[----:B------:R-:W-:Y:S04]  /*224e0*/  BSSY B1, `(.L_x_9792) ;  /* 0x000001a000017945 */ /* 0x000fe80003800000 */
[----:B------:R-:W-:Y:S05]  /*224f0*/  @P0 BRA `(.L_x_9793) ;  /* 0x0000000000600947 */ /* 0x000fea0003800000 */
[----:B01----:R-:W-:Y:S01]  /*22500*/  IADD3 R9, P0, R6, 0x40, RZ ;  /* 0x0000004006097810 */ /* 0x003fe20007f1e0ff */
        /* <DEDUP_REMOVED lines=23> */
.L_x_9793:
[----:B------:R-:W-:Y:S05]  /*22680*/  BSYNC B1 ;  /* 0x0000000000017941 */ /* 0x000fea0003800000 */
.L_x_9792:
        /* <DEDUP_REMOVED lines=25> */
.L_x_9784:
[----:B------:R-:W-:Y:S05]  /*22820*/  BSYNC B0 ;  /* 0x0000000000007941 */ /* 0x000fea0003800000 */
.L_x_9775:
[----:B------:R-:W-:Y:S02]  /*22830*/  ULDC UR4, c[0x0][0xd14] ;  /* 0x0003450000047ab9 */ /* 0x000fe40000000800 */
[----:B------:R-:W-:-:S06]  /*22840*/  UISETP.GE.AND UP0, UPT, UR6, UR4, UPT ;  /* 0x000000040600728c */ /* 0x000fcc000bf06270 */
[----:B------:R-:W-:-:S13]  /*22850*/  PLOP3.LUT P0, PT, PT, PT, UP0, 0x80, 0x0 ;  /* 0x000000000000781c */ /* 0x000fda0003f0f008 */
[----:B------:R-:W-:Y:S05]  /*22860*/  @!P0 BRA `(.L_x_9794) ;  /* 0xfffffde800f08947 */ /* 0x000fea000383ffff */
[----:B------:R-:W-:Y:S05]  /*22870*/  EXIT ;  /* 0x000000000000794d */ /* 0x000fea0003800000 */
.L_x_9667:
[----:B------:R-:W-:-:S08]  /*22880*/  NOP ;  /* 0x0000000000007918 */ /* 0x000fd00000000000 */
[----:B----4-:R-:W0:-:S00]  /*22890*/  USETMAXREG.DEALLOC.CTAPOOL 0x18 ;  /* 0x00000018000079c8 */ /* 0x010e0000080e0500 */
[----:B0-----:R-:W-:-:S06]  /*228a0*/  LOP3.LUT R0, R0, 0x3, RZ, 0xc0, !PT ;  /* 0x0000000300007812 */ /* 0x001fcc00078ec0ff */
[----:B------:R-:W0:Y:S02]  /*228b0*/  SHFL.IDX PT, R0, R0, RZ, 0x1f ;  /* 0x00001fff00007589 */ /* 0x000e2400000e0000 */
[----:B0-----:R-:W-:-:S13]  /*228c0*/  ISETP.NE.AND P0, PT, R0, RZ, PT ;  /* 0x000000ff0000720c */ /* 0x001fda0003f05270 */
[----:B------:R-:W-:Y:S05]  /*228d0*/  @P0 EXIT ;  /* 0x000000000000094d */ /* 0x000fea0003800000 */
[----:B------:R-:W2:Y:S01]  /*228e0*/  LDL.LU R6, [R1+0x470] ;  /* 0x0004700001067983 */ /* 0x000ea20000300800 */
[----:B------:R-:W-:Y:S01]  /*228f0*/  ULDC UR5, c[0x0][0xd14] ;  /* 0x0003450000057ab9 */ /* 0x000fe20000000800 */
[----:B------:R-:W0:Y:S01]  /*22900*/  S2R R2, SR_TID.X ;  /* 0x0000000000027919 */ /* 0x000e220000002100 */
[----:B------:R-:W-:Y:S01]  /*22910*/  CS2R R16, SRZ ;  /* 0x0000000000107805 */ /* 0x000fe2000001ff00 */
[----:B------:R-:W1:Y:S01]  /*22920*/  S2UR UR6, SR_CTAID.X ;  /* 0x00000000000679c3 */ /* 0x000e620000002500 */
        /* <DEDUP_REMOVED lines=16> */
[----:B------:R-:W-:Y:S01]  /*22a30*/  IMAD.MOV.U32 R19, RZ, RZ, RZ ;  /* 0x000000ffff137224 */ /* 0x000fe200078e00ff */
[----:B--2---:R-:W0:Y:S02]  /*22a40*/  SHFL.UP PT, R0, R17, 0x1, RZ ;  /* 0x0420000011007989 */ /* 0x004e2400000e00ff */
[----:B0-----:R-:W-:-:S05]  /*22a50*/  SEL R0, R0, RZ, P1 ;  /* 0x000000ff00007207 */ /* 0x001fca0000800000 */
[----:B------:R-:W-:-:S05]  /*22a60*/  IMAD.IADD R0, R17, 0x1, R0 ;  /* 0x0000000111007824 */ /* 0x000fca00078e0200 */
[----:B------:R-:W0:Y:S02]  /*22a70*/  SHFL.UP PT, R4, R0, 0x2, RZ ;  /* 0x0440000000047989 */ /* 0x000e2400000e00ff */
[----:B0-----:R-:W-:-:S05]  /*22a80*/  SEL R5, R4, RZ, P0 ;  /* 0x000000ff04057207 */ /* 0x001fca0000000000 */
[----:B------:R-:W-:-:S05]  /*22a90*/  IMAD.IADD R5, R0, 0x1, R5 ;  /* 0x0000000100057824 */ /* 0x000fca00078e0205 */
[----:B------:R-:W0:Y:S01]  /*22aa0*/  SHFL.UP PT, R4, R5, 0x4, RZ ;  /* 0x0480000005047989 */ /* 0x000e2200000e00ff */
[----:B------:R-:W-:-:S04]  /*22ab0*/  ISETP.GE.U32.AND P0, PT, R7, 0x4, PT ;  /* 0x000000040700780c */ /* 0x000fc80003f06070 */
[----:B0-----:R-:W-:-:S05]  /*22ac0*/  SEL R4, R4, RZ, P0 ;  /* 0x000000ff04047207 */ /* 0x001fca0000000000 */
[----:B------:R-:W-:-:S05]  /*22ad0*/  IMAD.IADD R4, R5, 0x1, R4 ;  /* 0x0000000105047824 */ /* 0x000fca00078e0204 */
[----:B------:R-:W0:Y:S01]  /*22ae0*/  SHFL.UP PT, R2, R4, 0x8, RZ ;  /* 0x0500000004027989 */ /* 0x000e2200000e00ff */
[----:B------:R-:W-:Y:S02]  /*22af0*/  @P0 LOP3.LUT R6, R6, 0x8, RZ, 0xfc, !PT ;  /* 0x0000000806060812 */ /* 0x000fe400078efcff */
[----:B------:R-:W-:-:S04]  /*22b00*/  ISETP.GE.U32.AND P0, PT, R7, 0x8, PT ;  /* 0x000000080700780c */ /* 0x000fc80003f06070 */
[----:B0-----:R-:W-:-:S05]  /*22b10*/  SEL R3, R2, RZ, P0 ;  /* 0x000000ff02037207 */ /* 0x001fca0000000000 */
[----:B------:R-:W-:-:S05]  /*22b20*/  IMAD.IADD R3, R4, 0x1, R3 ;  /* 0x0000000104037824 */ /* 0x000fca00078e0203 */
[----:B------:R-:W0:Y:S01]  /*22b30*/  SHFL.UP PT, R0, R3, 0x10, RZ ;  /* 0x0600000003007989 */ /* 0x000e2200000e00ff */
[----:B------:R-:W-:-:S04]  /*22b40*/  LOP3.LUT R6, R6, 0xfffffffb, RZ, 0xc0, !PT ;  /* 0xfffffffb06067812 */ /* 0x000fc800078ec0ff */
[----:B------:R-:W-:Y:S02]  /*22b50*/  @P0 LOP3.LUT R6, R6, 0x4, RZ, 0xfc, !PT ;  /* 0x0000000406060812 */ /* 0x000fe400078efcff */
[----:B------:R-:W-:-:S04]  /*22b60*/  ISETP.GE.U32.AND P0, PT, R7, 0x10, PT ;  /* 0x000000100700780c */ /* 0x000fc80003f06070 */
[----:B0-----:R-:W-:-:S05]  /*22b70*/  SEL R0, R0, RZ, P0 ;  /* 0x000000ff00007207 */ /* 0x001fca0000000000 */
[----:B------:R-:W-:-:S05]  /*22b80*/  IMAD.IADD R0, R3, 0x1, R0 ;  /* 0x0000000103007824 */ /* 0x000fca00078e0200 */
[----:B------:R-:W0:Y:S01]  /*22b90*/  SHFL.IDX PT, R2, R0, 0x1f, 0x1f ;  /* 0x03e01f0000027f89 */ /* 0x000e2200000e0000 */
[----:B------:R-:W-:-:S04]  /*22ba0*/  LOP3.LUT R6, R6, 0xfffffffd, RZ, 0xc0, !PT ;  /* 0xfffffffd06067812 */ /* 0x000fc800078ec0ff */
[----:B------:R-:W-:-:S05]  /*22bb0*/  @P0 LOP3.LUT R6, R6, 0x2, RZ, 0xfc, !PT ;  /* 0x0000000206060812 */ /* 0x000fca00078efcff */
[----:B------:R2:W-:Y:S01]  /*22bc0*/  STL [R1+0x470], R6 ;  /* 0x0004700601007387 */ /* 0x0005e20000100800 */
[----:B0-----:R-:W-:-:S05]  /*22bd0*/  IMAD R4, R2, UR4, RZ ;  /* 0x0000000402047c24 */ /* 0x001fca000f8e02ff */
[----:B-1----:R-:W-:Y:S01]  /*22be0*/  ISETP.GT.AND P0, PT, R4, UR6, PT ;  /* 0x0000000604007c0c */ /* 0x002fe2000bf04270 */
[----:B------:R-:W-:-:S12]  /*22bf0*/  IMAD.MOV.U32 R5, RZ, RZ, R4 ;  /* 0x000000ffff057224 */ /* 0x000fd800078e0004 */
[----:B--2---:R-:W-:Y:S05]  /*22c00*/  @P0 BRA `(.L_x_9795) ;  /* 0x0000000000bc0947 */ /* 0x004fea0003800000 */
[----:B------:R-:W-:Y:S01]  /*22c10*/  IMAD.MOV.U32 R4, RZ, RZ, R5 ;  /* 0x000000ffff047224 */ /* 0x000fe200078e0005 */
[----:B------:R-:W-:Y:S01]  /*22c20*/  ULDC UR5, c[0x0][0xd14] ;  /* 0x0003450000057ab9 */ /* 0x000fe20000000800 */
[----:B------:R-:W-:Y:S01]  /*22c30*/  IMAD.MOV.U32 R19, RZ, RZ, RZ ;  /* 0x000000ffff137224 */ /* 0x000fe200078e00ff */
[----:B------:R-:W-:Y:S01]  /*22c40*/  ULDC UR7, c[0x0][0xd14] ;  /* 0x0003450000077ab9 */ /* 0x000fe20000000800 */
[----:B------:R-:W-:-:S05]  /*22c50*/  ULDC UR4, c[0x0][0xd10] ;  /* 0x0003440000047ab9 */ /* 0x000fca0000000800 */
.L_x_9799:
        /* <DEDUP_REMOVED lines=16> */
.L_x_9798:
[----:B------:R-:W-:Y:S05]  /*22d60*/  BSYNC B0 ;  /* 0x0000000000007941 */ /* 0x000fea0003800000 */
.L_x_9797:
        /* <DEDUP_REMOVED lines=25> */
.L_x_9795:
        /* <DEDUP_REMOVED lines=20> */
.L_x_9800:
        /* <DEDUP_REMOVED lines=56> */
.L_x_9796:
[----:B------:R-:W-:Y:S02]  /*233c0*/  IMAD.MOV.U32 R17, RZ, RZ, RZ ;  /* 0x000000ffff117224 */ /* 0x000fe400078e00ff */
[----:B------:R-:W-:Y:S02]  /*233d0*/  IMAD.U32 R16, RZ, RZ, UR6 ;  /* 0x00000006ff107e24 */ /* 0x000fe4000f8e00ff */
[----:B------:R-:W-:-:S07]  /*233e0*/  IMAD.MOV.U32 R18, RZ, RZ, RZ ;  /* 0x000000ffff127224 */ /* 0x000fce00078e00ff */
.L_x_9801:
[----:B------:R-:W1:Y:S01]  /*233f0*/  S2R R0, SR_TID.X ;  /* 0x0000000000007919 */ /* 0x000e620000002100 */
[----:B------:R-:W-:Y:S01]  /*23400*/  UMOV UR50, URZ ;  /* 0x0000003f00327c82 */ /* 0x000fe20008000000 */
        /* <DEDUP_REMOVED lines=10> */
[----:B------:R1:W-:Y:S07]  /*234b0*/  STL [R1+0x474], R0 ;  /* 0x0004740001007387 */ /* 0x0003ee0000100800 */
[----:B------:R-:W-:Y:S05]  /*234c0*/  @P0 BRA `(.L_x_9802) ;  /* 0x0000004000280947 */ /* 0x000fea0003800000 */
[----:B-1----:R-:W-:Y:S01]  /*234d0*/  IMAD.MOV.U32 R0, RZ, RZ, 0x1 ;  /* 0x00000001ff007424 */ /* 0x002fe200078e00ff */
[----:B------:R1:W-:Y:S01]  /*234e0*/  STL [R1+0x470], RZ ;  /* 0x000470ff01007387 */ /* 0x0003e20000100800 */
[----:B------:R-:W-:Y:S01]  /*234f0*/  ULDC UR49, c[0x0][0xc] ;  /* 0x0000030000317ab9 */ /* 0x000fe20000000800 */
[----:B------:R-:W-:Y:S01]  /*23500*/  ULDC.64 UR52, c[0x0][0x198] ;  /* 0x0000660000347ab9 */ /* 0x000fe20000000a00 */
[----:B------:R-:W-:Y:S01]  /*23510*/  UMOV UR50, URZ ;  /* 0x0000003f00327c82 */ /* 0x000fe20008000000 */
[----:B------:R1:W-:Y:S04]  /*23520*/  STL [R1+0x474], R0 ;  /* 0x0004740001007387 */ /* 0x0003e80000100800 */
.L_x_9876:
[----:B------:R-:W-:Y:S05]  /*23530*/  YIELD ;  /* 0x0000000000007946 */ /* 0x000fea0003800000 */
[----:B------:R-:W-:Y:S01]  /*23540*/  ULDC.64 UR4, c[0x0][0xb20] ;  /* 0x0002c80000047ab9 */ /* 0x000fe20000000a00 */
[----:B-1----:R-:W-:Y:S01]  /*23550*/  IMAD.MOV.U32 R0, RZ, RZ, RZ ;  /* 0x000000ffff007224 */ /* 0x002fe200078e00ff */
[----:B------:R-:W-:Y:S01]  /*23560*/  ISETP.NE.U32.AND P0, PT, RZ, UR4, PT ;  /* 0x00000004ff007c0c */ /* 0x000fe2000bf05070 */
[----:B------:R-:W-:Y:S01]  /*23570*/  IMAD.MOV.U32 R4, RZ, RZ, RZ ;  /* 0x000000ffff047224 */ /* 0x000fe200078e00ff */
        /* <DEDUP_REMOVED lines=21> */
[----:B------:R-:W-:Y:S01]  /*236d0*/  USEL UR4, UR4, 0x1, UP0 ;  /* 0x0000000104047887 */ /* 0x000fe20008000000 */
[----:B------:R-:W-:-:S03]  /*236e0*/  ISETP.NE.U32.AND P0, PT, RZ, UR6, PT ;  /* 0x00000006ff007c0c */ /* 0x000fc6000bf05070 */
[----:B------:R-:W-:Y:S01]  /*236f0*/  UIMAD UR4, UR4, UR5, URZ ;  /* 0x00000005040472a4 */ /* 0x000fe2000f8e023f */
[----:B------:R-:W-:Y:S01]  /*23700*/  ISETP.NE.AND.EX P0, PT, RZ, UR7, PT, P0 ;  /* 0x00000007ff007c0c */ /* 0x000fe2000bf05300 */
[----:B--2---:R1:W-:Y:S02]  /*23710*/  STL [R1+0x488], R4 ;  /* 0x0004880401007387 */ /* 0x0043e40000100800 */
[----:B-1----:R-:W1:Y:S02]  /*23720*/  @P1 LDC.64 R4, c[0x0][0xb10] ;  /* 0x0002c400ff041b82 */ /* 0x002e640000000a00 */
[----:B-1----:R-:W-:-:S05]  /*23730*/  @P1 IMAD.WIDE R4, R19, 0x4, R4 ;  /* 0x0000000413041825 */ /* 0x002fca00078e0204 */
[----:B------:R1:W5:Y:S02]  /*23740*/  @P1 LDG.E R6, desc[UR54][R4.64] ;  /* 0x0000003604061981 */ /* 0x000364000c1e1900 */
[----:B-1----:R-:W-:Y:S01]  /*23750*/  IMAD.U32 R4, RZ, RZ, UR4 ;  /* 0x00000004ff047e24 */ /* 0x002fe2000f8e00ff */
[----:B------:R-:W-:Y:S06]  /*23760*/  @P1 BRA `(.L_x_9803) ;  /* 0x0000000000101947 */ /* 0x000fec0003800000 */
[----:B------:R-:W-:Y:S05]  /*23770*/  @!P2 BRA `(.L_x_9803) ;  /* 0x00000000000ca947 */ /* 0x000fea0003800000 */
[----:B------:R-:W2:Y:S04]  /*23780*/  LDG.E R5, desc[UR54][R2.64] ;  /* 0x0000003602057981 */ /* 0x000ea8000c1e1900 */
[----:B-----5:R-:W2:Y:S02]  /*23790*/  LDG.E R6, desc[UR54][R2.64+0x4] ;  /* 0x0000043602067981 */ /* 0x020ea4000c1e1900 */
[----:B--2---:R-:W-:-:S07]  /*237a0*/  IMAD.IADD R6, R6, 0x1, -R5 ;  /* 0x0000000106067824 */ /* 0x004fce00078e0a05 */
.L_x_9803:
        /* <DEDUP_REMOVED lines=14> */
.L_x_9804:
[----:B------:R-:W-:Y:S05]  /*23890*/  @!P0 BRA `(.L_x_9805) ;  /* 0x00000000000c8947 */ /* 0x000fea0003800000 */
[----:B-1----:R-:W2:Y:S04]  /*238a0*/  LDG.E R5, desc[UR54][R2.64] ;  /* 0x0000003602057981 */ /* 0x002ea8000c1e1900 */
[----:B------:R-:W2:Y:S02]  /*238b0*/  LDG.E R4, desc[UR54][R2.64+0x4] ;  /* 0x0000043602047981 */ /* 0x000ea4000c1e1900 */
[----:B--2---:R-:W-:-:S07]  /*238c0*/  IMAD.IADD R4, R4, 0x1, -R5 ;  /* 0x0000000104047824 */ /* 0x004fce00078e0a05 */
.L_x_9805:
        /* <DEDUP_REMOVED lines=18> */
.L_x_9808:
[----:B------:R-:W-:-:S13]  /*239f0*/  ISETP.NE.AND P1, PT, R3, 0x1, PT ;  /* 0x000000010300780c */ /* 0x000fda0003f25270 */
[----:B-1----:R-:W1:Y:S02]  /*23a00*/  @P1 LDC.64 R4, c[0x0][0xae0] ;  /* 0x0002b800ff041b82 */ /* 0x002e640000000a00 */
[----:B-1----:R-:W-:-:S05]  /*23a10*/  @P1 IMAD.HI.U32 R4, R0, R4, RZ ;  /* 0x0000000400041227 */ /* 0x002fca00078e00ff */
[----:B------:R-:W-:-:S07]  /*23a20*/  @P1 SHF.R.U32.HI R0, RZ, R5, R4 ;  /* 0x00000005ff001219 */ /* 0x000fce0000011604 */
.L_x_9809:
[----:B------:R-:W-:Y:S05]  /*23a30*/  BSYNC B0 ;  /* 0x0000000000007941 */ /* 0x000fea0003800000 */
.L_x_9807:
[----:B------:R-:W-:-:S05]  /*23a40*/  IMAD R5, R0, R3, R3 ;  /* 0x0000000300057224 */ /* 0x000fca00078e0203 */
[----:B------:R-:W-:-:S07]  /*23a50*/  VIMNMX R2, R2, R5, PT ;  /* 0x0000000502027248 */ /* 0x000fce0003fe0100 */
.L_x_9806:
[----:B------:R-:W-:Y:S01]  /*23a60*/  VIADD R2, R2, 0x5f ;  /* 0x0000005f02027836 */ /* 0x000fe20000000000 */
[----:B------:R-:W-:Y:S01]  /*23a70*/  ULDC UR4, c[0x0][0xad4] ;  /* 0x0002b50000047ab9 */ /* 0x000fe20000000800 */
[----:B------:R-:W-:Y:S02]  /*23a80*/  VIADD R0, R7, 0x5f ;  /* 0x0000005f07007836 */ /* 0x000fe40000000000 */
[----:B------:R-:W-:-:S04]  /*23a90*/  IMAD.HI R2, R2, 0x2aaaaaab, RZ ;  /* 0x2aaaaaab02027827 */ /* 0x000fc800078e02ff */
[----:B------:R-:W-:Y:S01]  /*23aa0*/  IMAD.HI R0, R0, 0x2aaaaaab, RZ ;  /* 0x2aaaaaab00007827 */ /* 0x000fe200078e02ff */
[----:B-1----:R-:W-:-:S03]  /*23ab0*/  SHF.R.U32.HI R5, RZ, 0x1f, R2 ;  /* 0x0000001fff057819 */ /* 0x002fc60000011602 */
[----:B------:R-:W-:Y:S01]  /*23ac0*/  IMAD R6, R17, 0x80, -R6 ;  /* 0x0000008011067824 */ /* 0x000fe200078e0a06 */
[----:B------:R-:W-:Y:S02]  /*23ad0*/  LEA.HI.SX32 R2, R2, R5, 0x1c ;  /* 0x0000000502027211 */ /* 0x000fe400078fe2ff */
[----:B------:R-:W-:Y:S01]  /*23ae0*/  SHF.R.U32.HI R5, RZ, 0x1f, R0 ;  /* 0x0000001fff057819 */ /* 0x000fe20000011600 */
[----:B------:R-:W-:-:S03]  /*23af0*/  IMAD.IADD R6, R7, 0x1, R6 ;  /* 0x0000000107067824 */ /* 0x000fc600078e0206 */
        /* <DEDUP_REMOVED lines=15> */
.L_x_9812:
[----:B------:R-:W-:-:S13]  /*23bf0*/  ISETP.NE.AND P0, PT, R3, 0x1, PT ;  /* 0x000000010300780c */ /* 0x000fda0003f05270 */
[----:B------:R-:W2:Y:S02]  /*23c00*/  @P0 LDC.64 R4, c[0x0][0xae0] ;  /* 0x0002b800ff040b82 */ /* 0x000ea40000000a00 */
[----:B--2---:R-:W-:-:S05]  /*23c10*/  @P0 IMAD.HI.U32 R4, R6, R4, RZ ;  /* 0x0000000406040227 */ /* 0x004fca00078e00ff */
[----:B------:R-:W-:-:S07]  /*23c20*/  @P0 SHF.R.U32.HI R6, RZ, R5, R4 ;  /* 0x00000005ff060219 */ /* 0x000fce0000011604 */
.L_x_9813:
[----:B------:R-:W-:Y:S05]  /*23c30*/  BSYNC B0 ;  /* 0x0000000000007941 */ /* 0x000fea0003800000 */
.L_x_9811:
[----:B------:R-:W-:-:S05]  /*23c40*/  IMAD R3, R6, R3, RZ ;  /* 0x0000000306037224 */ /* 0x000fca00078e02ff */
[----:B------:R-:W-:-:S07]  /*23c50*/  VIMNMX R0, R0, R3, !PT ;  /* 0x0000000300007248 */ /* 0x000fce0007fe0100 */
.L_x_9810:
        /* <DEDUP_REMOVED lines=25> */
.L_x_9815:
        /* <DEDUP_REMOVED lines=14> */
[----:B------:R-:W-:Y:S02]  /*23ed0*/  IMAD.U32 R6, RZ, RZ, UR8 ;  /* 0x00000008ff067e24 */ /* 0x000fe4000f8e00ff */
[----:B------:R-:W-:-:S02]  /*23ee0*/  IMAD.U32 R7, RZ, RZ, UR9 ;  /* 0x00000009ff077e24 */ /* 0x000fc4000f8e00ff */
[----:B------:R-:W-:Y:S02]  /*23ef0*/  IMAD.U32 R10, RZ, RZ, UR4 ;  /* 0x00000004ff0a7e24 */ /* 0x000fe4000f8e00ff */
[----:B0-----:R-:W-:Y:S02]  /*23f00*/  IMAD.U32 R11, RZ, RZ, UR5 ;  /* 0x00000005ff0b7e24 */ /* 0x001fe4000f8e00ff */
[----:B-1----:R-:W-:Y:S02]  /*23f10*/  IMAD.MOV.U32 R8, RZ, RZ, 0x70 ;  /* 0x00000070ff087424 */ /* 0x002fe400078e00ff */
[----:B------:R-:W-:Y:S02]  /*23f20*/  IMAD.MOV.U32 R12, RZ, RZ, 0x1 ;  /* 0x00000001ff0c7424 */ /* 0x000fe400078e00ff */
[----:B------:R-:W-:-:S07]  /*23f30*/  IMAD.MOV.U32 R13, RZ, RZ, RZ ;  /* 0x000000ffff0d7224 */ /* 0x000fce00078e00ff */
[----:B------:R-:W-:-:S07]  /*23f40*/  LEPC R20, `(.L_x_9817) ;  /* 0x000000001014794e */ /* 0x000fce0000000000 */
[----:B--2---:R-:W-:Y:S05]  /*23f50*/  CALL.ABS.NOINC R2 ;  /* 0x0000000002007343 */ /* 0x004fea0003c00000 */
.L_x_9817:
        /* <DEDUP_REMOVED lines=11> */
[----:B------:R-:W-:Y:S02]  /*24010*/  IMAD.U32 R6, RZ, RZ, UR8 ;  /* 0x00000008ff067e24 */ /* 0x000fe4000f8e00ff */
[----:B------:R-:W-:-:S02]  /*24020*/  IMAD.U32 R7, RZ, RZ, UR9 ;  /* 0x00000009ff077e24 */ /* 0x000fc4000f8e00ff */
[----:B------:R-:W-:Y:S02]  /*24030*/  IMAD.U32 R10, RZ, RZ, UR4 ;  /* 0x00000004ff0a7e24 */ /* 0x000fe4000f8e00ff */
[----:B0-----:R-:W-:Y:S02]  /*24040*/  IMAD.U32 R11, RZ, RZ, UR5 ;  /* 0x00000005ff0b7e24 */ /* 0x001fe4000f8e00ff */
[----:B-1----:R-:W-:Y:S02]  /*24050*/  IMAD.MOV.U32 R8, RZ, RZ, 0x70 ;  /* 0x00000070ff087424 */ /* 0x002fe400078e00ff */
[----:B------:R-:W-:Y:S02]  /*24060*/  IMAD.MOV.U32 R12, RZ, RZ, 0x1 ;  /* 0x00000001ff0c7424 */ /* 0x000fe400078e00ff */
[----:B--2---:R-:W-:-:S07]  /*24070*/  IMAD.MOV.U32 R13, RZ, RZ, RZ ;  /* 0x000000ffff0d7224 */ /* 0x004fce00078e00ff */
[----:B------:R-:W-:-:S07]  /*24080*/  LEPC R20, `(.L_x_9819) ;  /* 0x000000001014794e */ /* 0x000fce0000000000 */
[----:B---3--:R-:W-:Y:S05]  /*24090*/  CALL.ABS.NOINC R2 ;  /* 0x0000000002007343 */ /* 0x008fea0003c00000 */
.L_x_9819:
        /* <DEDUP_REMOVED lines=16> */
.L_x_9818:
[----:B------:R-:W2:Y:S01]  /*241a0*/  LDL.LU R7, [R1+0x488] ;  /* 0x0004880001077983 */ /* 0x000ea20000300800 */
[----:B------:R-:W3:Y:S01]  /*241b0*/  LDC R0, c[0x0][0x428] ;  /* 0x00010a00ff007b82 */ /* 0x000ee20000000800 */
[----:B------:R-:W-:Y:S01]  /*241c0*/  ULDC.64 UR4, c[0x0][0xaf0] ;  /* 0x0002bc0000047ab9 */ /* 0x000fe20000000a00 */
[----:B------:R-:W4:Y:S01]  /*241d0*/  S2R R4, SR_TID.X ;  /* 0x0000000000047919 */ /* 0x000f220000002100 */
[----:B---3--:R-:W-:Y:S01]  /*241e0*/  ISETP.NE.AND P0, PT, R0, 0x1, PT ;  /* 0x000000010000780c */ /* 0x008fe20003f05270 */
[----:B------:R-:W-:Y:S01]  /*241f0*/  IMAD.MOV.U32 R0, RZ, RZ, R18 ;  /* 0x000000ffff007224 */ /* 0x000fe200078e0012 */
[----:B----4-:R-:W-:Y:S01]  /*24200*/  LOP3.LUT R6, R4, 0x1f, RZ, 0xc0, !PT ;  /* 0x0000001f04067812 */ /* 0x010fe200078ec0ff */
[----:B------:R-:W-:-:S10]  /*24210*/  IMAD.MOV.U32 R4, RZ, RZ, R19 ;  /* 0x000000ffff047224 */ /* 0x000fd400078e0013 */
        /* <DEDUP_REMOVED lines=19> */
[----:B--23--:R-:W-:-:S07]  /*24350*/  IMAD R17, R17, 0x80, R7 ;  /* 0x0000008011117824 */ /* 0x00cfce00078e0207 */
.L_x_9820:
        /* <DEDUP_REMOVED lines=19> */
.L_x_9892:
[----:B------:R-:W-:Y:S01]  /*24490*/  UMOV UR4, 0xffffffff ;  /* 0xffffffff00047882 */ /* 0x000fe20000000000 */
[----:B------:R-:W-:Y:S02]  /*244a0*/  SHF.R.S32.HI R5, RZ, 0x1f, R4 ;  /* 0x0000001fff057819 */ /* 0x000fe40000011404 */
[----:B------:R-:W-:Y:S05]  /*244b0*/  BRA.DIV UR4, `(.L_x_9822) ;  /* 0x0000003604f47947 */ /* 0x000fea000b800000 */
[----:B------:R-:W-:-:S13]  /*244c0*/  ELECT P6, URZ, PT ;  /* 0x00000000003f782f */ /* 0x000fda00038c0000 */
.L_x_9895:
        /* <DEDUP_REMOVED lines=22> */
.L_x_9824:
[----:B------:R-:W2:Y:S01]  /*24630*/  LDL R9, [R1+0x470] ;  /* 0x0004700001097983 */ /* 0x000ea20000100800 */
        /* <DEDUP_REMOVED lines=8> */
.L_x_9896:
        /* <DEDUP_REMOVED lines=11> */
.L_x_9826:
[----:B------:R-:W2:Y:S01]  /*24770*/  LDL R11, [R1+0x470] ;  /* 0x00047000010b7983 */ /* 0x000ea20000100800 */
        /* <DEDUP_REMOVED lines=21> */
.L_x_9823:
        /* <DEDUP_REMOVED lines=26> */
[----:B-1----:R-:W-:Y:S01]  /*24a70*/  IMAD.MOV.U32 R6, RZ, RZ, 0x10000 ;  /* 0x00010000ff067424 */ /* 0x002fe200078e00ff */
        /* <DEDUP_REMOVED lines=27> */
[----:B-1----:R-:W-:Y:S01]  /*24c30*/  NOP ;  /* 0x0000000000007918 */ /* 0x002fe20000000000 */
.L_x_9828:
[----:B------:R-:W-:Y:S05]  /*24c40*/  BSYNC B0 ;  /* 0x0000000000007941 */ /* 0x000fea0003800000 */
.L_x_9827:
        /* <DEDUP_REMOVED lines=8> */
.L_x_9897:
[----:B------:R-:W-:Y:S01]  /*24cd0*/  ULDC.64 UR46, c[0x0][0x3f8] ;  /* 0x0000fe00002e7ab9 */ /* 0x000fe20000000a00 */
[----:B------:R-:W-:Y:S01]  /*24ce0*/  ULDC.64 UR38, c[0x0][0x408] ;  /* 0x0001020000267ab9 */ /* 0x000fe20000000a00 */
[----:B------:R-:W-:Y:S04]  /*24cf0*/  BSSY B0, `(.L_x_9830) ;  /* 0x000003b000007945 */ /* 0x000fe80003800000 */
[----:B------:R-:W-:Y:S05]  /*24d00*/  @!P6 BRA `(.L_x_9831) ;  /* 0x0000000000e4e947 */ /* 0x000fea0003800000 */
[----:B-1----:R-:W2:Y:S01]  /*24d10*/  LDL R9, [R1+0x470] ;  /* 0x0004700001097983 */ /* 0x002ea20000100800 */
        /* <DEDUP_REMOVED lines=8> */
.L_x_9898:
        /* <DEDUP_REMOVED lines=11> */
.L_x_9833:
[----:B0-----:R-:W2:Y:S01]  /*24e50*/  LDL R6, [R1+0x470] ;  /* 0x0004700001067983 */ /* 0x001ea20000100800 */
        /* <DEDUP_REMOVED lines=36> */
.L_x_9831:
[----:B------:R-:W-:Y:S05]  /*250a0*/  BSYNC B0 ;  /* 0x0000000000007941 */ /* 0x000fea0003800000 */
.L_x_9830:
        /* <DEDUP_REMOVED lines=14> */
[----:B0-----:R-:W2:Y:S04]  /*25190*/  LDL.LU R11, [R1+0x470] ;  /* 0x00047000010b7983 */ /* 0x001ea80000300800 */
[----:B------:R-:W3:Y:S01]  /*251a0*/  LDL.LU R13, [R1+0x474] ;  /* 0x00047400010d7983 */ /* 0x000ee20000300800 */
[----:B------:R-:W-:Y:S01]  /*251b0*/  BSSY B2, `(.L_x_9838) ;  /* 0x0000070000027945 */ /* 0x000fe20003800000 */
[----:B--2---:R-:W-:-:S05]  /*251c0*/  VIADD R6, R11, 0x1 ;  /* 0x000000010b067836 */ /* 0x004fca0000000000 */
[----:B------:R-:W-:-:S04]  /*251d0*/  ISETP.NE.AND P0, PT, R6, 0x2, PT ;  /* 0x000000020600780c */ /* 0x000fc80003f05270 */
[----:B------:R-:W-:Y:S02]  /*251e0*/  SEL R9, RZ, 0x1, P0 ;  /* 0x00000001ff097807 */ /* 0x000fe40000000000 */
[----:B------:R-:W-:Y:S02]  /*251f0*/  SEL R14, R6, RZ, P0 ;  /* 0x000000ff060e7207 */ /* 0x000fe40000000000 */
[----:B---3--:R-:W-:-:S03]  /*25200*/  LOP3.LUT R13, R13, R9, RZ, 0x3c, !PT ;  /* 0x000000090d0d7212 */ /* 0x008fc600078e3cff */
[----:B------:R0:W-:Y:S04]  /*25210*/  STL [R1+0x470], R14 ;  /* 0x0004700e01007387 */ /* 0x0001e80000100800 */
[----:B------:R0:W-:Y:S01]  /*25220*/  STL [R1+0x474], R13 ;  /* 0x0004740d01007387 */ /* 0x0001e20000100800 */
        /* <DEDUP_REMOVED lines=22> */
.L_x_9840:
[----:B-1----:R-:W1:Y:S01]  /*25390*/  S2R R3, SR_CgaCtaId ;  /* 0x0000000000037919 */ /* 0x002e620000008800 */
[----:B------:R-:W-:-:S04]  /*253a0*/  MOV R2, 0x400 ;  /* 0x0000040000027802 */ /* 0x000fc80000000f00 */
[----:B-1----:R-:W-:Y:S02]  /*253b0*/  LEA R2, R3, R2, 0x18 ;  /* 0x0000000203027211 */ /* 0x002fe400078ec0ff */
[----:B------:R-:W-:-:S03]  /*253c0*/  SHF.L.U32 R3, R13, 0x1f, RZ ;  /* 0x0000001f0d037819 */ /* 0x000fc600000006ff */
[----:B------:R-:W-:-:S04]  /*253d0*/  IMAD R2, R14, 0x8, R2 ;  /* 0x000000080e027824 */ /* 0x000fc800078e0202 */
[----:B------:R-:W1:Y:S02]  /*253e0*/  SYNCS.PHASECHK.TRANS64.TRYWAIT P0, [R2+URZ+0x32440], R3 ;  /* 0x03244003020075a7 */ /* 0x000e64000800017f */
[----:B-1----:R-:W-:Y:S05]  /*253f0*/  @!P0 BRA `(.L_x_9841) ;  /* 0x00000028008c8947 */ /* 0x002fea0003800000 */
.L_x_9899:
        /* <DEDUP_REMOVED lines=11> */
.L_x_9842:
[----:B------:R-:W2:Y:S01]  /*254b0*/  LDL R6, [R1+0x470] ;  /* 0x0004700001067983 */ /* 0x000ea20000100800 */
        /* <DEDUP_REMOVED lines=21> */
.L_x_9900:
        /* <DEDUP_REMOVED lines=8> */
.L_x_9844:
[----:B-12---:R-:W2:Y:S01]  /*25690*/  LDL R3, [R1+0x470] ;  /* 0x0004700001037983 */ /* 0x006ea20000100800 */
        /* <DEDUP_REMOVED lines=33> */
.L_x_9839:
[----:B------:R-:W-:Y:S05]  /*258b0*/  BSYNC B2 ;  /* 0x0000000000027941 */ /* 0x000fea0003800000 */
.L_x_9838:
[----:B------:R-:W2:Y:S02]  /*258c0*/  LDL R2, [R1+0x484] ;  /* 0x0004840001027983 */ /* 0x000ea40000100800 */
[----:B--2---:R-:W-:-:S07]  /*258d0*/  VIADD R8, R2, 0xfffffffd ;  /* 0xfffffffd02087836 */ /* 0x004fce0000000000 */
.L_x_9837:
[----:B------:R-:W-:Y:S05]  /*258e0*/  BSYNC B1 ;  /* 0x0000000000017941 */ /* 0x000fea0003800000 */
.L_x_9836:
[----:B------:R-:W2:Y:S01]  /*258f0*/  LDL.LU R2, [R1+0x484] ;  /* 0x0004840001027983 */ /* 0x000ea20000300800 */
[----:B------:R-:W-:Y:S01]  /*25900*/  VIADD R10, R10, 0xfffffffe ;  /* 0xfffffffe0a0a7836 */ /* 0x000fe20000000000 */
[----:B--2---:R-:W-:-:S04]  /*25910*/  LOP3.LUT R3, RZ, R2, RZ, 0x33, !PT ;  /* 0x00000002ff037212 */ /* 0x004fc800078e33ff */
[----:B------:R-:W-:-:S13]  /*25920*/  ISETP.NE.AND P0, PT, R10, R3, PT ;  /* 0x000000030a00720c */ /* 0x000fda0003f05270 */
[----:B------:R-:W-:Y:S05]  /*25930*/  @!P0 BRA `(.L_x_9835) ;  /* 0x0000000c00948947 */ /* 0x000fea0003800000 */
.L_x_9859:
[----:B------:R-:W2:Y:S04]  /*25940*/  LDL.LU R3, [R1+0x470] ;  /* 0x0004700001037983 */ /* 0x000ea80000300800 */
        /* <DEDUP_REMOVED lines=10> */
[----:B0-----:R-:W-:-:S03]  /*259f0*/  IMAD.MOV.U32 R11, RZ, RZ, R8 ;  /* 0x000000ffff0b7224 */ /* 0x001fc600078e0008 */
[----:B------:R-:W-:-:S13]  /*25a00*/  ISETP.NE.AND.EX P0, PT, RZ, UR47, PT, P0 ;  /* 0x0000002fff007c0c */ /* 0x000fda000bf05300 */
[----:B------:R-:W-:Y:S05]  /*25a10*/  @!P0 BRA `(.L_x_9847) ;  /* 0x0000000000448947 */ /* 0x000fea0003800000 */
[----:B------:R-:W0:Y:S01]  /*25a20*/  LDC R11, c[0x0][0x41c] ;  /* 0x00010700ff0b7b82 */ /* 0x000e220000000800 */
[----:B------:R-:W-:Y:S02]  /*25a30*/  IMAD.MOV.U32 R12, RZ, RZ, R8 ;  /* 0x000000ffff0c7224 */ /* 0x000fe400078e0008 */
        /* <DEDUP_REMOVED lines=15> */
.L_x_9847:
[----:B------:R-:W1:Y:S01]  /*25b30*/  S2R R3, SR_CgaCtaId ;  /* 0x0000000000037919 */ /* 0x000e620000008800 */
[----:B------:R-:W-:-:S04]  /*25b40*/  MOV R2, 0x400 ;  /* 0x0000040000027802 */ /* 0x000fc80000000f00 */
[----:B-1----:R-:W-:Y:S02]  /*25b50*/  LEA R2, R3, R2, 0x18 ;  /* 0x0000000203027211 */ /* 0x002fe400078ec0ff */
[----:B------:R-:W-:-:S03]  /*25b60*/  SHF.L.U32 R3, R10, 0x1f, RZ ;  /* 0x0000001f0a037819 */ /* 0x000fc600000006ff */
[----:B------:R-:W-:-:S04]  /*25b70*/  IMAD R2, R9, 0x8, R2 ;  /* 0x0000000809027824 */ /* 0x000fc800078e0202 */
[----:B------:R-:W1:Y:S02]  /*25b80*/  SYNCS.PHASECHK.TRANS64.TRYWAIT P0, [R2+URZ+0x32440], R3 ;  /* 0x03244003020075a7 */ /* 0x000e64000800017f */
[----:B-1----:R-:W-:Y:S05]  /*25b90*/  @!P0 BRA `(.L_x_9848) ;  /* 0x0000002000cc8947 */ /* 0x002fea0003800000 */
.L_x_9901:
        /* <DEDUP_REMOVED lines=11> */
.L_x_9849:
        /* <DEDUP_REMOVED lines=21> */
.L_x_9902:
        /* <DEDUP_REMOVED lines=8> */
.L_x_9851:
        /* <DEDUP_REMOVED lines=33> */
.L_x_9846:
[----:B------:R-:W-:Y:S05]  /*26030*/  BSYNC B1 ;  /* 0x0000000000017941 */ /* 0x000fea0003800000 */
.L_x_9845:
[----:B------:R-:W-:Y:S01]  /*26040*/  VIADD R9, R9, 0x1 ;  /* 0x0000000109097836 */ /* 0x000fe20000000000 */
[----:B------:R-:W-:Y:S04]  /*26050*/  BSSY B1, `(.L_x_9852) ;  /* 0x000006f000017945 */ /* 0x000fe80003800000 */
[----:B------:R-:W-:-:S04]  /*26060*/  ISETP.NE.AND P0, PT, R9, 0x2, PT ;  /* 0x000000020900780c */ /* 0x000fc80003f05270 */
[----:B------:R-:W-:Y:S02]  /*26070*/  SEL R3, RZ, 0x1, P0 ;  /* 0x00000001ff037807 */ /* 0x000fe40000000000 */
[----:B------:R-:W-:Y:S01]  /*26080*/  SEL R12, R9, RZ, P0 ;  /* 0x000000ff090c7207 */ /* 0x000fe20000000000 */
[----:B------:R-:W-:Y:S01]  /*26090*/  VIADD R9, R8, 0xffffffff ;  /* 0xffffffff08097836 */ /* 0x000fe20000000000 */
[----:B0-----:R-:W-:-:S03]  /*260a0*/  LOP3.LUT R11, R10, R3, RZ, 0x3c, !PT ;  /* 0x000000030a0b7212 */ /* 0x001fc600078e3cff */
[----:B------:R0:W-:Y:S04]  /*260b0*/  STL [R1+0x470], R12 ;  /* 0x0004700c01007387 */ /* 0x0001e80000100800 */
[----:B------:R0:W-:Y:S01]  /*260c0*/  STL [R1+0x474], R11 ;  /* 0x0004740b01007387 */ /* 0x0001e20000100800 */
[----:B------:R-:W-:Y:S05]  /*260d0*/  @!P6 BRA `(.L_x_9853) ;  /* 0x000000040098e947 */ /* 0x000fea0003800000 */
        /* <DEDUP_REMOVED lines=20> */
.L_x_9854:
[----:B------:R-:W2:Y:S01]  /*26220*/  S2R R3, SR_CgaCtaId ;  /* 0x0000000000037919 */ /* 0x000ea20000008800 */
[----:B------:R-:W-:-:S04]  /*26230*/  MOV R2, 0x400 ;  /* 0x0000040000027802 */ /* 0x000fc80000000f00 */
[----:B--2---:R-:W-:Y:S02]  /*26240*/  LEA R2, R3, R2, 0x18 ;  /* 0x0000000203027211 */ /* 0x004fe400078ec0ff */
[----:B------:R-:W-:-:S03]  /*26250*/  SHF.L.U32 R3, R11, 0x1f, RZ ;  /* 0x0000001f0b037819 */ /* 0x000fc600000006ff */
[----:B------:R-:W-:-:S04]  /*26260*/  IMAD R2, R12, 0x8, R2 ;  /* 0x000000080c027824 */ /* 0x000fc800078e0202 */
[----:B------:R-:W2:Y:S02]  /*26270*/  SYNCS.PHASECHK.TRANS64.TRYWAIT P0, [R2+URZ+0x32440], R3 ;  /* 0x03244003020075a7 */ /* 0x000ea4000800017f */
[----:B--2---:R-:W-:Y:S05]  /*26280*/  @!P0 BRA `(.L_x_9855) ;  /* 0x0000001c00388947 */ /* 0x004fea0003800000 */
.L_x_9903:
        /* <DEDUP_REMOVED lines=11> */
.L_x_9856:
[----:B------:R-:W3:Y:S01]  /*26340*/  LDL R6, [R1+0x470] ;  /* 0x0004700001067983 */ /* 0x000ee20000100800 */
        /* <DEDUP_REMOVED lines=21> */
.L_x_9904:
        /* <DEDUP_REMOVED lines=8> */
.L_x_9858:
[----:B0-2---:R-:W2:Y:S01]  /*26520*/  LDL R3, [R1+0x470] ;  /* 0x0004700001037983 */ /* 0x005ea20000100800 */
        /* <DEDUP_REMOVED lines=33> */
.L_x_9853:
[----:B------:R-:W-:Y:S05]  /*26740*/  BSYNC B1 ;  /* 0x0000000000017941 */ /* 0x000fea0003800000 */
.L_x_9852:
[----:B------:R-:W2:Y:S01]  /*26750*/  LDL R2, [R1+0x47c] ;  /* 0x00047c0001027983 */ /* 0x000ea20000100800 */
[----:B------:R-:W-:Y:S01]  /*26760*/  VIADD R8, R8, 0xfffffffe ;  /* 0xfffffffe08087836 */ /* 0x000fe20000000000 */
[----:B--2---:R-:W-:-:S13]  /*26770*/  ISETP.GT.AND P0, PT, R9, R2, PT ;  /* 0x000000020900720c */ /* 0x004fda0003f04270 */
[----:B------:R-:W-:Y:S05]  /*26780*/  @P0 BRA `(.L_x_9859) ;  /* 0xfffffff0006c0947 */ /* 0x000fea000383ffff */
.L_x_9835:
[----:B------:R-:W-:Y:S05]  /*26790*/  BSYNC B0 ;  /* 0x0000000000007941 */ /* 0x000fea0003800000 */
.L_x_9834:
[----:B------:R-:W2:Y:S01]  /*267a0*/  LDL.LU R3, [R1+0x470] ;  /* 0x0004700001037983 */ /* 0x000ea20000300800 */
        /* <DEDUP_REMOVED lines=8> */
[----:B------:R1:W-:Y:S01]  /*26830*/  STL [R1+0x470], R2 ;  /* 0x0004700201007387 */ /* 0x0003e20000100800 */
        /* <DEDUP_REMOVED lines=8> */
[----:B------:R-:W1:Y:S02]  /*268c0*/  S2R R6, SR_LTMASK ;  /* 0x0000000000067919 */ /* 0x000e640000003900 */
[----:B-1----:R-:W-:-:S04]  /*268d0*/  LOP3.LUT R6, R6, UR4, RZ, 0xc0, !PT ;  /* 0x0000000406067c12 */ /* 0x002fc8000f8ec0ff */
[----:B------:R-:W1:Y:S01]  /*268e0*/  POPC R7, R6 ;  /* 0x0000000600077309 */ /* 0x000e620000000000 */
[----:B--2---:R-:W1:Y:S02]  /*268f0*/  SHFL.IDX PT, R4, R3, R4, 0x1f ;  /* 0x00001f0403047589 */ /* 0x004e6400000e0000 */
[----:B-1----:R-:W-:-:S07]  /*26900*/  IADD3 R16, R4, UR49, R7 ;  /* 0x0000003104107c10 */ /* 0x002fce000fffe007 */
.L_x_9861:
[----:B------:R-:W-:Y:S05]  /*26910*/  BSYNC B0 ;  /* 0x0000000000007941 */ /* 0x000fea0003800000 */
.L_x_9860:
[----:B-1----:R-:W2:Y:S02]  /*26920*/  LDL.LU R2, [R1+0x474] ;  /* 0x0004740001027983 */ /* 0x002ea40000300800 */
[----:B--2---:R-:W-:-:S05]  /*26930*/  LOP3.LUT R2, R2, R0, RZ, 0x3c, !PT ;  /* 0x0000000002027212 */ /* 0x004fca00078e3cff */
[----:B------:R1:W-:Y:S02]  /*26940*/  STL [R1+0x474], R2 ;  /* 0x0004740201007387 */ /* 0x0003e40000100800 */
.L_x_9816:
[----:B------:R-:W-:Y:S05]  /*26950*/  BSYNC B6 ;  /* 0x0000000000067941 */ /* 0x000fea0003800000 */
.L_x_9814:
[----:B------:R-:W-:-:S03]  /*26960*/  UMOV UR4, 0xffffffff ;  /* 0xffffffff00047882 */ /* 0x000fc60000000000 */
[----:B------:R-:W-:Y:S05]  /*26970*/  BRA.DIV UR4, `(.L_x_9862) ;  /* 0x0000001604a47947 */ /* 0x000fea000b800000 */
[----:B------:R2:W3:Y:S04]  /*26980*/  SHFL.IDX PT, R4, R16, RZ, 0x1f ;  /* 0x00001fff10047589 */ /* 0x0004e800000e0000 */
[----:B------:R2:W4:Y:S02]  /*26990*/  SHFL.IDX PT, R6, R16, 0x1, 0x1f ;  /* 0x00201f0010067f89 */ /* 0x00052400000e0000 */
.L_x_9908:
[----:B------:R-:W5:Y:S01]  /*269a0*/  S2R R0, SR_TID.X ;  /* 0x0000000000007919 */ /* 0x000f620000002100 */
[----:B------:R-:W-:Y:S01]  /*269b0*/  ULDC UR4, c[0x0][0xd14] ;  /* 0x0003450000047ab9 */ /* 0x000fe20000000800 */
[----:B------:R-:W-:Y:S01]  /*269c0*/  BSSY B0, `(.L_x_9863) ;  /* 0x000000b000007945 */ /* 0x000fe20003800000 */
[----:B-1----:R-:W-:Y:S01]  /*269d0*/  IMAD.MOV.U32 R2, RZ, RZ, RZ ;  /* 0x000000ffff027224 */ /* 0x002fe200078e00ff */
[----:B-----5:R-:W-:Y:S01]  /*269e0*/  LOP3.LUT R8, R0, 0x1f, RZ, 0xc0, !PT ;  /* 0x0000001f00087812 */ /* 0x020fe200078ec0ff */
[----:B------:R-:W-:-:S03]  /*269f0*/  IMAD.U32 R0, RZ, RZ, UR4 ;  /* 0x00000004ff007e24 */ /* 0x000fc6000f8e00ff */
[C---:B------:R-:W-:Y:S01]  /*26a00*/  ISETP.NE.AND P0, PT, R8.reuse, 0x1f, PT ;  /* 0x0000001f0800780c */ /* 0x040fe20003f05270 */
[----:B------:R-:W-:-:S05]  /*26a10*/  IMAD.IADD R5, R8, 0x1, R19 ;  /* 0x0000000108057824 */ /* 0x000fca00078e0213 */
[----:B------:R-:W-:-:S13]  /*26a20*/  ISETP.GE.OR P0, PT, R5, R0, !P0 ;  /* 0x000000000500720c */ /* 0x000fda0004706670 */
[----:B------:R-:W-:Y:S05]  /*26a30*/  @P0 BRA `(.L_x_9864) ;  /* 0x00000000000c0947 */ /* 0x000fea0003800000 */
[----:B------:R-:W1:Y:S02]  /*26a40*/  LDC.64 R2, c[0x0][0xd58] ;  /* 0x00035600ff027b82 */ /* 0x000e640000000a00 */
[----:B-1----:R-:W-:-:S06]  /*26a50*/  IMAD.WIDE R2, R5, 0x4, R2 ;  /* 0x0000000405027825 */ /* 0x002fcc00078e0202 */
[----:B------:R1:W5:Y:S02]  /*26a60*/  LDG.E R2, desc[UR54][R2.64] ;  /* 0x0000003602027981 */ /* 0x000364000c1e1900 */
.L_x_9864:
[----:B------:R-:W-:Y:S05]  /*26a70*/  BSYNC B0 ;  /* 0x0000000000007941 */ /* 0x000fea0003800000 */
.L_x_9863:
        /* <DEDUP_REMOVED lines=23> */
.L_x_9916:
[----:B------:R-:W-:Y:S02]  /*26bf0*/  ULDC UR4, c[0x0][0xd10] ;  /* 0x0003440000047ab9 */ /* 0x000fe40000000800 */
[----:B------:R-:W-:-:S04]  /*26c00*/  IMAD.U32 R5, RZ, RZ, UR4 ;  /* 0x00000004ff057e24 */ /* 0x000fc8000f8e00ff */
[----:B-1----:R-:W-:-:S04]  /*26c10*/  IMAD R14, R14, R5, RZ ;  /* 0x000000050e0e7224 */ /* 0x002fc800078e02ff */
[----:B----4-:R-:W-:-:S05]  /*26c20*/  IMAD.IADD R7, R6, 0x1, R14 ;  /* 0x0000000106077824 */ /* 0x010fca00078e020e */
[----:B---3--:R-:W-:-:S13]  /*26c30*/  ISETP.GT.AND P0, PT, R7, R4, PT ;  /* 0x000000040700720c */ /* 0x008fda0003f04270 */
[----:B------:R-:W-:Y:S05]  /*26c40*/  @P0 BRA `(.L_x_9866) ;  /* 0x0000000000b40947 */ /* 0x000fea0003800000 */
[----:B------:R-:W1:Y:S02]  /*26c50*/  LDC R0, c[0x0][0xd14] ;  /* 0x00034500ff007b82 */ /* 0x000e640000000800 */
.L_x_9871:
[----:B------:R-:W-:-:S05]  /*26c60*/  VIADD R19, R19, 0x1f ;  /* 0x0000001f13137836 */ /* 0x000fca0000000000 */
[----:B-1----:R-:W-:-:S13]  /*26c70*/  ISETP.GE.AND P0, PT, R19, R0, PT ;  /* 0x000000001300720c */ /* 0x002fda0003f06270 */
[----:B------:R-:W-:Y:S05]  /*26c80*/  @P0 BRA `(.L_x_9867) ;  /* 0x0000000400ec0947 */ /* 0x000fea0003800000 */
[----:B------:R-:W1:Y:S01]  /*26c90*/  S2R R2, SR_TID.X ;  /* 0x0000000000027919 */ /* 0x000e620000002100 */
[----:B------:R-:W-:Y:S01]  /*26ca0*/  BSSY B0, `(.L_x_9868) ;  /* 0x000000a000007945 */ /* 0x000fe20003800000 */
[----:B-1----:R-:W-:Y:S01]  /*26cb0*/  LOP3.LUT R8, R2, 0x1f, RZ, 0xc0, !PT ;  /* 0x0000001f02087812 */ /* 0x002fe200078ec0ff */
[----:B------:R-:W-:-:S03]  /*26cc0*/  IMAD.MOV.U32 R2, RZ, RZ, RZ ;  /* 0x000000ffff027224 */ /* 0x000fc600078e00ff */
[C---:B------:R-:W-:Y:S01]  /*26cd0*/  ISETP.NE.AND P1, PT, R8.reuse, 0x1f, PT ;  /* 0x0000001f0800780c */ /* 0x040fe20003f25270 */
[----:B------:R-:W-:-:S05]  /*26ce0*/  IMAD.IADD R5, R8, 0x1, R19 ;  /* 0x0000000108057824 */ /* 0x000fca00078e0213 */
[----:B------:R-:W-:-:S13]  /*26cf0*/  ISETP.GE.OR P0, PT, R5, R0, !P1 ;  /* 0x000000000500720c */ /* 0x000fda0004f06670 */
[----:B------:R-:W-:Y:S05]  /*26d00*/  @P0 BRA `(.L_x_9869) ;  /* 0x00000000000c0947 */ /* 0x000fea0003800000 */
[----:B0-----:R-:W0:Y:S02]  /*26d10*/  LDC.64 R2, c[0x0][0xd58] ;  /* 0x00035600ff027b82 */ /* 0x001e240000000a00 */
[----:B0-----:R-:W-:-:S06]  /*26d20*/  IMAD.WIDE R2, R5, 0x4, R2 ;  /* 0x0000000405027825 */ /* 0x001fcc00078e0202 */
[----:B------:R1:W5:Y:S02]  /*26d30*/  LDG.E R2, desc[UR54][R2.64] ;  /* 0x0000003602027981 */ /* 0x000364000c1e1900 */
.L_x_9869:
[----:B------:R-:W-:Y:S05]  /*26d40*/  BSYNC B0 ;  /* 0x0000000000007941 */ /* 0x000fea0003800000 */
.L_x_9868:
        /* <DEDUP_REMOVED lines=8> */
[----:B------:R-:W3:Y:S02]  /*26dd0*/  SHFL.UP PT, R14, R13, 0x2, RZ ;  /* 0x044000000d0e7989 */ /* 0x000ee400000e00ff */
[----:B---3--:R-:W-:Y:S02]  /*26de0*/  SEL R14, R14, RZ, P1 ;  /* 0x000000ff0e0e7207 */ /* 0x008fe40000800000 */
[----:B------:R-:W-:-:S03]  /*26df0*/  ISETP.GE.U32.AND P1, PT, R8, 0x8, PT ;  /* 0x000000080800780c */ /* 0x000fc60003f26070 */
[----:B01----:R-:W-:-:S05]  /*26e00*/  IMAD.IADD R3, R13, 0x1, R14 ;  /* 0x000000010d037824 */ /* 0x003fca00078e020e */
        /* <DEDUP_REMOVED lines=11> */
.L_x_9924:
[----:B------:R-:W-:Y:S02]  /*26ec0*/  ULDC UR4, c[0x0][0xd10] ;  /* 0x0003440000047ab9 */ /* 0x000fe40000000800 */
[----:B------:R-:W-:-:S04]  /*26ed0*/  IMAD.U32 R5, RZ, RZ, UR4 ;  /* 0x00000004ff057e24 */ /* 0x000fc8000f8e00ff */
[----:B-1----:R-:W-:-:S04]  /*26ee0*/  IMAD R14, R14, R5, RZ ;  /* 0x000000050e0e7224 */ /* 0x002fc800078e02ff */
[----:B------:R-:W-:-:S05]  /*26ef0*/  IMAD.IADD R7, R14, 0x1, R7 ;  /* 0x000000010e077824 */ /* 0x000fca00078e0207 */
[----:B------:R-:W-:-:S13]  /*26f00*/  ISETP.GT.AND P0, PT, R7, R4, PT ;  /* 0x000000040700720c */ /* 0x000fda0003f04270 */
[----:B------:R-:W-:Y:S05]  /*26f10*/  @!P0 BRA `(.L_x_9871) ;  /* 0xfffffffc00508947 */ /* 0x000fea000383ffff */
.L_x_9866:
[----:B--2---:R-:W-:Y:S01]  /*26f20*/  IMAD.IADD R16, R7, 0x1, -R14 ;  /* 0x0000000107107824 */ /* 0x004fe200078e0a0e */
[----:B------:R-:W-:-:S03]  /*26f30*/  UMOV UR4, 0xffffffff ;  /* 0xffffffff00047882 */ /* 0x000fc60000000000 */
[----:B------:R-:W-:-:S05]  /*26f40*/  IMAD R7, R3, R5, R16 ;  /* 0x0000000503077224 */ /* 0x000fca00078e0210 */
[----:B------:R-:W-:Y:S01]  /*26f50*/  ISETP.GT.AND P6, PT, R7, R4, PT ;  /* 0x000000040700720c */ /* 0x000fe20003fc4270 */
[----:B------:R-:W-:-:S12]  /*26f60*/  BRA.DIV UR4, `(.L_x_9872) ;  /* 0x0000001a04147947 */ /* 0x000fd8000b800000 */
[----:B------:R-:W-:-:S04]  /*26f70*/  VOTE.ANY R7, PT, !P6 ;  /* 0x0000000000077806 */ /* 0x000fc800070e0100 */
[----:B------:R-:W1:Y:S02]  /*26f80*/  POPC R6, R7 ;  /* 0x0000000700067309 */ /* 0x000e640000000000 */
[----:B-1----:R1:W2:Y:S02]  /*26f90*/  SHFL.IDX PT, R17, R2, R6, 0x1f ;  /* 0x00001f0602117589 */ /* 0x0022a400000e0000 */
.L_x_9928:
[----:B------:R-:W-:Y:S01]  /*26fa0*/  ISETP.NE.AND P0, PT, R7, RZ, PT ;  /* 0x000000ff0700720c */ /* 0x000fe20003f05270 */
[----:B------:R-:W-:-:S12]  /*26fb0*/  IMAD.MOV.U32 R14, RZ, RZ, RZ ;  /* 0x000000ffff0e7224 */ /* 0x000fd800078e00ff */
[----:B------:R-:W-:Y:S05]  /*26fc0*/  @!P0 BRA `(.L_x_9873) ;  /* 0x0000000000108947 */ /* 0x000fea0003800000 */
[----:B------:R-:W-:Y:S01]  /*26fd0*/  UMOV UR4, 0xffffffff ;  /* 0xffffffff00047882 */ /* 0x000fe20000000000 */
[----:B------:R-:W-:Y:S02]  /*26fe0*/  VIADD R12, R6, 0xffffffff ;  /* 0xffffffff060c7836 */ /* 0x000fe40000000000 */
[----:B------:R-:W-:Y:S05]  /*26ff0*/  BRA.DIV UR4, `(.L_x_9874) ;  /* 0x0000001a04387947 */ /* 0x000fea000b800000 */
[----:B------:R3:W4:Y:S02]  /*27000*/  SHFL.IDX PT, R14, R3, R12, 0x1f ;  /* 0x00001f0c030e7589 */ /* 0x00072400000e0000 */
.L_x_9873:
[----:B01-3--:R-:W0:Y:S01]  /*27010*/  LDC.64 R2, c[0x0][0xd68] ;  /* 0x00035a00ff027b82 */ /* 0x00be220000000a00 */
[----:B------:R-:W-:-:S04]  /*27020*/  IMAD.IADD R19, R6, 0x1, R19 ;  /* 0x0000000106137824 */ /* 0x000fc800078e0213 */
        /* <DEDUP_REMOVED lines=39> */
[----:B0-----:R-:W-:Y:S01]  /*272a0*/  VIADD R2, R10, 0xffffffe ;  /* 0x0ffffffe0a027836 */ /* 0x001fe20000000000 */
[----:B------:R-:W-:-:S05]  /*272b0*/  IABS R10, R6 ;  /* 0x00000006000a7213 */ /* 0x000fca0000000000 */
[----:B------:R0:W1:Y:S02]  /*272c0*/  F2I.FTZ.U32.TRUNC.NTZ R3, R2 ;  /* 0x0000000200037305 */ /* 0x000064000021f000 */
[----:B0-----:R-:W-:Y:S02]  /*272d0*/  IMAD.MOV.U32 R2, RZ, RZ, RZ ;  /* 0x000000ffff027224 */ /* 0x001fe400078e00ff */
[----:B-1----:R-:W-:-:S04]  /*272e0*/  IMAD.MOV R7, RZ, RZ, -R3 ;  /* 0x000000ffff077224 */ /* 0x002fc800078e0a03 */
        /* <DEDUP_REMOVED lines=21> */
.L_x_9867:
[----:B------:R-:W-:Y:S01]  /*27440*/  UMOV UR4, URZ ;  /* 0x0000003f00047c82 */ /* 0x000fe20008000000 */
[----:B------:R-:W-:Y:S01]  /*27450*/  UMOV UR5, URZ ;  /* 0x0000003f00057c82 */ /* 0x000fe20008000000 */
[----:B------:R-:W-:Y:S01]  /*27460*/  ULDC UR6, c[0x0][0xd14] ;  /* 0x0003450000067ab9 */ /* 0x000fe20000000800 */
[----:B--2---:R-:W-:Y:S02]  /*27470*/  IMAD.MOV.U32 R16, RZ, RZ, R4 ;  /* 0x000000ffff107224 */ /* 0x004fe400078e0004 */
[----:B------:R-:W-:Y:S02]  /*27480*/  IMAD.U32 R17, RZ, RZ, UR4 ;  /* 0x00000004ff117e24 */ /* 0x000fe4000f8e00ff */
[----:B------:R-:W-:Y:S02]  /*27490*/  IMAD.U32 R18, RZ, RZ, UR5 ;  /* 0x00000005ff127e24 */ /* 0x000fe4000f8e00ff */
[----:B------:R-:W-:-:S07]  /*274a0*/  IMAD.U32 R19, RZ, RZ, UR6 ;  /* 0x00000006ff137e24 */ /* 0x000fce000f8e00ff */
.L_x_9875:
[----:B------:R-:W1:Y:S01]  /*274b0*/  S2R R2, SR_TID.X ;  /* 0x0000000000027919 */ /* 0x000e620000002100 */
[----:B------:R-:W-:Y:S05]  /*274c0*/  WARPSYNC.ALL ;  /* 0x0000000000007948 */ /* 0x000fea0003800000 */
[----:B------:R-:W-:Y:S01]  /*274d0*/  BAR.SYNC.DEFER_BLOCKING 0x4, 0x120 ;  /* 0x0104800000007b1d */ /* 0x000fe20000010000 */
[----:B-1----:R-:W-:-:S04]  /*274e0*/  LOP3.LUT R2, R2, 0x1f, RZ, 0xc0, !PT ;  /* 0x0000001f02027812 */ /* 0x002fc800078ec0ff */
        /* <DEDUP_REMOVED lines=8> */
.L_x_9802:
[----:B------:R-:W3:Y:S01]  /*27570*/  S2R R3, SR_CgaCtaId ;  /* 0x0000000000037919 */ /* 0x000ee20000008800 */
[----:B------:R-:W-:Y:S01]  /*27580*/  UIADD3 UR4, UR50, 0x1, URZ ;  /* 0x0000000132047890 */ /* 0x000fe2000fffe03f */
[----:B-1----:R-:W-:-:S03]  /*27590*/  MOV R0, 0x400 ;  /* 0x0000040000007802 */ /* 0x002fc60000000f00 */
[----:B------:R-:W-:-:S04]  /*275a0*/  ULEA.HI UR5, UR4, UR4, URZ, 0x1 ;  /* 0x0000000404057291 */ /* 0x000fc8000f8f083f */
[----:B------:R-:W-:-:S04]  /*275b0*/  ULOP3.LUT UR5, UR5, 0xfffffffe, URZ, 0xc0, !UPT ;  /* 0xfffffffe05057892 */ /* 0x000fc8000f8ec03f */
[----:B------:R-:W-:Y:S01]  /*275c0*/  UIADD3 UR5, UR4, -UR5, URZ ;  /* 0x8000000504057290 */ /* 0x000fe2000fffe03f */
[----:B---3--:R-:W-:-:S05]  /*275d0*/  LEA R0, R3, R0, 0x18 ;  /* 0x0000000003007211 */ /* 0x008fca00078ec0ff */
[----:B------:R-:W-:-:S05]  /*275e0*/  IMAD.U32 R3, RZ, RZ, UR5 ;  /* 0x00000005ff037e24 */ /* 0x000fca000f8e00ff */
[----:B------:R-:W-:-:S04]  /*275f0*/  SHF.L.U32 R3, R3, 0x1f, RZ ;  /* 0x0000001f03037819 */ /* 0x000fc800000006ff */
[----:B------:R-:W1:Y:S02]  /*27600*/  SYNCS.PHASECHK.TRANS64.TRYWAIT P0, [R0+URZ+0x32420], R3 ;  /* 0x03242003000075a7 */ /* 0x000e64000800017f */
[----:B-1----:R-:W-:Y:S05]  /*27610*/  @!P0 BRA `(.L_x_9877) ;  /* 0x0000001000d48947 */ /* 0x002fea0003800000 */
.L_x_9931:
[----:B------:R-:W-:-:S03]  /*27620*/  UMOV UR4, 0xffffffff ;  /* 0xffffffff00047882 */ /* 0x000fc60000000000 */
[----:B------:R-:W-:Y:S05]  /*27630*/  BRA.DIV UR4, `(.L_x_9878) ;  /* 0x0000001204e07947 */ /* 0x000fea000b800000 */
[----:B--2---:R-:W2:Y:S02]  /*27640*/  S2R R2, SR_TID.X ;  /* 0x0000000000027919 */ /* 0x004ea40000002100 */
[----:B--2---:R-:W-:-:S04]  /*27650*/  SHF.R.U32.HI R2, RZ, 0x5, R2 ;  /* 0x00000005ff027819 */ /* 0x004fc80000011602 */
[----:B------:R-:W-:-:S05]  /*27660*/  LOP3.LUT R2, R2, 0x3, RZ, 0xc0, !PT ;  /* 0x0000000302027812 */ /* 0x000fca00078ec0ff */
[----:B------:R2:W3:Y:S02]  /*27670*/  SHFL.IDX PT, R14, R2, RZ, 0x1f ;  /* 0x00001fff020e7589 */ /* 0x0004e400000e0000 */
.L_x_9934:
[----:B---3--:R-:W-:Y:S01]  /*27680*/  ISETP.NE.AND P0, PT, R14, RZ, PT ;  /* 0x000000ff0e00720c */ /* 0x008fe20003f05270 */
[----:B------:R-:W-:-:S12]  /*27690*/  BSSY B0, `(.L_x_9879) ;  /* 0x0000027000007945 */ /* 0x000fd80003800000 */
[----:B------:R-:W-:Y:S05]  /*276a0*/  @P0 BRA `(.L_x_9880) ;  /* 0x0000000000940947 */ /* 0x000fea0003800000 */
[----:B------:R-:W-:-:S03]  /*276b0*/  UMOV UR4, 0xffffffff ;  /* 0xffffffff00047882 */ /* 0x000fc60000000000 */
[----:B------:R-:W-:Y:S05]  /*276c0*/  BRA.DIV UR4, `(.L_x_9881) ;  /* 0x0000001204f07947 */ /* 0x000fea000b800000 */
[----:B------:R-:W-:-:S13]  /*276d0*/  ELECT P6, URZ, PT ;  /* 0x00000000003f782f */ /* 0x000fda00038c0000 */
.L_x_9937:
[----:B------:R-:W-:Y:S05]  /*276e0*/  @!P6 BRA `(.L_x_9880) ;  /* 0x000000000084e947 */ /* 0x000fea0003800000 */
[----:B------:R-:W-:-:S06]  /*276f0*/  ULOP3.LUT UR4, UR48, 0x2, URZ, 0xfc, !UPT ;  /* 0x0000000230047892 */ /* 0x000fcc000f8efc3f */
[----:B--2---:R-:W-:-:S05]  /*27700*/  IMAD.U32 R2, RZ, RZ, UR4 ;  /* 0x00000004ff027e24 */ /* 0x004fca000f8e00ff */
[----:B------:R-:W-:-:S13]  /*27710*/  ISETP.NE.AND P2, PT, R2, 0x3, PT ;  /* 0x000000030200780c */ /* 0x000fda0003f45270 */
[----:B------:R-:W-:Y:S05]  /*27720*/  @!P2 BRA `(.L_x_9882) ;  /* 0x000000000004a947 */ /* 0x000fea0003800000 */
[----:B------:R-:W-:Y:S01]  /*27730*/  BPT.TRAP 0x1 ;  /* 0x000000040000795c */ /* 0x000fe20000300000 */
.L_x_9882:
[----:B-1----:R-:W2:Y:S04]  /*27740*/  LDL R3, [R1+0x470] ;  /* 0x0004700001037983 */ /* 0x002ea80000100800 */
        /* <DEDUP_REMOVED lines=13> */
.L_x_9938:
[----:B------:R-:W2:Y:S02]  /*27820*/  SYNCS.PHASECHK.TRANS64.TRYWAIT P0, [R7+URZ], R2 ;  /* 0x00000002070075a7 */ /* 0x000ea4000800017f */
[----:B--2---:R-:W-:Y:S05]  /*27830*/  @!P0 BRA `(.L_x_9884) ;  /* 0x0000001000c88947 */ /* 0x004fea0003800000 */
.L_x_9939:
[----:B------:R-:W-:Y:S05]  /*27840*/  @!P2 BRA `(.L_x_9885) ;  /* 0x000000000004a947 */ /* 0x000fea0003800000 */
[----:B------:R-:W-:Y:S01]  /*27850*/  BPT.TRAP 0x1 ;  /* 0x000000040000795c */ /* 0x000fe20000300000 */
.L_x_9885:
[----:B------:R-:W3:Y:S01]  /*27860*/  LDL.LU R4, [R1+0x470] ;  /* 0x0004700001047983 */ /* 0x000ee20000300800 */
[----:B------:R-:W-:-:S04]  /*27870*/  VIADD R0, R0, 0x32460 ;  /* 0x0003246000007836 */ /* 0x000fc80000000000 */
[----:B---3--:R-:W-:-:S04]  /*27880*/  IMAD R4, R4, 0x8, R0 ;  /* 0x0000000804047824 */ /* 0x008fc800078e0200 */
[----:B------:R-:W3:Y:S02]  /*27890*/  SYNCS.PHASECHK.TRANS64.TRYWAIT P0, [R4+URZ], R5 ;  /* 0x00000005040075a7 */ /* 0x000ee4000800017f */
[----:B---3--:R-:W-:Y:S05]  /*278a0*/  @!P0 BRA `(.L_x_9886) ;  /* 0x0000001000c08947 */ /* 0x008fea0003800000 */
.L_x_9940:
[----:B------:R-:W-:-:S07]  /*278b0*/  IMAD R3, R3, 0x8, R0 ;  /* 0x0000000803037824 */ /* 0x000fce00078e0200 */
.L_x_9887:
[----:B----4-:R4:W0:Y:S02]  /*278c0*/  SYNCS.PHASECHK.TRANS64.TRYWAIT P0, [R3+URZ], R2 ;  /* 0x00000002030075a7 */ /* 0x010824000800017f */
[----:B0-----:R-:W-:Y:S05]  /*278d0*/  @!P0 NANOSLEEP.SYNCS 0x989680 ;  /* 0x009896800000895d */ /* 0x001fea0003900000 */
[----:B------:R-:W0:Y:S02]  /*278e0*/  @!P0 SYNCS.PHASECHK.TRANS64 P0, [R3+URZ], R2 ;  /* 0x00000002030085a7 */ /* 0x000e24000800007f */
[----:B0-----:R-:W-:Y:S05]  /*278f0*/  @!P0 BRA `(.L_x_9887) ;  /* 0xfffffffc00f08947 */ /* 0x001fea000383ffff */
.L_x_9880:
[----:B------:R-:W-:Y:S05]  /*27900*/  BSYNC B0 ;  /* 0x0000000000007941 */ /* 0x000fea0003800000 */
.L_x_9879:
[----:B------:R-:W-:Y:S05]  /*27910*/  EXIT ;  /* 0x000000000000794d */ /* 0x000fea0003800000 */
.L_x_9681:
[----:B0-----:R-:W-:-:S04]  /*27920*/  IMAD.U32 R7, RZ, RZ, UR44 ;  /* 0x0000002cff077e24 */ /* 0x001fc8000f8e00ff */
[----:B------:R0:W1:Y:S03]  /*27930*/  SYNCS.PHASECHK.TRANS64.TRYWAIT P0, [R7+URZ+0x32400], R0 ;  /* 0x03240000070075a7 */ /* 0x000066000800017f */
[----:B-1----:R-:W-:Y:S05]  /*27940*/  @!P0 NANOSLEEP.SYNCS 0x989680 ;  /* 0x009896800000895d */ /* 0x002fea0003900000 */
[----:B------:R-:W1:Y:S02]  /*27950*/  @!P0 SYNCS.PHASECHK.TRANS64 P0, [R7+URZ+0x32400], R0 ;  /* 0x03240000070085a7 */ /* 0x000e64000800007f */
[----:B-1----:R-:W-:Y:S05]  /*27960*/  @!P0 BRA `(.L_x_9681) ;  /* 0xfffffffc00ec8947 */ /* 0x002fea000383ffff */
[----:B------:R-:W-:Y:S05]  /*27970*/  BRA `(.L_x_9888) ;  /* 0xfffffdb000347947 */ /* 0x000fea000383ffff */
.L_x_9688:
[----:B-1----:R1:W2:Y:S02]  /*27980*/  SYNCS.PHASECHK.TRANS64.TRYWAIT P0, [R20+URZ], R21 ;  /* 0x00000015140075a7 */ /* 0x0022a4000800017f */
[----:B--2---:R-:W-:Y:S05]  /*27990*/  @!P0 NANOSLEEP.SYNCS 0x989680 ;  /* 0x009896800000895d */ /* 0x004fea0003900000 */
[----:B------:R-:W2:Y:S02]  /*279a0*/  @!P0 SYNCS.PHASECHK.TRANS64 P0, [R20+URZ], R21 ;  /* 0x00000015140085a7 */ /* 0x000ea4000800007f */
[----:B--2---:R-:W-:Y:S05]  /*279b0*/  @!P0 BRA `(.L_x_9688) ;  /* 0xfffffffc00f08947 */ /* 0x004fea000383ffff */
[----:B------:R-:W-:Y:S05]  /*279c0*/  BRA `(.L_x_9687) ;  /* 0xfffffdb4003c7947 */ /* 0x000fea000383ffff */
.L_x_9690:
[----:B0-----:R-:W-:-:S04]  /*279d0*/  IMAD.U32 R8, RZ, RZ, UR44 ;  /* 0x0000002cff087e24 */ /* 0x001fc8000f8e00ff */
[----:B------:R0:W1:Y:S03]  /*279e0*/  SYNCS.PHASECHK.TRANS64.TRYWAIT P0, [R8+URZ+0x32410], R7 ;  /* 0x03241007080075a7 */ /* 0x000066000800017f */
[----:B-1----:R-:W-:Y:S05]  /*279f0*/  @!P0 NANOSLEEP.SYNCS 0x989680 ;  /* 0x009896800000895d */ /* 0x002fea0003900000 */
[----:B------:R-:W1:Y:S02]  /*27a00*/  @!P0 SYNCS.PHASECHK.TRANS64 P0, [R8+URZ+0x32410], R7 ;  /* 0x03241007080085a7 */ /* 0x000e64000800007f */
[----:B-1----:R-:W-:Y:S05]  /*27a10*/  @!P0 BRA `(.L_x_9690) ;  /* 0xfffffffc00ec8947 */ /* 0x002fea000383ffff */
[----:B------:R-:W-:Y:S05]  /*27a20*/  BRA `(.L_x_9889) ;  /* 0xfffffdb800107947 */ /* 0x000fea000383ffff */
.L_x_9697:
[----:B-1----:R1:W2:Y:S02]  /*27a30*/  SYNCS.PHASECHK.TRANS64.TRYWAIT P0, [R8+URZ], R9 ;  /* 0x00000009080075a7 */ /* 0x0022a4000800017f */
[----:B--2---:R-:W-:Y:S05]  /*27a40*/  @!P0 NANOSLEEP.SYNCS 0x989680 ;  /* 0x009896800000895d */ /* 0x004fea0003900000 */
[----:B------:R-:W2:Y:S02]  /*27a50*/  @!P0 SYNCS.PHASECHK.TRANS64 P0, [R8+URZ], R9 ;  /* 0x00000009080085a7 */ /* 0x000ea4000800007f */
[----:B--2---:R-:W-:Y:S05]  /*27a60*/  @!P0 BRA `(.L_x_9697) ;  /* 0xfffffffc00f08947 */ /* 0x004fea000383ffff */
[----:B------:R-:W-:Y:S05]  /*27a70*/  BRA `(.L_x_9696) ;  /* 0xfffffdb800547947 */ /* 0x000fea000383ffff */
.L_x_9732:
[----:B0-----:R0:W1:Y:S02]  /*27a80*/  SYNCS.PHASECHK.TRANS64.TRYWAIT P2, [R0+URZ], R3 ;  /* 0x00000003000075a7 */ /* 0x001064000804017f */
[----:B-1----:R-:W-:Y:S05]  /*27a90*/  @!P2 NANOSLEEP.SYNCS 0x989680 ;  /* 0x009896800000a95d */ /* 0x002fea0003900000 */
[----:B------:R-:W1:Y:S02]  /*27aa0*/  @!P2 SYNCS.PHASECHK.TRANS64 P2, [R0+URZ], R3 ;  /* 0x000000030000a5a7 */ /* 0x000e64000804007f */
[----:B-1----:R-:W-:Y:S05]  /*27ab0*/  @!P2 BRA `(.L_x_9732) ;  /* 0xfffffffc00f0a947 */ /* 0x002fea000383ffff */
[----:B------:R-:W-:Y:S05]  /*27ac0*/  BRA `(.L_x_9731) ;  /* 0xfffffe24004c7947 */ /* 0x000fea000383ffff */
.L_x_9739:
[----:B-1----:R1:W2:Y:S02]  /*27ad0*/  SYNCS.PHASECHK.TRANS64.TRYWAIT P2, [R4+URZ], R5 ;  /* 0x00000005040075a7 */ /* 0x0022a4000804017f */
[----:B--2---:R-:W-:Y:S05]  /*27ae0*/  @!P2 NANOSLEEP.SYNCS 0x989680 ;  /* 0x009896800000a95d */ /* 0x004fea0003900000 */
[----:B------:R-:W2:Y:S02]  /*27af0*/  @!P2 SYNCS.PHASECHK.TRANS64 P2, [R4+URZ], R5 ;  /* 0x000000050400a5a7 */ /* 0x000ea4000804007f */
[----:B--2---:R-:W-:Y:S05]  /*27b00*/  @!P2 BRA `(.L_x_9739) ;  /* 0xfffffffc00f0a947 */ /* 0x004fea000383ffff */
[----:B------:R-:W-:Y:S05]  /*27b10*/  BRA `(.L_x_9738) ;  /* 0xfffffe2800707947 */ /* 0x000fea000383ffff */
.L_x_9750:
[----:B-1----:R1:W2:Y:S02]  /*27b20*/  SYNCS.PHASECHK.TRANS64.TRYWAIT P1, [R0+URZ], R7 ;  /* 0x00000007000075a7 */ /* 0x0022a4000802017f */
[----:B--2---:R-:W-:Y:S05]  /*27b30*/  @!P1 NANOSLEEP.SYNCS 0x989680 ;  /* 0x009896800000995d */ /* 0x004fea0003900000 */
[----:B------:R-:W2:Y:S02]  /*27b40*/  @!P1 SYNCS.PHASECHK.TRANS64 P1, [R0+URZ], R7 ;  /* 0x00000007000095a7 */ /* 0x000ea4000802007f */
[----:B--2---:R-:W-:Y:S05]  /*27b50*/  @!P1 BRA `(.L_x_9750) ;  /* 0xfffffffc00f09947 */ /* 0x004fea000383ffff */
[----:B------:R-:W-:Y:S05]  /*27b60*/  BRA `(.L_x_9749) ;  /* 0xfffffec000987947 */ /* 0x000fea000383ffff */
.L_x_9757:
[----:B-1----:R1:W2:Y:S02]  /*27b70*/  SYNCS.PHASECHK.TRANS64.TRYWAIT P1, [R4+URZ], R5 ;  /* 0x00000005040075a7 */ /* 0x0022a4000802017f */
[----:B--2---:R-:W-:Y:S05]  /*27b80*/  @!P1 NANOSLEEP.SYNCS 0x989680 ;  /* 0x009896800000995d */ /* 0x004fea0003900000 */
[----:B------:R-:W2:Y:S02]  /*27b90*/  @!P1 SYNCS.PHASECHK.TRANS64 P1, [R4+URZ], R5 ;  /* 0x00000005040095a7 */ /* 0x000ea4000802007f */
[----:B--2---:R-:W-:Y:S05]  /*27ba0*/  @!P1 BRA `(.L_x_9757) ;  /* 0xfffffffc00f09947 */ /* 0x004fea000383ffff */
[----:B------:R-:W-:Y:S05]  /*27bb0*/  BRA `(.L_x_9756) ;  /* 0xfffffec400bc7947 */ /* 0x000fea000383ffff */
.L_x_9821:
        /* <DEDUP_REMOVED lines=11> */
.L_x_9891:
[----:B------:R-:W-:Y:S05]  /*27c70*/  BSYNC B0 ;  /* 0x0000000000007941 */ /* 0x000fea0003800000 */
.L_x_9890:
[----:B------:R-:W-:Y:S05]  /*27c80*/  BRA `(.L_x_9892) ;  /* 0xffffffc800007947 */ /* 0x000fea000383ffff */
.L_x_9822:
[----:B------:R-:W-:Y:S01]  /*27c90*/  BSSY B0, `(.L_x_9893) ;  /* 0x0000006000007945 */ /* 0x000fe20003800000 */
[----:B------:R-:W-:-:S07]  /*27ca0*/  IMAD.MOV.U32 R15, RZ, RZ, -0x1 ;  /* 0xffffffffff0f7424 */ /* 0x000fce00078e00ff */
[----:B0-----:R-:W-:Y:S05]  /*27cb0*/  WARPSYNC.COLLECTIVE R15, `(.L_x_9894) ;  /* 0x000000000f0c7348 */ /* 0x001fea0003c00000 */
[----:B------:R-:W-:Y:S02]  /*27cc0*/  ELECT P6, UR62, PT ;  /* 0x00000000003e782f */ /* 0x000fe400038c0000 */
[----:B------:R-:W-:Y:S01]  /*27cd0*/  MOV R14, UR62 ;  /* 0x0000003e000e7c02 */ /* 0x000fe20008000f00 */
[----:B0-----:R-:W-:Y:S10]  /*27ce0*/  ENDCOLLECTIVE ;  /* 0x000000000000791b */ /* 0x001ff40003800000 */
.L_x_9894:
[----:B------:R-:W-:Y:S05]  /*27cf0*/  BSYNC B0 ;  /* 0x0000000000007941 */ /* 0x000fea0003800000 */
.L_x_9893:
[----:B------:R-:W-:Y:S05]  /*27d00*/  BRA `(.L_x_9895) ;  /* 0xffffffc400f07947 */ /* 0x000fea000383ffff */
.L_x_9825:
[----:B0-----:R0:W1:Y:S02]  /*27d10*/  SYNCS.PHASECHK.TRANS64.TRYWAIT P0, [R9+URZ+0x32440], R10 ;  /* 0x0324400a090075a7 */ /* 0x001064000800017f */
[----:B-1----:R-:W-:Y:S05]  /*27d20*/  @!P0 NANOSLEEP.SYNCS 0x989680 ;  /* 0x009896800000895d */ /* 0x002fea0003900000 */
[----:B------:R-:W1:Y:S02]  /*27d30*/  @!P0 SYNCS.PHASECHK.TRANS64 P0, [R9+URZ+0x32440], R10 ;  /* 0x0324400a090085a7 */ /* 0x000e64000800007f */
[----:B-1----:R-:W-:Y:S05]  /*27d40*/  @!P0 BRA `(.L_x_9825) ;  /* 0xfffffffc00f08947 */ /* 0x002fea000383ffff */
[----:B------:R-:W-:Y:S05]  /*27d50*/  BRA `(.L_x_9896) ;  /* 0xffffffc800587947 */ /* 0x000fea000383ffff */
.L_x_9829:
        /* <DEDUP_REMOVED lines=8> */
.L_x_9832:
[----:B0-----:R0:W1:Y:S02]  /*27de0*/  SYNCS.PHASECHK.TRANS64.TRYWAIT P0, [R9+URZ+0x32460], R6 ;  /* 0x03246006090075a7 */ /* 0x001064000800017f */
[----:B-1----:R-:W-:Y:S05]  /*27df0*/  @!P0 NANOSLEEP.SYNCS 0x989680 ;  /* 0x009896800000895d */ /* 0x002fea0003900000 */
[----:B------:R-:W1:Y:S02]  /*27e00*/  @!P0 SYNCS.PHASECHK.TRANS64 P0, [R9+URZ+0x32460], R6 ;  /* 0x03246006090085a7 */ /* 0x000e64000800007f */
[----:B-1----:R-:W-:Y:S05]  /*27e10*/  @!P0 BRA `(.L_x_9832) ;  /* 0xfffffffc00f08947 */ /* 0x002fea000383ffff */
[----:B------:R-:W-:Y:S05]  /*27e20*/  BRA `(.L_x_9898) ;  /* 0xffffffcc00dc7947 */ /* 0x000fea000383ffff */
.L_x_9841:
[----:B-1----:R1:W2:Y:S02]  /*27e30*/  SYNCS.PHASECHK.TRANS64.TRYWAIT P0, [R2+URZ+0x32440], R3 ;  /* 0x03244003020075a7 */ /* 0x0022a4000800017f */
[----:B--2---:R-:W-:Y:S05]  /*27e40*/  @!P0 NANOSLEEP.SYNCS 0x989680 ;  /* 0x009896800000895d */ /* 0x004fea0003900000 */
[----:B------:R-:W2:Y:S02]  /*27e50*/  @!P0 SYNCS.PHASECHK.TRANS64 P0, [R2+URZ+0x32440], R3 ;  /* 0x03244003020085a7 */ /* 0x000ea4000800007f */
[----:B--2---:R-:W-:Y:S05]  /*27e60*/  @!P0 BRA `(.L_x_9841) ;  /* 0xfffffffc00f08947 */ /* 0x004fea000383ffff */
[----:B------:R-:W-:Y:S05]  /*27e70*/  BRA `(.L_x_9899) ;  /* 0xffffffd400607947 */ /* 0x000fea000383ffff */
.L_x_9843:
[----:B--2---:R2:W3:Y:S02]  /*27e80*/  SYNCS.PHASECHK.TRANS64.TRYWAIT P0, [R2+URZ+0x32460], R3 ;  /* 0x03246003020075a7 */ /* 0x0044e4000800017f */
[----:B---3--:R-:W-:Y:S05]  /*27e90*/  @!P0 NANOSLEEP.SYNCS 0x989680 ;  /* 0x009896800000895d */ /* 0x008fea0003900000 */
[----:B------:R-:W3:Y:S02]  /*27ea0*/  @!P0 SYNCS.PHASECHK.TRANS64 P0, [R2+URZ+0x32460], R3 ;  /* 0x03246003020085a7 */ /* 0x000ee4000800007f */
[----:B---3--:R-:W-:Y:S05]  /*27eb0*/  @!P0 BRA `(.L_x_9843) ;  /* 0xfffffffc00f08947 */ /* 0x008fea000383ffff */
[----:B------:R-:W-:Y:S05]  /*27ec0*/  BRA `(.L_x_9900) ;  /* 0xffffffd400d07947 */ /* 0x000fea000383ffff */
.L_x_9848:
[----:B-1----:R1:W2:Y:S02]  /*27ed0*/  SYNCS.PHASECHK.TRANS64.TRYWAIT P0, [R2+URZ+0x32440], R3 ;  /* 0x03244003020075a7 */ /* 0x0022a4000800017f */
[----:B--2---:R-:W-:Y:S05]  /*27ee0*/  @!P0 NANOSLEEP.SYNCS 0x989680 ;  /* 0x009896800000895d */ /* 0x004fea0003900000 */
[----:B------:R-:W2:Y:S02]  /*27ef0*/  @!P0 SYNCS.PHASECHK.TRANS64 P0, [R2+URZ+0x32440], R3 ;  /* 0x03244003020085a7 */ /* 0x000ea4000800007f */
[----:B--2---:R-:W-:Y:S05]  /*27f00*/  @!P0 BRA `(.L_x_9848) ;  /* 0xfffffffc00f08947 */ /* 0x004fea000383ffff */
[----:B------:R-:W-:Y:S05]  /*27f10*/  BRA `(.L_x_9901) ;  /* 0xffffffdc00207947 */ /* 0x000fea000383ffff */
.L_x_9850:
[----:B0-----:R0:W2:Y:S02]  /*27f20*/  SYNCS.PHASECHK.TRANS64.TRYWAIT P1, [R2+URZ+0x32460], R3 ;  /* 0x03246003020075a7 */ /* 0x0010a4000802017f */
[----:B--2---:R-:W-:Y:S05]  /*27f30*/  @!P1 NANOSLEEP.SYNCS 0x989680 ;  /* 0x009896800000995d */ /* 0x004fea0003900000 */
[----:B------:R-:W2:Y:S02]  /*27f40*/  @!P1 SYNCS.PHASECHK.TRANS64 P1, [R2+URZ+0x32460], R3 ;  /* 0x03246003020095a7 */ /* 0x000ea4000802007f */
[----:B--2---:R-:W-:Y:S05]  /*27f50*/  @!P1 BRA `(.L_x_9850) ;  /* 0xfffffffc00f09947 */ /* 0x004fea000383ffff */
[----:B------:R-:W-:Y:S05]  /*27f60*/  BRA `(.L_x_9902) ;  /* 0xffffffdc008c7947 */ /* 0x000fea000383ffff */
.L_x_9855:
[----:B--2---:R2:W3:Y:S02]  /*27f70*/  SYNCS.PHASECHK.TRANS64.TRYWAIT P0, [R2+URZ+0x32440], R3 ;  /* 0x03244003020075a7 */ /* 0x0044e4000800017f */
[----:B---3--:R-:W-:Y:S05]  /*27f80*/  @!P0 NANOSLEEP.SYNCS 0x989680 ;  /* 0x009896800000895d */ /* 0x008fea0003900000 */
[----:B------:R-:W3:Y:S02]  /*27f90*/  @!P0 SYNCS.PHASECHK.TRANS64 P0, [R2+URZ+0x32440], R3 ;  /* 0x03244003020085a7 */ /* 0x000ee4000800007f */
[----:B---3--:R-:W-:Y:S05]  /*27fa0*/  @!P0 BRA `(.L_x_9855) ;  /* 0xfffffffc00f08947 */ /* 0x008fea000383ffff */
[----:B------:R-:W-:Y:S05]  /*27fb0*/  BRA `(.L_x_9903) ;  /* 0xffffffe000b47947 */ /* 0x000fea000383ffff */
.L_x_9857:
[----:B0-----:R0:W1:Y:S02]  /*27fc0*/  SYNCS.PHASECHK.TRANS64.TRYWAIT P1, [R2+URZ+0x32460], R3 ;  /* 0x03246003020075a7 */ /* 0x001064000802017f */
[----:B-1----:R-:W-:Y:S05]  /*27fd0*/  @!P1 NANOSLEEP.SYNCS 0x989680 ;  /* 0x009896800000995d */ /* 0x002fea0003900000 */
[----:B------:R-:W1:Y:S02]  /*27fe0*/  @!P1 SYNCS.PHASECHK.TRANS64 P1, [R2+URZ+0x32460], R3 ;  /* 0x03246003020095a7 */ /* 0x000e64000802007f */
[----:B-1----:R-:W-:Y:S05]  /*27ff0*/  @!P1 BRA `(.L_x_9857) ;  /* 0xfffffffc00f09947 */ /* 0x002fea000383ffff */
[----:B------:R-:W-:Y:S05]  /*28000*/  BRA `(.L_x_9904) ;  /* 0xffffffe400247947 */ /* 0x000fea000383ffff */
.L_x_9862:
        /* <DEDUP_REMOVED lines=8> */
.L_x_9906:
[----:B------:R-:W-:Y:S05]  /*28090*/  BSYNC B0 ;  /* 0x0000000000007941 */ /* 0x000fea0003800000 */
.L_x_9905:
        /* <DEDUP_REMOVED lines=8> */
.L_x_9907:
[----:B------:R-:W-:Y:S01]  /*28120*/  IMAD.MOV.U32 R6, RZ, RZ, R14 ;  /* 0x000000ffff067224 */ /* 0x000fe200078e000e */
[----:B------:R-:W-:Y:S06]  /*28130*/  BRA `(.L_x_9908) ;  /* 0xffffffe800187947 */ /* 0x000fec000383ffff */
.L_x_9865:
        /* <DEDUP_REMOVED lines=8> */
.L_x_9910:
[----:B------:R-:W-:Y:S05]  /*281c0*/  BSYNC B0 ;  /* 0x0000000000007941 */ /* 0x000fea0003800000 */
.L_x_9909:
        /* <DEDUP_REMOVED lines=10> */
.L_x_9911:
        /* <DEDUP_REMOVED lines=8> */
.L_x_9912:
        /* <DEDUP_REMOVED lines=8> */
.L_x_9913:
        /* <DEDUP_REMOVED lines=8> */
.L_x_9914:
        /* <DEDUP_REMOVED lines=8> */
.L_x_9915:
[----:B------:R-:W-:Y:S05]  /*28470*/  BRA `(.L_x_9916) ;  /* 0xffffffe400dc7947 */ /* 0x000fea000383ffff */
.L_x_9870:
[----:B------:R-:W-:Y:S01]  /*28480*/  BSSY B0, `(.L_x_9917) ;  /* 0x0000008000007945 */ /* 0x000fe20003800000 */
[----:B-----5:R-:W-:Y:S02]  /*28490*/  IMAD.MOV.U32 R13, RZ, RZ, R2 ;  /* 0x000000ffff0d7224 */ /* 0x020fe400078e0002 */
[----:B------:R-:W-:Y:S02]  /*284a0*/  IMAD.MOV.U32 R12, RZ, RZ, 0x1 ;  /* 0x00000001ff0c7424 */ /* 0x000fe400078e00ff */
[----:B------:R-:W-:Y:S02]  /*284b0*/  IMAD.MOV.U32 R11, RZ, RZ, RZ ;  /* 0x000000ffff0b7224 */ /* 0x000fe400078e00ff */
[----:B------:R-:W-:-:S07]  /*284c0*/  IMAD.MOV.U32 R15, RZ, RZ, -0x1 ;  /* 0xffffffffff0f7424 */ /* 0x000fce00078e00ff */
[----:B012---:R-:W-:Y:S05]  /*284d0*/  WARPSYNC.COLLECTIVE R15, `(.L_x_9918) ;  /* 0x000000000f087348 */ /* 0x007fea0003c00000 */
[----:B------:R3:W4:Y:S02]  /*284e0*/  SHFL.UP P6, R14, R13, R12, R11 ;  /* 0x0400000c0d0e7389 */ /* 0x00072400000c000b */
[----:B01234-:R-:W-:Y:S01]  /*284f0*/  ENDCOLLECTIVE ;  /* 0x000000000000791b */ /* 0x01ffe20003800000 */
.L_x_9918:
[----:B------:R-:W-:Y:S05]  /*28500*/  BSYNC B0 ;  /* 0x0000000000007941 */ /* 0x000fea0003800000 */
.L_x_9917:
        /* <DEDUP_REMOVED lines=10> */
.L_x_9919:
        /* <DEDUP_REMOVED lines=8> */
.L_x_9920:
        /* <DEDUP_REMOVED lines=8> */
.L_x_9921:
        /* <DEDUP_REMOVED lines=8> */
.L_x_9922:
        /* <DEDUP_REMOVED lines=8> */
.L_x_9923:
[----:B------:R-:W-:Y:S05]  /*287b0*/  BRA `(.L_x_9924) ;  /* 0xffffffe400c07947 */ /* 0x000fea000383ffff */
.L_x_9872:
[----:B------:R-:W-:Y:S01]  /*287c0*/  BSSY B0, `(.L_x_9925) ;  /* 0x0000006000007945 */ /* 0x000fe20003800000 */
[----:B------:R-:W-:Y:S01]  /*287d0*/  PLOP3.LUT P6, PT, P6, PT, PT, 0x8, 0x0 ;  /* 0x000000000000781c */ /* 0x000fe200037ce170 */
[----:B------:R-:W-:-:S12]  /*287e0*/  IMAD.MOV.U32 R15, RZ, RZ, -0x1 ;  /* 0xffffffffff0f7424 */ /* 0x000fd800078e00ff */
[----:B0-----:R-:W-:Y:S05]  /*287f0*/  WARPSYNC.COLLECTIVE R15, `(.L_x_9926) ;  /* 0x000000000f087348 */ /* 0x001fea0003c00000 */
[----:B------:R-:W-:Y:S01]  /*28800*/  VOTE.ANY R14, PT, P6 ;  /* 0x00000000000e7806 */ /* 0x000fe200030e0100 */
[----:B0-----:R-:W-:Y:S06]  /*28810*/  ENDCOLLECTIVE ;  /* 0x000000000000791b */ /* 0x001fec0003800000 */
.L_x_9926:
[----:B------:R-:W-:Y:S05]  /*28820*/  BSYNC B0 ;  /* 0x0000000000007941 */ /* 0x000fea0003800000 */
.L_x_9925:
        /* <DEDUP_REMOVED lines=9> */
.L_x_9927:
[----:B------:R-:W-:Y:S01]  /*288c0*/  IMAD.MOV.U32 R17, RZ, RZ, R14 ;  /* 0x000000ffff117224 */ /* 0x000fe200078e000e */
[----:B------:R-:W-:Y:S06]  /*288d0*/  BRA `(.L_x_9928) ;  /* 0xffffffe400b07947 */ /* 0x000fec000383ffff */
.L_x_9874:
[----:B------:R-:W-:Y:S01]  /*288e0*/  BSSY B0, `(.L_x_9929) ;  /* 0x0000007000007945 */ /* 0x000fe20003800000 */
[----:B------:R-:W-:Y:S02]  /*288f0*/  IMAD.MOV.U32 R13, RZ, RZ, R3 ;  /* 0x000000ffff0d7224 */ /* 0x000fe400078e0003 */
[----:B------:R-:W-:Y:S02]  /*28900*/  IMAD.MOV.U32 R11, RZ, RZ, 0x1f ;  /* 0x0000001fff0b7424 */ /* 0x000fe400078e00ff */
[----:B------:R-:W-:-:S07]  /*28910*/  IMAD.MOV.U32 R15, RZ, RZ, -0x1 ;  /* 0xffffffffff0f7424 */ /* 0x000fce00078e00ff */
[----:B012---:R-:W-:Y:S05]  /*28920*/  WARPSYNC.COLLECTIVE R15, `(.L_x_9930) ;  /* 0x000000000f087348 */ /* 0x007fea0003c00000 */
[----:B------:R3:W4:Y:S02]  /*28930*/  SHFL.IDX P6, R14, R13, R12, R11 ;  /* 0x0000000c0d0e7389 */ /* 0x00072400000c000b */
[----:B01234-:R-:W-:Y:S01]  /*28940*/  ENDCOLLECTIVE ;  /* 0x000000000000791b */ /* 0x01ffe20003800000 */
.L_x_9930:
[----:B------:R-:W-:Y:S05]  /*28950*/  BSYNC B0 ;  /* 0x0000000000007941 */ /* 0x000fea0003800000 */
.L_x_9929:
[----:B------:R-:W-:Y:S05]  /*28960*/  BRA `(.L_x_9873) ;  /* 0xffffffe400a87947 */ /* 0x000fea000383ffff */
.L_x_9877:
[----:B-1----:R1:W3:Y:S02]  /*28970*/  SYNCS.PHASECHK.TRANS64.TRYWAIT P0, [R0+URZ+0x32420], R3 ;  /* 0x03242003000075a7 */ /* 0x0022e4000800017f */
[----:B---3--:R-:W-:Y:S05]  /*28980*/  @!P0 NANOSLEEP.SYNCS 0x989680 ;  /* 0x009896800000895d */ /* 0x008fea0003900000 */
[----:B------:R-:W3:Y:S02]  /*28990*/  @!P0 SYNCS.PHASECHK.TRANS64 P0, [R0+URZ+0x32420], R3 ;  /* 0x03242003000085a7 */ /* 0x000ee4000800007f */
[----:B---3--:R-:W-:Y:S05]  /*289a0*/  @!P0 BRA `(.L_x_9877) ;  /* 0xfffffffc00f08947 */ /* 0x008fea000383ffff */
[----:B------:R-:W-:Y:S05]  /*289b0*/  BRA `(.L_x_9931) ;  /* 0xffffffec00187947 */ /* 0x000fea000383ffff */
.L_x_9878:
[----:B--2---:R-:W2:Y:S01]  /*289c0*/  S2R R2, SR_TID.X ;  /* 0x0000000000027919 */ /* 0x004ea20000002100 */
        /* <DEDUP_REMOVED lines=10> */
.L_x_9933:
[----:B------:R-:W-:Y:S05]  /*28a70*/  BSYNC B0 ;  /* 0x0000000000007941 */ /* 0x000fea0003800000 */
.L_x_9932:
[----:B------:R-:W-:Y:S05]  /*28a80*/  BRA `(.L_x_9934) ;  /* 0xffffffe800fc7947 */ /* 0x000fea000383ffff */
.L_x_9881:
[----:B------:R-:W-:Y:S01]  /*28a90*/  BSSY B1, `(.L_x_9935) ;  /* 0x0000006000017945 */ /* 0x000fe20003800000 */
[----:B------:R-:W-:-:S07]  /*28aa0*/  IMAD.MOV.U32 R15, RZ, RZ, -0x1 ;  /* 0xffffffffff0f7424 */ /* 0x000fce00078e00ff */
[----:B012---:R-:W-:Y:S05]  /*28ab0*/  WARPSYNC.COLLECTIVE R15, `(.L_x_9936) ;  /* 0x000000000f0c7348 */ /* 0x007fea0003c00000 */
[----:B------:R-:W-:Y:S02]  /*28ac0*/  ELECT P6, UR62, PT ;  /* 0x00000000003e782f */ /* 0x000fe400038c0000 */
[----:B------:R-:W-:Y:S01]  /*28ad0*/  MOV R14, UR62 ;  /* 0x0000003e000e7c02 */ /* 0x000fe20008000f00 */
[----:B012---:R-:W-:Y:S10]  /*28ae0*/  ENDCOLLECTIVE ;  /* 0x000000000000791b */ /* 0x007ff40003800000 */
.L_x_9936:
[----:B------:R-:W-:Y:S05]  /*28af0*/  BSYNC B1 ;  /* 0x0000000000017941 */ /* 0x000fea0003800000 */
.L_x_9935:
[----:B------:R-:W-:Y:S05]  /*28b00*/  BRA `(.L_x_9937) ;  /* 0xffffffe800f47947 */ /* 0x000fea000383ffff */
.L_x_9883:
[----:B-1----:R1:W2:Y:S02]  /*28b10*/  SYNCS.PHASECHK.TRANS64.TRYWAIT P0, [R6+URZ], R5 ;  /* 0x00000005060075a7 */ /* 0x0022a4000800017f */
[----:B--2---:R-:W-:Y:S05]  /*28b20*/  @!P0 NANOSLEEP.SYNCS 0x989680 ;  /* 0x009896800000895d */ /* 0x004fea0003900000 */
[----:B------:R-:W2:Y:S02]  /*28b30*/  @!P0 SYNCS.PHASECHK.TRANS64 P0, [R6+URZ], R5 ;  /* 0x00000005060085a7 */ /* 0x000ea4000800007f */
[----:B--2---:R-:W-:Y:S05]  /*28b40*/  @!P0 BRA `(.L_x_9883) ;  /* 0xfffffffc00f08947 */ /* 0x004fea000383ffff */
[----:B------:R-:W-:Y:S05]  /*28b50*/  BRA `(.L_x_9938) ;  /* 0xffffffec00307947 */ /* 0x000fea000383ffff */
.L_x_9884:
[----:B--2---:R2:W3:Y:S02]  /*28b60*/  SYNCS.PHASECHK.TRANS64.TRYWAIT P0, [R7+URZ], R2 ;  /* 0x00000002070075a7 */ /* 0x0044e4000800017f */
[----:B---3--:R-:W-:Y:S05]  /*28b70*/  @!P0 NANOSLEEP.SYNCS 0x989680 ;  /* 0x009896800000895d */ /* 0x008fea0003900000 */
[----:B------:R-:W3:Y:S02]  /*28b80*/  @!P0 SYNCS.PHASECHK.TRANS64 P0, [R7+URZ], R2 ;  /* 0x00000002070085a7 */ /* 0x000ee4000800007f */
[----:B---3--:R-:W-:Y:S05]  /*28b90*/  @!P0 BRA `(.L_x_9884) ;  /* 0xfffffffc00f08947 */ /* 0x008fea000383ffff */
[----:B------:R-:W-:Y:S05]  /*28ba0*/  BRA `(.L_x_9939) ;  /* 0xffffffec00247947 */ /* 0x000fea000383ffff */
.L_x_9886:
[----:B---3--:R3:W4:Y:S02]  /*28bb0*/  SYNCS.PHASECHK.TRANS64.TRYWAIT P0, [R4+URZ], R5 ;  /* 0x00000005040075a7 */ /* 0x008724000800017f */
[----:B----4-:R-:W-:Y:S05]  /*28bc0*/  @!P0 NANOSLEEP.SYNCS 0x989680 ;  /* 0x009896800000895d */ /* 0x010fea0003900000 */
[----:B------:R-:W4:Y:S02]  /*28bd0*/  @!P0 SYNCS.PHASECHK.TRANS64 P0, [R4+URZ], R5 ;  /* 0x00000005040085a7 */ /* 0x000f24000800007f */
[----:B----4-:R-:W-:Y:S05]  /*28be0*/  @!P0 BRA `(.L_x_9886) ;  /* 0xfffffffc00f08947 */ /* 0x010fea000383ffff */
[----:B------:R-:W-:Y:S05]  /*28bf0*/  BRA `(.L_x_9940) ;  /* 0xffffffec002c7947 */ /* 0x000fea000383ffff */
        .type           $_ZN7cutlass13device_kernelIN5flash11enable_sm90INS1_16FlashAttnFwdSm90INS1_25CollectiveMainloopFwdSm90ILi2EN4cute5tupleIJNS5_1CILi1EEES8_S8_EEENS6_IJNS7_ILi128EEENS7_ILi96EEENS7_ILi64EEEEEELi256ENS_6half_tEfNS_4arch4Sm90ELb0ELb1ELb1ELb1ELb0ELb0ELb1ELb1ELb0ELb0ELb0ELb0EEENS1_21CollectiveEpilogueFwdINS6_IJSA_NS7_ILi256EEESB_EEES9_SE_SG_Li256ELb1ELb0ELb0ELb0EEENS1_36VarlenDynamicPersistentTileSchedulerILi128ELi96ELi256ELi32ELb0ELb0ELb1ELb1ELb0ELb1EEEEEEEEEvNT_6ParamsE$_ZZN5flash25CollectiveMainloopFwdSm90ILi2EN4cute5tupleIJNS1_1CILi1EEES4_S4_EEENS2_IJNS3_ILi128EEENS3_ILi96EEENS3_ILi64EEEEEELi256EN7cutlass6half_tEfNSA_4arch4Sm90ELb0ELb1ELb1ELb1ELb0ELb0ELb1ELb1ELb0ELb0ELb0ELb0EE3mmaINS_16FlashAttnFwdSm90ISE_NS_21CollectiveEpilogueFwdINS2_IJS6_NS3_ILi256EEES7_EEES5_SB_SD_Li256ELb1ELb0ELb0ELb0EEENS_36VarlenDynamicPersistentTileSchedulerILi128ELi96ELi256ELi32ELb0ELb0ELb1ELb1ELb0ELb1EEEE13SharedStorageENS1_6TensorINS1_11ArrayEngineIfLm128EEENS1_6LayoutINS2_IJNS2_IJNS3_ILi2EEEST_NS3_ILi32EEEEEES4_S4_EEENS2_IJNS2_IJS4_ST_NS3_ILi4EEEEEENS3_ILi0EEESZ_EEEEEEENS_7SoftmaxILi2ELi0EEEEEbRKNSE_6ParamsENSA_25PipelineTmaAsyncNoClusterILi2ENSA_16PipelineTmaAsyncILi2EEEEES1B_RNSA_13PipelineStateILj2EEERT0_RT1_iRiRKNS_16SeqlenInfoQKNewKILb1ELb0EEENS2_IJiiiiEEERT_ENKUliT_T0_T1_E_clIZSF_ISO_S12_S14_EbS17_S1B_S1B_S1E_S1G_S1I_iS1J_S1N_S1O_S1Q_EUlRS1R_iE1_NS3_ILb0EEENS3_ILb1EEEEEDaiS1R_S1S_S1T_,@function
        .size           $_ZN7cutlass13device_kernelIN5flash11enable_sm90INS1_16FlashAttnFwdSm90INS1_25CollectiveMainloopFwdSm90ILi2EN4cute5tupleIJNS5_1CILi1EEES8_S8_EEENS6_IJNS7_ILi128EEENS7_ILi96EEENS7_ILi64EEEEEELi256ENS_6half_tEfNS_4arch4Sm90ELb0ELb1ELb1ELb1ELb0ELb0ELb1ELb1ELb0ELb0ELb0ELb0EEENS1_21CollectiveEpilogueFwdINS6_IJSA_NS7_ILi256EEESB_EEES9_SE_SG_Li256ELb1ELb0ELb0ELb0EEENS1_36VarlenDynamicPersistentTileSchedulerILi128ELi96ELi256ELi32ELb0ELb0ELb1ELb1ELb0ELb1EEEEEEEEEvNT_6ParamsE$_ZZN5flash25CollectiveMainloopFwdSm90ILi2EN4cute5tupleIJNS1_1CILi1EEES4_S4_EEENS2_IJNS3_ILi128EEENS3_ILi96EEENS3_ILi64EEEEEELi256EN7cutlass6half_tEfNSA_4arch4Sm90ELb0ELb1ELb1ELb1ELb0ELb0ELb1ELb1ELb0ELb0ELb0ELb0EE3mmaINS_16FlashAttnFwdSm90ISE_NS_21CollectiveEpilogueFwdINS2_IJS6_NS3_ILi256EEES7_EEES5_SB_SD_Li256ELb1ELb0ELb0ELb0EEENS_36VarlenDynamicPersistentTileSchedulerILi128ELi96ELi256ELi32ELb0ELb0ELb1ELb1ELb0ELb1EEEE13SharedStorageENS1_6TensorINS1_11ArrayEngineIfLm128EEENS1_6LayoutINS2_IJNS2_IJNS3_ILi2EEEST_NS3_ILi32EEEEEES4_S4_EEENS2_IJNS2_IJS4_ST_NS3_ILi4EEEEEENS3_ILi0EEESZ_EEEEEEENS_7SoftmaxILi2ELi0EEEEEbRKNSE_6ParamsENSA_25PipelineTmaAsyncNoClusterILi2ENSA_16PipelineTmaAsyncILi2EEEEES1B_RNSA_13PipelineStateILj2EEERT0_RT1_iRiRKNS_16SeqlenInfoQKNewKILb1ELb0EEENS2_IJiiiiEEERT_ENKUliT_T0_T1_E_clIZSF_ISO_S12_S14_EbS17_S1B_S1B_S1E_S1G_S1I_iS1J_S1N_S1O_S1Q_EUlRS1R_iE1_NS3_ILb0EEENS3_ILb1EEEEEDaiS1R_S1S_S1T_,(.L_x_11970 - $_ZN7cutlass13device_kernelIN5flash11enable_sm90INS1_16FlashAttnFwdSm90INS1_25CollectiveMainloopFwdSm90ILi2EN4cute5tupleIJNS5_1CILi1EEES8_S8_EEENS6_IJNS7_ILi128EEENS7_ILi96EEENS7_ILi64EEEEEELi256ENS_6half_tEfNS_4arch4Sm90ELb0ELb1ELb1ELb1ELb0ELb0ELb1ELb1ELb0ELb0ELb0ELb0EEENS1_21CollectiveEpilogueFwdINS6_IJSA_NS7_ILi256EEESB_EEES9_SE_SG_Li256ELb1ELb0ELb0ELb0EEENS1_36VarlenDynamicPersistentTileSchedulerILi128ELi96ELi256ELi32ELb0ELb0ELb1ELb1ELb0ELb1EEEEEEEEEvNT_6ParamsE$_ZZN5flash25CollectiveMainloopFwdSm90ILi2EN4cute5tupleIJNS1_1CILi1EEES4_S4_EEENS2_IJNS3_ILi128EEENS3_ILi96EEENS3_ILi64EEEEEELi256EN7cutlass6half_tEfNSA_4arch4Sm90ELb0ELb1ELb1ELb1ELb0ELb0ELb1ELb1ELb0ELb0ELb0ELb0EE3mmaINS_16FlashAttnFwdSm90ISE_NS_21CollectiveEpilogueFwdINS2_IJS6_NS3_ILi256EEES7_EEES5_SB_SD_Li256ELb1ELb0ELb0ELb0EEENS_36VarlenDynamicPersistentTileSchedulerILi128ELi96ELi256ELi32ELb0ELb0ELb1ELb1ELb0ELb1EEEE13SharedStorageENS1_6TensorINS1_11ArrayEngineIfLm128EEENS1_6LayoutINS2_IJNS2_IJNS3_ILi2EEEST_NS3_ILi32EEEEEES4_S4_EEENS2_IJNS2_IJS4_ST_NS3_ILi4EEEEEENS3_ILi0EEESZ_EEEEEEENS_7SoftmaxILi2ELi0EEEEEbRKNSE_6ParamsENSA_25PipelineTmaAsyncNoClusterILi2ENSA_16PipelineTmaAsyncILi2EEEEES1B_RNSA_13PipelineStateILj2EEERT0_RT1_iRiRKNS_16SeqlenInfoQKNewKILb1ELb0EEENS2_IJiiiiEEERT_ENKUliT_T0_T1_E_clIZSF_ISO_S12_S14_EbS17_S1B_S1B_S1E_S1G_S1I_iS1J_S1N_S1O_S1Q_EUlRS1R_iE1_NS3_ILb0EEENS3_ILb1EEEEEDaiS1R_S1S_S1T_)
$_ZN7cutlass13device_kernelIN5flash11enable_sm90INS1_16FlashAttnFwdSm90INS1_25CollectiveMainloopFwdSm90ILi2EN4cute5tupleIJNS5_1CILi1EEES8_S8_EEENS6_IJNS7_ILi128EEENS7_ILi96EEENS7_ILi64EEEEEELi256ENS_6half_tEfNS_4arch4Sm90ELb0ELb1ELb1ELb1ELb0ELb0ELb1ELb1ELb0ELb0ELb0ELb0EEENS1_21CollectiveEpilogueFwdINS6_IJSA_NS7_ILi256EEESB_EEES9_SE_SG_Li256ELb1ELb0ELb0ELb0EEENS1_36VarlenDynamicPersistentTileSchedulerILi128ELi96ELi256ELi32ELb0ELb0ELb1ELb1ELb0ELb1EEEEEEEEEvNT_6ParamsE$_ZZN5flash25CollectiveMainloopFwdSm90ILi2EN4cute5tupleIJNS1_1CILi1EEES4_S4_EEENS2_IJNS3_ILi128EEENS3_ILi96EEENS3_ILi64EEEEEELi256EN7cutlass6half_tEfNSA_4arch4Sm90ELb0ELb1ELb1ELb1ELb0ELb0ELb1ELb1ELb0ELb0ELb0ELb0EE3mmaINS_16FlashAttnFwdSm90ISE_NS_21CollectiveEpilogueFwdINS2_IJS6_NS3_ILi256EEES7_EEES5_SB_SD_Li256ELb1ELb0ELb0ELb0EEENS_36VarlenDynamicPersistentTileSchedulerILi128ELi96ELi256ELi32ELb0ELb0ELb1ELb1ELb0ELb1EEEE13SharedStorageENS1_6TensorINS1_11ArrayEngineIfLm128EEENS1_6LayoutINS2_IJNS2_IJNS3_ILi2EEEST_NS3_ILi32EEEEEES4_S4_EEENS2_IJNS2_IJS4_ST_NS3_ILi4EEEEEENS3_ILi0EEESZ_EEEEEEENS_7SoftmaxILi2ELi0EEEEEbRKNSE_6ParamsENSA_25PipelineTmaAsyncNoClusterILi2ENSA_16PipelineTmaAsyncILi2EEEEES1B_RNSA_13PipelineStateILj2EEERT0_RT1_iRiRKNS_16SeqlenInfoQKNewKILb1ELb0EEENS2_IJiiiiEEERT_ENKUliT_T0_T1_E_clIZSF_ISO_S12_S14_EbS17_S1B_S1B_S1E_S1G_S1I_iS1J_S1N_S1O_S1Q_EUlRS1R_iE1_NS3_ILb0EEENS3_ILb1EEEEEDaiS1R_S1S_S1T_:
[----:B------:R-:W-:Y:S05]  /*28c00*/  YIELD ;  /* 0x0000000000007946 */ /* 0x000fea0003800000 */
[----:B------:R-:W-:Y:S02]  /*28c10*/  ULDC UR4, c[0x0][0x20] ;  /* 0x0000080000047ab9 */ /* 0x000fe40000000800 */
[----:B------:R-:W-:-:S05]  /*28c20*/  VIADD R0, R0, -UR4 ;  /* 0x8000000400007c36 */ /* 0x000fca0008000000 */
[----:B------:R-:W2:Y:S01]  /*28c30*/  LDL.64 R2, [R0] ;  /* 0x0000000000027983 */ /* 0x000ea20000100a00 */
[----:B------:R-:W0:Y:S02]  /*28c40*/  LDC.64 R4, c[0x0][0x208] ;  /* 0x00008200ff047b82 */ /* 0x000e240000000a00 */
[----:B0-----:R-:W-:Y:S02]  /*28c50*/  R2UR UR4, R4 ;  /* 0x00000000040472ca */ /* 0x001fe400000e0000 */
        /* <DEDUP_REMOVED lines=35> */
[----:B0-----:R1:W5:Y:S01]  /*28e90*/  LD.E R11, desc[UR6][R6.64+0x4] ;  /* 0x00000406060b7980 */ /* 0x001362000c101900 */
[----:B--2---:R-:W-:-:S04]  /*28ea0*/  LOP3.LUT R14, R14, 0x1, RZ, 0xfc, !PT ;  /* 0x000000010e0e7812 */ /* 0x004fc800078efcff */
[----:B------:R-:W-:-:S13]  /*28eb0*/  ISETP.NE.AND P1, PT, R14, 0x3, PT ;  /* 0x000000030e00780c */ /* 0x000fda0003f25270 */
[----:B-1----:R-:W-:Y:S05]  /*28ec0*/  @!P1 BRA `(.L_x_9942) ;  /* 0x0000000000049947 */ /* 0x002fea0003800000 */
[----:B------:R-:W-:Y:S01]  /*28ed0*/  BPT.TRAP 0x1 ;  /* 0x000000040000795c */ /* 0x000fe20000300000 */
.L_x_9942:
[----:B------:R-:W-:Y:S05]  /*28ee0*/  BSYNC B3 ;  /* 0x0000000000037941 */ /* 0x000fea0003800000 */
.L_x_9941:
[----:B------:R-:W-:Y:S02]  /*28ef0*/  R2UR UR4, R4 ;  /* 0x00000000040472ca */ /* 0x000fe400000e0000 */
[----:B------:R-:W-:-:S13]  /*28f00*/  R2UR UR5, R5 ;  /* 0x00000000050572ca */ /* 0x000fda00000e0000 */
[----:B------:R-:W2:Y:S01]  /*28f10*/  LD.E.64 R2, desc[UR4][R8.64+0x8] ;  /* 0x0000080408027980 */ /* 0x000ea2000c101b00 */
[----:B-----5:R-:W-:Y:S02]  /*28f20*/  SHF.L.U32 R13, R11, 0x1f, RZ ;  /* 0x0000001f0b0d7819 */ /* 0x020fe400000006ff */
[----:B--2---:R-:W-:-:S05]  /*28f30*/  MOV R3, R2 ;  /* 0x0000000200037202 */ /* 0x004fca0000000f00 */
[----:B------:R-:W-:-:S04]  /*28f40*/  IMAD R12, R12, 0x8, R3 ;  /* 0x000000080c0c7824 */ /* 0x000fc800078e0203 */
[----:B------:R0:W1:Y:S01]  /*28f50*/  SYNCS.PHASECHK.TRANS64.TRYWAIT P1, [R12+URZ], R13 ;  /* 0x0000000d0c0075a7 */ /* 0x000062000802017f */
[----:B------:R-:W2:Y:S01]  /*28f60*/  LD.E R11, desc[UR4][R8.64+0x1c] ;  /* 0x00001c04080b7980 */ /* 0x000ea2000c101900 */
[----:B------:R-:W-:Y:S02]  /*28f70*/  R2UR UR6, R4 ;  /* 0x00000000040672ca */ /* 0x000fe400000e0000 */
[----:B------:R-:W-:Y:S01]  /*28f80*/  R2UR UR7, R5 ;  /* 0x00000000050772ca */ /* 0x000fe200000e0000 */
[----:B------:R0:W5:Y:S01]  /*28f90*/  LD.E R2, desc[UR4][R6.64] ;  /* 0x0000000406027980 */ /* 0x000162000c101900 */
[----:B------:R-:W-:Y:S11]  /*28fa0*/  BSSY B3, `(.L_x_9943) ;  /* 0x0000006000037945 */ /* 0x000ff60003800000 */
[----:B------:R0:W5:Y:S01]  /*28fb0*/  LD.E R3, desc[UR6][R6.64+0x4] ;  /* 0x0000040606037980 */ /* 0x000162000c101900 */
[----:B--2---:R-:W-:-:S04]  /*28fc0*/  LOP3.LUT R11, R11, 0x1, RZ, 0xfc, !PT ;  /* 0x000000010b0b7812 */ /* 0x004fc800078efcff */
[----:B------:R-:W-:-:S13]  /*28fd0*/  ISETP.NE.AND P2, PT, R11, 0x3, PT ;  /* 0x000000030b00780c */ /* 0x000fda0003f45270 */
[----:B01----:R-:W-:Y:S05]  /*28fe0*/  @!P2 BRA `(.L_x_9944) ;  /* 0x000000000004a947 */ /* 0x003fea0003800000 */
[----:B------:R-:W-:Y:S01]  /*28ff0*/  BPT.TRAP 0x1 ;  /* 0x000000040000795c */ /* 0x000fe20000300000 */
.L_x_9944:
[----:B------:R-:W-:Y:S05]  /*29000*/  BSYNC B3 ;  /* 0x0000000000037941 */ /* 0x000fea0003800000 */
.L_x_9943:
        /* <DEDUP_REMOVED lines=8> */
[----:B------:R-:W0:Y:S02]  /*29090*/  SYNCS.PHASECHK.TRANS64.TRYWAIT P1, [R2+URZ], R3 ;  /* 0x00000003020075a7 */ /* 0x000e24000802017f */
[----:B0-----:R-:W-:Y:S05]  /*290a0*/  @!P1 BRA `(.L_x_9947) ;  /* 0x000001b400a49947 */ /* 0x001fea0003800000 */
.L_x_9946:
[----:B------:R-:W-:Y:S05]  /*290b0*/  BSYNC B3 ;  /* 0x0000000000037941 */ /* 0x000fea0003800000 */
.L_x_9945:
[----:B------:R-:W2:Y:S04]  /*290c0*/  LDL.64 R8, [R0] ;  /* 0x0000000000087983 */ /* 0x000ea80000100a00 */
[----:B------:R-:W3:Y:S01]  /*290d0*/  LDL.64 R6, [R0+0x28] ;  /* 0x0000280000067983 */ /* 0x000ee20000100a00 */
[C---:B------:R-:W-:Y:S02]  /*290e0*/  R2UR UR6, R4.reuse ;  /* 0x00000000040672ca */ /* 0x040fe400000e0000 */
[C---:B------:R-:W-:Y:S01]  /*290f0*/  R2UR UR7, R5.reuse ;  /* 0x00000000050772ca */ /* 0x040fe200000e0000 */
[----:B0----5:R-:W4:Y:S01]  /*29100*/  LDL.64 R2, [R0+0x20] ;  /* 0x0000200000027983 */ /* 0x021f220000100a00 */
        /* <DEDUP_REMOVED lines=85> */
[----:B0-----:R-:W-:Y:S05]  /*29660*/  @!P1 BRA `(.L_x_9949) ;  /* 0x0000000000049947 */ /* 0x001fea0003800000 */
[----:B------:R-:W-:Y:S01]  /*29670*/  BPT.TRAP 0x1 ;  /* 0x000000040000795c */ /* 0x000fe20000300000 */
.L_x_9949:
[----:B------:R-:W-:Y:S05]  /*29680*/  BSYNC B3 ;  /* 0x0000000000037941 */ /* 0x000fea0003800000 */
.L_x_9948:
        /* <DEDUP_REMOVED lines=17> */
.L_x_9951:
[----:B------:R-:W-:Y:S05]  /*297a0*/  BSYNC B3 ;  /* 0x0000000000037941 */ /* 0x000fea0003800000 */
.L_x_9950:
        /* <DEDUP_REMOVED lines=10> */
.L_x_9953:
[----:B------:R-:W-:Y:S05]  /*29850*/  BSYNC B3 ;  /* 0x0000000000037941 */ /* 0x000fea0003800000 */
.L_x_9952:
[----:B------:R-:W2:Y:S04]  /*29860*/  LDL.64 R12, [R0] ;  /* 0x00000000000c7983 */ /* 0x000ea80000100a00 */
[----:B------:R-:W3:Y:S01]  /*29870*/  LDL.64 R6, [R0+0x58] ;  /* 0x0000580000067983 */ /* 0x000ee20000100a00 */
[C---:B------:R-:W-:Y:S02]  /*29880*/  R2UR UR6, R4.reuse ;  /* 0x00000000040672ca */ /* 0x040fe400000e0000 */
[C---:B------:R-:W-:Y:S01]  /*29890*/  R2UR UR7, R5.reuse ;  /* 0x00000000050772ca */ /* 0x040fe200000e0000 */
[----:B------:R-:W4:Y:S01]  /*298a0*/  LDL.64 R2, [R0+0x48] ;  /* 0x0000480000027983 */ /* 0x000f220000100a00 */
[C---:B------:R-:W-:Y:S02]  /*298b0*/  R2UR UR4, R4.reuse ;  /* 0x00000000040472ca */ /* 0x040fe400000e0000 */
[C---:B------:R-:W-:Y:S01]  /*298c0*/  R2UR UR5, R5.reuse ;  /* 0x00000000050572ca */ /* 0x040fe200000e0000 */
[----:B0----5:R-:W4:Y:S08]  /*298d0*/  LDL.64 R8, [R0+0x50] ;  /* 0x0000500000087983 */ /* 0x021f300000100a00 */
[----:B--2---:R-:W2:Y:S04]  /*298e0*/  LD.E R11, desc[UR6][R12.64] ;  /* 0x000000060c0b7980 */ /* 0x004ea8000c101900 */
[----:B---3--:R-:W2:Y:S01]  /*298f0*/  LD.E.64 R6, desc[UR4][R6.64] ;  /* 0x0000000406067980 */ /* 0x008ea2000c101b00 */
[----:B------:R-:W-:Y:S05]  /*29900*/  WARPSYNC.ALL ;  /* 0x0000000000007948 */ /* 0x000fea0003800000 */
[----:B------:R-:W-:Y:S01]  /*29910*/  R2UR UR6, R4 ;  /* 0x00000000040672ca */ /* 0x000fe200000e0000 */
[----:B------:R-:W3:Y:S01]  /*29920*/  LDL.LU R18, [R1+0x470] ;  /* 0x0004700001127983 */ /* 0x000ee20000300800 */
[----:B------:R-:W-:-:S02]  /*29930*/  R2UR UR7, R5 ;  /* 0x00000000050772ca */ /* 0x000fc400000e0000 */
[----:B------:R-:W-:Y:S01]  /*29940*/  R2UR UR4, R4 ;  /* 0x00000000040472ca */ /* 0x000fe200000e0000 */
[----:B------:R-:W3:Y:S01]  /*29950*/  LDL R20, [R1+0x474] ;  /* 0x0004740001147983 */ /* 0x000ee20000100800 */
[----:B------:R-:W-:-:S03]  /*29960*/  R2UR UR5, R5 ;  /* 0x00000000050572ca */ /* 0x000fc600000e0000 */
[----:B------:R-:W3:Y:S06]  /*29970*/  LDL R19, [R1+0x478] ;  /* 0x0004780001137983 */ /* 0x000eec0000100800 */
[----:B----4-:R-:W4:Y:S04]  /*29980*/  LD.E R14, desc[UR6][R2.64] ;  /* 0x00000006020e7980 */ /* 0x010f28000c101900 */
[----:B------:R-:W3:Y:S01]  /*29990*/  LD.E.64 R12, desc[UR4][R8.64] ;  /* 0x00000004080c7980 */ /* 0x000ee2000c101b00 */
[----:B--2---:R-:W-:Y:S01]  /*299a0*/  IMAD R6, R11, 0xc00, R6 ;  /* 0x00000c000b067824 */ /* 0x004fe200078e0206 */
[----:B------:R-:W-:Y:S01]  /*299b0*/  R2UR UR7, R7 ;  /* 0x00000000070772ca */ /* 0x000fe200000e0000 */
[----:B------:R-:W-:Y:S01]  /*299c0*/  WARPGROUP.ARRIVE ;  /* 0x00000000000079c5 */ /* 0x000fe20000000000 */
        /* <DEDUP_REMOVED lines=14> */
[----:B------:R-:W-:Y:S01]  /*29ab0*/  WARPGROUP.ARRIVE ;  /* 0x00000000000079c5 */ /* 0x000fe20000000000 */
[----:B------:R-:W-:Y:S01]  /*29ac0*/  IMAD.MOV.U32 R15, RZ, RZ, R7 ;  /* 0x000000ffff0f7224 */ /* 0x000fe200078e0007 */
[----:B------:R-:W-:-:S02]  /*29ad0*/  R2UR UR8, R4 ;  /* 0x00000000040872ca */ /* 0x000fc400000e0000 */
[----:B------:R-:W-:Y:S02]  /*29ae0*/  R2UR UR6, R14 ;  /* 0x000000000e0672ca */ /* 0x000fe400000e0000 */
        /* <DEDUP_REMOVED lines=222> */
[----:B------:R-:W0:Y:S01]  /*2a8d0*/  S2R R197, SR_TID.X ;  /* 0x0000000000c57919 */ /* 0x000e220000002100 */
[----:B------:R-:W-:Y:S02]  /*2a8e0*/  R2UR UR8, R4 ;  /* 0x00000000040872ca */ /* 0x000fe400000e0000 */
[----:B------:R-:W-:Y:S02]  /*2a8f0*/  R2UR UR6, R12 ;  /* 0x000000000c0672ca */ /* 0x000fe400000e0000 */
[----:B------:R-:W-:Y:S02]  /*2a900*/  R2UR UR7, R13 ;  /* 0x000000000d0772ca */ /* 0x000fe400000e0000 */
[----:B------:R-:W-:Y:S02]  /*2a910*/  R2UR UR9, R5 ;  /* 0x00000000050972ca */ /* 0x000fe400000e0000 */
[----:B------:R-:W-:Y:S02]  /*2a920*/  LOP3.LUT R18, R18, 0xfff7ffff, RZ, 0xc0, !PT ;  /* 0xfff7ffff12127812 */ /* 0x000fe400078ec0ff */
[----:B0-----:R-:W-:Y:S01]  /*2a930*/  LOP3.LUT P2, RZ, R197, 0x7f, RZ, 0xc0, !PT ;  /* 0x0000007fc5ff7812 */ /* 0x001fe2000784c0ff */
[----:B--2---:R-:W-:-:S02]  /*2a940*/  VIADD R6, R8, 0xc06 ;  /* 0x00000c0608067836 */ /* 0x004fc40000000000 */
[----:B------:R-:W-:Y:S01]  /*2a950*/  IMAD.MOV.U32 R7, RZ, RZ, R9 ;  /* 0x000000ffff077224 */ /* 0x000fe200078e0009 */
[----:B------:R-:W-:Y:S02]  /*2a960*/  SHF.R.U32.HI R11, RZ, 0x7, R197 ;  /* 0x00000007ff0b7819 */ /* 0x000fe400000116c5 */
[----:B------:R-:W-:Y:S02]  /*2a970*/  R2UR UR4, R6 ;  /* 0x00000000060472ca */ /* 0x000fe400000e0000 */
[----:B------:R-:W-:-:S05]  /*2a980*/  R2UR UR5, R7 ;  /* 0x00000000070572ca */ /* 0x000fca00000e0000 */
[----:B------:R-:W-:-:S08]  /*2a990*/  @P2 LOP3.LUT R18, R18, 0x80000, RZ, 0xfc, !PT ;  /* 0x0008000012122812 */ /* 0x000fd000078efcff */
[----:B------:R-:W-:Y:S03]  /*2a9a0*/  HGMMA.64x96x16.F32 R24, gdesc[UR4], R24, gsb0 ;  /* 0x01600000041879f0 */ /* 0x000fe60008000818 */
[----:B------:R-:W-:Y:S02]  /*2a9b0*/  WARPGROUP.DEPBAR.LE gsb0, 0x0 ;  /* 0x00008000000079c5 */ /* 0x000fe40000010000 */
[----:B------:R0:W-:Y:S04]  /*2a9c0*/  ST.E desc[UR8][R2.64], R189 ;  /* 0x000000bd02007985 */ /* 0x0001e8000c101908 */
[----:B------:R-:W2:Y:S04]  /*2a9d0*/  @!P2 LDL.64 R6, [R0+0x18] ;  /* 0x000018000006a983 */ /* 0x000ea80000100a00 */
[----:B------:R-:W3:Y:S01]  /*2a9e0*/  @!P2 LDL.64 R8, [R0] ;  /* 0x000000000008a983 */ /* 0x000ee20000100a00 */
[----:B------:R-:W-:-:S02]  /*2a9f0*/  @!P2 R2UR UR4, R4 ;  /* 0x000000000404a2ca */ /* 0x000fc400000e0000 */
[C---:B------:R-:W-:Y:S01]  /*2aa00*/  @!P2 R2UR UR5, R5.reuse ;  /* 0x000000000505a2ca */ /* 0x040fe200000e0000 */
[----:B------:R1:W-:Y:S01]  /*2aa10*/  STL [R1+0x470], R18 ;  /* 0x0004701201007387 */ /* 0x0003e20000100800 */
[----:B------:R-:W-:Y:S02]  /*2aa20*/  @!P2 R2UR UR6, R4 ;  /* 0x000000000406a2ca */ /* 0x000fe400000e0000 */
[----:B------:R-:W-:Y:S02]  /*2aa30*/  @!P2 R2UR UR7, R5 ;  /* 0x000000000507a2ca */ /* 0x000fe400000e0000 */
[----:B------:R-:W-:-:S05]  /*2aa40*/  IADD3 R11, -R11, 0xb, RZ ;  /* 0x0000000b0b0b7810 */ /* 0x000fca0007ffe1ff */
[----:B------:R4:W-:Y:S06]  /*2aa50*/  BAR.ARV R11, 0x100 ;  /* 0x0004000b0000751d */ /* 0x0009ec0000002000 */
[----:B--2---:R-:W2:Y:S04]  /*2aa60*/  @!P2 LD.E.64 R6, desc[UR4][R6.64+0x30] ;  /* 0x000030040606a980 */ /* 0x004ea8000c101b00 */
[----:B---3--:R-:W0:Y:S01]  /*2aa70*/  @!P2 LD.E R8, desc[UR6][R8.64] ;  /* 0x000000060808a980 */ /* 0x008e22000c101900 */
[----:B--2---:R-:W-:-:S05]  /*2aa80*/  @!P2 MOV R13, R6 ;  /* 0x00000006000da202 */ /* 0x004fca0000000f00 */
[----:B0-----:R-:W-:-:S05]  /*2aa90*/  @!P2 IMAD R2, R8, 0x8, R13 ;  /* 0x000000080802a824 */ /* 0x001fca00078e020d */
[----:B------:R-:W-:-:S04]  /*2aaa0*/  @!P2 PRMT R2, RZ, 0x654, R2 ;  /* 0x00000654ff02a816 */ /* 0x000fc80000000002 */
[----:B------:R0:W-:Y:S02]  /*2aab0*/  @!P2 SYNCS.ARRIVE.TRANS64.RED.A1T0 RZ, [R2+URZ], RZ ;  /* 0x000000ff02ffa9a7 */ /* 0x0001e4000810043f */
[----:B0-----:R-:W2:Y:S01]  /*2aac0*/  LDL.64 R2, [R0+0x68] ;  /* 0x0000680000027983 */ /* 0x001ea20000100a00 */
[----:B------:R-:W-:Y:S02]  /*2aad0*/  R2UR UR4, R4 ;  /* 0x00000000040472ca */ /* 0x000fe400000e0000 */
[----:B------:R-:W-:-:S13]  /*2aae0*/  R2UR UR5, R5 ;  /* 0x00000000050572ca */ /* 0x000fda00000e0000 */
[----:B--2---:R-:W1:Y:S01]  /*2aaf0*/  LD.E.64 R2, desc[UR4][R2.64] ;  /* 0x0000000402027980 */ /* 0x004e62000c101b00 */
[C---:B------:R-:W-:Y:S02]  /*2ab00*/  R2UR UR4, R4.reuse ;  /* 0x00000000040472ca */ /* 0x040fe400000e0000 */
[C---:B------:R-:W-:Y:S01]  /*2ab10*/  R2UR UR5, R5.reuse ;  /* 0x00000000050572ca */ /* 0x040fe200000e0000 */
[----:B------:R-:W-:Y:S01]  /*2ab20*/  IMAD.MOV.U32 R23, RZ, RZ, R157 ;  /* 0x000000ffff177224 */ /* 0x000fe200078e009d */
[C---:B------:R-:W-:Y:S02]  /*2ab30*/  R2UR UR8, R4.reuse ;  /* 0x00000000040872ca */ /* 0x040fe400000e0000 */
[C---:B------:R-:W-:Y:S01]  /*2ab40*/  R2UR UR9, R5.reuse ;  /* 0x00000000050972ca */ /* 0x040fe200000e0000 */
[----:B------:R-:W-:Y:S01]  /*2ab50*/  IMAD.MOV.U32 R8, RZ, RZ, R19 ;  /* 0x000000ffff087224 */ /* 0x000fe200078e0013 */
[----:B------:R-:W-:Y:S01]  /*2ab60*/  R2UR UR12, R4 ;  /* 0x00000000040c72ca */ /* 0x000fe200000e0000 */
[----:B------:R-:W-:Y:S01]  /*2ab70*/  IMAD.MOV.U32 R9, RZ, RZ, R20 ;  /* 0x000000ffff097224 */ /* 0x000fe200078e0014 */
[----:B------:R-:W-:-:S02]  /*2ab80*/  R2UR UR13, R5 ;  /* 0x00000000050d72ca */ /* 0x000fc400000e0000 */
[----:B------:R-:W-:Y:S02]  /*2ab90*/  R2UR UR6, R4 ;  /* 0x00000000040672ca */ /* 0x000fe400000e0000 */
[----:B------:R-:W-:-:S05]  /*2aba0*/  R2UR UR7, R5 ;  /* 0x00000000050772ca */ /* 0x000fca00000e0000 */
[----:B------:R0:W2:Y:S01]  /*2abb0*/  LD.E R78, desc[UR8][R8.64] ;  /* 0x00000008084e7980 */ /* 0x0000a2000c101900 */
[C---:B------:R-:W-:Y:S02]  /*2abc0*/  R2UR UR8, R4.reuse ;  /* 0x00000000040872ca */ /* 0x040fe400000e0000 */
[C---:B------:R-:W-:Y:S02]  /*2abd0*/  R2UR UR9, R5.reuse ;  /* 0x00000000050972ca */ /* 0x040fe400000e0000 */
[C---:B------:R-:W-:Y:S02]  /*2abe0*/  R2UR UR10, R4.reuse ;  /* 0x00000000040a72ca */ /* 0x040fe400000e0000 */
[----:B------:R-:W-:Y:S01]  /*2abf0*/  R2UR UR11, R5 ;  /* 0x00000000050b72ca */ /* 0x000fe200000e0000 */
[----:B------:R-:W3:Y:S08]  /*2ac00*/  LD.E R6, desc[UR6][R22.64+0x4] ;  /* 0x0000040616067980 */ /* 0x000ef0000c101900 */
[----:B------:R-:W3:Y:S04]  /*2ac10*/  LD.E R77, desc[UR8][R22.64+0xc] ;  /* 0x00000c08164d7980 */ /* 0x000ee8000c101900 */
[----:B------:R-:W4:Y:S04]  /*2ac20*/  LD.E R79, desc[UR10][R22.64+0x14] ;  /* 0x0000140a164f7980 */ /* 0x000f28000c101900 */
[----:B-1----:R-:W2:Y:S01]  /*2ac30*/  LD.E R18, desc[UR4][R2.64] ;  /* 0x0000000402127980 */ /* 0x002ea2000c101900 */
[----:B------:R-:W-:-:S02]  /*2ac40*/  R2UR UR4, R4 ;  /* 0x00000000040472ca */ /* 0x000fc400000e0000 */
[----:B------:R-:W-:Y:S01]  /*2ac50*/  R2UR UR5, R5 ;  /* 0x00000000050572ca */ /* 0x000fe200000e0000 */
[----:B------:R-:W3:-:S12]  /*2ac60*/  LD.E R3, desc[UR12][R22.64+0x18] ;  /* 0x0000180c16037980 */ /* 0x000ed8000c101900 */
[----:B------:R-:W3:Y:S01]  /*2ac70*/  LD.E R75, desc[UR4][R22.64] ;  /* 0x00000004164b7980 */ /* 0x000ee2000c101900 */
[----:B------:R-:W-:Y:S02]  /*2ac80*/  R2UR UR4, R4 ;  /* 0x00000000040472ca */ /* 0x000fe400000e0000 */
[----:B------:R-:W-:-:S13]  /*2ac90*/  R2UR UR5, R5 ;  /* 0x00000000050572ca */ /* 0x000fda00000e0000 */
[----:B------:R-:W3:Y:S01]  /*2aca0*/  LD.E R7, desc[UR4][R22.64+0x8] ;  /* 0x0000080416077980 */ /* 0x000ee2000c101900 */
[----:B------:R-:W-:Y:S02]  /*2acb0*/  R2UR UR4, R4 ;  /* 0x00000000040472ca */ /* 0x000fe400000e0000 */
[----:B------:R-:W-:-:S13]  /*2acc0*/  R2UR UR5, R5 ;  /* 0x00000000050572ca */ /* 0x000fda00000e0000 */
[----:B------:R-:W3:Y:S01]  /*2acd0*/  LD.E R76, desc[UR4][R22.64+0x10] ;  /* 0x00001004164c7980 */ /* 0x000ee2000c101900 */
[----:B------:R-:W-:Y:S01]  /*2ace0*/  BSSY B3, `(.L_x_9955) ;  /* 0x00000a5000037945 */ /* 0x000fe20003800000 */
[----:B----4-:R-:W-:Y:S02]  /*2acf0*/  IMAD R79, R10, -0x60, R79 ;  /* 0xffffffa00a4f7824 */ /* 0x010fe400078e024f */
[-C--:B--2---:R-:W-:Y:S01]  /*2ad00*/  FMUL.FTZ R20, R49, R18.reuse ;  /* 0x0000001231147220 */ /* 0x084fe20000410000 */
[----:B------:R-:W-:-:S03]  /*2ad10*/  FMUL.FTZ R73, R43, R18 ;  /* 0x000000122b497220 */ /* 0x000fc60000410000 */
[----:B------:R1:W2:Y:S01]  /*2ad20*/  MUFU.TANH R43, R20 ;  /* 0x00000014002b7308 */ /* 0x0002a20000002400 */
[-C--:B------:R-:W-:Y:S01]  /*2ad30*/  FMUL.FTZ R32, R32, R18.reuse ;  /* 0x0000001220207220 */ /* 0x080fe20000410000 */
[----:B-1----:R-:W-:-:S06]  /*2ad40*/  FMUL.FTZ R20, R57, R18 ;  /* 0x0000001239147220 */ /* 0x002fcc0000410000 */
[----:B------:R3:W1:Y:S01]  /*2ad50*/  MUFU.TANH R84, R20 ;  /* 0x0000001400547308 */ /* 0x0006620000002400 */
[----:B------:R-:W-:Y:S01]  /*2ad60*/  FMUL.FTZ R19, R48, R18 ;  /* 0x0000001230137220 */ /* 0x000fe20000410000 */
[----:B---3--:R-:W-:-:S06]  /*2ad70*/  SHF.R.S32.HI R20, RZ, 0x1f, R75 ;  /* 0x0000001fff147819 */ /* 0x008fcc000001144b */
[----:B------:R3:W4:Y:S01]  /*2ad80*/  MUFU.TANH R80, R32 ;  /* 0x0000002000507308 */ /* 0x0007220000002400 */
[----:B------:R-:W-:Y:S01]  /*2ad90*/  LEA.HI R20, R20, R75, RZ, 0x7 ;  /* 0x0000004b14147211 */ /* 0x000fe200078f38ff */
[----:B------:R-:W-:-:S03]  /*2ada0*/  FMUL.FTZ R72, R42, R18 ;  /* 0x000000122a487220 */ /* 0x000fc60000410000 */
[----:B---3--:R-:W-:-:S03]  /*2adb0*/  LOP3.LUT R32, R20, 0xffffff80, RZ, 0xc0, !PT ;  /* 0xffffff8014207812 */ /* 0x008fc600078ec0ff */
[----:B------:R3:W0:Y:S02]  /*2adc0*/  MUFU.TANH R42, R19 ;  /* 0x00000013002a7308 */ /* 0x0006240000002400 */
[----:B------:R-:W-:Y:S02]  /*2add0*/  IMAD.IADD R32, R75, 0x1, -R32 ;  /* 0x000000014b207824 */ /* 0x000fe400078e0a20 */
[-C--:B------:R-:W-:Y:S01]  /*2ade0*/  FMUL.FTZ R21, R52, R18.reuse ;  /* 0x0000001234157220 */ /* 0x080fe20000410000 */
[----:B---3--:R-:W-:-:S04]  /*2adf0*/  FMUL.FTZ R19, R56, R18 ;  /* 0x0000001238137220 */ /* 0x008fc80000410000 */
[----:B------:R3:W1:Y:S01]  /*2ae00*/  MUFU.TANH R83, R19 ;  /* 0x0000001300537308 */ /* 0x0006620000002400 */
[----:B------:R-:W-:Y:S01]  /*2ae10*/  FMUL.FTZ R12, R31, R18 ;  /* 0x000000121f0c7220 */ /* 0x000fe20000410000 */
[----:B---3--:R-:W-:-:S06]  /*2ae20*/  SHF.R.S32.HI R19, RZ, 0x1f, R32 ;  /* 0x0000001fff137819 */ /* 0x008fcc0000011420 */
[----:B------:R3:W1:Y:S01]  /*2ae30*/  MUFU.TANH R82, R21 ;  /* 0x0000001500527308 */ /* 0x0006620000002400 */
[----:B0-----:R-:W-:Y:S01]  /*2ae40*/  FMUL.FTZ R8, R24, R18 ;  /* 0x0000001218087220 */ /* 0x001fe20000410000 */
[----:B---3--:R-:W-:-:S04]  /*2ae50*/  LEA.HI R21, R19, R32, RZ, 0x2 ;  /* 0x0000002013157211 */ /* 0x008fc800078f10ff */
[----:B------:R-:W-:Y:S01]  /*2ae60*/  LOP3.LUT R31, R21, 0x7ffffffc, RZ, 0xc0, !PT ;  /* 0x7ffffffc151f7812 */ /* 0x000fe200078ec0ff */
[----:B------:R-:W-:Y:S01]  /*2ae70*/  FMUL.FTZ R24, R34, R18 ;  /* 0x0000001222187220 */ /* 0x000fe20000410000 */
[----:B------:R-:W-:Y:S02]  /*2ae80*/  LEA.HI R19, R19, R32, RZ, 0x5 ;  /* 0x0000002013137211 */ /* 0x000fe400078f28ff */
[----:B------:R-:W-:Y:S01]  /*2ae90*/  SHF.R.S32.HI R34, RZ, 0x1f, R21 ;  /* 0x0000001fff227819 */ /* 0x000fe20000011415 */
[----:B------:R-:W-:Y:S01]  /*2aea0*/  IMAD.IADD R32, R32, 0x1, -R31 ;  /* 0x0000000120207824 */ /* 0x000fe200078e0a1f */
[----:B------:R-:W-:Y:S01]  /*2aeb0*/  SHF.R.S32.HI R31, RZ, 0x2, R21 ;  /* 0x00000002ff1f7819 */ /* 0x000fe20000011415 */
[----:B------:R-:W-:Y:S01]  /*2aec0*/  FMUL.FTZ R33, R33, R18 ;  /* 0x0000001221217220 */ /* 0x000fe20000410000 */
[----:B------:R-:W-:Y:S02]  /*2aed0*/  SHF.R.S32.HI R21, RZ, 0x5, R19 ;  /* 0x00000005ff157819 */ /* 0x000fe40000011413 */
[----:B------:R-:W-:-:S02]  /*2aee0*/  SHF.R.S32.HI R19, RZ, 0x7, R20 ;  /* 0x00000007ff137819 */ /* 0x000fc40000011414 */
[----:B------:R-:W-:Y:S01]  /*2aef0*/  LEA.HI R34, R34, R31, RZ, 0x3 ;  /* 0x0000001f22227211 */ /* 0x000fe200078f18ff */
[----:B------:R0:W3:Y:S01]  /*2af00*/  MUFU.TANH R81, R33 ;  /* 0x0000002100517308 */ /* 0x0000e20000002400 */
        /* <DEDUP_REMOVED lines=10> */
[----:B0-----:R-:W-:Y:S01]  /*2afb0*/  IMAD R33, R78, 0x8, R21 ;  /* 0x000000084e217824 */ /* 0x001fe200078e0215 */
[----:B------:R-:W-:Y:S01]  /*2afc0*/  LEA.HI R20, R20, R19, RZ, 0x1 ;  /* 0x0000001314147211 */ /* 0x000fe200078f08ff */
        /* <DEDUP_REMOVED lines=23> */
[----:B------:R-:W-:Y:S01]  /*2b140*/  LOP3.LUT R34, R34, 0xfffffff8, RZ, 0xc0, !PT ;  /* 0xfffffff822227812 */ /* 0x000fe200078ec0ff */
[----:B------:R-:W-:-:S02]  /*2b150*/  IMAD R21, R10, -0x60, R7 ;  /* 0xffffffa00a157824 */ /* 0x000fc400078e0207 */
[-C--:B------:R-:W-:Y:S01]  /*2b160*/  FMUL.FTZ R50, R71, R18.reuse ;  /* 0x0000001247327220 */ /* 0x080fe20000410000 */
[-C--:B------:R-:W-:Y:S01]  /*2b170*/  FMUL.FTZ R40, R40, R18.reuse ;  /* 0x0000001228287220 */ /* 0x080fe20000410000 */
[----:B------:R-:W-:Y:S01]  /*2b180*/  FMUL.FTZ R41, R41, R18 ;  /* 0x0000001229297220 */ /* 0x000fe20000410000 */
[----:B------:R-:W-:Y:S02]  /*2b190*/  LOP3.LUT R20, R20, 0x3fffffe, RZ, 0xc0, !PT ;  /* 0x03fffffe14147812 */ /* 0x000fe400078ec0ff */
[----:B------:R-:W-:Y:S01]  /*2b1a0*/  ISETP.GE.AND P1, PT, R3, 0x1, PT ;  /* 0x000000010300780c */ /* 0x000fe20003f26270 */
[----:B------:R-:W-:Y:S01]  /*2b1b0*/  IMAD.IADD R34, R31, 0x1, -R34 ;  /* 0x000000011f227824 */ /* 0x000fe200078e0a22 */
[----:B------:R-:W-:Y:S01]  /*2b1c0*/  IADD3 R21, -R6, 0x1, R21 ;  /* 0x0000000106157810 */ /* 0x000fe20007ffe115 */
[----:B------:R-:W0:Y:S01]  /*2b1d0*/  MUFU.TANH R8, R8 ;  /* 0x0000000800087308 */ /* 0x000e220000002400 */
[----:B------:R-:W-:Y:S01]  /*2b1e0*/  IMAD.IADD R20, R19, 0x1, -R20 ;  /* 0x0000000113147824 */ /* 0x000fe200078e0a14 */
[----:B------:R-:W-:Y:S01]  /*2b1f0*/  LOP3.LUT R18, RZ, R77, RZ, 0x33, !PT ;  /* 0x0000004dff127212 */ /* 0x000fe200078e33ff */
[----:B------:R-:W-:-:S05]  /*2b200*/  IMAD.U32 R19, R33, 0x10, R34 ;  /* 0x0000001021137824 */ /* 0x000fca00078e0022 */
[----:B------:R-:W0:Y:S01]  /*2b210*/  MUFU.TANH R13, R13 ;  /* 0x0000000d000d7308 */ /* 0x000e220000002400 */
[----:B------:R-:W-:-:S07]  /*2b220*/  IMAD R21, R32, -0x2, R21 ;  /* 0xfffffffe20157824 */ /* 0x000fce00078e0215 */
[----:B------:R-:W0:Y:S01]  /*2b230*/  MUFU.TANH R2, R2 ;  /* 0x0000000200027308 */ /* 0x000e220000002400 */
[----:B------:R-:W-:-:S07]  /*2b240*/  IMAD R54, R20, 0x40, R19 ;  /* 0x0000004014367824 */ /* 0x000fce00078e0213 */
        /* <DEDUP_REMOVED lines=12> */
[----:B------:R0:W0:Y:S08]  /*2b310*/  MUFU.TANH R39, R41 ;  /* 0x0000002900277308 */ /* 0x0000300000002400 */
        /* <DEDUP_REMOVED lines=25> */
[----:B------:R-:W-:-:S02]  /*2b4b0*/  IMAD R19, R10, -0x60, RZ ;  /* 0xffffffa00a137824 */ /* 0x000fc400078e02ff */
[C---:B------:R-:W-:Y:S02]  /*2b4c0*/  IMAD.IADD R63, R21.reuse, 0x1, R76 ;  /* 0x00000001153f7824 */ /* 0x040fe400078e024c */
[----:B------:R-:W-:Y:S02]  /*2b4d0*/  IMAD.IADD R67, R21, 0x1, R18 ;  /* 0x0000000115437824 */ /* 0x000fe400078e0212 */
[----:B------:R-:W-:Y:S02]  /*2b4e0*/  IMAD R62, R32, -0x2, R19 ;  /* 0xfffffffe203e7824 */ /* 0x000fe400078e0213 */
[--C-:B------:R-:W-:Y:S02]  /*2b4f0*/  IMAD.IADD R58, R63, 0x1, R54.reuse ;  /* 0x000000013f3a7824 */ /* 0x100fe400078e0236 */
        /* <DEDUP_REMOVED lines=18> */
.L_x_9960:
[----:B------:R-:W-:Y:S05]  /*2b620*/  BSYNC B5 ;  /* 0x0000000000057941 */ /* 0x000fea0003800000 */
.L_x_9959:
[----:B------:R-:W-:Y:S01]  /*2b630*/  LOP3.LUT R18, RZ, R18, RZ, 0x33, !PT ;  /* 0x00000012ff127212 */ /* 0x000fe200078e33ff */
[----:B------:R-:W-:Y:S06]  /*2b640*/  BRA `(.L_x_9961) ;  /* 0x0000000000287947 */ /* 0x000fec0003800000 */
.L_x_9958:
        /* <DEDUP_REMOVED lines=10> */
.L_x_9961:
[----:B------:R-:W-:Y:S05]  /*2b6f0*/  BSYNC B4 ;  /* 0x0000000000047941 */ /* 0x000fea0003800000 */
.L_x_9957:
[----:B------:R-:W-:-:S05]  /*2b700*/  IMAD R18, R3, R18, R62 ;  /* 0x0000001203127224 */ /* 0x000fca00078e023e */
[----:B------:R-:W-:Y:S02]  /*2b710*/  VIMNMX R59, R59, R18, !PT ;  /* 0x000000123b3b7248 */ /* 0x000fe40007fe0100 */
[----:B------:R-:W-:-:S07]  /*2b720*/  VIADDMNMX R58, R18, R3, R58, PT ;  /* 0x00000003123a7246 */ /* 0x000fce000380013a */
.L_x_9956:
[----:B------:R-:W-:Y:S05]  /*2b730*/  BSYNC B3 ;  /* 0x0000000000037941 */ /* 0x000fea0003800000 */
.L_x_9955:
[C---:B------:R-:W-:Y:S01]  /*2b740*/  ISETP.GE.AND P2, PT, R79.reuse, 0x9, PT ;  /* 0x000000094f00780c */ /* 0x040fe20003f46270 */
[----:B------:R-:W-:Y:S01]  /*2b750*/  VIADD R54, R54, 0x8 ;  /* 0x0000000836367836 */ /* 0x000fe20000000000 */
[----:B------:R-:W-:Y:S01]  /*2b760*/  ISETP.GE.AND P1, PT, R79, 0x2, PT ;  /* 0x000000024f00780c */ /* 0x000fe20003f26270 */
[----:B------:R-:W-:Y:S01]  /*2b770*/  BSSY B3, `(.L_x_9962) ;  /* 0x0000097000037945 */ /* 0x000fe20003800000 */
[C---:B------:R-:W-:Y:S02]  /*2b780*/  ISETP.GT.AND P3, PT, R59.reuse, 0x8, !P2 ;  /* 0x000000083b00780c */ /* 0x040fe40005764270 */
[----:B------:R-:W-:Y:S02]  /*2b790*/  ISETP.GT.AND P4, PT, R59, 0x1, !P1 ;  /* 0x000000013b00780c */ /* 0x000fe40004f84270 */
[----:B------:R-:W-:Y:S02]  /*2b7a0*/  ISETP.LT.OR P3, PT, R58, 0x9, P3 ;  /* 0x000000093a00780c */ /* 0x000fe40001f61670 */
[----:B------:R-:W-:-:S02]  /*2b7b0*/  ISETP.GE.AND P5, PT, R79, 0xa, PT ;  /* 0x0000000a4f00780c */ /* 0x000fc40003fa6270 */
[----:B0-----:R-:W-:Y:S02]  /*2b7c0*/  FSEL R32, R14, -INF , !P3 ;  /* 0xff8000000e207808 */ /* 0x001fe40005800000 */
        /* <DEDUP_REMOVED lines=128> */
.L_x_9967:
[----:B------:R-:W-:Y:S05]  /*2bfd0*/  BSYNC B5 ;  /* 0x0000000000057941 */ /* 0x000fea0003800000 */
.L_x_9966:
[----:B------:R-:W-:Y:S01]  /*2bfe0*/  LOP3.LUT R6, RZ, R6, RZ, 0x33, !PT ;  /* 0x00000006ff067212 */ /* 0x000fe200078e33ff */
[----:B------:R-:W-:Y:S06]  /*2bff0*/  BRA `(.L_x_9968) ;  /* 0x0000000000287947 */ /* 0x000fec0003800000 */
.L_x_9965:
        /* <DEDUP_REMOVED lines=10> */
.L_x_9968:
[----:B------:R-:W-:Y:S05]  /*2c0a0*/  BSYNC B4 ;  /* 0x0000000000047941 */ /* 0x000fea0003800000 */
.L_x_9964:
[----:B------:R-:W-:-:S05]  /*2c0b0*/  IMAD R6, R3, R6, R62 ;  /* 0x0000000603067224 */ /* 0x000fca00078e023e */
[----:B------:R-:W-:Y:S02]  /*2c0c0*/  VIADDMNMX R58, R6, R3, R58, PT ;  /* 0x00000003063a7246 */ /* 0x000fe4000380013a */
[----:B------:R-:W-:-:S07]  /*2c0d0*/  VIMNMX R59, R59, R6, !PT ;  /* 0x000000063b3b7248 */ /* 0x000fce0007fe0100 */
.L_x_9963:
[----:B------:R-:W-:Y:S05]  /*2c0e0*/  BSYNC B3 ;  /* 0x0000000000037941 */ /* 0x000fea0003800000 */
.L_x_9962:
        /* <DEDUP_REMOVED lines=76> */
[----:B------:R-:W-:Y:S02]  /*2c5b0*/  ISETP.LT.OR P1, PT, R58, 0x1, P1 ;  /* 0x000000013a00780c */ /* 0x000fe40000f21670 */
[----:B------:R-:W-:Y:S02]  /*2c5c0*/  ISETP.NE.AND P6, PT, R64, RZ, PT ;  /* 0x000000ff4000720c */ /* 0x000fe40003fc5270 */
[----:B------:R-:W-:Y:S02]  /*2c5d0*/  FSEL R56, R2, -INF , !P1 ;  /* 0xff80000002387808 */ /* 0x000fe40004800000 */
[----:B--2---:R-:W2:Y:S01]  /*2c5e0*/  LD.E.64 R2, desc[UR4][R6.64] ;  /* 0x0000000406027980 */ /* 0x004ea2000c101b00 */
[----:B------:R-:W-:-:S02]  /*2c5f0*/  ISETP.GT.AND P1, PT, R59, 0x49, !P2 ;  /* 0x000000493b00780c */ /* 0x000fc40005724270 */
[C---:B------:R-:W-:Y:S02]  /*2c600*/  ISETP.GT.AND P3, PT, R59.reuse, 0x50, !P3 ;  /* 0x000000503b00780c */ /* 0x040fe40005f64270 */
[C---:B------:R-:W-:Y:S02]  /*2c610*/  ISETP.GT.AND P4, PT, R59.reuse, 0x51, !P4 ;  /* 0x000000513b00780c */ /* 0x040fe40006784270 */
[C---:B------:R-:W-:Y:S02]  /*2c620*/  ISETP.GT.AND P5, PT, R59.reuse, 0x58, !P5 ;  /* 0x000000583b00780c */ /* 0x040fe40006fa4270 */
[----:B------:R-:W-:Y:S02]  /*2c630*/  ISETP.GT.AND P2, PT, R59, 0x59, !P6 ;  /* 0x000000593b00780c */ /* 0x000fe40007744270 */
[C---:B------:R-:W-:Y:S02]  /*2c640*/  ISETP.LT.OR P1, PT, R58.reuse, 0x4a, P1 ;  /* 0x0000004a3a00780c */ /* 0x040fe40000f21670 */
[----:B------:R-:W-:-:S02]  /*2c650*/  ISETP.LT.OR P3, PT, R58, 0x51, P3 ;  /* 0x000000513a00780c */ /* 0x000fc40001f61670 */
[----:B------:R-:W-:Y:S02]  /*2c660*/  FSEL R26, R26, -INF , !P1 ;  /* 0xff8000001a1a7808 */ /* 0x000fe40004800000 */
[C---:B------:R-:W-:Y:S02]  /*2c670*/  ISETP.LT.OR P4, PT, R58.reuse, 0x52, P4 ;  /* 0x000000523a00780c */ /* 0x040fe40002781670 */
[----:B------:R-:W-:Y:S02]  /*2c680*/  FSEL R27, R27, -INF , !P3 ;  /* 0xff8000001b1b7808 */ /* 0x000fe40005800000 */
[C---:B------:R-:W-:Y:S02]  /*2c690*/  ISETP.LT.OR P5, PT, R58.reuse, 0x59, P5 ;  /* 0x000000593a00780c */ /* 0x040fe40002fa1670 */
[----:B------:R-:W-:Y:S02]  /*2c6a0*/  FSEL R29, R29, -INF , !P4 ;  /* 0xff8000001d1d7808 */ /* 0x000fe40006000000 */
[----:B------:R-:W-:-:S02]  /*2c6b0*/  ISETP.LT.OR P2, PT, R58, 0x5a, P2 ;  /* 0x0000005a3a00780c */ /* 0x000fc40001741670 */
[----:B------:R-:W-:Y:S02]  /*2c6c0*/  FSEL R47, R47, -INF , !P5 ;  /* 0xff8000002f2f7808 */ /* 0x000fe40006800000 */
[----:B------:R-:W-:Y:S02]  /*2c6d0*/  R2UR UR6, R4 ;  /* 0x00000000040672ca */ /* 0x000fe400000e0000 */
[----:B------:R-:W-:Y:S02]  /*2c6e0*/  R2UR UR7, R5 ;  /* 0x00000000050772ca */ /* 0x000fe400000e0000 */
[----:B------:R-:W-:-:S11]  /*2c6f0*/  FSEL R50, R50, -INF , !P2 ;  /* 0xff80000032327808 */ /* 0x000fd60005000000 */
[----:B------:R-:W3:Y:S01]  /*2c700*/  LD.E R65, desc[UR6][R6.64+0x14] ;  /* 0x0000140606417980 */ /* 0x000ee2000c101900 */
        /* <DEDUP_REMOVED lines=48> */
[----:B------:R-:W-:-:S03]  /*2ca10*/  FMNMX.FTZ R59, R50, R59, !PT ;  /* 0x0000003b323b7209 */ /* 0x000fc60007810000 */
[----:B------:R-:W0:Y:S04]  /*2ca20*/  SHFL.BFLY PT, R9, R58, 0x2, 0x1f ;  /* 0x0c401f003a097f89 */ /* 0x000e2800000e0000 */
[----:B------:R1:W-:Y:S04]  /*2ca30*/  ST.E.64 desc[UR4][R6.64], R58 ;  /* 0x0000003a06007985 */ /* 0x0003e8000c101b04 */
[----:B------:R-:W4:Y:S01]  /*2ca40*/  LD.E R66, desc[UR6][R6.64+0x4] ;  /* 0x0000040606427980 */ /* 0x000f22000c101900 */
[----:B0-----:R-:W-:-:S03]  /*2ca50*/  FMNMX.FTZ R9, R58, R9, !PT ;  /* 0x000000093a097209 */ /* 0x001fc60007810000 */
[----:B-1----:R-:W5:Y:S04]  /*2ca60*/  LD.E R58, desc[UR4][R6.64+0x10] ;  /* 0x00001004063a7980 */ /* 0x002f68000c101900 */
[----:B------:R-:W0:Y:S02]  /*2ca70*/  SHFL.BFLY PT, R24, R9, 0x1, 0x1f ;  /* 0x0c201f0009187f89 */ /* 0x000e2400000e0000 */
[----:B0-----:R-:W-:-:S05]  /*2ca80*/  FMNMX.FTZ R61, R9, R24, !PT ;  /* 0x00000018093d7209 */ /* 0x001fca0007810000 */
[----:B------:R-:W-:Y:S04]  /*2ca90*/  ST.E desc[UR4][R6.64], R61 ;  /* 0x0000003d06007985 */ /* 0x000fe8000c101904 */
[----:B------:R-:W3:Y:S01]  /*2caa0*/  LD.E R63, desc[UR6][R6.64] ;  /* 0x00000006063f7980 */ /* 0x000ee2000c101900 */
[----:B------:R-:W-:Y:S02]  /*2cab0*/  R2UR UR8, R4 ;  /* 0x00000000040872ca */ /* 0x000fe400000e0000 */
[----:B------:R-:W-:Y:S01]  /*2cac0*/  R2UR UR9, R5 ;  /* 0x00000000050972ca */ /* 0x000fe200000e0000 */
[----:B----4-:R-:W0:Y:S02]  /*2cad0*/  SHFL.BFLY PT, R9, R66, 0x2, 0x1f ;  /* 0x0c401f0042097f89 */ /* 0x010e2400000e0000 */
[----:B0-----:R-:W-:-:S05]  /*2cae0*/  FMNMX.FTZ R24, R9, R66, !PT ;  /* 0x0000004209187209 */ /* 0x001fca0007810000 */
[----:B------:R-:W0:Y:S02]  /*2caf0*/  SHFL.BFLY PT, R9, R24, 0x1, 0x1f ;  /* 0x0c201f0018097f89 */ /* 0x000e2400000e0000 */
[----:B0-----:R-:W-:Y:S02]  /*2cb00*/  FMNMX.FTZ R59, R24, R9, !PT ;  /* 0x00000009183b7209 */ /* 0x001fe40007810000 */
[----:B---3--:R-:W-:Y:S02]  /*2cb10*/  FSETP.NEU.FTZ.AND P1, PT, R63, -INF , PT ;  /* 0xff8000003f00780b */ /* 0x008fe40003f3d000 */
[----:B------:R-:W-:Y:S02]  /*2cb20*/  FSETP.NEU.FTZ.AND P2, PT, R59, -INF , PT ;  /* 0xff8000003b00780b */ /* 0x000fe40003f5d000 */
[----:B------:R-:W-:Y:S02]  /*2cb30*/  FSEL R9, R63, RZ, P1 ;  /* 0x000000ff3f097208 */ /* 0x000fe40000800000 */
[----:B------:R-:W-:-:S03]  /*2cb40*/  FSEL R64, R59, RZ, P2 ;  /* 0x000000ff3b407208 */ /* 0x000fc60001000000 */
[----:B------:R-:W-:Y:S02]  /*2cb50*/  FADD.FTZ R9, R2, -R9 ;  /* 0x8000000902097221 */ /* 0x000fe40000010000 */
[----:B------:R-:W-:Y:S02]  /*2cb60*/  FADD.FTZ R3, R3, -R64 ;  /* 0x8000004003037221 */ /* 0x000fe40000010000 */
[----:B--2---:R-:W-:Y:S02]  /*2cb70*/  FMUL.FTZ R9, R9, R62 ;  /* 0x0000003e09097220 */ /* 0x004fe40000410000 */
[----:B------:R-:W-:-:S04]  /*2cb80*/  FMUL.FTZ R62, R62, R3 ;  /* 0x000000033e3e7220 */ /* 0x000fc80000410000 */
[----:B------:R-:W5:Y:S08]  /*2cb90*/  MUFU.EX2 R9, R9 ;  /* 0x0000000900097308 */ /* 0x000f700000000800 */
[----:B------:R-:W0:Y:S01]  /*2cba0*/  MUFU.EX2 R24, R62 ;  /* 0x0000003e00187308 */ /* 0x000e220000000800 */
[----:B------:R1:W-:Y:S01]  /*2cbb0*/  ST.E desc[UR4][R6.64+0x4], R59 ;  /* 0x0000043b06007985 */ /* 0x0003e2000c101904 */
[----:B-----5:R-:W-:Y:S01]  /*2cbc0*/  FMUL.FTZ R61, R9, R58 ;  /* 0x0000003a093d7220 */ /* 0x020fe20000410000 */
[----:B0-----:R-:W-:-:S04]  /*2cbd0*/  FMUL.FTZ R63, R24, R65 ;  /* 0x00000041183f7220 */ /* 0x001fc80000410000 */
[----:B------:R-:W-:Y:S04]  /*2cbe0*/  ST.E desc[UR6][R6.64+0x10], R61 ;  /* 0x0000103d06007985 */ /* 0x000fe8000c101906 */
[----:B------:R0:W-:Y:S04]  /*2cbf0*/  ST.E desc[UR8][R6.64+0x14], R63 ;  /* 0x0000143f06007985 */ /* 0x0001e8000c101908 */
[----:B------:R-:W2:Y:S04]  /*2cc00*/  LDL.64 R2, [R0+0x70] ;  /* 0x0000700000027983 */ /* 0x000ea80000100a00 */
[----:B--2---:R-:W0:Y:S04]  /*2cc10*/  LD.E R65, desc[UR6][R2.64+0x20] ;  /* 0x0000200602417980 */ /* 0x004e28000c101900 */
[----:B------:R-:W0:Y:S04]  /*2cc20*/  LD.E R58, desc[UR4][R2.64] ;  /* 0x00000004023a7980 */ /* 0x000e28000c101900 */
[----:B------:R-:W2:Y:S04]  /*2cc30*/  LD.E R62, desc[UR8][R2.64+0x4] ;  /* 0x00000408023e7980 */ /* 0x000ea8000c101900 */
[----:B-1----:R-:W3:Y:S04]  /*2cc40*/  LD.E R59, desc[UR4][R2.64+0x10] ;  /* 0x00001004023b7980 */ /* 0x002ee8000c101900 */
[----:B------:R-:W4:Y:S01]  /*2cc50*/  LD.E R64, desc[UR6][R2.64+0x14] ;  /* 0x0000140602407980 */ /* 0x000f22000c101900 */
[C---:B0-----:R-:W-:Y:S01]  /*2cc60*/  FMUL.FTZ R6, R58.reuse, R65 ;  /* 0x000000413a067220 */ /* 0x041fe20000410000 */
        /* <DEDUP_REMOVED lines=14> */
[-C--:B------:R-:W-:Y:S01]  /*2cd50*/  FFMA.FTZ R216, R12, R65.reuse, -R62 ;  /* 0x000000410cd87223 */ /* 0x080fe2000001083e */
[----:B------:R-:W-:-:S06]  /*2cd60*/  FFMA.FTZ R187, R15, R65, -R6 ;  /* 0x000000410fbb7223 */ /* 0x000fcc0000010806 */
[----:B------:R-:W0:Y:S01]  /*2cd70*/  MUFU.EX2 R215, R215 ;  /* 0x000000d700d77308 */ /* 0x000e220000000800 */
[----:B------:R-:W-:-:S07]  /*2cd80*/  FFMA.FTZ R15, R54, R65, -R62 ;  /* 0x00000041360f7223 */ /* 0x000fce000001083e */
[----:B------:R-:W1:Y:S01]  /*2cd90*/  MUFU.EX2 R214, R214 ;  /* 0x000000d600d67308 */ /* 0x000e620000000800 */
[-CC-:B------:R-:W-:Y:S01]  /*2cda0*/  FFMA.FTZ R34, R34, R65.reuse, -R6.reuse ;  /* 0x0000004122227223 */ /* 0x180fe20000010806 */
[----:B------:R-:W-:-:S06]  /*2cdb0*/  FFMA.FTZ R186, R14, R65, -R6 ;  /* 0x000000410eba7223 */ /* 0x000fcc0000010806 */
[----:B------:R-:W2:Y:S01]  /*2cdc0*/  MUFU.EX2 R154, R154 ;  /* 0x0000009a009a7308 */ /* 0x000ea20000000800 */
[-C--:B------:R-:W-:Y:S01]  /*2cdd0*/  FFMA.FTZ R178, R21, R65.reuse, -R6 ;  /* 0x0000004115b27223 */ /* 0x080fe20000010806 */
[----:B------:R-:W-:-:S06]  /*2cde0*/  FFMA.FTZ R14, R25, R65, -R62 ;  /* 0x00000041190e7223 */ /* 0x000fcc000001083e */
[----:B------:R-:W5:Y:S01]  /*2cdf0*/  MUFU.EX2 R155, R155 ;  /* 0x0000009b009b7308 */ /* 0x000f620000000800 */
[-CC-:B------:R-:W-:Y:S01]  /*2ce00*/  FFMA.FTZ R35, R35, R65.reuse, -R6.reuse ;  /* 0x0000004123237223 */ /* 0x180fe20000010806 */
[-CC-:B------:R-:W-:Y:S01]  /*2ce10*/  FFMA.FTZ R36, R36, R65.reuse, -R6.reuse ;  /* 0x0000004124247223 */ /* 0x180fe20000010806 */
[-CC-:B------:R-:W-:Y:S01]  /*2ce20*/  FFMA.FTZ R37, R37, R65.reuse, -R6.reuse ;  /* 0x0000004125257223 */ /* 0x180fe20000010806 */
[----:B------:R-:W-:-:S04]  /*2ce30*/  FFMA.FTZ R163, R38, R65, -R6 ;  /* 0x0000004126a37223 */ /* 0x000fc80000010806 */
[----:B------:R-:W5:Y:S01]  /*2ce40*/  MUFU.EX2 R213, R213 ;  /* 0x000000d500d57308 */ /* 0x000f620000000800 */
[-CC-:B------:R-:W-:Y:S01]  /*2ce50*/  FFMA.FTZ R162, R39, R65.reuse, -R6.reuse ;  /* 0x0000004127a27223 */ /* 0x180fe20000010806 */
[-CC-:B------:R-:W-:Y:S01]  /*2ce60*/  FFMA.FTZ R165, R40, R65.reuse, -R6.reuse ;  /* 0x0000004128a57223 */ /* 0x180fe20000010806 */
[-CC-:B------:R-:W-:Y:S01]  /*2ce70*/  FFMA.FTZ R164, R41, R65.reuse, -R6.reuse ;  /* 0x0000004129a47223 */ /* 0x180fe20000010806 */
[-CC-:B------:R-:W-:Y:S01]  /*2ce80*/  FFMA.FTZ R170, R42, R65.reuse, -R6.reuse ;  /* 0x000000412aaa7223 */ /* 0x180fe20000010806 */
[----:B------:R-:W-:-:S03]  /*2ce90*/  FFMA.FTZ R169, R43, R65, -R6 ;  /* 0x000000412ba97223 */ /* 0x000fc60000010806 */
[----:B------:R-:W5:Y:S01]  /*2cea0*/  MUFU.EX2 R216, R216 ;  /* 0x000000d800d87308 */ /* 0x000f620000000800 */
[-CC-:B------:R-:W-:Y:S01]  /*2ceb0*/  FFMA.FTZ R172, R44, R65.reuse, -R6.reuse ;  /* 0x000000412cac7223 */ /* 0x180fe20000010806 */
[-CC-:B------:R-:W-:Y:S01]  /*2cec0*/  FFMA.FTZ R171, R45, R65.reuse, -R6.reuse ;  /* 0x000000412dab7223 */ /* 0x180fe20000010806 */
[-CC-:B------:R-:W-:Y:S01]  /*2ced0*/  FFMA.FTZ R177, R20, R65.reuse, -R6.reuse ;  /* 0x0000004114b17223 */ /* 0x180fe20000010806 */
[-CC-:B------:R-:W-:Y:S01]  /*2cee0*/  FFMA.FTZ R180, R19, R65.reuse, -R6.reuse ;  /* 0x0000004113b47223 */ /* 0x180fe20000010806 */
[-CC-:B------:R-:W-:Y:S01]  /*2cef0*/  FFMA.FTZ R179, R18, R65.reuse, -R6.reuse ;  /* 0x0000004112b37223 */ /* 0x180fe20000010806 */
[-CC-:B------:R-:W-:Y:S01]  /*2cf00*/  FFMA.FTZ R185, R13, R65.reuse, -R6.reuse ;  /* 0x000000410db97223 */ /* 0x180fe20000010806 */
[-C--:B------:R-:W-:Y:S01]  /*2cf10*/  FFMA.FTZ R184, R8, R65.reuse, -R6 ;  /* 0x0000004108b87223 */ /* 0x080fe20000010806 */
[----:B------:R-:W5:Y:S01]  /*2cf20*/  MUFU.EX2 R21, R34 ;  /* 0x0000002200157308 */ /* 0x000f620000000800 */
[----:B---3--:R-:W-:Y:S01]  /*2cf30*/  FADD.FTZ R6, R152, R59 ;  /* 0x0000003b98067221 */ /* 0x008fe20000010000 */
[----:B----4-:R-:W-:Y:S01]  /*2cf40*/  FADD.FTZ R7, R153, R64 ;  /* 0x0000004099077221 */ /* 0x010fe20000010000 */
[----:B------:R-:W-:-:S05]  /*2cf50*/  FFMA.FTZ R13, R28, R65, -R62 ;  /* 0x000000411c0d7223 */ /* 0x000fca000001083e */
[----:B------:R-:W3:Y:S01]  /*2cf60*/  MUFU.EX2 R15, R15 ;  /* 0x0000000f000f7308 */ /* 0x000ee20000000800 */
[----:B0-----:R-:W-:Y:S01]  /*2cf70*/  FADD.FTZ R25, R215, R6 ;  /* 0x00000006d7197221 */ /* 0x001fe20000010000 */
[----:B-1----:R-:W-:Y:S01]  /*2cf80*/  FADD.FTZ R6, R214, R7 ;  /* 0x00000007d6067221 */ /* 0x002fe20000010000 */
[----:B------:R-:W-:-:S05]  /*2cf90*/  FFMA.FTZ R12, R30, R65, -R62 ;  /* 0x000000411e0c7223 */ /* 0x000fca000001083e */
[----:B------:R-:W0:Y:S01]  /*2cfa0*/  MUFU.EX2 R20, R35 ;  /* 0x0000002300147308 */ /* 0x000e220000000800 */
[----:B--2---:R-:W-:Y:S01]  /*2cfb0*/  FADD.FTZ R8, R154, R25 ;  /* 0x000000199a087221 */ /* 0x004fe20000010000 */
[----:B-----5:R-:W-:-:S06]  /*2cfc0*/  FADD.FTZ R7, R155, R6 ;  /* 0x000000069b077221 */ /* 0x020fcc0000010000 */
[----:B------:R-:W1:Y:S01]  /*2cfd0*/  MUFU.EX2 R14, R14 ;  /* 0x0000000e000e7308 */ /* 0x000e620000000800 */
[----:B------:R-:W-:Y:S01]  /*2cfe0*/  FFMA.FTZ R11, R72, R65, -R62 ;  /* 0x00000041480b7223 */ /* 0x000fe2000001083e */
[----:B------:R-:W-:-:S06]  /*2cff0*/  FADD.FTZ R8, R213, R8 ;  /* 0x00000008d5087221 */ /* 0x000fcc0000010000 */
[----:B------:R-:W2:Y:S01]  /*2d000*/  MUFU.EX2 R19, R36 ;  /* 0x0000002400137308 */ /* 0x000ea20000000800 */
[----:B------:R-:W-:Y:S01]  /*2d010*/  FADD.FTZ R6, R216, R7 ;  /* 0x00000007d8067221 */ /* 0x000fe20000010000 */
[----:B------:R-:W-:-:S06]  /*2d020*/  FFMA.FTZ R166, R73, R65, -R62 ;  /* 0x0000004149a67223 */ /* 0x000fcc000001083e */
[----:B------:R-:W4:Y:S01]  /*2d030*/  MUFU.EX2 R13, R13 ;  /* 0x0000000d000d7308 */ /* 0x000f220000000800 */
[----:B------:R-:W-:Y:S01]  /*2d040*/  FADD.FTZ R7, R21, R8 ;  /* 0x0000000815077221 */ /* 0x000fe20000010000 */
[----:B---3--:R-:W-:-:S06]  /*2d050*/  FADD.FTZ R25, R15, R6 ;  /* 0x000000060f197221 */ /* 0x008fcc0000010000 */
[----:B------:R-:W3:Y:S01]  /*2d060*/  MUFU.EX2 R18, R37 ;  /* 0x0000002500127308 */ /* 0x000ee20000000800 */
[----:B------:R-:W-:-:S07]  /*2d070*/  FFMA.FTZ R168, R46, R65, -R62 ;  /* 0x000000412ea87223 */ /* 0x000fce000001083e */
[----:B------:R-:W5:Y:S01]  /*2d080*/  MUFU.EX2 R12, R12 ;  /* 0x0000000c000c7308 */ /* 0x000f620000000800 */
[----:B0-----:R-:W-:Y:S01]  /*2d090*/  FADD.FTZ R6, R20, R7 ;  /* 0x0000000714067221 */ /* 0x001fe20000010000 */
[----:B-1----:R-:W-:-:S06]  /*2d0a0*/  FADD.FTZ R8, R14, R25 ;  /* 0x000000190e087221 */ /* 0x002fcc0000010000 */
[----:B------:R-:W0:Y:S01]  /*2d0b0*/  MUFU.EX2 R163, R163 ;  /* 0x000000a300a37308 */ /* 0x000e220000000800 */
[----:B------:R-:W-:-:S07]  /*2d0c0*/  FFMA.FTZ R167, R74, R65, -R62 ;  /* 0x000000414aa77223 */ /* 0x000fce000001083e */
[----:B------:R-:W1:Y:S01]  /*2d0d0*/  MUFU.EX2 R11, R11 ;  /* 0x0000000b000b7308 */ /* 0x000e620000000800 */
[----:B--2---:R-:W-:Y:S01]  /*2d0e0*/  FADD.FTZ R7, R19, R6 ;  /* 0x0000000613077221 */ /* 0x004fe20000010000 */
[----:B----4-:R-:W-:-:S06]  /*2d0f0*/  FADD.FTZ R25, R13, R8 ;  /* 0x000000080d197221 */ /* 0x010fcc0000010000 */
[----:B------:R-:W2:Y:S01]  /*2d100*/  MUFU.EX2 R162, R162 ;  /* 0x000000a200a27308 */ /* 0x000ea20000000800 */
[----:B------:R-:W-:-:S07]  /*2d110*/  FFMA.FTZ R174, R48, R65, -R62 ;  /* 0x0000004130ae7223 */ /* 0x000fce000001083e */
[----:B------:R-:W4:Y:S01]  /*2d120*/  MUFU.EX2 R166, R166 ;  /* 0x000000a600a67308 */ /* 0x000f220000000800 */
[----:B---3--:R-:W-:Y:S01]  /*2d130*/  FADD.FTZ R6, R18, R7 ;  /* 0x0000000712067221 */ /* 0x008fe20000010000 */
[----:B-----5:R-:W-:-:S06]  /*2d140*/  FADD.FTZ R8, R12, R25 ;  /* 0x000000190c087221 */ /* 0x020fcc0000010000 */
        /* <DEDUP_REMOVED lines=55> */
[----:B------:R-:W2:Y:S08]  /*2d4c0*/  MUFU.EX2 R186, R186 ;  /* 0x000000ba00ba7308 */ /* 0x000eb00000000800 */
[----:B------:R-:W4:Y:S01]  /*2d4d0*/  MUFU.EX2 R160, R160 ;  /* 0x000000a000a07308 */ /* 0x000f220000000800 */
[----:B---3--:R-:W-:Y:S01]  /*2d4e0*/  FADD.FTZ R6, R179, R6 ;  /* 0x00000006b3067221 */ /* 0x008fe20000010000 */
[----:B-----5:R-:W-:-:S06]  /*2d4f0*/  FADD.FTZ R8, R23, R8 ;  /* 0x0000000817087221 */ /* 0x020fcc0000010000 */
[----:B------:R-:W3:Y:S08]  /*2d500*/  MUFU.EX2 R185, R185 ;  /* 0x000000b900b97308 */ /* 0x000ef00000000800 */
[----:B------:R-:W5:Y:S01]  /*2d510*/  MUFU.EX2 R159, R159 ;  /* 0x0000009f009f7308 */ /* 0x000f620000000800 */
[----:B0-----:R-:W-:Y:S01]  /*2d520*/  FADD.FTZ R7, R187, R6 ;  /* 0x00000006bb077221 */ /* 0x001fe20000010000 */
[----:B-1----:R-:W-:-:S06]  /*2d530*/  FADD.FTZ R25, R161, R8 ;  /* 0x00000008a1197221 */ /* 0x002fcc0000010000 */
[----:B------:R-:W0:Y:S08]  /*2d540*/  MUFU.EX2 R184, R184 ;  /* 0x000000b800b87308 */ /* 0x000e300000000800 */
[----:B------:R-:W1:Y:S01]  /*2d550*/  MUFU.EX2 R158, R158 ;  /* 0x0000009e009e7308 */ /* 0x000e620000000800 */
[----:B--2---:R-:W-:Y:S01]  /*2d560*/  FADD.FTZ R6, R186, R7 ;  /* 0x00000007ba067221 */ /* 0x004fe20000010000 */
[----:B----4-:R-:W-:-:S03]  /*2d570*/  FADD.FTZ R8, R160, R25 ;  /* 0x00000019a0087221 */ /* 0x010fc60000010000 */
[----:B---3--:R-:W-:Y:S01]  /*2d580*/  FADD.FTZ R7, R185, R6 ;  /* 0x00000006b9077221 */ /* 0x008fe20000010000 */
[----:B-----5:R-:W-:-:S03]  /*2d590*/  FADD.FTZ R25, R159, R8 ;  /* 0x000000089f197221 */ /* 0x020fc60000010000 */
[----:B0-----:R-:W-:Y:S01]  /*2d5a0*/  FADD.FTZ R27, R184, R7 ;  /* 0x00000007b81b7221 */ /* 0x001fe20000010000 */
[----:B-1----:R-:W-:-:S04]  /*2d5b0*/  FADD.FTZ R25, R158, R25 ;  /* 0x000000199e197221 */ /* 0x002fc80000010000 */
[----:B------:R-:W-:Y:S04]  /*2d5c0*/  ST.E desc[UR4][R2.64+0x10], R27 ;  /* 0x0000101b02007985 */ /* 0x000fe8000c101904 */
[----:B------:R0:W-:Y:S04]  /*2d5d0*/  ST.E desc[UR6][R2.64+0x14], R25 ;  /* 0x0000141902007985 */ /* 0x0001e8000c101906 */
[----:B------:R-:W0:Y:S01]  /*2d5e0*/  LDL.64 R6, [R0+0x80] ;  /* 0x0000800000067983 */ /* 0x000e220000100a00 */
[----:B------:R-:W-:Y:S02]  /*2d5f0*/  R2UR UR10, R4 ;  /* 0x00000000040a72ca */ /* 0x000fe400000e0000 */
[----:B------:R-:W-:-:S02]  /*2d600*/  R2UR UR11, R5 ;  /* 0x00000000050b72ca */ /* 0x000fc400000e0000 */
[----:B------:R-:W-:Y:S02]  /*2d610*/  R2UR UR18, R4 ;  /* 0x00000000041272ca */ /* 0x000fe400000e0000 */
[----:B------:R-:W-:-:S09]  /*2d620*/  R2UR UR19, R5 ;  /* 0x00000000051372ca */ /* 0x000fd200000e0000 */
[----:B0-----:R-:W2:Y:S04]  /*2d630*/  LD.E R2, desc[UR10][R6.64+0x14] ;  /* 0x0000140a06027980 */ /* 0x001ea8000c101900 */
[----:B------:R-:W3:Y:S04]  /*2d640*/  LD.E R8, desc[UR4][R6.64] ;  /* 0x0000000406087980 */ /* 0x000ee8000c101900 */
[----:B------:R-:W4:Y:S04]  /*2d650*/  LD.E R34, desc[UR4][R6.64+0x30] ;  /* 0x0000300406227980 */ /* 0x000f28000c101900 */
        /* <DEDUP_REMOVED lines=45> */
[----:B--2---:R-:W-:-:S03]  /*2d930*/  FMUL.FTZ R29, R9, R2 ;  /* 0x00000002091d7220 */ /* 0x004fc60000410000 */
[----:B------:R-:W2:Y:S01]  /*2d940*/  LD.E R2, desc[UR18][R6.64+0x150] ;  /* 0x0001501206027980 */ /* 0x000ea2000c101900 */
[----:B---3--:R-:W-:-:S05]  /*2d950*/  FMUL.FTZ R3, R9, R8 ;  /* 0x0000000809037220 */ /* 0x008fca0000410000 */
[----:B------:R4:W-:Y:S02]  /*2d960*/  ST.E desc[UR4][R6.64], R3 ;  /* 0x0000000306007985 */ /* 0x0009e4000c101904 */
[----:B----4-:R-:W-:-:S05]  /*2d970*/  FMUL.FTZ R3, R9, R34 ;  /* 0x0000002209037220 */ /* 0x010fca0000410000 */
[----:B------:R5:W-:Y:S02]  /*2d980*/  ST.E desc[UR4][R6.64+0x30], R3 ;  /* 0x0000300306007985 */ /* 0x000be4000c101904 */
[----:B-----5:R-:W-:-:S05]  /*2d990*/  FMUL.FTZ R3, R9, R46 ;  /* 0x0000002e09037220 */ /* 0x020fca0000410000 */
[----:B------:R0:W-:Y:S02]  /*2d9a0*/  ST.E desc[UR4][R6.64+0x60], R3 ;  /* 0x0000600306007985 */ /* 0x0001e4000c101904 */
[----:B0-----:R-:W-:-:S05]  /*2d9b0*/  FMUL.FTZ R3, R9, R60 ;  /* 0x0000003c09037220 */ /* 0x001fca0000410000 */
[----:B------:R0:W-:Y:S02]  /*2d9c0*/  ST.E desc[UR4][R6.64+0x94], R3 ;  /* 0x0000940306007985 */ /* 0x0001e4000c101904 */
[----:B0-----:R-:W-:-:S05]  /*2d9d0*/  FMUL.FTZ R3, R9, R76 ;  /* 0x0000004c09037220 */ /* 0x001fca0000410000 */
[----:B------:R0:W-:Y:S02]  /*2d9e0*/  ST.E desc[UR4][R6.64+0xd4], R3 ;  /* 0x0000d40306007985 */ /* 0x0001e4000c101904 */
[----:B0-----:R-:W-:-:S05]  /*2d9f0*/  FMUL.FTZ R3, R9, R92 ;  /* 0x0000005c09037220 */ /* 0x001fca0000410000 */
[----:B------:R2:W-:Y:S02]  /*2da00*/  ST.E desc[UR4][R6.64+0x114], R3 ;  /* 0x0001140306007985 */ /* 0x0005e4000c101904 */
[C---:B--2---:R-:W-:Y:S02]  /*2da10*/  FMUL.FTZ R3, R9.reuse, R2 ;  /* 0x0000000209037220 */ /* 0x044fe40000410000 */
[----:B------:R-:W2:Y:S01]  /*2da20*/  LD.E R2, desc[UR6][R6.64+0x154] ;  /* 0x0001540606027980 */ /* 0x000ea2000c101900 */
[----:B------:R-:W-:-:S05]  /*2da30*/  FMUL.FTZ R25, R9, R26 ;  /* 0x0000001a09197220 */ /* 0x000fca0000410000 */
[----:B------:R0:W-:Y:S02]  /*2da40*/  ST.E desc[UR6][R6.64+0x4], R25 ;  /* 0x0000041906007985 */ /* 0x0001e4000c101906 */
[----:B0-----:R-:W-:-:S05]  /*2da50*/  FMUL.FTZ R25, R9, R36 ;  /* 0x0000002409197220 */ /* 0x001fca0000410000 */
        /* <DEDUP_REMOVED lines=76> */
[----:B------:R-:W-:Y:S04]  /*2df20*/  ST.E desc[UR4][R6.64+0x1d4], R27 ;  /* 0x0001d41b06007985 */ /* 0x000fe8000c101904 */
[----:B------:R0:W-:Y:S04]  /*2df30*/  ST.E desc[UR4][R6.64+0x1e0], R3 ;  /* 0x0001e00306007985 */ /* 0x0001e8000c101904 */
[----:B------:R1:W-:Y:S04]  /*2df40*/  ST.E desc[UR4][R6.64+0x1e4], R25 ;  /* 0x0001e41906007985 */ /* 0x0003e8000c101904 */
[----:B0-----:R-:W3:Y:S04]  /*2df50*/  LD.E R3, desc[UR6][R6.64+0x8] ;  /* 0x0000080606037980 */ /* 0x001ee8000c101900 */
[----:B-1----:R-:W4:Y:S01]  /*2df60*/  LD.E R25, desc[UR6][R6.64+0xc] ;  /* 0x00000c0606197980 */ /* 0x002f22000c101900 */
[C---:B------:R-:W-:Y:S01]  /*2df70*/  FMUL.FTZ R31, R9.reuse, R30 ;  /* 0x0000001e091f7220 */ /* 0x040fe20000410000 */
[----:B--2---:R-:W-:-:S02]  /*2df80*/  FMUL.FTZ R27, R9, R2 ;  /* 0x00000002091b7220 */ /* 0x004fc40000410000 */
[----:B------:R-:W2:Y:S01]  /*2df90*/  LD.E R2, desc[UR6][R6.64+0x1f4] ;  /* 0x0001f40606027980 */ /* 0x000ea2000c101900 */
[C---:B------:R-:W-:Y:S01]  /*2dfa0*/  FMUL.FTZ R33, R9.reuse, R32 ;  /* 0x0000002009217220 */ /* 0x040fe20000410000 */
[C---:B------:R-:W-:Y:S02]  /*2dfb0*/  FMUL.FTZ R35, R9.reuse, R42 ;  /* 0x0000002a09237220 */ /* 0x040fe40000410000 */
[----:B------:R0:W-:Y:S04]  /*2dfc0*/  ST.E desc[UR10][R6.64+0x14], R29 ;  /* 0x0000141d06007985 */ /* 0x0001e8000c10190a */
[----:B------:R1:W-:Y:S01]  /*2dfd0*/  ST.E desc[UR12][R6.64+0x20], R31 ;  /* 0x0000201f06007985 */ /* 0x0003e2000c10190c */
[C---:B0-----:R-:W-:Y:S01]  /*2dfe0*/  FMUL.FTZ R29, R9.reuse, R40 ;  /* 0x00000028091d7220 */ /* 0x041fe20000410000 */
[----:B-1----:R-:W-:-:S02]  /*2dff0*/  FMUL.FTZ R31, R9, R44 ;  /* 0x0000002c091f7220 */ /* 0x002fc40000410000 */
[----:B------:R0:W-:Y:S04]  /*2e000*/  ST.E desc[UR14][R6.64+0x24], R33 ;  /* 0x0000242106007985 */ /* 0x0001e8000c10190e */
[----:B------:R1:W-:Y:S04]  /*2e010*/  ST.E desc[UR10][R6.64+0x44], R29 ;  /* 0x0000441d06007985 */ /* 0x0003e8000c10190a */
[----:B------:R5:W-:Y:S04]  /*2e020*/  ST.E desc[UR16][R6.64+0x50], R35 ;  /* 0x0000502306007985 */ /* 0x000be8000c101910 */
[----:B------:R3:W-:Y:S01]  /*2e030*/  ST.E desc[UR12][R6.64+0x54], R31 ;  /* 0x0000541f06007985 */ /* 0x0007e2000c10190c */
[C---:B0-----:R-:W-:Y:S01]  /*2e040*/  FMUL.FTZ R33, R9.reuse, R54 ;  /* 0x0000003609217220 */ /* 0x041fe20000410000 */
[C---:B-1----:R-:W-:Y:S01]  /*2e050*/  FMUL.FTZ R29, R9.reuse, R52 ;  /* 0x00000034091d7220 */ /* 0x042fe20000410000 */
[C---:B-----5:R-:W-:Y:S01]  /*2e060*/  FMUL.FTZ R35, R9.reuse, R58 ;  /* 0x0000003a09237220 */ /* 0x060fe20000410000 */
[----:B---3--:R-:W-:-:S03]  /*2e070*/  FMUL.FTZ R31, R9, R56 ;  /* 0x00000038091f7220 */ /* 0x008fc60000410000 */
[----:B------:R0:W-:Y:S04]  /*2e080*/  ST.E desc[UR10][R6.64+0x74], R29 ;  /* 0x0000741d06007985 */ /* 0x0001e8000c10190a */
[----:B------:R1:W-:Y:S04]  /*2e090*/  ST.E desc[UR14][R6.64+0x80], R33 ;  /* 0x0000802106007985 */ /* 0x0003e8000c10190e */
[----:B------:R3:W-:Y:S04]  /*2e0a0*/  ST.E desc[UR12][R6.64+0x84], R31 ;  /* 0x0000841f06007985 */ /* 0x0007e8000c10190c */
[----:B------:R5:W-:Y:S01]  /*2e0b0*/  ST.E desc[UR16][R6.64+0x90], R35 ;  /* 0x0000902306007985 */ /* 0x000be2000c101910 */
[C---:B0-----:R-:W-:Y:S01]  /*2e0c0*/  FMUL.FTZ R29, R9.reuse, R66 ;  /* 0x00000042091d7220 */ /* 0x041fe20000410000 */
[C---:B-1----:R-:W-:Y:S01]  /*2e0d0*/  FMUL.FTZ R33, R9.reuse, R70 ;  /* 0x0000004609217220 */ /* 0x042fe20000410000 */
[C---:B---3--:R-:W-:Y:S01]  /*2e0e0*/  FMUL.FTZ R31, R9.reuse, R68 ;  /* 0x00000044091f7220 */ /* 0x048fe20000410000 */
[----:B-----5:R-:W-:-:S02]  /*2e0f0*/  FMUL.FTZ R35, R9, R72 ;  /* 0x0000004809237220 */ /* 0x020fc40000410000 */
[----:B------:R0:W-:Y:S01]  /*2e100*/  ST.E desc[UR10][R6.64+0xb0], R29 ;  /* 0x0000b01d06007985 */ /* 0x0001e2000c10190a */
[----:B------:R-:W-:-:S03]  /*2e110*/  FMUL.FTZ R37, R9, R74 ;  /* 0x0000004a09257220 */ /* 0x000fc60000410000 */
[----:B------:R1:W-:Y:S04]  /*2e120*/  ST.E desc[UR12][R6.64+0xb4], R31 ;  /* 0x0000b41f06007985 */ /* 0x0003e8000c10190c */
[----:B------:R3:W-:Y:S04]  /*2e130*/  ST.E desc[UR14][R6.64+0xc0], R33 ;  /* 0x0000c02106007985 */ /* 0x0007e8000c10190e */
[----:B------:R5:W-:Y:S01]  /*2e140*/  ST.E desc[UR16][R6.64+0xc4], R35 ;  /* 0x0000c42306007985 */ /* 0x000be2000c101910 */
[C---:B0-----:R-:W-:Y:S01]  /*2e150*/  FMUL.FTZ R29, R9.reuse, R82 ;  /* 0x00000052091d7220 */ /* 0x041fe20000410000 */
[C---:B-1----:R-:W-:Y:S01]  /*2e160*/  FMUL.FTZ R31, R9.reuse, R84 ;  /* 0x00000054091f7220 */ /* 0x042fe20000410000 */
[C---:B---3--:R-:W-:Y:S01]  /*2e170*/  FMUL.FTZ R33, R9.reuse, R86 ;  /* 0x0000005609217220 */ /* 0x048fe20000410000 */
[----:B-----5:R-:W-:Y:S01]  /*2e180*/  FMUL.FTZ R35, R9, R88 ;  /* 0x0000005809237220 */ /* 0x020fe20000410000 */
[----:B------:R0:W-:Y:S01]  /*2e190*/  ST.E desc[UR18][R6.64+0xd0], R37 ;  /* 0x0000d02506007985 */ /* 0x0001e2000c101912 */
[----:B------:R-:W-:-:S03]  /*2e1a0*/  FMUL.FTZ R3, R24, R3 ;  /* 0x0000000318037220 */ /* 0x000fc60000410000 */
[----:B------:R1:W-:Y:S01]  /*2e1b0*/  ST.E desc[UR10][R6.64+0xf0], R29 ;  /* 0x0000f01d06007985 */ /* 0x0003e2000c10190a */
[----:B----4-:R-:W-:-:S03]  /*2e1c0*/  FMUL.FTZ R25, R24, R25 ;  /* 0x0000001918197220 */ /* 0x010fc60000410000 */
[----:B------:R3:W-:Y:S04]  /*2e1d0*/  ST.E desc[UR12][R6.64+0xf4], R31 ;  /* 0x0000f41f06007985 */ /* 0x0007e8000c10190c */
[----:B------:R4:W-:Y:S01]  /*2e1e0*/  ST.E desc[UR14][R6.64+0x100], R33 ;  /* 0x0001002106007985 */ /* 0x0009e2000c10190e */
[----:B0-----:R-:W-:-:S03]  /*2e1f0*/  FMUL.FTZ R37, R9, R90 ;  /* 0x0000005a09257220 */ /* 0x001fc60000410000 */
[----:B------:R0:W-:Y:S01]  /*2e200*/  ST.E desc[UR16][R6.64+0x104], R35 ;  /* 0x0001042306007985 */ /* 0x0001e2000c101910 */
[C---:B-1----:R-:W-:Y:S01]  /*2e210*/  FMUL.FTZ R29, R9.reuse, R98 ;  /* 0x00000062091d7220 */ /* 0x042fe20000410000 */
[C---:B---3--:R-:W-:Y:S01]  /*2e220*/  FMUL.FTZ R31, R9.reuse, R100 ;  /* 0x00000064091f7220 */ /* 0x048fe20000410000 */
[C---:B----4-:R-:W-:Y:S01]  /*2e230*/  FMUL.FTZ R33, R9.reuse, R102 ;  /* 0x0000006609217220 */ /* 0x050fe20000410000 */
[C---:B0-----:R-:W-:Y:S01]  /*2e240*/  FMUL.FTZ R35, R9.reuse, R104 ;  /* 0x0000006809237220 */ /* 0x041fe20000410000 */
[----:B------:R0:W-:Y:S04]  /*2e250*/  ST.E desc[UR4][R6.64+0x8], R3 ;  /* 0x0000080306007985 */ /* 0x0001e8000c101904 */
[----:B------:R1:W-:Y:S04]  /*2e260*/  ST.E desc[UR4][R6.64+0xc], R25 ;  /* 0x00000c1906007985 */ /* 0x0003e8000c101904 */
[----:B0-----:R-:W3:Y:S04]  /*2e270*/  LD.E R3, desc[UR6][R6.64+0x1c] ;  /* 0x00001c0606037980 */ /* 0x001ee8000c101900 */
[----:B-1----:R-:W4:Y:S01]  /*2e280*/  LD.E R25, desc[UR6][R6.64+0x28] ;  /* 0x0000280606197980 */ /* 0x002f22000c101900 */
[----:B--2---:R-:W-:-:S05]  /*2e290*/  FMUL.FTZ R9, R9, R2 ;  /* 0x0000000209097220 */ /* 0x004fca0000410000 */
[----:B------:R0:W-:Y:S04]  /*2e2a0*/  ST.E desc[UR4][R6.64+0x1f4], R9 ;  /* 0x0001f40906007985 */ /* 0x0001e8000c101904 */
[----:B0-----:R-:W2:Y:S01]  /*2e2b0*/  LD.E R9, desc[UR6][R6.64+0x18] ;  /* 0x0000180606097980 */ /* 0x001ea2000c101900 */
[C---:B---3--:R-:W-:Y:S01]  /*2e2c0*/  FMUL.FTZ R3, R24.reuse, R3 ;  /* 0x0000000318037220 */ /* 0x048fe20000410000 */
[----:B----4-:R-:W-:-:S04]  /*2e2d0*/  FMUL.FTZ R25, R24, R25 ;  /* 0x0000001918197220 */ /* 0x010fc80000410000 */
        /* <DEDUP_REMOVED lines=42> */
[----:B0-----:R-:W2:Y:S04]  /*2e580*/  LD.E R9, desc[UR6][R6.64+0x8c] ;  /* 0x00008c0606097980 */ /* 0x001ea8000c101900 */
[----:B------:R-:W-:Y:S04]  /*2e590*/  ST.E desc[UR18][R6.64+0x110], R37 ;  /* 0x0001102506007985 */ /* 0x000fe8000c101912 */
[----:B------:R-:W-:Y:S04]  /*2e5a0*/  ST.E desc[UR10][R6.64+0x130], R29 ;  /* 0x0001301d06007985 */ /* 0x000fe8000c10190a */
[----:B------:R-:W-:Y:S04]  /*2e5b0*/  ST.E desc[UR12][R6.64+0x134], R31 ;  /* 0x0001341f06007985 */ /* 0x000fe8000c10190c */
[----:B------:R-:W-:Y:S04]  /*2e5c0*/  ST.E desc[UR14][R6.64+0x140], R33 ;  /* 0x0001402106007985 */ /* 0x000fe8000c10190e */
[----:B------:R-:W-:Y:S04]  /*2e5d0*/  ST.E desc[UR16][R6.64+0x144], R35 ;  /* 0x0001442306007985 */ /* 0x000fe8000c101910 */
[----:B------:R-:W-:Y:S01]  /*2e5e0*/  ST.E desc[UR4][R6.64+0x1f0], R27 ;  /* 0x0001f01b06007985 */ /* 0x000fe2000c101904 */
[C---:B---3--:R-:W-:Y:S01]  /*2e5f0*/  FMUL.FTZ R3, R24.reuse, R3 ;  /* 0x0000000318037220 */ /* 0x048fe20000410000 */
[----:B----4-:R-:W-:-:S04]  /*2e600*/  FMUL.FTZ R25, R24, R25 ;  /* 0x0000001918197220 */ /* 0x010fc80000410000 */
[----:B------:R-:W-:Y:S01]  /*2e610*/  ST.E desc[UR4][R6.64+0x98], R3 ;  /* 0x0000980306007985 */ /* 0x000fe2000c101904 */
[----:B--2---:R-:W-:-:S05]  /*2e620*/  FMUL.FTZ R9, R24, R9 ;  /* 0x0000000918097220 */ /* 0x004fca0000410000 */
[----:B------:R0:W-:Y:S04]  /*2e630*/  ST.E desc[UR4][R6.64+0x8c], R9 ;  /* 0x00008c0906007985 */ /* 0x0001e8000c101904 */
[----:B------:R1:W-:Y:S04]  /*2e640*/  ST.E desc[UR4][R6.64+0x9c], R25 ;  /* 0x00009c1906007985 */ /* 0x0003e8000c101904 */
[----:B0-----:R-:W2:Y:S02]  /*2e650*/  LD.E R9, desc[UR6][R6.64+0xa8] ;  /* 0x0000a80606097980 */ /* 0x001ea4000c101900 */
[----:B--2---:R-:W-:-:S05]  /*2e660*/  FMUL.FTZ R9, R24, R9 ;  /* 0x0000000918097220 */ /* 0x004fca0000410000 */
[----:B------:R0:W-:Y:S04]  /*2e670*/  ST.E desc[UR4][R6.64+0xa8], R9 ;  /* 0x0000a80906007985 */ /* 0x0001e8000c101904 */
[----:B------:R-:W2:Y:S02]  /*2e680*/  LD.E R3, desc[UR6][R6.64+0xac] ;  /* 0x0000ac0606037980 */ /* 0x000ea4000c101900 */
[----:B--2---:R-:W-:-:S05]  /*2e690*/  FMUL.FTZ R3, R24, R3 ;  /* 0x0000000318037220 */ /* 0x004fca0000410000 */
[----:B------:R2:W-:Y:S04]  /*2e6a0*/  ST.E desc[UR4][R6.64+0xac], R3 ;  /* 0x0000ac0306007985 */ /* 0x0005e8000c101904 */
[----:B-1----:R-:W3:Y:S02]  /*2e6b0*/  LD.E R25, desc[UR6][R6.64+0xb8] ;  /* 0x0000b80606197980 */ /* 0x002ee4000c101900 */
[----:B---3--:R-:W-:-:S05]  /*2e6c0*/  FMUL.FTZ R25, R24, R25 ;  /* 0x0000001918197220 */ /* 0x008fca0000410000 */
[----:B------:R1:W-:Y:S04]  /*2e6d0*/  ST.E desc[UR4][R6.64+0xb8], R25 ;  /* 0x0000b81906007985 */ /* 0x0003e8000c101904 */
[----:B0-----:R-:W3:Y:S02]  /*2e6e0*/  LD.E R9, desc[UR6][R6.64+0xbc] ;  /* 0x0000bc0606097980 */ /* 0x001ee4000c101900 */
[----:B---3--:R-:W-:-:S05]  /*2e6f0*/  FMUL.FTZ R9, R24, R9 ;  /* 0x0000000918097220 */ /* 0x008fca0000410000 */
[----:B------:R0:W-:Y:S04]  /*2e700*/  ST.E desc[UR4][R6.64+0xbc], R9 ;  /* 0x0000bc0906007985 */ /* 0x0001e8000c101904 */
[----:B--2---:R-:W2:Y:S02]  /*2e710*/  LD.E R3, desc[UR6][R6.64+0xc8] ;  /* 0x0000c80606037980 */ /* 0x004ea4000c101900 */
        /* <DEDUP_REMOVED lines=116> */
[----:B--2---:R-:W2:Y:S01]  /*2ee60*/  LD.E R3, desc[UR6][R6.64+0x1fc] ;  /* 0x0001fc0606037980 */ /* 0x004ea2000c101900 */
[----:B------:R-:W-:Y:S01]  /*2ee70*/  LEA.HI R28, R197, 0x8, RZ, 0x19 ;  /* 0x00000008c51c7811 */ /* 0x000fe200078fc8ff */
[----:B--2---:R-:W-:-:S05]  /*2ee80*/  FMUL.FTZ R29, R24, R3 ;  /* 0x00000003181d7220 */ /* 0x004fca0000410000 */
[----:B------:R2:W-:Y:S04]  /*2ee90*/  ST.E desc[UR4][R6.64+0x1fc], R29 ;  /* 0x0001fc1d06007985 */ /* 0x0005e8000c101904 */
[----:B------:R-:W3:Y:S01]  /*2eea0*/  LDL.64 R2, [R0+0x80] ;  /* 0x0000800000027983 */ /* 0x000ee20000100a00 */
[----:B------:R4:W-:Y:S06]  /*2eeb0*/  BAR.SYNC.DEFER_BLOCKING R28, 0x100 ;  /* 0x0004001c0000751d */ /* 0x0009ec0000010000 */
[----:B------:R-:W5:Y:S04]  /*2eec0*/  LDL.64 R26, [R0] ;  /* 0x00000000001a7983 */ /* 0x000f680000100a00 */
[----:B-1----:R-:W2:Y:S04]  /*2eed0*/  LDL.64 R24, [R0+0x98] ;  /* 0x0000980000187983 */ /* 0x002ea80000100a00 */
[----:B0-----:R-:W4:Y:S04]  /*2eee0*/  LDL.64 R8, [R0+0x88] ;  /* 0x0000880000087983 */ /* 0x001f280000100a00 */
[----:B---3--:R-:W3:Y:S04]  /*2eef0*/  LD.E R31, desc[UR4][R2.64] ;  /* 0x00000004021f7980 */ /* 0x008ee8000c101900 */
[----:B-----5:R-:W5:Y:S04]  /*2ef00*/  LD.E R217, desc[UR6][R26.64] ;  /* 0x000000061ad97980 */ /* 0x020f68000c101900 */
[----:B--2---:R-:W5:Y:S04]  /*2ef10*/  LD.E.64 R6, desc[UR4][R24.64] ;  /* 0x0000000418067980 */ /* 0x004f68000c101b00 */
[----:B---3--:R-:W-:Y:S04]  /*2ef20*/  ST.E desc[UR8][R2.64], R31 ;  /* 0x0000001f02007985 */ /* 0x008fe8000c101908 */
[----:B------:R-:W2:Y:S04]  /*2ef30*/  LD.E R29, desc[UR10][R2.64+0x4] ;  /* 0x0000040a021d7980 */ /* 0x000ea8000c101900 */
[----:B--2---:R0:W-:Y:S04]  /*2ef40*/  ST.E desc[UR4][R2.64+0x4], R29 ;  /* 0x0000041d02007985 */ /* 0x0041e8000c101904 */
[----:B------:R-:W2:Y:S04]  /*2ef50*/  LD.E R33, desc[UR6][R2.64+0x8] ;  /* 0x0000080602217980 */ /* 0x000ea8000c101900 */
[----:B--2---:R-:W-:Y:S04]  /*2ef60*/  ST.E desc[UR4][R2.64+0x8], R33 ;  /* 0x0000082102007985 */ /* 0x004fe8000c101904 */
[----:B------:R-:W2:Y:S04]  /*2ef70*/  LD.E R27, desc[UR6][R2.64+0xc] ;  /* 0x00000c06021b7980 */ /* 0x000ea8000c101900 */
[----:B--2---:R1:W-:Y:S04]  /*2ef80*/  ST.E desc[UR4][R2.64+0xc], R27 ;  /* 0x00000c1b02007985 */ /* 0x0043e8000c101904 */
[----:B------:R-:W2:Y:S04]  /*2ef90*/  LD.E R25, desc[UR6][R2.64+0x10] ;  /* 0x0000100602197980 */ /* 0x000ea8000c101900 */
[----:B--2---:R2:W-:Y:S04]  /*2efa0*/  ST.E desc[UR4][R2.64+0x10], R25 ;  /* 0x0000101902007985 */ /* 0x0045e8000c101904 */
[----:B0-----:R-:W3:Y:S04]  /*2efb0*/  LD.E R29, desc[UR6][R2.64+0x14] ;  /* 0x00001406021d7980 */ /* 0x001ee8000c101900 */
[----:B---3--:R0:W-:Y:S04]  /*2efc0*/  ST.E desc[UR4][R2.64+0x14], R29 ;  /* 0x0000141d02007985 */ /* 0x0081e8000c101904 */
[----:B------:R-:W3:Y:S04]  /*2efd0*/  LD.E R31, desc[UR6][R2.64+0x18] ;  /* 0x00001806021f7980 */ /* 0x000ee8000c101900 */
[----:B---3--:R3:W-:Y:S04]  /*2efe0*/  ST.E desc[UR4][R2.64+0x18], R31 ;  /* 0x0000181f02007985 */ /* 0x0087e8000c101904 */
[----:B-1----:R-:W4:Y:S04]  /*2eff0*/  LD.E R27, desc[UR6][R2.64+0x1c] ;  /* 0x00001c06021b7980 */ /* 0x002f28000c101900 */
[----:B----4-:R1:W-:Y:S04]  /*2f000*/  ST.E desc[UR4][R2.64+0x1c], R27 ;  /* 0x00001c1b02007985 */ /* 0x0103e8000c101904 */
[----:B--2---:R-:W2:Y:S04]  /*2f010*/  LD.E R25, desc[UR6][R2.64+0x20] ;  /* 0x0000200602197980 */ /* 0x004ea8000c101900 */
[----:B--2---:R2:W-:Y:S04]  /*2f020*/  ST.E desc[UR4][R2.64+0x20], R25 ;  /* 0x0000201902007985 */ /* 0x0045e8000c101904 */
[----:B0-----:R-:W4:Y:S04]  /*2f030*/  LD.E R29, desc[UR6][R2.64+0x24] ;  /* 0x00002406021d7980 */ /* 0x001f28000c101900 */
[----:B----4-:R0:W-:Y:S04]  /*2f040*/  ST.E desc[UR4][R2.64+0x24], R29 ;  /* 0x0000241d02007985 */ /* 0x0101e8000c101904 */
[----:B---3--:R-:W3:Y:S04]  /*2f050*/  LD.E R31, desc[UR6][R2.64+0x28] ;  /* 0x00002806021f7980 */ /* 0x008ee8000c101900 */
        /* <DEDUP_REMOVED lines=230> */
[----:B----4-:R-:W-:Y:S04]  /*2fec0*/  ST.E desc[UR4][R2.64+0x1f4], R29 ;  /* 0x0001f41d02007985 */ /* 0x010fe8000c101904 */
[----:B---3--:R-:W3:Y:S04]  /*2fed0*/  LD.E R31, desc[UR6][R2.64+0x1f8] ;  /* 0x0001f806021f7980 */ /* 0x008ee8000c101900 */
[----:B---3--:R-:W-:Y:S04]  /*2fee0*/  ST.E desc[UR4][R2.64+0x1f8], R31 ;  /* 0x0001f81f02007985 */ /* 0x008fe8000c101904 */
[----:B-1----:R-:W3:Y:S01]  /*2fef0*/  LD.E R27, desc[UR6][R2.64+0x1fc] ;  /* 0x0001fc06021b7980 */ /* 0x002ee2000c101900 */
        /* <DEDUP_REMOVED lines=28> */
[----:B------:R-:W-:Y:S02]  /*300c0*/  R2UR UR56, R4 ;  /* 0x00000000043872ca */ /* 0x000fe400000e0000 */
[----:B------:R-:W-:Y:S01]  /*300d0*/  R2UR UR57, R5 ;  /* 0x00000000053972ca */ /* 0x000fe200000e0000 */
[----:B---3--:R0:W-:Y:S04]  /*300e0*/  ST.E desc[UR4][R2.64+0x1fc], R27 ;  /* 0x0001fc1b02007985 */ /* 0x0081e8000c101904 */
[----:B------:R-:W3:Y:S04]  /*300f0*/  LD.E R218, desc[UR16][R8.64] ;  /* 0x0000001008da7980 */ /* 0x000ee8000c101900 */
[----:B------:R-:W4:Y:S04]  /*30100*/  LD.E R24, desc[UR18][R2.64] ;  /* 0x0000001202187980 */ /* 0x000f28000c101900 */
[----:B--2---:R-:W4:Y:S04]  /*30110*/  LD.E R25, desc[UR20][R2.64+0x4] ;  /* 0x0000041402197980 */ /* 0x004f28000c101900 */
[----:B------:R-:W4:Y:S04]  /*30120*/  LD.E R26, desc[UR22][R2.64+0x8] ;  /* 0x00000816021a7980 */ /* 0x000f28000c101900 */
[----:B0-----:R-:W4:Y:S04]  /*30130*/  LD.E R27, desc[UR24][R2.64+0xc] ;  /* 0x00000c18021b7980 */ /* 0x001f28000c101900 */
        /* <DEDUP_REMOVED lines=123> */
[----:B------:R-:W4:Y:S01]  /*308f0*/  LD.E R151, desc[UR52][R2.64+0x1fc] ;  /* 0x0001fc3402977980 */ /* 0x000f22000c101900 */
[----:B-----5:R-:W-:Y:S01]  /*30900*/  IMAD R6, R217, 0xc00, R6 ;  /* 0x00000c00d9067824 */ /* 0x020fe200078e0206 */
[----:B---3--:R-:W-:-:S02]  /*30910*/  ISETP.NE.U32.AND P1, PT, R218, RZ, PT ;  /* 0x000000ffda00720c */ /* 0x008fc40003f25070 */
        /* <DEDUP_REMOVED lines=27> */
[----:B----4-:R-:W-:-:S06]  /*30ad0*/  WARPGROUP.ARRIVE ;  /* 0x00000000000079c5 */ /* 0x010fcc0000000000 */
        /* <DEDUP_REMOVED lines=15> */
[----:B------:R-:W-:Y:S02]  /*30bd0*/  R2UR UR4, R4 ;  /* 0x00000000040472ca */ /* 0x000fe400000e0000 */
[----:B------:R-:W-:-:S13]  /*30be0*/  R2UR UR5, R5 ;  /* 0x00000000050572ca */ /* 0x000fda00000e0000 */
        /* <DEDUP_REMOVED lines=359> */
[C---:B------:R-:W-:Y:S01]  /*32260*/  R2UR UR19, R5.reuse ;  /* 0x00000000051372ca */ /* 0x040fe200000e0000 */
[----:B------:R5:W-:Y:S01]  /*32270*/  ST.E desc[UR24][R2.64+0x1f4], R149 ;  /* 0x0001f49502007985 */ /* 0x000be2000c101918 */
        /* <DEDUP_REMOVED lines=12> */
[C---:B------:R-:W-:Y:S02]  /*32340*/  R2UR UR52, R4.reuse ;  /* 0x00000000043472ca */ /* 0x040fe400000e0000 */
[----:B------:R-:W-:Y:S01]  /*32350*/  R2UR UR53, R5 ;  /* 0x00000000053572ca */ /* 0x000fe200000e0000 */
[----:B------:R5:W-:Y:S01]  /*32360*/  ST.E desc[UR6][R2.64+0x1f8], R150 ;  /* 0x0001f89602007985 */ /* 0x000be2000c101906 */
[----:B------:R-:W-:-:S03]  /*32370*/  R2UR UR60, R4 ;  /* 0x00000000043c72ca */ /* 0x000fc600000e0000 */
[----:B------:R5:W-:Y:S01]  /*32380*/  ST.E desc[UR8][R2.64+0x1fc], R151 ;  /* 0x0001fc9702007985 */ /* 0x000be2000c101908 */
[----:B------:R-:W-:-:S03]  /*32390*/  R2UR UR61, R5 ;  /* 0x00000000053d72ca */ /* 0x000fc600000e0000 */
[----:B------:R-:W-:Y:S01]  /*323a0*/  ST.E desc[UR16][R8.64], R189 ;  /* 0x000000bd08007985 */ /* 0x000fe2000c101910 */
[C---:B------:R-:W-:Y:S02]  /*323b0*/  R2UR UR58, R4.reuse ;  /* 0x00000000043a72ca */ /* 0x040fe400000e0000 */
[C---:B------:R-:W-:Y:S01]  /*323c0*/  R2UR UR59, R5.reuse ;  /* 0x00000000053b72ca */ /* 0x040fe200000e0000 */
[----:B0-----:R-:W5:Y:S01]  /*323d0*/  LD.E R24, desc[UR18][R2.64] ;  /* 0x0000001202187980 */ /* 0x001f62000c101900 */
[C---:B------:R-:W-:Y:S02]  /*323e0*/  R2UR UR56, R4.reuse ;  /* 0x00000000043872ca */ /* 0x040fe400000e0000 */
[C---:B------:R-:W-:Y:S01]  /*323f0*/  R2UR UR57, R5.reuse ;  /* 0x00000000053972ca */ /* 0x040fe200000e0000 */
[----:B-1----:R-:W5:Y:S01]  /*32400*/  LD.E R25, desc[UR20][R2.64+0x4] ;  /* 0x0000041402197980 */ /* 0x002f62000c101900 */
[C---:B------:R-:W-:Y:S02]  /*32410*/  R2UR UR4, R4.reuse ;  /* 0x00000000040472ca */ /* 0x040fe400000e0000 */
[----:B------:R-:W-:Y:S01]  /*32420*/  R2UR UR5, R5 ;  /* 0x00000000050572ca */ /* 0x000fe200000e0000 */
[----:B--2---:R-:W2:Y:S01]  /*32430*/  LD.E R26, desc[UR22][R2.64+0x8] ;  /* 0x00000816021a7980 */ /* 0x004ea2000c101900 */
[----:B------:R-:W-:-:S02]  /*32440*/  R2UR UR6, R4 ;  /* 0x00000000040672ca */ /* 0x000fc400000e0000 */
[C---:B------:R-:W-:Y:S01]  /*32450*/  R2UR UR7, R5.reuse ;  /* 0x00000000050772ca */ /* 0x040fe200000e0000 */
[----:B---3--:R-:W2:Y:S01]  /*32460*/  LD.E R27, desc[UR24][R2.64+0xc] ;  /* 0x00000c18021b7980 */ /* 0x008ea2000c101900 */
[C---:B------:R-:W-:Y:S02]  /*32470*/  R2UR UR8, R4.reuse ;  /* 0x00000000040872ca */ /* 0x040fe400000e0000 */
[C---:B------:R-:W-:Y:S01]  /*32480*/  R2UR UR9, R5.reuse ;  /* 0x00000000050972ca */ /* 0x040fe200000e0000 */
[----:B----4-:R-:W2:Y:S01]  /*32490*/  LD.E R28, desc[UR26][R2.64+0x10] ;  /* 0x0000101a021c7980 */ /* 0x010ea2000c101900 */
[C---:B------:R-:W-:Y:S02]  /*324a0*/  R2UR UR10, R4.reuse ;  /* 0x00000000040a72ca */ /* 0x040fe400000e0000 */
[----:B------:R-:W-:Y:S01]  /*324b0*/  R2UR UR11, R5 ;  /* 0x00000000050b72ca */ /* 0x000fe200000e0000 */
[----:B-----5:R-:W2:Y:S01]  /*324c0*/  LD.E R29, desc[UR28][R2.64+0x14] ;  /* 0x0000141c021d7980 */ /* 0x020ea2000c101900 */
        /* <DEDUP_REMOVED lines=387> */
[----:B------:R-:W-:Y:S02]  /*33d00*/  WARPGROUP.DEPBAR.LE gsb0, 0x0 ;  /* 0x00008000000079c5 */ /* 0x000fe40000010000 */
        /* <DEDUP_REMOVED lines=2713> */
[----:B------:R-:W-:Y:S04]  /*3e6a0*/  ST.E desc[UR6][R2.64+0x1ec], R147 ;  /* 0x0001ec9302007985 */ /* 0x000fe8000c101906 */
[----:B------:R-:W-:Y:S04]  /*3e6b0*/  ST.E desc[UR8][R2.64+0x1f0], R148 ;  /* 0x0001f09402007985 */ /* 0x000fe8000c101908 */
[----:B------:R-:W-:Y:S04]  /*3e6c0*/  ST.E desc[UR10][R2.64+0x1f4], R149 ;  /* 0x0001f49502007985 */ /* 0x000fe8000c10190a */
[----:B------:R-:W-:Y:S04]  /*3e6d0*/  ST.E desc[UR12][R2.64+0x1f8], R150 ;  /* 0x0001f89602007985 */ /* 0x000fe8000c10190c */
[----:B------:R-:W-:Y:S01]  /*3e6e0*/  ST.E desc[UR14][R2.64+0x1fc], R151 ;  /* 0x0001fc9702007985 */ /* 0x000fe2000c10190e */
        /* <DEDUP_REMOVED lines=765> */
[----:B------:R-:W2:Y:S01]  /*416c0*/  LD.E R11, desc[UR6][R2.64+0x4] ;  /* 0x00000406020b7980 */ /* 0x000ea2000c101900 */
[C---:B------:R-:W-:Y:S02]  /*416d0*/  R2UR UR4, R4.reuse ;  /* 0x00000000040472ca */ /* 0x040fe400000e0000 */
        /* <DEDUP_REMOVED lines=10> */
[----:B0-----:R-:W4:Y:S01]  /*41780*/  LD.E R9, desc[UR6][R2.64+0xc] ;  /* 0x00000c0602097980 */ /* 0x001f22000c101900 */
[C---:B------:R-:W-:Y:S02]  /*41790*/  R2UR UR4, R4.reuse ;  /* 0x00000000040472ca */ /* 0x040fe400000e0000 */
[C---:B------:R-:W-:Y:S02]  /*417a0*/  R2UR UR5, R5.reuse ;  /* 0x00000000050572ca */ /* 0x040fe400000e0000 */
[----:B------:R-:W-:Y:S02]  /*417b0*/  R2UR UR6, R4 ;  /* 0x00000000040672ca */ /* 0x000fe400000e0000 */
[----:B------:R-:W-:-:S09]  /*417c0*/  R2UR UR7, R5 ;  /* 0x00000000050772ca */ /* 0x000fd200000e0000 */
[----:B----4-:R0:W-:Y:S04]  /*417d0*/  ST.E desc[UR4][R2.64+0xc], R9 ;  /* 0x00000c0902007985 */ /* 0x0101e8000c101904 */
[----:B-1----:R-:W4:Y:S01]  /*417e0*/  LD.E R7, desc[UR6][R2.64+0x10] ;  /* 0x0000100602077980 */ /* 0x002f22000c101900 */
[C---:B------:R-:W-:Y:S02]  /*417f0*/  R2UR UR4, R4.reuse ;  /* 0x00000000040472ca */ /* 0x040fe400000e0000 */
[C---:B------:R-:W-:Y:S02]  /*41800*/  R2UR UR5, R5.reuse ;  /* 0x00000000050572ca */ /* 0x040fe400000e0000 */
[----:B------:R-:W-:Y:S02]  /*41810*/  R2UR UR6, R4 ;  /* 0x00000000040672ca */ /* 0x000fe400000e0000 */
[----:B------:R-:W-:-:S09]  /*41820*/  R2UR UR7, R5 ;  /* 0x00000000050772ca */ /* 0x000fd200000e0000 */
[----:B----4-:R1:W-:Y:S04]  /*41830*/  ST.E desc[UR4][R2.64+0x10], R7 ;  /* 0x0000100702007985 */ /* 0x0103e8000c101904 */
        /* <DEDUP_REMOVED lines=726> */
[----:B---3--:R-:W2:Y:S01]  /*445a0*/  LD.E R13, desc[UR6][R2.64+0x1f8] ;  /* 0x0001f806020d7980 */ /* 0x008ea2000c101900 */
[C---:B------:R-:W-:Y:S02]  /*445b0*/  R2UR UR4, R4.reuse ;  /* 0x00000000040472ca */ /* 0x040fe400000e0000 */
[C---:B------:R-:W-:Y:S02]  /*445c0*/  R2UR UR5, R5.reuse ;  /* 0x00000000050572ca */ /* 0x040fe400000e0000 */
[----:B------:R-:W-:Y:S02]  /*445d0*/  R2UR UR6, R4 ;  /* 0x00000000040672ca */ /* 0x000fe400000e0000 */
[----:B------:R-:W-:-:S02]  /*445e0*/  R2UR UR7, R5 ;  /* 0x00000000050772ca */ /* 0x000fc400000e0000 */
[----:B------:R-:W-:-:S07]  /*445f0*/  LOP3.LUT P6, RZ, R197, 0x7f, RZ, 0xc0, !PT ;  /* 0x0000007fc5ff7812 */ /* 0x000fce00078cc0ff */
[----:B--2---:R1:W-:Y:S04]  /*44600*/  ST.E desc[UR4][R2.64+0x1f8], R13 ;  /* 0x0001f80d02007985 */ /* 0x0043e8000c101904 */
[----:B0-----:R-:W2:Y:S01]  /*44610*/  LD.E R9, desc[UR6][R2.64+0x1fc] ;  /* 0x0001fc0602097980 */ /* 0x001ea2000c101900 */
[----:B------:R-:W-:Y:S02]  /*44620*/  R2UR UR4, R4 ;  /* 0x00000000040472ca */ /* 0x000fe400000e0000 */
[----:B------:R-:W-:-:S13]  /*44630*/  R2UR UR5, R5 ;  /* 0x00000000050572ca */ /* 0x000fda00000e0000 */
[----:B--2---:R1:W-:Y:S01]  /*44640*/  ST.E desc[UR4][R2.64+0x1fc], R9 ;  /* 0x0001fc0902007985 */ /* 0x0043e2000c101904 */
[----:B------:R-:W-:Y:S05]  /*44650*/  @P6 BRA `(.L_x_9969) ;  /* 0x0000000000306947 */ /* 0x000fea0003800000 */
[----:B-1----:R-:W2:Y:S04]  /*44660*/  LDL.64 R2, [R0+0x40] ;  /* 0x0000400000027983 */ /* 0x002ea80000100a00 */
        /* <DEDUP_REMOVED lines=11> */
.L_x_9969:
[----:B------:R-:W-:-:S04]  /*44720*/  IMAD.MOV.U32 R213, RZ, RZ, 0x0 ;  /* 0x00000000ffd57424 */ /* 0x000fc800078e00ff */
[----:B01----:R-:W-:Y:S05]  /*44730*/  RET.REL.NODEC R212 `(_ZN7cutlass13device_kernelIN5flash11enable_sm90INS1_16FlashAttnFwdSm90INS1_25CollectiveMainloopFwdSm90ILi2EN4cute5tupleIJNS5_1CILi1EEES8_S8_EEENS6_IJNS7_ILi128EEENS7_ILi96EEENS7_ILi64EEEEEELi256ENS_6half_tEfNS_4arch4Sm90ELb0ELb1ELb1ELb1ELb0ELb0ELb1ELb1ELb0ELb0ELb0ELb0EEENS1_21CollectiveEpilogueFwdINS6_IJSA_NS7_ILi256EEESB_EEES9_SE_SG_Li256ELb1ELb0ELb0ELb0EEENS1_36VarlenDynamicPersistentTileSchedulerILi128ELi96ELi256ELi32ELb0ELb0ELb1ELb1ELb0ELb1EEEEEEEEEvNT_6ParamsE) ;  /* 0xfffffbb8d4307950 */ /* 0x003fea0003c3ffff */
.L_x_9947:
[----:B0-----:R0:W1:Y:S02]  /*44740*/  SYNCS.PHASECHK.TRANS64.TRYWAIT P1, [R2+URZ], R3 ;  /* 0x00000003020075a7 */ /* 0x001064000802017f */
[----:B-1----:R-:W-:Y:S05]  /*44750*/  @!P1 NANOSLEEP.SYNCS 0x989680 ;  /* 0x009896800000995d */ /* 0x002fea0003900000 */
[----:B------:R-:W1:Y:S02]  /*44760*/  @!P1 SYNCS.PHASECHK.TRANS64 P1, [R2+URZ], R3 ;  /* 0x00000003020095a7 */ /* 0x000e64000802007f */
[----:B-1----:R-:W-:Y:S05]  /*44770*/  @!P1 BRA `(.L_x_9947) ;  /* 0xfffffffc00f09947 */ /* 0x002fea000383ffff */
[----:B------:R-:W-:Y:S05]  /*44780*/  BRA `(.L_x_9946) ;  /* 0xfffffe4800487947 */ /* 0x000fea000383ffff */
.L_x_9954:
[----:B0-----:R0:W1:Y:S02]  /*44790*/  SYNCS.PHASECHK.TRANS64.TRYWAIT P1, [R8+URZ], R9 ;  /* 0x00000009080075a7 */ /* 0x001064000802017f */
[----:B-1----:R-:W-:Y:S05]  /*447a0*/  @!P1 NANOSLEEP.SYNCS 0x989680 ;  /* 0x009896800000995d */ /* 0x002fea0003900000 */
[----:B------:R-:W1:Y:S02]  /*447b0*/  @!P1 SYNCS.PHASECHK.TRANS64 P1, [R8+URZ], R9 ;  /* 0x00000009080095a7 */ /* 0x000e64000802007f */
[----:B-1----:R-:W-:Y:S05]  /*447c0*/  @!P1 BRA `(.L_x_9954) ;  /* 0xfffffffc00f09947 */ /* 0x002fea000383ffff */
[----:B------:R-:W-:Y:S05]  /*447d0*/  BRA `(.L_x_9953) ;  /* 0xfffffe50001c7947 */ /* 0x000fea000383ffff */
.L_x_9970:
        /* <DEDUP_REMOVED lines=10> */
.L_x_11970:


//--------------------- .text._ZN7cutlass13device_kernelIN5flash11enable_sm90INS1_16FlashAttnFwdSm90INS1_25CollectiveMainloopFwdSm90ILi2EN4cute5tupleIJNS5_1CILi1EEES8_S8_EEENS6_IJNS7_ILi128EEENS7_ILi96EEENS7_ILi64EEEEEELi256ENS_6half_tEfNS_4arch4Sm90ELb0ELb1ELb1ELb1ELb0ELb1ELb1ELb1ELb0ELb0ELb0ELb0EEENS1_21CollectiveEpilogueFwdINS6_IJSA_NS7_ILi256EEESB_EEES9_SE_SG_Li256ELb1ELb0ELb0ELb0EEENS1_36VarlenDynamicPersistentTileSchedulerILi128ELi96ELi256ELi32ELb0ELb0ELb1ELb1ELb0ELb1EEEEEEEEEvNT_6ParamsE --------------------------
	.section	.text._ZN7cutlass13device_kernelIN5flash11enable_sm90INS1_16FlashAttnFwdSm90INS1_25CollectiveMainloopFwdSm90ILi2EN4cute5tupleIJNS5_1CILi1EEES8_S8_EEENS6_IJNS7_ILi128EEENS7_ILi96EEENS7_ILi64EEEEEELi256ENS_6half_tEfNS_4arch4Sm90ELb0ELb1ELb1ELb1ELb0ELb1ELb1ELb1ELb0ELb0ELb0ELb0EEENS1_21CollectiveEpilogueFwdINS6_IJSA_NS7_ILi256EEESB_EEES9_SE_SG_Li256ELb1ELb0ELb0ELb0EEENS1_36VarlenDynamicPersistentTileSchedulerILi128ELi96ELi256ELi32ELb0ELb0ELb1ELb1ELb0ELb1EEEEEEEEEvNT_6ParamsE,"ax",@progbits
	.align	128
.text._ZN7cutlass13device_kernelIN5flash11enable_sm90INS1_16FlashAttnFwdSm90INS1_25CollectiveMainloopFwdSm90ILi2EN4cute5tupleIJNS5_1CILi1EEES8_S8_EEENS6_IJNS7_ILi128EEENS7_ILi96EEENS7_ILi64EEEEEELi256ENS_6half_tEfNS_4arch4Sm90ELb0ELb1ELb1ELb1ELb0ELb1ELb1ELb1ELb0ELb0ELb0ELb0EEENS1_21CollectiveEpilogueFwdINS6_IJSA_NS7_ILi256EEESB_EEES9_SE_SG_Li256ELb1ELb0ELb0ELb0EEENS1_36VarlenDynamicPersistentTileSchedulerILi128ELi96ELi256ELi32ELb0ELb0ELb1ELb1ELb0ELb1EEEEEEEEEvNT_6ParamsE:
        .type           _ZN7cutlass13device_kernelIN5flash11enable_sm90INS1_16FlashAttnFwdSm90INS1_25CollectiveMainloopFwdSm90ILi2EN4cute5tupleIJNS5_1CILi1EEES8_S8_EEENS6_IJNS7_ILi128EEENS7_ILi96EEENS7_ILi64EEEEEELi256ENS_6half_tEfNS_4arch4Sm90ELb0ELb1ELb1ELb1ELb0ELb1ELb1ELb1ELb0ELb0ELb0ELb0EEENS1_21CollectiveEpilogueFwdINS6_IJSA_NS7_ILi256EEESB_EEES9_SE_SG_Li256ELb1ELb0ELb0ELb0EEENS1_36VarlenDynamicPersistentTileSchedulerILi128ELi96ELi256ELi32ELb0ELb0ELb1ELb1ELb0ELb1EEEEEEEEEvNT_6ParamsE,@function
        .size           _ZN7cutlass13device_kernelIN5flash11enable_sm90INS1_16FlashAttnFwdSm90INS1_25CollectiveMainloopFwdSm90ILi2EN4cute5tupleIJNS5_1CILi1EEES8_S8_EEENS6_IJNS7_ILi128EEENS7_ILi96EEENS7_ILi64EEEEEELi256ENS_6half_tEfNS_4arch4Sm90ELb0ELb1ELb1ELb1ELb0ELb1ELb1ELb1ELb0ELb0ELb0ELb0EEENS1_21CollectiveEpilogueFwdINS6_IJSA_NS7_ILi256EEESB_EEES9_SE_SG_Li256ELb1ELb0ELb0ELb0EEENS1_36VarlenDynamicPersistentTileSchedulerILi128ELi96ELi256ELi32ELb0ELb0ELb1ELb1ELb0ELb1EEEEEEEEEvNT_6ParamsE,(.L_x_11972 - _ZN7cutlass13device_kernelIN5flash11enable_sm90INS1_16FlashAttnFwdSm90INS1_25CollectiveMainloopFwdSm90ILi2EN4cute5tupleIJNS5_1CILi1EEES8_S8_EEENS6_IJNS7_ILi128EEENS7_ILi96EEENS7_ILi64EEEEEELi256ENS_6half_tEfNS_4arch4Sm90ELb0ELb1ELb1ELb1ELb0ELb1ELb1ELb1ELb0ELb0ELb0ELb0EEENS1_21CollectiveEpilogueFwdINS6_IJSA_NS7_ILi256EEESB_EEES9_SE_SG_Li256ELb1ELb0ELb0ELb0EEENS1_36VarlenDynamicPersistentTileSchedulerILi128ELi96ELi256ELi32ELb0ELb0ELb1ELb1ELb0ELb1EEEEEEEEEvNT_6ParamsE)
        .other          _ZN7cutlass13device_kernelIN5flash11enable_sm90INS1_16FlashAttnFwdSm90INS1_25CollectiveMainloopFwdSm90ILi2EN4cute5tupleIJNS5_1CILi1EEES8_S8_EEENS6_IJNS7_ILi128EEENS7_ILi96EEENS7_ILi64EEEEEELi256ENS_6half_tEfNS_4arch4Sm90ELb0ELb1ELb1ELb1ELb0ELb1ELb1ELb1ELb0ELb0ELb0ELb0EEENS1_21CollectiveEpilogueFwdINS6_IJSA_NS7_ILi256EEESB_EEES9_SE_SG_Li256ELb1ELb0ELb0ELb0EEENS1_36VarlenDynamicPersistentTileSchedulerILi128ELi96ELi256ELi32ELb0ELb0ELb1ELb1ELb0ELb1EEEEEEEEEvNT_6ParamsE,@"STO_CUDA_ENTRY STV_DEFAULT"
_ZN7cutlass13device_kernelIN5flash11enable_sm90INS1_16FlashAttnFwdSm90INS1_25CollectiveMainloopFwdSm90ILi2EN4cute5tupleIJNS5_1CILi1EEES8_S8_EEENS6_IJNS7_ILi128EEENS7_ILi96EEENS7_ILi64EEEEEELi256ENS_6half_tEfNS_4arch4Sm90ELb0ELb1ELb1ELb1ELb0ELb1ELb1ELb1ELb0ELb0ELb0ELb0EEENS1_21CollectiveEpilogueFwdINS6_IJSA_NS7_ILi256EEESB_EEES9_SE_SG_Li256ELb1ELb0ELb0ELb0EEENS1_36VarlenDynamicPersistentTileSchedulerILi128ELi96ELi256ELi32ELb0ELb0ELb1ELb1ELb0ELb1EEEEEEEEEvNT_6ParamsE:
[----:B------:R-:W0:Y:S02]  /*0000*/  LDC R1, c[0x0][0x28] ;  /* 0x00000a00ff017b82 */ /* 0x000e240000000800 */
[----:B0-----:R-:W-:-:S05]  /*0010*/  VIADD R1, R1, 0xfffffb60 ;  /* 0xfffffb6001017836 */ /* 0x001fca0000000000 */
[----:B------:R-:W-:Y:S01]  /*0020*/  R2UR UR4, R1 ;  /* 0x00000000010472ca */ /* 0x000fe200000e0000 */
[----:B------:R-:W0:Y:S01]  /*0030*/  S2R R3, SR_TID.X ;  /* 0x0000000000037919 */ /* 0x000e220000002100 */
[----:B------:R-:W-:Y:S01]  /*0040*/  ELECT P0, URZ, PT ;  /* 0x00000000003f782f */ /* 0x000fe20003800000 */
[----:B------:R-:W-:Y:S01]  /*0050*/  BSSY B0, `(.L_x_9971) ;  /* 0x000001e000007945 */ /* 0x000fe20003800000 */
[----:B------:R-:W-:Y:S01]  /*0060*/  ULDC UR49, c[0x0][0x20] ;  /* 0x0000080000317ab9 */ /* 0x000fe20000000800 */
[----:B------:R-:W-:-:S08]  /*0070*/  ULDC UR48, c[0x0][0x24] ;  /* 0x0000090000307ab9 */ /* 0x000fd00000000800 */
[----:B------:R-:W-:-:S04]  /*0080*/  UIADD3 UR49, UP0, UR4, UR49, URZ ;  /* 0x0000003104317290 */ /* 0x000fc8000ff1e03f */
[----:B------:R-:W-:Y:S01]  /*0090*/  UIADD3.X UR48, URZ, UR48, URZ, UP0, !UPT ;  /* 0x000000303f307290 */ /* 0x000fe200087fe43f */
        /* <DEDUP_REMOVED lines=25> */
.L_x_9972:
[----:B------:R-:W-:Y:S05]  /*0230*/  BSYNC B0 ;  /* 0x0000000000007941 */ /* 0x000fea0003800000 */
.L_x_9971:
        /* <DEDUP_REMOVED lines=43> */
.L_x_9973:
        /* <DEDUP_REMOVED lines=22> */
.L_x_9974:
        /* <DEDUP_REMOVED lines=18> */
.L_x_9975:
        /* <DEDUP_REMOVED lines=22> */
.L_x_9976:
        /* <DEDUP_REMOVED lines=22> */
.L_x_9977:
[----:B------:R-:W-:Y:S01]  /*0a30*/  PLOP3.LUT P0, PT, PT, PT, UP0, 0x80, 0x0 ;  /* 0x000000000000781c */ /* 0x000fe20003f0f008 */
[----:B------:R-:W-:Y:S01]  /*0a40*/  UMOV UR50, 0x1 ;  /* 0x0000000100327882 */ /* 0x000fe20000000000 */
[----:B------:R-:W-:Y:S01]  /*0a50*/  NOP ;  /* 0x0000000000007918 */ /* 0x000fe20000000000 */
[----:B------:R-:W-:Y:S01]  /*0a60*/  USEL UR50, UR50, 0x2, !UP0 ;  /* 0x0000000232327887 */ /* 0x000fe2000c000000 */
[----:B------:R-:W-:Y:S01]  /*0a70*/  BSSY B7, `(.L_x_9978) ;  /* 0x00033b8000077945 */ /* 0x000fe20003800000 */
[----:B------:R-:W-:Y:S01]  /*0a80*/  ULDC.64 UR56, c[0x0][0x208] ;  /* 0x0000820000387ab9 */ /* 0x000fe20000000a00 */
[----:B------:R-:W-:Y:S02]  /*0a90*/  IMAD.U32 R16, RZ, RZ, UR49 ;  /* 0x00000031ff107e24 */ /* 0x000fe4000f8e00ff */
[----:B------:R-:W-:Y:S01]  /*0aa0*/  IMAD.U32 R17, RZ, RZ, UR48 ;  /* 0x00000030ff117e24 */ /* 0x000fe2000f8e00ff */
[----:B0123--:R-:W-:Y:S06]  /*0ab0*/  BAR.SYNC.DEFER_BLOCKING 0x0 ;  /* 0x0000000000007b1d */ /* 0x00ffec0000010000 */
[----:B------:R-:W-:Y:S05]  /*0ac0*/  @!P0 BRA `(.L_x_9979) ;  /* 0x000002d8001c8947 */ /* 0x000fea0003800000 */
.L_x_9980:
[----:B------:R-:W-:-:S08]  /*0ad0*/  NOP ;  /* 0x0000000000007918 */ /* 0x000fd00000000000 */
[----:B------:R-:W0:Y:S02]  /*0ae0*/  USETMAXREG.TRY_ALLOC.CTAPOOL UP0, 0xf0 ;  /* 0x000000f0000079c8 */ /* 0x000e240008000600 */
[----:B0-----:R-:W-:-:S13]  /*0af0*/  PLOP3.LUT P0, PT, PT, PT, UP0, 0x80, 0x0 ;  /* 0x000000000000781c */ /* 0x001fda0003f0f008 */
[----:B------:R-:W-:Y:S05]  /*0b00*/  @!P0 BRA `(.L_x_9980) ;  /* 0xfffffffc00f08947 */ /* 0x000fea000383ffff */
[----:B------:R-:W2:Y:S01]  /*0b10*/  LDL.LU R2, [R1+0x470] ;  /* 0x0004700001027983 */ /* 0x000ea20000300800 */
[----:B------:R-:W0:Y:S01]  /*0b20*/  S2UR UR5, SR_CgaCtaId ;  /* 0x00000000000579c3 */ /* 0x000e220000008800 */
[----:B------:R-:W-:Y:S01]  /*0b30*/  UMOV UR4, 0x400 ;  /* 0x0000040000047882 */ /* 0x000fe20000000000 */
[----:B------:R-:W-:Y:S01]  /*0b40*/  UIADD3 UR40, UP0, UR49, 0x218, URZ ;  /* 0x0000021831287890 */ /* 0x000fe2000ff1e03f */
[----:B------:R-:W1:Y:S01]  /*0b50*/  S2R R0, SR_TID.X ;  /* 0x0000000000007919 */ /* 0x000e620000002100 */
[----:B------:R-:W-:Y:S02]  /*0b60*/  UIADD3 UR41, UP1, UR49, 0x224, URZ ;  /* 0x0000022431297890 */ /* 0x000fe4000ff3e03f */
[----:B------:R-:W-:Y:S01]  /*0b70*/  UIADD3.X UR42, URZ, UR48, URZ, UP0, !UPT ;  /* 0x000000303f2a7290 */ /* 0x000fe200087fe43f */
[----:B------:R-:W-:Y:S01]  /*0b80*/  STL.64 [R1+0x218], RZ ;  /* 0x000218ff01007387 */ /* 0x000fe20000100a00 */
[----:B------:R-:W-:-:S03]  /*0b90*/  UIADD3.X UR43, URZ, UR48, URZ, UP1, !UPT ;  /* 0x000000303f2b7290 */ /* 0x000fc60008ffe43f */
[----:B------:R-:W-:Y:S04]  /*0ba0*/  STL [R1+0x220], RZ ;  /* 0x000220ff01007387 */ /* 0x000fe80000100800 */
[----:B------:R-:W-:Y:S01]  /*0bb0*/  STL [R1+0x224], RZ ;  /* 0x000224ff01007387 */ /* 0x000fe20000100800 */
[----:B0-----:R-:W-:-:S06]  /*0bc0*/  ULEA UR4, UR5, UR4, 0x18 ;  /* 0x0000000405047291 */ /* 0x001fcc000f8ec03f */
[----:B------:R-:W-:Y:S01]  /*0bd0*/  IMAD.U32 R145, RZ, RZ, UR4 ;  /* 0x00000004ff917e24 */ /* 0x000fe2000f8e00ff */
[----:B------:R-:W-:Y:S06]  /*0be0*/  BAR.ARV 0x8, 0x120 ;  /* 0x0204800000007b1d */ /* 0x000fec0000002000 */
[----:B-1----:R-:W-:Y:S01]  /*0bf0*/  SHF.R.U32.HI R10, RZ, 0x7, R0 ;  /* 0x00000007ff0a7819 */ /* 0x002fe20000011600 */
[----:B------:R-:W-:-:S03]  /*0c00*/  ULDC UR4, c[0x0][0xd14] ;  /* 0x0003450000047ab9 */ /* 0x000fc60000000800 */
[----:B------:R-:W-:-:S13]  /*0c10*/  ISETP.NE.AND P0, PT, R10, 0x1, PT ;  /* 0x000000010a00780c */ /* 0x000fda0003f05270 */
[----:B------:R-:W-:Y:S08]  /*0c20*/  @!P0 BAR.ARV 0x9, 0x100 ;  /* 0x0244000000008b1d */ /* 0x000ff00000002000 */
[----:B------:R-:W-:Y:S06]  /*0c30*/  BAR.SYNC.DEFER_BLOCKING 0x5, 0x120 ;  /* 0x0144800000007b1d */ /* 0x000fec0000010000 */
[----:B------:R-:W0:Y:S02]  /*0c40*/  LDS.128 R116, [R145+0x324d0] ;  /* 0x0324d00091747984 */ /* 0x000e240000000c00 */
[----:B------:R-:W-:Y:S06]  /*0c50*/  BAR.ARV 0x4, 0x120 ;  /* 0x0104800000007b1d */ /* 0x000fec0000002000 */
[----:B--2---:R-:W-:-:S04]  /*0c60*/  LOP3.LUT R2, R2, 0xffefffff, RZ, 0xc0, !PT ;  /* 0xffefffff02027812 */ /* 0x004fc800078ec0ff */
[----:B------:R-:W-:Y:S02]  /*0c70*/  @P0 LOP3.LUT R2, R2, 0x100000, RZ, 0xfc, !PT ;  /* 0x0010000002020812 */ /* 0x000fe400078efcff */
[----:B0-----:R-:W-:-:S03]  /*0c80*/  ISETP.GE.AND P0, PT, R119, UR4, PT ;  /* 0x0000000477007c0c */ /* 0x001fc6000bf06270 */
[----:B------:R0:W-:Y:S10]  /*0c90*/  STL [R1+0x470], R2 ;  /* 0x0004700201007387 */ /* 0x0001f40000100800 */
[----:B0-----:R-:W-:Y:S05]  /*0ca0*/  @P0 BRA `(.L_x_9981) ;  /* 0x0000033800500947 */ /* 0x001fea0003800000 */
[----:B------:R-:W-:Y:S01]  /*0cb0*/  VIADD R192, R0, 0xffffff80 ;  /* 0xffffff8000c07836 */ /* 0x000fe20000000000 */
[C---:B------:R-:W-:Y:S01]  /*0cc0*/  IADD3 R180, -R10.reuse, 0xb, RZ ;  /* 0x0000000b0ab47810 */ /* 0x040fe20007ffe1ff */
[----:B------:R-:W-:Y:S02]  /*0cd0*/  VIADD R176, R10, 0x8 ;  /* 0x000000080ab07836 */ /* 0x000fe40000000000 */
[----:B------:R-:W-:Y:S01]  /*0ce0*/  IMAD.MOV.U32 R152, RZ, RZ, RZ ;  /* 0x000000ffff987224 */ /* 0x000fe200078e00ff */
[----:B------:R-:W-:Y:S01]  /*0cf0*/  SHF.R.S32.HI R3, RZ, 0x1f, R192 ;  /* 0x0000001fff037819 */ /* 0x000fe200000114c0 */
[----:B------:R-:W-:-:S03]  /*0d00*/  IMAD.MOV.U32 R155, RZ, RZ, RZ ;  /* 0x000000ffff9b7224 */ /* 0x000fc600078e00ff */
        /* <DEDUP_REMOVED lines=16> */
[----:B------:R-:W-:Y:S02]  /*0e10*/  LEA.HI R7, R7, R4, RZ, 0x3 ;  /* 0x0000000407077211 */ /* 0x000fe400078f18ff */
[----:B------:R-:W-:Y:S02]  /*0e20*/  SHF.R.S32.HI R165, RZ, 0x5, R165 ;  /* 0x00000005ffa57819 */ /* 0x000fe400000114a5 */
[----:B------:R-:W-:-:S05]  /*0e30*/  LOP3.LUT R7, R7, 0xfffffff8, RZ, 0xc0, !PT ;  /* 0xfffffff807077812 */ /* 0x000fca00078ec0ff */
[----:B------:R-:W-:Y:S01]  /*0e40*/  IMAD.IADD R4, R4, 0x1, -R7 ;  /* 0x0000000104047824 */ /* 0x000fe200078e0a07 */
[C---:B------:R-:W-:Y:S02]  /*0e50*/  LOP3.LUT R7, R6.reuse, 0x3fffff0, RZ, 0xc0, !PT ;  /* 0x03fffff006077812 */ /* 0x040fe400078ec0ff */
[----:B------:R-:W-:Y:S01]  /*0e60*/  LEA.HI R6, R6, R9, RZ, 0x1 ;  /* 0x0000000906067211 */ /* 0x000fe200078f08ff */
[----:B------:R-:W-:Y:S01]  /*0e70*/  IMAD R5, R5, 0x10, R4 ;  /* 0x0000001005057824 */ /* 0x000fe200078e0204 */
[CC--:B------:R-:W-:Y:S02]  /*0e80*/  LEA.HI R4, R3.reuse, R192.reuse, RZ, 0x2 ;  /* 0x000000c003047211 */ /* 0x0c0fe400078f10ff */
[----:B------:R-:W-:Y:S01]  /*0e90*/  LOP3.LUT R8, R6, 0x1ffffffe, RZ, 0xc0, !PT ;  /* 0x1ffffffe06087812 */ /* 0x000fe200078ec0ff */
[----:B------:R-:W-:Y:S01]  /*0ea0*/  IMAD R182, R0, 0x40, R5 ;  /* 0x0000004000b67824 */ /* 0x000fe200078e0205 */
[----:B------:R-:W-:Y:S01]  /*0eb0*/  SHF.R.S32.HI R153, RZ, 0x2, R4 ;  /* 0x00000002ff997819 */ /* 0x000fe20000011404 */
[----:B------:R-:W-:Y:S01]  /*0ec0*/  IMAD.IADD R6, R192, 0x1, -R7 ;  /* 0x00000001c0067824 */ /* 0x000fe200078e0a07 */
[----:B------:R-:W-:Y:S01]  /*0ed0*/  LEA.HI R0, R3, R192, RZ, 0x3 ;  /* 0x000000c003007211 */ /* 0x000fe200078f18ff */
[----:B------:R-:W-:Y:S01]  /*0ee0*/  IMAD.IADD R8, R9, 0x1, -R8 ;  /* 0x0000000109087824 */ /* 0x000fe200078e0a08 */
[----:B------:R-:W-:Y:S01]  /*0ef0*/  LOP3.LUT R191, R4, 0xfffffffc, RZ, 0xc0, !PT ;  /* 0xfffffffc04bf7812 */ /* 0x000fe200078ec0ff */
[----:B------:R-:W-:Y:S01]  /*0f00*/  VIADD R154, R153, 0x40 ;  /* 0x00000040999a7836 */ /* 0x000fe20000000000 */
[----:B------:R-:W-:Y:S01]  /*0f10*/  LOP3.LUT R3, R0, 0x1ffffff8, RZ, 0xc0, !PT ;  /* 0x1ffffff800037812 */ /* 0x000fe200078ec0ff */
[----:B------:R-:W-:Y:S01]  /*0f20*/  IMAD R7, R165, 0x10, R6 ;  /* 0x00000010a5077824 */ /* 0x000fe200078e0206 */
[----:B------:R-:W-:Y:S01]  /*0f30*/  SHF.R.S32.HI R4, RZ, 0x1f, R4 ;  /* 0x0000001fff047819 */ /* 0x000fe20000011404 */
[----:B------:R-:W-:Y:S01]  /*0f40*/  IMAD.IADD R191, R192, 0x1, -R191 ;  /* 0x00000001c0bf7824 */ /* 0x000fe200078e0abf */
[----:B------:R-:W-:Y:S01]  /*0f50*/  SHF.R.S32.HI R5, RZ, 0x1f, R154 ;  /* 0x0000001fff057819 */ /* 0x000fe2000001149a */
[----:B------:R-:W-:Y:S01]  /*0f60*/  IMAD.SHL.U32 R166, R154, 0x40, RZ ;  /* 0x000000409aa67824 */ /* 0x000fe200078e00ff */
[----:B------:R-:W-:Y:S01]  /*0f70*/  SHF.R.S32.HI R162, RZ, 0x3, R0 ;  /* 0x00000003ffa27819 */ /* 0x000fe20000011400 */
[----:B------:R-:W-:Y:S01]  /*0f80*/  IMAD.IADD R3, R192, 0x1, -R3 ;  /* 0x00000001c0037824 */ /* 0x000fe200078e0a03 */
[----:B------:R-:W-:Y:S01]  /*0f90*/  LEA.HI R5, R5, R154, RZ, 0x3 ;  /* 0x0000009a05057211 */ /* 0x000fe200078f18ff */
[----:B------:R-:W-:Y:S01]  /*0fa0*/  IMAD.SHL.U32 R22, R191, 0x8, RZ ;  /* 0x00000008bf167824 */ /* 0x000fe200078e00ff */
[----:B------:R-:W-:Y:S01]  /*0fb0*/  LOP3.LUT R166, R166, 0x1c0, RZ, 0xc0, !PT ;  /* 0x000001c0a6a67812 */ /* 0x000fe200078ec0ff */
[----:B------:R-:W-:Y:S01]  /*0fc0*/  IMAD.SHL.U32 R160, R3, 0x8, RZ ;  /* 0x0000000803a07824 */ /* 0x000fe200078e00ff */
[----:B------:R-:W-:Y:S01]  /*0fd0*/  LEA.HI R4, R4, R153, RZ, 0x3 ;  /* 0x0000009904047211 */ /* 0x000fe200078f18ff */
[----:B------:R-:W-:Y:S01]  /*0fe0*/  IMAD.SHL.U32 R5, R5, 0x40, RZ ;  /* 0x0000004005057824 */ /* 0x000fe200078e00ff */
[----:B------:R-:W-:-:S02]  /*0ff0*/  LOP3.LUT R3, R2, 0x7ffffffc, RZ, 0xc0, !PT ;  /* 0x7ffffffc02037812 */ /* 0x000fc400078ec0ff */
[----:B------:R-:W-:Y:S02]  /*1000*/  SHF.R.U32.HI R167, RZ, 0x3, R166 ;  /* 0x00000003ffa77819 */ /* 0x000fe400000116a6 */
[----:B------:R-:W-:Y:S02]  /*1010*/  LOP3.LUT R0, R166, 0x38, R22, 0xf8, !PT ;  /* 0x00000038a6007812 */ /* 0x000fe400078ef816 */
[----:B------:R-:W-:Y:S02]  /*1020*/  LOP3.LUT R168, R5, 0xfffffe00, RZ, 0xc0, !PT ;  /* 0xfffffe0005a87812 */ /* 0x000fe400078ec0ff */
[----:B------:R-:W-:Y:S02]  /*1030*/  LEA R7, R7, R8, 0x3 ;  /* 0x0000000807077211 */ /* 0x000fe400078e18ff */
[----:B------:R-:W-:Y:S02]  /*1040*/  LOP3.LUT R4, R4, 0xfffffff8, RZ, 0xc0, !PT ;  /* 0xfffffff804047812 */ /* 0x000fe400078ec0ff */
[----:B------:R-:W-:Y:S01]  /*1050*/  IADD3 R3, R212, -R3, RZ ;  /* 0x80000003d4037210 */ /* 0x000fe20007ffe0ff */
[----:B------:R-:W-:Y:S01]  /*1060*/  IMAD.SHL.U32 R214, R7, 0x8, RZ ;  /* 0x0000000807d67824 */ /* 0x000fe200078e00ff */
[----:B------:R-:W-:Y:S01]  /*1070*/  LOP3.LUT R0, R168, R0, R167, 0xf6, !PT ;  /* 0x00000000a8007212 */ /* 0x000fe200078ef6a7 */
[----:B------:R-:W-:Y:S01]  /*1080*/  IMAD.IADD R179, R153, 0x1, -R4 ;  /* 0x0000000199b37824 */ /* 0x000fe200078e0a04 */
[----:B------:R-:W-:Y:S01]  /*1090*/  SHF.R.S32.HI R161, RZ, 0x1f, R153 ;  /* 0x0000001fffa17819 */ /* 0x000fe20000011499 */
[----:B------:R-:W-:Y:S01]  /*10a0*/  IMAD.SHL.U32 R183, R3, 0x2, RZ ;  /* 0x0000000203b77824 */ /* 0x000fe200078e00ff */
[----:B------:R-:W-:Y:S01]  /*10b0*/  SHF.R.S32.HI R169, RZ, 0x1f, R154 ;  /* 0x0000001fffa97819 */ /* 0x000fe2000001149a */
[----:B------:R-:W-:Y:S01]  /*10c0*/  IMAD R210, R0, 0x2, R145 ;  /* 0x0000000200d27824 */ /* 0x000fe200078e0291 */
[----:B------:R-:W-:-:S07]  /*10d0*/  SHF.R.S32.HI R23, RZ, 0x1f, R22 ;  /* 0x0000001fff177819 */ /* 0x000fce0000011416 */
.L_x_10203:
[----:B------:R-:W-:Y:S05]  /*10e0*/  YIELD ;  /* 0x0000000000007946 */ /* 0x000fea0003800000 */
[----:B------:R-:W-:Y:S01]  /*10f0*/  ULDC.64 UR4, c[0x0][0xb20] ;  /* 0x0002c80000047ab9 */ /* 0x000fe20000000a00 */
[----:B0---4-:R-:W0:Y:S01]  /*1100*/  LDC.64 R4, c[0x0][0xb00] ;  /* 0x0002c000ff047b82 */ /* 0x011e220000000a00 */
[----:B------:R-:W-:Y:S01]  /*1110*/  ISETP.NE.U32.AND P1, PT, RZ, UR4, PT ;  /* 0x00000004ff007c0c */ /* 0x000fe2000bf25070 */
[----:B--2--5:R-:W-:Y:S02]  /*1120*/  IMAD.MOV.U32 R11, RZ, RZ, RZ ;  /* 0x000000ffff0b7224 */ /* 0x024fe400078e00ff */
[----:B-1----:R-:W-:Y:S01]  /*1130*/  IMAD.MOV.U32 R27, RZ, RZ, RZ ;  /* 0x000000ffff1b7224 */ /* 0x002fe200078e00ff */
        /* <DEDUP_REMOVED lines=37> */
.L_x_9982:
[----:B------:R-:W-:Y:S01]  /*1390*/  ULDC.64 UR4, c[0x0][0xb18] ;  /* 0x0002c60000047ab9 */ /* 0x000fe20000000a00 */
[----:B------:R-:W-:Y:S01]  /*13a0*/  IMAD.MOV.U32 R177, RZ, RZ, R117 ;  /* 0x000000ffffb17224 */ /* 0x000fe200078e0075 */
[----:B------:R-:W-:Y:S01]  /*13b0*/  ISETP.NE.U32.AND P1, PT, RZ, UR4, PT ;  /* 0x00000004ff007c0c */ /* 0x000fe2000bf25070 */
[----:B------:R-:W-:Y:S02]  /*13c0*/  IMAD.MOV.U32 R170, RZ, RZ, R118 ;  /* 0x000000ffffaa7224 */ /* 0x000fe400078e0076 */
[----:B------:R-:W-:Y:S01]  /*13d0*/  IMAD.MOV.U32 R171, RZ, RZ, R119 ;  /* 0x000000ffffab7224 */ /* 0x000fe200078e0077 */
[----:B------:R-:W-:-:S13]  /*13e0*/  ISETP.NE.AND.EX P1, PT, RZ, UR5, PT, P1 ;  /* 0x00000005ff007c0c */ /* 0x000fda000bf25310 */
[----:B------:R-:W-:Y:S05]  /*13f0*/  @!P1 BRA `(.L_x_9983) ;  /* 0x0000000000109947 */ /* 0x000fea0003800000 */
[----:B------:R-:W0:Y:S02]  /*1400*/  LDC.64 R2, c[0x0][0xb18] ;  /* 0x0002c600ff027b82 */ /* 0x000e240000000a00 */
[----:B0-----:R-:W-:-:S05]  /*1410*/  IMAD.WIDE R2, R119, 0x4, R2 ;  /* 0x0000000477027825 */ /* 0x001fca00078e0202 */
[----:B------:R0:W5:Y:S01]  /*1420*/  LDG.E R26, desc[UR56][R2.64] ;  /* 0x00000038021a7981 */ /* 0x000162000c1e1900 */
[----:B------:R-:W-:Y:S05]  /*1430*/  BRA `(.L_x_9984) ;  /* 0x0000000000107947 */ /* 0x000fea0003800000 */
.L_x_9983:
[----:B------:R-:W-:Y:S05]  /*1440*/  @!P0 BRA `(.L_x_9984) ;  /* 0x00000000000c8947 */ /* 0x000fea0003800000 */
[----:B------:R-:W2:Y:S04]  /*1450*/  LDG.E R3, desc[UR56][R8.64] ;  /* 0x0000003808037981 */ /* 0x000ea8000c1e1900 */
[----:B------:R-:W2:Y:S02]  /*1460*/  LDG.E R26, desc[UR56][R8.64+0x4] ;  /* 0x00000438081a7981 */ /* 0x000ea4000c1e1900 */
[----:B--2---:R-:W-:-:S07]  /*1470*/  IADD3 R26, -R3, R26, RZ ;  /* 0x0000001a031a7210 */ /* 0x004fce0007ffe1ff */
.L_x_9984:
        /* <DEDUP_REMOVED lines=38> */
.L_x_9987:
[----:B------:R-:W-:-:S13]  /*16e0*/  ISETP.NE.AND P0, PT, R9, 0x1, PT ;  /* 0x000000010900780c */ /* 0x000fda0003f05270 */
[----:B------:R-:W0:Y:S02]  /*16f0*/  @P0 LDC.64 R4, c[0x0][0xae0] ;  /* 0x0002b800ff040b82 */ /* 0x000e240000000a00 */
[----:B0-----:R-:W-:-:S05]  /*1700*/  @P0 IMAD.HI.U32 R4, R2, R4, RZ ;  /* 0x0000000402040227 */ /* 0x001fca00078e00ff */
[----:B------:R-:W-:-:S07]  /*1710*/  @P0 SHF.R.U32.HI R2, RZ, R5, R4 ;  /* 0x00000005ff020219 */ /* 0x000fce0000011604 */
.L_x_9988:
[----:B------:R-:W-:Y:S05]  /*1720*/  BSYNC B0 ;  /* 0x0000000000007941 */ /* 0x000fea0003800000 */
.L_x_9986:
[----:B------:R-:W-:-:S05]  /*1730*/  IMAD R3, R2, R9, R9 ;  /* 0x0000000902037224 */ /* 0x000fca00078e0209 */
[----:B------:R-:W-:-:S07]  /*1740*/  VIMNMX R0, R0, R3, PT ;  /* 0x0000000300007248 */ /* 0x000fce0003fe0100 */
.L_x_9985:
        /* <DEDUP_REMOVED lines=15> */
.L_x_9991:
[----:B------:R-:W-:Y:S01]  /*1840*/  ISETP.NE.AND P0, PT, R9, 0x1, PT ;  /* 0x000000010900780c */ /* 0x000fe20003f05270 */
[----:B------:R-:W-:-:S12]  /*1850*/  IMAD.MOV.U32 R4, RZ, RZ, R19 ;  /* 0x000000ffff047224 */ /* 0x000fd800078e0013 */
[----:B------:R-:W0:Y:S02]  /*1860*/  @P0 LDC.64 R6, c[0x0][0xae0] ;  /* 0x0002b800ff060b82 */ /* 0x000e240000000a00 */
[----:B0-----:R-:W-:-:S05]  /*1870*/  @P0 IMAD.HI.U32 R6, R19, R6, RZ ;  /* 0x0000000613060227 */ /* 0x001fca00078e00ff */
[----:B------:R-:W-:-:S07]  /*1880*/  @P0 SHF.R.U32.HI R4, RZ, R7, R6 ;  /* 0x00000007ff040219 */ /* 0x000fce0000011606 */
.L_x_9992:
[----:B------:R-:W-:Y:S05]  /*1890*/  BSYNC B0 ;  /* 0x0000000000007941 */ /* 0x000fea0003800000 */
.L_x_9990:
[----:B------:R-:W-:-:S05]  /*18a0*/  IMAD R3, R4, R9, RZ ;  /* 0x0000000904037224 */ /* 0x000fca00078e02ff */
[----:B------:R-:W-:-:S07]  /*18b0*/  VIMNMX R2, R2, R3, !PT ;  /* 0x0000000302027248 */ /* 0x000fce0007fe0100 */
.L_x_9989:
[----:B------:R-:W-:Y:S01]  /*18c0*/  IADD3 R0, R0, 0x5f, RZ ;  /* 0x0000005f00007810 */ /* 0x000fe20007ffe0ff */
        /* <DEDUP_REMOVED lines=43> */
.L_x_9995:
[----:B------:R-:W-:Y:S05]  /*1b80*/  BSYNC B6 ;  /* 0x0000000000067941 */ /* 0x000fea0003800000 */
.L_x_9994:
        /* <DEDUP_REMOVED lines=20> */
.L_x_9997:
[----:B------:R-:W-:Y:S05]  /*1cd0*/  BSYNC B6 ;  /* 0x0000000000067941 */ /* 0x000fea0003800000 */
.L_x_9996:
        /* <DEDUP_REMOVED lines=9> */
[C---:B------:R-:W-:Y:S02]  /*1d70*/  IADD3 R95, R22.reuse, 0x20, RZ ;  /* 0x00000020165f7810 */ /* 0x040fe40007ffe0ff */
[----:B------:R-:W3:Y:S08]  /*1d80*/  LDC.64 R44, c[0x0][0x3e8] ;  /* 0x0000fa00ff2c7b82 */ /* 0x000ef00000000a00 */
[----:B------:R-:W4:Y:S01]  /*1d90*/  @P0 LDC.64 R2, c[0x0][0xaf0] ;  /* 0x0002bc00ff020b82 */ /* 0x000f220000000a00 */
[----:B------:R-:W-:-:S02]  /*1da0*/  VIADD R94, R22, 0x40 ;  /* 0x00000040165e7836 */ /* 0x000fc40000000000 */
[----:B------:R-:W-:-:S05]  /*1db0*/  VIADD R92, R22, 0x60 ;  /* 0x00000060165c7836 */ /* 0x000fca0000000000 */
[----:B------:R-:W1:Y:S01]  /*1dc0*/  LDC R31, c[0x0][0x3d4] ;  /* 0x0000f500ff1f7b82 */ /* 0x000e620000000800 */
[----:B------:R-:W-:-:S07]  /*1dd0*/  VIADD R90, R22, 0x80 ;  /* 0x00000080165a7836 */ /* 0x000fce0000000000 */
[----:B------:R-:W1:Y:S01]  /*1de0*/  LDC.64 R32, c[0x0][0x3d8] ;  /* 0x0000f600ff207b82 */ /* 0x000e620000000a00 */
[----:B----4-:R-:W-:-:S05]  /*1df0*/  @P0 IMAD.WIDE R2, R119, 0x4, R2 ;  /* 0x0000000477020825 */ /* 0x010fca00078e0202 */
[----:B------:R4:W4:Y:S01]  /*1e00*/  @P0 LDG.E R119, desc[UR56][R2.64] ;  /* 0x0000003802770981 */ /* 0x000922000c1e1900 */
[----:B0-----:R-:W-:Y:S01]  /*1e10*/  ISETP.NE.AND P0, PT, R0, 0x1, PT ;  /* 0x000000010000780c */ /* 0x001fe20003f05270 */
[----:B------:R-:W-:Y:S01]  /*1e20*/  VIADD R88, R22, 0xa0 ;  /* 0x000000a016587836 */ /* 0x000fe20000000000 */
[----:B------:R-:W-:Y:S01]  /*1e30*/  SHF.R.S32.HI R14, RZ, 0x1f, R12 ;  /* 0x0000001fff0e7819 */ /* 0x000fe2000001140c */
[----:B------:R-:W-:Y:S01]  /*1e40*/  IMAD.SHL.U32 R54, R191, 0x4, RZ ;  /* 0x00000004bf367824 */ /* 0x000fe200078e00ff */
[----:B--2---:R-:W-:Y:S01]  /*1e50*/  SHF.R.U32.HI R20, RZ, 0x7, R20 ;  /* 0x00000007ff147819 */ /* 0x004fe20000011614 */
[----:B------:R-:W-:Y:S01]  /*1e60*/  IMAD.SHL.U32 R83, R179, 0x40, RZ ;  /* 0x00000040b3537824 */ /* 0x000fe200078e00ff */
[----:B---3--:R-:W-:Y:S01]  /*1e70*/  SHF.L.U64.HI R87, R44, 0x6, R45 ;  /* 0x000000062c577819 */ /* 0x008fe2000001022d */
[-C--:B-1----:R-:W-:Y:S01]  /*1e80*/  IMAD R4, R14, R50.reuse, RZ ;  /* 0x000000320e047224 */ /* 0x082fe200078e02ff */
[----:B------:R-:W-:Y:S01]  /*1e90*/  ISETP.NE.AND P6, PT, R20, 0x1, PT ;  /* 0x000000011400780c */ /* 0x000fe20003fc5270 */
[----:B----4-:R-:W-:Y:S01]  /*1ea0*/  IMAD.WIDE.U32 R2, R12, R50, RZ ;  /* 0x000000320c027225 */ /* 0x010fe200078e00ff */
[----:B------:R-:W-:-:S02]  /*1eb0*/  SHF.R.S32.HI R55, RZ, 0x1f, R54 ;  /* 0x0000001fff377819 */ /* 0x000fc40000011436 */
[----:B------:R-:W-:Y:S01]  /*1ec0*/  LOP3.LUT R83, R83, 0x1c0, RZ, 0xc0, !PT ;  /* 0x000001c053537812 */ /* 0x000fe200078ec0ff */
[----:B------:R-:W0:Y:S01]  /*1ed0*/  @P0 LDC R5, c[0x0][0x42c] ;  /* 0x00010b00ff050b82 */ /* 0x000e220000000800 */
[----:B------:R-:W-:Y:S01]  /*1ee0*/  IMAD.MOV.U32 R78, RZ, RZ, 0x20 ;  /* 0x00000020ff4e7424 */ /* 0x000fe200078e00ff */
[----:B------:R-:W-:Y:S01]  /*1ef0*/  SHF.L.U64.HI R84, R50, 0x6, R51 ;  /* 0x0000000632547819 */ /* 0x000fe20000010233 */
[----:B------:R-:W-:Y:S01]  /*1f00*/  IMAD R73, R45, 0x60, RZ ;  /* 0x000000602d497824 */ /* 0x000fe200078e02ff */
[----:B------:R-:W-:Y:S01]  /*1f10*/  SHF.R.U32.HI R79, RZ, 0x3, R83 ;  /* 0x00000003ff4f7819 */ /* 0x000fe20000011653 */
[----:B------:R-:W-:Y:S01]  /*1f20*/  IMAD.SHL.U32 R85, R44, 0x40, RZ ;  /* 0x000000402c557824 */ /* 0x000fe200078e00ff */
[----:B------:R-:W-:Y:S01]  /*1f30*/  SHF.L.U64.HI R80, R32, 0x6, R33 ;  /* 0x0000000620507819 */ /* 0x000fe20000010221 */
[----:B------:R-:W-:Y:S01]  /*1f40*/  IMAD.SHL.U32 R82, R50, 0x40, RZ ;  /* 0x0000004032527824 */ /* 0x000fe200078e00ff */
[----:B------:R-:W1:Y:S01]  /*1f50*/  @P0 LDC R7, c[0x0][0x430] ;  /* 0x00010c00ff070b82 */ /* 0x000e620000000800 */
[----:B------:R-:W-:-:S02]  /*1f60*/  IMAD.U32 R77, RZ, RZ, UR50 ;  /* 0x00000032ff4d7e24 */ /* 0x000fc4000f8e00ff */
[----:B------:R-:W-:Y:S02]  /*1f70*/  IMAD.SHL.U32 R81, R32, 0x40, RZ ;  /* 0x0000004020517824 */ /* 0x000fe400078e00ff */
[----:B------:R-:W-:Y:S01]  /*1f80*/  IMAD.SHL.U32 R76, R31, 0x2, RZ ;  /* 0x000000021f4c7824 */ /* 0x000fe200078e00ff */
[----:B------:R-:W-:Y:S01]  /*1f90*/  LOP3.LUT R77, R77, 0x1, RZ, 0xfc, !PT ;  /* 0x000000014d4d7812 */ /* 0x000fe200078efcff */
        /* <DEDUP_REMOVED lines=10> */
[----:B------:R-:W-:Y:S02]  /*2040*/  IMAD R5, R6, UR4, RZ ;  /* 0x0000000406057c24 */ /* 0x000fe4000f8e02ff */
[----:B------:R-:W-:Y:S02]  /*2050*/  VIADD R7, R22, 0xc0 ;  /* 0x000000c016077836 */ /* 0x000fe40000000000 */
        /* <DEDUP_REMOVED lines=14> */
[----:B------:R-:W-:Y:S02]  /*2140*/  ISETP.GE.AND P1, PT, R95, UR4, PT ;  /* 0x000000045f007c0c */ /* 0x000fe4000bf26270 */
        /* <DEDUP_REMOVED lines=9> */
[----:B------:R-:W-:Y:S02]  /*21e0*/  SEL R0, RZ, 0x1, P0 ;  /* 0x00000001ff007807 */ /* 0x000fe40000000000 */
[----:B------:R-:W-:-:S02]  /*21f0*/  ISETP.GE.AND P0, PT, R94, UR4, PT ;  /* 0x000000045e007c0c */ /* 0x000fc4000bf06270 */
[----:B------:R-:W-:Y:S02]  /*2200*/  ISETP.GE.AND P3, PT, R4, UR4, PT ;  /* 0x0000000404007c0c */ /* 0x000fe4000bf66270 */
[----:B------:R-:W-:Y:S02]  /*2210*/  LOP3.LUT R0, R5, 0x2, R0, 0xe2, !PT ;  /* 0x0000000205007812 */ /* 0x000fe400078ee200 */
[----:B------:R-:W-:Y:S01]  /*2220*/  ISETP.GE.AND P2, PT, R7, UR4, PT ;  /* 0x0000000407007c0c */ /* 0x000fe2000bf46270 */
[C---:B------:R-:W-:Y:S01]  /*2230*/  IMAD R7, R118.reuse, UR7, R3 ;  /* 0x0000000776077c24 */ /* 0x040fe2000f8e0203 */
[----:B------:R-:W-:Y:S01]  /*2240*/  SEL R5, RZ, 0x4, P0 ;  /* 0x00000004ff057807 */ /* 0x000fe20000000000 */
[----:B------:R-:W-:Y:S01]  /*2250*/  IMAD.WIDE.U32 R2, R118, UR6, R22 ;  /* 0x0000000676027c25 */ /* 0x000fe2000f8e0016 */
[----:B------:R-:W-:Y:S02]  /*2260*/  SEL R4, RZ, 0x8, P1 ;  /* 0x00000008ff047807 */ /* 0x000fe40000800000 */
[----:B------:R-:W-:Y:S01]  /*2270*/  ISETP.GE.AND P0, PT, R90, UR4, PT ;  /* 0x000000045a007c0c */ /* 0x000fe2000bf06270 */
[----:B------:R-:W-:Y:S01]  /*2280*/  IMAD.IADD R3, R3, 0x1, R7 ;  /* 0x0000000103037824 */ /* 0x000fe200078e0207 */
[----:B------:R-:W-:Y:S01]  /*2290*/  ISETP.GE.AND P1, PT, R88, UR4, PT ;  /* 0x0000000458007c0c */ /* 0x000fe2000bf26270 */
[----:B------:R-:W-:Y:S01]  /*22a0*/  ULDC.64 UR4, c[0x0][0x328] ;  /* 0x0000ca0000047ab9 */ /* 0x000fe20000000a00 */
[----:B------:R-:W-:Y:S01]  /*22b0*/  LOP3.LUT R0, R4, R0, R5, 0xfe, !PT ;  /* 0x0000000004007212 */ /* 0x000fe200078efe05 */
[----:B------:R-:W-:Y:S01]  /*22c0*/  IMAD R6, R8, UR4, RZ ;  /* 0x0000000408067c24 */ /* 0x000fe2000f8e02ff */
[----:B------:R-:W-:Y:S01]  /*22d0*/  SEL R5, RZ, 0x10, P0 ;  /* 0x00000010ff057807 */ /* 0x000fe20000000000 */
[----:B------:R-:W-:Y:S01]  /*22e0*/  IMAD.WIDE.U32 R8, R153, R44, R22 ;  /* 0x0000002c99087225 */ /* 0x000fe200078e0016 */
[----:B------:R-:W-:-:S02]  /*22f0*/  SEL R4, RZ, 0x20, P1 ;  /* 0x00000020ff047807 */ /* 0x000fc40000800000 */
[----:B------:R-:W-:Y:S01]  /*2300*/  ISETP.GE.AND P0, PT, R22, R31, PT ;  /* 0x0000001f1600720c */ /* 0x000fe20003f06270 */
[C---:B------:R-:W-:Y:S01]  /*2310*/  IMAD R61, R53.reuse, UR5, R6 ;  /* 0x00000005353d7c24 */ /* 0x040fe2000f8e0206 */
[----:B------:R-:W-:Y:S01]  /*2320*/  LOP3.LUT R5, R4, R0, R5, 0xfe, !PT ;  /* 0x0000000004057212 */ /* 0x000fe200078efe05 */
[----:B------:R-:W-:Y:S01]  /*2330*/  IMAD.WIDE.U32 R52, R53, UR4, R2 ;  /* 0x0000000435347c25 */ /* 0x000fe2000f8e0002 */
[----:B------:R-:W-:Y:S01]  /*2340*/  SEL R0, RZ, 0x40, P2 ;  /* 0x00000040ff007807 */ /* 0x000fe20001000000 */
[----:B------:R-:W-:Y:S01]  /*2350*/  ULDC UR4, c[0x0][0x2e4] ;  /* 0x0000b90000047ab9 */ /* 0x000fe20000000800 */
[----:B------:R-:W-:Y:S01]  /*2360*/  SEL R13, R31, RZ, P0 ;  /* 0x000000ff1f0d7207 */ /* 0x000fe20000000000 */
[----:B------:R-:W-:Y:S01]  /*2370*/  IMAD R2, R161, R44, RZ ;  /* 0x0000002ca1027224 */ /* 0x000fe200078e02ff */
[----:B------:R-:W-:Y:S01]  /*2380*/  LOP3.LUT R11, R5, R0, RZ, 0xfc, !PT ;  /* 0x00000000050b7212 */ /* 0x000fe200078efcff */
[----:B------:R-:W-:Y:S01]  /*2390*/  IMAD.WIDE.U32 R4, R153, R44, R54 ;  /* 0x0000002c99047225 */ /* 0x000fe200078e0036 */
[----:B------:R-:W-:-:S02]  /*23a0*/  LOP3.LUT P1, RZ, R179, 0x4, RZ, 0xc0, !PT ;  /* 0x00000004b3ff7812 */ /* 0x000fc4000782c0ff */
[----:B------:R-:W-:Y:S01]  /*23b0*/  SEL R60, RZ, 0xffffff80, P3 ;  /* 0xffffff80ff3c7807 */ /* 0x000fe20001800000 */
[----:B------:R-:W-:Y:S01]  /*23c0*/  IMAD R21, R153, R45, R2 ;  /* 0x0000002d99157224 */ /* 0x000fe200078e0202 */
[----:B------:R-:W-:Y:S01]  /*23d0*/  SEL R78, R78, 0xffffffe0, !P1 ;  /* 0xffffffe04e4e7807 */ /* 0x000fe20004800000 */
[-C--:B------:R-:W-:Y:S01]  /*23e0*/  IMAD R0, R161, R32.reuse, RZ ;  /* 0x00000020a1007224 */ /* 0x080fe200078e02ff */
[----:B------:R-:W-:Y:S01]  /*23f0*/  ISETP.GE.AND P1, PT, R22, UR4, PT ;  /* 0x0000000416007c0c */ /* 0x000fe2000bf26270 */
[----:B------:R-:W-:Y:S01]  /*2400*/  IMAD.IADD R5, R5, 0x1, R21 ;  /* 0x0000000105057824 */ /* 0x000fe200078e0215 */
[----:B------:R-:W-:Y:S01]  /*2410*/  LOP3.LUT R60, R11, 0x80, R60, 0xc8, !PT ;  /* 0x000000800b3c7812 */ /* 0x000fe200078ec83c */
[----:B------:R-:W-:-:S04]  /*2420*/  IMAD.WIDE.U32 R6, R153, R32, R22 ;  /* 0x0000002099067225 */ /* 0x000fc800078e0016 */
[C---:B------:R-:W-:Y:S02]  /*2430*/  IMAD R15, R153.reuse, R33, R0 ;  /* 0x00000021990f7224 */ /* 0x040fe400078e0200 */
[----:B------:R-:W-:-:S03]  /*2440*/  IMAD.WIDE.U32 R2, R153, R32, R54 ;  /* 0x0000002099027225 */ /* 0x000fc600078e0036 */
[----:B------:R-:W-:Y:S01]  /*2450*/  IADD3 R7, R15, R7, RZ ;  /* 0x000000070f077210 */ /* 0x000fe20007ffe0ff */
[----:B------:R-:W-:Y:S02]  /*2460*/  IMAD.IADD R13, R22, 0x1, R13 ;  /* 0x00000001160d7824 */ /* 0x000fe400078e020d */
[----:B-----5:R-:W-:Y:S01]  /*2470*/  IMAD.WIDE.U32 R46, R41, R44, R4 ;  /* 0x0000002c292e7225 */ /* 0x020fe200078e0004 */
[----:B------:R-:W-:Y:S02]  /*2480*/  LOP3.LUT R4, R83, 0x18, R22, 0xf8, !PT ;  /* 0x0000001853047812 */ /* 0x000fe400078ef816 */
[----:B------:R-:W-:Y:S01]  /*2490*/  SHF.R.S32.HI R0, RZ, 0x1f, R13 ;  /* 0x0000001fff007819 */ /* 0x000fe2000001140d */
[----:B------:R-:W-:Y:S01]  /*24a0*/  IMAD.IADD R3, R3, 0x1, R15 ;  /* 0x0000000103037824 */ /* 0x000fe200078e020f */
[----:B------:R-:W-:Y:S01]  /*24b0*/  SHF.R.S32.HI R15, RZ, 0x1f, R41 ;  /* 0x0000001fff0f7819 */ /* 0x000fe20000011429 */
[----:B------:R-:W-:Y:S01]  /*24c0*/  IMAD.IADD R9, R21, 0x1, R9 ;  /* 0x0000000115097824 */ /* 0x000fe200078e0209 */
[----:B------:R-:W-:Y:S01]  /*24d0*/  LOP3.LUT R4, R4, R79, RZ, 0x3c, !PT ;  /* 0x0000004f04047212 */ /* 0x000fe200078e3cff */
[----:B------:R-:W-:Y:S01]  /*24e0*/  IMAD.WIDE.U32 R26, R41, R32, R2 ;  /* 0x00000020291a7225 */ /* 0x000fe200078e0002 */
[----:B------:R-:W-:-:S02]  /*24f0*/  LEA.HI R0, R0, R13, RZ, 0x3 ;  /* 0x0000000d00007211 */ /* 0x000fc400078f18ff */
[----:B------:R-:W-:Y:S01]  /*2500*/  IADD3 R2, P2, R153, R12, RZ ;  /* 0x0000000c99027210 */ /* 0x000fe20007f5e0ff */
[----:B------:R-:W-:Y:S01]  /*2510*/  IMAD R10, R15, R44, RZ ;  /* 0x0000002c0f0a7224 */ /* 0x000fe200078e02ff */
[----:B------:R-:W-:Y:S01]  /*2520*/  SHF.R.S32.HI R68, RZ, 0x3, R0 ;  /* 0x00000003ff447819 */ /* 0x000fe20000011400 */
[----:B------:R-:W-:Y:S01]  /*2530*/  IMAD R75, R165, 0x200, R4 ;  /* 0x00000200a54b7824 */ /* 0x000fe200078e0204 */
[----:B------:R-:W-:Y:S01]  /*2540*/  LOP3.LUT R4, R83, 0x38, R0, 0xf8, !PT ;  /* 0x0000003853047812 */ /* 0x000fe200078ef800 */
[----:B------:R-:W-:Y:S01]  /*2550*/  IMAD R29, R41, R45, R10 ;  /* 0x0000002d291d7224 */ /* 0x000fe200078e020a */
[----:B------:R-:W-:Y:S01]  /*2560*/  LOP3.LUT R67, R0, 0xfffffff8, RZ, 0xc0, !PT ;  /* 0xfffffff800437812 */ /* 0x000fe200078ec0ff */
[----:B------:R-:W-:Y:S01]  /*2570*/  IMAD R10, R15, R32, RZ ;  /* 0x000000200f0a7224 */ /* 0x000fe200078e02ff */
[----:B------:R-:W-:Y:S01]  /*2580*/  LOP3.LUT R0, R166, 0x38, R0, 0xf8, !PT ;  /* 0x00000038a6007812 */ /* 0x000fe200078ef800 */
[----:B------:R-:W-:Y:S01]  /*2590*/  IMAD.WIDE.U32 R48, R41, R44, R8 ;  /* 0x0000002c29307225 */ /* 0x000fe200078e0008 */
[----:B------:R-:W-:-:S02]  /*25a0*/  LOP3.LUT R4, R4, R79, RZ, 0x3c, !PT ;  /* 0x0000004f04047212 */ /* 0x000fc400078e3cff */
[----:B------:R-:W-:Y:S01]  /*25b0*/  LOP3.LUT R63, R0, R167, RZ, 0x3c, !PT ;  /* 0x000000a7003f7212 */ /* 0x000fe200078e3cff */
[----:B------:R-:W-:Y:S01]  /*25c0*/  IMAD R13, R51, 0x60, RZ ;  /* 0x00000060330d7824 */ /* 0x000fe200078e02ff */
[----:B------:R-:W-:Y:S01]  /*25d0*/  SHF.R.S32.HI R62, RZ, 0x1f, R67 ;  /* 0x0000001fff3e7819 */ /* 0x000fe20000011443 */
[----:B------:R-:W-:Y:S01]  /*25e0*/  IMAD.WIDE.U32 R44, R44, 0x60, RZ ;  /* 0x000000602c2c7825 */ /* 0x000fe200078e00ff */
[----:B------:R-:W-:-:S03]  /*25f0*/  LOP3.LUT R0, R11, 0x40, RZ, 0xc0, !PT ;  /* 0x000000400b007812 */ /* 0x000fc600078ec0ff */
[----:B------:R-:W-:Y:S01]  /*2600*/  IMAD.WIDE.U32 R50, R50, 0x60, RZ ;  /* 0x0000006032327825 */ /* 0x000fe200078e00ff */
[----:B------:R-:W-:-:S03]  /*2610*/  IADD3 R73, R45, R73, RZ ;  /* 0x000000492d497210 */ /* 0x000fc60007ffe0ff */
[----:B------:R-:W-:Y:S02]  /*2620*/  IMAD R5, R41, R33, R10 ;  /* 0x0000002129057224 */ /* 0x000fe400078e020a */
[----:B------:R-:W-:Y:S02]  /*2630*/  IMAD R9, R33, 0x60, RZ ;  /* 0x0000006021097824 */ /* 0x000fe400078e02ff */
[----:B------:R-:W-:-:S04]  /*2640*/  IMAD.WIDE.U32 R42, R41, R32, R6 ;  /* 0x00000020292a7225 */ /* 0x000fc800078e0006 */
        /* <DEDUP_REMOVED lines=13> */
.L_x_10045:
        /* <DEDUP_REMOVED lines=19> */
[----:B------:R-:W-:Y:S01]  /*2850*/  LEA.HI.X R15, R6, R99, R7, 0x1, P5 ;  /* 0x00000063060f7211 */ /* 0x000fe200028f0c07 */
[----:B------:R-:W-:Y:S01]  /*2860*/  IMAD R7, R152, 0x1800, R71 ;  /* 0x0000180098077824 */ /* 0x000fe200078e0247 */
[----:B------:R-:W-:-:S02]  /*2870*/  ISETP.GT.AND P4, PT, R59, R24, PT ;  /* 0x000000183b00720c */ /* 0x000fc40003f84270 */
[----:B------:R-:W-:Y:S01]  /*2880*/  LEA R104, R5, R18, 0x1 ;  /* 0x0000001205687211 */ /* 0x000fe200078e08ff */
[----:B------:R-:W-:Y:S01]  /*2890*/  IMAD R102, R7, 0x2, R18 ;  /* 0x0000000207667824 */ /* 0x000fe200078e0212 */
[----:B------:R-:W-:-:S05]  /*28a0*/  P2R R96, PR, RZ, 0x10 ;  /* 0x00000010ff607803 */ /* 0x000fca0000000000 */
        /* <DEDUP_REMOVED lines=43> */
.L_x_10002:
[----:B------:R-:W-:Y:S05]  /*2b60*/  BSYNC B1 ;  /* 0x0000000000017941 */ /* 0x000fea0003800000 */
.L_x_10001:
        /* <DEDUP_REMOVED lines=29> */
.L_x_10004:
[----:B------:R-:W-:Y:S05]  /*2d40*/  BSYNC B1 ;  /* 0x0000000000017941 */ /* 0x000fea0003800000 */
.L_x_10003:
        /* <DEDUP_REMOVED lines=27> */
.L_x_10005:
[----:B------:R-:W-:Y:S01]  /*2f00*/  IMAD R86, R152, 0x8, R145 ;  /* 0x0000000898567824 */ /* 0x000fe200078e0291 */
[----:B------:R-:W-:Y:S01]  /*2f10*/  SHF.L.U32 R107, R155, 0x1f, RZ ;  /* 0x0000001f9b6b7819 */ /* 0x000fe200000006ff */
[----:B------:R-:W-:Y:S03]  /*2f20*/  BSSY B1, `(.L_x_10006) ;  /* 0x0000003000017945 */ /* 0x000fe60003800000 */
[----:B------:R-:W0:Y:S02]  /*2f30*/  SYNCS.PHASECHK.TRANS64.TRYWAIT P6, [R86+URZ+0x32490], R107 ;  /* 0x0324906b560075a7 */ /* 0x000e2400080c017f */
[----:B0-----:R-:W-:Y:S05]  /*2f40*/  @!P6 BRA `(.L_x_10007) ;  /* 0x0000031400b0e947 */ /* 0x001fea0003800000 */
.L_x_10321:
[----:B------:R-:W-:Y:S05]  /*2f50*/  BSYNC B1 ;  /* 0x0000000000017941 */ /* 0x000fea0003800000 */
.L_x_10006:
        /* <DEDUP_REMOVED lines=49> */
.L_x_10013:
[----:B------:R-:W-:Y:S05]  /*3270*/  BSYNC B3 ;  /* 0x0000000000037941 */ /* 0x000fea0003800000 */
.L_x_10012:
[----:B--2---:R1:W-:Y:S02]  /*3280*/  STG.E.128 desc[UR56][R14.64], R4 ;  /* 0x000000040e007986 */ /* 0x0043e4000c101d38 */
.L_x_10011:
[----:B------:R-:W-:Y:S05]  /*3290*/  BSYNC B2 ;  /* 0x0000000000027941 */ /* 0x000fea0003800000 */
.L_x_10010:
[----:B------:R-:W-:Y:S05]  /*32a0*/  @P2 BRA `(.L_x_10009) ;  /* 0x0000000000c02947 */ /* 0x000fea0003800000 */
[----:B-1----:R1:W2:Y:S01]  /*32b0*/  LDS.128 R4, [R102] ;  /* 0x0000000066047984 */ /* 0x0022a20000000c00 */
[----:B------:R-:W-:Y:S01]  /*32c0*/  IADD3 R36, R54, 0x10, RZ ;  /* 0x0000001036247810 */ /* 0x000fe20007ffe0ff */
[----:B------:R-:W-:Y:S03]  /*32d0*/  BSSY B2, `(.L_x_10014) ;  /* 0x000002c000027945 */ /* 0x000fe60003800000 */
        /* <DEDUP_REMOVED lines=43> */
.L_x_10015:
[----:B------:R-:W-:Y:S05]  /*3590*/  BSYNC B2 ;  /* 0x0000000000027941 */ /* 0x000fea0003800000 */
.L_x_10014:
[----:B--2---:R2:W-:Y:S02]  /*35a0*/  STG.E.128 desc[UR56][R14.64+0x40], R4 ;  /* 0x000040040e007986 */ /* 0x0045e4000c101d38 */
.L_x_10009:
[----:B------:R-:W-:Y:S05]  /*35b0*/  BSYNC B1 ;  /* 0x0000000000017941 */ /* 0x000fea0003800000 */
.L_x_10008:
        /* <DEDUP_REMOVED lines=48> */
.L_x_10020:
[----:B------:R-:W-:Y:S05]  /*38c0*/  BSYNC B2 ;  /* 0x0000000000027941 */ /* 0x000fea0003800000 */
.L_x_10019:
[----:B--2---:R3:W-:Y:S02]  /*38d0*/  STG.E.128 desc[UR56][R12.64], R4 ;  /* 0x000000040c007986 */ /* 0x0047e4000c101d38 */
.L_x_10018:
[----:B------:R-:W-:Y:S05]  /*38e0*/  BSYNC B1 ;  /* 0x0000000000017941 */ /* 0x000fea0003800000 */
.L_x_10017:
        /* <DEDUP_REMOVED lines=47> */
.L_x_10022:
[----:B------:R-:W-:Y:S05]  /*3be0*/  BSYNC B1 ;  /* 0x0000000000017941 */ /* 0x000fea0003800000 */
.L_x_10021:
[----:B--2---:R4:W-:Y:S01]  /*3bf0*/  STG.E.128 desc[UR56][R12.64+0x40], R4 ;  /* 0x000040040c007986 */ /* 0x0049e2000c101d38 */
[----:B------:R-:W-:Y:S05]  /*3c00*/  BRA `(.L_x_10016) ;  /* 0x00000014005c7947 */ /* 0x000fea0003800000 */
.L_x_10000:
        /* <DEDUP_REMOVED lines=39> */
[----:B------:R-:W-:Y:S02]  /*3e80*/  IMAD.MOV.U32 R33, RZ, RZ, R15 ;  /* 0x000000ffff217224 */ /* 0x000fe400078e000f */
[----:B---3--:R-:W-:Y:S02]  /*3e90*/  IMAD.MOV.U32 R35, RZ, RZ, R13 ;  /* 0x000000ffff237224 */ /* 0x008fe400078e000d */
        /* <DEDUP_REMOVED lines=27> */
.L_x_10023:
        /* <DEDUP_REMOVED lines=9> */
.L_x_10322:
[----:B------:R-:W-:Y:S05]  /*40e0*/  BSYNC B1 ;  /* 0x0000000000017941 */ /* 0x000fea0003800000 */
.L_x_10024:
        /* <DEDUP_REMOVED lines=40> */
[----:B------:R-:W-:Y:S02]  /*4370*/  HADD2.F32 R14, -RZ, R120.H0_H0 ;  /* 0x20000078ff0e7230 */ /* 0x000fe40000004100 */
[C---:B------:R-:W-:Y:S01]  /*4380*/  FMUL.FTZ R120, R12.reuse, R15 ;  /* 0x0000000f0c787220 */ /* 0x040fe20000410000 */
[----:B------:R-:W-:Y:S02]  /*4390*/  HADD2.F32 R28, -RZ, R119.H0_H0 ;  /* 0x20000077ff1c7230 */ /* 0x000fe40000004100 */
[-C--:B------:R-:W-:Y:S01]  /*43a0*/  FMUL.FTZ R122, R37, R30.reuse ;  /* 0x0000001e257a7220 */ /* 0x080fe20000410000 */
[----:B------:R-:W-:Y:S01]  /*43b0*/  FMUL.FTZ R30, R33, R30 ;  /* 0x0000001e211e7220 */ /* 0x000fe20000410000 */
[-C--:B------:R-:W-:Y:S01]  /*43c0*/  FFMA.FTZ R119, R12, R14.reuse, -R29 ;  /* 0x0000000e0c777223 */ /* 0x080fe2000001081d */
[----:B------:R-:W-:Y:S01]  /*43d0*/  FFMA.FTZ R120, R13, R14, R120 ;  /* 0x0000000e0d787223 */ /* 0x000fe20000010078 */
[----:B------:R-:W-:-:S02]  /*43e0*/  HADD2.F32 R13, -RZ, R39.H0_H0 ;  /* 0x20000027ff0d7230 */ /* 0x000fc40000004100 */
[-C--:B------:R-:W-:Y:S01]  /*43f0*/  FFMA.FTZ R37, R37, R28.reuse, R30 ;  /* 0x0000001c25257223 */ /* 0x080fe2000001001e */
[----:B------:R-:W-:Y:S02]  /*4400*/  HADD2.F32 R12, -RZ, R35.H0_H0 ;  /* 0x20000023ff0c7230 */ /* 0x000fe40000004100 */
[----:B------:R-:W-:Y:S01]  /*4410*/  FFMA.FTZ R122, R33, R28, -R122 ;  /* 0x0000001c217a7223 */ /* 0x000fe2000001087a */
[----:B------:R-:W-:Y:S02]  /*4420*/  HADD2.F32 R15, -RZ, R123.H1_H1 ;  /* 0x3000007bff0f7230 */ /* 0x000fe40000004100 */
[----:B------:R-:W-:Y:S01]  /*4430*/  HADD2.F32 R39, -RZ, R39.H1_H1 ;  /* 0x30000027ff277230 */ /* 0x000fe20000004100 */
[----:B------:R-:W-:Y:S01]  /*4440*/  F2FP.F16.F32.PACK_AB R37, R37, R120 ;  /* 0x000000782525723e */ /* 0x000fe200000000ff */
[----:B------:R-:W-:Y:S02]  /*4450*/  HADD2.F32 R30, -RZ, R31.H0_H0 ;  /* 0x2000001fff1e7230 */ /* 0x000fe40000004100 */
        /* <DEDUP_REMOVED lines=8> */
[-C--:B------:R-:W-:Y:S01]  /*44e0*/  FFMA.FTZ R124, R13, R14.reuse, R124 ;  /* 0x0000000e0d7c7223 */ /* 0x080fe2000001007c */
[----:B------:R-:W-:Y:S01]  /*44f0*/  FFMA.FTZ R30, R12, R14, -R29 ;  /* 0x0000000e0c1e7223 */ /* 0x000fe2000001081d */
[-C--:B------:R-:W-:Y:S01]  /*4500*/  FFMA.FTZ R121, R35, R28.reuse, -R126 ;  /* 0x0000001c23797223 */ /* 0x080fe2000001087e */
[----:B------:R-:W-:Y:S01]  /*4510*/  FFMA.FTZ R123, R39, R28, R128 ;  /* 0x0000001c277b7223 */ /* 0x000fe20000010080 */
[----:B------:R-:W-:Y:S01]  /*4520*/  HADD2.F32 R28, -RZ, R131.H1_H1 ;  /* 0x30000083ff1c7230 */ /* 0x000fe20000004100 */
[----:B------:R-:W-:Y:S01]  /*4530*/  F2FP.F16.F32.PACK_AB R119, R122, R119 ;  /* 0x000000777a77723e */ /* 0x000fe200000000ff */
        /* <DEDUP_REMOVED lines=9> */
[-C--:B------:R-:W-:Y:S01]  /*45d0*/  FMUL.FTZ R33, R36, R29.reuse ;  /* 0x0000001d24217220 */ /* 0x080fe20000410000 */
[----:B------:R-:W-:-:S02]  /*45e0*/  FMUL.FTZ R29, R32, R29 ;  /* 0x0000001d201d7220 */ /* 0x000fc40000410000 */
[-C--:B------:R-:W-:Y:S01]  /*45f0*/  FFMA.FTZ R31, R12, R14.reuse, -R31 ;  /* 0x0000000e0c1f7223 */ /* 0x080fe2000001081f */
[----:B------:R-:W-:Y:S01]  /*4600*/  FFMA.FTZ R28, R13, R14, R28 ;  /* 0x0000000e0d1c7223 */ /* 0x000fe2000001001c */
[-C--:B------:R-:W-:Y:S01]  /*4610*/  FFMA.FTZ R32, R32, R15.reuse, -R33 ;  /* 0x0000000f20207223 */ /* 0x080fe20000010821 */
[----:B------:R-:W-:Y:S01]  /*4620*/  FFMA.FTZ R33, R36, R15, R29 ;  /* 0x0000000f24217223 */ /* 0x000fe2000001001d */
[----:B------:R-:W-:Y:S02]  /*4630*/  HADD2.F32 R14, -RZ, R118.H0_H0 ;  /* 0x20000076ff0e7230 */ /* 0x000fe40000004100 */
        /* <DEDUP_REMOVED lines=22> */
.L_x_10029:
[----:B------:R-:W-:Y:S05]  /*47a0*/  BSYNC B2 ;  /* 0x0000000000027941 */ /* 0x000fea0003800000 */
.L_x_10028:
[----:B------:R-:W-:Y:S02]  /*47b0*/  ISETP.GE.AND P5, PT, R115, R109, PT ;  /* 0x0000006d7300720c */ /* 0x000fe40003fa6270 */
[----:B------:R-:W-:-:S11]  /*47c0*/  P2R R13, PR, RZ, 0x1 ;  /* 0x00000001ff0d7803 */ /* 0x000fd60000000000 */
[--C-:B------:R-:W-:Y:S02]  /*47d0*/  @!P5 SHF.R.S32.HI R12, RZ, 0x1f, R115.reuse ;  /* 0x0000001fff0cd819 */ /* 0x100fe40000011473 */
[----:B------:R-:W-:-:S04]  /*47e0*/  @!P5 IADD3 R104, P0, P6, R56, R104, R115 ;  /* 0x000000683868d210 */ /* 0x000fc80007e1e073 */
[----:B------:R-:W-:Y:S02]  /*47f0*/  @!P5 IADD3.X R116, R93, R116, R12, P0, P6 ;  /* 0x000000745d74d210 */ /* 0x000fe400007ec40c */
[CC--:B------:R-:W-:Y:S02]  /*4800*/  LEA R12, P6, R112.reuse, R98.reuse, 0x1 ;  /* 0x00000062700c7211 */ /* 0x0c0fe400078c08ff */
[----:B------:R-:W-:Y:S02]  /*4810*/  ISETP.NE.AND P0, PT, R13, RZ, PT ;  /* 0x000000ff0d00720c */ /* 0x000fe40003f05270 */
[----:B------:R-:W-:Y:S02]  /*4820*/  LEA.HI.X R13, R112, R99, R114, 0x1, P6 ;  /* 0x00000063700d7211 */ /* 0x000fe400030f0c72 */
[----:B------:R-:W-:-:S03]  /*4830*/  @!P5 LEA R14, P6, R104, R98, 0x1 ;  /* 0x00000062680ed211 */ /* 0x000fc600078c08ff */
[----:B-1----:R1:W-:Y:S01]  /*4840*/  STG.E.128 desc[UR56][R12.64], R32 ;  /* 0x000000200c007986 */ /* 0x0023e2000c101d38 */
[----:B------:R-:W-:-:S05]  /*4850*/  @!P5 LEA.HI.X R15, R104, R99, R116, 0x1, P6 ;  /* 0x00000063680fd211 */ /* 0x000fca00030f0c74 */
[----:B--2---:R1:W-:Y:S04]  /*4860*/  @!P5 STG.E.128 desc[UR56][R14.64], R36 ;  /* 0x000000240e00d986 */ /* 0x0043e8000c101d38 */
.L_x_10027:
[----:B------:R-:W-:Y:S05]  /*4870*/  BSYNC B1 ;  /* 0x0000000000017941 */ /* 0x000fea0003800000 */
.L_x_10026:
        /* <DEDUP_REMOVED lines=17> */
[----:B------:R-:W-:Y:S01]  /*4990*/  LOP3.LUT R13, R12, R167, RZ, 0x3c, !PT ;  /* 0x000000a70c0d7212 */ /* 0x000fe200078e3cff */
[----:B------:R-:W-:-:S04]  /*49a0*/  IMAD R12, R152, 0x1800, R63 ;  /* 0x00001800980c7824 */ /* 0x000fc800078e023f */
[----:B------:R-:W-:Y:S02]  /*49b0*/  IMAD.IADD R13, R168, 0x1, R13 ;  /* 0x00000001a80d7824 */ /* 0x000fe400078e020d */
        /* <DEDUP_REMOVED lines=85> */
[----:B------:R-:W-:Y:S02]  /*4f10*/  F2FP.F16.F32.PACK_AB R14, R14, R15 ;  /* 0x0000000f0e0e723e */ /* 0x000fe400000000ff */
[----:B------:R-:W-:Y:S02]  /*4f20*/  F2FP.F16.F32.PACK_AB R30, R9, R110 ;  /* 0x0000006e091e723e */ /* 0x000fe400000000ff */
[----:B------:R-:W-:-:S07]  /*4f30*/  MOV R15, R10 ;  /* 0x0000000a000f7202 */ /* 0x000fce0000000f00 */
.L_x_10031:
[----:B------:R-:W-:Y:S05]  /*4f40*/  BSYNC B1 ;  /* 0x0000000000017941 */ /* 0x000fea0003800000 */
.L_x_10030:
        /* <DEDUP_REMOVED lines=10> */
.L_x_9999:
[----:B------:R-:W-:-:S13]  /*4ff0*/  ISETP.NE.AND P3, PT, R77, 0x3, PT ;  /* 0x000000034d00780c */ /* 0x000fda0003f65270 */
[----:B------:R-:W-:Y:S05]  /*5000*/  @!P3 BRA `(.L_x_10032) ;  /* 0x000000000004b947 */ /* 0x000fea0003800000 */
[----:B------:R-:W-:Y:S01]  /*5010*/  BPT.TRAP 0x1 ;  /* 0x000000040000795c */ /* 0x000fe20000300000 */
.L_x_10032:
[----:B------:R-:W-:Y:S01]  /*5020*/  IMAD R86, R152, 0x8, R145 ;  /* 0x0000000898567824 */ /* 0x000fe200078e0291 */
[----:B------:R-:W-:Y:S01]  /*5030*/  SHF.L.U32 R107, R155, 0x1f, RZ ;  /* 0x0000001f9b6b7819 */ /* 0x000fe200000006ff */
[----:B------:R-:W-:Y:S01]  /*5040*/  IMAD R97, R59, -0x60, R40 ;  /* 0xffffffa03b617824 */ /* 0x000fe200078e0228 */
[----:B------:R-:W-:Y:S02]  /*5050*/  BSSY B1, `(.L_x_10033) ;  /* 0x0000004000017945 */ /* 0x000fe40003800000 */
[----:B------:R-:W0:Y:S02]  /*5060*/  SYNCS.PHASECHK.TRANS64.TRYWAIT P4, [R86+URZ+0x32490], R107 ;  /* 0x0324906b560075a7 */ /* 0x000e24000808017f */
[----:B------:R-:W-:Y:S01]  /*5070*/  VIMNMX R97, R97, 0x60, PT ;  /* 0x0000006061617848 */ /* 0x000fe20003fe0100 */
[----:B0-----:R-:W-:Y:S06]  /*5080*/  @!P4 BRA `(.L_x_10034) ;  /* 0x000002f40088c947 */ /* 0x001fec0003800000 */
.L_x_10323:
[----:B------:R-:W-:Y:S05]  /*5090*/  BSYNC B1 ;  /* 0x0000000000017941 */ /* 0x000fea0003800000 */
.L_x_10033:
        /* <DEDUP_REMOVED lines=8> */
.L_x_10036:
[----:B------:R-:W-:Y:S05]  /*5120*/  BSYNC B1 ;  /* 0x0000000000017941 */ /* 0x000fea0003800000 */
.L_x_10035:
[----:B------:R-:W-:Y:S05]  /*5130*/  @P4 BRA `(.L_x_10016) ;  /* 0x0000000000104947 */ /* 0x000fea0003800000 */
[----:B-1----:R-:W1:Y:S04]  /*5140*/  @!P1 LDS.128 R4, [R104+0x2000] ;  /* 0x0020000068049984 */ /* 0x002e680000000c00 */
[----:B------:R-:W2:Y:S04]  /*5150*/  @!P2 LDS.128 R8, [R102+0x2000] ;  /* 0x002000006608a984 */ /* 0x000ea80000000c00 */
[----:B-1----:R1:W-:Y:S04]  /*5160*/  @!P1 STG.E.128 desc[UR56][R12.64], R4 ;  /* 0x000000040c009986 */ /* 0x0023e8000c101d38 */
[----:B--2---:R1:W-:Y:S02]  /*5170*/  @!P2 STG.E.128 desc[UR56][R12.64+0x40], R8 ;  /* 0x000040080c00a986 */ /* 0x0043e4000c101d38 */
.L_x_10016:
[----:B------:R-:W-:Y:S05]  /*5180*/  BSYNC B0 ;  /* 0x0000000000007941 */ /* 0x000fea0003800000 */
.L_x_9998:
        /* <DEDUP_REMOVED lines=17> */
.L_x_10038:
[----:B------:R-:W-:Y:S05]  /*52a0*/  BSYNC B0 ;  /* 0x0000000000007941 */ /* 0x000fea0003800000 */
.L_x_10037:
[----:B------:R-:W2:Y:S01]  /*52b0*/  SYNCS.PHASECHK.TRANS64.TRYWAIT P3, [R86+URZ+0x324b0], R107 ;  /* 0x0324b06b560075a7 */ /* 0x000ea2000806017f */
[----:B------:R-:W-:Y:S01]  /*52c0*/  ULDC UR44, c[0x0][0x310] ;  /* 0x0000c400002c7ab9 */ /* 0x000fe20000000800 */
[----:B------:R-:W-:Y:S01]  /*52d0*/  ULDC.64 UR38, c[0x0][0x318] ;  /* 0x0000c60000267ab9 */ /* 0x000fe20000000a00 */
[----:B------:R-:W-:Y:S01]  /*52e0*/  ULDC.64 UR36, c[0x0][0x308] ;  /* 0x0000c20000247ab9 */ /* 0x000fe20000000a00 */
[----:B------:R-:W-:Y:S01]  /*52f0*/  BSSY B0, `(.L_x_10039) ;  /* 0x0000003000007945 */ /* 0x000fe20003800000 */
[----:B------:R-:W-:-:S03]  /*5300*/  IMAD R5, R152, 0x6000, R75 ;  /* 0x0000600098057824 */ /* 0x000fc600078e024b */
[----:B--2---:R-:W-:Y:S05]  /*5310*/  @!P3 BRA `(.L_x_10040) ;  /* 0x000002f000f8b947 */ /* 0x004fea0003800000 */
.L_x_10324:
[----:B------:R-:W-:Y:S05]  /*5320*/  BSYNC B0 ;  /* 0x0000000000007941 */ /* 0x000fea0003800000 */
.L_x_10039:
        /* <DEDUP_REMOVED lines=39> */
.L_x_10042:
[----:B------:R-:W-:Y:S05]  /*55a0*/  BSYNC B0 ;  /* 0x0000000000007941 */ /* 0x000fea0003800000 */
.L_x_10041:
        /* <DEDUP_REMOVED lines=10> */
[----:B------:R-:W-:-:S03]  /*5650*/  LEA R32, P3, R4, UR36, 0x1 ;  /* 0x0000002404207c11 */ /* 0x000fc6000f8608ff */
[----:B------:R-:W-:-:S05]  /*5660*/  IMAD.IADD R5, R5, 0x1, R7 ;  /* 0x0000000105057824 */ /* 0x000fca00078e0207 */
        /* <DEDUP_REMOVED lines=25> */
.L_x_10044:
[----:B------:R-:W-:Y:S05]  /*5800*/  BSYNC B0 ;  /* 0x0000000000007941 */ /* 0x000fea0003800000 */
.L_x_10043:
        /* <DEDUP_REMOVED lines=8> */
[----:B------:R-:W-:Y:S01]  /*5890*/  VIADD R152, R152, 0x1 ;  /* 0x0000000198987836 */ /* 0x000fe20000000000 */
[----:B0-2---:R-:W-:-:S04]  /*58a0*/  @!P4 IADD3 R86, R86, 0x324c0, RZ ;  /* 0x000324c05656c810 */ /* 0x005fc80007ffe0ff */
        /* <DEDUP_REMOVED lines=12> */
.L_x_9993:
[----:B------:R-:W1:Y:S01]  /*5970*/  S2R R0, SR_TID.X ;  /* 0x0000000000007919 */ /* 0x000e620000002100 */
[----:B------:R-:W2:Y:S01]  /*5980*/  LDC R12, c[0x0][0xa80] ;  /* 0x0002a000ff0c7b82 */ /* 0x000ea20000000800 */
[----:B------:R-:W-:Y:S02]  /*5990*/  IMAD.MOV.U32 R5, RZ, RZ, 0x100 ;  /* 0x00000100ff057424 */ /* 0x000fe400078e00ff */
[----:B------:R-:W-:Y:S01]  /*59a0*/  IMAD.MOV.U32 R6, RZ, RZ, 0x1 ;  /* 0x00000001ff067424 */ /* 0x000fe200078e00ff */
[----:B------:R-:W-:Y:S01]  /*59b0*/  STL [R1+0x70], R117 ;  /* 0x0000707501007387 */ /* 0x000fe20000100800 */
[----:B------:R-:W-:Y:S02]  /*59c0*/  IMAD.MOV.U32 R7, RZ, RZ, RZ ;  /* 0x000000ffff077224 */ /* 0x000fe400078e00ff */
[----:B------:R-:W-:Y:S01]  /*59d0*/  IMAD.MOV.U32 R14, RZ, RZ, 0x1 ;  /* 0x00000001ff0e7424 */ /* 0x000fe200078e00ff */
[----:B------:R-:W-:Y:S01]  /*59e0*/  STL.128 [R1+0x230], RZ ;  /* 0x000230ff01007387 */ /* 0x000fe20000100c00 */
[----:B------:R-:W-:-:S02]  /*59f0*/  IMAD.MOV.U32 R15, RZ, RZ, RZ ;  /* 0x000000ffff0f7224 */ /* 0x000fc400078e00ff */
[----:B------:R-:W-:Y:S01]  /*5a00*/  IMAD.U32 R3, RZ, RZ, UR50 ;  /* 0x00000032ff037e24 */ /* 0x000fe2000f8e00ff */
[----:B------:R-:W-:Y:S01]  /*5a10*/  STL.128 [R1+0x240], RZ ;  /* 0x000240ff01007387 */ /* 0x000fe20000100c00 */
[----:B---34-:R-:W-:Y:S02]  /*5a20*/  IMAD.MOV.U32 R28, RZ, RZ, 0xc000 ;  /* 0x0000c000ff1c7424 */ /* 0x018fe400078e00ff */
[----:B------:R-:W-:Y:S01]  /*5a30*/  IMAD.U32 R29, RZ, RZ, UR50 ;  /* 0x00000032ff1d7e24 */ /* 0x000fe2000f8e00ff */
[----:B------:R-:W-:Y:S01]  /*5a40*/  STL.64 [R1+0x60], R14 ;  /* 0x0000600e01007387 */ /* 0x000fe20000100a00 */
[----:B------:R-:W-:Y:S02]  /*5a50*/  IMAD.MOV.U32 R31, RZ, RZ, 0x100 ;  /* 0x00000100ff1f7424 */ /* 0x000fe400078e00ff */
[----:B------:R-:W-:Y:S01]  /*5a60*/  IMAD.U32 R32, RZ, RZ, UR49 ;  /* 0x00000031ff207e24 */ /* 0x000fe2000f8e00ff */
[----:B------:R-:W-:Y:S01]  /*5a70*/  STL.128 [R1+0x260], RZ ;  /* 0x000260ff01007387 */ /* 0x000fe20000100c00 */
[----:B------:R-:W-:-:S03]  /*5a80*/  IMAD.U32 R18, RZ, RZ, UR49 ;  /* 0x00000031ff127e24 */ /* 0x000fc6000f8e00ff */
[----:B--2---:R-:W-:Y:S04]  /*5a90*/  STL [R1+0x250], R12 ;  /* 0x0002500c01007387 */ /* 0x004fe80000100800 */
[----:B------:R-:W-:Y:S01]  /*5aa0*/  STL.128 [R1+0x270], RZ ;  /* 0x000270ff01007387 */ /* 0x000fe20000100c00 */
[----:B-1----:R-:W-:-:S03]  /*5ab0*/  LOP3.LUT R2, R0, 0x7f, RZ, 0xc0, !PT ;  /* 0x0000007f00027812 */ /* 0x002fc600078ec0ff */
[----:B------:R-:W-:Y:S01]  /*5ac0*/  STL.128 [R1+0x280], RZ ;  /* 0x000280ff01007387 */ /* 0x000fe20000100c00 */
[----:B------:R-:W-:Y:S01]  /*5ad0*/  ISETP.NE.AND P1, PT, R2, RZ, PT ;  /* 0x000000ff0200720c */ /* 0x000fe20003f25270 */
[----:B------:R-:W1:Y:S01]  /*5ae0*/  S2R R0, SR_SWINHI ;  /* 0x0000000000007919 */ /* 0x000e620000002f00 */
[----:B------:R-:W-:Y:S02]  /*5af0*/  IMAD.MOV.U32 R2, RZ, RZ, 0x3000 ;  /* 0x00003000ff027424 */ /* 0x000fe400078e00ff */
[----:B------:R-:W-:Y:S01]  /*5b00*/  SEL R4, RZ, 0x1, P1 ;  /* 0x00000001ff047807 */ /* 0x000fe20000800000 */
[----:B------:R-:W-:Y:S04]  /*5b10*/  STL.128 [R1+0x290], RZ ;  /* 0x000290ff01007387 */ /* 0x000fe80000100c00 */
[----:B------:R2:W-:Y:S01]  /*5b20*/  STL.128 [R1+0x20], R4 ;  /* 0x0000200401007387 */ /* 0x0005e20000100c00 */
[----:B------:R-:W-:-:S03]  /*5b30*/  IMAD.MOV.U32 R30, RZ, RZ, R4 ;  /* 0x000000ffff1e7224 */ /* 0x000fc600078e0004 */
[----:B------:R-:W-:Y:S04]  /*5b40*/  STL.128 [R1+0x2a0], RZ ;  /* 0x0002a0ff01007387 */ /* 0x000fe80000100c00 */
[----:B------:R-:W-:Y:S04]  /*5b50*/  STL.128 [R1+0x2b0], RZ ;  /* 0x0002b0ff01007387 */ /* 0x000fe80000100c00 */
[----:B------:R-:W-:Y:S04]  /*5b60*/  STL.128 [R1+0x2c0], RZ ;  /* 0x0002c0ff01007387 */ /* 0x000fe80000100c00 */
[----:B------:R-:W-:Y:S04]  /*5b70*/  STL.128 [R1+0x2d0], RZ ;  /* 0x0002d0ff01007387 */ /* 0x000fe80000100c00 */
[----:B------:R-:W-:Y:S01]  /*5b80*/  STL.128 [R1+0x2e0], RZ ;  /* 0x0002e0ff01007387 */ /* 0x000fe20000100c00 */
[----:B------:R-:W-:-:S02]  /*5b90*/  MOV R26, R145 ;  /* 0x00000091001a7202 */ /* 0x000fc40000000f00 */
[----:B-1----:R-:W-:Y:S01]  /*5ba0*/  MOV R27, R0 ;  /* 0x00000000001b7202 */ /* 0x002fe20000000f00 */
[----:B------:R-:W-:Y:S01]  /*5bb0*/  STL.128 [R1+0x2f0], RZ ;  /* 0x0002f0ff01007387 */ /* 0x000fe20000100c00 */
[----:B------:R-:W-:-:S03]  /*5bc0*/  IADD3 R0, P3, R26, 0x32450, RZ ;  /* 0x000324501a007810 */ /* 0x000fc60007f7e0ff */
[----:B------:R-:W-:Y:S01]  /*5bd0*/  STL.128 [R1+0x300], RZ ;  /* 0x000300ff01007387 */ /* 0x000fe20000100c00 */
[C---:B------:R-:W-:Y:S02]  /*5be0*/  IADD3 R10, P4, R26.reuse, 0x32460, RZ ;  /* 0x000324601a0a7810 */ /* 0x040fe40007f9e0ff */
[----:B------:R-:W-:Y:S01]  /*5bf0*/  IADD3 R8, P1, R26, 0x32430, RZ ;  /* 0x000324301a087810 */ /* 0x000fe20007f3e0ff */
[----:B--2---:R-:W-:Y:S01]  /*5c00*/  IMAD.MOV.U32 R4, RZ, RZ, R0 ;  /* 0x000000ffff047224 */ /* 0x004fe200078e0000 */
[----:B------:R-:W-:Y:S01]  /*5c10*/  IADD3.X R5, RZ, R27, RZ, P3, !PT ;  /* 0x0000001bff057210 */ /* 0x000fe20001ffe4ff */
[--C-:B------:R-:W-:Y:S01]  /*5c20*/  IMAD.X R7, RZ, RZ, R27.reuse, P4 ;  /* 0x000000ffff077224 */ /* 0x100fe200020e061b */
[----:B------:R-:W-:Y:S01]  /*5c30*/  STL.128 [R1+0x310], RZ ;  /* 0x000310ff01007387 */ /* 0x000fe20000100c00 */
[----:B------:R-:W-:Y:S01]  /*5c40*/  IMAD.MOV.U32 R6, RZ, RZ, R10 ;  /* 0x000000ffff067224 */ /* 0x000fe200078e000a */
[----:B------:R-:W-:Y:S01]  /*5c50*/  IADD3 R18, P3, R18, 0x260, RZ ;  /* 0x0000026012127810 */ /* 0x000fe20007f7e0ff */
[----:B------:R-:W-:Y:S01]  /*5c60*/  IMAD.X R9, RZ, RZ, R27, P1 ;  /* 0x000000ffff097224 */ /* 0x000fe200008e061b */
[----:B------:R-:W-:Y:S04]  /*5c70*/  STL.128 [R1+0x320], RZ ;  /* 0x000320ff01007387 */ /* 0x000fe80000100c00 */
[----:B------:R1:W-:Y:S04]  /*5c80*/  STL.128 [R1+0x40], R4 ;  /* 0x0000400401007387 */ /* 0x0003e80000100c00 */
[----:B------:R-:W-:Y:S04]  /*5c90*/  STL.64 [R1+0x68], R6 ;  /* 0x0000680601007387 */ /* 0x000fe80000100a00 */
[----:B------:R-:W-:Y:S04]  /*5ca0*/  STL.64 [R1+0x8], R8 ;  /* 0x0000080801007387 */ /* 0x000fe80000100a00 */
[----:B------:R-:W-:Y:S01]  /*5cb0*/  STL.128 [R1+0x330], RZ ;  /* 0x000330ff01007387 */ /* 0x000fe20000100c00 */
[----:B-1----:R-:W1:Y:S03]  /*5cc0*/  LDC.64 R4, c[0x0][0xad8] ;  /* 0x0002b600ff047b82 */ /* 0x002e660000000a00 */
[----:B------:R-:W-:Y:S04]  /*5cd0*/  STL.128 [R1+0x340], RZ ;  /* 0x000340ff01007387 */ /* 0x000fe80000100c00 */
[----:B------:R-:W-:Y:S04]  /*5ce0*/  STL.128 [R1+0x350], RZ ;  /* 0x000350ff01007387 */ /* 0x000fe80000100c00 */
[----:B------:R-:W-:Y:S04]  /*5cf0*/  STL.128 [R1+0x360], RZ ;  /* 0x000360ff01007387 */ /* 0x000fe80000100c00 */
[----:B------:R-:W-:Y:S04]  /*5d00*/  STL.128 [R1+0x370], RZ ;  /* 0x000370ff01007387 */ /* 0x000fe80000100c00 */
[----:B------:R-:W-:Y:S04]  /*5d10*/  STL.128 [R1+0x380], RZ ;  /* 0x000380ff01007387 */ /* 0x000fe80000100c00 */
[----:B------:R-:W-:Y:S01]  /*5d20*/  STL.128 [R1+0x390], RZ ;  /* 0x000390ff01007387 */ /* 0x000fe20000100c00 */
[----:B-1----:R-:W-:-:S03]  /*5d30*/  ISETP.GE.AND P1, PT, R5, 0x1, PT ;  /* 0x000000010500780c */ /* 0x002fc60003f26270 */
[----:B------:R-:W-:Y:S01]  /*5d40*/  STL.128 [R1+0x3a0], RZ ;  /* 0x0003a0ff01007387 */ /* 0x000fe20000100c00 */
[----:B------:R-:W-:-:S03]  /*5d50*/  IMAD.IADD R0, R25, 0x1, R4 ;  /* 0x0000000119007824 */ /* 0x000fc600078e0204 */
[----:B------:R-:W-:Y:S04]  /*5d60*/  STL.128 [R1+0x3b0], RZ ;  /* 0x0003b0ff01007387 */ /* 0x000fe80000100c00 */
        /* <DEDUP_REMOVED lines=10> */
[----:B------:R-:W-:Y:S04]  /*5e10*/  STL.64 [R1], RZ ;  /* 0x000000ff01007387 */ /* 0x000fe80000100a00 */
[----:B------:R-:W-:Y:S04]  /*5e20*/  STL.64 [R1+0x38], RZ ;  /* 0x000038ff01007387 */ /* 0x000fe80000100a00 */
[----:B------:R1:W-:Y:S04]  /*5e30*/  STL.64 [R1+0x18], R2 ;  /* 0x0000180201007387 */ /* 0x0003e80000100a00 */
[----:B------:R2:W-:Y:S01]  /*5e40*/  STL.128 [R1+0x50], R28 ;  /* 0x0000501c01007387 */ /* 0x0005e20000100c00 */
[----:B-1----:R-:W-:-:S05]  /*5e50*/  IADD3 R2, P2, R26, 0x32440, RZ ;  /* 0x000324401a027810 */ /* 0x002fca0007f5e0ff */
[----:B------:R-:W-:Y:S01]  /*5e60*/  IMAD.X R3, RZ, RZ, R27, P2 ;  /* 0x000000ffff037224 */ /* 0x000fe200010e061b */
[----:B------:R-:W-:Y:S01]  /*5e70*/  IADD3 R32, P2, R32, 0x230, RZ ;  /* 0x0000023020207810 */ /* 0x000fe20007f5e0ff */
[----:B--2---:R-:W-:-:S03]  /*5e80*/  IMAD.U32 R30, RZ, RZ, UR49 ;  /* 0x00000031ff1e7e24 */ /* 0x004fc6000f8e00ff */
[----:B------:R-:W-:Y:S02]  /*5e90*/  STL.64 [R1+0x10], R2 ;  /* 0x0000100201007387 */ /* 0x000fe40000100a00 */
[----:B------:R-:W-:Y:S02]  /*5ea0*/  IADD3 R30, P4, R30, 0x38, RZ ;  /* 0x000000381e1e7810 */ /* 0x000fe40007f9e0ff */
[----:B------:R1:W-:Y:S02]  /*5eb0*/  STL.64 [R1+0x30], R2 ;  /* 0x0000300201007387 */ /* 0x0003e40000100a00 */
[----:B-1----:R-:W-:-:S05]  /*5ec0*/  IMAD.U32 R2, RZ, RZ, UR49 ;  /* 0x00000031ff027e24 */ /* 0x002fca000f8e00ff */
[----:B------:R-:W-:Y:S01]  /*5ed0*/  IADD3 R2, P5, R2, 0x70, RZ ;  /* 0x0000007002027810 */ /* 0x000fe20007fbe0ff */
[----:B------:R-:W-:-:S12]  /*5ee0*/  @P0 BRA `(.L_x_10046) ;  /* 0x00000000000c0947 */ /* 0x000fd80003800000 */
[----:B------:R-:W1:Y:S01]  /*5ef0*/  FENCE.VIEW.ASYNC.G ;  /* 0x00000000000073c6 */ /* 0x000e620000000100 */
[----:B------:R-:W-:Y:S05]  /*5f00*/  WARPSYNC.ALL ;  /* 0x0000000000007948 */ /* 0x000fea0003800000 */
[----:B-1----:R-:W-:Y:S06]  /*5f10*/  BAR.ARV 0xc, 0x120 ;  /* 0x0304800000007b1d */ /* 0x002fec0000002000 */
.L_x_10046:
[----:B------:R-:W-:Y:S01]  /*5f20*/  IMAD.X R39, RZ, RZ, UR48, P2 ;  /* 0x00000030ff277e24 */ /* 0x000fe200090e06ff */
[----:B------:R-:W-:Y:S01]  /*5f30*/  IADD3.X R31, RZ, UR48, RZ, P4, !PT ;  /* 0x00000030ff1f7c10 */ /* 0x000fe2000a7fe4ff */
[----:B------:R-:W-:Y:S02]  /*5f40*/  IMAD.X R37, RZ, RZ, UR48, P3 ;  /* 0x00000030ff257e24 */ /* 0x000fe400098e06ff */
[----:B------:R-:W-:Y:S01]  /*5f50*/  IMAD.X R73, RZ, RZ, UR48, P5 ;  /* 0x00000030ff497e24 */ /* 0x000fe2000a8e06ff */
        /* <DEDUP_REMOVED lines=12> */
.L_x_10049:
[----:B------:R-:W-:-:S13]  /*6020*/  ISETP.NE.AND P0, PT, R5, 0x1, PT ;  /* 0x000000010500780c */ /* 0x000fda0003f05270 */
[----:B------:R-:W1:Y:S02]  /*6030*/  @P0 LDC.64 R6, c[0x0][0xae0] ;  /* 0x0002b800ff060b82 */ /* 0x000e640000000a00 */
[----:B-1----:R-:W-:-:S05]  /*6040*/  @P0 IMAD.HI.U32 R4, R3, R6, RZ ;  /* 0x0000000603040227 */ /* 0x002fca00078e00ff */
[----:B------:R-:W-:-:S07]  /*6050*/  @P0 SHF.R.U32.HI R3, RZ, R7, R4 ;  /* 0x00000007ff030219 */ /* 0x000fce0000011604 */
.L_x_10050:
[----:B------:R-:W-:Y:S05]  /*6060*/  BSYNC B0 ;  /* 0x0000000000007941 */ /* 0x000fea0003800000 */
.L_x_10048:
[----:B------:R-:W-:-:S05]  /*6070*/  IMAD R3, R3, R5, R5 ;  /* 0x0000000503037224 */ /* 0x000fca00078e0205 */
[----:B------:R-:W-:-:S07]  /*6080*/  VIMNMX R0, R0, R3, PT ;  /* 0x0000000300007248 */ /* 0x000fce0003fe0100 */
.L_x_10047:
        /* <DEDUP_REMOVED lines=18> */
.L_x_10053:
[----:B------:R-:W-:-:S13]  /*61b0*/  ISETP.NE.AND P0, PT, R5, 0x1, PT ;  /* 0x000000010500780c */ /* 0x000fda0003f05270 */
[----:B------:R-:W1:Y:S02]  /*61c0*/  @P0 LDC.64 R6, c[0x0][0xae0] ;  /* 0x0002b800ff060b82 */ /* 0x000e640000000a00 */
[----:B-1----:R-:W-:-:S05]  /*61d0*/  @P0 IMAD.HI.U32 R6, R19, R6, RZ ;  /* 0x0000000613060227 */ /* 0x002fca00078e00ff */
[----:B------:R-:W-:-:S07]  /*61e0*/  @P0 SHF.R.U32.HI R19, RZ, R7, R6 ;  /* 0x00000007ff130219 */ /* 0x000fce0000011606 */
.L_x_10054:
[----:B------:R-:W-:Y:S05]  /*61f0*/  BSYNC B0 ;  /* 0x0000000000007941 */ /* 0x000fea0003800000 */
.L_x_10052:
[----:B------:R-:W-:-:S05]  /*6200*/  IMAD R5, R19, R5, RZ ;  /* 0x0000000513057224 */ /* 0x000fca00078e02ff */
[----:B------:R-:W-:-:S07]  /*6210*/  VIMNMX R0, R0, R5, !PT ;  /* 0x0000000500007248 */ /* 0x000fce0007fe0100 */
.L_x_10051:
[----:B------:R-:W-:Y:S01]  /*6220*/  IMAD.HI R0, R0, 0x2aaaaaab, RZ ;  /* 0x2aaaaaab00007827 */ /* 0x000fe200078e02ff */
[----:B------:R-:W-:-:S04]  /*6230*/  PLOP3.LUT P0, PT, PT, PT, PT, 0x80, 0x0 ;  /* 0x000000000000781c */ /* 0x000fc80003f0f070 */
[----:B------:R-:W-:-:S04]  /*6240*/  SHF.R.U32.HI R3, RZ, 0x1f, R0 ;  /* 0x0000001fff037819 */ /* 0x000fc80000011600 */
[----:B------:R-:W-:-:S04]  /*6250*/  LEA.HI.SX32 R3, R0, R3, 0x1c ;  /* 0x0000000300037211 */ /* 0x000fc800078fe2ff */
[----:B------:R-:W-:-:S04]  /*6260*/  VIMNMX R164, RZ, R3, !PT ;  /* 0x00000003ffa47248 */ /* 0x000fc80007fe0100 */
[----:B------:R-:W-:-:S13]  /*6270*/  ISETP.GT.AND P1, PT, R178, R164, PT ;  /* 0x000000a4b200720c */ /* 0x000fda0003f24270 */
[----:B------:R-:W-:Y:S05]  /*6280*/  @!P1 BRA `(.L_x_10055) ;  /* 0x0000025400409947 */ /* 0x000fea0003800000 */
[----:B------:R1:W-:Y:S01]  /*6290*/  STL.64 [R1+0x78], RZ ;  /* 0x000078ff01007387 */ /* 0x0003e20000100a00 */
[----:B------:R-:W-:Y:S01]  /*62a0*/  IMAD.U32 R52, RZ, RZ, UR49 ;  /* 0x00000031ff347e24 */ /* 0x000fe2000f8e00ff */
[----:B------:R-:W-:Y:S01]  /*62b0*/  MOV R63, UR49 ;  /* 0x00000031003f7c02 */ /* 0x000fe20008000f00 */
[----:B------:R-:W-:Y:S01]  /*62c0*/  IMAD.U32 R58, RZ, RZ, UR49 ;  /* 0x00000031ff3a7e24 */ /* 0x000fe2000f8e00ff */
[----:B------:R-:W-:Y:S01]  /*62d0*/  UMOV UR4, 0xffffffff ;  /* 0xffffffff00047882 */ /* 0x000fe20000000000 */
[----:B------:R-:W-:Y:S01]  /*62e0*/  IMAD.U32 R28, RZ, RZ, UR49 ;  /* 0x00000031ff1c7e24 */ /* 0x000fe2000f8e00ff */
[----:B------:R-:W-:Y:S01]  /*62f0*/  IADD3 R52, P1, R52, 0x118, RZ ;  /* 0x0000011834347810 */ /* 0x000fe20007f3e0ff */
        /* <DEDUP_REMOVED lines=10> */
[----:B------:R-:W-:Y:S01]  /*63a0*/  IMAD.X R33, RZ, RZ, UR48, P1 ;  /* 0x00000030ff217e24 */ /* 0x000fe200088e06ff */
[----:B------:R-:W-:Y:S01]  /*63b0*/  IADD3 R54, P1, R54, 0x88, RZ ;  /* 0x0000008836367810 */ /* 0x000fe20007f3e0ff */
[----:B------:R-:W-:Y:S01]  /*63c0*/  IMAD.X R57, RZ, RZ, UR48, P5 ;  /* 0x00000030ff397e24 */ /* 0x000fe2000a8e06ff */
[----:B------:R-:W-:Y:S01]  /*63d0*/  IADD3 R63, P5, R63, 0x80, RZ ;  /* 0x000000803f3f7810 */ /* 0x000fe20007fbe0ff */
[----:B------:R-:W-:Y:S01]  /*63e0*/  IMAD.X R29, RZ, RZ, UR48, P4 ;  /* 0x00000030ff1d7e24 */ /* 0x000fe2000a0e06ff */
[----:B------:R-:W-:Y:S01]  /*63f0*/  IADD3 R24, P4, R24, 0x78, RZ ;  /* 0x0000007818187810 */ /* 0x000fe20007f9e0ff */
[----:B------:R-:W-:-:S02]  /*6400*/  IMAD.X R62, RZ, RZ, UR48, P0 ;  /* 0x00000030ff3e7e24 */ /* 0x000fc400080e06ff */
[----:B------:R-:W-:Y:S02]  /*6410*/  IMAD.X R56, RZ, RZ, UR48, P3 ;  /* 0x00000030ff387e24 */ /* 0x000fe400098e06ff */
[----:B------:R-:W-:Y:S02]  /*6420*/  IMAD.X R60, RZ, RZ, UR48, P2 ;  /* 0x00000030ff3c7e24 */ /* 0x000fe400090e06ff */
[----:B------:R-:W-:Y:S02]  /*6430*/  IMAD.X R55, RZ, RZ, UR48, P1 ;  /* 0x00000030ff377e24 */ /* 0x000fe400088e06ff */
[----:B------:R-:W-:Y:S02]  /*6440*/  IMAD.X R64, RZ, RZ, UR48, P5 ;  /* 0x00000030ff407e24 */ /* 0x000fe4000a8e06ff */
[----:B------:R-:W-:Y:S01]  /*6450*/  IMAD.X R25, RZ, RZ, UR48, P4 ;  /* 0x00000030ff197e24 */ /* 0x000fe2000a0e06ff */
[----:B-1----:R-:W-:Y:S06]  /*6460*/  BRA.DIV UR4, `(.L_x_10056) ;  /* 0x000002e204b87947 */ /* 0x002fec000b800000 */
[----:B------:R1:W2:Y:S02]  /*6470*/  SHFL.IDX PT, R14, R213, RZ, 0x1f ;  /* 0x00001fffd50e7589 */ /* 0x0002a400000e0000 */
.L_x_10327:
[----:B--2---:R-:W-:Y:S01]  /*6480*/  LEA.HI R0, R14, R14, RZ, 0x1 ;  /* 0x0000000e0e007211 */ /* 0x004fe200078f08ff */
[C---:B------:R-:W-:Y:S01]  /*6490*/  VIADD R43, R145.reuse, 0x18400 ;  /* 0x00018400912b7836 */ /* 0x040fe20000000000 */
[----:B------:R-:W-:Y:S01]  /*64a0*/  STL.128 [R1+0xb0], RZ ;  /* 0x0000b0ff01007387 */ /* 0x000fe20000100c00 */
[C---:B------:R-:W-:Y:S01]  /*64b0*/  VIADD R8, R145.reuse, 0x400 ;  /* 0x0000040091087836 */ /* 0x040fe20000000000 */
[----:B------:R-:W-:Y:S01]  /*64c0*/  LOP3.LUT R3, R0, 0x7fffe, RZ, 0xc0, !PT ;  /* 0x0007fffe00037812 */ /* 0x000fe200078ec0ff */
[----:B------:R-:W-:Y:S01]  /*64d0*/  IMAD.MOV.U32 R4, RZ, RZ, 0x1 ;  /* 0x00000001ff047424 */ /* 0x000fe200078e00ff */
[----:B------:R-:W-:Y:S01]  /*64e0*/  STL.128 [R1+0xc0], RZ ;  /* 0x0000c0ff01007387 */ /* 0x000fe20000100c00 */
[----:B------:R-:W-:Y:S01]  /*64f0*/  IMAD.MOV.U32 R5, RZ, RZ, RZ ;  /* 0x000000ffff057224 */ /* 0x000fe200078e00ff */
[----:B------:R-:W-:Y:S01]  /*6500*/  IADD3 R0, R14, -R3, RZ ;  /* 0x800000030e007210 */ /* 0x000fe20007ffe0ff */
[----:B------:R-:W-:Y:S01]  /*6510*/  VIADD R3, R145, 0x1c400 ;  /* 0x0001c40091037836 */ /* 0x000fe20000000000 */
[----:B------:R-:W-:Y:S01]  /*6520*/  SHF.R.U32.HI R8, RZ, 0x4, R8 ;  /* 0x00000004ff087819 */ /* 0x000fe20000011608 */
[----:B------:R-:W-:Y:S01]  /*6530*/  IMAD.MOV.U32 R6, RZ, RZ, 0x1 ;  /* 0x00000001ff067424 */ /* 0x000fe200078e00ff */
[----:B------:R-:W-:Y:S01]  /*6540*/  STL.128 [R1+0xd0], RZ ;  /* 0x0000d0ff01007387 */ /* 0x000fe20000100c00 */
[----:B------:R-:W-:Y:S01]  /*6550*/  IMAD R0, R0, 0x2000, R43 ;  /* 0x0000200000007824 */ /* 0x000fe200078e022b */
[----:B------:R-:W-:Y:S01]  /*6560*/  SHF.R.U32.HI R3, RZ, 0x4, R3 ;  /* 0x00000004ff037819 */ /* 0x000fe20000011603 */
[----:B------:R-:W-:Y:S01]  /*6570*/  IMAD.MOV.U32 R7, RZ, RZ, RZ ;  /* 0x000000ffff077224 */ /* 0x000fe200078e00ff */
[----:B------:R-:W-:Y:S01]  /*6580*/  LOP3.LUT R8, R8, 0x3fff, RZ, 0xc0, !PT ;  /* 0x00003fff08087812 */ /* 0x000fe200078ec0ff */
[----:B------:R-:W-:Y:S01]  /*6590*/  VIADD R9, R0, 0xa000 ;  /* 0x0000a00000097836 */ /* 0x000fe20000000000 */
[----:B------:R-:W-:Y:S01]  /*65a0*/  LOP3.LUT R3, R3, 0x3fff, RZ, 0xc0, !PT ;  /* 0x00003fff03037812 */ /* 0x000fe200078ec0ff */
[----:B------:R-:W-:Y:S01]  /*65b0*/  IMAD.MOV.U32 R12, RZ, RZ, 0x1 ;  /* 0x00000001ff0c7424 */ /* 0x000fe200078e00ff */
[----:B------:R-:W-:Y:S01]  /*65c0*/  SHF.R.U32.HI R0, RZ, 0x4, R0 ;  /* 0x00000004ff007819 */ /* 0x000fe20000011600 */
[----:B------:R-:W-:Y:S01]  /*65d0*/  IMAD.MOV.U32 R13, RZ, RZ, RZ ;  /* 0x000000ffff0d7224 */ /* 0x000fe200078e00ff */
[----:B------:R-:W-:Y:S01]  /*65e0*/  SHF.R.U32.HI R9, RZ, 0x4, R9 ;  /* 0x00000004ff097819 */ /* 0x000fe20000011609 */
[----:B------:R2:W-:Y:S01]  /*65f0*/  STL.128 [R1+0x80], R4 ;  /* 0x0000800401007387 */ /* 0x0005e20000100c00 */
[----:B------:R-:W-:Y:S01]  /*6600*/  LOP3.LUT R3, R3, 0x10000, RZ, 0xfc, !PT ;  /* 0x0001000003037812 */ /* 0x000fe200078efcff */
[----:B------:R-:W-:Y:S01]  /*6610*/  IMAD.MOV.U32 R11, RZ, RZ, 0x40000040 ;  /* 0x40000040ff0b7424 */ /* 0x000fe200078e00ff */
[----:B------:R-:W-:Y:S01]  /*6620*/  LOP3.LUT R9, R9, 0x3fff, RZ, 0xc0, !PT ;  /* 0x00003fff09097812 */ /* 0x000fe200078ec0ff */
[----:B------:R3:W-:Y:S01]  /*6630*/  STL.64 [R1+0x90], R12 ;  /* 0x0000900c01007387 */ /* 0x0007e20000100a00 */
[----:B------:R-:W-:Y:S01]  /*6640*/  LOP3.LUT R0, R0, 0x3fff, RZ, 0xc0, !PT ;  /* 0x00003fff00007812 */ /* 0x000fe200078ec0ff */
[----:B------:R-:W-:Y:S01]  /*6650*/  IMAD.U32 R34, RZ, RZ, UR49 ;  /* 0x00000031ff227e24 */ /* 0x000fe2000f8e00ff */
[----:B------:R-:W-:Y:S01]  /*6660*/  LOP3.LUT R10, R8, 0x10000, RZ, 0xfc, !PT ;  /* 0x00010000080a7812 */ /* 0x000fe200078efcff */
[----:B------:R4:W-:Y:S01]  /*6670*/  STL.128 [R1+0xe0], RZ ;  /* 0x0000e0ff01007387 */ /* 0x0009e20000100c00 */
[----:B------:R-:W-:Y:S01]  /*6680*/  LOP3.LUT P0, RZ, R43, 0x1bf, RZ, 0xc0, !PT ;  /* 0x000001bf2bff7812 */ /* 0x000fe2000780c0ff */
[----:B------:R-:W-:Y:S01]  /*6690*/  BSSY B6, `(.L_x_10057) ;  /* 0x0000021000067945 */ /* 0x000fe20003800000 */
[----:B------:R-:W-:Y:S01]  /*66a0*/  IADD3 R34, P1, R34, 0xb0, RZ ;  /* 0x000000b022227810 */ /* 0x000fe20007f3e0ff */
[----:B------:R4:W-:Y:S01]  /*66b0*/  STL.128 [R1+0xf0], RZ ;  /* 0x0000f0ff01007387 */ /* 0x0009e20000100c00 */
[----:B--2---:R-:W-:Y:S01]  /*66c0*/  LOP3.LUT R6, R8, 0x3000000, RZ, 0xfc, !PT ;  /* 0x0300000008067812 */ /* 0x004fe200078efcff */
[----:B------:R-:W-:Y:S01]  /*66d0*/  IMAD.MOV.U32 R4, RZ, RZ, R3 ;  /* 0x000000ffff047224 */ /* 0x000fe200078e0003 */
[----:B------:R-:W-:Y:S01]  /*66e0*/  LOP3.LUT R8, R9, 0x10000, RZ, 0xfc, !PT ;  /* 0x0001000009087812 */ /* 0x000fe200078efcff */
[----:B------:R-:W-:Y:S01]  /*66f0*/  IMAD.MOV.U32 R5, RZ, RZ, 0x40000040 ;  /* 0x40000040ff057424 */ /* 0x000fe200078e00ff */
[----:B---3--:R-:W-:Y:S01]  /*6700*/  LOP3.LUT R12, R0, 0x10000, RZ, 0xfc, !PT ;  /* 0x00010000000c7812 */ /* 0x008fe200078efcff */
[----:B------:R-:W-:Y:S01]  /*6710*/  IMAD.MOV.U32 R7, RZ, RZ, 0x40000040 ;  /* 0x40000040ff077424 */ /* 0x000fe200078e00ff */
[----:B------:R-:W-:Y:S01]  /*6720*/  MOV R13, 0x40000040 ;  /* 0x40000040000d7802 */ /* 0x000fe20000000f00 */
[----:B------:R-:W-:Y:S01]  /*6730*/  IMAD.MOV.U32 R9, RZ, RZ, 0x40000040 ;  /* 0x40000040ff097424 */ /* 0x000fe200078e00ff */
[----:B------:R4:W-:Y:S01]  /*6740*/  STL.128 [R1+0x100], RZ ;  /* 0x000100ff01007387 */ /* 0x0009e20000100c00 */
[----:B------:R-:W-:-:S03]  /*6750*/  IMAD.X R35, RZ, RZ, UR48, P1 ;  /* 0x00000030ff237e24 */ /* 0x000fc600088e06ff */
[----:B------:R4:W-:Y:S04]  /*6760*/  STL.128 [R1+0xa0], R4 ;  /* 0x0000a00401007387 */ /* 0x0009e80000100c00 */
[----:B------:R4:W-:Y:S04]  /*6770*/  STL.64 [R1+0x98], R12 ;  /* 0x0000980c01007387 */ /* 0x0009e80000100a00 */
[----:B------:R4:W-:Y:S01]  /*6780*/  STL.128 [R1+0x110], R8 ;  /* 0x0001100801007387 */ /* 0x0009e20000100c00 */
[----:B------:R-:W-:Y:S05]  /*6790*/  @!P0 BRA `(.L_x_10058) ;  /* 0x0000000000408947 */ /* 0x000fea0003800000 */
[----:B------:R-:W-:Y:S01]  /*67a0*/  MOV R0, 0x0 ;  /* 0x0000000000007802 */ /* 0x000fe20000000f00 */
[----:B------:R-:W-:Y:S01]  /*67b0*/  ULDC.64 UR4, c[0x4][0x108] ;  /* 0x0100420000047ab9 */ /* 0x000fe20000000a00 */
[----:B------:R-:W-:Y:S01]  /*67c0*/  ULDC.64 UR6, c[0x4][0x110] ;  /* 0x0100440000067ab9 */ /* 0x000fe20000000a00 */
[----:B----4-:R-:W-:Y:S01]  /*67d0*/  IMAD.U32 R4, RZ, RZ, UR4 ;  /* 0x00000004ff047e24 */ /* 0x010fe2000f8e00ff */
[----:B------:R2:W3:Y:S01]  /*67e0*/  LDC.64 R14, c[0x4][R0] ;  /* 0x01000000000e7b82 */ /* 0x0004e20000000a00 */
        /* <DEDUP_REMOVED lines=8> */
[----:B--2---:R-:W-:-:S07]  /*6870*/  IMAD.MOV.U32 R12, RZ, RZ, 0x1 ;  /* 0x00000001ff0c7424 */ /* 0x004fce00078e00ff */
[----:B------:R-:W-:-:S07]  /*6880*/  LEPC R20, `(.L_x_10058) ;  /* 0x000000001014794e */ /* 0x000fce0000000000 */
[----:B01-3-5:R-:W-:Y:S05]  /*6890*/  CALL.ABS.NOINC R14 ;  /* 0x000000000e007343 */ /* 0x02bfea0003c00000 */
.L_x_10058:
[----:B------:R-:W-:Y:S05]  /*68a0*/  BSYNC B6 ;  /* 0x0000000000067941 */ /* 0x000fea0003800000 */
.L_x_10057:
[----:B------:R-:W2:Y:S01]  /*68b0*/  S2R R19, SR_TID.X ;  /* 0x0000000000137919 */ /* 0x000ea20000002100 */
[----:B----4-:R-:W3:Y:S01]  /*68c0*/  LDC.64 R10, c[0x0][0xad8] ;  /* 0x0002b600ff0a7b82 */ /* 0x010ee20000000a00 */
[----:B------:R-:W-:Y:S01]  /*68d0*/  UIADD3 UR5, UP0, UR49, 0x120, URZ ;  /* 0x0000012031057890 */ /* 0x000fe2000ff1e03f */
[----:B------:R-:W-:Y:S01]  /*68e0*/  IMAD.MOV.U32 R8, RZ, RZ, RZ ;  /* 0x000000ffff087224 */ /* 0x000fe200078e00ff */
[----:B------:R4:W-:Y:S01]  /*68f0*/  STL.64 [R1+0x130], R24 ;  /* 0x0001301801007387 */ /* 0x0009e20000100a00 */
[----:B------:R-:W-:Y:S01]  /*6900*/  IMAD.U32 R72, RZ, RZ, UR49 ;  /* 0x00000031ff487e24 */ /* 0x000fe2000f8e00ff */
[----:B------:R-:W-:Y:S01]  /*6910*/  UIADD3.X UR6, URZ, UR48, URZ, UP0, !UPT ;  /* 0x000000303f067290 */ /* 0x000fe200087fe43f */
[----:B------:R-:W-:Y:S01]  /*6920*/  IMAD.U32 R36, RZ, RZ, UR49 ;  /* 0x00000031ff247e24 */ /* 0x000fe2000f8e00ff */
[----:B------:R-:W-:Y:S01]  /*6930*/  UIADD3 UR4, UP0, UR49, 0x16c, URZ ;  /* 0x0000016c31047890 */ /* 0x000fe2000ff1e03f */
[----:B------:R-:W0:Y:S01]  /*6940*/  LDC.64 R44, c[0x0][0xae0] ;  /* 0x0002b800ff2c7b82 */ /* 0x000e220000000a00 */
[----:B------:R-:W-:Y:S01]  /*6950*/  IMAD.U32 R12, RZ, RZ, UR5 ;  /* 0x00000005ff0c7e24 */ /* 0x000fe2000f8e00ff */
[----:B------:R4:W-:Y:S01]  /*6960*/  STL.64 [R1+0x120], R182 ;  /* 0x000120b601007387 */ /* 0x0009e20000100a00 */
[----:B------:R-:W-:Y:S01]  /*6970*/  UIADD3.X UR5, URZ, UR48, URZ, UP0, !UPT ;  /* 0x000000303f057290 */ /* 0x000fe200087fe43f */
[----:B------:R-:W-:Y:S01]  /*6980*/  IMAD.U32 R13, RZ, RZ, UR6 ;  /* 0x00000006ff0d7e24 */ /* 0x000fe2000f8e00ff */
[----:B------:R-:W-:Y:S01]  /*6990*/  MOV R38, UR49 ;  /* 0x0000003100267c02 */ /* 0x000fe20008000f00 */
[----:B------:R-:W-:Y:S01]  /*69a0*/  IMAD.U32 R14, RZ, RZ, UR4 ;  /* 0x00000004ff0e7e24 */ /* 0x000fe2000f8e00ff */
[----:B------:R4:W-:Y:S01]  /*69b0*/  STL.U8 [R1+0x138], RZ ;  /* 0x000138ff01007387 */ /* 0x0009e20000100000 */
[----:B------:R-:W1:Y:S01]  /*69c0*/  LDC.64 R20, c[0x0][0xad0] ;  /* 0x0002b400ff147b82 */ /* 0x000e620000000a00 */
[----:B------:R-:W-:Y:S01]  /*69d0*/  IMAD.U32 R15, RZ, RZ, UR5 ;  /* 0x00000005ff0f7e24 */ /* 0x000fe2000f8e00ff */
[----:B------:R-:W-:Y:S01]  /*69e0*/  ULDC UR4, c[0x0][0x3d4] ;  /* 0x0000f50000047ab9 */ /* 0x000fe20000000800 */
[----:B------:R4:W-:Y:S01]  /*69f0*/  STL.64 [R1+0x128], R12 ;  /* 0x0001280c01007387 */ /* 0x0009e20000100a00 */
[----:B------:R-:W-:-:S02]  /*6a00*/  ISETP.LT.AND P0, PT, RZ, UR4, PT ;  /* 0x00000004ff007c0c */ /* 0x000fc4000bf01270 */
[----:B------:R-:W-:Y:S01]  /*6a10*/  IADD3 R38, P1, R38, 0x170, RZ ;  /* 0x0000017026267810 */ /* 0x000fe20007f3e0ff */
[----:B------:R4:W-:Y:S01]  /*6a20*/  STL.64 [R1+0x170], R14 ;  /* 0x0001700e01007387 */ /* 0x0009e20000100a00 */
[----:B------:R-:W4:Y:S01]  /*6a30*/  LDC R6, c[0x0][0x430] ;  /* 0x00010c00ff067b82 */ /* 0x000f220000000800 */
[----:B---3--:R-:W-:Y:S01]  /*6a40*/  IMAD.MOV.U32 R159, RZ, RZ, R10 ;  /* 0x000000ffff9f7224 */ /* 0x008fe200078e000a */
[----:B------:R-:W-:Y:S01]  /*6a50*/  IADD3 R72, P2, R72, 0x13c, RZ ;  /* 0x0000013c48487810 */ /* 0x000fe20007f5e0ff */
[----:B------:R-:W-:Y:S01]  /*6a60*/  IMAD.MOV.U32 R9, RZ, RZ, R11 ;  /* 0x000000ffff097224 */ /* 0x000fe200078e000b */
[----:B------:R-:W-:Y:S01]  /*6a70*/  IADD3 R36, P4, R36, 0x128, RZ ;  /* 0x0000012824247810 */ /* 0x000fe20007f9e0ff */
[----:B------:R-:W-:Y:S02]  /*6a80*/  IMAD.X R67, RZ, RZ, UR48, P1 ;  /* 0x00000030ff437e24 */ /* 0x000fe400088e06ff */
[----:B--2---:R-:W-:Y:S01]  /*6a90*/  VIADD R192, R19, 0xffffff80 ;  /* 0xffffff8013c07836 */ /* 0x004fe20000000000 */
[----:B------:R-:W4:Y:S01]  /*6aa0*/  LDC.64 R4, c[0x0][0x428] ;  /* 0x00010a00ff047b82 */ /* 0x000f220000000a00 */
[----:B0-----:R-:W-:-:S02]  /*6ab0*/  IMAD.MOV.U32 R10, RZ, RZ, R44 ;  /* 0x000000ffff0a7224 */ /* 0x001fc400078e002c */
[----:B------:R-:W-:Y:S01]  /*6ac0*/  IMAD.MOV.U32 R11, RZ, RZ, R45 ;  /* 0x000000ffff0b7224 */ /* 0x000fe200078e002d */
[----:B------:R0:W-:Y:S01]  /*6ad0*/  STL [R1+0x13c], R192 ;  /* 0x00013cc001007387 */ /* 0x0001e20000100800 */
[----:B------:R-:W-:Y:S02]  /*6ae0*/  IMAD.U32 R19, RZ, RZ, UR49 ;  /* 0x00000031ff137e24 */ /* 0x000fe4000f8e00ff */
[----:B------:R-:W-:Y:S01]  /*6af0*/  IMAD.X R75, RZ, RZ, UR48, P2 ;  /* 0x00000030ff4b7e24 */ /* 0x000fe200090e06ff */
[----:B------:R0:W-:Y:S01]  /*6b00*/  STL.128 [R1+0x150], R8 ;  /* 0x0001500801007387 */ /* 0x0001e20000100c00 */
[----:B-1----:R-:W-:Y:S01]  /*6b10*/  IMAD.MOV.U32 R158, RZ, RZ, R21 ;  /* 0x000000ffff9e7224 */ /* 0x002fe200078e0015 */
[----:B------:R-:W-:Y:S01]  /*6b20*/  IADD3 R19, P3, R19, 0x138, RZ ;  /* 0x0000013813137810 */ /* 0x000fe20007f7e0ff */
[----:B------:R-:W-:Y:S02]  /*6b30*/  IMAD.MOV.U32 R7, RZ, RZ, R20 ;  /* 0x000000ffff077224 */ /* 0x000fe400078e0014 */
[----:B------:R-:W-:Y:S01]  /*6b40*/  IMAD.X R65, RZ, RZ, UR48, P4 ;  /* 0x00000030ff417e24 */ /* 0x000fe2000a0e06ff */
[----:B------:R0:W-:Y:S01]  /*6b50*/  STL.128 [R1+0x140], R156 ;  /* 0x0001409c01007387 */ /* 0x0001e20000100c00 */
[----:B------:R-:W-:-:S03]  /*6b60*/  IMAD.X R66, RZ, RZ, UR48, P3 ;  /* 0x00000030ff427e24 */ /* 0x000fc600098e06ff */
[----:B----4-:R0:W-:Y:S01]  /*6b70*/  STL.128 [R1+0x160], R4 ;  /* 0x0001600401007387 */ /* 0x0101e20000100c00 */
[----:B------:R-:W-:Y:S05]  /*6b80*/  @P0 BRA `(.L_x_10059) ;  /* 0x0000000000400947 */ /* 0x000fea0003800000 */
[----:B------:R-:W2:Y:S02]  /*6b90*/  LDL R3, [R1+0x224] ;  /* 0x0002240001037983 */ /* 0x000ea40000100800 */
[----:B--2---:R-:W-:-:S04]  /*6ba0*/  LEA.HI R0, R3, R3, RZ, 0x1 ;  /* 0x0000000303007211 */ /* 0x004fc800078f08ff */
        /* <DEDUP_REMOVED lines=8> */
.L_x_10062:
[----:B--2---:R2:W3:Y:S02]  /*6c30*/  SYNCS.PHASECHK.TRANS64.TRYWAIT P0, [R145+URZ+0x32400], R0 ;  /* 0x03240000910075a7 */ /* 0x0044e4000800017f */
[----:B---3--:R-:W-:Y:S05]  /*6c40*/  @!P0 NANOSLEEP.SYNCS 0x989680 ;  /* 0x009896800000895d */ /* 0x008fea0003900000 */
[----:B------:R-:W3:Y:S02]  /*6c50*/  @!P0 SYNCS.PHASECHK.TRANS64 P0, [R145+URZ+0x32400], R0 ;  /* 0x03240000910085a7 */ /* 0x000ee4000800007f */
[----:B---3--:R-:W-:Y:S05]  /*6c60*/  @!P0 BRA `(.L_x_10062) ;  /* 0xfffffffc00f08947 */ /* 0x008fea000383ffff */
.L_x_10061:
[----:B------:R-:W-:Y:S05]  /*6c70*/  BSYNC B0 ;  /* 0x0000000000007941 */ /* 0x000fea0003800000 */
.L_x_10060:
[----:B------:R-:W-:Y:S05]  /*6c80*/  BRA `(.L_x_10063) ;  /* 0x0000002c00887947 */ /* 0x000fea0003800000 */
.L_x_10059:
[----:B------:R-:W1:Y:S01]  /*6c90*/  LDC.64 R12, c[0x0][0x3d8] ;  /* 0x0000f600ff0c7b82 */ /* 0x000e620000000a00 */
[----:B-----5:R-:W-:Y:S01]  /*6ca0*/  SHF.R.S32.HI R3, RZ, 0x1f, R41 ;  /* 0x0000001fff037819 */ /* 0x020fe20000011429 */
[----:B------:R-:W-:Y:S01]  /*6cb0*/  IMAD.SHL.U32 R24, R191, 0x4, RZ ;  /* 0x00000004bf187824 */ /* 0x000fe200078e00ff */
[----:B------:R-:W-:Y:S01]  /*6cc0*/  LOP3.LUT P0, RZ, R43, 0x3ff, RZ, 0xc0, !PT ;  /* 0x000003ff2bff7812 */ /* 0x000fe2000780c0ff */
[----:B0-----:R-:W-:Y:S01]  /*6cd0*/  IMAD.MOV.U32 R4, RZ, RZ, R22 ;  /* 0x000000ffff047224 */ /* 0x001fe200078e0016 */
[----:B------:R-:W-:Y:S01]  /*6ce0*/  BSSY B6, `(.L_x_10064) ;  /* 0x0000031000067945 */ /* 0x000fe20003800000 */
[----:B------:R-:W-:Y:S01]  /*6cf0*/  IMAD.MOV.U32 R5, RZ, RZ, R23 ;  /* 0x000000ffff057224 */ /* 0x000fe200078e0017 */
[----:B------:R-:W-:Y:S01]  /*6d00*/  SHF.R.S32.HI R25, RZ, 0x1f, R24 ;  /* 0x0000001fff197819 */ /* 0x000fe20000011418 */
[----:B------:R-:W0:Y:S01]  /*6d10*/  LDC.64 R14, c[0x0][0x3e8] ;  /* 0x0000fa00ff0e7b82 */ /* 0x000e220000000a00 */
[-C--:B-1----:R-:W-:Y:S01]  /*6d20*/  IMAD R0, R3, R12.reuse, RZ ;  /* 0x0000000c03007224 */ /* 0x082fe200078e02ff */
[----:B------:R-:W-:Y:S01]  /*6d30*/  SHF.L.U64.HI R82, R12, 0x6, R13 ;  /* 0x000000060c527819 */ /* 0x000fe2000001020d */
[----:B------:R-:W-:-:S04]  /*6d40*/  IMAD.WIDE.U32 R42, R41, R12, RZ ;  /* 0x0000000c292a7225 */ /* 0x000fc800078e00ff */
[----:B------:R-:W-:Y:S01]  /*6d50*/  IMAD.WIDE.U32 R8, R153, R12, R4 ;  /* 0x0000000c99087225 */ /* 0x000fe200078e0004 */
[----:B0-----:R-:W-:-:S03]  /*6d60*/  SHF.L.U64.HI R85, R14, 0x6, R15 ;  /* 0x000000060e557819 */ /* 0x001fc6000001020f */
[----:B------:R-:W-:Y:S01]  /*6d70*/  IMAD R6, R3, R14, RZ ;  /* 0x0000000e03067224 */ /* 0x000fe200078e02ff */
[----:B------:R-:W-:Y:S01]  /*6d80*/  IADD3 R44, P3, R8, R42, RZ ;  /* 0x0000002a082c7210 */ /* 0x000fe20007f7e0ff */
[----:B------:R-:W-:-:S04]  /*6d90*/  IMAD.WIDE.U32 R10, R153, R14, R4 ;  /* 0x0000000e990a7225 */ /* 0x000fc800078e0004 */
[C---:B------:R-:W-:Y:S02]  /*6da0*/  IMAD R45, R41.reuse, R13, R0 ;  /* 0x0000000d292d7224 */ /* 0x040fe400078e0200 */
[----:B------:R-:W-:Y:S02]  /*6db0*/  IMAD R47, R41, R15, R6 ;  /* 0x0000000f292f7224 */ /* 0x000fe400078e0206 */
[C---:B------:R-:W-:Y:S02]  /*6dc0*/  IMAD R20, R161.reuse, R12, RZ ;  /* 0x0000000ca1147224 */ /* 0x040fe400078e02ff */
[-C--:B------:R-:W-:Y:S02]  /*6dd0*/  IMAD R46, R161, R14.reuse, RZ ;  /* 0x0000000ea12e7224 */ /* 0x080fe400078e02ff */
[----:B------:R-:W-:-:S04]  /*6de0*/  IMAD.WIDE.U32 R40, R41, R14, RZ ;  /* 0x0000000e29287225 */ /* 0x000fc800078e00ff */
[--C-:B------:R-:W-:Y:S01]  /*6df0*/  IMAD.WIDE.U32 R4, R153, R12, R24.reuse ;  /* 0x0000000c99047225 */ /* 0x100fe200078e0018 */
[----:B------:R-:W-:Y:S02]  /*6e00*/  IADD3 R51, P4, R10, R40, RZ ;  /* 0x000000280a337210 */ /* 0x000fe40007f9e0ff */
[----:B------:R-:W-:Y:S01]  /*6e10*/  IADD3 R47, R47, R41, RZ ;  /* 0x000000292f2f7210 */ /* 0x000fe20007ffe0ff */
[----:B------:R-:W-:Y:S01]  /*6e20*/  IMAD.WIDE.U32 R6, R153, R14, R24 ;  /* 0x0000000e99067225 */ /* 0x000fe200078e0018 */
[----:B------:R-:W-:-:S03]  /*6e30*/  IADD3 R80, P1, R4, R42, RZ ;  /* 0x0000002a04507210 */ /* 0x000fc60007f3e0ff */
[C---:B------:R-:W-:Y:S01]  /*6e40*/  IMAD R20, R153.reuse, R13, R20 ;  /* 0x0000000d99147224 */ /* 0x040fe200078e0214 */
[----:B------:R-:W-:Y:S01]  /*6e50*/  IADD3 R81, P2, R6, R40, RZ ;  /* 0x0000002806517210 */ /* 0x000fe20007f5e0ff */
[----:B------:R-:W-:Y:S02]  /*6e60*/  IMAD R46, R153, R15, R46 ;  /* 0x0000000f992e7224 */ /* 0x000fe400078e022e */
[----:B------:R-:W-:Y:S02]  /*6e70*/  IMAD.IADD R45, R45, 0x1, R43 ;  /* 0x000000012d2d7824 */ /* 0x000fe400078e022b */
[----:B------:R-:W-:Y:S01]  /*6e80*/  IMAD.SHL.U32 R84, R12, 0x40, RZ ;  /* 0x000000400c547824 */ /* 0x000fe200078e00ff */
[----:B------:R-:W-:Y:S01]  /*6e90*/  IADD3.X R69, R47, R46, R11, P4, !PT ;  /* 0x0000002e2f457210 */ /* 0x000fe200027fe40b */
[----:B------:R-:W-:Y:S01]  /*6ea0*/  IMAD.SHL.U32 R86, R14, 0x40, RZ ;  /* 0x000000400e567824 */ /* 0x000fe200078e00ff */
[C---:B------:R-:W-:Y:S02]  /*6eb0*/  IADD3.X R49, R45.reuse, R20, R9, P3, !PT ;  /* 0x000000142d317210 */ /* 0x040fe40001ffe409 */
[----:B------:R-:W-:-:S02]  /*6ec0*/  IADD3.X R79, R45, R5, R20, P1, !PT ;  /* 0x000000052d4f7210 */ /* 0x000fc40000ffe414 */
        /* <DEDUP_REMOVED lines=18> */
.L_x_10065:
[----:B------:R-:W-:Y:S05]  /*6ff0*/  BSYNC B6 ;  /* 0x0000000000067941 */ /* 0x000fea0003800000 */
.L_x_10064:
[----:B------:R-:W2:Y:S01]  /*7000*/  LDL R15, [R1+0x70] ;  /* 0x00007000010f7983 */ /* 0x000ea20000100800 */
[----:B------:R-:W0:Y:S01]  /*7010*/  LDC.64 R6, c[0x0][0x3d8] ;  /* 0x0000f600ff067b82 */ /* 0x000e220000000a00 */
[----:B------:R-:W-:Y:S01]  /*7020*/  ULDC.U8 UR4, c[0x0][0x3f0] ;  /* 0x0000fc0000047ab9 */ /* 0x000fe20000000000 */
[----:B------:R-:W-:Y:S01]  /*7030*/  BSSY B0, `(.L_x_10066) ;  /* 0x000029f000007945 */ /* 0x000fe20003800000 */
[----:B------:R-:W-:-:S05]  /*7040*/  ISETP.NE.AND P0, PT, RZ, UR4, PT ;  /* 0x00000004ff007c0c */ /* 0x000fca000bf05270 */
[----:B------:R-:W1:Y:S01]  /*7050*/  LDC.64 R4, c[0x0][0x3e8] ;  /* 0x0000fa00ff047b82 */ /* 0x000e620000000a00 */
[----:B--2---:R-:W-:Y:S01]  /*7060*/  SHF.R.S32.HI R3, RZ, 0x1f, R15 ;  /* 0x0000001fff037819 */ /* 0x004fe2000001140f */
[----:B0-----:R-:W-:-:S04]  /*7070*/  IMAD.WIDE.U32 R8, R15, R6, RZ ;  /* 0x000000060f087225 */ /* 0x001fc800078e00ff */
[C---:B------:R-:W-:Y:S02]  /*7080*/  IMAD R0, R3.reuse, R6, RZ ;  /* 0x0000000603007224 */ /* 0x040fe400078e02ff */
[-C--:B-1----:R-:W-:Y:S02]  /*7090*/  IMAD R12, R3, R4.reuse, RZ ;  /* 0x00000004030c7224 */ /* 0x082fe400078e02ff */
[C---:B------:R-:W-:Y:S02]  /*70a0*/  IMAD R3, R15.reuse, R7, R0 ;  /* 0x000000070f037224 */ /* 0x040fe400078e0200 */
[----:B------:R-:W-:-:S04]  /*70b0*/  IMAD.WIDE.U32 R10, R15, R4, RZ ;  /* 0x000000040f0a7225 */ /* 0x000fc800078e00ff */
[----:B------:R-:W-:Y:S02]  /*70c0*/  IMAD R13, R15, R5, R12 ;  /* 0x000000050f0d7224 */ /* 0x000fe400078e020c */
[----:B------:R-:W-:Y:S02]  /*70d0*/  IMAD.IADD R3, R9, 0x1, R3 ;  /* 0x0000000109037824 */ /* 0x000fe400078e0203 */
[----:B------:R-:W-:Y:S01]  /*70e0*/  IMAD R0, R15, -0x80, R156 ;  /* 0xffffff800f007824 */ /* 0x000fe200078e029c */
[----:B------:R-:W-:Y:S01]  /*70f0*/  IADD3 R13, R11, R13, RZ ;  /* 0x0000000d0b0d7210 */ /* 0x000fe20007ffe0ff */
[C---:B------:R-:W-:Y:S01]  /*7100*/  IMAD.SHL.U32 R77, R8.reuse, 0x80, RZ ;  /* 0x00000080084d7824 */ /* 0x040fe200078e00ff */
[----:B------:R-:W-:Y:S01]  /*7110*/  SHF.L.U64.HI R78, R8, 0x7, R3 ;  /* 0x00000007084e7819 */ /* 0x000fe20000010203 */
[C---:B------:R-:W-:Y:S01]  /*7120*/  IMAD.SHL.U32 R74, R10.reuse, 0x80, RZ ;  /* 0x000000800a4a7824 */ /* 0x040fe200078e00ff */
[----:B------:R-:W-:Y:S02]  /*7130*/  SHF.L.U64.HI R76, R10, 0x7, R13 ;  /* 0x000000070a4c7819 */ /* 0x000fe4000001020d */
[----:B------:R-:W-:Y:S01]  /*7140*/  VIMNMX R9, R0, 0x80, PT ;  /* 0x0000008000097848 */ /* 0x000fe20003fe0100 */
[----:B------:R-:W-:Y:S06]  /*7150*/  @!P0 BRA `(.L_x_10067) ;  /* 0x0000001400648947 */ /* 0x000fec0003800000 */
[----:B------:R0:W5:Y:S01]  /*7160*/  LDL R70, [R1+0x224] ;  /* 0x0002240001467983 */ /* 0x0001620000100800 */
        /* <DEDUP_REMOVED lines=20> */
[----:B-1----:R-:W-:-:S05]  /*72b0*/  @P2 IMAD.HI.U32 R3, R0, R3, RZ ;  /* 0x0000000300032227 */ /* 0x002fca00078e00ff */
[----:B--2---:R-:W-:Y:S02]  /*72c0*/  @P2 SHF.R.U32.HI R0, RZ, R8, R3 ;  /* 0x00000008ff002219 */ /* 0x004fe40000011603 */
[----:B------:R-:W-:Y:S02]  /*72d0*/  CS2R R8, SRZ ;  /* 0x0000000000087805 */ /* 0x000fe4000001ff00 */
[----:B------:R-:W-:Y:S01]  /*72e0*/  SHF.R.S32.HI R71, RZ, 0x1f, R0 ;  /* 0x0000001fff477819 */ /* 0x000fe20000011400 */
[----:B0-----:R-:W-:Y:S06]  /*72f0*/  @P1 BRA `(.L_x_10069) ;  /* 0x0000000000581947 */ /* 0x001fec0003800000 */
        /* <DEDUP_REMOVED lines=22> */
.L_x_10069:
[----:B------:R-:W-:Y:S05]  /*7460*/  BSYNC B1 ;  /* 0x0000000000017941 */ /* 0x000fea0003800000 */
.L_x_10068:
        /* <DEDUP_REMOVED lines=15> */
[----:B------:R-:W-:Y:S02]  /*7560*/  LEA R68, P1, R3, UR4, 0x1 ;  /* 0x0000000403447c11 */ /* 0x000fe4000f8208ff */
[----:B------:R-:W-:Y:S02]  /*7570*/  LEA.HI.X R15, R9, UR7, R20, 0x1, P0 ;  /* 0x00000007090f7c11 */ /* 0x000fe400080f0c14 */
[----:B------:R-:W-:Y:S02]  /*7580*/  CS2R R20, SRZ ;  /* 0x0000000000147805 */ /* 0x000fe4000001ff00 */
[----:B------:R-:W-:-:S02]  /*7590*/  LEA.HI.X R69, R3, UR5, R8, 0x1, P1 ;  /* 0x0000000503457c11 */ /* 0x000fc400088f0c08 */
[----:B------:R-:W-:Y:S01]  /*75a0*/  CS2R R8, SRZ ;  /* 0x0000000000087805 */ /* 0x000fe2000001ff00 */
[----:B------:R1:W5:Y:S05]  /*75b0*/  @!P2 LDG.E.64 R40, desc[UR56][R14.64] ;  /* 0x000000380e28a981 */ /* 0x00036a000c1e1b00 */
[----:B------:R1:W5:Y:S04]  /*75c0*/  @!P3 LDG.E.64 R8, desc[UR56][R14.64+0x20] ;  /* 0x000020380e08b981 */ /* 0x000368000c1e1b00 */
[----:B------:R1:W5:Y:S04]  /*75d0*/  @!P2 LDG.E.64 R42, desc[UR56][R68.64] ;  /* 0x00000038442aa981 */ /* 0x000368000c1e1b00 */
[----:B------:R1:W5:Y:S02]  /*75e0*/  @!P3 LDG.E.64 R20, desc[UR56][R68.64+0x20] ;  /* 0x000020384414b981 */ /* 0x000364000c1e1b00 */
.L_x_10071:
[----:B------:R-:W-:Y:S05]  /*75f0*/  BSYNC B1 ;  /* 0x0000000000017941 */ /* 0x000fea0003800000 */
.L_x_10070:
[----:B------:R-:W-:Y:S01]  /*7600*/  IMAD.WIDE.U32 R10, R0, R6, R10 ;  /* 0x00000006000a7225 */ /* 0x000fe200078e000a */
[----:B-----5:R-:W-:Y:S01]  /*7610*/  LEA.HI R3, R70, R70, RZ, 0x1 ;  /* 0x0000004646037211 */ /* 0x020fe200078f08ff */
[----:B------:R-:W-:Y:S01]  /*7620*/  ULDC.64 UR4, c[0x0][0x3c8] ;  /* 0x0000f20000047ab9 */ /* 0x000fe20000000a00 */
[----:B------:R-:W-:Y:S01]  /*7630*/  ULDC.64 UR6, c[0x0][0x3e0] ;  /* 0x0000f80000067ab9 */ /* 0x000fe20000000a00 */
[----:B------:R-:W-:Y:S01]  /*7640*/  IMAD R6, R71, R6, RZ ;  /* 0x0000000647067224 */ /* 0x000fe200078e02ff */
[----:B------:R-:W-:Y:S01]  /*7650*/  LOP3.LUT R3, R3, 0xfffffffe, RZ, 0xc0, !PT ;  /* 0xfffffffe03037812 */ /* 0x000fe200078ec0ff */
[-C--:B------:R-:W-:Y:S02]  /*7660*/  IMAD R71, R71, R4.reuse, RZ ;  /* 0x0000000447477224 */ /* 0x080fe400078e02ff */
[----:B------:R-:W-:Y:S01]  /*7670*/  IMAD R7, R0, R7, R6 ;  /* 0x0000000700077224 */ /* 0x000fe200078e0206 */
[----:B------:R-:W-:Y:S01]  /*7680*/  IADD3 R3, R70, -R3, RZ ;  /* 0x8000000346037210 */ /* 0x000fe20007ffe0ff */
[----:B------:R-:W-:Y:S01]  /*7690*/  IMAD.WIDE.U32 R12, R0, R4, R12 ;  /* 0x00000004000c7225 */ /* 0x000fe200078e000c */
[----:B------:R-:W-:Y:S01]  /*76a0*/  LEA R4, P0, R10, UR4, 0x1 ;  /* 0x000000040a047c11 */ /* 0x000fe2000f8008ff */
[----:B------:R-:W-:Y:S01]  /*76b0*/  UMOV UR4, 0xffffffff ;  /* 0xffffffff00047882 */ /* 0x000fe20000000000 */
[----:B------:R-:W-:Y:S01]  /*76c0*/  SHF.L.U32 R6, R3, 0x1f, RZ ;  /* 0x0000001f03067819 */ /* 0x000fe200000006ff */
[----:B------:R-:W-:Y:S01]  /*76d0*/  IMAD R71, R0, R5, R71 ;  /* 0x0000000500477224 */ /* 0x000fe200078e0247 */
[----:B------:R-:W-:Y:S01]  /*76e0*/  LEA R0, P1, R12, UR6, 0x1 ;  /* 0x000000060c007c11 */ /* 0x000fe2000f8208ff */
[----:B------:R-:W-:-:S02]  /*76f0*/  IMAD.IADD R5, R11, 0x1, R7 ;  /* 0x000000010b057824 */ /* 0x000fc400078e0207 */
[----:B------:R-:W-:-:S03]  /*7700*/  IMAD.IADD R7, R13, 0x1, R71 ;  /* 0x000000010d077824 */ /* 0x000fc600078e0247 */
[----:B------:R-:W-:Y:S02]  /*7710*/  LEA.HI.X R5, R10, UR5, R5, 0x1, P0 ;  /* 0x000000050a057c11 */ /* 0x000fe400080f0c05 */
[----:B------:R-:W-:Y:S01]  /*7720*/  LEA.HI.X R3, R12, UR7, R7, 0x1, P1 ;  /* 0x000000070c037c11 */ /* 0x000fe200088f0c07 */
[----:B------:R-:W-:Y:S06]  /*7730*/  BRA.DIV UR4, `(.L_x_10072) ;  /* 0x000002d2042c7947 */ /* 0x000fec000b800000 */
.L_x_10330:
[----:B------:R-:W-:-:S03]  /*7740*/  UMOV UR4, 0xffffffff ;  /* 0xffffffff00047882 */ /* 0x000fc60000000000 */
[----:B------:R-:W-:Y:S05]  /*7750*/  BRA.DIV UR4, `(.L_x_10073) ;  /* 0x000002d2044c7947 */ /* 0x000fea000b800000 */
.L_x_10333:
[----:B------:R-:W-:-:S03]  /*7760*/  UMOV UR4, 0xffffffff ;  /* 0xffffffff00047882 */ /* 0x000fc60000000000 */
[----:B------:R-:W-:Y:S05]  /*7770*/  BRA.DIV UR4, `(.L_x_10074) ;  /* 0x000002d2046c7947 */ /* 0x000fea000b800000 */
.L_x_10336:
[----:B------:R-:W-:-:S03]  /*7780*/  UMOV UR4, 0xffffffff ;  /* 0xffffffff00047882 */ /* 0x000fc60000000000 */
[----:B------:R-:W-:Y:S05]  /*7790*/  BRA.DIV UR4, `(.L_x_10075) ;  /* 0x000002d2048c7947 */ /* 0x000fea000b800000 */
.L_x_10339:
[----:B------:R-:W-:-:S03]  /*77a0*/  UMOV UR4, 0xffffffff ;  /* 0xffffffff00047882 */ /* 0x000fc60000000000 */
[----:B------:R-:W-:Y:S05]  /*77b0*/  BRA.DIV UR4, `(.L_x_10076) ;  /* 0x000002d204ac7947 */ /* 0x000fea000b800000 */
.L_x_10342:
[----:B------:R-:W-:-:S03]  /*77c0*/  UMOV UR4, 0xffffffff ;  /* 0xffffffff00047882 */ /* 0x000fc60000000000 */
[----:B------:R-:W-:Y:S05]  /*77d0*/  BRA.DIV UR4, `(.L_x_10077) ;  /* 0x000002d204cc7947 */ /* 0x000fea000b800000 */
.L_x_10345:
[----:B------:R-:W-:-:S03]  /*77e0*/  UMOV UR4, 0xffffffff ;  /* 0xffffffff00047882 */ /* 0x000fc60000000000 */
[----:B------:R-:W-:Y:S05]  /*77f0*/  BRA.DIV UR4, `(.L_x_10078) ;  /* 0x000002d204ec7947 */ /* 0x000fea000b800000 */
.L_x_10348:
[----:B------:R-:W-:-:S03]  /*7800*/  UMOV UR4, 0xffffffff ;  /* 0xffffffff00047882 */ /* 0x000fc60000000000 */
[----:B------:R-:W-:Y:S05]  /*7810*/  BRA.DIV UR4, `(.L_x_10079) ;  /* 0x000002d6040c7947 */ /* 0x000fea000b800000 */
.L_x_10351:
[----:B------:R-:W2:Y:S01]  /*7820*/  SYNCS.PHASECHK.TRANS64.TRYWAIT P0, [R145+URZ+0x32400], R6 ;  /* 0x03240006910075a7 */ /* 0x000ea2000800017f */
[----:B------:R-:W-:Y:S04]  /*7830*/  BSSY B1, `(.L_x_10080) ;  /* 0x0000002000017945 */ /* 0x000fe80003800000 */
[----:B--2---:R-:W-:Y:S05]  /*7840*/  @!P0 BRA `(.L_x_10081) ;  /* 0x000002d400288947 */ /* 0x004fea0003800000 */
.L_x_10352:
[----:B------:R-:W-:Y:S05]  /*7850*/  BSYNC B1 ;  /* 0x0000000000017941 */ /* 0x000fea0003800000 */
.L_x_10080:
[----:B------:R-:W3:Y:S01]  /*7860*/  LDL R5, [R1+0x70] ;  /* 0x0000700001057983 */ /* 0x000ee20000100800 */
[C---:B------:R-:W-:Y:S01]  /*7870*/  IMAD.SHL.U32 R0, R179.reuse, 0x40, RZ ;  /* 0x00000040b3007824 */ /* 0x040fe200078e00ff */
[----:B------:R-:W-:Y:S01]  /*7880*/  LOP3.LUT P0, RZ, R179, 0x4, RZ, 0xc0, !PT ;  /* 0x00000004b3ff7812 */ /* 0x000fe2000780c0ff */
[----:B------:R-:W-:Y:S01]  /*7890*/  IMAD.MOV.U32 R4, RZ, RZ, R44 ;  /* 0x000000ffff047224 */ /* 0x000fe200078e002c */
[----:B------:R-:W-:Y:S01]  /*78a0*/  BSSY B1, `(.L_x_10082) ;  /* 0x0000085000017945 */ /* 0x000fe20003800000 */
[----:B--2---:R-:W-:Y:S01]  /*78b0*/  IMAD.MOV.U32 R6, RZ, RZ, R49 ;  /* 0x000000ffff067224 */ /* 0x004fe200078e0031 */
[----:B------:R-:W-:Y:S01]  /*78c0*/  LOP3.LUT R3, R0, 0x1c0, RZ, 0xc0, !PT ;  /* 0x000001c000037812 */ /* 0x000fe200078ec0ff */
[----:B------:R-:W-:-:S03]  /*78d0*/  IMAD.MOV.U32 R7, RZ, RZ, R46 ;  /* 0x000000ffff077224 */ /* 0x000fc600078e002e */
[----:B------:R-:W-:Y:S02]  /*78e0*/  LOP3.LUT R0, R3, 0x18, R22, 0xf8, !PT ;  /* 0x0000001803007812 */ /* 0x000fe400078ef816 */
[----:B------:R-:W-:Y:S02]  /*78f0*/  SHF.R.U32.HI R3, RZ, 0x3, R3 ;  /* 0x00000003ff037819 */ /* 0x000fe40000011603 */
[----:B------:R-:W-:Y:S01]  /*7900*/  PRMT R78, R6, 0x5410, R7 ;  /* 0x00005410064e7816 */ /* 0x000fe20000000007 */
[----:B------:R-:W-:Y:S01]  /*7910*/  IMAD.MOV.U32 R6, RZ, RZ, R50 ;  /* 0x000000ffff067224 */ /* 0x000fe200078e0032 */
[----:B------:R-:W-:Y:S01]  /*7920*/  LOP3.LUT R0, R0, R3, RZ, 0x3c, !PT ;  /* 0x0000000300007212 */ /* 0x000fe200078e3cff */
[----:B------:R-:W-:Y:S01]  /*7930*/  IMAD.MOV.U32 R3, RZ, RZ, R45 ;  /* 0x000000ffff037224 */ /* 0x000fe200078e002d */
[----:B------:R-:W-:-:S03]  /*7940*/  MOV R7, R51 ;  /* 0x0000003300077202 */ /* 0x000fc60000000f00 */
[----:B------:R-:W-:Y:S01]  /*7950*/  IMAD R0, R165, 0x200, R0 ;  /* 0x00000200a5007824 */ /* 0x000fe200078e0200 */
[----:B------:R-:W-:-:S03]  /*7960*/  PRMT R11, R11, 0x5410, R3 ;  /* 0x000054100b0b7816 */ /* 0x000fc60000000003 */
[----:B------:R-:W-:Y:S01]  /*7970*/  IMAD R145, R0, 0x2, R145 ;  /* 0x0000000200917824 */ /* 0x000fe200078e0291 */
[----:B------:R-:W-:Y:S01]  /*7980*/  PRMT R0, R4, 0x7610, R0 ;  /* 0x0000761004007816 */ /* 0x000fe20000000000 */
[----:B------:R-:W-:Y:S02]  /*7990*/  IMAD.MOV.U32 R4, RZ, RZ, R48 ;  /* 0x000000ffff047224 */ /* 0x000fe400078e0030 */
[C---:B------:R-:W-:Y:S02]  /*79a0*/  VIADD R10, R145.reuse, 0x18400 ;  /* 0x00018400910a7836 */ /* 0x040fe40000000000 */
[----:B------:R-:W-:Y:S01]  /*79b0*/  VIADD R3, R145, 0x18440 ;  /* 0x0001844091037836 */ /* 0x000fe20000000000 */
[----:B------:R-:W-:Y:S01]  /*79c0*/  PRMT R12, R4, 0x7610, R12 ;  /* 0x00007610040c7816 */ /* 0x000fe2000000000c */
[----:B------:R-:W-:Y:S02]  /*79d0*/  IMAD.MOV.U32 R4, RZ, RZ, R47 ;  /* 0x000000ffff047224 */ /* 0x000fe400078e002f */
[----:B------:R-:W-:Y:S01]  /*79e0*/  @P0 VIADD R3, R10, 0xffffffc0 ;  /* 0xffffffc00a030836 */ /* 0x000fe20000000000 */
[----:B------:R-:W-:Y:S01]  /*79f0*/  PRMT R12, R12, 0x5410, R6 ;  /* 0x000054100c0c7816 */ /* 0x000fe20000000006 */
[----:B------:R-:W-:Y:S01]  /*7a00*/  IMAD.MOV.U32 R6, RZ, RZ, R9 ;  /* 0x000000ffff067224 */ /* 0x000fe200078e0009 */
[----:B------:R-:W-:Y:S01]  /*7a10*/  PRMT R79, R4, 0x5410, R7 ;  /* 0x00005410044f7816 */ /* 0x000fe20000000007 */
[----:B------:R-:W-:-:S02]  /*7a20*/  IMAD.MOV.U32 R4, RZ, RZ, R8 ;  /* 0x000000ffff047224 */ /* 0x000fc400078e0008 */
[----:B------:R-:W-:Y:S01]  /*7a30*/  IMAD.MOV.U32 R7, RZ, RZ, R40 ;  /* 0x000000ffff077224 */ /* 0x000fe200078e0028 */
[----:B------:R-:W-:Y:S01]  /*7a40*/  PRMT R0, R0, 0x5410, R6 ;  /* 0x0000541000007816 */ /* 0x000fe20000000006 */
[----:B------:R-:W-:Y:S01]  /*7a50*/  IMAD.MOV.U32 R6, RZ, RZ, R42 ;  /* 0x000000ffff067224 */ /* 0x000fe200078e002a */
[----:B------:R-:W-:Y:S01]  /*7a60*/  PRMT R10, R10, 0x5410, R4 ;  /* 0x000054100a0a7816 */ /* 0x000fe20000000004 */
[----:B------:R-:W-:-:S05]  /*7a70*/  IMAD.MOV.U32 R4, RZ, RZ, R41 ;  /* 0x000000ffff047224 */ /* 0x000fca00078e0029 */
[----:B------:R-:W-:Y:S01]  /*7a80*/  PRMT R80, R7, 0x5410, R4 ;  /* 0x0000541007507816 */ /* 0x000fe20000000004 */
[----:B------:R-:W-:Y:S02]  /*7a90*/  IMAD.MOV.U32 R4, RZ, RZ, R20 ;  /* 0x000000ffff047224 */ /* 0x000fe400078e0014 */
[----:B------:R-:W-:-:S03]  /*7aa0*/  IMAD.MOV.U32 R7, RZ, RZ, R43 ;  /* 0x000000ffff077224 */ /* 0x000fc600078e002b */
[----:B------:R-:W-:Y:S02]  /*7ab0*/  PRMT R11, R4, 0x7610, R11 ;  /* 0x00007610040b7816 */ /* 0x000fe4000000000b */
[----:B------:R-:W-:Y:S01]  /*7ac0*/  PRMT R81, R6, 0x5410, R7 ;  /* 0x0000541006517816 */ /* 0x000fe20000000007 */
[----:B---3--:R-:W-:-:S05]  /*7ad0*/  IMAD R5, R5, -0x80, R156 ;  /* 0xffffff8005057824 */ /* 0x008fca00078e029c */
[----:B------:R-:W-:Y:S01]  /*7ae0*/  VIMNMX R77, R5, 0x80, PT ;  /* 0x00000080054d7848 */ /* 0x000fe20003fe0100 */
[----:B------:R-:W-:-:S03]  /*7af0*/  IMAD.MOV.U32 R5, RZ, RZ, R21 ;  /* 0x000000ffff057224 */ /* 0x000fc600078e0015 */
[----:B------:R-:W-:Y:S02]  /*7b00*/  ISETP.GE.AND P0, PT, R153, R77, PT ;  /* 0x0000004d9900720c */ /* 0x000fe40003f06270 */
[----:B------:R-:W-:-:S11]  /*7b10*/  PRMT R10, R5, 0x7610, R10 ;  /* 0x00007610050a7816 */ /* 0x000fd6000000000a */
[----:B------:R-:W-:Y:S05]  /*7b20*/  @P0 BRA `(.L_x_10083) ;  /* 0x0000000400700947 */ /* 0x000fea0003800000 */
[----:B------:R-:W2:Y:S01]  /*7b30*/  LDC R5, c[0x0][0x3d4] ;  /* 0x0000f500ff057b82 */ /* 0x000ea20000000800 */
[C---:B------:R-:W-:Y:S01]  /*7b40*/  VIADD R4, R24.reuse, 0x10 ;  /* 0x0000001018047836 */ /* 0x040fe20000000000 */
[----:B------:R-:W-:Y:S01]  /*7b50*/  BSSY B2, `(.L_x_10084) ;  /* 0x000002e000027945 */ /* 0x000fe20003800000 */
[----:B--2---:R-:W-:-:S03]  /*7b60*/  ISETP.GE.AND P0, PT, R24, R5, PT ;  /* 0x000000051800720c */ /* 0x004fc60003f06270 */
[----:B------:R-:W-:-:S10]  /*7b70*/  ISETP.GE.AND P1, PT, R4, R5, PT ;  /* 0x000000050400720c */ /* 0x000fd40003f26270 */
[----:B------:R-:W-:Y:S05]  /*7b80*/  @P0 BRA `(.L_x_10085) ;  /* 0x0000000000a80947 */ /* 0x000fea0003800000 */
[----:B------:R-:W0:Y:S01]  /*7b90*/  LDS.128 R4, [R145+0x18400] ;  /* 0x0184000091047984 */ /* 0x000e220000000c00 */
[--C-:B------:R-:W-:Y:S01]  /*7ba0*/  SHF.R.U64 R76, R48, 0x10, R49.reuse ;  /* 0x00000010304c7819 */ /* 0x100fe20000001231 */
[--C-:B------:R-:W-:Y:S01]  /*7bb0*/  HADD2.F32 R48, -RZ, R12.reuse.H0_H0 ;  /* 0x2000000cff307230 */ /* 0x100fe20000004100 */
[----:B------:R-:W-:Y:S02]  /*7bc0*/  SHF.R.U32.HI R49, RZ, 0x10, R49 ;  /* 0x00000010ff317819 */ /* 0x000fe40000011631 */
[--C-:B------:R-:W-:Y:S01]  /*7bd0*/  SHF.R.U64 R71, R50, 0x10, R51.reuse ;  /* 0x0000001032477819 */ /* 0x100fe20000001233 */
[----:B------:R-:W-:Y:S01]  /*7be0*/  HADD2.F32 R50, -RZ, R12.H1_H1 ;  /* 0x3000000cff327230 */ /* 0x000fe20000004100 */
[----:B------:R-:W-:Y:S01]  /*7bf0*/  SHF.R.U32.HI R51, RZ, 0x10, R51 ;  /* 0x00000010ff337819 */ /* 0x000fe20000011633 */
[----:B------:R-:W-:-:S04]  /*7c00*/  HADD2.F32 R49, -RZ, R49.H0_H0 ;  /* 0x20000031ff317230 */ /* 0x000fc80000004100 */
[----:B------:R-:W-:Y:S02]  /*7c10*/  HADD2.F32 R51, -RZ, R51.H0_H0 ;  /* 0x20000033ff337230 */ /* 0x000fe40000004100 */
[--C-:B01----:R-:W-:Y:S02]  /*7c20*/  HADD2.F32 R14, -RZ, R7.reuse.H0_H0 ;  /* 0x20000007ff0e7230 */ /* 0x103fe40000004100 */
        /* <DEDUP_REMOVED lines=32> */
.L_x_10085:
[----:B------:R-:W-:Y:S05]  /*7e30*/  BSYNC B2 ;  /* 0x0000000000027941 */ /* 0x000fea0003800000 */
.L_x_10084:
[----:B------:R-:W-:Y:S05]  /*7e40*/  @P1 BRA `(.L_x_10083) ;  /* 0x0000000000a81947 */ /* 0x000fea0003800000 */
[----:B--2---:R-:W2:Y:S01]  /*7e50*/  LDS.128 R4, [R3] ;  /* 0x0000000003047984 */ /* 0x004ea20000000c00 */
[--C-:B01----:R-:W-:Y:S01]  /*7e60*/  SHF.R.U64 R69, R44, 0x10, R45.reuse ;  /* 0x000000102c457819 */ /* 0x103fe2000000122d */
[----:B------:R-:W-:Y:S01]  /*7e70*/  HADD2.F32 R44, -RZ, R0.H0_H0 ;  /* 0x20000000ff2c7230 */ /* 0x000fe20000004100 */
[----:B------:R-:W-:Y:S02]  /*7e80*/  SHF.R.U32.HI R45, RZ, 0x10, R45 ;  /* 0x00000010ff2d7819 */ /* 0x000fe4000001162d */
[--C-:B------:R-:W-:Y:S01]  /*7e90*/  SHF.R.U64 R51, R46, 0x10, R47.reuse ;  /* 0x000000102e337819 */ /* 0x100fe2000000122f */
[----:B------:R-:W-:Y:S01]  /*7ea0*/  HADD2.F32 R46, -RZ, R78.H1_H1 ;  /* 0x3000004eff2e7230 */ /* 0x000fe20000004100 */
[----:B------:R-:W-:Y:S01]  /*7eb0*/  SHF.R.U32.HI R47, RZ, 0x10, R47 ;  /* 0x00000010ff2f7819 */ /* 0x000fe2000001162f */
[----:B------:R-:W-:-:S04]  /*7ec0*/  HADD2.F32 R45, -RZ, R45.H0_H0 ;  /* 0x2000002dff2d7230 */ /* 0x000fc80000004100 */
[----:B------:R-:W-:Y:S02]  /*7ed0*/  HADD2.F32 R47, -RZ, R47.H0_H0 ;  /* 0x2000002fff2f7230 */ /* 0x000fe40000004100 */
[--C-:B--2---:R-:W-:Y:S02]  /*7ee0*/  HADD2.F32 R14, -RZ, R7.reuse.H0_H0 ;  /* 0x20000007ff0e7230 */ /* 0x104fe40000004100 */
        /* <DEDUP_REMOVED lines=32> */
.L_x_10083:
[----:B------:R-:W-:Y:S05]  /*80f0*/  BSYNC B1 ;  /* 0x0000000000017941 */ /* 0x000fea0003800000 */
.L_x_10082:
[----:B------:R-:W-:-:S13]  /*8100*/  ISETP.GE.AND P0, PT, R154, R77, PT ;  /* 0x0000004d9a00720c */ /* 0x000fda0003f06270 */
[----:B------:R-:W-:Y:S05]  /*8110*/  @P0 BRA `(.L_x_10086) ;  /* 0x0000001800400947 */ /* 0x000fea0003800000 */
[----:B--23--:R-:W2:Y:S01]  /*8120*/  LDC R5, c[0x0][0x3d4] ;  /* 0x0000f500ff057b82 */ /* 0x00cea20000000800 */
[C---:B------:R-:W-:Y:S01]  /*8130*/  IADD3 R4, R24.reuse, 0x10, RZ ;  /* 0x0000001018047810 */ /* 0x040fe20007ffe0ff */
[----:B------:R-:W-:Y:S01]  /*8140*/  BSSY B1, `(.L_x_10087) ;  /* 0x000002e000017945 */ /* 0x000fe20003800000 */
[-C--:B--2---:R-:W-:Y:S02]  /*8150*/  ISETP.GE.AND P0, PT, R24, R5.reuse, PT ;  /* 0x000000051800720c */ /* 0x084fe40003f06270 */
[----:B------:R-:W-:-:S11]  /*8160*/  ISETP.GE.AND P1, PT, R4, R5, PT ;  /* 0x000000050400720c */ /* 0x000fd60003f26270 */
[----:B------:R-:W-:Y:S05]  /*8170*/  @P0 BRA `(.L_x_10088) ;  /* 0x0000000000a80947 */ /* 0x000fea0003800000 */
[----:B------:R-:W0:Y:S01]  /*8180*/  LDS.128 R4, [R145+0x1a400] ;  /* 0x01a4000091047984 */ /* 0x000e220000000c00 */
[--C-:B------:R-:W-:Y:S01]  /*8190*/  SHF.R.U32.HI R25, RZ, 0x10, R41.reuse ;  /* 0x00000010ff197819 */ /* 0x100fe20000011629 */
[----:B------:R-:W-:Y:S01]  /*81a0*/  HADD2.F32 R24, -RZ, R80.H0_H0 ;  /* 0x20000050ff187230 */ /* 0x000fe20000004100 */
[----:B------:R-:W-:Y:S01]  /*81b0*/  SHF.R.U64 R47, R40, 0x10, R41 ;  /* 0x00000010282f7819 */ /* 0x000fe20000001229 */
[----:B------:R-:W-:Y:S01]  /*81c0*/  HADD2.F32 R40, -RZ, R81.H0_H0 ;  /* 0x20000051ff287230 */ /* 0x000fe20000004100 */
[--C-:B------:R-:W-:Y:S01]  /*81d0*/  SHF.R.U32.HI R41, RZ, 0x10, R43.reuse ;  /* 0x00000010ff297819 */ /* 0x100fe2000001162b */
[----:B------:R-:W-:Y:S01]  /*81e0*/  HADD2.F32 R25, -RZ, R25.H0_H0 ;  /* 0x20000019ff197230 */ /* 0x000fe20000004100 */
[----:B------:R-:W-:-:S03]  /*81f0*/  SHF.R.U64 R45, R42, 0x10, R43 ;  /* 0x000000102a2d7819 */ /* 0x000fc6000000122b */
        /* <DEDUP_REMOVED lines=34> */
.L_x_10088:
[----:B------:R-:W-:Y:S05]  /*8420*/  BSYNC B1 ;  /* 0x0000000000017941 */ /* 0x000fea0003800000 */
.L_x_10087:
[----:B------:R-:W-:Y:S05]  /*8430*/  @P1 BRA `(.L_x_10086) ;  /* 0x0000001400781947 */ /* 0x000fea0003800000 */
[----:B--2---:R-:W2:Y:S01]  /*8440*/  LDS.128 R4, [R3+0x2000] ;  /* 0x0020000003047984 */ /* 0x004ea20000000c00 */
[--C-:B------:R-:W-:Y:S01]  /*8450*/  SHF.R.U64 R25, R20, 0x10, R21.reuse ;  /* 0x0000001014197819 */ /* 0x100fe20000001215 */
[----:B01----:R-:W-:Y:S01]  /*8460*/  HADD2.F32 R15, -RZ, R11.H0_H0 ;  /* 0x2000000bff0f7230 */ /* 0x003fe20000004100 */
[----:B------:R-:W-:Y:S01]  /*8470*/  SHF.R.U32.HI R20, RZ, 0x10, R21 ;  /* 0x00000010ff147819 */ /* 0x000fe20000011615 */
[----:B------:R-:W-:Y:S01]  /*8480*/  HADD2.F32 R13, -RZ, R10.H1_H1 ;  /* 0x3000000aff0d7230 */ /* 0x000fe20000004100 */
[--C-:B------:R-:W-:Y:S02]  /*8490*/  SHF.R.U32.HI R14, RZ, 0x10, R9.reuse ;  /* 0x00000010ff0e7819 */ /* 0x100fe40000011609 */
[----:B------:R-:W-:Y:S01]  /*84a0*/  SHF.R.U64 R40, R8, 0x10, R9 ;  /* 0x0000001008287819 */ /* 0x000fe20000001209 */
[----:B------:R-:W-:Y:S02]  /*84b0*/  HADD2.F32 R20, -RZ, R20.H0_H0 ;  /* 0x20000014ff147230 */ /* 0x000fe40000004100 */
[----:B------:R-:W-:-:S02]  /*84c0*/  HADD2.F32 R14, -RZ, R14.H0_H0 ;  /* 0x2000000eff0e7230 */ /* 0x000fc40000004100 */
[--C-:B--2---:R-:W-:Y:S02]  /*84d0*/  HADD2.F32 R12, -RZ, R7.reuse.H1_H1 ;  /* 0x30000007ff0c7230 */ /* 0x104fe40000004100 */
        /* <DEDUP_REMOVED lines=9> */
[----:B------:R-:W-:Y:S01]  /*8570*/  FFMA.FTZ R21, R11, R20, R21 ;  /* 0x000000140b157223 */ /* 0x000fe20000010015 */
[-C--:B------:R-:W-:Y:S01]  /*8580*/  FMUL.FTZ R14, R4, R13.reuse ;  /* 0x0000000d040e7220 */ /* 0x080fe20000410000 */
[----:B------:R-:W-:Y:S02]  /*8590*/  HADD2.F32 R6, -RZ, R5.H0_H0 ;  /* 0x20000005ff067230 */ /* 0x000fe40000004100 */
[C---:B------:R-:W-:Y:S01]  /*85a0*/  FFMA.FTZ R12, R7.reuse, R13, -R12 ;  /* 0x0000000d070c7223 */ /* 0x040fe2000001080c */
[----:B------:R-:W-:Y:S02]  /*85b0*/  HADD2.F32 R11, -RZ, R10.H0_H0 ;  /* 0x2000000aff0b7230 */ /* 0x000fe40000004100 */
[----:B------:R-:W-:Y:S01]  /*85c0*/  FFMA.FTZ R15, R7, R15, R14 ;  /* 0x0000000f070f7223 */ /* 0x000fe2000001000e */
[----:B------:R-:W-:-:S02]  /*85d0*/  HADD2.F32 R4, -RZ, R0.H1_H1 ;  /* 0x30000000ff047230 */ /* 0x000fc40000004100 */
[----:B------:R-:W-:Y:S02]  /*85e0*/  HADD2.F32 R5, -RZ, R5.H1_H1 ;  /* 0x30000005ff057230 */ /* 0x000fe40000004100 */
[CC--:B------:R-:W-:Y:S01]  /*85f0*/  FMUL.FTZ R13, R9.reuse, R11.reuse ;  /* 0x0000000b090d7220 */ /* 0x0c0fe20000410000 */
[----:B------:R-:W-:Y:S02]  /*8600*/  HADD2.F32 R10, -RZ, R25.H0_H0 ;  /* 0x20000019ff0a7230 */ /* 0x000fe40000004100 */
[-C--:B------:R-:W-:Y:S01]  /*8610*/  FMUL.FTZ R14, R9, R4.reuse ;  /* 0x00000004090e7220 */ /* 0x080fe20000410000 */
[----:B------:R-:W-:Y:S02]  /*8620*/  HADD2.F32 R0, -RZ, R40.H0_H0 ;  /* 0x20000028ff007230 */ /* 0x000fe40000004100 */
[C---:B------:R-:W-:Y:S01]  /*8630*/  FFMA.FTZ R13, R8.reuse, R4, -R13 ;  /* 0x00000004080d7223 */ /* 0x040fe2000001080d */
[----:B------:R-:W-:Y:S01]  /*8640*/  F2FP.F16.F32.PACK_AB R4, R15, R12 ;  /* 0x0000000c0f04723e */ /* 0x000fe200000000ff */
[C---:B------:R-:W-:Y:S01]  /*8650*/  FMUL.FTZ R7, R5.reuse, R10 ;  /* 0x0000000a05077220 */ /* 0x040fe20000410000 */
[----:B------:R-:W-:Y:S01]  /*8660*/  FFMA.FTZ R14, R8, R11, R14 ;  /* 0x0000000b080e7223 */ /* 0x000fe2000001000e */
[----:B------:R-:W-:-:S02]  /*8670*/  FMUL.FTZ R9, R5, R0 ;  /* 0x0000000005097220 */ /* 0x000fc40000410000 */
[C---:B------:R-:W-:Y:S01]  /*8680*/  FFMA.FTZ R5, R6.reuse, R0, -R7 ;  /* 0x0000000006057223 */ /* 0x040fe20000010807 */
[----:B------:R-:W-:Y:S01]  /*8690*/  F2FP.F16.F32.PACK_AB R7, R21, R24 ;  /* 0x000000181507723e */ /* 0x000fe200000000ff */
[----:B------:R-:W-:Y:S01]  /*86a0*/  FFMA.FTZ R10, R6, R10, R9 ;  /* 0x0000000a060a7223 */ /* 0x000fe20000010009 */
[----:B------:R-:W-:-:S04]  /*86b0*/  F2FP.F16.F32.PACK_AB R6, R14, R13 ;  /* 0x0000000d0e06723e */ /* 0x000fc800000000ff */
[----:B------:R-:W-:-:S05]  /*86c0*/  F2FP.F16.F32.PACK_AB R5, R10, R5 ;  /* 0x000000050a05723e */ /* 0x000fca00000000ff */
[----:B------:R4:W-:Y:S01]  /*86d0*/  STS.128 [R3+0x2000], R4 ;  /* 0x0020000403007388 */ /* 0x0009e20000000c00 */
[----:B------:R-:W-:Y:S05]  /*86e0*/  BRA `(.L_x_10086) ;  /* 0x0000001000cc7947 */ /* 0x000fea0003800000 */
.L_x_10067:
[----:B------:R0:W5:Y:S01]  /*86f0*/  LDL R20, [R1+0x224] ;  /* 0x0002240001147983 */ /* 0x0001620000100800 */
[----:B------:R-:W1:Y:S01]  /*8700*/  LDC R0, c[0x0][0x428] ;  /* 0x00010a00ff007b82 */ /* 0x000e620000000800 */
[----:B------:R-:W-:Y:S01]  /*8710*/  IMAD.MOV.U32 R11, RZ, RZ, R47 ;  /* 0x000000ffff0b7224 */ /* 0x000fe200078e002f */
[----:B------:R-:W-:Y:S01]  /*8720*/  ULDC.64 UR4, c[0x0][0x3c8] ;  /* 0x0000f20000047ab9 */ /* 0x000fe20000000a00 */
[----:B------:R-:W-:Y:S01]  /*8730*/  IMAD.MOV.U32 R10, RZ, RZ, R40 ;  /* 0x000000ffff0a7224 */ /* 0x000fe200078e0028 */
[----:B------:R-:W-:Y:S01]  /*8740*/  ULDC.64 UR6, c[0x0][0x3e0] ;  /* 0x0000f80000067ab9 */ /* 0x000fe20000000a00 */
[----:B------:R-:W-:-:S03]  /*8750*/  IMAD.MOV.U32 R43, RZ, RZ, R45 ;  /* 0x000000ffff2b7224 */ /* 0x000fc600078e002d */
[----:B------:R-:W2:Y:S01]  /*8760*/  LDC R21, c[0x0][0x3d4] ;  /* 0x0000f500ff157b82 */ /* 0x000ea20000000800 */
[----:B-1----:R-:W-:Y:S01]  /*8770*/  ISETP.NE.AND P3, PT, R0, 0x1, PT ;  /* 0x000000010000780c */ /* 0x002fe20003f65270 */
[----:B------:R-:W-:-:S04]  /*8780*/  IMAD R0, R15, 0x80, R153 ;  /* 0x000000800f007824 */ /* 0x000fc800078e0299 */
[----:B------:R-:W-:Y:S01]  /*8790*/  IMAD R0, R191, 0x40, R0 ;  /* 0x00000040bf007824 */ /* 0x000fe200078e0200 */
[----:B--2---:R-:W-:-:S04]  /*87a0*/  ISETP.GE.AND P0, PT, R22, R21, PT ;  /* 0x000000151600720c */ /* 0x004fc80003f06270 */
[----:B------:R-:W-:-:S03]  /*87b0*/  ISETP.GE.OR P1, PT, R154, R9, P0 ;  /* 0x000000099a00720c */ /* 0x000fc60000726670 */
[----:B------:R-:W1:Y:S01]  /*87c0*/  @P3 LDC R3, c[0x0][0x42c] ;  /* 0x00010b00ff033b82 */ /* 0x000e620000000800 */
[----:B------:R-:W-:-:S07]  /*87d0*/  ISETP.GE.OR P2, PT, R153, R9, P0 ;  /* 0x000000099900720c */ /* 0x000fce0000746670 */
[----:B------:R-:W2:Y:S06]  /*87e0*/  @P3 LDC R8, c[0x0][0x430] ;  /* 0x00010c00ff083b82 */ /* 0x000eac0000000800 */
[----:B------:R-:W-:Y:S02]  /*87f0*/  @!P2 IADD3 R14, P5, R77, R44, RZ ;  /* 0x0000002c4d0ea210 */ /* 0x000fe40007fbe0ff */
[----:B------:R-:W3:Y:S03]  /*8800*/  @!P1 LDC.64 R70, c[0x0][0x3c8] ;  /* 0x0000f200ff469b82 */ /* 0x000ee60000000a00 */
[----:B------:R-:W-:Y:S01]  /*8810*/  @!P2 IMAD.X R15, R78, 0x1, R49, P5 ;  /* 0x000000014e0fa824 */ /* 0x000fe200028e0631 */
[----:B------:R-:W-:Y:S01]  /*8820*/  @!P2 IADD3 R12, P5, R74, R51, RZ ;  /* 0x000000334a0ca210 */ /* 0x000fe20007fbe0ff */
[----:B-1----:R-:W-:-:S03]  /*8830*/  @P3 IMAD.HI.U32 R3, R0, R3, RZ ;  /* 0x0000000300033227 */ /* 0x002fc600078e00ff */
[----:B------:R-:W1:Y:S01]  /*8840*/  @!P1 LDC.64 R80, c[0x0][0x3e0] ;  /* 0x0000f800ff509b82 */ /* 0x000e620000000a00 */
[----:B------:R-:W-:Y:S01]  /*8850*/  @!P2 IMAD.X R13, R76, 0x1, R69, P5 ;  /* 0x000000014c0da824 */ /* 0x000fe200028e0645 */
[----:B--2---:R-:W-:Y:S02]  /*8860*/  @P3 SHF.R.U32.HI R0, RZ, R8, R3 ;  /* 0x00000008ff003219 */ /* 0x004fe40000011603 */
[----:B------:R-:W-:Y:S02]  /*8870*/  @!P1 IADD3 R47, P3, P4, R44, R84, R77 ;  /* 0x000000542c2f9210 */ /* 0x000fe40007c7e04d */
[----:B------:R-:W-:Y:S01]  /*8880*/  SHF.R.S32.HI R3, RZ, 0x1f, R0 ;  /* 0x0000001fff037819 */ /* 0x000fe20000011400 */
[----:B------:R-:W-:Y:S01]  /*8890*/  IMAD.WIDE.U32 R8, R0, R6, R42 ;  /* 0x0000000600087225 */ /* 0x000fe200078e002a */
[----:B------:R-:W-:Y:S02]  /*88a0*/  @!P1 IADD3.X R50, R49, R82, R78, P3, P4 ;  /* 0x0000005231329210 */ /* 0x000fe40001fe844e */
[----:B------:R-:W-:Y:S01]  /*88b0*/  @!P1 IADD3 R40, P3, P4, R51, R86, R74 ;  /* 0x0000005633289210 */ /* 0x000fe20007c7e04a */
[----:B------:R-:W-:-:S02]  /*88c0*/  IMAD R25, R3, R6, RZ ;  /* 0x0000000603197224 */ /* 0x000fc400078e02ff */
[-C--:B------:R-:W-:Y:S01]  /*88d0*/  IMAD.WIDE.U32 R10, R0, R4.reuse, R10 ;  /* 0x00000004000a7225 */ /* 0x080fe200078e000a */
[----:B------:R-:W-:Y:S02]  /*88e0*/  @!P1 IADD3.X R41, R69, R85, R76, P3, P4 ;  /* 0x0000005545299210 */ /* 0x000fe40001fe844c */
[----:B------:R-:W-:Y:S01]  /*88f0*/  @!P2 LEA R24, P3, R14, UR4, 0x1 ;  /* 0x000000040e18ac11 */ /* 0x000fe2000f8608ff */
[----:B------:R-:W-:Y:S01]  /*8900*/  IMAD R7, R0, R7, R25 ;  /* 0x0000000700077224 */ /* 0x000fe200078e0219 */
[----:B------:R-:W-:Y:S01]  /*8910*/  LEA R6, P4, R8, UR4, 0x1 ;  /* 0x0000000408067c11 */ /* 0x000fe2000f8808ff */
[----:B------:R-:W-:Y:S01]  /*8920*/  UMOV UR4, 0xffffffff ;  /* 0xffffffff00047882 */ /* 0x000fe20000000000 */
[----:B------:R-:W-:Y:S01]  /*8930*/  @!P2 LEA.HI.X R25, R14, UR5, R15, 0x1, P3 ;  /* 0x000000050e19ac11 */ /* 0x000fe200098f0c0f */
[----:B------:R-:W-:Y:S01]  /*8940*/  IMAD R14, R3, R4, RZ ;  /* 0x00000004030e7224 */ /* 0x000fe200078e02ff */
[----:B------:R-:W-:Y:S01]  /*8950*/  @!P2 LEA R44, P3, R12, UR6, 0x1 ;  /* 0x000000060c2cac11 */ /* 0x000fe2000f8608ff */
[----:B------:R-:W-:-:S02]  /*8960*/  IMAD.IADD R3, R9, 0x1, R7 ;  /* 0x0000000109037824 */ /* 0x000fc400078e0207 */
[----:B------:R-:W-:Y:S01]  /*8970*/  IMAD R5, R0, R5, R14 ;  /* 0x0000000500057224 */ /* 0x000fe200078e020e */
[----:B------:R-:W-:Y:S02]  /*8980*/  LEA R0, P5, R10, UR6, 0x1 ;  /* 0x000000060a007c11 */ /* 0x000fe4000f8a08ff */
[----:B------:R-:W-:Y:S01]  /*8990*/  LEA.HI.X R4, R8, UR5, R3, 0x1, P4 ;  /* 0x0000000508047c11 */ /* 0x000fe2000a0f0c03 */
[----:B------:R-:W-:Y:S01]  /*89a0*/  IMAD.IADD R3, R11, 0x1, R5 ;  /* 0x000000010b037824 */ /* 0x000fe200078e0205 */
[----:B------:R-:W-:Y:S02]  /*89b0*/  @!P2 LEA.HI.X R45, R12, UR7, R13, 0x1, P3 ;  /* 0x000000070c2dac11 */ /* 0x000fe400098f0c0d */
[----:B---3--:R-:W-:Y:S02]  /*89c0*/  @!P1 LEA R46, P3, R47, R70, 0x1 ;  /* 0x000000462f2e9211 */ /* 0x008fe400078608ff */
[----:B------:R-:W-:Y:S02]  /*89d0*/  LEA.HI.X R3, R10, UR7, R3, 0x1, P5 ;  /* 0x000000070a037c11 */ /* 0x000fe4000a8f0c03 */
[----:B-1----:R-:W-:Y:S01]  /*89e0*/  @!P1 LEA R48, P4, R40, R80, 0x1 ;  /* 0x0000005028309211 */ /* 0x002fe200078808ff */
[----:B0-----:R-:W-:-:S12]  /*89f0*/  BRA.DIV UR4, `(.L_x_10089) ;  /* 0x000002c204d07947 */ /* 0x001fd8000b800000 */
.L_x_10355:
[----:B------:R-:W-:-:S03]  /*8a00*/  UMOV UR4, 0xffffffff ;  /* 0xffffffff00047882 */ /* 0x000fc60000000000 */
[----:B------:R-:W-:Y:S05]  /*8a10*/  BRA.DIV UR4, `(.L_x_10090) ;  /* 0x000002c204f07947 */ /* 0x000fea000b800000 */
.L_x_10358:
[----:B------:R-:W-:-:S03]  /*8a20*/  UMOV UR4, 0xffffffff ;  /* 0xffffffff00047882 */ /* 0x000fc60000000000 */
[----:B------:R-:W-:Y:S05]  /*8a30*/  BRA.DIV UR4, `(.L_x_10091) ;  /* 0x000002c604107947 */ /* 0x000fea000b800000 */
.L_x_10361:
[----:B------:R-:W-:-:S03]  /*8a40*/  UMOV UR4, 0xffffffff ;  /* 0xffffffff00047882 */ /* 0x000fc60000000000 */
[----:B------:R-:W-:Y:S05]  /*8a50*/  BRA.DIV UR4, `(.L_x_10092) ;  /* 0x000002c604307947 */ /* 0x000fea000b800000 */
.L_x_10364:
[----:B------:R-:W-:-:S03]  /*8a60*/  UMOV UR4, 0xffffffff ;  /* 0xffffffff00047882 */ /* 0x000fc60000000000 */
[----:B------:R-:W-:Y:S05]  /*8a70*/  BRA.DIV UR4, `(.L_x_10093) ;  /* 0x000002c604507947 */ /* 0x000fea000b800000 */
.L_x_10367:
[----:B------:R-:W-:-:S03]  /*8a80*/  UMOV UR4, 0xffffffff ;  /* 0xffffffff00047882 */ /* 0x000fc60000000000 */
[----:B------:R-:W-:Y:S05]  /*8a90*/  BRA.DIV UR4, `(.L_x_10094) ;  /* 0x000002c604707947 */ /* 0x000fea000b800000 */
.L_x_10370:
[----:B------:R-:W-:-:S03]  /*8aa0*/  UMOV UR4, 0xffffffff ;  /* 0xffffffff00047882 */ /* 0x000fc60000000000 */
[----:B------:R-:W-:Y:S05]  /*8ab0*/  BRA.DIV UR4, `(.L_x_10095) ;  /* 0x000002c604907947 */ /* 0x000fea000b800000 */
.L_x_10373:
[----:B------:R-:W-:-:S03]  /*8ac0*/  UMOV UR4, 0xffffffff ;  /* 0xffffffff00047882 */ /* 0x000fc60000000000 */
[----:B------:R-:W-:Y:S05]  /*8ad0*/  BRA.DIV UR4, `(.L_x_10096) ;  /* 0x000002c604b07947 */ /* 0x000fea000b800000 */
.L_x_10376:
[----:B-----5:R-:W-:Y:S02]  /*8ae0*/  LEA.HI R0, R20, R20, RZ, 0x1 ;  /* 0x0000001414007211 */ /* 0x020fe400078f08ff */
[----:B------:R-:W-:Y:S02]  /*8af0*/  CS2R R14, SRZ ;  /* 0x00000000000e7805 */ /* 0x000fe4000001ff00 */
[----:B------:R-:W-:Y:S02]  /*8b00*/  @!P1 LEA.HI.X R49, R40, R81, R41, 0x1, P4 ;  /* 0x0000005128319211 */ /* 0x000fe400020f0c29 */
[----:B------:R-:W-:Y:S02]  /*8b10*/  CS2R R12, SRZ ;  /* 0x00000000000c7805 */ /* 0x000fe4000001ff00 */
[----:B------:R-:W-:Y:S02]  /*8b20*/  LOP3.LUT R3, R0, 0xfffffffe, RZ, 0xc0, !PT ;  /* 0xfffffffe00037812 */ /* 0x000fe400078ec0ff */
[----:B------:R-:W-:-:S02]  /*8b30*/  CS2R R42, SRZ ;  /* 0x00000000002a7805 */ /* 0x000fc4000001ff00 */
[----:B------:R-:W-:Y:S02]  /*8b40*/  CS2R R40, SRZ ;  /* 0x0000000000287805 */ /* 0x000fe4000001ff00 */
[----:B------:R-:W-:Y:S02]  /*8b50*/  CS2R R6, SRZ ;  /* 0x0000000000067805 */ /* 0x000fe4000001ff00 */
[----:B------:R-:W-:Y:S01]  /*8b60*/  @!P1 LEA.HI.X R47, R47, R71, R50, 0x1, P3 ;  /* 0x000000472f2f9211 */ /* 0x000fe200018f0c32 */
[----:B------:R-:W-:Y:S01]  /*8b70*/  IMAD.IADD R3, R20, 0x1, -R3 ;  /* 0x0000000114037824 */ /* 0x000fe200078e0a03 */
[----:B------:R-:W-:Y:S02]  /*8b80*/  CS2R R4, SRZ ;  /* 0x0000000000047805 */ /* 0x000fe4000001ff00 */
[----:B------:R-:W-:Y:S02]  /*8b90*/  CS2R R10, SRZ ;  /* 0x00000000000a7805 */ /* 0x000fe4000001ff00 */
[----:B------:R-:W-:Y:S01]  /*8ba0*/  CS2R R8, SRZ ;  /* 0x0000000000087805 */ /* 0x000fe2000001ff00 */
[----:B------:R0:W5:Y:S01]  /*8bb0*/  @!P2 LDG.E.128 R12, desc[UR56][R24.64] ;  /* 0x00000038180ca981 */ /* 0x000162000c1e1d00 */
[----:B------:R-:W-:-:S03]  /*8bc0*/  SHF.L.U32 R0, R3, 0x1f, RZ ;  /* 0x0000001f03007819 */ /* 0x000fc600000006ff */
[----:B------:R0:W5:Y:S04]  /*8bd0*/  @!P2 LDG.E.128 R40, desc[UR56][R44.64] ;  /* 0x000000382c28a981 */ /* 0x000168000c1e1d00 */
[----:B------:R0:W5:Y:S04]  /*8be0*/  @!P1 LDG.E.128 R4, desc[UR56][R46.64] ;  /* 0x000000382e049981 */ /* 0x000168000c1e1d00 */
[----:B------:R0:W5:Y:S01]  /*8bf0*/  @!P1 LDG.E.128 R8, desc[UR56][R48.64] ;  /* 0x0000003830089981 */ /* 0x000162000c1e1d00 */
[----:B------:R-:W1:Y:S01]  /*8c00*/  SYNCS.PHASECHK.TRANS64.TRYWAIT P1, [R145+URZ+0x32400], R0 ;  /* 0x03240000910075a7 */ /* 0x000e62000802017f */
[----:B------:R-:W-:Y:S04]  /*8c10*/  BSSY B1, `(.L_x_10097) ;  /* 0x0000002000017945 */ /* 0x000fe80003800000 */
[----:B01----:R-:W-:Y:S05]  /*8c20*/  @!P1 BRA `(.L_x_10098) ;  /* 0x000002c400849947 */ /* 0x003fea0003800000 */
.L_x_10377:
[----:B------:R-:W-:Y:S05]  /*8c30*/  BSYNC B1 ;  /* 0x0000000000017941 */ /* 0x000fea0003800000 */
.L_x_10097:
[----:B------:R-:W2:Y:S01]  /*8c40*/  LDL R45, [R1+0x70] ;  /* 0x00007000012d7983 */ /* 0x000ea20000100800 */
[----:B0----5:R-:W-:Y:S01]  /*8c50*/  IMAD.MOV.U32 R0, RZ, RZ, R14 ;  /* 0x000000ffff007224 */ /* 0x021fe200078e000e */
[----:B------:R-:W-:Y:S01]  /*8c60*/  MOV R20, R12 ;  /* 0x0000000c00147202 */ /* 0x000fe20000000f00 */
[----:B------:R-:W-:Y:S01]  /*8c70*/  IMAD.MOV.U32 R3, RZ, RZ, R15 ;  /* 0x000000ffff037224 */ /* 0x000fe200078e000f */
[----:B------:R-:W-:Y:S01]  /*8c80*/  BSSY B1, `(.L_x_10099) ;  /* 0x000007f000017945 */ /* 0x000fe20003800000 */
[----:B------:R-:W-:Y:S01]  /*8c90*/  IMAD.MOV.U32 R24, RZ, RZ, R42 ;  /* 0x000000ffff187224 */ /* 0x000fe200078e002a */
[----:B------:R-:W-:Y:S01]  /*8ca0*/  MOV R88, R8 ;  /* 0x0000000800587202 */ /* 0x000fe20000000f00 */
        /* <DEDUP_REMOVED lines=15> */
[----:B------:R-:W-:Y:S02]  /*8da0*/  IMAD.MOV.U32 R20, RZ, RZ, R4 ;  /* 0x000000ffff147224 */ /* 0x000fe400078e0004 */
[----:B------:R-:W-:Y:S01]  /*8db0*/  IMAD.IADD R21, R22, 0x1, R21 ;  /* 0x0000000116157824 */ /* 0x000fe200078e0215 */
[----:B------:R-:W-:Y:S01]  /*8dc0*/  PRMT R87, R25, 0x7610, R87 ;  /* 0x0000761019577816 */ /* 0x000fe20000000057 */
[----:B------:R-:W-:Y:S01]  /*8dd0*/  IMAD.MOV.U32 R89, RZ, RZ, R9 ;  /* 0x000000ffff597224 */ /* 0x000fe200078e0009 */
[----:B------:R-:W-:Y:S02]  /*8de0*/  PRMT R20, R20, 0x5410, R24 ;  /* 0x0000541014147816 */ /* 0x000fe40000000018 */
[----:B------:R-:W-:-:S02]  /*8df0*/  LOP3.LUT R21, R21, 0x38, RZ, 0xc0, !PT ;  /* 0x0000003815157812 */ /* 0x000fc400078ec0ff */
[----:B------:R-:W-:-:S04]  /*8e00*/  PRMT R24, R24, 0x5410, R20 ;  /* 0x0000541018187816 */ /* 0x000fc80000000014 */
[----:B------:R-:W-:Y:S01]  /*8e10*/  PRMT R24, R44, 0x7610, R24 ;  /* 0x000076102c187816 */ /* 0x000fe20000000018 */
[----:B--2---:R-:W-:-:S05]  /*8e20*/  IMAD R45, R45, -0x80, R156 ;  /* 0xffffff802d2d7824 */ /* 0x004fca00078e029c */
[----:B------:R-:W-:-:S04]  /*8e30*/  VIMNMX R45, R45, 0x80, PT ;  /* 0x000000802d2d7848 */ /* 0x000fc80003fe0100 */
[-C--:B------:R-:W-:Y:S02]  /*8e40*/  ISETP.GE.OR P1, PT, R153, R45.reuse, P0 ;  /* 0x0000002d9900720c */ /* 0x080fe40000726670 */
[----:B------:R-:W-:Y:S01]  /*8e50*/  ISETP.GE.OR P0, PT, R154, R45, P0 ;  /* 0x0000002d9a00720c */ /* 0x000fe20000706670 */
[----:B------:R-:W-:-:S05]  /*8e60*/  IMAD.MOV.U32 R45, RZ, RZ, R11 ;  /* 0x000000ffff2d7224 */ /* 0x000fca00078e000b */
[----:B------:R-:W-:-:S05]  /*8e70*/  PRMT R20, R45, 0x7610, R20 ;  /* 0x000076102d147816 */ /* 0x000fca0000000014 */
[----:B------:R-:W-:Y:S05]  /*8e80*/  @P1 BRA `(.L_x_10100) ;  /* 0x0000000400781947 */ /* 0x000fea0003800000 */
[----:B------:R-:W-:Y:S01]  /*8e90*/  IMAD.SHL.U32 R25, R179, 0x40, RZ ;  /* 0x00000040b3197824 */ /* 0x000fe200078e00ff */
[--C-:B------:R-:W-:Y:S02]  /*8ea0*/  SHF.R.U64 R82, R42, 0x10, R43.reuse ;  /* 0x000000102a527819 */ /* 0x100fe4000000122b */
[----:B------:R-:W-:Y:S01]  /*8eb0*/  SHF.R.U32.HI R69, RZ, 0x10, R43 ;  /* 0x00000010ff457819 */ /* 0x000fe2000001162b */
[--C-:B------:R-:W-:Y:S01]  /*8ec0*/  HADD2.F32 R43, -RZ, R68.reuse.H0_H0 ;  /* 0x20000044ff2b7230 */ /* 0x100fe20000004100 */
[----:B------:R-:W-:Y:S01]  /*8ed0*/  LOP3.LUT R48, R25, 0x1c0, RZ, 0xc0, !PT ;  /* 0x000001c019307812 */ /* 0x000fe200078ec0ff */
[----:B------:R-:W-:Y:S01]  /*8ee0*/  HADD2.F32 R68, -RZ, R68.H1_H1 ;  /* 0x30000044ff447230 */ /* 0x000fe20000004100 */
[----:B------:R-:W-:Y:S02]  /*8ef0*/  SHF.R.U64 R83, R40, 0x10, R41 ;  /* 0x0000001028537819 */ /* 0x000fe40000001229 */
[----:B------:R-:W-:Y:S02]  /*8f00*/  SHF.R.U32.HI R46, RZ, 0x3, R48 ;  /* 0x00000003ff2e7819 */ /* 0x000fe40000011630 */
[----:B------:R-:W-:-:S02]  /*8f10*/  LOP3.LUT R25, R48, 0x38, R22, 0xf8, !PT ;  /* 0x0000003830197812 */ /* 0x000fc400078ef816 */
[----:B------:R-:W-:Y:S02]  /*8f20*/  LOP3.LUT R48, R46, R21, R48, 0x1e, !PT ;  /* 0x000000152e307212 */ /* 0x000fe400078e1e30 */
[----:B------:R-:W-:Y:S02]  /*8f30*/  LOP3.LUT R44, R25, R46, RZ, 0x3c, !PT ;  /* 0x0000002e192c7212 */ /* 0x000fe400078e3cff */
[----:B------:R-:W-:Y:S01]  /*8f40*/  SHF.R.U32.HI R70, RZ, 0x10, R41 ;  /* 0x00000010ff467819 */ /* 0x000fe20000011629 */
[C---:B------:R-:W-:Y:S01]  /*8f50*/  IMAD R48, R165.reuse, 0x200, R48 ;  /* 0x00000200a5307824 */ /* 0x040fe200078e0230 */
[--C-:B------:R-:W-:Y:S01]  /*8f60*/  SHF.R.U64 R85, R12, 0x10, R13.reuse ;  /* 0x000000100c557819 */ /* 0x100fe2000000120d */
[----:B------:R-:W-:Y:S01]  /*8f70*/  IMAD R44, R165, 0x200, R44 ;  /* 0x00000200a52c7824 */ /* 0x000fe200078e022c */
[----:B------:R-:W-:Y:S01]  /*8f80*/  SHF.R.U32.HI R71, RZ, 0x10, R13 ;  /* 0x00000010ff477819 */ /* 0x000fe2000001160d */
[----:B------:R-:W-:Y:S01]  /*8f90*/  IMAD R81, R48, 0x2, R145 ;  /* 0x0000000230517824 */ /* 0x000fe200078e0291 */
[----:B------:R-:W-:Y:S01]  /*8fa0*/  SHF.R.U64 R84, R14, 0x10, R15 ;  /* 0x000000100e547819 */ /* 0x000fe2000000120f */
[----:B------:R-:W-:Y:S01]  /*8fb0*/  IMAD R79, R44, 0x2, R145 ;  /* 0x000000022c4f7824 */ /* 0x000fe200078e0291 */
[----:B------:R-:W-:Y:S01]  /*8fc0*/  SHF.R.U32.HI R77, RZ, 0x10, R15 ;  /* 0x00000010ff4d7819 */ /* 0x000fe2000001160f */
[----:B------:R-:W-:Y:S01]  /*8fd0*/  HADD2.F32 R70, -RZ, R70.H0_H0 ;  /* 0x20000046ff467230 */ /* 0x000fe20000004100 */
[----:B------:R-:W0:Y:S04]  /*8fe0*/  LDS.128 R48, [R81+0x18400] ;  /* 0x0184000051307984 */ /* 0x000e280000000c00 */
[----:B------:R-:W1:Y:S01]  /*8ff0*/  LDS.128 R44, [R79+0x18400] ;  /* 0x018400004f2c7984 */ /* 0x000e620000000c00 */
[----:B0-----:R-:W-:-:S02]  /*9000*/  HADD2.F32 R40, -RZ, R49.H0_H0 ;  /* 0x20000031ff287230 */ /* 0x001fc40000004100 */
[----:B------:R-:W-:Y:S02]  /*9010*/  HADD2.F32 R49, -RZ, R49.H1_H1 ;  /* 0x30000031ff317230 */ /* 0x000fe40000004100 */
[----:B-1----:R-:W-:Y:S02]  /*9020*/  HADD2.F32 R13, -RZ, R45.H0_H0 ;  /* 0x2000002dff0d7230 */ /* 0x002fe40000004100 */
[CC--:B------:R-:W-:Y:S01]  /*9030*/  FMUL.FTZ R74, R40.reuse, R68.reuse ;  /* 0x00000044284a7220 */ /* 0x0c0fe20000410000 */
[-C--:B------:R-:W-:Y:S01]  /*9040*/  FMUL.FTZ R76, R40, R43.reuse ;  /* 0x0000002b284c7220 */ /* 0x080fe20000410000 */
[----:B------:R-:W-:Y:S02]  /*9050*/  HADD2.F32 R40, -RZ, R71.H0_H0 ;  /* 0x20000047ff287230 */ /* 0x000fe40000004100 */
[C---:B------:R-:W-:Y:S01]  /*9060*/  FFMA.FTZ R74, R13.reuse, R43, -R74 ;  /* 0x0000002b0d4a7223 */ /* 0x040fe2000001084a */
[----:B------:R-:W-:Y:S02]  /*9070*/  HADD2.F32 R45, -RZ, R45.H1_H1 ;  /* 0x3000002dff2d7230 */ /* 0x000fe40000004100 */
[----:B------:R-:W-:Y:S01]  /*9080*/  FFMA.FTZ R76, R13, R68, R76 ;  /* 0x000000440d4c7223 */ /* 0x000fe2000001004c */
[----:B------:R-:W-:-:S02]  /*9090*/  HADD2.F32 R43, -RZ, R78.H0_H0 ;  /* 0x2000004eff2b7230 */ /* 0x000fc40000004100 */
[C---:B------:R-:W-:Y:S01]  /*90a0*/  FMUL.FTZ R78, R49.reuse, R70 ;  /* 0x00000046314e7220 */ /* 0x040fe20000410000 */
[----:B------:R-:W-:Y:S02]  /*90b0*/  HADD2.F32 R42, -RZ, R51.H0_H0 ;  /* 0x20000033ff2a7230 */ /* 0x000fe40000004100 */
[-C--:B------:R-:W-:Y:S01]  /*90c0*/  FMUL.FTZ R80, R49, R40.reuse ;  /* 0x0000002831507220 */ /* 0x080fe20000410000 */
[----:B------:R-:W-:Y:S02]  /*90d0*/  HADD2.F32 R13, -RZ, R0.H1_H1 ;  /* 0x30000000ff0d7230 */ /* 0x000fe40000004100 */
[----:B------:R-:W-:Y:S01]  /*90e0*/  FFMA.FTZ R49, R45, R40, -R78 ;  /* 0x000000282d317223 */ /* 0x000fe2000001084e */
[----:B------:R-:W-:Y:S02]  /*90f0*/  HADD2.F32 R15, -RZ, R47.H0_H0 ;  /* 0x2000002fff0f7230 */ /* 0x000fe40000004100 */
[----:B------:R-:W-:Y:S01]  /*9100*/  FMUL.FTZ R40, R42, R43 ;  /* 0x0000002b2a287220 */ /* 0x000fe20000410000 */
[----:B------:R-:W-:-:S02]  /*9110*/  HADD2.F32 R51, -RZ, R51.H1_H1 ;  /* 0x30000033ff337230 */ /* 0x000fc40000004100 */
[-C--:B------:R-:W-:Y:S01]  /*9120*/  FMUL.FTZ R42, R42, R13.reuse ;  /* 0x0000000d2a2a7220 */ /* 0x080fe20000410000 */
[----:B------:R-:W-:Y:S02]  /*9130*/  HADD2.F32 R68, -RZ, R69.H0_H0 ;  /* 0x20000045ff447230 */ /* 0x000fe40000004100 */
[C---:B------:R-:W-:Y:S01]  /*9140*/  FFMA.FTZ R71, R15.reuse, R13, -R40 ;  /* 0x0000000d0f477223 */ /* 0x040fe20000010828 */
[----:B------:R-:W-:Y:S02]  /*9150*/  HADD2.F32 R40, -RZ, R77.H0_H0 ;  /* 0x2000004dff287230 */ /* 0x000fe40000004100 */
[----:B------:R-:W-:Y:S01]  /*9160*/  FFMA.FTZ R77, R15, R43, R42 ;  /* 0x0000002b0f4d7223 */ /* 0x000fe2000001002a */
[----:B------:R-:W-:Y:S02]  /*9170*/  HADD2.F32 R47, -RZ, R47.H1_H1 ;  /* 0x3000002fff2f7230 */ /* 0x000fe40000004100 */
[----:B------:R-:W-:Y:S01]  /*9180*/  FMUL.FTZ R42, R51, R68 ;  /* 0x00000044332a7220 */ /* 0x000fe20000410000 */
[----:B------:R-:W-:-:S02]  /*9190*/  HADD2.F32 R25, -RZ, R48.H0_H0 ;  /* 0x20000030ff197230 */ /* 0x000fc40000004100 */
[----:B------:R-:W-:Y:S01]  /*91a0*/  FFMA.FTZ R69, R45, R70, R80 ;  /* 0x000000462d457223 */ /* 0x000fe20000010050 */
[----:B------:R-:W-:Y:S02]  /*91b0*/  HADD2.F32 R15, -RZ, R86.H1_H1 ;  /* 0x30000056ff0f7230 */ /* 0x000fe40000004100 */
[-C--:B------:R-:W-:Y:S01]  /*91c0*/  FMUL.FTZ R80, R51, R40.reuse ;  /* 0x0000002833507220 */ /* 0x080fe20000410000 */
[----:B------:R-:W-:Y:S02]  /*91d0*/  HADD2.F32 R13, -RZ, R3.H0_H0 ;  /* 0x20000003ff0d7230 */ /* 0x000fe40000004100 */
[----:B------:R-:W-:Y:S01]  /*91e0*/  FFMA.FTZ R78, R47, R40, -R42 ;  /* 0x000000282f4e7223 */ /* 0x000fe2000001082a */
[----:B------:R-:W-:Y:S02]  /*91f0*/  HADD2.F32 R41, -RZ, R50.H0_H0 ;  /* 0x20000032ff297230 */ /* 0x000fe40000004100 */
[----:B------:R-:W-:Y:S01]  /*9200*/  FMUL.FTZ R43, R25, R15 ;  /* 0x0000000f192b7220 */ /* 0x000fe20000410000 */
[----:B------:R-:W-:-:S02]  /*9210*/  HADD2.F32 R40, -RZ, R86.H0_H0 ;  /* 0x20000056ff287230 */ /* 0x000fc40000004100 */
[-C--:B------:R-:W-:Y:S01]  /*9220*/  FMUL.FTZ R70, R25, R13.reuse ;  /* 0x0000000d19467220 */ /* 0x080fe20000410000 */
[----:B------:R-:W-:Y:S02]  /*9230*/  HADD2.F32 R12, -RZ, R44.H0_H0 ;  /* 0x2000002cff0c7230 */ /* 0x000fe40000004100 */
[----:B------:R-:W-:Y:S01]  /*9240*/  FFMA.FTZ R80, R47, R68, R80 ;  /* 0x000000442f507223 */ /* 0x000fe20000010050 */
[----:B------:R-:W-:Y:S02]  /*9250*/  HADD2.F32 R0, -RZ, R0.H0_H0 ;  /* 0x20000000ff007230 */ /* 0x000fe40000004100 */
[----:B------:R-:W-:Y:S01]  /*9260*/  FMUL.FTZ R25, R41, R40 ;  /* 0x0000002829197220 */ /* 0x000fe20000410000 */
[----:B------:R-:W-:Y:S02]  /*9270*/  HADD2.F32 R14, -RZ, R46.H0_H0 ;  /* 0x2000002eff0e7230 */ /* 0x000fe40000004100 */
[----:B------:R-:W-:Y:S01]  /*9280*/  FFMA.FTZ R42, R12, R13, -R43 ;  /* 0x0000000d0c2a7223 */ /* 0x000fe2000001082b */
[----:B------:R-:W-:-:S02]  /*9290*/  HADD2.F32 R48, -RZ, R48.H1_H1 ;  /* 0x30000030ff307230 */ /* 0x000fc40000004100 */
[-C--:B------:R-:W-:Y:S01]  /*92a0*/  FMUL.FTZ R43, R41, R0.reuse ;  /* 0x00000000292b7220 */ /* 0x080fe20000410000 */
[----:B------:R-:W-:Y:S02]  /*92b0*/  HADD2.F32 R50, -RZ, R50.H1_H1 ;  /* 0x30000032ff327230 */ /* 0x000fe40000004100 */
[----:B------:R-:W-:Y:S01]  /*92c0*/  FFMA.FTZ R0, R14, R0, -R25 ;  /* 0x000000000e007223 */ /* 0x000fe20000010819 */
[----:B------:R-:W-:Y:S01]  /*92d0*/  FFMA.FTZ R70, R12, R15, R70 ;  /* 0x0000000f0c467223 */ /* 0x000fe20000010046 */
[----:B------:R-:W-:Y:S02]  /*92e0*/  HADD2.F32 R25, -RZ, R83.H0_H0 ;  /* 0x20000053ff197230 */ /* 0x000fe40000004100 */
[----:B------:R-:W-:Y:S01]  /*92f0*/  FFMA.FTZ R47, R14, R40, R43 ;  /* 0x000000280e2f7223 */ /* 0x000fe2000001002b */
[----:B------:R-:W-:Y:S02]  /*9300*/  HADD2.F32 R41, -RZ, R82.H0_H0 ;  /* 0x20000052ff297230 */ /* 0x000fe40000004100 */
        /* <DEDUP_REMOVED lines=22> */
.L_x_10100:
[----:B------:R-:W-:Y:S05]  /*9470*/  BSYNC B1 ;  /* 0x0000000000017941 */ /* 0x000fea0003800000 */
.L_x_10099:
[----:B------:R-:W-:Y:S02]  /*9480*/  PRMT R3, R88, 0x7610, R3 ;  /* 0x0000761058037816 */ /* 0x000fe40000000003 */
[----:B------:R-:W-:Y:S01]  /*9490*/  PRMT R46, R89, 0x7610, R46 ;  /* 0x00007610592e7816 */ /* 0x000fe2000000002e */
[----:B------:R-:W-:Y:S06]  /*94a0*/  @P0 BRA `(.L_x_10086) ;  /* 0x00000004005c0947 */ /* 0x000fec0003800000 */
[----:B------:R-:W-:Y:S01]  /*94b0*/  LOP3.LUT R21, R167, R21, R166, 0x1e, !PT ;  /* 0x00000015a7157212 */ /* 0x000fe200078e1ea6 */
[----:B0-----:R-:W0:Y:S01]  /*94c0*/  LDS.128 R12, [R210+0x18400] ;  /* 0x01840000d20c7984 */ /* 0x001e220000000c00 */
[--C-:B------:R-:W-:Y:S01]  /*94d0*/  SHF.R.U64 R51, R8, 0x10, R9.reuse ;  /* 0x0000001008337819 */ /* 0x100fe20000001209 */
[----:B------:R-:W-:Y:S01]  /*94e0*/  HADD2.F32 R46, -RZ, R46.H0_H0 ;  /* 0x2000002eff2e7230 */ /* 0x000fe20000004100 */
[----:B------:R-:W-:Y:S01]  /*94f0*/  SHF.R.U32.HI R48, RZ, 0x10, R9 ;  /* 0x00000010ff307819 */ /* 0x000fe20000011609 */
[----:B------:R-:W-:Y:S01]  /*9500*/  IMAD.IADD R0, R168, 0x1, R21 ;  /* 0x00000001a8007824 */ /* 0x000fe200078e0215 */
[--C-:B------:R-:W-:Y:S01]  /*9510*/  SHF.R.U64 R74, R4, 0x10, R5.reuse ;  /* 0x00000010044a7819 */ /* 0x100fe20000001205 */
[----:B------:R-:W-:Y:S01]  /*9520*/  HADD2.F32 R44, -RZ, R87.H0_H0 ;  /* 0x20000057ff2c7230 */ /* 0x000fe20000004100 */
[----:B------:R-:W-:Y:S01]  /*9530*/  SHF.R.U32.HI R21, RZ, 0x10, R5 ;  /* 0x00000010ff157819 */ /* 0x000fe20000011605 */
[----:B------:R-:W-:Y:S01]  /*9540*/  IMAD R0, R0, 0x2, R145 ;  /* 0x0000000200007824 */ /* 0x000fe200078e0291 */
[--C-:B------:R-:W-:Y:S01]  /*9550*/  SHF.R.U64 R49, R10, 0x10, R11.reuse ;  /* 0x000000100a317819 */ /* 0x100fe2000000120b */
[----:B------:R-:W-:Y:S01]  /*9560*/  HADD2.F32 R48, -RZ, R48.H0_H0 ;  /* 0x20000030ff307230 */ /* 0x000fe20000004100 */
[----:B------:R-:W-:-:S02]  /*9570*/  SHF.R.U32.HI R47, RZ, 0x10, R11 ;  /* 0x00000010ff2f7819 */ /* 0x000fc4000001160b */
[----:B------:R-:W1:Y:S01]  /*9580*/  LDS.128 R40, [R0+0x18400] ;  /* 0x0184000000287984 */ /* 0x000e620000000c00 */
[--C-:B------:R-:W-:Y:S02]  /*9590*/  SHF.R.U32.HI R69, RZ, 0x10, R7.reuse ;  /* 0x00000010ff457819 */ /* 0x100fe40000011607 */
[----:B------:R-:W-:Y:S01]  /*95a0*/  SHF.R.U64 R71, R6, 0x10, R7 ;  /* 0x0000001006477819 */ /* 0x000fe20000001207 */
[--C-:B0-----:R-:W-:Y:S02]  /*95b0*/  HADD2.F32 R5, -RZ, R13.reuse.H0_H0 ;  /* 0x2000000dff057230 */ /* 0x101fe40000004100 */
[----:B------:R-:W-:Y:S02]  /*95c0*/  HADD2.F32 R4, -RZ, R12.H0_H0 ;  /* 0x2000000cff047230 */ /* 0x000fe40000004100 */
[----:B------:R-:W-:Y:S02]  /*95d0*/  HADD2.F32 R13, -RZ, R13.H1_H1 ;  /* 0x3000000dff0d7230 */ /* 0x000fe40000004100 */
[----:B------:R-:W-:-:S02]  /*95e0*/  HADD2.F32 R6, -RZ, R14.H0_H0 ;  /* 0x2000000eff067230 */ /* 0x000fc40000004100 */
[--C-:B------:R-:W-:Y:S02]  /*95f0*/  HADD2.F32 R7, -RZ, R15.reuse.H0_H0 ;  /* 0x2000000fff077230 */ /* 0x100fe40000004100 */
[----:B------:R-:W-:Y:S02]  /*9600*/  HADD2.F32 R15, -RZ, R15.H1_H1 ;  /* 0x3000000fff0f7230 */ /* 0x000fe40000004100 */
[----:B------:R-:W-:Y:S02]  /*9610*/  HADD2.F32 R12, -RZ, R12.H1_H1 ;  /* 0x3000000cff0c7230 */ /* 0x000fe40000004100 */
[--C-:B-1----:R-:W-:Y:S02]  /*9620*/  HADD2.F32 R9, -RZ, R41.reuse.H0_H0 ;  /* 0x20000029ff097230 */ /* 0x102fe40000004100 */
[----:B------:R-:W-:Y:S02]  /*9630*/  HADD2.F32 R8, -RZ, R40.H0_H0 ;  /* 0x20000028ff087230 */ /* 0x000fe40000004100 */
[----:B------:R-:W-:-:S02]  /*9640*/  HADD2.F32 R41, -RZ, R41.H1_H1 ;  /* 0x30000029ff297230 */ /* 0x000fc40000004100 */
[C---:B------:R-:W-:Y:S01]  /*9650*/  FMUL.FTZ R50, R9.reuse, R46 ;  /* 0x0000002e09327220 */ /* 0x040fe20000410000 */
[-C--:B------:R-:W-:Y:S01]  /*9660*/  FMUL.FTZ R68, R9, R44.reuse ;  /* 0x0000002c09447220 */ /* 0x080fe20000410000 */
[----:B------:R-:W-:Y:S02]  /*9670*/  HADD2.F32 R9, -RZ, R3.H0_H0 ;  /* 0x20000003ff097230 */ /* 0x000fe40000004100 */
[C---:B------:R-:W-:Y:S01]  /*9680*/  FFMA.FTZ R50, R5.reuse, R44, -R50 ;  /* 0x0000002c05327223 */ /* 0x040fe20000010832 */
[----:B------:R-:W-:Y:S02]  /*9690*/  HADD2.F32 R44, -RZ, R21.H0_H0 ;  /* 0x20000015ff2c7230 */ /* 0x000fe40000004100 */
[----:B------:R-:W-:Y:S01]  /*96a0*/  FFMA.FTZ R68, R5, R46, R68 ;  /* 0x0000002e05447223 */ /* 0x000fe20000010044 */
[----:B------:R-:W-:Y:S02]  /*96b0*/  HADD2.F32 R5, -RZ, R24.H1_H1 ;  /* 0x30000018ff057230 */ /* 0x000fe40000004100 */
[----:B------:R-:W-:Y:S01]  /*96c0*/  FMUL.FTZ R25, R8, R9 ;  /* 0x0000000908197220 */ /* 0x000fe20000410000 */
[C---:B------:R-:W-:Y:S01]  /*96d0*/  FMUL.FTZ R70, R41.reuse, R48 ;  /* 0x0000003029467220 */ /* 0x040fe20000410000 */
[----:B------:R-:W-:Y:S01]  /*96e0*/  FMUL.FTZ R46, R41, R44 ;  /* 0x0000002c292e7220 */ /* 0x000fe20000410000 */
[----:B------:R-:W-:-:S02]  /*96f0*/  HADD2.F32 R10, -RZ, R42.H0_H0 ;  /* 0x2000002aff0a7230 */ /* 0x000fc40000004100 */
[-C--:B------:R-:W-:Y:S01]  /*9700*/  FMUL.FTZ R8, R8, R5.reuse ;  /* 0x0000000508087220 */ /* 0x080fe20000410000 */
[C---:B------:R-:W-:Y:S01]  /*9710*/  FFMA.FTZ R25, R4.reuse, R5, -R25 ;  /* 0x0000000504197223 */ /* 0x040fe20000010819 */
[C---:B------:R-:W-:Y:S01]  /*9720*/  FFMA.FTZ R41, R13.reuse, R44, -R70 ;  /* 0x0000002c0d297223 */ /* 0x040fe20000010846 */
[----:B------:R-:W-:Y:S01]  /*9730*/  FFMA.FTZ R45, R13, R48, R46 ;  /* 0x000000300d2d7223 */ /* 0x000fe2000001002e */
[----:B------:R-:W-:Y:S02]  /*9740*/  HADD2.F32 R5, -RZ, R20.H1_H1 ;  /* 0x30000014ff057230 */ /* 0x000fe40000004100 */
[----:B------:R-:W-:Y:S01]  /*9750*/  FFMA.FTZ R13, R4, R9, R8 ;  /* 0x00000009040d7223 */ /* 0x000fe20000010008 */
[----:B------:R-:W-:Y:S02]  /*9760*/  HADD2.F32 R11, -RZ, R43.H0_H0 ;  /* 0x2000002bff0b7230 */ /* 0x000fe40000004100 */
[----:B------:R-:W-:Y:S02]  /*9770*/  HADD2.F32 R21, -RZ, R24.H0_H0 ;  /* 0x20000018ff157230 */ /* 0x000fe40000004100 */
[----:B------:R-:W-:-:S02]  /*9780*/  HADD2.F32 R20, -RZ, R20.H0_H0 ;  /* 0x20000014ff147230 */ /* 0x000fc40000004100 */
[----:B------:R-:W-:Y:S02]  /*9790*/  HADD2.F32 R4, -RZ, R3.H1_H1 ;  /* 0x30000003ff047230 */ /* 0x000fe40000004100 */
[C---:B------:R-:W-:Y:S01]  /*97a0*/  FMUL.FTZ R9, R10.reuse, R21 ;  /* 0x000000150a097220 */ /* 0x040fe20000410000 */
[-C--:B------:R-:W-:Y:S01]  /*97b0*/  FMUL.FTZ R3, R10, R5.reuse ;  /* 0x000000050a037220 */ /* 0x080fe20000410000 */
[C---:B------:R-:W-:Y:S01]  /*97c0*/  FMUL.FTZ R44, R11.reuse, R20 ;  /* 0x000000140b2c7220 */ /* 0x040fe20000410000 */
[----:B------:R-:W-:Y:S02]  /*97d0*/  HADD2.F32 R43, -RZ, R43.H1_H1 ;  /* 0x3000002bff2b7230 */ /* 0x000fe40000004100 */
[----:B------:R-:W-:Y:S01]  /*97e0*/  FMUL.FTZ R11, R11, R4 ;  /* 0x000000040b0b7220 */ /* 0x000fe20000410000 */
[----:B------:R-:W-:Y:S02]  /*97f0*/  HADD2.F32 R10, -RZ, R47.H0_H0 ;  /* 0x2000002fff0a7230 */ /* 0x000fe40000004100 */
[----:B------:R-:W-:Y:S01]  /*9800*/  FFMA.FTZ R24, R6, R5, -R9 ;  /* 0x0000000506187223 */ /* 0x000fe20000010809 */
[----:B------:R-:W-:-:S02]  /*9810*/  HADD2.F32 R8, -RZ, R69.H0_H0 ;  /* 0x20000045ff087230 */ /* 0x000fc40000004100 */
[----:B------:R-:W-:Y:S01]  /*9820*/  FFMA.FTZ R21, R6, R21, R3 ;  /* 0x0000001506157223 */ /* 0x000fe20000010003 */
[C---:B------:R-:W-:Y:S01]  /*9830*/  FFMA.FTZ R44, R7.reuse, R4, -R44 ;  /* 0x00000004072c7223 */ /* 0x040fe2000001082c */
[----:B------:R-:W-:Y:S01]  /*9840*/  FFMA.FTZ R20, R7, R20, R11 ;  /* 0x0000001407147223 */ /* 0x000fe2000001000b */
[----:B------:R-:W-:Y:S02]  /*9850*/  HADD2.F32 R40, -RZ, R40.H1_H1 ;  /* 0x30000028ff287230 */ /* 0x000fe40000004100 */
[C---:B------:R-:W-:Y:S01]  /*9860*/  FMUL.FTZ R6, R43.reuse, R10 ;  /* 0x0000000a2b067220 */ /* 0x040fe20000410000 */
[----:B------:R-:W-:Y:S02]  /*9870*/  HADD2.F32 R42, -RZ, R42.H1_H1 ;  /* 0x3000002aff2a7230 */ /* 0x000fe40000004100 */
[-C--:B------:R-:W-:Y:S01]  /*9880*/  FMUL.FTZ R4, R43, R8.reuse ;  /* 0x000000082b047220 */ /* 0x080fe20000410000 */
[----:B------:R-:W-:Y:S02]  /*9890*/  HADD2.F32 R7, -RZ, R51.H0_H0 ;  /* 0x20000033ff077230 */ /* 0x000fe40000004100 */
[----:B------:R-:W-:Y:S01]  /*98a0*/  FFMA.FTZ R43, R15, R8, -R6 ;  /* 0x000000080f2b7223 */ /* 0x000fe20000010806 */
[----:B------:R-:W-:-:S02]  /*98b0*/  HADD2.F32 R9, -RZ, R49.H0_H0 ;  /* 0x20000031ff097230 */ /* 0x000fc40000004100 */
        /* <DEDUP_REMOVED lines=20> */
[----:B------:R-:W-:-:S05]  /*9a00*/  F2FP.F16.F32.PACK_AB R10, R10, R21 ;  /* 0x000000150a0a723e */ /* 0x000fca00000000ff */
[----:B------:R0:W-:Y:S02]  /*9a10*/  STS.128 [R0+0x18400], R8 ;  /* 0x0184000800007388 */ /* 0x0001e40000000c00 */
.L_x_10086:
[----:B------:R-:W-:Y:S05]  /*9a20*/  BSYNC B0 ;  /* 0x0000000000007941 */ /* 0x000fea0003800000 */
.L_x_10066:
        /* <DEDUP_REMOVED lines=8> */
.L_x_10063:
[----:B0-234-:R-:W-:Y:S01]  /*9ab0*/  IMAD.MOV.U32 R4, RZ, RZ, R63 ;  /* 0x000000ffff047224 */ /* 0x01dfe200078e003f */
[----:B------:R-:W-:Y:S05]  /*9ac0*/  WARPSYNC.ALL ;  /* 0x0000000000007948 */ /* 0x000fea0003800000 */
[----:B------:R-:W-:Y:S01]  /*9ad0*/  IMAD.MOV.U32 R5, RZ, RZ, R64 ;  /* 0x000000ffff057224 */ /* 0x000fe200078e0040 */
[----:B------:R-:W-:Y:S01]  /*9ae0*/  UIADD3 UR4, UP0, UR49, 0x460, URZ ;  /* 0x0000046031047890 */ /* 0x000fe2000ff1e03f */
[----:B------:R-:W-:Y:S01]  /*9af0*/  IMAD.MOV.U32 R6, RZ, RZ, R19 ;  /* 0x000000ffff067224 */ /* 0x000fe200078e0013 */
[----:B------:R0:W-:Y:S01]  /*9b00*/  STL.64 [R1+0x210], R28 ;  /* 0x0002101c01007387 */ /* 0x0001e20000100a00 */
[----:B------:R-:W-:Y:S01]  /*9b10*/  IMAD.MOV.U32 R7, RZ, RZ, R66 ;  /* 0x000000ffff077224 */ /* 0x000fe200078e0042 */
[----:B------:R-:W-:Y:S01]  /*9b20*/  UIADD3.X UR5, URZ, UR48, URZ, UP0, !UPT ;  /* 0x000000303f057290 */ /* 0x000fe200087fe43f */
[----:B------:R-:W-:Y:S01]  /*9b30*/  IMAD.MOV.U32 R8, RZ, RZ, R59 ;  /* 0x000000ffff087224 */ /* 0x000fe200078e003b */
[----:B------:R-:W-:Y:S01]  /*9b40*/  MOV R24, R61 ;  /* 0x0000003d00187202 */ /* 0x000fe20000000f00 */
[----:B------:R-:W-:Y:S01]  /*9b50*/  IMAD.MOV.U32 R9, RZ, RZ, R60 ;  /* 0x000000ffff097224 */ /* 0x000fe200078e003c */
[----:B------:R2:W-:Y:S01]  /*9b60*/  STL.128 [R1+0x180], R4 ;  /* 0x0001800401007387 */ /* 0x0005e20000100c00 */
[----:B------:R-:W-:Y:S01]  /*9b70*/  IMAD.MOV.U32 R10, RZ, RZ, R58 ;  /* 0x000000ffff0a7224 */ /* 0x000fe200078e003a */
[----:B------:R-:W-:Y:S01]  /*9b80*/  BSSY B0, `(.L_x_10101) ;  /* 0x0000029000007945 */ /* 0x000fe20003800000 */
[----:B------:R-:W-:Y:S01]  /*9b90*/  IMAD.MOV.U32 R11, RZ, RZ, R57 ;  /* 0x000000ffff0b7224 */ /* 0x000fe200078e0039 */
[----:B------:R-:W-:Y:S01]  /*9ba0*/  MOV R216, 0x9e10 ;  /* 0x00009e1000d87802 */ /* 0x000fe20000000f00 */
[----:B-1----:R-:W-:-:S02]  /*9bb0*/  IMAD.U32 R0, RZ, RZ, UR41 ;  /* 0x00000029ff007e24 */ /* 0x002fc4000f8e00ff */
[----:B------:R-:W-:Y:S01]  /*9bc0*/  IMAD.U32 R3, RZ, RZ, UR43 ;  /* 0x0000002bff037e24 */ /* 0x000fe2000f8e00ff */
[----:B------:R1:W-:Y:S01]  /*9bd0*/  STL.128 [R1+0x1c0], R8 ;  /* 0x0001c00801007387 */ /* 0x0003e20000100c00 */
[----:B------:R-:W-:Y:S02]  /*9be0*/  IMAD.MOV.U32 R25, RZ, RZ, R62 ;  /* 0x000000ffff197224 */ /* 0x000fe400078e003e */
[----:B------:R-:W-:Y:S02]  /*9bf0*/  IMAD.MOV.U32 R19, RZ, RZ, R56 ;  /* 0x000000ffff137224 */ /* 0x000fe400078e0038 */
[----:B0-----:R-:W-:Y:S01]  /*9c00*/  IMAD.MOV.U32 R28, RZ, RZ, R0 ;  /* 0x000000ffff1c7224 */ /* 0x001fe200078e0000 */
[----:B------:R-:W-:Y:S01]  /*9c10*/  STL.128 [R1+0x1a0], R24 ;  /* 0x0001a01801007387 */ /* 0x000fe20000100c00 */
[----:B------:R-:W-:Y:S02]  /*9c20*/  IMAD.MOV.U32 R29, RZ, RZ, R3 ;  /* 0x000000ffff1d7224 */ /* 0x000fe400078e0003 */
[----:B--2---:R-:W-:-:S02]  /*9c30*/  IMAD.MOV.U32 R4, RZ, RZ, R38 ;  /* 0x000000ffff047224 */ /* 0x004fc400078e0026 */
[----:B------:R-:W-:Y:S01]  /*9c40*/  IMAD.MOV.U32 R5, RZ, RZ, R67 ;  /* 0x000000ffff057224 */ /* 0x000fe200078e0043 */
[----:B------:R-:W-:Y:S01]  /*9c50*/  STL.128 [R1+0x1b0], R28 ;  /* 0x0001b01c01007387 */ /* 0x000fe20000100c00 */
[----:B------:R-:W-:Y:S02]  /*9c60*/  IMAD.MOV.U32 R6, RZ, RZ, R32 ;  /* 0x000000ffff067224 */ /* 0x000fe400078e0020 */
[----:B------:R-:W-:Y:S02]  /*9c70*/  IMAD.MOV.U32 R7, RZ, RZ, R39 ;  /* 0x000000ffff077224 */ /* 0x000fe400078e0027 */
[----:B-1----:R-:W-:Y:S01]  /*9c80*/  IMAD.MOV.U32 R8, RZ, RZ, R54 ;  /* 0x000000ffff087224 */ /* 0x002fe200078e0036 */
[----:B------:R-:W-:Y:S01]  /*9c90*/  MOV R54, UR4 ;  /* 0x0000000400367c02 */ /* 0x000fe20008000f00 */
[----:B------:R-:W-:Y:S01]  /*9ca0*/  IMAD.MOV.U32 R9, RZ, RZ, R55 ;  /* 0x000000ffff097224 */ /* 0x000fe200078e0037 */
[----:B------:R0:W-:Y:S01]  /*9cb0*/  STL.128 [R1+0x1e0], R4 ;  /* 0x0001e00401007387 */ /* 0x0001e20000100c00 */
[----:B------:R-:W-:-:S02]  /*9cc0*/  IMAD.MOV.U32 R10, RZ, RZ, R34 ;  /* 0x000000ffff0a7224 */ /* 0x000fc400078e0022 */
[----:B------:R-:W-:Y:S02]  /*9cd0*/  IMAD.MOV.U32 R11, RZ, RZ, R35 ;  /* 0x000000ffff0b7224 */ /* 0x000fe400078e0023 */
[----:B------:R-:W-:Y:S02]  /*9ce0*/  IMAD.U32 R55, RZ, RZ, UR5 ;  /* 0x00000005ff377e24 */ /* 0x000fe4000f8e00ff */
[----:B------:R-:W-:Y:S01]  /*9cf0*/  IMAD.U32 R3, RZ, RZ, UR49 ;  /* 0x00000031ff037e24 */ /* 0x000fe2000f8e00ff */
[----:B------:R-:W-:Y:S01]  /*9d00*/  STL.128 [R1+0x200], R8 ;  /* 0x0002000801007387 */ /* 0x000fe20000100c00 */
[----:B------:R-:W-:Y:S02]  /*9d10*/  VIADD R0, R178, 0xffffffff ;  /* 0xffffffffb2007836 */ /* 0x000fe40000000000 */
[----:B------:R-:W-:Y:S02]  /*9d20*/  VIADD R3, R3, 0x178 ;  /* 0x0000017803037836 */ /* 0x000fe40000000000 */
[----:B0-----:R-:W-:Y:S01]  /*9d30*/  IMAD.MOV.U32 R4, RZ, RZ, R36 ;  /* 0x000000ffff047224 */ /* 0x001fe200078e0024 */
[----:B------:R-:W-:Y:S01]  /*9d40*/  MOV R7, R37 ;  /* 0x0000002500077202 */ /* 0x000fe20000000f00 */
[----:B------:R-:W-:-:S02]  /*9d50*/  IMAD.MOV.U32 R5, RZ, RZ, R65 ;  /* 0x000000ffff057224 */ /* 0x000fc400078e0041 */
[----:B------:R-:W-:Y:S02]  /*9d60*/  IMAD.MOV.U32 R6, RZ, RZ, R18 ;  /* 0x000000ffff067224 */ /* 0x000fe400078e0012 */
[----:B------:R-:W-:Y:S02]  /*9d70*/  IMAD.MOV.U32 R18, RZ, RZ, R53 ;  /* 0x000000ffff127224 */ /* 0x000fe400078e0035 */
[----:B------:R-:W-:Y:S01]  /*9d80*/  IMAD.MOV.U32 R53, RZ, RZ, R33 ;  /* 0x000000ffff357224 */ /* 0x000fe200078e0021 */
[----:B------:R0:W-:Y:S04]  /*9d90*/  STL.128 [R1+0x1f0], R4 ;  /* 0x0001f00401007387 */ /* 0x0001e80000100c00 */
[----:B------:R1:W-:Y:S04]  /*9da0*/  STL.128 [R1+0x190], R16 ;  /* 0x0001901001007387 */ /* 0x0003e80000100c00 */
[----:B------:R1:W-:Y:S01]  /*9db0*/  STL.128 [R1+0x1d0], R52 ;  /* 0x0001d03401007387 */ /* 0x0003e20000100c00 */
[----:B0-----:R-:W-:-:S02]  /*9dc0*/  IMAD.U32 R4, RZ, RZ, UR40 ;  /* 0x00000028ff047e24 */ /* 0x001fc4000f8e00ff */
[----:B------:R-:W-:-:S05]  /*9dd0*/  IMAD.U32 R5, RZ, RZ, UR42 ;  /* 0x0000002aff057e24 */ /* 0x000fca000f8e00ff */
[----:B------:R1:W-:Y:S01]  /*9de0*/  STL.64 [R1+0x178], R4 ;  /* 0x0001780401007387 */ /* 0x0003e20000100a00 */
[----:B------:R1:W-:Y:S06]  /*9df0*/  BAR.SYNC.DEFER_BLOCKING R176, 0x100 ;  /* 0x000400b00000751d */ /* 0x0003ec0000010000 */
[----:B-1---5:R-:W-:Y:S05]  /*9e00*/  CALL.REL.NOINC `($_ZN7cutlass13device_kernelIN5flash11enable_sm90INS1_16FlashAttnFwdSm90INS1_25CollectiveMainloopFwdSm90ILi2EN4cute5tupleIJNS5_1CILi1EEES8_S8_EEENS6_IJNS7_ILi128EEENS7_ILi96EEENS7_ILi64EEEEEELi256ENS_6half_tEfNS_4arch4Sm90ELb0ELb1ELb1ELb1ELb0ELb1ELb1ELb1ELb0ELb0ELb0ELb0EEENS1_21CollectiveEpilogueFwdINS6_IJSA_NS7_ILi256EEESB_EEES9_SE_SG_Li256ELb1ELb0ELb0ELb0EEENS1_36VarlenDynamicPersistentTileSchedulerILi128ELi96ELi256ELi32ELb0ELb0ELb1ELb1ELb0ELb1EEEEEEEEEvNT_6ParamsE$_ZZN5flash25CollectiveMainloopFwdSm90ILi2EN4cute5tupleIJNS1_1CILi1EEES4_S4_EEENS2_IJNS3_ILi128EEENS3_ILi96EEENS3_ILi64EEEEEELi256EN7cutlass6half_tEfNSA_4arch4Sm90ELb0ELb1ELb1ELb1ELb0ELb1ELb1ELb1ELb0ELb0ELb0ELb0EE3mmaINS_16FlashAttnFwdSm90ISE_NS_21CollectiveEpilogueFwdINS2_IJS6_NS3_ILi256EEES7_EEES5_SB_SD_Li256ELb1ELb0ELb0ELb0EEENS_36VarlenDynamicPersistentTileSchedulerILi128ELi96ELi256ELi32ELb0ELb0ELb1ELb1ELb0ELb1EEEE13SharedStorageENS1_6TensorINS1_11ArrayEngineIfLm128EEENS1_6LayoutINS2_IJNS2_IJNS3_ILi2EEEST_NS3_ILi32EEEEEES4_S4_EEENS2_IJNS2_IJS4_ST_NS3_ILi4EEEEEENS3_ILi0EEESZ_EEEEEEENS_7SoftmaxILi2ELi0EEEEEbRKNSE_6ParamsENSA_25PipelineTmaAsyncNoClusterILi2ENSA_16PipelineTmaAsyncILi2EEEEES1B_RNSA_13PipelineStateILj2EEERT0_RT1_iRiRKNS_16SeqlenInfoQKNewKILb1ELb1EEENS2_IJiiiiEEERT_ENKUliT_T0_T1_E_clIZSF_ISO_S12_S14_EbS17_S1B_S1B_S1E_S1G_S1I_iS1J_S1N_S1O_S1Q_EUlRS1R_iE0_NS3_ILb1EEES1Y_EEDaiS1R_S1S_S1T_) ;  /* 0x000002c800647944 */ /* 0x022fea0003c00000 */
[----:B------:R-:W-:Y:S05]  /*9e10*/  BSYNC B0 ;  /* 0x0000000000007941 */ /* 0x000fea0003800000 */
.L_x_10101:
[----:B------:R-:W2:Y:S01]  /*9e20*/  LDL R2, [R1+0x70] ;  /* 0x0000700001027983 */ /* 0x000ea20000100800 */
[----:B------:R-:W0:Y:S01]  /*9e30*/  LDC.64 R6, c[0x0][0xad8] ;  /* 0x0002b600ff067b82 */ /* 0x000e220000000a00 */
[----:B------:R-:W-:Y:S01]  /*9e40*/  VIADD R0, R178, 0xfffffffe ;  /* 0xfffffffeb2007836 */ /* 0x000fe20000000000 */
[----:B0-----:R-:W-:Y:S01]  /*9e50*/  ISETP.GE.AND P0, PT, R7, 0x1, PT ;  /* 0x000000010700780c */ /* 0x001fe20003f06270 */
[----:B--2---:R-:W-:-:S05]  /*9e60*/  IMAD.SHL.U32 R2, R2, 0x80, RZ ;  /* 0x0000008002027824 */ /* 0x004fca00078e00ff */
[----:B------:R-:W-:-:S05]  /*9e70*/  IADD3 R5, R2, R157, -R156 ;  /* 0x0000009d02057210 */ /* 0x000fca0007ffe89c */
[----:B------:R-:W-:Y:S02]  /*9e80*/  IMAD.IADD R3, R5, 0x1, R6 ;  /* 0x0000000105037824 */ /* 0x000fe400078e0206 */
        /* <DEDUP_REMOVED lines=12> */
.L_x_10104:
[----:B------:R-:W-:-:S13]  /*9f50*/  ISETP.NE.AND P0, PT, R7, 0x1, PT ;  /* 0x000000010700780c */ /* 0x000fda0003f05270 */
[----:B------:R-:W0:Y:S02]  /*9f60*/  @P0 LDC.64 R8, c[0x0][0xae0] ;  /* 0x0002b800ff080b82 */ /* 0x000e240000000a00 */
[----:B0-----:R-:W-:-:S05]  /*9f70*/  @P0 IMAD.HI.U32 R6, R4, R8, RZ ;  /* 0x0000000804060227 */ /* 0x001fca00078e00ff */
[----:B------:R-:W-:-:S07]  /*9f80*/  @P0 SHF.R.U32.HI R4, RZ, R9, R6 ;  /* 0x00000009ff040219 */ /* 0x000fce0000011606 */
.L_x_10105:
[----:B------:R-:W-:Y:S05]  /*9f90*/  BSYNC B0 ;  /* 0x0000000000007941 */ /* 0x000fea0003800000 */
.L_x_10103:
[----:B------:R-:W-:-:S05]  /*9fa0*/  IMAD R4, R4, R7, R7 ;  /* 0x0000000704047224 */ /* 0x000fca00078e0207 */
[----:B------:R-:W-:-:S07]  /*9fb0*/  VIMNMX R3, R3, R4, PT ;  /* 0x0000000403037248 */ /* 0x000fce0003fe0100 */
.L_x_10102:
[----:B------:R-:W-:-:S05]  /*9fc0*/  IMAD.HI R3, R3, 0x2aaaaaab, RZ ;  /* 0x2aaaaaab03037827 */ /* 0x000fca00078e02ff */
[----:B------:R-:W-:-:S04]  /*9fd0*/  SHF.R.U32.HI R4, RZ, 0x1f, R3 ;  /* 0x0000001fff047819 */ /* 0x000fc80000011603 */
[----:B------:R-:W-:-:S04]  /*9fe0*/  LEA.HI.SX32 R3, R3, R4, 0x1c ;  /* 0x0000000403037211 */ /* 0x000fc800078fe2ff */
[----:B------:R-:W-:-:S04]  /*9ff0*/  VIMNMX R3, R164, R3, !PT ;  /* 0x00000003a4037248 */ /* 0x000fc80007fe0100 */
[----:B------:R-:W-:-:S13]  /*a000*/  ISETP.GE.AND P0, PT, R0, R3, PT ;  /* 0x000000030000720c */ /* 0x000fda0003f06270 */
[----:B------:R-:W-:Y:S05]  /*a010*/  @!P0 BRA `(.L_x_10106) ;  /* 0x000000b000408947 */ /* 0x000fea0003800000 */
.L_x_10133:
        /* <DEDUP_REMOVED lines=16> */
[----:B-1----:R-:W-:-:S02]  /*a120*/  @!P0 MOV R5, RZ ;  /* 0x000000ff00058202 */ /* 0x002fc40000000f00 */
[----:B--2---:R-:W-:-:S04]  /*a130*/  LOP3.LUT R2, R2, 0x1, RZ, 0xfc, !PT ;  /* 0x0000000102027812 */ /* 0x004fc800078efcff */
[----:B------:R-:W-:-:S13]  /*a140*/  ISETP.NE.AND P1, PT, R2, 0x3, PT ;  /* 0x000000030200780c */ /* 0x000fda0003f25270 */
[----:B0-----:R-:W-:Y:S05]  /*a150*/  @!P1 BRA `(.L_x_10108) ;  /* 0x0000000000049947 */ /* 0x001fea0003800000 */
[----:B------:R-:W-:Y:S01]  /*a160*/  BPT.TRAP 0x1 ;  /* 0x000000040000795c */ /* 0x000fe20000300000 */
.L_x_10108:
[----:B------:R-:W-:Y:S05]  /*a170*/  BSYNC B0 ;  /* 0x0000000000007941 */ /* 0x000fea0003800000 */
.L_x_10107:
        /* <DEDUP_REMOVED lines=13> */
.L_x_10110:
[----:B------:R-:W-:Y:S05]  /*a250*/  BSYNC B0 ;  /* 0x0000000000007941 */ /* 0x000fea0003800000 */
.L_x_10109:
        /* <DEDUP_REMOVED lines=8> */
.L_x_10112:
[----:B------:R-:W-:Y:S05]  /*a2e0*/  BSYNC B0 ;  /* 0x0000000000007941 */ /* 0x000fea0003800000 */
.L_x_10111:
[----:B------:R-:W2:Y:S04]  /*a2f0*/  LD.E R5, desc[UR56][R16.64+0x218] ;  /* 0x0002183810057980 */ /* 0x000ea8000c101900 */
[----:B------:R-:W2:Y:S01]  /*a300*/  LDL.64 R8, [R1+0xa0] ;  /* 0x0000a00001087983 */ /* 0x000ea20000100a00 */
[----:B------:R-:W-:Y:S05]  /*a310*/  WARPSYNC.ALL ;  /* 0x0000000000007948 */ /* 0x000fea0003800000 */
[----:B------:R-:W3:Y:S04]  /*a320*/  LDL.64 R14, [R1+0x98] ;  /* 0x00009800010e7983 */ /* 0x000ee80000100a00 */
[----:B0----5:R-:W4:Y:S04]  /*a330*/  LDL.64 R6, [R1+0x98] ;  /* 0x0000980001067983 */ /* 0x021f280000100a00 */
        /* <DEDUP_REMOVED lines=15> */
[----:B------:R-:W-:Y:S02]  /*a430*/  R2UR UR5, R15 ;  /* 0x000000000f0572ca */ /* 0x000fe400000e0000 */
[----:B------:R-:W3:Y:S11]  /*a440*/  LDL R15, [R1+0x54] ;  /* 0x00005400010f7983 */ /* 0x000ef60000100800 */
[----:B------:R-:W-:Y:S01]  /*a450*/  HGMMA.64x96x16.F32 R24, gdesc[UR4], RZ, !UPT, gsb0 ;  /* 0x01600000041879f0 */ /* 0x000fe2000c0008ff */
[----:B----4-:R-:W-:Y:S01]  /*a460*/  VIADD R6, R6, 0x2 ;  /* 0x0000000206067836 */ /* 0x010fe20000000000 */
[----:B------:R-:W-:-:S02]  /*a470*/  R2UR UR6, R8 ;  /* 0x00000000080672ca */ /* 0x000fc400000e0000 */
[----:B------:R-:W-:Y:S02]  /*a480*/  R2UR UR7, R9 ;  /* 0x00000000090772ca */ /* 0x000fe400000e0000 */
[----:B------:R-:W-:Y:S02]  /*a490*/  R2UR UR4, R6 ;  /* 0x00000000060472ca */ /* 0x000fe400000e0000 */
[----:B------:R-:W-:Y:S01]  /*a4a0*/  R2UR UR5, R7 ;  /* 0x00000000070572ca */ /* 0x000fe200000e0000 */
[----:B------:R-:W-:Y:S02]  /*a4b0*/  VIADD R10, R10, 0x4 ;  /* 0x000000040a0a7836 */ /* 0x000fe40000000000 */
[----:B------:R-:W-:Y:S02]  /*a4c0*/  VIADD R6, R4, 0x4 ;  /* 0x0000000404067836 */ /* 0x000fe40000000000 */
[----:B------:R-:W-:Y:S01]  /*a4d0*/  IMAD.MOV.U32 R7, RZ, RZ, R9 ;  /* 0x000000ffff077224 */ /* 0x000fe200078e0009 */
[----:B------:R-:W-:-:S02]  /*a4e0*/  WARPGROUP.DEPBAR.LE gsb0, 0x0 ;  /* 0x00008000000079c5 */ /* 0x000fc40000010000 */
        /* <DEDUP_REMOVED lines=25> */
[----:B0-----:R-:W-:Y:S05]  /*a680*/  @!P1 BRA `(.L_x_10115) ;  /* 0x0000000000049947 */ /* 0x001fea0003800000 */
[----:B------:R-:W-:Y:S01]  /*a690*/  BPT.TRAP 0x1 ;  /* 0x000000040000795c */ /* 0x000fe20000300000 */
.L_x_10115:
[----:B------:R-:W-:Y:S05]  /*a6a0*/  BSYNC B0 ;  /* 0x0000000000007941 */ /* 0x000fea0003800000 */
.L_x_10114:
[----:B------:R-:W2:Y:S01]  /*a6b0*/  LDL.64 R6, [R1+0x40] ;  /* 0x0000400001067983 */ /* 0x000ea20000100a00 */
[----:B-----5:R-:W-:Y:S02]  /*a6c0*/  SHF.L.U32 R14, R14, 0x1f, RZ ;  /* 0x0000001f0e0e7819 */ /* 0x020fe400000006ff */
[----:B--2---:R-:W-:-:S04]  /*a6d0*/  MOV R7, R6 ;  /* 0x0000000600077202 */ /* 0x004fc80000000f00 */
[----:B------:R-:W-:-:S04]  /*a6e0*/  LEA R5, R5, R7, 0x3 ;  /* 0x0000000705057211 */ /* 0x000fc800078e18ff */
[----:B------:R0:W1:Y:S01]  /*a6f0*/  SYNCS.PHASECHK.TRANS64.TRYWAIT P0, [R5+URZ], R14 ;  /* 0x0000000e050075a7 */ /* 0x000062000800017f */
[----:B------:R0:W5:Y:S04]  /*a700*/  LD.E R4, desc[UR56][R16.64+0x218] ;  /* 0x0002183810047980 */ /* 0x000168000c101900 */
[----:B------:R0:W5:Y:S01]  /*a710*/  LD.E R6, desc[UR56][R16.64+0x21c] ;  /* 0x00021c3810067980 */ /* 0x000162000c101900 */
[----:B------:R-:W-:Y:S04]  /*a720*/  BSSY B0, `(.L_x_10116) ;  /* 0x0000003000007945 */ /* 0x000fe80003800000 */
[----:B------:R-:W-:Y:S05]  /*a730*/  @!P1 BRA `(.L_x_10117) ;  /* 0x0000000000049947 */ /* 0x000fea0003800000 */
[----:B------:R-:W-:Y:S01]  /*a740*/  BPT.TRAP 0x1 ;  /* 0x000000040000795c */ /* 0x000fe20000300000 */
.L_x_10117:
[----:B------:R-:W-:Y:S05]  /*a750*/  BSYNC B0 ;  /* 0x0000000000007941 */ /* 0x000fea0003800000 */
.L_x_10116:
[----:B------:R-:W-:Y:S04]  /*a760*/  BSSY B0, `(.L_x_10118) ;  /* 0x0000006000007945 */ /* 0x000fe80003800000 */
[----:B-1----:R-:W-:Y:S05]  /*a770*/  @P0 BRA `(.L_x_10119) ;  /* 0x0000000000100947 */ /* 0x002fea0003800000 */
[----:B-----5:R-:W-:Y:S01]  /*a780*/  IMAD R4, R4, 0x8, R7 ;  /* 0x0000000804047824 */ /* 0x020fe200078e0207 */
[----:B0-----:R-:W-:-:S04]  /*a790*/  SHF.L.U32 R5, R6, 0x1f, RZ ;  /* 0x0000001f06057819 */ /* 0x001fc800000006ff */
[----:B------:R-:W0:Y:S02]  /*a7a0*/  SYNCS.PHASECHK.TRANS64.TRYWAIT P0, [R4+URZ], R5 ;  /* 0x00000005040075a7 */ /* 0x000e24000800017f */
[----:B0-----:R-:W-:Y:S05]  /*a7b0*/  @!P0 BRA `(.L_x_10120) ;  /* 0x000002a800c88947 */ /* 0x001fea0003800000 */
.L_x_10119:
[----:B------:R-:W-:Y:S05]  /*a7c0*/  BSYNC B0 ;  /* 0x0000000000007941 */ /* 0x000fea0003800000 */
.L_x_10118:
[----:B------:R-:W2:Y:S04]  /*a7d0*/  LDL R7, [R1+0x90] ;  /* 0x0000900001077983 */ /* 0x000ea80000100800 */
[----:B------:R-:W3:Y:S04]  /*a7e0*/  LD.E R15, desc[UR56][R16.64+0x218] ;  /* 0x00021838100f7980 */ /* 0x000ee8000c101900 */
[----:B------:R-:W3:Y:S04]  /*a7f0*/  LDL.64 R20, [R1+0x118] ;  /* 0x0001180001147983 */ /* 0x000ee80000100a00 */
[----:B0----5:R-:W4:Y:S04]  /*a800*/  LDL.64 R4, [R1+0x110] ;  /* 0x0001100001047983 */ /* 0x021f280000100a00 */
[----:B------:R-:W4:Y:S04]  /*a810*/  LDL.64 R8, [R1+0x110] ;  /* 0x0001100001087983 */ /* 0x000f280000100a00 */
[----:B------:R-:W4:Y:S04]  /*a820*/  LDL.64 R10, [R1+0x110] ;  /* 0x00011000010a7983 */ /* 0x000f280000100a00 */
[----:B------:R-:W4:Y:S01]  /*a830*/  LDL.64 R12, [R1+0x110] ;  /* 0x00011000010c7983 */ /* 0x000f220000100a00 */
[----:B------:R-:W-:Y:S05]  /*a840*/  WARPSYNC.ALL ;  /* 0x0000000000007948 */ /* 0x000fea0003800000 */
[----:B------:R-:W-:Y:S01]  /*a850*/  WARPGROUP.ARRIVE ;  /* 0x00000000000079c5 */ /* 0x000fe20000000000 */
[----:B--2---:R-:W-:Y:S01]  /*a860*/  ISETP.NE.U32.AND P0, PT, R7, RZ, PT ;  /* 0x000000ff0700720c */ /* 0x004fe20003f05070 */
[----:B---3--:R-:W-:-:S02]  /*a870*/  IMAD R6, R15, 0xc00, R20 ;  /* 0x00000c000f067824 */ /* 0x008fc400078e0214 */
[----:B------:R-:W-:Y:S01]  /*a880*/  IMAD.MOV.U32 R7, RZ, RZ, R21 ;  /* 0x000000ffff077224 */ /* 0x000fe200078e0015 */
[----:B------:R-:W2:Y:S01]  /*a890*/  LDL.64 R14, [R1+0x110] ;  /* 0x00011000010e7983 */ /* 0x000ea20000100a00 */
[----:B----4-:R-:W-:Y:S02]  /*a8a0*/  R2UR UR4, R4 ;  /* 0x00000000040472ca */ /* 0x010fe400000e0000 */
[----:B------:R-:W-:Y:S02]  /*a8b0*/  R2UR UR6, R6 ;  /* 0x00000000060672ca */ /* 0x000fe400000e0000 */
[----:B------:R-:W-:Y:S02]  /*a8c0*/  R2UR UR7, R7 ;  /* 0x00000000070772ca */ /* 0x000fe400000e0000 */
[----:B------:R-:W-:Y:S02]  /*a8d0*/  R2UR UR5, R5 ;  /* 0x00000000050572ca */ /* 0x000fe400000e0000 */
[----:B------:R-:W-:-:S11]  /*a8e0*/  VOTEU.ANY UP0, P0 ;  /* 0x00000000003f7886 */ /* 0x000fd60000000100 */
        /* <DEDUP_REMOVED lines=34> */
[----:B--2---:R-:W-:Y:S01]  /*ab10*/  VIADD R14, R14, 0x400 ;  /* 0x000004000e0e7836 */ /* 0x004fe20000000000 */
[----:B------:R-:W-:Y:S01]  /*ab20*/  IADD3 R4, R6, 0x300, RZ ;  /* 0x0000030006047810 */ /* 0x000fe20007ffe0ff */
[----:B------:R-:W-:Y:S01]  /*ab30*/  IMAD.MOV.U32 R5, RZ, RZ, R21 ;  /* 0x000000ffff057224 */ /* 0x000fe200078e0015 */
[----:B------:R-:W-:Y:S02]  /*ab40*/  R2UR UR5, R15 ;  /* 0x000000000f0572ca */ /* 0x000fe400000e0000 */
[----:B------:R-:W-:Y:S02]  /*ab50*/  R2UR UR6, R4 ;  /* 0x00000000040672ca */ /* 0x000fe400000e0000 */
[----:B------:R-:W-:Y:S02]  /*ab60*/  R2UR UR7, R5 ;  /* 0x00000000050772ca */ /* 0x000fe400000e0000 */
[----:B------:R-:W-:-:S02]  /*ab70*/  R2UR UR4, R14 ;  /* 0x000000000e0472ca */ /* 0x000fc400000e0000 */
[----:B------:R-:W2:Y:S01]  /*ab80*/  LDL.64 R14, [R1+0x110] ;  /* 0x00011000010e7983 */ /* 0x000ea20000100a00 */
[----:B---3--:R-:W-:Y:S01]  /*ab90*/  VIADD R8, R8, 0x402 ;  /* 0x0000040208087836 */ /* 0x008fe20000000000 */
[----:B------:R-:W-:Y:S02]  /*aba0*/  WARPGROUP.DEPBAR.LE gsb0, 0x0 ;  /* 0x00008000000079c5 */ /* 0x000fe40000010000 */
[----:B------:R-:W-:-:S07]  /*abb0*/  WARPGROUP.ARRIVE ;  /* 0x00000000000079c5 */ /* 0x000fce0000000000 */
[----:B------:R-:W-:Y:S01]  /*abc0*/  HGMMA.64x96x16.F32 R24, gdesc[UR4], R24, gsb0 ;  /* 0x01600000041879f0 */ /* 0x000fe20008000818 */
[----:B------:R-:W-:Y:S02]  /*abd0*/  VIADD R4, R6, 0x302 ;  /* 0x0000030206047836 */ /* 0x000fe40000000000 */
[----:B------:R-:W-:Y:S01]  /*abe0*/  IMAD.MOV.U32 R5, RZ, RZ, R21 ;  /* 0x000000ffff057224 */ /* 0x000fe200078e0015 */
[----:B------:R-:W-:Y:S02]  /*abf0*/  R2UR UR4, R8 ;  /* 0x00000000080472ca */ /* 0x000fe400000e0000 */
[----:B------:R-:W-:Y:S02]  /*ac00*/  R2UR UR6, R4 ;  /* 0x00000000040672ca */ /* 0x000fe400000e0000 */
[----:B------:R-:W-:Y:S02]  /*ac10*/  R2UR UR7, R5 ;  /* 0x00000000050772ca */ /* 0x000fe400000e0000 */
[----:B------:R-:W-:-:S02]  /*ac20*/  R2UR UR5, R9 ;  /* 0x00000000090572ca */ /* 0x000fc400000e0000 */
[----:B------:R-:W3:Y:S01]  /*ac30*/  LDL.64 R8, [R1+0x110] ;  /* 0x0001100001087983 */ /* 0x000ee20000100a00 */
[----:B----4-:R-:W-:Y:S01]  /*ac40*/  VIADD R10, R10, 0x404 ;  /* 0x000004040a0a7836 */ /* 0x010fe20000000000 */
        /* <DEDUP_REMOVED lines=9> */
[----:B------:R-:W4:Y:S01]  /*ace0*/  LDL.64 R10, [R1+0x110] ;  /* 0x00011000010a7983 */ /* 0x000f220000100a00 */
[----:B------:R-:W-:Y:S01]  /*acf0*/  VIADD R12, R12, 0x406 ;  /* 0x000004060c0c7836 */ /* 0x000fe20000000000 */
        /* <DEDUP_REMOVED lines=10> */
[----:B--2---:R-:W-:Y:S01]  /*ada0*/  VIADD R14, R14, 0x800 ;  /* 0x000008000e0e7836 */ /* 0x004fe20000000000 */
[----:B------:R-:W-:Y:S02]  /*adb0*/  WARPGROUP.DEPBAR.LE gsb0, 0x0 ;  /* 0x00008000000079c5 */ /* 0x000fe40000010000 */
[----:B------:R-:W-:-:S07]  /*adc0*/  WARPGROUP.ARRIVE ;  /* 0x00000000000079c5 */ /* 0x000fce0000000000 */
[----:B------:R-:W-:Y:S01]  /*add0*/  HGMMA.64x96x16.F32 R24, gdesc[UR4], R24, gsb0 ;  /* 0x01600000041879f0 */ /* 0x000fe20008000818 */
[----:B------:R-:W-:Y:S01]  /*ade0*/  IMAD.MOV.U32 R5, RZ, RZ, R21 ;  /* 0x000000ffff057224 */ /* 0x000fe200078e0015 */
[----:B------:R-:W-:Y:S02]  /*adf0*/  IADD3 R4, R6, 0x600, RZ ;  /* 0x0000060006047810 */ /* 0x000fe40007ffe0ff */
        /* <DEDUP_REMOVED lines=78> */
[----:B------:R-:W0:Y:S01]  /*b2e0*/  S2R R72, SR_TID.X ;  /* 0x0000000000487919 */ /* 0x000e220000002100 */
[----:B------:R1:W-:Y:S04]  /*b2f0*/  STL [R1+0x90], R2 ;  /* 0x0000900201007387 */ /* 0x0003e80000100800 */
[----:B------:R1:W-:Y:S01]  /*b300*/  STL [R1+0x90], R2 ;  /* 0x0000900201007387 */ /* 0x0003e20000100800 */
[----:B------:R-:W-:-:S02]  /*b310*/  WARPGROUP.DEPBAR.LE gsb0, 0x0 ;  /* 0x00008000000079c5 */ /* 0x000fc40000010000 */
[----:B------:R-:W-:-:S06]  /*b320*/  WARPGROUP.ARRIVE ;  /* 0x00000000000079c5 */ /* 0x000fcc0000000000 */
[----:B------:R-:W-:Y:S01]  /*b330*/  HGMMA.64x96x16.F32 R24, gdesc[UR4], R24, gsb0 ;  /* 0x01600000041879f0 */ /* 0x000fe20008000818 */
[----:B0-----:R-:W-:Y:S01]  /*b340*/  LOP3.LUT R72, R72, 0x7f, RZ, 0xc0, !PT ;  /* 0x0000007f48487812 */ /* 0x001fe200078ec0ff */
[----:B------:R1:W-:Y:S03]  /*b350*/  STL [R1+0x90], R2 ;  /* 0x0000900201007387 */ /* 0x0003e60000100800 */
[----:B------:R-:W-:Y:S01]  /*b360*/  ISETP.NE.AND P0, PT, R72, RZ, PT ;  /* 0x000000ff4800720c */ /* 0x000fe20003f05270 */
        /* <DEDUP_REMOVED lines=22> */
[----:B------:R-:W3:Y:S04]  /*b4d0*/  LDL R15, [R1+0x13c] ;  /* 0x00013c00010f7983 */ /* 0x000ee80000100800 */
[----:B0-----:R-:W4:Y:S04]  /*b4e0*/  LDL.128 R4, [R1+0x140] ;  /* 0x0001400001047983 */ /* 0x001f280000100c00 */
[----:B------:R-:W4:Y:S04]  /*b4f0*/  LDL R72, [R1+0x70] ;  /* 0x0000700001487983 */ /* 0x000f280000100800 */
[----:B------:R-:W3:Y:S04]  /*b500*/  LDL.128 R8, [R1+0x150] ;  /* 0x0001500001087983 */ /* 0x000ee80000100c00 */
[----:B--2---:R-:W2:Y:S01]  /*b510*/  LD.E R20, desc[UR56][R20.64] ;  /* 0x0000003814147980 */ /* 0x004ea2000c101900 */
[----:B------:R-:W-:Y:S01]  /*b520*/  BSSY B0, `(.L_x_10121) ;  /* 0x0000095000007945 */ /* 0x000fe20003800000 */
[----:B---3--:R-:W-:Y:S01]  /*b530*/  ISETP.GE.AND P1, PT, R9, 0x1, PT ;  /* 0x000000010900780c */ /* 0x008fe20003f26270 */
[-C--:B--2---:R-:W-:Y:S01]  /*b540*/  FMUL.FTZ R21, R34, R20.reuse ;  /* 0x0000001422157220 */ /* 0x084fe20000410000 */
[----:B------:R-:W-:Y:S01]  /*b550*/  FMUL.FTZ R37, R37, R20 ;  /* 0x0000001425257220 */ /* 0x000fe20000410000 */
[----:B------:R-:W-:-:S03]  /*b560*/  SHF.R.S32.HI R34, RZ, 0x1f, R15 ;  /* 0x0000001fff227819 */ /* 0x000fc6000001140f */
[----:B------:R0:W2:Y:S02]  /*b570*/  MUFU.TANH R76, R37 ;  /* 0x00000025004c7308 */ /* 0x0000a40000002400 */
[----:B0-----:R-:W-:-:S04]  /*b580*/  LEA.HI R37, R34, R15, RZ, 0x7 ;  /* 0x0000000f22257211 */ /* 0x001fc800078f38ff */
[----:B------:R-:W-:Y:S01]  /*b590*/  LOP3.LUT R34, R37, 0xffffff80, RZ, 0xc0, !PT ;  /* 0xffffff8025227812 */ /* 0x000fe200078ec0ff */
[----:B------:R-:W-:-:S03]  /*b5a0*/  FMUL.FTZ R13, R27, R20 ;  /* 0x000000141b0d7220 */ /* 0x000fc60000410000 */
[----:B------:R-:W-:Y:S01]  /*b5b0*/  IADD3 R34, R15, -R34, RZ ;  /* 0x800000220f227210 */ /* 0x000fe20007ffe0ff */
[-C--:B------:R-:W-:Y:S01]  /*b5c0*/  FMUL.FTZ R27, R39, R20.reuse ;  /* 0x00000014271b7220 */ /* 0x080fe20000410000 */
[-C--:B------:R-:W-:Y:S02]  /*b5d0*/  FMUL.FTZ R41, R41, R20.reuse ;  /* 0x0000001429297220 */ /* 0x080fe40000410000 */
[----:B------:R-:W-:Y:S01]  /*b5e0*/  SHF.R.S32.HI R39, RZ, 0x1f, R34 ;  /* 0x0000001fff277819 */ /* 0x000fe20000011422 */
[-C--:B------:R-:W-:Y:S01]  /*b5f0*/  FMUL.FTZ R36, R36, R20.reuse ;  /* 0x0000001424247220 */ /* 0x080fe20000410000 */
[----:B------:R0:W3:Y:S01]  /*b600*/  MUFU.TANH R80, R41 ;  /* 0x0000002900507308 */ /* 0x0000e20000002400 */
[-C--:B------:R-:W-:Y:S01]  /*b610*/  FMUL.FTZ R12, R26, R20.reuse ;  /* 0x000000141a0c7220 */ /* 0x080fe20000410000 */
[-C--:B------:R-:W-:Y:S01]  /*b620*/  FMUL.FTZ R26, R38, R20.reuse ;  /* 0x00000014261a7220 */ /* 0x080fe20000410000 */
[----:B------:R-:W-:Y:S01]  /*b630*/  FMUL.FTZ R38, R42, R20 ;  /* 0x000000142a267220 */ /* 0x000fe20000410000 */
[----:B0-----:R-:W-:-:S04]  /*b640*/  LEA.HI R41, R39, R34, RZ, 0x2 ;  /* 0x0000002227297211 */ /* 0x001fc800078f10ff */
[----:B------:R0:W1:Y:S01]  /*b650*/  MUFU.TANH R73, R36 ;  /* 0x0000002400497308 */ /* 0x0000620000002400 */
[--C-:B------:R-:W-:Y:S01]  /*b660*/  SHF.R.S32.HI R42, RZ, 0x2, R41.reuse ;  /* 0x00000002ff2a7819 */ /* 0x100fe20000011429 */
[-C--:B0-----:R-:W-:Y:S01]  /*b670*/  FMUL.FTZ R36, R43, R20.reuse ;  /* 0x000000142b247220 */ /* 0x081fe20000410000 */
[----:B------:R-:W-:Y:S01]  /*b680*/  SHF.R.S32.HI R43, RZ, 0x1f, R41 ;  /* 0x0000001fff2b7819 */ /* 0x000fe20000011429 */
[----:B------:R-:W-:-:S03]  /*b690*/  FMUL.FTZ R40, R40, R20 ;  /* 0x0000001428287220 */ /* 0x000fc60000410000 */
[----:B------:R-:W-:Y:S01]  /*b6a0*/  LEA.HI R43, R43, R42, RZ, 0x3 ;  /* 0x0000002a2b2b7211 */ /* 0x000fe200078f18ff */
[----:B------:R0:W1:Y:S01]  /*b6b0*/  MUFU.TANH R78, R40 ;  /* 0x00000028004e7308 */ /* 0x0000620000002400 */
[----:B------:R-:W-:Y:S02]  /*b6c0*/  LEA.HI R39, R39, R34, RZ, 0x5 ;  /* 0x0000002227277211 */ /* 0x000fe400078f28ff */
[----:B------:R-:W-:Y:S01]  /*b6d0*/  LOP3.LUT R43, R43, 0xfffffff8, RZ, 0xc0, !PT ;  /* 0xfffffff82b2b7812 */ /* 0x000fe200078ec0ff */
[-C--:B------:R-:W-:Y:S01]  /*b6e0*/  FMUL.FTZ R29, R29, R20.reuse ;  /* 0x000000141d1d7220 */ /* 0x080fe20000410000 */
[----:B------:R-:W-:Y:S02]  /*b6f0*/  LOP3.LUT R41, R41, 0x7ffffffc, RZ, 0xc0, !PT ;  /* 0x7ffffffc29297812 */ /* 0x000fe400078ec0ff */
[----:B0-----:R-:W-:Y:S01]  /*b700*/  SHF.R.S32.HI R40, RZ, 0x7, R37 ;  /* 0x00000007ff287819 */ /* 0x001fe20000011425 */
[----:B------:R-:W-:Y:S02]  /*b710*/  IMAD.IADD R42, R42, 0x1, -R43 ;  /* 0x000000012a2a7824 */ /* 0x000fe400078e0a2b */
[-C--:B------:R-:W-:Y:S01]  /*b720*/  FMUL.FTZ R32, R32, R20.reuse ;  /* 0x0000001420207220 */ /* 0x080fe20000410000 */
[-C--:B------:R-:W-:Y:S01]  /*b730*/  FMUL.FTZ R33, R33, R20.reuse ;  /* 0x0000001421217220 */ /* 0x080fe20000410000 */
[----:B------:R-:W-:Y:S01]  /*b740*/  FMUL.FTZ R45, R45, R20 ;  /* 0x000000142d2d7220 */ /* 0x000fe20000410000 */
[----:B------:R-:W-:-:S02]  /*b750*/  LEA.HI R37, R37, R40, RZ, 0x1 ;  /* 0x0000002825257211 */ /* 0x000fc400078f08ff */
[----:B------:R-:W-:Y:S01]  /*b760*/  SHF.R.S32.HI R43, RZ, 0x5, R39 ;  /* 0x00000005ff2b7819 */ /* 0x000fe20000011427 */
[-C--:B------:R-:W-:Y:S01]  /*b770*/  FMUL.FTZ R14, R24, R20.reuse ;  /* 0x00000014180e7220 */ /* 0x080fe20000410000 */
[----:B------:R0:W1:Y:S01]  /*b780*/  MUFU.TANH R79, R29 ;  /* 0x0000001d004f7308 */ /* 0x0000620000002400 */
[-C--:B------:R-:W-:Y:S01]  /*b790*/  FMUL.FTZ R18, R30, R20.reuse ;  /* 0x000000141e127220 */ /* 0x080fe20000410000 */
[-C--:B------:R-:W-:Y:S01]  /*b7a0*/  FMUL.FTZ R19, R31, R20.reuse ;  /* 0x000000141f137220 */ /* 0x080fe20000410000 */
[-C--:B------:R-:W-:Y:S01]  /*b7b0*/  FMUL.FTZ R24, R35, R20.reuse ;  /* 0x0000001423187220 */ /* 0x080fe20000410000 */
[----:B------:R-:W-:Y:S01]  /*b7c0*/  IMAD.IADD R41, R34, 0x1, -R41 ;  /* 0x0000000122297824 */ /* 0x000fe200078e0a29 */
[----:B------:R-:W-:Y:S01]  /*b7d0*/  LOP3.LUT R39, R37, 0x3fffffe, RZ, 0xc0, !PT ;  /* 0x03fffffe25277812 */ /* 0x000fe200078ec0ff */
[-C--:B------:R-:W-:Y:S01]  /*b7e0*/  FMUL.FTZ R25, R25, R20.reuse ;  /* 0x0000001419197220 */ /* 0x080fe20000410000 */
[-C--:B------:R-:W-:Y:S01]  /*b7f0*/  FMUL.FTZ R28, R28, R20.reuse ;  /* 0x000000141c1c7220 */ /* 0x080fe20000410000 */
[----:B------:R4:W1:Y:S01]  /*b800*/  MUFU.TANH R77, R32 ;  /* 0x00000020004d7308 */ /* 0x0008620000002400 */
[-C--:B------:R-:W-:Y:S01]  /*b810*/  FMUL.FTZ R44, R44, R20.reuse ;  /* 0x000000142c2c7220 */ /* 0x080fe20000410000 */
[-C--:B------:R-:W-:Y:S01]  /*b820*/  FMUL.FTZ R31, R46, R20.reuse ;  /* 0x000000142e1f7220 */ /* 0x080fe20000410000 */
[-C--:B0-----:R-:W-:Y:S01]  /*b830*/  FMUL.FTZ R29, R47, R20.reuse ;  /* 0x000000142f1d7220 */ /* 0x081fe20000410000 */
        /* <DEDUP_REMOVED lines=13> */
[-C--:B----4-:R-:W-:Y:S01]  /*b910*/  FMUL.FTZ R32, R63, R20.reuse ;  /* 0x000000143f207220 */ /* 0x090fe20000410000 */
[-C--:B------:R-:W-:Y:S01]  /*b920*/  FMUL.FTZ R64, R64, R20.reuse ;  /* 0x0000001440407220 */ /* 0x080fe20000410000 */
[-C--:B0-----:R-:W-:Y:S01]  /*b930*/  FMUL.FTZ R33, R66, R20.reuse ;  /* 0x0000001442217220 */ /* 0x081fe20000410000 */
[-C--:B------:R-:W-:Y:S01]  /*b940*/  FMUL.FTZ R15, R67, R20.reuse ;  /* 0x00000014430f7220 */ /* 0x080fe20000410000 */
[-C--:B------:R-:W-:Y:S01]  /*b950*/  FMUL.FTZ R68, R68, R20.reuse ;  /* 0x0000001444447220 */ /* 0x080fe20000410000 */
[----:B------:R-:W-:Y:S01]  /*b960*/  FMUL.FTZ R34, R70, R20 ;  /* 0x0000001446227220 */ /* 0x000fe20000410000 */
[----:B------:R-:W-:-:S02]  /*b970*/  IMAD R43, R72, 0x8, R43 ;  /* 0x00000008482b7824 */ /* 0x000fc400078e022b */
[-C--:B------:R-:W-:Y:S01]  /*b980*/  FMUL.FTZ R37, R71, R20.reuse ;  /* 0x0000001447257220 */ /* 0x080fe20000410000 */
[----:B--2---:R-:W-:Y:S02]  /*b990*/  IMAD R45, R0, -0x60, R5 ;  /* 0xffffffa0002d7824 */ /* 0x004fe400078e0205 */
        /* <DEDUP_REMOVED lines=9> */
[----:B------:R-:W0:Y:S03]  /*ba30*/  MUFU.TANH R14, R14 ;  /* 0x0000000e000e7308 */ /* 0x000e260000002400 */
[----:B------:R-:W-:Y:S01]  /*ba40*/  IMAD R42, R39, 0x40, R42 ;  /* 0x00000040272a7824 */ /* 0x000fe200078e022a */
[----:B------:R-:W-:-:S04]  /*ba50*/  LOP3.LUT R39, RZ, R6, RZ, 0x33, !PT ;  /* 0x00000006ff277212 */ /* 0x000fc800078e33ff */
[----:B------:R-:W2:Y:S01]  /*ba60*/  MUFU.TANH R25, R25 ;  /* 0x0000001900197308 */ /* 0x000ea20000002400 */
[----:B------:R-:W-:-:S07]  /*ba70*/  IMAD R20, R41, -0x2, R20 ;  /* 0xfffffffe29147824 */ /* 0x000fce00078e0214 */
[----:B------:R-:W4:Y:S01]  /*ba80*/  MUFU.TANH R12, R12 ;  /* 0x0000000c000c7308 */ /* 0x000f220000002400 */
        /* <DEDUP_REMOVED lines=22> */
[----:B------:R-:W0:Y:S08]  /*bbf0*/  MUFU.TANH R56, R56 ;  /* 0x0000003800387308 */ /* 0x000e300000002400 */
[----:B------:R0:W0:Y:S08]  /*bc00*/  MUFU.TANH R51, R57 ;  /* 0x0000003900337308 */ /* 0x0000300000002400 */
[----:B------:R-:W0:Y:S08]  /*bc10*/  MUFU.TANH R58, R58 ;  /* 0x0000003a003a7308 */ /* 0x000e300000002400 */
[----:B------:R0:W0:Y:S08]  /*bc20*/  MUFU.TANH R85, R59 ;  /* 0x0000003b00557308 */ /* 0x0000300000002400 */
[----:B------:R-:W0:Y:S08]  /*bc30*/  MUFU.TANH R60, R60 ;  /* 0x0000003c003c7308 */ /* 0x000e300000002400 */
[----:B------:R0:W0:Y:S08]  /*bc40*/  MUFU.TANH R47, R61 ;  /* 0x0000003d002f7308 */ /* 0x0000300000002400 */
[----:B------:R-:W0:Y:S08]  /*bc50*/  MUFU.TANH R62, R62 ;  /* 0x0000003e003e7308 */ /* 0x000e300000002400 */
[----:B------:R-:W0:Y:S08]  /*bc60*/  MUFU.TANH R32, R32 ;  /* 0x0000002000207308 */ /* 0x000e300000002400 */
[----:B------:R-:W0:Y:S08]  /*bc70*/  MUFU.TANH R64, R64 ;  /* 0x0000004000407308 */ /* 0x000e300000002400 */
[----:B------:R0:W0:Y:S08]  /*bc80*/  MUFU.TANH R46, R65 ;  /* 0x00000041002e7308 */ /* 0x0000300000002400 */
[----:B------:R-:W0:Y:S08]  /*bc90*/  MUFU.TANH R33, R33 ;  /* 0x0000002100217308 */ /* 0x000e300000002400 */
[----:B------:R-:W0:Y:S08]  /*bca0*/  MUFU.TANH R15, R15 ;  /* 0x0000000f000f7308 */ /* 0x000e300000002400 */
[----:B------:R-:W0:Y:S08]  /*bcb0*/  MUFU.TANH R68, R68 ;  /* 0x0000004400447308 */ /* 0x000e300000002400 */
[----:B------:R0:W0:Y:S08]  /*bcc0*/  MUFU.TANH R50, R69 ;  /* 0x0000004500327308 */ /* 0x0000300000002400 */
[----:B------:R-:W0:Y:S08]  /*bcd0*/  MUFU.TANH R34, R34 ;  /* 0x0000002200227308 */ /* 0x000e300000002400 */
[----:B------:R-:W0:Y:S01]  /*bce0*/  MUFU.TANH R37, R37 ;  /* 0x0000002500257308 */ /* 0x000e220000002400 */
[----:B------:R-:W-:-:S02]  /*bcf0*/  IMAD.IADD R87, R20, 0x1, R7 ;  /* 0x0000000114577824 */ /* 0x000fc400078e0207 */
[----:B------:R-:W-:Y:S02]  /*bd00*/  IMAD.IADD R89, R20, 0x1, R39 ;  /* 0x0000000114597824 */ /* 0x000fe400078e0227 */
[----:B------:R-:W-:Y:S02]  /*bd10*/  IMAD R54, R41, -0x2, R6 ;  /* 0xfffffffe29367824 */ /* 0x000fe400078e0206 */
        /* <DEDUP_REMOVED lines=8> */
[----:B------:R-:W-:Y:S02]  /*bda0*/  ISETP.NE.AND P1, PT, R9, 0x1, PT ;  /* 0x000000010900780c */ /* 0x000fe40003f25270 */
[----:B------:R-:W-:-:S11]  /*bdb0*/  LOP3.LUT R39, RZ, R8, RZ, 0x33, !PT ;  /* 0x00000008ff277212 */ /* 0x000fd600078e33ff */
[----:B------:R-:W-:-:S05]  /*bdc0*/  @P1 IMAD.HI.U32 R8, R39, R10, RZ ;  /* 0x0000000a27081227 */ /* 0x000fca00078e00ff */
[----:B------:R-:W-:-:S04]  /*bdd0*/  @P1 SHF.R.U32.HI R39, RZ, R11, R8 ;  /* 0x0000000bff271219 */ /* 0x000fc80000011608 */
[----:B------:R-:W-:Y:S01]  /*bde0*/  LOP3.LUT R8, RZ, R39, RZ, 0x33, !PT ;  /* 0x00000027ff087212 */ /* 0x000fe200078e33ff */
[----:B------:R-:W-:Y:S06]  /*bdf0*/  BRA `(.L_x_10125) ;  /* 0x00000000000c7947 */ /* 0x000fec0003800000 */
.L_x_10124:
[----:B------:R-:W-:-:S13]  /*be00*/  ISETP.NE.AND P1, PT, R9, 0x1, PT ;  /* 0x000000010900780c */ /* 0x000fda0003f25270 */
[----:B------:R-:W-:-:S05]  /*be10*/  @P1 IMAD.HI.U32 R20, R8, R10, RZ ;  /* 0x0000000a08141227 */ /* 0x000fca00078e00ff */
[----:B------:R-:W-:-:S07]  /*be20*/  @P1 SHF.R.U32.HI R8, RZ, R11, R20 ;  /* 0x0000000bff081219 */ /* 0x000fce0000011614 */
.L_x_10125:
[----:B------:R-:W-:Y:S05]  /*be30*/  BSYNC B1 ;  /* 0x0000000000017941 */ /* 0x000fea0003800000 */
.L_x_10123:
[----:B------:R-:W-:-:S05]  /*be40*/  IMAD R8, R8, R9, R54 ;  /* 0x0000000908087224 */ /* 0x000fca00078e0236 */
[----:B------:R-:W-:Y:S02]  /*be50*/  VIMNMX R7, R7, R8, !PT ;  /* 0x0000000807077248 */ /* 0x000fe40007fe0100 */
[----:B------:R-:W-:-:S07]  /*be60*/  VIADDMNMX R6, R8, R9, R6, PT ;  /* 0x0000000908067246 */ /* 0x000fce0003800106 */
.L_x_10122:
[----:B------:R-:W-:Y:S05]  /*be70*/  BSYNC B0 ;  /* 0x0000000000007941 */ /* 0x000fea0003800000 */
.L_x_10121:
[----:B------:R-:W-:Y:S01]  /*be80*/  ISETP.GE.AND P1, PT, R40, 0x9, PT ;  /* 0x000000092800780c */ /* 0x000fe20003f26270 */
[----:B------:R-:W-:Y:S01]  /*be90*/  VIADD R42, R42, 0x8 ;  /* 0x000000082a2a7836 */ /* 0x000fe20000000000 */
[----:B------:R-:W-:Y:S01]  /*bea0*/  ISETP.GE.AND P2, PT, R40, 0x2, PT ;  /* 0x000000022800780c */ /* 0x000fe20003f46270 */
[----:B------:R-:W-:Y:S01]  /*beb0*/  BSSY B0, `(.L_x_10126) ;  /* 0x0000087000007945 */ /* 0x000fe20003800000 */
[----:B------:R-:W-:Y:S02]  /*bec0*/  P2R R20, PR, RZ, 0x2 ;  /* 0x00000002ff147803 */ /* 0x000fe40000000000 */
[----:B------:R-:W-:Y:S02]  /*bed0*/  ISETP.GT.AND P1, PT, R7, 0x8, !P1 ;  /* 0x000000080700780c */ /* 0x000fe40004f24270 */
[----:B------:R-:W-:Y:S02]  /*bee0*/  P2R R8, PR, RZ, 0x4 ;  /* 0x00000004ff087803 */ /* 0x000fe40000000000 */
[----:B------:R-:W-:-:S02]  /*bef0*/  ISETP.LT.OR P1, PT, R6, 0x9, P1 ;  /* 0x000000090600780c */ /* 0x000fc40000f21670 */
[C---:B------:R-:W-:Y:S02]  /*bf00*/  ISETP.GT.AND P2, PT, R7.reuse, 0x1, !P2 ;  /* 0x000000010700780c */ /* 0x040fe40005744270 */
[----:B------:R-:W-:Y:S02]  /*bf10*/  ISETP.GE.AND P3, PT, R40, 0xa, PT ;  /* 0x0000000a2800780c */ /* 0x000fe40003f66270 */
[----:B0-----:R-:W-:Y:S02]  /*bf20*/  FSEL R81, R28, -INF , !P1 ;  /* 0xff8000001c517808 */ /* 0x001fe40004800000 */
[----:B------:R-:W-:Y:S02]  /*bf30*/  ISETP.LT.OR P2, PT, R6, 0x2, P2 ;  /* 0x000000020600780c */ /* 0x000fe40001741670 */
[----:B------:R-:W-:Y:S02]  /*bf40*/  ISETP.GT.AND P1, PT, R7, 0x9, !P3 ;  /* 0x000000090700780c */ /* 0x000fe40005f24270 */
[----:B------:R-:W-:-:S02]  /*bf50*/  FSEL R83, R25, -INF , !P2 ;  /* 0xff80000019537808 */ /* 0x000fc40005000000 */
        /* <DEDUP_REMOVED lines=76> */
[----:B------:R-:W-:Y:S02]  /*c420*/  P2R R25, PR, RZ, 0x8 ;  /* 0x00000008ff197803 */ /* 0x000fe40000000000 */
[----:B------:R-:W-:-:S02]  /*c430*/  FSEL R49, R60, -INF , !P1 ;  /* 0xff8000003c317808 */ /* 0x000fc40004800000 */
        /* <DEDUP_REMOVED lines=19> */
[----:B------:R-:W-:Y:S02]  /*c570*/  FSEL R91, R14, -INF , !P6 ;  /* 0xff8000000e5b7808 */ /* 0x000fe40007000000 */
[----:B------:R-:W-:-:S04]  /*c580*/  ISETP.GE.AND P6, PT, R40, 0x5a, PT ;  /* 0x0000005a2800780c */ /* 0x000fc80003fc6270 */
[----:B------:R-:W-:Y:S02]  /*c590*/  P2R R14, PR, RZ, 0x40 ;  /* 0x00000040ff0e7803 */ /* 0x000fe40000000000 */
[----:B------:R-:W-:Y:S01]  /*c5a0*/  ISETP.GT.AND P6, PT, R7, 0x59, !P6 ;  /* 0x000000590700780c */ /* 0x000fe200077c4270 */
[----:B------:R-:W-:-:S03]  /*c5b0*/  IMAD.IADD R7, R89, 0x1, R42 ;  /* 0x0000000159077824 */ /* 0x000fc600078e022a */
[----:B------:R-:W-:Y:S02]  /*c5c0*/  ISETP.LT.OR P6, PT, R6, 0x5a, P6 ;  /* 0x0000005a0600780c */ /* 0x000fe400037c1670 */
[----:B------:R-:W-:Y:S02]  /*c5d0*/  IADD3 R6, R87, R42, RZ ;  /* 0x0000002a57067210 */ /* 0x000fe40007ffe0ff */
[----:B------:R-:W-:Y:S02]  /*c5e0*/  FSEL R39, R50, -INF , !P6 ;  /* 0xff80000032277808 */ /* 0x000fe40007000000 */
[----:B------:R-:W-:-:S13]  /*c5f0*/  ISETP.GE.AND P6, PT, R9, 0x1, PT ;  /* 0x000000010900780c */ /* 0x000fda0003fc6270 */
[----:B------:R-:W-:Y:S05]  /*c600*/  @!P6 BRA `(.L_x_10127) ;  /* 0x000000000044e947 */ /* 0x000fea0003800000 */
        /* <DEDUP_REMOVED lines=10> */
.L_x_10129:
[----:B------:R-:W-:-:S13]  /*c6b0*/  ISETP.NE.AND P6, PT, R9, 0x1, PT ;  /* 0x000000010900780c */ /* 0x000fda0003fc5270 */
[----:B------:R-:W-:-:S05]  /*c6c0*/  @P6 IMAD.HI.U32 R10, R4, R10, RZ ;  /* 0x0000000a040a6227 */ /* 0x000fca00078e00ff */
[----:B------:R-:W-:-:S07]  /*c6d0*/  @P6 SHF.R.U32.HI R4, RZ, R11, R10 ;  /* 0x0000000bff046219 */ /* 0x000fce000001160a */
.L_x_10130:
[----:B------:R-:W-:Y:S05]  /*c6e0*/  BSYNC B1 ;  /* 0x0000000000017941 */ /* 0x000fea0003800000 */
.L_x_10128:
[----:B------:R-:W-:-:S05]  /*c6f0*/  IMAD R4, R4, R9, R54 ;  /* 0x0000000904047224 */ /* 0x000fca00078e0236 */
[----:B------:R-:W-:Y:S02]  /*c700*/  VIADDMNMX R6, R4, R9, R6, PT ;  /* 0x0000000904067246 */ /* 0x000fe40003800106 */
[----:B------:R-:W-:-:S07]  /*c710*/  VIMNMX R7, R7, R4, !PT ;  /* 0x0000000407077248 */ /* 0x000fce0007fe0100 */
.L_x_10127:
[----:B------:R-:W-:Y:S05]  /*c720*/  BSYNC B0 ;  /* 0x0000000000007941 */ /* 0x000fea0003800000 */
.L_x_10126:
[----:B------:R-:W-:Y:S02]  /*c730*/  ISETP.GT.AND P5, PT, R7, RZ, !P5 ;  /* 0x000000ff0700720c */ /* 0x000fe40006fa4270 */
        /* <DEDUP_REMOVED lines=19> */
[----:B------:R-:W2:Y:S01]  /*c870*/  LDL.64 R20, [R1+0x230] ;  /* 0x0002300001147983 */ /* 0x000ea20000100a00 */
        /* <DEDUP_REMOVED lines=52> */
[C---:B------:R-:W-:Y:S02]  /*cbc0*/  ISETP.GT.AND P5, PT, R7.reuse, 0x48, !P6 ;  /* 0x000000480700780c */ /* 0x040fe400077a4270 */
[----:B------:R-:W-:Y:S02]  /*cbd0*/  ISETP.GT.AND P1, PT, R7, 0x49, !P1 ;  /* 0x000000490700780c */ /* 0x000fe40004f24270 */
[----:B------:R-:W-:Y:S02]  /*cbe0*/  ISETP.LT.OR P5, PT, R6, 0x49, P5 ;  /* 0x000000490600780c */ /* 0x000fe40002fa1670 */
[----:B--2---:R-:W-:Y:S02]  /*cbf0*/  FMNMX.FTZ R4, R91, R20, !PT ;  /* 0x000000145b047209 */ /* 0x004fe40007810000 */
[----:B------:R-:W-:-:S02]  /*cc00*/  FMNMX.FTZ R5, R46, R21, !PT ;  /* 0x000000152e057209 */ /* 0x000fc40007810000 */
[----:B------:R-:W-:Y:S02]  /*cc10*/  FMNMX.FTZ R4, R83, R4, !PT ;  /* 0x0000000453047209 */ /* 0x000fe40007810000 */
[----:B------:R-:W-:Y:S02]  /*cc20*/  FSEL R13, R62, -INF , !P5 ;  /* 0xff8000003e0d7808 */ /* 0x000fe40006800000 */
[----:B------:R-:W-:Y:S02]  /*cc30*/  FMNMX.FTZ R4, R81, R4, !PT ;  /* 0x0000000451047209 */ /* 0x000fe40007810000 */
[----:B------:R-:W-:Y:S02]  /*cc40*/  ISETP.GT.AND P2, PT, R7, 0x50, !P2 ;  /* 0x000000500700780c */ /* 0x000fe40005744270 */
[----:B------:R-:W-:Y:S02]  /*cc50*/  FMNMX.FTZ R4, R79, R4, !PT ;  /* 0x000000044f047209 */ /* 0x000fe40007810000 */
[----:B------:R-:W-:-:S02]  /*cc60*/  ISETP.GT.AND P3, PT, R7, 0x51, !P3 ;  /* 0x000000510700780c */ /* 0x000fc40005f64270 */
        /* <DEDUP_REMOVED lines=39> */
[----:B------:R-:W-:Y:S02]  /*cee0*/  ISETP.LT.OR P1, PT, R6, 0x4a, P1 ;  /* 0x0000004a0600780c */ /* 0x000fe40000f21670 */
[----:B------:R-:W-:Y:S01]  /*cef0*/  FMNMX.FTZ R4, R24, R5, !PT ;  /* 0x0000000518047209 */ /* 0x000fe20007810000 */
[----:B------:R-:W0:Y:S01]  /*cf00*/  SHFL.BFLY PT, R11, R10, 0x1, 0x1f ;  /* 0x0c201f000a0b7f89 */ /* 0x000e2200000e0000 */
[----:B------:R-:W-:Y:S02]  /*cf10*/  ISETP.LT.OR P2, PT, R6, 0x51, P2 ;  /* 0x000000510600780c */ /* 0x000fe40001741670 */
[----:B------:R-:W-:-:S02]  /*cf20*/  FSEL R56, R32, -INF , !P1 ;  /* 0xff80000020387808 */ /* 0x000fc40004800000 */
[----:B------:R-:W-:Y:S02]  /*cf30*/  FMNMX.FTZ R5, R13, R4, !PT ;  /* 0x000000040d057209 */ /* 0x000fe40007810000 */
[----:B------:R-:W-:Y:S02]  /*cf40*/  ISETP.GT.AND P4, PT, R7, 0x58, !P4 ;  /* 0x000000580700780c */ /* 0x000fe40006784270 */
[----:B------:R-:W-:Y:S02]  /*cf50*/  ISETP.LT.OR P3, PT, R6, 0x52, P3 ;  /* 0x000000520600780c */ /* 0x000fe40001f61670 */
[----:B------:R-:W-:Y:S02]  /*cf60*/  FSEL R32, R33, -INF , !P2 ;  /* 0xff80000021207808 */ /* 0x000fe40005000000 */
[----:B------:R-:W-:Y:S02]  /*cf70*/  FMNMX.FTZ R5, R56, R5, !PT ;  /* 0x0000000538057209 */ /* 0x000fe40007810000 */
[----:B------:R-:W-:-:S02]  /*cf80*/  ISETP.GT.AND P1, PT, R7, 0x59, !P6 ;  /* 0x000000590700780c */ /* 0x000fc40007724270 */
[----:B------:R-:W-:Y:S02]  /*cf90*/  ISETP.LT.OR P4, PT, R6, 0x59, P4 ;  /* 0x000000590600780c */ /* 0x000fe40002781670 */
[----:B------:R-:W-:Y:S02]  /*cfa0*/  FSEL R33, R15, -INF , !P3 ;  /* 0xff8000000f217808 */ /* 0x000fe40005800000 */
[----:B------:R-:W-:Y:S02]  /*cfb0*/  FMNMX.FTZ R4, R32, R5, !PT ;  /* 0x0000000520047209 */ /* 0x000fe40007810000 */
[----:B------:R-:W-:Y:S02]  /*cfc0*/  ISETP.LT.OR P1, PT, R6, 0x5a, P1 ;  /* 0x0000005a0600780c */ /* 0x000fe40000f21670 */
[----:B------:R-:W-:Y:S02]  /*cfd0*/  FSEL R34, R34, -INF , !P4 ;  /* 0xff80000022227808 */ /* 0x000fe40006000000 */
[----:B------:R-:W-:-:S02]  /*cfe0*/  FMNMX.FTZ R5, R33, R4, !PT ;  /* 0x0000000421057209 */ /* 0x000fc40007810000 */
[----:B------:R-:W-:Y:S02]  /*cff0*/  FSEL R35, R37, -INF , !P1 ;  /* 0xff80000025237808 */ /* 0x000fe40004800000 */
[----:B------:R-:W-:Y:S01]  /*d000*/  FMNMX.FTZ R4, R34, R5, !PT ;  /* 0x0000000522047209 */ /* 0x000fe20007810000 */
[----:B------:R-:W2:Y:S01]  /*d010*/  LDL R37, [R1+0x250] ;  /* 0x0002500001257983 */ /* 0x000ea20000100800 */
[----:B0-----:R-:W-:Y:S02]  /*d020*/  FMNMX.FTZ R6, R10, R11, !PT ;  /* 0x0000000b0a067209 */ /* 0x001fe40007810000 */
[----:B------:R-:W-:Y:S02]  /*d030*/  FMNMX.FTZ R9, R35, R4, !PT ;  /* 0x0000000423097209 */ /* 0x000fe40007810000 */
[----:B------:R-:W3:Y:S04]  /*d040*/  LDL.64 R4, [R1+0x240] ;  /* 0x0002400001047983 */ /* 0x000ee80000100a00 */
[----:B------:R-:W-:Y:S04]  /*d050*/  STL.64 [R1+0x230], R8 ;  /* 0x0002300801007387 */ /* 0x000fe80000100a00 */
[----:B------:R0:W-:Y:S04]  /*d060*/  STL [R1+0x230], R6 ;  /* 0x0002300601007387 */ /* 0x0001e80000100800 */
[----:B------:R-:W2:Y:S04]  /*d070*/  LDL R12, [R1+0x230] ;  /* 0x00023000010c7983 */ /* 0x000ea80000100800 */
[----:B------:R-:W4:Y:S01]  /*d080*/  LDL R11, [R1+0x234] ;  /* 0x00023400010b7983 */ /* 0x000f220000100800 */
[----:B--2---:R-:W-:Y:S01]  /*d090*/  FMUL.FTZ R7, R37, R12 ;  /* 0x0000000c25077220 */ /* 0x004fe20000410000 */
[----:B------:R-:W-:-:S04]  /*d0a0*/  FSETP.NEU.FTZ.AND P1, PT, R12, -INF , PT ;  /* 0xff8000000c00780b */ /* 0x000fc80003f3d000 */
[----:B------:R-:W-:-:S05]  /*d0b0*/  FSEL R10, R7, RZ, P1 ;  /* 0x000000ff070a7208 */ /* 0x000fca0000800000 */
[----:B0-----:R-:W-:-:S04]  /*d0c0*/  FFMA.FTZ R6, R79, R37, -R10 ;  /* 0x000000254f067223 */ /* 0x001fc8000001080a */
[----:B------:R4:W-:Y:S02]  /*d0d0*/  MUFU.EX2 R173, R6 ;  /* 0x0000000600ad7308 */ /* 0x0009e40000000800 */
[----:B----4-:R-:W0:Y:S02]  /*d0e0*/  SHFL.BFLY PT, R6, R11, 0x2, 0x1f ;  /* 0x0c401f000b067f89 */ /* 0x010e2400000e0000 */
[----:B0-----:R-:W-:-:S05]  /*d0f0*/  FMNMX.FTZ R6, R6, R11, !PT ;  /* 0x0000000b06067209 */ /* 0x001fca0007810000 */
[----:B------:R-:W0:Y:S01]  /*d100*/  SHFL.BFLY PT, R9, R6, 0x1, 0x1f ;  /* 0x0c201f0006097f89 */ /* 0x000e2200000e0000 */
[----:B------:R-:W-:Y:S01]  /*d110*/  FSEL R11, R12, RZ, P1 ;  /* 0x000000ff0c0b7208 */ /* 0x000fe20000800000 */
[----:B------:R-:W-:-:S04]  /*d120*/  FFMA.FTZ R7, R91, R37, -R10 ;  /* 0x000000255b077223 */ /* 0x000fc8000001080a */
[----:B------:R-:W-:Y:S01]  /*d130*/  FADD.FTZ R20, R20, -R11 ;  /* 0x8000000b14147221 */ /* 0x000fe20000010000 */
[----:B0-----:R-:W-:-:S04]  /*d140*/  FMNMX.FTZ R6, R6, R9, !PT ;  /* 0x0000000906067209 */ /* 0x001fc80007810000 */
[C---:B------:R-:W-:Y:S01]  /*d150*/  FSETP.NEU.FTZ.AND P1, PT, R6.reuse, -INF , PT ;  /* 0xff8000000600780b */ /* 0x040fe20003f3d000 */
[----:B------:R-:W-:-:S05]  /*d160*/  FMUL.FTZ R8, R6, R37 ;  /* 0x0000002506087220 */ /* 0x000fca0000410000 */
[----:B------:R-:W-:Y:S02]  /*d170*/  FSEL R9, R8, RZ, P1 ;  /* 0x000000ff08097208 */ /* 0x000fe40000800000 */
[----:B------:R-:W-:Y:S01]  /*d180*/  FSEL R8, R6, RZ, P1 ;  /* 0x000000ff06087208 */ /* 0x000fe20000800000 */
[-C--:B------:R-:W-:Y:S02]  /*d190*/  FMUL.FTZ R12, R20, R37.reuse ;  /* 0x00000025140c7220 */ /* 0x080fe40000410000 */
[-CC-:B------:R-:W-:Y:S02]  /*d1a0*/  FFMA.FTZ R224, R46, R37.reuse, -R9.reuse ;  /* 0x000000252ee07223 */ /* 0x180fe40000010809 */
[----:B------:R-:W-:Y:S01]  /*d1b0*/  FADD.FTZ R8, R21, -R8 ;  /* 0x8000000815087221 */ /* 0x000fe20000010000 */
[-CC-:B------:R-:W-:Y:S01]  /*d1c0*/  FFMA.FTZ R172, R83, R37.reuse, -R10.reuse ;  /* 0x0000002553ac7223 */ /* 0x180fe2000001080a */
[-CC-:B------:R-:W-:Y:S02]  /*d1d0*/  FFMA.FTZ R219, R48, R37.reuse, -R9.reuse ;  /* 0x0000002530db7223 */ /* 0x180fe40000010809 */
[----:B------:R-:W-:Y:S01]  /*d1e0*/  FMUL.FTZ R8, R37, R8 ;  /* 0x0000000825087220 */ /* 0x000fe20000410000 */
[----:B------:R-:W-:Y:S01]  /*d1f0*/  MUFU.EX2 R7, R7 ;  /* 0x0000000700077308 */ /* 0x000fe20000000800 */
[-CC-:B------:R-:W-:Y:S01]  /*d200*/  FFMA.FTZ R200, R31, R37.reuse, -R9.reuse ;  /* 0x000000251fc87223 */ /* 0x180fe20000010809 */
[-C--:B------:R-:W-:Y:S01]  /*d210*/  FFMA.FTZ R174, R81, R37.reuse, -R10 ;  /* 0x0000002551ae7223 */ /* 0x080fe2000001080a */
[----:B------:R-:W-:-:S05]  /*d220*/  FFMA.FTZ R175, R50, R37, -R9 ;  /* 0x0000002532af7223 */ /* 0x000fca0000010809 */
[----:B------:R-:W3:Y:S01]  /*d230*/  MUFU.EX2 R12, R12 ;  /* 0x0000000c000c7308 */ /* 0x000ee20000000800 */
[----:B------:R-:W-:-:S07]  /*d240*/  FFMA.FTZ R222, R52, R37, -R9 ;  /* 0x0000002534de7223 */ /* 0x000fce0000010809 */
[----:B------:R-:W-:Y:S08]  /*d250*/  MUFU.EX2 R224, R224 ;  /* 0x000000e000e07308 */ /* 0x000ff00000000800 */
[----:B------:R-:W0:Y:S01]  /*d260*/  MUFU.EX2 R31, R8 ;  /* 0x00000008001f7308 */ /* 0x000e220000000800 */
[----:B------:R-:W-:-:S07]  /*d270*/  FFMA.FTZ R220, R77, R37, -R10 ;  /* 0x000000254ddc7223 */ /* 0x000fce000001080a */
[----:B------:R-:W1:Y:S01]  /*d280*/  MUFU.EX2 R172, R172 ;  /* 0x000000ac00ac7308 */ /* 0x000e620000000800 */
[----:B------:R-:W-:-:S07]  /*d290*/  FFMA.FTZ R215, R54, R37, -R9 ;  /* 0x0000002536d77223 */ /* 0x000fce0000010809 */
[----:B------:R-:W2:Y:S01]  /*d2a0*/  MUFU.EX2 R219, R219 ;  /* 0x000000db00db7308 */ /* 0x000ea20000000800 */
[----:B------:R-:W-:-:S07]  /*d2b0*/  FFMA.FTZ R217, R75, R37, -R10 ;  /* 0x000000254bd97223 */ /* 0x000fce000001080a */
[----:B------:R-:W4:Y:S01]  /*d2c0*/  MUFU.EX2 R174, R174 ;  /* 0x000000ae00ae7308 */ /* 0x000f220000000800 */
[----:B------:R-:W-:-:S07]  /*d2d0*/  FFMA.FTZ R218, R44, R37, -R9 ;  /* 0x000000252cda7223 */ /* 0x000fce0000010809 */
[----:B------:R-:W5:Y:S01]  /*d2e0*/  MUFU.EX2 R175, R175 ;  /* 0x000000af00af7308 */ /* 0x000f620000000800 */
[----:B---3--:R-:W-:Y:S01]  /*d2f0*/  FFMA.FTZ R11, R12, R4, R7 ;  /* 0x000000040c0b7223 */ /* 0x008fe20000010007 */
[----:B------:R-:W-:Y:S01]  /*d300*/  FFMA.FTZ R211, R73, R37, -R10 ;  /* 0x0000002549d37223 */ /* 0x000fe2000001080a */
[----:B0-----:R-:W-:-:S05]  /*d310*/  FFMA.FTZ R4, R5, R31, R224 ;  /* 0x0000001f05047223 */ /* 0x001fca00000100e0 */
[----:B------:R-:W0:Y:S01]  /*d320*/  MUFU.EX2 R222, R222 ;  /* 0x000000de00de7308 */ /* 0x000e220000000800 */
[----:B------:R-:W-:Y:S01]  /*d330*/  FFMA.FTZ R208, R42, R37, -R9 ;  /* 0x000000252ad07223 */ /* 0x000fe20000010809 */
[----:B-1----:R-:W-:-:S06]  /*d340*/  FADD.FTZ R11, R172, R11 ;  /* 0x0000000bac0b7221 */ /* 0x002fcc0000010000 */
[----:B------:R-:W1:Y:S01]  /*d350*/  MUFU.EX2 R220, R220 ;  /* 0x000000dc00dc7308 */ /* 0x000e620000000800 */
[----:B------:R-:W-:Y:S01]  /*d360*/  FFMA.FTZ R216, R71, R37, -R10 ;  /* 0x0000002547d87223 */ /* 0x000fe2000001080a */
[----:B--2---:R-:W-:-:S06]  /*d370*/  FADD.FTZ R4, R219, R4 ;  /* 0x00000004db047221 */ /* 0x004fcc0000010000 */
[----:B------:R-:W2:Y:S01]  /*d380*/  MUFU.EX2 R215, R215 ;  /* 0x000000d700d77308 */ /* 0x000ea20000000800 */
[----:B------:R-:W-:Y:S01]  /*d390*/  FFMA.FTZ R209, R40, R37, -R9 ;  /* 0x0000002528d17223 */ /* 0x000fe20000010809 */
[----:B----4-:R-:W-:-:S06]  /*d3a0*/  FADD.FTZ R8, R174, R11 ;  /* 0x0000000bae087221 */ /* 0x010fcc0000010000 */
[----:B------:R-:W3:Y:S01]  /*d3b0*/  MUFU.EX2 R217, R217 ;  /* 0x000000d900d97308 */ /* 0x000ee20000000800 */
[----:B------:R-:W-:Y:S01]  /*d3c0*/  FFMA.FTZ R206, R69, R37, -R10 ;  /* 0x0000002545ce7223 */ /* 0x000fe2000001080a */
[----:B-----5:R-:W-:-:S06]  /*d3d0*/  FADD.FTZ R5, R175, R4 ;  /* 0x00000004af057221 */ /* 0x020fcc0000010000 */
[----:B------:R-:W4:Y:S01]  /*d3e0*/  MUFU.EX2 R218, R218 ;  /* 0x000000da00da7308 */ /* 0x000f220000000800 */
[----:B------:R-:W-:Y:S01]  /*d3f0*/  FFMA.FTZ R204, R38, R37, -R9 ;  /* 0x0000002526cc7223 */ /* 0x000fe20000010809 */
[----:B------:R-:W-:-:S06]  /*d400*/  FADD.FTZ R11, R173, R8 ;  /* 0x00000008ad0b7221 */ /* 0x000fcc0000010000 */
[----:B------:R-:W5:Y:S01]  /*d410*/  MUFU.EX2 R211, R211 ;  /* 0x000000d300d37308 */ /* 0x000f620000000800 */
[----:B------:R-:W-:Y:S01]  /*d420*/  FFMA.FTZ R207, R67, R37, -R10 ;  /* 0x0000002543cf7223 */ /* 0x000fe2000001080a */
[----:B0-----:R-:W-:-:S06]  /*d430*/  FADD.FTZ R4, R222, R5 ;  /* 0x00000005de047221 */ /* 0x001fcc0000010000 */
[----:B------:R-:W0:Y:S01]  /*d440*/  MUFU.EX2 R208, R208 ;  /* 0x000000d000d07308 */ /* 0x000e220000000800 */
[----:B------:R-:W-:Y:S01]  /*d450*/  FFMA.FTZ R205, R36, R37, -R9 ;  /* 0x0000002524cd7223 */ /* 0x000fe20000010809 */
[----:B-1----:R-:W-:-:S06]  /*d460*/  FADD.FTZ R8, R220, R11 ;  /* 0x0000000bdc087221 */ /* 0x002fcc0000010000 */
[----:B------:R-:W1:Y:S01]  /*d470*/  MUFU.EX2 R216, R216 ;  /* 0x000000d800d87308 */ /* 0x000e620000000800 */
[----:B------:R-:W-:Y:S01]  /*d480*/  FFMA.FTZ R203, R65, R37, -R10 ;  /* 0x0000002541cb7223 */ /* 0x000fe2000001080a */
[----:B--2---:R-:W-:-:S06]  /*d490*/  FADD.FTZ R5, R215, R4 ;  /* 0x00000004d7057221 */ /* 0x004fcc0000010000 */
[----:B------:R-:W2:Y:S01]  /*d4a0*/  MUFU.EX2 R209, R209 ;  /* 0x000000d100d17308 */ /* 0x000ea20000000800 */
[----:B---3--:R-:W-:Y:S01]  /*d4b0*/  FADD.FTZ R8, R217, R8 ;  /* 0x00000008d9087221 */ /* 0x008fe20000010000 */
[----:B------:R-:W-:-:S06]  /*d4c0*/  FFMA.FTZ R202, R63, R37, -R10 ;  /* 0x000000253fca7223 */ /* 0x000fcc000001080a */
[----:B------:R-:W3:Y:S01]  /*d4d0*/  MUFU.EX2 R206, R206 ;  /* 0x000000ce00ce7308 */ /* 0x000ee20000000800 */
[----:B----4-:R-:W-:Y:S01]  /*d4e0*/  FADD.FTZ R5, R218, R5 ;  /* 0x00000005da057221 */ /* 0x010fe20000010000 */
[----:B------:R-:W-:-:S06]  /*d4f0*/  FFMA.FTZ R201, R27, R37, -R9 ;  /* 0x000000251bc97223 */ /* 0x000fcc0000010809 */
[----:B------:R-:W4:Y:S01]  /*d500*/  MUFU.EX2 R204, R204 ;  /* 0x000000cc00cc7308 */ /* 0x000f220000000800 */
[----:B-----5:R-:W-:Y:S01]  /*d510*/  FADD.FTZ R11, R211, R8 ;  /* 0x00000008d30b7221 */ /* 0x020fe20000010000 */
[----:B------:R-:W-:-:S06]  /*d520*/  FFMA.FTZ R197, R61, R37, -R10 ;  /* 0x000000253dc57223 */ /* 0x000fcc000001080a */
[----:B------:R-:W5:Y:S01]  /*d530*/  MUFU.EX2 R207, R207 ;  /* 0x000000cf00cf7308 */ /* 0x000f620000000800 */
[----:B0-----:R-:W-:Y:S01]  /*d540*/  FADD.FTZ R4, R208, R5 ;  /* 0x00000005d0047221 */ /* 0x001fe20000010000 */
[----:B------:R-:W-:-:S06]  /*d550*/  FFMA.FTZ R194, R30, R37, -R9 ;  /* 0x000000251ec27223 */ /* 0x000fcc0000010809 */
[----:B------:R-:W0:Y:S01]  /*d560*/  MUFU.EX2 R205, R205 ;  /* 0x000000cd00cd7308 */ /* 0x000e220000000800 */
[----:B-1----:R-:W-:Y:S01]  /*d570*/  FADD.FTZ R11, R216, R11 ;  /* 0x0000000bd80b7221 */ /* 0x002fe20000010000 */
[----:B------:R-:W-:-:S06]  /*d580*/  FFMA.FTZ R196, R59, R37, -R10 ;  /* 0x000000253bc47223 */ /* 0x000fcc000001080a */
[----:B------:R-:W1:Y:S01]  /*d590*/  MUFU.EX2 R203, R203 ;  /* 0x000000cb00cb7308 */ /* 0x000e620000000800 */
[----:B--2---:R-:W-:Y:S01]  /*d5a0*/  FADD.FTZ R5, R209, R4 ;  /* 0x00000004d1057221 */ /* 0x004fe20000010000 */
[----:B------:R-:W-:-:S06]  /*d5b0*/  FFMA.FTZ R195, R29, R37, -R9 ;  /* 0x000000251dc37223 */ /* 0x000fcc0000010809 */
        /* <DEDUP_REMOVED lines=44> */
[----:B0-----:R-:W-:-:S06]  /*d880*/  FADD.FTZ R5, R199, R8 ;  /* 0x00000008c7057221 */ /* 0x001fcc0000010000 */
[----:B------:R-:W0:Y:S01]  /*d890*/  MUFU.EX2 R178, R178 ;  /* 0x000000b200b27308 */ /* 0x000e220000000800 */
[-C--:B------:R-:W-:Y:S01]  /*d8a0*/  FFMA.FTZ R18, R43, R37.reuse, -R10 ;  /* 0x000000252b127223 */ /* 0x080fe2000001080a */
[----:B------:R-:W-:-:S06]  /*d8b0*/  FFMA.FTZ R159, R33, R37, -R9 ;  /* 0x00000025219f7223 */ /* 0x000fcc0000010809 */
[----:B------:R-:W5:Y:S01]  /*d8c0*/  MUFU.EX2 R186, R186 ;  /* 0x000000ba00ba7308 */ /* 0x000f620000000800 */
[----:B-1----:R-:W-:Y:S01]  /*d8d0*/  FADD.FTZ R11, R185, R4 ;  /* 0x00000004b90b7221 */ /* 0x002fe20000010000 */
[----:B--2---:R-:W-:-:S06]  /*d8e0*/  FADD.FTZ R4, R188, R5 ;  /* 0x00000005bc047221 */ /* 0x004fcc0000010000 */
[----:B------:R-:W1:Y:S01]  /*d8f0*/  MUFU.EX2 R181, R181 ;  /* 0x000000b500b57308 */ /* 0x000e620000000800 */
[-C--:B------:R-:W-:Y:S01]  /*d900*/  FFMA.FTZ R14, R41, R37.reuse, -R10 ;  /* 0x00000025290e7223 */ /* 0x080fe2000001080a */
[----:B------:R-:W-:-:S06]  /*d910*/  FFMA.FTZ R20, R34, R37, -R9 ;  /* 0x0000002522147223 */ /* 0x000fcc0000010809 */
[----:B------:R-:W2:Y:S01]  /*d920*/  MUFU.EX2 R187, R187 ;  /* 0x000000bb00bb7308 */ /* 0x000ea20000000800 */
[----:B---3--:R-:W-:Y:S01]  /*d930*/  FADD.FTZ R11, R184, R11 ;  /* 0x0000000bb80b7221 */ /* 0x008fe20000010000 */
[----:B----4-:R-:W-:-:S06]  /*d940*/  FADD.FTZ R5, R189, R4 ;  /* 0x00000004bd057221 */ /* 0x010fcc0000010000 */
[----:B------:R-:W3:Y:S01]  /*d950*/  MUFU.EX2 R15, R15 ;  /* 0x0000000f000f7308 */ /* 0x000ee20000000800 */
[-C--:B------:R-:W-:Y:S01]  /*d960*/  FFMA.FTZ R19, R39, R37.reuse, -R10 ;  /* 0x0000002527137223 */ /* 0x080fe2000001080a */
[----:B------:R-:W-:-:S06]  /*d970*/  FFMA.FTZ R21, R35, R37, -R9 ;  /* 0x0000002523157223 */ /* 0x000fcc0000010809 */
[----:B------:R-:W4:Y:S01]  /*d980*/  MUFU.EX2 R158, R158 ;  /* 0x0000009e009e7308 */ /* 0x000f220000000800 */
[----:B0-----:R-:W-:Y:S01]  /*d990*/  FADD.FTZ R4, R178, R11 ;  /* 0x0000000bb2047221 */ /* 0x001fe20000010000 */
[----:B-----5:R-:W-:-:S06]  /*d9a0*/  FADD.FTZ R8, R186, R5 ;  /* 0x00000005ba087221 */ /* 0x020fcc0000010000 */
[----:B------:R-:W0:Y:S08]  /*d9b0*/  MUFU.EX2 R18, R18 ;  /* 0x0000001200127308 */ /* 0x000e300000000800 */
[----:B------:R-:W5:Y:S01]  /*d9c0*/  MUFU.EX2 R159, R159 ;  /* 0x0000009f009f7308 */ /* 0x000f620000000800 */
[----:B-1----:R-:W-:Y:S01]  /*d9d0*/  FADD.FTZ R4, R181, R4 ;  /* 0x00000004b5047221 */ /* 0x002fe20000010000 */
[----:B--2---:R-:W-:-:S06]  /*d9e0*/  FADD.FTZ R5, R187, R8 ;  /* 0x00000008bb057221 */ /* 0x004fcc0000010000 */
[----:B------:R-:W1:Y:S08]  /*d9f0*/  MUFU.EX2 R14, R14 ;  /* 0x0000000e000e7308 */ /* 0x000e700000000800 */
[----:B------:R-:W2:Y:S01]  /*da00*/  MUFU.EX2 R20, R20 ;  /* 0x0000001400147308 */ /* 0x000ea20000000800 */
[----:B---3--:R-:W-:Y:S01]  /*da10*/  FADD.FTZ R9, R15, R4 ;  /* 0x000000040f097221 */ /* 0x008fe20000010000 */
[----:B----4-:R-:W-:-:S06]  /*da20*/  FADD.FTZ R4, R158, R5 ;  /* 0x000000059e047221 */ /* 0x010fcc0000010000 */
[----:B------:R-:W3:Y:S08]  /*da30*/  MUFU.EX2 R19, R19 ;  /* 0x0000001300137308 */ /* 0x000ef00000000800 */
[----:B------:R-:W4:Y:S01]  /*da40*/  MUFU.EX2 R21, R21 ;  /* 0x0000001500157308 */ /* 0x000f220000000800 */
[----:B0-----:R-:W-:Y:S01]  /*da50*/  FADD.FTZ R9, R18, R9 ;  /* 0x0000000912097221 */ /* 0x001fe20000010000 */
[----:B-----5:R-:W-:-:S03]  /*da60*/  FADD.FTZ R5, R159, R4 ;  /* 0x000000049f057221 */ /* 0x020fc60000010000 */
[----:B-1----:R-:W-:Y:S01]  /*da70*/  FADD.FTZ R8, R14, R9 ;  /* 0x000000090e087221 */ /* 0x002fe20000010000 */
[----:B--2---:R-:W-:-:S03]  /*da80*/  FADD.FTZ R4, R20, R5 ;  /* 0x0000000514047221 */ /* 0x004fc60000010000 */
[----:B---3--:R-:W-:Y:S01]  /*da90*/  FADD.FTZ R8, R19, R8 ;  /* 0x0000000813087221 */ /* 0x008fe20000010000 */
[----:B------:R-:W-:Y:S01]  /*daa0*/  STL [R1+0x234], R6 ;  /* 0x0002340601007387 */ /* 0x000fe20000100800 */
[----:B----4-:R-:W-:-:S05]  /*dab0*/  FADD.FTZ R9, R21, R4 ;  /* 0x0000000415097221 */ /* 0x010fca0000010000 */
[----:B------:R-:W-:Y:S04]  /*dac0*/  STL.64 [R1+0x240], R8 ;  /* 0x0002400801007387 */ /* 0x000fe80000100a00 */
[----:B------:R-:W2:Y:S01]  /*dad0*/  LD.E R10, desc[UR56][R16.64+0x260] ;  /* 0x00026038100a7980 */ /* 0x000ea2000c101900 */
[----:B------:R-:W-:-:S04]  /*dae0*/  UIADD3 UR4, UP0, UR49, 0x260, URZ ;  /* 0x0000026031047890 */ /* 0x000fc8000ff1e03f */
[----:B------:R-:W-:Y:S02]  /*daf0*/  ULOP3.LUT UR5, UR4, 0x4, URZ, 0xfc, !UPT ;  /* 0x0000000404057892 */ /* 0x000fe4000f8efc3f */
[----:B------:R-:W-:-:S04]  /*db00*/  UIADD3.X UR6, URZ, UR48, URZ, UP0, !UPT ;  /* 0x000000303f067290 */ /* 0x000fc800087fe43f */
[----:B------:R-:W-:Y:S02]  /*db10*/  IMAD.U32 R4, RZ, RZ, UR5 ;  /* 0x00000005ff047e24 */ /* 0x000fe4000f8e00ff */
[----:B------:R-:W-:Y:S02]  /*db20*/  IMAD.U32 R5, RZ, RZ, UR6 ;  /* 0x00000006ff057e24 */ /* 0x000fe4000f8e00ff */
[----:B--2---:R-:W-:-:S05]  /*db30*/  FMUL.FTZ R11, R12, R10 ;  /* 0x0000000a0c0b7220 */ /* 0x004fca0000410000 */
[----:B------:R0:W-:Y:S04]  /*db40*/  ST.E desc[UR56][R16.64+0x260], R11 ;  /* 0x0002600b10007985 */ /* 0x0001e8000c101938 */
[----:B------:R-:W2:Y:S02]  /*db50*/  LD.E R10, desc[UR56][R4.64] ;  /* 0x00000038040a7980 */ /* 0x000ea4000c101900 */
[----:B--2---:R-:W-:-:S05]  /*db60*/  FMUL.FTZ R13, R12, R10 ;  /* 0x0000000a0c0d7220 */ /* 0x004fca0000410000 */
[----:B------:R1:W-:Y:S04]  /*db70*/  ST.E desc[UR56][R4.64], R13 ;  /* 0x0000000d04007985 */ /* 0x0003e8000c101938 */
        /* <DEDUP_REMOVED lines=62> */
[----:B------:R-:W-:-:S06]  /*df60*/  ULOP3.LUT UR5, UR4, 0x8, URZ, 0xfc, !UPT ;  /* 0x0000000804057892 */ /* 0x000fcc000f8efc3f */
[----:B------:R-:W-:Y:S02]  /*df70*/  IMAD.U32 R10, RZ, RZ, UR5 ;  /* 0x00000005ff0a7e24 */ /* 0x000fe4000f8e00ff */
[C---:B--2---:R-:W-:Y:S01]  /*df80*/  FMUL.FTZ R11, R12.reuse, R11 ;  /* 0x0000000b0c0b7220 */ /* 0x044fe20000410000 */
[----:B---3--:R-:W-:-:S04]  /*df90*/  FMUL.FTZ R143, R12, R143 ;  /* 0x0000008f0c8f7220 */ /* 0x008fc80000410000 */
[----:B------:R0:W-:Y:S01]  /*dfa0*/  ST.E desc[UR56][R16.64+0x2a0], R11 ;  /* 0x0002a00b10007985 */ /* 0x0001e2000c101938 */
[C---:B----4-:R-:W-:Y:S01]  /*dfb0*/  FMUL.FTZ R9, R12.reuse, R9 ;  /* 0x000000090c097220 */ /* 0x050fe20000410000 */
[C---:B-----5:R-:W-:Y:S01]  /*dfc0*/  FMUL.FTZ R25, R12.reuse, R25 ;  /* 0x000000190c197220 */ /* 0x060fe20000410000 */
[C---:B------:R-:W-:Y:S01]  /*dfd0*/  FMUL.FTZ R27, R12.reuse, R27 ;  /* 0x0000001b0c1b7220 */ /* 0x040fe20000410000 */
[----:B0-----:R-:W-:Y:S02]  /*dfe0*/  IMAD.U32 R11, RZ, RZ, UR6 ;  /* 0x00000006ff0b7e24 */ /* 0x001fe4000f8e00ff */
        /* <DEDUP_REMOVED lines=118> */
[----:B------:R-:W1:Y:S01]  /*e750*/  LD.E R6, desc[UR56][R10.64] ;  /* 0x000000380a067980 */ /* 0x000e62000c101900 */
[----:B------:R-:W-:Y:S01]  /*e760*/  ULOP3.LUT UR4, UR4, 0xc, URZ, 0xfc, !UPT ;  /* 0x0000000c04047892 */ /* 0x000fe2000f8efc3f */
[----:B0-----:R-:W-:-:S05]  /*e770*/  IMAD.U32 R9, RZ, RZ, UR6 ;  /* 0x00000006ff097e24 */ /* 0x001fca000f8e00ff */
[----:B------:R-:W-:Y:S02]  /*e780*/  IMAD.U32 R8, RZ, RZ, UR4 ;  /* 0x00000004ff087e24 */ /* 0x000fe4000f8e00ff */
[----:B-1----:R-:W-:-:S05]  /*e790*/  FMUL.FTZ R13, R31, R6 ;  /* 0x000000061f0d7220 */ /* 0x002fca0000410000 */
[----:B------:R0:W-:Y:S04]  /*e7a0*/  ST.E desc[UR56][R10.64], R13 ;  /* 0x0000000d0a007985 */ /* 0x0001e8000c101938 */
[----:B------:R-:W2:Y:S02]  /*e7b0*/  LD.E R6, desc[UR56][R8.64] ;  /* 0x0000003808067980 */ /* 0x000ea4000c101900 */
[----:B--2---:R-:W-:-:S05]  /*e7c0*/  FMUL.FTZ R25, R31, R6 ;  /* 0x000000061f197220 */ /* 0x004fca0000410000 */
[----:B------:R1:W-:Y:S04]  /*e7d0*/  ST.E desc[UR56][R8.64], R25 ;  /* 0x0000001908007985 */ /* 0x0003e8000c101938 */
[----:B------:R-:W2:Y:S04]  /*e7e0*/  LD.E R142, desc[UR56][R16.64+0x45c] ;  /* 0x00045c38108e7980 */ /* 0x000ea8000c101900 */
[----:B------:R-:W0:Y:S04]  /*e7f0*/  LD.E R6, desc[UR56][R16.64+0x278] ;  /* 0x0002783810067980 */ /* 0x000e28000c101900 */
[----:B------:R-:W1:Y:S04]  /*e800*/  LD.E R12, desc[UR56][R16.64+0x27c] ;  /* 0x00027c38100c7980 */ /* 0x000e68000c101900 */
        /* <DEDUP_REMOVED lines=59> */
[C---:B--2---:R-:W-:Y:S01]  /*ebc0*/  FMUL.FTZ R37, R31.reuse, R142 ;  /* 0x0000008e1f257220 */ /* 0x044fe20000410000 */
[----:B0-----:R-:W-:-:S04]  /*ebd0*/  FMUL.FTZ R13, R31, R6 ;  /* 0x000000061f0d7220 */ /* 0x001fc80000410000 */
[----:B------:R0:W-:Y:S01]  /*ebe0*/  ST.E desc[UR56][R16.64+0x45c], R37 ;  /* 0x00045c2510007985 */ /* 0x0001e2000c101938 */
[C---:B-1----:R-:W-:Y:S01]  /*ebf0*/  FMUL.FTZ R25, R31.reuse, R12 ;  /* 0x0000000c1f197220 */ /* 0x042fe20000410000 */
[C---:B---3--:R-:W-:Y:S01]  /*ec00*/  FMUL.FTZ R27, R31.reuse, R24 ;  /* 0x000000181f1b7220 */ /* 0x048fe20000410000 */
[C---:B----4-:R-:W-:Y:S01]  /*ec10*/  FMUL.FTZ R29, R31.reuse, R26 ;  /* 0x0000001a1f1d7220 */ /* 0x050fe20000410000 */
[C---:B-----5:R-:W-:Y:S01]  /*ec20*/  FMUL.FTZ R33, R31.reuse, R28 ;  /* 0x0000001c1f217220 */ /* 0x060fe20000410000 */
[C---:B------:R-:W-:Y:S01]  /*ec30*/  FMUL.FTZ R35, R31.reuse, R30 ;  /* 0x0000001e1f237220 */ /* 0x040fe20000410000 */
[C---:B0-----:R-:W-:Y:S01]  /*ec40*/  FMUL.FTZ R37, R31.reuse, R34 ;  /* 0x000000221f257220 */ /* 0x041fe20000410000 */
[C---:B------:R-:W-:Y:S01]  /*ec50*/  FMUL.FTZ R39, R31.reuse, R36 ;  /* 0x000000241f277220 */ /* 0x040fe20000410000 */
[C---:B------:R-:W-:Y:S01]  /*ec60*/  FMUL.FTZ R41, R31.reuse, R38 ;  /* 0x000000261f297220 */ /* 0x040fe20000410000 */
[C---:B------:R-:W-:Y:S01]  /*ec70*/  FMUL.FTZ R43, R31.reuse, R40 ;  /* 0x000000281f2b7220 */ /* 0x040fe20000410000 */
        /* <DEDUP_REMOVED lines=100> */
[----:B------:R-:W-:Y:S01]  /*f2c0*/  FMUL.FTZ R31, R31, R140 ;  /* 0x0000008c1f1f7220 */ /* 0x000fe20000410000 */
[----:B------:R-:W-:Y:S04]  /*f2d0*/  ST.E desc[UR56][R16.64+0x3e8], R13 ;  /* 0x0003e80d10007985 */ /* 0x000fe8000c101938 */
        /* <DEDUP_REMOVED lines=9> */
[----:B------:R4:W-:Y:S01]  /*f370*/  ST.E desc[UR56][R16.64+0x458], R31 ;  /* 0x0004581f10007985 */ /* 0x0009e2000c101938 */
[----:B------:R1:W-:Y:S06]  /*f380*/  BAR.SYNC.DEFER_BLOCKING R176, 0x100 ;  /* 0x000400b00000751d */ /* 0x0003ec0000010000 */
[----:B0-----:R-:W5:Y:S04]  /*f390*/  LD.E R25, desc[UR56][R16.64+0x260] ;  /* 0x0002603810197980 */ /* 0x001f68000c101900 */
[----:B------:R-:W4:Y:S04]  /*f3a0*/  LD.E R221, desc[UR56][R16.64+0x218] ;  /* 0x0002183810dd7980 */ /* 0x000f28000c101900 */
[----:B------:R-:W4:Y:S04]  /*f3b0*/  LD.E.64 R12, desc[UR56][R16.64+0xa8] ;  /* 0x0000a838100c7980 */ /* 0x000f28000c101b00 */
[----:B-----5:R0:W-:Y:S04]  /*f3c0*/  ST.E desc[UR56][R16.64+0x260], R25 ;  /* 0x0002601910007985 */ /* 0x0201e8000c101938 */
[----:B-1----:R-:W5:Y:S04]  /*f3d0*/  LD.E R27, desc[UR56][R4.64] ;  /* 0x00000038041b7980 */ /* 0x002f68000c101900 */
[----:B-----5:R1:W-:Y:S04]  /*f3e0*/  ST.E desc[UR56][R4.64], R27 ;  /* 0x0000001b04007985 */ /* 0x0203e8000c101938 */
[----:B--2---:R-:W2:Y:S04]  /*f3f0*/  LD.E R29, desc[UR56][R10.64] ;  /* 0x000000380a1d7980 */ /* 0x004ea8000c101900 */
[----:B--2---:R2:W-:Y:S04]  /*f400*/  ST.E desc[UR56][R10.64], R29 ;  /* 0x0000001d0a007985 */ /* 0x0045e8000c101938 */
[----:B---3--:R-:W3:Y:S04]  /*f410*/  LD.E R33, desc[UR56][R8.64] ;  /* 0x0000003808217980 */ /* 0x008ee8000c101900 */
[----:B---3--:R3:W-:Y:S04]  /*f420*/  ST.E desc[UR56][R8.64], R33 ;  /* 0x0000002108007985 */ /* 0x0087e8000c101938 */
[----:B----4-:R-:W4:Y:S04]  /*f430*/  LD.E R31, desc[UR56][R16.64+0x270] ;  /* 0x00027038101f7980 */ /* 0x010f28000c101900 */
[----:B------:R-:W5:Y:S04]  /*f440*/  LD.E R35, desc[UR56][R16.64+0x274] ;  /* 0x0002743810237980 */ /* 0x000f68000c101900 */
[----:B0-----:R-:W5:Y:S04]  /*f450*/  LD.E R25, desc[UR56][R16.64+0x278] ;  /* 0x0002783810197980 */ /* 0x001f68000c101900 */
[----:B------:R-:W5:Y:S04]  /*f460*/  LD.E R37, desc[UR56][R16.64+0x27c] ;  /* 0x00027c3810257980 */ /* 0x000f68000c101900 */
[----:B------:R-:W5:Y:S04]  /*f470*/  LD.E R39, desc[UR56][R16.64+0x280] ;  /* 0x0002803810277980 */ /* 0x000f68000c101900 */
[----:B------:R-:W5:Y:S04]  /*f480*/  LD.E R41, desc[UR56][R16.64+0x284] ;  /* 0x0002843810297980 */ /* 0x000f68000c101900 */
[----:B-1----:R-:W5:Y:S04]  /*f490*/  LD.E R27, desc[UR56][R16.64+0x288] ;  /* 0x00028838101b7980 */ /* 0x002f68000c101900 */
[----:B------:R-:W5:Y:S04]  /*f4a0*/  LD.E R43, desc[UR56][R16.64+0x28c] ;  /* 0x00028c38102b7980 */ /* 0x000f68000c101900 */
[----:B--2---:R-:W2:Y:S04]  /*f4b0*/  LD.E R29, desc[UR56][R16.64+0x290] ;  /* 0x00029038101d7980 */ /* 0x004ea8000c101900 */
[----:B------:R-:W2:Y:S04]  /*f4c0*/  LD.E R45, desc[UR56][R16.64+0x294] ;  /* 0x00029438102d7980 */ /* 0x000ea8000c101900 */
[----:B---3--:R-:W3:Y:S04]  /*f4d0*/  LD.E R33, desc[UR56][R16.64+0x298] ;  /* 0x0002983810217980 */ /* 0x008ee8000c101900 */
        /* <DEDUP_REMOVED lines=123> */
[----:B---3--:R-:W-:Y:S04]  /*fc90*/  ST.E desc[UR56][R16.64+0x298], R33 ;  /* 0x0002982110007985 */ /* 0x008fe8000c101938 */
        /* <DEDUP_REMOVED lines=113> */
[----:B0-----:R-:W5:Y:S04]  /*103b0*/  LDL R6, [R1+0x88] ;  /* 0x0000880001067983 */ /* 0x001f680000100800 */
[----:B-1----:R-:W5:Y:S04]  /*103c0*/  LD.E R24, desc[UR56][R16.64+0x260] ;  /* 0x0002603810187980 */ /* 0x002f68000c101900 */
        /* <DEDUP_REMOVED lines=137> */
[----:B------:R-:W-:Y:S01]  /*10c60*/  IMAD.MOV.U32 R7, RZ, RZ, R13 ;  /* 0x000000ffff077224 */ /* 0x000fe200078e000d */
[----:B--2---:R-:W-:-:S06]  /*10c70*/  WARPGROUP.ARRIVE ;  /* 0x00000000000079c5 */ /* 0x004fcc0000000000 */
[----:B------:R-:W-:Y:S01]  /*10c80*/  HGMMA.64x256x16.F32 R24, R172, gdesc[UR4].tnspB, R24, UP0, gsb0 ;  /* 0x43e00004ac187df0 */ /* 0x000fe2000b800818 */
[----:B------:R-:W-:Y:S02]  /*10c90*/  R2UR UR6, R6 ;  /* 0x00000000060672ca */ /* 0x000fe400000e0000 */
[----:B------:R-:W-:Y:S01]  /*10ca0*/  R2UR UR7, R7 ;  /* 0x00000000070772ca */ /* 0x000fe200000e0000 */
[----:B------:R-:W-:Y:S02]  /*10cb0*/  VIADD R6, R12, 0x100 ;  /* 0x000001000c067836 */ /* 0x000fe40000000000 */
[----:B------:R-:W-:Y:S01]  /*10cc0*/  IMAD.MOV.U32 R7, RZ, RZ, R13 ;  /* 0x000000ffff077224 */ /* 0x000fe200078e000d */
[----:B------:R-:W-:Y:S02]  /*10cd0*/  WARPGROUP.DEPBAR.LE gsb0, 0x0 ;  /* 0x00008000000079c5 */ /* 0x000fe40000010000 */
[----:B------:R-:W-:Y:S01]  /*10ce0*/  ST.E desc[UR56][R16.64+0x260], R24 ;  /* 0x0002601810007985 */ /* 0x000fe2000c101938 */
[----:B------:R-:W-:-:S02]  /*10cf0*/  F2FP.F16.F32.PACK_AB R172, R217, R220 ;  /* 0x000000dcd9ac723e */ /* 0x000fc400000000ff */
[----:B------:R-:W-:Y:S01]  /*10d00*/  F2FP.F16.F32.PACK_AB R174, R216, R211 ;  /* 0x000000d3d8ae723e */ /* 0x000fe200000000ff */
[----:B------:R-:W-:Y:S01]  /*10d10*/  ST.E desc[UR56][R4.64], R25 ;  /* 0x0000001904007985 */ /* 0x000fe2000c101938 */
        /* <DEDUP_REMOVED lines=130> */
[----:B------:R-:W-:Y:S01]  /*11540*/  R2UR UR6, R6 ;  /* 0x00000000060672ca */ /* 0x000fe200000e0000 */
[----:B------:R-:W-:Y:S01]  /*11550*/  STL [R1+0x88], R2 ;  /* 0x0000880201007387 */ /* 0x000fe20000100800 */
[----:B------:R-:W-:Y:S01]  /*11560*/  R2UR UR7, R7 ;  /* 0x00000000070772ca */ /* 0x000fe200000e0000 */
[----:B------:R-:W-:Y:S01]  /*11570*/  IMAD.MOV.U32 R7, RZ, RZ, R13 ;  /* 0x000000ffff077224 */ /* 0x000fe200078e000d */
[----:B------:R-:W-:Y:S01]  /*11580*/  IADD3 R6, R12, 0x180, RZ ;  /* 0x000001800c067810 */ /* 0x000fe20007ffe0ff */
[----:B------:R-:W-:Y:S02]  /*11590*/  WARPGROUP.DEPBAR.LE gsb0, 0x0 ;  /* 0x00008000000079c5 */ /* 0x000fe40000010000 */
[----:B------:R-:W-:Y:S01]  /*115a0*/  ST.E desc[UR56][R16.64+0x260], R24 ;  /* 0x0002601810007985 */ /* 0x000fe2000c101938 */
[----:B------:R-:W-:Y:S02]  /*115b0*/  F2FP.F16.F32.PACK_AB R172, R207, R206 ;  /* 0x000000cecfac723e */ /* 0x000fe400000000ff */
[----:B------:R-:W-:Y:S01]  /*115c0*/  F2FP.F16.F32.PACK_AB R174, R202, R203 ;  /* 0x000000cbcaae723e */ /* 0x000fe200000000ff */
[----:B------:R-:W-:Y:S01]  /*115d0*/  ST.E desc[UR56][R4.64], R25 ;  /* 0x0000001904007985 */ /* 0x000fe2000c101938 */
        /* <DEDUP_REMOVED lines=273> */
[----:B------:R-:W-:Y:S01]  /*126f0*/  VIADD R12, R12, 0x280 ;  /* 0x000002800c0c7836 */ /* 0x000fe20000000000 */
        /* <DEDUP_REMOVED lines=403> */
[----:B------:R-:W-:Y:S04]  /*14030*/  STL [R1+0x88], R2 ;  /* 0x0000880201007387 */ /* 0x000fe80000100800 */
[----:B------:R-:W3:Y:S04]  /*14040*/  LD.E R7, desc[UR56][R16.64+0x260] ;  /* 0x0002603810077980 */ /* 0x000ee8000c101900 */
[----:B---3--:R3:W-:Y:S04]  /*14050*/  ST.E desc[UR56][R16.64+0x260], R7 ;  /* 0x0002600710007985 */ /* 0x0087e8000c101938 */
[----:B------:R-:W4:Y:S04]  /*14060*/  LD.E R13, desc[UR56][R4.64] ;  /* 0x00000038040d7980 */ /* 0x000f28000c101900 */
[----:B----4-:R4:W-:Y:S04]  /*14070*/  ST.E desc[UR56][R4.64], R13 ;  /* 0x0000000d04007985 */ /* 0x0109e8000c101938 */
[----:B------:R-:W5:Y:S04]  /*14080*/  LD.E R15, desc[UR56][R10.64] ;  /* 0x000000380a0f7980 */ /* 0x000f68000c101900 */
[----:B-----5:R5:W-:Y:S04]  /*14090*/  ST.E desc[UR56][R10.64], R15 ;  /* 0x0000000f0a007985 */ /* 0x020be8000c101938 */
[----:B------:R-:W2:Y:S04]  /*140a0*/  LD.E R19, desc[UR56][R8.64] ;  /* 0x0000003808137980 */ /* 0x000ea8000c101900 */
[----:B--2---:R2:W-:Y:S04]  /*140b0*/  ST.E desc[UR56][R8.64], R19 ;  /* 0x0000001308007985 */ /* 0x0045e8000c101938 */
[----:B------:R-:W2:Y:S04]  /*140c0*/  LD.E R21, desc[UR56][R16.64+0x270] ;  /* 0x0002703810157980 */ /* 0x000ea8000c101900 */
[----:B0-----:R-:W2:Y:S04]  /*140d0*/  LD.E R25, desc[UR56][R16.64+0x274] ;  /* 0x0002743810197980 */ /* 0x001ea8000c101900 */
[----:B-1----:R-:W2:Y:S04]  /*140e0*/  LD.E R27, desc[UR56][R16.64+0x278] ;  /* 0x00027838101b7980 */ /* 0x002ea8000c101900 */
[----:B------:R-:W2:Y:S04]  /*140f0*/  LD.E R29, desc[UR56][R16.64+0x27c] ;  /* 0x00027c38101d7980 */ /* 0x000ea8000c101900 */
[----:B---3--:R-:W3:Y:S04]  /*14100*/  LD.E R7, desc[UR56][R16.64+0x280] ;  /* 0x0002803810077980 */ /* 0x008ee8000c101900 */
[----:B------:R-:W3:Y:S04]  /*14110*/  LD.E R31, desc[UR56][R16.64+0x284] ;  /* 0x00028438101f7980 */ /* 0x000ee8000c101900 */
[----:B----4-:R-:W4:Y:S04]  /*14120*/  LD.E R5, desc[UR56][R16.64+0x288] ;  /* 0x0002883810057980 */ /* 0x010f28000c101900 */
[----:B------:R-:W4:Y:S04]  /*14130*/  LD.E R13, desc[UR56][R16.64+0x28c] ;  /* 0x00028c38100d7980 */ /* 0x000f28000c101900 */
[----:B-----5:R-:W5:Y:S04]  /*14140*/  LD.E R11, desc[UR56][R16.64+0x290] ;  /* 0x00029038100b7980 */ /* 0x020f68000c101900 */
[----:B------:R-:W5:Y:S04]  /*14150*/  LD.E R15, desc[UR56][R16.64+0x294] ;  /* 0x00029438100f7980 */ /* 0x000f68000c101900 */
[----:B--2---:R-:W2:Y:S04]  /*14160*/  LD.E R9, desc[UR56][R16.64+0x298] ;  /* 0x0002983810097980 */ /* 0x004ea8000c101900 */
        /* <DEDUP_REMOVED lines=113> */
[----:B------:R0:W-:Y:S04]  /*14880*/  ST.E desc[UR56][R16.64+0x270], R21 ;  /* 0x0002701510007985 */ /* 0x0001e8000c101938 */
[----:B------:R0:W-:Y:S04]  /*14890*/  ST.E desc[UR56][R16.64+0x274], R25 ;  /* 0x0002741910007985 */ /* 0x0001e8000c101938 */
[----:B------:R0:W-:Y:S04]  /*148a0*/  ST.E desc[UR56][R16.64+0x278], R27 ;  /* 0x0002781b10007985 */ /* 0x0001e8000c101938 */
[----:B------:R0:W-:Y:S04]  /*148b0*/  ST.E desc[UR56][R16.64+0x27c], R29 ;  /* 0x00027c1d10007985 */ /* 0x0001e8000c101938 */
[----:B---3--:R0:W-:Y:S04]  /*148c0*/  ST.E desc[UR56][R16.64+0x280], R7 ;  /* 0x0002800710007985 */ /* 0x0081e8000c101938 */
[----:B------:R0:W-:Y:S04]  /*148d0*/  ST.E desc[UR56][R16.64+0x284], R31 ;  /* 0x0002841f10007985 */ /* 0x0001e8000c101938 */
[----:B----4-:R0:W-:Y:S04]  /*148e0*/  ST.E desc[UR56][R16.64+0x288], R5 ;  /* 0x0002880510007985 */ /* 0x0101e8000c101938 */
[----:B------:R0:W-:Y:S04]  /*148f0*/  ST.E desc[UR56][R16.64+0x28c], R13 ;  /* 0x00028c0d10007985 */ /* 0x0001e8000c101938 */
[----:B-----5:R0:W-:Y:S04]  /*14900*/  ST.E desc[UR56][R16.64+0x290], R11 ;  /* 0x0002900b10007985 */ /* 0x0201e8000c101938 */
[----:B------:R0:W-:Y:S04]  /*14910*/  ST.E desc[UR56][R16.64+0x294], R15 ;  /* 0x0002940f10007985 */ /* 0x0001e8000c101938 */
[----:B--2---:R0:W-:Y:S04]  /*14920*/  ST.E desc[UR56][R16.64+0x298], R9 ;  /* 0x0002980910007985 */ /* 0x0041e8000c101938 */
        /* <DEDUP_REMOVED lines=121> */
.L_x_10132:
[----:B------:R-:W-:Y:S05]  /*150c0*/  BSYNC B0 ;  /* 0x0000000000007941 */ /* 0x000fea0003800000 */
.L_x_10131:
[C---:B------:R-:W-:Y:S01]  /*150d0*/  ISETP.GT.AND P0, PT, R0.reuse, R3, PT ;  /* 0x000000030000720c */ /* 0x040fe20003f04270 */
[----:B------:R-:W-:-:S12]  /*150e0*/  VIADD R0, R0, 0xffffffff ;  /* 0xffffffff00007836 */ /* 0x000fd80000000000 */
[----:B------:R-:W-:Y:S05]  /*150f0*/  @P0 BRA `(.L_x_10133) ;  /* 0xffffff4c00c80947 */ /* 0x000fea000383ffff */
[----:B01----:R-:W2:Y:S02]  /*15100*/  LDL R2, [R1+0x70] ;  /* 0x0000700001027983 */ /* 0x003ea40000100800 */
[----:B--2---:R-:W-:-:S07]  /*15110*/  IMAD.SHL.U32 R2, R2, 0x80, RZ ;  /* 0x0000008002027824 */ /* 0x004fce00078e00ff */
.L_x_10106:
[----:B------:R-:W0:Y:S01]  /*15120*/  LDC R6, c[0x0][0xadc] ;  /* 0x0002b700ff067b82 */ /* 0x000e220000000800 */
[----:B------:R-:W-:Y:S01]  /*15130*/  IADD3 R157, R157, 0x80, -R156 ;  /* 0x000000809d9d7810 */ /* 0x000fe20007ffe89c */
[----:B------:R-:W-:-:S04]  /*15140*/  ULDC UR4, c[0x0][0xad4] ;  /* 0x0002b50000047ab9 */ /* 0x000fc80000000800 */
[----:B------:R-:W-:-:S04]  /*15150*/  IMAD.IADD R157, R157, 0x1, R2 ;  /* 0x000000019d9d7824 */ /* 0x000fc800078e0202 */
        /* <DEDUP_REMOVED lines=13> */
.L_x_10136:
[----:B------:R-:W-:-:S13]  /*15230*/  ISETP.NE.AND P0, PT, R6, 0x1, PT ;  /* 0x000000010600780c */ /* 0x000fda0003f05270 */
[----:B------:R-:W0:Y:S02]  /*15240*/  @P0 LDC.64 R4, c[0x0][0xae0] ;  /* 0x0002b800ff040b82 */ /* 0x000e240000000a00 */
[----:B0-----:R-:W-:-:S05]  /*15250*/  @P0 IMAD.HI.U32 R4, R157, R4, RZ ;  /* 0x000000049d040227 */ /* 0x001fca00078e00ff */
[----:B------:R-:W-:-:S07]  /*15260*/  @P0 SHF.R.U32.HI R157, RZ, R5, R4 ;  /* 0x00000005ff9d0219 */ /* 0x000fce0000011604 */
.L_x_10137:
[----:B------:R-:W-:Y:S05]  /*15270*/  BSYNC B0 ;  /* 0x0000000000007941 */ /* 0x000fea0003800000 */
.L_x_10135:
[----:B------:R-:W-:-:S05]  /*15280*/  IMAD R157, R157, R6, RZ ;  /* 0x000000069d9d7224 */ /* 0x000fca00078e02ff */
[----:B------:R-:W-:-:S07]  /*15290*/  VIMNMX R2, R2, R157, !PT ;  /* 0x0000009d02027248 */ /* 0x000fce0007fe0100 */
.L_x_10134:
[----:B------:R-:W-:-:S04]  /*152a0*/  VIADD R2, R2, 0x5f ;  /* 0x0000005f02027836 */ /* 0x000fc80000000000 */
[----:B------:R-:W-:-:S05]  /*152b0*/  IMAD.HI R2, R2, 0x2aaaaaab, RZ ;  /* 0x2aaaaaab02027827 */ /* 0x000fca00078e02ff */
[----:B------:R-:W-:-:S04]  /*152c0*/  SHF.R.U32.HI R3, RZ, 0x1f, R2 ;  /* 0x0000001fff037819 */ /* 0x000fc80000011602 */
[----:B------:R-:W-:-:S04]  /*152d0*/  LEA.HI.SX32 R3, R2, R3, 0x1c ;  /* 0x0000000302037211 */ /* 0x000fc800078fe2ff */
[----:B------:R-:W-:-:S04]  /*152e0*/  VIMNMX R4, R164, R3, !PT ;  /* 0x00000003a4047248 */ /* 0x000fc80007fe0100 */
[----:B------:R-:W-:-:S13]  /*152f0*/  ISETP.GE.AND P0, PT, R0, R4, PT ;  /* 0x000000040000720c */ /* 0x000fda0003f06270 */
[----:B------:R-:W-:Y:S05]  /*15300*/  @!P0 BRA `(.L_x_10138) ;  /* 0x0000009c00908947 */ /* 0x000fea0003800000 */
[----:B------:R0:W5:Y:S01]  /*15310*/  LDL.64 R2, [R1+0x178] ;  /* 0x0001780001027983 */ /* 0x0001620000100a00 */
[----:B------:R-:W-:-:S07]  /*15320*/  IMAD.MOV.U32 R5, RZ, RZ, R0 ;  /* 0x000000ffff057224 */ /* 0x000fce00078e0000 */
.L_x_10155:
[----:B0----5:R-:W2:Y:S04]  /*15330*/  LD.E R7, desc[UR56][R2.64] ;  /* 0x0000003802077980 */ /* 0x021ea8000c101900 */
[----:B-1----:R-:W3:Y:S01]  /*15340*/  LD.E R0, desc[UR56][R2.64+0x8] ;  /* 0x0000083802007980 */ /* 0x002ee2000c101900 */
[----:B--2---:R-:W-:-:S04]  /*15350*/  IADD3 R7, R7, 0x1, RZ ;  /* 0x0000000107077810 */ /* 0x004fc80007ffe0ff */
        /* <DEDUP_REMOVED lines=21> */
.L_x_10140:
[----:B------:R-:W-:Y:S05]  /*154b0*/  BSYNC B0 ;  /* 0x0000000000007941 */ /* 0x000fea0003800000 */
.L_x_10139:
        /* <DEDUP_REMOVED lines=13> */
.L_x_10142:
[----:B------:R-:W-:Y:S05]  /*15590*/  BSYNC B0 ;  /* 0x0000000000007941 */ /* 0x000fea0003800000 */
.L_x_10141:
        /* <DEDUP_REMOVED lines=8> */
.L_x_10144:
[----:B------:R-:W-:Y:S05]  /*15620*/  BSYNC B0 ;  /* 0x0000000000007941 */ /* 0x000fea0003800000 */
.L_x_10143:
        /* <DEDUP_REMOVED lines=28> */
[----:B------:R-:W-:Y:S01]  /*157f0*/  VIADD R12, R12, 0x4 ;  /* 0x000000040c0c7836 */ /* 0x000fe20000000000 */
[----:B------:R-:W-:Y:S01]  /*15800*/  IADD3 R8, R6, 0x4, RZ ;  /* 0x0000000406087810 */ /* 0x000fe20007ffe0ff */
        /* <DEDUP_REMOVED lines=29> */
.L_x_10147:
[----:B------:R-:W-:Y:S05]  /*159e0*/  BSYNC B0 ;  /* 0x0000000000007941 */ /* 0x000fea0003800000 */
.L_x_10146:
        /* <DEDUP_REMOVED lines=10> */
.L_x_10149:
[----:B------:R-:W-:Y:S05]  /*15a90*/  BSYNC B0 ;  /* 0x0000000000007941 */ /* 0x000fea0003800000 */
.L_x_10148:
[----:B------:R-:W-:Y:S04]  /*15aa0*/  BSSY B0, `(.L_x_10150) ;  /* 0x0000006000007945 */ /* 0x000fe80003800000 */
[----:B--2---:R-:W-:Y:S05]  /*15ab0*/  @P1 BRA `(.L_x_10151) ;  /* 0x0000000000101947 */ /* 0x004fea0003800000 */
[----:B-----5:R-:W-:Y:S01]  /*15ac0*/  IMAD R6, R6, 0x8, R9 ;  /* 0x0000000806067824 */ /* 0x020fe200078e0209 */
[----:B-1----:R-:W-:-:S04]  /*15ad0*/  SHF.L.U32 R7, R8, 0x1f, RZ ;  /* 0x0000001f08077819 */ /* 0x002fc800000006ff */
[----:B------:R-:W1:Y:S02]  /*15ae0*/  SYNCS.PHASECHK.TRANS64.TRYWAIT P1, [R6+URZ], R7 ;  /* 0x00000007060075a7 */ /* 0x000e64000802017f */
[----:B-1----:R-:W-:Y:S05]  /*15af0*/  @!P1 BRA `(.L_x_10152) ;  /* 0x000001f800209947 */ /* 0x002fea0003800000 */
.L_x_10151:
[----:B------:R-:W-:Y:S05]  /*15b00*/  BSYNC B0 ;  /* 0x0000000000007941 */ /* 0x000fea0003800000 */
.L_x_10150:
[----:B------:R-:W2:Y:S04]  /*15b10*/  LDL R9, [R1+0x90] ;  /* 0x0000900001097983 */ /* 0x000ea80000100800 */
[----:B------:R-:W3:Y:S04]  /*15b20*/  LD.E R19, desc[UR56][R2.64] ;  /* 0x0000003802137980 */ /* 0x000ee8000c101900 */
[----:B------:R-:W3:Y:S04]  /*15b30*/  LDL.64 R72, [R1+0x118] ;  /* 0x0001180001487983 */ /* 0x000ee80000100a00 */
[----:B-1---5:R-:W4:Y:S04]  /*15b40*/  LDL.64 R6, [R1+0x110] ;  /* 0x0001100001067983 */ /* 0x022f280000100a00 */
        /* <DEDUP_REMOVED lines=26> */
[----:B------:R-:W-:Y:S01]  /*15cf0*/  VIADD R12, R12, 0x4 ;  /* 0x000000040c0c7836 */ /* 0x000fe20000000000 */
[----:B------:R-:W-:Y:S01]  /*15d00*/  IADD3 R6, R8, 0x4, RZ ;  /* 0x0000000408067810 */ /* 0x000fe20007ffe0ff */
        /* <DEDUP_REMOVED lines=21> */
[----:B--2---:R-:W-:Y:S02]  /*15e60*/  VIADD R18, R18, 0x400 ;  /* 0x0000040012127836 */ /* 0x004fe40000000000 */
        /* <DEDUP_REMOVED lines=98> */
[--C-:B------:R-:W-:Y:S01]  /*16490*/  IMAD.MOV.U32 R7, RZ, RZ, R73.reuse ;  /* 0x000000ffff077224 */ /* 0x100fe200078e0049 */
[----:B------:R-:W-:Y:S02]  /*164a0*/  R2UR UR6, R6 ;  /* 0x00000000060672ca */ /* 0x000fe400000e0000 */
[----:B------:R-:W-:Y:S02]  /*164b0*/  R2UR UR4, R10 ;  /* 0x000000000a0472ca */ /* 0x000fe400000e0000 */
[----:B------:R-:W-:Y:S02]  /*164c0*/  R2UR UR7, R7 ;  /* 0x00000000070772ca */ /* 0x000fe400000e0000 */
[----:B------:R-:W-:Y:S01]  /*164d0*/  R2UR UR5, R11 ;  /* 0x000000000b0572ca */ /* 0x000fe200000e0000 */
[----:B----4-:R-:W-:Y:S01]  /*164e0*/  VIADD R12, R12, 0xc04 ;  /* 0x00000c040c0c7836 */ /* 0x010fe20000000000 */
[----:B------:R-:W-:Y:S01]  /*164f0*/  IADD3 R6, R8, 0x904, RZ ;  /* 0x0000090408067810 */ /* 0x000fe20007ffe0ff */
[----:B------:R-:W-:Y:S01]  /*16500*/  IMAD.MOV.U32 R7, RZ, RZ, R73 ;  /* 0x000000ffff077224 */ /* 0x000fe200078e0049 */
[----:B------:R-:W-:-:S02]  /*16510*/  WARPGROUP.DEPBAR.LE gsb0, 0x0 ;  /* 0x00008000000079c5 */ /* 0x000fc40000010000 */
[----:B------:R-:W-:-:S07]  /*16520*/  WARPGROUP.ARRIVE ;  /* 0x00000000000079c5 */ /* 0x000fce0000000000 */
        /* <DEDUP_REMOVED lines=21> */
[----:B-1----:R-:W-:Y:S01]  /*16680*/  LOP3.LUT R74, R74, 0x7f, RZ, 0xc0, !PT ;  /* 0x0000007f4a4a7812 */ /* 0x002fe200078ec0ff */
[----:B------:R-:W-:Y:S03]  /*16690*/  STL [R1+0x90], R0 ;  /* 0x0000900001007387 */ /* 0x000fe60000100800 */
[----:B------:R-:W-:Y:S01]  /*166a0*/  ISETP.NE.AND P2, PT, R74, RZ, PT ;  /* 0x000000ff4a00720c */ /* 0x000fe20003f45270 */
        /* <DEDUP_REMOVED lines=22> */
[----:B------:R-:W4:Y:S04]  /*16810*/  LD.E R21, desc[UR56][R16.64+0x250] ;  /* 0x0002503810157980 */ /* 0x000f28000c101900 */
[----:B--2---:R-:W2:Y:S04]  /*16820*/  LD.E.64 R6, desc[UR56][R16.64+0x230] ;  /* 0x0002303810067980 */ /* 0x004ea8000c101b00 */
        /* <DEDUP_REMOVED lines=61> */
[----:B------:R-:W-:-:S04]  /*16c00*/  FMUL.FTZ R18, R28, R12 ;  /* 0x0000000c1c127220 */ /* 0x000fc80000410000 */
[----:B------:R-:W2:Y:S01]  /*16c10*/  MUFU.TANH R9, R9 ;  /* 0x0000000900097308 */ /* 0x000ea20000002400 */
[-C--:B------:R-:W-:Y:S01]  /*16c20*/  FMUL.FTZ R28, R29, R12.reuse ;  /* 0x0000000c1d1c7220 */ /* 0x080fe20000410000 */
[----:B------:R-:W-:-:S06]  /*16c30*/  FMUL.FTZ R32, R32, R12 ;  /* 0x0000000c20207220 */ /* 0x000fcc0000410000 */
[----:B------:R-:W3:Y:S01]  /*16c40*/  MUFU.TANH R11, R11 ;  /* 0x0000000b000b7308 */ /* 0x000ee20000002400 */
[-C--:B------:R-:W-:Y:S01]  /*16c50*/  FMUL.FTZ R76, R33, R12.reuse ;  /* 0x0000000c214c7220 */ /* 0x080fe20000410000 */
[-C--:B------:R-:W-:Y:S01]  /*16c60*/  FMUL.FTZ R36, R36, R12.reuse ;  /* 0x0000000c24247220 */ /* 0x080fe20000410000 */
[-C--:B------:R-:W-:Y:S01]  /*16c70*/  FMUL.FTZ R82, R37, R12.reuse ;  /* 0x0000000c25527220 */ /* 0x080fe20000410000 */
[-C--:B------:R-:W-:Y:S01]  /*16c80*/  FMUL.FTZ R84, R40, R12.reuse ;  /* 0x0000000c28547220 */ /* 0x080fe20000410000 */
[-C--:B------:R-:W-:Y:S01]  /*16c90*/  FMUL.FTZ R86, R41, R12.reuse ;  /* 0x0000000c29567220 */ /* 0x080fe20000410000 */
[-C--:B------:R-:W-:Y:S01]  /*16ca0*/  FMUL.FTZ R88, R44, R12.reuse ;  /* 0x0000000c2c587220 */ /* 0x080fe20000410000 */
[----:B------:R-:W-:Y:S01]  /*16cb0*/  FMUL.FTZ R90, R45, R12 ;  /* 0x0000000c2d5a7220 */ /* 0x000fe20000410000 */
[----:B------:R-:W0:Y:S01]  /*16cc0*/  MUFU.TANH R18, R18 ;  /* 0x0000001200127308 */ /* 0x000e220000002400 */
        /* <DEDUP_REMOVED lines=8> */
[----:B---3--:R-:W-:Y:S01]  /*16d50*/  FMNMX.FTZ R13, R11, R14, !PT ;  /* 0x0000000e0b0d7209 */ /* 0x008fe20007810000 */
[-C--:B------:R-:W-:Y:S01]  /*16d60*/  FMUL.FTZ R102, R69, R12.reuse ;  /* 0x0000000c45667220 */ /* 0x080fe20000410000 */
[-C--:B------:R-:W-:Y:S01]  /*16d70*/  FMUL.FTZ R10, R26, R12.reuse ;  /* 0x0000000c1a0a7220 */ /* 0x080fe20000410000 */
[-C--:B------:R-:W-:Y:S01]  /*16d80*/  FMUL.FTZ R8, R27, R12.reuse ;  /* 0x0000000c1b087220 */ /* 0x080fe20000410000 */
[-C--:B------:R-:W-:Y:S01]  /*16d90*/  FMUL.FTZ R142, R30, R12.reuse ;  /* 0x0000000c1e8e7220 */ /* 0x080fe20000410000 */
[-C--:B------:R-:W-:Y:S01]  /*16da0*/  FMUL.FTZ R146, R31, R12.reuse ;  /* 0x0000000c1f927220 */ /* 0x080fe20000410000 */
[-C--:B------:R-:W-:Y:S01]  /*16db0*/  FMUL.FTZ R220, R34, R12.reuse ;  /* 0x0000000c22dc7220 */ /* 0x080fe20000410000 */
[----:B------:R-:W3:Y:S01]  /*16dc0*/  MUFU.TANH R32, R32 ;  /* 0x0000002000207308 */ /* 0x000ee20000002400 */
[----:B0-----:R-:W-:Y:S01]  /*16dd0*/  FMNMX.FTZ R13, R18, R13, !PT ;  /* 0x0000000d120d7209 */ /* 0x001fe20007810000 */
[-C--:B------:R-:W-:Y:S01]  /*16de0*/  FMUL.FTZ R208, R35, R12.reuse ;  /* 0x0000000c23d07220 */ /* 0x080fe20000410000 */
[-C--:B------:R-:W-:Y:S01]  /*16df0*/  FMUL.FTZ R206, R38, R12.reuse ;  /* 0x0000000c26ce7220 */ /* 0x080fe20000410000 */
[-C--:B------:R-:W-:Y:S01]  /*16e00*/  FMUL.FTZ R198, R39, R12.reuse ;  /* 0x0000000c27c67220 */ /* 0x080fe20000410000 */
[-C--:B------:R-:W-:Y:S01]  /*16e10*/  FMUL.FTZ R190, R42, R12.reuse ;  /* 0x0000000c2abe7220 */ /* 0x080fe20000410000 */
[-C--:B------:R-:W-:Y:S01]  /*16e20*/  FMUL.FTZ R174, R43, R12.reuse ;  /* 0x0000000c2bae7220 */ /* 0x080fe20000410000 */
[-C--:B------:R-:W-:Y:S01]  /*16e30*/  FMUL.FTZ R15, R46, R12.reuse ;  /* 0x0000000c2e0f7220 */ /* 0x080fe20000410000 */
[----:B------:R-:W0:Y:S01]  /*16e40*/  MUFU.TANH R76, R76 ;  /* 0x0000004c004c7308 */ /* 0x000e220000002400 */
[----:B--2---:R-:W-:Y:S01]  /*16e50*/  FMNMX.FTZ R13, R28, R13, !PT ;  /* 0x0000000d1c0d7209 */ /* 0x004fe20007810000 */
[-C--:B------:R-:W-:Y:S01]  /*16e60*/  FMUL.FTZ R178, R50, R12.reuse ;  /* 0x0000000c32b27220 */ /* 0x080fe20000410000 */
[-C--:B------:R-:W-:Y:S01]  /*16e70*/  FMUL.FTZ R188, R51, R12.reuse ;  /* 0x0000000c33bc7220 */ /* 0x080fe20000410000 */
[-C--:B------:R-:W-:Y:S01]  /*16e80*/  FMUL.FTZ R200, R54, R12.reuse ;  /* 0x0000000c36c87220 */ /* 0x080fe20000410000 */
[-C--:B------:R-:W-:Y:S01]  /*16e90*/  FMUL.FTZ R224, R55, R12.reuse ;  /* 0x0000000c37e07220 */ /* 0x080fe20000410000 */
[-C--:B------:R-:W-:Y:S01]  /*16ea0*/  FMUL.FTZ R226, R58, R12.reuse ;  /* 0x0000000c3ae27220 */ /* 0x080fe20000410000 */
[-C--:B------:R-:W-:Y:S01]  /*16eb0*/  FMUL.FTZ R228, R59, R12.reuse ;  /* 0x0000000c3be47220 */ /* 0x080fe20000410000 */
        /* <DEDUP_REMOVED lines=10> */
[----:B------:R-:W-:Y:S01]  /*16f60*/  FMUL.FTZ R40, R52, R12 ;  /* 0x0000000c34287220 */ /* 0x000fe20000410000 */
[----:B------:R-:W4:Y:S04]  /*16f70*/  LD.E R33, desc[UR56][R16.64+0x288] ;  /* 0x0002883810217980 */ /* 0x000f28000c101900 */
[----:B------:R-:W4:Y:S01]  /*16f80*/  LD.E R37, desc[UR56][R16.64+0x28c] ;  /* 0x00028c3810257980 */ /* 0x000f22000c101900 */
[----:B------:R-:W0:Y:S01]  /*16f90*/  MUFU.TANH R84, R84 ;  /* 0x0000005400547308 */ /* 0x000e220000002400 */
[----:B--2---:R-:W-:-:S02]  /*16fa0*/  FMNMX.FTZ R13, R36, R13, !PT ;  /* 0x0000000d240d7209 */ /* 0x004fc40007810000 */
[----:B------:R-:W2:Y:S05]  /*16fb0*/  LD.E R41, desc[UR56][R16.64+0x2ac] ;  /* 0x0002ac3810297980 */ /* 0x000eaa000c101900 */
[----:B------:R-:W1:Y:S01]  /*16fc0*/  MUFU.TANH R86, R86 ;  /* 0x0000005600567308 */ /* 0x000e620000002400 */
[----:B---3--:R-:W-:Y:S01]  /*16fd0*/  FMNMX.FTZ R13, R82, R13, !PT ;  /* 0x0000000d520d7209 */ /* 0x008fe20007810000 */
[----:B------:R-:W-:Y:S01]  /*16fe0*/  FMUL.FTZ R44, R49, R12 ;  /* 0x0000000c312c7220 */ /* 0x000fe20000410000 */
[----:B------:R-:W3:Y:S05]  /*16ff0*/  LD.E R45, desc[UR56][R16.64+0x2bc] ;  /* 0x0002bc38102d7980 */ /* 0x000eea000c101900 */
[----:B------:R-:W1:Y:S01]  /*17000*/  MUFU.TANH R88, R88 ;  /* 0x0000005800587308 */ /* 0x000e620000002400 */
[----:B0-----:R-:W-:-:S07]  /*17010*/  FMNMX.FTZ R13, R84, R13, !PT ;  /* 0x0000000d540d7209 */ /* 0x001fce0007810000 */
[----:B------:R-:W0:Y:S01]  /*17020*/  MUFU.TANH R90, R90 ;  /* 0x0000005a005a7308 */ /* 0x000e220000002400 */
[----:B-1----:R-:W-:Y:S01]  /*17030*/  FMNMX.FTZ R13, R86, R13, !PT ;  /* 0x0000000d560d7209 */ /* 0x002fe20007810000 */
[----:B------:R-:W-:-:S06]  /*17040*/  FMUL.FTZ R48, R53, R12 ;  /* 0x0000000c35307220 */ /* 0x000fcc0000410000 */
[----:B------:R-:W1:Y:S01]  /*17050*/  MUFU.TANH R92, R92 ;  /* 0x0000005c005c7308 */ /* 0x000e620000002400 */
[----:B------:R-:W-:Y:S01]  /*17060*/  FMNMX.FTZ R13, R88, R13, !PT ;  /* 0x0000000d580d7209 */ /* 0x000fe20007810000 */
[----:B------:R-:W-:Y:S01]  /*17070*/  FMUL.FTZ R52, R56, R12 ;  /* 0x0000000c38347220 */ /* 0x000fe20000410000 */
[----:B------:R-:W2:Y:S04]  /*17080*/  LD.E R60, desc[UR56][R16.64+0x2e0] ;  /* 0x0002e038103c7980 */ /* 0x000ea8000c101900 */
[----:B------:R-:W3:Y:S01]  /*17090*/  LD.E R57, desc[UR56][R16.64+0x2ec] ;  /* 0x0002ec3810397980 */ /* 0x000ee2000c101900 */
[----:B------:R-:W1:Y:S01]  /*170a0*/  MUFU.TANH R44, R44 ;  /* 0x0000002c002c7308 */ /* 0x000e620000002400 */
[----:B0-----:R-:W-:-:S07]  /*170b0*/  FMNMX.FTZ R13, R90, R13, !PT ;  /* 0x0000000d5a0d7209 */ /* 0x001fce0007810000 */
[----:B------:R-:W-:Y:S01]  /*170c0*/  MUFU.TANH R74, R74 ;  /* 0x0000004a004a7308 */ /* 0x000fe20000002400 */
[----:B------:R-:W-:Y:S01]  /*170d0*/  FMUL.FTZ R14, R65, R12 ;  /* 0x0000000c410e7220 */ /* 0x000fe20000410000 */
[----:B------:R-:W2:Y:S04]  /*170e0*/  LD.E R26, desc[UR56][R16.64+0x240] ;  /* 0x00024038101a7980 */ /* 0x000ea8000c101900 */
[----:B------:R-:W3:Y:S02]  /*170f0*/  LD.E R30, desc[UR56][R16.64+0x274] ;  /* 0x00027438101e7980 */ /* 0x000ee4000c101900 */
[----:B------:R-:W0:Y:S01]  /*17100*/  MUFU.TANH R40, R40 ;  /* 0x0000002800287308 */ /* 0x000e220000002400 */
[----:B-1----:R-:W-:Y:S01]  /*17110*/  FMNMX.FTZ R13, R92, R13, !PT ;  /* 0x0000000d5c0d7209 */ /* 0x002fe20007810000 */
[----:B------:R-:W3:Y:S04]  /*17120*/  LD.E R34, desc[UR56][R16.64+0x280] ;  /* 0x0002803810227980 */ /* 0x000ee8000c101900 */
[----:B------:R-:W3:Y:S02]  /*17130*/  LD.E R38, desc[UR56][R16.64+0x284] ;  /* 0x0002843810267980 */ /* 0x000ee4000c101900 */
[----:B------:R-:W1:Y:S01]  /*17140*/  MUFU.TANH R48, R48 ;  /* 0x0000003000307308 */ /* 0x000e620000002400 */
[----:B------:R-:W-:Y:S01]  /*17150*/  FMNMX.FTZ R13, R44, R13, !PT ;  /* 0x0000000d2c0d7209 */ /* 0x000fe20007810000 */
[----:B------:R-:W3:Y:S04]  /*17160*/  LD.E R42, desc[UR56][R16.64+0x290] ;  /* 0x00029038102a7980 */ /* 0x000ee8000c101900 */
[----:B------:R-:W3:Y:S02]  /*17170*/  LD.E R46, desc[UR56][R16.64+0x294] ;  /* 0x00029438102e7980 */ /* 0x000ee4000c101900 */
[----:B------:R-:W1:Y:S01]  /*17180*/  MUFU.TANH R52, R52 ;  /* 0x0000003400347308 */ /* 0x000e620000002400 */
[----:B0-----:R-:W-:Y:S01]  /*17190*/  FMNMX.FTZ R13, R40, R13, !PT ;  /* 0x0000000d280d7209 */ /* 0x001fe20007810000 */
[----:B------:R-:W3:Y:S04]  /*171a0*/  LD.E R50, desc[UR56][R16.64+0x2b0] ;  /* 0x0002b03810327980 */ /* 0x000ee8000c101900 */
        /* <DEDUP_REMOVED lines=23> */
[----:B------:R-:W3:Y:S03]  /*17320*/  LD.E R35, desc[UR56][R16.64+0x298] ;  /* 0x0002983810237980 */ /* 0x000ee6000c101900 */
[----:B------:R-:W-:Y:S01]  /*17330*/  FMNMX.FTZ R13, R14, R13, !PT ;  /* 0x0000000d0e0d7209 */ /* 0x000fe20007810000 */
[----:B------:R-:W3:Y:S03]  /*17340*/  LD.E R51, desc[UR56][R16.64+0x29c] ;  /* 0x00029c3810337980 */ /* 0x000ee6000c101900 */
[----:B0-----:R-:W-:Y:S01]  /*17350*/  FMNMX.FTZ R13, R100, R13, !PT ;  /* 0x0000000d640d7209 */ /* 0x001fe20007810000 */
[----:B------:R-:W0:Y:S01]  /*17360*/  MUFU.TANH R10, R10 ;  /* 0x0000000a000a7308 */ /* 0x000e220000002400 */
[----:B------:R-:W3:Y:S04]  /*17370*/  LD.E R49, desc[UR56][R16.64+0x2a8] ;  /* 0x0002a83810317980 */ /* 0x000ee8000c101900 */
[----:B------:R-:W3:Y:S01]  /*17380*/  LD.E R43, desc[UR56][R16.64+0x2c8] ;  /* 0x0002c838102b7980 */ /* 0x000ee2000c101900 */
[----:B-1----:R-:W-:-:S02]  /*17390*/  FMNMX.FTZ R19, R102, R13, !PT ;  /* 0x0000000d66137209 */ /* 0x002fc40007810000 */
[----:B------:R-:W1:Y:S01]  /*173a0*/  MUFU.TANH R8, R8 ;  /* 0x0000000800087308 */ /* 0x000e620000002400 */
[----:B------:R-:W3:Y:S04]  /*173b0*/  LD.E R63, desc[UR56][R16.64+0x2cc] ;  /* 0x0002cc38103f7980 */ /* 0x000ee8000c101900 */
[----:B------:R-:W0:Y:S03]  /*173c0*/  SHFL.BFLY PT, R20, R19, 0x2, 0x1f ;  /* 0x0c401f0013147f89 */ /* 0x000e2600000e0000 */
[----:B------:R-:W1:Y:S01]  /*173d0*/  MUFU.TANH R142, R142 ;  /* 0x0000008e008e7308 */ /* 0x000e620000002400 */
[----:B------:R-:W3:Y:S04]  /*173e0*/  LD.E R55, desc[UR56][R16.64+0x2d8] ;  /* 0x0002d83810377980 */ /* 0x000ee8000c101900 */
[----:B------:R-:W3:Y:S03]  /*173f0*/  LD.E R59, desc[UR56][R16.64+0x2e8] ;  /* 0x0002e838103b7980 */ /* 0x000ee6000c101900 */
[----:B------:R-:W1:Y:S01]  /*17400*/  MUFU.TANH R146, R146 ;  /* 0x0000009200927308 */ /* 0x000e620000002400 */
[----:B------:R-:W3:Y:S04]  /*17410*/  LD.E R53, desc[UR56][R16.64+0x2f8] ;  /* 0x0002f83810357980 */ /* 0x000ee8000c101900 */
[----:B------:R-:W3:Y:S03]  /*17420*/  LD.E R71, desc[UR56][R16.64+0x318] ;  /* 0x0003183810477980 */ /* 0x000ee6000c101900 */
[----:B------:R-:W1:Y:S01]  /*17430*/  MUFU.TANH R220, R220 ;  /* 0x000000dc00dc7308 */ /* 0x000e620000002400 */
[----:B------:R-:W3:Y:S01]  /*17440*/  LD.E R67, desc[UR56][R16.64+0x31c] ;  /* 0x00031c3810437980 */ /* 0x000ee2000c101900 */
[----:B0-----:R-:W-:-:S03]  /*17450*/  FMNMX.FTZ R13, R19, R20, !PT ;  /* 0x00000014130d7209 */ /* 0x001fc60007810000 */
[----:B------:R-:W3:Y:S04]  /*17460*/  LD.E R65, desc[UR56][R16.64+0x328] ;  /* 0x0003283810417980 */ /* 0x000ee8000c101900 */
[----:B------:R-:W0:Y:S01]  /*17470*/  SHFL.BFLY PT, R24, R13, 0x1, 0x1f ;  /* 0x0c201f000d187f89 */ /* 0x000e2200000e0000 */
[----:B------:R-:W1:Y:S08]  /*17480*/  MUFU.TANH R208, R208 ;  /* 0x000000d000d07308 */ /* 0x000e700000002400 */
[----:B------:R-:W1:Y:S01]  /*17490*/  MUFU.TANH R206, R206 ;  /* 0x000000ce00ce7308 */ /* 0x000e620000002400 */
[----:B0-----:R-:W-:-:S02]  /*174a0*/  FMNMX.FTZ R25, R13, R24, !PT ;  /* 0x000000180d197209 */ /* 0x001fc40007810000 */
[----:B------:R-:W-:-:S04]  /*174b0*/  FMNMX.FTZ R13, R10, R7, !PT ;  /* 0x000000070a0d7209 */ /* 0x000fc80007810000 */
[----:B-1----:R-:W-:Y:S01]  /*174c0*/  FMNMX.FTZ R13, R8, R13, !PT ;  /* 0x0000000d080d7209 */ /* 0x002fe20007810000 */
[----:B------:R-:W0:Y:S03]  /*174d0*/  MUFU.TANH R198, R198 ;  /* 0x000000c600c67308 */ /* 0x000e260000002400 */
[----:B------:R-:W-:-:S04]  /*174e0*/  FMNMX.FTZ R13, R142, R13, !PT ;  /* 0x0000000d8e0d7209 */ /* 0x000fc80007810000 */
[----:B------:R-:W-:Y:S01]  /*174f0*/  FMNMX.FTZ R13, R146, R13, !PT ;  /* 0x0000000d920d7209 */ /* 0x000fe20007810000 */
[----:B------:R-:W1:Y:S03]  /*17500*/  MUFU.TANH R190, R190 ;  /* 0x000000be00be7308 */ /* 0x000e660000002400 */
[----:B------:R-:W-:Y:S01]  /*17510*/  FMNMX.FTZ R13, R220, R13, !PT ;  /* 0x0000000ddc0d7209 */ /* 0x000fe20007810000 */
[----:B------:R-:W-:-:S04]  /*17520*/  FMUL.FTZ R20, R47, R12 ;  /* 0x0000000c2f147220 */ /* 0x000fc80000410000 */
[----:B------:R-:W4:Y:S01]  /*17530*/  MUFU.TANH R174, R174 ;  /* 0x000000ae00ae7308 */ /* 0x000f220000002400 */
[----:B------:R-:W-:-:S07]  /*17540*/  FMNMX.FTZ R13, R208, R13, !PT ;  /* 0x0000000dd00d7209 */ /* 0x000fce0007810000 */
[----:B------:R-:W4:Y:S01]  /*17550*/  MUFU.TANH R15, R15 ;  /* 0x0000000f000f7308 */ /* 0x000f220000002400 */
[----:B------:R-:W-:-:S07]  /*17560*/  FMNMX.FTZ R13, R206, R13, !PT ;  /* 0x0000000dce0d7209 */ /* 0x000fce0007810000 */
[----:B------:R-:W-:Y:S01]  /*17570*/  MUFU.TANH R178, R178 ;  /* 0x000000b200b27308 */ /* 0x000fe20000002400 */
[----:B0-----:R-:W-:-:S07]  /*17580*/  FMNMX.FTZ R13, R198, R13, !PT ;  /* 0x0000000dc60d7209 */ /* 0x001fce0007810000 */
[----:B------:R-:W-:Y:S01]  /*17590*/  MUFU.TANH R188, R188 ;  /* 0x000000bc00bc7308 */ /* 0x000fe20000002400 */
[----:B-1----:R-:W-:-:S07]  /*175a0*/  FMNMX.FTZ R13, R190, R13, !PT ;  /* 0x0000000dbe0d7209 */ /* 0x002fce0007810000 */
        /* <DEDUP_REMOVED lines=13> */
[----:B----4-:R-:W-:-:S04]  /*17680*/  FMNMX.FTZ R24, R174, R13, !PT ;  /* 0x0000000dae187209 */ /* 0x010fc80007810000 */
[----:B------:R-:W-:Y:S01]  /*17690*/  FMNMX.FTZ R13, R15, R24, !PT ;  /* 0x000000180f0d7209 */ /* 0x000fe20007810000 */
[----:B------:R-:W-:Y:S04]  /*176a0*/  ST.E desc[UR56][R16.64+0x230], R25 ;  /* 0x0002301910007985 */ /* 0x000fe8000c101938 */
[----:B------:R-:W4:Y:S04]  /*176b0*/  LD.E R27, desc[UR56][R16.64+0x230] ;  /* 0x00023038101b7980 */ /* 0x000f28000c101900 */
[----:B------:R-:W3:Y:S01]  /*176c0*/  LD.E R24, desc[UR56][R16.64+0x244] ;  /* 0x0002443810187980 */ /* 0x000ee2000c101900 */
        /* <DEDUP_REMOVED lines=15> */
[----:B----4-:R-:W-:-:S04]  /*177c0*/  FMUL.FTZ R29, R27, R21 ;  /* 0x000000151b1d7220 */ /* 0x010fc80000410000 */
[-CC-:B------:R-:W-:Y:S01]  /*177d0*/  FFMA.FTZ R157, R11, R21.reuse, -R29.reuse ;  /* 0x000000150b9d7223 */ /* 0x180fe2000001081d */
[-C--:B------:R-:W-:Y:S01]  /*177e0*/  FFMA.FTZ R31, R100, R21.reuse, -R29 ;  /* 0x00000015641f7223 */ /* 0x080fe2000001081d */
[----:B------:R-:W-:Y:S01]  /*177f0*/  FADD.FTZ R6, R6, -R27 ;  /* 0x8000001b06067221 */ /* 0x000fe20000010000 */
[-CC-:B------:R-:W-:Y:S01]  /*17800*/  FFMA.FTZ R156, R9, R21.reuse, -R29.reuse ;  /* 0x00000015099c7223 */ /* 0x180fe2000001081d */
[-CC-:B------:R-:W-:Y:S01]  /*17810*/  FFMA.FTZ R159, R18, R21.reuse, -R29.reuse ;  /* 0x00000015129f7223 */ /* 0x180fe2000001081d */
[-CC-:B------:R-:W-:Y:S01]  /*17820*/  FFMA.FTZ R158, R28, R21.reuse, -R29.reuse ;  /* 0x000000151c9e7223 */ /* 0x180fe2000001081d */
[----:B--2---:R-:W0:Y:S01]  /*17830*/  SHFL.BFLY PT, R11, R12, 0x2, 0x1f ;  /* 0x0c401f000c0b7f89 */ /* 0x004e2200000e0000 */
[-C--:B------:R-:W-:Y:S02]  /*17840*/  FMUL.FTZ R6, R6, R21.reuse ;  /* 0x0000001506067220 */ /* 0x080fe40000410000 */
        /* <DEDUP_REMOVED lines=15> */
[--C-:B------:R-:W-:Y:S01]  /*17940*/  FFMA.FTZ R173, R52, R21, -R29.reuse ;  /* 0x0000001534ad7223 */ /* 0x100fe2000001081d */
[----:B0-----:R-:W-:Y:S01]  /*17950*/  FMNMX.FTZ R11, R12, R11, !PT ;  /* 0x0000000b0c0b7209 */ /* 0x001fe20007810000 */
[-CC-:B------:R-:W-:Y:S01]  /*17960*/  FFMA.FTZ R172, R74, R21.reuse, -R29.reuse ;  /* 0x000000154aac7223 */ /* 0x180fe2000001081d */
[----:B------:R0:W1:Y:S01]  /*17970*/  MUFU.EX2 R25, R6 ;  /* 0x0000000600197308 */ /* 0x0000620000000800 */
[-CC-:B------:R-:W-:Y:S01]  /*17980*/  FFMA.FTZ R18, R72, R21.reuse, -R29.reuse ;  /* 0x0000001548127223 */ /* 0x180fe2000001081d */
[-CC-:B------:R-:W-:Y:S01]  /*17990*/  FFMA.FTZ R19, R78, R21.reuse, -R29.reuse ;  /* 0x000000154e137223 */ /* 0x180fe2000001081d */
[----:B------:R-:W2:Y:S01]  /*179a0*/  SHFL.BFLY PT, R12, R11, 0x1, 0x1f ;  /* 0x0c201f000b0c7f89 */ /* 0x000ea200000e0000 */
[-CC-:B------:R-:W-:Y:S01]  /*179b0*/  FFMA.FTZ R13, R80, R21.reuse, -R29.reuse ;  /* 0x00000015500d7223 */ /* 0x180fe2000001081d */
[----:B------:R-:W-:-:S02]  /*179c0*/  FFMA.FTZ R14, R14, R21, -R29 ;  /* 0x000000150e0e7223 */ /* 0x000fc4000001081d */
[----:B------:R-:W4:Y:S01]  /*179d0*/  LD.E R27, desc[UR56][R16.64+0x45c] ;  /* 0x00045c38101b7980 */ /* 0x000f22000c101900 */
[----:B------:R-:W-:Y:S03]  /*179e0*/  MUFU.EX2 R158, R158 ;  /* 0x0000009e009e7308 */ /* 0x000fe60000000800 */
[----:B------:R-:W4:Y:S04]  /*179f0*/  LD.E R28, desc[UR56][R16.64+0x454] ;  /* 0x00045438101c7980 */ /* 0x000f28000c101900 */
[----:B0-----:R-:W4:Y:S01]  /*17a00*/  LD.E R6, desc[UR56][R16.64+0x260] ;  /* 0x0002603810067980 */ /* 0x001f22000c101900 */
[----:B------:R-:W-:Y:S01]  /*17a10*/  MUFU.EX2 R204, R204 ;  /* 0x000000cc00cc7308 */ /* 0x000fe20000000800 */
[----:B-1----:R-:W-:-:S02]  /*17a20*/  FFMA.FTZ R26, R25, R26, R156 ;  /* 0x0000001a191a7223 */ /* 0x002fc4000001009c */
[----:B------:R-:W4:Y:S04]  /*17a30*/  LD.E R36, desc[UR56][R16.64+0x264] ;  /* 0x0002643810247980 */ /* 0x000f28000c101900 */
[----:B------:R-:W4:Y:S01]  /*17a40*/  LD.E R32, desc[UR56][R16.64+0x270] ;  /* 0x0002703810207980 */ /* 0x000f22000c101900 */
[----:B--2---:R-:W-:Y:S01]  /*17a50*/  FMNMX.FTZ R100, R11, R12, !PT ;  /* 0x0000000c0b647209 */ /* 0x004fe20007810000 */
[----:B------:R-:W-:Y:S02]  /*17a60*/  MUFU.EX2 R9, R9 ;  /* 0x0000000900097308 */ /* 0x000fe40000000800 */
[----:B------:R-:W2:Y:S02]  /*17a70*/  LD.E R44, desc[UR56][R16.64+0x2a0] ;  /* 0x0002a038102c7980 */ /* 0x000ea4000c101900 */
[----:B------:R-:W-:Y:S01]  /*17a80*/  FADD.FTZ R112, R7, -R100 ;  /* 0x8000006407707221 */ /* 0x000fe20000010000 */
[-C--:B------:R-:W-:Y:S01]  /*17a90*/  FMUL.FTZ R87, R100, R21.reuse ;  /* 0x0000001564577220 */ /* 0x080fe20000410000 */
[-C--:B------:R-:W-:Y:S01]  /*17aa0*/  FFMA.FTZ R12, R102, R21.reuse, -R29 ;  /* 0x00000015660c7223 */ /* 0x080fe2000001081d */
[----:B------:R-:W-:Y:S01]  /*17ab0*/  FADD.FTZ R26, R157, R26 ;  /* 0x0000001a9d1a7221 */ /* 0x000fe20000010000 */
[----:B------:R-:W-:Y:S01]  /*17ac0*/  FMUL.FTZ R112, R21, R112 ;  /* 0x0000007015707220 */ /* 0x000fe20000410000 */
        /* <DEDUP_REMOVED lines=18> */
[----:B------:R-:W-:Y:S01]  /*17bf0*/  FADD.FTZ R127, R159, R26 ;  /* 0x0000001a9f7f7221 */ /* 0x000fe20000010000 */
[----:B------:R-:W2:Y:S02]  /*17c00*/  LD.E R40, desc[UR56][R16.64+0x2a4] ;  /* 0x0002a43810287980 */ /* 0x000ea4000c101900 */
[----:B------:R-:W0:Y:S01]  /*17c10*/  MUFU.EX2 R216, R216 ;  /* 0x000000d800d87308 */ /* 0x000e220000000800 */
[-CC-:B------:R-:W-:Y:S01]  /*17c20*/  FFMA.FTZ R206, R198, R21.reuse, -R87.reuse ;  /* 0x00000015c6ce7223 */ /* 0x180fe20000010857 */
[-CC-:B------:R-:W-:Y:S01]  /*17c30*/  FFMA.FTZ R198, R190, R21.reuse, -R87.reuse ;  /* 0x00000015bec67223 */ /* 0x180fe20000010857 */
[----:B------:R-:W2:Y:S04]  /*17c40*/  LD.E R48, desc[UR56][R16.64+0x2b4] ;  /* 0x0002b43810307980 */ /* 0x000ea8000c101900 */
[----:B------:R-:W2:Y:S01]  /*17c50*/  LD.E R52, desc[UR56][R16.64+0x2c4] ;  /* 0x0002c43810347980 */ /* 0x000ea2000c101900 */
[----:B------:R-:W1:Y:S01]  /*17c60*/  MUFU.EX2 R8, R8 ;  /* 0x0000000800087308 */ /* 0x000e620000000800 */
[-CC-:B------:R-:W-:Y:S01]  /*17c70*/  FFMA.FTZ R190, R178, R21.reuse, -R87.reuse ;  /* 0x00000015b2be7223 */ /* 0x180fe20000010857 */
[-CC-:B------:R-:W-:Y:S01]  /*17c80*/  FFMA.FTZ R188, R200, R21.reuse, -R87.reuse ;  /* 0x00000015c8bc7223 */ /* 0x180fe20000010857 */
[-CC-:B------:R-:W-:Y:S01]  /*17c90*/  FFMA.FTZ R178, R226, R21.reuse, -R87.reuse ;  /* 0x00000015e2b27223 */ /* 0x180fe20000010857 */
[-CC-:B------:R-:W-:Y:S01]  /*17ca0*/  FFMA.FTZ R174, R230, R21.reuse, -R87.reuse ;  /* 0x00000015e6ae7223 */ /* 0x180fe20000010857 */
[-CC-:B------:R-:W-:Y:S01]  /*17cb0*/  FFMA.FTZ R20, R234, R21.reuse, -R87.reuse ;  /* 0x00000015ea147223 */ /* 0x180fe20000010857 */
[----:B------:R-:W2:Y:S02]  /*17cc0*/  LD.E R72, desc[UR56][R16.64+0x310] ;  /* 0x0003103810487980 */ /* 0x000ea4000c101900 */
[----:B------:R-:W1:Y:S01]  /*17cd0*/  MUFU.EX2 R209, R209 ;  /* 0x000000d100d17308 */ /* 0x000e620000000800 */
[----:B------:R-:W-:Y:S01]  /*17ce0*/  FFMA.FTZ R15, R85, R21, -R87 ;  /* 0x00000015550f7223 */ /* 0x000fe20000010857 */
[----:B---3--:R-:W-:Y:S01]  /*17cf0*/  FFMA.FTZ R21, R112, R24, R211 ;  /* 0x0000001870157223 */ /* 0x008fe200000100d3 */
[----:B------:R-:W3:Y:S04]  /*17d00*/  LD.E R76, desc[UR56][R16.64+0x314] ;  /* 0x00031438104c7980 */ /* 0x000ee8000c101900 */
[----:B------:R-:W3:Y:S01]  /*17d10*/  LD.E R74, desc[UR56][R16.64+0x320] ;  /* 0x00032038104a7980 */ /* 0x000ee2000c101900 */
[----:B------:R-:W1:Y:S01]  /*17d20*/  MUFU.EX2 R207, R207 ;  /* 0x000000cf00cf7308 */ /* 0x000e620000000800 */
[----:B0-----:R-:W-:-:S02]  /*17d30*/  FADD.FTZ R21, R216, R21 ;  /* 0x00000015d8157221 */ /* 0x001fc40000010000 */
[----:B------:R-:W3:Y:S04]  /*17d40*/  LD.E R78, desc[UR56][R16.64+0x324] ;  /* 0x00032438104e7980 */ /* 0x000ee8000c101900 */
[----:B------:R-:W3:Y:S01]  /*17d50*/  LD.E R88, desc[UR56][R16.64+0x330] ;  /* 0x0003303810587980 */ /* 0x000ee2000c101900 */
[----:B------:R-:W-:Y:S01]  /*17d60*/  MUFU.EX2 R202, R202 ;  /* 0x000000ca00ca7308 */ /* 0x000fe20000000800 */
[----:B-1----:R-:W-:Y:S01]  /*17d70*/  FADD.FTZ R24, R8, R21 ;  /* 0x0000001508187221 */ /* 0x002fe20000010000 */
[----:B------:R-:W-:Y:S01]  /*17d80*/  FADD.FTZ R21, R158, R127 ;  /* 0x0000007f9e157221 */ /* 0x000fe20000010000 */
[----:B------:R-:W3:Y:S04]  /*17d90*/  LD.E R80, desc[UR56][R16.64+0x334] ;  /* 0x0003343810507980 */ /* 0x000ee8000c101900 */
[----:B------:R-:W3:Y:S01]  /*17da0*/  LD.E R86, desc[UR56][R16.64+0x340] ;  /* 0x0003403810567980 */ /* 0x000ee2000c101900 */
[----:B------:R-:W0:Y:S01]  /*17db0*/  MUFU.EX2 R208, R208 ;  /* 0x000000d000d07308 */ /* 0x000e220000000800 */
[----:B------:R-:W-:Y:S01]  /*17dc0*/  FADD.FTZ R24, R209, R24 ;  /* 0x00000018d1187221 */ /* 0x000fe20000010000 */
[----:B------:R-:W-:Y:S01]  /*17dd0*/  FADD.FTZ R26, R204, R21 ;  /* 0x00000015cc1a7221 */ /* 0x000fe20000010000 */
[----:B------:R-:W3:Y:S04]  /*17de0*/  LD.E R84, desc[UR56][R16.64+0x344] ;  /* 0x0003443810547980 */ /* 0x000ee8000c101900 */
[----:B------:R-:W3:Y:S01]  /*17df0*/  LD.E R82, desc[UR56][R16.64+0x350] ;  /* 0x0003503810527980 */ /* 0x000ee2000c101900 */
[----:B------:R-:W-:Y:S03]  /*17e00*/  MUFU.EX2 R203, R203 ;  /* 0x000000cb00cb7308 */ /* 0x000fe60000000800 */
[----:B------:R-:W3:Y:S04]  /*17e10*/  LD.E R90, desc[UR56][R16.64+0x360] ;  /* 0x00036038105a7980 */ /* 0x000ee8000c101900 */
[----:B------:R-:W3:Y:S01]  /*17e20*/  LD.E R92, desc[UR56][R16.64+0x374] ;  /* 0x00037438105c7980 */ /* 0x000ee2000c101900 */
[----:B------:R-:W1:Y:S01]  /*17e30*/  MUFU.EX2 R205, R205 ;  /* 0x000000cd00cd7308 */ /* 0x000e620000000800 */
        /* <DEDUP_REMOVED lines=8> */
[----:B0-----:R-:W-:Y:S01]  /*17ec0*/  FADD.FTZ R24, R208, R21 ;  /* 0x00000015d0187221 */ /* 0x001fe20000010000 */
[----:B------:R-:W-:Y:S01]  /*17ed0*/  FADD.FTZ R26, R202, R137 ;  /* 0x00000089ca1a7221 */ /* 0x000fe20000010000 */
[----:B------:R-:W3:Y:S04]  /*17ee0*/  LD.E R29, desc[UR56][R16.64+0x26c] ;  /* 0x00026c38101d7980 */ /* 0x000ee8000c101900 */
[----:B------:R-:W3:Y:S01]  /*17ef0*/  LD.E R7, desc[UR56][R16.64+0x278] ;  /* 0x0002783810077980 */ /* 0x000ee2000c101900 */
[----:B------:R-:W-:Y:S03]  /*17f00*/  MUFU.EX2 R197, R197 ;  /* 0x000000c500c57308 */ /* 0x000fe60000000800 */
[----:B------:R-:W3:Y:S05]  /*17f10*/  LD.E R83, desc[UR56][R16.64+0x378] ;  /* 0x0003783810537980 */ /* 0x000eea000c101900 */
[----:B------:R-:W0:Y:S01]  /*17f20*/  MUFU.EX2 R198, R198 ;  /* 0x000000c600c67308 */ /* 0x000e220000000800 */
[----:B-1----:R-:W-:Y:S01]  /*17f30*/  FADD.FTZ R21, R205, R24 ;  /* 0x00000018cd157221 */ /* 0x002fe20000010000 */
[----:B------:R-:W-:Y:S01]  /*17f40*/  FADD.FTZ R143, R203, R26 ;  /* 0x0000001acb8f7221 */ /* 0x000fe20000010000 */
[----:B------:R-:W3:Y:S05]  /*17f50*/  LD.E R87, desc[UR56][R16.64+0x34c] ;  /* 0x00034c3810577980 */ /* 0x000eea000c101900 */
[----:B------:R-:W-:Y:S08]  /*17f60*/  MUFU.EX2 R195, R195 ;  /* 0x000000c300c37308 */ /* 0x000ff00000000800 */
[----:B------:R-:W1:Y:S01]  /*17f70*/  MUFU.EX2 R199, R199 ;  /* 0x000000c700c77308 */ /* 0x000e620000000800 */
[----:B------:R-:W-:Y:S01]  /*17f80*/  FADD.FTZ R21, R206, R21 ;  /* 0x00000015ce157221 */ /* 0x000fe20000010000 */
[----:B------:R-:W-:Y:S01]  /*17f90*/  FADD.FTZ R24, R196, R143 ;  /* 0x0000008fc4187221 */ /* 0x000fe20000010000 */
[----:B------:R-:W3:Y:S05]  /*17fa0*/  LD.E R85, desc[UR56][R16.64+0x36c] ;  /* 0x00036c3810557980 */ /* 0x000eea000c101900 */
[----:B------:R1:W1:Y:S08]  /*17fb0*/  MUFU.EX2 R200, R89 ;  /* 0x0000005900c87308 */ /* 0x0002700000000800 */
[----:B------:R-:W1:Y:S01]  /*17fc0*/  MUFU.EX2 R194, R194 ;  /* 0x000000c200c27308 */ /* 0x000e620000000800 */
[----:B0-----:R-:W-:Y:S01]  /*17fd0*/  FADD.FTZ R26, R198, R21 ;  /* 0x00000015c61a7221 */ /* 0x001fe20000010000 */
[----:B------:R-:W-:Y:S01]  /*17fe0*/  FADD.FTZ R24, R197, R24 ;  /* 0x00000018c5187221 */ /* 0x000fe20000010000 */
[----:B-1----:R-:W3:Y:S02]  /*17ff0*/  LD.E R89, desc[UR56][R16.64+0x368] ;  /* 0x0003683810597980 */ /* 0x002ee4000c101900 */
[----:B------:R-:W-:Y:S01]  /*18000*/  FADD.FTZ R21, R199, R26 ;  /* 0x0000001ac7157221 */ /* 0x000fe20000010000 */
[----:B------:R-:W-:Y:S01]  /*18010*/  FADD.FTZ R151, R195, R24 ;  /* 0x00000018c3977221 */ /* 0x000fe20000010000 */
[----:B------:R-:W3:Y:S01]  /*18020*/  LD.E R127, desc[UR56][R16.64+0x3fc] ;  /* 0x0003fc38107f7980 */ /* 0x000ee2000c101900 */
[----:B------:R0:W-:Y:S01]  /*18030*/  MUFU.EX2 R11, R31 ;  /* 0x0000001f000b7308 */ /* 0x0001e20000000800 */
[----:B------:R-:W-:-:S02]  /*18040*/  FADD.FTZ R24, R200, R21 ;  /* 0x00000015c8187221 */ /* 0x000fc40000010000 */
[----:B------:R-:W3:Y:S04]  /*18050*/  LD.E R137, desc[UR56][R16.64+0x41c] ;  /* 0x00041c3810897980 */ /* 0x000ee8000c101900 */
[----:B------:R-:W3:Y:S01]  /*18060*/  LD.E R143, desc[UR56][R16.64+0x438] ;  /* 0x00043838108f7980 */ /* 0x000ee2000c101900 */
[----:B------:R-:W-:-:S03]  /*18070*/  FADD.FTZ R21, R194, R151 ;  /* 0x00000097c2157221 */ /* 0x000fc60000010000 */
[----:B0-----:R-:W3:Y:S04]  /*18080*/  LD.E R31, desc[UR56][R16.64+0x268] ;  /* 0x00026838101f7980 */ /* 0x001ee8000c101900 */
[----:B------:R-:W3:Y:S01]  /*18090*/  LD.E R151, desc[UR56][R16.64+0x458] ;  /* 0x0004583810977980 */ /* 0x000ee2000c101900 */
[----:B------:R-:W0:Y:S08]  /*180a0*/  MUFU.EX2 R201, R201 ;  /* 0x000000c900c97308 */ /* 0x000e300000000800 */
[----:B------:R-:W1:Y:S08]  /*180b0*/  MUFU.EX2 R186, R186 ;  /* 0x000000ba00ba7308 */ /* 0x000e700000000800 */
[----:B------:R-:W1:Y:S08]  /*180c0*/  MUFU.EX2 R190, R190 ;  /* 0x000000be00be7308 */ /* 0x000e700000000800 */
[----:B------:R-:W1:Y:S08]  /*180d0*/  MUFU.EX2 R187, R187 ;  /* 0x000000bb00bb7308 */ /* 0x000e700000000800 */
[----:B------:R-:W1:Y:S01]  /*180e0*/  MUFU.EX2 R193, R193 ;  /* 0x000000c100c17308 */ /* 0x000e620000000800 */
[----:B0-----:R-:W-:-:S07]  /*180f0*/  FADD.FTZ R215, R201, R24 ;  /* 0x00000018c9d77221 */ /* 0x001fce0000010000 */
[----:B------:R-:W0:Y:S08]  /*18100*/  MUFU.EX2 R184, R184 ;  /* 0x000000b800b87308 */ /* 0x000e300000000800 */
[----:B------:R-:W0:Y:S01]  /*18110*/  MUFU.EX2 R188, R188 ;  /* 0x000000bc00bc7308 */ /* 0x000e220000000800 */
[----:B-1----:R-:W-:Y:S01]  /*18120*/  FADD.FTZ R24, R186, R21 ;  /* 0x00000015ba187221 */ /* 0x002fe20000010000 */
[----:B------:R-:W-:-:S06]  /*18130*/  FADD.FTZ R26, R190, R215 ;  /* 0x000000d7be1a7221 */ /* 0x000fcc0000010000 */
[----:B------:R-:W1:Y:S08]  /*18140*/  MUFU.EX2 R185, R185 ;  /* 0x000000b900b97308 */ /* 0x000e700000000800 */
[----:B------:R-:W1:Y:S01]  /*18150*/  MUFU.EX2 R189, R189 ;  /* 0x000000bd00bd7308 */ /* 0x000e620000000800 */
[----:B------:R-:W-:Y:S01]  /*18160*/  FADD.FTZ R21, R187, R24 ;  /* 0x00000018bb157221 */ /* 0x000fe20000010000 */
[----:B------:R-:W-:-:S06]  /*18170*/  FADD.FTZ R215, R193, R26 ;  /* 0x0000001ac1d77221 */ /* 0x000fcc0000010000 */
        /* <DEDUP_REMOVED lines=9> */
[----:B------:R-:W4:Y:S01]  /*18210*/  MUFU.EX2 R174, R174 ;  /* 0x000000ae00ae7308 */ /* 0x000f220000000800 */
[----:B------:R-:W-:Y:S01]  /*18220*/  FADD.FTZ R217, R173, R24 ;  /* 0x00000018add97221 */ /* 0x000fe20000010000 */
[----:B------:R-:W-:-:S06]  /*18230*/  FADD.FTZ R24, R178, R215 ;  /* 0x000000d7b2187221 */ /* 0x000fcc0000010000 */
[----:B------:R-:W4:Y:S08]  /*18240*/  MUFU.EX2 R19, R19 ;  /* 0x0000001300137308 */ /* 0x000f300000000800 */
[----:B------:R-:W4:Y:S01]  /*18250*/  MUFU.EX2 R175, R175 ;  /* 0x000000af00af7308 */ /* 0x000f220000000800 */
[----:B0-----:R-:W-:Y:S01]  /*18260*/  FADD.FTZ R217, R172, R217 ;  /* 0x000000d9acd97221 */ /* 0x001fe20000010000 */
[----:B------:R-:W-:-:S06]  /*18270*/  FADD.FTZ R215, R181, R24 ;  /* 0x00000018b5d77221 */ /* 0x000fcc0000010000 */
[----:B------:R-:W0:Y:S08]  /*18280*/  MUFU.EX2 R13, R13 ;  /* 0x0000000d000d7308 */ /* 0x000e300000000800 */
[----:B------:R-:W0:Y:S01]  /*18290*/  MUFU.EX2 R20, R20 ;  /* 0x0000001400147308 */ /* 0x000e220000000800 */
[----:B-1----:R-:W-:Y:S01]  /*182a0*/  FADD.FTZ R24, R18, R217 ;  /* 0x000000d912187221 */ /* 0x002fe20000010000 */
[----:B----4-:R-:W-:-:S06]  /*182b0*/  FADD.FTZ R26, R174, R215 ;  /* 0x000000d7ae1a7221 */ /* 0x010fcc0000010000 */
[----:B------:R-:W1:Y:S08]  /*182c0*/  MUFU.EX2 R14, R14 ;  /* 0x0000000e000e7308 */ /* 0x000e700000000800 */
[----:B------:R-:W4:Y:S01]  /*182d0*/  MUFU.EX2 R21, R236 ;  /* 0x000000ec00157308 */ /* 0x000f220000000800 */
[----:B------:R-:W-:Y:S01]  /*182e0*/  FADD.FTZ R24, R19, R24 ;  /* 0x0000001813187221 */ /* 0x000fe20000010000 */
[----:B------:R-:W-:-:S06]  /*182f0*/  FADD.FTZ R215, R175, R26 ;  /* 0x0000001aafd77221 */ /* 0x000fcc0000010000 */
[----:B------:R-:W2:Y:S01]  /*18300*/  MUFU.EX2 R10, R10 ;  /* 0x0000000a000a7308 */ /* 0x000ea20000000800 */
[----:B0-----:R-:W-:Y:S01]  /*18310*/  FADD.FTZ R217, R13, R24 ;  /* 0x000000180dd97221 */ /* 0x001fe20000010000 */
[----:B------:R-:W-:-:S06]  /*18320*/  FADD.FTZ R24, R20, R215 ;  /* 0x000000d714187221 */ /* 0x000fcc0000010000 */
[----:B------:R-:W0:Y:S08]  /*18330*/  MUFU.EX2 R12, R12 ;  /* 0x0000000c000c7308 */ /* 0x000e300000000800 */
[----:B------:R-:W0:Y:S01]  /*18340*/  MUFU.EX2 R15, R15 ;  /* 0x0000000f000f7308 */ /* 0x000e220000000800 */
[----:B-1----:R-:W-:Y:S01]  /*18350*/  FADD.FTZ R26, R14, R217 ;  /* 0x000000d90e1a7221 */ /* 0x002fe20000010000 */
[----:B----4-:R-:W-:-:S03]  /*18360*/  FADD.FTZ R215, R21, R24 ;  /* 0x0000001815d77221 */ /* 0x010fc60000010000 */
[----:B------:R-:W-:Y:S01]  /*18370*/  FADD.FTZ R217, R11, R26 ;  /* 0x0000001a0bd97221 */ /* 0x000fe20000010000 */
[----:B--2---:R-:W-:Y:S01]  /*18380*/  FADD.FTZ R24, R10, R215 ;  /* 0x000000d70a187221 */ /* 0x004fe20000010000 */
[----:B------:R-:W-:Y:S01]  /*18390*/  FMUL.FTZ R231, R112, R27 ;  /* 0x0000001b70e77220 */ /* 0x000fe20000410000 */
[C---:B------:R-:W-:Y:S01]  /*183a0*/  FMUL.FTZ R229, R25.reuse, R28 ;  /* 0x0000001c19e57220 */ /* 0x040fe20000410000 */
[----:B0-----:R-:W-:Y:S01]  /*183b0*/  FADD.FTZ R217, R12, R217 ;  /* 0x000000d90cd97221 */ /* 0x001fe20000010000 */
[C---:B------:R-:W-:Y:S01]  /*183c0*/  FMUL.FTZ R27, R25.reuse, R6 ;  /* 0x00000006191b7220 */ /* 0x040fe20000410000 */
[----:B------:R-:W-:Y:S01]  /*183d0*/  FMUL.FTZ R219, R25, R36 ;  /* 0x0000002419db7220 */ /* 0x000fe20000410000 */
[----:B------:R0:W-:Y:S01]  /*183e0*/  ST.E desc[UR56][R16.64+0x45c], R231 ;  /* 0x00045ce710007985 */ /* 0x0001e2000c101938 */
[----:B------:R-:W-:-:S03]  /*183f0*/  FADD.FTZ R215, R15, R24 ;  /* 0x000000180fd77221 */ /* 0x000fc60000010000 */
[----:B------:R1:W-:Y:S01]  /*18400*/  ST.E desc[UR56][R16.64+0x240], R217 ;  /* 0x000240d910007985 */ /* 0x0003e2000c101938 */
[C---:B------:R-:W-:Y:S01]  /*18410*/  FMUL.FTZ R221, R25.reuse, R32 ;  /* 0x0000002019dd7220 */ /* 0x040fe20000410000 */
[C---:B------:R-:W-:Y:S01]  /*18420*/  FMUL.FTZ R223, R25.reuse, R30 ;  /* 0x0000001e19df7220 */ /* 0x040fe20000410000 */
[C---:B------:R-:W-:Y:S01]  /*18430*/  FMUL.FTZ R225, R25.reuse, R34 ;  /* 0x0000002219e17220 */ /* 0x040fe20000410000 */
[----:B------:R2:W-:Y:S01]  /*18440*/  ST.E desc[UR56][R16.64+0x244], R215 ;  /* 0x000244d710007985 */ /* 0x0005e2000c101938 */
[C---:B------:R-:W-:Y:S01]  /*18450*/  FMUL.FTZ R227, R25.reuse, R38 ;  /* 0x0000002619e37220 */ /* 0x040fe20000410000 */
[C---:B0-----:R-:W-:Y:S02]  /*18460*/  FMUL.FTZ R231, R25.reuse, R50 ;  /* 0x0000003219e77220 */ /* 0x041fe40000410000 */
[----:B------:R0:W-:Y:S04]  /*18470*/  ST.E desc[UR56][R16.64+0x454], R229 ;  /* 0x000454e510007985 */ /* 0x0001e8000c101938 */
[----:B------:R4:W-:Y:S01]  /*18480*/  ST.E desc[UR56][R16.64+0x260], R27 ;  /* 0x0002601b10007985 */ /* 0x0009e2000c101938 */
[----:B-1----:R-:W-:-:S03]  /*18490*/  FMUL.FTZ R217, R25, R44 ;  /* 0x0000002c19d97220 */ /* 0x002fc60000410000 */
[----:B------:R1:W-:Y:S01]  /*184a0*/  ST.E desc[UR56][R16.64+0x264], R219 ;  /* 0x000264db10007985 */ /* 0x0003e2000c101938 */
[C---:B--2---:R-:W-:Y:S01]  /*184b0*/  FMUL.FTZ R215, R25.reuse, R46 ;  /* 0x0000002e19d77220 */ /* 0x044fe20000410000 */
[C---:B0-----:R-:W-:Y:S01]  /*184c0*/  FMUL.FTZ R229, R25.reuse, R40 ;  /* 0x0000002819e57220 */ /* 0x041fe20000410000 */
[C---:B----4-:R-:W-:Y:S01]  /*184d0*/  FMUL.FTZ R27, R25.reuse, R42 ;  /* 0x0000002a191b7220 */ /* 0x050fe20000410000 */
        /* <DEDUP_REMOVED lines=27> */
[----:B---3--:R-:W-:-:S03]  /*18690*/  FMUL.FTZ R223, R25, R76 ;  /* 0x0000004c19df7220 */ /* 0x008fc60000410000 */
[----:B------:R3:W-:Y:S01]  /*186a0*/  ST.E desc[UR56][R16.64+0x2e4], R215 ;  /* 0x0002e4d710007985 */ /* 0x0007e2000c101938 */
[----:B-1----:R-:W-:-:S03]  /*186b0*/  FMUL.FTZ R225, R25, R74 ;  /* 0x0000004a19e17220 */ /* 0x002fc60000410000 */
[----:B------:R1:W-:Y:S01]  /*186c0*/  ST.E desc[UR56][R16.64+0x2f0], R217 ;  /* 0x0002f0d910007985 */ /* 0x0003e2000c101938 */
[----:B--2---:R-:W-:-:S03]  /*186d0*/  FMUL.FTZ R227, R25, R78 ;  /* 0x0000004e19e37220 */ /* 0x004fc60000410000 */
[----:B------:R2:W-:Y:S01]  /*186e0*/  ST.E desc[UR56][R16.64+0x2f4], R229 ;  /* 0x0002f4e510007985 */ /* 0x0005e2000c101938 */
[----:B0-----:R-:W-:-:S03]  /*186f0*/  FMUL.FTZ R27, R25, R88 ;  /* 0x00000058191b7220 */ /* 0x001fc60000410000 */
[----:B------:R0:W-:Y:S01]  /*18700*/  ST.E desc[UR56][R16.64+0x300], R231 ;  /* 0x000300e710007985 */ /* 0x0001e2000c101938 */
[----:B---3--:R-:W-:-:S03]  /*18710*/  FMUL.FTZ R215, R25, R80 ;  /* 0x0000005019d77220 */ /* 0x008fc60000410000 */
[----:B------:R3:W-:Y:S01]  /*18720*/  ST.E desc[UR56][R16.64+0x304], R219 ;  /* 0x000304db10007985 */ /* 0x0007e2000c101938 */
[C---:B-1----:R-:W-:Y:S01]  /*18730*/  FMUL.FTZ R217, R25.reuse, R86 ;  /* 0x0000005619d97220 */ /* 0x042fe20000410000 */
[C---:B--2---:R-:W-:Y:S01]  /*18740*/  FMUL.FTZ R229, R25.reuse, R84 ;  /* 0x0000005419e57220 */ /* 0x044fe20000410000 */
[C---:B0-----:R-:W-:Y:S01]  /*18750*/  FMUL.FTZ R231, R25.reuse, R82 ;  /* 0x0000005219e77220 */ /* 0x041fe20000410000 */
        /* <DEDUP_REMOVED lines=182> */
[----:B------:R4:W-:Y:S04]  /*192c0*/  ST.E desc[UR56][R16.64+0x3cc], R113 ;  /* 0x0003cc7110007985 */ /* 0x0009e8000c101938 */
[----:B------:R4:W-:Y:S04]  /*192d0*/  ST.E desc[UR56][R16.64+0x3d8], R119 ;  /* 0x0003d87710007985 */ /* 0x0009e8000c101938 */
[----:B------:R-:W-:Y:S04]  /*192e0*/  ST.E desc[UR56][R16.64+0x3dc], R123 ;  /* 0x0003dc7b10007985 */ /* 0x000fe8000c101938 */
        /* <DEDUP_REMOVED lines=16> */
[----:B0-----:R-:W4:Y:S04]  /*193f0*/  LD.E R7, desc[UR56][R16.64+0x260] ;  /* 0x0002603810077980 */ /* 0x001f28000c101900 */
        /* <DEDUP_REMOVED lines=256> */
[----:B0-----:R-:W4:Y:S04]  /*1a400*/  LD.E.64 R6, desc[UR56][R16.64+0xa8] ;  /* 0x0000a83810067980 */ /* 0x001f28000c101b00 */
[----:B------:R-:W4:Y:S04]  /*1a410*/  LDL R217, [R1+0x88] ;  /* 0x0000880001d97983 */ /* 0x000f280000100800 */
[----:B-1----:R-:W4:Y:S04]  /*1a420*/  LD.E R24, desc[UR56][R16.64+0x260] ;  /* 0x0002603810187980 */ /* 0x002f28000c101900 */
[----:B------:R-:W4:Y:S04]  /*1a430*/  LD.E R25, desc[UR56][R16.64+0x264] ;  /* 0x0002643810197980 */ /* 0x000f28000c101900 */
        /* <DEDUP_REMOVED lines=421> */
[----:B------:R-:W-:Y:S01]  /*1be90*/  IMAD.MOV.U32 R9, RZ, RZ, R7 ;  /* 0x000000ffff097224 */ /* 0x000fe200078e0007 */
[----:B------:R-:W-:Y:S01]  /*1bea0*/  IADD3 R8, R6, 0x200, RZ ;  /* 0x0000020006087810 */ /* 0x000fe20007ffe0ff */
        /* <DEDUP_REMOVED lines=807> */
.L_x_10154:
[----:B------:R-:W-:Y:S05]  /*1f120*/  BSYNC B0 ;  /* 0x0000000000007941 */ /* 0x000fea0003800000 */
.L_x_10153:
[----:B------:R-:W-:Y:S05]  /*1f130*/  @P0 BRA `(.L_x_10155) ;  /* 0xffffff60007c0947 */ /* 0x000fea000383ffff */
[----:B01----:R-:W-:-:S07]  /*1f140*/  IMAD.MOV.U32 R0, RZ, RZ, R5 ;  /* 0x000000ffff007224 */ /* 0x003fce00078e0005 */
.L_x_10138:
[----:B------:R-:W-:-:S13]  /*1f150*/  ISETP.GE.AND P0, PT, R0, R164, PT ;  /* 0x000000a40000720c */ /* 0x000fda0003f06270 */
[----:B------:R-:W-:Y:S05]  /*1f160*/  @!P0 BRA `(.L_x_10156) ;  /* 0x000000b000b48947 */ /* 0x000fea0003800000 */
[----:B------:R0:W5:Y:S02]  /*1f170*/  LDL.64 R2, [R1+0x178] ;  /* 0x0001780001027983 */ /* 0x0001640000100a00 */
.L_x_10183:
        /* <DEDUP_REMOVED lines=21> */
.L_x_10158:
[----:B------:R-:W-:Y:S05]  /*1f2d0*/  BSYNC B0 ;  /* 0x0000000000007941 */ /* 0x000fea0003800000 */
.L_x_10157:
        /* <DEDUP_REMOVED lines=13> */
.L_x_10160:
[----:B------:R-:W-:Y:S05]  /*1f3b0*/  BSYNC B0 ;  /* 0x0000000000007941 */ /* 0x000fea0003800000 */
.L_x_10159:
        /* <DEDUP_REMOVED lines=8> */
.L_x_10162:
[----:B------:R-:W-:Y:S05]  /*1f440*/  BSYNC B0 ;  /* 0x0000000000007941 */ /* 0x000fea0003800000 */
.L_x_10161:
[----:B-1---5:R-:W2:Y:S04]  /*1f450*/  LD.E R7, desc[UR56][R2.64] ;  /* 0x0000003802077980 */ /* 0x022ea8000c101900 */
[----:B------:R-:W2:Y:S01]  /*1f460*/  LDL.64 R10, [R1+0xa0] ;  /* 0x0000a000010a7983 */ /* 0x000ea20000100a00 */
[----:B------:R-:W-:Y:S05]  /*1f470*/  WARPSYNC.ALL ;  /* 0x0000000000007948 */ /* 0x000fea0003800000 */
[----:B------:R-:W3:Y:S04]  /*1f480*/  LDL.64 R4, [R1+0x98] ;  /* 0x0000980001047983 */ /* 0x000ee80000100a00 */
[----:B------:R-:W4:Y:S04]  /*1f490*/  LDL.64 R8, [R1+0x98] ;  /* 0x0000980001087983 */ /* 0x000f280000100a00 */
        /* <DEDUP_REMOVED lines=8> */
[----:B------:R-:W-:Y:S01]  /*1f520*/  VIADD R10, R6, 0x2 ;  /* 0x00000002060a7836 */ /* 0x000fe20000000000 */
[----:B------:R1:W-:Y:S01]  /*1f530*/  STL [R1+0x80], RZ ;  /* 0x000080ff01007387 */ /* 0x0003e20000100800 */
[----:B---3--:R-:W-:Y:S02]  /*1f540*/  R2UR UR4, R4 ;  /* 0x00000000040472ca */ /* 0x008fe400000e0000 */
[----:B------:R-:W-:-:S13]  /*1f550*/  R2UR UR5, R5 ;  /* 0x00000000050572ca */ /* 0x000fda00000e0000 */
[----:B------:R-:W-:Y:S01]  /*1f560*/  HGMMA.64x96x16.F32 R24, gdesc[UR4], RZ, !UPT, gsb0 ;  /* 0x01600000041879f0 */ /* 0x000fe2000c0008ff */
[----:B----4-:R-:W-:Y:S01]  /*1f570*/  IADD3 R8, R8, 0x2, RZ ;  /* 0x0000000208087810 */ /* 0x010fe20007ffe0ff */
[----:B------:R-:W-:Y:S01]  /*1f580*/  IMAD.MOV.U32 R4, RZ, RZ, 0x1 ;  /* 0x00000001ff047424 */ /* 0x000fe200078e00ff */
[----:B------:R-:W-:Y:S02]  /*1f590*/  R2UR UR6, R10 ;  /* 0x000000000a0672ca */ /* 0x000fe400000e0000 */
[----:B------:R-:W-:Y:S02]  /*1f5a0*/  R2UR UR7, R11 ;  /* 0x000000000b0772ca */ /* 0x000fe400000e0000 */
[----:B------:R-:W-:Y:S02]  /*1f5b0*/  R2UR UR4, R8 ;  /* 0x00000000080472ca */ /* 0x000fe400000e0000 */
[----:B------:R-:W-:Y:S01]  /*1f5c0*/  R2UR UR5, R9 ;  /* 0x00000000090572ca */ /* 0x000fe200000e0000 */
[----:B------:R1:W-:Y:S04]  /*1f5d0*/  STL [R1+0x80], R4 ;  /* 0x0000800401007387 */ /* 0x0003e80000100800 */
[----:B------:R1:W-:Y:S04]  /*1f5e0*/  STL [R1+0x80], R4 ;  /* 0x0000800401007387 */ /* 0x0003e80000100800 */
[----:B------:R1:W-:Y:S04]  /*1f5f0*/  STL [R1+0x80], R4 ;  /* 0x0000800401007387 */ /* 0x0003e80000100800 */
[----:B------:R1:W-:Y:S01]  /*1f600*/  STL [R1+0x80], R4 ;  /* 0x0000800401007387 */ /* 0x0003e20000100800 */
[----:B------:R-:W-:-:S03]  /*1f610*/  WARPGROUP.DEPBAR.LE gsb0, 0x0 ;  /* 0x00008000000079c5 */ /* 0x000fc60000010000 */
[----:B------:R1:W5:Y:S04]  /*1f620*/  LD.E R5, desc[UR56][R2.64] ;  /* 0x0000003802057980 */ /* 0x000368000c101900 */
[----:B------:R1:W5:Y:S01]  /*1f630*/  LD.E R7, desc[UR56][R2.64+0x4] ;  /* 0x0000043802077980 */ /* 0x000362000c101900 */
[----:B------:R-:W-:-:S06]  /*1f640*/  WARPGROUP.ARRIVE ;  /* 0x00000000000079c5 */ /* 0x000fcc0000000000 */
        /* <DEDUP_REMOVED lines=12> */
[----:B--2---:R-:W-:Y:S02]  /*1f710*/  VIADD R14, R14, 0x6 ;  /* 0x000000060e0e7836 */ /* 0x004fe40000000000 */
[----:B------:R-:W-:Y:S01]  /*1f720*/  IMAD.MOV.U32 R9, RZ, RZ, R11 ;  /* 0x000000ffff097224 */ /* 0x000fe200078e000b */
[----:B------:R-:W-:Y:S02]  /*1f730*/  R2UR UR6, R8 ;  /* 0x00000000080672ca */ /* 0x000fe400000e0000 */
[----:B------:R-:W-:Y:S02]  /*1f740*/  R2UR UR4, R14 ;  /* 0x000000000e0472ca */ /* 0x000fe400000e0000 */
[----:B------:R-:W-:Y:S02]  /*1f750*/  R2UR UR7, R9 ;  /* 0x00000000090772ca */ /* 0x000fe400000e0000 */
[----:B------:R-:W-:-:S02]  /*1f760*/  R2UR UR5, R15 ;  /* 0x000000000f0572ca */ /* 0x000fc400000e0000 */
[----:B------:R-:W-:Y:S01]  /*1f770*/  LOP3.LUT R18, R18, 0x1, RZ, 0xfc, !PT ;  /* 0x0000000112127812 */ /* 0x000fe200078efcff */
[----:B------:R-:W-:Y:S02]  /*1f780*/  WARPGROUP.DEPBAR.LE gsb0, 0x0 ;  /* 0x00008000000079c5 */ /* 0x000fe40000010000 */
[----:B------:R-:W-:-:S08]  /*1f790*/  WARPGROUP.ARRIVE ;  /* 0x00000000000079c5 */ /* 0x000fd00000000000 */
[----:B------:R-:W-:Y:S01]  /*1f7a0*/  HGMMA.64x96x16.F32 R24, gdesc[UR4], R24, gsb0 ;  /* 0x01600000041879f0 */ /* 0x000fe20008000818 */
[----:B------:R-:W-:Y:S01]  /*1f7b0*/  ISETP.NE.AND P1, PT, R18, 0x3, PT ;  /* 0x000000031200780c */ /* 0x000fe20003f25270 */
[----:B------:R-:W-:Y:S01]  /*1f7c0*/  BSSY B0, `(.L_x_10164) ;  /* 0x0000004000007945 */ /* 0x000fe20003800000 */
[----:B------:R-:W-:-:S11]  /*1f7d0*/  WARPGROUP.DEPBAR.LE gsb0, 0x0 ;  /* 0x00008000000079c5 */ /* 0x000fd60000010000 */
[----:B-1----:R-:W-:Y:S05]  /*1f7e0*/  @!P1 BRA `(.L_x_10165) ;  /* 0x0000000000049947 */ /* 0x002fea0003800000 */
[----:B------:R-:W-:Y:S01]  /*1f7f0*/  BPT.TRAP 0x1 ;  /* 0x000000040000795c */ /* 0x000fe20000300000 */
.L_x_10165:
[----:B------:R-:W-:Y:S05]  /*1f800*/  BSYNC B0 ;  /* 0x0000000000007941 */ /* 0x000fea0003800000 */
.L_x_10164:
        /* <DEDUP_REMOVED lines=10> */
.L_x_10167:
[----:B------:R-:W-:Y:S05]  /*1f8b0*/  BSYNC B0 ;  /* 0x0000000000007941 */ /* 0x000fea0003800000 */
.L_x_10166:
[----:B------:R-:W-:Y:S04]  /*1f8c0*/  BSSY B0, `(.L_x_10168) ;  /* 0x0000006000007945 */ /* 0x000fe80003800000 */
[----:B--2---:R-:W-:Y:S05]  /*1f8d0*/  @P0 BRA `(.L_x_10169) ;  /* 0x0000000000100947 */ /* 0x004fea0003800000 */
[----:B-----5:R-:W-:Y:S01]  /*1f8e0*/  IMAD R6, R6, 0x8, R8 ;  /* 0x0000000806067824 */ /* 0x020fe200078e0208 */
[----:B------:R-:W-:-:S04]  /*1f8f0*/  SHF.L.U32 R7, R7, 0x1f, RZ ;  /* 0x0000001f07077819 */ /* 0x000fc800000006ff */
[----:B------:R-:W2:Y:S02]  /*1f900*/  SYNCS.PHASECHK.TRANS64.TRYWAIT P0, [R6+URZ], R7 ;  /* 0x00000007060075a7 */ /* 0x000ea4000800017f */
[----:B--2---:R-:W-:Y:S05]  /*1f910*/  @!P0 BRA `(.L_x_10170) ;  /* 0x0000015800c08947 */ /* 0x004fea0003800000 */
.L_x_10169:
[----:B------:R-:W-:Y:S05]  /*1f920*/  BSYNC B0 ;  /* 0x0000000000007941 */ /* 0x000fea0003800000 */
.L_x_10168:
        /* <DEDUP_REMOVED lines=9> */
[----:B---3--:R-:W-:Y:S01]  /*1f9c0*/  IMAD R8, R19, 0xc00, R8 ;  /* 0x00000c0013087824 */ /* 0x008fe200078e0208 */
[----:B------:R-:W-:Y:S01]  /*1f9d0*/  R2UR UR7, R9 ;  /* 0x00000000090772ca */ /* 0x000fe200000e0000 */
[----:B------:R-:W3:Y:S01]  /*1f9e0*/  LDL.64 R18, [R1+0x110] ;  /* 0x0001100001127983 */ /* 0x000ee20000100a00 */
[----:B----4-:R-:W-:-:S02]  /*1f9f0*/  ISETP.NE.U32.AND P0, PT, R5, RZ, PT ;  /* 0x000000ff0500720c */ /* 0x010fc40003f05070 */
[----:B------:R-:W-:Y:S02]  /*1fa00*/  R2UR UR6, R8 ;  /* 0x00000000080672ca */ /* 0x000fe400000e0000 */
[----:B--2---:R-:W-:Y:S02]  /*1fa10*/  R2UR UR4, R6 ;  /* 0x00000000060472ca */ /* 0x004fe400000e0000 */
[----:B------:R-:W-:-:S07]  /*1fa20*/  R2UR UR5, R7 ;  /* 0x00000000070572ca */ /* 0x000fce00000e0000 */
[----:B------:R-:W-:-:S06]  /*1fa30*/  VOTEU.ANY UP0, P0 ;  /* 0x00000000003f7886 */ /* 0x000fcc0000000100 */
[----:B------:R-:W-:Y:S01]  /*1fa40*/  HGMMA.64x96x16.F32 R24, gdesc[UR4], R24, UP0, gsb0 ;  /* 0x01600000041879f0 */ /* 0x000fe2000b800818 */
[----:B------:R-:W-:Y:S01]  /*1fa50*/  VIADD R10, R10, 0x2 ;  /* 0x000000020a0a7836 */ /* 0x000fe20000000000 */
[----:B------:R-:W-:Y:S01]  /*1fa60*/  MOV R7, R9 ;  /* 0x0000000900077202 */ /* 0x000fe20000000f00 */
[----:B------:R-:W-:Y:S01]  /*1fa70*/  VIADD R6, R8, 0x2 ;  /* 0x0000000208067836 */ /* 0x000fe20000000000 */
[----:B------:R-:W-:Y:S02]  /*1fa80*/  R2UR UR5, R11 ;  /* 0x000000000b0572ca */ /* 0x000fe400000e0000 */
[----:B------:R-:W-:Y:S02]  /*1fa90*/  R2UR UR7, R7 ;  /* 0x00000000070772ca */ /* 0x000fe400000e0000 */
[----:B------:R-:W-:Y:S02]  /*1faa0*/  R2UR UR6, R6 ;  /* 0x00000000060672ca */ /* 0x000fe400000e0000 */
[----:B------:R-:W-:-:S02]  /*1fab0*/  R2UR UR4, R10 ;  /* 0x000000000a0472ca */ /* 0x000fc400000e0000 */
[----:B------:R-:W2:Y:S01]  /*1fac0*/  LDL.64 R10, [R1+0x110] ;  /* 0x00011000010a7983 */ /* 0x000ea20000100a00 */
        /* <DEDUP_REMOVED lines=26> */
[----:B---3--:R-:W-:Y:S02]  /*1fc70*/  VIADD R18, R18, 0x400 ;  /* 0x0000040012127836 */ /* 0x008fe40000000000 */
[----:B------:R-:W-:Y:S01]  /*1fc80*/  IMAD.MOV.U32 R7, RZ, RZ, R9 ;  /* 0x000000ffff077224 */ /* 0x000fe200078e0009 */
[----:B------:R-:W-:Y:S02]  /*1fc90*/  R2UR UR6, R6 ;  /* 0x00000000060672ca */ /* 0x000fe400000e0000 */
[----:B------:R-:W-:Y:S02]  /*1fca0*/  R2UR UR4, R18 ;  /* 0x00000000120472ca */ /* 0x000fe400000e0000 */
[----:B------:R-:W-:Y:S02]  /*1fcb0*/  R2UR UR7, R7 ;  /* 0x00000000070772ca */ /* 0x000fe400000e0000 */
[----:B------:R-:W-:-:S02]  /*1fcc0*/  R2UR UR5, R19 ;  /* 0x00000000130572ca */ /* 0x000fc400000e0000 */
[----:B------:R-:W3:Y:S01]  /*1fcd0*/  LDL.64 R18, [R1+0x110] ;  /* 0x0001100001127983 */ /* 0x000ee20000100a00 */
[----:B--2---:R-:W-:Y:S01]  /*1fce0*/  VIADD R10, R10, 0x402 ;  /* 0x000004020a0a7836 */ /* 0x004fe20000000000 */
[----:B------:R-:W-:Y:S02]  /*1fcf0*/  WARPGROUP.DEPBAR.LE gsb0, 0x0 ;  /* 0x00008000000079c5 */ /* 0x000fe40000010000 */
[----:B------:R-:W-:-:S07]  /*1fd00*/  WARPGROUP.ARRIVE ;  /* 0x00000000000079c5 */ /* 0x000fce0000000000 */
[----:B------:R-:W-:Y:S01]  /*1fd10*/  HGMMA.64x96x16.F32 R24, gdesc[UR4], R24, gsb0 ;  /* 0x01600000041879f0 */ /* 0x000fe20008000818 */
[----:B------:R-:W-:Y:S01]  /*1fd20*/  VIADD R6, R8, 0x302 ;  /* 0x0000030208067836 */ /* 0x000fe20000000000 */
[----:B------:R-:W-:Y:S02]  /*1fd30*/  MOV R7, R9 ;  /* 0x0000000900077202 */ /* 0x000fe40000000f00 */
[----:B------:R-:W-:Y:S02]  /*1fd40*/  R2UR UR4, R10 ;  /* 0x000000000a0472ca */ /* 0x000fe400000e0000 */
[----:B------:R-:W-:Y:S02]  /*1fd50*/  R2UR UR6, R6 ;  /* 0x00000000060672ca */ /* 0x000fe400000e0000 */
[----:B------:R-:W-:Y:S02]  /*1fd60*/  R2UR UR7, R7 ;  /* 0x00000000070772ca */ /* 0x000fe400000e0000 */
[----:B------:R-:W-:-:S02]  /*1fd70*/  R2UR UR5, R11 ;  /* 0x000000000b0572ca */ /* 0x000fc400000e0000 */
[----:B------:R-:W2:Y:S01]  /*1fd80*/  LDL.64 R10, [R1+0x110] ;  /* 0x00011000010a7983 */ /* 0x000ea20000100a00 */
        /* <DEDUP_REMOVED lines=76> */
[----:B--2---:R-:W-:Y:S01]  /*20250*/  VIADD R10, R10, 0xc02 ;  /* 0x00000c020a0a7836 */ /* 0x004fe20000000000 */
[----:B------:R-:W-:Y:S01]  /*20260*/  MOV R7, R9 ;  /* 0x0000000900077202 */ /* 0x000fe20000000f00 */
        /* <DEDUP_REMOVED lines=34> */
[----:B-1----:R-:W-:Y:S01]  /*20490*/  LOP3.LUT R72, R72, 0x7f, RZ, 0xc0, !PT ;  /* 0x0000007f48487812 */ /* 0x002fe200078ec0ff */
        /* <DEDUP_REMOVED lines=23> */
[----:B------:R-:W3:Y:S04]  /*20610*/  LDL.64 R18, [R1+0x170] ;  /* 0x0001700001127983 */ /* 0x000ee80000100a00 */
[----:B------:R-:W4:Y:S04]  /*20620*/  LDL R72, [R1+0x13c] ;  /* 0x00013c0001487983 */ /* 0x000f280000100800 */
[----:B------:R-:W2:Y:S04]  /*20630*/  LDL.128 R8, [R1+0x140] ;  /* 0x0001400001087983 */ /* 0x000ea80000100c00 */
[----:B------:R-:W2:Y:S04]  /*20640*/  LDL R73, [R1+0x70] ;  /* 0x0000700001497983 */ /* 0x000ea80000100800 */
[----:B------:R-:W2:Y:S04]  /*20650*/  LDL.128 R12, [R1+0x150] ;  /* 0x00015000010c7983 */ /* 0x000ea80000100c00 */
[----:B---3--:R4:W3:Y:S02]  /*20660*/  LD.E R18, desc[UR56][R18.64] ;  /* 0x0000003812127980 */ /* 0x0088e4000c101900 */
[----:B----4-:R-:W-:-:S04]  /*20670*/  SHF.R.S32.HI R19, RZ, 0x1f, R72 ;  /* 0x0000001fff137819 */ /* 0x010fc80000011448 */
[----:B------:R-:W-:-:S04]  /*20680*/  LEA.HI R19, R19, R72, RZ, 0x7 ;  /* 0x0000004813137211 */ /* 0x000fc800078f38ff */
[----:B------:R-:W-:Y:S02]  /*20690*/  SHF.R.S32.HI R20, RZ, 0x7, R19 ;  /* 0x00000007ff147819 */ /* 0x000fe40000011413 */
[----:B--2---:R-:W-:Y:S01]  /*206a0*/  ISETP.GE.AND P1, PT, R13, 0x1, PT ;  /* 0x000000010d00780c */ /* 0x004fe20003f26270 */
[----:B------:R-:W-:Y:S01]  /*206b0*/  BSSY B0, `(.L_x_10171) ;  /* 0x0000091000007945 */ /* 0x000fe20003800000 */
[----:B---3--:R-:W-:-:S04]  /*206c0*/  FMUL.FTZ R37, R37, R18 ;  /* 0x0000001225257220 */ /* 0x008fc80000410000 */
[----:B------:R2:W3:Y:S01]  /*206d0*/  MUFU.TANH R83, R37 ;  /* 0x0000002500537308 */ /* 0x0004e20000002400 */
[-C--:B-1----:R-:W-:Y:S01]  /*206e0*/  FMUL.FTZ R5, R26, R18.reuse ;  /* 0x000000121a057220 */ /* 0x082fe20000410000 */
[----:B--2---:R-:W-:Y:S01]  /*206f0*/  LOP3.LUT R37, R19, 0xffffff80, RZ, 0xc0, !PT ;  /* 0xffffff8013257812 */ /* 0x004fe200078ec0ff */
[----:B------:R-:W-:-:S04]  /*20700*/  FMUL.FTZ R26, R34, R18 ;  /* 0x00000012221a7220 */ /* 0x000fc80000410000 */
[----:B------:R-:W-:Y:S02]  /*20710*/  IMAD.IADD R37, R72, 0x1, -R37 ;  /* 0x0000000148257824 */ /* 0x000fe400078e0a25 */
[-C--:B------:R-:W-:Y:S01]  /*20720*/  FMUL.FTZ R36, R36, R18.reuse ;  /* 0x0000001224247220 */ /* 0x080fe20000410000 */
[-C--:B------:R-:W-:Y:S01]  /*20730*/  FMUL.FTZ R29, R29, R18.reuse ;  /* 0x000000121d1d7220 */ /* 0x080fe20000410000 */
[----:B------:R-:W-:Y:S01]  /*20740*/  FMUL.FTZ R33, R33, R18 ;  /* 0x0000001221217220 */ /* 0x000fe20000410000 */
[----:B------:R-:W-:Y:S01]  /*20750*/  SHF.R.S32.HI R34, RZ, 0x1f, R37 ;  /* 0x0000001fff227819 */ /* 0x000fe20000011425 */
[----:B------:R1:W2:Y:S08]  /*20760*/  MUFU.TANH R82, R36 ;  /* 0x0000002400527308 */ /* 0x0002b00000002400 */
[----:B------:R4:W0:Y:S01]  /*20770*/  MUFU.TANH R79, R29 ;  /* 0x0000001d004f7308 */ /* 0x0008220000002400 */
[----:B-1----:R-:W-:-:S07]  /*20780*/  LEA.HI R36, R34, R37, RZ, 0x2 ;  /* 0x0000002522247211 */ /* 0x002fce00078f10ff */
[----:B------:R1:W0:Y:S01]  /*20790*/  MUFU.TANH R81, R33 ;  /* 0x0000002100517308 */ /* 0x0002220000002400 */
[-C--:B----4-:R-:W-:Y:S01]  /*207a0*/  FMUL.FTZ R29, R35, R18.reuse ;  /* 0x00000012231d7220 */ /* 0x090fe20000410000 */
[-C--:B------:R-:W-:Y:S01]  /*207b0*/  FMUL.FTZ R35, R38, R18.reuse ;  /* 0x0000001226237220 */ /* 0x080fe20000410000 */
[--C-:B------:R-:W-:Y:S01]  /*207c0*/  SHF.R.S32.HI R38, RZ, 0x2, R36.reuse ;  /* 0x00000002ff267819 */ /* 0x100fe20000011424 */
[-C--:B-1----:R-:W-:Y:S01]  /*207d0*/  FMUL.FTZ R33, R39, R18.reuse ;  /* 0x0000001227217220 */ /* 0x082fe20000410000 */
[----:B------:R-:W-:Y:S02]  /*207e0*/  SHF.R.S32.HI R39, RZ, 0x1f, R36 ;  /* 0x0000001fff277819 */ /* 0x000fe40000011424 */
[----:B------:R-:W-:Y:S01]  /*207f0*/  LOP3.LUT R36, R36, 0x7ffffffc, RZ, 0xc0, !PT ;  /* 0x7ffffffc24247812 */ /* 0x000fe200078ec0ff */
[----:B------:R-:W-:Y:S01]  /*20800*/  FMUL.FTZ R32, R32, R18 ;  /* 0x0000001220207220 */ /* 0x000fe20000410000 */
[----:B------:R-:W-:Y:S01]  /*20810*/  LEA.HI R39, R39, R38, RZ, 0x3 ;  /* 0x0000002627277211 */ /* 0x000fe200078f18ff */
[-C--:B------:R-:W-:Y:S01]  /*20820*/  FMUL.FTZ R48, R48, R18.reuse ;  /* 0x0000001230307220 */ /* 0x080fe20000410000 */
[----:B------:R-:W-:Y:S01]  /*20830*/  LEA.HI R34, R34, R37, RZ, 0x5 ;  /* 0x0000002522227211 */ /* 0x000fe200078f28ff */
[-C--:B------:R-:W-:Y:S01]  /*20840*/  FMUL.FTZ R52, R52, R18.reuse ;  /* 0x0000001234347220 */ /* 0x080fe20000410000 */
[-C--:B------:R-:W-:Y:S01]  /*20850*/  FMUL.FTZ R7, R24, R18.reuse ;  /* 0x0000001218077220 */ /* 0x080fe20000410000 */
[----:B------:R-:W-:Y:S01]  /*20860*/  FMUL.FTZ R24, R31, R18 ;  /* 0x000000121f187220 */ /* 0x000fe20000410000 */
[----:B------:R-:W-:-:S02]  /*20870*/  IMAD.IADD R36, R37, 0x1, -R36 ;  /* 0x0000000125247824 */ /* 0x000fc400078e0a24 */
[-C--:B------:R-:W-:Y:S01]  /*20880*/  FMUL.FTZ R31, R42, R18.reuse ;  /* 0x000000122a1f7220 */ /* 0x080fe20000410000 */
[----:B------:R-:W-:Y:S01]  /*20890*/  FMUL.FTZ R77, R50, R18 ;  /* 0x00000012324d7220 */ /* 0x000fe20000410000 */
[----:B------:R-:W-:Y:S01]  /*208a0*/  LOP3.LUT R39, R39, 0xfffffff8, RZ, 0xc0, !PT ;  /* 0xfffffff827277812 */ /* 0x000fe200078ec0ff */
[----:B------:R-:W-:Y:S01]  /*208b0*/  IMAD R37, R0, -0x60, R9 ;  /* 0xffffffa000257824 */ /* 0x000fe200078e0209 */
[----:B------:R-:W-:Y:S01]  /*208c0*/  LEA.HI R19, R19, R20, RZ, 0x1 ;  /* 0x0000001413137211 */ /* 0x000fe200078f08ff */
[-C--:B------:R-:W-:Y:S01]  /*208d0*/  FMUL.FTZ R6, R27, R18.reuse ;  /* 0x000000121b067220 */ /* 0x080fe20000410000 */
[----:B------:R-:W-:Y:S01]  /*208e0*/  SHF.R.S32.HI R34, RZ, 0x5, R34 ;  /* 0x00000005ff227819 */ /* 0x000fe20000011422 */
[-C--:B------:R-:W-:Y:S01]  /*208f0*/  FMUL.FTZ R21, R30, R18.reuse ;  /* 0x000000121e157220 */ /* 0x080fe20000410000 */
[----:B------:R1:W4:Y:S01]  /*20900*/  MUFU.TANH R80, R32 ;  /* 0x0000002000507308 */ /* 0x0003220000002400 */
[-C--:B------:R-:W-:Y:S01]  /*20910*/  FMUL.FTZ R25, R25, R18.reuse ;  /* 0x0000001219197220 */ /* 0x080fe20000410000 */
[-C--:B------:R-:W-:Y:S01]  /*20920*/  FMUL.FTZ R28, R28, R18.reuse ;  /* 0x000000121c1c7220 */ /* 0x080fe20000410000 */
[-C--:B------:R-:W-:Y:S01]  /*20930*/  FMUL.FTZ R40, R40, R18.reuse ;  /* 0x0000001228287220 */ /* 0x080fe20000410000 */
[-C--:B------:R-:W-:Y:S01]  /*20940*/  FMUL.FTZ R41, R41, R18.reuse ;  /* 0x0000001229297220 */ /* 0x080fe20000410000 */
[-C--:B------:R-:W-:Y:S01]  /*20950*/  FMUL.FTZ R74, R43, R18.reuse ;  /* 0x000000122b4a7220 */ /* 0x080fe20000410000 */
[-C--:B------:R-:W-:Y:S01]  /*20960*/  FMUL.FTZ R44, R44, R18.reuse ;  /* 0x000000122c2c7220 */ /* 0x080fe20000410000 */
[-C--:B------:R-:W-:Y:S01]  /*20970*/  FMUL.FTZ R45, R45, R18.reuse ;  /* 0x000000122d2d7220 */ /* 0x080fe20000410000 */
[----:B------:R3:W0:Y:S01]  /*20980*/  MUFU.TANH R42, R48 ;  /* 0x00000030002a7308 */ /* 0x0006220000002400 */
        /* <DEDUP_REMOVED lines=17> */
[-C--:B---3--:R-:W-:Y:S01]  /*20aa0*/  FMUL.FTZ R48, R70, R18.reuse ;  /* 0x0000001246307220 */ /* 0x088fe20000410000 */
[-C--:B--2---:R-:W-:Y:S01]  /*20ab0*/  FMUL.FTZ R52, R71, R18.reuse ;  /* 0x0000001247347220 */ /* 0x084fe20000410000 */
[-C--:B------:R-:W-:Y:S01]  /*20ac0*/  FMUL.FTZ R49, R49, R18.reuse ;  /* 0x0000001231317220 */ /* 0x080fe20000410000 */
[-C--:B------:R-:W-:Y:S01]  /*20ad0*/  FMUL.FTZ R53, R53, R18.reuse ;  /* 0x0000001235357220 */ /* 0x080fe20000410000 */
[-C--:B------:R-:W-:Y:S01]  /*20ae0*/  FMUL.FTZ R59, R59, R18.reuse ;  /* 0x000000123b3b7220 */ /* 0x080fe20000410000 */
[-C--:B------:R-:W-:Y:S01]  /*20af0*/  FMUL.FTZ R61, R61, R18.reuse ;  /* 0x000000123d3d7220 */ /* 0x080fe20000410000 */
[----:B------:R-:W-:Y:S01]  /*20b00*/  FMUL.FTZ R65, R65, R18 ;  /* 0x0000001241417220 */ /* 0x000fe20000410000 */
[----:B------:R-:W-:Y:S01]  /*20b10*/  LOP3.LUT R19, R19, 0x3fffffe, RZ, 0xc0, !PT ;  /* 0x03fffffe13137812 */ /* 0x000fe200078ec0ff */
[----:B------:R-:W-:Y:S01]  /*20b20*/  IMAD.IADD R39, R38, 0x1, -R39 ;  /* 0x0000000126277824 */ /* 0x000fe200078e0a27 */
[----:B------:R-:W-:Y:S01]  /*20b30*/  IADD3 R37, -R8, 0x1, R37 ;  /* 0x0000000108257810 */ /* 0x000fe20007ffe125 */
[----:B------:R-:W-:Y:S01]  /*20b40*/  IMAD R34, R73, 0x8, R34 ;  /* 0x0000000849227824 */ /* 0x000fe200078e0222 */
[----:B------:R1:W2:Y:S01]  /*20b50*/  MUFU.TANH R85, R54 ;  /* 0x0000003600557308 */ /* 0x0002a20000002400 */
[----:B------:R-:W-:-:S02]  /*20b60*/  IADD3 R19, R20, -R19, RZ ;  /* 0x8000001314137210 */ /* 0x000fc40007ffe0ff */
[----:B------:R-:W-:Y:S02]  /*20b70*/  IMAD.U32 R20, R34, 0x10, R39 ;  /* 0x0000001022147824 */ /* 0x000fe400078e0027 */
[----:B------:R-:W-:-:S03]  /*20b80*/  IMAD R18, R36, -0x2, R37 ;  /* 0xfffffffe24127824 */ /* 0x000fc600078e0225 */
[----:B------:R1:W3:Y:S01]  /*20b90*/  MUFU.TANH R86, R55 ;  /* 0x0000003700567308 */ /* 0x0002e20000002400 */
[----:B------:R-:W-:Y:S01]  /*20ba0*/  LOP3.LUT R37, RZ, R10, RZ, 0x33, !PT ;  /* 0x0000000aff257212 */ /* 0x000fe200078e33ff */
[----:B------:R-:W-:-:S06]  /*20bb0*/  IMAD R38, R19, 0x40, R20 ;  /* 0x0000004013267824 */ /* 0x000fcc00078e0214 */
        /* <DEDUP_REMOVED lines=37> */
[----:B------:R-:W0:Y:S08]  /*20e10*/  MUFU.TANH R69, R69 ;  /* 0x0000004500457308 */ /* 0x000e300000002400 */
        /* <DEDUP_REMOVED lines=19> */
.L_x_10174:
[----:B------:R-:W-:-:S13]  /*20f50*/  ISETP.NE.AND P1, PT, R13, 0x1, PT ;  /* 0x000000010d00780c */ /* 0x000fda0003f25270 */
[----:B------:R-:W-:-:S05]  /*20f60*/  @P1 IMAD.HI.U32 R20, R10, R14, RZ ;  /* 0x0000000e0a141227 */ /* 0x000fca00078e00ff */
[----:B------:R-:W-:-:S07]  /*20f70*/  @P1 SHF.R.U32.HI R10, RZ, R15, R20 ;  /* 0x0000000fff0a1219 */ /* 0x000fce0000011614 */
.L_x_10175:
[----:B------:R-:W-:Y:S05]  /*20f80*/  BSYNC B1 ;  /* 0x0000000000017941 */ /* 0x000fea0003800000 */
.L_x_10173:
[----:B------:R-:W-:-:S05]  /*20f90*/  IMAD R11, R10, R13, R66 ;  /* 0x0000000d0a0b7224 */ /* 0x000fca00078e0242 */
[----:B------:R-:W-:Y:S02]  /*20fa0*/  VIMNMX R18, R18, R11, !PT ;  /* 0x0000000b12127248 */ /* 0x000fe40007fe0100 */
[----:B------:R-:W-:-:S07]  /*20fb0*/  VIADDMNMX R12, R11, R13, R12, PT ;  /* 0x0000000d0b0c7246 */ /* 0x000fce000380010c */
.L_x_10172:
[----:B------:R-:W-:Y:S05]  /*20fc0*/  BSYNC B0 ;  /* 0x0000000000007941 */ /* 0x000fea0003800000 */
.L_x_10171:
        /* <DEDUP_REMOVED lines=8> */
[----:B------:R-:W-:Y:S02]  /*21050*/  ISETP.GT.AND P2, PT, R18, 0x1, !P2 ;  /* 0x000000011200780c */ /* 0x000fe40005744270 */
[----:B------:R-:W-:Y:S02]  /*21060*/  ISETP.GE.AND P3, PT, R36, 0xa, PT ;  /* 0x0000000a2400780c */ /* 0x000fe40003f66270 */
[----:B0-----:R-:W-:Y:S01]  /*21070*/  FSEL R67, R28, -INF , !P1 ;  /* 0xff8000001c437808 */ /* 0x001fe20004800000 */
[----:B------:R-:W-:Y:S01]  /*21080*/  IMAD.IADD R28, R73, 0x1, R38 ;  /* 0x00000001491c7824 */ /* 0x000fe200078e0226 */
        /* <DEDUP_REMOVED lines=84> */
[----:B------:R-:W-:Y:S01]  /*215d0*/  FSEL R37, R54, -INF , !P2 ;  /* 0xff80000036257808 */ /* 0x000fe20005000000 */
[----:B------:R-:W-:Y:S01]  /*215e0*/  IMAD.IADD R54, R71, 0x1, R38 ;  /* 0x0000000147367824 */ /* 0x000fe200078e0226 */
        /* <DEDUP_REMOVED lines=33> */
.L_x_10179:
[----:B------:R-:W-:-:S13]  /*21800*/  ISETP.NE.AND P6, PT, R13, 0x1, PT ;  /* 0x000000010d00780c */ /* 0x000fda0003fc5270 */
[----:B------:R-:W-:-:S05]  /*21810*/  @P6 IMAD.HI.U32 R14, R8, R14, RZ ;  /* 0x0000000e080e6227 */ /* 0x000fca00078e00ff */
[----:B------:R-:W-:-:S07]  /*21820*/  @P6 SHF.R.U32.HI R8, RZ, R15, R14 ;  /* 0x0000000fff086219 */ /* 0x000fce000001160e */
.L_x_10180:
[----:B------:R-:W-:Y:S05]  /*21830*/  BSYNC B1 ;  /* 0x0000000000017941 */ /* 0x000fea0003800000 */
.L_x_10178:
[----:B------:R-:W-:-:S05]  /*21840*/  IMAD R7, R8, R13, R66 ;  /* 0x0000000d08077224 */ /* 0x000fca00078e0242 */
[----:B------:R-:W-:Y:S02]  /*21850*/  VIADDMNMX R54, R7, R13, R54, PT ;  /* 0x0000000d07367246 */ /* 0x000fe40003800136 */
[----:B------:R-:W-:-:S07]  /*21860*/  VIMNMX R28, R28, R7, !PT ;  /* 0x000000071c1c7248 */ /* 0x000fce0007fe0100 */
.L_x_10177:
[----:B------:R-:W-:Y:S05]  /*21870*/  BSYNC B0 ;  /* 0x0000000000007941 */ /* 0x000fea0003800000 */
.L_x_10176:
        /* <DEDUP_REMOVED lines=8> */
[----:B------:R-:W2:Y:S01]  /*21900*/  LD.E.64 R6, desc[UR56][R16.64+0x230] ;  /* 0x0002303810067980 */ /* 0x000ea2000c101b00 */
        /* <DEDUP_REMOVED lines=68> */
[----:B------:R-:W-:-:S02]  /*21d50*/  FSEL R5, R62, -INF , !P5 ;  /* 0xff8000003e057808 */ /* 0x000fc40006800000 */
[----:B------:R-:W-:Y:S02]  /*21d60*/  FMNMX.FTZ R56, R11, R56, !PT ;  /* 0x000000380b387209 */ /* 0x000fe40007810000 */
[----:B------:R-:W-:Y:S02]  /*21d70*/  ISETP.GT.AND P2, PT, R28, 0x50, !P2 ;  /* 0x000000501c00780c */ /* 0x000fe40005744270 */
        /* <DEDUP_REMOVED lines=45> */
[----:B------:R-:W-:Y:S02]  /*22050*/  ISETP.GT.AND P3, PT, R28, 0x51, !P3 ;  /* 0x000000511c00780c */ /* 0x000fe40005f64270 */
[----:B------:R-:W-:-:S02]  /*22060*/  ISETP.LT.OR P2, PT, R54, 0x51, P2 ;  /* 0x000000513600780c */ /* 0x000fc40001741670 */
[----:B------:R-:W-:Y:S02]  /*22070*/  FSEL R71, R27, -INF , !P1 ;  /* 0xff8000001b477808 */ /* 0x000fe40004800000 */
[----:B------:R-:W-:Y:S02]  /*22080*/  FMNMX.FTZ R56, R5, R56, !PT ;  /* 0x0000003805387209 */ /* 0x000fe40007810000 */
[C---:B------:R-:W-:Y:S02]  /*22090*/  ISETP.GT.AND P4, PT, R28.reuse, 0x58, !P4 ;  /* 0x000000581c00780c */ /* 0x040fe40006784270 */
[----:B------:R-:W-:Y:S02]  /*220a0*/  ISETP.GT.AND P1, PT, R28, 0x59, !P6 ;  /* 0x000000591c00780c */ /* 0x000fe40007724270 */
[----:B------:R-:W-:Y:S02]  /*220b0*/  ISETP.LT.OR P3, PT, R54, 0x52, P3 ;  /* 0x000000523600780c */ /* 0x000fe40001f61670 */
[----:B------:R-:W-:-:S02]  /*220c0*/  FSEL R28, R30, -INF , !P2 ;  /* 0xff8000001e1c7808 */ /* 0x000fc40005000000 */
[----:B------:R-:W-:Y:S02]  /*220d0*/  FMNMX.FTZ R9, R71, R56, !PT ;  /* 0x0000003847097209 */ /* 0x000fe40007810000 */
[----:B------:R-:W-:Y:S02]  /*220e0*/  ISETP.LT.OR P4, PT, R54, 0x59, P4 ;  /* 0x000000593600780c */ /* 0x000fe40002781670 */
[----:B------:R-:W-:Y:S02]  /*220f0*/  FSEL R27, R32, -INF , !P3 ;  /* 0xff800000201b7808 */ /* 0x000fe40005800000 */
[----:B------:R-:W-:Y:S01]  /*22100*/  FMNMX.FTZ R30, R28, R9, !PT ;  /* 0x000000091c1e7209 */ /* 0x000fe20007810000 */
[----:B------:R-:W-:Y:S01]  /*22110*/  UIADD3 UR4, UP0, UR49, 0x230, URZ ;  /* 0x0000023031047890 */ /* 0x000fe2000ff1e03f */
[----:B------:R-:W-:Y:S02]  /*22120*/  ISETP.LT.OR P1, PT, R54, 0x5a, P1 ;  /* 0x0000005a3600780c */ /* 0x000fe40000f21670 */
[----:B------:R-:W-:-:S02]  /*22130*/  FSEL R29, R48, -INF , !P4 ;  /* 0xff800000301d7808 */ /* 0x000fc40006000000 */
[----:B------:R-:W-:Y:S01]  /*22140*/  FMNMX.FTZ R32, R27, R30, !PT ;  /* 0x0000001e1b207209 */ /* 0x000fe20007810000 */
[----:B------:R-:W-:Y:S02]  /*22150*/  ULOP3.LUT UR4, UR4, 0x4, URZ, 0xfc, !UPT ;  /* 0x0000000404047892 */ /* 0x000fe4000f8efc3f */
[----:B------:R-:W-:Y:S01]  /*22160*/  UIADD3.X UR5, URZ, UR48, URZ, UP0, !UPT ;  /* 0x000000303f057290 */ /* 0x000fe200087fe43f */
[----:B------:R-:W-:Y:S02]  /*22170*/  FSEL R30, R52, -INF , !P1 ;  /* 0xff800000341e7808 */ /* 0x000fe40004800000 */
[----:B------:R-:W-:Y:S01]  /*22180*/  FMNMX.FTZ R9, R29, R32, !PT ;  /* 0x000000201d097209 */ /* 0x000fe20007810000 */
[----:B------:R-:W-:Y:S01]  /*22190*/  IMAD.U32 R68, RZ, RZ, UR4 ;  /* 0x00000004ff447e24 */ /* 0x000fe2000f8e00ff */
[----:B0-----:R-:W-:Y:S01]  /*221a0*/  FMNMX.FTZ R75, R58, R75, !PT ;  /* 0x0000004b3a4b7209 */ /* 0x001fe20007810000 */
[----:B------:R-:W-:Y:S01]  /*221b0*/  IMAD.U32 R69, RZ, RZ, UR5 ;  /* 0x00000005ff457e24 */ /* 0x000fe2000f8e00ff */
[----:B------:R-:W-:Y:S01]  /*221c0*/  FMNMX.FTZ R9, R30, R9, !PT ;  /* 0x000000091e097209 */ /* 0x000fe20007810000 */
[----:B------:R-:W-:Y:S04]  /*221d0*/  ST.E desc[UR56][R16.64+0x230], R73 ;  /* 0x0002304910007985 */ /* 0x000fe8000c101938 */
[----:B------:R-:W-:Y:S04]  /*221e0*/  ST.E desc[UR56][R68.64], R9 ;  /* 0x0000000944007985 */ /* 0x000fe8000c101938 */
[----:B------:R-:W-:Y:S04]  /*221f0*/  ST.E desc[UR56][R16.64+0x230], R75 ;  /* 0x0002304b10007985 */ /* 0x000fe8000c101938 */
[----:B------:R-:W2:Y:S04]  /*22200*/  LD.E R32, desc[UR56][R68.64] ;  /* 0x0000003844207980 */ /* 0x000ea8000c101900 */
[----:B--2---:R-:W0:Y:S02]  /*22210*/  SHFL.BFLY PT, R77, R32, 0x2, 0x1f ;  /* 0x0c401f00204d7f89 */ /* 0x004e2400000e0000 */
[----:B0-----:R-:W-:-:S05]  /*22220*/  FMNMX.FTZ R77, R32, R77, !PT ;  /* 0x0000004d204d7209 */ /* 0x001fca0007810000 */
[----:B------:R-:W0:Y:S02]  /*22230*/  SHFL.BFLY PT, R48, R77, 0x1, 0x1f ;  /* 0x0c201f004d307f89 */ /* 0x000e2400000e0000 */
[----:B0-----:R-:W-:-:S05]  /*22240*/  FMNMX.FTZ R79, R77, R48, !PT ;  /* 0x000000304d4f7209 */ /* 0x001fca0007810000 */
[----:B------:R0:W-:Y:S04]  /*22250*/  ST.E desc[UR56][R68.64], R79 ;  /* 0x0000004f44007985 */ /* 0x0001e8000c101938 */
[----:B------:R-:W2:Y:S04]  /*22260*/  LD.E R81, desc[UR56][R16.64+0x230] ;  /* 0x0002303810517980 */ /* 0x000ea8000c101900 */
[----:B------:R-:W0:Y:S04]  /*22270*/  LD.E R48, desc[UR56][R16.64+0x250] ;  /* 0x0002503810307980 */ /* 0x000e28000c101900 */
[----:B------:R-:W3:Y:S04]  /*22280*/  LD.E R54, desc[UR56][R16.64+0x240] ;  /* 0x0002403810367980 */ /* 0x000ee8000c101900 */
[----:B------:R-:W4:Y:S01]  /*22290*/  LD.E R56, desc[UR56][R16.64+0x244] ;  /* 0x0002443810387980 */ /* 0x000f22000c101900 */
[----:B------:R-:W-:-:S04]  /*222a0*/  FSETP.NEU.FTZ.AND P2, PT, R79, -INF , PT ;  /* 0xff8000004f00780b */ /* 0x000fc80003f5d000 */
[----:B------:R-:W-:-:S05]  /*222b0*/  FSEL R52, R79, RZ, P2 ;  /* 0x000000ff4f347208 */ /* 0x000fca0001000000 */
[----:B------:R-:W-:Y:S02]  /*222c0*/  FADD.FTZ R9, R7, -R52 ;  /* 0x8000003407097221 */ /* 0x000fe40000010000 */
[----:B------:R-:W5:Y:S01]  /*222d0*/  LD.E R7, desc[UR56][R16.64+0x260] ;  /* 0x0002603810077980 */ /* 0x000f62000c101900 */
[----:B------:R-:W-:-:S04]  /*222e0*/  UIADD3 UR4, UP0, UR49, 0x260, URZ ;  /* 0x0000026031047890 */ /* 0x000fc8000ff1e03f */
[----:B------:R-:W-:Y:S02]  /*222f0*/  ULOP3.LUT UR5, UR4, 0x4, URZ, 0xfc, !UPT ;  /* 0x0000000404057892 */ /* 0x000fe4000f8efc3f */
[----:B------:R-:W-:Y:S01]  /*22300*/  UIADD3.X UR7, URZ, UR48, URZ, UP0, !UPT ;  /* 0x000000303f077290 */ /* 0x000fe200087fe43f */
[----:B--2---:R-:W-:Y:S01]  /*22310*/  FSETP.NEU.FTZ.AND P1, PT, R81, -INF , PT ;  /* 0xff8000005100780b */ /* 0x004fe20003f3d000 */
[-C--:B0-----:R-:W-:Y:S01]  /*22320*/  FMUL.FTZ R79, R79, R48.reuse ;  /* 0x000000304f4f7220 */ /* 0x081fe20000410000 */
[CC--:B------:R-:W-:Y:S02]  /*22330*/  FMUL.FTZ R32, R81.reuse, R48.reuse ;  /* 0x0000003051207220 */ /* 0x0c0fe40000410000 */
[----:B------:R-:W-:Y:S02]  /*22340*/  FSEL R81, R81, RZ, P1 ;  /* 0x000000ff51517208 */ /* 0x000fe40000800000 */
[----:B------:R-:W-:Y:S02]  /*22350*/  FSEL R79, R79, RZ, P2 ;  /* 0x000000ff4f4f7208 */ /* 0x000fe40001000000 */
[----:B------:R-:W-:Y:S01]  /*22360*/  FSEL R52, R32, RZ, P1 ;  /* 0x000000ff20347208 */ /* 0x000fe20000800000 */
[----:B------:R-:W-:Y:S01]  /*22370*/  FADD.FTZ R81, R6, -R81 ;  /* 0x8000005106517221 */ /* 0x000fe20000010000 */
[----:B------:R-:W-:Y:S01]  /*22380*/  FMUL.FTZ R32, R48, R9 ;  /* 0x0000000930207220 */ /* 0x000fe20000410000 */
[-CC-:B------:R-:W-:Y:S01]  /*22390*/  FFMA.FTZ R199, R25, R48.reuse, -R79.reuse ;  /* 0x0000003019c77223 */ /* 0x180fe2000001084f */
[-CC-:B------:R-:W-:Y:S01]  /*223a0*/  FFMA.FTZ R157, R50, R48.reuse, -R79.reuse ;  /* 0x00000030329d7223 */ /* 0x180fe2000001084f */
[-CC-:B------:R-:W-:Y:S01]  /*223b0*/  FFMA.FTZ R156, R83, R48.reuse, -R52.reuse ;  /* 0x00000030539c7223 */ /* 0x180fe20000010834 */
[-C--:B------:R-:W-:Y:S01]  /*223c0*/  FMUL.FTZ R25, R81, R48.reuse ;  /* 0x0000003051197220 */ /* 0x080fe20000410000 */
[-CC-:B------:R-:W-:Y:S01]  /*223d0*/  FFMA.FTZ R174, R19, R48.reuse, -R52.reuse ;  /* 0x0000003013ae7223 */ /* 0x180fe20000010834 */
[-CC-:B------:R-:W-:Y:S01]  /*223e0*/  FFMA.FTZ R19, R10, R48.reuse, -R52.reuse ;  /* 0x000000300a137223 */ /* 0x180fe20000010834 */
[-CC-:B------:R-:W-:Y:S01]  /*223f0*/  FFMA.FTZ R11, R11, R48.reuse, -R52.reuse ;  /* 0x000000300b0b7223 */ /* 0x180fe20000010834 */
[-CC-:B------:R-:W-:Y:S01]  /*22400*/  FFMA.FTZ R10, R55, R48.reuse, -R79.reuse ;  /* 0x00000030370a7223 */ /* 0x180fe2000001084f */
[----:B------:R-:W-:Y:S01]  /*22410*/  MUFU.EX2 R32, R32 ;  /* 0x0000002000207308 */ /* 0x000fe20000000800 */
[-C--:B------:R-:W-:Y:S01]  /*22420*/  FFMA.FTZ R158, R67, R48.reuse, -R52 ;  /* 0x00000030439e7223 */ /* 0x080fe20000010834 */
[----:B------:R-:W-:-:S06]  /*22430*/  FFMA.FTZ R159, R57, R48, -R79 ;  /* 0x00000030399f7223 */ /* 0x000fcc000001084f */
[----:B------:R-:W-:Y:S01]  /*22440*/  MUFU.EX2 R156, R156 ;  /* 0x0000009c009c7308 */ /* 0x000fe20000000800 */
[-C--:B------:R-:W-:Y:S01]  /*22450*/  FFMA.FTZ R9, R65, R48.reuse, -R52 ;  /* 0x0000003041097223 */ /* 0x080fe20000010834 */
[----:B------:R-:W-:-:S06]  /*22460*/  FFMA.FTZ R8, R8, R48, -R79 ;  /* 0x0000003008087223 */ /* 0x000fcc000001084f */
[----:B------:R-:W-:Y:S08]  /*22470*/  MUFU.EX2 R157, R157 ;  /* 0x0000009d009d7308 */ /* 0x000ff00000000800 */
[----:B------:R-:W3:Y:S01]  /*22480*/  MUFU.EX2 R25, R25 ;  /* 0x0000001900197308 */ /* 0x000ee20000000800 */
[-C--:B------:R-:W-:Y:S01]  /*22490*/  FFMA.FTZ R215, R63, R48.reuse, -R52 ;  /* 0x000000303fd77223 */ /* 0x080fe20000010834 */
[----:B------:R-:W-:-:S06]  /*224a0*/  FFMA.FTZ R211, R38, R48, -R79 ;  /* 0x0000003026d37223 */ /* 0x000fcc000001084f */
[----:B------:R-:W0:Y:S08]  /*224b0*/  MUFU.EX2 R11, R11 ;  /* 0x0000000b000b7308 */ /* 0x000e300000000800 */
[----:B------:R-:W1:Y:S01]  /*224c0*/  MUFU.EX2 R10, R10 ;  /* 0x0000000a000a7308 */ /* 0x000e620000000800 */
[-C--:B------:R-:W-:Y:S01]  /*224d0*/  FFMA.FTZ R220, R61, R48.reuse, -R52 ;  /* 0x000000303ddc7223 */ /* 0x080fe20000010834 */
[----:B------:R-:W-:-:S06]  /*224e0*/  FFMA.FTZ R218, R36, R48, -R79 ;  /* 0x0000003024da7223 */ /* 0x000fcc000001084f */
[----:B------:R-:W2:Y:S08]  /*224f0*/  MUFU.EX2 R158, R158 ;  /* 0x0000009e009e7308 */ /* 0x000eb00000000800 */
[----:B------:R-:W5:Y:S01]  /*22500*/  MUFU.EX2 R159, R159 ;  /* 0x0000009f009f7308 */ /* 0x000f620000000800 */
[----:B------:R-:W-:Y:S01]  /*22510*/  FFMA.FTZ R189, R15, R48, -R79 ;  /* 0x000000300fbd7223 */ /* 0x000fe2000001084f */
[----:B---3--:R-:W-:Y:S01]  /*22520*/  FFMA.FTZ R54, R25, R54, R156 ;  /* 0x0000003619367223 */ /* 0x008fe2000001009c */
[----:B----4-:R-:W-:-:S05]  /*22530*/  FFMA.FTZ R15, R32, R56, R157 ;  /* 0x00000038200f7223 */ /* 0x010fca000001009d */
[----:B------:R-:W3:Y:S01]  /*22540*/  MUFU.EX2 R9, R9 ;  /* 0x0000000900097308 */ /* 0x000ee20000000800 */
[-C--:B------:R-:W-:Y:S01]  /*22550*/  FFMA.FTZ R209, R59, R48.reuse, -R52 ;  /* 0x000000303bd17223 */ /* 0x080fe20000010834 */
[----:B------:R-:W-:-:S06]  /*22560*/  FFMA.FTZ R207, R35, R48, -R79 ;  /* 0x0000003023cf7223 */ /* 0x000fcc000001084f */
[----:B------:R-:W4:Y:S01]  /*22570*/  MUFU.EX2 R8, R8 ;  /* 0x0000000800087308 */ /* 0x000f220000000800 */
[----:B------:R-:W-:Y:S01]  /*22580*/  FFMA.FTZ R196, R21, R48, -R79 ;  /* 0x0000003015c47223 */ /* 0x000fe2000001084f */
[----:B0-----:R-:W-:Y:S01]  /*22590*/  FADD.FTZ R21, R11, R54 ;  /* 0x000000360b157221 */ /* 0x001fe20000010000 */
[----:B-1----:R-:W-:-:S05]  /*225a0*/  FADD.FTZ R6, R10, R15 ;  /* 0x0000000f0a067221 */ /* 0x002fca0000010000 */
[----:B------:R-:W0:Y:S01]  /*225b0*/  MUFU.EX2 R215, R215 ;  /* 0x000000d700d77308 */ /* 0x000e220000000800 */
[-C--:B------:R-:W-:Y:S01]  /*225c0*/  FFMA.FTZ R216, R53, R48.reuse, -R52 ;  /* 0x0000003035d87223 */ /* 0x080fe20000010834 */
[----:B------:R-:W-:-:S06]  /*225d0*/  FFMA.FTZ R208, R33, R48, -R79 ;  /* 0x0000003021d07223 */ /* 0x000fcc000001084f */
[----:B------:R-:W1:Y:S01]  /*225e0*/  MUFU.EX2 R211, R211 ;  /* 0x000000d300d37308 */ /* 0x000e620000000800 */
[----:B------:R-:W-:Y:S01]  /*225f0*/  FFMA.FTZ R190, R14, R48, -R79 ;  /* 0x000000300ebe7223 */ /* 0x000fe2000001084f */
[----:B--2---:R-:W-:Y:S01]  /*22600*/  FADD.FTZ R14, R158, R21 ;  /* 0x000000159e0e7221 */ /* 0x004fe20000010000 */
[----:B-----5:R-:W-:-:S05]  /*22610*/  FADD.FTZ R15, R159, R6 ;  /* 0x000000069f0f7221 */ /* 0x020fca0000010000 */
[----:B------:R-:W2:Y:S01]  /*22620*/  MUFU.EX2 R220, R220 ;  /* 0x000000dc00dc7308 */ /* 0x000ea20000000800 */
[-C--:B------:R-:W-:Y:S01]  /*22630*/  FFMA.FTZ R206, R51, R48.reuse, -R52 ;  /* 0x0000003033ce7223 */ /* 0x080fe20000010834 */
[----:B------:R-:W-:-:S06]  /*22640*/  FFMA.FTZ R203, R31, R48, -R79 ;  /* 0x000000301fcb7223 */ /* 0x000fcc000001084f */
[----:B------:R-:W5:Y:S01]  /*22650*/  MUFU.EX2 R218, R218 ;  /* 0x000000da00da7308 */ /* 0x000f620000000800 */
[----:B---3--:R-:W-:Y:S01]  /*22660*/  FADD.FTZ R14, R9, R14 ;  /* 0x0000000e090e7221 */ /* 0x008fe20000010000 */
[----:B----4-:R-:W-:-:S06]  /*22670*/  FADD.FTZ R6, R8, R15 ;  /* 0x0000000f08067221 */ /* 0x010fcc0000010000 */
        /* <DEDUP_REMOVED lines=8> */
[----:B------:R-:W-:-:S07]  /*22700*/  FFMA.FTZ R202, R47, R48, -R52 ;  /* 0x000000302fca7223 */ /* 0x000fce0000010834 */
[----:B------:R-:W1:Y:S01]  /*22710*/  MUFU.EX2 R208, R208 ;  /* 0x000000d000d07308 */ /* 0x000e620000000800 */
[----:B--2---:R-:W-:Y:S01]  /*22720*/  FADD.FTZ R6, R220, R13 ;  /* 0x0000000ddc067221 */ /* 0x004fe20000010000 */
[----:B-----5:R-:W-:-:S06]  /*22730*/  FADD.FTZ R14, R218, R15 ;  /* 0x0000000fda0e7221 */ /* 0x020fcc0000010000 */
        /* <DEDUP_REMOVED lines=10> */
[----:B0-----:R-:W-:Y:S01]  /*227e0*/  FADD.FTZ R13, R216, R13 ;  /* 0x0000000dd80d7221 */ /* 0x001fe20000010000 */
[----:B-1----:R-:W-:-:S06]  /*227f0*/  FADD.FTZ R6, R208, R15 ;  /* 0x0000000fd0067221 */ /* 0x002fcc0000010000 */
[----:B------:R-:W0:Y:S01]  /*22800*/  MUFU.EX2 R202, R202 ;  /* 0x000000ca00ca7308 */ /* 0x000e220000000800 */
[----:B------:R-:W-:-:S07]  /*22810*/  FFMA.FTZ R198, R44, R48, -R52 ;  /* 0x000000302cc67223 */ /* 0x000fce0000010834 */
[----:B------:R-:W1:Y:S01]  /*22820*/  MUFU.EX2 R199, R199 ;  /* 0x000000c700c77308 */ /* 0x000e620000000800 */
[-CC-:B------:R-:W-:Y:S01]  /*22830*/  FFMA.FTZ R186, R12, R48.reuse, -R79.reuse ;  /* 0x000000300cba7223 */ /* 0x180fe2000001084f */
[----:B------:R-:W-:Y:S01]  /*22840*/  FFMA.FTZ R175, R5, R48, -R79 ;  /* 0x0000003005af7223 */ /* 0x000fe2000001084f */
[----:B--2---:R-:W-:-:S05]  /*22850*/  FADD.FTZ R12, R206, R13 ;  /* 0x0000000dce0c7221 */ /* 0x004fca0000010000 */
[----:B------:R-:W2:Y:S01]  /*22860*/  MUFU.EX2 R201, R201 ;  /* 0x000000c900c97308 */ /* 0x000ea20000000800 */
[----:B-----5:R-:W-:Y:S01]  /*22870*/  FADD.FTZ R5, R203, R6 ;  /* 0x00000006cb057221 */ /* 0x020fe20000010000 */
[----:B------:R-:W-:-:S06]  /*22880*/  FFMA.FTZ R193, R43, R48, -R52 ;  /* 0x000000302bc17223 */ /* 0x000fcc0000010834 */
[----:B------:R-:W5:Y:S01]  /*22890*/  MUFU.EX2 R200, R200 ;  /* 0x000000c800c87308 */ /* 0x000f620000000800 */
[----:B---3--:R-:W-:Y:S01]  /*228a0*/  FADD.FTZ R13, R205, R12 ;  /* 0x0000000ccd0d7221 */ /* 0x008fe20000010000 */
[----:B----4-:R-:W-:-:S06]  /*228b0*/  FADD.FTZ R6, R204, R5 ;  /* 0x00000005cc067221 */ /* 0x010fcc0000010000 */
[----:B------:R-:W3:Y:S01]  /*228c0*/  MUFU.EX2 R197, R197 ;  /* 0x000000c500c57308 */ /* 0x000ee20000000800 */
[----:B------:R-:W-:-:S07]  /*228d0*/  FFMA.FTZ R194, R42, R48, -R52 ;  /* 0x000000302ac27223 */ /* 0x000fce0000010834 */
[----:B------:R-:W4:Y:S01]  /*228e0*/  MUFU.EX2 R195, R195 ;  /* 0x000000c300c37308 */ /* 0x000f220000000800 */
[----:B0-----:R-:W-:Y:S01]  /*228f0*/  FADD.FTZ R12, R202, R13 ;  /* 0x0000000dca0c7221 */ /* 0x001fe20000010000 */
[----:B-1----:R-:W-:-:S06]  /*22900*/  FADD.FTZ R5, R199, R6 ;  /* 0x00000006c7057221 */ /* 0x002fcc0000010000 */
[----:B------:R-:W0:Y:S01]  /*22910*/  MUFU.EX2 R198, R198 ;  /* 0x000000c600c67308 */ /* 0x000e220000000800 */
[----:B------:R-:W-:-:S07]  /*22920*/  FFMA.FTZ R187, R41, R48, -R52 ;  /* 0x0000003029bb7223 */ /* 0x000fce0000010834 */
[----:B------:R-:W1:Y:S01]  /*22930*/  MUFU.EX2 R196, R196 ;  /* 0x000000c400c47308 */ /* 0x000e620000000800 */
[----:B--2---:R-:W-:Y:S01]  /*22940*/  FADD.FTZ R12, R201, R12 ;  /* 0x0000000cc90c7221 */ /* 0x004fe20000010000 */
[----:B-----5:R-:W-:-:S06]  /*22950*/  FADD.FTZ R6, R200, R5 ;  /* 0x00000005c8067221 */ /* 0x020fcc0000010000 */
[----:B------:R-:W2:Y:S01]  /*22960*/  MUFU.EX2 R193, R193 ;  /* 0x000000c100c17308 */ /* 0x000ea20000000800 */
[----:B------:R-:W-:-:S07]  /*22970*/  FFMA.FTZ R188, R40, R48, -R52 ;  /* 0x0000003028bc7223 */ /* 0x000fce0000010834 */
        /* <DEDUP_REMOVED lines=9> */
[-C--:B------:R-:W-:Y:S01]  /*22a10*/  FFMA.FTZ R184, R37, R48.reuse, -R52 ;  /* 0x0000003025b87223 */ /* 0x080fe20000010834 */
[----:B------:R-:W-:-:S06]  /*22a20*/  FFMA.FTZ R178, R71, R48, -R79 ;  /* 0x0000003047b27223 */ /* 0x000fcc000001084f */
        /* <DEDUP_REMOVED lines=25> */
[----:B------:R-:W3:Y:S08]  /*22bc0*/  MUFU.EX2 R174, R174 ;  /* 0x000000ae00ae7308 */ /* 0x000ef00000000800 */
[----:B------:R-:W4:Y:S01]  /*22bd0*/  MUFU.EX2 R172, R172 ;  /* 0x000000ac00ac7308 */ /* 0x000f220000000800 */
[----:B0-----:R-:W-:Y:S01]  /*22be0*/  FADD.FTZ R6, R184, R13 ;  /* 0x0000000db8067221 */ /* 0x001fe20000010000 */
[----:B-1----:R-:W-:-:S06]  /*22bf0*/  FADD.FTZ R12, R178, R15 ;  /* 0x0000000fb20c7221 */ /* 0x002fcc0000010000 */
[----:B------:R-:W0:Y:S08]  /*22c00*/  MUFU.EX2 R19, R19 ;  /* 0x0000001300137308 */ /* 0x000e300000000800 */
[----:B------:R-:W1:Y:S01]  /*22c10*/  MUFU.EX2 R5, R5 ;  /* 0x0000000500057308 */ /* 0x000e620000000800 */
[----:B--2---:R-:W-:Y:S01]  /*22c20*/  FADD.FTZ R13, R173, R6 ;  /* 0x00000006ad0d7221 */ /* 0x004fe20000010000 */
[----:B-----5:R-:W-:-:S06]  /*22c30*/  FADD.FTZ R15, R21, R12 ;  /* 0x0000000c150f7221 */ /* 0x020fcc0000010000 */
[----:B------:R-:W2:Y:S08]  /*22c40*/  MUFU.EX2 R20, R20 ;  /* 0x0000001400147308 */ /* 0x000eb00000000800 */
[----:B------:R-:W5:Y:S01]  /*22c50*/  MUFU.EX2 R18, R18 ;  /* 0x0000001200127308 */ /* 0x000f620000000800 */
[----:B---3--:R-:W-:Y:S01]  /*22c60*/  FADD.FTZ R6, R174, R13 ;  /* 0x0000000dae067221 */ /* 0x008fe20000010000 */
[----:B----4-:R-:W-:-:S03]  /*22c70*/  FADD.FTZ R12, R172, R15 ;  /* 0x0000000fac0c7221 */ /* 0x010fc60000010000 */
[----:B0-----:R-:W-:Y:S01]  /*22c80*/  FADD.FTZ R13, R19, R6 ;  /* 0x00000006130d7221 */ /* 0x001fe20000010000 */
[----:B-1----:R-:W-:Y:S01]  /*22c90*/  FADD.FTZ R15, R5, R12 ;  /* 0x0000000c050f7221 */ /* 0x002fe20000010000 */
[----:B------:R-:W-:Y:S01]  /*22ca0*/  FMUL.FTZ R7, R25, R7 ;  /* 0x0000000719077220 */ /* 0x000fe20000410000 */
[----:B------:R-:W-:Y:S01]  /*22cb0*/  MOV R14, UR5 ;  /* 0x00000005000e7c02 */ /* 0x000fe20008000f00 */
[----:B--2---:R-:W-:-:S03]  /*22cc0*/  FADD.FTZ R13, R20, R13 ;  /* 0x0000000d140d7221 */ /* 0x004fc60000010000 */
[----:B------:R-:W-:Y:S01]  /*22cd0*/  ST.E desc[UR56][R16.64+0x260], R7 ;  /* 0x0002600710007985 */ /* 0x000fe2000c101938 */
[----:B-----5:R-:W-:Y:S01]  /*22ce0*/  FADD.FTZ R27, R18, R15 ;  /* 0x0000000f121b7221 */ /* 0x020fe20000010000 */
[----:B------:R-:W-:Y:S02]  /*22cf0*/  IMAD.U32 R15, RZ, RZ, UR7 ;  /* 0x00000007ff0f7e24 */ /* 0x000fe4000f8e00ff */
[----:B------:R0:W-:Y:S04]  /*22d00*/  ST.E desc[UR56][R16.64+0x240], R13 ;  /* 0x0002400d10007985 */ /* 0x0001e8000c101938 */
[----:B------:R1:W-:Y:S04]  /*22d10*/  ST.E desc[UR56][R16.64+0x244], R27 ;  /* 0x0002441b10007985 */ /* 0x0003e8000c101938 */
[----:B------:R-:W2:Y:S02]  /*22d20*/  LD.E R6, desc[UR56][R14.64] ;  /* 0x000000380e067980 */ /* 0x000ea4000c101900 */
[----:B--2---:R-:W-:-:S05]  /*22d30*/  FMUL.FTZ R29, R25, R6 ;  /* 0x00000006191d7220 */ /* 0x004fca0000410000 */
[----:B------:R2:W-:Y:S04]  /*22d40*/  ST.E desc[UR56][R14.64], R29 ;  /* 0x0000001d0e007985 */ /* 0x0005e8000c101938 */
[----:B------:R-:W0:Y:S04]  /*22d50*/  LD.E R12, desc[UR56][R16.64+0x274] ;  /* 0x00027438100c7980 */ /* 0x000e28000c101900 */
[----:B------:R-:W3:Y:S04]  /*22d60*/  LD.E R144, desc[UR56][R16.64+0x454] ;  /* 0x0004543810907980 */ /* 0x000ee8000c101900 */
[----:B------:R-:W4:Y:S04]  /*22d70*/  LD.E R6, desc[UR56][R16.64+0x270] ;  /* 0x0002703810067980 */ /* 0x000f28000c101900 */
[----:B------:R-:W1:Y:S04]  /*22d80*/  LD.E R24, desc[UR56][R16.64+0x280] ;  /* 0x0002803810187980 */ /* 0x000e68000c101900 */
[----:B------:R-:W2:Y:S04]  /*22d90*/  LD.E R26, desc[UR56][R16.64+0x284] ;  /* 0x00028438101a7980 */ /* 0x000ea8000c101900 */
        /* <DEDUP_REMOVED lines=57> */
[----:B------:R-:W-:Y:S01]  /*23130*/  ULOP3.LUT UR5, UR4, 0x8, URZ, 0xfc, !UPT ;  /* 0x0000000804057892 */ /* 0x000fe2000f8efc3f */
[C---:B0-----:R-:W-:Y:S01]  /*23140*/  FMUL.FTZ R13, R25.reuse, R12 ;  /* 0x0000000c190d7220 */ /* 0x041fe20000410000 */
[----:B---3--:R-:W-:-:S04]  /*23150*/  FMUL.FTZ R37, R25, R144 ;  /* 0x0000009019257220 */ /* 0x008fc80000410000 */
[----:B------:R0:W-:Y:S01]  /*23160*/  ST.E desc[UR56][R16.64+0x274], R13 ;  /* 0x0002740d10007985 */ /* 0x0001e2000c101938 */
[C---:B----4-:R-:W-:Y:S01]  /*23170*/  FMUL.FTZ R7, R25.reuse, R6 ;  /* 0x0000000619077220 */ /* 0x050fe20000410000 */
[C---:B-1----:R-:W-:Y:S01]  /*23180*/  FMUL.FTZ R27, R25.reuse, R24 ;  /* 0x00000018191b7220 */ /* 0x042fe20000410000 */
[C---:B--2---:R-:W-:Y:S01]  /*23190*/  FMUL.FTZ R29, R25.reuse, R26 ;  /* 0x0000001a191d7220 */ /* 0x044fe20000410000 */
[C---:B-----5:R-:W-:Y:S01]  /*231a0*/  FMUL.FTZ R31, R25.reuse, R28 ;  /* 0x0000001c191f7220 */ /* 0x060fe20000410000 */
[C---:B0-----:R-:W-:Y:S01]  /*231b0*/  FMUL.FTZ R13, R25.reuse, R38 ;  /* 0x00000026190d7220 */ /* 0x041fe20000410000 */
[----:B------:R0:W-:Y:S01]  /*231c0*/  ST.E desc[UR56][R16.64+0x454], R37 ;  /* 0x0004542510007985 */ /* 0x0001e2000c101938 */
[----:B------:R-:W-:-:S03]  /*231d0*/  FMUL.FTZ R33, R25, R30 ;  /* 0x0000001e19217220 */ /* 0x000fc60000410000 */
[----:B------:R1:W-:Y:S01]  /*231e0*/  ST.E desc[UR56][R16.64+0x270], R7 ;  /* 0x0002700710007985 */ /* 0x0003e2000c101938 */
[----:B------:R-:W-:-:S03]  /*231f0*/  FMUL.FTZ R35, R25, R34 ;  /* 0x0000002219237220 */ /* 0x000fc60000410000 */
[----:B------:R2:W-:Y:S04]  /*23200*/  ST.E desc[UR56][R16.64+0x280], R27 ;  /* 0x0002801b10007985 */ /* 0x0005e8000c101938 */
[----:B------:R3:W-:Y:S01]  /*23210*/  ST.E desc[UR56][R16.64+0x284], R29 ;  /* 0x0002841d10007985 */ /* 0x0007e2000c101938 */
[----:B0-----:R-:W-:-:S03]  /*23220*/  FMUL.FTZ R37, R25, R40 ;  /* 0x0000002819257220 */ /* 0x001fc60000410000 */
[----:B------:R0:W-:Y:S01]  /*23230*/  ST.E desc[UR56][R16.64+0x290], R31 ;  /* 0x0002901f10007985 */ /* 0x0001e2000c101938 */
[C---:B-1----:R-:W-:Y:S01]  /*23240*/  FMUL.FTZ R7, R25.reuse, R36 ;  /* 0x0000002419077220 */ /* 0x042fe20000410000 */
[C---:B------:R-:W-:Y:S02]  /*23250*/  FMUL.FTZ R39, R25.reuse, R42 ;  /* 0x0000002a19277220 */ /* 0x040fe40000410000 */
        /* <DEDUP_REMOVED lines=17> */
[C---:B0-----:R-:W-:Y:S01]  /*23370*/  FMUL.FTZ R39, R25.reuse, R62 ;  /* 0x0000003e19277220 */ /* 0x041fe20000410000 */
[C---:B-1----:R-:W-:Y:S02]  /*23380*/  FMUL.FTZ R27, R25.reuse, R58 ;  /* 0x0000003a191b7220 */ /* 0x042fe40000410000 */
[----:B------:R0:W-:Y:S01]  /*23390*/  ST.E desc[UR56][R16.64+0x2f4], R13 ;  /* 0x0002f40d10007985 */ /* 0x0001e2000c101938 */
[C---:B--2---:R-:W-:Y:S01]  /*233a0*/  FMUL.FTZ R29, R25.reuse, R64 ;  /* 0x00000040191d7220 */ /* 0x044fe20000410000 */
[C---:B---3--:R-:W-:Y:S02]  /*233b0*/  FMUL.FTZ R31, R25.reuse, R66 ;  /* 0x00000042191f7220 */ /* 0x048fe40000410000 */
[----:B------:R1:W-:Y:S01]  /*233c0*/  ST.E desc[UR56][R16.64+0x2e0], R33 ;  /* 0x0002e02110007985 */ /* 0x0003e2000c101938 */
[----:B0-----:R-:W-:-:S03]  /*233d0*/  FMUL.FTZ R13, R25, R74 ;  /* 0x0000004a190d7220 */ /* 0x001fc60000410000 */
[----:B------:R0:W-:Y:S04]  /*233e0*/  ST.E desc[UR56][R16.64+0x2e4], R35 ;  /* 0x0002e42310007985 */ /* 0x0001e8000c101938 */
[----:B------:R2:W-:Y:S01]  /*233f0*/  ST.E desc[UR56][R16.64+0x2f0], R7 ;  /* 0x0002f00710007985 */ /* 0x0005e2000c101938 */
[----:B-1----:R-:W-:-:S03]  /*23400*/  FMUL.FTZ R33, R25, R70 ;  /* 0x0000004619217220 */ /* 0x002fc60000410000 */
[----:B------:R1:W-:Y:S04]  /*23410*/  ST.E desc[UR56][R16.64+0x300], R27 ;  /* 0x0003001b10007985 */ /* 0x0003e8000c101938 */
[----:B------:R3:W-:Y:S01]  /*23420*/  ST.E desc[UR56][R16.64+0x304], R37 ;  /* 0x0003042510007985 */ /* 0x0007e2000c101938 */
[----:B0-----:R-:W-:-:S03]  /*23430*/  FMUL.FTZ R35, R25, R72 ;  /* 0x0000004819237220 */ /* 0x001fc60000410000 */
[----:B------:R0:W-:Y:S01]  /*23440*/  ST.E desc[UR56][R16.64+0x310], R39 ;  /* 0x0003102710007985 */ /* 0x0001e2000c101938 */
[----:B--2---:R-:W-:-:S03]  /*23450*/  FMUL.FTZ R7, R25, R68 ;  /* 0x0000004419077220 */ /* 0x004fc60000410000 */
[----:B------:R2:W-:Y:S01]  /*23460*/  ST.E desc[UR56][R16.64+0x314], R29 ;  /* 0x0003141d10007985 */ /* 0x0005e2000c101938 */
[----:B-1----:R-:W-:-:S03]  /*23470*/  FMUL.FTZ R27, R25, R76 ;  /* 0x0000004c191b7220 */ /* 0x002fc60000410000 */
[----:B------:R1:W-:Y:S01]  /*23480*/  ST.E desc[UR56][R16.64+0x320], R31 ;  /* 0x0003201f10007985 */ /* 0x0003e2000c101938 */
[----:B---3--:R-:W-:-:S03]  /*23490*/  FMUL.FTZ R37, R25, R80 ;  /* 0x0000005019257220 */ /* 0x008fc60000410000 */
[----:B------:R3:W-:Y:S01]  /*234a0*/  ST.E desc[UR56][R16.64+0x340], R13 ;  /* 0x0003400d10007985 */ /* 0x0007e2000c101938 */
[C---:B0-----:R-:W-:Y:S01]  /*234b0*/  FMUL.FTZ R39, R25.reuse, R82 ;  /* 0x0000005219277220 */ /* 0x041fe20000410000 */
[C---:B--2---:R-:W-:Y:S01]  /*234c0*/  FMUL.FTZ R29, R25.reuse, R78 ;  /* 0x0000004e191d7220 */ /* 0x044fe20000410000 */
[C---:B-1----:R-:W-:Y:S01]  /*234d0*/  FMUL.FTZ R31, R25.reuse, R84 ;  /* 0x00000054191f7220 */ /* 0x042fe20000410000 */
        /* <DEDUP_REMOVED lines=15> */
[C---:B-1----:R-:W-:Y:S01]  /*235d0*/  FMUL.FTZ R37, R25.reuse, R100 ;  /* 0x0000006419257220 */ /* 0x042fe20000410000 */
[C---:B--2---:R-:W-:Y:S01]  /*235e0*/  FMUL.FTZ R39, R25.reuse, R102 ;  /* 0x0000006619277220 */ /* 0x044fe20000410000 */
[C---:B---3--:R-:W-:Y:S01]  /*235f0*/  FMUL.FTZ R31, R25.reuse, R98 ;  /* 0x00000062191f7220 */ /* 0x048fe20000410000 */
[C---:B0-----:R-:W-:Y:S01]  /*23600*/  FMUL.FTZ R13, R25.reuse, R106 ;  /* 0x0000006a190d7220 */ /* 0x041fe20000410000 */
        /* <DEDUP_REMOVED lines=18> */
[----:B------:R0:W-:Y:S01]  /*23730*/  ST.E desc[UR56][R16.64+0x3b4], R7 ;  /* 0x0003b40710007985 */ /* 0x0001e2000c101938 */
[----:B------:R-:W-:Y:S02]  /*23740*/  IMAD.U32 R12, RZ, RZ, UR5 ;  /* 0x00000005ff0c7e24 */ /* 0x000fe4000f8e00ff */
[C---:B------:R-:W-:Y:S01]  /*23750*/  FMUL.FTZ R41, R25.reuse, R140 ;  /* 0x0000008c19297220 */ /* 0x040fe20000410000 */
[----:B------:R1:W-:Y:S01]  /*23760*/  ST.E desc[UR56][R16.64+0x3c4], R27 ;  /* 0x0003c41b10007985 */ /* 0x0003e2000c101938 */
[----:B------:R-:W-:-:S03]  /*23770*/  FMUL.FTZ R43, R25, R142 ;  /* 0x0000008e192b7220 */ /* 0x000fc60000410000 */
        /* <DEDUP_REMOVED lines=14> */
[----:B---3--:R-:W-:Y:S01]  /*23860*/  FMUL.FTZ R39, R25, R138 ;  /* 0x0000008a19277220 */ /* 0x008fe20000410000 */
[----:B0-----:R-:W-:Y:S01]  /*23870*/  IMAD.U32 R13, RZ, RZ, UR7 ;  /* 0x00000007ff0d7e24 */ /* 0x001fe2000f8e00ff */
[----:B------:R0:W-:Y:S04]  /*23880*/  ST.E desc[UR56][R16.64+0x3f0], R7 ;  /* 0x0003f00710007985 */ /* 0x0001e8000c101938 */
[----:B------:R1:W-:Y:S04]  /*23890*/  ST.E desc[UR56][R16.64+0x410], R27 ;  /* 0x0004101b10007985 */ /* 0x0003e8000c101938 */
[----:B------:R2:W-:Y:S04]  /*238a0*/  ST.E desc[UR56][R16.64+0x414], R29 ;  /* 0x0004141d10007985 */ /* 0x0005e8000c101938 */
[----:B------:R-:W-:Y:S04]  /*238b0*/  ST.E desc[UR56][R16.64+0x420], R33 ;  /* 0x0004202110007985 */ /* 0x000fe8000c101938 */
[----:B------:R-:W-:Y:S04]  /*238c0*/  ST.E desc[UR56][R16.64+0x424], R35 ;  /* 0x0004242310007985 */ /* 0x000fe8000c101938 */
[----:B------:R3:W-:Y:S04]  /*238d0*/  ST.E desc[UR56][R16.64+0x430], R31 ;  /* 0x0004301f10007985 */ /* 0x0007e8000c101938 */
[----:B------:R4:W-:Y:S04]  /*238e0*/  ST.E desc[UR56][R16.64+0x434], R37 ;  /* 0x0004342510007985 */ /* 0x0009e8000c101938 */
[----:B------:R5:W-:Y:S04]  /*238f0*/  ST.E desc[UR56][R16.64+0x440], R39 ;  /* 0x0004402710007985 */ /* 0x000be8000c101938 */
[----:B------:R-:W-:Y:S04]  /*23900*/  ST.E desc[UR56][R16.64+0x444], R41 ;  /* 0x0004442910007985 */ /* 0x000fe8000c101938 */
[----:B------:R-:W-:Y:S04]  /*23910*/  ST.E desc[UR56][R16.64+0x450], R43 ;  /* 0x0004502b10007985 */ /* 0x000fe8000c101938 */
[----:B0-----:R-:W1:Y:S01]  /*23920*/  LD.E R7, desc[UR56][R12.64] ;  /* 0x000000380c077980 */ /* 0x001e62000c101900 */
[----:B------:R-:W-:-:S06]  /*23930*/  ULOP3.LUT UR6, UR4, 0xc, URZ, 0xfc, !UPT ;  /* 0x0000000c04067892 */ /* 0x000fcc000f8efc3f */
[----:B------:R-:W-:Y:S02]  /*23940*/  IMAD.U32 R6, RZ, RZ, UR6 ;  /* 0x00000006ff067e24 */ /* 0x000fe4000f8e00ff */
[----:B-1----:R-:W-:Y:S01]  /*23950*/  FMUL.FTZ R27, R32, R7 ;  /* 0x00000007201b7220 */ /* 0x002fe20000410000 */
[----:B------:R-:W-:-:S04]  /*23960*/  IMAD.U32 R7, RZ, RZ, UR7 ;  /* 0x00000007ff077e24 */ /* 0x000fc8000f8e00ff */
[----:B------:R0:W-:Y:S04]  /*23970*/  ST.E desc[UR56][R12.64], R27 ;  /* 0x0000001b0c007985 */ /* 0x0001e8000c101938 */
[----:B------:R-:W2:Y:S01]  /*23980*/  LD.E R7, desc[UR56][R6.64] ;  /* 0x0000003806077980 */ /* 0x000ea2000c101900 */
[----:B------:R-:W-:Y:S02]  /*23990*/  IMAD.U32 R24, RZ, RZ, UR6 ;  /* 0x00000006ff187e24 */ /* 0x000fe4000f8e00ff */
[----:B------:R-:W-:Y:S02]  /*239a0*/  IMAD.U32 R25, RZ, RZ, UR7 ;  /* 0x00000007ff197e24 */ /* 0x000fe4000f8e00ff */
[----:B--2---:R-:W-:-:S05]  /*239b0*/  FMUL.FTZ R29, R32, R7 ;  /* 0x00000007201d7220 */ /* 0x004fca0000410000 */
[----:B------:R1:W-:Y:S04]  /*239c0*/  ST.E desc[UR56][R24.64], R29 ;  /* 0x0000001d18007985 */ /* 0x0003e8000c101938 */
[----:B------:R-:W2:Y:S04]  /*239d0*/  LD.E R145, desc[UR56][R16.64+0x45c] ;  /* 0x00045c3810917980 */ /* 0x000ea8000c101900 */
[----:B---3--:R-:W3:Y:S04]  /*239e0*/  LD.E R31, desc[UR56][R16.64+0x278] ;  /* 0x00027838101f7980 */ /* 0x008ee8000c101900 */
[----:B------:R-:W3:Y:S04]  /*239f0*/  LD.E R33, desc[UR56][R16.64+0x27c] ;  /* 0x00027c3810217980 */ /* 0x000ee8000c101900 */
[----:B------:R-:W3:Y:S04]  /*23a00*/  LD.E R35, desc[UR56][R16.64+0x288] ;  /* 0x0002883810237980 */ /* 0x000ee8000c101900 */
[----:B----4-:R-:W4:Y:S04]  /*23a10*/  LD.E R37, desc[UR56][R16.64+0x28c] ;  /* 0x00028c3810257980 */ /* 0x010f28000c101900 */
[----:B-----5:R-:W5:Y:S04]  /*23a20*/  LD.E R39, desc[UR56][R16.64+0x298] ;  /* 0x0002983810277980 */ /* 0x020f68000c101900 */
[----:B0-----:R-:W5:Y:S04]  /*23a30*/  LD.E R27, desc[UR56][R16.64+0x29c] ;  /* 0x00029c38101b7980 */ /* 0x001f68000c101900 */
        /* <DEDUP_REMOVED lines=56> */
[C---:B---3--:R-:W-:Y:S01]  /*23dc0*/  FMUL.FTZ R31, R32.reuse, R31 ;  /* 0x0000001f201f7220 */ /* 0x048fe20000410000 */
[C---:B------:R-:W-:Y:S01]  /*23dd0*/  FMUL.FTZ R33, R32.reuse, R33 ;  /* 0x0000002120217220 */ /* 0x040fe20000410000 */
[C---:B------:R-:W-:Y:S01]  /*23de0*/  FMUL.FTZ R35, R32.reuse, R35 ;  /* 0x0000002320237220 */ /* 0x040fe20000410000 */
        /* <DEDUP_REMOVED lines=119> */
[----:B------:R-:W-:Y:S01]  /*24560*/  ST.E desc[UR56][R16.64+0x458], R143 ;  /* 0x0004588f10007985 */ /* 0x000fe2000c101938 */
[----:B------:R1:W-:Y:S06]  /*24570*/  BAR.SYNC.DEFER_BLOCKING R176, 0x100 ;  /* 0x000400b00000751d */ /* 0x0003ec0000010000 */
[----:B0-----:R-:W2:Y:S04]  /*24580*/  LD.E R29, desc[UR56][R16.64+0x260] ;  /* 0x00026038101d7980 */ /* 0x001ea8000c101900 */
[----:B------:R-:W3:Y:S04]  /*24590*/  LD.E R217, desc[UR56][R2.64] ;  /* 0x0000003802d97980 */ /* 0x000ee8000c101900 */
[----:B------:R-:W3:Y:S04]  /*245a0*/  LD.E.64 R6, desc[UR56][R16.64+0xa8] ;  /* 0x0000a83810067980 */ /* 0x000ee8000c101b00 */
[----:B--2---:R0:W-:Y:S04]  /*245b0*/  ST.E desc[UR56][R16.64+0x260], R29 ;  /* 0x0002601d10007985 */ /* 0x0041e8000c101938 */
[----:B------:R-:W2:Y:S01]  /*245c0*/  LD.E R31, desc[UR56][R14.64] ;  /* 0x000000380e1f7980 */ /* 0x000ea2000c101900 */
[----:B------:R-:W-:-:S03]  /*245d0*/  IMAD.U32 R25, RZ, RZ, UR7 ;  /* 0x00000007ff197e24 */ /* 0x000fc6000f8e00ff */
[----:B--2---:R2:W-:Y:S04]  /*245e0*/  ST.E desc[UR56][R14.64], R31 ;  /* 0x0000001f0e007985 */ /* 0x0045e8000c101938 */
[----:B------:R-:W4:Y:S01]  /*245f0*/  LD.E R33, desc[UR56][R12.64] ;  /* 0x000000380c217980 */ /* 0x000f22000c101900 */
[----:B------:R-:W-:Y:S02]  /*24600*/  IMAD.U32 R26, RZ, RZ, UR6 ;  /* 0x00000006ff1a7e24 */ /* 0x000fe4000f8e00ff */
[----:B------:R-:W-:Y:S01]  /*24610*/  IMAD.U32 R27, RZ, RZ, UR7 ;  /* 0x00000007ff1b7e24 */ /* 0x000fe2000f8e00ff */
[----:B----4-:R4:W-:Y:S04]  /*24620*/  ST.E desc[UR56][R12.64], R33 ;  /* 0x000000210c007985 */ /* 0x0109e8000c101938 */
[----:B------:R-:W5:Y:S04]  /*24630*/  LD.E R25, desc[UR56][R24.64] ;  /* 0x0000003818197980 */ /* 0x000f68000c101900 */
[----:B-----5:R5:W-:Y:S04]  /*24640*/  ST.E desc[UR56][R26.64], R25 ;  /* 0x000000191a007985 */ /* 0x020be8000c101938 */
[----:B------:R-:W3:Y:S04]  /*24650*/  LD.E R35, desc[UR56][R16.64+0x270] ;  /* 0x0002703810237980 */ /* 0x000ee8000c101900 */
[----:B0-----:R-:W3:Y:S04]  /*24660*/  LD.E R29, desc[UR56][R16.64+0x274] ;  /* 0x00027438101d7980 */ /* 0x001ee8000c101900 */
[----:B------:R-:W3:Y:S04]  /*24670*/  LD.E R37, desc[UR56][R16.64+0x278] ;  /* 0x0002783810257980 */ /* 0x000ee8000c101900 */
[----:B------:R-:W3:Y:S04]  /*24680*/  LD.E R39, desc[UR56][R16.64+0x27c] ;  /* 0x00027c3810277980 */ /* 0x000ee8000c101900 */
[----:B--2---:R-:W2:Y:S04]  /*24690*/  LD.E R31, desc[UR56][R16.64+0x280] ;  /* 0x00028038101f7980 */ /* 0x004ea8000c101900 */
[----:B------:R-:W2:Y:S04]  /*246a0*/  LD.E R41, desc[UR56][R16.64+0x284] ;  /* 0x0002843810297980 */ /* 0x000ea8000c101900 */
[----:B------:R-:W2:Y:S04]  /*246b0*/  LD.E R43, desc[UR56][R16.64+0x288] ;  /* 0x00028838102b7980 */ /* 0x000ea8000c101900 */
[----:B----4-:R-:W4:Y:S04]  /*246c0*/  LD.E R33, desc[UR56][R16.64+0x28c] ;  /* 0x00028c3810217980 */ /* 0x010f28000c101900 */
[----:B------:R-:W4:Y:S04]  /*246d0*/  LD.E R45, desc[UR56][R16.64+0x290] ;  /* 0x00029038102d7980 */ /* 0x000f28000c101900 */
[----:B------:R-:W4:Y:S04]  /*246e0*/  LD.E R47, desc[UR56][R16.64+0x294] ;  /* 0x00029438102f7980 */ /* 0x000f28000c101900 */
        /* <DEDUP_REMOVED lines=114> */
[----:B---3--:R-:W-:Y:S04]  /*24e10*/  ST.E desc[UR56][R16.64+0x270], R35 ;  /* 0x0002702310007985 */ /* 0x008fe8000c101938 */
[----:B------:R-:W-:Y:S04]  /*24e20*/  ST.E desc[UR56][R16.64+0x274], R29 ;  /* 0x0002741d10007985 */ /* 0x000fe8000c101938 */
[----:B------:R-:W-:Y:S04]  /*24e30*/  ST.E desc[UR56][R16.64+0x278], R37 ;  /* 0x0002782510007985 */ /* 0x000fe8000c101938 */
[----:B------:R-:W-:Y:S04]  /*24e40*/  ST.E desc[UR56][R16.64+0x27c], R39 ;  /* 0x00027c2710007985 */ /* 0x000fe8000c101938 */
[----:B--2---:R-:W-:Y:S04]  /*24e50*/  ST.E desc[UR56][R16.64+0x280], R31 ;  /* 0x0002801f10007985 */ /* 0x004fe8000c101938 */
[----:B------:R-:W-:Y:S04]  /*24e60*/  ST.E desc[UR56][R16.64+0x284], R41 ;  /* 0x0002842910007985 */ /* 0x000fe8000c101938 */
[----:B------:R-:W-:Y:S04]  /*24e70*/  ST.E desc[UR56][R16.64+0x288], R43 ;  /* 0x0002882b10007985 */ /* 0x000fe8000c101938 */
[----:B----4-:R-:W-:Y:S04]  /*24e80*/  ST.E desc[UR56][R16.64+0x28c], R33 ;  /* 0x00028c2110007985 */ /* 0x010fe8000c101938 */
[----:B------:R-:W-:Y:S04]  /*24e90*/  ST.E desc[UR56][R16.64+0x290], R45 ;  /* 0x0002902d10007985 */ /* 0x000fe8000c101938 */
[----:B------:R-:W-:Y:S04]  /*24ea0*/  ST.E desc[UR56][R16.64+0x294], R47 ;  /* 0x0002942f10007985 */ /* 0x000fe8000c101938 */
        /* <DEDUP_REMOVED lines=114> */
[----:B0-----:R-:W5:Y:S01]  /*255d0*/  LDL R219, [R1+0x88] ;  /* 0x0000880001db7983 */ /* 0x001f620000100800 */
[----:B------:R-:W-:Y:S01]  /*255e0*/  MOV R27, UR7 ;  /* 0x00000007001b7c02 */ /* 0x000fe20008000f00 */
[----:B--2---:R-:W-:-:S02]  /*255f0*/  IMAD.U32 R26, RZ, RZ, UR6 ;  /* 0x00000006ff1a7e24 */ /* 0x004fc4000f8e00ff */
[----:B------:R-:W2:Y:S04]  /*25600*/  LD.E R24, desc[UR56][R16.64+0x260] ;  /* 0x0002603810187980 */ /* 0x000ea8000c101900 */
[----:B------:R-:W2:Y:S04]  /*25610*/  LD.E R27, desc[UR56][R26.64] ;  /* 0x000000381a1b7980 */ /* 0x000ea8000c101900 */
[----:B---3--:R-:W2:Y:S04]  /*25620*/  LD.E R28, desc[UR56][R16.64+0x270] ;  /* 0x00027038101c7980 */ /* 0x008ea8000c101900 */
[----:B------:R-:W2:Y:S04]  /*25630*/  LD.E R29, desc[UR56][R16.64+0x274] ;  /* 0x00027438101d7980 */ /* 0x000ea8000c101900 */
[----:B----4-:R-:W2:Y:S04]  /*25640*/  LD.E R30, desc[UR56][R16.64+0x278] ;  /* 0x00027838101e7980 */ /* 0x010ea8000c101900 */
[----:B------:R-:W2:Y:S04]  /*25650*/  LD.E R31, desc[UR56][R16.64+0x27c] ;  /* 0x00027c38101f7980 */ /* 0x000ea8000c101900 */
[----:B-----5:R-:W2:Y:S04]  /*25660*/  LD.E R32, desc[UR56][R16.64+0x280] ;  /* 0x0002803810207980 */ /* 0x020ea8000c101900 */
[----:B------:R-:W2:Y:S04]  /*25670*/  LD.E R33, desc[UR56][R16.64+0x284] ;  /* 0x0002843810217980 */ /* 0x000ea8000c101900 */
[----:B-1----:R-:W2:Y:S04]  /*25680*/  LD.E R34, desc[UR56][R16.64+0x288] ;  /* 0x0002883810227980 */ /* 0x002ea8000c101900 */
        /* <DEDUP_REMOVED lines=129> */
[----:B------:R-:W-:Y:S02]  /*25ea0*/  IMAD.MOV.U32 R11, RZ, RZ, R7 ;  /* 0x000000ffff0b7224 */ /* 0x000fe400078e0007 */
[----:B------:R-:W-:Y:S02]  /*25eb0*/  IMAD.U32 R8, RZ, RZ, UR6 ;  /* 0x00000006ff087e24 */ /* 0x000fe4000f8e00ff */
[----:B------:R-:W-:Y:S01]  /*25ec0*/  IMAD.U32 R9, RZ, RZ, UR7 ;  /* 0x00000007ff097e24 */ /* 0x000fe2000f8e00ff */
[----:B--2---:R-:W-:-:S06]  /*25ed0*/  WARPGROUP.ARRIVE ;  /* 0x00000000000079c5 */ /* 0x004fcc0000000000 */
[----:B------:R-:W-:Y:S01]  /*25ee0*/  HGMMA.64x256x16.F32 R24, R156, gdesc[UR8].tnspB, R24, UP0, gsb0 ;  /* 0x43e000089c187df0 */ /* 0x000fe2000b800818 */
[----:B------:R-:W-:Y:S02]  /*25ef0*/  R2UR UR10, R10 ;  /* 0x000000000a0a72ca */ /* 0x000fe400000e0000 */
        /* <DEDUP_REMOVED lines=136> */
[----:B------:R-:W-:Y:S02]  /*26780*/  VIADD R8, R6, 0x100 ;  /* 0x0000010006087836 */ /* 0x000fe40000000000 */
[----:B------:R-:W-:Y:S01]  /*26790*/  IMAD.MOV.U32 R9, RZ, RZ, R7 ;  /* 0x000000ffff097224 */ /* 0x000fe200078e0007 */
[----:B------:R-:W-:Y:S02]  /*267a0*/  STL [R1+0x88], R4 ;  /* 0x0000880401007387 */ /* 0x000fe40000100800 */
[----:B------:R-:W-:Y:S01]  /*267b0*/  R2UR UR10, R8 ;  /* 0x00000000080a72ca */ /* 0x000fe200000e0000 */
[----:B------:R-:W-:Y:S01]  /*267c0*/  IMAD.U32 R8, RZ, RZ, UR6 ;  /* 0x00000006ff087e24 */ /* 0x000fe2000f8e00ff */
[----:B------:R-:W-:Y:S01]  /*267d0*/  R2UR UR11, R9 ;  /* 0x00000000090b72ca */ /* 0x000fe200000e0000 */
[----:B------:R-:W-:Y:S01]  /*267e0*/  IMAD.U32 R9, RZ, RZ, UR7 ;  /* 0x00000007ff097e24 */ /* 0x000fe2000f8e00ff */
[----:B------:R-:W-:-:S02]  /*267f0*/  WARPGROUP.DEPBAR.LE gsb0, 0x0 ;  /* 0x00008000000079c5 */ /* 0x000fc40000010000 */
[----:B------:R-:W-:Y:S01]  /*26800*/  ST.E desc[UR56][R16.64+0x260], R24 ;  /* 0x0002601810007985 */ /* 0x000fe2000c101938 */
[----:B------:R-:W-:Y:S02]  /*26810*/  F2FP.F16.F32.PACK_AB R156, R205, R206 ;  /* 0x000000cecd9c723e */ /* 0x000fe400000000ff */
        /* <DEDUP_REMOVED lines=137> */
[----:B------:R-:W-:Y:S02]  /*270b0*/  R2UR UR11, R9 ;  /* 0x00000000090b72ca */ /* 0x000fe400000e0000 */
[----:B------:R-:W-:Y:S01]  /*270c0*/  MOV R9, UR7 ;  /* 0x0000000700097c02 */ /* 0x000fe20008000f00 */
        /* <DEDUP_REMOVED lines=141> */
[----:B------:R-:W-:Y:S02]  /*279a0*/  IMAD.U32 R9, RZ, RZ, UR7 ;  /* 0x00000007ff097e24 */ /* 0x000fe4000f8e00ff */
[----:B------:R-:W-:Y:S01]  /*279b0*/  VIADD R6, R6, 0x280 ;  /* 0x0000028006067836 */ /* 0x000fe20000000000 */
        /* <DEDUP_REMOVED lines=136> */
[----:B------:R-:W-:Y:S01]  /*28240*/  IMAD.U32 R6, RZ, RZ, UR6 ;  /* 0x00000006ff067e24 */ /* 0x000fe2000f8e00ff */
[----:B------:R-:W-:Y:S01]  /*28250*/  R2UR UR11, R7 ;  /* 0x00000000070b72ca */ /* 0x000fe200000e0000 */
[----:B------:R-:W-:Y:S01]  /*28260*/  IMAD.U32 R7, RZ, RZ, UR7 ;  /* 0x00000007ff077e24 */ /* 0x000fe2000f8e00ff */
[----:B------:R-:W-:Y:S01]  /*28270*/  STL [R1+0x88], R4 ;  /* 0x0000880401007387 */ /* 0x000fe20000100800 */
[----:B------:R-:W-:-:S03]  /*28280*/  WARPGROUP.DEPBAR.LE gsb0, 0x0 ;  /* 0x00008000000079c5 */ /* 0x000fc60000010000 */
        /* <DEDUP_REMOVED lines=134> */
[----:B------:R-:W-:Y:S01]  /*28af0*/  IMAD.U32 R6, RZ, RZ, UR6 ;  /* 0x00000006ff067e24 */ /* 0x000fe2000f8e00ff */
[----:B------:R-:W-:Y:S01]  /*28b00*/  STL [R1+0x88], R4 ;  /* 0x0000880401007387 */ /* 0x000fe20000100800 */
[----:B------:R-:W-:Y:S01]  /*28b10*/  IMAD.U32 R7, RZ, RZ, UR7 ;  /* 0x00000007ff077e24 */ /* 0x000fe2000f8e00ff */
[----:B------:R-:W-:Y:S02]  /*28b20*/  WARPGROUP.DEPBAR.LE gsb0, 0x0 ;  /* 0x00008000000079c5 */ /* 0x000fe40000010000 */
        /* <DEDUP_REMOVED lines=129> */
[----:B------:R-:W2:Y:S04]  /*29340*/  LD.E R5, desc[UR56][R16.64+0x260] ;  /* 0x0002603810057980 */ /* 0x000ea8000c101900 */
[----:B--2---:R1:W-:Y:S04]  /*29350*/  ST.E desc[UR56][R16.64+0x260], R5 ;  /* 0x0002600510007985 */ /* 0x0043e8000c101938 */
[----:B0-----:R-:W2:Y:S01]  /*29360*/  LD.E R6, desc[UR56][R14.64] ;  /* 0x000000380e067980 */ /* 0x001ea2000c101900 */
[----:B------:R-:W-:-:S02]  /*29370*/  IMAD.U32 R8, RZ, RZ, UR6 ;  /* 0x00000006ff087e24 */ /* 0x000fc4000f8e00ff */
[----:B------:R-:W-:Y:S01]  /*29380*/  IMAD.U32 R9, RZ, RZ, UR7 ;  /* 0x00000007ff097e24 */ /* 0x000fe2000f8e00ff */
[----:B--2---:R0:W-:Y:S04]  /*29390*/  ST.E desc[UR56][R14.64], R6 ;  /* 0x000000060e007985 */ /* 0x0041e8000c101938 */
[----:B------:R-:W2:Y:S01]  /*293a0*/  LD.E R7, desc[UR56][R12.64] ;  /* 0x000000380c077980 */ /* 0x000ea2000c101900 */
[----:B------:R-:W-:Y:S01]  /*293b0*/  MOV R10, UR6 ;  /* 0x00000006000a7c02 */ /* 0x000fe20008000f00 */
[----:B------:R-:W-:Y:S02]  /*293c0*/  IMAD.U32 R11, RZ, RZ, UR7 ;  /* 0x00000007ff0b7e24 */ /* 0x000fe4000f8e00ff */
[----:B--2---:R2:W-:Y:S04]  /*293d0*/  ST.E desc[UR56][R12.64], R7 ;  /* 0x000000070c007985 */ /* 0x0045e8000c101938 */
[----:B------:R-:W3:Y:S04]  /*293e0*/  LD.E R8, desc[UR56][R8.64] ;  /* 0x0000003808087980 */ /* 0x000ee8000c101900 */
[----:B---3--:R3:W-:Y:S04]  /*293f0*/  ST.E desc[UR56][R10.64], R8 ;  /* 0x000000080a007985 */ /* 0x0087e8000c101938 */
[----:B------:R-:W4:Y:S04]  /*29400*/  LD.E R19, desc[UR56][R16.64+0x270] ;  /* 0x0002703810137980 */ /* 0x000f28000c101900 */
[----:B------:R-:W5:Y:S04]  /*29410*/  LD.E R21, desc[UR56][R16.64+0x274] ;  /* 0x0002743810157980 */ /* 0x000f68000c101900 */
[----:B-1----:R-:W5:Y:S04]  /*29420*/  LD.E R5, desc[UR56][R16.64+0x278] ;  /* 0x0002783810057980 */ /* 0x002f68000c101900 */
[----:B------:R-:W5:Y:S04]  /*29430*/  LD.E R25, desc[UR56][R16.64+0x27c] ;  /* 0x00027c3810197980 */ /* 0x000f68000c101900 */
[----:B0-----:R-:W5:Y:S04]  /*29440*/  LD.E R15, desc[UR56][R16.64+0x280] ;  /* 0x00028038100f7980 */ /* 0x001f68000c101900 */
[----:B------:R-:W5:Y:S04]  /*29450*/  LD.E R27, desc[UR56][R16.64+0x284] ;  /* 0x00028438101b7980 */ /* 0x000f68000c101900 */
[----:B------:R-:W5:Y:S04]  /*29460*/  LD.E R29, desc[UR56][R16.64+0x288] ;  /* 0x00028838101d7980 */ /* 0x000f68000c101900 */
[----:B--2---:R-:W2:Y:S04]  /*29470*/  LD.E R7, desc[UR56][R16.64+0x28c] ;  /* 0x00028c3810077980 */ /* 0x004ea8000c101900 */
[----:B------:R-:W2:Y:S04]  /*29480*/  LD.E R9, desc[UR56][R16.64+0x290] ;  /* 0x0002903810097980 */ /* 0x000ea8000c101900 */
        /* <DEDUP_REMOVED lines=115> */
[----:B----4-:R0:W-:Y:S04]  /*29bc0*/  ST.E desc[UR56][R16.64+0x270], R19 ;  /* 0x0002701310007985 */ /* 0x0101e8000c101938 */
[----:B-----5:R0:W-:Y:S04]  /*29bd0*/  ST.E desc[UR56][R16.64+0x274], R21 ;  /* 0x0002741510007985 */ /* 0x0201e8000c101938 */
[----:B------:R0:W-:Y:S04]  /*29be0*/  ST.E desc[UR56][R16.64+0x278], R5 ;  /* 0x0002780510007985 */ /* 0x0001e8000c101938 */
[----:B------:R0:W-:Y:S04]  /*29bf0*/  ST.E desc[UR56][R16.64+0x27c], R25 ;  /* 0x00027c1910007985 */ /* 0x0001e8000c101938 */
[----:B------:R0:W-:Y:S04]  /*29c00*/  ST.E desc[UR56][R16.64+0x280], R15 ;  /* 0x0002800f10007985 */ /* 0x0001e8000c101938 */
[----:B------:R0:W-:Y:S04]  /*29c10*/  ST.E desc[UR56][R16.64+0x284], R27 ;  /* 0x0002841b10007985 */ /* 0x0001e8000c101938 */
[----:B------:R0:W-:Y:S04]  /*29c20*/  ST.E desc[UR56][R16.64+0x288], R29 ;  /* 0x0002881d10007985 */ /* 0x0001e8000c101938 */
[----:B--2---:R0:W-:Y:S04]  /*29c30*/  ST.E desc[UR56][R16.64+0x28c], R7 ;  /* 0x00028c0710007985 */ /* 0x0041e8000c101938 */
[----:B------:R0:W-:Y:S04]  /*29c40*/  ST.E desc[UR56][R16.64+0x290], R9 ;  /* 0x0002900910007985 */ /* 0x0001e8000c101938 */
[----:B------:R0:W-:Y:S04]  /*29c50*/  ST.E desc[UR56][R16.64+0x294], R13 ;  /* 0x0002940d10007985 */ /* 0x0001e8000c101938 */
[----:B---3--:R0:W-:Y:S04]  /*29c60*/  ST.E desc[UR56][R16.64+0x298], R11 ;  /* 0x0002980b10007985 */ /* 0x0081e8000c101938 */
        /* <DEDUP_REMOVED lines=121> */
.L_x_10182:
[----:B------:R-:W-:Y:S05]  /*2a400*/  BSYNC B0 ;  /* 0x0000000000007941 */ /* 0x000fea0003800000 */
.L_x_10181:
[C---:B------:R-:W-:Y:S01]  /*2a410*/  ISETP.GT.AND P0, PT, R0.reuse, R164, PT ;  /* 0x000000a40000720c */ /* 0x040fe20003f04270 */
[----:B------:R-:W-:-:S12]  /*2a420*/  VIADD R0, R0, 0xffffffff ;  /* 0xffffffff00007836 */ /* 0x000fd80000000000 */
[----:B------:R-:W-:Y:S05]  /*2a430*/  @P0 BRA `(.L_x_10183) ;  /* 0xffffff4c00500947 */ /* 0x000fea000383ffff */
.L_x_10156:
[----:B0-----:R-:W2:Y:S01]  /*2a440*/  LDL R5, [R1+0x240] ;  /* 0x0002400001057983 */ /* 0x001ea20000100800 */
[----:B------:R-:W-:Y:S05]  /*2a450*/  WARPSYNC.ALL ;  /* 0x0000000000007948 */ /* 0x000fea0003800000 */
        /* <DEDUP_REMOVED lines=64> */
[----:B--2---:R-:W0:Y:S02]  /*2a860*/  SHFL.BFLY PT, R0, R5, 0x2, 0x1f ;  /* 0x0c401f0005007f89 */ /* 0x004e2400000e0000 */
[----:B0-----:R-:W-:-:S05]  /*2a870*/  FADD.FTZ R0, R5, R0 ;  /* 0x0000000005007221 */ /* 0x001fca0000010000 */
[----:B------:R-:W0:Y:S02]  /*2a880*/  SHFL.BFLY PT, R3, R0, 0x1, 0x1f ;  /* 0x0c201f0000037f89 */ /* 0x000e2400000e0000 */
[----:B0-----:R-:W-:Y:S01]  /*2a890*/  FADD.FTZ R2, R0, R3 ;  /* 0x0000000300027221 */ /* 0x001fe20000010000 */
[----:B----4-:R-:W-:Y:S01]  /*2a8a0*/  VIADD R122, R122, 0x1 ;  /* 0x000000017a7a7836 */ /* 0x010fe20000000000 */
[----:B------:R-:W2:Y:S04]  /*2a8b0*/  LDL R0, [R1+0x224] ;  /* 0x0002240001007983 */ /* 0x000ea80000100800 */
[----:B------:R-:W-:Y:S04]  /*2a8c0*/  STL [R1+0x240], R2 ;  /* 0x0002400201007387 */ /* 0x000fe80000100800 */
[----:B------:R-:W4:Y:S04]  /*2a8d0*/  LDL R141, [R1+0x240] ;  /* 0x00024000018d7983 */ /* 0x000f280000100800 */
[----:B---3--:R-:W0:Y:S02]  /*2a8e0*/  SHFL.BFLY PT, R3, R6, 0x2, 0x1f ;  /* 0x0c401f0006037f89 */ /* 0x008e2400000e0000 */
[----:B0-----:R-:W-:Y:S01]  /*2a8f0*/  FADD.FTZ R3, R3, R6 ;  /* 0x0000000603037221 */ /* 0x001fe20000010000 */
[----:B------:R-:W-:Y:S01]  /*2a900*/  ISETP.NE.AND P2, PT, R122, 0x2, PT ;  /* 0x000000027a00780c */ /* 0x000fe20003f45270 */
[----:B------:R-:W3:Y:S04]  /*2a910*/  LDL.64 R6, [R1+0x458] ;  /* 0x0004580001067983 */ /* 0x000ee80000100a00 */
[----:B-1----:R-:W0:Y:S08]  /*2a920*/  SHFL.BFLY PT, R4, R3, 0x1, 0x1f ;  /* 0x0c201f0003047f89 */ /* 0x002e3000000e0000 */
[----:B------:R-:W5:Y:S01]  /*2a930*/  @!P2 LDL R120, [R1+0x21c] ;  /* 0x00021c000178a983 */ /* 0x000f620000100800 */
[----:B0-----:R-:W-:-:S03]  /*2a940*/  FADD.FTZ R134, R3, R4 ;  /* 0x0000000403867221 */ /* 0x001fc60000010000 */
[----:B------:R-:W3:Y:S02]  /*2a950*/  LDL.64 R4, [R1+0x428] ;  /* 0x0004280001047983 */ /* 0x000ee40000100a00 */
[----:B------:R-:W-:Y:S02]  /*2a960*/  FSETP.NE.FTZ.AND P1, PT, R134, RZ, PT ;  /* 0x000000ff8600720b */ /* 0x000fe40003f35000 */
[----:B------:R-:W3:Y:S11]  /*2a970*/  LDL.64 R2, [R1+0x448] ;  /* 0x0004480001027983 */ /* 0x000ef60000100a00 */
[----:B------:R-:W3:Y:S04]  /*2a980*/  @P1 LDL R137, [R1+0x250] ;  /* 0x0002500001891983 */ /* 0x000ee80000100800 */
[----:B------:R-:W3:Y:S01]  /*2a990*/  @P1 LDL R139, [R1+0x234] ;  /* 0x00023400018b1983 */ /* 0x000ee20000100800 */
[----:B------:R-:W-:-:S02]  /*2a9a0*/  IMAD.MOV.U32 R136, RZ, RZ, -0x800000 ;  /* 0xff800000ff887424 */ /* 0x000fc400078e00ff */
[----:B------:R-:W-:Y:S02]  /*2a9b0*/  IMAD.MOV.U32 R123, RZ, RZ, RZ ;  /* 0x000000ffff7b7224 */ /* 0x000fe400078e00ff */
[----:B------:R-:W-:Y:S01]  /*2a9c0*/  IMAD.MOV.U32 R138, RZ, RZ, -0x800000 ;  /* 0xff800000ff8a7424 */ /* 0x000fe200078e00ff */
[----:B------:R1:W-:Y:S08]  /*2a9d0*/  BAR.ARV R180, 0x100 ;  /* 0x000400b40000751d */ /* 0x0003f00000002000 */
[----:B------:R-:W-:Y:S06]  /*2a9e0*/  BAR.ARV 0x8, 0x120 ;  /* 0x0204800000007b1d */ /* 0x000fec0000002000 */
[----:B----4-:R-:W-:-:S13]  /*2a9f0*/  FSETP.NE.FTZ.AND P0, PT, R141, RZ, PT ;  /* 0x000000ff8d00720b */ /* 0x010fda0003f15000 */
[----:B------:R-:W4:Y:S04]  /*2aa00*/  @P0 LDL R124, [R1+0x250] ;  /* 0x00025000017c0983 */ /* 0x000f280000100800 */
[----:B------:R-:W3:Y:S01]  /*2aa10*/  @P0 LDL R125, [R1+0x230] ;  /* 0x00023000017d0983 */ /* 0x000ee20000100800 */
[----:B------:R-:W0:Y:S02]  /*2aa20*/  @P0 MUFU.LG2 R135, R141 ;  /* 0x0000008d00870308 */ /* 0x000e240000000c00 */
[----:B0-----:R-:W-:-:S06]  /*2aa30*/  @P0 FMUL.FTZ R135, R135, 0.69314718246459960938 ;  /* 0x3f31721887870820 */ /* 0x001fcc0000410000 */
[----:B------:R-:W-:Y:S08]  /*2aa40*/  @P1 MUFU.LG2 R140, R134 ;  /* 0x00000086008c1308 */ /* 0x000ff00000000c00 */
[----:B------:R-:W0:Y:S01]  /*2aa50*/  @P0 MUFU.RCP R123, R141 ;  /* 0x0000008d007b0308 */ /* 0x000e220000001000 */
[----:B-----5:R-:W-:Y:S01]  /*2aa60*/  @!P2 LOP3.LUT R120, R120, 0x1, RZ, 0x3c, !PT ;  /* 0x000000017878a812 */ /* 0x020fe200078e3cff */
[----:B--2---:R-:W-:Y:S01]  /*2aa70*/  VIADD R0, R0, 0x1 ;  /* 0x0000000100007836 */ /* 0x004fe20000000000 */
[----:B------:R-:W-:Y:S04]  /*2aa80*/  STL [R1+0x244], R134 ;  /* 0x0002448601007387 */ /* 0x000fe80000100800 */
[----:B------:R-:W-:Y:S04]  /*2aa90*/  STL [R1+0x218], R122 ;  /* 0x0002187a01007387 */ /* 0x000fe80000100800 */
[----:B------:R-:W-:Y:S01]  /*2aaa0*/  @!P2 STL [R1+0x21c], R120 ;  /* 0x00021c780100a387 */ /* 0x000fe20000100800 */
        /* <DEDUP_REMOVED lines=101> */
[----:B------:R-:W0:Y:S01]  /*2b100*/  @P1 MUFU.RCP R124, R134 ;  /* 0x00000086007c1308 */ /* 0x000e220000001000 */
[----:B------:R-:W-:Y:S01]  /*2b110*/  @P1 FMUL.FTZ R125, R140, 0.69314718246459960938 ;  /* 0x3f3172188c7d1820 */ /* 0x000fe20000410000 */
[----:B------:R-:W-:-:S04]  /*2b120*/  @P1 FMUL.FTZ R140, R137, 0.69314718246459960938 ;  /* 0x3f317218898c1820 */ /* 0x000fc80000410000 */
[----:B------:R-:W-:Y:S01]  /*2b130*/  @P1 FFMA.FTZ R138, R140, R139, R125 ;  /* 0x0000008b8c8a1223 */ /* 0x000fe2000001007d */
        /* <DEDUP_REMOVED lines=66> */
[----:B------:R1:W-:Y:S04]  /*2b560*/  STL [R1+0x240], R136 ;  /* 0x0002408801007387 */ /* 0x0003e80000100800 */
        /* <DEDUP_REMOVED lines=32> */
[----:B------:R1:W-:Y:S01]  /*2b770*/  STL [R1+0x220], R12 ;  /* 0x0002200c01007387 */ /* 0x0003e20000100800 */
[----:B------:R-:W-:-:S13]  /*2b780*/  PLOP3.LUT P0, PT, PT, PT, PT, 0x8, 0x0 ;  /* 0x000000000000781c */ /* 0x000fda0003f0e170 */
.L_x_10055:
[----:B------:R-:W-:Y:S05]  /*2b790*/  WARPSYNC.ALL ;  /* 0x0000000000007948 */ /* 0x000fea0003800000 */
[----:B------:R-:W2:Y:S08]  /*2b7a0*/  S2UR UR5, SR_CgaCtaId ;  /* 0x00000000000579c3 */ /* 0x000eb00000008800 */
[----:B------:R-:W-:Y:S06]  /*2b7b0*/  BAR.SYNC.DEFER_BLOCKING 0x5, 0x120 ;  /* 0x0144800000007b1d */ /* 0x000fec0000010000 */
[----:B------:R-:W-:Y:S01]  /*2b7c0*/  UMOV UR4, 0x400 ;  /* 0x0000040000047882 */ /* 0x000fe20000000000 */
[----:B------:R-:W-:Y:S01]  /*2b7d0*/  BSSY B0, `(.L_x_10184) ;  /* 0x00002b2000007945 */ /* 0x000fe20003800000 */
[----:B--2---:R-:W-:-:S06]  /*2b7e0*/  ULEA UR4, UR5, UR4, 0x18 ;  /* 0x0000000405047291 */ /* 0x004fcc000f8ec03f */
[----:B------:R-:W-:-:S05]  /*2b7f0*/  IMAD.U32 R145, RZ, RZ, UR4 ;  /* 0x00000004ff917e24 */ /* 0x000fca000f8e00ff */
[----:B------:R2:W3:Y:S01]  /*2b800*/  LDS.128 R116, [R145+0x324d0] ;  /* 0x0324d00091747984 */ /* 0x0004e20000000c00 */
[----:B------:R-:W-:Y:S06]  /*2b810*/  BAR.ARV 0x4, 0x120 ;  /* 0x0104800000007b1d */ /* 0x000fec0000002000 */
[----:B------:R-:W-:Y:S05]  /*2b820*/  @P0 BRA `(.L_x_10185) ;  /* 0x0000001c00d00947 */ /* 0x000fea0003800000 */
[----:B------:R-:W4:Y:S04]  /*2b830*/  LDL.128 R140, [R1+0x260] ;  /* 0x00026000018c7983 */ /* 0x000f280000100c00 */
[----:B------:R-:W2:Y:S04]  /*2b840*/  LDL.128 R132, [R1+0x280] ;  /* 0x0002800001847983 */ /* 0x000ea80000100c00 */
[----:B-1----:R-:W2:Y:S04]  /*2b850*/  LDL.128 R136, [R1+0x270] ;  /* 0x0002700001887983 */ /* 0x002ea80000100c00 */
[----:B------:R-:W2:Y:S04]  /*2b860*/  LDL.128 R124, [R1+0x2a0] ;  /* 0x0002a000017c7983 */ /* 0x000ea80000100c00 */
        /* <DEDUP_REMOVED lines=10> */
[----:B0-----:R-:W2:Y:S04]  /*2b910*/  LDL.128 R84, [R1+0x330] ;  /* 0x0003300001547983 */ /* 0x001ea80000100c00 */
        /* <DEDUP_REMOVED lines=8> */
[----:B-----5:R-:W2:Y:S04]  /*2b9a0*/  LDL.128 R40, [R1+0x3e0] ;  /* 0x0003e00001287983 */ /* 0x020ea80000100c00 */
[----:B------:R-:W2:Y:S04]  /*2b9b0*/  LDL.128 R44, [R1+0x3d0] ;  /* 0x0003d000012c7983 */ /* 0x000ea80000100c00 */
[----:B------:R-:W2:Y:S04]  /*2b9c0*/  LDL.128 R32, [R1+0x400] ;  /* 0x0004000001207983 */ /* 0x000ea80000100c00 */
[----:B------:R-:W2:Y:S04]  /*2b9d0*/  LDL.128 R36, [R1+0x3f0] ;  /* 0x0003f00001247983 */ /* 0x000ea80000100c00 */
[----:B------:R-:W2:Y:S04]  /*2b9e0*/  LDL.128 R24, [R1+0x420] ;  /* 0x0004200001187983 */ /* 0x000ea80000100c00 */
[----:B------:R-:W2:Y:S04]  /*2b9f0*/  LDL.128 R28, [R1+0x410] ;  /* 0x00041000011c7983 */ /* 0x000ea80000100c00 */
[----:B------:R-:W2:Y:S04]  /*2ba00*/  LDL.128 R8, [R1+0x440] ;  /* 0x0004400001087983 */ /* 0x000ea80000100c00 */
[----:B------:R-:W2:Y:S04]  /*2ba10*/  LDL.128 R12, [R1+0x430] ;  /* 0x00043000010c7983 */ /* 0x000ea80000100c00 */
[----:B------:R-:W2:Y:S01]  /*2ba20*/  LDL.128 R4, [R1+0x450] ;  /* 0x0004500001047983 */ /* 0x000ea20000100c00 */
[----:B------:R-:W0:Y:S01]  /*2ba30*/  S2R R0, SR_SWINHI ;  /* 0x0000000000007919 */ /* 0x000e220000002f00 */
[----:B------:R-:W-:Y:S05]  /*2ba40*/  WARPSYNC.ALL ;  /* 0x0000000000007948 */ /* 0x000fea0003800000 */
[----:B------:R-:W-:Y:S01]  /*2ba50*/  ULDC.64 UR4, c[0x0][0xcd8] ;  /* 0x0003360000047ab9 */ /* 0x000fe20000000a00 */
[----:B------:R-:W-:-:S02]  /*2ba60*/  MOV R2, R145 ;  /* 0x0000009100027202 */ /* 0x000fc40000000f00 */
[----:B0-----:R-:W-:-:S03]  /*2ba70*/  MOV R3, R0 ;  /* 0x0000000000037202 */ /* 0x001fc60000000f00 */
[----:B------:R-:W-:-:S03]  /*2ba80*/  IMAD.WIDE R18, R214, 0x2, R2 ;  /* 0x00000002d6127825 */ /* 0x000fc600078e0202 */
[C---:B------:R-:W-:Y:S02]  /*2ba90*/  LOP3.LUT R0, R18.reuse, 0x380, RZ, 0xc0, !PT ;  /* 0x0000038012007812 */ /* 0x040fe400078ec0ff */
[C---:B------:R-:W-:Y:S02]  /*2baa0*/  IADD3 R21, P2, R18.reuse, 0x40, RZ ;  /* 0x0000004012157810 */ /* 0x040fe40007f5e0ff */
[----:B------:R-:W-:Y:S02]  /*2bab0*/  IADD3 R20, P1, R18, 0x20, RZ ;  /* 0x0000002012147810 */ /* 0x000fe40007f3e0ff */
[----:B------:R-:W-:Y:S02]  /*2bac0*/  SHF.R.U64 R203, R0, 0x3, RZ ;  /* 0x0000000300cb7819 */ /* 0x000fe400000012ff */
[----:B------:R-:W-:Y:S02]  /*2bad0*/  LOP3.LUT R0, R21, 0x380, RZ, 0xc0, !PT ;  /* 0x0000038015007812 */ /* 0x000fe400078ec0ff */
[----:B---3--:R-:W-:-:S02]  /*2bae0*/  IADD3 R116, P3, R18, 0x60, RZ ;  /* 0x0000006012747810 */ /* 0x008fc40007f7e0ff */
[----:B------:R-:W-:Y:S02]  /*2baf0*/  LOP3.LUT R205, R20, 0x380, RZ, 0xc0, !PT ;  /* 0x0000038014cd7812 */ /* 0x000fe400078ec0ff */
[----:B------:R-:W-:Y:S02]  /*2bb00*/  SHF.R.U64 R0, R0, 0x3, RZ ;  /* 0x0000000300007819 */ /* 0x000fe400000012ff */
[C---:B------:R-:W-:Y:S02]  /*2bb10*/  IADD3 R144, P4, R18.reuse, 0x4000, RZ ;  /* 0x0000400012907810 */ /* 0x040fe40007f9e0ff */
[----:B------:R-:W-:Y:S02]  /*2bb20*/  IADD3.X R175, RZ, R19, RZ, P1, !PT ;  /* 0x00000013ffaf7210 */ /* 0x000fe40000ffe4ff */
[----:B------:R-:W-:Y:S02]  /*2bb30*/  IADD3 R209, P1, R18, 0x4060, RZ ;  /* 0x0000406012d17810 */ /* 0x000fe40007f3e0ff */
[----:B------:R-:W-:-:S02]  /*2bb40*/  LOP3.LUT R207, R116, 0x380, RZ, 0xc0, !PT ;  /* 0x0000038074cf7812 */ /* 0x000fc400078ec0ff */
[----:B------:R-:W-:Y:S02]  /*2bb50*/  SHF.R.U64 R205, R205, 0x3, RZ ;  /* 0x00000003cdcd7819 */ /* 0x000fe400000012ff */
[----:B------:R-:W-:Y:S02]  /*2bb60*/  IADD3 R146, P5, R18, 0x4020, RZ ;  /* 0x0000402012927810 */ /* 0x000fe40007fbe0ff */
[----:B------:R-:W-:Y:S02]  /*2bb70*/  LOP3.LUT R186, R0, R21, RZ, 0x3c, !PT ;  /* 0x0000001500ba7212 */ /* 0x000fe400078e3cff */
[----:B------:R-:W-:Y:S02]  /*2bb80*/  LOP3.LUT R21, R144, 0x380, RZ, 0xc0, !PT ;  /* 0x0000038090157812 */ /* 0x000fe400078ec0ff */
[----:B------:R-:W-:Y:S02]  /*2bb90*/  LOP3.LUT R0, R209, 0x380, RZ, 0xc0, !PT ;  /* 0x00000380d1007812 */ /* 0x000fe400078ec0ff */
[----:B------:R-:W-:-:S02]  /*2bba0*/  SHF.R.U64 R207, R207, 0x3, RZ ;  /* 0x00000003cfcf7819 */ /* 0x000fc400000012ff */
[----:B------:R-:W-:Y:S01]  /*2bbb0*/  LOP3.LUT R174, R205, R20, RZ, 0x3c, !PT ;  /* 0x00000014cdae7212 */ /* 0x000fe200078e3cff */
[--C-:B------:R-:W-:Y:S01]  /*2bbc0*/  IMAD.X R187, RZ, RZ, R19.reuse, P2 ;  /* 0x000000ffffbb7224 */ /* 0x100fe200010e0613 */
[----:B------:R-:W-:Y:S01]  /*2bbd0*/  IADD3 R150, P0, R18, 0x4040, RZ ;  /* 0x0000404012967810 */ /* 0x000fe20007f1e0ff */
[--C-:B------:R-:W-:Y:S01]  /*2bbe0*/  IMAD.X R157, RZ, RZ, R19.reuse, P1 ;  /* 0x000000ffff9d7224 */ /* 0x100fe200008e0613 */
[----:B------:R-:W-:Y:S01]  /*2bbf0*/  LOP3.LUT R205, R146, 0x380, RZ, 0xc0, !PT ;  /* 0x0000038092cd7812 */ /* 0x000fe200078ec0ff */
[--C-:B------:R-:W-:Y:S01]  /*2bc00*/  IMAD.X R173, RZ, RZ, R19.reuse, P5 ;  /* 0x000000ffffad7224 */ /* 0x100fe200028e0613 */
[----:B------:R-:W-:Y:S01]  /*2bc10*/  SHF.R.U64 R21, R21, 0x3, RZ ;  /* 0x0000000315157819 */ /* 0x000fe200000012ff */
[----:B------:R-:W-:Y:S01]  /*2bc20*/  IMAD.X R185, RZ, RZ, R19, P3 ;  /* 0x000000ffffb97224 */ /* 0x000fe200018e0613 */
[C---:B------:R-:W-:Y:S02]  /*2bc30*/  IADD3 R190, P2, R18.reuse, 0x8000, RZ ;  /* 0x0000800012be7810 */ /* 0x040fe40007f5e0ff */
[----:B------:R-:W-:-:S02]  /*2bc40*/  IADD3 R181, P1, R18, 0xc020, RZ ;  /* 0x0000c02012b57810 */ /* 0x000fc40007f3e0ff */
[----:B------:R-:W-:Y:S02]  /*2bc50*/  SHF.R.U64 R0, R0, 0x3, RZ ;  /* 0x0000000300007819 */ /* 0x000fe400000012ff */
[C---:B------:R-:W-:Y:S02]  /*2bc60*/  IADD3 R193, P5, R18.reuse, 0x8060, RZ ;  /* 0x0000806012c17810 */ /* 0x040fe40007fbe0ff */
[----:B------:R-:W-:Y:S02]  /*2bc70*/  LOP3.LUT R184, R207, R116, RZ, 0x3c, !PT ;  /* 0x00000074cfb87212 */ /* 0x000fe400078e3cff */
[----:B------:R-:W-:Y:S02]  /*2bc80*/  IADD3 R196, P3, R18, 0x8020, RZ ;  /* 0x0000802012c47810 */ /* 0x000fe40007f7e0ff */
[----:B------:R-:W-:Y:S02]  /*2bc90*/  LOP3.LUT R207, R150, 0x380, RZ, 0xc0, !PT ;  /* 0x0000038096cf7812 */ /* 0x000fe400078ec0ff */
[----:B------:R-:W-:-:S02]  /*2bca0*/  SHF.R.U64 R205, R205, 0x3, RZ ;  /* 0x00000003cdcd7819 */ /* 0x000fc400000012ff */
[----:B------:R-:W-:Y:S01]  /*2bcb0*/  LOP3.LUT R148, R21, R144, RZ, 0x3c, !PT ;  /* 0x0000009015947212 */ /* 0x000fe200078e3cff */
[--C-:B------:R-:W-:Y:S01]  /*2bcc0*/  IMAD.X R151, RZ, RZ, R19.reuse, P2 ;  /* 0x000000ffff977224 */ /* 0x100fe200010e0613 */
[----:B------:R-:W-:Y:S02]  /*2bcd0*/  IADD3.X R195, RZ, R19, RZ, P1, !PT ;  /* 0x00000013ffc37210 */ /* 0x000fe40000ffe4ff */
[----:B------:R-:W-:Y:S02]  /*2bce0*/  LOP3.LUT R156, R0, R209, RZ, 0x3c, !PT ;  /* 0x000000d1009c7212 */ /* 0x000fe400078e3cff */
[----:B------:R-:W-:Y:S01]  /*2bcf0*/  LOP3.LUT R21, R190, 0x380, RZ, 0xc0, !PT ;  /* 0x00000380be157812 */ /* 0x000fe200078ec0ff */
[--C-:B------:R-:W-:Y:S01]  /*2bd00*/  IMAD.X R149, RZ, RZ, R19.reuse, P4 ;  /* 0x000000ffff957224 */ /* 0x100fe200020e0613 */
[----:B------:R-:W-:Y:S02]  /*2bd10*/  LOP3.LUT R0, R193, 0x380, RZ, 0xc0, !PT ;  /* 0x00000380c1007812 */ /* 0x000fe400078ec0ff */
[----:B------:R-:W-:Y:S01]  /*2bd20*/  ISETP.NE.U32.AND P1, PT, RZ, UR4, PT ;  /* 0x00000004ff007c0c */ /* 0x000fe2000bf25070 */
[--C-:B------:R-:W-:Y:S01]  /*2bd30*/  IMAD.X R159, RZ, RZ, R19.reuse, P0 ;  /* 0x000000ffff9f7224 */ /* 0x100fe200000e0613 */
[----:B------:R-:W-:Y:S01]  /*2bd40*/  IADD3 R188, P2, R18, 0xc040, RZ ;  /* 0x0000c04012bc7810 */ /* 0x000fe20007f5e0ff */
[----:B------:R-:W-:Y:S01]  /*2bd50*/  IMAD.X R147, RZ, RZ, R19, P3 ;  /* 0x000000ffff937224 */ /* 0x000fe200018e0613 */
[----:B------:R-:W-:-:S02]  /*2bd60*/  SHF.R.U64 R207, R207, 0x3, RZ ;  /* 0x00000003cfcf7819 */ /* 0x000fc400000012ff */
[----:B------:R-:W-:Y:S02]  /*2bd70*/  LOP3.LUT R172, R205, R146, RZ, 0x3c, !PT ;  /* 0x00000092cdac7212 */ /* 0x000fe400078e3cff */
[----:B------:R-:W-:Y:S02]  /*2bd80*/  IADD3 R194, P4, R18, 0x8040, RZ ;  /* 0x0000804012c27810 */ /* 0x000fe40007f9e0ff */
[----:B------:R-:W-:Y:S02]  /*2bd90*/  LOP3.LUT R205, R196, 0x380, RZ, 0xc0, !PT ;  /* 0x00000380c4cd7812 */ /* 0x000fe400078ec0ff */
[C---:B------:R-:W-:Y:S02]  /*2bda0*/  IADD3 R164, P0, R18.reuse, 0xc000, RZ ;  /* 0x0000c00012a47810 */ /* 0x040fe40007f1e0ff */
[----:B------:R-:W-:Y:S02]  /*2bdb0*/  IADD3 R178, P3, R18, 0xc060, RZ ;  /* 0x0000c06012b27810 */ /* 0x000fe40007f7e0ff */
[----:B------:R-:W-:-:S02]  /*2bdc0*/  SHF.R.U64 R21, R21, 0x3, RZ ;  /* 0x0000000315157819 */ /* 0x000fc400000012ff */
[----:B------:R-:W-:Y:S02]  /*2bdd0*/  LOP3.LUT R18, R203, R18, RZ, 0x3c, !PT ;  /* 0x00000012cb127212 */ /* 0x000fe400078e3cff */
[----:B------:R-:W-:Y:S02]  /*2bde0*/  SHF.R.U64 R0, R0, 0x3, RZ ;  /* 0x0000000300007819 */ /* 0x000fe400000012ff */
[----:B------:R-:W-:Y:S01]  /*2bdf0*/  ISETP.NE.AND.EX P1, PT, RZ, UR5, PT, P1 ;  /* 0x00000005ff007c0c */ /* 0x000fe2000bf25310 */
[----:B------:R-:W-:Y:S01]  /*2be00*/  ULDC.64 UR4, c[0x0][0xce0] ;  /* 0x0003380000047ab9 */ /* 0x000fe20000000a00 */
[----:B------:R-:W-:Y:S01]  /*2be10*/  LOP3.LUT R158, R207, R150, RZ, 0x3c, !PT ;  /* 0x00000096cf9e7212 */ /* 0x000fe200078e3cff */
[----:B------:R-:W-:Y:S01]  /*2be20*/  IMAD.X R189, RZ, RZ, R19, P2 ;  /* 0x000000ffffbd7224 */ /* 0x000fe200010e0613 */
[----:B------:R-:W-:Y:S02]  /*2be30*/  LOP3.LUT R207, R194, 0x380, RZ, 0xc0, !PT ;  /* 0x00000380c2cf7812 */ /* 0x000fe400078ec0ff */
[----:B------:R-:W-:-:S02]  /*2be40*/  SHF.R.U64 R205, R205, 0x3, RZ ;  /* 0x00000003cdcd7819 */ /* 0x000fc400000012ff */
[----:B------:R-:W-:Y:S02]  /*2be50*/  LOP3.LUT R150, R21, R190, RZ, 0x3c, !PT ;  /* 0x000000be15967212 */ /* 0x000fe400078e3cff */
[----:B------:R-:W-:Y:S02]  /*2be60*/  ISETP.NE.U32.AND P2, PT, RZ, UR4, PT ;  /* 0x00000004ff007c0c */ /* 0x000fe4000bf45070 */
[----:B------:R-:W-:Y:S02]  /*2be70*/  LOP3.LUT R198, R0, R193, RZ, 0x3c, !PT ;  /* 0x000000c100c67212 */ /* 0x000fe400078e3cff */
[----:B------:R-:W-:Y:S02]  /*2be80*/  LOP3.LUT R21, R164, 0x380, RZ, 0xc0, !PT ;  /* 0x00000380a4157812 */ /* 0x000fe400078ec0ff */
[----:B------:R-:W-:Y:S02]  /*2be90*/  MOV R18, R18 ;  /* 0x0000001200127202 */ /* 0x000fe40000000f00 */
[----:B------:R-:W-:-:S02]  /*2bea0*/  LOP3.LUT R0, R181, 0x380, RZ, 0xc0, !PT ;  /* 0x00000380b5007812 */ /* 0x000fc400078ec0ff */
[----:B------:R-:W-:Y:S02]  /*2beb0*/  MOV R174, R174 ;  /* 0x000000ae00ae7202 */ /* 0x000fe40000000f00 */
[----:B------:R-:W-:Y:S02]  /*2bec0*/  SHF.R.U64 R207, R207, 0x3, RZ ;  /* 0x00000003cfcf7819 */ /* 0x000fe400000012ff */
[----:B------:R-:W-:Y:S02]  /*2bed0*/  LOP3.LUT R146, R205, R196, RZ, 0x3c, !PT ;  /* 0x000000c4cd927212 */ /* 0x000fe400078e3cff */
[----:B------:R-:W-:Y:S02]  /*2bee0*/  LOP3.LUT R193, R188, 0x380, RZ, 0xc0, !PT ;  /* 0x00000380bcc17812 */ /* 0x000fe400078ec0ff */
[----:B------:R-:W-:Y:S02]  /*2bef0*/  MOV R186, R186 ;  /* 0x000000ba00ba7202 */ /* 0x000fe40000000f00 */
[----:B------:R-:W-:-:S02]  /*2bf00*/  LOP3.LUT R205, R178, 0x380, RZ, 0xc0, !PT ;  /* 0x00000380b2cd7812 */ /* 0x000fc400078ec0ff */
[----:B------:R-:W-:Y:S02]  /*2bf10*/  MOV R184, R184 ;  /* 0x000000b800b87202 */ /* 0x000fe40000000f00 */
[----:B----4-:R-:W-:Y:S02]  /*2bf20*/  F2FP.F16.F32.PACK_AB R140, R141, R140 ;  /* 0x0000008c8d8c723e */ /* 0x010fe400000000ff */
[----:B------:R-:W-:Y:S02]  /*2bf30*/  F2FP.F16.F32.PACK_AB R141, R143, R142 ;  /* 0x0000008e8f8d723e */ /* 0x000fe400000000ff */
[----:B--2---:R-:W-:Y:S02]  /*2bf40*/  F2FP.F16.F32.PACK_AB R132, R133, R132 ;  /* 0x000000848584723e */ /* 0x004fe400000000ff */
[----:B------:R-:W-:Y:S02]  /*2bf50*/  F2FP.F16.F32.PACK_AB R133, R135, R134 ;  /* 0x000000868785723e */ /* 0x000fe400000000ff */
[----:B------:R-:W-:-:S02]  /*2bf60*/  F2FP.F16.F32.PACK_AB R142, R137, R136 ;  /* 0x00000088898e723e */ /* 0x000fc400000000ff */
[----:B------:R-:W-:Y:S01]  /*2bf70*/  F2FP.F16.F32.PACK_AB R143, R139, R138 ;  /* 0x0000008a8b8f723e */ /* 0x000fe200000000ff */
[----:B------:R-:W-:Y:S01]  /*2bf80*/  BAR.SYNC.DEFER_BLOCKING 0x1, 0x100 ;  /* 0x0044000000007b1d */ /* 0x000fe20000010000 */
        /* <DEDUP_REMOVED lines=13> */
[----:B------:R-:W-:Y:S01]  /*2c060*/  ISETP.NE.AND.EX P2, PT, RZ, UR5, PT, P2 ;  /* 0x00000005ff007c0c */ /* 0x000fe2000bf45320 */
[----:B------:R-:W-:Y:S01]  /*2c070*/  IMAD.X R201, RZ, RZ, R19, P4 ;  /* 0x000000ffffc97224 */ /* 0x000fe200020e0613 */
[----:B------:R-:W-:Y:S01]  /*2c080*/  SHF.R.U64 R21, R21, 0x3, RZ ;  /* 0x0000000315157819 */ /* 0x000fe200000012ff */
[----:B------:R0:W-:Y:S01]  /*2c090*/  STSM.16.M88.4 [R18], R140 ;  /* 0x0000008c12007844 */ /* 0x0001e20000000200 */
[----:B------:R-:W-:Y:S02]  /*2c0a0*/  MOV R148, R148 ;  /* 0x0000009400947202 */ /* 0x000fe40000000f00 */
[----:B------:R-:W-:-:S02]  /*2c0b0*/  F2FP.F16.F32.PACK_AB R106, R101, R100 ;  /* 0x00000064656a723e */ /* 0x000fc400000000ff */
[----:B------:R-:W-:Y:S02]  /*2c0c0*/  F2FP.F16.F32.PACK_AB R107, R103, R102 ;  /* 0x00000066676b723e */ /* 0x000fe400000000ff */
[----:B------:R-:W-:Y:S02]  /*2c0d0*/  F2FP.F16.F32.PACK_AB R97, R99, R98 ;  /* 0x000000626361723e */ /* 0x000fe400000000ff */
[----:B------:R-:W-:Y:S01]  /*2c0e0*/  F2FP.F16.F32.PACK_AB R88, R89, R88 ;  /* 0x000000585958723e */ /* 0x000fe200000000ff */
        /* <DEDUP_REMOVED lines=9> */
[----:B------:R-:W-:Y:S01]  /*2c180*/  LOP3.LUT R200, R207, R194, RZ, 0x3c, !PT ;  /* 0x000000c2cfc87212 */ /* 0x000fe200078e3cff */
[----:B------:R1:W-:Y:S01]  /*2c190*/  STSM.16.M88.4 [R186], R124 ;  /* 0x0000007cba007844 */ /* 0x0003e20000000200 */
[----:B------:R-:W-:Y:S02]  /*2c1a0*/  SHF.R.U64 R193, R193, 0x3, RZ ;  /* 0x00000003c1c17819 */ /* 0x000fe400000012ff */
[----:B------:R-:W-:-:S02]  /*2c1b0*/  MOV R158, R158 ;  /* 0x0000009e009e7202 */ /* 0x000fc40000000f00 */
[----:B------:R-:W-:Y:S02]  /*2c1c0*/  F2FP.F16.F32.PACK_AB R90, R85, R84 ;  /* 0x00000054555a723e */ /* 0x000fe400000000ff */
[----:B------:R-:W-:Y:S02]  /*2c1d0*/  F2FP.F16.F32.PACK_AB R91, R87, R86 ;  /* 0x00000056575b723e */ /* 0x000fe400000000ff */
[----:B------:R-:W-:Y:S02]  /*2c1e0*/  F2FP.F16.F32.PACK_AB R81, R83, R82 ;  /* 0x000000525351723e */ /* 0x000fe400000000ff */
[----:B------:R-:W-:Y:S01]  /*2c1f0*/  F2FP.F16.F32.PACK_AB R72, R73, R72 ;  /* 0x000000484948723e */ /* 0x000fe200000000ff */
        /* <DEDUP_REMOVED lines=13> */
[----:B------:R-:W-:Y:S01]  /*2c2d0*/  F2FP.F16.F32.PACK_AB R56, R57, R56 ;  /* 0x000000383938723e */ /* 0x000fe200000000ff */
[----:B------:R-:W-:Y:S01]  /*2c2e0*/  IMAD.X R203, RZ, RZ, R19, P3 ;  /* 0x000000ffffcb7224 */ /* 0x000fe200018e0613 */
[----:B------:R-:W-:Y:S01]  /*2c2f0*/  LOP3.LUT R194, R0, R181, RZ, 0x3c, !PT ;  /* 0x000000b500c27212 */ /* 0x000fe200078e3cff */
[----:B------:R1:W-:Y:S01]  /*2c300*/  STSM.16.M88.4 [R172], R96 ;  /* 0x00000060ac007844 */ /* 0x0003e20000000200 */
[----:B------:R-:W-:Y:S01]  /*2c310*/  MOV R146, R146 ;  /* 0x0000009200927202 */ /* 0x000fe20000000f00 */
[----:B0-----:R-:W0:Y:S01]  /*2c320*/  LDC.64 R18, c[0x0][0xcd8] ;  /* 0x00033600ff127b82 */ /* 0x001e220000000a00 */
        /* <DEDUP_REMOVED lines=34> */
[----:B------:R-:W-:Y:S01]  /*2c550*/  F2FP.F16.F32.PACK_AB R9, R11, R10 ;  /* 0x0000000a0b09723e */ /* 0x000fe200000000ff */
[----:B------:R1:W-:Y:S01]  /*2c560*/  STSM.16.M88.4 [R198], R48 ;  /* 0x00000030c6007844 */ /* 0x0003e20000000200 */
[----:B------:R-:W-:-:S02]  /*2c570*/  MOV R202, R202 ;  /* 0x000000ca00ca7202 */ /* 0x000fc40000000f00 */
[----:B------:R-:W-:Y:S02]  /*2c580*/  F2FP.F16.F32.PACK_AB R10, R5, R4 ;  /* 0x00000004050a723e */ /* 0x000fe400000000ff */
[----:B------:R-:W-:Y:S01]  /*2c590*/  F2FP.F16.F32.PACK_AB R11, R7, R6 ;  /* 0x00000006070b723e */ /* 0x000fe200000000ff */
[----:B------:R1:W-:Y:S01]  /*2c5a0*/  STSM.16.M88.4 [R196], R40 ;  /* 0x00000028c4007844 */ /* 0x0003e20000000200 */
[----:B------:R-:W2:Y:S03]  /*2c5b0*/  @P2 LDC.64 R6, c[0x0][0xce0] ;  /* 0x00033800ff062b82 */ /* 0x000ea60000000a00 */
[----:B------:R1:W-:Y:S04]  /*2c5c0*/  STSM.16.M88.4 [R194], R32 ;  /* 0x00000020c2007844 */ /* 0x0003e80000000200 */
[----:B------:R1:W-:Y:S04]  /*2c5d0*/  STSM.16.M88.4 [R188], R24 ;  /* 0x00000018bc007844 */ /* 0x0003e80000000200 */
[----:B------:R1:W-:Y:S01]  /*2c5e0*/  STSM.16.M88.4 [R202], R8 ;  /* 0x00000008ca007844 */ /* 0x0003e20000000200 */
[----:B------:R-:W-:Y:S01]  /*2c5f0*/  ULDC UR4, c[0x0][0xb88] ;  /* 0x0002e20000047ab9 */ /* 0x000fe20000000800 */
[----:B------:R-:W-:-:S02]  /*2c600*/  IMAD.MOV.U32 R4, RZ, RZ, RZ ;  /* 0x000000ffff047224 */ /* 0x000fc400078e00ff */
[----:B------:R-:W-:Y:S02]  /*2c610*/  IMAD.U32 R20, RZ, RZ, UR4 ;  /* 0x00000004ff147e24 */ /* 0x000fe4000f8e00ff */
[C---:B0-----:R-:W-:Y:S01]  /*2c620*/  IMAD.WIDE R18, R171.reuse, 0x4, R18 ;  /* 0x00000004ab127825 */ /* 0x041fe200078e0212 */
[----:B------:R-:W-:Y:S03]  /*2c630*/  BAR.SYNC.DEFER_BLOCKING 0x1, 0x100 ;  /* 0x0044000000007b1d */ /* 0x000fe60000010000 */
[----:B--2---:R-:W-:-:S03]  /*2c640*/  @P2 IMAD.WIDE R6, R171, 0x4, R6 ;  /* 0x00000004ab062825 */ /* 0x004fc600078e0206 */
[----:B------:R1:W5:Y:S04]  /*2c650*/  @P1 LDG.E R4, desc[UR56][R18.64] ;  /* 0x0000003812041981 */ /* 0x000368000c1e1900 */
[----:B------:R1:W5:Y:S01]  /*2c660*/  @P2 LDG.E R20, desc[UR56][R6.64] ;  /* 0x0000003806142981 */ /* 0x000362000c1e1900 */
[----:B------:R-:W-:Y:S01]  /*2c670*/  IMAD R13, R177, 0x80, R182 ;  /* 0x00000080b10d7824 */ /* 0x000fe200078e02b6 */
[----:B------:R-:W-:-:S03]  /*2c680*/  LOP3.LUT P0, RZ, R212, 0x3, RZ, 0xc0, !PT ;  /* 0x00000003d4ff7812 */ /* 0x000fc6000780c0ff */
[----:B------:R-:W-:Y:S01]  /*2c690*/  VIADD R5, R13, 0x8 ;  /* 0x000000080d057836 */ /* 0x000fe20000000000 */
[----:B------:R-:W-:Y:S09]  /*2c6a0*/  @P2 BRA `(.L_x_10186) ;  /* 0x0000000000102947 */ /* 0x000ff20003800000 */
[----:B------:R-:W-:Y:S05]  /*2c6b0*/  @!P1 BRA `(.L_x_10186) ;  /* 0x00000000000c9947 */ /* 0x000fea0003800000 */
[----:B-1----:R-:W2:Y:S04]  /*2c6c0*/  LDG.E R7, desc[UR56][R18.64] ;  /* 0x0000003812077981 */ /* 0x002ea8000c1e1900 */
[----:B-----5:R-:W2:Y:S02]  /*2c6d0*/  LDG.E R20, desc[UR56][R18.64+0x4] ;  /* 0x0000043812147981 */ /* 0x020ea4000c1e1900 */
[----:B--2---:R-:W-:-:S07]  /*2c6e0*/  IMAD.IADD R20, R20, 0x1, -R7 ;  /* 0x0000000114147824 */ /* 0x004fce00078e0a07 */
.L_x_10186:
[-C--:B-----5:R-:W-:Y:S01]  /*2c6f0*/  ISETP.GE.OR P2, PT, R13, R20.reuse, P0 ;  /* 0x000000140d00720c */ /* 0x0a0fe20000746670 */
[----:B------:R-:W-:Y:S01]  /*2c700*/  ULDC.64 UR4, c[0x0][0xc70] ;  /* 0x00031c0000047ab9 */ /* 0x000fe20000000a00 */
[----:B------:R-:W-:-:S11]  /*2c710*/  ISETP.GE.OR P0, PT, R5, R20, P0 ;  /* 0x000000140500720c */ /* 0x000fd60000706670 */
[----:B------:R-:W2:Y:S04]  /*2c720*/  @!P2 LDL R21, [R1+0x240] ;  /* 0x000240000115a983 */ /* 0x000ea80000100800 */
[----:B-1----:R-:W3:Y:S01]  /*2c730*/  @!P0 LDL R10, [R1+0x244] ;  /* 0x00024400010a8983 */ /* 0x002ee20000100800 */
[----:B------:R-:W-:Y:S02]  /*2c740*/  SHF.R.S32.HI R6, RZ, 0x1f, R170 ;  /* 0x0000001fff067819 */ /* 0x000fe400000114aa */
[--C-:B------:R-:W-:Y:S02]  /*2c750*/  SHF.R.S32.HI R5, RZ, 0x1f, R4.reuse ;  /* 0x0000001fff057819 */ /* 0x100fe40000011404 */
[----:B------:R-:W-:Y:S01]  /*2c760*/  SHF.R.S32.HI R0, RZ, 0x1f, R171 ;  /* 0x0000001fff007819 */ /* 0x000fe200000114ab */
[----:B------:R-:W-:Y:S01]  /*2c770*/  IMAD R7, R6, UR4, RZ ;  /* 0x0000000406077c24 */ /* 0x000fe2000f8e02ff */
[----:B------:R-:W-:Y:S01]  /*2c780*/  SEL R81, R171, RZ, !P1 ;  /* 0x000000ffab517207 */ /* 0x000fe20004800000 */
[----:B------:R-:W-:Y:S01]  /*2c790*/  IMAD.WIDE.U32 R8, R170, UR4, R4 ;  /* 0x00000004aa087c25 */ /* 0x000fe2000f8e0004 */
[----:B------:R-:W-:-:S03]  /*2c7a0*/  SEL R0, R0, RZ, !P1 ;  /* 0x000000ff00007207 */ /* 0x000fc60004800000 */
[----:B------:R-:W-:Y:S01]  /*2c7b0*/  IMAD R11, R170, UR5, R7 ;  /* 0x00000005aa0b7c24 */ /* 0x000fe2000f8e0207 */
[----:B------:R-:W-:Y:S01]  /*2c7c0*/  ULDC.64 UR4, c[0x0][0xc78] ;  /* 0x00031e0000047ab9 */ /* 0x000fe20000000a00 */
[----:B------:R-:W-:Y:S02]  /*2c7d0*/  IMAD R7, R162, 0x40, R160 ;  /* 0x00000040a2077824 */ /* 0x000fe400078e02a0 */
[----:B------:R-:W-:Y:S02]  /*2c7e0*/  IMAD.IADD R9, R9, 0x1, R11 ;  /* 0x0000000109097824 */ /* 0x000fe400078e020b */
[----:B------:R-:W-:-:S04]  /*2c7f0*/  IMAD.WIDE R2, R7, 0x2, R2 ;  /* 0x0000000207027825 */ /* 0x000fc800078e0202 */
[----:B------:R-:W-:Y:S01]  /*2c800*/  IMAD R7, R0, UR4, RZ ;  /* 0x0000000400077c24 */ /* 0x000fe2000f8e02ff */
[C---:B------:R-:W-:Y:S01]  /*2c810*/  IADD3 R25, P5, R2.reuse, 0x1000, RZ ;  /* 0x0000100002197810 */ /* 0x040fe20007fbe0ff */
[----:B------:R-:W-:Y:S01]  /*2c820*/  IMAD.WIDE.U32 R8, R81, UR4, R8 ;  /* 0x0000000451087c25 */ /* 0x000fe2000f8e0008 */
[----:B------:R-:W-:Y:S02]  /*2c830*/  IADD3 R29, P1, R2, 0x2000, RZ ;  /* 0x00002000021d7810 */ /* 0x000fe40007f3e0ff */
[----:B------:R-:W-:Y:S01]  /*2c840*/  LOP3.LUT R24, R25, 0x380, RZ, 0xc0, !PT ;  /* 0x0000038019187812 */ /* 0x000fe200078ec0ff */
[----:B------:R-:W-:Y:S01]  /*2c850*/  IMAD R11, R81, UR5, R7 ;  /* 0x00000005510b7c24 */ /* 0x000fe2000f8e0207 */
[----:B------:R-:W-:Y:S01]  /*2c860*/  SHF.R.S32.HI R7, RZ, 0x1f, R13 ;  /* 0x0000001fff077819 */ /* 0x000fe2000001140d */
[----:B------:R-:W-:Y:S01]  /*2c870*/  ULDC.64 UR4, c[0x0][0xc40] ;  /* 0x0003100000047ab9 */ /* 0x000fe20000000a00 */
[----:B------:R-:W-:Y:S02]  /*2c880*/  IADD3 R8, P3, R13, R8, RZ ;  /* 0x000000080d087210 */ /* 0x000fe40007f7e0ff */
[----:B------:R-:W-:-:S02]  /*2c890*/  LOP3.LUT R28, R29, 0x380, RZ, 0xc0, !PT ;  /* 0x000003801d1c7812 */ /* 0x000fc400078ec0ff */
[----:B------:R-:W-:Y:S02]  /*2c8a0*/  IADD3.X R7, R7, R9, R11, P3, !PT ;  /* 0x0000000907077210 */ /* 0x000fe40001ffe40b */
[----:B------:R-:W-:Y:S02]  /*2c8b0*/  LEA R18, P3, R8, UR4, 0x2 ;  /* 0x0000000408127c11 */ /* 0x000fe4000f8610ff */
[----:B------:R-:W-:Y:S02]  /*2c8c0*/  SHF.R.U64 R24, R24, 0x3, RZ ;  /* 0x0000000318187819 */ /* 0x000fe400000012ff */
[----:B------:R-:W-:Y:S01]  /*2c8d0*/  LEA.HI.X R19, R8, UR5, R7, 0x2, P3 ;  /* 0x0000000508137c11 */ /* 0x000fe200098f1407 */
[----:B------:R-:W-:Y:S01]  /*2c8e0*/  ULDC.64 UR4, c[0x0][0xba0] ;  /* 0x0002e80000047ab9 */ /* 0x000fe20000000a00 */
[----:B------:R-:W-:Y:S02]  /*2c8f0*/  IADD3 R33, P3, R2, 0x3000, RZ ;  /* 0x0000300002217810 */ /* 0x000fe40007f7e0ff */
[----:B------:R-:W-:-:S02]  /*2c900*/  SHF.R.U64 R28, R28, 0x3, RZ ;  /* 0x000000031c1c7819 */ /* 0x000fc400000012ff */
[----:B------:R-:W-:Y:S02]  /*2c910*/  LOP3.LUT R32, R33, 0x380, RZ, 0xc0, !PT ;  /* 0x0000038021207812 */ /* 0x000fe400078ec0ff */
[----:B------:R-:W-:Y:S01]  /*2c920*/  LOP3.LUT R24, R24, R25, RZ, 0x3c, !PT ;  /* 0x0000001918187212 */ /* 0x000fe200078e3cff */
[--C-:B------:R-:W-:Y:S01]  /*2c930*/  IMAD.X R25, RZ, RZ, R3.reuse, P5 ;  /* 0x000000ffff197224 */ /* 0x100fe200028e0603 */
[----:B------:R-:W-:Y:S02]  /*2c940*/  SHF.R.U64 R32, R32, 0x3, RZ ;  /* 0x0000000320207819 */ /* 0x000fe400000012ff */
[----:B------:R-:W-:Y:S01]  /*2c950*/  LOP3.LUT R28, R28, R29, RZ, 0x3c, !PT ;  /* 0x0000001d1c1c7212 */ /* 0x000fe200078e3cff */
[----:B------:R-:W-:Y:S01]  /*2c960*/  IMAD.X R29, RZ, RZ, R3, P1 ;  /* 0x000000ffff1d7224 */ /* 0x000fe200008e0603 */
[----:B------:R-:W-:Y:S02]  /*2c970*/  LOP3.LUT R32, R32, R33, RZ, 0x3c, !PT ;  /* 0x0000002120207212 */ /* 0x000fe400078e3cff */
[----:B------:R-:W-:-:S02]  /*2c980*/  IADD3 R37, P4, R2, 0x4000, RZ ;  /* 0x0000400002257810 */ /* 0x000fc40007f9e0ff */
[C---:B------:R-:W-:Y:S02]  /*2c990*/  IADD3 R41, P5, R2.reuse, 0x5000, RZ ;  /* 0x0000500002297810 */ /* 0x040fe40007fbe0ff */
[C---:B------:R-:W-:Y:S02]  /*2c9a0*/  IADD3 R45, P1, R2.reuse, 0x6000, RZ ;  /* 0x00006000022d7810 */ /* 0x040fe40007f3e0ff */
[----:B------:R-:W-:Y:S02]  /*2c9b0*/  IADD3.X R33, RZ, R3, RZ, P3, !PT ;  /* 0x00000003ff217210 */ /* 0x000fe40001ffe4ff */
        /* <DEDUP_REMOVED lines=40> */
[----:B------:R-:W-:Y:S02]  /*2cc40*/  IADD3 R12, P3, R2, 0xf000, RZ ;  /* 0x0000f000020c7810 */ /* 0x000fe40007f7e0ff */
[----:B------:R-:W-:Y:S02]  /*2cc50*/  LOP3.LUT R64, R65, 0x380, RZ, 0xc0, !PT ;  /* 0x0000038041407812 */ /* 0x000fe400078ec0ff */
        /* <DEDUP_REMOVED lines=13> */
[----:B------:R-:W-:Y:S01]  /*2cd30*/  LOP3.LUT R72, R72, R73, RZ, 0x3c, !PT ;  /* 0x0000004948487212 */ /* 0x000fe200078e3cff */
[----:B------:R-:W-:Y:S01]  /*2cd40*/  IMAD.X R73, RZ, RZ, R3, P1 ;  /* 0x000000ffff497224 */ /* 0x000fe200008e0603 */
[----:B------:R-:W-:Y:S02]  /*2cd50*/  LOP3.LUT R2, R11, R2, RZ, 0x3c, !PT ;  /* 0x000000020b027212 */ /* 0x000fe400078e3cff */
[----:B------:R-:W-:-:S02]  /*2cd60*/  IADD3.X R77, RZ, R3, RZ, P3, !PT ;  /* 0x00000003ff4d7210 */ /* 0x000fc40001ffe4ff */
[----:B------:R-:W-:Y:S01]  /*2cd70*/  LOP3.LUT R76, R7, R12, RZ, 0x3c, !PT ;  /* 0x0000000c074c7212 */ /* 0x000fe200078e3cff */
[----:B------:R-:W-:-:S04]  /*2cd80*/  IMAD R5, R5, UR4, RZ ;  /* 0x0000000405057c24 */ /* 0x000fc8000f8e02ff */
[----:B------:R-:W-:Y:S01]  /*2cd90*/  IMAD R5, R4, UR5, R5 ;  /* 0x0000000504057c24 */ /* 0x000fe2000f8e0205 */
[----:B------:R-:W-:Y:S01]  /*2cda0*/  SHF.R.S32.HI R163, RZ, 0x1f, R162 ;  /* 0x0000001fffa37819 */ /* 0x000fe200000114a2 */
[----:B------:R-:W-:Y:S01]  /*2cdb0*/  BSSY B1, `(.L_x_10187) ;  /* 0x000004a000017945 */ /* 0x000fe20003800000 */
[----:B--2---:R-:W-:Y:S04]  /*2cdc0*/  @!P2 STG.E desc[UR56][R18.64], R21 ;  /* 0x000000151200a986 */ /* 0x004fe8000c101938 */
[----:B---3--:R0:W-:Y:S04]  /*2cdd0*/  @!P0 STG.E desc[UR56][R18.64+0x20], R10 ;  /* 0x0000200a12008986 */ /* 0x0081e8000c101938 */
[----:B------:R1:W5:Y:S04]  /*2cde0*/  LD.E.128 R12, desc[UR56][R2.64] ;  /* 0x00000038020c7980 */ /* 0x000368000c101d00 */
[----:B------:R-:W5:Y:S04]  /*2cdf0*/  LD.E.128 R24, desc[UR56][R24.64] ;  /* 0x0000003818187980 */ /* 0x000f68000c101d00 */
[----:B------:R-:W5:Y:S01]  /*2ce00*/  LD.E.128 R28, desc[UR56][R28.64] ;  /* 0x000000381c1c7980 */ /* 0x000f62000c101d00 */
[--C-:B-1----:R-:W-:Y:S01]  /*2ce10*/  SHF.R.S32.HI R3, RZ, 0x1f, R160.reuse ;  /* 0x0000001fff037819 */ /* 0x102fe200000114a0 */
[----:B------:R-:W-:-:S02]  /*2ce20*/  IMAD.MOV.U32 R2, RZ, RZ, R160 ;  /* 0x000000ffff027224 */ /* 0x000fc400078e00a0 */
[----:B------:R-:W5:Y:S04]  /*2ce30*/  LD.E.128 R32, desc[UR56][R32.64] ;  /* 0x0000003820207980 */ /* 0x000f68000c101d00 */
[----:B------:R-:W5:Y:S04]  /*2ce40*/  LD.E.128 R36, desc[UR56][R36.64] ;  /* 0x0000003824247980 */ /* 0x000f68000c101d00 */
[----:B------:R-:W5:Y:S04]  /*2ce50*/  LD.E.128 R40, desc[UR56][R40.64] ;  /* 0x0000003828287980 */ /* 0x000f68000c101d00 */
[----:B------:R-:W5:Y:S04]  /*2ce60*/  LD.E.128 R44, desc[UR56][R44.64] ;  /* 0x000000382c2c7980 */ /* 0x000f68000c101d00 */
[----:B------:R-:W5:Y:S04]  /*2ce70*/  LD.E.128 R48, desc[UR56][R48.64] ;  /* 0x0000003830307980 */ /* 0x000f68000c101d00 */
[----:B------:R-:W5:Y:S04]  /*2ce80*/  LD.E.128 R52, desc[UR56][R52.64] ;  /* 0x0000003834347980 */ /* 0x000f68000c101d00 */
[----:B------:R-:W5:Y:S04]  /*2ce90*/  LD.E.128 R56, desc[UR56][R56.64] ;  /* 0x0000003838387980 */ /* 0x000f68000c101d00 */
[----:B0-----:R-:W5:Y:S04]  /*2cea0*/  LD.E.128 R8, desc[UR56][R8.64] ;  /* 0x0000003808087980 */ /* 0x001f68000c101d00 */
[----:B------:R-:W5:Y:S04]  /*2ceb0*/  LD.E.128 R60, desc[UR56][R60.64] ;  /* 0x000000383c3c7980 */ /* 0x000f68000c101d00 */
[----:B------:R-:W5:Y:S04]  /*2cec0*/  LD.E.128 R64, desc[UR56][R64.64] ;  /* 0x0000003840407980 */ /* 0x000f68000c101d00 */
[----:B------:R-:W5:Y:S04]  /*2ced0*/  LD.E.128 R68, desc[UR56][R68.64] ;  /* 0x0000003844447980 */ /* 0x000f68000c101d00 */
[----:B------:R-:W5:Y:S04]  /*2cee0*/  LD.E.128 R72, desc[UR56][R72.64] ;  /* 0x0000003848487980 */ /* 0x000f68000c101d00 */
[----:B------:R-:W5:Y:S01]  /*2cef0*/  LD.E.128 R76, desc[UR56][R76.64] ;  /* 0x000000384c4c7980 */ /* 0x000f62000c101d00 */
[----:B------:R-:W-:Y:S01]  /*2cf00*/  IMAD.WIDE.U32 R2, R4, UR4, R2 ;  /* 0x0000000404027c25 */ /* 0x000fe2000f8e0002 */
[----:B------:R-:W-:Y:S01]  /*2cf10*/  ULDC.64 UR4, c[0x0][0xbe0] ;  /* 0x0002f80000047ab9 */ /* 0x000fe20000000a00 */
[----:B------:R-:W-:Y:S01]  /*2cf20*/  @!PT LDS RZ, [RZ] ;  /* 0x00000000fffff984 */ /* 0x000fe20000000800 */
[----:B------:R-:W-:Y:S01]  /*2cf30*/  @!PT LDS RZ, [RZ] ;  /* 0x00000000fffff984 */ /* 0x000fe20000000800 */
[----:B------:R-:W-:Y:S01]  /*2cf40*/  @!PT LDS RZ, [RZ] ;  /* 0x00000000fffff984 */ /* 0x000fe20000000800 */
[----:B------:R-:W-:Y:S01]  /*2cf50*/  @!PT LDS RZ, [RZ] ;  /* 0x00000000fffff984 */ /* 0x000fe20000000800 */
[----:B------:R0:W-:Y:S06]  /*2cf60*/  MEMBAR.ALL.CTA ;  /* 0x0000000000007992 */ /* 0x0001ec0000008000 */
[----:B0-----:R-:W0:Y:S01]  /*2cf70*/  FENCE.VIEW.ASYNC.S ;  /* 0x00000000000073c6 */ /* 0x001e220000000000 */
[----:B------:R-:W-:-:S02]  /*2cf80*/  IMAD.IADD R3, R3, 0x1, R5 ;  /* 0x0000000103037824 */ /* 0x000fc400078e0205 */
[----:B------:R-:W-:Y:S02]  /*2cf90*/  IMAD R7, R6, UR4, RZ ;  /* 0x0000000406077c24 */ /* 0x000fe4000f8e02ff */
[----:B------:R-:W-:Y:S02]  /*2cfa0*/  IMAD R19, R177, -0x80, R20 ;  /* 0xffffff80b1137824 */ /* 0x000fe400078e0214 */
[----:B------:R-:W-:Y:S02]  /*2cfb0*/  VIADD R4, R162, 0x20 ;  /* 0x00000020a2047836 */ /* 0x000fe40000000000 */
[----:B------:R-:W-:Y:S01]  /*2cfc0*/  IMAD R7, R170, UR5, R7 ;  /* 0x00000005aa077c24 */ /* 0x000fe2000f8e0207 */
[-C--:B------:R-:W-:Y:S01]  /*2cfd0*/  ISETP.GE.AND P3, PT, R162, R19.reuse, PT ;  /* 0x00000013a200720c */ /* 0x080fe20003f66270 */
[----:B------:R-:W-:Y:S01]  /*2cfe0*/  IMAD.WIDE.U32 R2, R170, UR4, R2 ;  /* 0x00000004aa027c25 */ /* 0x000fe2000f8e0002 */
[----:B------:R-:W-:Y:S01]  /*2cff0*/  ULDC.64 UR4, c[0x0][0xbe8] ;  /* 0x0002fa0000047ab9 */ /* 0x000fe20000000a00 */
[----:B------:R-:W-:-:S02]  /*2d000*/  ISETP.GE.AND P2, PT, R4, R19, PT ;  /* 0x000000130400720c */ /* 0x000fc40003f46270 */
[----:B------:R-:W-:Y:S02]  /*2d010*/  IMAD R4, R0, UR4, RZ ;  /* 0x0000000400047c24 */ /* 0x000fe4000f8e02ff */
[----:B------:R-:W-:Y:S02]  /*2d020*/  VIADD R0, R145, 0x32420 ;  /* 0x0003242091007836 */ /* 0x000fe40000000000 */
[C---:B------:R-:W-:Y:S02]  /*2d030*/  VIADD R5, R162.reuse, 0x40 ;  /* 0x00000040a2057836 */ /* 0x040fe40000000000 */
[----:B------:R-:W-:Y:S01]  /*2d040*/  VIADD R6, R162, 0x60 ;  /* 0x00000060a2067836 */ /* 0x000fe20000000000 */
[----:B------:R-:W-:Y:S01]  /*2d050*/  PRMT R0, RZ, 0x654, R0 ;  /* 0x00000654ff007816 */ /* 0x000fe20000000000 */
[----:B------:R-:W-:Y:S01]  /*2d060*/  IMAD.IADD R3, R3, 0x1, R7 ;  /* 0x0000000103037824 */ /* 0x000fe200078e0207 */
[-C--:B------:R-:W-:Y:S02]  /*2d070*/  ISETP.GE.AND P0, PT, R5, R19.reuse, PT ;  /* 0x000000130500720c */ /* 0x080fe40003f06270 */
[----:B------:R-:W-:Y:S01]  /*2d080*/  ISETP.GE.AND P1, PT, R6, R19, PT ;  /* 0x000000130600720c */ /* 0x000fe20003f26270 */
[C---:B------:R-:W-:Y:S01]  /*2d090*/  IMAD R19, R81.reuse, UR5, R4 ;  /* 0x0000000551137c24 */ /* 0x040fe2000f8e0204 */
[----:B0-----:R0:W-:Y:S01]  /*2d0a0*/  SYNCS.ARRIVE.TRANS64.RED.A1T0 RZ, [R0+URZ], RZ ;  /* 0x000000ff00ff79a7 */ /* 0x0011e2000810043f */
[----:B------:R-:W-:-:S04]  /*2d0b0*/  IMAD.WIDE.U32 R6, R81, UR4, R2 ;  /* 0x0000000451067c25 */ /* 0x000fc8000f8e0002 */
[----:B------:R-:W-:-:S04]  /*2d0c0*/  IMAD.WIDE R4, R177, 0x80, R162 ;  /* 0x00000080b1047825 */ /* 0x000fc800078e02a2 */
[----:B------:R-:W-:Y:S01]  /*2d0d0*/  IMAD.IADD R21, R7, 0x1, R19 ;  /* 0x0000000107157824 */ /* 0x000fe200078e0213 */
[----:B0-----:R-:W-:Y:S06]  /*2d0e0*/  @P3 BRA `(.L_x_10188) ;  /* 0x0000000000583947 */ /* 0x001fec0003800000 */
[----:B------:R-:W-:Y:S01]  /*2d0f0*/  ULDC.64 UR4, c[0x0][0xbd8] ;  /* 0x0002f60000047ab9 */ /* 0x000fe20000000a00 */
[----:B------:R-:W-:Y:S01]  /*2d100*/  IMAD.MOV.U32 R2, RZ, RZ, R6 ;  /* 0x000000ffff027224 */ /* 0x000fe200078e0006 */
[----:B------:R-:W-:Y:S01]  /*2d110*/  ULDC.64 UR6, c[0x0][0xb80] ;  /* 0x0002e00000067ab9 */ /* 0x000fe20000000a00 */
[----:B------:R-:W-:Y:S01]  /*2d120*/  IMAD.MOV.U32 R3, RZ, RZ, R21 ;  /* 0x000000ffff037224 */ /* 0x000fe200078e0015 */
[----:B------:R-:W-:Y:S01]  /*2d130*/  IADD3 R0, R160, 0x40, RZ ;  /* 0x00000040a0007810 */ /* 0x000fe20007ffe0ff */
[----:B------:R-:W-:Y:S02]  /*2d140*/  IMAD R19, R5, UR4, RZ ;  /* 0x0000000405137c24 */ /* 0x000fe4000f8e02ff */
[----:B------:R-:W-:Y:S01]  /*2d150*/  IMAD.WIDE.U32 R2, R4, UR4, R2 ;  /* 0x0000000404027c25 */ /* 0x000fe2000f8e0002 */
[----:B------:R-:W-:Y:S02]  /*2d160*/  ULDC UR4, c[0x0][0xb8c] ;  /* 0x0002e30000047ab9 */ /* 0x000fe40000000800 */
[----:B------:R-:W-:Y:S01]  /*2d170*/  ISETP.GE.AND P5, PT, R160, UR4, PT ;  /* 0x00000004a0007c0c */ /* 0x000fe2000bfa6270 */
[----:B------:R-:W-:Y:S01]  /*2d180*/  IMAD R19, R4, UR5, R19 ;  /* 0x0000000504137c24 */ /* 0x000fe2000f8e0213 */
[----:B------:R-:W-:-:S02]  /*2d190*/  LEA R18, P3, R2, UR6, 0x1 ;  /* 0x0000000602127c11 */ /* 0x000fc4000f8608ff */
[----:B------:R-:W-:Y:S01]  /*2d1a0*/  ISETP.GE.AND P4, PT, R0, UR4, PT ;  /* 0x0000000400007c0c */ /* 0x000fe2000bf86270 */
[----:B------:R-:W-:Y:S02]  /*2d1b0*/  IMAD.IADD R3, R3, 0x1, R19 ;  /* 0x0000000103037824 */ /* 0x000fe400078e0213 */
        /* <DEDUP_REMOVED lines=9> */
.L_x_10188:
[----:B------:R-:W-:Y:S05]  /*2d250*/  BSYNC B1 ;  /* 0x0000000000017941 */ /* 0x000fea0003800000 */
.L_x_10187:
[----:B------:R-:W-:Y:S04]  /*2d260*/  BSSY B1, `(.L_x_10189) ;  /* 0x000001a000017945 */ /* 0x000fe80003800000 */
[----:B------:R-:W-:Y:S05]  /*2d270*/  @P2 BRA `(.L_x_10190) ;  /* 0x0000000000602947 */ /* 0x000fea0003800000 */
[----:B0----5:R-:W-:Y:S01]  /*2d280*/  IADD3 R13, P2, R4, 0x20, RZ ;  /* 0x00000020040d7810 */ /* 0x021fe20007f5e0ff */
        /* <DEDUP_REMOVED lines=23> */
.L_x_10190:
[----:B------:R-:W-:Y:S05]  /*2d400*/  BSYNC B1 ;  /* 0x0000000000017941 */ /* 0x000fea0003800000 */
.L_x_10189:
[----:B------:R-:W-:Y:S04]  /*2d410*/  BSSY B1, `(.L_x_10191) ;  /* 0x000001a000017945 */ /* 0x000fe80003800000 */
[----:B------:R-:W-:Y:S05]  /*2d420*/  @P0 BRA `(.L_x_10192) ;  /* 0x0000000000600947 */ /* 0x000fea0003800000 */
[----:B01---5:R-:W-:Y:S01]  /*2d430*/  IADD3 R13, P0, R4, 0x40, RZ ;  /* 0x00000040040d7810 */ /* 0x023fe20007f1e0ff */
        /* <DEDUP_REMOVED lines=23> */
.L_x_10192:
[----:B------:R-:W-:Y:S05]  /*2d5b0*/  BSYNC B1 ;  /* 0x0000000000017941 */ /* 0x000fea0003800000 */
.L_x_10191:
        /* <DEDUP_REMOVED lines=21> */
[----:B-----5:R3:W-:Y:S04]  /*2d710*/  @!P1 STG.E.128 desc[UR56][R4.64], R32 ;  /* 0x0000002004009986 */ /* 0x0207e8000c101d38 */
[----:B------:R3:W-:Y:S04]  /*2d720*/  @!P2 STG.E.128 desc[UR56][R4.64+0x80], R48 ;  /* 0x000080300400a986 */ /* 0x0007e8000c101d38 */
[----:B------:R3:W-:Y:S02]  /*2d730*/  @!P3 STG.E.128 desc[UR56][R4.64+0x100], R60 ;  /* 0x0001003c0400b986 */ /* 0x0007e4000c101d38 */
[----:B------:R-:W-:Y:S05]  /*2d740*/  @P0 BRA `(.L_x_10193) ;  /* 0x0000000800e80947 */ /* 0x000fea0003800000 */
[----:B------:R4:W-:Y:S01]  /*2d750*/  STG.E.128 desc[UR56][R4.64+0x180], R76 ;  /* 0x0001804c04007986 */ /* 0x0009e2000c101d38 */
[----:B------:R-:W-:Y:S05]  /*2d760*/  BRA `(.L_x_10193) ;  /* 0x0000000800e07947 */ /* 0x000fea0003800000 */
.L_x_10185:
[----:B------:R-:W-:Y:S01]  /*2d770*/  ULDC.64 UR4, c[0x0][0xcd8] ;  /* 0x0003360000047ab9 */ /* 0x000fe20000000a00 */
[----:B-1----:R-:W1:Y:S01]  /*2d780*/  LDC.64 R2, c[0x0][0xcd8] ;  /* 0x00033600ff027b82 */ /* 0x002e620000000a00 */
[----:B------:R-:W-:Y:S02]  /*2d790*/  ISETP.NE.U32.AND P0, PT, RZ, UR4, PT ;  /* 0x00000004ff007c0c */ /* 0x000fe4000bf05070 */
[----:B------:R-:W-:Y:S02]  /*2d7a0*/  MOV R7, RZ ;  /* 0x000000ff00077202 */ /* 0x000fe40000000f00 */
[----:B------:R-:W-:Y:S01]  /*2d7b0*/  ISETP.NE.AND.EX P0, PT, RZ, UR5, PT, P0 ;  /* 0x00000005ff007c0c */ /* 0x000fe2000bf05300 */
[----:B------:R-:W-:Y:S02]  /*2d7c0*/  ULDC.64 UR4, c[0x0][0xce0] ;  /* 0x0003380000047ab9 */ /* 0x000fe40000000a00 */
[----:B------:R-:W-:-:S04]  /*2d7d0*/  ISETP.NE.U32.AND P1, PT, RZ, UR4, PT ;  /* 0x00000004ff007c0c */ /* 0x000fc8000bf25070 */
[----:B------:R-:W-:Y:S01]  /*2d7e0*/  ISETP.NE.AND.EX P1, PT, RZ, UR5, PT, P1 ;  /* 0x00000005ff007c0c */ /* 0x000fe2000bf25310 */
[----:B-1----:R-:W-:-:S12]  /*2d7f0*/  IMAD.WIDE R2, R171, 0x4, R2 ;  /* 0x00000004ab027825 */ /* 0x002fd800078e0202 */
[----:B------:R-:W1:Y:S01]  /*2d800*/  @P1 LDC.64 R4, c[0x0][0xce0] ;  /* 0x00033800ff041b82 */ /* 0x000e620000000a00 */
[----:B------:R-:W-:Y:S02]  /*2d810*/  ULDC UR4, c[0x0][0xb88] ;  /* 0x0002e20000047ab9 */ /* 0x000fe40000000800 */
[----:B------:R-:W-:Y:S01]  /*2d820*/  IMAD.U32 R0, RZ, RZ, UR4 ;  /* 0x00000004ff007e24 */ /* 0x000fe2000f8e00ff */
[----:B------:R4:W5:Y:S01]  /*2d830*/  @P0 LDG.E R7, desc[UR56][R2.64] ;  /* 0x0000003802070981 */ /* 0x000962000c1e1900 */
[----:B-1----:R-:W-:-:S05]  /*2d840*/  @P1 IMAD.WIDE R4, R171, 0x4, R4 ;  /* 0x00000004ab041825 */ /* 0x002fca00078e0204 */
[----:B------:R4:W5:Y:S01]  /*2d850*/  @P1 LDG.E R0, desc[UR56][R4.64] ;  /* 0x0000003804001981 */ /* 0x000962000c1e1900 */
[----:B------:R-:W-:Y:S01]  /*2d860*/  ISETP.GT.AND P2, PT, R192, 0x7f, PT ;  /* 0x0000007fc000780c */ /* 0x000fe20003f44270 */
[----:B------:R-:W-:-:S12]  /*2d870*/  @P1 BRA `(.L_x_10194) ;  /* 0x0000000000101947 */ /* 0x000fd80003800000 */
[----:B------:R-:W-:Y:S05]  /*2d880*/  @!P0 BRA `(.L_x_10194) ;  /* 0x00000000000c8947 */ /* 0x000fea0003800000 */
[----:B----4-:R-:W4:Y:S04]  /*2d890*/  LDG.E R5, desc[UR56][R2.64] ;  /* 0x0000003802057981 */ /* 0x010f28000c1e1900 */
[----:B-----5:R-:W4:Y:S02]  /*2d8a0*/  LDG.E R0, desc[UR56][R2.64+0x4] ;  /* 0x0000043802007981 */ /* 0x020f24000c1e1900 */
[----:B----4-:R-:W-:-:S07]  /*2d8b0*/  IMAD.IADD R0, R0, 0x1, -R5 ;  /* 0x0000000100007824 */ /* 0x010fce00078e0a05 */
.L_x_10194:
        /* <DEDUP_REMOVED lines=30> */
.L_x_10196:
[----:B------:R-:W-:Y:S05]  /*2daa0*/  BSYNC B1 ;  /* 0x0000000000017941 */ /* 0x000fea0003800000 */
.L_x_10195:
[----:B------:R-:W-:Y:S01]  /*2dab0*/  ULDC.64 UR4, c[0x0][0xba0] ;  /* 0x0002e80000047ab9 */ /* 0x000fe20000000a00 */
[----:B------:R-:W-:Y:S01]  /*2dac0*/  IMAD.MOV.U32 R2, RZ, RZ, R160 ;  /* 0x000000ffff027224 */ /* 0x000fe200078e00a0 */
[----:B------:R-:W-:Y:S01]  /*2dad0*/  BSSY B1, `(.L_x_10197) ;  /* 0x000002f000017945 */ /* 0x000fe20003800000 */
[----:B-1----:R-:W-:Y:S02]  /*2dae0*/  IMAD.MOV.U32 R3, RZ, RZ, R11 ;  /* 0x000000ffff037224 */ /* 0x002fe400078e000b */
[----:B------:R-:W-:Y:S02]  /*2daf0*/  IMAD R4, R6, UR4, RZ ;  /* 0x0000000406047c24 */ /* 0x000fe4000f8e02ff */
[----:B------:R-:W-:-:S04]  /*2db00*/  IMAD.WIDE.U32 R2, R7, UR4, R2 ;  /* 0x0000000407027c25 */ /* 0x000fc8000f8e0002 */
[----:B------:R-:W-:Y:S01]  /*2db10*/  IMAD R7, R7, UR5, R4 ;  /* 0x0000000507077c24 */ /* 0x000fe2000f8e0204 */
[----:B------:R-:W-:Y:S01]  /*2db20*/  ULDC.64 UR4, c[0x0][0xbe0] ;  /* 0x0002f80000047ab9 */ /* 0x000fe20000000a00 */
[----:B------:R-:W-:Y:S02]  /*2db30*/  IMAD R11, R177, -0x80, R0 ;  /* 0xffffff80b10b7824 */ /* 0x000fe400078e0200 */
[----:B------:R-:W-:Y:S02]  /*2db40*/  IMAD R5, R8, UR4, RZ ;  /* 0x0000000408057c24 */ /* 0x000fe4000f8e02ff */
[----:B------:R-:W-:Y:S01]  /*2db50*/  IMAD.IADD R3, R3, 0x1, R7 ;  /* 0x0000000103037824 */ /* 0x000fe200078e0207 */
[----:B------:R-:W-:Y:S01]  /*2db60*/  ISETP.GE.AND P1, PT, R162, R11, PT ;  /* 0x0000000ba200720c */ /* 0x000fe20003f26270 */
[C---:B------:R-:W-:Y:S01]  /*2db70*/  IMAD R5, R170.reuse, UR5, R5 ;  /* 0x00000005aa057c24 */ /* 0x040fe2000f8e0205 */
[----:B------:R-:W-:Y:S01]  /*2db80*/  SHF.R.S32.HI R7, RZ, 0x1f, R162 ;  /* 0x0000001fff077819 */ /* 0x000fe200000114a2 */
[----:B------:R-:W-:Y:S01]  /*2db90*/  IMAD.WIDE.U32 R2, R170, UR4, R2 ;  /* 0x00000004aa027c25 */ /* 0x000fe2000f8e0002 */
[----:B------:R-:W-:-:S03]  /*2dba0*/  ULDC.64 UR4, c[0x0][0xbe8] ;  /* 0x0002fa0000047ab9 */ /* 0x000fc60000000a00 */
[----:B------:R-:W-:Y:S01]  /*2dbb0*/  VIADD R0, R162, 0x20 ;  /* 0x00000020a2007836 */ /* 0x000fe20000000000 */
[----:B------:R-:W-:Y:S01]  /*2dbc0*/  IADD3 R3, R3, R5, RZ ;  /* 0x0000000503037210 */ /* 0x000fe20007ffe0ff */
[----:B------:R-:W-:-:S03]  /*2dbd0*/  IMAD.MOV.U32 R6, RZ, RZ, R162 ;  /* 0x000000ffff067224 */ /* 0x000fc600078e00a2 */
[----:B------:R-:W-:Y:S01]  /*2dbe0*/  ISETP.GE.AND P0, PT, R0, R11, PT ;  /* 0x0000000b0000720c */ /* 0x000fe20003f06270 */
        /* <DEDUP_REMOVED lines=29> */
.L_x_10198:
[----:B------:R-:W-:Y:S05]  /*2ddc0*/  BSYNC B1 ;  /* 0x0000000000017941 */ /* 0x000fea0003800000 */
.L_x_10197:
[----:B------:R-:W-:Y:S01]  /*2ddd0*/  BSSY B1, `(.L_x_10199) ;  /* 0x000001c000017945 */ /* 0x000fe20003800000 */
[----:B------:R-:W-:Y:S01]  /*2dde0*/  ISETP.GE.AND P1, PT, R0, R11, PT ;  /* 0x0000000b0000720c */ /* 0x000fe20003f26270 */
[----:B-1----:R-:W-:Y:S02]  /*2ddf0*/  VIADD R8, R162, 0x60 ;  /* 0x00000060a2087836 */ /* 0x002fe40000000000 */
[----:B------:R-:W-:Y:S10]  /*2de00*/  @P0 BRA `(.L_x_10200) ;  /* 0x0000000000600947 */ /* 0x000ff40003800000 */
        /* <DEDUP_REMOVED lines=24> */
.L_x_10200:
[----:B------:R-:W-:Y:S05]  /*2df90*/  BSYNC B1 ;  /* 0x0000000000017941 */ /* 0x000fea0003800000 */
.L_x_10199:
        /* <DEDUP_REMOVED lines=27> */
.L_x_10202:
[----:B------:R-:W-:Y:S05]  /*2e150*/  BSYNC B1 ;  /* 0x0000000000017941 */ /* 0x000fea0003800000 */
.L_x_10201:
        /* <DEDUP_REMOVED lines=25> */
.L_x_10193:
[----:B------:R-:W-:Y:S05]  /*2e2f0*/  BSYNC B0 ;  /* 0x0000000000007941 */ /* 0x000fea0003800000 */
.L_x_10184:
[----:B------:R-:W-:Y:S02]  /*2e300*/  ULDC UR4, c[0x0][0xd14] ;  /* 0x0003450000047ab9 */ /* 0x000fe40000000800 */
[----:B---3--:R-:W-:-:S13]  /*2e310*/  ISETP.GE.AND P0, PT, R119, UR4, PT ;  /* 0x0000000477007c0c */ /* 0x008fda000bf06270 */
[----:B------:R-:W-:Y:S05]  /*2e320*/  @!P0 BRA `(.L_x_10203) ;  /* 0xfffffd2c006c8947 */ /* 0x000fea000383ffff */
[----:B------:R-:W-:Y:S05]  /*2e330*/  BRA `(.L_x_9981) ;  /* 0x0000006000ac7947 */ /* 0x000fea0003800000 */
.L_x_9979:
[----:B------:R-:W-:-:S08]  /*2e340*/  NOP ;  /* 0x0000000000007918 */ /* 0x000fd00000000000 */
[----:B------:R-:W0:-:S00]  /*2e350*/  USETMAXREG.DEALLOC.CTAPOOL 0x18 ;  /* 0x00000018000079c8 */ /* 0x000e0000080e0500 */
[----:B0-----:R-:W-:-:S06]  /*2e360*/  LOP3.LUT R0, R0, 0x3, RZ, 0xc0, !PT ;  /* 0x0000000300007812 */ /* 0x001fcc00078ec0ff */
[----:B------:R-:W0:Y:S02]  /*2e370*/  SHFL.IDX PT, R0, R0, RZ, 0x1f ;  /* 0x00001fff00007589 */ /* 0x000e2400000e0000 */
[----:B0-----:R-:W-:-:S13]  /*2e380*/  ISETP.NE.AND P0, PT, R0, RZ, PT ;  /* 0x000000ff0000720c */ /* 0x001fda0003f05270 */
[----:B------:R-:W-:Y:S05]  /*2e390*/  @P0 BRA `(.L_x_9981) ;  /* 0x0000006000940947 */ /* 0x000fea0003800000 */
        /* <DEDUP_REMOVED lines=41> */
[----:B0-----:R-:W-:-:S04]  /*2e630*/  SEL R0, R0, RZ, P0 ;  /* 0x000000ff00007207 */ /* 0x001fc80000000000 */
[----:B------:R-:W-:-:S05]  /*2e640*/  IADD3 R0, R3, R0, RZ ;  /* 0x0000000003007210 */ /* 0x000fca0007ffe0ff */
        /* <DEDUP_REMOVED lines=13> */
.L_x_10208:
        /* <DEDUP_REMOVED lines=16> */
.L_x_10207:
[----:B------:R-:W-:Y:S05]  /*2e820*/  BSYNC B0 ;  /* 0x0000000000007941 */ /* 0x000fea0003800000 */
.L_x_10206:
        /* <DEDUP_REMOVED lines=25> */
.L_x_10204:
        /* <DEDUP_REMOVED lines=20> */
.L_x_10209:
        /* <DEDUP_REMOVED lines=51> */
[----:B------:R-:W-:-:S04]  /*2ee30*/  IMAD.MOV R8, RZ, RZ, -R8 ;  /* 0x000000ffff087224 */ /* 0x000fc800078e0a08 */
[----:B------:R-:W-:Y:S01]  /*2ee40*/  IMAD R18, R2, R8, R5 ;  /* 0x0000000802127224 */ /* 0x000fe200078e0205 */
[----:B------:R-:W-:-:S05]  /*2ee50*/  LOP3.LUT R2, RZ, R2, RZ, 0x33, !PT ;  /* 0x00000002ff027212 */ /* 0x000fca00078e33ff */
[----:B------:R-:W-:Y:S01]  /*2ee60*/  IMAD.IADD R17, R17, 0x1, R2 ;  /* 0x0000000111117824 */ /* 0x000fe200078e0202 */
[----:B------:R-:W-:Y:S06]  /*2ee70*/  BRA `(.L_x_10210) ;  /* 0x00000000000c7947 */ /* 0x000fec0003800000 */
.L_x_10205:
[----:B------:R-:W-:Y:S02]  /*2ee80*/  IMAD.MOV.U32 R17, RZ, RZ, RZ ;  /* 0x000000ffff117224 */ /* 0x000fe400078e00ff */
[----:B------:R-:W-:Y:S02]  /*2ee90*/  IMAD.U32 R16, RZ, RZ, UR6 ;  /* 0x00000006ff107e24 */ /* 0x000fe4000f8e00ff */
[----:B------:R-:W-:-:S07]  /*2eea0*/  IMAD.MOV.U32 R18, RZ, RZ, RZ ;  /* 0x000000ffff127224 */ /* 0x000fce00078e00ff */
.L_x_10210:
        /* <DEDUP_REMOVED lines=16> */
[----:B------:R-:W-:Y:S01]  /*2efb0*/  ULDC.64 UR54, c[0x0][0x198] ;  /* 0x0000660000367ab9 */ /* 0x000fe20000000a00 */
[----:B------:R-:W-:Y:S01]  /*2efc0*/  ULDC UR51, c[0x0][0xc] ;  /* 0x0000030000337ab9 */ /* 0x000fe20000000800 */
[----:B------:R-:W-:Y:S01]  /*2efd0*/  UMOV UR52, URZ ;  /* 0x0000003f00347c82 */ /* 0x000fe20008000000 */
[----:B------:R1:W-:Y:S04]  /*2efe0*/  STL [R1+0x47c], R0 ;  /* 0x00047c0001007387 */ /* 0x0003e80000100800 */
[----:B------:R1:W-:Y:S04]  /*2eff0*/  STL [R1+0x470], RZ ;  /* 0x000470ff01007387 */ /* 0x0003e80000100800 */
[----:B------:R1:W-:Y:S02]  /*2f000*/  STL [R1+0x478], R0 ;  /* 0x0004780001007387 */ /* 0x0003e40000100800 */
.L_x_10311:
        /* <DEDUP_REMOVED lines=32> */
[----:B------:R-:W-:Y:S02]  /*2f210*/  ISETP.NE.AND.EX P3, PT, RZ, UR9, PT, P1 ;  /* 0x00000009ff007c0c */ /* 0x000fe4000bf65310 */
[----:B------:R-:W-:Y:S01]  /*2f220*/  ULDC UR5, c[0x0][0x2e0] ;  /* 0x0000b80000057ab9 */ /* 0x000fe20000000800 */
[----:B------:R-:W-:Y:S01]  /*2f230*/  USEL UR4, UR4, 0x1, UP0 ;  /* 0x0000000104047887 */ /* 0x000fe20008000000 */
[----:B------:R-:W-:-:S02]  /*2f240*/  ISETP.NE.U32.AND P1, PT, RZ, UR10, PT ;  /* 0x0000000aff007c0c */ /* 0x000fc4000bf25070 */
[----:B------:R-:W-:Y:S01]  /*2f250*/  MOV R9, UR6 ;  /* 0x0000000600097c02 */ /* 0x000fe20008000f00 */
[----:B------:R-:W-:Y:S01]  /*2f260*/  UIMAD UR4, UR4, UR5, URZ ;  /* 0x00000005040472a4 */ /* 0x000fe2000f8e023f */
[----:B------:R-:W-:-:S05]  /*2f270*/  ISETP.NE.AND.EX P1, PT, RZ, UR11, PT, P1 ;  /* 0x0000000bff007c0c */ /* 0x000fca000bf25310 */
[----:B------:R-:W-:Y:S01]  /*2f280*/  IMAD.U32 R7, RZ, RZ, UR4 ;  /* 0x00000004ff077e24 */ /* 0x000fe2000f8e00ff */
[----:B-1----:R-:W-:Y:S07]  /*2f290*/  @P0 BRA `(.L_x_10212) ;  /* 0x0000000000100947 */ /* 0x002fee0003800000 */
[----:B------:R-:W-:Y:S05]  /*2f2a0*/  @!P2 BRA `(.L_x_10212) ;  /* 0x00000000000ca947 */ /* 0x000fea0003800000 */
[----:B------:R-:W2:Y:S04]  /*2f2b0*/  LDG.E R5, desc[UR56][R2.64] ;  /* 0x0000003802057981 */ /* 0x000ea8000c1e1900 */
[----:B-----5:R-:W2:Y:S02]  /*2f2c0*/  LDG.E R0, desc[UR56][R2.64+0x4] ;  /* 0x0000043802007981 */ /* 0x020ea4000c1e1900 */
[----:B--2---:R-:W-:-:S07]  /*2f2d0*/  IMAD.IADD R0, R0, 0x1, -R5 ;  /* 0x0000000100007824 */ /* 0x004fce00078e0a05 */
.L_x_10212:
        /* <DEDUP_REMOVED lines=18> */
.L_x_10213:
[----:B------:R-:W-:Y:S05]  /*2f400*/  @!P3 BRA `(.L_x_10214) ;  /* 0x00000000000cb947 */ /* 0x000fea0003800000 */
[----:B------:R-:W2:Y:S04]  /*2f410*/  LDG.E R7, desc[UR56][R4.64] ;  /* 0x0000003804077981 */ /* 0x000ea8000c1e1900 */
[----:B-1----:R-:W2:Y:S02]  /*2f420*/  LDG.E R8, desc[UR56][R4.64+0x4] ;  /* 0x0000043804087981 */ /* 0x002ea4000c1e1900 */
[----:B--2---:R-:W-:-:S07]  /*2f430*/  IMAD.IADD R7, R8, 0x1, -R7 ;  /* 0x0000000108077824 */ /* 0x004fce00078e0a07 */
.L_x_10214:
[----:B--2---:R-:W2:Y:S04]  /*2f440*/  @P1 LDG.E R4, desc[UR56][R2.64] ;  /* 0x0000003802041981 */ /* 0x004ea8000c1e1900 */
[----:B------:R1:W2:Y:S02]  /*2f450*/  @P1 LDG.E R5, desc[UR56][R2.64+0x4] ;  /* 0x0000043802051981 */ /* 0x0002a4000c1e1900 */
[----:B-1----:R-:W1:Y:S02]  /*2f460*/  LDC.64 R2, c[0x0][0xad8] ;  /* 0x0002b600ff027b82 */ /* 0x002e640000000a00 */
[----:B-1----:R-:W-:Y:S01]  /*2f470*/  ISETP.GE.AND P2, PT, R3, 0x1, PT ;  /* 0x000000010300780c */ /* 0x002fe20003f46270 */
[----:B--2---:R-:W-:Y:S02]  /*2f480*/  @P1 IMAD.IADD R9, R5, 0x1, -R4 ;  /* 0x0000000105091824 */ /* 0x004fe400078e0a04 */
[----:B-----5:R-:W-:-:S04]  /*2f490*/  IMAD.IADD R5, R7, 0x1, -R6 ;  /* 0x0000000107057824 */ /* 0x020fc800078e0a06 */
[----:B------:R-:W-:-:S04]  /*2f4a0*/  IMAD.IADD R8, R5, 0x1, R9 ;  /* 0x0000000105087824 */ /* 0x000fc800078e0209 */
[----:B------:R-:W-:-:S04]  /*2f4b0*/  VIADD R4, R8, 0x5f ;  /* 0x0000005f08047836 */ /* 0x000fc80000000000 */
[----:B------:R-:W-:-:S05]  /*2f4c0*/  IMAD.HI R4, R4, 0x2aaaaaab, RZ ;  /* 0x2aaaaaab04047827 */ /* 0x000fca00078e02ff */
[----:B------:R-:W-:-:S04]  /*2f4d0*/  SHF.R.U32.HI R7, RZ, 0x1f, R4 ;  /* 0x0000001fff077819 */ /* 0x000fc80000011604 */
[----:B------:R-:W-:Y:S02]  /*2f4e0*/  LEA.HI.SX32 R20, R4, R7, 0x1c ;  /* 0x0000000704147211 */ /* 0x000fe400078fe2ff */
[----:B------:R-:W-:-:S04]  /*2f4f0*/  LEA R4, R17, 0x80, 0x7 ;  /* 0x0000008011047811 */ /* 0x000fc800078e38ff */
[----:B------:R-:W-:-:S05]  /*2f500*/  IADD3 R4, R8, R4, -R0 ;  /* 0x0000000408047210 */ /* 0x000fca0007ffe800 */
[----:B------:R-:W-:Y:S01]  /*2f510*/  IMAD.IADD R2, R4, 0x1, R2 ;  /* 0x0000000104027824 */ /* 0x000fe200078e0202 */
[----:B------:R-:W-:Y:S06]  /*2f520*/  @!P2 BRA `(.L_x_10215) ;  /* 0x000000000048a947 */ /* 0x000fec0003800000 */
[C---:B------:R-:W-:Y:S01]  /*2f530*/  ISETP.GT.AND P0, PT, R4.reuse, RZ, PT ;  /* 0x000000ff0400720c */ /* 0x040fe20003f04270 */
[----:B------:R-:W-:Y:S01]  /*2f540*/  BSSY B0, `(.L_x_10216) ;  /* 0x000000e000007945 */ /* 0x000fe20003800000 */
[----:B0-----:R-:W-:-:S11]  /*2f550*/  IADD3 R11, R4, -0x1, RZ ;  /* 0xffffffff040b7810 */ /* 0x001fd60007ffe0ff */
        /* <DEDUP_REMOVED lines=8> */
.L_x_10217:
[----:B------:R-:W-:-:S13]  /*2f5e0*/  ISETP.NE.AND P0, PT, R3, 0x1, PT ;  /* 0x000000010300780c */ /* 0x000fda0003f05270 */
[----:B------:R-:W0:Y:S02]  /*2f5f0*/  @P0 LDC.64 R6, c[0x0][0xae0] ;  /* 0x0002b800ff060b82 */ /* 0x000e240000000a00 */
[----:B0-----:R-:W-:-:S05]  /*2f600*/  @P0 IMAD.HI.U32 R6, R11, R6, RZ ;  /* 0x000000060b060227 */ /* 0x001fca00078e00ff */
[----:B------:R-:W-:-:S07]  /*2f610*/  @P0 SHF.R.U32.HI R11, RZ, R7, R6 ;  /* 0x00000007ff0b0219 */ /* 0x000fce0000011606 */
.L_x_10218:
[----:B------:R-:W-:Y:S05]  /*2f620*/  BSYNC B0 ;  /* 0x0000000000007941 */ /* 0x000fea0003800000 */
.L_x_10216:
[----:B------:R-:W-:-:S05]  /*2f630*/  IMAD R11, R11, R3, R3 ;  /* 0x000000030b0b7224 */ /* 0x000fca00078e0203 */
[----:B------:R-:W-:-:S07]  /*2f640*/  VIMNMX R2, R2, R11, PT ;  /* 0x0000000b02027248 */ /* 0x000fce0003fe0100 */
.L_x_10215:
        /* <DEDUP_REMOVED lines=9> */
[----:B0-----:R-:W-:-:S11]  /*2f6e0*/  LOP3.LUT R11, RZ, R0, RZ, 0x33, !PT ;  /* 0x00000000ff0b7212 */ /* 0x001fd600078e33ff */
[----:B------:R-:W0:Y:S02]  /*2f6f0*/  @P0 LDC.64 R6, c[0x0][0xae0] ;  /* 0x0002b800ff060b82 */ /* 0x000e240000000a00 */
[----:B0-----:R-:W-:-:S05]  /*2f700*/  @P0 IMAD.HI.U32 R6, R11, R6, RZ ;  /* 0x000000060b060227 */ /* 0x001fca00078e00ff */
[----:B------:R-:W-:-:S04]  /*2f710*/  @P0 SHF.R.U32.HI R11, RZ, R7, R6 ;  /* 0x00000007ff0b0219 */ /* 0x000fc80000011606 */
[----:B------:R-:W-:Y:S01]  /*2f720*/  LOP3.LUT R11, RZ, R11, RZ, 0x33, !PT ;  /* 0x0000000bff0b7212 */ /* 0x000fe200078e33ff */
[----:B------:R-:W-:Y:S06]  /*2f730*/  BRA `(.L_x_10222) ;  /* 0x0000000000147947 */ /* 0x000fec0003800000 */
.L_x_10221:
[----:B------:R-:W-:Y:S01]  /*2f740*/  ISETP.NE.AND P0, PT, R3, 0x1, PT ;  /* 0x000000010300780c */ /* 0x000fe20003f05270 */
[----:B0-----:R-:W-:-:S12]  /*2f750*/  IMAD.MOV.U32 R11, RZ, RZ, R0 ;  /* 0x000000ffff0b7224 */ /* 0x001fd800078e0000 */
[----:B------:R-:W0:Y:S02]  /*2f760*/  @P0 LDC.64 R6, c[0x0][0xae0] ;  /* 0x0002b800ff060b82 */ /* 0x000e240000000a00 */
[----:B0-----:R-:W-:-:S05]  /*2f770*/  @P0 IMAD.HI.U32 R6, R0, R6, RZ ;  /* 0x0000000600060227 */ /* 0x001fca00078e00ff */
[----:B------:R-:W-:-:S07]  /*2f780*/  @P0 SHF.R.U32.HI R11, RZ, R7, R6 ;  /* 0x00000007ff0b0219 */ /* 0x000fce0000011606 */
.L_x_10222:
[----:B------:R-:W-:Y:S05]  /*2f790*/  BSYNC B0 ;  /* 0x0000000000007941 */ /* 0x000fea0003800000 */
.L_x_10220:
[----:B------:R-:W-:-:S05]  /*2f7a0*/  IMAD R3, R11, R3, RZ ;  /* 0x000000030b037224 */ /* 0x000fca00078e02ff */
[----:B------:R-:W-:-:S07]  /*2f7b0*/  VIMNMX R8, R8, R3, !PT ;  /* 0x0000000308087248 */ /* 0x000fce0007fe0100 */
.L_x_10219:
        /* <DEDUP_REMOVED lines=35> */
.L_x_10380:
[----:B------:R-:W-:-:S03]  /*2f9f0*/  UMOV UR4, 0xffffffff ;  /* 0xffffffff00047882 */ /* 0x000fc60000000000 */
[----:B------:R-:W-:Y:S05]  /*2fa00*/  BRA.DIV UR4, `(.L_x_10226) ;  /* 0x0000005a04cc7947 */ /* 0x000fea000b800000 */
[----:B------:R-:W-:-:S13]  /*2fa10*/  ELECT P6, URZ, PT ;  /* 0x00000000003f782f */ /* 0x000fda00038c0000 */
.L_x_10383:
        /* <DEDUP_REMOVED lines=11> */
.L_x_10384:
[----:B------:R-:W-:Y:S04]  /*2fad0*/  BSSY B1, `(.L_x_10228) ;  /* 0x000004d000017945 */ /* 0x000fe80003800000 */
[----:B------:R-:W-:Y:S05]  /*2fae0*/  @!P6 BRA `(.L_x_10229) ;  /* 0x00000004002ce947 */ /* 0x000fea0003800000 */
[----:B0-----:R-:W1:Y:S04]  /*2faf0*/  LDL R11, [R1+0x474] ;  /* 0x00047400010b7983 */ /* 0x001e680000100800 */
[----:B------:R-:W2:Y:S01]  /*2fb00*/  LDL R9, [R1+0x47c] ;  /* 0x00047c0001097983 */ /* 0x000ea20000100800 */
[----:B-1----:R-:W-:Y:S01]  /*2fb10*/  IMAD R8, R11, 0x8, R7 ;  /* 0x000000080b087824 */ /* 0x002fe200078e0207 */
[----:B--2---:R-:W-:-:S04]  /*2fb20*/  SHF.L.U32 R9, R9, 0x1f, RZ ;  /* 0x0000001f09097819 */ /* 0x004fc800000006ff */
[----:B------:R-:W0:Y:S02]  /*2fb30*/  SYNCS.PHASECHK.TRANS64.TRYWAIT P0, [R8+URZ+0x324a0], R9 ;  /* 0x0324a009080075a7 */ /* 0x000e24000800017f */
[----:B0-----:R-:W-:Y:S05]  /*2fb40*/  @!P0 BRA `(.L_x_10230) ;  /* 0x0000005800b08947 */ /* 0x001fea0003800000 */
.L_x_10385:
        /* <DEDUP_REMOVED lines=11> */
.L_x_10231:
        /* <DEDUP_REMOVED lines=12> */
[----:B------:R-:W-:-:S04]  /*2fcc0*/  IMAD R11, R3, 0x60, R10 ;  /* 0x00000060030b7824 */ /* 0x000fc800078e020a */
[----:B------:R-:W-:-:S05]  /*2fcd0*/  VIADD R11, R11, 0xffffffa0 ;  /* 0xffffffa00b0b7836 */ /* 0x000fca0000000000 */
[----:B------:R-:W-:-:S03]  /*2fce0*/  R2UR UR11, R11 ;  /* 0x000000000b0b72ca */ /* 0x000fc600000e0000 */
[----:B------:R-:W-:-:S10]  /*2fcf0*/  UIADD3 UR8, UR8, 0x1c400, URZ ;  /* 0x0001c40008087890 */ /* 0x000fd4000fffe03f */
[----:B------:R1:W-:Y:S01]  /*2fd00*/  UTMALDG.4D [UR8], [UR4], desc[UR6] ;  /* 0x00000608040075b4 */ /* 0x0003e20008019000 */
[----:B------:R-:W2:Y:S02]  /*2fd10*/  SYNCS.PHASECHK.TRANS64.TRYWAIT P0, [R8+URZ+0x324c0], R9 ;  /* 0x0324c009080075a7 */ /* 0x000ea4000800017f */
[----:B-12---:R-:W-:Y:S05]  /*2fd20*/  @!P0 BRA `(.L_x_10232) ;  /* 0x00000058004c8947 */ /* 0x006fea0003800000 */
.L_x_10386:
        /* <DEDUP_REMOVED lines=8> */
.L_x_10233:
        /* <DEDUP_REMOVED lines=31> */
.L_x_10229:
[----:B------:R-:W-:Y:S05]  /*2ffa0*/  BSYNC B1 ;  /* 0x0000000000017941 */ /* 0x000fea0003800000 */
.L_x_10228:
[----:B-1----:R-:W2:Y:S04]  /*2ffb0*/  LDL.LU R8, [R1+0x474] ;  /* 0x0004740001087983 */ /* 0x002ea80000300800 */
[----:B0-----:R-:W3:Y:S01]  /*2ffc0*/  LDL.LU R11, [R1+0x47c] ;  /* 0x00047c00010b7983 */ /* 0x001ee20000300800 */
        /* <DEDUP_REMOVED lines=14> */
.L_x_10240:
        /* <DEDUP_REMOVED lines=9> */
.L_x_10387:
        /* <DEDUP_REMOVED lines=11> */
.L_x_10237:
        /* <DEDUP_REMOVED lines=17> */
.L_x_10388:
        /* <DEDUP_REMOVED lines=8> */
.L_x_10239:
        /* <DEDUP_REMOVED lines=31> */
.L_x_10235:
[----:B------:R-:W-:Y:S05]  /*30570*/  BSYNC B1 ;  /* 0x0000000000017941 */ /* 0x000fea0003800000 */
.L_x_10234:
        /* <DEDUP_REMOVED lines=9> */
[----:B------:R-:W-:Y:S01]  /*30610*/  ISETP.GT.AND P0, PT, R3, R2, PT ;  /* 0x000000020300720c */ /* 0x000fe20003f04270 */
[----:B------:R1:W-:Y:S04]  /*30620*/  STL [R1+0x474], R9 ;  /* 0x0004740901007387 */ /* 0x0003e80000100800 */
[----:B------:R1:W-:Y:S08]  /*30630*/  STL [R1+0x47c], R11 ;  /* 0x00047c0b01007387 */ /* 0x0003f00000100800 */
[----:B------:R-:W-:Y:S05]  /*30640*/  @P0 BRA `(.L_x_10240) ;  /* 0xfffffff800980947 */ /* 0x000fea000383ffff */
.L_x_10224:
[----:B------:R-:W-:Y:S05]  /*30650*/  BSYNC B0 ;  /* 0x0000000000007941 */ /* 0x000fea0003800000 */
.L_x_10223:
        /* <DEDUP_REMOVED lines=17> */
.L_x_10243:
[----:B------:R-:W-:-:S13]  /*30770*/  ISETP.NE.AND P1, PT, R3, 0x1, PT ;  /* 0x000000010300780c */ /* 0x000fda0003f25270 */
[----:B------:R-:W2:Y:S02]  /*30780*/  @P1 LDC.64 R4, c[0x0][0xae0] ;  /* 0x0002b800ff041b82 */ /* 0x000ea40000000a00 */
[----:B--2---:R-:W-:-:S05]  /*30790*/  @P1 IMAD.HI.U32 R4, R6, R4, RZ ;  /* 0x0000000406041227 */ /* 0x004fca00078e00ff */
[----:B------:R-:W-:-:S07]  /*307a0*/  @P1 SHF.R.U32.HI R6, RZ, R5, R4 ;  /* 0x00000005ff061219 */ /* 0x000fce0000011604 */
.L_x_10244:
[----:B------:R-:W-:Y:S05]  /*307b0*/  BSYNC B0 ;  /* 0x0000000000007941 */ /* 0x000fea0003800000 */
.L_x_10242:
[----:B------:R-:W-:-:S05]  /*307c0*/  IMAD R5, R6, R3, R3 ;  /* 0x0000000306057224 */ /* 0x000fca00078e0203 */
[----:B------:R-:W-:-:S07]  /*307d0*/  VIMNMX R2, R2, R5, PT ;  /* 0x0000000502027248 */ /* 0x000fce0003fe0100 */
.L_x_10241:
        /* <DEDUP_REMOVED lines=19> */
.L_x_10247:
[----:B------:R-:W-:-:S13]  /*30910*/  ISETP.NE.AND P0, PT, R3, 0x1, PT ;  /* 0x000000010300780c */ /* 0x000fda0003f05270 */
[----:B------:R-:W3:Y:S02]  /*30920*/  @P0 LDC.64 R4, c[0x0][0xae0] ;  /* 0x0002b800ff040b82 */ /* 0x000ee40000000a00 */
[----:B---3--:R-:W-:-:S05]  /*30930*/  @P0 IMAD.HI.U32 R4, R0, R4, RZ ;  /* 0x0000000400040227 */ /* 0x008fca00078e00ff */
[----:B------:R-:W-:-:S07]  /*30940*/  @P0 SHF.R.U32.HI R0, RZ, R5, R4 ;  /* 0x00000005ff000219 */ /* 0x000fce0000011604 */
.L_x_10248:
[----:B------:R-:W-:Y:S05]  /*30950*/  BSYNC B0 ;  /* 0x0000000000007941 */ /* 0x000fea0003800000 */
.L_x_10246:
[----:B------:R-:W-:-:S05]  /*30960*/  IMAD R3, R0, R3, RZ ;  /* 0x0000000300037224 */ /* 0x000fca00078e02ff */
[----:B------:R-:W-:-:S07]  /*30970*/  VIMNMX R2, R2, R3, !PT ;  /* 0x0000000302027248 */ /* 0x000fce0007fe0100 */
.L_x_10245:
        /* <DEDUP_REMOVED lines=25> */
.L_x_10250:
        /* <DEDUP_REMOVED lines=12> */
[----:B01----:R-:W-:Y:S01]  /*30bd0*/  MOV R11, UR5 ;  /* 0x00000005000b7c02 */ /* 0x003fe20008000f00 */
[----:B------:R-:W0:Y:S01]  /*30be0*/  LDC.64 R2, c[0x4][R2] ;  /* 0x0100000002027b82 */ /* 0x000e220000000a00 */
[----:B------:R-:W-:Y:S02]  /*30bf0*/  IMAD.U32 R5, RZ, RZ, UR7 ;  /* 0x00000007ff057e24 */ /* 0x000fe4000f8e00ff */
[----:B--2---:R-:W-:Y:S02]  /*30c00*/  IMAD.U32 R6, RZ, RZ, UR8 ;  /* 0x00000008ff067e24 */ /* 0x004fe4000f8e00ff */
[----:B------:R-:W-:-:S02]  /*30c10*/  IMAD.U32 R7, RZ, RZ, UR9 ;  /* 0x00000009ff077e24 */ /* 0x000fc4000f8e00ff */
[----:B------:R-:W-:Y:S02]  /*30c20*/  IMAD.U32 R10, RZ, RZ, UR4 ;  /* 0x00000004ff0a7e24 */ /* 0x000fe4000f8e00ff */
[----:B------:R-:W-:Y:S02]  /*30c30*/  IMAD.MOV.U32 R8, RZ, RZ, 0x70 ;  /* 0x00000070ff087424 */ /* 0x000fe400078e00ff */
[----:B------:R-:W-:Y:S02]  /*30c40*/  IMAD.MOV.U32 R12, RZ, RZ, 0x1 ;  /* 0x00000001ff0c7424 */ /* 0x000fe400078e00ff */
[----:B------:R-:W-:-:S07]  /*30c50*/  IMAD.MOV.U32 R13, RZ, RZ, RZ ;  /* 0x000000ffff0d7224 */ /* 0x000fce00078e00ff */
[----:B------:R-:W-:-:S07]  /*30c60*/  LEPC R20, `(.L_x_10252) ;  /* 0x000000001014794e */ /* 0x000fce0000000000 */
[----:B0-----:R-:W-:Y:S05]  /*30c70*/  CALL.ABS.NOINC R2 ;  /* 0x0000000002007343 */ /* 0x001fea0003c00000 */
.L_x_10252:
        /* <DEDUP_REMOVED lines=10> */
[----:B------:R-:W-:Y:S01]  /*30d20*/  MOV R12, 0x1 ;  /* 0x00000001000c7802 */ /* 0x000fe20000000f00 */
[----:B------:R-:W-:Y:S02]  /*30d30*/  IMAD.U32 R5, RZ, RZ, UR7 ;  /* 0x00000007ff057e24 */ /* 0x000fe4000f8e00ff */
[----:B--2---:R-:W-:Y:S02]  /*30d40*/  IMAD.U32 R6, RZ, RZ, UR8 ;  /* 0x00000008ff067e24 */ /* 0x004fe4000f8e00ff */
[----:B------:R-:W-:-:S02]  /*30d50*/  IMAD.U32 R7, RZ, RZ, UR9 ;  /* 0x00000009ff077e24 */ /* 0x000fc4000f8e00ff */
[----:B------:R-:W-:Y:S02]  /*30d60*/  IMAD.U32 R10, RZ, RZ, UR4 ;  /* 0x00000004ff0a7e24 */ /* 0x000fe4000f8e00ff */
[----:B01----:R-:W-:Y:S02]  /*30d70*/  IMAD.U32 R11, RZ, RZ, UR5 ;  /* 0x00000005ff0b7e24 */ /* 0x003fe4000f8e00ff */
[----:B------:R-:W-:Y:S02]  /*30d80*/  IMAD.MOV.U32 R8, RZ, RZ, 0x70 ;  /* 0x00000070ff087424 */ /* 0x000fe400078e00ff */
[----:B---3--:R-:W-:-:S07]  /*30d90*/  IMAD.MOV.U32 R13, RZ, RZ, RZ ;  /* 0x000000ffff0d7224 */ /* 0x008fce00078e00ff */
[----:B------:R-:W-:-:S07]  /*30da0*/  LEPC R20, `(.L_x_10254) ;  /* 0x000000001014794e */ /* 0x000fce0000000000 */
[----:B----4-:R-:W-:Y:S05]  /*30db0*/  CALL.ABS.NOINC R2 ;  /* 0x0000000002007343 */ /* 0x010fea0003c00000 */
.L_x_10254:
        /* <DEDUP_REMOVED lines=16> */
.L_x_10253:
[----:B--2---:R-:W2:Y:S01]  /*30ec0*/  LDL.LU R6, [R1+0x490] ;  /* 0x0004900001067983 */ /* 0x004ea20000300800 */
[----:B------:R-:W3:Y:S01]  /*30ed0*/  LDC R0, c[0x0][0x428] ;  /* 0x00010a00ff007b82 */ /* 0x000ee20000000800 */
[----:B------:R-:W-:Y:S01]  /*30ee0*/  ULDC.64 UR4, c[0x0][0xaf0] ;  /* 0x0002bc0000047ab9 */ /* 0x000fe20000000a00 */
[----:B------:R-:W-:Y:S01]  /*30ef0*/  MOV R4, R19 ;  /* 0x0000001300047202 */ /* 0x000fe20000000f00 */
[----:B------:R-:W4:Y:S01]  /*30f00*/  S2R R5, SR_TID.X ;  /* 0x0000000000057919 */ /* 0x000f220000002100 */
        /* <DEDUP_REMOVED lines=20> */
[----:B------:R-:W-:Y:S01]  /*31050*/  VOTEU.ALL UP0, P6 ;  /* 0x00000000003f7886 */ /* 0x000fe20003000000 */
[----:B---3--:R-:W-:Y:S01]  /*31060*/  SEL R2, R19, RZ, !P0 ;  /* 0x000000ff13027207 */ /* 0x008fe20004000000 */
[----:B--2---:R-:W-:-:S07]  /*31070*/  IMAD R17, R17, 0x80, R6 ;  /* 0x0000008011117824 */ /* 0x004fce00078e0206 */
.L_x_10255:
        /* <DEDUP_REMOVED lines=11> */
[----:B------:R-:W3:Y:S01]  /*31130*/  LDC.64 R20, c[0x0][0x3f8] ;  /* 0x0000fe00ff147b82 */ /* 0x000ee20000000a00 */
[----:B------:R-:W-:Y:S02]  /*31140*/  ULDC.64 UR4, c[0x0][0xb00] ;  /* 0x0002c00000047ab9 */ /* 0x000fe40000000a00 */
[----:B---3--:R-:W-:Y:S01]  /*31150*/  LOP3.LUT P0, RZ, R20, UR4, RZ, 0xfc, !PT ;  /* 0x0000000414ff7c12 */ /* 0x008fe2000f80fcff */
[----:B------:R-:W-:-:S03]  /*31160*/  UMOV UR4, 0xffffffff ;  /* 0xffffffff00047882 */ /* 0x000fc60000000000 */
[----:B------:R-:W-:-:S04]  /*31170*/  LOP3.LUT P0, RZ, R21, UR5, RZ, 0xfc, P0 ;  /* 0x0000000515ff7c12 */ /* 0x000fc8000800fcff */
[----:B-----5:R-:W-:Y:S01]  /*31180*/  SEL R6, R4, RZ, !P0 ;  /* 0x000000ff04067207 */ /* 0x020fe20004000000 */
[----:B--2---:R-:W-:Y:S01]  /*31190*/  VIADD R3, R3, 0xffffffff ;  /* 0xffffffff03037836 */ /* 0x004fe20000000000 */
[----:B------:R-:W-:Y:S07]  /*311a0*/  BRA.DIV UR4, `(.L_x_10256) ;  /* 0x0000004604687947 */ /* 0x000fee000b800000 */
.L_x_10391:
[----:B------:R-:W-:Y:S01]  /*311b0*/  UMOV UR4, 0xffffffff ;  /* 0xffffffff00047882 */ /* 0x000fe20000000000 */
[----:B------:R-:W-:Y:S02]  /*311c0*/  SHF.R.S32.HI R8, RZ, 0x1f, R4 ;  /* 0x0000001fff087819 */ /* 0x000fe40000011404 */
[----:B------:R-:W-:Y:S05]  /*311d0*/  BRA.DIV UR4, `(.L_x_10257) ;  /* 0x0000004604907947 */ /* 0x000fea000b800000 */
[----:B------:R-:W-:-:S13]  /*311e0*/  ELECT P6, URZ, PT ;  /* 0x00000000003f782f */ /* 0x000fda00038c0000 */
.L_x_10394:
[----:B------:R-:W-:Y:S05]  /*311f0*/  @!P6 BRA `(.L_x_10258) ;  /* 0x0000000000fce947 */ /* 0x000fea0003800000 */
[----:B------:R-:W-:-:S04]  /*31200*/  ISETP.NE.U32.AND P0, PT, R20, RZ, PT ;  /* 0x000000ff1400720c */ /* 0x000fc80003f05070 */
[----:B------:R-:W-:-:S13]  /*31210*/  ISETP.NE.AND.EX P0, PT, R21, RZ, PT, P0 ;  /* 0x000000ff1500720c */ /* 0x000fda0003f05300 */
[----:B------:R-:W-:Y:S05]  /*31220*/  @!P0 BRA `(.L_x_10259) ;  /* 0x0000000000488947 */ /* 0x000fea0003800000 */
[----:B-1----:R-:W1:Y:S01]  /*31230*/  LDC R9, c[0x0][0x41c] ;  /* 0x00010700ff097b82 */ /* 0x002e620000000800 */
[----:B------:R-:W-:Y:S01]  /*31240*/  IMAD.MOV.U32 R5, RZ, RZ, R3 ;  /* 0x000000ffff057224 */ /* 0x000fe200078e0003 */
        /* <DEDUP_REMOVED lines=14> */
[----:B0-----:R-:W-:-:S05]  /*31330*/  LEA.HI.X R11, R6, R21, R5, 0x2, P0 ;  /* 0x00000015060b7211 */ /* 0x001fca00000f1405 */
[----:B------:R2:W5:Y:S04]  /*31340*/  LDG.E R6, desc[UR56][R10.64] ;  /* 0x000000380a067981 */ /* 0x000568000c1e1900 */
.L_x_10259:
[----:B------:R-:W3:Y:S01]  /*31350*/  LDL R5, [R1+0x470] ;  /* 0x0004700001057983 */ /* 0x000ee20000100800 */
[----:B-1----:R-:W-:-:S03]  /*31360*/  MOV R9, 0x400 ;  /* 0x0000040000097802 */ /* 0x002fc60000000f00 */
[----:B------:R-:W4:Y:S01]  /*31370*/  LDL R7, [R1+0x478] ;  /* 0x0004780001077983 */ /* 0x000f220000100800 */
[----:B--2---:R-:W1:Y:S02]  /*31380*/  S2R R10, SR_CgaCtaId ;  /* 0x00000000000a7919 */ /* 0x004e640000008800 */
[----:B-1----:R-:W-:-:S05]  /*31390*/  LEA R9, R10, R9, 0x18 ;  /* 0x000000090a097211 */ /* 0x002fca00078ec0ff */
[----:B---3--:R-:W-:Y:S01]  /*313a0*/  IMAD R5, R5, 0x8, R9 ;  /* 0x0000000805057824 */ /* 0x008fe200078e0209 */
[----:B----4-:R-:W-:-:S04]  /*313b0*/  SHF.L.U32 R7, R7, 0x1f, RZ ;  /* 0x0000001f07077819 */ /* 0x010fc800000006ff */
[----:B------:R-:W1:Y:S02]  /*313c0*/  SYNCS.PHASECHK.TRANS64.TRYWAIT P0, [R5+URZ+0x32440], R7 ;  /* 0x03244007050075a7 */ /* 0x000e64000800017f */
[----:B-1----:R-:W-:Y:S05]  /*313d0*/  @!P0 BRA `(.L_x_10260) ;  /* 0x0000004400308947 */ /* 0x002fea0003800000 */
.L_x_10395:
        /* <DEDUP_REMOVED lines=11> */
.L_x_10261:
[----:B------:R-:W2:Y:S01]  /*31490*/  LDL R9, [R1+0x470] ;  /* 0x0004700001097983 */ /* 0x000ea20000100800 */
        /* <DEDUP_REMOVED lines=20> */
[----:B--2---:R-:W-:Y:S01]  /*315e0*/  NOP ;  /* 0x0000000000007918 */ /* 0x004fe20000000000 */
.L_x_10258:
        /* <DEDUP_REMOVED lines=26> */
[----:B--2---:R-:W-:Y:S01]  /*31790*/  IMAD.MOV.U32 R2, RZ, RZ, 0x10000 ;  /* 0x00010000ff027424 */ /* 0x004fe200078e00ff */
        /* <DEDUP_REMOVED lines=28> */
.L_x_10263:
[----:B------:R-:W-:Y:S05]  /*31960*/  BSYNC B0 ;  /* 0x0000000000007941 */ /* 0x000fea0003800000 */
.L_x_10262:
[----:B------:R-:W-:-:S04]  /*31970*/  UIADD3 UR52, UR52, 0x1, URZ ;  /* 0x0000000134347890 */ /* 0x000fc8000fffe03f */
[----:B------:R-:W-:-:S04]  /*31980*/  ULEA.HI UR4, UR52, UR52, URZ, 0x1 ;  /* 0x0000003434047291 */ /* 0x000fc8000f8f083f */
[----:B------:R-:W-:-:S04]  /*31990*/  ULOP3.LUT UR4, UR4, 0xfffffffe, URZ, 0xc0, !UPT ;  /* 0xfffffffe04047892 */ /* 0x000fc8000f8ec03f */
[----:B------:R-:W-:-:S06]  /*319a0*/  UIADD3 UR4, UR52, -UR4, URZ ;  /* 0x8000000434047290 */ /* 0x000fcc000fffe03f */
[----:B------:R-:W-:-:S05]  /*319b0*/  IMAD.U32 R2, RZ, RZ, UR4 ;  /* 0x00000004ff027e24 */ /* 0x000fca000f8e00ff */
[----:B------:R-:W-:-:S04]  /*319c0*/  SHF.L.U32 R2, R2, 0x1f, RZ ;  /* 0x0000001f02027819 */ /* 0x000fc800000006ff */
[----:B------:R-:W2:Y:S02]  /*319d0*/  SYNCS.PHASECHK.TRANS64.TRYWAIT P0, [R5+URZ+0x32420], R2 ;  /* 0x03242002050075a7 */ /* 0x000ea4000800017f */
[----:B--2---:R-:W-:Y:S05]  /*319e0*/  @!P0 BRA `(.L_x_10264) ;  /* 0x0000003c00c08947 */ /* 0x004fea0003800000 */
.L_x_10396:
[----:B------:R-:W-:Y:S01]  /*319f0*/  ULDC.64 UR46, c[0x0][0x3f8] ;  /* 0x0000fe00002e7ab9 */ /* 0x000fe20000000a00 */
[----:B------:R-:W-:Y:S01]  /*31a00*/  ULDC.64 UR38, c[0x0][0x408] ;  /* 0x0001020000267ab9 */ /* 0x000fe20000000a00 */
[----:B------:R-:W-:Y:S04]  /*31a10*/  BSSY B0, `(.L_x_10265) ;  /* 0x000003b000007945 */ /* 0x000fe80003800000 */
[----:B------:R-:W-:Y:S05]  /*31a20*/  @!P6 BRA `(.L_x_10266) ;  /* 0x0000000000e4e947 */ /* 0x000fea0003800000 */
[----:B------:R-:W3:Y:S01]  /*31a30*/  LDL R7, [R1+0x470] ;  /* 0x0004700001077983 */ /* 0x000ee20000100800 */
[----:B-1----:R-:W-:-:S03]  /*31a40*/  MOV R9, 0x400 ;  /* 0x0000040000097802 */ /* 0x002fc60000000f00 */
[----:B--2---:R-:W2:Y:S01]  /*31a50*/  LDL R5, [R1+0x478] ;  /* 0x0004780001057983 */ /* 0x004ea20000100800 */
[----:B------:R-:W1:Y:S02]  /*31a60*/  S2R R10, SR_CgaCtaId ;  /* 0x00000000000a7919 */ /* 0x000e640000008800 */
[----:B-1----:R-:W-:-:S04]  /*31a70*/  LEA R9, R10, R9, 0x18 ;  /* 0x000000090a097211 */ /* 0x002fc800078ec0ff */
[----:B---3--:R-:W-:Y:S02]  /*31a80*/  LEA R2, R7, R9, 0x3 ;  /* 0x0000000907027211 */ /* 0x008fe400078e18ff */
[----:B--2---:R-:W-:-:S04]  /*31a90*/  SHF.L.U32 R5, R5, 0x1f, RZ ;  /* 0x0000001f05057819 */ /* 0x004fc800000006ff */
[----:B------:R-:W1:Y:S02]  /*31aa0*/  SYNCS.PHASECHK.TRANS64.TRYWAIT P0, [R2+URZ+0x32460], R5 ;  /* 0x03246005020075a7 */ /* 0x000e64000800017f */
[----:B-1----:R-:W-:Y:S05]  /*31ab0*/  @!P0 BRA `(.L_x_10267) ;  /* 0x0000003c00ac8947 */ /* 0x002fea0003800000 */
.L_x_10397:
        /* <DEDUP_REMOVED lines=11> */
.L_x_10268:
[----:B------:R-:W2:Y:S01]  /*31b70*/  LDL R7, [R1+0x470] ;  /* 0x0004700001077983 */ /* 0x000ea20000100800 */
        /* <DEDUP_REMOVED lines=35> */
[----:B---3--:R-:W-:Y:S01]  /*31db0*/  NOP ;  /* 0x0000000000007918 */ /* 0x008fe20000000000 */
.L_x_10266:
[----:B------:R-:W-:Y:S05]  /*31dc0*/  BSYNC B0 ;  /* 0x0000000000007941 */ /* 0x000fea0003800000 */
.L_x_10265:
[----:B------:R-:W3:Y:S04]  /*31dd0*/  LDL R3, [R1+0x48c] ;  /* 0x00048c0001037983 */ /* 0x000ee80000100800 */
[----:B--2---:R-:W2:Y:S01]  /*31de0*/  LDL R2, [R1+0x484] ;  /* 0x0004840001027983 */ /* 0x004ea20000100800 */
[----:B------:R-:W-:Y:S01]  /*31df0*/  BSSY B0, `(.L_x_10269) ;  /* 0x000016a000007945 */ /* 0x000fe20003800000 */
[----:B---3--:R-:W-:-:S05]  /*31e00*/  VIADD R5, R3, 0xfffffffe ;  /* 0xfffffffe03057836 */ /* 0x008fca0000000000 */
[----:B--2---:R-:W-:-:S13]  /*31e10*/  ISETP.GE.AND P0, PT, R5, R2, PT ;  /* 0x000000020500720c */ /* 0x004fda0003f06270 */
[----:B------:R-:W-:Y:S05]  /*31e20*/  @!P0 BRA `(.L_x_10270) ;  /* 0x0000001400988947 */ /* 0x000fea0003800000 */
[----:B-1----:R-:W-:Y:S01]  /*31e30*/  LOP3.LUT R9, RZ, R2, RZ, 0x33, !PT ;  /* 0x00000002ff097212 */ /* 0x002fe200078e33ff */
[----:B------:R-:W-:Y:S01]  /*31e40*/  IMAD.MOV R2, RZ, RZ, -R3 ;  /* 0x000000ffff027224 */ /* 0x000fe200078e0a03 */
[----:B------:R-:W-:Y:S04]  /*31e50*/  BSSY B1, `(.L_x_10271) ;  /* 0x000007a000017945 */ /* 0x000fe80003800000 */
[----:B------:R-:W-:-:S05]  /*31e60*/  VIADDMNMX R9, R2, 0x1, R9, !PT ;  /* 0x0000000102097846 */ /* 0x000fca0007800109 */
[----:B------:R-:W-:-:S05]  /*31e70*/  IMAD.IADD R2, R3, 0x1, R9 ;  /* 0x0000000103027824 */ /* 0x000fca00078e0209 */
[----:B------:R-:W-:-:S04]  /*31e80*/  LOP3.LUT R2, R2, 0x1, RZ, 0xc0, !PT ;  /* 0x0000000102027812 */ /* 0x000fc800078ec0ff */
[----:B------:R-:W-:-:S13]  /*31e90*/  ISETP.NE.U32.AND P0, PT, R2, 0x1, PT ;  /* 0x000000010200780c */ /* 0x000fda0003f05070 */
[----:B------:R-:W-:Y:S05]  /*31ea0*/  @P0 BRA `(.L_x_10272) ;  /* 0x0000000400d00947 */ /* 0x000fea0003800000 */
[----:B------:R-:W2:Y:S04]  /*31eb0*/  LDL.LU R3, [R1+0x470] ;  /* 0x0004700001037983 */ /* 0x000ea80000300800 */
        /* <DEDUP_REMOVED lines=13> */
[----:B0-----:R-:W0:Y:S01]  /*31f90*/  LDC R11, c[0x0][0x41c] ;  /* 0x00010700ff0b7b82 */ /* 0x001e220000000800 */
        /* <DEDUP_REMOVED lines=16> */
.L_x_10275:
[----:B------:R-:W3:Y:S01]  /*320a0*/  S2R R3, SR_CgaCtaId ;  /* 0x0000000000037919 */ /* 0x000ee20000008800 */
[----:B------:R-:W-:-:S04]  /*320b0*/  MOV R2, 0x400 ;  /* 0x0000040000027802 */ /* 0x000fc80000000f00 */
[----:B---3--:R-:W-:Y:S02]  /*320c0*/  LEA R2, R3, R2, 0x18 ;  /* 0x0000000203027211 */ /* 0x008fe400078ec0ff */
[----:B------:R-:W-:-:S03]  /*320d0*/  SHF.L.U32 R3, R12, 0x1f, RZ ;  /* 0x0000001f0c037819 */ /* 0x000fc600000006ff */
[----:B------:R-:W-:-:S04]  /*320e0*/  IMAD R2, R13, 0x8, R2 ;  /* 0x000000080d027824 */ /* 0x000fc800078e0202 */
[----:B------:R-:W3:Y:S02]  /*320f0*/  SYNCS.PHASECHK.TRANS64.TRYWAIT P0, [R2+URZ+0x32440], R3 ;  /* 0x03244003020075a7 */ /* 0x000ee4000800017f */
[----:B---3--:R-:W-:Y:S05]  /*32100*/  @!P0 BRA `(.L_x_10276) ;  /* 0x00000038002c8947 */ /* 0x008fea0003800000 */
.L_x_10398:
        /* <DEDUP_REMOVED lines=11> */
.L_x_10277:
[----:B----4-:R-:W4:Y:S01]  /*321c0*/  LDL R7, [R1+0x470] ;  /* 0x0004700001077983 */ /* 0x010f220000100800 */
[----:B0-----:R-:W-:-:S03]  /*321d0*/  MOV R11, 0x400 ;  /* 0x00000400000b7802 */ /* 0x001fc60000000f00 */
[----:B------:R-:W2:Y:S01]  /*321e0*/  LDL R10, [R1+0x480] ;  /* 0x00048000010a7983 */ /* 0x000ea20000100800 */
[----:B-1----:R-:W0:Y:S01]  /*321f0*/  S2R R12, SR_CgaCtaId ;  /* 0x00000000000c7919 */ /* 0x002e220000008800 */
        /* <DEDUP_REMOVED lines=16> */
[----:B------:R-:W1:Y:S02]  /*32300*/  SYNCS.PHASECHK.TRANS64.TRYWAIT P0, [R2+URZ+0x32460], R3 ;  /* 0x03246003020075a7 */ /* 0x000e64000800017f */
[----:B01----:R-:W-:Y:S05]  /*32310*/  @!P0 BRA `(.L_x_10278) ;  /* 0x0000003400bc8947 */ /* 0x003fea0003800000 */
.L_x_10399:
        /* <DEDUP_REMOVED lines=8> */
.L_x_10279:
[----:B0--3--:R-:W2:Y:S01]  /*323a0*/  LDL R3, [R1+0x470] ;  /* 0x0004700001037983 */ /* 0x009ea20000100800 */
        /* <DEDUP_REMOVED lines=33> */
.L_x_10274:
[----:B------:R-:W-:Y:S05]  /*325c0*/  BSYNC B2 ;  /* 0x0000000000027941 */ /* 0x000fea0003800000 */
.L_x_10273:
[----:B------:R-:W2:Y:S02]  /*325d0*/  LDL R2, [R1+0x48c] ;  /* 0x00048c0001027983 */ /* 0x000ea40000100800 */
[----:B--2---:R-:W-:-:S07]  /*325e0*/  IADD3 R5, R2, -0x3, RZ ;  /* 0xfffffffd02057810 */ /* 0x004fce0007ffe0ff */
.L_x_10272:
[----:B------:R-:W-:Y:S05]  /*325f0*/  BSYNC B1 ;  /* 0x0000000000017941 */ /* 0x000fea0003800000 */
.L_x_10271:
[----:B------:R-:W2:Y:S01]  /*32600*/  LDL.LU R2, [R1+0x48c] ;  /* 0x00048c0001027983 */ /* 0x000ea20000300800 */
[----:B------:R-:W-:Y:S01]  /*32610*/  VIADD R9, R9, 0xfffffffe ;  /* 0xfffffffe09097836 */ /* 0x000fe20000000000 */
[----:B--2---:R-:W-:-:S04]  /*32620*/  LOP3.LUT R2, RZ, R2, RZ, 0x33, !PT ;  /* 0x00000002ff027212 */ /* 0x004fc800078e33ff */
[----:B------:R-:W-:-:S13]  /*32630*/  ISETP.NE.AND P0, PT, R9, R2, PT ;  /* 0x000000020900720c */ /* 0x000fda0003f05270 */
[----:B------:R-:W-:Y:S05]  /*32640*/  @!P0 BRA `(.L_x_10270) ;  /* 0x0000000c00908947 */ /* 0x000fea0003800000 */
.L_x_10294:
        /* <DEDUP_REMOVED lines=15> */
[----:B------:R-:W-:Y:S01]  /*32740*/  IMAD R7, R8, UR38, RZ ;  /* 0x0000002608077c24 */ /* 0x000fe2000f8e02ff */
[----:B0-----:R-:W-:-:S13]  /*32750*/  ISETP.NE.AND P0, PT, R6, 0x1, PT ;  /* 0x000000010600780c */ /* 0x001fda0003f05270 */
[----:B------:R-:W1:Y:S02]  /*32760*/  @P0 LDC.64 R2, c[0x0][0x420] ;  /* 0x00010800ff020b82 */ /* 0x000e640000000a00 */
[----:B-1----:R-:W-:-:S04]  /*32770*/  @P0 IMAD.HI.U32 R12, R5, R2, RZ ;  /* 0x00000002050c0227 */ /* 0x002fc800078e00ff */
[----:B------:R-:W-:Y:S01]  /*32780*/  IMAD.MOV.U32 R2, RZ, RZ, R5 ;  /* 0x000000ffff027224 */ /* 0x000fe200078e0005 */
[----:B------:R-:W-:-:S04]  /*32790*/  @P0 SHF.R.U32.HI R2, RZ, R3, R12 ;  /* 0x00000003ff020219 */ /* 0x000fc8000001160c */
[--C-:B------:R-:W-:Y:S01]  /*327a0*/  SHF.R.S32.HI R3, RZ, 0x1f, R2.reuse ;  /* 0x0000001fff037819 */ /* 0x100fe20000011402 */
[----:B------:R-:W-:-:S04]  /*327b0*/  IMAD.MOV R11, RZ, RZ, -R2 ;  /* 0x000000ffff0b7224 */ /* 0x000fc800078e0a02 */
[----:B------:R-:W-:Y:S02]  /*327c0*/  IMAD R11, R6, R11, R5 ;  /* 0x0000000b060b7224 */ /* 0x000fe400078e0205 */
[C---:B------:R-:W-:Y:S02]  /*327d0*/  IMAD R6, R4.reuse, UR39, R7 ;  /* 0x0000002704067c24 */ /* 0x040fe4000f8e0207 */
[----:B------:R-:W-:-:S04]  /*327e0*/  IMAD.WIDE.U32 R2, R4, UR38, R2 ;  /* 0x0000002604027c25 */ /* 0x000fc8000f8e0002 */
[----:B------:R-:W-:Y:S01]  /*327f0*/  IMAD.IADD R3, R6, 0x1, R3 ;  /* 0x0000000106037824 */ /* 0x000fe200078e0203 */
[----:B------:R-:W-:-:S04]  /*32800*/  LEA R6, P0, R2, UR46, 0x2 ;  /* 0x0000002e02067c11 */ /* 0x000fc8000f8010ff */
[----:B------:R-:W-:-:S05]  /*32810*/  LEA.HI.X R7, R2, UR47, R3, 0x2, P0 ;  /* 0x0000002f02077c11 */ /* 0x000fca00080f1403 */
[----:B------:R0:W5:Y:S04]  /*32820*/  LDG.E R6, desc[UR56][R6.64] ;  /* 0x0000003806067981 */ /* 0x000168000c1e1900 */
.L_x_10282:
[----:B------:R-:W2:Y:S01]  /*32830*/  S2R R3, SR_CgaCtaId ;  /* 0x0000000000037919 */ /* 0x000ea20000008800 */
[----:B------:R-:W-:-:S04]  /*32840*/  MOV R2, 0x400 ;  /* 0x0000040000027802 */ /* 0x000fc80000000f00 */
[----:B--2---:R-:W-:Y:S02]  /*32850*/  LEA R2, R3, R2, 0x18 ;  /* 0x0000000203027211 */ /* 0x004fe400078ec0ff */
[----:B------:R-:W-:-:S03]  /*32860*/  SHF.L.U32 R3, R10, 0x1f, RZ ;  /* 0x0000001f0a037819 */ /* 0x000fc600000006ff */
[----:B------:R-:W-:-:S04]  /*32870*/  IMAD R2, R9, 0x8, R2 ;  /* 0x0000000809027824 */ /* 0x000fc800078e0202 */
[----:B------:R-:W2:Y:S02]  /*32880*/  SYNCS.PHASECHK.TRANS64.TRYWAIT P0, [R2+URZ+0x32440], R3 ;  /* 0x03244003020075a7 */ /* 0x000ea4000800017f */
[----:B--2---:R-:W-:Y:S05]  /*32890*/  @!P0 BRA `(.L_x_10283) ;  /* 0x0000003000708947 */ /* 0x004fea0003800000 */
.L_x_10400:
        /* <DEDUP_REMOVED lines=11> */
.L_x_10284:
[----:B-1----:R-:W3:Y:S01]  /*32950*/  LDL R12, [R1+0x480] ;  /* 0x00048000010c7983 */ /* 0x002ee20000100800 */
        /* <DEDUP_REMOVED lines=20> */
.L_x_10401:
        /* <DEDUP_REMOVED lines=8> */
.L_x_10286:
        /* <DEDUP_REMOVED lines=33> */
.L_x_10281:
[----:B------:R-:W-:Y:S05]  /*32d30*/  BSYNC B1 ;  /* 0x0000000000017941 */ /* 0x000fea0003800000 */
.L_x_10280:
[----:B------:R-:W-:Y:S01]  /*32d40*/  VIADD R9, R9, 0x1 ;  /* 0x0000000109097836 */ /* 0x000fe20000000000 */
[----:B------:R-:W-:Y:S04]  /*32d50*/  BSSY B1, `(.L_x_10287) ;  /* 0x000006f000017945 */ /* 0x000fe80003800000 */
[----:B------:R-:W-:-:S04]  /*32d60*/  ISETP.NE.AND P0, PT, R9, 0x2, PT ;  /* 0x000000020900780c */ /* 0x000fc80003f05270 */
[----:B------:R-:W-:Y:S02]  /*32d70*/  SEL R3, RZ, 0x1, P0 ;  /* 0x00000001ff037807 */ /* 0x000fe40000000000 */
[----:B-1----:R-:W-:Y:S01]  /*32d80*/  SEL R12, R9, RZ, P0 ;  /* 0x000000ff090c7207 */ /* 0x002fe20000000000 */
[----:B------:R-:W-:Y:S01]  /*32d90*/  VIADD R9, R5, 0xffffffff ;  /* 0xffffffff05097836 */ /* 0x000fe20000000000 */
[----:B0-----:R-:W-:-:S03]  /*32da0*/  LOP3.LUT R11, R10, R3, RZ, 0x3c, !PT ;  /* 0x000000030a0b7212 */ /* 0x001fc600078e3cff */
[----:B------:R0:W-:Y:S04]  /*32db0*/  STL [R1+0x470], R12 ;  /* 0x0004700c01007387 */ /* 0x0001e80000100800 */
[----:B------:R0:W-:Y:S01]  /*32dc0*/  STL [R1+0x478], R11 ;  /* 0x0004780b01007387 */ /* 0x0001e20000100800 */
[----:B------:R-:W-:Y:S05]  /*32dd0*/  @!P6 BRA `(.L_x_10288) ;  /* 0x000000040098e947 */ /* 0x000fea0003800000 */
[----:B------:R-:W-:Y:S02]  /*32de0*/  ISETP.NE.U32.AND P0, PT, RZ, UR46, PT ;  /* 0x0000002eff007c0c */ /* 0x000fe4000bf05070 */
[----:B------:R-:W-:Y:S02]  /*32df0*/  MOV R10, R9 ;  /* 0x00000009000a7202 */ /* 0x000fe40000000f00 */
        /* <DEDUP_REMOVED lines=18> */
.L_x_10289:
[----:B------:R-:W2:Y:S01]  /*32f20*/  S2R R3, SR_CgaCtaId ;  /* 0x0000000000037919 */ /* 0x000ea20000008800 */
[----:B------:R-:W-:-:S04]  /*32f30*/  MOV R2, 0x400 ;  /* 0x0000040000027802 */ /* 0x000fc80000000f00 */
[----:B--2---:R-:W-:Y:S02]  /*32f40*/  LEA R2, R3, R2, 0x18 ;  /* 0x0000000203027211 */ /* 0x004fe400078ec0ff */
[----:B------:R-:W-:-:S03]  /*32f50*/  SHF.L.U32 R3, R11, 0x1f, RZ ;  /* 0x0000001f0b037819 */ /* 0x000fc600000006ff */
[----:B------:R-:W-:-:S04]  /*32f60*/  IMAD R2, R12, 0x8, R2 ;  /* 0x000000080c027824 */ /* 0x000fc800078e0202 */
[----:B------:R-:W2:Y:S02]  /*32f70*/  SYNCS.PHASECHK.TRANS64.TRYWAIT P0, [R2+URZ+0x32440], R3 ;  /* 0x03244003020075a7 */ /* 0x000ea4000800017f */
[----:B--2---:R-:W-:Y:S05]  /*32f80*/  @!P0 BRA `(.L_x_10290) ;  /* 0x0000002800dc8947 */ /* 0x004fea0003800000 */
.L_x_10402:
        /* <DEDUP_REMOVED lines=11> */
.L_x_10291:
[----:B-1----:R-:W3:Y:S01]  /*33040*/  LDL R7, [R1+0x470] ;  /* 0x0004700001077983 */ /* 0x002ee20000100800 */
        /* <DEDUP_REMOVED lines=21> */
.L_x_10403:
        /* <DEDUP_REMOVED lines=8> */
.L_x_10293:
        /* <DEDUP_REMOVED lines=34> */
.L_x_10288:
[----:B------:R-:W-:Y:S05]  /*33440*/  BSYNC B1 ;  /* 0x0000000000017941 */ /* 0x000fea0003800000 */
.L_x_10287:
[----:B------:R-:W2:Y:S01]  /*33450*/  LDL R2, [R1+0x484] ;  /* 0x0004840001027983 */ /* 0x000ea20000100800 */
[----:B------:R-:W-:Y:S01]  /*33460*/  VIADD R5, R5, 0xfffffffe ;  /* 0xfffffffe05057836 */ /* 0x000fe20000000000 */
[----:B--2---:R-:W-:-:S13]  /*33470*/  ISETP.GT.AND P0, PT, R9, R2, PT ;  /* 0x000000020900720c */ /* 0x004fda0003f04270 */
[----:B------:R-:W-:Y:S05]  /*33480*/  @P0 BRA `(.L_x_10294) ;  /* 0xfffffff000700947 */ /* 0x000fea000383ffff */
.L_x_10270:
[----:B------:R-:W-:Y:S05]  /*33490*/  BSYNC B0 ;  /* 0x0000000000007941 */ /* 0x000fea0003800000 */
.L_x_10269:
[----:B------:R-:W2:Y:S01]  /*334a0*/  LDL.LU R3, [R1+0x470] ;  /* 0x0004700001037983 */ /* 0x000ea20000300800 */
        /* <DEDUP_REMOVED lines=8> */
[----:B------:R2:W-:Y:S01]  /*33530*/  STL [R1+0x470], R2 ;  /* 0x0004700201007387 */ /* 0x0005e20000100800 */
        /* <DEDUP_REMOVED lines=13> */
.L_x_10296:
[----:B------:R-:W-:Y:S05]  /*33610*/  BSYNC B0 ;  /* 0x0000000000007941 */ /* 0x000fea0003800000 */
.L_x_10295:
[----:B--2---:R-:W2:Y:S02]  /*33620*/  LDL.LU R2, [R1+0x478] ;  /* 0x0004780001027983 */ /* 0x004ea40000300800 */
[----:B--2---:R-:W-:-:S05]  /*33630*/  LOP3.LUT R2, R2, R0, RZ, 0x3c, !PT ;  /* 0x0000000002027212 */ /* 0x004fca00078e3cff */
[----:B------:R3:W-:Y:S02]  /*33640*/  STL [R1+0x478], R2 ;  /* 0x0004780201007387 */ /* 0x0007e40000100800 */
.L_x_10251:
[----:B------:R-:W-:Y:S05]  /*33650*/  BSYNC B6 ;  /* 0x0000000000067941 */ /* 0x000fea0003800000 */
.L_x_10249:
[----:B------:R-:W-:-:S03]  /*33660*/  UMOV UR4, 0xffffffff ;  /* 0xffffffff00047882 */ /* 0x000fc60000000000 */
[----:B------:R-:W-:Y:S05]  /*33670*/  BRA.DIV UR4, `(.L_x_10297) ;  /* 0x0000002604487947 */ /* 0x000fea000b800000 */
[----:B------:R4:W0:Y:S04]  /*33680*/  SHFL.IDX PT, R4, R16, RZ, 0x1f ;  /* 0x00001fff10047589 */ /* 0x00082800000e0000 */
[----:B------:R-:W0:Y:S02]  /*33690*/  SHFL.IDX PT, R16, R16, 0x1, 0x1f ;  /* 0x00201f0010107f89 */ /* 0x000e2400000e0000 */
.L_x_10407:
[----:B------:R-:W2:Y:S01]  /*336a0*/  S2R R0, SR_TID.X ;  /* 0x0000000000007919 */ /* 0x000ea20000002100 */
[----:B------:R-:W-:Y:S01]  /*336b0*/  ULDC UR4, c[0x0][0xd14] ;  /* 0x0003450000047ab9 */ /* 0x000fe20000000800 */
[----:B------:R-:W-:Y:S01]  /*336c0*/  BSSY B0, `(.L_x_10298) ;  /* 0x000000b000007945 */ /* 0x000fe20003800000 */
[----:B------:R-:W-:Y:S01]  /*336d0*/  IMAD.MOV.U32 R17, RZ, RZ, RZ ;  /* 0x000000ffff117224 */ /* 0x000fe200078e00ff */
[----:B--2---:R-:W-:Y:S01]  /*336e0*/  LOP3.LUT R6, R0, 0x1f, RZ, 0xc0, !PT ;  /* 0x0000001f00067812 */ /* 0x004fe200078ec0ff */
[----:B------:R-:W-:-:S03]  /*336f0*/  IMAD.U32 R0, RZ, RZ, UR4 ;  /* 0x00000004ff007e24 */ /* 0x000fc6000f8e00ff */
[C---:B------:R-:W-:Y:S01]  /*33700*/  ISETP.NE.AND P0, PT, R6.reuse, 0x1f, PT ;  /* 0x0000001f0600780c */ /* 0x040fe20003f05270 */
[----:B------:R-:W-:-:S05]  /*33710*/  IMAD.IADD R5, R6, 0x1, R19 ;  /* 0x0000000106057824 */ /* 0x000fca00078e0213 */
[----:B------:R-:W-:-:S13]  /*33720*/  ISETP.GE.OR P0, PT, R5, R0, !P0 ;  /* 0x000000000500720c */ /* 0x000fda0004706670 */
[----:B------:R-:W-:Y:S05]  /*33730*/  @P0 BRA `(.L_x_10299) ;  /* 0x00000000000c0947 */ /* 0x000fea0003800000 */
[----:B---3--:R-:W2:Y:S02]  /*33740*/  LDC.64 R2, c[0x0][0xd58] ;  /* 0x00035600ff027b82 */ /* 0x008ea40000000a00 */
[----:B--2---:R-:W-:-:S05]  /*33750*/  IMAD.WIDE R2, R5, 0x4, R2 ;  /* 0x0000000405027825 */ /* 0x004fca00078e0202 */
[----:B------:R2:W5:Y:S02]  /*33760*/  LDG.E R17, desc[UR56][R2.64] ;  /* 0x0000003802117981 */ /* 0x000564000c1e1900 */
.L_x_10299:
[----:B------:R-:W-:Y:S05]  /*33770*/  BSYNC B0 ;  /* 0x0000000000007941 */ /* 0x000fea0003800000 */
.L_x_10298:
[----:B------:R-:W-:-:S03]  /*33780*/  UMOV UR4, 0xffffffff ;  /* 0xffffffff00047882 */ /* 0x000fc60000000000 */
[----:B------:R-:W-:Y:S05]  /*33790*/  BRA.DIV UR4, `(.L_x_10300) ;  /* 0x00000026044c7947 */ /* 0x000fea000b800000 */
[----:B-----5:R-:W0:Y:S01]  /*337a0*/  SHFL.UP PT, R14, R17, 0x1, RZ ;  /* 0x04200000110e7989 */ /* 0x020e2200000e00ff */
[C---:B------:R-:W-:Y:S02]  /*337b0*/  ISETP.NE.AND P0, PT, R6.reuse, RZ, PT ;  /* 0x000000ff0600720c */ /* 0x040fe40003f05270 */
[----:B------:R-:W-:Y:S02]  /*337c0*/  ISETP.GE.U32.AND P1, PT, R6, 0x2, PT ;  /* 0x000000020600780c */ /* 0x000fe40003f26070 */
[----:B0-----:R-:W-:Y:S02]  /*337d0*/  SEL R14, R14, RZ, P0 ;  /* 0x000000ff0e0e7207 */ /* 0x001fe40000000000 */
[----:B------:R-:W-:Y:S02]  /*337e0*/  ISETP.GE.U32.AND P0, PT, R6, 0x4, PT ;  /* 0x000000040600780c */ /* 0x000fe40003f06070 */
[----:B-1----:R-:W-:-:S05]  /*337f0*/  IADD3 R13, R17, R14, RZ ;  /* 0x0000000e110d7210 */ /* 0x002fca0007ffe0ff */
[----:B------:R-:W2:Y:S02]  /*33800*/  SHFL.UP PT, R14, R13, 0x2, RZ ;  /* 0x044000000d0e7989 */ /* 0x000ea400000e00ff */
[----:B--23--:R-:W-:Y:S02]  /*33810*/  SEL R2, R14, RZ, P1 ;  /* 0x000000ff0e027207 */ /* 0x00cfe40000800000 */
        /* <DEDUP_REMOVED lines=13> */
.L_x_10415:
[----:B------:R-:W-:Y:S02]  /*338f0*/  ULDC UR4, c[0x0][0xd10] ;  /* 0x0003440000047ab9 */ /* 0x000fe40000000800 */
[----:B------:R-:W-:-:S04]  /*33900*/  IMAD.U32 R5, RZ, RZ, UR4 ;  /* 0x00000004ff057e24 */ /* 0x000fc8000f8e00ff */
[----:B-1----:R-:W-:-:S04]  /*33910*/  IMAD R3, R14, R5, RZ ;  /* 0x000000050e037224 */ /* 0x002fc800078e02ff */
[----:B----4-:R-:W-:-:S05]  /*33920*/  IMAD.IADD R16, R16, 0x1, R3 ;  /* 0x0000000110107824 */ /* 0x010fca00078e0203 */
[----:B------:R-:W-:-:S13]  /*33930*/  ISETP.GT.AND P0, PT, R16, R4, PT ;  /* 0x000000041000720c */ /* 0x000fda0003f04270 */
[----:B------:R-:W-:Y:S05]  /*33940*/  @P0 BRA `(.L_x_10301) ;  /* 0x0000000000b40947 */ /* 0x000fea0003800000 */
[----:B------:R-:W1:Y:S02]  /*33950*/  LDC R0, c[0x0][0xd14] ;  /* 0x00034500ff007b82 */ /* 0x000e640000000800 */
.L_x_10306:
        /* <DEDUP_REMOVED lines=14> */
.L_x_10304:
[----:B------:R-:W-:Y:S05]  /*33a40*/  BSYNC B0 ;  /* 0x0000000000007941 */ /* 0x000fea0003800000 */
.L_x_10303:
        /* <DEDUP_REMOVED lines=23> */
.L_x_10423:
[----:B------:R-:W-:Y:S02]  /*33bc0*/  ULDC UR4, c[0x0][0xd10] ;  /* 0x0003440000047ab9 */ /* 0x000fe40000000800 */
[----:B------:R-:W-:-:S04]  /*33bd0*/  IMAD.U32 R5, RZ, RZ, UR4 ;  /* 0x00000004ff057e24 */ /* 0x000fc8000f8e00ff */
[----:B-1----:R-:W-:-:S04]  /*33be0*/  IMAD R3, R14, R5, RZ ;  /* 0x000000050e037224 */ /* 0x002fc800078e02ff */
[----:B------:R-:W-:-:S05]  /*33bf0*/  IMAD.IADD R16, R3, 0x1, R16 ;  /* 0x0000000103107824 */ /* 0x000fca00078e0210 */
[----:B------:R-:W-:-:S13]  /*33c00*/  ISETP.GT.AND P0, PT, R16, R4, PT ;  /* 0x000000041000720c */ /* 0x000fda0003f04270 */
[----:B------:R-:W-:Y:S05]  /*33c10*/  @!P0 BRA `(.L_x_10306) ;  /* 0xfffffffc00508947 */ /* 0x000fea000383ffff */
.L_x_10301:
        /* <DEDUP_REMOVED lines=8> */
.L_x_10427:
[----:B------:R-:W-:Y:S01]  /*33ca0*/  ISETP.NE.AND P0, PT, R3, RZ, PT ;  /* 0x000000ff0300720c */ /* 0x000fe20003f05270 */
[----:B------:R-:W-:-:S12]  /*33cb0*/  IMAD.MOV.U32 R7, RZ, RZ, RZ ;  /* 0x000000ffff077224 */ /* 0x000fd800078e00ff */
[----:B------:R-:W-:Y:S05]  /*33cc0*/  @!P0 BRA `(.L_x_10308) ;  /* 0x0000000000108947 */ /* 0x000fea0003800000 */
[----:B------:R-:W-:Y:S01]  /*33cd0*/  UMOV UR4, 0xffffffff ;  /* 0xffffffff00047882 */ /* 0x000fe20000000000 */
[----:B------:R-:W-:Y:S02]  /*33ce0*/  VIADD R12, R6, 0xffffffff ;  /* 0xffffffff060c7836 */ /* 0x000fe40000000000 */
[----:B------:R-:W-:Y:S05]  /*33cf0*/  BRA.DIV UR4, `(.L_x_10309) ;  /* 0x0000002604dc7947 */ /* 0x000fea000b800000 */
[----:B------:R3:W4:Y:S02]  /*33d00*/  SHFL.IDX PT, R7, R2, R12, 0x1f ;  /* 0x00001f0c02077589 */ /* 0x00072400000e0000 */
.L_x_10308:
[----:B0--3--:R-:W0:Y:S01]  /*33d10*/  LDC.64 R2, c[0x0][0xd68] ;  /* 0x00035a00ff027b82 */ /* 0x009e220000000a00 */
[----:B------:R-:W-:-:S04]  /*33d20*/  IMAD.IADD R19, R6, 0x1, R19 ;  /* 0x0000000106137824 */ /* 0x000fc800078e0213 */
[----:B0-----:R-:W-:-:S05]  /*33d30*/  IMAD.WIDE R2, R19, 0x4, R2 ;  /* 0x0000000413027825 */ /* 0x001fca00078e0202 */
[----:B------:R0:W1:Y:S01]  /*33d40*/  LDG.E R8, desc[UR56][R2.64] ;  /* 0x0000003802087981 */ /* 0x000062000c1e1900 */
[----:B----4-:R-:W-:-:S05]  /*33d50*/  IMAD R16, R7, R5, R16 ;  /* 0x0000000507107224 */ /* 0x010fca00078e0210 */
[----:B------:R-:W-:Y:S01]  /*33d60*/  IADD3 R7, R4, -R16, RZ ;  /* 0x8000001004077210 */ /* 0x000fe20007ffe0ff */
        /* <DEDUP_REMOVED lines=42> */
[----:B------:R-:W-:-:S04]  /*34010*/  IABS R9, R8 ;  /* 0x0000000800097213 */ /* 0x000fc80000000000 */
[----:B------:R-:W-:Y:S01]  /*34020*/  IADD3 R2, RZ, -R9, RZ ;  /* 0x80000009ff027210 */ /* 0x000fe20007ffe0ff */
        /* <DEDUP_REMOVED lines=17> */
.L_x_10302:
[----:B------:R-:W-:Y:S01]  /*34140*/  UMOV UR4, URZ ;  /* 0x0000003f00047c82 */ /* 0x000fe20008000000 */
[----:B------:R-:W-:Y:S01]  /*34150*/  UMOV UR5, URZ ;  /* 0x0000003f00057c82 */ /* 0x000fe20008000000 */
[----:B------:R-:W-:Y:S01]  /*34160*/  ULDC UR6, c[0x0][0xd14] ;  /* 0x0003450000067ab9 */ /* 0x000fe20000000800 */
[----:B------:R-:W-:Y:S02]  /*34170*/  IMAD.MOV.U32 R16, RZ, RZ, R4 ;  /* 0x000000ffff107224 */ /* 0x000fe400078e0004 */
[----:B------:R-:W-:Y:S02]  /*34180*/  IMAD.U32 R17, RZ, RZ, UR4 ;  /* 0x00000004ff117e24 */ /* 0x000fe4000f8e00ff */
[----:B------:R-:W-:Y:S02]  /*34190*/  IMAD.U32 R18, RZ, RZ, UR5 ;  /* 0x00000005ff127e24 */ /* 0x000fe4000f8e00ff */
[----:B------:R-:W-:-:S07]  /*341a0*/  IMAD.U32 R19, RZ, RZ, UR6 ;  /* 0x00000006ff137e24 */ /* 0x000fce000f8e00ff */
.L_x_10310:
        /* <DEDUP_REMOVED lines=12> */
.L_x_10211:
[----:B------:R-:W3:Y:S01]  /*34270*/  S2R R3, SR_CgaCtaId ;  /* 0x0000000000037919 */ /* 0x000ee20000008800 */
[----:B------:R-:W-:Y:S01]  /*34280*/  UIADD3 UR4, UR52, 0x1, URZ ;  /* 0x0000000134047890 */ /* 0x000fe2000fffe03f */
[----:B-1----:R-:W-:-:S03]  /*34290*/  MOV R0, 0x400 ;  /* 0x0000040000007802 */ /* 0x002fc60000000f00 */
[----:B------:R-:W-:-:S04]  /*342a0*/  ULEA.HI UR5, UR4, UR4, URZ, 0x1 ;  /* 0x0000000404057291 */ /* 0x000fc8000f8f083f */
[----:B------:R-:W-:-:S04]  /*342b0*/  ULOP3.LUT UR5, UR5, 0xfffffffe, URZ, 0xc0, !UPT ;  /* 0xfffffffe05057892 */ /* 0x000fc8000f8ec03f */
[----:B------:R-:W-:Y:S01]  /*342c0*/  UIADD3 UR5, UR4, -UR5, URZ ;  /* 0x8000000504057290 */ /* 0x000fe2000fffe03f */
[----:B---3--:R-:W-:-:S05]  /*342d0*/  LEA R0, R3, R0, 0x18 ;  /* 0x0000000003007211 */ /* 0x008fca00078ec0ff */
[----:B------:R-:W-:-:S04]  /*342e0*/  MOV R3, UR5 ;  /* 0x0000000500037c02 */ /* 0x000fc80008000f00 */
[----:B------:R-:W-:-:S04]  /*342f0*/  SHF.L.U32 R3, R3, 0x1f, RZ ;  /* 0x0000001f03037819 */ /* 0x000fc800000006ff */
[----:B------:R-:W1:Y:S02]  /*34300*/  SYNCS.PHASECHK.TRANS64.TRYWAIT P0, [R0+URZ+0x32420], R3 ;  /* 0x03242003000075a7 */ /* 0x000e64000800017f */
[----:B-1----:R-:W-:Y:S05]  /*34310*/  @!P0 BRA `(.L_x_10312) ;  /* 0x00000020007c8947 */ /* 0x002fea0003800000 */
.L_x_10430:
[----:B------:R-:W-:-:S03]  /*34320*/  UMOV UR4, 0xffffffff ;  /* 0xffffffff00047882 */ /* 0x000fc60000000000 */
[----:B------:R-:W-:Y:S05]  /*34330*/  BRA.DIV UR4, `(.L_x_10313) ;  /* 0x0000002204887947 */ /* 0x000fea000b800000 */
[----:B--2---:R-:W2:Y:S02]  /*34340*/  S2R R2, SR_TID.X ;  /* 0x0000000000027919 */ /* 0x004ea40000002100 */
[----:B--2---:R-:W-:-:S04]  /*34350*/  SHF.R.U32.HI R2, RZ, 0x5, R2 ;  /* 0x00000005ff027819 */ /* 0x004fc80000011602 */
[----:B------:R-:W-:-:S05]  /*34360*/  LOP3.LUT R2, R2, 0x3, RZ, 0xc0, !PT ;  /* 0x0000000302027812 */ /* 0x000fca00078ec0ff */
[----:B------:R2:W3:Y:S02]  /*34370*/  SHFL.IDX PT, R14, R2, RZ, 0x1f ;  /* 0x00001fff020e7589 */ /* 0x0004e400000e0000 */
.L_x_10433:
[----:B---3--:R-:W-:-:S13]  /*34380*/  ISETP.NE.AND P0, PT, R14, RZ, PT ;  /* 0x000000ff0e00720c */ /* 0x008fda0003f05270 */
[----:B------:R-:W-:Y:S05]  /*34390*/  @P0 BRA `(.L_x_9981) ;  /* 0x0000000000940947 */ /* 0x000fea0003800000 */
[----:B------:R-:W-:-:S03]  /*343a0*/  UMOV UR4, 0xffffffff ;  /* 0xffffffff00047882 */ /* 0x000fc60000000000 */
[----:B------:R-:W-:Y:S05]  /*343b0*/  BRA.DIV UR4, `(.L_x_10314) ;  /* 0x00000022049c7947 */ /* 0x000fea000b800000 */
[----:B------:R-:W-:-:S13]  /*343c0*/  ELECT P6, URZ, PT ;  /* 0x00000000003f782f */ /* 0x000fda00038c0000 */
.L_x_10436:
[----:B------:R-:W-:Y:S05]  /*343d0*/  @!P6 BRA `(.L_x_9981) ;  /* 0x000000000084e947 */ /* 0x000fea0003800000 */
[----:B------:R-:W-:-:S06]  /*343e0*/  ULOP3.LUT UR4, UR50, 0x2, URZ, 0xfc, !UPT ;  /* 0x0000000232047892 */ /* 0x000fcc000f8efc3f */
[----:B--2---:R-:W-:-:S05]  /*343f0*/  IMAD.U32 R2, RZ, RZ, UR4 ;  /* 0x00000004ff027e24 */ /* 0x004fca000f8e00ff */
[----:B------:R-:W-:-:S13]  /*34400*/  ISETP.NE.AND P2, PT, R2, 0x3, PT ;  /* 0x000000030200780c */ /* 0x000fda0003f45270 */
[----:B------:R-:W-:Y:S05]  /*34410*/  @!P2 BRA `(.L_x_10315) ;  /* 0x000000000004a947 */ /* 0x000fea0003800000 */
[----:B------:R-:W-:Y:S01]  /*34420*/  BPT.TRAP 0x1 ;  /* 0x000000040000795c */ /* 0x000fe20000300000 */
.L_x_10315:
        /* <DEDUP_REMOVED lines=14> */
.L_x_10437:
[----:B------:R-:W2:Y:S02]  /*34510*/  SYNCS.PHASECHK.TRANS64.TRYWAIT P0, [R7+URZ], R2 ;  /* 0x00000002070075a7 */ /* 0x000ea4000800017f */
[----:B--2---:R-:W-:Y:S05]  /*34520*/  @!P0 BRA `(.L_x_10317) ;  /* 0x0000002000748947 */ /* 0x004fea0003800000 */
.L_x_10438:
[----:B------:R-:W-:Y:S05]  /*34530*/  @!P2 BRA `(.L_x_10318) ;  /* 0x000000000004a947 */ /* 0x000fea0003800000 */
[----:B------:R-:W-:Y:S01]  /*34540*/  BPT.TRAP 0x1 ;  /* 0x000000040000795c */ /* 0x000fe20000300000 */
.L_x_10318:
[----:B------:R-:W3:Y:S01]  /*34550*/  LDL.LU R4, [R1+0x470] ;  /* 0x0004700001047983 */ /* 0x000ee20000300800 */
[----:B------:R-:W-:-:S04]  /*34560*/  VIADD R0, R0, 0x32460 ;  /* 0x0003246000007836 */ /* 0x000fc80000000000 */
[----:B---3--:R-:W-:-:S04]  /*34570*/  IMAD R4, R4, 0x8, R0 ;  /* 0x0000000804047824 */ /* 0x008fc800078e0200 */
[----:B------:R-:W3:Y:S02]  /*34580*/  SYNCS.PHASECHK.TRANS64.TRYWAIT P0, [R4+URZ], R5 ;  /* 0x00000005040075a7 */ /* 0x000ee4000800017f */
[----:B---3--:R-:W-:Y:S05]  /*34590*/  @!P0 BRA `(.L_x_10319) ;  /* 0x00000020006c8947 */ /* 0x008fea0003800000 */
.L_x_10439:
[----:B------:R-:W-:-:S07]  /*345a0*/  IMAD R3, R3, 0x8, R0 ;  /* 0x0000000803037824 */ /* 0x000fce00078e0200 */
.L_x_10320:
[----:B----4-:R4:W0:Y:S02]  /*345b0*/  SYNCS.PHASECHK.TRANS64.TRYWAIT P0, [R3+URZ], R2 ;  /* 0x00000002030075a7 */ /* 0x010824000800017f */
[----:B0-----:R-:W-:Y:S05]  /*345c0*/  @!P0 NANOSLEEP.SYNCS 0x989680 ;  /* 0x009896800000895d */ /* 0x001fea0003900000 */
[----:B------:R-:W0:Y:S02]  /*345d0*/  @!P0 SYNCS.PHASECHK.TRANS64 P0, [R3+URZ], R2 ;  /* 0x00000002030085a7 */ /* 0x000e24000800007f */
[----:B0-----:R-:W-:Y:S05]  /*345e0*/  @!P0 BRA `(.L_x_10320) ;  /* 0xfffffffc00f08947 */ /* 0x001fea000383ffff */
.L_x_9981:
[----:B------:R-:W-:Y:S05]  /*345f0*/  BSYNC B7 ;  /* 0x0000000000077941 */ /* 0x000fea0003800000 */
.L_x_9978:
[----:B------:R-:W-:Y:S05]  /*34600*/  EXIT ;  /* 0x000000000000794d */ /* 0x000fea0003800000 */
.L_x_10007:
[----:B0-----:R0:W1:Y:S02]  /*34610*/  SYNCS.PHASECHK.TRANS64.TRYWAIT P6, [R86+URZ+0x32490], R107 ;  /* 0x0324906b560075a7 */ /* 0x00106400080c017f */
[----:B-1----:R-:W-:Y:S05]  /*34620*/  @!P6 NANOSLEEP.SYNCS 0x989680 ;  /* 0x009896800000e95d */ /* 0x002fea0003900000 */
[----:B------:R-:W1:Y:S02]  /*34630*/  @!P6 SYNCS.PHASECHK.TRANS64 P6, [R86+URZ+0x32490], R107 ;  /* 0x0324906b5600e5a7 */ /* 0x000e6400080c007f */
[----:B-1----:R-:W-:Y:S05]  /*34640*/  @!P6 BRA `(.L_x_10007) ;  /* 0xfffffffc00f0e947 */ /* 0x002fea000383ffff */
[----:B------:R-:W-:Y:S05]  /*34650*/  BRA `(.L_x_10321) ;  /* 0xfffffce8003c7947 */ /* 0x000fea000383ffff */
.L_x_10025:
[----:B0-----:R0:W1:Y:S02]  /*34660*/  SYNCS.PHASECHK.TRANS64.TRYWAIT P5, [R86+URZ+0x32490], R107 ;  /* 0x0324906b560075a7 */ /* 0x00106400080a017f */
[----:B-1----:R-:W-:Y:S05]  /*34670*/  @!P5 NANOSLEEP.SYNCS 0x989680 ;  /* 0x009896800000d95d */ /* 0x002fea0003900000 */
[----:B------:R-:W1:Y:S02]  /*34680*/  @!P5 SYNCS.PHASECHK.TRANS64 P5, [R86+URZ+0x32490], R107 ;  /* 0x0324906b5600d5a7 */ /* 0x000e6400080a007f */
[----:B-1----:R-:W-:Y:S05]  /*34690*/  @!P5 BRA `(.L_x_10025) ;  /* 0xfffffffc00f0d947 */ /* 0x002fea000383ffff */
[----:B------:R-:W-:Y:S05]  /*346a0*/  BRA `(.L_x_10322) ;  /* 0xfffffcf8008c7947 */ /* 0x000fea000383ffff */
.L_x_10034:
[----:B0-----:R0:W1:Y:S02]  /*346b0*/  SYNCS.PHASECHK.TRANS64.TRYWAIT P4, [R86+URZ+0x32490], R107 ;  /* 0x0324906b560075a7 */ /* 0x001064000808017f */
[----:B-1----:R-:W-:Y:S05]  /*346c0*/  @!P4 NANOSLEEP.SYNCS 0x989680 ;  /* 0x009896800000c95d */ /* 0x002fea0003900000 */
[----:B------:R-:W1:Y:S02]  /*346d0*/  @!P4 SYNCS.PHASECHK.TRANS64 P4, [R86+URZ+0x32490], R107 ;  /* 0x0324906b5600c5a7 */ /* 0x000e64000808007f */
[----:B-1----:R-:W-:Y:S05]  /*346e0*/  @!P4 BRA `(.L_x_10034) ;  /* 0xfffffffc00f0c947 */ /* 0x002fea000383ffff */
[----:B------:R-:W-:Y:S05]  /*346f0*/  BRA `(.L_x_10323) ;  /* 0xfffffd0800647947 */ /* 0x000fea000383ffff */
.L_x_10040:
[----:B--2---:R2:W3:Y:S02]  /*34700*/  SYNCS.PHASECHK.TRANS64.TRYWAIT P3, [R86+URZ+0x324b0], R107 ;  /* 0x0324b06b560075a7 */ /* 0x0044e4000806017f */
[----:B---3--:R-:W-:Y:S05]  /*34710*/  @!P3 NANOSLEEP.SYNCS 0x989680 ;  /* 0x009896800000b95d */ /* 0x008fea0003900000 */
[----:B------:R-:W3:Y:S02]  /*34720*/  @!P3 SYNCS.PHASECHK.TRANS64 P3, [R86+URZ+0x324b0], R107 ;  /* 0x0324b06b5600b5a7 */ /* 0x000ee4000806007f */
[----:B---3--:R-:W-:Y:S05]  /*34730*/  @!P3 BRA `(.L_x_10040) ;  /* 0xfffffffc00f0b947 */ /* 0x008fea000383ffff */
[----:B------:R-:W-:Y:S05]  /*34740*/  BRA `(.L_x_10324) ;  /* 0xfffffd0800f47947 */ /* 0x000fea000383ffff */
.L_x_10056:
        /* <DEDUP_REMOVED lines=8> */
.L_x_10326:
[----:B------:R-:W-:Y:S05]  /*347d0*/  BSYNC B0 ;  /* 0x0000000000007941 */ /* 0x000fea0003800000 */
.L_x_10325:
[----:B------:R-:W-:Y:S05]  /*347e0*/  BRA `(.L_x_10327) ;  /* 0xfffffd1c00247947 */ /* 0x000fea000383ffff */
.L_x_10072:
[----:B------:R-:W-:Y:S01]  /*347f0*/  BSSY B1, `(.L_x_10328) ;  /* 0x0000008000017945 */ /* 0x000fe20003800000 */
[----:B------:R-:W-:Y:S02]  /*34800*/  IMAD.MOV.U32 R13, RZ, RZ, R5 ;  /* 0x000000ffff0d7224 */ /* 0x000fe400078e0005 */
[----:B------:R-:W-:Y:S02]  /*34810*/  IMAD.MOV.U32 R12, RZ, RZ, RZ ;  /* 0x000000ffff0c7224 */ /* 0x000fe400078e00ff */
[----:B------:R-:W-:Y:S02]  /*34820*/  IMAD.MOV.U32 R11, RZ, RZ, 0x1c1f ;  /* 0x00001c1fff0b7424 */ /* 0x000fe400078e00ff */
[----:B01----:R-:W-:-:S07]  /*34830*/  IMAD.MOV.U32 R15, RZ, RZ, -0x1 ;  /* 0xffffffffff0f7424 */ /* 0x003fce00078e00ff */
[----:B------:R-:W-:Y:S05]  /*34840*/  WARPSYNC.COLLECTIVE R15, `(.L_x_10329) ;  /* 0x000000000f087348 */ /* 0x000fea0003c00000 */
[----:B------:R0:W1:Y:S02]  /*34850*/  SHFL.IDX P6, R14, R13, R12, R11 ;  /* 0x0000000c0d0e7389 */ /* 0x00006400000c000b */
[----:B01----:R-:W-:Y:S01]  /*34860*/  ENDCOLLECTIVE ;  /* 0x000000000000791b */ /* 0x003fe20003800000 */
.L_x_10329:
[----:B------:R-:W-:Y:S05]  /*34870*/  BSYNC B1 ;  /* 0x0000000000017941 */ /* 0x000fea0003800000 */
.L_x_10328:
[----:B------:R-:W-:Y:S05]  /*34880*/  BRA `(.L_x_10330) ;  /* 0xfffffd2c00ac7947 */ /* 0x000fea000383ffff */
.L_x_10073:
        /* <DEDUP_REMOVED lines=8> */
.L_x_10332:
[----:B------:R-:W-:Y:S05]  /*34910*/  BSYNC B1 ;  /* 0x0000000000017941 */ /* 0x000fea0003800000 */
.L_x_10331:
[----:B------:R-:W-:Y:S05]  /*34920*/  BRA `(.L_x_10333) ;  /* 0xfffffd2c008c7947 */ /* 0x000fea000383ffff */
.L_x_10074:
[----:B------:R-:W-:Y:S01]  /*34930*/  BSSY B1, `(.L_x_10334) ;  /* 0x0000008000017945 */ /* 0x000fe20003800000 */
[----:B------:R-:W-:Y:S01]  /*34940*/  IMAD.MOV.U32 R13, RZ, RZ, R3 ;  /* 0x000000ffff0d7224 */ /* 0x000fe200078e0003 */
[----:B01----:R-:W-:Y:S01]  /*34950*/  MOV R15, 0xffffffff ;  /* 0xffffffff000f7802 */ /* 0x003fe20000000f00 */
[----:B------:R-:W-:Y:S02]  /*34960*/  IMAD.MOV.U32 R12, RZ, RZ, RZ ;  /* 0x000000ffff0c7224 */ /* 0x000fe400078e00ff */
[----:B------:R-:W-:-:S07]  /*34970*/  IMAD.MOV.U32 R11, RZ, RZ, 0x1c1f ;  /* 0x00001c1fff0b7424 */ /* 0x000fce00078e00ff */
[----:B------:R-:W-:Y:S05]  /*34980*/  WARPSYNC.COLLECTIVE R15, `(.L_x_10335) ;  /* 0x000000000f087348 */ /* 0x000fea0003c00000 */
[----:B------:R0:W1:Y:S02]  /*34990*/  SHFL.IDX P6, R14, R13, R12, R11 ;  /* 0x0000000c0d0e7389 */ /* 0x00006400000c000b */
[----:B01----:R-:W-:Y:S01]  /*349a0*/  ENDCOLLECTIVE ;  /* 0x000000000000791b */ /* 0x003fe20003800000 */
.L_x_10335:
[----:B------:R-:W-:Y:S05]  /*349b0*/  BSYNC B1 ;  /* 0x0000000000017941 */ /* 0x000fea0003800000 */
.L_x_10334:
[----:B------:R-:W-:Y:S05]  /*349c0*/  BRA `(.L_x_10336) ;  /* 0xfffffd2c006c7947 */ /* 0x000fea000383ffff */
.L_x_10075:
        /* <DEDUP_REMOVED lines=8> */
.L_x_10338:
[----:B------:R-:W-:Y:S05]  /*34a50*/  BSYNC B1 ;  /* 0x0000000000017941 */ /* 0x000fea0003800000 */
.L_x_10337:
[----:B------:R-:W-:Y:S05]  /*34a60*/  BRA `(.L_x_10339) ;  /* 0xfffffd2c004c7947 */ /* 0x000fea000383ffff */
.L_x_10076:
[----:B------:R-:W-:Y:S01]  /*34a70*/  BSSY B1, `(.L_x_10340) ;  /* 0x0000008000017945 */ /* 0x000fe20003800000 */
[----:B------:R-:W-:Y:S02]  /*34a80*/  IMAD.MOV.U32 R13, RZ, RZ, R5 ;  /* 0x000000ffff0d7224 */ /* 0x000fe400078e0005 */
[----:B------:R-:W-:Y:S02]  /*34a90*/  IMAD.MOV.U32 R12, RZ, RZ, 0x1 ;  /* 0x00000001ff0c7424 */ /* 0x000fe400078e00ff */
[----:B------:R-:W-:Y:S02]  /*34aa0*/  IMAD.MOV.U32 R11, RZ, RZ, 0x1c1f ;  /* 0x00001c1fff0b7424 */ /* 0x000fe400078e00ff */
[----:B01----:R-:W-:-:S07]  /*34ab0*/  IMAD.MOV.U32 R15, RZ, RZ, -0x1 ;  /* 0xffffffffff0f7424 */ /* 0x003fce00078e00ff */
[----:B------:R-:W-:Y:S05]  /*34ac0*/  WARPSYNC.COLLECTIVE R15, `(.L_x_10341) ;  /* 0x000000000f087348 */ /* 0x000fea0003c00000 */
[----:B------:R0:W1:Y:S02]  /*34ad0*/  SHFL.IDX P6, R14, R13, R12, R11 ;  /* 0x0000000c0d0e7389 */ /* 0x00006400000c000b */
[----:B01----:R-:W-:Y:S01]  /*34ae0*/  ENDCOLLECTIVE ;  /* 0x000000000000791b */ /* 0x003fe20003800000 */
.L_x_10341:
[----:B------:R-:W-:Y:S05]  /*34af0*/  BSYNC B1 ;  /* 0x0000000000017941 */ /* 0x000fea0003800000 */
.L_x_10340:
[----:B------:R-:W-:Y:S05]  /*34b00*/  BRA `(.L_x_10342) ;  /* 0xfffffd2c002c7947 */ /* 0x000fea000383ffff */
.L_x_10077:
[----:B------:R-:W-:Y:S01]  /*34b10*/  BSSY B1, `(.L_x_10343) ;  /* 0x0000008000017945 */ /* 0x000fe20003800000 */
[----:B------:R-:W-:Y:S01]  /*34b20*/  IMAD.MOV.U32 R13, RZ, RZ, R4 ;  /* 0x000000ffff0d7224 */ /* 0x000fe200078e0004 */
[----:B01----:R-:W-:Y:S01]  /*34b30*/  MOV R15, 0xffffffff ;  /* 0xffffffff000f7802 */ /* 0x003fe20000000f00 */
[----:B------:R-:W-:Y:S02]  /*34b40*/  IMAD.MOV.U32 R12, RZ, RZ, 0x1 ;  /* 0x00000001ff0c7424 */ /* 0x000fe400078e00ff */
[----:B------:R-:W-:-:S07]  /*34b50*/  IMAD.MOV.U32 R11, RZ, RZ, 0x1c1f ;  /* 0x00001c1fff0b7424 */ /* 0x000fce00078e00ff */
[----:B------:R-:W-:Y:S05]  /*34b60*/  WARPSYNC.COLLECTIVE R15, `(.L_x_10344) ;  /* 0x000000000f087348 */ /* 0x000fea0003c00000 */
[----:B------:R0:W1:Y:S02]  /*34b70*/  SHFL.IDX P6, R14, R13, R12, R11 ;  /* 0x0000000c0d0e7389 */ /* 0x00006400000c000b */
[----:B01----:R-:W-:Y:S01]  /*34b80*/  ENDCOLLECTIVE ;  /* 0x000000000000791b */ /* 0x003fe20003800000 */
.L_x_10344:
[----:B------:R-:W-:Y:S05]  /*34b90*/  BSYNC B1 ;  /* 0x0000000000017941 */ /* 0x000fea0003800000 */
.L_x_10343:
[----:B------:R-:W-:Y:S05]  /*34ba0*/  BRA `(.L_x_10345) ;  /* 0xfffffd2c000c7947 */ /* 0x000fea000383ffff */
.L_x_10078:
        /* <DEDUP_REMOVED lines=8> */
.L_x_10347:
[----:B------:R-:W-:Y:S05]  /*34c30*/  BSYNC B1 ;  /* 0x0000000000017941 */ /* 0x000fea0003800000 */
.L_x_10346:
[----:B------:R-:W-:Y:S05]  /*34c40*/  BRA `(.L_x_10348) ;  /* 0xfffffd2800ec7947 */ /* 0x000fea000383ffff */
.L_x_10079:
        /* <DEDUP_REMOVED lines=8> */
.L_x_10350:
[----:B------:R-:W-:Y:S05]  /*34cd0*/  BSYNC B1 ;  /* 0x0000000000017941 */ /* 0x000fea0003800000 */
.L_x_10349:
[----:B------:R-:W-:Y:S05]  /*34ce0*/  BRA `(.L_x_10351) ;  /* 0xfffffd2800cc7947 */ /* 0x000fea000383ffff */
.L_x_10081:
[----:B--2---:R2:W3:Y:S02]  /*34cf0*/  SYNCS.PHASECHK.TRANS64.TRYWAIT P0, [R145+URZ+0x32400], R6 ;  /* 0x03240006910075a7 */ /* 0x0044e4000800017f */
[----:B---3--:R-:W-:Y:S05]  /*34d00*/  @!P0 NANOSLEEP.SYNCS 0x989680 ;  /* 0x009896800000895d */ /* 0x008fea0003900000 */
[----:B------:R-:W3:Y:S02]  /*34d10*/  @!P0 SYNCS.PHASECHK.TRANS64 P0, [R145+URZ+0x32400], R6 ;  /* 0x03240006910085a7 */ /* 0x000ee4000800007f */
[----:B---3--:R-:W-:Y:S05]  /*34d20*/  @!P0 BRA `(.L_x_10081) ;  /* 0xfffffffc00f08947 */ /* 0x008fea000383ffff */
[----:B------:R-:W-:Y:S05]  /*34d30*/  BRA `(.L_x_10352) ;  /* 0xfffffd2800c47947 */ /* 0x000fea000383ffff */
.L_x_10089:
        /* <DEDUP_REMOVED lines=8> */
.L_x_10354:
[----:B------:R-:W-:Y:S05]  /*34dc0*/  BSYNC B1 ;  /* 0x0000000000017941 */ /* 0x000fea0003800000 */
.L_x_10353:
[----:B------:R-:W-:Y:S05]  /*34dd0*/  BRA `(.L_x_10355) ;  /* 0xfffffd3c00087947 */ /* 0x000fea000383ffff */
.L_x_10090:
        /* <DEDUP_REMOVED lines=8> */
.L_x_10357:
[----:B------:R-:W-:Y:S05]  /*34e60*/  BSYNC B1 ;  /* 0x0000000000017941 */ /* 0x000fea0003800000 */
.L_x_10356:
[----:B------:R-:W-:Y:S05]  /*34e70*/  BRA `(.L_x_10358) ;  /* 0xfffffd3800e87947 */ /* 0x000fea000383ffff */
.L_x_10091:
        /* <DEDUP_REMOVED lines=8> */
.L_x_10360:
[----:B------:R-:W-:Y:S05]  /*34f00*/  BSYNC B1 ;  /* 0x0000000000017941 */ /* 0x000fea0003800000 */
.L_x_10359:
[----:B------:R-:W-:Y:S05]  /*34f10*/  BRA `(.L_x_10361) ;  /* 0xfffffd3800c87947 */ /* 0x000fea000383ffff */
.L_x_10092:
        /* <DEDUP_REMOVED lines=8> */
.L_x_10363:
[----:B------:R-:W-:Y:S05]  /*34fa0*/  BSYNC B1 ;  /* 0x0000000000017941 */ /* 0x000fea0003800000 */
.L_x_10362:
[----:B------:R-:W-:Y:S05]  /*34fb0*/  BRA `(.L_x_10364) ;  /* 0xfffffd3800a87947 */ /* 0x000fea000383ffff */
.L_x_10093:
        /* <DEDUP_REMOVED lines=8> */
.L_x_10366:
[----:B------:R-:W-:Y:S05]  /*35040*/  BSYNC B1 ;  /* 0x0000000000017941 */ /* 0x000fea0003800000 */
.L_x_10365:
[----:B------:R-:W-:Y:S05]  /*35050*/  BRA `(.L_x_10367) ;  /* 0xfffffd3800887947 */ /* 0x000fea000383ffff */
.L_x_10094:
        /* <DEDUP_REMOVED lines=8> */
.L_x_10369:
[----:B------:R-:W-:Y:S05]  /*350e0*/  BSYNC B1 ;  /* 0x0000000000017941 */ /* 0x000fea0003800000 */
.L_x_10368:
[----:B------:R-:W-:Y:S05]  /*350f0*/  BRA `(.L_x_10370) ;  /* 0xfffffd3800687947 */ /* 0x000fea000383ffff */
.L_x_10095:
        /* <DEDUP_REMOVED lines=8> */
.L_x_10372:
[----:B------:R-:W-:Y:S05]  /*35180*/  BSYNC B1 ;  /* 0x0000000000017941 */ /* 0x000fea0003800000 */
.L_x_10371:
[----:B------:R-:W-:Y:S05]  /*35190*/  BRA `(.L_x_10373) ;  /* 0xfffffd3800487947 */ /* 0x000fea000383ffff */
.L_x_10096:
        /* <DEDUP_REMOVED lines=8> */
.L_x_10375:
[----:B------:R-:W-:Y:S05]  /*35220*/  BSYNC B1 ;  /* 0x0000000000017941 */ /* 0x000fea0003800000 */
.L_x_10374:
[----:B------:R-:W-:Y:S05]  /*35230*/  BRA `(.L_x_10376) ;  /* 0xfffffd3800287947 */ /* 0x000fea000383ffff */
.L_x_10098:
[----:B0-----:R0:W1:Y:S02]  /*35240*/  SYNCS.PHASECHK.TRANS64.TRYWAIT P1, [R145+URZ+0x32400], R0 ;  /* 0x03240000910075a7 */ /* 0x001064000802017f */
[----:B-1----:R-:W-:Y:S05]  /*35250*/  @!P1 NANOSLEEP.SYNCS 0x989680 ;  /* 0x009896800000995d */ /* 0x002fea0003900000 */
[----:B------:R-:W1:Y:S02]  /*35260*/  @!P1 SYNCS.PHASECHK.TRANS64 P1, [R145+URZ+0x32400], R0 ;  /* 0x03240000910095a7 */ /* 0x000e64000802007f */
[----:B-1----:R-:W-:Y:S05]  /*35270*/  @!P1 BRA `(.L_x_10098) ;  /* 0xfffffffc00f09947 */ /* 0x002fea000383ffff */
[----:B------:R-:W-:Y:S05]  /*35280*/  BRA `(.L_x_10377) ;  /* 0xfffffd3800687947 */ /* 0x000fea000383ffff */
.L_x_10113:
[----:B0-----:R0:W1:Y:S02]  /*35290*/  SYNCS.PHASECHK.TRANS64.TRYWAIT P0, [R2+URZ], R7 ;  /* 0x00000007020075a7 */ /* 0x001064000800017f */
[----:B-1----:R-:W-:Y:S05]  /*352a0*/  @!P0 NANOSLEEP.SYNCS 0x989680 ;  /* 0x009896800000895d */ /* 0x002fea0003900000 */
[----:B------:R-:W1:Y:S02]  /*352b0*/  @!P0 SYNCS.PHASECHK.TRANS64 P0, [R2+URZ], R7 ;  /* 0x00000007020085a7 */ /* 0x000e64000800007f */
[----:B-1----:R-:W-:Y:S05]  /*352c0*/  @!P0 BRA `(.L_x_10113) ;  /* 0xfffffffc00f08947 */ /* 0x002fea000383ffff */
[----:B------:R-:W-:Y:S05]  /*352d0*/  BRA `(.L_x_10112) ;  /* 0xfffffd5000007947 */ /* 0x000fea000383ffff */
.L_x_10120:
[----:B0-----:R0:W1:Y:S02]  /*352e0*/  SYNCS.PHASECHK.TRANS64.TRYWAIT P0, [R4+URZ], R5 ;  /* 0x00000005040075a7 */ /* 0x001064000800017f */
[----:B-1----:R-:W-:Y:S05]  /*352f0*/  @!P0 NANOSLEEP.SYNCS 0x989680 ;  /* 0x009896800000895d */ /* 0x002fea0003900000 */
[----:B------:R-:W1:Y:S02]  /*35300*/  @!P0 SYNCS.PHASECHK.TRANS64 P0, [R4+URZ], R5 ;  /* 0x00000005040085a7 */ /* 0x000e64000800007f */
[----:B-1----:R-:W-:Y:S05]  /*35310*/  @!P0 BRA `(.L_x_10120) ;  /* 0xfffffffc00f08947 */ /* 0x002fea000383ffff */
[----:B------:R-:W-:Y:S05]  /*35320*/  BRA `(.L_x_10119) ;  /* 0xfffffd5400247947 */ /* 0x000fea000383ffff */
.L_x_10145:
[----:B-1----:R1:W2:Y:S02]  /*35330*/  SYNCS.PHASECHK.TRANS64.TRYWAIT P1, [R0+URZ], R9 ;  /* 0x00000009000075a7 */ /* 0x0022a4000802017f */
[----:B--2---:R-:W-:Y:S05]  /*35340*/  @!P1 NANOSLEEP.SYNCS 0x989680 ;  /* 0x009896800000995d */ /* 0x004fea0003900000 */
[----:B------:R-:W2:Y:S02]  /*35350*/  @!P1 SYNCS.PHASECHK.TRANS64 P1, [R0+URZ], R9 ;  /* 0x00000009000095a7 */ /* 0x000ea4000802007f */
[----:B--2---:R-:W-:Y:S05]  /*35360*/  @!P1 BRA `(.L_x_10145) ;  /* 0xfffffffc00f09947 */ /* 0x004fea000383ffff */
[----:B------:R-:W-:Y:S05]  /*35370*/  BRA `(.L_x_10144) ;  /* 0xfffffe0000a87947 */ /* 0x000fea000383ffff */
.L_x_10152:
[----:B-1----:R1:W2:Y:S02]  /*35380*/  SYNCS.PHASECHK.TRANS64.TRYWAIT P1, [R6+URZ], R7 ;  /* 0x00000007060075a7 */ /* 0x0022a4000802017f */
[----:B--2---:R-:W-:Y:S05]  /*35390*/  @!P1 NANOSLEEP.SYNCS 0x989680 ;  /* 0x009896800000995d */ /* 0x004fea0003900000 */
[----:B------:R-:W2:Y:S02]  /*353a0*/  @!P1 SYNCS.PHASECHK.TRANS64 P1, [R6+URZ], R7 ;  /* 0x00000007060095a7 */ /* 0x000ea4000802007f */
[----:B--2---:R-:W-:Y:S05]  /*353b0*/  @!P1 BRA `(.L_x_10152) ;  /* 0xfffffffc00f09947 */ /* 0x004fea000383ffff */
[----:B------:R-:W-:Y:S05]  /*353c0*/  BRA `(.L_x_10151) ;  /* 0xfffffe0400cc7947 */ /* 0x000fea000383ffff */
.L_x_10163:
[----:B-1----:R1:W2:Y:S02]  /*353d0*/  SYNCS.PHASECHK.TRANS64.TRYWAIT P0, [R6+URZ], R7 ;  /* 0x00000007060075a7 */ /* 0x0022a4000800017f */
[----:B--2---:R-:W-:Y:S05]  /*353e0*/  @!P0 NANOSLEEP.SYNCS 0x989680 ;  /* 0x009896800000895d */ /* 0x004fea0003900000 */
[----:B------:R-:W2:Y:S02]  /*353f0*/  @!P0 SYNCS.PHASECHK.TRANS64 P0, [R6+URZ], R7 ;  /* 0x00000007060085a7 */ /* 0x000ea4000800007f */
[----:B--2---:R-:W-:Y:S05]  /*35400*/  @!P0 BRA `(.L_x_10163) ;  /* 0xfffffffc00f08947 */ /* 0x004fea000383ffff */
[----:B------:R-:W-:Y:S05]  /*35410*/  BRA `(.L_x_10162) ;  /* 0xfffffea000087947 */ /* 0x000fea000383ffff */
.L_x_10170:
[----:B--2---:R2:W3:Y:S02]  /*35420*/  SYNCS.PHASECHK.TRANS64.TRYWAIT P0, [R6+URZ], R7 ;  /* 0x00000007060075a7 */ /* 0x0044e4000800017f */
[----:B---3--:R-:W-:Y:S05]  /*35430*/  @!P0 NANOSLEEP.SYNCS 0x989680 ;  /* 0x009896800000895d */ /* 0x008fea0003900000 */
[----:B------:R-:W3:Y:S02]  /*35440*/  @!P0 SYNCS.PHASECHK.TRANS64 P0, [R6+URZ], R7 ;  /* 0x00000007060085a7 */ /* 0x000ee4000800007f */
[----:B---3--:R-:W-:Y:S05]  /*35450*/  @!P0 BRA `(.L_x_10170) ;  /* 0xfffffffc00f08947 */ /* 0x008fea000383ffff */
[----:B------:R-:W-:Y:S05]  /*35460*/  BRA `(.L_x_10169) ;  /* 0xfffffea4002c7947 */ /* 0x000fea000383ffff */
.L_x_10225:
[----:B0-----:R-:W0:Y:S01]  /*35470*/  S2R R11, SR_TID.X ;  /* 0x00000000000b7919 */ /* 0x001e220000002100 */
[----:B------:R-:W-:Y:S01]  /*35480*/  BSSY B1, `(.L_x_10378) ;  /* 0x000000a000017945 */ /* 0x000fe20003800000 */
[----:B------:R-:W-:Y:S02]  /*35490*/  IMAD.MOV.U32 R12, RZ, RZ, RZ ;  /* 0x000000ffff0c7224 */ /* 0x000fe400078e00ff */
[----:B------:R-:W-:Y:S01]  /*354a0*/  IMAD.MOV.U32 R15, RZ, RZ, -0x1 ;  /* 0xffffffffff0f7424 */ /* 0x000fe200078e00ff */
[----:B0-----:R-:W-:-:S04]  /*354b0*/  SHF.R.U32.HI R11, RZ, 0x5, R11 ;  /* 0x00000005ff0b7819 */ /* 0x001fc8000001160b */
[----:B------:R-:W-:-:S05]  /*354c0*/  LOP3.LUT R11, R11, 0x3, RZ, 0xc0, !PT ;  /* 0x000000030b0b7812 */ /* 0x000fca00078ec0ff */
[----:B------:R-:W-:Y:S02]  /*354d0*/  IMAD.MOV.U32 R13, RZ, RZ, R11 ;  /* 0x000000ffff0d7224 */ /* 0x000fe400078e000b */
[----:B------:R-:W-:-:S07]  /*354e0*/  IMAD.MOV.U32 R11, RZ, RZ, 0x1f ;  /* 0x0000001fff0b7424 */ /* 0x000fce00078e00ff */
[----:B------:R-:W-:Y:S05]  /*354f0*/  WARPSYNC.COLLECTIVE R15, `(.L_x_10379) ;  /* 0x000000000f087348 */ /* 0x000fea0003c00000 */
[----:B------:R0:W1:Y:S02]  /*35500*/  SHFL.IDX P6, R14, R13, R12, R11 ;  /* 0x0000000c0d0e7389 */ /* 0x00006400000c000b */
[----:B01----:R-:W-:Y:S01]  /*35510*/  ENDCOLLECTIVE ;  /* 0x000000000000791b */ /* 0x003fe20003800000 */
.L_x_10379:
[----:B------:R-:W-:Y:S05]  /*35520*/  BSYNC B1 ;  /* 0x0000000000017941 */ /* 0x000fea0003800000 */
.L_x_10378:
[----:B------:R-:W-:Y:S05]  /*35530*/  BRA `(.L_x_10380) ;  /* 0xffffffa4002c7947 */ /* 0x000fea000383ffff */
.L_x_10226:
[----:B------:R-:W-:Y:S01]  /*35540*/  BSSY B1, `(.L_x_10381) ;  /* 0x0000006000017945 */ /* 0x000fe20003800000 */
[----:B------:R-:W-:-:S07]  /*35550*/  IMAD.MOV.U32 R15, RZ, RZ, -0x1 ;  /* 0xffffffffff0f7424 */ /* 0x000fce00078e00ff */
[----:B0-----:R-:W-:Y:S05]  /*35560*/  WARPSYNC.COLLECTIVE R15, `(.L_x_10382) ;  /* 0x000000000f0c7348 */ /* 0x001fea0003c00000 */
[----:B------:R-:W-:Y:S02]  /*35570*/  ELECT P6, UR62, PT ;  /* 0x00000000003e782f */ /* 0x000fe400038c0000 */
[----:B------:R-:W-:Y:S01]  /*35580*/  MOV R14, UR62 ;  /* 0x0000003e000e7c02 */ /* 0x000fe20008000f00 */
[----:B0-----:R-:W-:Y:S10]  /*35590*/  ENDCOLLECTIVE ;  /* 0x000000000000791b */ /* 0x001ff40003800000 */
.L_x_10382:
[----:B------:R-:W-:Y:S05]  /*355a0*/  BSYNC B1 ;  /* 0x0000000000017941 */ /* 0x000fea0003800000 */
.L_x_10381:
[----:B------:R-:W-:Y:S05]  /*355b0*/  BRA `(.L_x_10383) ;  /* 0xffffffa400187947 */ /* 0x000fea000383ffff */
.L_x_10227:
[----:B-1----:R1:W2:Y:S02]  /*355c0*/  SYNCS.PHASECHK.TRANS64.TRYWAIT P0, [R7+URZ+0x32420], R8 ;  /* 0x03242008070075a7 */ /* 0x0022a4000800017f */
[----:B--2---:R-:W-:Y:S05]  /*355d0*/  @!P0 NANOSLEEP.SYNCS 0x989680 ;  /* 0x009896800000895d */ /* 0x004fea0003900000 */
[----:B------:R-:W2:Y:S02]  /*355e0*/  @!P0 SYNCS.PHASECHK.TRANS64 P0, [R7+URZ+0x32420], R8 ;  /* 0x03242008070085a7 */ /* 0x000ea4000800007f */
[----:B--2---:R-:W-:Y:S05]  /*355f0*/  @!P0 BRA `(.L_x_10227) ;  /* 0xfffffffc00f08947 */ /* 0x004fea000383ffff */
[----:B------:R-:W-:Y:S05]  /*35600*/  BRA `(.L_x_10384) ;  /* 0xffffffa400307947 */ /* 0x000fea000383ffff */
.L_x_10230:
[----:B0-----:R0:W1:Y:S02]  /*35610*/  SYNCS.PHASECHK.TRANS64.TRYWAIT P0, [R8+URZ+0x324a0], R9 ;  /* 0x0324a009080075a7 */ /* 0x001064000800017f */
[----:B-1----:R-:W-:Y:S05]  /*35620*/  @!P0 NANOSLEEP.SYNCS 0x989680 ;  /* 0x009896800000895d */ /* 0x002fea0003900000 */
[----:B------:R-:W1:Y:S02]  /*35630*/  @!P0 SYNCS.PHASECHK.TRANS64 P0, [R8+URZ+0x324a0], R9 ;  /* 0x0324a009080085a7 */ /* 0x000e64000800007f */
[----:B-1----:R-:W-:Y:S05]  /*35640*/  @!P0 BRA `(.L_x_10230) ;  /* 0xfffffffc00f08947 */ /* 0x002fea000383ffff */
[----:B------:R-:W-:Y:S05]  /*35650*/  BRA `(.L_x_10385) ;  /* 0xffffffa4003c7947 */ /* 0x000fea000383ffff */
.L_x_10232:
[----:B-1----:R1:W2:Y:S02]  /*35660*/  SYNCS.PHASECHK.TRANS64.TRYWAIT P0, [R8+URZ+0x324c0], R9 ;  /* 0x0324c009080075a7 */ /* 0x0022a4000800017f */
[----:B--2---:R-:W-:Y:S05]  /*35670*/  @!P0 NANOSLEEP.SYNCS 0x989680 ;  /* 0x009896800000895d */ /* 0x004fea0003900000 */
[----:B------:R-:W2:Y:S02]  /*35680*/  @!P0 SYNCS.PHASECHK.TRANS64 P0, [R8+URZ+0x324c0], R9 ;  /* 0x0324c009080085a7 */ /* 0x000ea4000800007f */
[----:B--2---:R-:W-:Y:S05]  /*35690*/  @!P0 BRA `(.L_x_10232) ;  /* 0xfffffffc00f08947 */ /* 0x004fea000383ffff */
[----:B------:R-:W-:Y:S05]  /*356a0*/  BRA `(.L_x_10386) ;  /* 0xffffffa400a07947 */ /* 0x000fea000383ffff */
.L_x_10236:
[----:B0-----:R0:W1:Y:S02]  /*356b0*/  SYNCS.PHASECHK.TRANS64.TRYWAIT P0, [R9+URZ+0x324a0], R10 ;  /* 0x0324a00a090075a7 */ /* 0x001064000800017f */
[----:B-1----:R-:W-:Y:S05]  /*356c0*/  @!P0 NANOSLEEP.SYNCS 0x989680 ;  /* 0x009896800000895d */ /* 0x002fea0003900000 */
[----:B------:R-:W1:Y:S02]  /*356d0*/  @!P0 SYNCS.PHASECHK.TRANS64 P0, [R9+URZ+0x324a0], R10 ;  /* 0x0324a00a090085a7 */ /* 0x000e64000800007f */
[----:B-1----:R-:W-:Y:S05]  /*356e0*/  @!P0 BRA `(.L_x_10236) ;  /* 0xfffffffc00f08947 */ /* 0x002fea000383ffff */
[----:B------:R-:W-:Y:S05]  /*356f0*/  BRA `(.L_x_10387) ;  /* 0xffffffa800907947 */ /* 0x000fea000383ffff */
.L_x_10238:
[----:B-1----:R1:W2:Y:S02]  /*35700*/  SYNCS.PHASECHK.TRANS64.TRYWAIT P1, [R9+URZ+0x324c0], R10 ;  /* 0x0324c00a090075a7 */ /* 0x0022a4000802017f */
[----:B--2---:R-:W-:Y:S05]  /*35710*/  @!P1 NANOSLEEP.SYNCS 0x989680 ;  /* 0x009896800000995d */ /* 0x004fea0003900000 */
[----:B------:R-:W2:Y:S02]  /*35720*/  @!P1 SYNCS.PHASECHK.TRANS64 P1, [R9+URZ+0x324c0], R10 ;  /* 0x0324c00a090095a7 */ /* 0x000ea4000802007f */
[----:B--2---:R-:W-:Y:S05]  /*35730*/  @!P1 BRA `(.L_x_10238) ;  /* 0xfffffffc00f09947 */ /* 0x004fea000383ffff */
[----:B------:R-:W-:Y:S05]  /*35740*/  BRA `(.L_x_10388) ;  /* 0xffffffa800ec7947 */ /* 0x000fea000383ffff */
.L_x_10256:
[----:B------:R-:W2:Y:S01]  /*35750*/  S2R R5, SR_TID.X ;  /* 0x0000000000057919 */ /* 0x000ea20000002100 */
[----:B------:R-:W-:Y:S01]  /*35760*/  BSSY B0, `(.L_x_10389) ;  /* 0x000000a000007945 */ /* 0x000fe20003800000 */
[----:B------:R-:W-:Y:S01]  /*35770*/  IMAD.MOV.U32 R12, RZ, RZ, RZ ;  /* 0x000000ffff0c7224 */ /* 0x000fe200078e00ff */
[----:B01----:R-:W-:Y:S01]  /*35780*/  MOV R11, 0x1f ;  /* 0x0000001f000b7802 */ /* 0x003fe20000000f00 */
[----:B------:R-:W-:Y:S01]  /*35790*/  IMAD.MOV.U32 R15, RZ, RZ, -0x1 ;  /* 0xffffffffff0f7424 */ /* 0x000fe200078e00ff */
[----:B--2---:R-:W-:-:S04]  /*357a0*/  SHF.R.U32.HI R5, RZ, 0x5, R5 ;  /* 0x00000005ff057819 */ /* 0x004fc80000011605 */
[----:B------:R-:W-:-:S05]  /*357b0*/  LOP3.LUT R5, R5, 0x3, RZ, 0xc0, !PT ;  /* 0x0000000305057812 */ /* 0x000fca00078ec0ff */
[----:B------:R-:W-:-:S07]  /*357c0*/  IMAD.MOV.U32 R13, RZ, RZ, R5 ;  /* 0x000000ffff0d7224 */ /* 0x000fce00078e0005 */
[----:B------:R-:W-:Y:S05]  /*357d0*/  WARPSYNC.COLLECTIVE R15, `(.L_x_10390) ;  /* 0x000000000f087348 */ /* 0x000fea0003c00000 */
[----:B------:R0:W1:Y:S02]  /*357e0*/  SHFL.IDX P6, R14, R13, R12, R11 ;  /* 0x0000000c0d0e7389 */ /* 0x00006400000c000b */
[----:B01----:R-:W-:Y:S01]  /*357f0*/  ENDCOLLECTIVE ;  /* 0x000000000000791b */ /* 0x003fe20003800000 */
.L_x_10390:
[----:B------:R-:W-:Y:S05]  /*35800*/  BSYNC B0 ;  /* 0x0000000000007941 */ /* 0x000fea0003800000 */
.L_x_10389:
[----:B------:R-:W-:Y:S05]  /*35810*/  BRA `(.L_x_10391) ;  /* 0xffffffb800647947 */ /* 0x000fea000383ffff */
.L_x_10257:
[----:B------:R-:W-:Y:S01]  /*35820*/  BSSY B0, `(.L_x_10392) ;  /* 0x0000006000007945 */ /* 0x000fe20003800000 */
[----:B------:R-:W-:-:S07]  /*35830*/  IMAD.MOV.U32 R15, RZ, RZ, -0x1 ;  /* 0xffffffffff0f7424 */ /* 0x000fce00078e00ff */
[----:B01----:R-:W-:Y:S05]  /*35840*/  WARPSYNC.COLLECTIVE R15, `(.L_x_10393) ;  /* 0x000000000f0c7348 */ /* 0x003fea0003c00000 */
[----:B------:R-:W-:Y:S02]  /*35850*/  ELECT P6, UR62, PT ;  /* 0x00000000003e782f */ /* 0x000fe400038c0000 */
[----:B------:R-:W-:Y:S01]  /*35860*/  MOV R14, UR62 ;  /* 0x0000003e000e7c02 */ /* 0x000fe20008000f00 */
[----:B01----:R-:W-:Y:S10]  /*35870*/  ENDCOLLECTIVE ;  /* 0x000000000000791b */ /* 0x003ff40003800000 */
.L_x_10393:
[----:B------:R-:W-:Y:S05]  /*35880*/  BSYNC B0 ;  /* 0x0000000000007941 */ /* 0x000fea0003800000 */
.L_x_10392:
[----:B------:R-:W-:Y:S05]  /*35890*/  BRA `(.L_x_10394) ;  /* 0xffffffb800547947 */ /* 0x000fea000383ffff */
.L_x_10260:
[----:B-1----:R1:W2:Y:S02]  /*358a0*/  SYNCS.PHASECHK.TRANS64.TRYWAIT P0, [R5+URZ+0x32440], R7 ;  /* 0x03244007050075a7 */ /* 0x0022a4000800017f */
[----:B--2---:R-:W-:Y:S05]  /*358b0*/  @!P0 NANOSLEEP.SYNCS 0x989680 ;  /* 0x009896800000895d */ /* 0x004fea0003900000 */
[----:B------:R-:W2:Y:S02]  /*358c0*/  @!P0 SYNCS.PHASECHK.TRANS64 P0, [R5+URZ+0x32440], R7 ;  /* 0x03244007050085a7 */ /* 0x000ea4000800007f */
[----:B--2---:R-:W-:Y:S05]  /*358d0*/  @!P0 BRA `(.L_x_10260) ;  /* 0xfffffffc00f08947 */ /* 0x004fea000383ffff */
[----:B------:R-:W-:Y:S05]  /*358e0*/  BRA `(.L_x_10395) ;  /* 0xffffffb800bc7947 */ /* 0x000fea000383ffff */
.L_x_10264:
        /* <DEDUP_REMOVED lines=8> */
.L_x_10267:
[----:B-1----:R1:W2:Y:S02]  /*35970*/  SYNCS.PHASECHK.TRANS64.TRYWAIT P0, [R2+URZ+0x32460], R5 ;  /* 0x03246005020075a7 */ /* 0x0022a4000800017f */
[----:B--2---:R-:W-:Y:S05]  /*35980*/  @!P0 NANOSLEEP.SYNCS 0x989680 ;  /* 0x009896800000895d */ /* 0x004fea0003900000 */
[----:B------:R-:W2:Y:S02]  /*35990*/  @!P0 SYNCS.PHASECHK.TRANS64 P0, [R2+URZ+0x32460], R5 ;  /* 0x03246005020085a7 */ /* 0x000ea4000800007f */
[----:B--2---:R-:W-:Y:S05]  /*359a0*/  @!P0 BRA `(.L_x_10267) ;  /* 0xfffffffc00f08947 */ /* 0x004fea000383ffff */
[----:B------:R-:W-:Y:S05]  /*359b0*/  BRA `(.L_x_10397) ;  /* 0xffffffc000407947 */ /* 0x000fea000383ffff */
.L_x_10276:
[----:B---3--:R3:W4:Y:S02]  /*359c0*/  SYNCS.PHASECHK.TRANS64.TRYWAIT P0, [R2+URZ+0x32440], R3 ;  /* 0x03244003020075a7 */ /* 0x008724000800017f */
[----:B----4-:R-:W-:Y:S05]  /*359d0*/  @!P0 NANOSLEEP.SYNCS 0x989680 ;  /* 0x009896800000895d */ /* 0x010fea0003900000 */
[----:B------:R-:W4:Y:S02]  /*359e0*/  @!P0 SYNCS.PHASECHK.TRANS64 P0, [R2+URZ+0x32440], R3 ;  /* 0x03244003020085a7 */ /* 0x000f24000800007f */
[----:B----4-:R-:W-:Y:S05]  /*359f0*/  @!P0 BRA `(.L_x_10276) ;  /* 0xfffffffc00f08947 */ /* 0x010fea000383ffff */
[----:B------:R-:W-:Y:S05]  /*35a00*/  BRA `(.L_x_10398) ;  /* 0xffffffc400c07947 */ /* 0x000fea000383ffff */
.L_x_10278:
[----:B0-----:R0:W1:Y:S02]  /*35a10*/  SYNCS.PHASECHK.TRANS64.TRYWAIT P0, [R2+URZ+0x32460], R3 ;  /* 0x03246003020075a7 */ /* 0x001064000800017f */
[----:B-1----:R-:W-:Y:S05]  /*35a20*/  @!P0 NANOSLEEP.SYNCS 0x989680 ;  /* 0x009896800000895d */ /* 0x002fea0003900000 */
[----:B------:R-:W1:Y:S02]  /*35a30*/  @!P0 SYNCS.PHASECHK.TRANS64 P0, [R2+URZ+0x32460], R3 ;  /* 0x03246003020085a7 */ /* 0x000e64000800007f */
[----:B-1----:R-:W-:Y:S05]  /*35a40*/  @!P0 BRA `(.L_x_10278) ;  /* 0xfffffffc00f08947 */ /* 0x002fea000383ffff */
[----:B------:R-:W-:Y:S05]  /*35a50*/  BRA `(.L_x_10399) ;  /* 0xffffffc800307947 */ /* 0x000fea000383ffff */
.L_x_10283:
[----:B--2---:R2:W3:Y:S02]  /*35a60*/  SYNCS.PHASECHK.TRANS64.TRYWAIT P0, [R2+URZ+0x32440], R3 ;  /* 0x03244003020075a7 */ /* 0x0044e4000800017f */
[----:B---3--:R-:W-:Y:S05]  /*35a70*/  @!P0 NANOSLEEP.SYNCS 0x989680 ;  /* 0x009896800000895d */ /* 0x008fea0003900000 */
[----:B------:R-:W3:Y:S02]  /*35a80*/  @!P0 SYNCS.PHASECHK.TRANS64 P0, [R2+URZ+0x32440], R3 ;  /* 0x03244003020085a7 */ /* 0x000ee4000800007f */
[----:B---3--:R-:W-:Y:S05]  /*35a90*/  @!P0 BRA `(.L_x_10283) ;  /* 0xfffffffc00f08947 */ /* 0x008fea000383ffff */
[----:B------:R-:W-:Y:S05]  /*35aa0*/  BRA `(.L_x_10400) ;  /* 0xffffffcc007c7947 */ /* 0x000fea000383ffff */
.L_x_10285:
[----:B0-----:R0:W1:Y:S02]  /*35ab0*/  SYNCS.PHASECHK.TRANS64.TRYWAIT P1, [R2+URZ+0x32460], R3 ;  /* 0x03246003020075a7 */ /* 0x001064000802017f */
[----:B-1----:R-:W-:Y:S05]  /*35ac0*/  @!P1 NANOSLEEP.SYNCS 0x989680 ;  /* 0x009896800000995d */ /* 0x002fea0003900000 */
[----:B------:R-:W1:Y:S02]  /*35ad0*/  @!P1 SYNCS.PHASECHK.TRANS64 P1, [R2+URZ+0x32460], R3 ;  /* 0x03246003020095a7 */ /* 0x000e64000802007f */
[----:B-1----:R-:W-:Y:S05]  /*35ae0*/  @!P1 BRA `(.L_x_10285) ;  /* 0xfffffffc00f09947 */ /* 0x002fea000383ffff */
[----:B------:R-:W-:Y:S05]  /*35af0*/  BRA `(.L_x_10401) ;  /* 0xffffffcc00e87947 */ /* 0x000fea000383ffff */
.L_x_10290:
[----:B--2---:R2:W3:Y:S02]  /*35b00*/  SYNCS.PHASECHK.TRANS64.TRYWAIT P0, [R2+URZ+0x32440], R3 ;  /* 0x03244003020075a7 */ /* 0x0044e4000800017f */
[----:B---3--:R-:W-:Y:S05]  /*35b10*/  @!P0 NANOSLEEP.SYNCS 0x989680 ;  /* 0x009896800000895d */ /* 0x008fea0003900000 */
[----:B------:R-:W3:Y:S02]  /*35b20*/  @!P0 SYNCS.PHASECHK.TRANS64 P0, [R2+URZ+0x32440], R3 ;  /* 0x03244003020085a7 */ /* 0x000ee4000800007f */
[----:B---3--:R-:W-:Y:S05]  /*35b30*/  @!P0 BRA `(.L_x_10290) ;  /* 0xfffffffc00f08947 */ /* 0x008fea000383ffff */
[----:B------:R-:W-:Y:S05]  /*35b40*/  BRA `(.L_x_10402) ;  /* 0xffffffd400107947 */ /* 0x000fea000383ffff */
.L_x_10292:
[----:B0-----:R0:W1:Y:S02]  /*35b50*/  SYNCS.PHASECHK.TRANS64.TRYWAIT P1, [R2+URZ+0x32460], R3 ;  /* 0x03246003020075a7 */ /* 0x001064000802017f */
[----:B-1----:R-:W-:Y:S05]  /*35b60*/  @!P1 NANOSLEEP.SYNCS 0x989680 ;  /* 0x009896800000995d */ /* 0x002fea0003900000 */
[----:B------:R-:W1:Y:S02]  /*35b70*/  @!P1 SYNCS.PHASECHK.TRANS64 P1, [R2+URZ+0x32460], R3 ;  /* 0x03246003020095a7 */ /* 0x000e64000802007f */
[----:B-1----:R-:W-:Y:S05]  /*35b80*/  @!P1 BRA `(.L_x_10292) ;  /* 0xfffffffc00f09947 */ /* 0x002fea000383ffff */
[----:B------:R-:W-:Y:S05]  /*35b90*/  BRA `(.L_x_10403) ;  /* 0xffffffd400807947 */ /* 0x000fea000383ffff */
.L_x_10297:
[----:B------:R-:W-:Y:S01]  /*35ba0*/  BSSY B0, `(.L_x_10404) ;  /* 0x0000008000007945 */ /* 0x000fe20003800000 */
[----:B-1----:R-:W-:Y:S02]  /*35bb0*/  IMAD.MOV.U32 R13, RZ, RZ, R16 ;  /* 0x000000ffff0d7224 */ /* 0x002fe400078e0010 */
[----:B0-----:R-:W-:Y:S02]  /*35bc0*/  IMAD.MOV.U32 R12, RZ, RZ, RZ ;  /* 0x000000ffff0c7224 */ /* 0x001fe400078e00ff */
[----:B------:R-:W-:Y:S02]  /*35bd0*/  IMAD.MOV.U32 R11, RZ, RZ, 0x1f ;  /* 0x0000001fff0b7424 */ /* 0x000fe400078e00ff */
[----:B------:R-:W-:-:S07]  /*35be0*/  IMAD.MOV.U32 R15, RZ, RZ, -0x1 ;  /* 0xffffffffff0f7424 */ /* 0x000fce00078e00ff */
[----:B--23--:R-:W-:Y:S05]  /*35bf0*/  WARPSYNC.COLLECTIVE R15, `(.L_x_10405) ;  /* 0x000000000f087348 */ /* 0x00cfea0003c00000 */
[----:B------:R0:W1:Y:S02]  /*35c00*/  SHFL.IDX P6, R14, R13, R12, R11 ;  /* 0x0000000c0d0e7389 */ /* 0x00006400000c000b */
[----:B0123--:R-:W-:Y:S01]  /*35c10*/  ENDCOLLECTIVE ;  /* 0x000000000000791b */ /* 0x00ffe20003800000 */
.L_x_10405:
[----:B------:R-:W-:Y:S05]  /*35c20*/  BSYNC B0 ;  /* 0x0000000000007941 */ /* 0x000fea0003800000 */
.L_x_10404:
        /* <DEDUP_REMOVED lines=8> */
.L_x_10406:
[----:B------:R-:W-:Y:S01]  /*35cb0*/  MOV R16, R14 ;  /* 0x0000000e00107202 */ /* 0x000fe20000000f00 */
[----:B------:R-:W-:Y:S06]  /*35cc0*/  BRA `(.L_x_10407) ;  /* 0xffffffd800747947 */ /* 0x000fec000383ffff */
.L_x_10300:
[----:B------:R-:W-:Y:S01]  /*35cd0*/  BSSY B0, `(.L_x_10408) ;  /* 0x0000008000007945 */ /* 0x000fe20003800000 */
[----:B-1---5:R-:W-:Y:S02]  /*35ce0*/  IMAD.MOV.U32 R13, RZ, RZ, R17 ;  /* 0x000000ffff0d7224 */ /* 0x022fe400078e0011 */
[----:B0-----:R-:W-:Y:S02]  /*35cf0*/  IMAD.MOV.U32 R12, RZ, RZ, 0x1 ;  /* 0x00000001ff0c7424 */ /* 0x001fe400078e00ff */
[----:B------:R-:W-:Y:S02]  /*35d00*/  IMAD.MOV.U32 R11, RZ, RZ, RZ ;  /* 0x000000ffff0b7224 */ /* 0x000fe400078e00ff */
[----:B------:R-:W-:-:S07]  /*35d10*/  IMAD.MOV.U32 R15, RZ, RZ, -0x1 ;  /* 0xffffffffff0f7424 */ /* 0x000fce00078e00ff */
[----:B--234-:R-:W-:Y:S05]  /*35d20*/  WARPSYNC.COLLECTIVE R15, `(.L_x_10409) ;  /* 0x000000000f087348 */ /* 0x01cfea0003c00000 */
[----:B------:R0:W1:Y:S02]  /*35d30*/  SHFL.UP P6, R14, R13, R12, R11 ;  /* 0x0400000c0d0e7389 */ /* 0x00006400000c000b */
[----:B01234-:R-:W-:Y:S01]  /*35d40*/  ENDCOLLECTIVE ;  /* 0x000000000000791b */ /* 0x01ffe20003800000 */
.L_x_10409:
[----:B------:R-:W-:Y:S05]  /*35d50*/  BSYNC B0 ;  /* 0x0000000000007941 */ /* 0x000fea0003800000 */
.L_x_10408:
        /* <DEDUP_REMOVED lines=10> */
.L_x_10410:
        /* <DEDUP_REMOVED lines=8> */
.L_x_10411:
        /* <DEDUP_REMOVED lines=8> */
.L_x_10412:
        /* <DEDUP_REMOVED lines=8> */
.L_x_10413:
        /* <DEDUP_REMOVED lines=8> */
.L_x_10414:
[----:B------:R-:W-:Y:S05]  /*36000*/  BRA `(.L_x_10415) ;  /* 0xffffffd800387947 */ /* 0x000fea000383ffff */
.L_x_10305:
        /* <DEDUP_REMOVED lines=8> */
.L_x_10417:
[----:B------:R-:W-:Y:S05]  /*36090*/  BSYNC B0 ;  /* 0x0000000000007941 */ /* 0x000fea0003800000 */
.L_x_10416:
        /* <DEDUP_REMOVED lines=10> */
.L_x_10418:
        /* <DEDUP_REMOVED lines=8> */
.L_x_10419:
        /* <DEDUP_REMOVED lines=8> */
.L_x_10420:
        /* <DEDUP_REMOVED lines=8> */
.L_x_10421:
        /* <DEDUP_REMOVED lines=8> */
.L_x_10422:
[----:B------:R-:W-:Y:S05]  /*36340*/  BRA `(.L_x_10423) ;  /* 0xffffffd8001c7947 */ /* 0x000fea000383ffff */
.L_x_10307:
[----:B------:R-:W-:Y:S01]  /*36350*/  BSSY B0, `(.L_x_10424) ;  /* 0x0000006000007945 */ /* 0x000fe20003800000 */
[----:B------:R-:W-:Y:S01]  /*36360*/  PLOP3.LUT P6, PT, P6, PT, PT, 0x8, 0x0 ;  /* 0x000000000000781c */ /* 0x000fe200037ce170 */
[----:B------:R-:W-:-:S12]  /*36370*/  IMAD.MOV.U32 R15, RZ, RZ, -0x1 ;  /* 0xffffffffff0f7424 */ /* 0x000fd800078e00ff */
[----:B0-----:R-:W-:Y:S05]  /*36380*/  WARPSYNC.COLLECTIVE R15, `(.L_x_10425) ;  /* 0x000000000f087348 */ /* 0x001fea0003c00000 */
[----:B------:R-:W-:Y:S01]  /*36390*/  VOTE.ANY R14, PT, P6 ;  /* 0x00000000000e7806 */ /* 0x000fe200030e0100 */
[----:B0-----:R-:W-:Y:S06]  /*363a0*/  ENDCOLLECTIVE ;  /* 0x000000000000791b */ /* 0x001fec0003800000 */
.L_x_10425:
[----:B------:R-:W-:Y:S05]  /*363b0*/  BSYNC B0 ;  /* 0x0000000000007941 */ /* 0x000fea0003800000 */
.L_x_10424:
        /* <DEDUP_REMOVED lines=9> */
.L_x_10426:
[----:B------:R-:W-:Y:S01]  /*36450*/  IMAD.MOV.U32 R17, RZ, RZ, R14 ;  /* 0x000000ffff117224 */ /* 0x000fe200078e000e */
[----:B------:R-:W-:Y:S06]  /*36460*/  BRA `(.L_x_10427) ;  /* 0xffffffd8000c7947 */ /* 0x000fec000383ffff */
.L_x_10309:
[----:B------:R-:W-:Y:S01]  /*36470*/  BSSY B0, `(.L_x_10428) ;  /* 0x0000007000007945 */ /* 0x000fe20003800000 */
[----:B------:R-:W-:Y:S02]  /*36480*/  IMAD.MOV.U32 R13, RZ, RZ, R2 ;  /* 0x000000ffff0d7224 */ /* 0x000fe400078e0002 */
[----:B------:R-:W-:Y:S02]  /*36490*/  IMAD.MOV.U32 R11, RZ, RZ, 0x1f ;  /* 0x0000001fff0b7424 */ /* 0x000fe400078e00ff */
[----:B------:R-:W-:-:S07]  /*364a0*/  IMAD.MOV.U32 R15, RZ, RZ, -0x1 ;  /* 0xffffffffff0f7424 */ /* 0x000fce00078e00ff */
[----:B012---:R-:W-:Y:S05]  /*364b0*/  WARPSYNC.COLLECTIVE R15, `(.L_x_10429) ;  /* 0x000000000f087348 */ /* 0x007fea0003c00000 */
[----:B------:R3:W4:Y:S02]  /*364c0*/  SHFL.IDX P6, R14, R13, R12, R11 ;  /* 0x0000000c0d0e7389 */ /* 0x00072400000c000b */
[----:B01234-:R-:W-:Y:S01]  /*364d0*/  ENDCOLLECTIVE ;  /* 0x000000000000791b */ /* 0x01ffe20003800000 */
.L_x_10429:
[----:B------:R-:W-:Y:S05]  /*364e0*/  BSYNC B0 ;  /* 0x0000000000007941 */ /* 0x000fea0003800000 */
.L_x_10428:
[----:B------:R-:W-:Y:S01]  /*364f0*/  IMAD.MOV.U32 R7, RZ, RZ, R14 ;  /* 0x000000ffff077224 */ /* 0x000fe200078e000e */
[----:B------:R-:W-:Y:S06]  /*36500*/  BRA `(.L_x_10308) ;  /* 0xffffffd800007947 */ /* 0x000fec000383ffff */
.L_x_10312:
[----:B-1----:R1:W3:Y:S02]  /*36510*/  SYNCS.PHASECHK.TRANS64.TRYWAIT P0, [R0+URZ+0x32420], R3 ;  /* 0x03242003000075a7 */ /* 0x0022e4000800017f */
[----:B---3--:R-:W-:Y:S05]  /*36520*/  @!P0 NANOSLEEP.SYNCS 0x989680 ;  /* 0x009896800000895d */ /* 0x008fea0003900000 */
[----:B------:R-:W3:Y:S02]  /*36530*/  @!P0 SYNCS.PHASECHK.TRANS64 P0, [R0+URZ+0x32420], R3 ;  /* 0x03242003000085a7 */ /* 0x000ee4000800007f */
[----:B---3--:R-:W-:Y:S05]  /*36540*/  @!P0 BRA `(.L_x_10312) ;  /* 0xfffffffc00f08947 */ /* 0x008fea000383ffff */
[----:B------:R-:W-:Y:S05]  /*36550*/  BRA `(.L_x_10430) ;  /* 0xffffffdc00707947 */ /* 0x000fea000383ffff */
.L_x_10313:
        /* <DEDUP_REMOVED lines=11> */
.L_x_10432:
[----:B------:R-:W-:Y:S05]  /*36610*/  BSYNC B0 ;  /* 0x0000000000007941 */ /* 0x000fea0003800000 */
.L_x_10431:
[----:B------:R-:W-:Y:S05]  /*36620*/  BRA `(.L_x_10433) ;  /* 0xffffffdc00547947 */ /* 0x000fea000383ffff */
.L_x_10314:
[----:B------:R-:W-:Y:S01]  /*36630*/  BSSY B0, `(.L_x_10434) ;  /* 0x0000006000007945 */ /* 0x000fe20003800000 */
[----:B------:R-:W-:-:S07]  /*36640*/  IMAD.MOV.U32 R15, RZ, RZ, -0x1 ;  /* 0xffffffffff0f7424 */ /* 0x000fce00078e00ff */
[----:B012---:R-:W-:Y:S05]  /*36650*/  WARPSYNC.COLLECTIVE R15, `(.L_x_10435) ;  /* 0x000000000f0c7348 */ /* 0x007fea0003c00000 */
[----:B------:R-:W-:Y:S02]  /*36660*/  ELECT P6, UR62, PT ;  /* 0x00000000003e782f */ /* 0x000fe400038c0000 */
[----:B------:R-:W-:Y:S01]  /*36670*/  MOV R14, UR62 ;  /* 0x0000003e000e7c02 */ /* 0x000fe20008000f00 */
[----:B012---:R-:W-:Y:S10]  /*36680*/  ENDCOLLECTIVE ;  /* 0x000000000000791b */ /* 0x007ff40003800000 */
.L_x_10435:
[----:B------:R-:W-:Y:S05]  /*36690*/  BSYNC B0 ;  /* 0x0000000000007941 */ /* 0x000fea0003800000 */
.L_x_10434:
[----:B------:R-:W-:Y:S05]  /*366a0*/  BRA `(.L_x_10436) ;  /* 0xffffffdc00487947 */ /* 0x000fea000383ffff */
.L_x_10316:
[----:B-1----:R1:W2:Y:S02]  /*366b0*/  SYNCS.PHASECHK.TRANS64.TRYWAIT P0, [R6+URZ], R5 ;  /* 0x00000005060075a7 */ /* 0x0022a4000800017f */
[----:B--2---:R-:W-:Y:S05]  /*366c0*/  @!P0 NANOSLEEP.SYNCS 0x989680 ;  /* 0x009896800000895d */ /* 0x004fea0003900000 */
[----:B------:R-:W2:Y:S02]  /*366d0*/  @!P0 SYNCS.PHASECHK.TRANS64 P0, [R6+URZ], R5 ;  /* 0x00000005060085a7 */ /* 0x000ea4000800007f */
[----:B--2---:R-:W-:Y:S05]  /*366e0*/  @!P0 BRA `(.L_x_10316) ;  /* 0xfffffffc00f08947 */ /* 0x004fea000383ffff */
[----:B------:R-:W-:Y:S05]  /*366f0*/  BRA `(.L_x_10437) ;  /* 0xffffffdc00847947 */ /* 0x000fea000383ffff */
.L_x_10317:
[----:B--2---:R2:W3:Y:S02]  /*36700*/  SYNCS.PHASECHK.TRANS64.TRYWAIT P0, [R7+URZ], R2 ;  /* 0x00000002070075a7 */ /* 0x0044e4000800017f */
[----:B---3--:R-:W-:Y:S05]  /*36710*/  @!P0 NANOSLEEP.SYNCS 0x989680 ;  /* 0x009896800000895d */ /* 0x008fea0003900000 */
[----:B------:R-:W3:Y:S02]  /*36720*/  @!P0 SYNCS.PHASECHK.TRANS64 P0, [R7+URZ], R2 ;  /* 0x00000002070085a7 */ /* 0x000ee4000800007f */
[----:B---3--:R-:W-:Y:S05]  /*36730*/  @!P0 BRA `(.L_x_10317) ;  /* 0xfffffffc00f08947 */ /* 0x008fea000383ffff */
[----:B------:R-:W-:Y:S05]  /*36740*/  BRA `(.L_x_10438) ;  /* 0xffffffdc00787947 */ /* 0x000fea000383ffff */
.L_x_10319:
[----:B---3--:R3:W4:Y:S02]  /*36750*/  SYNCS.PHASECHK.TRANS64.TRYWAIT P0, [R4+URZ], R5 ;  /* 0x00000005040075a7 */ /* 0x008724000800017f */
[----:B----4-:R-:W-:Y:S05]  /*36760*/  @!P0 NANOSLEEP.SYNCS 0x989680 ;  /* 0x009896800000895d */ /* 0x010fea0003900000 */
[----:B------:R-:W4:Y:S02]  /*36770*/  @!P0 SYNCS.PHASECHK.TRANS64 P0, [R4+URZ], R5 ;  /* 0x00000005040085a7 */ /* 0x000f24000800007f */
[----:B----4-:R-:W-:Y:S05]  /*36780*/  @!P0 BRA `(.L_x_10319) ;  /* 0xfffffffc00f08947 */ /* 0x010fea000383ffff */
[----:B------:R-:W-:Y:S05]  /*36790*/  BRA `(.L_x_10439) ;  /* 0xffffffdc00807947 */ /* 0x000fea000383ffff */
        .type           $_ZN7cutlass13device_kernelIN5flash11enable_sm90INS1_16FlashAttnFwdSm90INS1_25CollectiveMainloopFwdSm90ILi2EN4cute5tupleIJNS5_1CILi1EEES8_S8_EEENS6_IJNS7_ILi128EEENS7_ILi96EEENS7_ILi64EEEEEELi256ENS_6half_tEfNS_4arch4Sm90ELb0ELb1ELb1ELb1ELb0ELb1ELb1ELb1ELb0ELb0ELb0ELb0EEENS1_21CollectiveEpilogueFwdINS6_IJSA_NS7_ILi256EEESB_EEES9_SE_SG_Li256ELb1ELb0ELb0ELb0EEENS1_36VarlenDynamicPersistentTileSchedulerILi128ELi96ELi256ELi32ELb0ELb0ELb1ELb1ELb0ELb1EEEEEEEEEvNT_6ParamsE$_ZZN5flash25CollectiveMainloopFwdSm90ILi2EN4cute5tupleIJNS1_1CILi1EEES4_S4_EEENS2_IJNS3_ILi128EEENS3_ILi96EEENS3_ILi64EEEEEELi256EN7cutlass6half_tEfNSA_4arch4Sm90ELb0ELb1ELb1ELb1ELb0ELb1ELb1ELb1ELb0ELb0ELb0ELb0EE3mmaINS_16FlashAttnFwdSm90ISE_NS_21CollectiveEpilogueFwdINS2_IJS6_NS3_ILi256EEES7_EEES5_SB_SD_Li256ELb1ELb0ELb0ELb0EEENS_36VarlenDynamicPersistentTileSchedulerILi128ELi96ELi256ELi32ELb0ELb0ELb1ELb1ELb0ELb1EEEE13SharedStorageENS1_6TensorINS1_11ArrayEngineIfLm128EEENS1_6LayoutINS2_IJNS2_IJNS3_ILi2EEEST_NS3_ILi32EEEEEES4_S4_EEENS2_IJNS2_IJS4_ST_NS3_ILi4EEEEEENS3_ILi0EEESZ_EEEEEEENS_7SoftmaxILi2ELi0EEEEEbRKNSE_6ParamsENSA_25PipelineTmaAsyncNoClusterILi2ENSA_16PipelineTmaAsyncILi2EEEEES1B_RNSA_13PipelineStateILj2EEERT0_RT1_iRiRKNS_16SeqlenInfoQKNewKILb1ELb1EEENS2_IJiiiiEEERT_ENKUliT_T0_T1_E_clIZSF_ISO_S12_S14_EbS17_S1B_S1B_S1E_S1G_S1I_iS1J_S1N_S1O_S1Q_EUlRS1R_iE0_NS3_ILb1EEES1Y_EEDaiS1R_S1S_S1T_,@function
        .size           $_ZN7cutlass13device_kernelIN5flash11enable_sm90INS1_16FlashAttnFwdSm90INS1_25CollectiveMainloopFwdSm90ILi2EN4cute5tupleIJNS5_1CILi1EEES8_S8_EEENS6_IJNS7_ILi128EEENS7_ILi96EEENS7_ILi64EEEEEELi256ENS_6half_tEfNS_4arch4Sm90ELb0ELb1ELb1ELb1ELb0ELb1ELb1ELb1ELb0ELb0ELb0ELb0EEENS1_21CollectiveEpilogueFwdINS6_IJSA_NS7_ILi256EEESB_EEES9_SE_SG_Li256ELb1ELb0ELb0ELb0EEENS1_36VarlenDynamicPersistentTileSchedulerILi128ELi96ELi256ELi32ELb0ELb0ELb1ELb1ELb0ELb1EEEEEEEEEvNT_6ParamsE$_ZZN5flash25CollectiveMainloopFwdSm90ILi2EN4cute5tupleIJNS1_1CILi1EEES4_S4_EEENS2_IJNS3_ILi128EEENS3_ILi96EEENS3_ILi64EEEEEELi256EN7cutlass6half_tEfNSA_4arch4Sm90ELb0ELb1ELb1ELb1ELb0ELb1ELb1ELb1ELb0ELb0ELb0ELb0EE3mmaINS_16FlashAttnFwdSm90ISE_NS_21CollectiveEpilogueFwdINS2_IJS6_NS3_ILi256EEES7_EEES5_SB_SD_Li256ELb1ELb0ELb0ELb0EEENS_36VarlenDynamicPersistentTileSchedulerILi128ELi96ELi256ELi32ELb0ELb0ELb1ELb1ELb0ELb1EEEE13SharedStorageENS1_6TensorINS1_11ArrayEngineIfLm128EEENS1_6LayoutINS2_IJNS2_IJNS3_ILi2EEEST_NS3_ILi32EEEEEES4_S4_EEENS2_IJNS2_IJS4_ST_NS3_ILi4EEEEEENS3_ILi0EEESZ_EEEEEEENS_7SoftmaxILi2ELi0EEEEEbRKNSE_6ParamsENSA_25PipelineTmaAsyncNoClusterILi2ENSA_16PipelineTmaAsyncILi2EEEEES1B_RNSA_13PipelineStateILj2EEERT0_RT1_iRiRKNS_16SeqlenInfoQKNewKILb1ELb1EEENS2_IJiiiiEEERT_ENKUliT_T0_T1_E_clIZSF_ISO_S12_S14_EbS17_S1B_S1B_S1E_S1G_S1I_iS1J_S1N_S1O_S1Q_EUlRS1R_iE0_NS3_ILb1EEES1Y_EEDaiS1R_S1S_S1T_,(.L_x_11972 - $_ZN7cutlass13device_kernelIN5flash11enable_sm90INS1_16FlashAttnFwdSm90INS1_25CollectiveMainloopFwdSm90ILi2EN4cute5tupleIJNS5_1CILi1EEES8_S8_EEENS6_IJNS7_ILi128EEENS7_ILi96EEENS7_ILi64EEEEEELi256ENS_6half_tEfNS_4arch4Sm90ELb0ELb1ELb1ELb1ELb0ELb1ELb1ELb1ELb0ELb0ELb0ELb0EEENS1_21CollectiveEpilogueFwdINS6_IJSA_NS7_ILi256EEESB_EEES9_SE_SG_Li256ELb1ELb0ELb0ELb0EEENS1_36VarlenDynamicPersistentTileSchedulerILi128ELi96ELi256ELi32ELb0ELb0ELb1ELb1ELb0ELb1EEEEEEEEEvNT_6ParamsE$_ZZN5flash25CollectiveMainloopFwdSm90ILi2EN4cute5tupleIJNS1_1CILi1EEES4_S4_EEENS2_IJNS3_ILi128EEENS3_ILi96EEENS3_ILi64EEEEEELi256EN7cutlass6half_tEfNSA_4arch4Sm90ELb0ELb1ELb1ELb1ELb0ELb1ELb1ELb1ELb0ELb0ELb0ELb0EE3mmaINS_16FlashAttnFwdSm90ISE_NS_21CollectiveEpilogueFwdINS2_IJS6_NS3_ILi256EEES7_EEES5_SB_SD_Li256ELb1ELb0ELb0ELb0EEENS_36VarlenDynamicPersistentTileSchedulerILi128ELi96ELi256ELi32ELb0ELb0ELb1ELb1ELb0ELb1EEEE13SharedStorageENS1_6TensorINS1_11ArrayEngineIfLm128EEENS1_6LayoutINS2_IJNS2_IJNS3_ILi2EEEST_NS3_ILi32EEEEEES4_S4_EEENS2_IJNS2_IJS4_ST_NS3_ILi4EEEEEENS3_ILi0EEESZ_EEEEEEENS_7SoftmaxILi2ELi0EEEEEbRKNSE_6ParamsENSA_25PipelineTmaAsyncNoClusterILi2ENSA_16PipelineTmaAsyncILi2EEEEES1B_RNSA_13PipelineStateILj2EEERT0_RT1_iRiRKNS_16SeqlenInfoQKNewKILb1ELb1EEENS2_IJiiiiEEERT_ENKUliT_T0_T1_E_clIZSF_ISO_S12_S14_EbS17_S1B_S1B_S1E_S1G_S1I_iS1J_S1N_S1O_S1Q_EUlRS1R_iE0_NS3_ILb1EEES1Y_EEDaiS1R_S1S_S1T_)
$_ZN7cutlass13device_kernelIN5flash11enable_sm90INS1_16FlashAttnFwdSm90INS1_25CollectiveMainloopFwdSm90ILi2EN4cute5tupleIJNS5_1CILi1EEES8_S8_EEENS6_IJNS7_ILi128EEENS7_ILi96EEENS7_ILi64EEEEEELi256ENS_6half_tEfNS_4arch4Sm90ELb0ELb1ELb1ELb1ELb0ELb1ELb1ELb1ELb0ELb0ELb0ELb0EEENS1_21CollectiveEpilogueFwdINS6_IJSA_NS7_ILi256EEESB_EEES9_SE_SG_Li256ELb1ELb0ELb0ELb0EEENS1_36VarlenDynamicPersistentTileSchedulerILi128ELi96ELi256ELi32ELb0ELb0ELb1ELb1ELb0ELb1EEEEEEEEEvNT_6ParamsE$_ZZN5flash25CollectiveMainloopFwdSm90ILi2EN4cute5tupleIJNS1_1CILi1EEES4_S4_EEENS2_IJNS3_ILi128EEENS3_ILi96EEENS3_ILi64EEEEEELi256EN7cutlass6half_tEfNSA_4arch4Sm90ELb0ELb1ELb1ELb1ELb0ELb1ELb1ELb1ELb0ELb0ELb0ELb0EE3mmaINS_16FlashAttnFwdSm90ISE_NS_21CollectiveEpilogueFwdINS2_IJS6_NS3_ILi256EEES7_EEES5_SB_SD_Li256ELb1ELb0ELb0ELb0EEENS_36VarlenDynamicPersistentTileSchedulerILi128ELi96ELi256ELi32ELb0ELb0ELb1ELb1ELb0ELb1EEEE13SharedStorageENS1_6TensorINS1_11ArrayEngineIfLm128EEENS1_6LayoutINS2_IJNS2_IJNS3_ILi2EEEST_NS3_ILi32EEEEEES4_S4_EEENS2_IJNS2_IJS4_ST_NS3_ILi4EEEEEENS3_ILi0EEESZ_EEEEEEENS_7SoftmaxILi2ELi0EEEEEbRKNSE_6ParamsENSA_25PipelineTmaAsyncNoClusterILi2ENSA_16PipelineTmaAsyncILi2EEEEES1B_RNSA_13PipelineStateILj2EEERT0_RT1_iRiRKNS_16SeqlenInfoQKNewKILb1ELb1EEENS2_IJiiiiEEERT_ENKUliT_T0_T1_E_clIZSF_ISO_S12_S14_EbS17_S1B_S1B_S1E_S1G_S1I_iS1J_S1N_S1O_S1Q_EUlRS1R_iE0_NS3_ILb1EEES1Y_EEDaiS1R_S1S_S1T_:
[----:B------:R-:W-:Y:S01]  /*367a0*/  R2UR UR5, R3 ;  /* 0x00000000030572ca */ /* 0x000fe200000e0000 */
[----:B------:R-:W-:-:S12]  /*367b0*/  ULDC UR4, c[0x0][0x20] ;  /* 0x0000080000047ab9 */ /* 0x000fd80000000800 */
[----:B------:R-:W-:-:S09]  /*367c0*/  UIADD3 UR4, -UR4, UR5, URZ ;  /* 0x0000000504047290 */ /* 0x000fd2000fffe13f */
[----:B------:R-:W2:Y:S04]  /*367d0*/  LDL.64 R6, [UR4+0x18] ;  /* 0x00001804ff067983 */ /* 0x000ea80008100a00 */
[----:B------:R-:W3:Y:S01]  /*367e0*/  LDL.64 R4, [UR4] ;  /* 0x00000004ff047983 */ /* 0x000ee20008100a00 */
[----:B------:R-:W-:-:S03]  /*367f0*/  ULDC.64 UR6, c[0x0][0x208] ;  /* 0x0000820000067ab9 */ /* 0x000fc60000000a00 */
[----:B--2---:R-:W2:Y:S04]  /*36800*/  LD.E R8, desc[UR6][R6.64+0x1c] ;  /* 0x00001c0606087980 */ /* 0x004ea8000c101900 */
[----:B---3--:R0:W5:Y:S04]  /*36810*/  LD.E R3, desc[UR6][R4.64] ;  /* 0x0000000604037980 */ /* 0x008168000c101900 */
[----:B------:R0:W5:Y:S01]  /*36820*/  LD.E R10, desc[UR6][R4.64+0x4] ;  /* 0x00000406040a7980 */ /* 0x000162000c101900 */
[----:B------:R-:W-:Y:S01]  /*36830*/  BSSY B1, `(.L_x_10440) ;  /* 0x0000005000017945 */ /* 0x000fe20003800000 */
[----:B--2---:R-:W-:-:S04]  /*36840*/  LOP3.LUT R8, R8, 0x1, RZ, 0xfc, !PT ;  /* 0x0000000108087812 */ /* 0x004fc800078efcff */
[----:B------:R-:W-:-:S13]  /*36850*/  ISETP.NE.AND P0, PT, R8, 0x3, PT ;  /* 0x000000030800780c */ /* 0x000fda0003f05270 */
[----:B0-----:R-:W-:Y:S05]  /*36860*/  @!P0 BRA `(.L_x_10441) ;  /* 0x0000000000048947 */ /* 0x001fea0003800000 */
[----:B------:R-:W-:Y:S01]  /*36870*/  BPT.TRAP 0x1 ;  /* 0x000000040000795c */ /* 0x000fe20000300000 */
.L_x_10441:
[----:B------:R-:W-:Y:S05]  /*36880*/  BSYNC B1 ;  /* 0x0000000000017941 */ /* 0x000fea0003800000 */
.L_x_10440:
        /* <DEDUP_REMOVED lines=13> */
.L_x_10443:
[----:B------:R-:W-:Y:S05]  /*36960*/  BSYNC B1 ;  /* 0x0000000000017941 */ /* 0x000fea0003800000 */
.L_x_10442:
[----:B------:R-:W-:Y:S04]  /*36970*/  BSSY B1, `(.L_x_10444) ;  /* 0x0000008000017945 */ /* 0x000fe80003800000 */
[----:B------:R-:W-:Y:S05]  /*36980*/  @P0 BRA `(.L_x_10445) ;  /* 0x0000000000180947 */ /* 0x000fea0003800000 */
[----:B------:R-:W2:Y:S01]  /*36990*/  LD.E.64 R6, desc[UR6][R6.64+0x8] ;  /* 0x0000080606067980 */ /* 0x000ea2000c101b00 */
[----:B-----5:R-:W-:Y:S02]  /*369a0*/  SHF.L.U32 R9, R9, 0x1f, RZ ;  /* 0x0000001f09097819 */ /* 0x020fe400000006ff */
[----:B--2---:R-:W-:-:S04]  /*369b0*/  MOV R3, R6 ;  /* 0x0000000600037202 */ /* 0x004fc80000000f00 */
[----:B------:R-:W-:-:S04]  /*369c0*/  LEA R8, R8, R3, 0x3 ;  /* 0x0000000308087211 */ /* 0x000fc800078e18ff */
[----:B------:R-:W0:Y:S02]  /*369d0*/  SYNCS.PHASECHK.TRANS64.TRYWAIT P0, [R8+URZ], R9 ;  /* 0x00000009080075a7 */ /* 0x000e24000800017f */
[----:B0-----:R-:W-:Y:S05]  /*369e0*/  @!P0 BRA `(.L_x_10446) ;  /* 0x000000b400e48947 */ /* 0x001fea0003800000 */
.L_x_10445:
[----:B------:R-:W-:Y:S05]  /*369f0*/  BSYNC B1 ;  /* 0x0000000000017941 */ /* 0x000fea0003800000 */
.L_x_10444:
[----:B0----5:R-:W2:Y:S04]  /*36a00*/  LDL.64 R8, [UR4] ;  /* 0x00000004ff087983 */ /* 0x021ea80008100a00 */
[----:B------:R-:W3:Y:S04]  /*36a10*/  LDL.64 R6, [UR4+0x28] ;  /* 0x00002804ff067983 */ /* 0x000ee80008100a00 */
[----:B------:R-:W4:Y:S04]  /*36a20*/  LDL.64 R4, [UR4+0x20] ;  /* 0x00002004ff047983 */ /* 0x000f280008100a00 */
[----:B------:R-:W4:Y:S04]  /*36a30*/  LDL.64 R10, [UR4+0x8] ;  /* 0x00000804ff0a7983 */ /* 0x000f280008100a00 */
[----:B--2---:R-:W2:Y:S04]  /*36a40*/  LD.E R9, desc[UR6][R8.64] ;  /* 0x0000000608097980 */ /* 0x004ea8000c101900 */
[----:B---3--:R-:W2:Y:S01]  /*36a50*/  LD.E.64 R12, desc[UR6][R6.64] ;  /* 0x00000006060c7980 */ /* 0x008ea2000c101b00 */
[----:B------:R-:W-:Y:S05]  /*36a60*/  WARPSYNC.ALL ;  /* 0x0000000000007948 */ /* 0x000fea0003800000 */
[----:B----4-:R0:W-:Y:S04]  /*36a70*/  ST.E desc[UR6][R10.64], RZ ;  /* 0x000000ff0a007985 */ /* 0x0101e8000c101906 */
[----:B------:R-:W3:Y:S01]  /*36a80*/  LD.E.64 R6, desc[UR6][R4.64] ;  /* 0x0000000604067980 */ /* 0x000ee2000c101b00 */
[----:B--2---:R-:W-:Y:S01]  /*36a90*/  IMAD R8, R9, 0x300, R12 ;  /* 0x0000030009087824 */ /* 0x004fe200078e020c */
[----:B------:R-:W-:Y:S01]  /*36aa0*/  WARPGROUP.ARRIVE ;  /* 0x00000000000079c5 */ /* 0x000fe20000000000 */
[----:B------:R-:W-:-:S02]  /*36ab0*/  IMAD.MOV.U32 R9, RZ, RZ, R13 ;  /* 0x000000ffff097224 */ /* 0x000fc400078e000d */
[----:B------:R-:W-:Y:S01]  /*36ac0*/  IMAD.MOV.U32 R211, RZ, RZ, 0x1 ;  /* 0x00000001ffd37424 */ /* 0x000fe200078e00ff */
        /* <DEDUP_REMOVED lines=10> */
[----:B------:R-:W-:-:S03]  /*36b70*/  WARPGROUP.ARRIVE ;  /* 0x00000000000079c5 */ /* 0x000fc60000000000 */
        /* <DEDUP_REMOVED lines=21> */
[----:B------:R-:W-:-:S03]  /*36cd0*/  IMAD.MOV.U32 R9, RZ, RZ, R13 ;  /* 0x000000ffff097224 */ /* 0x000fc600078e000d */
        /* <DEDUP_REMOVED lines=8> */
[----:B------:R-:W2:Y:S04]  /*36d60*/  LDL.64 R6, [UR4+0x38] ;  /* 0x00003804ff067983 */ /* 0x000ea80008100a00 */
[----:B------:R-:W3:Y:S04]  /*36d70*/  LDL.64 R4, [UR4+0x30] ;  /* 0x00003004ff047983 */ /* 0x000ee80008100a00 */
[----:B--2---:R-:W2:Y:S01]  /*36d80*/  LD.E R6, desc[UR6][R6.64] ;  /* 0x0000000606067980 */ /* 0x004ea2000c101900 */
[----:B---3--:R-:W-:Y:S01]  /*36d90*/  MOV R4, R4 ;  /* 0x0000000400047202 */ /* 0x008fe20000000f00 */
[----:B------:R-:W-:Y:S01]  /*36da0*/  BSSY B1, `(.L_x_10447) ;  /* 0x0000007000017945 */ /* 0x000fe20003800000 */
[----:B--2---:R-:W-:-:S04]  /*36db0*/  LEA.HI R3, R6, R6, RZ, 0x1 ;  /* 0x0000000606037211 */ /* 0x004fc800078f08ff */
[----:B------:R-:W-:-:S05]  /*36dc0*/  LOP3.LUT R3, R3, 0xfffffffe, RZ, 0xc0, !PT ;  /* 0xfffffffe03037812 */ /* 0x000fca00078ec0ff */
[----:B------:R-:W-:-:S05]  /*36dd0*/  IMAD.IADD R3, R6, 0x1, -R3 ;  /* 0x0000000106037824 */ /* 0x000fca00078e0a03 */
[----:B------:R-:W-:-:S04]  /*36de0*/  SHF.L.U32 R3, R3, 0x1f, RZ ;  /* 0x0000001f03037819 */ /* 0x000fc800000006ff */
[----:B------:R-:W1:Y:S02]  /*36df0*/  SYNCS.PHASECHK.TRANS64.TRYWAIT P0, [R4+URZ+0x32410], R3 ;  /* 0x03241003040075a7 */ /* 0x000e64000800017f */
[----:B01----:R-:W-:Y:S05]  /*36e00*/  @!P0 BRA `(.L_x_10448) ;  /* 0x000000b000f08947 */ /* 0x003fea0003800000 */
.L_x_10471:
[----:B------:R-:W-:Y:S05]  /*36e10*/  BSYNC B1 ;  /* 0x0000000000017941 */ /* 0x000fea0003800000 */
.L_x_10447:
[----:B------:R-:W2:Y:S04]  /*36e20*/  LDL.64 R6, [UR4+0x40] ;  /* 0x00004004ff067983 */ /* 0x000ea80008100a00 */
[----:B0-----:R-:W3:Y:S04]  /*36e30*/  LDL.64 R4, [UR4] ;  /* 0x00000004ff047983 */ /* 0x001ee80008100a00 */
        /* <DEDUP_REMOVED lines=8> */
.L_x_10450:
[----:B------:R-:W-:Y:S05]  /*36ec0*/  BSYNC B1 ;  /* 0x0000000000017941 */ /* 0x000fea0003800000 */
.L_x_10449:
        /* <DEDUP_REMOVED lines=13> */
.L_x_10452:
[----:B------:R-:W-:Y:S05]  /*36fa0*/  BSYNC B1 ;  /* 0x0000000000017941 */ /* 0x000fea0003800000 */
.L_x_10451:
        /* <DEDUP_REMOVED lines=8> */
.L_x_10454:
[----:B------:R-:W-:Y:S05]  /*37030*/  BSYNC B1 ;  /* 0x0000000000017941 */ /* 0x000fea0003800000 */
.L_x_10453:
[----:B------:R-:W2:Y:S04]  /*37040*/  LDL.64 R10, [UR4] ;  /* 0x00000004ff0a7983 */ /* 0x000ea80008100a00 */
[----:B0----5:R-:W3:Y:S04]  /*37050*/  LDL.64 R8, [UR4+0x58] ;  /* 0x00005804ff087983 */ /* 0x021ee80008100a00 */
[----:B------:R-:W4:Y:S04]  /*37060*/  LDL.64 R4, [UR4+0x48] ;  /* 0x00004804ff047983 */ /* 0x000f280008100a00 */
[----:B------:R-:W3:Y:S04]  /*37070*/  LDL.64 R6, [UR4+0x50] ;  /* 0x00005004ff067983 */ /* 0x000ee80008100a00 */
[----:B------:R-:W3:Y:S04]  /*37080*/  LDL.LU R18, [R1+0x470] ;  /* 0x0004700001127983 */ /* 0x000ee80000300800 */
[----:B--2---:R-:W2:Y:S04]  /*37090*/  LD.E R15, desc[UR6][R10.64] ;  /* 0x000000060a0f7980 */ /* 0x004ea8000c101900 */
[----:B----4-:R-:W4:Y:S04]  /*370a0*/  LD.E R3, desc[UR6][R4.64] ;  /* 0x0000000604037980 */ /* 0x010f28000c101900 */
[----:B---3--:R-:W2:Y:S04]  /*370b0*/  LD.E.64 R10, desc[UR6][R8.64] ;  /* 0x00000006080a7980 */ /* 0x008ea8000c101b00 */
[----:B------:R-:W3:Y:S01]  /*370c0*/  LD.E.64 R12, desc[UR6][R6.64] ;  /* 0x00000006060c7980 */ /* 0x000ee2000c101b00 */
[----:B------:R-:W-:Y:S05]  /*370d0*/  WARPSYNC.ALL ;  /* 0x0000000000007948 */ /* 0x000fea0003800000 */
[----:B------:R-:W-:Y:S01]  /*370e0*/  WARPGROUP.ARRIVE ;  /* 0x00000000000079c5 */ /* 0x000fe20000000000 */
[----:B----4-:R-:W-:Y:S01]  /*370f0*/  ISETP.NE.U32.AND P0, PT, R3, RZ, PT ;  /* 0x000000ff0300720c */ /* 0x010fe20003f05070 */
[----:B--2---:R-:W-:-:S02]  /*37100*/  IMAD R14, R15, 0xc00, R10 ;  /* 0x00000c000f0e7824 */ /* 0x004fc400078e020a */
[----:B------:R-:W-:Y:S01]  /*37110*/  IMAD.MOV.U32 R15, RZ, RZ, R11 ;  /* 0x000000ffff0f7224 */ /* 0x000fe200078e000b */
[----:B---3--:R-:W-:Y:S02]  /*37120*/  R2UR UR8, R12 ;  /* 0x000000000c0872ca */ /* 0x008fe400000e0000 */
[----:B------:R-:W-:Y:S02]  /*37130*/  R2UR UR9, R13 ;  /* 0x000000000d0972ca */ /* 0x000fe400000e0000 */
[----:B------:R-:W-:Y:S02]  /*37140*/  R2UR UR10, R14 ;  /* 0x000000000e0a72ca */ /* 0x000fe400000e0000 */
[----:B------:R-:W-:-:S03]  /*37150*/  R2UR UR11, R15 ;  /* 0x000000000f0b72ca */ /* 0x000fc600000e0000 */
[----:B------:R-:W-:-:S10]  /*37160*/  VOTEU.ANY UP0, P0 ;  /* 0x00000000003f7886 */ /* 0x000fd40000000100 */
[----:B------:R-:W-:Y:S03]  /*37170*/  HGMMA.64x96x16.F32 R24, gdesc[UR8], R24, UP0, gsb0 ;  /* 0x01600000081879f0 */ /* 0x000fe6000b800818 */
[----:B------:R-:W-:Y:S02]  /*37180*/  WARPGROUP.DEPBAR.LE gsb0, 0x0 ;  /* 0x00008000000079c5 */ /* 0x000fe40000010000 */
[----:B------:R-:W-:Y:S04]  /*37190*/  ST.E desc[UR6][R4.64], R211 ;  /* 0x000000d304007985 */ /* 0x000fe8000c101906 */
[----:B------:R-:W2:Y:S01]  /*371a0*/  LD.E.64 R8, desc[UR6][R6.64] ;  /* 0x0000000606087980 */ /* 0x000ea2000c101b00 */
[----:B------:R-:W-:Y:S01]  /*371b0*/  VIADD R10, R14, 0x2 ;  /* 0x000000020e0a7836 */ /* 0x000fe20000000000 */
[----:B------:R-:W-:-:S04]  /*371c0*/  R2UR UR11, R11 ;  /* 0x000000000b0b72ca */ /* 0x000fc800000e0000 */
[----:B------:R-:W-:Y:S01]  /*371d0*/  R2UR UR10, R10 ;  /* 0x000000000a0a72ca */ /* 0x000fe200000e0000 */
[----:B------:R-:W-:Y:S01]  /*371e0*/  WARPGROUP.ARRIVE ;  /* 0x00000000000079c5 */ /* 0x000fe20000000000 */
        /* <DEDUP_REMOVED lines=51> */
[----:B------:R-:W-:-:S02]  /*37520*/  IADD3 R10, R14, 0x304, RZ ;  /* 0x000003040e0a7810 */ /* 0x000fc40007ffe0ff */
[----:B------:R-:W-:Y:S02]  /*37530*/  R2UR UR11, R11 ;  /* 0x000000000b0b72ca */ /* 0x000fe400000e0000 */
        /* <DEDUP_REMOVED lines=100> */
[----:B------:R-:W-:-:S06]  /*37b80*/  WARPGROUP.ARRIVE ;  /* 0x00000000000079c5 */ /* 0x000fcc0000000000 */
[----:B------:R-:W0:Y:S02]  /*37b90*/  S2R R215, SR_TID.X ;  /* 0x0000000000d77919 */ /* 0x000e240000002100 */
[----:B0-----:R-:W-:Y:S01]  /*37ba0*/  LOP3.LUT P1, RZ, R215, 0x7f, RZ, 0xc0, !PT ;  /* 0x0000007fd7ff7812 */ /* 0x001fe2000782c0ff */
[----:B--2---:R-:W-:Y:S01]  /*37bb0*/  VIADD R8, R8, 0xc06 ;  /* 0x00000c0608087836 */ /* 0x004fe20000000000 */
[----:B------:R-:W-:-:S04]  /*37bc0*/  R2UR UR9, R9 ;  /* 0x00000000090972ca */ /* 0x000fc800000e0000 */
[----:B------:R-:W-:-:S13]  /*37bd0*/  R2UR UR8, R8 ;  /* 0x00000000080872ca */ /* 0x000fda00000e0000 */
[----:B------:R-:W-:Y:S03]  /*37be0*/  HGMMA.64x96x16.F32 R24, gdesc[UR8], R24, gsb0 ;  /* 0x01600000081879f0 */ /* 0x000fe60008000818 */
[----:B------:R-:W-:Y:S02]  /*37bf0*/  WARPGROUP.DEPBAR.LE gsb0, 0x0 ;  /* 0x00008000000079c5 */ /* 0x000fe40000010000 */
[----:B------:R0:W-:Y:S04]  /*37c00*/  ST.E desc[UR6][R4.64], R211 ;  /* 0x000000d304007985 */ /* 0x0001e8000c101906 */
[----:B------:R-:W2:Y:S04]  /*37c10*/  @!P1 LDL.64 R6, [UR4+0x18] ;  /* 0x00001804ff069983 */ /* 0x000ea80008100a00 */
[----:B------:R-:W3:Y:S01]  /*37c20*/  @!P1 LDL.64 R8, [UR4] ;  /* 0x00000004ff089983 */ /* 0x000ee20008100a00 */
[----:B------:R-:W-:-:S04]  /*37c30*/  SHF.R.U32.HI R3, RZ, 0x7, R215 ;  /* 0x00000007ff037819 */ /* 0x000fc800000116d7 */
[----:B------:R-:W-:-:S05]  /*37c40*/  IADD3 R3, -R3, 0xb, RZ ;  /* 0x0000000b03037810 */ /* 0x000fca0007ffe1ff */
[----:B------:R1:W-:Y:S06]  /*37c50*/  BAR.ARV R3, 0x100 ;  /* 0x000400030000751d */ /* 0x0003ec0000002000 */
[----:B--2---:R-:W2:Y:S04]  /*37c60*/  @!P1 LD.E.64 R6, desc[UR6][R6.64+0x30] ;  /* 0x0000300606069980 */ /* 0x004ea8000c101b00 */
[----:B---3--:R-:W3:Y:S01]  /*37c70*/  @!P1 LD.E R8, desc[UR6][R8.64] ;  /* 0x0000000608089980 */ /* 0x008ee2000c101900 */
[----:B--2---:R-:W-:-:S05]  /*37c80*/  @!P1 MOV R11, R6 ;  /* 0x00000006000b9202 */ /* 0x004fca0000000f00 */
[----:B---3--:R-:W-:-:S05]  /*37c90*/  @!P1 IMAD R10, R8, 0x8, R11 ;  /* 0x00000008080a9824 */ /* 0x008fca00078e020b */
[----:B------:R-:W-:-:S04]  /*37ca0*/  @!P1 PRMT R10, RZ, 0x654, R10 ;  /* 0x00000654ff0a9816 */ /* 0x000fc8000000000a */
[----:B------:R2:W-:Y:S02]  /*37cb0*/  @!P1 SYNCS.ARRIVE.TRANS64.RED.A1T0 RZ, [R10+URZ], RZ ;  /* 0x000000ff0aff99a7 */ /* 0x0005e4000810043f */
[----:B--2---:R-:W2:Y:S01]  /*37cc0*/  LDL.64 R10, [UR4+0x68] ;  /* 0x00006804ff0a7983 */ /* 0x004ea20008100a00 */
[----:B------:R-:W-:-:S05]  /*37cd0*/  IMAD.MOV.U32 R74, RZ, RZ, R72 ;  /* 0x000000ffff4a7224 */ /* 0x000fca00078e0048 */
[----:B------:R-:W3:Y:S04]  /*37ce0*/  LD.E R76, desc[UR6][R74.64] ;  /* 0x000000064a4c7980 */ /* 0x000ee8000c101900 */
[----:B--2---:R-:W2:Y:S01]  /*37cf0*/  LD.E.64 R10, desc[UR6][R10.64] ;  /* 0x000000060a0a7980 */ /* 0x004ea2000c101b00 */
[----:B------:R-:W-:-:S03]  /*37d00*/  IMAD.MOV.U32 R72, RZ, RZ, R2 ;  /* 0x000000ffff487224 */ /* 0x000fc600078e0002 */
[----:B0-----:R-:W4:Y:S04]  /*37d10*/  LD.E R5, desc[UR6][R74.64+0x8] ;  /* 0x000008064a057980 */ /* 0x001f28000c101900 */
[----:B------:R0:W4:Y:S04]  /*37d20*/  LD.E R73, desc[UR6][R72.64] ;  /* 0x0000000648497980 */ /* 0x000128000c101900 */
[----:B-1----:R-:W3:Y:S04]  /*37d30*/  LD.E R3, desc[UR6][R74.64+0x18] ;  /* 0x000018064a037980 */ /* 0x002ee8000c101900 */
[----:B------:R-:W4:Y:S04]  /*37d40*/  LD.E R4, desc[UR6][R74.64+0x4] ;  /* 0x000004064a047980 */ /* 0x000f28000c101900 */
[----:B------:R-:W4:Y:S04]  /*37d50*/  LD.E R77, desc[UR6][R74.64+0xc] ;  /* 0x00000c064a4d7980 */ /* 0x000f28000c101900 */
[----:B------:R-:W4:Y:S04]  /*37d60*/  LD.E R78, desc[UR6][R74.64+0x10] ;  /* 0x000010064a4e7980 */ /* 0x000f28000c101900 */
[----:B------:R-:W4:Y:S04]  /*37d70*/  LD.E R79, desc[UR6][R74.64+0x14] ;  /* 0x000014064a4f7980 */ /* 0x000f28000c101900 */
[----:B--2---:R-:W2:Y:S01]  /*37d80*/  LD.E R15, desc[UR6][R10.64] ;  /* 0x000000060a0f7980 */ /* 0x004ea2000c101900 */
[----:B------:R-:W-:-:S04]  /*37d90*/  LOP3.LUT R18, R18, 0xfff7ffff, RZ, 0xc0, !PT ;  /* 0xfff7ffff12127812 */ /* 0x000fc800078ec0ff */
[----:B------:R-:W-:-:S05]  /*37da0*/  @P1 LOP3.LUT R18, R18, 0x80000, RZ, 0xfc, !PT ;  /* 0x0008000012121812 */ /* 0x000fca00078efcff */
[----:B------:R1:W-:Y:S01]  /*37db0*/  STL [R1+0x470], R18 ;  /* 0x0004701201007387 */ /* 0x0003e20000100800 */
[----:B---3--:R-:W-:Y:S01]  /*37dc0*/  ISETP.GE.AND P0, PT, R3, 0x1, PT ;  /* 0x000000010300780c */ /* 0x008fe20003f06270 */
[----:B------:R-:W-:Y:S01]  /*37dd0*/  BSSY B1, `(.L_x_10456) ;  /* 0x000009d000017945 */ /* 0x000fe20003800000 */
[----:B----4-:R-:W-:Y:S02]  /*37de0*/  IMAD R79, R0, -0x60, R79 ;  /* 0xffffffa0004f7824 */ /* 0x010fe400078e024f */
[-C--:B--2---:R-:W-:Y:S01]  /*37df0*/  FMUL.FTZ R9, R31, R15.reuse ;  /* 0x0000000f1f097220 */ /* 0x084fe20000410000 */
[----:B------:R-:W-:Y:S01]  /*37e00*/  SHF.R.S32.HI R31, RZ, 0x1f, R76 ;  /* 0x0000001fff1f7819 */ /* 0x000fe2000001144c */
[----:B------:R-:W-:-:S03]  /*37e10*/  FMUL.FTZ R33, R33, R15 ;  /* 0x0000000f21217220 */ /* 0x000fc60000410000 */
[----:B------:R-:W-:Y:S01]  /*37e20*/  LEA.HI R31, R31, R76, RZ, 0x7 ;  /* 0x0000004c1f1f7211 */ /* 0x000fe200078f38ff */
[----:B------:R2:W3:Y:S01]  /*37e30*/  MUFU.TANH R82, R33 ;  /* 0x0000002100527308 */ /* 0x0004e20000002400 */
[----:B------:R-:W-:Y:S02]  /*37e40*/  FMUL.FTZ R32, R32, R15 ;  /* 0x0000000f20207220 */ /* 0x000fe40000410000 */
[----:B--2---:R-:W-:-:S05]  /*37e50*/  LOP3.LUT R33, R31, 0xffffff80, RZ, 0xc0, !PT ;  /* 0xffffff801f217812 */ /* 0x004fca00078ec0ff */
[----:B------:R2:W4:Y:S01]  /*37e60*/  MUFU.TANH R81, R32 ;  /* 0x0000002000517308 */ /* 0x0005220000002400 */
[----:B------:R-:W-:Y:S02]  /*37e70*/  IMAD.IADD R33, R76, 0x1, -R33 ;  /* 0x000000014c217824 */ /* 0x000fe400078e0a21 */
[----:B------:R-:W-:-:S03]  /*37e80*/  FMUL.FTZ R37, R37, R15 ;  /* 0x0000000f25257220 */ /* 0x000fc60000410000 */
[----:B--2---:R-:W-:Y:S02]  /*37e90*/  SHF.R.S32.HI R32, RZ, 0x1f, R33 ;  /* 0x0000001fff207819 */ /* 0x004fe40000011421 */
[----:B------:R2:W0:Y:S01]  /*37ea0*/  MUFU.TANH R84, R37 ;  /* 0x0000002500547308 */ /* 0x0004220000002400 */
[-C--:B------:R-:W-:Y:S01]  /*37eb0*/  FMUL.FTZ R8, R30, R15.reuse ;  /* 0x0000000f1e087220 */ /* 0x080fe20000410000 */
[----:B------:R-:W-:Y:S01]  /*37ec0*/  SHF.R.S32.HI R30, RZ, 0x7, R31 ;  /* 0x00000007ff1e7819 */ /* 0x000fe2000001141f */
[-C--:B------:R-:W-:Y:S01]  /*37ed0*/  FMUL.FTZ R12, R38, R15.reuse ;  /* 0x0000000f260c7220 */ /* 0x080fe20000410000 */
[----:B------:R-:W-:Y:S01]  /*37ee0*/  FMUL.FTZ R13, R39, R15 ;  /* 0x0000000f270d7220 */ /* 0x000fe20000410000 */
[----:B--2---:R-:W-:Y:S02]  /*37ef0*/  LEA.HI R37, R32, R33, RZ, 0x2 ;  /* 0x0000002120257211 */ /* 0x004fe400078f10ff */
[----:B------:R-:W-:Y:S02]  /*37f00*/  LEA.HI R31, R31, R30, RZ, 0x1 ;  /* 0x0000001e1f1f7211 */ /* 0x000fe400078f08ff */
[----:B------:R-:W-:-:S02]  /*37f10*/  SHF.R.S32.HI R38, RZ, 0x2, R37 ;  /* 0x00000002ff267819 */ /* 0x000fc40000011425 */
[----:B------:R-:W-:Y:S02]  /*37f20*/  SHF.R.S32.HI R39, RZ, 0x1f, R37 ;  /* 0x0000001fff277819 */ /* 0x000fe40000011425 */
[----:B------:R-:W-:Y:S02]  /*37f30*/  LEA.HI R32, R32, R33, RZ, 0x5 ;  /* 0x0000002120207211 */ /* 0x000fe400078f28ff */
[----:B------:R-:W-:Y:S02]  /*37f40*/  LEA.HI R39, R39, R38, RZ, 0x3 ;  /* 0x0000002627277211 */ /* 0x000fe400078f18ff */
[----:B------:R-:W-:Y:S01]  /*37f50*/  LOP3.LUT R31, R31, 0x3fffffe, RZ, 0xc0, !PT ;  /* 0x03fffffe1f1f7812 */ /* 0x000fe200078ec0ff */
[-C--:B------:R-:W-:Y:S01]  /*37f60*/  FMUL.FTZ R28, R28, R15.reuse ;  /* 0x0000000f1c1c7220 */ /* 0x080fe20000410000 */
[-C--:B------:R-:W-:Y:S01]  /*37f70*/  FMUL.FTZ R29, R29, R15.reuse ;  /* 0x0000000f1d1d7220 */ /* 0x080fe20000410000 */
[----:B------:R-:W-:Y:S01]  /*37f80*/  FMUL.FTZ R36, R36, R15 ;  /* 0x0000000f24247220 */ /* 0x000fe20000410000 */
[----:B------:R-:W-:-:S02]  /*37f90*/  SHF.R.S32.HI R32, RZ, 0x5, R32 ;  /* 0x00000005ff207819 */ /* 0x000fc40000011420 */
[----:B------:R-:W-:Y:S02]  /*37fa0*/  LOP3.LUT R39, R39, 0xfffffff8, RZ, 0xc0, !PT ;  /* 0xfffffff827277812 */ /* 0x000fe400078ec0ff */
[----:B------:R-:W-:Y:S01]  /*37fb0*/  IADD3 R31, R30, -R31, RZ ;  /* 0x8000001f1e1f7210 */ /* 0x000fe20007ffe0ff */
[-C--:B------:R-:W-:Y:S01]  /*37fc0*/  FMUL.FTZ R7, R24, R15.reuse ;  /* 0x0000000f18077220 */ /* 0x080fe20000410000 */
[----:B------:R-:W-:Y:S01]  /*37fd0*/  LOP3.LUT R30, R37, 0x7ffffffc, RZ, 0xc0, !PT ;  /* 0x7ffffffc251e7812 */ /* 0x000fe200078ec0ff */
[-C--:B------:R-:W-:Y:S01]  /*37fe0*/  FMUL.FTZ R14, R25, R15.reuse ;  /* 0x0000000f190e7220 */ /* 0x080fe20000410000 */
[-C--:B------:R-:W-:Y:S01]  /*37ff0*/  FMUL.FTZ R2, R26, R15.reuse ;  /* 0x0000000f1a027220 */ /* 0x080fe20000410000 */
[-C--:B------:R-:W-:Y:S01]  /*38000*/  FMUL.FTZ R6, R27, R15.reuse ;  /* 0x0000000f1b067220 */ /* 0x080fe20000410000 */
[----:B0-----:R-:W0:Y:S01]  /*38010*/  MUFU.TANH R72, R28 ;  /* 0x0000001c00487308 */ /* 0x001e220000002400 */
[-C--:B------:R-:W-:Y:S01]  /*38020*/  FMUL.FTZ R10, R34, R15.reuse ;  /* 0x0000000f220a7220 */ /* 0x080fe20000410000 */
[----:B------:R-:W-:Y:S01]  /*38030*/  FMUL.FTZ R11, R35, R15 ;  /* 0x0000000f230b7220 */ /* 0x000fe20000410000 */
[----:B------:R-:W-:-:S02]  /*38040*/  IMAD R37, R0, -0x60, R5 ;  /* 0xffffffa000257824 */ /* 0x000fc400078e0205 */
[-C--:B------:R-:W-:Y:S01]  /*38050*/  FMUL.FTZ R40, R40, R15.reuse ;  /* 0x0000000f28287220 */ /* 0x080fe20000410000 */
[-C--:B-1----:R-:W-:Y:S01]  /*38060*/  FMUL.FTZ R18, R42, R15.reuse ;  /* 0x0000000f2a127220 */ /* 0x082fe20000410000 */
[-C--:B------:R-:W-:Y:S01]  /*38070*/  FMUL.FTZ R44, R44, R15.reuse ;  /* 0x0000000f2c2c7220 */ /* 0x080fe20000410000 */
[-C--:B------:R-:W-:Y:S01]  /*38080*/  FMUL.FTZ R45, R45, R15.reuse ;  /* 0x0000000f2d2d7220 */ /* 0x080fe20000410000 */
[----:B------:R1:W2:Y:S01]  /*38090*/  MUFU.TANH R80, R29 ;  /* 0x0000001d00507308 */ /* 0x0002a20000002400 */
        /* <DEDUP_REMOVED lines=19> */
[----:B------:R-:W-:Y:S01]  /*381d0*/  FMUL.FTZ R69, R69, R15 ;  /* 0x0000000f45457220 */ /* 0x000fe20000410000 */
[----:B------:R-:W-:-:S02]  /*381e0*/  IMAD R32, R73, 0x8, R32 ;  /* 0x0000000849207824 */ /* 0x000fc400078e0220 */
[-C--:B------:R-:W-:Y:S01]  /*381f0*/  FMUL.FTZ R70, R70, R15.reuse ;  /* 0x0000000f46467220 */ /* 0x080fe20000410000 */
[----:B------:R-:W-:Y:S02]  /*38200*/  IMAD.IADD R39, R38, 0x1, -R39 ;  /* 0x0000000126277824 */ /* 0x000fe400078e0a27 */
[-C--:B------:R-:W-:Y:S01]  /*38210*/  FMUL.FTZ R48, R48, R15.reuse ;  /* 0x0000000f30307220 */ /* 0x080fe20000410000 */
[-C--:B------:R-:W-:Y:S01]  /*38220*/  FMUL.FTZ R49, R49, R15.reuse ;  /* 0x0000000f31317220 */ /* 0x080fe20000410000 */
[-C--:B------:R-:W-:Y:S01]  /*38230*/  FMUL.FTZ R52, R52, R15.reuse ;  /* 0x0000000f34347220 */ /* 0x080fe20000410000 */
[-C--:B------:R-:W-:Y:S01]  /*38240*/  FMUL.FTZ R53, R53, R15.reuse ;  /* 0x0000000f35357220 */ /* 0x080fe20000410000 */
[-C--:B------:R-:W-:Y:S01]  /*38250*/  FMUL.FTZ R60, R60, R15.reuse ;  /* 0x0000000f3c3c7220 */ /* 0x080fe20000410000 */
[-C--:B------:R-:W-:Y:S01]  /*38260*/  FMUL.FTZ R41, R41, R15.reuse ;  /* 0x0000000f29297220 */ /* 0x080fe20000410000 */
[----:B------:R-:W-:Y:S01]  /*38270*/  IMAD.IADD R30, R33, 0x1, -R30 ;  /* 0x00000001211e7824 */ /* 0x000fe200078e0a1e */
[----:B------:R-:W-:Y:S01]  /*38280*/  IADD3 R33, -R4, 0x1, R37 ;  /* 0x0000000104217810 */ /* 0x000fe20007ffe125 */
[----:B------:R-:W-:Y:S01]  /*38290*/  IMAD.U32 R32, R32, 0x10, R39 ;  /* 0x0000001020207824 */ /* 0x000fe200078e0027 */
[----:B------:R-:W1:Y:S01]  /*382a0*/  MUFU.TANH R7, R7 ;  /* 0x0000000700077308 */ /* 0x000e620000002400 */
[----:B------:R-:W-:-:S02]  /*382b0*/  FMUL.FTZ R62, R62, R15 ;  /* 0x0000000f3e3e7220 */ /* 0x000fc40000410000 */
[----:B------:R-:W-:-:S05]  /*382c0*/  IMAD R33, R30, -0x2, R33 ;  /* 0xfffffffe1e217824 */ /* 0x000fca00078e0221 */
[----:B------:R-:W3:Y:S01]  /*382d0*/  MUFU.TANH R14, R14 ;  /* 0x0000000e000e7308 */ /* 0x000ee20000002400 */
[----:B------:R-:W-:-:S07]  /*382e0*/  FMUL.FTZ R15, R71, R15 ;  /* 0x0000000f470f7220 */ /* 0x000fce0000410000 */
        /* <DEDUP_REMOVED lines=39> */
[----:B----4-:R-:W-:Y:S01]  /*38560*/  IMAD R41, R31, 0x40, R32 ;  /* 0x000000401f297824 */ /* 0x010fe200078e0220 */
[----:B------:R-:W-:-:S05]  /*38570*/  LOP3.LUT R32, RZ, R77, RZ, 0x33, !PT ;  /* 0x0000004dff207212 */ /* 0x000fca00078e33ff */
[----:B------:R4:W0:Y:S01]  /*38580*/  MUFU.TANH R87, R62 ;  /* 0x0000003e00577308 */ /* 0x0008220000002400 */
[C---:B------:R-:W-:Y:S02]  /*38590*/  IMAD.SHL.U32 R31, R30.reuse, 0x2, RZ ;  /* 0x000000021e1f7824 */ /* 0x040fe400078e00ff */
[----:B------:R-:W-:Y:S02]  /*385a0*/  IMAD.IADD R58, R33, 0x1, R32 ;  /* 0x00000001213a7824 */ /* 0x000fe400078e0220 */
[----:B----4-:R-:W-:-:S03]  /*385b0*/  IMAD R62, R30, -0x2, R37 ;  /* 0xfffffffe1e3e7824 */ /* 0x010fc600078e0225 */
[----:B------:R4:W0:Y:S01]  /*385c0*/  MUFU.TANH R63, R15 ;  /* 0x0000000f003f7308 */ /* 0x0008220000002400 */
[----:B------:R-:W-:Y:S01]  /*385d0*/  IMAD R59, R0, -0x60, -R31 ;  /* 0xffffffa0003b7824 */ /* 0x000fe200078e0a1f */
[----:B------:R-:W-:Y:S01]  /*385e0*/  VIADDMNMX R54, R41, R78, R62, PT ;  /* 0x0000004e29367246 */ /* 0x000fe2000380013e */
[----:B----4-:R-:W-:Y:S01]  /*385f0*/  IMAD.IADD R15, R58, 0x1, R41 ;  /* 0x000000013a0f7824 */ /* 0x010fe200078e0229 */
        /* <DEDUP_REMOVED lines=9> */
[----:B------:R-:W2:Y:S04]  /*38690*/  LD.E R31, desc[UR6][R74.64+0x1c] ;  /* 0x00001c064a1f7980 */ /* 0x000ea8000c101900 */
[----:B------:R-:W3:Y:S01]  /*386a0*/  LD.E R33, desc[UR6][R74.64+0x20] ;  /* 0x000020064a217980 */ /* 0x000ee2000c101900 */
[----:B--2---:R-:W-:-:S05]  /*386b0*/  IMAD.HI.U32 R0, R0, R31, RZ ;  /* 0x0000001f00007227 */ /* 0x004fca00078e00ff */
[----:B---3--:R-:W-:-:S07]  /*386c0*/  SHF.R.U32.HI R0, RZ, R33, R0 ;  /* 0x00000021ff007219 */ /* 0x008fce0000011600 */
.L_x_10461:
[----:B------:R-:W-:Y:S05]  /*386d0*/  BSYNC B3 ;  /* 0x0000000000037941 */ /* 0x000fea0003800000 */
.L_x_10460:
[----:B------:R-:W-:Y:S01]  /*386e0*/  LOP3.LUT R0, RZ, R0, RZ, 0x33, !PT ;  /* 0x00000000ff007212 */ /* 0x000fe200078e33ff */
[----:B------:R-:W-:Y:S06]  /*386f0*/  BRA `(.L_x_10462) ;  /* 0x0000000000187947 */ /* 0x000fec0003800000 */
.L_x_10459:
[----:B------:R-:W-:-:S13]  /*38700*/  ISETP.NE.AND P0, PT, R3, 0x1, PT ;  /* 0x000000010300780c */ /* 0x000fda0003f05270 */
[----:B------:R-:W-:Y:S05]  /*38710*/  @!P0 BRA `(.L_x_10462) ;  /* 0x0000000000108947 */ /* 0x000fea0003800000 */
[----:B------:R-:W2:Y:S04]  /*38720*/  LD.E R31, desc[UR6][R74.64+0x1c] ;  /* 0x00001c064a1f7980 */ /* 0x000ea8000c101900 */
[----:B------:R-:W3:Y:S01]  /*38730*/  LD.E R33, desc[UR6][R74.64+0x20] ;  /* 0x000020064a217980 */ /* 0x000ee2000c101900 */
[----:B--2---:R-:W-:-:S05]  /*38740*/  IMAD.HI.U32 R0, R0, R31, RZ ;  /* 0x0000001f00007227 */ /* 0x004fca00078e00ff */
[----:B---3--:R-:W-:-:S07]  /*38750*/  SHF.R.U32.HI R0, RZ, R33, R0 ;  /* 0x00000021ff007219 */ /* 0x008fce0000011600 */
.L_x_10462:
[----:B------:R-:W-:Y:S05]  /*38760*/  BSYNC B2 ;  /* 0x0000000000027941 */ /* 0x000fea0003800000 */
.L_x_10458:
[----:B------:R-:W-:-:S05]  /*38770*/  IMAD R0, R3, R0, R59 ;  /* 0x0000000003007224 */ /* 0x000fca00078e023b */
[----:B------:R-:W-:Y:S02]  /*38780*/  VIMNMX R15, R15, R0, !PT ;  /* 0x000000000f0f7248 */ /* 0x000fe40007fe0100 */
[----:B------:R-:W-:-:S07]  /*38790*/  VIADDMNMX R54, R0, R3, R54, PT ;  /* 0x0000000300367246 */ /* 0x000fce0003800136 */
.L_x_10457:
[----:B------:R-:W-:Y:S05]  /*387a0*/  BSYNC B1 ;  /* 0x0000000000017941 */ /* 0x000fea0003800000 */
.L_x_10456:
        /* <DEDUP_REMOVED lines=90> */
[----:B------:R-:W-:Y:S02]  /*38d50*/  ISETP.GE.AND P2, PT, R79, 0x4a, PT ;  /* 0x0000004a4f00780c */ /* 0x000fe40003f46270 */
[----:B------:R-:W-:-:S02]  /*38d60*/  VIADDMNMX R62, R41, R78, R62, PT ;  /* 0x0000004e293e7246 */ /* 0x000fc4000380013e */
        /* <DEDUP_REMOVED lines=40> */
.L_x_10468:
[----:B------:R-:W-:Y:S05]  /*38ff0*/  BSYNC B3 ;  /* 0x0000000000037941 */ /* 0x000fea0003800000 */
.L_x_10467:
[----:B------:R-:W-:Y:S01]  /*39000*/  LOP3.LUT R4, RZ, R4, RZ, 0x33, !PT ;  /* 0x00000004ff047212 */ /* 0x000fe200078e33ff */
[----:B------:R-:W-:Y:S06]  /*39010*/  BRA `(.L_x_10469) ;  /* 0x0000000000187947 */ /* 0x000fec0003800000 */
.L_x_10466:
[----:B------:R-:W-:-:S13]  /*39020*/  ISETP.NE.AND P6, PT, R3, 0x1, PT ;  /* 0x000000010300780c */ /* 0x000fda0003fc5270 */
[----:B------:R-:W-:Y:S05]  /*39030*/  @!P6 BRA `(.L_x_10469) ;  /* 0x000000000010e947 */ /* 0x000fea0003800000 */
[----:B------:R-:W2:Y:S04]  /*39040*/  LD.E R5, desc[UR6][R74.64+0x1c] ;  /* 0x00001c064a057980 */ /* 0x000ea8000c101900 */
[----:B------:R-:W3:Y:S01]  /*39050*/  LD.E R41, desc[UR6][R74.64+0x20] ;  /* 0x000020064a297980 */ /* 0x000ee2000c101900 */
[----:B--2---:R-:W-:-:S05]  /*39060*/  IMAD.HI.U32 R4, R4, R5, RZ ;  /* 0x0000000504047227 */ /* 0x004fca00078e00ff */
[----:B---3--:R-:W-:-:S07]  /*39070*/  SHF.R.U32.HI R4, RZ, R41, R4 ;  /* 0x00000029ff047219 */ /* 0x008fce0000011604 */
.L_x_10469:
[----:B------:R-:W-:Y:S05]  /*39080*/  BSYNC B2 ;  /* 0x0000000000027941 */ /* 0x000fea0003800000 */
.L_x_10465:
[----:B------:R-:W-:-:S05]  /*39090*/  IMAD R4, R3, R4, R59 ;  /* 0x0000000403047224 */ /* 0x000fca00078e023b */
[----:B------:R-:W-:Y:S02]  /*390a0*/  VIADDMNMX R62, R4, R3, R62, PT ;  /* 0x00000003043e7246 */ /* 0x000fe4000380013e */
[----:B------:R-:W-:-:S07]  /*390b0*/  VIMNMX R7, R7, R4, !PT ;  /* 0x0000000407077248 */ /* 0x000fce0007fe0100 */
.L_x_10464:
[----:B------:R-:W-:Y:S05]  /*390c0*/  BSYNC B1 ;  /* 0x0000000000017941 */ /* 0x000fea0003800000 */
.L_x_10463:
        /* <DEDUP_REMOVED lines=71> */
[C---:B------:R-:W-:Y:S02]  /*39540*/  ISETP.GT.AND P0, PT, R7.reuse, RZ, !P6 ;  /* 0x000000ff0700720c */ /* 0x040fe40007704270 */
[C---:B------:R-:W-:Y:S02]  /*39550*/  ISETP.GT.AND P2, PT, R7.reuse, 0x49, !P2 ;  /* 0x000000490700780c */ /* 0x040fe40005744270 */
[----:B------:R-:W-:Y:S02]  /*39560*/  ISETP.LT.OR P0, PT, R62, 0x1, P0 ;  /* 0x000000013e00780c */ /* 0x000fe40000701670 */
[----:B------:R-:W-:Y:S02]  /*39570*/  ISETP.GT.AND P3, PT, R7, 0x50, !P3 ;  /* 0x000000500700780c */ /* 0x000fe40005f64270 */
[----:B------:R-:W-:-:S02]  /*39580*/  FSEL R13, R2, -INF , !P0 ;  /* 0xff800000020d7808 */ /* 0x000fc40004000000 */
[----:B------:R-:W2:Y:S01]  /*39590*/  LDL.64 R2, [UR4+0x70] ;  /* 0x00007004ff027983 */ /* 0x000ea20008100a00 */
        /* <DEDUP_REMOVED lines=18> */
[C---:B------:R-:W-:Y:S02]  /*396c0*/  ISETP.LT.OR P2, PT, R62.reuse, 0x4a, P2 ;  /* 0x0000004a3e00780c */ /* 0x040fe40001741670 */
[----:B------:R-:W-:Y:S02]  /*396d0*/  FMNMX.FTZ R9, R5, R6, !PT ;  /* 0x0000000605097209 */ /* 0x000fe40007810000 */
[----:B------:R-:W-:Y:S02]  /*396e0*/  ISETP.LT.OR P3, PT, R62, 0x51, P3 ;  /* 0x000000513e00780c */ /* 0x000fe40001f61670 */
[----:B------:R-:W-:Y:S02]  /*396f0*/  FSEL R26, R26, -INF , !P2 ;  /* 0xff8000001a1a7808 */ /* 0x000fe40005000000 */
[----:B------:R-:W-:-:S02]  /*39700*/  FMNMX.FTZ R9, R4, R9, !PT ;  /* 0x0000000904097209 */ /* 0x000fc40007810000 */
[----:B------:R-:W-:Y:S02]  /*39710*/  ISETP.GT.AND P5, PT, R7, 0x58, !P5 ;  /* 0x000000580700780c */ /* 0x000fe40006fa4270 */
[----:B------:R-:W-:Y:S02]  /*39720*/  ISETP.LT.OR P4, PT, R62, 0x52, P4 ;  /* 0x000000523e00780c */ /* 0x000fe40002781670 */
[----:B------:R-:W-:Y:S02]  /*39730*/  FSEL R25, R25, -INF , !P3 ;  /* 0xff80000019197808 */ /* 0x000fe40005800000 */
[----:B------:R-:W-:Y:S02]  /*39740*/  FMNMX.FTZ R6, R26, R9, !PT ;  /* 0x000000091a067209 */ /* 0x000fe40007810000 */
[----:B------:R-:W-:Y:S02]  /*39750*/  ISETP.GT.AND P0, PT, R7, 0x59, !P6 ;  /* 0x000000590700780c */ /* 0x000fe40007704270 */
[----:B------:R-:W-:-:S02]  /*39760*/  ISETP.LT.OR P5, PT, R62, 0x59, P5 ;  /* 0x000000593e00780c */ /* 0x000fc40002fa1670 */
[----:B------:R-:W-:Y:S02]  /*39770*/  FSEL R28, R28, -INF , !P4 ;  /* 0xff8000001c1c7808 */ /* 0x000fe40006000000 */
[----:B------:R-:W-:Y:S02]  /*39780*/  FMNMX.FTZ R7, R25, R6, !PT ;  /* 0x0000000619077209 */ /* 0x000fe40007810000 */
[----:B------:R-:W-:Y:S02]  /*39790*/  ISETP.LT.OR P0, PT, R62, 0x5a, P0 ;  /* 0x0000005a3e00780c */ /* 0x000fe40000701670 */
[----:B------:R-:W-:Y:S02]  /*397a0*/  FSEL R29, R70, -INF , !P5 ;  /* 0xff800000461d7808 */ /* 0x000fe40006800000 */
[----:B------:R-:W-:Y:S02]  /*397b0*/  FMNMX.FTZ R6, R28, R7, !PT ;  /* 0x000000071c067209 */ /* 0x000fe40007810000 */
[----:B------:R-:W-:-:S02]  /*397c0*/  FSEL R27, R63, -INF , !P0 ;  /* 0xff8000003f1b7808 */ /* 0x000fc40004000000 */
[----:B------:R-:W-:-:S04]  /*397d0*/  FMNMX.FTZ R6, R29, R6, !PT ;  /* 0x000000061d067209 */ /* 0x000fc80007810000 */
[----:B------:R-:W-:-:S05]  /*397e0*/  FMNMX.FTZ R9, R27, R6, !PT ;  /* 0x000000061b097209 */ /* 0x000fca0007810000 */
[----:B--2---:R0:W-:Y:S04]  /*397f0*/  ST.E desc[UR6][R2.64+0x4], R9 ;  /* 0x0000040902007985 */ /* 0x0041e8000c101906 */
        /* <DEDUP_REMOVED lines=23> */
[----:B0-----:R-:W-:-:S05]  /*39970*/  FMNMX.FTZ R9, R15, R6, !PT ;  /* 0x000000060f097209 */ /* 0x001fca0007810000 */
[----:B------:R-:W0:Y:S02]  /*39980*/  SHFL.BFLY PT, R6, R9, 0x2, 0x1f ;  /* 0x0c401f0009067f89 */ /* 0x000e2400000e0000 */
[----:B0-----:R-:W-:Y:S02]  /*39990*/  FMNMX.FTZ R8, R9, R6, !PT ;  /* 0x0000000609087209 */ /* 0x001fe40007810000 */
[----:B------:R-:W-:Y:S04]  /*399a0*/  ST.E desc[UR6][R2.64], R9 ;  /* 0x0000000902007985 */ /* 0x000fe8000c101906 */
[----:B--2---:R-:W0:Y:S02]  /*399b0*/  SHFL.BFLY PT, R7, R10, 0x2, 0x1f ;  /* 0x0c401f000a077f89 */ /* 0x004e2400000e0000 */
[----:B0-----:R-:W-:-:S02]  /*399c0*/  FMNMX.FTZ R12, R10, R7, !PT ;  /* 0x000000070a0c7209 */ /* 0x001fc40007810000 */
[----:B------:R-:W0:Y:S04]  /*399d0*/  SHFL.BFLY PT, R7, R8, 0x1, 0x1f ;  /* 0x0c201f0008077f89 */ /* 0x000e2800000e0000 */
[----:B------:R-:W1:Y:S01]  /*399e0*/  SHFL.BFLY PT, R61, R12, 0x1, 0x1f ;  /* 0x0c201f000c3d7f89 */ /* 0x000e6200000e0000 */
[----:B0-----:R-:W-:Y:S02]  /*399f0*/  FMNMX.FTZ R11, R8, R7, !PT ;  /* 0x00000007080b7209 */ /* 0x001fe40007810000 */
[----:B-1----:R-:W-:-:S03]  /*39a00*/  FMNMX.FTZ R61, R12, R61, !PT ;  /* 0x0000003d0c3d7209 */ /* 0x002fc60007810000 */
[----:B------:R-:W-:Y:S04]  /*39a10*/  ST.E desc[UR6][R2.64], R11 ;  /* 0x0000000b02007985 */ /* 0x000fe8000c101906 */
[----:B------:R0:W-:Y:S04]  /*39a20*/  ST.E desc[UR6][R2.64+0x4], R61 ;  /* 0x0000043d02007985 */ /* 0x0001e8000c101906 */
[----:B------:R-:W2:Y:S04]  /*39a30*/  LDL.64 R6, [UR4+0x70] ;  /* 0x00007004ff067983 */ /* 0x000ea80008100a00 */
[----:B--2---:R-:W2:Y:S04]  /*39a40*/  LD.E R63, desc[UR6][R6.64+0x20] ;  /* 0x00002006063f7980 */ /* 0x004ea8000c101900 */
[----:B------:R-:W2:Y:S04]  /*39a50*/  LD.E R10, desc[UR6][R6.64] ;  /* 0x00000006060a7980 */ /* 0x000ea8000c101900 */
[----:B------:R-:W3:Y:S01]  /*39a60*/  LD.E R62, desc[UR6][R6.64+0x4] ;  /* 0x00000406063e7980 */ /* 0x000ee2000c101900 */
[C---:B--2---:R-:W-:Y:S01]  /*39a70*/  FMUL.FTZ R8, R10.reuse, R63 ;  /* 0x0000003f0a087220 */ /* 0x044fe20000410000 */
[----:B------:R-:W-:-:S04]  /*39a80*/  FSETP.NEU.FTZ.AND P0, PT, R10, -INF , PT ;  /* 0xff8000000a00780b */ /* 0x000fc80003f1d000 */
[----:B------:R-:W-:Y:S02]  /*39a90*/  FSEL R12, R8, RZ, P0 ;  /* 0x000000ff080c7208 */ /* 0x000fe40000000000 */
[----:B---3--:R-:W-:-:S03]  /*39aa0*/  FSETP.NEU.FTZ.AND P0, PT, R62, -INF , PT ;  /* 0xff8000003e00780b */ /* 0x008fc60003f1d000 */
[-CC-:B------:R-:W-:Y:S01]  /*39ab0*/  FFMA.FTZ R209, R0, R63.reuse, -R12.reuse ;  /* 0x0000003f00d17223 */ /* 0x180fe2000001080c */
[----:B------:R-:W-:Y:S01]  /*39ac0*/  FMUL.FTZ R0, R63, R62 ;  /* 0x0000003e3f007220 */ /* 0x000fe20000410000 */
[----:B------:R-:W-:-:S04]  /*39ad0*/  FFMA.FTZ R172, R65, R63, -R12 ;  /* 0x0000003f41ac7223 */ /* 0x000fc8000001080c */
[----:B0-----:R-:W-:Y:S01]  /*39ae0*/  FSEL R2, R0, RZ, P0 ;  /* 0x000000ff00027208 */ /* 0x001fe20000000000 */
[-CC-:B------:R-:W-:Y:S01]  /*39af0*/  FFMA.FTZ R31, R31, R63.reuse, -R12.reuse ;  /* 0x0000003f1f1f7223 */ /* 0x180fe2000001080c */
[----:B------:R-:W-:-:S03]  /*39b00*/  FFMA.FTZ R207, R30, R63, -R12 ;  /* 0x0000003f1ecf7223 */ /* 0x000fc6000001080c */
[-CC-:B------:R-:W-:Y:S01]  /*39b10*/  FFMA.FTZ R173, R13, R63.reuse, -R2.reuse ;  /* 0x0000003f0dad7223 */ /* 0x180fe20000010802 */
[-C--:B------:R-:W-:Y:S01]  /*39b20*/  FFMA.FTZ R30, R54, R63.reuse, -R2 ;  /* 0x0000003f361e7223 */ /* 0x080fe20000010802 */
[-C--:B------:R-:W-:Y:S01]  /*39b30*/  FFMA.FTZ R174, R60, R63.reuse, -R12 ;  /* 0x0000003f3cae7223 */ /* 0x080fe2000001080c */
[-C--:B------:R-:W-:Y:S01]  /*39b40*/  FFMA.FTZ R175, R55, R63.reuse, -R2 ;  /* 0x0000003f37af7223 */ /* 0x080fe20000010802 */
[----:B------:R-:W-:Y:S01]  /*39b50*/  MUFU.EX2 R172, R172 ;  /* 0x000000ac00ac7308 */ /* 0x000fe20000000800 */
[-CC-:B------:R-:W-:Y:S01]  /*39b60*/  FFMA.FTZ R33, R33, R63.reuse, -R12.reuse ;  /* 0x0000003f21217223 */ /* 0x180fe2000001080c */
[-C--:B------:R-:W-:Y:S01]  /*39b70*/  FFMA.FTZ R203, R32, R63.reuse, -R12 ;  /* 0x0000003f20cb7223 */ /* 0x080fe2000001080c */
[----:B------:R-:W-:-:S05]  /*39b80*/  FFMA.FTZ R32, R56, R63, -R2 ;  /* 0x0000003f38207223 */ /* 0x000fca0000010802 */
[----:B------:R-:W0:Y:S01]  /*39b90*/  MUFU.EX2 R31, R31 ;  /* 0x0000001f001f7308 */ /* 0x000e220000000800 */
[-C--:B------:R-:W-:Y:S01]  /*39ba0*/  FFMA.FTZ R9, R53, R63.reuse, -R12 ;  /* 0x0000003f35097223 */ /* 0x080fe2000001080c */
[----:B------:R-:W-:-:S06]  /*39bb0*/  FFMA.FTZ R13, R57, R63, -R2 ;  /* 0x0000003f390d7223 */ /* 0x000fcc0000010802 */
[----:B------:R-:W-:Y:S08]  /*39bc0*/  MUFU.EX2 R173, R173 ;  /* 0x000000ad00ad7308 */ /* 0x000ff00000000800 */
[----:B------:R-:W1:Y:S01]  /*39bd0*/  MUFU.EX2 R30, R30 ;  /* 0x0000001e001e7308 */ /* 0x000e620000000800 */
[-CC-:B------:R-:W-:Y:S01]  /*39be0*/  FFMA.FTZ R8, R52, R63.reuse, -R12.reuse ;  /* 0x0000003f34087223 */ /* 0x180fe2000001080c */
[----:B------:R-:W-:-:S06]  /*39bf0*/  FFMA.FTZ R11, R51, R63, -R12 ;  /* 0x0000003f330b7223 */ /* 0x000fcc000001080c */
[----:B------:R-:W2:Y:S01]  /*39c00*/  MUFU.EX2 R174, R174 ;  /* 0x000000ae00ae7308 */ /* 0x000ea20000000800 */
[-CC-:B------:R-:W-:Y:S01]  /*39c10*/  FFMA.FTZ R10, R50, R63.reuse, -R12.reuse ;  /* 0x0000003f320a7223 */ /* 0x180fe2000001080c */
[-CC-:B------:R-:W-:Y:S01]  /*39c20*/  FFMA.FTZ R185, R49, R63.reuse, -R12.reuse ;  /* 0x0000003f31b97223 */ /* 0x180fe2000001080c */
[----:B------:R-:W-:-:S05]  /*39c30*/  FFMA.FTZ R184, R48, R63, -R12 ;  /* 0x0000003f30b87223 */ /* 0x000fca000001080c */
[----:B------:R-:W3:Y:S01]  /*39c40*/  MUFU.EX2 R175, R175 ;  /* 0x000000af00af7308 */ /* 0x000ee20000000800 */
[-CC-:B------:R-:W-:Y:S01]  /*39c50*/  FFMA.FTZ R187, R46, R63.reuse, -R12.reuse ;  /* 0x0000003f2ebb7223 */ /* 0x180fe2000001080c */
[-CC-:B------:R-:W-:Y:S01]  /*39c60*/  FFMA.FTZ R186, R45, R63.reuse, -R12.reuse ;  /* 0x0000003f2dba7223 */ /* 0x180fe2000001080c */
[-CC-:B------:R-:W-:Y:S01]  /*39c70*/  FFMA.FTZ R194, R44, R63.reuse, -R12.reuse ;  /* 0x0000003f2cc27223 */ /* 0x180fe2000001080c */
[-CC-:B------:R-:W-:Y:S01]  /*39c80*/  FFMA.FTZ R193, R43, R63.reuse, -R12.reuse ;  /* 0x0000003f2bc17223 */ /* 0x180fe2000001080c */
[-CC-:B------:R-:W-:Y:S01]  /*39c90*/  FFMA.FTZ R196, R42, R63.reuse, -R12.reuse ;  /* 0x0000003f2ac47223 */ /* 0x180fe2000001080c */
[-CC-:B------:R-:W-:Y:S02]  /*39ca0*/  FFMA.FTZ R195, R40, R63.reuse, -R12.reuse ;  /* 0x0000003f28c37223 */ /* 0x180fe4000001080c */
[----:B------:R-:W4:Y:S01]  /*39cb0*/  MUFU.EX2 R33, R33 ;  /* 0x0000002100217308 */ /* 0x000f220000000800 */
[-CC-:B------:R-:W-:Y:S01]  /*39cc0*/  FFMA.FTZ R202, R39, R63.reuse, -R12.reuse ;  /* 0x0000003f27ca7223 */ /* 0x180fe2000001080c */
[-CC-:B------:R-:W-:Y:S01]  /*39cd0*/  FFMA.FTZ R201, R38, R63.reuse, -R12.reuse ;  /* 0x0000003f26c97223 */ /* 0x180fe2000001080c */
[-CC-:B------:R-:W-:Y:S01]  /*39ce0*/  FFMA.FTZ R204, R37, R63.reuse, -R12.reuse ;  /* 0x0000003f25cc7223 */ /* 0x180fe2000001080c */
[-CC-:B------:R-:W-:Y:S01]  /*39cf0*/  FFMA.FTZ R206, R14, R63.reuse, -R12.reuse ;  /* 0x0000003f0ece7223 */ /* 0x180fe2000001080c */
[-C--:B------:R-:W-:Y:S01]  /*39d00*/  FFMA.FTZ R208, R15, R63.reuse, -R12 ;  /* 0x0000003f0fd07223 */ /* 0x080fe2000001080c */
[----:B------:R-:W-:-:S02]  /*39d10*/  FFMA.FTZ R12, R58, R63, -R2 ;  /* 0x0000003f3a0c7223 */ /* 0x000fc40000010802 */
[----:B------:R-:W5:Y:S01]  /*39d20*/  MUFU.EX2 R32, R32 ;  /* 0x0000002000207308 */ /* 0x000f620000000800 */
[-CC-:B------:R-:W-:Y:S01]  /*39d30*/  FFMA.FTZ R15, R59, R63.reuse, -R2.reuse ;  /* 0x0000003f3b0f7223 */ /* 0x180fe20000010802 */
[----:B------:R-:W-:Y:S01]  /*39d40*/  FFMA.FTZ R200, R20, R63, -R2 ;  /* 0x0000003f14c87223 */ /* 0x000fe20000010802 */
[----:B0-----:R-:W-:-:S05]  /*39d50*/  FADD.FTZ R3, R172, R31 ;  /* 0x0000001fac037221 */ /* 0x001fca0000010000 */
[----:B------:R-:W0:Y:S01]  /*39d60*/  MUFU.EX2 R9, R9 ;  /* 0x0000000900097308 */ /* 0x000e220000000800 */
[----:B-1----:R-:W-:Y:S01]  /*39d70*/  FADD.FTZ R20, R173, R30 ;  /* 0x0000001ead147221 */ /* 0x002fe20000010000 */
[----:B------:R-:W-:-:S06]  /*39d80*/  FFMA.FTZ R14, R47, R63, -R2 ;  /* 0x0000003f2f0e7223 */ /* 0x000fcc0000010802 */
        /* <DEDUP_REMOVED lines=8> */
[----:B-----5:R-:W-:-:S06]  /*39e10*/  FADD.FTZ R20, R32, R3 ;  /* 0x0000000320147221 */ /* 0x020fcc0000010000 */
[----:B------:R-:W4:Y:S01]  /*39e20*/  MUFU.EX2 R11, R11 ;  /* 0x0000000b000b7308 */ /* 0x000f220000000800 */
[----:B------:R-:W-:-:S07]  /*39e30*/  FFMA.FTZ R188, R36, R63, -R2 ;  /* 0x0000003f24bc7223 */ /* 0x000fce0000010802 */
[----:B------:R-:W5:Y:S01]  /*39e40*/  MUFU.EX2 R15, R15 ;  /* 0x0000000f000f7308 */ /* 0x000f620000000800 */
[----:B------:R-:W-:Y:S01]  /*39e50*/  FFMA.FTZ R199, R19, R63, -R2 ;  /* 0x0000003f13c77223 */ /* 0x000fe20000010802 */
[----:B0-----:R-:W-:-:S06]  /*39e60*/  FADD.FTZ R3, R9, R24 ;  /* 0x0000001809037221 */ /* 0x001fcc0000010000 */
[----:B------:R-:W0:Y:S01]  /*39e70*/  MUFU.EX2 R10, R10 ;  /* 0x0000000a000a7308 */ /* 0x000e220000000800 */
[----:B-1----:R-:W-:Y:S01]  /*39e80*/  FADD.FTZ R19, R13, R20 ;  /* 0x000000140d137221 */ /* 0x002fe20000010000 */
[----:B------:R-:W-:-:S06]  /*39e90*/  FFMA.FTZ R190, R35, R63, -R2 ;  /* 0x0000003f23be7223 */ /* 0x000fcc0000010802 */
[----:B------:R-:W1:Y:S01]  /*39ea0*/  MUFU.EX2 R14, R14 ;  /* 0x0000000e000e7308 */ /* 0x000e620000000800 */
[----:B--2---:R-:W-:Y:S01]  /*39eb0*/  FADD.FTZ R20, R8, R3 ;  /* 0x0000000308147221 */ /* 0x004fe20000010000 */
[----:B---3--:R-:W-:-:S06]  /*39ec0*/  FADD.FTZ R24, R12, R19 ;  /* 0x000000130c187221 */ /* 0x008fcc0000010000 */
[----:B------:R-:W2:Y:S01]  /*39ed0*/  MUFU.EX2 R185, R185 ;  /* 0x000000b900b97308 */ /* 0x000ea20000000800 */
[----:B------:R-:W-:-:S07]  /*39ee0*/  FFMA.FTZ R189, R34, R63, -R2 ;  /* 0x0000003f22bd7223 */ /* 0x000fce0000010802 */
[----:B------:R-:W3:Y:S01]  /*39ef0*/  MUFU.EX2 R0, R0 ;  /* 0x0000000000007308 */ /* 0x000ee20000000800 */
[-CC-:B------:R-:W-:Y:S01]  /*39f00*/  FFMA.FTZ R205, R18, R63.reuse, -R2.reuse ;  /* 0x0000003f12cd7223 */ /* 0x180fe20000010802 */
[----:B------:R-:W-:Y:S01]  /*39f10*/  FFMA.FTZ R18, R5, R63, -R2 ;  /* 0x0000003f05127223 */ /* 0x000fe20000010802 */
[----:B----4-:R-:W-:-:S05]  /*39f20*/  FADD.FTZ R3, R11, R20 ;  /* 0x000000140b037221 */ /* 0x010fca0000010000 */
[----:B------:R-:W4:Y:S01]  /*39f30*/  MUFU.EX2 R184, R184 ;  /* 0x000000b800b87308 */ /* 0x000f220000000800 */
[----:B-----5:R-:W-:-:S07]  /*39f40*/  FADD.FTZ R5, R15, R24 ;  /* 0x000000180f057221 */ /* 0x020fce0000010000 */
[----:B------:R-:W5:Y:S01]  /*39f50*/  MUFU.EX2 R188, R188 ;  /* 0x000000bc00bc7308 */ /* 0x000f620000000800 */
[----:B0-----:R-:W-:Y:S01]  /*39f60*/  FADD.FTZ R24, R10, R3 ;  /* 0x000000030a187221 */ /* 0x001fe20000010000 */
[----:B-1----:R-:W-:-:S06]  /*39f70*/  FADD.FTZ R5, R14, R5 ;  /* 0x000000050e057221 */ /* 0x002fcc0000010000 */
[----:B------:R-:W0:Y:S01]  /*39f80*/  MUFU.EX2 R187, R187 ;  /* 0x000000bb00bb7308 */ /* 0x000e220000000800 */
        /* <DEDUP_REMOVED lines=11> */
[----:B0-----:R-:W-:Y:S01]  /*3a040*/  FADD.FTZ R3, R187, R4 ;  /* 0x00000004bb037221 */ /* 0x001fe20000010000 */
[----:B-1----:R-:W-:-:S06]  /*3a050*/  FADD.FTZ R4, R190, R5 ;  /* 0x00000005be047221 */ /* 0x002fcc0000010000 */
[----:B------:R-:W0:Y:S08]  /*3a060*/  MUFU.EX2 R193, R193 ;  /* 0x000000c100c17308 */ /* 0x000e300000000800 */
        /* <DEDUP_REMOVED lines=47> */
[----:B-----5:R-:W-:-:S03]  /*3a360*/  FADD.FTZ R2, R21, R2 ;  /* 0x0000000215027221 */ /* 0x020fc60000010000 */
[----:B0-----:R-:W-:Y:S01]  /*3a370*/  FADD.FTZ R3, R209, R4 ;  /* 0x00000004d1037221 */ /* 0x001fe20000010000 */
[----:B-1----:R-:W-:-:S03]  /*3a380*/  FADD.FTZ R2, R181, R2 ;  /* 0x00000002b5027221 */ /* 0x002fc60000010000 */
[----:B--2---:R-:W-:Y:S01]  /*3a390*/  FADD.FTZ R27, R208, R3 ;  /* 0x00000003d01b7221 */ /* 0x004fe20000010000 */
[----:B---3--:R-:W-:-:S04]  /*3a3a0*/  FADD.FTZ R29, R159, R2 ;  /* 0x000000029f1d7221 */ /* 0x008fc80000010000 */
[----:B------:R-:W-:Y:S04]  /*3a3b0*/  ST.E desc[UR6][R6.64+0x10], R27 ;  /* 0x0000101b06007985 */ /* 0x000fe8000c101906 */
[----:B------:R0:W-:Y:S04]  /*3a3c0*/  ST.E desc[UR6][R6.64+0x14], R29 ;  /* 0x0000141d06007985 */ /* 0x0001e8000c101906 */
[----:B------:R-:W2:Y:S04]  /*3a3d0*/  LDL.64 R24, [UR4] ;  /* 0x00000004ff187983 */ /* 0x000ea80008100a00 */
[----:B------:R-:W3:Y:S04]  /*3a3e0*/  LDL.64 R4, [UR4+0x98] ;  /* 0x00009804ff047983 */ /* 0x000ee80008100a00 */
[----:B------:R-:W4:Y:S01]  /*3a3f0*/  LDL.64 R2, [UR4+0x80] ;  /* 0x00008004ff027983 */ /* 0x000f220008100a00 */
[----:B------:R-:W-:-:S03]  /*3a400*/  LEA.HI R26, R215, 0x8, RZ, 0x19 ;  /* 0x00000008d71a7811 */ /* 0x000fc600078fc8ff */
[----:B0-----:R-:W5:Y:S02]  /*3a410*/  LDL.64 R6, [UR4+0x88] ;  /* 0x00008804ff067983 */ /* 0x001f640008100a00 */
[----:B------:R0:W-:Y:S06]  /*3a420*/  BAR.SYNC.DEFER_BLOCKING R26, 0x100 ;  /* 0x0004001a0000751d */ /* 0x0001ec0000010000 */
[----:B--2---:R-:W2:Y:S04]  /*3a430*/  LD.E R25, desc[UR6][R24.64] ;  /* 0x0000000618197980 */ /* 0x004ea8000c101900 */
[----:B---3--:R-:W2:Y:S04]  /*3a440*/  LD.E.64 R4, desc[UR6][R4.64] ;  /* 0x0000000604047980 */ /* 0x008ea8000c101b00 */
[----:B----4-:R-:W3:Y:S04]  /*3a450*/  LD.E R35, desc[UR6][R2.64] ;  /* 0x0000000602237980 */ /* 0x010ee8000c101900 */
        /* <DEDUP_REMOVED lines=127> */
[----:B--2---:R-:W-:Y:S01]  /*3ac50*/  IMAD R4, R25, 0xc00, R4 ;  /* 0x00000c0019047824 */ /* 0x004fe200078e0204 */
[----:B------:R-:W-:-:S04]  /*3ac60*/  R2UR UR11, R5 ;  /* 0x00000000050b72ca */ /* 0x000fc800000e0000 */
[----:B------:R-:W-:Y:S02]  /*3ac70*/  R2UR UR10, R4 ;  /* 0x00000000040a72ca */ /* 0x000fe400000e0000 */
[----:B------:R-:W-:Y:S02]  /*3ac80*/  F2FP.F16.F32.PACK_AB R172, R31, R172 ;  /* 0x000000ac1fac723e */ /* 0x000fe400000000ff */
[----:B------:R-:W-:Y:S02]  /*3ac90*/  F2FP.F16.F32.PACK_AB R174, R33, R174 ;  /* 0x000000ae21ae723e */ /* 0x000fe400000000ff */
[----:B------:R-:W-:Y:S02]  /*3aca0*/  F2FP.F16.F32.PACK_AB R173, R30, R173 ;  /* 0x000000ad1ead723e */ /* 0x000fe400000000ff */
[----:B------:R-:W-:Y:S01]  /*3acb0*/  F2FP.F16.F32.PACK_AB R175, R32, R175 ;  /* 0x000000af20af723e */ /* 0x000fe200000000ff */
        /* <DEDUP_REMOVED lines=128> */
[----:B------:R-:W-:Y:S01]  /*3b4c0*/  ST.E desc[UR6][R6.64], RZ ;  /* 0x000000ff06007985 */ /* 0x000fe2000c101906 */
[----:B0-----:R-:W-:-:S06]  /*3b4d0*/  WARPGROUP.ARRIVE ;  /* 0x00000000000079c5 */ /* 0x001fcc0000000000 */
[----:B------:R-:W-:Y:S03]  /*3b4e0*/  HGMMA.64x256x16.F32 R24, R172, gdesc[UR8].tnspB, RZ, !UPT, gsb0 ;  /* 0x43e00008ac187df0 */ /* 0x000fe6000c0008ff */
[----:B------:R-:W-:Y:S02]  /*3b4f0*/  WARPGROUP.DEPBAR.LE gsb0, 0x0 ;  /* 0x00008000000079c5 */ /* 0x000fe40000010000 */
        /* <DEDUP_REMOVED lines=129> */
[----:B0-----:R-:W5:Y:S04]  /*3bd10*/  LD.E R24, desc[UR6][R2.64] ;  /* 0x0000000602187980 */ /* 0x001f68000c101900 */
[----:B-1----:R-:W5:Y:S04]  /*3bd20*/  LD.E R25, desc[UR6][R2.64+0x4] ;  /* 0x0000040602197980 */ /* 0x002f68000c101900 */
[----:B--2---:R-:W2:Y:S04]  /*3bd30*/  LD.E R26, desc[UR6][R2.64+0x8] ;  /* 0x00000806021a7980 */ /* 0x004ea8000c101900 */
[----:B---3--:R-:W2:Y:S04]  /*3bd40*/  LD.E R27, desc[UR6][R2.64+0xc] ;  /* 0x00000c06021b7980 */ /* 0x008ea8000c101900 */
[----:B----4-:R-:W2:Y:S04]  /*3bd50*/  LD.E R28, desc[UR6][R2.64+0x10] ;  /* 0x00001006021c7980 */ /* 0x010ea8000c101900 */
        /* <DEDUP_REMOVED lines=123> */
[----:B------:R-:W-:Y:S01]  /*3c510*/  IMAD.MOV.U32 R173, RZ, RZ, R5 ;  /* 0x000000ffffad7224 */ /* 0x000fe200078e0005 */
[----:B------:R-:W-:-:S04]  /*3c520*/  IADD3 R172, R4, 0x80, RZ ;  /* 0x0000008004ac7810 */ /* 0x000fc80007ffe0ff */
[----:B------:R-:W-:Y:S02]  /*3c530*/  R2UR UR10, R172 ;  /* 0x00000000ac0a72ca */ /* 0x000fe400000e0000 */
[----:B------:R-:W-:Y:S02]  /*3c540*/  R2UR UR11, R173 ;  /* 0x00000000ad0b72ca */ /* 0x000fe400000e0000 */
[----:B------:R-:W-:Y:S02]  /*3c550*/  F2FP.F16.F32.PACK_AB R172, R8, R9 ;  /* 0x0000000908ac723e */ /* 0x000fe400000000ff */
[----:B------:R-:W-:Y:S02]  /*3c560*/  F2FP.F16.F32.PACK_AB R174, R10, R11 ;  /* 0x0000000b0aae723e */ /* 0x000fe400000000ff */
[----:B------:R-:W-:Y:S02]  /*3c570*/  F2FP.F16.F32.PACK_AB R173, R12, R13 ;  /* 0x0000000d0cad723e */ /* 0x000fe400000000ff */
[----:B------:R-:W-:-:S04]  /*3c580*/  F2FP.F16.F32.PACK_AB R175, R14, R15 ;  /* 0x0000000f0eaf723e */ /* 0x000fc800000000ff */
[----:B--2---:R-:W-:-:S06]  /*3c590*/  WARPGROUP.ARRIVE ;  /* 0x00000000000079c5 */ /* 0x004fcc0000000000 */
[----:B------:R-:W-:Y:S03]  /*3c5a0*/  HGMMA.64x256x16.F32 R24, R172, gdesc[UR8].tnspB, R24, gsb0 ;  /* 0x43e00008ac187df0 */ /* 0x000fe60008000818 */
        /* <DEDUP_REMOVED lines=1457> */
[----:B------:R-:W-:-:S13]  /*420c0*/  LOP3.LUT P6, RZ, R215, 0x7f, RZ, 0xc0, !PT ;  /* 0x0000007fd7ff7812 */ /* 0x000fda00078cc0ff */
[----:B0-----:R-:W-:Y:S05]  /*420d0*/  @P6 BRA `(.L_x_10470) ;  /* 0x0000000000206947 */ /* 0x001fea0003800000 */
[----:B------:R-:W2:Y:S04]  /*420e0*/  LDL.64 R2, [UR4+0x40] ;  /* 0x00004004ff027983 */ /* 0x000ea80008100a00 */
[----:B------:R-:W3:Y:S04]  /*420f0*/  LDL.64 R4, [UR4] ;  /* 0x00000004ff047983 */ /* 0x000ee80008100a00 */
[----:B--2---:R-:W2:Y:S04]  /*42100*/  LD.E.64 R2, desc[UR6][R2.64+0x30] ;  /* 0x0000300602027980 */ /* 0x004ea8000c101b00 */
[----:B---3--:R-:W3:Y:S01]  /*42110*/  LD.E R4, desc[UR6][R4.64] ;  /* 0x0000000604047980 */ /* 0x008ee2000c101900 */
[----:B--2---:R-:W-:-:S05]  /*42120*/  MOV R7, R2 ;  /* 0x0000000200077202 */ /* 0x004fca0000000f00 */
[----:B---3--:R-:W-:-:S05]  /*42130*/  IMAD R0, R4, 0x8, R7 ;  /* 0x0000000804007824 */ /* 0x008fca00078e0207 */
[----:B------:R-:W-:-:S04]  /*42140*/  PRMT R0, RZ, 0x654, R0 ;  /* 0x00000654ff007816 */ /* 0x000fc80000000000 */
[----:B------:R0:W-:Y:S03]  /*42150*/  SYNCS.ARRIVE.TRANS64.RED.A1T0 RZ, [R0+URZ], RZ ;  /* 0x000000ff00ff79a7 */ /* 0x0001e6000810043f */
.L_x_10470:
[----:B------:R-:W-:-:S04]  /*42160*/  IMAD.MOV.U32 R217, RZ, RZ, 0x0 ;  /* 0x00000000ffd97424 */ /* 0x000fc800078e00ff */
[----:B0-----:R-:W-:Y:S05]  /*42170*/  RET.REL.NODEC R216 `(_ZN7cutlass13device_kernelIN5flash11enable_sm90INS1_16FlashAttnFwdSm90INS1_25CollectiveMainloopFwdSm90ILi2EN4cute5tupleIJNS5_1CILi1EEES8_S8_EEENS6_IJNS7_ILi128EEENS7_ILi96EEENS7_ILi64EEEEEELi256ENS_6half_tEfNS_4arch4Sm90ELb0ELb1ELb1ELb1ELb0ELb1ELb1ELb1ELb0ELb0ELb0ELb0EEENS1_21CollectiveEpilogueFwdINS6_IJSA_NS7_ILi256EEESB_EEES9_SE_SG_Li256ELb1ELb0ELb0ELb0EEENS1_36VarlenDynamicPersistentTileSchedulerILi128ELi96ELi256ELi32ELb0ELb0ELb1ELb1ELb0ELb1EEEEEEEEEvNT_6ParamsE) ;  /* 0xfffffbdcd8a07950 */ /* 0x001fea0003c3ffff */
.L_x_10446:
[----:B0-----:R0:W1:Y:S02]  /*42180*/  SYNCS.PHASECHK.TRANS64.TRYWAIT P0, [R8+URZ], R9 ;  /* 0x00000009080075a7 */ /* 0x001064000800017f */
[----:B-1----:R-:W-:Y:S05]  /*42190*/  @!P0 NANOSLEEP.SYNCS 0x989680 ;  /* 0x009896800000895d */ /* 0x002fea0003900000 */
[----:B------:R-:W1:Y:S02]  /*421a0*/  @!P0 SYNCS.PHASECHK.TRANS64 P0, [R8+URZ], R9 ;  /* 0x00000009080085a7 */ /* 0x000e64000800007f */
[----:B-1----:R-:W-:Y:S05]  /*421b0*/  @!P0 BRA `(.L_x_10446) ;  /* 0xfffffffc00f08947 */ /* 0x002fea000383ffff */
[----:B------:R-:W-:Y:S05]  /*421c0*/  BRA `(.L_x_10445) ;  /* 0xffffff4800087947 */ /* 0x000fea000383ffff */
.L_x_10448:
[----:B0-----:R0:W1:Y:S02]  /*421d0*/  SYNCS.PHASECHK.TRANS64.TRYWAIT P0, [R4+URZ+0x32410], R3 ;  /* 0x03241003040075a7 */ /* 0x001064000800017f */
[----:B-1----:R-:W-:Y:S05]  /*421e0*/  @!P0 NANOSLEEP.SYNCS 0x989680 ;  /* 0x009896800000895d */ /* 0x002fea0003900000 */
[----:B------:R-:W1:Y:S02]  /*421f0*/  @!P0 SYNCS.PHASECHK.TRANS64 P0, [R4+URZ+0x32410], R3 ;  /* 0x03241003040085a7 */ /* 0x000e64000800007f */
[----:B-1----:R-:W-:Y:S05]  /*42200*/  @!P0 BRA `(.L_x_10448) ;  /* 0xfffffffc00f08947 */ /* 0x002fea000383ffff */
[----:B------:R-:W-:Y:S05]  /*42210*/  BRA `(.L_x_10471) ;  /* 0xffffff4800fc7947 */ /* 0x000fea000383ffff */
.L_x_10455:
[----:B0-----:R0:W1:Y:S02]  /*42220*/  SYNCS.PHASECHK.TRANS64.TRYWAIT P0, [R8+URZ], R9 ;  /* 0x00000009080075a7 */ /* 0x001064000800017f */
[----:B-1----:R-:W-:Y:S05]  /*42230*/  @!P0 NANOSLEEP.SYNCS 0x989680 ;  /* 0x009896800000895d */ /* 0x002fea0003900000 */
[----:B------:R-:W1:Y:S02]  /*42240*/  @!P0 SYNCS.PHASECHK.TRANS64 P0, [R8+URZ], R9 ;  /* 0x00000009080085a7 */ /* 0x000e64000800007f */
[----:B-1----:R-:W-:Y:S05]  /*42250*/  @!P0 BRA `(.L_x_10455) ;  /* 0xfffffffc00f08947 */ /* 0x002fea000383ffff */
[----:B------:R-:W-:Y:S05]  /*42260*/  BRA `(.L_x_10454) ;  /* 0xffffff4c00707947 */ /* 0x000fea000383ffff */
.L_x_10472:
        /* <DEDUP_REMOVED lines=9> */
.L_x_11972:


//--------------------- .text._ZN7cutlass13device_kernelIN5flash11enable_sm90INS1_16FlashAttnFwdSm90INS1_25CollectiveMainloopFwdSm90ILi2EN4cute5tupleIJNS5_1CILi1EEES8_S8_EEENS6_IJNS7_ILi128EEENS7_ILi96EEENS7_ILi64EEEEEELi256ENS_6half_tEfNS_4arch4Sm90ELb1ELb0ELb1ELb0ELb0ELb0ELb0ELb1ELb0ELb0ELb0ELb0EEENS1_21CollectiveEpilogueFwdINS6_IJSA_NS7_ILi256EEESB_EEES9_SE_SG_Li256ELb0ELb0ELb0ELb0EEENS1_30DynamicPersistentTileSchedulerILi256ELi32ELb0ELb0ELb1EEEEEEEEEvNT_6ParamsE --------------------------
	.section	.text._ZN7cutlass13device_kernelIN5flash11enable_sm90INS1_16FlashAttnFwdSm90INS1_25CollectiveMainloopFwdSm90ILi2EN4cute5tupleIJNS5_1CILi1EEES8_S8_EEENS6_IJNS7_ILi128EEENS7_ILi96EEENS7_ILi64EEEEEELi256ENS_6half_tEfNS_4arch4Sm90ELb1ELb0ELb1ELb0ELb0ELb0ELb0ELb1ELb0ELb0ELb0ELb0EEENS1_21CollectiveEpilogueFwdINS6_IJSA_NS7_ILi256EEESB_EEES9_SE_SG_Li256ELb0ELb0ELb0ELb0EEENS1_30DynamicPersistentTileSchedulerILi256ELi32ELb0ELb0ELb1EEEEEEEEEvNT_6ParamsE,"ax",@progbits
	.align	128
.text._ZN7cutlass13device_kernelIN5flash11enable_sm90INS1_16FlashAttnFwdSm90INS1_25CollectiveMainloopFwdSm90ILi2EN4cute5tupleIJNS5_1CILi1EEES8_S8_EEENS6_IJNS7_ILi128EEENS7_ILi96EEENS7_ILi64EEEEEELi256ENS_6half_tEfNS_4arch4Sm90ELb1ELb0ELb1ELb0ELb0ELb0ELb0ELb1ELb0ELb0ELb0ELb0EEENS1_21CollectiveEpilogueFwdINS6_IJSA_NS7_ILi256EEESB_EEES9_SE_SG_Li256ELb0ELb0ELb0ELb0EEENS1_30DynamicPersistentTileSchedulerILi256ELi32ELb0ELb0ELb1EEEEEEEEEvNT_6ParamsE:
        .type           _ZN7cutlass13device_kernelIN5flash11enable_sm90INS1_16FlashAttnFwdSm90INS1_25CollectiveMainloopFwdSm90ILi2EN4cute5tupleIJNS5_1CILi1EEES8_S8_EEENS6_IJNS7_ILi128EEENS7_ILi96EEENS7_ILi64EEEEEELi256ENS_6half_tEfNS_4arch4Sm90ELb1ELb0ELb1ELb0ELb0ELb0ELb0ELb1ELb0ELb0ELb0ELb0EEENS1_21CollectiveEpilogueFwdINS6_IJSA_NS7_ILi256EEESB_EEES9_SE_SG_Li256ELb0ELb0ELb0ELb0EEENS1_30DynamicPersistentTileSchedulerILi256ELi32ELb0ELb0ELb1EEEEEEEEEvNT_6ParamsE,@function
        .size           _ZN7cutlass13device_kernelIN5flash11enable_sm90INS1_16FlashAttnFwdSm90INS1_25CollectiveMainloopFwdSm90ILi2EN4cute5tupleIJNS5_1CILi1EEES8_S8_EEENS6_IJNS7_ILi128EEENS7_ILi96EEENS7_ILi64EEEEEELi256ENS_6half_tEfNS_4arch4Sm90ELb1ELb0ELb1ELb0ELb0ELb0ELb0ELb1ELb0ELb0ELb0ELb0EEENS1_21CollectiveEpilogueFwdINS6_IJSA_NS7_ILi256EEESB_EEES9_SE_SG_Li256ELb0ELb0ELb0ELb0EEENS1_30DynamicPersistentTileSchedulerILi256ELi32ELb0ELb0ELb1EEEEEEEEEvNT_6ParamsE,(.L_x_11974 - _ZN7cutlass13device_kernelIN5flash11enable_sm90INS1_16FlashAttnFwdSm90INS1_25CollectiveMainloopFwdSm90ILi2EN4cute5tupleIJNS5_1CILi1EEES8_S8_EEENS6_IJNS7_ILi128EEENS7_ILi96EEENS7_ILi64EEEEEELi256ENS_6half_tEfNS_4arch4Sm90ELb1ELb0ELb1ELb0ELb0ELb0ELb0ELb1ELb0ELb0ELb0ELb0EEENS1_21CollectiveEpilogueFwdINS6_IJSA_NS7_ILi256EEESB_EEES9_SE_SG_Li256ELb0ELb0ELb0ELb0EEENS1_30DynamicPersistentTileSchedulerILi256ELi32ELb0ELb0ELb1EEEEEEEEEvNT_6ParamsE)
        .other          _ZN7cutlass13device_kernelIN5flash11enable_sm90INS1_16FlashAttnFwdSm90INS1_25CollectiveMainloopFwdSm90ILi2EN4cute5tupleIJNS5_1CILi1EEES8_S8_EEENS6_IJNS7_ILi128EEENS7_ILi96EEENS7_ILi64EEEEEELi256ENS_6half_tEfNS_4arch4Sm90ELb1ELb0ELb1ELb0ELb0ELb0ELb0ELb1ELb0ELb0ELb0ELb0EEENS1_21CollectiveEpilogueFwdINS6_IJSA_NS7_ILi256EEESB_EEES9_SE_SG_Li256ELb0ELb0ELb0ELb0EEENS1_30DynamicPersistentTileSchedulerILi256ELi32ELb0ELb0ELb1EEEEEEEEEvNT_6ParamsE,@"STO_CUDA_ENTRY STV_DEFAULT"
_ZN7cutlass13device_kernelIN5flash11enable_sm90INS1_16FlashAttnFwdSm90INS1_25CollectiveMainloopFwdSm90ILi2EN4cute5tupleIJNS5_1CILi1EEES8_S8_EEENS6_IJNS7_ILi128EEENS7_ILi96EEENS7_ILi64EEEEEELi256ENS_6half_tEfNS_4arch4Sm90ELb1ELb0ELb1ELb0ELb0ELb0ELb0ELb1ELb0ELb0ELb0ELb0EEENS1_21CollectiveEpilogueFwdINS6_IJSA_NS7_ILi256EEESB_EEES9_SE_SG_Li256ELb0ELb0ELb0ELb0EEENS1_30DynamicPersistentTileSchedulerILi256ELi32ELb0ELb0ELb1EEEEEEEEEvNT_6ParamsE:
        /* <DEDUP_REMOVED lines=23> */
.L_x_10474:
[----:B------:R-:W-:Y:S05]  /*0170*/  BSYNC B0 ;  /* 0x0000000000007941 */ /* 0x000fea0003800000 */
.L_x_10473:
        /* <DEDUP_REMOVED lines=37> */
.L_x_10475:
        /* <DEDUP_REMOVED lines=22> */
.L_x_10476:
        /* <DEDUP_REMOVED lines=18> */
.L_x_10477:
        /* <DEDUP_REMOVED lines=22> */
.L_x_10478:
        /* <DEDUP_REMOVED lines=22> */
.L_x_10479:
[----:B------:R-:W-:Y:S01]  /*0910*/  PLOP3.LUT P0, PT, PT, PT, UP0, 0x80, 0x0 ;  /* 0x000000000000781c */ /* 0x000fe20003f0f008 */
[----:B------:R-:W-:Y:S01]  /*0920*/  UMOV UR36, 0x1 ;  /* 0x0000000100247882 */ /* 0x000fe20000000000 */
[----:B------:R-:W-:Y:S01]  /*0930*/  NOP ;  /* 0x0000000000007918 */ /* 0x000fe20000000000 */
[----:B------:R-:W-:Y:S01]  /*0940*/  USEL UR36, UR36, 0x2, !UP0 ;  /* 0x0000000224247887 */ /* 0x000fe2000c000000 */
[----:B------:R-:W-:Y:S01]  /*0950*/  ULDC.64 UR46, c[0x0][0x208] ;  /* 0x00008200002e7ab9 */ /* 0x000fe20000000a00 */
[----:B-123--:R-:W-:Y:S08]  /*0960*/  BAR.SYNC.DEFER_BLOCKING 0x0 ;  /* 0x0000000000007b1d */ /* 0x00eff00000010000 */
[----:B------:R-:W-:Y:S05]  /*0970*/  @!P0 BRA `(.L_x_10480) ;  /* 0x000000a000908947 */ /* 0x000fea0003800000 */
.L_x_10481:
        /* <DEDUP_REMOVED lines=24> */
[----:B---3--:R-:W-:Y:S02]  /*0b00*/  UMOV UR5, UR6 ;  /* 0x0000000600057c82 */ /* 0x008fe40008000000 */
[----:B------:R-:W-:Y:S01]  /*0b10*/  MOV R17, UR5 ;  /* 0x0000000500117c02 */ /* 0x000fe20008000f00 */
[----:B------:R-:W-:Y:S01]  /*0b20*/  IMAD.U32 R16, RZ, RZ, UR4 ;  /* 0x00000004ff107e24 */ /* 0x000fe2000f8e00ff */
[----:B------:R-:W-:Y:S01]  /*0b30*/  SHF.R.S32.HI R0, RZ, 0x1f, R205 ;  /* 0x0000001fff007819 */ /* 0x000fe200000114cd */
[----:B------:R-:W-:-:S03]  /*0b40*/  UMOV UR4, UR7 ;  /* 0x0000000700047c82 */ /* 0x000fc60008000000 */
[CC--:B------:R-:W-:Y:S02]  /*0b50*/  LEA.HI R3, R0.reuse, R205.reuse, RZ, 0x4 ;  /* 0x000000cd00037211 */ /* 0x0c0fe400078f20ff */
[-C--:B------:R-:W-:Y:S02]  /*0b60*/  LEA.HI R2, R0, R205.reuse, RZ, 0x7 ;  /* 0x000000cd00027211 */ /* 0x080fe400078f38ff */
[----:B------:R-:W-:Y:S02]  /*0b70*/  SHF.R.S32.HI R4, RZ, 0x4, R3 ;  /* 0x00000004ff047819 */ /* 0x000fe40000011403 */
[----:B------:R-:W-:Y:S02]  /*0b80*/  LOP3.LUT R202, R2, 0xffffff80, RZ, 0xc0, !PT ;  /* 0xffffff8002ca7812 */ /* 0x000fe400078ec0ff */
[----:B------:R-:W-:Y:S02]  /*0b90*/  LEA.HI R5, R3, R4, RZ, 0x1 ;  /* 0x0000000403057211 */ /* 0x000fe400078f08ff */
[----:B------:R-:W-:Y:S01]  /*0ba0*/  LEA.HI R204, R0, R205, RZ, 0x5 ;  /* 0x000000cd00cc7211 */ /* 0x000fe200078f28ff */
[----:B------:R-:W-:Y:S01]  /*0bb0*/  IMAD.IADD R202, R205, 0x1, -R202 ;  /* 0x00000001cdca7824 */ /* 0x000fe200078e0aca */
[----:B------:R-:W-:-:S02]  /*0bc0*/  LOP3.LUT R5, R5, 0x1ffffffe, RZ, 0xc0, !PT ;  /* 0x1ffffffe05057812 */ /* 0x000fc400078ec0ff */
[----:B------:R-:W-:Y:S02]  /*0bd0*/  SHF.R.S32.HI R204, RZ, 0x5, R204 ;  /* 0x00000005ffcc7819 */ /* 0x000fe400000114cc */
[----:B------:R-:W-:Y:S02]  /*0be0*/  IADD3 R5, R4, -R5, RZ ;  /* 0x8000000504057210 */ /* 0x000fe40007ffe0ff */
[----:B------:R-:W-:Y:S02]  /*0bf0*/  SHF.R.S32.HI R7, RZ, 0x1f, R202 ;  /* 0x0000001fff077819 */ /* 0x000fe400000114ca */
[----:B------:R-:W-:Y:S02]  /*0c00*/  LOP3.LUT R4, R3, 0x3fffff0, RZ, 0xc0, !PT ;  /* 0x03fffff003047812 */ /* 0x000fe400078ec0ff */
[----:B------:R-:W-:Y:S02]  /*0c10*/  LEA.HI R6, R7, R202, RZ, 0x2 ;  /* 0x000000ca07067211 */ /* 0x000fe400078f10ff */
[----:B------:R-:W-:Y:S01]  /*0c20*/  SHF.R.S32.HI R203, RZ, 0x7, R2 ;  /* 0x00000007ffcb7819 */ /* 0x000fe20000011402 */
[----:B------:R-:W-:Y:S01]  /*0c30*/  IMAD.IADD R3, R205, 0x1, -R4 ;  /* 0x00000001cd037824 */ /* 0x000fe200078e0a04 */
[----:B------:R-:W-:-:S02]  /*0c40*/  SHF.R.S32.HI R4, RZ, 0x2, R6 ;  /* 0x00000002ff047819 */ /* 0x000fc40000011406 */
[----:B------:R-:W-:Y:S01]  /*0c50*/  SHF.R.S32.HI R9, RZ, 0x1f, R6 ;  /* 0x0000001fff097819 */ /* 0x000fe20000011406 */
[----:B------:R-:W-:Y:S01]  /*0c60*/  IMAD R8, R204, 0x10, R3 ;  /* 0x00000010cc087824 */ /* 0x000fe200078e0203 */
[----:B------:R-:W-:Y:S02]  /*0c70*/  LEA.HI R2, R2, R203, RZ, 0x1 ;  /* 0x000000cb02027211 */ /* 0x000fe400078f08ff */
[----:B------:R-:W-:Y:S02]  /*0c80*/  LEA.HI R9, R9, R4, RZ, 0x3 ;  /* 0x0000000409097211 */ /* 0x000fe400078f18ff */
[----:B------:R-:W-:Y:S02]  /*0c90*/  LOP3.LUT R2, R2, 0x3fffffe, RZ, 0xc0, !PT ;  /* 0x03fffffe02027812 */ /* 0x000fe400078ec0ff */
[----:B------:R-:W-:Y:S02]  /*0ca0*/  LEA R3, R8, R5, 0x3 ;  /* 0x0000000508037211 */ /* 0x000fe400078e18ff */
[----:B------:R-:W-:-:S02]  /*0cb0*/  LEA.HI R0, R0, R205, RZ, 0x3 ;  /* 0x000000cd00007211 */ /* 0x000fc400078f18ff */
[----:B------:R-:W-:Y:S01]  /*0cc0*/  LOP3.LUT R9, R9, 0xfffffff8, RZ, 0xc0, !PT ;  /* 0xfffffff809097812 */ /* 0x000fe200078ec0ff */
[----:B------:R-:W-:Y:S01]  /*0cd0*/  IMAD.SHL.U32 R3, R3, 0x8, RZ ;  /* 0x0000000803037824 */ /* 0x000fe200078e00ff */
[----:B------:R-:W-:Y:S02]  /*0ce0*/  LEA.HI R7, R7, R202, RZ, 0x5 ;  /* 0x000000ca07077211 */ /* 0x000fe400078f28ff */
[----:B------:R-:W-:Y:S01]  /*0cf0*/  IADD3 R22, R203, -R2, RZ ;  /* 0x80000002cb167210 */ /* 0x000fe20007ffe0ff */
[----:B------:R-:W-:Y:S01]  /*0d00*/  IMAD.IADD R4, R4, 0x1, -R9 ;  /* 0x0000000104047824 */ /* 0x000fe200078e0a09 */
[----:B------:R-:W-:Y:S01]  /*0d10*/  LOP3.LUT R2, R0, 0x1ffffff8, RZ, 0xc0, !PT ;  /* 0x1ffffff800027812 */ /* 0x000fe200078ec0ff */
[----:B------:R-:W-:Y:S01]  /*0d20*/  IMAD.WIDE R16, R3, 0x2, R16 ;  /* 0x0000000203107825 */ /* 0x000fe200078e0210 */
[----:B------:R-:W-:Y:S02]  /*0d30*/  SHF.R.S32.HI R7, RZ, 0x5, R7 ;  /* 0x00000005ff077819 */ /* 0x000fe40000011407 */
[----:B------:R-:W-:Y:S01]  /*0d40*/  LOP3.LUT R3, R6, 0x7ffffffc, RZ, 0xc0, !PT ;  /* 0x7ffffffc06037812 */ /* 0x000fe200078ec0ff */
[----:B------:R-:W-:Y:S01]  /*0d50*/  IMAD.IADD R2, R205, 0x1, -R2 ;  /* 0x00000001cd027824 */ /* 0x000fe200078e0a02 */
[----:B------:R-:W-:Y:S01]  /*0d60*/  SHF.R.S32.HI R200, RZ, 0x3, R0 ;  /* 0x00000003ffc87819 */ /* 0x000fe20000011400 */
[----:B------:R-:W-:-:S03]  /*0d70*/  IMAD R7, R7, 0x10, R4 ;  /* 0x0000001007077824 */ /* 0x000fc600078e0204 */
[----:B------:R-:W-:Y:S01]  /*0d80*/  SHF.L.U32 R18, R2, 0x3, RZ ;  /* 0x0000000302127819 */ /* 0x000fe200000006ff */
[----:B------:R-:W-:Y:S02]  /*0d90*/  IMAD R22, R22, 0x40, R7 ;  /* 0x0000004016167824 */ /* 0x000fe400078e0207 */
[----:B------:R-:W-:-:S07]  /*0da0*/  IMAD.IADD R2, R202, 0x1, -R3 ;  /* 0x00000001ca027824 */ /* 0x000fce00078e0a03 */
.L_x_10528:
        /* <DEDUP_REMOVED lines=20> */
.L_x_10482:
[----:B------:R-:W-:Y:S01]  /*0ef0*/  ULDC UR6, c[0x0][0xdc4] ;  /* 0x0003710000067ab9 */ /* 0x000fe20000000800 */
[----:B------:R-:W-:Y:S01]  /*0f00*/  UMOV UR40, UR7 ;  /* 0x0000000700287c82 */ /* 0x000fe20008000000 */
[----:B------:R-:W-:-:S11]  /*0f10*/  UISETP.NE.AND UP0, UPT, UR6, 0x1, UPT ;  /* 0x000000010600788c */ /* 0x000fd6000bf05270 */
[----:B------:R-:W-:Y:S02]  /*0f20*/  @UP0 ULDC.64 UR10, c[0x0][0xdc8] ;  /* 0x00037200000a0ab9 */ /* 0x000fe40000000a00 */
[----:B------:R-:W-:-:S04]  /*0f30*/  UIMAD.WIDE.U32 UR4, UR7, UR10, URZ ;  /* 0x0000000a070472a5 */ /* 0x000fc8000f8e003f */
[----:B------:R-:W-:-:S04]  /*0f40*/  @UP0 USHF.R.U32.HI UR40, URZ, UR11, UR5 ;  /* 0x0000000b3f280299 */ /* 0x000fc80008011605 */
[----:B------:R-:W-:-:S12]  /*0f50*/  UIMAD UR4, UR40, UR6, URZ ;  /* 0x00000006280472a4 */ /* 0x000fd8000f8e023f */
.L_x_10483:
[----:B------:R-:W-:Y:S01]  /*0f60*/  ULDC.64 UR10, c[0x0][0x3f8] ;  /* 0x0000fe00000a7ab9 */ /* 0x000fe20000000a00 */
[----:B------:R-:W-:Y:S01]  /*0f70*/  UIADD3 UR9, UR7, -UR4, URZ ;  /* 0x8000000407097290 */ /* 0x000fe2000fffe03f */
[----:B------:R-:W-:Y:S01]  /*0f80*/  PLOP3.LUT P0, PT, PT, PT, PT, 0x80, 0x0 ;  /* 0x000000000000781c */ /* 0x000fe20003f0f070 */
[----:B------:R-:W-:Y:S01]  /*0f90*/  UISETP.NE.U32.AND UP0, UPT, UR10, URZ, UPT ;  /* 0x0000003f0a00728c */ /* 0x000fe2000bf05070 */
[----:B------:R-:W-:Y:S01]  /*0fa0*/  CS2R R20, SRZ ;  /* 0x0000000000147805 */ /* 0x000fe2000001ff00 */
[----:B------:R-:W-:Y:S01]  /*0fb0*/  ULOP3.LUT UR4, URZ, UR40, URZ, 0x33, !UPT ;  /* 0x000000283f047292 */ /* 0x000fe2000f8e333f */
[----:B------:R-:W-:Y:S01]  /*0fc0*/  IMAD.MOV.U32 R3, RZ, RZ, RZ ;  /* 0x000000ffff037224 */ /* 0x000fe200078e00ff */
[----:B------:R-:W-:Y:S01]  /*0fd0*/  ULDC UR5, c[0x0][0xdac] ;  /* 0x00036b0000057ab9 */ /* 0x000fe20000000800 */
[----:B------:R-:W-:Y:S01]  /*0fe0*/  UISETP.NE.AND.EX UP0, UPT, UR11, URZ, UPT, UP0 ;  /* 0x0000003f0b00728c */ /* 0x000fe2000bf05300 */
[----:B------:R-:W-:Y:S01]  /*0ff0*/  CS2R R150, SRZ ;  /* 0x0000000000967805 */ /* 0x000fe2000001ff00 */
[----:B------:R-:W-:Y:S01]  /*1000*/  UIADD3 UR4, UR4, UR5, URZ ;  /* 0x0000000504047290 */ /* 0x000fe2000fffe03f */
[----:B------:R-:W-:Y:S01]  /*1010*/  CS2R R148, SRZ ;  /* 0x0000000000947805 */ /* 0x000fe2000001ff00 */
[----:B------:R-:W-:Y:S01]  /*1020*/  ULDC UR45, c[0x0][0x404] ;  /* 0x00010100002d7ab9 */ /* 0x000fe20000000800 */
[----:B------:R-:W-:Y:S01]  /*1030*/  ULDC UR6, c[0x0][0x2e0] ;  /* 0x0000b80000067ab9 */ /* 0x000fe20000000800 */
[----:B------:R-:W-:Y:S01]  /*1040*/  USEL UR45, UR45, 0x1, UP0 ;  /* 0x000000012d2d7887 */ /* 0x000fe20008000000 */
[----:B------:R-:W-:Y:S01]  /*1050*/  CS2R R146, SRZ ;  /* 0x0000000000927805 */ /* 0x000fe2000001ff00 */
[----:B------:R-:W-:Y:S01]  /*1060*/  USHF.L.U32 UR42, UR4, 0x7, URZ ;  /* 0x00000007042a7899 */ /* 0x000fe2000800063f */
[----:B------:R-:W-:Y:S01]  /*1070*/  CS2R R144, SRZ ;  /* 0x0000000000907805 */ /* 0x000fe2000001ff00 */
[----:B------:R-:W-:Y:S01]  /*1080*/  ULDC UR7, c[0x0][0x288] ;  /* 0x0000a20000077ab9 */ /* 0x000fe20000000800 */
[----:B------:R-:W-:Y:S01]  /*1090*/  UIMAD UR45, UR45, UR6, URZ ;  /* 0x000000062d2d72a4 */ /* 0x000fe2000f8e023f */
[----:B------:R-:W-:Y:S01]  /*10a0*/  CS2R R142, SRZ ;  /* 0x00000000008e7805 */ /* 0x000fe2000001ff00 */
[----:B------:R-:W-:Y:S01]  /*10b0*/  UIADD3 UR5, UR42, 0xdf, -UR7 ;  /* 0x000000df2a057890 */ /* 0x000fe2000fffe807 */
[----:B------:R-:W-:Y:S01]  /*10c0*/  CS2R R140, SRZ ;  /* 0x00000000008c7805 */ /* 0x000fe2000001ff00 */
[----:B------:R-:W-:Y:S01]  /*10d0*/  UIADD3 UR4, UR45, 0x5f, URZ ;  /* 0x0000005f2d047890 */ /* 0x000fe2000fffe03f */
[----:B------:R-:W-:Y:S01]  /*10e0*/  CS2R R138, SRZ ;  /* 0x00000000008a7805 */ /* 0x000fe2000001ff00 */
[----:B------:R-:W-:Y:S01]  /*10f0*/  UIADD3 UR6, UR45, UR5, URZ ;  /* 0x000000052d067290 */ /* 0x000fe2000fffe03f */
[----:B------:R-:W-:Y:S01]  /*1100*/  CS2R R136, SRZ ;  /* 0x0000000000887805 */ /* 0x000fe2000001ff00 */
[----:B------:R-:W-:Y:S01]  /*1110*/  UIMAD.WIDE UR4, UR4, 0x2aaaaaab, URZ ;  /* 0x2aaaaaab040478a5 */ /* 0x000fe2000f8e023f */
[----:B------:R-:W-:Y:S01]  /*1120*/  CS2R R134, SRZ ;  /* 0x0000000000867805 */ /* 0x000fe2000001ff00 */
[----:B------:R-:W-:Y:S01]  /*1130*/  UIMAD.WIDE UR6, UR6, 0x2aaaaaab, URZ ;  /* 0x2aaaaaab060678a5 */ /* 0x000fe2000f8e023f */
[----:B------:R-:W-:Y:S01]  /*1140*/  CS2R R132, SRZ ;  /* 0x0000000000847805 */ /* 0x000fe2000001ff00 */
[----:B------:R-:W-:Y:S01]  /*1150*/  USHF.R.U32.HI UR4, URZ, 0x1f, UR5 ;  /* 0x0000001f3f047899 */ /* 0x000fe20008011605 */
[----:B------:R-:W-:Y:S01]  /*1160*/  CS2R R130, SRZ ;  /* 0x0000000000827805 */ /* 0x000fe2000001ff00 */
[----:B------:R-:W-:Y:S01]  /*1170*/  USHF.R.U32.HI UR6, URZ, 0x1f, UR7 ;  /* 0x0000001f3f067899 */ /* 0x000fe20008011607 */
[----:B------:R-:W-:Y:S01]  /*1180*/  CS2R R128, SRZ ;  /* 0x0000000000807805 */ /* 0x000fe2000001ff00 */
[----:B------:R-:W-:Y:S01]  /*1190*/  ULEA.HI.SX32 UR41, UR5, UR4, 0x1c ;  /* 0x0000000405297291 */ /* 0x000fe2000f8fe23f */
[----:B------:R-:W-:Y:S01]  /*11a0*/  CS2R R126, SRZ ;  /* 0x00000000007e7805 */ /* 0x000fe2000001ff00 */
[----:B------:R-:W-:Y:S01]  /*11b0*/  ULEA.HI.SX32 UR6, UR7, UR6, 0x1c ;  /* 0x0000000607067291 */ /* 0x000fe2000f8fe23f */
[----:B------:R-:W-:Y:S01]  /*11c0*/  CS2R R124, SRZ ;  /* 0x00000000007c7805 */ /* 0x000fe2000001ff00 */
[----:B------:R-:W-:Y:S01]  /*11d0*/  ULDC UR43, c[0x0][0xdb8] ;  /* 0x00036e00002b7ab9 */ /* 0x000fe20000000800 */
[----:B------:R-:W-:Y:S01]  /*11e0*/  ULDC UR10, c[0x0][0xdc4] ;  /* 0x00037100000a7ab9 */ /* 0x000fe20000000800 */
[----:B------:R-:W-:Y:S01]  /*11f0*/  UISETP.LT.AND UP0, UPT, UR41, UR6, UPT ;  /* 0x000000062900728c */ /* 0x000fe2000bf01270 */
[----:B------:R-:W-:Y:S01]  /*1200*/  CS2R R122, SRZ ;  /* 0x00000000007a7805 */ /* 0x000fe2000001ff00 */
[----:B------:R-:W-:Y:S01]  /*1210*/  UISETP.NE.AND UP1, UPT, UR43, 0x1, UPT ;  /* 0x000000012b00788c */ /* 0x000fe2000bf25270 */
[----:B------:R-:W-:Y:S01]  /*1220*/  CS2R R120, SRZ ;  /* 0x0000000000787805 */ /* 0x000fe2000001ff00 */
[----:B------:R-:W-:Y:S01]  /*1230*/  USEL UR41, UR41, UR6, UP0 ;  /* 0x0000000629297287 */ /* 0x000fe20008000000 */
[----:B------:R-:W-:Y:S01]  /*1240*/  CS2R R118, SRZ ;  /* 0x0000000000767805 */ /* 0x000fe2000001ff00 */
[----:B------:R-:W-:Y:S01]  /*1250*/  UIMAD UR9, UR8, UR10, UR9 ;  /* 0x0000000a080972a4 */ /* 0x000fe2000f8e0209 */
[----:B------:R-:W-:Y:S01]  /*1260*/  CS2R R116, SRZ ;  /* 0x0000000000747805 */ /* 0x000fe2000001ff00 */
[----:B------:R-:W-:Y:S01]  /*1270*/  UISETP.GE.AND UP0, UPT, UR41, 0x1, UPT ;  /* 0x000000012900788c */ /* 0x000fe2000bf06270 */
[----:B------:R-:W-:-:S02]  /*1280*/  CS2R R114, SRZ ;  /* 0x0000000000727805 */ /* 0x000fc4000001ff00 */
        /* <DEDUP_REMOVED lines=8> */
[----:B------:R-:W-:Y:S01]  /*1310*/  UMOV UR44, UR9 ;  /* 0x00000009002c7c82 */ /* 0x000fe20008000000 */
[----:B------:R-:W-:Y:S01]  /*1320*/  @UP1 USHF.R.U32.HI UR44, URZ, UR7, UR5 ;  /* 0x000000073f2c1299 */ /* 0x000fe20008011605 */
[----:B------:R-:W-:-:S02]  /*1330*/  CS2R R104, SRZ ;  /* 0x0000000000687805 */ /* 0x000fc4000001ff00 */
[----:B------:R-:W-:Y:S02]  /*1340*/  MOV R94, RZ ;  /* 0x000000ff005e7202 */ /* 0x000fe40000000f00 */
[----:B------:R-:W-:Y:S01]  /*1350*/  CS2R R98, SRZ ;  /* 0x0000000000627805 */ /* 0x000fe2000001ff00 */
[----:B------:R-:W-:Y:S01]  /*1360*/  UIADD3 UR4, -UR44, URZ, URZ ;  /* 0x0000003f2c047290 */ /* 0x000fe2000fffe13f */
[----:B------:R-:W-:Y:S02]  /*1370*/  CS2R R100, SRZ ;  /* 0x0000000000647805 */ /* 0x000fe4000001ff00 */
[----:B------:R-:W-:Y:S02]  /*1380*/  CS2R R86, SRZ ;  /* 0x0000000000567805 */ /* 0x000fe4000001ff00 */
[----:B------:R-:W-:Y:S01]  /*1390*/  CS2R R96, SRZ ;  /* 0x0000000000607805 */ /* 0x000fe2000001ff00 */
[----:B------:R-:W-:Y:S01]  /*13a0*/  UIMAD UR43, UR43, UR4, UR9 ;  /* 0x000000042b2b72a4 */ /* 0x000fe2000f8e0209 */
        /* <DEDUP_REMOVED lines=34> */
[----:B------:R-:W-:Y:S01]  /*15d0*/  MOV R175, RZ ;  /* 0x000000ff00af7202 */ /* 0x000fe20000000f00 */
[----:B------:R-:W-:Y:S02]  /*15e0*/  IMAD.MOV.U32 R6, RZ, RZ, RZ ;  /* 0x000000ffff067224 */ /* 0x000fe400078e00ff */
        /* <DEDUP_REMOVED lines=30> */
.L_x_10485:
[----:B------:R-:W-:Y:S01]  /*17d0*/  ULEA.HI UR4, UR39, UR39, URZ, 0x1 ;  /* 0x0000002727047291 */ /* 0x000fe2000f8f083f */
[----:B------:R-:W-:-:S03]  /*17e0*/  IADD3 R6, R23, 0x8, RZ ;  /* 0x0000000817067810 */ /* 0x000fc60007ffe0ff */
[----:B------:R-:W-:-:S04]  /*17f0*/  ULOP3.LUT UR4, UR4, 0xfffffffe, URZ, 0xc0, !UPT ;  /* 0xfffffffe04047892 */ /* 0x000fc8000f8ec03f */
[----:B------:R-:W-:-:S06]  /*1800*/  UIADD3 UR4, UR39, -UR4, URZ ;  /* 0x8000000427047290 */ /* 0x000fcc000fffe03f */
[----:B------:R-:W-:-:S05]  /*1810*/  IMAD.U32 R0, RZ, RZ, UR4 ;  /* 0x00000004ff007e24 */ /* 0x000fca000f8e00ff */
[----:B------:R-:W-:-:S04]  /*1820*/  SHF.L.U32 R0, R0, 0x1f, RZ ;  /* 0x0000001f00007819 */ /* 0x000fc800000006ff */
[----:B------:R-:W1:Y:S02]  /*1830*/  SYNCS.PHASECHK.TRANS64.TRYWAIT P0, [UR49+0x22800], R0 ;  /* 0x02280000ff0075a7 */ /* 0x000e640008000171 */
[----:B-1----:R-:W-:Y:S05]  /*1840*/  @!P0 BRA `(.L_x_10486) ;  /* 0x000000bc00ec8947 */ /* 0x002fea0003800000 */
.L_x_10587:
[----:B-1----:R-:W-:Y:S01]  /*1850*/  IMAD.U32 R0, RZ, RZ, UR48 ;  /* 0x00000030ff007e24 */ /* 0x002fe2000f8e00ff */
[----:B------:R-:W-:Y:S05]  /*1860*/  WARPSYNC.ALL ;  /* 0x0000000000007948 */ /* 0x000fea0003800000 */
[----:B------:R1:W-:Y:S01]  /*1870*/  BAR.SYNC.DEFER_BLOCKING R6, 0x100 ;  /* 0x000400060000751d */ /* 0x0003e20000010000 */
[----:B------:R-:W-:-:S13]  /*1880*/  ISETP.NE.AND P0, PT, R0, 0x3, PT ;  /* 0x000000030000780c */ /* 0x000fda0003f05270 */
[----:B-1----:R-:W-:Y:S05]  /*1890*/  @!P0 BRA `(.L_x_10487) ;  /* 0x0000000000048947 */ /* 0x002fea0003800000 */
[----:B------:R-:W-:Y:S01]  /*18a0*/  BPT.TRAP 0x1 ;  /* 0x000000040000795c */ /* 0x000fe20000300000 */
.L_x_10487:
[----:B------:R-:W-:Y:S01]  /*18b0*/  ULEA UR21, UR37, UR49, 0x3 ;  /* 0x0000003125157291 */ /* 0x000fe2000f8e183f */
[----:B------:R-:W-:-:S05]  /*18c0*/  IMAD.U32 R7, RZ, RZ, UR38 ;  /* 0x00000026ff077e24 */ /* 0x000fca000f8e00ff */
[----:B------:R-:W-:-:S04]  /*18d0*/  SHF.L.U32 R7, R7, 0x1f, RZ ;  /* 0x0000001f07077819 */ /* 0x000fc800000006ff */
[----:B------:R1:W2:Y:S01]  /*18e0*/  SYNCS.PHASECHK.TRANS64.TRYWAIT P1, [UR21+0x22830], R7 ;  /* 0x02283007ff0075a7 */ /* 0x0002a20008020155 */
[----:B------:R-:W-:Y:S05]  /*18f0*/  @!P0 BRA `(.L_x_10488) ;  /* 0x0000000000048947 */ /* 0x000fea0003800000 */
[----:B------:R-:W-:Y:S01]  /*1900*/  BPT.TRAP 0x1 ;  /* 0x000000040000795c */ /* 0x000fe20000300000 */
.L_x_10488:
[----:B--2---:R-:W-:Y:S05]  /*1910*/  @P1 BRA `(.L_x_10489) ;  /* 0x0000000000081947 */ /* 0x004fea0003800000 */
[----:B------:R-:W2:Y:S02]  /*1920*/  SYNCS.PHASECHK.TRANS64.TRYWAIT P1, [UR21+0x22830], R7 ;  /* 0x02283007ff0075a7 */ /* 0x000ea40008020155 */
[----:B--2---:R-:W-:Y:S05]  /*1930*/  @!P1 BRA `(.L_x_10490) ;  /* 0x000000bc00c89947 */ /* 0x004fea0003800000 */
.L_x_10489:
[----:B------:R-:W-:Y:S01]  /*1940*/  UIADD3 UR4, UR49, 0x1c400, URZ ;  /* 0x0001c40031047890 */ /* 0x000fe2000fffe03f */
[----:B------:R-:W-:Y:S01]  /*1950*/  WARPGROUP.ARRIVE ;  /* 0x00000000000079c5 */ /* 0x000fe20000000000 */
[----:B------:R-:W-:Y:S01]  /*1960*/  ULOP3.LUT UR16, UR52, 0x10000, URZ, 0xfc, !UPT ;  /* 0x0001000034107892 */ /* 0x000fe2000f8efc3f */
[----:B------:R-:W-:Y:S01]  /*1970*/  VIADD R4, R22, UR42 ;  /* 0x0000002a16047c36 */ /* 0x000fe20008000000 */
        /* <DEDUP_REMOVED lines=20> */
[----:B------:R-:W-:Y:S01]  /*1ac0*/  ULDC UR27, c[0x0][0x988] ;  /* 0x00026200001b7ab9 */ /* 0x000fe20000000800 */
[----:B------:R-:W-:-:S02]  /*1ad0*/  WARPGROUP.DEPBAR.LE gsb0, 0x0 ;  /* 0x00008000000079c5 */ /* 0x000fc40000010000 */
[----:B------:R-:W-:-:S06]  /*1ae0*/  WARPGROUP.ARRIVE ;  /* 0x00000000000079c5 */ /* 0x000fcc0000000000 */
[----:B------:R-:W-:Y:S01]  /*1af0*/  HGMMA.64x96x16.F32 R24, gdesc[UR4], R24, gsb0 ;  /* 0x01600000041879f0 */ /* 0x000fe20008000818 */
[----:B------:R-:W-:Y:S02]  /*1b00*/  UIMAD UR6, UR41, -0x60, UR45 ;  /* 0xffffffa0290678a4 */ /* 0x000fe4000f8e022d */
[----:B------:R-:W-:Y:S02]  /*1b10*/  WARPGROUP.DEPBAR.LE gsb0, 0x0 ;  /* 0x00008000000079c5 */ /* 0x000fe40000010000 */
[----:B------:R-:W-:-:S06]  /*1b20*/  WARPGROUP.ARRIVE ;  /* 0x00000000000079c5 */ /* 0x000fcc0000000000 */
[----:B------:R-:W-:Y:S01]  /*1b30*/  HGMMA.64x96x16.F32 R24, gdesc[UR8], R24, gsb0 ;  /* 0x01600000081879f0 */ /* 0x000fe20008000818 */
[----:B------:R-:W-:Y:S01]  /*1b40*/  ULDC UR11, c[0x0][0x288] ;  /* 0x0000a200000b7ab9 */ /* 0x000fe20000000800 */
[----:B------:R-:W-:Y:S01]  /*1b50*/  ULDC UR10, c[0x0][0x9d8] ;  /* 0x00027600000a7ab9 */ /* 0x000fe20000000800 */
[----:B------:R-:W-:Y:S02]  /*1b60*/  UIADD3 UR7, -UR11, 0x61, UR6 ;  /* 0x000000610b077890 */ /* 0x000fe4000fffe106 */
[----:B------:R-:W-:-:S04]  /*1b70*/  UIADD3 UR6, UR6, 0x60, URZ ;  /* 0x0000006006067890 */ /* 0x000fc8000fffe03f */
[----:B------:R-:W-:Y:S02]  /*1b80*/  MOV R3, UR7 ;  /* 0x0000000700037c02 */ /* 0x000fe40008000f00 */
[----:B------:R-:W-:-:S03]  /*1b90*/  IMAD.U32 R5, RZ, RZ, UR6 ;  /* 0x00000006ff057e24 */ /* 0x000fc6000f8e00ff */
[C---:B------:R-:W-:Y:S02]  /*1ba0*/  IMAD R3, R2.reuse, -0x2, R3 ;  /* 0xfffffffe02037824 */ /* 0x040fe400078e0203 */
[----:B--2---:R-:W-:-:S03]  /*1bb0*/  IMAD R0, R2, -0x2, R5 ;  /* 0xfffffffe02007824 */ /* 0x004fc600078e0205 */
        /* <DEDUP_REMOVED lines=57> */
[----:B------:R-:W-:Y:S01]  /*1f50*/  FMUL.FTZ R40, R40, UR10 ;  /* 0x0000000a28287c20 */ /* 0x000fe20008410000 */
[----:B------:R-:W5:Y:S01]  /*1f60*/  MUFU.TANH R35, R35 ;  /* 0x0000002300237308 */ /* 0x000f620000002400 */
        /* <DEDUP_REMOVED lines=29> */
[----:B------:R-:W-:-:S02]  /*2140*/  FMUL.FTZ R69, R69, UR10 ;  /* 0x0000000a45457c20 */ /* 0x000fc40008410000 */
[----:B------:R-:W2:Y:S01]  /*2150*/  MUFU.TANH R43, R43 ;  /* 0x0000002b002b7308 */ /* 0x000ea20000002400 */
        /* <DEDUP_REMOVED lines=8> */
[----:B--2---:R-:W-:Y:S02]  /*21e0*/  FSEL R43, R43, -INF , P1 ;  /* 0xff8000002b2b7808 */ /* 0x004fe40000800000 */
[----:B------:R-:W-:Y:S02]  /*21f0*/  ISETP.GT.AND P1, PT, R5, 0x29, PT ;  /* 0x000000290500780c */ /* 0x000fe40003f24270 */
[----:B------:R-:W-:-:S03]  /*2200*/  FMNMX.FTZ R9, R43, R8, !PT ;  /* 0x000000082b097209 */ /* 0x000fc60007810000 */
        /* <DEDUP_REMOVED lines=50> */
[----:B------:R-:W-:Y:S02]  /*2530*/  ISETP.GT.AND P2, PT, R0, RZ, PT ;  /* 0x000000ff0000720c */ /* 0x000fe40003f44270 */
[----:B------:R-:W-:-:S03]  /*2540*/  FMNMX.FTZ R8, R70, R5, !PT ;  /* 0x0000000546087209 */ /* 0x000fc60007810000 */
[----:B------:R-:W4:Y:S01]  /*2550*/  MUFU.TANH R25, R25 ;  /* 0x0000001900197308 */ /* 0x000f220000002400 */
[----:B-----5:R-:W-:Y:S02]  /*2560*/  FSEL R71, R71, -INF , P1 ;  /* 0xff80000047477808 */ /* 0x020fe40000800000 */
[----:B------:R-:W-:Y:S02]  /*2570*/  ISETP.GT.AND P1, PT, R0, 0x10, PT ;  /* 0x000000100000780c */ /* 0x000fe40003f24270 */
[----:B------:R-:W-:-:S03]  /*2580*/  FMNMX.FTZ R8, R71, R8, !PT ;  /* 0x0000000847087209 */ /* 0x000fc60007810000 */
[----:B------:R-:W5:Y:S01]  /*2590*/  MUFU.TANH R28, R28 ;  /* 0x0000001c001c7308 */ /* 0x000f620000002400 */
[----:B--2---:R-:W-:Y:S01]  /*25a0*/  FSEL R24, R24, -INF , P2 ;  /* 0xff80000018187808 */ /* 0x004fe20001000000 */
[----:B------:R-:W2:Y:S06]  /*25b0*/  SHFL.BFLY PT, R5, R8, 0x2, 0x1f ;  /* 0x0c401f0008057f89 */ /* 0x000eac00000e0000 */
[----:B------:R-:W1:Y:S01]  /*25c0*/  MUFU.TANH R29, R29 ;  /* 0x0000001d001d7308 */ /* 0x000e620000002400 */
[----:B----4-:R-:W-:-:S04]  /*25d0*/  FSEL R25, R25, -INF , P3 ;  /* 0xff80000019197808 */ /* 0x010fc80001800000 */
[----:B------:R-:W-:-:S03]  /*25e0*/  FMNMX.FTZ R3, R24, R25, !PT ;  /* 0x0000001918037209 */ /* 0x000fc60007810000 */
[----:B------:R-:W4:Y:S01]  /*25f0*/  MUFU.TANH R32, R32 ;  /* 0x0000002000207308 */ /* 0x000f220000002400 */
[----:B-----5:R-:W-:-:S07]  /*2600*/  FSEL R28, R28, -INF , P4 ;  /* 0xff8000001c1c7808 */ /* 0x020fce0002000000 */
[----:B------:R-:W-:Y:S01]  /*2610*/  MUFU.TANH R33, R33 ;  /* 0x0000002100217308 */ /* 0x000fe20000002400 */
[----:B-1----:R-:W-:Y:S02]  /*2620*/  FSEL R29, R29, -INF , P5 ;  /* 0xff8000001d1d7808 */ /* 0x002fe40002800000 */
[----:B--2---:R-:W-:-:S05]  /*2630*/  FMNMX.FTZ R5, R8, R5, !PT ;  /* 0x0000000508057209 */ /* 0x004fca0007810000 */
[----:B------:R-:W1:Y:S01]  /*2640*/  SHFL.BFLY PT, R8, R5, 0x1, 0x1f ;  /* 0x0c201f0005087f89 */ /* 0x000e6200000e0000 */
[----:B------:R-:W2:Y:S01]  /*2650*/  MUFU.TANH R36, R36 ;  /* 0x0000002400247308 */ /* 0x000ea20000002400 */
[----:B----4-:R-:W-:Y:S02]  /*2660*/  FSEL R32, R32, -INF , P1 ;  /* 0xff80000020207808 */ /* 0x010fe40000800000 */
[----:B------:R-:W-:-:S05]  /*2670*/  ISETP.GT.AND P1, PT, R0, 0x18, PT ;  /* 0x000000180000780c */ /* 0x000fca0003f24270 */
[----:B------:R-:W4:Y:S08]  /*2680*/  MUFU.TANH R37, R37 ;  /* 0x0000002500257308 */ /* 0x000f300000002400 */
[----:B------:R-:W5:Y:S01]  /*2690*/  MUFU.TANH R40, R40 ;  /* 0x0000002800287308 */ /* 0x000f620000002400 */
[----:B--2---:R-:W-:Y:S02]  /*26a0*/  FSEL R36, R36, -INF , P1 ;  /* 0xff80000024247808 */ /* 0x004fe40000800000 */
[----:B------:R-:W-:-:S02]  /*26b0*/  ISETP.GT.AND P1, PT, R0, 0x20, PT ;  /* 0x000000200000780c */ /* 0x000fc40003f24270 */
[----:B-1----:R-:W-:-:S03]  /*26c0*/  FMNMX.FTZ R4, R5, R8, !PT ;  /* 0x0000000805047209 */ /* 0x002fc60007810000 */
[----:B------:R-:W1:Y:S01]  /*26d0*/  MUFU.TANH R41, R41 ;  /* 0x0000002900297308 */ /* 0x000e620000002400 */
[----:B------:R-:W-:Y:S02]  /*26e0*/  FMNMX.FTZ R8, R28, R3, !PT ;  /* 0x000000031c087209 */ /* 0x000fe40007810000 */
[C---:B------:R-:W-:Y:S01]  /*26f0*/  FSETP.NEU.FTZ.AND P2, PT, R4.reuse, -INF , PT ;  /* 0xff8000000400780b */ /* 0x040fe20003f5d000 */
[----:B------:R-:W-:Y:S01]  /*2700*/  FMUL.FTZ R5, R4, UR27 ;  /* 0x0000001b04057c20 */ /* 0x000fe20008410000 */
[----:B------:R-:W-:-:S03]  /*2710*/  FMNMX.FTZ R3, R29, R8, !PT ;  /* 0x000000081d037209 */ /* 0x000fc60007810000 */
[----:B------:R-:W2:Y:S01]  /*2720*/  MUFU.TANH R44, R44 ;  /* 0x0000002c002c7308 */ /* 0x000ea20000002400 */
[----:B------:R-:W-:Y:S02]  /*2730*/  FSEL R9, R5, RZ, P2 ;  /* 0x000000ff05097208 */ /* 0x000fe40001000000 */
[----:B------:R-:W-:Y:S02]  /*2740*/  ISETP.GT.AND P2, PT, R0, 0x11, PT ;  /* 0x000000110000780c */ /* 0x000fe40003f44270 */
[----:B------:R-:W-:Y:S01]  /*2750*/  FMNMX.FTZ R8, R32, R3, !PT ;  /* 0x0000000320087209 */ /* 0x000fe20007810000 */
[--C-:B------:R-:W-:Y:S01]  /*2760*/  FFMA.FTZ R26, R26, UR27, -R9.reuse ;  /* 0x0000001b1a1a7c23 */ /* 0x100fe20008010809 */
[----:B------:R-:W-:Y:S01]  /*2770*/  FSEL R33, R33, -INF , P2 ;  /* 0xff80000021217808 */ /* 0x000fe20001000000 */
[----:B------:R-:W3:Y:S01]  /*2780*/  MUFU.TANH R45, R45 ;  /* 0x0000002d002d7308 */ /* 0x000ee20000002400 */
[----:B------:R-:W-:Y:S01]  /*2790*/  ISETP.GT.AND P2, PT, R0, 0x19, PT ;  /* 0x000000190000780c */ /* 0x000fe20003f44270 */
[--C-:B------:R-:W-:Y:S01]  /*27a0*/  FFMA.FTZ R27, R27, UR27, -R9.reuse ;  /* 0x0000001b1b1b7c23 */ /* 0x100fe20008010809 */
[----:B------:R-:W-:Y:S01]  /*27b0*/  FMNMX.FTZ R3, R33, R8, !PT ;  /* 0x0000000821037209 */ /* 0x000fe20007810000 */
[--C-:B------:R-:W-:Y:S01]  /*27c0*/  FFMA.FTZ R30, R30, UR27, -R9.reuse ;  /* 0x0000001b1e1e7c23 */ /* 0x100fe20008010809 */
[----:B----4-:R-:W-:Y:S01]  /*27d0*/  FSEL R37, R37, -INF , P2 ;  /* 0xff80000025257808 */ /* 0x010fe20001000000 */
[--C-:B------:R-:W-:Y:S01]  /*27e0*/  FFMA.FTZ R31, R31, UR27, -R9.reuse ;  /* 0x0000001b1f1f7c23 */ /* 0x100fe20008010809 */
[----:B------:R-:W-:Y:S01]  /*27f0*/  FMNMX.FTZ R8, R36, R3, !PT ;  /* 0x0000000324087209 */ /* 0x000fe20007810000 */
[----:B------:R-:W4:Y:S01]  /*2800*/  MUFU.TANH R48, R48 ;  /* 0x0000003000307308 */ /* 0x000f220000002400 */
[----:B------:R-:W-:Y:S01]  /*2810*/  ISETP.GT.AND P2, PT, R0, 0x21, PT ;  /* 0x000000210000780c */ /* 0x000fe20003f44270 */
[--C-:B------:R-:W-:Y:S01]  /*2820*/  FFMA.FTZ R34, R34, UR27, -R9.reuse ;  /* 0x0000001b22227c23 */ /* 0x100fe20008010809 */
[----:B-----5:R-:W-:Y:S01]  /*2830*/  FSEL R40, R40, -INF , P1 ;  /* 0xff80000028287808 */ /* 0x020fe20000800000 */
[--C-:B------:R-:W-:Y:S01]  /*2840*/  FFMA.FTZ R35, R35, UR27, -R9.reuse ;  /* 0x0000001b23237c23 */ /* 0x100fe20008010809 */
[----:B------:R-:W-:Y:S01]  /*2850*/  FMNMX.FTZ R3, R37, R8, !PT ;  /* 0x0000000825037209 */ /* 0x000fe20007810000 */
[--C-:B------:R-:W-:Y:S01]  /*2860*/  FFMA.FTZ R38, R38, UR27, -R9.reuse ;  /* 0x0000001b26267c23 */ /* 0x100fe20008010809 */
[----:B------:R-:W-:Y:S01]  /*2870*/  ISETP.GT.AND P1, PT, R0, 0x28, PT ;  /* 0x000000280000780c */ /* 0x000fe20003f24270 */
[----:B------:R-:W5:Y:S01]  /*2880*/  MUFU.TANH R49, R49 ;  /* 0x0000003100317308 */ /* 0x000f620000002400 */
[----:B-1----:R-:W-:Y:S01]  /*2890*/  FSEL R41, R41, -INF , P2 ;  /* 0xff80000029297808 */ /* 0x002fe20001000000 */
[--C-:B------:R-:W-:Y:S01]  /*28a0*/  FFMA.FTZ R39, R39, UR27, -R9.reuse ;  /* 0x0000001b27277c23 */ /* 0x100fe20008010809 */
[----:B------:R-:W-:Y:S01]  /*28b0*/  FMNMX.FTZ R8, R40, R3, !PT ;  /* 0x0000000328087209 */ /* 0x000fe20007810000 */
[--C-:B------:R-:W-:Y:S01]  /*28c0*/  FFMA.FTZ R42, R42, UR27, -R9.reuse ;  /* 0x0000001b2a2a7c23 */ /* 0x100fe20008010809 */
[----:B------:R-:W-:Y:S01]  /*28d0*/  ISETP.GT.AND P2, PT, R0, 0x29, PT ;  /* 0x000000290000780c */ /* 0x000fe20003f44270 */
[--C-:B------:R-:W-:Y:S01]  /*28e0*/  FFMA.FTZ R43, R43, UR27, -R9.reuse ;  /* 0x0000001b2b2b7c23 */ /* 0x100fe20008010809 */
[----:B--2---:R-:W-:Y:S01]  /*28f0*/  FSEL R44, R44, -INF , P1 ;  /* 0xff8000002c2c7808 */ /* 0x004fe20000800000 */
[----:B------:R-:W1:Y:S01]  /*2900*/  MUFU.TANH R52, R52 ;  /* 0x0000003400347308 */ /* 0x000e620000002400 */
[----:B------:R-:W-:Y:S01]  /*2910*/  FMNMX.FTZ R3, R41, R8, !PT ;  /* 0x0000000829037209 */ /* 0x000fe20007810000 */
[--C-:B------:R-:W-:Y:S01]  /*2920*/  FFMA.FTZ R46, R46, UR27, -R9.reuse ;  /* 0x0000001b2e2e7c23 */ /* 0x100fe20008010809 */
[----:B------:R-:W-:Y:S01]  /*2930*/  ISETP.GT.AND P1, PT, R0, 0x30, PT ;  /* 0x000000300000780c */ /* 0x000fe20003f24270 */
[--C-:B------:R-:W-:Y:S01]  /*2940*/  FFMA.FTZ R47, R47, UR27, -R9.reuse ;  /* 0x0000001b2f2f7c23 */ /* 0x100fe20008010809 */
[----:B---3--:R-:W-:Y:S01]  /*2950*/  FSEL R45, R45, -INF , P2 ;  /* 0xff8000002d2d7808 */ /* 0x008fe20001000000 */
[--C-:B------:R-:W-:Y:S01]  /*2960*/  FFMA.FTZ R50, R50, UR27, -R9.reuse ;  /* 0x0000001b32327c23 */ /* 0x100fe20008010809 */
[----:B------:R-:W-:Y:S01]  /*2970*/  FMNMX.FTZ R8, R44, R3, !PT ;  /* 0x000000032c087209 */ /* 0x000fe20007810000 */
[----:B------:R-:W2:Y:S01]  /*2980*/  MUFU.TANH R53, R53 ;  /* 0x0000003500357308 */ /* 0x000ea20000002400 */
[----:B------:R-:W-:Y:S01]  /*2990*/  ISETP.GT.AND P2, PT, R0, 0x31, PT ;  /* 0x000000310000780c */ /* 0x000fe20003f44270 */
[--C-:B------:R-:W-:Y:S01]  /*29a0*/  FFMA.FTZ R51, R51, UR27, -R9.reuse ;  /* 0x0000001b33337c23 */ /* 0x100fe20008010809 */
[----:B----4-:R-:W-:Y:S01]  /*29b0*/  FSEL R48, R48, -INF , P1 ;  /* 0xff80000030307808 */ /* 0x010fe20000800000 */
[--C-:B------:R-:W-:Y:S01]  /*29c0*/  FFMA.FTZ R54, R54, UR27, -R9.reuse ;  /* 0x0000001b36367c23 */ /* 0x100fe20008010809 */
[----:B------:R-:W-:Y:S01]  /*29d0*/  FMNMX.FTZ R3, R45, R8, !PT ;  /* 0x000000082d037209 */ /* 0x000fe20007810000 */
[--C-:B------:R-:W-:Y:S01]  /*29e0*/  FFMA.FTZ R55, R55, UR27, -R9.reuse ;  /* 0x0000001b37377c23 */ /* 0x100fe20008010809 */
[----:B------:R-:W-:Y:S01]  /*29f0*/  ISETP.GT.AND P1, PT, R0, 0x38, PT ;  /* 0x000000380000780c */ /* 0x000fe20003f24270 */
[----:B------:R-:W3:Y:S01]  /*2a00*/  MUFU.TANH R56, R56 ;  /* 0x0000003800387308 */ /* 0x000ee20000002400 */
[----:B-----5:R-:W-:Y:S01]  /*2a10*/  FSEL R49, R49, -INF , P2 ;  /* 0xff80000031317808 */ /* 0x020fe20001000000 */
[--C-:B------:R-:W-:Y:S01]  /*2a20*/  FFMA.FTZ R58, R58, UR27, -R9.reuse ;  /* 0x0000001b3a3a7c23 */ /* 0x100fe20008010809 */
[----:B------:R-:W-:Y:S01]  /*2a30*/  FMNMX.FTZ R8, R48, R3, !PT ;  /* 0x0000000330087209 */ /* 0x000fe20007810000 */
[--C-:B------:R-:W-:Y:S01]  /*2a40*/  FFMA.FTZ R59, R59, UR27, -R9.reuse ;  /* 0x0000001b3b3b7c23 */ /* 0x100fe20008010809 */
[----:B------:R-:W-:Y:S01]  /*2a50*/  ISETP.GT.AND P2, PT, R0, 0x39, PT ;  /* 0x000000390000780c */ /* 0x000fe20003f44270 */
[--C-:B------:R-:W-:Y:S01]  /*2a60*/  FFMA.FTZ R62, R62, UR27, -R9.reuse ;  /* 0x0000001b3e3e7c23 */ /* 0x100fe20008010809 */
[----:B-1----:R-:W-:Y:S01]  /*2a70*/  FSEL R52, R52, -INF , P1 ;  /* 0xff80000034347808 */ /* 0x002fe20000800000 */
[----:B------:R-:W1:Y:S01]  /*2a80*/  MUFU.TANH R57, R57 ;  /* 0x0000003900397308 */ /* 0x000e620000002400 */
[----:B------:R-:W-:Y:S01]  /*2a90*/  FMNMX.FTZ R3, R49, R8, !PT ;  /* 0x0000000831037209 */ /* 0x000fe20007810000 */
[--C-:B------:R-:W-:Y:S01]  /*2aa0*/  FFMA.FTZ R63, R63, UR27, -R9.reuse ;  /* 0x0000001b3f3f7c23 */ /* 0x100fe20008010809 */
[----:B------:R-:W-:Y:S01]  /*2ab0*/  ISETP.GT.AND P1, PT, R0, 0x40, PT ;  /* 0x000000400000780c */ /* 0x000fe20003f24270 */
[--C-:B------:R-:W-:Y:S01]  /*2ac0*/  FFMA.FTZ R66, R66, UR27, -R9.reuse ;  /* 0x0000001b42427c23 */ /* 0x100fe20008010809 */
[----:B--2---:R-:W-:Y:S01]  /*2ad0*/  FSEL R53, R53, -INF , P2 ;  /* 0xff80000035357808 */ /* 0x004fe20001000000 */
[--C-:B------:R-:W-:Y:S01]  /*2ae0*/  FFMA.FTZ R67, R67, UR27, -R9.reuse ;  /* 0x0000001b43437c23 */ /* 0x100fe20008010809 */
[----:B------:R-:W-:Y:S01]  /*2af0*/  FMNMX.FTZ R8, R52, R3, !PT ;  /* 0x0000000334087209 */ /* 0x000fe20007810000 */
[----:B------:R-:W2:Y:S01]  /*2b00*/  MUFU.TANH R60, R60 ;  /* 0x0000003c003c7308 */ /* 0x000ea20000002400 */
[----:B------:R-:W-:Y:S01]  /*2b10*/  ISETP.GT.AND P2, PT, R0, 0x41, PT ;  /* 0x000000410000780c */ /* 0x000fe20003f44270 */
[--C-:B------:R-:W-:Y:S01]  /*2b20*/  FFMA.FTZ R70, R70, UR27, -R9.reuse ;  /* 0x0000001b46467c23 */ /* 0x100fe20008010809 */
[----:B---3--:R-:W-:Y:S01]  /*2b30*/  FSEL R56, R56, -INF , P1 ;  /* 0xff80000038387808 */ /* 0x008fe20000800000 */
[----:B------:R-:W-:Y:S01]  /*2b40*/  FFMA.FTZ R9, R71, UR27, -R9 ;  /* 0x0000001b47097c23 */ /* 0x000fe20008010809 */
[----:B------:R-:W-:-:S02]  /*2b50*/  FMNMX.FTZ R3, R53, R8, !PT ;  /* 0x0000000835037209 */ /* 0x000fc40007810000 */
[----:B------:R-:W-:Y:S01]  /*2b60*/  ISETP.GT.AND P1, PT, R0, 0x48, PT ;  /* 0x000000480000780c */ /* 0x000fe20003f24270 */
[----:B------:R-:W3:Y:S01]  /*2b70*/  MUFU.TANH R61, R61 ;  /* 0x0000003d003d7308 */ /* 0x000ee20000002400 */
[----:B-1----:R-:W-:Y:S02]  /*2b80*/  FSEL R57, R57, -INF , P2 ;  /* 0xff80000039397808 */ /* 0x002fe40001000000 */
[----:B------:R-:W-:Y:S02]  /*2b90*/  FMNMX.FTZ R8, R56, R3, !PT ;  /* 0x0000000338087209 */ /* 0x000fe40007810000 */
[----:B------:R-:W-:Y:S02]  /*2ba0*/  ISETP.GT.AND P2, PT, R0, 0x49, PT ;  /* 0x000000490000780c */ /* 0x000fe40003f44270 */
[----:B------:R-:W-:Y:S01]  /*2bb0*/  FMNMX.FTZ R3, R57, R8, !PT ;  /* 0x0000000839037209 */ /* 0x000fe20007810000 */
[----:B------:R-:W1:Y:S01]  /*2bc0*/  MUFU.TANH R64, R64 ;  /* 0x0000004000407308 */ /* 0x000e620000002400 */
[----:B--2---:R-:W-:-:S02]  /*2bd0*/  FSEL R60, R60, -INF , P1 ;  /* 0xff8000003c3c7808 */ /* 0x004fc40000800000 */
        /* <DEDUP_REMOVED lines=13> */
[----:B------:R-:W-:Y:S02]  /*2cb0*/  FMNMX.FTZ R3, R65, R8, !PT ;  /* 0x0000000841037209 */ /* 0x000fe40007810000 */
[----:B------:R-:W-:Y:S01]  /*2cc0*/  MOV R8, UR21 ;  /* 0x0000001500087c02 */ /* 0x000fe20008000f00 */
[----:B------:R-:W-:Y:S01]  /*2cd0*/  MUFU.EX2 R26, R26 ;  /* 0x0000001a001a7308 */ /* 0x000fe20000000800 */
[----:B---3--:R-:W-:-:S04]  /*2ce0*/  FSEL R68, R68, -INF , P1 ;  /* 0xff80000044447808 */ /* 0x008fc80000800000 */
[----:B------:R-:W-:-:S03]  /*2cf0*/  FMNMX.FTZ R0, R68, R3, !PT ;  /* 0x0000000344007209 */ /* 0x000fc60007810000 */
[----:B------:R-:W2:Y:S01]  /*2d00*/  MUFU.EX2 R27, R27 ;  /* 0x0000001b001b7308 */ /* 0x000ea20000000800 */
[----:B-1----:R-:W-:-:S04]  /*2d10*/  FSEL R69, R69, -INF , P2 ;  /* 0xff80000045457808 */ /* 0x002fc80001000000 */
[----:B------:R-:W-:-:S03]  /*2d20*/  FMNMX.FTZ R0, R69, R0, !PT ;  /* 0x0000000045007209 */ /* 0x000fc60007810000 */
[----:B------:R-:W-:Y:S02]  /*2d30*/  MUFU.EX2 R30, R30 ;  /* 0x0000001e001e7308 */ /* 0x000fe40000000800 */
[----:B------:R-:W1:Y:S06]  /*2d40*/  SHFL.BFLY PT, R3, R0, 0x2, 0x1f ;  /* 0x0c401f0000037f89 */ /* 0x000e6c00000e0000 */
[----:B------:R-:W3:Y:S01]  /*2d50*/  MUFU.EX2 R31, R31 ;  /* 0x0000001f001f7308 */ /* 0x000ee20000000800 */
[----:B--2---:R-:W-:-:S07]  /*2d60*/  F2FP.F16.F32.PACK_AB R153, R27, R26 ;  /* 0x0000001a1b99723e */ /* 0x004fce00000000ff */
[----:B------:R-:W-:Y:S08]  /*2d70*/  MUFU.EX2 R34, R34 ;  /* 0x0000002200227308 */ /* 0x000ff00000000800 */
[----:B------:R-:W2:Y:S01]  /*2d80*/  MUFU.EX2 R35, R35 ;  /* 0x0000002300237308 */ /* 0x000ea20000000800 */
[----:B---3--:R-:W-:Y:S02]  /*2d90*/  F2FP.F16.F32.PACK_AB R155, R31, R30 ;  /* 0x0000001e1f9b723e */ /* 0x008fe400000000ff */
[----:B-1----:R-:W-:-:S05]  /*2da0*/  FMNMX.FTZ R3, R0, R3, !PT ;  /* 0x0000000300037209 */ /* 0x002fca0007810000 */
[----:B------:R-:W1:Y:S01]  /*2db0*/  SHFL.BFLY PT, R0, R3, 0x1, 0x1f ;  /* 0x0c201f0003007f89 */ /* 0x000e6200000e0000 */
[----:B------:R3:W-:Y:S08]  /*2dc0*/  MUFU.EX2 R175, R9 ;  /* 0x0000000900af7308 */ /* 0x0007f00000000800 */
[----:B------:R-:W-:Y:S01]  /*2dd0*/  MUFU.EX2 R38, R38 ;  /* 0x0000002600267308 */ /* 0x000fe20000000800 */
[----:B---3--:R-:W-:Y:S01]  /*2de0*/  FADD.FTZ R9, R26, R27 ;  /* 0x0000001b1a097221 */ /* 0x008fe20000010000 */
[----:B--2---:R-:W-:-:S06]  /*2df0*/  F2FP.F16.F32.PACK_AB R157, R35, R34 ;  /* 0x00000022239d723e */ /* 0x004fcc00000000ff */
[----:B------:R-:W2:Y:S01]  /*2e00*/  MUFU.EX2 R39, R39 ;  /* 0x0000002700277308 */ /* 0x000ea20000000800 */
[----:B-1----:R-:W-:-:S07]  /*2e10*/  FMNMX.FTZ R5, R3, R0, !PT ;  /* 0x0000000003057209 */ /* 0x002fce0007810000 */
[----:B------:R-:W1:Y:S01]  /*2e20*/  MUFU.EX2 R42, R42 ;  /* 0x0000002a002a7308 */ /* 0x000e620000000800 */
[C---:B------:R-:W-:Y:S01]  /*2e30*/  FSETP.NEU.FTZ.AND P1, PT, R5.reuse, -INF , PT ;  /* 0xff8000000500780b */ /* 0x040fe20003f3d000 */
[----:B------:R-:W-:-:S06]  /*2e40*/  FMUL.FTZ R0, R5, UR27 ;  /* 0x0000001b05007c20 */ /* 0x000fcc0008410000 */
[----:B------:R-:W-:Y:S01]  /*2e50*/  MUFU.EX2 R43, R43 ;  /* 0x0000002b002b7308 */ /* 0x000fe20000000800 */
[----:B------:R-:W-:Y:S01]  /*2e60*/  FSEL R3, R0, RZ, P1 ;  /* 0x000000ff00037208 */ /* 0x000fe20000800000 */
[----:B------:R-:W-:Y:S01]  /*2e70*/  FADD.FTZ R0, R30, R9 ;  /* 0x000000091e007221 */ /* 0x000fe20000010000 */
[----:B------:R-:W-:Y:S02]  /*2e80*/  LOP3.LUT P1, RZ, R10, 0x7f, RZ, 0xc0, !PT ;  /* 0x0000007f0aff7812 */ /* 0x000fe4000782c0ff */
[----:B--2---:R-:W-:Y:S01]  /*2e90*/  F2FP.F16.F32.PACK_AB R159, R39, R38 ;  /* 0x00000026279f723e */ /* 0x004fe200000000ff */
        /* <DEDUP_REMOVED lines=8> */
[--C-:B------:R-:W-:Y:S01]  /*2f20*/  FFMA.FTZ R36, R36, UR27, -R3.reuse ;  /* 0x0000001b24247c23 */ /* 0x100fe20008010803 */
[--C-:B------:R-:W-:Y:S01]  /*2f30*/  FFMA.FTZ R37, R37, UR27, -R3.reuse ;  /* 0x0000001b25257c23 */ /* 0x100fe20008010803 */
[----:B------:R-:W-:Y:S01]  /*2f40*/  FFMA.FTZ R40, R40, UR27, -R3 ;  /* 0x0000001b28287c23 */ /* 0x000fe20008010803 */
[----:B------:R-:W-:Y:S01]  /*2f50*/  FADD.FTZ R0, R34, R9 ;  /* 0x0000000922007221 */ /* 0x000fe20000010000 */
[--C-:B------:R-:W-:Y:S01]  /*2f60*/  FFMA.FTZ R41, R41, UR27, -R3.reuse ;  /* 0x0000001b29297c23 */ /* 0x100fe20008010803 */
[--C-:B------:R-:W-:Y:S01]  /*2f70*/  FFMA.FTZ R44, R44, UR27, -R3.reuse ;  /* 0x0000001b2c2c7c23 */ /* 0x100fe20008010803 */
[----:B------:R-:W2:Y:S01]  /*2f80*/  MUFU.EX2 R25, R25 ;  /* 0x0000001900197308 */ /* 0x000ea20000000800 */
[----:B------:R-:W-:Y:S01]  /*2f90*/  FADD.FTZ R13, R35, R0 ;  /* 0x00000000230d7221 */ /* 0x000fe20000010000 */
[--C-:B------:R-:W-:Y:S01]  /*2fa0*/  FFMA.FTZ R45, R45, UR27, -R3.reuse ;  /* 0x0000001b2d2d7c23 */ /* 0x100fe20008010803 */
[----:B------:R-:W-:Y:S01]  /*2fb0*/  FFMA.FTZ R48, R48, UR27, -R3 ;  /* 0x0000001b30307c23 */ /* 0x000fe20008010803 */
[----:B------:R-:W-:Y:S01]  /*2fc0*/  IADD3 R9, -R23, 0xb, RZ ;  /* 0x0000000b17097810 */ /* 0x000fe20007ffe1ff */
[----:B------:R-:W-:Y:S01]  /*2fd0*/  FADD.FTZ R10, R38, R13 ;  /* 0x0000000d260a7221 */ /* 0x000fe20000010000 */
[--C-:B------:R-:W-:Y:S01]  /*2fe0*/  FFMA.FTZ R49, R49, UR27, -R3.reuse ;  /* 0x0000001b31317c23 */ /* 0x100fe20008010803 */
[--C-:B------:R-:W-:Y:S01]  /*2ff0*/  FFMA.FTZ R52, R52, UR27, -R3.reuse ;  /* 0x0000001b34347c23 */ /* 0x100fe20008010803 */
[----:B------:R-:W3:Y:S01]  /*3000*/  MUFU.EX2 R28, R28 ;  /* 0x0000001c001c7308 */ /* 0x000ee20000000800 */
[----:B------:R-:W-:Y:S01]  /*3010*/  FADD.FTZ R13, R39, R10 ;  /* 0x0000000a270d7221 */ /* 0x000fe20000010000 */
[--C-:B------:R-:W-:Y:S01]  /*3020*/  FFMA.FTZ R53, R53, UR27, -R3.reuse ;  /* 0x0000001b35357c23 */ /* 0x100fe20008010803 */
[--C-:B------:R-:W-:Y:S01]  /*3030*/  FFMA.FTZ R56, R56, UR27, -R3.reuse ;  /* 0x0000001b38387c23 */ /* 0x100fe20008010803 */
[----:B------:R-:W-:Y:S01]  /*3040*/  FFMA.FTZ R57, R57, UR27, -R3 ;  /* 0x0000001b39397c23 */ /* 0x000fe20008010803 */
[----:B-1----:R-:W-:Y:S01]  /*3050*/  FADD.FTZ R12, R42, R13 ;  /* 0x0000000d2a0c7221 */ /* 0x002fe20000010000 */
[--C-:B------:R-:W-:Y:S01]  /*3060*/  FFMA.FTZ R60, R60, UR27, -R3.reuse ;  /* 0x0000001b3c3c7c23 */ /* 0x100fe20008010803 */
[----:B------:R-:W-:Y:S01]  /*3070*/  FFMA.FTZ R61, R61, UR27, -R3 ;  /* 0x0000001b3d3d7c23 */ /* 0x000fe20008010803 */
[----:B------:R-:W1:Y:S01]  /*3080*/  MUFU.EX2 R29, R29 ;  /* 0x0000001d001d7308 */ /* 0x000e620000000800 */
[----:B--2---:R-:W-:Y:S01]  /*3090*/  FADD.FTZ R11, R24, R25 ;  /* 0x00000019180b7221 */ /* 0x004fe20000010000 */
[----:B------:R-:W-:Y:S01]  /*30a0*/  FADD.FTZ R13, R43, R12 ;  /* 0x0000000c2b0d7221 */ /* 0x000fe20000010000 */
[--C-:B------:R-:W-:Y:S01]  /*30b0*/  FFMA.FTZ R64, R64, UR27, -R3.reuse ;  /* 0x0000001b40407c23 */ /* 0x100fe20008010803 */
[--C-:B------:R-:W-:Y:S01]  /*30c0*/  FFMA.FTZ R65, R65, UR27, -R3.reuse ;  /* 0x0000001b41417c23 */ /* 0x100fe20008010803 */
[--C-:B------:R-:W-:Y:S01]  /*30d0*/  FFMA.FTZ R68, R68, UR27, -R3.reuse ;  /* 0x0000001b44447c23 */ /* 0x100fe20008010803 */
[----:B------:R-:W-:Y:S01]  /*30e0*/  FFMA.FTZ R3, R69, UR27, -R3 ;  /* 0x0000001b45037c23 */ /* 0x000fe20008010803 */
[----:B------:R-:W-:Y:S01]  /*30f0*/  F2FP.F16.F32.PACK_AB R161, R43, R42 ;  /* 0x0000002a2ba1723e */ /* 0x000fe200000000ff */
[----:B------:R-:W2:Y:S01]  /*3100*/  MUFU.EX2 R32, R32 ;  /* 0x0000002000207308 */ /* 0x000ea20000000800 */
[----:B---3--:R-:W-:Y:S01]  /*3110*/  FADD.FTZ R0, R28, R11 ;  /* 0x0000000b1c007221 */ /* 0x008fe20000010000 */
[----:B------:R-:W-:-:S06]  /*3120*/  F2FP.F16.F32.PACK_AB R152, R25, R24 ;  /* 0x000000181998723e */ /* 0x000fcc00000000ff */
[----:B------:R-:W3:Y:S01]  /*3130*/  MUFU.EX2 R33, R33 ;  /* 0x0000002100217308 */ /* 0x000ee20000000800 */
[C---:B-1----:R-:W-:Y:S01]  /*3140*/  FADD.FTZ R11, R29.reuse, R0 ;  /* 0x000000001d0b7221 */ /* 0x042fe20000010000 */
[----:B------:R-:W-:Y:S01]  /*3150*/  @!P1 VIADD R0, R8, 0x22840 ;  /* 0x0002284008009836 */ /* 0x000fe20000000000 */
[----:B------:R-:W-:-:S04]  /*3160*/  F2FP.F16.F32.PACK_AB R154, R29, R28 ;  /* 0x0000001c1d9a723e */ /* 0x000fc800000000ff */
[----:B------:R-:W-:Y:S01]  /*3170*/  @!P1 PRMT R0, RZ, 0x654, R0 ;  /* 0x00000654ff009816 */ /* 0x000fe20000000000 */
[----:B------:R-:W1:Y:S01]  /*3180*/  MUFU.EX2 R36, R36 ;  /* 0x0000002400247308 */ /* 0x000e620000000800 */
[----:B--2---:R-:W-:Y:S01]  /*3190*/  FADD.FTZ R10, R32, R11 ;  /* 0x0000000b200a7221 */ /* 0x004fe20000010000 */
[----:B------:R2:W-:Y:S06]  /*31a0*/  BAR.ARV R9, 0x100 ;  /* 0x000400090000751d */ /* 0x0005ec0000002000 */
[----:B------:R-:W4:Y:S01]  /*31b0*/  MUFU.EX2 R46, R46 ;  /* 0x0000002e002e7308 */ /* 0x000f220000000800 */
[C---:B---3--:R-:W-:Y:S01]  /*31c0*/  FADD.FTZ R11, R33.reuse, R10 ;  /* 0x0000000a210b7221 */ /* 0x048fe20000010000 */
[----:B------:R3:W-:Y:S01]  /*31d0*/  @!P1 SYNCS.ARRIVE.TRANS64.RED.A1T0 RZ, [R0+URZ], RZ ;  /* 0x000000ff00ff99a7 */ /* 0x0007e2000810043f */
[----:B------:R-:W-:-:S05]  /*31e0*/  F2FP.F16.F32.PACK_AB R156, R33, R32 ;  /* 0x00000020219c723e */ /* 0x000fca00000000ff */
[----:B------:R-:W5:Y:S01]  /*31f0*/  MUFU.EX2 R37, R37 ;  /* 0x0000002500257308 */ /* 0x000f620000000800 */
[----:B-1----:R-:W-:-:S07]  /*3200*/  FADD.FTZ R10, R36, R11 ;  /* 0x0000000b240a7221 */ /* 0x002fce0000010000 */
[----:B------:R-:W1:Y:S01]  /*3210*/  MUFU.EX2 R47, R47 ;  /* 0x0000002f002f7308 */ /* 0x000e620000000800 */
[----:B----4-:R-:W-:-:S07]  /*3220*/  FADD.FTZ R12, R46, R13 ;  /* 0x0000000d2e0c7221 */ /* 0x010fce0000010000 */
[----:B------:R-:W3:Y:S01]  /*3230*/  MUFU.EX2 R40, R40 ;  /* 0x0000002800287308 */ /* 0x000ee20000000800 */
[C---:B-----5:R-:W-:Y:S01]  /*3240*/  FADD.FTZ R11, R37.reuse, R10 ;  /* 0x0000000a250b7221 */ /* 0x060fe20000010000 */
        /* <DEDUP_REMOVED lines=59> */
[----:B----4-:R-:W-:Y:S01]  /*3600*/  FADD.FTZ R13, R61, R0 ;  /* 0x000000003d0d7221 */ /* 0x010fe20000010000 */
[C---:B------:R-:W-:Y:S01]  /*3610*/  FADD.FTZ R0, R175.reuse, R10 ;  /* 0x0000000aaf007221 */ /* 0x040fe20000010000 */
[----:B------:R-:W-:Y:S02]  /*3620*/  F2FP.F16.F32.PACK_AB R175, R175, R70 ;  /* 0x00000046afaf723e */ /* 0x000fe400000000ff */
[----:B------:R-:W-:-:S03]  /*3630*/  F2FP.F16.F32.PACK_AB R170, R61, R60 ;  /* 0x0000003c3daa723e */ /* 0x000fc600000000ff */
        /* <DEDUP_REMOVED lines=10> */
.L_x_10491:
[----:B------:R1:W2:Y:S01]  /*36e0*/  SYNCS.PHASECHK.TRANS64.TRYWAIT P2, [UR21+0x22850], R7 ;  /* 0x02285007ff0075a7 */ /* 0x0002a20008040155 */
[----:B------:R-:W-:Y:S05]  /*36f0*/  @!P0 BRA `(.L_x_10492) ;  /* 0x0000000000048947 */ /* 0x000fea0003800000 */
[----:B------:R-:W-:Y:S01]  /*3700*/  BPT.TRAP 0x1 ;  /* 0x000000040000795c */ /* 0x000fe20000300000 */
.L_x_10492:
[----:B--2---:R-:W-:Y:S05]  /*3710*/  @P2 BRA `(.L_x_10493) ;  /* 0x0000000000082947 */ /* 0x004fea0003800000 */
[----:B------:R-:W2:Y:S02]  /*3720*/  SYNCS.PHASECHK.TRANS64.TRYWAIT P2, [UR21+0x22850], R7 ;  /* 0x02285007ff0075a7 */ /* 0x000ea40008040155 */
[----:B--2---:R-:W-:Y:S05]  /*3730*/  @!P2 BRA `(.L_x_10494) ;  /* 0x000000a00060a947 */ /* 0x004fea0003800000 */
.L_x_10493:
[----:B------:R3:W-:Y:S01]  /*3740*/  BAR.SYNC.DEFER_BLOCKING R6, 0x100 ;  /* 0x000400060000751d */ /* 0x0007e20000010000 */
[----:B------:R-:W-:Y:S01]  /*3750*/  UIADD3 UR6, UR49, 0x400, URZ ;  /* 0x0000040031067890 */ /* 0x000fe2000fffe03f */
[----:B--2---:R-:W-:Y:S01]  /*3760*/  @!P1 VIADD R8, R8, 0x22860 ;  /* 0x0002286008089836 */ /* 0x004fe20000000000 */
[----:B------:R-:W-:Y:S02]  /*3770*/  UIADD3 UR29, UR41, -0x2, URZ ;  /* 0xfffffffe291d7890 */ /* 0x000fe4000fffe03f */
[----:B------:R-:W-:Y:S01]  /*3780*/  USHF.R.U32.HI UR6, URZ, 0x4, UR6 ;  /* 0x000000043f067899 */ /* 0x000fe20008011606 */
[----:B------:R-:W-:Y:S01]  /*3790*/  UMOV UR7, 0x40000040 ;  /* 0x4000004000077882 */ /* 0x000fe20000000000 */
[----:B------:R-:W-:Y:S02]  /*37a0*/  @!P1 PRMT R8, RZ, 0x654, R8 ;  /* 0x00000654ff089816 */ /* 0x000fe40000000008 */
        /* <DEDUP_REMOVED lines=36> */
[----:B------:R-:W-:-:S04]  /*39f0*/  UIADD3 UR6, UR42, -UR11, UR45 ;  /* 0x8000000b2a067290 */ /* 0x000fc8000fffe02d */
[----:B------:R-:W-:-:S04]  /*3a00*/  UIMAD.WIDE UR6, UR6, 0x2aaaaaab, URZ ;  /* 0x2aaaaaab060678a5 */ /* 0x000fc8000f8e023f */
[----:B------:R-:W-:-:S04]  /*3a10*/  USHF.R.U32.HI UR6, URZ, 0x1f, UR7 ;  /* 0x0000001f3f067899 */ /* 0x000fc80008011607 */
[----:B------:R-:W-:-:S04]  /*3a20*/  ULEA.HI.SX32 UR6, UR7, UR6, 0x1c ;  /* 0x0000000607067291 */ /* 0x000fc8000f8fe23f */
[----:B------:R-:W-:-:S04]  /*3a30*/  UISETP.LT.AND UP0, UPT, URZ, UR6, UPT ;  /* 0x000000063f00728c */ /* 0x000fc8000bf01270 */
[----:B------:R-:W-:-:S04]  /*3a40*/  USEL UR28, URZ, UR6, !UP0 ;  /* 0x000000063f1c7287 */ /* 0x000fc8000c000000 */
[----:B------:R-:W-:-:S06]  /*3a50*/  UISETP.GE.AND UP0, UPT, UR29, UR28, UPT ;  /* 0x0000001c1d00728c */ /* 0x000fcc000bf06270 */
[----:B------:R-:W-:Y:S01]  /*3a60*/  PLOP3.LUT P2, PT, PT, PT, UP0, 0x80, 0x0 ;  /* 0x000000000000781c */ /* 0x000fe20003f4f008 */
[----:B------:R-:W-:Y:S02]  /*3a70*/  WARPGROUP.DEPBAR.LE gsb0, 0x0 ;  /* 0x00008000000079c5 */ /* 0x000fe40000010000 */
[----:B------:R3:W-:Y:S10]  /*3a80*/  @!P1 SYNCS.ARRIVE.TRANS64.RED.A1T0 RZ, [R8+URZ], RZ ;  /* 0x000000ff08ff99a7 */ /* 0x0007f4000810043f */
[----:B---3--:R-:W-:Y:S05]  /*3a90*/  @!P2 BRA `(.L_x_10495) ;  /* 0x000000280084a947 */ /* 0x008fea0003800000 */
[----:B------:R-:W-:Y:S01]  /*3aa0*/  MOV R8, R4 ;  /* 0x0000000400087202 */ /* 0x000fe20000000f00 */
[----:B-1----:R-:W-:Y:S01]  /*3ab0*/  IMAD.MOV.U32 R7, RZ, RZ, R5 ;  /* 0x000000ffff077224 */ /* 0x002fe200078e0005 */
[----:B------:R-:W-:Y:S01]  /*3ac0*/  ULDC UR24, c[0x0][0x404] ;  /* 0x0001010000187ab9 */ /* 0x000fe20000000800 */
[----:B------:R-:W-:Y:S01]  /*3ad0*/  ULDC UR25, c[0x0][0x2e0] ;  /* 0x0000b80000197ab9 */ /* 0x000fe20000000800 */
[----:B------:R-:W-:Y:S01]  /*3ae0*/  ULDC UR26, c[0x0][0x9d8] ;  /* 0x00027600001a7ab9 */ /* 0x000fe20000000800 */
[----:B------:R-:W-:Y:S01]  /*3af0*/  ULDC UR27, c[0x0][0x988] ;  /* 0x00026200001b7ab9 */ /* 0x000fe20000000800 */
[----:B------:R-:W-:-:S05]  /*3b00*/  ULDC.64 UR22, c[0x0][0x3f8] ;  /* 0x0000fe0000167ab9 */ /* 0x000fca0000000a00 */
.L_x_10504:
[----:B------:R-:W-:-:S04]  /*3b10*/  UIADD3 UR37, UR37, 0x1, URZ ;  /* 0x0000000125257890 */ /* 0x000fc8000fffe03f */
[----:B------:R-:W-:-:S04]  /*3b20*/  UISETP.NE.AND UP0, UPT, UR37, 0x2, UPT ;  /* 0x000000022500788c */ /* 0x000fc8000bf05270 */
[----:B------:R-:W-:Y:S02]  /*3b30*/  USEL UR6, URZ, 0x1, UP0 ;  /* 0x000000013f067887 */ /* 0x000fe40008000000 */
[----:B------:R-:W-:Y:S02]  /*3b40*/  USEL UR37, UR37, URZ, UP0 ;  /* 0x0000003f25257287 */ /* 0x000fe40008000000 */
[----:B------:R-:W-:Y:S01]  /*3b50*/  ULOP3.LUT UR38, UR38, UR6, URZ, 0x3c, !UPT ;  /* 0x0000000626267292 */ /* 0x000fe2000f8e3c3f */
[----:B--2---:R-:W-:Y:S11]  /*3b60*/  @!P0 BRA `(.L_x_10496) ;  /* 0x0000000000048947 */ /* 0x004ff60003800000 */
[----:B------:R-:W-:Y:S01]  /*3b70*/  BPT.TRAP 0x1 ;  /* 0x000000040000795c */ /* 0x000fe20000300000 */
.L_x_10496:
[----:B------:R-:W-:Y:S01]  /*3b80*/  ULEA UR30, UR37, UR49, 0x3 ;  /* 0x00000031251e7291 */ /* 0x000fe2000f8e183f */
[----:B------:R-:W-:-:S05]  /*3b90*/  IMAD.U32 R6, RZ, RZ, UR38 ;  /* 0x00000026ff067e24 */ /* 0x000fca000f8e00ff */
[----:B------:R-:W-:-:S04]  /*3ba0*/  SHF.L.U32 R6, R6, 0x1f, RZ ;  /* 0x0000001f06067819 */ /* 0x000fc800000006ff */
[----:B------:R1:W2:Y:S01]  /*3bb0*/  SYNCS.PHASECHK.TRANS64.TRYWAIT P2, [UR30+0x22830], R6 ;  /* 0x02283006ff0075a7 */ /* 0x0002a2000804015e */
[----:B------:R-:W-:Y:S05]  /*3bc0*/  @!P0 BRA `(.L_x_10497) ;  /* 0x0000000000048947 */ /* 0x000fea0003800000 */
[----:B------:R-:W-:Y:S01]  /*3bd0*/  BPT.TRAP 0x1 ;  /* 0x000000040000795c */ /* 0x000fe20000300000 */
.L_x_10497:
[----:B--2---:R-:W-:Y:S05]  /*3be0*/  @P2 BRA `(.L_x_10498) ;  /* 0x0000000000082947 */ /* 0x004fea0003800000 */
[----:B------:R-:W2:Y:S02]  /*3bf0*/  SYNCS.PHASECHK.TRANS64.TRYWAIT P2, [UR30+0x22830], R6 ;  /* 0x02283006ff0075a7 */ /* 0x000ea4000804015e */
[----:B--2---:R-:W-:Y:S05]  /*3c00*/  @!P2 BRA `(.L_x_10499) ;  /* 0x0000009c0040a947 */ /* 0x004fea0003800000 */
.L_x_10498:
[----:B------:R-:W-:Y:S01]  /*3c10*/  UIMAD UR18, UR37, 0x300, UR20 ;  /* 0x00000300251278a4 */ /* 0x000fe2000f8e0214 */
[----:B------:R-:W-:Y:S01]  /*3c20*/  WARPGROUP.ARRIVE ;  /* 0x00000000000079c5 */ /* 0x000fe20000000000 */
[----:B------:R-:W-:Y:S01]  /*3c30*/  UMOV UR19, 0x40000040 ;  /* 0x4000004000137882 */ /* 0x000fe20000000000 */
[----:B------:R-:W-:Y:S01]  /*3c40*/  UMOV UR7, 0x40000040 ;  /* 0x4000004000077882 */ /* 0x000fe20000000000 */
[----:B------:R-:W-:Y:S01]  /*3c50*/  UIADD3 UR6, UR18, 0x2, URZ ;  /* 0x0000000212067890 */ /* 0x000fe2000fffe03f */
[----:B------:R-:W3:Y:S01]  /*3c60*/  LDC R13, c[0x0][0x288] ;  /* 0x0000a200ff0d7b82 */ /* 0x000ee20000000800 */
[----:B------:R-:W-:Y:S01]  /*3c70*/  UIADD3 UR10, UR18, 0x4, URZ ;  /* 0x00000004120a7890 */ /* 0x000fe2000fffe03f */
[----:B------:R-:W-:Y:S02]  /*3c80*/  UMOV UR11, 0x40000040 ;  /* 0x40000040000b7882 */ /* 0x000fe40000000000 */
[----:B------:R-:W-:Y:S01]  /*3c90*/  HGMMA.64x96x16.F32 R152, gdesc[UR16], RZ, !UPT, gsb0 ;  /* 0x01600000109879f0 */ /* 0x000fe2000c0008ff */
[----:B------:R-:W-:Y:S01]  /*3ca0*/  UIADD3 UR14, UR18, 0x6, URZ ;  /* 0x00000006120e7890 */ /* 0x000fe2000fffe03f */
[----:B------:R-:W-:Y:S01]  /*3cb0*/  UMOV UR15, 0x40000040 ;  /* 0x40000040000f7882 */ /* 0x000fe20000000000 */
[----:B------:R-:W-:-:S04]  /*3cc0*/  UISETP.NE.U32.AND UP0, UPT, UR22, URZ, UPT ;  /* 0x0000003f1600728c */ /* 0x000fc8000bf05070 */
[----:B------:R-:W-:Y:S01]  /*3cd0*/  UISETP.NE.AND.EX UP0, UPT, UR23, URZ, UPT, UP0 ;  /* 0x0000003f1700728c */ /* 0x000fe2000bf05300 */
[----:B------:R-:W-:Y:S02]  /*3ce0*/  WARPGROUP.DEPBAR.LE gsb0, 0x0 ;  /* 0x00008000000079c5 */ /* 0x000fe40000010000 */
[----:B------:R-:W-:-:S06]  /*3cf0*/  WARPGROUP.ARRIVE ;  /* 0x00000000000079c5 */ /* 0x000fcc0000000000 */
[----:B------:R-:W-:Y:S01]  /*3d00*/  HGMMA.64x96x16.F32 R152, gdesc[UR4], R152, gsb0 ;  /* 0x01600000049879f0 */ /* 0x000fe20008000898 */
[----:B------:R-:W-:Y:S02]  /*3d10*/  UIMAD UR6, UR29, -0x60, UR42 ;  /* 0xffffffa01d0678a4 */ /* 0x000fe4000f8e022a */
[----:B------:R-:W-:Y:S02]  /*3d20*/  USEL UR7, UR24, 0x1, UP0 ;  /* 0x0000000118077887 */ /* 0x000fe40008000000 */
[----:B------:R-:W-:-:S04]  /*3d30*/  UIADD3 UR6, UR6, 0x1, URZ ;  /* 0x0000000106067890 */ /* 0x000fc8000fffe03f */
[----:B------:R-:W-:-:S06]  /*3d40*/  UIMAD UR6, UR7, UR25, UR6 ;  /* 0x00000019070672a4 */ /* 0x000fcc000f8e0206 */
[----:B---3--:R-:W-:-:S05]  /*3d50*/  IADD3 R13, -R13, UR6, RZ ;  /* 0x000000060d0d7c10 */ /* 0x008fca000fffe1ff */
[----:B------:R-:W-:Y:S01]  /*3d60*/  IMAD R13, R2, -0x2, R13 ;  /* 0xfffffffe020d7824 */ /* 0x000fe200078e020d */
        /* <DEDUP_REMOVED lines=13> */
[----:B------:R-:W-:Y:S01]  /*3e40*/  MUFU.TANH R4, R4 ;  /* 0x0000000400047308 */ /* 0x000fe20000002400 */
[----:B------:R-:W-:Y:S01]  /*3e50*/  FMUL.FTZ R163, R167, UR26 ;  /* 0x0000001aa7a37c20 */ /* 0x000fe20008410000 */
[----:B------:R-:W-:Y:S01]  /*3e60*/  IADD3 R167, R22, R13, RZ ;  /* 0x0000000d16a77210 */ /* 0x000fe20007ffe0ff */
[----:B------:R-:W-:Y:S01]  /*3e70*/  FMUL.FTZ R172, R172, UR26 ;  /* 0x0000001aacac7c20 */ /* 0x000fe20008410000 */
[----:B------:R-:W-:Y:S01]  /*3e80*/  FMUL.FTZ R9, R161, UR26 ;  /* 0x0000001aa1097c20 */ /* 0x000fe20008410000 */
[----:B------:R-:W-:Y:S01]  /*3e90*/  FMUL.FTZ R11, R164, UR26 ;  /* 0x0000001aa40b7c20 */ /* 0x000fe20008410000 */
[----:B------:R-:W-:Y:S01]  /*3ea0*/  ISETP.GT.AND P2, PT, R167, RZ, PT ;  /* 0x000000ffa700720c */ /* 0x000fe20003f44270 */
[----:B------:R-:W-:Y:S01]  /*3eb0*/  FMUL.FTZ R12, R165, UR26 ;  /* 0x0000001aa50c7c20 */ /* 0x000fe20008410000 */
[----:B------:R-:W2:Y:S01]  /*3ec0*/  MUFU.TANH R5, R5 ;  /* 0x0000000500057308 */ /* 0x000ea20000002400 */
[----:B------:R-:W-:Y:S01]  /*3ed0*/  ISETP.GT.AND P3, PT, R167, 0x1, PT ;  /* 0x00000001a700780c */ /* 0x000fe20003f64270 */
        /* <DEDUP_REMOVED lines=31> */
[----:B---3--:R-:W-:Y:S01]  /*40d0*/  FSEL R208, R208, -INF , P3 ;  /* 0xff800000d0d07808 */ /* 0x008fe20001800000 */
[----:B------:R-:W-:Y:S01]  /*40e0*/  FMUL.FTZ R182, R182, UR26 ;  /* 0x0000001ab6b67c20 */ /* 0x000fe20008410000 */
[----:B------:R-:W-:Y:S01]  /*40f0*/  ISETP.GT.AND P3, PT, R167, 0x11, PT ;  /* 0x00000011a700780c */ /* 0x000fe20003f64270 */
[----:B------:R-:W-:-:S04]  /*4100*/  FMUL.FTZ R187, R187, UR26 ;  /* 0x0000001abbbb7c20 */ /* 0x000fc80008410000 */
[----:B------:R-:W-:Y:S01]  /*4110*/  MUFU.TANH R9, R9 ;  /* 0x0000000900097308 */ /* 0x000fe20000002400 */
[----:B----4-:R-:W-:Y:S02]  /*4120*/  FSEL R172, R4, -INF , P2 ;  /* 0xff80000004ac7808 */ /* 0x010fe40001000000 */
[C---:B------:R-:W-:Y:S02]  /*4130*/  ISETP.GT.AND P2, PT, R167.reuse, 0x8, PT ;  /* 0x00000008a700780c */ /* 0x040fe40003f44270 */
[----:B------:R-:W-:Y:S02]  /*4140*/  FMNMX.FTZ R5, R172, R7, !PT ;  /* 0x00000007ac057209 */ /* 0x000fe40007810000 */
[----:B------:R-:W-:Y:S01]  /*4150*/  FSEL R210, R210, -INF , P2 ;  /* 0xff800000d2d27808 */ /* 0x000fe20001000000 */
[----:B------:R-:W3:Y:S01]  /*4160*/  MUFU.TANH R11, R11 ;  /* 0x0000000b000b7308 */ /* 0x000ee20000002400 */
[----:B------:R-:W-:Y:S02]  /*4170*/  FMNMX.FTZ R5, R212, R5, !PT ;  /* 0x00000005d4057209 */ /* 0x000fe40007810000 */
[----:B------:R-:W-:-:S02]  /*4180*/  ISETP.GT.AND P2, PT, R167, 0x10, PT ;  /* 0x00000010a700780c */ /* 0x000fc40003f44270 */
[----:B------:R-:W-:-:S03]  /*4190*/  FMNMX.FTZ R5, R210, R5, !PT ;  /* 0x00000005d2057209 */ /* 0x000fc60007810000 */
[----:B------:R-:W-:Y:S01]  /*41a0*/  MUFU.TANH R12, R12 ;  /* 0x0000000c000c7308 */ /* 0x000fe20000002400 */
[----:B------:R-:W-:-:S07]  /*41b0*/  FMNMX.FTZ R5, R208, R5, !PT ;  /* 0x00000005d0057209 */ /* 0x000fce0007810000 */
[----:B------:R-:W4:Y:S08]  /*41c0*/  MUFU.TANH R168, R168 ;  /* 0x000000a800a87308 */ /* 0x000f300000002400 */
[----:B------:R2:W-:Y:S08]  /*41d0*/  MUFU.TANH R152, R180 ;  /* 0x000000b400987308 */ /* 0x0005f00000002400 */
[----:B------:R-:W5:Y:S01]  /*41e0*/  MUFU.TANH R159, R159 ;  /* 0x0000009f009f7308 */ /* 0x000f620000002400 */
[----:B--2---:R-:W-:-:S02]  /*41f0*/  FSEL R180, R10, -INF , P2 ;  /* 0xff8000000ab47808 */ /* 0x004fc40001000000 */
[----:B------:R-:W-:Y:S02]  /*4200*/  ISETP.GT.AND P2, PT, R167, 0x18, PT ;  /* 0x00000018a700780c */ /* 0x000fe40003f44270 */
[----:B------:R-:W-:Y:S02]  /*4210*/  FMNMX.FTZ R5, R180, R5, !PT ;  /* 0x00000005b4057209 */ /* 0x000fe40007810000 */
[----:B---3--:R-:W-:Y:S01]  /*4220*/  FSEL R174, R11, -INF , P2 ;  /* 0xff8000000bae7808 */ /* 0x008fe20001000000 */
[----:B------:R2:W-:Y:S01]  /*4230*/  MUFU.TANH R153, R176 ;  /* 0x000000b000997308 */ /* 0x0005e20000002400 */
[----:B------:R-:W-:-:S04]  /*4240*/  ISETP.GT.AND P2, PT, R167, 0x20, PT ;  /* 0x00000020a700780c */ /* 0x000fc80003f44270 */
[----:B----4-:R-:W-:Y:S02]  /*4250*/  FSEL R168, R168, -INF , P2 ;  /* 0xff800000a8a87808 */ /* 0x010fe40001000000 */
[----:B------:R-:W-:Y:S01]  /*4260*/  ISETP.GT.AND P2, PT, R167, 0x28, PT ;  /* 0x00000028a700780c */ /* 0x000fe20003f44270 */
[----:B------:R-:W3:Y:S01]  /*4270*/  MUFU.TANH R154, R154 ;  /* 0x0000009a009a7308 */ /* 0x000ee20000002400 */
[----:B--2---:R-:W-:Y:S02]  /*4280*/  FSEL R176, R9, -INF , P3 ;  /* 0xff80000009b07808 */ /* 0x004fe40001800000 */
[----:B------:R-:W-:Y:S02]  /*4290*/  ISETP.GT.AND P3, PT, R167, 0x19, PT ;  /* 0x00000019a700780c */ /* 0x000fe40003f64270 */
[----:B------:R-:W-:Y:S02]  /*42a0*/  FMNMX.FTZ R5, R176, R5, !PT ;  /* 0x00000005b0057209 */ /* 0x000fe40007810000 */
[----:B------:R-:W-:Y:S01]  /*42b0*/  FSEL R170, R12, -INF , P3 ;  /* 0xff8000000caa7808 */ /* 0x000fe20001800000 */
[----:B------:R-:W2:Y:S01]  /*42c0*/  MUFU.TANH R21, R177 ;  /* 0x000000b100157308 */ /* 0x000ea20000002400 */
[----:B------:R-:W-:-:S02]  /*42d0*/  FMNMX.FTZ R5, R174, R5, !PT ;  /* 0x00000005ae057209 */ /* 0x000fc40007810000 */
[----:B------:R-:W-:Y:S02]  /*42e0*/  ISETP.GT.AND P3, PT, R167, 0x21, PT ;  /* 0x00000021a700780c */ /* 0x000fe40003f64270 */
[----:B------:R-:W-:Y:S02]  /*42f0*/  FMNMX.FTZ R5, R170, R5, !PT ;  /* 0x00000005aa057209 */ /* 0x000fe40007810000 */
[----:B-----5:R-:W-:Y:S01]  /*4300*/  FSEL R159, R159, -INF , P3 ;  /* 0xff8000009f9f7808 */ /* 0x020fe20001800000 */
[----:B------:R4:W5:Y:S01]  /*4310*/  MUFU.TANH R15, R181 ;  /* 0x000000b5000f7308 */ /* 0x0009620000002400 */
[----:B------:R-:W-:Y:S02]  /*4320*/  FMNMX.FTZ R4, R168, R5, !PT ;  /* 0x00000005a8047209 */ /* 0x000fe40007810000 */
[----:B------:R-:W-:Y:S02]  /*4330*/  ISETP.GT.AND P3, PT, R167, 0x29, PT ;  /* 0x00000029a700780c */ /* 0x000fe40003f64270 */
[----:B------:R-:W-:-:S02]  /*4340*/  FSEL R156, R156, -INF , P2 ;  /* 0xff8000009c9c7808 */ /* 0x000fc40001000000 */
[----:B------:R-:W-:Y:S01]  /*4350*/  FMNMX.FTZ R5, R159, R4, !PT ;  /* 0x000000049f057209 */ /* 0x000fe20007810000 */
[----:B------:R-:W1:Y:S01]  /*4360*/  MUFU.TANH R20, R184 ;  /* 0x000000b800147308 */ /* 0x000e620000002400 */
[----:B------:R-:W-:Y:S01]  /*4370*/  ISETP.GT.AND P2, PT, R167, 0x30, PT ;  /* 0x00000030a700780c */ /* 0x000fe20003f44270 */
[----:B----4-:R-:W-:Y:S01]  /*4380*/  FMUL.FTZ R181, R175, UR26 ;  /* 0x0000001aafb57c20 */ /* 0x010fe20008410000 */
[----:B---3--:R-:W-:Y:S02]  /*4390*/  FSEL R154, R154, -INF , P3 ;  /* 0xff8000009a9a7808 */ /* 0x008fe40001800000 */
[----:B------:R-:W-:Y:S02]  /*43a0*/  FMNMX.FTZ R5, R156, R5, !PT ;  /* 0x000000059c057209 */ /* 0x000fe40007810000 */
[----:B------:R-:W-:Y:S01]  /*43b0*/  ISETP.GT.AND P3, PT, R167, 0x31, PT ;  /* 0x00000031a700780c */ /* 0x000fe20003f64270 */
[----:B------:R3:W4:Y:S01]  /*43c0*/  MUFU.TANH R13, R185 ;  /* 0x000000b9000d7308 */ /* 0x0007220000002400 */
[----:B------:R-:W-:-:S02]  /*43d0*/  FSEL R153, R153, -INF , P2 ;  /* 0xff80000099997808 */ /* 0x000fc40001000000 */
[----:B------:R-:W-:Y:S02]  /*43e0*/  FMNMX.FTZ R4, R154, R5, !PT ;  /* 0x000000059a047209 */ /* 0x000fe40007810000 */
[----:B------:R-:W-:Y:S02]  /*43f0*/  ISETP.GT.AND P2, PT, R167, 0x38, PT ;  /* 0x00000038a700780c */ /* 0x000fe40003f44270 */
[----:B--2---:R-:W-:Y:S01]  /*4400*/  FSEL R21, R21, -INF , P3 ;  /* 0xff80000015157808 */ /* 0x004fe20001800000 */
[----:B------:R2:W4:Y:S01]  /*4410*/  MUFU.TANH R14, R188 ;  /* 0x000000bc000e7308 */ /* 0x0005220000002400 */
[----:B------:R-:W-:Y:S01]  /*4420*/  FMNMX.FTZ R4, R153, R4, !PT ;  /* 0x0000000499047209 */ /* 0x000fe20007810000 */
[----:B---3--:R-:W-:Y:S01]  /*4430*/  FMUL.FTZ R185, R183, UR26 ;  /* 0x0000001ab7b97c20 */ /* 0x008fe20008410000 */
[----:B------:R-:W-:Y:S01]  /*4440*/  ISETP.GT.AND P3, PT, R167, 0x39, PT ;  /* 0x00000039a700780c */ /* 0x000fe20003f64270 */
[----:B------:R-:W-:Y:S01]  /*4450*/  FMUL.FTZ R183, R186, UR26 ;  /* 0x0000001abab77c20 */ /* 0x000fe20008410000 */
[----:B------:R-:W-:Y:S01]  /*4460*/  FSEL R152, R152, -INF , P2 ;  /* 0xff80000098987808 */ /* 0x000fe20001000000 */
[----:B------:R-:W-:Y:S01]  /*4470*/  FMUL.FTZ R186, R190, UR26 ;  /* 0x0000001abeba7c20 */ /* 0x000fe20008410000 */
[----:B------:R-:W-:Y:S01]  /*4480*/  FMNMX.FTZ R5, R21, R4, !PT ;  /* 0x0000000415057209 */ /* 0x000fe20007810000 */
[----:B------:R3:W4:Y:S01]  /*4490*/  MUFU.TANH R11, R189 ;  /* 0x000000bd000b7308 */ /* 0x0007220000002400 */
[----:B------:R-:W-:Y:S01]  /*44a0*/  ISETP.GT.AND P2, PT, R167, 0x40, PT ;  /* 0x00000040a700780c */ /* 0x000fe20003f44270 */
[----:B--2---:R-:W-:Y:S01]  /*44b0*/  FMUL.FTZ R188, R194, UR26 ;  /* 0x0000001ac2bc7c20 */ /* 0x004fe20008410000 */
[----:B-----5:R-:W-:Y:S01]  /*44c0*/  FSEL R15, R15, -INF , P3 ;  /* 0xff8000000f0f7808 */ /* 0x020fe20001800000 */
[----:B------:R-:W-:Y:S01]  /*44d0*/  FMUL.FTZ R190, R195, UR26 ;  /* 0x0000001ac3be7c20 */ /* 0x000fe20008410000 */
[----:B------:R-:W-:-:S02]  /*44e0*/  FMNMX.FTZ R4, R152, R5, !PT ;  /* 0x0000000598047209 */ /* 0x000fc40007810000 */
[----:B------:R-:W-:Y:S01]  /*44f0*/  ISETP.GT.AND P3, PT, R167, 0x41, PT ;  /* 0x00000041a700780c */ /* 0x000fe20003f64270 */
[----:B------:R2:W5:Y:S01]  /*4500*/  MUFU.TANH R12, R192 ;  /* 0x000000c0000c7308 */ /* 0x0005620000002400 */
[----:B-1----:R-:W-:Y:S01]  /*4510*/  FSEL R20, R20, -INF , P2 ;  /* 0xff80000014147808 */ /* 0x002fe20001000000 */
[----:B---3--:R-:W-:Y:S01]  /*4520*/  FMUL.FTZ R189, R191, UR26 ;  /* 0x0000001abfbd7c20 */ /* 0x008fe20008410000 */
[----:B------:R-:W-:Y:S01]  /*4530*/  FMNMX.FTZ R5, R15, R4, !PT ;  /* 0x000000040f057209 */ /* 0x000fe20007810000 */
[----:B------:R-:W-:Y:S01]  /*4540*/  FMUL.FTZ R191, R198, UR26 ;  /* 0x0000001ac6bf7c20 */ /* 0x000fe20008410000 */
[----:B------:R-:W-:Y:S02]  /*4550*/  ISETP.GT.AND P2, PT, R167, 0x48, PT ;  /* 0x00000048a700780c */ /* 0x000fe40003f44270 */
[----:B----4-:R-:W-:Y:S01]  /*4560*/  FSEL R13, R13, -INF , P3 ;  /* 0xff8000000d0d7808 */ /* 0x010fe20001800000 */
[----:B------:R1:W3:Y:S01]  /*4570*/  MUFU.TANH R10, R193 ;  /* 0x000000c1000a7308 */ /* 0x0002e20000002400 */
[----:B------:R-:W-:Y:S01]  /*4580*/  FMNMX.FTZ R184, R20, R5, !PT ;  /* 0x0000000514b87209 */ /* 0x000fe20007810000 */
[C---:B--2---:R-:W-:Y:S01]  /*4590*/  VIADD R192, R167.reuse, 0x8 ;  /* 0x00000008a7c07836 */ /* 0x044fe20000000000 */
[----:B------:R-:W-:-:S02]  /*45a0*/  ISETP.GT.AND P3, PT, R167, 0x49, PT ;  /* 0x00000049a700780c */ /* 0x000fc40003f64270 */
[----:B------:R-:W-:Y:S02]  /*45b0*/  FSEL R14, R14, -INF , P2 ;  /* 0xff8000000e0e7808 */ /* 0x000fe40001000000 */
[----:B------:R-:W-:Y:S01]  /*45c0*/  FMNMX.FTZ R5, R13, R184, !PT ;  /* 0x000000b80d057209 */ /* 0x000fe20007810000 */
[----:B------:R-:W2:Y:S01]  /*45d0*/  MUFU.TANH R4, R196 ;  /* 0x000000c400047308 */ /* 0x000ea20000002400 */
[----:B------:R-:W-:Y:S01]  /*45e0*/  ISETP.GT.AND P2, PT, R167, 0x50, PT ;  /* 0x00000050a700780c */ /* 0x000fe20003f44270 */
[----:B-1----:R-:W-:Y:S01]  /*45f0*/  FMUL.FTZ R193, R199, UR26 ;  /* 0x0000001ac7c17c20 */ /* 0x002fe20008410000 */
[----:B------:R-:W-:Y:S02]  /*4600*/  FSEL R11, R11, -INF , P3 ;  /* 0xff8000000b0b7808 */ /* 0x000fe40001800000 */
[----:B------:R-:W-:Y:S02]  /*4610*/  FMNMX.FTZ R184, R14, R5, !PT ;  /* 0x000000050eb87209 */ /* 0x000fe40007810000 */
[----:B------:R-:W-:Y:S01]  /*4620*/  ISETP.GT.AND P3, PT, R167, 0x51, PT ;  /* 0x00000051a700780c */ /* 0x000fe20003f64270 */
[----:B------:R-:W1:Y:S01]  /*4630*/  MUFU.TANH R9, R197 ;  /* 0x000000c500097308 */ /* 0x000e620000002400 */
[----:B-----5:R-:W-:-:S02]  /*4640*/  FSEL R12, R12, -INF , P2 ;  /* 0xff8000000c0c7808 */ /* 0x020fc40001000000 */
[----:B------:R-:W-:Y:S01]  /*4650*/  FMNMX.FTZ R5, R11, R184, !PT ;  /* 0x000000b80b057209 */ /* 0x000fe20007810000 */
[----:B------:R-:W-:Y:S01]  /*4660*/  FMUL.FTZ R184, R178, UR26 ;  /* 0x0000001ab2b87c20 */ /* 0x000fe20008410000 */
[C---:B------:R-:W-:Y:S02]  /*4670*/  ISETP.GT.AND P2, PT, R167.reuse, 0x58, PT ;  /* 0x00000058a700780c */ /* 0x040fe40003f44270 */
[----:B---3--:R-:W-:Y:S01]  /*4680*/  FSEL R10, R10, -INF , P3 ;  /* 0xff8000000a0a7808 */ /* 0x008fe20001800000 */
[----:B------:R-:W3:Y:S01]  /*4690*/  MUFU.TANH R206, R206 ;  /* 0x000000ce00ce7308 */ /* 0x000ee20000002400 */
[----:B------:R-:W-:Y:S02]  /*46a0*/  FMNMX.FTZ R5, R12, R5, !PT ;  /* 0x000000050c057209 */ /* 0x000fe40007810000 */
[----:B------:R-:W-:Y:S02]  /*46b0*/  ISETP.GT.AND P3, PT, R167, 0x59, PT ;  /* 0x00000059a700780c */ /* 0x000fe40003f64270 */
[----:B--2---:R-:W-:-:S02]  /*46c0*/  FSEL R4, R4, -INF , P2 ;  /* 0xff80000004047808 */ /* 0x004fc40001000000 */
[----:B------:R-:W-:Y:S01]  /*46d0*/  FMNMX.FTZ R5, R10, R5, !PT ;  /* 0x000000050a057209 */ /* 0x000fe20007810000 */
[----:B------:R-:W2:Y:S01]  /*46e0*/  MUFU.TANH R155, R155 ;  /* 0x0000009b009b7308 */ /* 0x000ea20000002400 */
[----:B-1----:R-:W-:Y:S02]  /*46f0*/  FSEL R9, R9, -INF , P3 ;  /* 0xff80000009097808 */ /* 0x002fe40001800000 */
[----:B------:R-:W-:Y:S02]  /*4700*/  FMNMX.FTZ R178, R4, R5, !PT ;  /* 0x0000000504b27209 */ /* 0x000fe40007810000 */
[C---:B------:R-:W-:Y:S02]  /*4710*/  ISETP.GT.AND P3, PT, R192.reuse, RZ, PT ;  /* 0x000000ffc000720c */ /* 0x040fe40003f64270 */
[----:B------:R-:W-:Y:S01]  /*4720*/  FMNMX.FTZ R178, R9, R178, !PT ;  /* 0x000000b209b27209 */ /* 0x000fe20007810000 */
[----:B------:R-:W1:Y:S01]  /*4730*/  MUFU.TANH R158, R158 ;  /* 0x0000009e009e7308 */ /* 0x000e620000002400 */
[----:B------:R-:W-:-:S02]  /*4740*/  ISETP.GT.AND P4, PT, R192, 0x1, PT ;  /* 0x00000001c000780c */ /* 0x000fc40003f84270 */
[----:B---3--:R-:W-:Y:S01]  /*4750*/  FSEL R167, R206, -INF , P3 ;  /* 0xff800000cea77808 */ /* 0x008fe20001800000 */
[----:B------:R-:W3:Y:S01]  /*4760*/  SHFL.BFLY PT, R5, R178, 0x2, 0x1f ;  /* 0x0c401f00b2057f89 */ /* 0x000ee200000e0000 */
[----:B------:R-:W-:-:S03]  /*4770*/  ISETP.GT.AND P3, PT, R192, 0x8, PT ;  /* 0x00000008c000780c */ /* 0x000fc60003f64270 */
[----:B------:R-:W4:Y:S01]  /*4780*/  MUFU.TANH R157, R157 ;  /* 0x0000009d009d7308 */ /* 0x000f220000002400 */
[----:B--2---:R-:W-:Y:S02]  /*4790*/  FSEL R155, R155, -INF , P4 ;  /* 0xff8000009b9b7808 */ /* 0x004fe40002000000 */
[----:B------:R-:W-:-:S05]  /*47a0*/  ISETP.GT.AND P4, PT, R192, 0x9, PT ;  /* 0x00000009c000780c */ /* 0x000fca0003f84270 */
[----:B------:R-:W2:Y:S01]  /*47b0*/  MUFU.TANH R161, R161 ;  /* 0x000000a100a17308 */ /* 0x000ea20000002400 */
[----:B-1----:R-:W-:Y:S02]  /*47c0*/  FSEL R158, R158, -INF , P3 ;  /* 0xff8000009e9e7808 */ /* 0x002fe40001800000 */
[----:B------:R-:W-:-:S05]  /*47d0*/  ISETP.GT.AND P3, PT, R192, 0x10, PT ;  /* 0x00000010c000780c */ /* 0x000fca0003f64270 */
[----:B------:R-:W1:Y:S01]  /*47e0*/  MUFU.TANH R160, R160 ;  /* 0x000000a000a07308 */ /* 0x000e620000002400 */
[----:B----4-:R-:W-:Y:S02]  /*47f0*/  FSEL R157, R157, -INF , P4 ;  /* 0xff8000009d9d7808 */ /* 0x010fe40002000000 */
[----:B------:R-:W-:Y:S02]  /*4800*/  ISETP.GT.AND P4, PT, R192, 0x11, PT ;  /* 0x00000011c000780c */ /* 0x000fe40003f84270 */
[----:B---3--:R-:W-:-:S03]  /*4810*/  FMNMX.FTZ R169, R178, R5, !PT ;  /* 0x00000005b2a97209 */ /* 0x008fc60007810000 */
[----:B------:R-:W3:Y:S01]  /*4820*/  MUFU.TANH R162, R162 ;  /* 0x000000a200a27308 */ /* 0x000ee20000002400 */
[----:B--2---:R-:W-:Y:S01]  /*4830*/  FSEL R161, R161, -INF , P3 ;  /* 0xff800000a1a17808 */ /* 0x004fe20001800000 */
[----:B------:R-:W2:Y:S01]  /*4840*/  SHFL.BFLY PT, R178, R169, 0x1, 0x1f ;  /* 0x0c201f00a9b27f89 */ /* 0x000ea200000e0000 */
[----:B------:R-:W-:-:S05]  /*4850*/  ISETP.GT.AND P3, PT, R192, 0x18, PT ;  /* 0x00000018c000780c */ /* 0x000fca0003f64270 */
[----:B------:R-:W4:Y:S01]  /*4860*/  MUFU.TANH R163, R163 ;  /* 0x000000a300a37308 */ /* 0x000f220000002400 */
[----:B-1----:R-:W-:Y:S02]  /*4870*/  FSEL R160, R160, -INF , P4 ;  /* 0xff800000a0a07808 */ /* 0x002fe40002000000 */
[----:B------:R-:W-:-:S05]  /*4880*/  ISETP.GT.AND P4, PT, R192, 0x19, PT ;  /* 0x00000019c000780c */ /* 0x000fca0003f84270 */
[----:B------:R-:W1:Y:S01]  /*4890*/  MUFU.TANH R164, R164 ;  /* 0x000000a400a47308 */ /* 0x000e620000002400 */
[----:B---3--:R-:W-:Y:S02]  /*48a0*/  FSEL R162, R162, -INF , P3 ;  /* 0xff800000a2a27808 */ /* 0x008fe40001800000 */
[----:B------:R-:W-:-:S05]  /*48b0*/  ISETP.GT.AND P3, PT, R192, 0x20, PT ;  /* 0x00000020c000780c */ /* 0x000fca0003f64270 */
[----:B------:R-:W3:Y:S01]  /*48c0*/  MUFU.TANH R165, R165 ;  /* 0x000000a500a57308 */ /* 0x000ee20000002400 */
[----:B--2---:R-:W-:Y:S02]  /*48d0*/  FMNMX.FTZ R5, R169, R178, !PT ;  /* 0x000000b2a9057209 */ /* 0x004fe40007810000 */
[----:B------:R-:W-:Y:S02]  /*48e0*/  FMNMX.FTZ R178, R167, R8, !PT ;  /* 0x00000008a7b27209 */ /* 0x000fe40007810000 */
[C---:B------:R-:W-:Y:S01]  /*48f0*/  FSETP.NEU.FTZ.AND P2, PT, R5.reuse, -INF , PT ;  /* 0xff8000000500780b */ /* 0x040fe20003f5d000 */
[----:B------:R-:W-:Y:S01]  /*4900*/  FMUL.FTZ R169, R5, UR27 ;  /* 0x0000001b05a97c20 */ /* 0x000fe20008410000 */
[----:B------:R-:W-:Y:S01]  /*4910*/  FMNMX.FTZ R171, R155, R178, !PT ;  /* 0x000000b29bab7209 */ /* 0x000fe20007810000 */
[----:B------:R-:W2:Y:S03]  /*4920*/  MUFU.TANH R166, R166 ;  /* 0x000000a600a67308 */ /* 0x000ea60000002400 */
[----:B------:R-:W-:-:S02]  /*4930*/  FMNMX.FTZ R178, R158, R171, !PT ;  /* 0x000000ab9eb27209 */ /* 0x000fc40007810000 */
[----:B------:R-:W-:Y:S02]  /*4940*/  FSEL R169, R169, RZ, P2 ;  /* 0x000000ffa9a97208 */ /* 0x000fe40001000000 */
[----:B------:R-:W-:Y:S01]  /*4950*/  FMNMX.FTZ R178, R157, R178, !PT ;  /* 0x000000b29db27209 */ /* 0x000fe20007810000 */
[----:B------:R-:W5:Y:S02]  /*4960*/  MUFU.TANH R181, R181 ;  /* 0x000000b500b57308 */ /* 0x000f640000002400 */
[--C-:B------:R-:W-:Y:S01]  /*4970*/  FFMA.FTZ R194, R176, UR27, -R169.reuse ;  /* 0x0000001bb0c27c23 */ /* 0x100fe200080108a9 */
[----:B------:R-:W-:Y:S01]  /*4980*/  FMNMX.FTZ R173, R161, R178, !PT ;  /* 0x000000b2a1ad7209 */ /* 0x000fe20007810000 */
[--C-:B------:R-:W-:Y:S01]  /*4990*/  FFMA.FTZ R172, R172, UR27, -R169.reuse ;  /* 0x0000001bacac7c23 */ /* 0x100fe200080108a9 */
[--C-:B------:R-:W-:Y:S01]  /*49a0*/  FFMA.FTZ R171, R212, UR27, -R169.reuse ;  /* 0x0000001bd4ab7c23 */ /* 0x100fe200080108a9 */
[--C-:B------:R-:W-:Y:S01]  /*49b0*/  FFMA.FTZ R210, R210, UR27, -R169.reuse ;  /* 0x0000001bd2d27c23 */ /* 0x100fe200080108a9 */
[----:B------:R-:W-:Y:S01]  /*49c0*/  FMNMX.FTZ R175, R160, R173, !PT ;  /* 0x000000ada0af7209 */ /* 0x000fe20007810000 */
[----:B------:R-:W5:Y:S01]  /*49d0*/  MUFU.TANH R184, R184 ;  /* 0x000000b800b87308 */ /* 0x000f620000002400 */
[----:B----4-:R-:W-:Y:S01]  /*49e0*/  FSEL R173, R163, -INF , P4 ;  /* 0xff800000a3ad7808 */ /* 0x010fe20002000000 */
        /* <DEDUP_REMOVED lines=14> */
[----:B------:R-:W3:Y:S01]  /*4ad0*/  MUFU.TANH R182, R182 ;  /* 0x000000b600b67308 */ /* 0x000ee20000002400 */
[----:B--2---:R-:W-:Y:S01]  /*4ae0*/  FSEL R177, R166, -INF , P3 ;  /* 0xff800000a6b17808 */ /* 0x004fe20001800000 */
[----:B------:R-:W-:Y:S01]  /*4af0*/  FFMA.FTZ R166, R180, UR27, -R169 ;  /* 0x0000001bb4a67c23 */ /* 0x000fe200080108a9 */
[----:B------:R-:W-:-:S02]  /*4b00*/  ISETP.GT.AND P4, PT, R192, 0x29, PT ;  /* 0x00000029c000780c */ /* 0x000fc40003f84270 */
[----:B------:R-:W-:Y:S02]  /*4b10*/  FMNMX.FTZ R180, R165, R178, !PT ;  /* 0x000000b2a5b47209 */ /* 0x000fe40007810000 */
[----:B-----5:R-:W-:Y:S01]  /*4b20*/  FSEL R178, R181, -INF , P4 ;  /* 0xff800000b5b27808 */ /* 0x020fe20002000000 */
[----:B------:R-:W2:Y:S01]  /*4b30*/  MUFU.TANH R185, R185 ;  /* 0x000000b900b97308 */ /* 0x000ea20000002400 */
[C---:B------:R-:W-:Y:S02]  /*4b40*/  ISETP.GT.AND P3, PT, R192.reuse, 0x30, PT ;  /* 0x00000030c000780c */ /* 0x040fe40003f64270 */
[----:B------:R-:W-:Y:S02]  /*4b50*/  FMNMX.FTZ R181, R177, R180, !PT ;  /* 0x000000b4b1b57209 */ /* 0x000fe40007810000 */
[----:B------:R-:W-:Y:S02]  /*4b60*/  ISETP.GT.AND P4, PT, R192, 0x31, PT ;  /* 0x00000031c000780c */ /* 0x000fe40003f84270 */
[----:B------:R-:W-:Y:S01]  /*4b70*/  FSEL R180, R184, -INF , P3 ;  /* 0xff800000b8b47808 */ /* 0x000fe20001800000 */
[----:B------:R-:W4:Y:S01]  /*4b80*/  MUFU.TANH R183, R183 ;  /* 0x000000b700b77308 */ /* 0x000f220000002400 */
[----:B------:R-:W-:-:S02]  /*4b90*/  FMNMX.FTZ R181, R178, R181, !PT ;  /* 0x000000b5b2b57209 */ /* 0x000fc40007810000 */
[----:B------:R-:W-:Y:S02]  /*4ba0*/  ISETP.GT.AND P3, PT, R192, 0x38, PT ;  /* 0x00000038c000780c */ /* 0x000fe40003f64270 */
[----:B-1----:R-:W-:Y:S02]  /*4bb0*/  FSEL R176, R179, -INF , P4 ;  /* 0xff800000b3b07808 */ /* 0x002fe40002000000 */
[----:B------:R-:W-:Y:S01]  /*4bc0*/  FMNMX.FTZ R195, R180, R181, !PT ;  /* 0x000000b5b4c37209 */ /* 0x000fe20007810000 */
[----:B------:R-:W1:Y:S01]  /*4bd0*/  MUFU.TANH R187, R187 ;  /* 0x000000bb00bb7308 */ /* 0x000e620000002400 */
[----:B------:R-:W-:Y:S02]  /*4be0*/  ISETP.GT.AND P4, PT, R192, 0x39, PT ;  /* 0x00000039c000780c */ /* 0x000fe40003f84270 */
[----:B---3--:R-:W-:Y:S02]  /*4bf0*/  FSEL R181, R182, -INF , P3 ;  /* 0xff800000b6b57808 */ /* 0x008fe40001800000 */
[----:B------:R-:W-:Y:S01]  /*4c00*/  FMNMX.FTZ R184, R176, R195, !PT ;  /* 0x000000c3b0b87209 */ /* 0x000fe20007810000 */
[----:B------:R-:W-:Y:S01]  /*4c10*/  FFMA.FTZ R195, R154, UR27, -R169 ;  /* 0x0000001b9ac37c23 */ /* 0x000fe200080108a9 */
[----:B--2---:R-:W-:Y:S01]  /*4c20*/  FSEL R182, R185, -INF , P4 ;  /* 0xff800000b9b67808 */ /* 0x004fe20002000000 */
[----:B------:R-:W2:Y:S01]  /*4c30*/  MUFU.TANH R186, R186 ;  /* 0x000000ba00ba7308 */ /* 0x000ea20000002400 */
[----:B------:R-:W-:-:S02]  /*4c40*/  ISETP.GT.AND P3, PT, R192, 0x40, PT ;  /* 0x00000040c000780c */ /* 0x000fc40003f64270 */
[----:B------:R-:W-:Y:S02]  /*4c50*/  FMNMX.FTZ R185, R181, R184, !PT ;  /* 0x000000b8b5b97209 */ /* 0x000fe40007810000 */
[----:B------:R-:W-:Y:S02]  /*4c60*/  ISETP.GT.AND P4, PT, R192, 0x41, PT ;  /* 0x00000041c000780c */ /* 0x000fe40003f84270 */
[----:B----4-:R-:W-:Y:S01]  /*4c70*/  FSEL R184, R183, -INF , P3 ;  /* 0xff800000b7b87808 */ /* 0x010fe20001800000 */
[----:B------:R-:W3:Y:S01]  /*4c80*/  MUFU.TANH R189, R189 ;  /* 0x000000bd00bd7308 */ /* 0x000ee20000002400 */
[----:B------:R-:W-:Y:S01]  /*4c90*/  FMNMX.FTZ R185, R182, R185, !PT ;  /* 0x000000b9b6b97209 */ /* 0x000fe20007810000 */
[----:B------:R-:W-:Y:S01]  /*4ca0*/  FFMA.FTZ R183, R170, UR27, -R169 ;  /* 0x0000001baab77c23 */ /* 0x000fe200080108a9 */
[----:B------:R-:W-:Y:S02]  /*4cb0*/  ISETP.GT.AND P3, PT, R192, 0x48, PT ;  /* 0x00000048c000780c */ /* 0x000fe40003f64270 */
[----:B-1----:R-:W-:-:S02]  /*4cc0*/  FSEL R170, R187, -INF , P4 ;  /* 0xff800000bbaa7808 */ /* 0x002fc40002000000 */
[----:B------:R-:W-:Y:S01]  /*4cd0*/  FMNMX.FTZ R187, R184, R185, !PT ;  /* 0x000000b9b8bb7209 */ /* 0x000fe20007810000 */
[----:B------:R-:W-:Y:S01]  /*4ce0*/  MUFU.TANH R188, R188 ;  /* 0x000000bc00bc7308 */ /* 0x000fe20000002400 */
[----:B--2---:R-:W-:Y:S02]  /*4cf0*/  FSEL R185, R186, -INF , P3 ;  /* 0xff800000bab97808 */ /* 0x004fe40001800000 */
[----:B------:R-:W-:Y:S02]  /*4d00*/  ISETP.GT.AND P4, PT, R192, 0x49, PT ;  /* 0x00000049c000780c */ /* 0x000fe40003f84270 */
[----:B------:R-:W-:Y:S02]  /*4d10*/  FMNMX.FTZ R186, R170, R187, !PT ;  /* 0x000000bbaaba7209 */ /* 0x000fe40007810000 */
[----:B------:R-:W-:Y:S01]  /*4d20*/  ISETP.GT.AND P3, PT, R192, 0x50, PT ;  /* 0x00000050c000780c */ /* 0x000fe20003f64270 */
[----:B------:R-:W1:Y:S01]  /*4d30*/  MUFU.TANH R190, R190 ;  /* 0x000000be00be7308 */ /* 0x000e620000002400 */
[----:B---3--:R-:W-:-:S02]  /*4d40*/  FSEL R187, R189, -INF , P4 ;  /* 0xff800000bdbb7808 */ /* 0x008fc40002000000 */
[----:B------:R-:W-:-:S05]  /*4d50*/  ISETP.GT.AND P4, PT, R192, 0x51, PT ;  /* 0x00000051c000780c */ /* 0x000fca0003f84270 */
[----:B------:R-:W2:Y:S08]  /*4d60*/  MUFU.TANH R191, R191 ;  /* 0x000000bf00bf7308 */ /* 0x000eb00000002400 */
[----:B------:R-:W3:Y:S01]  /*4d70*/  MUFU.TANH R193, R193 ;  /* 0x000000c100c17308 */ /* 0x000ee20000002400 */
[----:B-1----:R-:W-:Y:S02]  /*4d80*/  FSEL R190, R190, -INF , P4 ;  /* 0xff800000bebe7808 */ /* 0x002fe40002000000 */
[----:B------:R-:W-:-:S05]  /*4d90*/  ISETP.GT.AND P4, PT, R192, 0x59, PT ;  /* 0x00000059c000780c */ /* 0x000fca0003f84270 */
[----:B------:R1:W-:Y:S08]  /*4da0*/  MUFU.EX2 R179, R194 ;  /* 0x000000c200b37308 */ /* 0x0003f00000000800 */
[----:B------:R-:W-:Y:S01]  /*4db0*/  MUFU.EX2 R172, R172 ;  /* 0x000000ac00ac7308 */ /* 0x000fe20000000800 */
[----:B-1----:R-:W-:Y:S02]  /*4dc0*/  FMNMX.FTZ R194, R185, R186, !PT ;  /* 0x000000bab9c27209 */ /* 0x002fe40007810000 */
[----:B------:R-:W-:Y:S01]  /*4dd0*/  FSEL R186, R188, -INF , P3 ;  /* 0xff800000bcba7808 */ /* 0x000fe20001800000 */
[--C-:B------:R-:W-:Y:S01]  /*4de0*/  FFMA.FTZ R188, R156, UR27, -R169.reuse ;  /* 0x0000001b9cbc7c23 */ /* 0x100fe200080108a9 */
[----:B------:R-:W-:Y:S01]  /*4df0*/  FMNMX.FTZ R189, R187, R194, !PT ;  /* 0x000000c2bbbd7209 */ /* 0x000fe20007810000 */
[--C-:B------:R-:W-:Y:S01]  /*4e00*/  FFMA.FTZ R194, R15, UR27, -R169.reuse ;  /* 0x0000001b0fc27c23 */ /* 0x100fe200080108a9 */
[----:B------:R-:W-:Y:S01]  /*4e10*/  ISETP.GT.AND P3, PT, R192, 0x58, PT ;  /* 0x00000058c000780c */ /* 0x000fe20003f64270 */
[--C-:B------:R-:W-:Y:S01]  /*4e20*/  FFMA.FTZ R15, R20, UR27, -R169.reuse ;  /* 0x0000001b140f7c23 */ /* 0x100fe200080108a9 */
[----:B------:R-:W-:Y:S01]  /*4e30*/  FMNMX.FTZ R189, R186, R189, !PT ;  /* 0x000000bdbabd7209 */ /* 0x000fe20007810000 */
[--C-:B------:R-:W-:Y:S01]  /*4e40*/  FFMA.FTZ R20, R13, UR27, -R169.reuse ;  /* 0x0000001b0d147c23 */ /* 0x100fe200080108a9 */
        /* <DEDUP_REMOVED lines=11> */
[----:B------:R-:W-:Y:S04]  /*4f00*/  MUFU.EX2 R171, R171 ;  /* 0x000000ab00ab7308 */ /* 0x000fe80000000800 */
[----:B------:R-:W1:Y:S04]  /*4f10*/  SHFL.BFLY PT, R193, R154, 0x2, 0x1f ;  /* 0x0c401f009ac17f89 */ /* 0x000e6800000e0000 */
[----:B------:R2:W-:Y:S08]  /*4f20*/  MUFU.EX2 R163, R210 ;  /* 0x000000d200a37308 */ /* 0x0005f00000000800 */
[----:B------:R-:W-:Y:S08]  /*4f30*/  MUFU.EX2 R164, R164 ;  /* 0x000000a400a47308 */ /* 0x000ff00000000800 */
[----:B------:R-:W-:Y:S01]  /*4f40*/  MUFU.EX2 R166, R166 ;  /* 0x000000a600a67308 */ /* 0x000fe20000000800 */
[----:B-1----:R-:W-:Y:S01]  /*4f50*/  FMNMX.FTZ R193, R154, R193, !PT ;  /* 0x000000c19ac17209 */ /* 0x002fe20007810000 */
[----:B------:R-:W-:-:S06]  /*4f60*/  FFMA.FTZ R154, R9, UR27, -R169 ;  /* 0x0000001b099a7c23 */ /* 0x000fcc00080108a9 */
[----:B------:R-:W-:Y:S01]  /*4f70*/  MUFU.EX2 R174, R174 ;  /* 0x000000ae00ae7308 */ /* 0x000fe20000000800 */
[----:B------:R-:W1:Y:S07]  /*4f80*/  SHFL.BFLY PT, R152, R193, 0x1, 0x1f ;  /* 0x0c201f00c1987f89 */ /* 0x000e6e00000e0000 */
[----:B------:R-:W-:Y:S08]  /*4f90*/  MUFU.EX2 R183, R183 ;  /* 0x000000b700b77308 */ /* 0x000ff00000000800 */
[----:B------:R-:W-:Y:S08]  /*4fa0*/  MUFU.EX2 R168, R168 ;  /* 0x000000a800a87308 */ /* 0x000ff00000000800 */
[----:B------:R-:W-:Y:S01]  /*4fb0*/  MUFU.EX2 R159, R159 ;  /* 0x0000009f009f7308 */ /* 0x000fe20000000800 */
[----:B-1----:R-:W-:-:S02]  /*4fc0*/  FMNMX.FTZ R4, R193, R152, !PT ;  /* 0x00000098c1047209 */ /* 0x002fc40007810000 */
[----:B------:R-:W-:Y:S02]  /*4fd0*/  FSEL R152, R5, RZ, P2 ;  /* 0x000000ff05987208 */ /* 0x000fe40001000000 */
[C---:B------:R-:W-:Y:S01]  /*4fe0*/  FSETP.NEU.FTZ.AND P2, PT, R4.reuse, -INF , PT ;  /* 0xff8000000400780b */ /* 0x040fe20003f5d000 */
[----:B------:R-:W-:Y:S02]  /*4ff0*/  FMUL.FTZ R169, R4, UR27 ;  /* 0x0000001b04a97c20 */ /* 0x000fe40008410000 */
[----:B------:R-:W-:Y:S01]  /*5000*/  FADD.FTZ R9, -R152, R7 ;  /* 0x0000000798097221 */ /* 0x000fe20000010100 */
[----:B------:R-:W-:Y:S02]  /*5010*/  MUFU.EX2 R188, R188 ;  /* 0x000000bc00bc7308 */ /* 0x000fe40000000800 */
[----:B------:R-:W-:Y:S01]  /*5020*/  FSEL R152, R169, RZ, P2 ;  /* 0x000000ffa9987208 */ /* 0x000fe20001000000 */
[----:B------:R-:W-:-:S04]  /*5030*/  FMUL.FTZ R9, R9, UR27 ;  /* 0x0000001b09097c20 */ /* 0x000fc80008410000 */
[--C-:B--2---:R-:W-:Y:S01]  /*5040*/  FFMA.FTZ R210, R165, UR27, -R152.reuse ;  /* 0x0000001ba5d27c23 */ /* 0x104fe20008010898 */
[----:B------:R1:W2:Y:S01]  /*5050*/  MUFU.EX2 R169, R9 ;  /* 0x0000000900a97308 */ /* 0x0002a20000000800 */
[--C-:B------:R-:W-:Y:S01]  /*5060*/  FFMA.FTZ R165, R177, UR27, -R152.reuse ;  /* 0x0000001bb1a57c23 */ /* 0x100fe20008010898 */
[--C-:B------:R-:W-:Y:S01]  /*5070*/  FFMA.FTZ R177, R181, UR27, -R152.reuse ;  /* 0x0000001bb5b17c23 */ /* 0x100fe20008010898 */
[--C-:B------:R-:W-:Y:S01]  /*5080*/  FFMA.FTZ R181, R184, UR27, -R152.reuse ;  /* 0x0000001bb8b57c23 */ /* 0x100fe20008010898 */
[--C-:B------:R-:W-:Y:S01]  /*5090*/  FFMA.FTZ R184, R185, UR27, -R152.reuse ;  /* 0x0000001bb9b87c23 */ /* 0x100fe20008010898 */
[----:B------:R-:W-:Y:S02]  /*50a0*/  IMAD.U32 R185, RZ, RZ, UR30 ;  /* 0x0000001effb97e24 */ /* 0x000fe4000f8e00ff */
[--C-:B------:R-:W-:Y:S01]  /*50b0*/  FFMA.FTZ R167, R167, UR27, -R152.reuse ;  /* 0x0000001ba7a77c23 */ /* 0x100fe20008010898 */
[--C-:B------:R-:W-:Y:S01]  /*50c0*/  FFMA.FTZ R196, R155, UR27, -R152.reuse ;  /* 0x0000001b9bc47c23 */ /* 0x100fe20008010898 */
[----:B------:R2:W-:Y:S01]  /*50d0*/  MUFU.EX2 R7, R154 ;  /* 0x0000009a00077308 */ /* 0x0005e20000000800 */
[----:B-1----:R-:W-:Y:S01]  /*50e0*/  IADD3 R9, -R23, 0xb, RZ ;  /* 0x0000000b17097810 */ /* 0x002fe20007ffe1ff */
[--C-:B------:R-:W-:Y:S01]  /*50f0*/  FFMA.FTZ R155, R158, UR27, -R152.reuse ;  /* 0x0000001b9e9b7c23 */ /* 0x100fe20008010898 */
[--C-:B------:R-:W-:Y:S01]  /*5100*/  FFMA.FTZ R198, R157, UR27, -R152.reuse ;  /* 0x0000001b9dc67c23 */ /* 0x100fe20008010898 */
[--C-:B------:R-:W-:Y:S01]  /*5110*/  FFMA.FTZ R157, R161, UR27, -R152.reuse ;  /* 0x0000001ba19d7c23 */ /* 0x100fe20008010898 */
[--C-:B------:R-:W-:Y:S01]  /*5120*/  FFMA.FTZ R206, R160, UR27, -R152.reuse ;  /* 0x0000001ba0ce7c23 */ /* 0x100fe20008010898 */
[--C-:B------:R-:W-:Y:S01]  /*5130*/  FFMA.FTZ R161, R162, UR27, -R152.reuse ;  /* 0x0000001ba2a17c23 */ /* 0x100fe20008010898 */
[----:B------:R-:W-:Y:S01]  /*5140*/  FFMA.FTZ R208, R173, UR27, -R152 ;  /* 0x0000001badd07c23 */ /* 0x000fe20008010898 */
[----:B------:R-:W1:Y:S01]  /*5150*/  MUFU.EX2 R189, R195 ;  /* 0x000000c300bd7308 */ /* 0x000e620000000800 */
[----:B--2---:R-:W-:Y:S01]  /*5160*/  FFMA.FTZ R154, R169, R3, R172 ;  /* 0x00000003a99a7223 */ /* 0x004fe200000100ac */
[--C-:B------:R-:W-:Y:S01]  /*5170*/  FFMA.FTZ R173, R175, UR27, -R152.reuse ;  /* 0x0000001bafad7c23 */ /* 0x100fe20008010898 */
[--C-:B------:R-:W-:Y:S01]  /*5180*/  FFMA.FTZ R178, R178, UR27, -R152.reuse ;  /* 0x0000001bb2b27c23 */ /* 0x100fe20008010898 */
[----:B------:R-:W-:Y:S01]  /*5190*/  FFMA.FTZ R175, R180, UR27, -R152 ;  /* 0x0000001bb4af7c23 */ /* 0x000fe20008010898 */
[----:B------:R-:W-:Y:S01]  /*51a0*/  FADD.FTZ R154, R171, R154 ;  /* 0x0000009aab9a7221 */ /* 0x000fe20000010000 */
[--C-:B------:R-:W-:Y:S01]  /*51b0*/  FFMA.FTZ R176, R176, UR27, -R152.reuse ;  /* 0x0000001bb0b07c23 */ /* 0x100fe20008010898 */
[----:B------:R-:W-:Y:S01]  /*51c0*/  FFMA.FTZ R180, R182, UR27, -R152 ;  /* 0x0000001bb6b47c23 */ /* 0x000fe20008010898 */
[----:B------:R-:W2:Y:S01]  /*51d0*/  MUFU.EX2 R153, R153 ;  /* 0x0000009900997308 */ /* 0x000ea20000000800 */
[----:B------:R-:W-:Y:S01]  /*51e0*/  FADD.FTZ R3, R163, R154 ;  /* 0x0000009aa3037221 */ /* 0x000fe20000010000 */
[--C-:B------:R-:W-:Y:S01]  /*51f0*/  FFMA.FTZ R182, R170, UR27, -R152.reuse ;  /* 0x0000001baab67c23 */ /* 0x100fe20008010898 */
[--C-:B------:R-:W-:Y:S01]  /*5200*/  FFMA.FTZ R187, R187, UR27, -R152.reuse ;  /* 0x0000001bbbbb7c23 */ /* 0x100fe20008010898 */
[--C-:B------:R-:W-:Y:S01]  /*5210*/  FFMA.FTZ R186, R186, UR27, -R152.reuse ;  /* 0x0000001bbaba7c23 */ /* 0x100fe20008010898 */
[----:B------:R-:W-:Y:S01]  /*5220*/  FADD.FTZ R3, R164, R3 ;  /* 0x00000003a4037221 */ /* 0x000fe20000010000 */
[--C-:B------:R-:W-:Y:S01]  /*5230*/  FFMA.FTZ R190, R190, UR27, -R152.reuse ;  /* 0x0000001bbebe7c23 */ /* 0x100fe20008010898 */
[----:B------:R-:W-:Y:S01]  /*5240*/  FFMA.FTZ R191, R191, UR27, -R152 ;  /* 0x0000001bbfbf7c23 */ /* 0x000fe20008010898 */
[----:B------:R-:W3:Y:S01]  /*5250*/  MUFU.EX2 R192, R192 ;  /* 0x000000c000c07308 */ /* 0x000ee20000000800 */
[----:B------:R-:W-:Y:S01]  /*5260*/  FADD.FTZ R154, R166, R3 ;  /* 0x00000003a69a7221 */ /* 0x000fe20000010000 */
[----:B------:R-:W-:Y:S01]  /*5270*/  F2FP.F16.F32.PACK_AB R160, R159, R168 ;  /* 0x000000a89fa0723e */ /* 0x000fe200000000ff */
[-C--:B------:R-:W-:Y:S01]  /*5280*/  FMUL.FTZ R24, R24, R169.reuse ;  /* 0x000000a918187220 */ /* 0x080fe20000410000 */
[-C--:B------:R-:W-:Y:S01]  /*5290*/  FMUL.FTZ R25, R25, R169.reuse ;  /* 0x000000a919197220 */ /* 0x080fe20000410000 */
[----:B------:R-:W-:Y:S01]  /*52a0*/  FADD.FTZ R3, R179, R154 ;  /* 0x0000009ab3037221 */ /* 0x000fe20000010000 */
[-C--:B------:R-:W-:Y:S01]  /*52b0*/  FMUL.FTZ R28, R28, R169.reuse ;  /* 0x000000a91c1c7220 */ /* 0x080fe20000410000 */
[-C--:B------:R-:W-:Y:S01]  /*52c0*/  FMUL.FTZ R29, R29, R169.reuse ;  /* 0x000000a91d1d7220 */ /* 0x080fe20000410000 */
[----:B------:R-:W4:Y:S01]  /*52d0*/  MUFU.EX2 R21, R21 ;  /* 0x0000001500157308 */ /* 0x000f220000000800 */
        /* <DEDUP_REMOVED lines=27> */
[-C--:B------:R-:W-:Y:S01]  /*5490*/  FMUL.FTZ R65, R65, R169.reuse ;  /* 0x000000a941417220 */ /* 0x080fe20000410000 */
[----:B---3--:R-:W-:Y:S01]  /*54a0*/  FADD.FTZ R154, R192, R3 ;  /* 0x00000003c09a7221 */ /* 0x008fe20000010000 */
[----:B------:R-:W-:Y:S01]  /*54b0*/  @!P1 IADD3 R3, R185, 0x22840, RZ ;  /* 0x00022840b9039810 */ /* 0x000fe20007ffe0ff */
[-C--:B------:R-:W-:Y:S01]  /*54c0*/  FMUL.FTZ R68, R68, R169.reuse ;  /* 0x000000a944447220 */ /* 0x080fe20000410000 */
[----:B------:R-:W2:Y:S01]  /*54d0*/  MUFU.EX2 R13, R13 ;  /* 0x0000000d000d7308 */ /* 0x000ea20000000800 */
[----:B----4-:R-:W-:Y:S01]  /*54e0*/  FADD.FTZ R193, R21, R154 ;  /* 0x0000009a15c17221 */ /* 0x010fe20000010000 */
[----:B------:R-:W-:Y:S01]  /*54f0*/  @!P1 PRMT R3, RZ, 0x654, R3 ;  /* 0x00000654ff039816 */ /* 0x000fe20000000003 */
[----:B------:R3:W-:Y:S06]  /*5500*/  BAR.ARV R9, 0x100 ;  /* 0x000400090000751d */ /* 0x0007ec0000002000 */
[----:B------:R-:W4:Y:S01]  /*5510*/  MUFU.EX2 R14, R14 ;  /* 0x0000000e000e7308 */ /* 0x000f220000000800 */
[----:B-----5:R-:W-:Y:S01]  /*5520*/  FADD.FTZ R154, R194, R193 ;  /* 0x000000c1c29a7221 */ /* 0x020fe20000010000 */
[----:B------:R-:W-:Y:S01]  /*5530*/  FSEL R193, R4, RZ, P2 ;  /* 0x000000ff04c17208 */ /* 0x000fe20001000000 */
[----:B------:R5:W-:Y:S01]  /*5540*/  @!P1 SYNCS.ARRIVE.TRANS64.RED.A1T0 RZ, [R3+URZ], RZ ;  /* 0x000000ff03ff99a7 */ /* 0x000be2000810043f */
[-C--:B------:R-:W-:Y:S01]  /*5550*/  FMUL.FTZ R69, R69, R169.reuse ;  /* 0x000000a945457220 */ /* 0x080fe20000410000 */
[----:B------:R-:W-:Y:S01]  /*5560*/  FADD.FTZ R195, R15, R154 ;  /* 0x0000009a0fc37221 */ /* 0x000fe20000010000 */
[-C--:B------:R-:W-:Y:S01]  /*5570*/  FMUL.FTZ R72, R72, R169.reuse ;  /* 0x000000a948487220 */ /* 0x080fe20000410000 */
[----:B------:R-:W-:Y:S01]  /*5580*/  FMUL.FTZ R73, R73, R169 ;  /* 0x000000a949497220 */ /* 0x000fe20000410000 */
[----:B------:R-:W3:Y:S01]  /*5590*/  MUFU.EX2 R11, R11 ;  /* 0x0000000b000b7308 */ /* 0x000ee20000000800 */
[----:B-1----:R-:W-:Y:S01]  /*55a0*/  FADD.FTZ R154, R20, R195 ;  /* 0x000000c3149a7221 */ /* 0x002fe20000010000 */
[----:B------:R-:W-:Y:S01]  /*55b0*/  FFMA.FTZ R195, R156, UR27, -R152 ;  /* 0x0000001b9cc37c23 */ /* 0x000fe20008010898 */
[----:B-----5:R-:W-:Y:S01]  /*55c0*/  FADD.FTZ R3, -R193, R8 ;  /* 0x00000008c1037221 */ /* 0x020fe20000010100 */
[----:B------:R-:W-:Y:S01]  /*55d0*/  F2FP.F16.F32.PACK_AB R152, R171, R172 ;  /* 0x000000acab98723e */ /* 0x000fe200000000ff */
[----:B--2---:R-:W-:Y:S01]  /*55e0*/  FADD.FTZ R197, R13, R154 ;  /* 0x0000009a0dc57221 */ /* 0x004fe20000010000 */
[----:B------:R-:W-:Y:S01]  /*55f0*/  F2FP.F16.F32.PACK_AB R154, R164, R163 ;  /* 0x000000a3a49a723e */ /* 0x000fe200000000ff */
[----:B------:R-:W-:Y:S01]  /*5600*/  FMUL.FTZ R3, R3, UR27 ;  /* 0x0000001b03037c20 */ /* 0x000fe20008410000 */
[----:B------:R-:W1:Y:S01]  /*5610*/  MUFU.EX2 R10, R10 ;  /* 0x0000000a000a7308 */ /* 0x000e620000000800 */
[----:B----4-:R-:W-:Y:S01]  /*5620*/  FADD.FTZ R158, R14, R197 ;  /* 0x000000c50e9e7221 */ /* 0x010fe20000010000 */
[----:B------:R-:W-:Y:S01]  /*5630*/  F2FP.F16.F32.PACK_AB R164, R192, R153 ;  /* 0x00000099c0a4723e */ /* 0x000fe200000000ff */
[-C--:B------:R-:W-:Y:S01]  /*5640*/  FMUL.FTZ R76, R76, R169.reuse ;  /* 0x000000a94c4c7220 */ /* 0x080fe20000410000 */
[----:B------:R-:W-:Y:S01]  /*5650*/  F2FP.F16.F32.PACK_AB R156, R179, R166 ;  /* 0x000000a6b39c723e */ /* 0x000fe200000000ff */
[-C--:B------:R-:W-:Y:S01]  /*5660*/  FMUL.FTZ R77, R77, R169.reuse ;  /* 0x000000a94d4d7220 */ /* 0x080fe20000410000 */
[-C--:B------:R-:W-:Y:S01]  /*5670*/  FMUL.FTZ R80, R80, R169.reuse ;  /* 0x000000a950507220 */ /* 0x080fe20000410000 */
[-C--:B------:R-:W-:Y:S01]  /*5680*/  FMUL.FTZ R81, R81, R169.reuse ;  /* 0x000000a951517220 */ /* 0x080fe20000410000 */
[----:B------:R-:W2:Y:S01]  /*5690*/  MUFU.EX2 R12, R12 ;  /* 0x0000000c000c7308 */ /* 0x000ea20000000800 */
[----:B---3--:R-:W-:Y:S01]  /*56a0*/  FADD.FTZ R163, R11, R158 ;  /* 0x0000009e0ba37221 */ /* 0x008fe20000010000 */
[----:B------:R-:W-:Y:S01]  /*56b0*/  F2FP.F16.F32.PACK_AB R158, R183, R174 ;  /* 0x000000aeb79e723e */ /* 0x000fe200000000ff */
[-C--:B------:R-:W-:Y:S01]  /*56c0*/  FMUL.FTZ R84, R84, R169.reuse ;  /* 0x000000a954547220 */ /* 0x080fe20000410000 */
[-C--:B------:R-:W-:Y:S01]  /*56d0*/  FMUL.FTZ R85, R85, R169.reuse ;  /* 0x000000a955557220 */ /* 0x080fe20000410000 */
[-C--:B------:R-:W-:Y:S01]  /*56e0*/  FMUL.FTZ R88, R88, R169.reuse ;  /* 0x000000a958587220 */ /* 0x080fe20000410000 */
[-C--:B------:R-:W-:Y:S01]  /*56f0*/  FMUL.FTZ R89, R89, R169.reuse ;  /* 0x000000a959597220 */ /* 0x080fe20000410000 */
[----:B------:R-:W-:Y:S01]  /*5700*/  FMUL.FTZ R92, R92, R169 ;  /* 0x000000a95c5c7220 */ /* 0x000fe20000410000 */
[----:B------:R-:W-:Y:S01]  /*5710*/  MUFU.EX2 R167, R167 ;  /* 0x000000a700a77308 */ /* 0x000fe20000000800 */
[C---:B-1----:R-:W-:Y:S01]  /*5720*/  FADD.FTZ R163, R10.reuse, R163 ;  /* 0x000000a30aa37221 */ /* 0x042fe20000010000 */
        /* <DEDUP_REMOVED lines=23> */
[----:B---3--:R-:W-:Y:S01]  /*58a0*/  FFMA.FTZ R7, R8, R0, R167 ;  /* 0x0000000008077223 */ /* 0x008fe200000100a7 */
        /* <DEDUP_REMOVED lines=16> */
[----:B------:R-:W-:Y:S01]  /*59b0*/  FMUL.FTZ R149, R149, R169 ;  /* 0x000000a995957220 */ /* 0x000fe20000410000 */
[----:B------:R-:W-:Y:S01]  /*59c0*/  F2FP.F16.F32.PACK_AB R153, R196, R167 ;  /* 0x000000a7c499723e */ /* 0x000fe200000000ff */
[----:B------:R-:W-:Y:S01]  /*59d0*/  FMUL.FTZ R26, R26, R8 ;  /* 0x000000081a1a7220 */ /* 0x000fe20000410000 */
[----:B------:R-:W-:Y:S01]  /*59e0*/  F2FP.F16.F32.PACK_AB R162, R189, R188 ;  /* 0x000000bcbda2723e */ /* 0x000fe200000000ff */
[-C--:B------:R-:W-:Y:S01]  /*59f0*/  FMUL.FTZ R27, R27, R8.reuse ;  /* 0x000000081b1b7220 */ /* 0x080fe20000410000 */
[----:B------:R-:W-:Y:S01]  /*5a00*/  F2FP.F16.F32.PACK_AB R166, R194, R21 ;  /* 0x00000015c2a6723e */ /* 0x000fe200000000ff */
[----:B------:R-:W1:Y:S01]  /*5a10*/  MUFU.EX2 R206, R206 ;  /* 0x000000ce00ce7308 */ /* 0x000e620000000800 */
[----:B---3--:R-:W-:Y:S01]  /*5a20*/  FADD.FTZ R0, R198, R7 ;  /* 0x00000007c6007221 */ /* 0x008fe20000010000 */
[----:B------:R-:W-:Y:S01]  /*5a30*/  F2FP.F16.F32.PACK_AB R168, R20, R15 ;  /* 0x0000000f14a8723e */ /* 0x000fe200000000ff */
[-C--:B------:R-:W-:Y:S01]  /*5a40*/  FMUL.FTZ R30, R30, R8.reuse ;  /* 0x000000081e1e7220 */ /* 0x080fe20000410000 */
[----:B------:R-:W-:Y:S01]  /*5a50*/  F2FP.F16.F32.PACK_AB R170, R14, R13 ;  /* 0x0000000d0eaa723e */ /* 0x000fe200000000ff */
[-C--:B------:R-:W-:Y:S01]  /*5a60*/  FMUL.FTZ R31, R31, R8.reuse ;  /* 0x000000081f1f7220 */ /* 0x080fe20000410000 */
[----:B------:R-:W-:Y:S01]  /*5a70*/  F2FP.F16.F32.PACK_AB R155, R198, R155 ;  /* 0x0000009bc69b723e */ /* 0x000fe200000000ff */
        /* <DEDUP_REMOVED lines=86> */
[----:B------:R-:W-:-:S03]  /*5fe0*/  FMUL.FTZ R151, R151, R8 ;  /* 0x0000000897977220 */ /* 0x000fc60000410000 */
        /* <DEDUP_REMOVED lines=21> */
[----:B------:R-:W-:Y:S06]  /*6140*/  @!P0 BRA `(.L_x_10500) ;  /* 0x0000000000048947 */ /* 0x000fec0003800000 */
[----:B------:R-:W-:Y:S01]  /*6150*/  BPT.TRAP 0x1 ;  /* 0x000000040000795c */ /* 0x000fe20000300000 */
.L_x_10500:
[----:B------:R1:W2:Y:S01]  /*6160*/  SYNCS.PHASECHK.TRANS64.TRYWAIT P2, [UR30+0x22850], R6 ;  /* 0x02285006ff0075a7 */ /* 0x0002a2000804015e */
[----:B------:R-:W-:Y:S05]  /*6170*/  @!P0 BRA `(.L_x_10501) ;  /* 0x0000000000048947 */ /* 0x000fea0003800000 */
[----:B------:R-:W-:Y:S01]  /*6180*/  BPT.TRAP 0x1 ;  /* 0x000000040000795c */ /* 0x000fe20000300000 */
.L_x_10501:
[----:B--2---:R-:W-:Y:S05]  /*6190*/  @P2 BRA `(.L_x_10502) ;  /* 0x0000000000082947 */ /* 0x004fea0003800000 */
[----:B------:R-:W2:Y:S02]  /*61a0*/  SYNCS.PHASECHK.TRANS64.TRYWAIT P2, [UR30+0x22850], R6 ;  /* 0x02285006ff0075a7 */ /* 0x000ea4000804015e */
[----:B--2---:R-:W-:Y:S05]  /*61b0*/  @!P2 BRA `(.L_x_10503) ;  /* 0x0000007400eca947 */ /* 0x004fea0003800000 */
.L_x_10502:
[----:B-12---:R-:W-:Y:S01]  /*61c0*/  VIADD R6, R23, 0x8 ;  /* 0x0000000817067836 */ /* 0x006fe20000000000 */
[----:B------:R-:W-:Y:S01]  /*61d0*/  UIMAD UR10, UR37, 0xc00, UR21 ;  /* 0x00000c00250a78a4 */ /* 0x000fe2000f8e0215 */
[----:B------:R-:W-:Y:S01]  /*61e0*/  @!P1 VIADD R185, R185, 0x22860 ;  /* 0x00022860b9b99836 */ /* 0x000fe20000000000 */
[----:B------:R-:W-:Y:S01]  /*61f0*/  UMOV UR7, 0x40000040 ;  /* 0x4000004000077882 */ /* 0x000fe20000000000 */
[----:B------:R-:W-:Y:S01]  /*6200*/  UISETP.GT.AND UP0, UPT, UR29, UR28, UPT ;  /* 0x0000001c1d00728c */ /* 0x000fe2000bf04270 */
[----:B------:R2:W-:Y:S01]  /*6210*/  BAR.SYNC.DEFER_BLOCKING R6, 0x100 ;  /* 0x000400060000751d */ /* 0x0005e20000010000 */
[----:B------:R-:W-:Y:S01]  /*6220*/  UIADD3 UR29, UR29, -0x1, URZ ;  /* 0xffffffff1d1d7890 */ /* 0x000fe2000fffe03f */
[----:B------:R-:W-:Y:S01]  /*6230*/  @!P1 PRMT R185, RZ, 0x654, R185 ;  /* 0x00000654ffb99816 */ /* 0x000fe200000000b9 */
[----:B------:R-:W-:Y:S01]  /*6240*/  IMAD.MOV.U32 R7, RZ, RZ, R5 ;  /* 0x000000ffff077224 */ /* 0x000fe200078e0005 */
[----:B------:R-:W-:Y:S02]  /*6250*/  MOV R8, R4 ;  /* 0x0000000400087202 */ /* 0x000fe40000000f00 */
[----:B------:R-:W-:Y:S01]  /*6260*/  UMOV UR6, UR10 ;  /* 0x0000000a00067c82 */ /* 0x000fe20008000000 */
[----:B------:R-:W-:Y:S01]  /*6270*/  PLOP3.LUT P2, PT, PT, PT, UP0, 0x80, 0x0 ;  /* 0x000000000000781c */ /* 0x000fe20003f4f008 */
        /* <DEDUP_REMOVED lines=35> */
.L_x_10495:
[----:B------:R-:W-:-:S13]  /*64b0*/  ISETP.LE.AND P2, PT, RZ, UR29, PT ;  /* 0x0000001dff007c0c */ /* 0x000fda000bf43270 */
[----:B------:R-:W-:Y:S05]  /*64c0*/  @!P2 BRA `(.L_x_10505) ;  /* 0x0000002000b0a947 */ /* 0x000fea0003800000 */
[----:B-1----:R-:W-:Y:S01]  /*64d0*/  IMAD.MOV.U32 R7, RZ, RZ, R4 ;  /* 0x000000ffff077224 */ /* 0x002fe200078e0004 */
[----:B------:R-:W-:Y:S01]  /*64e0*/  MOV R206, R5 ;  /* 0x0000000500ce7202 */ /* 0x000fe20000000f00 */
[----:B------:R-:W-:Y:S01]  /*64f0*/  ULDC UR22, c[0x0][0x9d8] ;  /* 0x0002760000167ab9 */ /* 0x000fe20000000800 */
[----:B------:R-:W-:-:S05]  /*6500*/  ULDC UR27, c[0x0][0x988] ;  /* 0x00026200001b7ab9 */ /* 0x000fca0000000800 */
.L_x_10514:
[----:B------:R-:W-:-:S04]  /*6510*/  UIADD3 UR37, UR37, 0x1, URZ ;  /* 0x0000000125257890 */ /* 0x000fc8000fffe03f */
[----:B------:R-:W-:-:S04]  /*6520*/  UISETP.NE.AND UP0, UPT, UR37, 0x2, UPT ;  /* 0x000000022500788c */ /* 0x000fc8000bf05270 */
[----:B------:R-:W-:Y:S02]  /*6530*/  USEL UR6, URZ, 0x1, UP0 ;  /* 0x000000013f067887 */ /* 0x000fe40008000000 */
[----:B------:R-:W-:Y:S02]  /*6540*/  USEL UR37, UR37, URZ, UP0 ;  /* 0x0000003f25257287 */ /* 0x000fe40008000000 */
[----:B------:R-:W-:Y:S01]  /*6550*/  ULOP3.LUT UR38, UR38, UR6, URZ, 0x3c, !UPT ;  /* 0x0000000626267292 */ /* 0x000fe2000f8e3c3f */
[----:B---3--:R-:W-:Y:S11]  /*6560*/  @!P0 BRA `(.L_x_10506) ;  /* 0x0000000000048947 */ /* 0x008ff60003800000 */
[----:B------:R-:W-:Y:S01]  /*6570*/  BPT.TRAP 0x1 ;  /* 0x000000040000795c */ /* 0x000fe20000300000 */
.L_x_10506:
[----:B------:R-:W-:Y:S01]  /*6580*/  ULEA UR23, UR37, UR49, 0x3 ;  /* 0x0000003125177291 */ /* 0x000fe2000f8e183f */
[----:B--2---:R-:W-:-:S05]  /*6590*/  IMAD.U32 R6, RZ, RZ, UR38 ;  /* 0x00000026ff067e24 */ /* 0x004fca000f8e00ff */
[----:B------:R-:W-:-:S04]  /*65a0*/  SHF.L.U32 R6, R6, 0x1f, RZ ;  /* 0x0000001f06067819 */ /* 0x000fc800000006ff */
[----:B------:R1:W2:Y:S01]  /*65b0*/  SYNCS.PHASECHK.TRANS64.TRYWAIT P2, [UR23+0x22830], R6 ;  /* 0x02283006ff0075a7 */ /* 0x0002a20008040157 */
[----:B------:R-:W-:Y:S05]  /*65c0*/  @!P0 BRA `(.L_x_10507) ;  /* 0x0000000000048947 */ /* 0x000fea0003800000 */
[----:B------:R-:W-:Y:S01]  /*65d0*/  BPT.TRAP 0x1 ;  /* 0x000000040000795c */ /* 0x000fe20000300000 */
.L_x_10507:
[----:B--2---:R-:W-:Y:S05]  /*65e0*/  @P2 BRA `(.L_x_10508) ;  /* 0x0000000000082947 */ /* 0x004fea0003800000 */
[----:B------:R-:W2:Y:S02]  /*65f0*/  SYNCS.PHASECHK.TRANS64.TRYWAIT P2, [UR23+0x22830], R6 ;  /* 0x02283006ff0075a7 */ /* 0x000ea40008040157 */
[----:B--2---:R-:W-:Y:S05]  /*6600*/  @!P2 BRA `(.L_x_10509) ;  /* 0x0000007000eca947 */ /* 0x004fea0003800000 */
.L_x_10508:
        /* <DEDUP_REMOVED lines=77> */
[----:B------:R-:W-:-:S05]  /*6ae0*/  IMAD.U32 R199, RZ, RZ, UR23 ;  /* 0x00000017ffc77e24 */ /* 0x000fca000f8e00ff */
        /* <DEDUP_REMOVED lines=32> */
[----:B----4-:R-:W-:-:S07]  /*6cf0*/  FMNMX.FTZ R162, R188, R5, !PT ;  /* 0x00000005bca27209 */ /* 0x010fce0007810000 */
[----:B------:R-:W4:Y:S01]  /*6d00*/  MUFU.TANH R192, R192 ;  /* 0x000000c000c07308 */ /* 0x000f220000002400 */
[----:B--2---:R-:W-:-:S07]  /*6d10*/  FMNMX.FTZ R162, R193, R162, !PT ;  /* 0x000000a2c1a27209 */ /* 0x004fce0007810000 */
[----:B------:R-:W2:Y:S01]  /*6d20*/  MUFU.TANH R8, R8 ;  /* 0x0000000800087308 */ /* 0x000ea20000002400 */
[----:B---3--:R-:W-:Y:S01]  /*6d30*/  FMNMX.FTZ R5, R189, R162, !PT ;  /* 0x000000a2bd057209 */ /* 0x008fe20007810000 */
[----:B------:R-:W-:-:S06]  /*6d40*/  FMUL.FTZ R162, R182, UR22 ;  /* 0x00000016b6a27c20 */ /* 0x000fcc0008410000 */
[----:B------:R-:W3:Y:S01]  /*6d50*/  MUFU.TANH R9, R9 ;  /* 0x0000000900097308 */ /* 0x000ee20000002400 */
[----:B----4-:R-:W-:-:S05]  /*6d60*/  FMNMX.FTZ R5, R192, R5, !PT ;  /* 0x00000005c0057209 */ /* 0x010fca0007810000 */
        /* <DEDUP_REMOVED lines=10> */
[----:B--2---:R-:W-:Y:S01]  /*6e10*/  FMNMX.FTZ R175, R11, R174, !PT ;  /* 0x000000ae0baf7209 */ /* 0x004fe20007810000 */
[----:B------:R-:W2:Y:S06]  /*6e20*/  SHFL.BFLY PT, R5, R172, 0x1, 0x1f ;  /* 0x0c201f00ac057f89 */ /* 0x000eac00000e0000 */
[----:B------:R-:W5:Y:S08]  /*6e30*/  MUFU.TANH R14, R14 ;  /* 0x0000000e000e7308 */ /* 0x000f700000002400 */
[----:B------:R-:W1:Y:S08]  /*6e40*/  MUFU.TANH R15, R15 ;  /* 0x0000000f000f7308 */ /* 0x000e700000002400 */
[----:B------:R-:W1:Y:S01]  /*6e50*/  MUFU.TANH R20, R20 ;  /* 0x0000001400147308 */ /* 0x000e620000002400 */
[----:B--2---:R-:W-:-:S05]  /*6e60*/  FMNMX.FTZ R5, R172, R5, !PT ;  /* 0x00000005ac057209 */ /* 0x004fca0007810000 */
[C---:B------:R-:W-:Y:S02]  /*6e70*/  FMUL.FTZ R190, R5.reuse, UR27 ;  /* 0x0000001b05be7c20 */ /* 0x040fe40008410000 */
[----:B------:R-:W2:Y:S01]  /*6e80*/  MUFU.TANH R21, R21 ;  /* 0x0000001500157308 */ /* 0x000ea20000002400 */
[----:B------:R-:W-:Y:S01]  /*6e90*/  FADD.FTZ R172, -R5, R206 ;  /* 0x000000ce05ac7221 */ /* 0x000fe20000010100 */
[--C-:B------:R-:W-:Y:S01]  /*6ea0*/  FFMA.FTZ R176, R4, UR27, -R190.reuse ;  /* 0x0000001b04b07c23 */ /* 0x100fe200080108be */
[----:B---3--:R-:W-:Y:S02]  /*6eb0*/  FMNMX.FTZ R4, R12, R175, !PT ;  /* 0x000000af0c047209 */ /* 0x008fe40007810000 */
[----:B------:R-:W-:Y:S01]  /*6ec0*/  FMUL.FTZ R172, R172, UR27 ;  /* 0x0000001bacac7c20 */ /* 0x000fe20008410000 */
[--C-:B------:R-:W-:Y:S01]  /*6ed0*/  FFMA.FTZ R173, R207, UR27, -R190.reuse ;  /* 0x0000001bcfad7c23 */ /* 0x100fe200080108be */
[--C-:B------:R-:W-:Y:S01]  /*6ee0*/  FFMA.FTZ R154, R154, UR27, -R190.reuse ;  /* 0x0000001b9a9a7c23 */ /* 0x100fe200080108be */
[----:B----4-:R-:W-:Y:S01]  /*6ef0*/  FMNMX.FTZ R175, R13, R4, !PT ;  /* 0x000000040daf7209 */ /* 0x010fe20007810000 */
[----:B------:R-:W3:Y:S01]  /*6f00*/  MUFU.TANH R152, R152 ;  /* 0x0000009800987308 */ /* 0x000ee20000002400 */
[--C-:B------:R-:W-:Y:S01]  /*6f10*/  FFMA.FTZ R153, R153, UR27, -R190.reuse ;  /* 0x0000001b99997c23 */ /* 0x100fe200080108be */
[--C-:B------:R-:W-:Y:S01]  /*6f20*/  FFMA.FTZ R156, R156, UR27, -R190.reuse ;  /* 0x0000001b9c9c7c23 */ /* 0x100fe200080108be */
[----:B-----5:R-:W-:Y:S01]  /*6f30*/  FMNMX.FTZ R4, R14, R175, !PT ;  /* 0x000000af0e047209 */ /* 0x020fe20007810000 */
        /* <DEDUP_REMOVED lines=11> */
[----:B--2---:R-:W-:Y:S01]  /*6ff0*/  FMNMX.FTZ R175, R21, R4, !PT ;  /* 0x0000000415af7209 */ /* 0x004fe20007810000 */
[----:B------:R-:W2:Y:S01]  /*7000*/  MUFU.TANH R160, R160 ;  /* 0x000000a000a07308 */ /* 0x000ea20000002400 */
[--C-:B------:R-:W-:Y:S01]  /*7010*/  FFMA.FTZ R184, R184, UR27, -R190.reuse ;  /* 0x0000001bb8b87c23 */ /* 0x100fe200080108be */
[--C-:B------:R-:W-:Y:S01]  /*7020*/  FFMA.FTZ R185, R185, UR27, -R190.reuse ;  /* 0x0000001bb9b97c23 */ /* 0x100fe200080108be */
[----:B---3--:R-:W-:Y:S01]  /*7030*/  FMNMX.FTZ R4, R152, R175, !PT ;  /* 0x000000af98047209 */ /* 0x008fe20007810000 */
[--C-:B------:R-:W-:Y:S01]  /*7040*/  FFMA.FTZ R186, R216, UR27, -R190.reuse ;  /* 0x0000001bd8ba7c23 */ /* 0x100fe200080108be */
[----:B------:R-:W-:-:S03]  /*7050*/  FFMA.FTZ R189, R189, UR27, -R190 ;  /* 0x0000001bbdbd7c23 */ /* 0x000fc600080108be */
        /* <DEDUP_REMOVED lines=12> */
[----:B------:R-:W-:-:S06]  /*7120*/  FFMA.FTZ R175, R208, UR27, -R190 ;  /* 0x0000001bd0af7c23 */ /* 0x000fcc00080108be */
        /* <DEDUP_REMOVED lines=8> */
[----:B------:R-:W-:-:S06]  /*71b0*/  FFMA.FTZ R177, R210, UR27, -R190 ;  /* 0x0000001bd2b17c23 */ /* 0x000fcc00080108be */
[----:B------:R-:W1:Y:S01]  /*71c0*/  MUFU.TANH R171, R171 ;  /* 0x000000ab00ab7308 */ /* 0x000e620000002400 */
[----:B--2---:R-:W-:-:S07]  /*71d0*/  FMNMX.FTZ R179, R169, R4, !PT ;  /* 0x00000004a9b37209 */ /* 0x004fce0007810000 */
[----:B------:R2:W-:Y:S01]  /*71e0*/  MUFU.EX2 R174, R176 ;  /* 0x000000b000ae7308 */ /* 0x0005e20000000800 */
[----:B---3--:R-:W-:Y:S01]  /*71f0*/  FMNMX.FTZ R4, R170, R179, !PT ;  /* 0x000000b3aa047209 */ /* 0x008fe20007810000 */
[----:B------:R-:W-:-:S06]  /*7200*/  FFMA.FTZ R179, R212, UR27, -R190 ;  /* 0x0000001bd4b37c23 */ /* 0x000fcc00080108be */
[----:B------:R-:W3:Y:S01]  /*7210*/  MUFU.EX2 R172, R172 ;  /* 0x000000ac00ac7308 */ /* 0x000ee20000000800 */
[----:B-1----:R-:W-:Y:S01]  /*7220*/  FMNMX.FTZ R4, R171, R4, !PT ;  /* 0x00000004ab047209 */ /* 0x002fe20007810000 */
[----:B--2---:R-:W-:-:S04]  /*7230*/  FFMA.FTZ R176, R209, UR27, -R190 ;  /* 0x0000001bd1b07c23 */ /* 0x004fc800080108be */
[----:B------:R-:W1:Y:S02]  /*7240*/  SHFL.BFLY PT, R187, R4, 0x2, 0x1f ;  /* 0x0c401f0004bb7f89 */ /* 0x000e6400000e0000 */
[----:B------:R-:W2:Y:S08]  /*7250*/  MUFU.EX2 R173, R173 ;  /* 0x000000ad00ad7308 */ /* 0x000eb00000000800 */
        /* <DEDUP_REMOVED lines=14> */
[----:B-1----:R-:W-:Y:S01]  /*7340*/  FMNMX.FTZ R191, R4, R187, !PT ;  /* 0x000000bb04bf7209 */ /* 0x002fe20007810000 */
[--C-:B------:R-:W-:Y:S01]  /*7350*/  FFMA.FTZ R187, R188, UR27, -R190.reuse ;  /* 0x0000001bbcbb7c23 */ /* 0x100fe200080108be */
[--C-:B------:R-:W-:Y:S01]  /*7360*/  FFMA.FTZ R188, R193, UR27, -R190.reuse ;  /* 0x0000001bc1bc7c23 */ /* 0x100fe200080108be */
[----:B------:R-:W-:Y:S01]  /*7370*/  FFMA.FTZ R190, R192, UR27, -R190 ;  /* 0x0000001bc0be7c23 */ /* 0x000fe200080108be */
[----:B------:R-:W-:Y:S01]  /*7380*/  MUFU.EX2 R156, R156 ;  /* 0x0000009c009c7308 */ /* 0x000fe20000000800 */
[----:B------:R-:W1:Y:S01]  /*7390*/  SHFL.BFLY PT, R4, R191, 0x1, 0x1f ;  /* 0x0c201f00bf047f89 */ /* 0x000e6200000e0000 */
        /* <DEDUP_REMOVED lines=37> */
[----:B------:R-:W-:Y:S01]  /*75f0*/  @!P1 IADD3 R152, R199, 0x22840, RZ ;  /* 0x00022840c7989810 */ /* 0x000fe20007ffe0ff */
[----:B------:R-:W-:Y:S01]  /*7600*/  MUFU.EX2 R7, R7 ;  /* 0x0000000700077308 */ /* 0x000fe20000000800 */
[--C-:B------:R-:W-:Y:S01]  /*7610*/  FFMA.FTZ R11, R11, UR27, -R192.reuse ;  /* 0x0000001b0b0b7c23 */ /* 0x100fe200080108c0 */
[----:B------:R-:W-:Y:S01]  /*7620*/  IADD3 R9, -R23, 0xb, RZ ;  /* 0x0000000b17097810 */ /* 0x000fe20007ffe1ff */
[----:B------:R-:W-:Y:S01]  /*7630*/  FFMA.FTZ R12, R12, UR27, -R192 ;  /* 0x0000001b0c0c7c23 */ /* 0x000fe200080108c0 */
[----:B------:R-:W-:Y:S01]  /*7640*/  @!P1 PRMT R152, RZ, 0x654, R152 ;  /* 0x00000654ff989816 */ /* 0x000fe20000000098 */
[--C-:B------:R-:W-:Y:S01]  /*7650*/  FFMA.FTZ R13, R13, UR27, -R192.reuse ;  /* 0x0000001b0d0d7c23 */ /* 0x100fe200080108c0 */
[--C-:B------:R-:W-:Y:S01]  /*7660*/  FFMA.FTZ R14, R14, UR27, -R192.reuse ;  /* 0x0000001b0e0e7c23 */ /* 0x100fe200080108c0 */
[----:B------:R1:W-:Y:S06]  /*7670*/  BAR.ARV R9, 0x100 ;  /* 0x000400090000751d */ /* 0x0003ec0000002000 */
[----:B------:R-:W2:Y:S01]  /*7680*/  MUFU.EX2 R8, R8 ;  /* 0x0000000800087308 */ /* 0x000ea20000000800 */
[----:B------:R4:W-:Y:S01]  /*7690*/  @!P1 SYNCS.ARRIVE.TRANS64.RED.A1T0 RZ, [R152+URZ], RZ ;  /* 0x000000ff98ff99a7 */ /* 0x0009e2000810043f */
[--C-:B------:R-:W-:Y:S01]  /*76a0*/  FFMA.FTZ R15, R15, UR27, -R192.reuse ;  /* 0x0000001b0f0f7c23 */ /* 0x100fe200080108c0 */
[--C-:B------:R-:W-:Y:S01]  /*76b0*/  FFMA.FTZ R20, R20, UR27, -R192.reuse ;  /* 0x0000001b14147c23 */ /* 0x100fe200080108c0 */
[--C-:B------:R-:W-:Y:S01]  /*76c0*/  FFMA.FTZ R21, R21, UR27, -R192.reuse ;  /* 0x0000001b15157c23 */ /* 0x100fe200080108c0 */
[--C-:B------:R-:W-:Y:S01]  /*76d0*/  FFMA.FTZ R194, R159, UR27, -R192.reuse ;  /* 0x0000001b9fc27c23 */ /* 0x100fe200080108c0 */
[--C-:B------:R-:W-:Y:S01]  /*76e0*/  FFMA.FTZ R195, R160, UR27, -R192.reuse ;  /* 0x0000001ba0c37c23 */ /* 0x100fe200080108c0 */
[--C-:B------:R-:W-:Y:S01]  /*76f0*/  FFMA.FTZ R196, R161, UR27, -R192.reuse ;  /* 0x0000001ba1c47c23 */ /* 0x100fe200080108c0 */
[----:B------:R-:W5:Y:S01]  /*7700*/  MUFU.EX2 R191, R191 ;  /* 0x000000bf00bf7308 */ /* 0x000f620000000800 */
[----:B----4-:R-:W-:Y:S01]  /*7710*/  FADD.FTZ R152, R154, R3 ;  /* 0x000000039a987221 */ /* 0x010fe20000010000 */
[----:B---3--:R-:W-:Y:S01]  /*7720*/  F2FP.F16.F32.PACK_AB R154, R153, R154 ;  /* 0x0000009a999a723e */ /* 0x008fe200000000ff */
[--C-:B------:R-:W-:Y:S01]  /*7730*/  FFMA.FTZ R197, R162, UR27, -R192.reuse ;  /* 0x0000001ba2c57c23 */ /* 0x100fe200080108c0 */
[----:B------:R-:W-:Y:S01]  /*7740*/  FFMA.FTZ R198, R163, UR27, -R192 ;  /* 0x0000001ba3c67c23 */ /* 0x000fe200080108c0 */
[----:B------:R-:W-:Y:S01]  /*7750*/  FADD.FTZ R3, R153, R152 ;  /* 0x0000009899037221 */ /* 0x000fe20000010000 */
[--C-:B------:R-:W-:Y:S01]  /*7760*/  FFMA.FTZ R206, R164, UR27, -R192.reuse ;  /* 0x0000001ba4ce7c23 */ /* 0x100fe200080108c0 */
[----:B------:R-:W-:Y:S01]  /*7770*/  FFMA.FTZ R207, R165, UR27, -R192 ;  /* 0x0000001ba5cf7c23 */ /* 0x000fe200080108c0 */
[----:B------:R-:W3:Y:S01]  /*7780*/  MUFU.EX2 R10, R10 ;  /* 0x0000000a000a7308 */ /* 0x000ee20000000800 */
[----:B--2---:R-:W-:Y:S01]  /*7790*/  FFMA.FTZ R0, R7, R0, R8 ;  /* 0x0000000007007223 */ /* 0x004fe20000010008 */
[----:B------:R-:W-:Y:S01]  /*77a0*/  FADD.FTZ R152, R156, R3 ;  /* 0x000000039c987221 */ /* 0x000fe20000010000 */
[--C-:B------:R-:W-:Y:S01]  /*77b0*/  FFMA.FTZ R208, R166, UR27, -R192.reuse ;  /* 0x0000001ba6d07c23 */ /* 0x100fe200080108c0 */
[--C-:B------:R-:W-:Y:S01]  /*77c0*/  FFMA.FTZ R209, R167, UR27, -R192.reuse ;  /* 0x0000001ba7d17c23 */ /* 0x100fe200080108c0 */
[----:B------:R-:W-:Y:S01]  /*77d0*/  FFMA.FTZ R168, R168, UR27, -R192 ;  /* 0x0000001ba8a87c23 */ /* 0x000fe200080108c0 */
[----:B------:R-:W-:Y:S01]  /*77e0*/  FADD.FTZ R3, R155, R152 ;  /* 0x000000989b037221 */ /* 0x000fe20000010000 */
[----:B------:R-:W-:Y:S01]  /*77f0*/  FFMA.FTZ R169, R169, UR27, -R192 ;  /* 0x0000001ba9a97c23 */ /* 0x000fe200080108c0 */
[----:B------:R-:W2:Y:S01]  /*7800*/  MUFU.EX2 R11, R11 ;  /* 0x0000000b000b7308 */ /* 0x000ea20000000800 */
[----:B-----5:R-:W-:Y:S01]  /*7810*/  FADD.FTZ R153, R191, R0 ;  /* 0x00000000bf997221 */ /* 0x020fe20000010000 */
[----:B------:R-:W-:Y:S01]  /*7820*/  FADD.FTZ R152, R158, R3 ;  /* 0x000000039e987221 */ /* 0x000fe20000010000 */
[--C-:B------:R-:W-:Y:S01]  /*7830*/  FFMA.FTZ R159, R170, UR27, -R192.reuse ;  /* 0x0000001baa9f7c23 */ /* 0x100fe200080108c0 */
[----:B------:R-:W-:Y:S01]  /*7840*/  FFMA.FTZ R171, R171, UR27, -R192 ;  /* 0x0000001babab7c23 */ /* 0x000fe200080108c0 */
[C---:B------:R-:W-:Y:S01]  /*7850*/  F2FP.F16.F32.PACK_AB R158, R157.reuse, R158 ;  /* 0x0000009e9d9e723e */ /* 0x040fe200000000ff */
[----:B------:R-:W-:Y:S01]  /*7860*/  FADD.FTZ R152, R157, R152 ;  /* 0x000000989d987221 */ /* 0x000fe20000010000 */
[-C--:B------:R-:W-:Y:S01]  /*7870*/  FMUL.FTZ R26, R26, R7.reuse ;  /* 0x000000071a1a7220 */ /* 0x080fe20000410000 */
[----:B------:R-:W4:Y:S01]  /*7880*/  MUFU.EX2 R12, R12 ;  /* 0x0000000c000c7308 */ /* 0x000f220000000800 */
[----:B---3--:R-:W-:Y:S01]  /*7890*/  FADD.FTZ R0, R10, R153 ;  /* 0x000000990a007221 */ /* 0x008fe20000010000 */
[----:B------:R-:W-:Y:S01]  /*78a0*/  FADD.FTZ R3, R175, R152 ;  /* 0x00000098af037221 */ /* 0x000fe20000010000 */
        /* <DEDUP_REMOVED lines=82> */
[----:B------:R-:W-:Y:S01]  /*7dd0*/  FMUL.FTZ R151, R151, R7 ;  /* 0x0000000797977220 */ /* 0x000fe20000410000 */
        /* <DEDUP_REMOVED lines=38> */
[----:B------:R-:W-:Y:S01]  /*8040*/  FMUL.FTZ R149, R149, R172 ;  /* 0x000000ac95957220 */ /* 0x000fe20000410000 */
[----:B------:R-:W-:-:S02]  /*8050*/  F2FP.F16.F32.PACK_AB R156, R155, R156 ;  /* 0x0000009c9b9c723e */ /* 0x000fc400000000ff */
[----:B------:R-:W-:Y:S01]  /*8060*/  F2FP.F16.F32.PACK_AB R162, R178, R177 ;  /* 0x000000b1b2a2723e */ /* 0x000fe200000000ff */
[----:B------:R-:W3:Y:S01]  /*8070*/  MUFU.EX2 R196, R196 ;  /* 0x000000c400c47308 */ /* 0x000ee20000000800 */
[----:B--2---:R-:W-:Y:S01]  /*8080*/  FADD.FTZ R153, R195, R0 ;  /* 0x00000000c3997221 */ /* 0x004fe20000010000 */
[----:B------:R-:W-:Y:S02]  /*8090*/  F2FP.F16.F32.PACK_AB R164, R180, R179 ;  /* 0x000000b3b4a4723e */ /* 0x000fe400000000ff */
[----:B------:R-:W-:Y:S02]  /*80a0*/  F2FP.F16.F32.PACK_AB R155, R11, R10 ;  /* 0x0000000a0b9b723e */ /* 0x000fe400000000ff */
[----:B------:R-:W-:Y:S02]  /*80b0*/  F2FP.F16.F32.PACK_AB R161, R21, R20 ;  /* 0x0000001415a1723e */ /* 0x000fe400000000ff */
[----:B------:R-:W2:Y:S01]  /*80c0*/  MUFU.EX2 R183, R183 ;  /* 0x000000b700b77308 */ /* 0x000ea20000000800 */
[C---:B----4-:R-:W-:Y:S01]  /*80d0*/  FADD.FTZ R152, R182.reuse, R3 ;  /* 0x00000003b6987221 */ /* 0x050fe20000010000 */
[----:B------:R-:W-:-:S02]  /*80e0*/  F2FP.F16.F32.PACK_AB R166, R182, R181 ;  /* 0x000000b5b6a6723e */ /* 0x000fc400000000ff */
[----:B------:R-:W-:-:S04]  /*80f0*/  F2FP.F16.F32.PACK_AB R163, R194, R193 ;  /* 0x000000c1c2a3723e */ /* 0x000fc800000000ff */
[----:B------:R-:W4:Y:S01]  /*8100*/  MUFU.EX2 R197, R197 ;  /* 0x000000c500c57308 */ /* 0x000f220000000800 */
[C---:B---3--:R-:W-:Y:S01]  /*8110*/  FADD.FTZ R0, R196.reuse, R153 ;  /* 0x00000099c4007221 */ /* 0x048fe20000010000 */
[----:B------:R-:W-:-:S06]  /*8120*/  F2FP.F16.F32.PACK_AB R165, R196, R195 ;  /* 0x000000c3c4a5723e */ /* 0x000fcc00000000ff */
[----:B------:R-:W3:Y:S01]  /*8130*/  MUFU.EX2 R184, R184 ;  /* 0x000000b800b87308 */ /* 0x000ee20000000800 */
[----:B--2---:R-:W-:-:S07]  /*8140*/  FADD.FTZ R3, R183, R152 ;  /* 0x00000098b7037221 */ /* 0x004fce0000010000 */
[----:B------:R-:W2:Y:S01]  /*8150*/  MUFU.EX2 R198, R198 ;  /* 0x000000c600c67308 */ /* 0x000ea20000000800 */
[----:B----4-:R-:W-:-:S07]  /*8160*/  FADD.FTZ R153, R197, R0 ;  /* 0x00000000c5997221 */ /* 0x010fce0000010000 */
[----:B------:R-:W4:Y:S01]  /*8170*/  MUFU.EX2 R185, R185 ;  /* 0x000000b900b97308 */ /* 0x000f220000000800 */
[----:B---3--:R-:W-:-:S07]  /*8180*/  FADD.FTZ R152, R184, R3 ;  /* 0x00000003b8987221 */ /* 0x008fce0000010000 */
[----:B------:R-:W3:Y:S01]  /*8190*/  MUFU.EX2 R206, R206 ;  /* 0x000000ce00ce7308 */ /* 0x000ee20000000800 */
[C---:B--2---:R-:W-:Y:S01]  /*81a0*/  FADD.FTZ R153, R198.reuse, R153 ;  /* 0x00000099c6997221 */ /* 0x044fe20000010000 */
[----:B------:R-:W-:-:S06]  /*81b0*/  F2FP.F16.F32.PACK_AB R167, R198, R197 ;  /* 0x000000c5c6a7723e */ /* 0x000fcc00000000ff */
[----:B------:R-:W2:Y:S01]  /*81c0*/  MUFU.EX2 R186, R186 ;  /* 0x000000ba00ba7308 */ /* 0x000ea20000000800 */
[----:B----4-:R-:W-:Y:S01]  /*81d0*/  FADD.FTZ R3, R185, R152 ;  /* 0x00000098b9037221 */ /* 0x010fe20000010000 */
[----:B------:R-:W-:-:S06]  /*81e0*/  F2FP.F16.F32.PACK_AB R152, R174, R173 ;  /* 0x000000adae98723e */ /* 0x000fcc00000000ff */
[----:B------:R-:W4:Y:S01]  /*81f0*/  MUFU.EX2 R207, R207 ;  /* 0x000000cf00cf7308 */ /* 0x000f220000000800 */
[----:B---3--:R-:W-:-:S07]  /*8200*/  FADD.FTZ R0, R206, R153 ;  /* 0x00000099ce007221 */ /* 0x008fce0000010000 */
[----:B------:R-:W3:Y:S01]  /*8210*/  MUFU.EX2 R187, R187 ;  /* 0x000000bb00bb7308 */ /* 0x000ee20000000800 */
[C---:B--2---:R-:W-:Y:S01]  /*8220*/  FADD.FTZ R160, R186.reuse, R3 ;  /* 0x00000003baa07221 */ /* 0x044fe20000010000 */
[----:B------:R-:W-:-:S06]  /*8230*/  F2FP.F16.F32.PACK_AB R170, R186, R185 ;  /* 0x000000b9baaa723e */ /* 0x000fcc00000000ff */
[----:B------:R-:W2:Y:S01]  /*8240*/  MUFU.EX2 R208, R208 ;  /* 0x000000d000d07308 */ /* 0x000ea20000000800 */
[----:B----4-:R-:W-:-:S07]  /*8250*/  FADD.FTZ R153, R207, R0 ;  /* 0x00000000cf997221 */ /* 0x010fce0000010000 */
[----:B------:R-:W4:Y:S01]  /*8260*/  MUFU.EX2 R209, R209 ;  /* 0x000000d100d17308 */ /* 0x000f220000000800 */
[----:B---3--:R-:W-:Y:S01]  /*8270*/  FADD.FTZ R3, R187, R160 ;  /* 0x000000a0bb037221 */ /* 0x008fe20000010000 */
[----:B------:R-:W-:-:S06]  /*8280*/  F2FP.F16.F32.PACK_AB R160, R176, R175 ;  /* 0x000000afb0a0723e */ /* 0x000fcc00000000ff */
[----:B------:R-:W3:Y:S01]  /*8290*/  MUFU.EX2 R192, R168 ;  /* 0x000000a800c07308 */ /* 0x000ee20000000800 */
[----:B--2---:R-:W-:Y:S01]  /*82a0*/  FADD.FTZ R0, R208, R153 ;  /* 0x00000099d0007221 */ /* 0x004fe20000010000 */
[----:B------:R-:W-:-:S06]  /*82b0*/  F2FP.F16.F32.PACK_AB R153, R191, R8 ;  /* 0x00000008bf99723e */ /* 0x000fcc00000000ff */
[----:B------:R-:W2:Y:S01]  /*82c0*/  MUFU.EX2 R188, R188 ;  /* 0x000000bc00bc7308 */ /* 0x000ea20000000800 */
[----:B----4-:R-:W-:-:S07]  /*82d0*/  FADD.FTZ R157, R209, R0 ;  /* 0x00000000d19d7221 */ /* 0x010fce0000010000 */
[----:B------:R4:W5:Y:S01]  /*82e0*/  MUFU.EX2 R173, R169 ;  /* 0x000000a900ad7308 */ /* 0x0009620000000800 */
[----:B---3--:R-:W-:Y:S01]  /*82f0*/  FADD.FTZ R0, R192, R157 ;  /* 0x0000009dc0007221 */ /* 0x008fe20000010000 */
[----:B------:R-:W-:-:S06]  /*8300*/  F2FP.F16.F32.PACK_AB R157, R13, R12 ;  /* 0x0000000c0d9d723e */ /* 0x000fcc00000000ff */
[----:B------:R-:W3:Y:S01]  /*8310*/  MUFU.EX2 R189, R189 ;  /* 0x000000bd00bd7308 */ /* 0x000ee20000000800 */
[C---:B--2---:R-:W-:Y:S01]  /*8320*/  FADD.FTZ R168, R188.reuse, R3 ;  /* 0x00000003bca87221 */ /* 0x044fe20000010000 */
[----:B------:R-:W-:Y:S02]  /*8330*/  F2FP.F16.F32.PACK_AB R172, R188, R187 ;  /* 0x000000bbbcac723e */ /* 0x000fe400000000ff */
[----:B----4-:R-:W-:-:S04]  /*8340*/  F2FP.F16.F32.PACK_AB R169, R207, R206 ;  /* 0x000000cecfa9723e */ /* 0x010fc800000000ff */
[----:B------:R2:W4:Y:S01]  /*8350*/  MUFU.EX2 R175, R159 ;  /* 0x0000009f00af7308 */ /* 0x0005220000000800 */
[C---:B-----5:R-:W-:Y:S01]  /*8360*/  FADD.FTZ R0, R173.reuse, R0 ;  /* 0x00000000ad007221 */ /* 0x060fe20000010000 */
[----:B------:R-:W-:-:S06]  /*8370*/  F2FP.F16.F32.PACK_AB R173, R173, R192 ;  /* 0x000000c0adad723e */ /* 0x000fcc00000000ff */
[----:B------:R-:W5:Y:S01]  /*8380*/  MUFU.EX2 R190, R190 ;  /* 0x000000be00be7308 */ /* 0x000f620000000800 */
[----:B---3--:R-:W-:Y:S01]  /*8390*/  FADD.FTZ R3, R189, R168 ;  /* 0x000000a8bd037221 */ /* 0x008fe20000010000 */
[----:B------:R-:W-:Y:S02]  /*83a0*/  F2FP.F16.F32.PACK_AB R168, R184, R183 ;  /* 0x000000b7b8a8723e */ /* 0x000fe400000000ff */
[----:B--2---:R-:W-:-:S04]  /*83b0*/  F2FP.F16.F32.PACK_AB R159, R15, R14 ;  /* 0x0000000e0f9f723e */ /* 0x004fc800000000ff */
[----:B------:R2:W3:Y:S01]  /*83c0*/  MUFU.EX2 R176, R171 ;  /* 0x000000ab00b07308 */ /* 0x0004e20000000800 */
[----:B----4-:R-:W-:Y:S01]  /*83d0*/  FADD.FTZ R7, R175, R0 ;  /* 0x00000000af077221 */ /* 0x010fe20000010000 */
[C---:B-----5:R-:W-:Y:S01]  /*83e0*/  FADD.FTZ R3, R190.reuse, R3 ;  /* 0x00000003be037221 */ /* 0x060fe20000010000 */
[----:B------:R-:W-:Y:S02]  /*83f0*/  F2FP.F16.F32.PACK_AB R174, R190, R189 ;  /* 0x000000bdbeae723e */ /* 0x000fe400000000ff */
[----:B--2---:R-:W-:Y:S01]  /*8400*/  F2FP.F16.F32.PACK_AB R171, R209, R208 ;  /* 0x000000d0d1ab723e */ /* 0x004fe200000000ff */
[C---:B---3--:R-:W-:Y:S01]  /*8410*/  FADD.FTZ R0, R176.reuse, R7 ;  /* 0x00000007b0007221 */ /* 0x048fe20000010000 */
[----:B------:R-:W-:Y:S01]  /*8420*/  F2FP.F16.F32.PACK_AB R175, R176, R175 ;  /* 0x000000afb0af723e */ /* 0x000fe200000000ff */
[----:B-1----:R-:W-:Y:S06]  /*8430*/  @!P0 BRA `(.L_x_10510) ;  /* 0x0000000000048947 */ /* 0x002fec0003800000 */
[----:B------:R-:W-:Y:S01]  /*8440*/  BPT.TRAP 0x1 ;  /* 0x000000040000795c */ /* 0x000fe20000300000 */
.L_x_10510:
[----:B------:R1:W2:Y:S01]  /*8450*/  SYNCS.PHASECHK.TRANS64.TRYWAIT P2, [UR23+0x22850], R6 ;  /* 0x02285006ff0075a7 */ /* 0x0002a20008040157 */
[----:B------:R-:W-:Y:S05]  /*8460*/  @!P0 BRA `(.L_x_10511) ;  /* 0x0000000000048947 */ /* 0x000fea0003800000 */
[----:B------:R-:W-:Y:S01]  /*8470*/  BPT.TRAP 0x1 ;  /* 0x000000040000795c */ /* 0x000fe20000300000 */
.L_x_10511:
[----:B--2---:R-:W-:Y:S05]  /*8480*/  @P2 BRA `(.L_x_10512) ;  /* 0x0000000000082947 */ /* 0x004fea0003800000 */
[----:B------:R-:W2:Y:S02]  /*8490*/  SYNCS.PHASECHK.TRANS64.TRYWAIT P2, [UR23+0x22850], R6 ;  /* 0x02285006ff0075a7 */ /* 0x000ea40008040157 */
[----:B--2---:R-:W-:Y:S05]  /*84a0*/  @!P2 BRA `(.L_x_10513) ;  /* 0x00000054005ca947 */ /* 0x004fea0003800000 */
.L_x_10512:
[----:B-12---:R-:W-:Y:S01]  /*84b0*/  VIADD R6, R23, 0x8 ;  /* 0x0000000817067836 */ /* 0x006fe20000000000 */
[----:B------:R-:W-:-:S04]  /*84c0*/  UIMAD UR10, UR37, 0xc00, UR21 ;  /* 0x00000c00250a78a4 */ /* 0x000fc8000f8e0215 */
[----:B------:R3:W-:Y:S01]  /*84d0*/  BAR.SYNC.DEFER_BLOCKING R6, 0x100 ;  /* 0x000400060000751d */ /* 0x0007e20000010000 */
[----:B------:R-:W-:Y:S01]  /*84e0*/  ISETP.LT.AND P2, PT, RZ, UR29, PT ;  /* 0x0000001dff007c0c */ /* 0x000fe2000bf41270 */
[----:B------:R-:W-:Y:S01]  /*84f0*/  @!P1 VIADD R199, R199, 0x22860 ;  /* 0x00022860c7c79836 */ /* 0x000fe20000000000 */
[----:B------:R-:W-:Y:S01]  /*8500*/  UIADD3 UR29, UR29, -0x1, URZ ;  /* 0xffffffff1d1d7890 */ /* 0x000fe2000fffe03f */
[----:B------:R-:W-:Y:S01]  /*8510*/  MOV R7, R4 ;  /* 0x0000000400077202 */ /* 0x000fe20000000f00 */
[----:B------:R-:W-:Y:S01]  /*8520*/  IMAD.MOV.U32 R206, RZ, RZ, R5 ;  /* 0x000000ffffce7224 */ /* 0x000fe200078e0005 */
[----:B------:R-:W-:Y:S01]  /*8530*/  UMOV UR6, UR10 ;  /* 0x0000000a00067c82 */ /* 0x000fe20008000000 */
[----:B------:R-:W-:Y:S01]  /*8540*/  UMOV UR7, 0x40000040 ;  /* 0x4000004000077882 */ /* 0x000fe20000000000 */
        /* <DEDUP_REMOVED lines=36> */
.L_x_10505:
[----:B--23--:R-:W2:Y:S01]  /*8790*/  SHFL.BFLY PT, R6, R3, 0x2, 0x1f ;  /* 0x0c401f0003067f89 */ /* 0x00cea200000e0000 */
[----:B------:R-:W-:Y:S01]  /*87a0*/  IMAD.MOV.U32 R13, RZ, RZ, RZ ;  /* 0x000000ffff0d7224 */ /* 0x000fe200078e00ff */
[----:B------:R-:W-:Y:S01]  /*87b0*/  UIADD3 UR37, UR37, 0x1, URZ ;  /* 0x0000000125257890 */ /* 0x000fe2000fffe03f */
[----:B------:R-:W-:Y:S01]  /*87c0*/  MOV R178, UR27 ;  /* 0x0000001b00b27c02 */ /* 0x000fe20008000f00 */
[----:B------:R-:W3:Y:S01]  /*87d0*/  SHFL.BFLY PT, R11, R0, 0x2, 0x1f ;  /* 0x0c401f00000b7f89 */ /* 0x000ee200000e0000 */
        /* <DEDUP_REMOVED lines=8> */
[----:B--2---:R-:W-:Y:S01]  /*8860*/  FADD.FTZ R6, R6, R3 ;  /* 0x0000000306067221 */ /* 0x004fe20000010000 */
[----:B------:R-:W-:Y:S01]  /*8870*/  IMAD.MOV.U32 R3, RZ, RZ, -0x800000 ;  /* 0xff800000ff037424 */ /* 0x000fe200078e00ff */
[----:B------:R-:W-:Y:S01]  /*8880*/  USEL UR37, UR37, URZ, UP0 ;  /* 0x0000003f25257287 */ /* 0x000fe20008000000 */
[----:B---3--:R-:W-:-:S02]  /*8890*/  FADD.FTZ R11, R11, R0 ;  /* 0x000000000b0b7221 */ /* 0x008fc40000010000 */
[----:B-1----:R-:W1:Y:S01]  /*88a0*/  SHFL.BFLY PT, R7, R6, 0x1, 0x1f ;  /* 0x0c201f0006077f89 */ /* 0x002e6200000e0000 */
[----:B------:R-:W-:-:S03]  /*88b0*/  ULOP3.LUT UR38, UR38, UR4, URZ, 0x3c, !UPT ;  /* 0x0000000426267292 */ /* 0x000fc6000f8e3c3f */
[----:B------:R-:W2:Y:S01]  /*88c0*/  SHFL.BFLY PT, R8, R11, 0x1, 0x1f ;  /* 0x0c201f000b087f89 */ /* 0x000ea200000e0000 */
[----:B-1----:R-:W-:Y:S01]  /*88d0*/  FADD.FTZ R174, R6, R7 ;  /* 0x0000000706ae7221 */ /* 0x002fe20000010000 */
[----:B------:R-:W-:Y:S01]  /*88e0*/  MOV R7, RZ ;  /* 0x000000ff00077202 */ /* 0x000fe20000000f00 */
[----:B--2---:R-:W-:-:S03]  /*88f0*/  FADD.FTZ R176, R11, R8 ;  /* 0x000000080bb07221 */ /* 0x004fc60000010000 */
[----:B------:R-:W-:Y:S02]  /*8900*/  FSETP.NE.FTZ.AND P1, PT, R174, RZ, PT ;  /* 0x000000ffae00720b */ /* 0x000fe40003f35000 */
[----:B------:R-:W-:-:S11]  /*8910*/  FSETP.NE.FTZ.AND P2, PT, R176, RZ, PT ;  /* 0x000000ffb000720b */ /* 0x000fd60003f55000 */
[----:B------:R-:W1:Y:S01]  /*8920*/  @P1 MUFU.RCP R13, R174 ;  /* 0x000000ae000d1308 */ /* 0x000e620000001000 */
[----:B------:R-:W-:Y:S01]  /*8930*/  @P1 FMUL.FTZ R172, R172, 0.69314718246459960938 ;  /* 0x3f317218acac1820 */ /* 0x000fe20000410000 */
[----:B------:R-:W-:-:S06]  /*8940*/  @P2 FMUL.FTZ R178, R178, 0.69314718246459960938 ;  /* 0x3f317218b2b22820 */ /* 0x000fcc0000410000 */
[----:B------:R-:W2:Y:S08]  /*8950*/  @P2 MUFU.RCP R7, R176 ;  /* 0x000000b000072308 */ /* 0x000eb00000001000 */
[----:B------:R-:W3:Y:S01]  /*8960*/  @P1 MUFU.LG2 R174, R174 ;  /* 0x000000ae00ae1308 */ /* 0x000ee20000000c00 */
[-C--:B-1----:R-:W-:Y:S01]  /*8970*/  FMUL.FTZ R0, R24, R13.reuse ;  /* 0x0000000d18007220 */ /* 0x082fe20000410000 */
[-C--:B------:R-:W-:Y:S01]  /*8980*/  FMUL.FTZ R6, R28, R13.reuse ;  /* 0x0000000d1c067220 */ /* 0x080fe20000410000 */
[-C--:B------:R-:W-:Y:S01]  /*8990*/  FMUL.FTZ R25, R25, R13.reuse ;  /* 0x0000000d19197220 */ /* 0x080fe20000410000 */
[-C--:B------:R-:W-:Y:S01]  /*89a0*/  FMUL.FTZ R29, R29, R13.reuse ;  /* 0x0000000d1d1d7220 */ /* 0x080fe20000410000 */
[-C--:B------:R-:W-:Y:S01]  /*89b0*/  FMUL.FTZ R32, R32, R13.reuse ;  /* 0x0000000d20207220 */ /* 0x080fe20000410000 */
[-C--:B------:R-:W-:Y:S01]  /*89c0*/  FMUL.FTZ R33, R33, R13.reuse ;  /* 0x0000000d21217220 */ /* 0x080fe20000410000 */
[----:B------:R-:W-:Y:S01]  /*89d0*/  FMUL.FTZ R36, R36, R13 ;  /* 0x0000000d24247220 */ /* 0x000fe20000410000 */
[----:B------:R-:W1:Y:S01]  /*89e0*/  @P2 MUFU.LG2 R176, R176 ;  /* 0x000000b000b02308 */ /* 0x000e620000000c00 */
[-C--:B--2---:R-:W-:Y:S01]  /*89f0*/  FMUL.FTZ R175, R27, R7.reuse ;  /* 0x000000071baf7220 */ /* 0x084fe20000410000 */
[-C--:B------:R-:W-:Y:S01]  /*8a00*/  FMUL.FTZ R173, R31, R7.reuse ;  /* 0x000000071fad7220 */ /* 0x080fe20000410000 */
[-C--:B------:R-:W-:Y:S01]  /*8a10*/  FMUL.FTZ R157, R87, R7.reuse ;  /* 0x00000007579d7220 */ /* 0x080fe20000410000 */
[----:B------:R-:W-:Y:S01]  /*8a20*/  FMUL.FTZ R155, R91, R7 ;  /* 0x000000075b9b7220 */ /* 0x000fe20000410000 */
        /* <DEDUP_REMOVED lines=121> */
.L_x_10484:
        /* <DEDUP_REMOVED lines=11> */
[----:B------:R-:W-:Y:S01]  /*9270*/  VIADD R95, R22, UR42 ;  /* 0x0000002a165f7c36 */ /* 0x000fe20008000000 */
[----:B------:R-:W-:Y:S01]  /*9280*/  LOP3.LUT R26, R27, 0x380, RZ, 0xc0, !PT ;  /* 0x000003801b1a7812 */ /* 0x000fe200078ec0ff */
[----:B------:R-:W-:Y:S01]  /*9290*/  USHF.R.S32.HI UR5, URZ, 0x1f, UR43 ;  /* 0x0000001f3f057899 */ /* 0x000fe2000801142b */
[----:B------:R-:W-:Y:S01]  /*92a0*/  IADD3 R39, P3, R16, 0x4000, RZ ;  /* 0x0000400010277810 */ /* 0x000fe20007f7e0ff */
[----:B------:R-:W-:Y:S01]  /*92b0*/  ULDC UR10, c[0x0][0xa88] ;  /* 0x0002a200000a7ab9 */ /* 0x000fe20000000800 */
[----:B------:R-:W-:Y:S01]  /*92c0*/  SHF.R.U64 R26, R26, 0x3, RZ ;  /* 0x000000031a1a7819 */ /* 0x000fe200000012ff */
[----:B------:R-:W-:Y:S01]  /*92d0*/  ULDC.64 UR6, c[0x0][0xb70] ;  /* 0x0002dc0000067ab9 */ /* 0x000fe20000000a00 */
[----:B------:R-:W-:Y:S01]  /*92e0*/  LOP3.LUT R34, R35, 0x380, RZ, 0xc0, !PT ;  /* 0x0000038023227812 */ /* 0x000fe200078ec0ff */
[----:B------:R-:W-:Y:S01]  /*92f0*/  UIMAD UR5, UR5, UR6, URZ ;  /* 0x00000006050572a4 */ /* 0x000fe2000f8e023f */
[----:B------:R-:W-:Y:S01]  /*9300*/  LOP3.LUT R26, R26, R27, RZ, 0x3c, !PT ;  /* 0x0000001b1a1a7212 */ /* 0x000fe200078e3cff */
[----:B------:R-:W-:Y:S01]  /*9310*/  IMAD.X R27, RZ, RZ, R17, P6 ;  /* 0x000000ffff1b7224 */ /* 0x000fe200030e0611 */
[C---:B------:R-:W-:Y:S01]  /*9320*/  IADD3 R47, P6, R16.reuse, 0x4040, RZ ;  /* 0x00004040102f7810 */ /* 0x040fe20007fde0ff */
[----:B------:R-:W-:Y:S01]  /*9330*/  UIMAD.WIDE.U32 UR8, UR43, UR6, URZ ;  /* 0x000000062b0872a5 */ /* 0x000fe2000f8e003f */
[----:B------:R-:W-:Y:S01]  /*9340*/  LOP3.LUT R38, R39, 0x380, RZ, 0xc0, !PT ;  /* 0x0000038027267812 */ /* 0x000fe200078ec0ff */
[----:B------:R-:W-:Y:S01]  /*9350*/  UIMAD UR5, UR43, UR7, UR5 ;  /* 0x000000072b0572a4 */ /* 0x000fe2000f8e0205 */
[----:B------:R-:W-:-:S02]  /*9360*/  IADD3 R31, P5, R16, 0x40, RZ ;  /* 0x00000040101f7810 */ /* 0x000fc40007fbe0ff */
[----:B------:R-:W-:Y:S01]  /*9370*/  LOP3.LUT R46, R47, 0x380, RZ, 0xc0, !PT ;  /* 0x000003802f2e7812 */ /* 0x000fe200078ec0ff */
[----:B------:R-:W-:Y:S01]  /*9380*/  UIADD3 UR5, UR9, UR5, URZ ;  /* 0x0000000509057290 */ /* 0x000fe2000fffe03f */
[----:B------:R-:W-:Y:S01]  /*9390*/  SHF.R.U64 R34, R34, 0x3, RZ ;  /* 0x0000000322227819 */ /* 0x000fe200000012ff */
[----:B------:R-:W-:Y:S01]  /*93a0*/  ULDC.64 UR6, c[0x0][0xb40] ;  /* 0x0002d00000067ab9 */ /* 0x000fe20000000a00 */
[----:B------:R-:W-:Y:S02]  /*93b0*/  SHF.R.U64 R38, R38, 0x3, RZ ;  /* 0x0000000326267819 */ /* 0x000fe400000012ff */
[----:B------:R-:W-:Y:S02]  /*93c0*/  IADD3 R43, P2, R16, 0x4020, RZ ;  /* 0x00004020102b7810 */ /* 0x000fe40007f5e0ff */
[----:B------:R-:W-:Y:S02]  /*93d0*/  LOP3.LUT R30, R31, 0x380, RZ, 0xc0, !PT ;  /* 0x000003801f1e7812 */ /* 0x000fe400078ec0ff */
[----:B------:R-:W-:-:S02]  /*93e0*/  SHF.R.U64 R46, R46, 0x3, RZ ;  /* 0x000000032e2e7819 */ /* 0x000fc400000012ff */
[----:B------:R-:W-:Y:S02]  /*93f0*/  LOP3.LUT R34, R34, R35, RZ, 0x3c, !PT ;  /* 0x0000002322227212 */ /* 0x000fe400078e3cff */
[----:B------:R-:W-:Y:S01]  /*9400*/  LOP3.LUT R38, R38, R39, RZ, 0x3c, !PT ;  /* 0x0000002726267212 */ /* 0x000fe200078e3cff */
[----:B------:R-:W-:Y:S01]  /*9410*/  IMAD.X R39, RZ, RZ, R17, P3 ;  /* 0x000000ffff277224 */ /* 0x000fe200018e0611 */
[----:B------:R-:W-:Y:S02]  /*9420*/  IADD3.X R35, RZ, R17, RZ, P4, !PT ;  /* 0x00000011ff237210 */ /* 0x000fe400027fe4ff */
[----:B------:R-:W-:Y:S02]  /*9430*/  LOP3.LUT R42, R43, 0x380, RZ, 0xc0, !PT ;  /* 0x000003802b2a7812 */ /* 0x000fe400078ec0ff */
[----:B------:R-:W-:Y:S02]  /*9440*/  SHF.R.U64 R30, R30, 0x3, RZ ;  /* 0x000000031e1e7819 */ /* 0x000fe400000012ff */
[----:B------:R-:W-:-:S02]  /*9450*/  IADD3 R55, P4, R16, 0x8000, RZ ;  /* 0x0000800010377810 */ /* 0x000fc40007f9e0ff */
[----:B------:R-:W-:Y:S02]  /*9460*/  IADD3 R59, P3, R16, 0x8020, RZ ;  /* 0x00008020103b7810 */ /* 0x000fe40007f7e0ff */
[----:B------:R-:W-:Y:S02]  /*9470*/  LOP3.LUT R46, R46, R47, RZ, 0x3c, !PT ;  /* 0x0000002f2e2e7212 */ /* 0x000fe400078e3cff */
[----:B------:R-:W-:Y:S02]  /*9480*/  LOP3.LUT R5, R16, 0x380, RZ, 0xc0, !PT ;  /* 0x0000038010057812 */ /* 0x000fe400078ec0ff */
[----:B------:R-:W-:Y:S02]  /*9490*/  IADD3.X R47, RZ, R17, RZ, P6, !PT ;  /* 0x00000011ff2f7210 */ /* 0x000fe400037fe4ff */
[----:B------:R-:W-:Y:S02]  /*94a0*/  SHF.R.U64 R42, R42, 0x3, RZ ;  /* 0x000000032a2a7819 */ /* 0x000fe400000012ff */
[----:B------:R-:W-:-:S02]  /*94b0*/  IADD3 R67, P6, R16, 0x8060, RZ ;  /* 0x0000806010437810 */ /* 0x000fc40007fde0ff */
[----:B------:R-:W-:Y:S01]  /*94c0*/  LOP3.LUT R30, R30, R31, RZ, 0x3c, !PT ;  /* 0x0000001f1e1e7212 */ /* 0x000fe200078e3cff */
[----:B------:R-:W-:Y:S01]  /*94d0*/  IMAD.X R31, RZ, RZ, R17, P5 ;  /* 0x000000ffff1f7224 */ /* 0x000fe200028e0611 */
[----:B------:R-:W-:Y:S02]  /*94e0*/  LOP3.LUT R54, R55, 0x380, RZ, 0xc0, !PT ;  /* 0x0000038037367812 */ /* 0x000fe400078ec0ff */
[----:B------:R-:W-:Y:S02]  /*94f0*/  LOP3.LUT R58, R59, 0x380, RZ, 0xc0, !PT ;  /* 0x000003803b3a7812 */ /* 0x000fe400078ec0ff */
[----:B------:R-:W-:Y:S02]  /*9500*/  LOP3.LUT P0, RZ, R202, 0x3, RZ, 0xc0, !PT ;  /* 0x00000003caff7812 */ /* 0x000fe4000780c0ff */
[----:B------:R-:W-:Y:S02]  /*9510*/  IADD3 R4, R95, 0x8, RZ ;  /* 0x000000085f047810 */ /* 0x000fe40007ffe0ff */
[----:B------:R-:W-:-:S02]  /*9520*/  IADD3 R51, P5, R16, 0x4060, RZ ;  /* 0x0000406010337810 */ /* 0x000fc40007fbe0ff */
[----:B------:R-:W-:Y:S02]  /*9530*/  SHF.R.U64 R5, R5, 0x3, RZ ;  /* 0x0000000305057819 */ /* 0x000fe400000012ff */
[----:B------:R-:W-:Y:S01]  /*9540*/  LOP3.LUT R42, R42, R43, RZ, 0x3c, !PT ;  /* 0x0000002b2a2a7212 */ /* 0x000fe200078e3cff */
[----:B------:R-:W-:Y:S01]  /*9550*/  IMAD.X R43, RZ, RZ, R17, P2 ;  /* 0x000000ffff2b7224 */ /* 0x000fe200010e0611 */
[----:B------:R-:W-:Y:S02]  /*9560*/  LOP3.LUT R66, R67, 0x380, RZ, 0xc0, !PT ;  /* 0x0000038043427812 */ /* 0x000fe400078ec0ff */
[----:B------:R-:W-:Y:S02]  /*9570*/  SHF.R.U64 R54, R54, 0x3, RZ ;  /* 0x0000000336367819 */ /* 0x000fe400000012ff */
[----:B------:R-:W-:Y:S02]  /*9580*/  SHF.R.U64 R58, R58, 0x3, RZ ;  /* 0x000000033a3a7819 */ /* 0x000fe400000012ff */
[----:B------:R-:W-:-:S02]  /*9590*/  ISETP.GE.OR P1, PT, R4, UR10, P0 ;  /* 0x0000000a04007c0c */ /* 0x000fc40008726670 */
[----:B------:R-:W-:Y:S02]  /*95a0*/  IADD3 R63, P2, R16, 0x8040, RZ ;  /* 0x00008040103f7810 */ /* 0x000fe40007f5e0ff */
[----:B------:R-:W-:Y:S02]  /*95b0*/  LOP3.LUT R50, R51, 0x380, RZ, 0xc0, !PT ;  /* 0x0000038033327812 */ /* 0x000fe400078ec0ff */
[----:B------:R-:W-:Y:S01]  /*95c0*/  LOP3.LUT R4, R5, R16, RZ, 0x3c, !PT ;  /* 0x0000001005047212 */ /* 0x000fe200078e3cff */
[--C-:B------:R-:W-:Y:S01]  /*95d0*/  IMAD.MOV.U32 R5, RZ, RZ, R17.reuse ;  /* 0x000000ffff057224 */ /* 0x100fe200078e0011 */
[----:B------:R-:W-:Y:S02]  /*95e0*/  SHF.R.U64 R66, R66, 0x3, RZ ;  /* 0x0000000342427819 */ /* 0x000fe400000012ff */
[----:B------:R-:W-:Y:S02]  /*95f0*/  LOP3.LUT R54, R54, R55, RZ, 0x3c, !PT ;  /* 0x0000003736367212 */ /* 0x000fe400078e3cff */
[----:B------:R-:W-:Y:S01]  /*9600*/  LOP3.LUT R58, R58, R59, RZ, 0x3c, !PT ;  /* 0x0000003b3a3a7212 */ /* 0x000fe200078e3cff */
[----:B------:R-:W-:Y:S01]  /*9610*/  IMAD.X R59, RZ, RZ, R17, P3 ;  /* 0x000000ffff3b7224 */ /* 0x000fe200018e0611 */
[----:B------:R-:W-:-:S02]  /*9620*/  LOP3.LUT R62, R63, 0x380, RZ, 0xc0, !PT ;  /* 0x000003803f3e7812 */ /* 0x000fc400078ec0ff */
[----:B------:R-:W-:Y:S02]  /*9630*/  IADD3.X R55, RZ, R17, RZ, P4, !PT ;  /* 0x00000011ff377210 */ /* 0x000fe400027fe4ff */
[----:B------:R-:W-:Y:S02]  /*9640*/  SHF.R.U64 R50, R50, 0x3, RZ ;  /* 0x0000000332327819 */ /* 0x000fe400000012ff */
[C---:B------:R-:W-:Y:S02]  /*9650*/  IADD3 R83, P4, R16.reuse, 0xc020, RZ ;  /* 0x0000c02010537810 */ /* 0x040fe40007f9e0ff */
[----:B------:R-:W-:Y:S02]  /*9660*/  IADD3 R75, P3, R16, 0xc040, RZ ;  /* 0x0000c040104b7810 */ /* 0x000fe40007f7e0ff */
[----:B------:R-:W-:Y:S02]  /*9670*/  LOP3.LUT R66, R66, R67, RZ, 0x3c, !PT ;  /* 0x0000004342427212 */ /* 0x000fe400078e3cff */
[----:B------:R-:W-:-:S02]  /*9680*/  MOV R67, R4 ;  /* 0x0000000400437202 */ /* 0x000fc40000000f00 */
[----:B------:R-:W-:Y:S02]  /*9690*/  SHF.R.U64 R62, R62, 0x3, RZ ;  /* 0x000000033e3e7819 */ /* 0x000fe400000012ff */
[----:B------:R-:W-:Y:S02]  /*96a0*/  F2FP.F16.F32.PACK_AB R4, R25, R0 ;  /* 0x000000001904723e */ /* 0x000fe400000000ff */
[----:B------:R-:W-:Y:S02]  /*96b0*/  F2FP.F16.F32.PACK_AB R5, R175, R168 ;  /* 0x000000a8af05723e */ /* 0x000fe400000000ff */
[----:B------:R-:W-:Y:S02]  /*96c0*/  F2FP.F16.F32.PACK_AB R6, R29, R6 ;  /* 0x000000061d06723e */ /* 0x000fe400000000ff */
[----:B------:R-:W-:Y:S02]  /*96d0*/  F2FP.F16.F32.PACK_AB R7, R173, R170 ;  /* 0x000000aaad07723e */ /* 0x000fe400000000ff */
[----:B------:R-:W-:Y:S01]  /*96e0*/  LOP3.LUT R50, R50, R51, RZ, 0x3c, !PT ;  /* 0x0000003332327212 */ /* 0x000fe200078e3cff */
[----:B------:R-:W-:Y:S01]  /*96f0*/  IMAD.X R51, RZ, RZ, R17, P5 ;  /* 0x000000ffff337224 */ /* 0x000fe200028e0611 */
[----:B------:R-:W-:Y:S01]  /*9700*/  LOP3.LUT R82, R83, 0x380, RZ, 0xc0, !PT ;  /* 0x0000038053527812 */ /* 0x000fe200078ec0ff */
[----:B------:R1:W-:Y:S01]  /*9710*/  STSM.16.M88.4 [R67], R4 ;  /* 0x0000000443007844 */ /* 0x0003e20000000200 */
[----:B------:R-:W-:-:S02]  /*9720*/  LOP3.LUT R74, R75, 0x380, RZ, 0xc0, !PT ;  /* 0x000003804b4a7812 */ /* 0x000fc400078ec0ff */
[----:B------:R-:W-:Y:S02]  /*9730*/  IADD3 R71, P5, R16, 0xc000, RZ ;  /* 0x0000c00010477810 */ /* 0x000fe40007fbe0ff */
[----:B------:R-:W-:Y:S01]  /*9740*/  LOP3.LUT R62, R62, R63, RZ, 0x3c, !PT ;  /* 0x0000003f3e3e7212 */ /* 0x000fe200078e3cff */
[----:B------:R-:W-:Y:S01]  /*9750*/  IMAD.X R63, RZ, RZ, R17, P2 ;  /* 0x000000ffff3f7224 */ /* 0x000fe200010e0611 */
[----:B------:R-:W-:Y:S02]  /*9760*/  SHF.R.U64 R82, R82, 0x3, RZ ;  /* 0x0000000352527819 */ /* 0x000fe400000012ff */
[----:B------:R-:W-:Y:S02]  /*9770*/  SHF.R.U64 R74, R74, 0x3, RZ ;  /* 0x000000034a4a7819 */ /* 0x000fe400000012ff */
[----:B------:R-:W-:Y:S02]  /*9780*/  IADD3 R79, P2, R16, 0xc060, RZ ;  /* 0x0000c060104f7810 */ /* 0x000fe40007f5e0ff */
[----:B------:R-:W-:-:S02]  /*9790*/  LOP3.LUT R70, R71, 0x380, RZ, 0xc0, !PT ;  /* 0x0000038047467812 */ /* 0x000fc400078ec0ff */
[----:B------:R-:W-:Y:S01]  /*97a0*/  LOP3.LUT R82, R82, R83, RZ, 0x3c, !PT ;  /* 0x0000005352527212 */ /* 0x000fe200078e3cff */
[----:B------:R-:W-:Y:S01]  /*97b0*/  IMAD.X R83, RZ, RZ, R17, P4 ;  /* 0x000000ffff537224 */ /* 0x000fe200020e0611 */
[----:B-1----:R-:W-:Y:S02]  /*97c0*/  F2FP.F16.F32.PACK_AB R4, R33, R32 ;  /* 0x000000202104723e */ /* 0x002fe400000000ff */
[----:B------:R-:W1:Y:S01]  /*97d0*/  LDC.64 R32, c[0x0][0xb78] ;  /* 0x0002de00ff207b82 */ /* 0x000e620000000a00 */
[----:B------:R-:W-:Y:S02]  /*97e0*/  LOP3.LUT R74, R74, R75, RZ, 0x3c, !PT ;  /* 0x0000004b4a4a7212 */ /* 0x000fe400078e3cff */
[----:B------:R-:W-:Y:S02]  /*97f0*/  LOP3.LUT R78, R79, 0x380, RZ, 0xc0, !PT ;  /* 0x000003804f4e7812 */ /* 0x000fe400078ec0ff */
[----:B------:R-:W-:Y:S02]  /*9800*/  MOV R168, R26 ;  /* 0x0000001a00a87202 */ /* 0x000fe40000000f00 */
[----:B------:R-:W-:-:S02]  /*9810*/  IADD3.X R75, RZ, R17, RZ, P3, !PT ;  /* 0x00000011ff4b7210 */ /* 0x000fc40001ffe4ff */
[----:B------:R-:W-:Y:S02]  /*9820*/  F2FP.F16.F32.PACK_AB R5, R166, R153 ;  /* 0x00000099a605723e */ /* 0x000fe400000000ff */
[----:B------:R-:W-:Y:S02]  /*9830*/  F2FP.F16.F32.PACK_AB R6, R37, R36 ;  /* 0x000000242506723e */ /* 0x000fe400000000ff */
[----:B------:R-:W-:Y:S02]  /*9840*/  F2FP.F16.F32.PACK_AB R7, R171, R152 ;  /* 0x00000098ab07723e */ /* 0x000fe400000000ff */
[----:B------:R-:W-:Y:S02]  /*9850*/  SHF.R.U64 R70, R70, 0x3, RZ ;  /* 0x0000000346467819 */ /* 0x000fe400000012ff */
[----:B------:R-:W-:Y:S01]  /*9860*/  MOV R103, R30 ;  /* 0x0000001e00677202 */ /* 0x000fe20000000f00 */
[----:B------:R1:W-:Y:S01]  /*9870*/  STSM.16.M88.4 [R168], R4 ;  /* 0x00000004a8007844 */ /* 0x0003e20000000200 */
[----:B------:R-:W-:-:S02]  /*9880*/  F2FP.F16.F32.PACK_AB R8, R41, R8 ;  /* 0x000000082908723e */ /* 0x000fc400000000ff */
[----:B------:R-:W-:Y:S01]  /*9890*/  F2FP.F16.F32.PACK_AB R9, R164, R9 ;  /* 0x00000009a409723e */ /* 0x000fe200000000ff */
[----:B------:R-:W2:Y:S01]  /*98a0*/  SHFL.IDX PT, R6, R204, RZ, 0x1f ;  /* 0x00001fffcc067589 */ /* 0x000ea200000e0000 */
[----:B------:R-:W-:Y:S02]  /*98b0*/  F2FP.F16.F32.PACK_AB R10, R45, R10 ;  /* 0x0000000a2d0a723e */ /* 0x000fe400000000ff */
[----:B------:R-:W-:Y:S02]  /*98c0*/  F2FP.F16.F32.PACK_AB R11, R162, R11 ;  /* 0x0000000ba20b723e */ /* 0x000fe400000000ff */
[----:B------:R-:W-:Y:S01]  /*98d0*/  MOV R102, R34 ;  /* 0x0000002200667202 */ /* 0x000fe20000000f00 */
[----:B------:R-:W-:Y:S01]  /*98e0*/  IMAD.U32 R35, RZ, RZ, UR9 ;  /* 0x00000009ff237e24 */ /* 0x000fe2000f8e00ff */
[----:B------:R-:W-:Y:S01]  /*98f0*/  F2FP.F16.F32.PACK_AB R12, R49, R12 ;  /* 0x0000000c310c723e */ /* 0x000fe200000000ff */
[----:B------:R3:W-:Y:S01]  /*9900*/  STSM.16.M88.4 [R103], R8 ;  /* 0x0000000867007844 */ /* 0x0007e20000000200 */
[----:B------:R-:W-:-:S02]  /*9910*/  F2FP.F16.F32.PACK_AB R13, R160, R13 ;  /* 0x0000000da00d723e */ /* 0x000fc400000000ff */
[----:B------:R-:W-:Y:S02]  /*9920*/  F2FP.F16.F32.PACK_AB R14, R53, R14 ;  /* 0x0000000e350e723e */ /* 0x000fe400000000ff */
[----:B------:R-:W-:Y:S02]  /*9930*/  F2FP.F16.F32.PACK_AB R15, R158, R15 ;  /* 0x0000000f9e0f723e */ /* 0x000fe400000000ff */
[----:B------:R-:W-:Y:S02]  /*9940*/  MOV R39, R38 ;  /* 0x0000002600277202 */ /* 0x000fe40000000f00 */
[----:B------:R-:W-:Y:S01]  /*9950*/  F2FP.F16.F32.PACK_AB R24, R57, R24 ;  /* 0x000000183918723e */ /* 0x000fe200000000ff */
[----:B------:R3:W-:Y:S01]  /*9960*/  STSM.16.M88.4 [R102], R12 ;  /* 0x0000000c66007844 */ /* 0x0007e20000000200 */
[----:B------:R-:W-:Y:S02]  /*9970*/  F2FP.F16.F32.PACK_AB R25, R169, R64 ;  /* 0x00000040a919723e */ /* 0x000fe400000000ff */
[----:B------:R-:W-:-:S02]  /*9980*/  F2FP.F16.F32.PACK_AB R26, R61, R60 ;  /* 0x0000003c3d1a723e */ /* 0x000fc400000000ff */
[----:B------:R-:W-:Y:S02]  /*9990*/  F2FP.F16.F32.PACK_AB R27, R167, R56 ;  /* 0x00000038a71b723e */ /* 0x000fe400000000ff */
[----:B------:R-:W-:Y:S02]  /*99a0*/  SHF.R.U64 R78, R78, 0x3, RZ ;  /* 0x000000034e4e7819 */ /* 0x000fe400000012ff */
[----:B------:R-:W-:Y:S01]  /*99b0*/  MOV R42, R42 ;  /* 0x0000002a002a7202 */ /* 0x000fe20000000f00 */
[----:B------:R3:W-:Y:S01]  /*99c0*/  STSM.16.M88.4 [R39], R24 ;  /* 0x0000001827007844 */ /* 0x0007e20000000200 */
[----:B------:R-:W-:Y:S02]  /*99d0*/  MOV R0, R74 ;  /* 0x0000004a00007202 */ /* 0x000fe40000000f00 */
[----:B------:R-:W-:Y:S02]  /*99e0*/  F2FP.F16.F32.PACK_AB R28, R65, R28 ;  /* 0x0000001c411c723e */ /* 0x000fe400000000ff */
[----:B------:R-:W-:-:S02]  /*99f0*/  F2FP.F16.F32.PACK_AB R29, R165, R52 ;  /* 0x00000034a51d723e */ /* 0x000fc400000000ff */
[----:B------:R-:W-:Y:S02]  /*9a00*/  F2FP.F16.F32.PACK_AB R30, R69, R68 ;  /* 0x00000044451e723e */ /* 0x000fe400000000ff */
[----:B------:R-:W-:Y:S02]  /*9a10*/  F2FP.F16.F32.PACK_AB R31, R163, R48 ;  /* 0x00000030a31f723e */ /* 0x000fe400000000ff */
[----:B------:R-:W-:Y:S02]  /*9a20*/  F2FP.F16.F32.PACK_AB R72, R73, R72 ;  /* 0x000000484948723e */ /* 0x000fe400000000ff */
[----:B------:R-:W-:Y:S01]  /*9a30*/  LOP3.LUT R70, R70, R71, RZ, 0x3c, !PT ;  /* 0x0000004746467212 */ /* 0x000fe200078e3cff */
[----:B------:R-:W-:Y:S01]  /*9a40*/  IMAD.X R71, RZ, RZ, R17, P5 ;  /* 0x000000ffff477224 */ /* 0x000fe200028e0611 */
        /* <DEDUP_REMOVED lines=10> */
[----:B------:R-:W-:Y:S02]  /*9af0*/  IADD3.X R67, RZ, R17, RZ, P6, !PT ;  /* 0x00000011ff437210 */ /* 0x000fe400037fe4ff */
        /* <DEDUP_REMOVED lines=12> */
[----:B------:R-:W-:Y:S01]  /*9bc0*/  LOP3.LUT R78, R78, R79, RZ, 0x3c, !PT ;  /* 0x0000004f4e4e7212 */ /* 0x000fe200078e3cff */
[----:B------:R-:W-:Y:S01]  /*9bd0*/  IMAD.X R79, RZ, RZ, R17, P2 ;  /* 0x000000ffff4f7224 */ /* 0x000fe200010e0611 */
        /* <DEDUP_REMOVED lines=32> */
[----:B------:R-:W-:Y:S01]  /*9de0*/  MOV R35, UR5 ;  /* 0x0000000500237c02 */ /* 0x000fe20008000f00 */
[----:B------:R-:W-:Y:S01]  /*9df0*/  USHF.R.S32.HI UR5, URZ, 0x1f, UR44 ;  /* 0x0000001f3f057899 */ /* 0x000fe2000801142c */
[----:B------:R-:W-:Y:S01]  /*9e00*/  MOV R78, R78 ;  /* 0x0000004e004e7202 */ /* 0x000fe20000000f00 */
[----:B------:R3:W-:Y:S01]  /*9e10*/  STSM.16.M88.4 [R0], R136 ;  /* 0x0000008800007844 */ /* 0x0007e20000000200 */
[----:B------:R-:W-:Y:S02]  /*9e20*/  F2FP.F16.F32.PACK_AB R146, R149, R148 ;  /* 0x000000949592723e */ /* 0x000fe400000000ff */
[----:B------:R-:W-:Y:S01]  /*9e30*/  F2FP.F16.F32.PACK_AB R147, R151, R150 ;  /* 0x000000969793723e */ /* 0x000fe200000000ff */
[----:B-1----:R-:W-:Y:S01]  /*9e40*/  IMAD R4, R32, UR5, RZ ;  /* 0x0000000520047c24 */ /* 0x002fe2000f8e02ff */
[----:B------:R-:W-:-:S02]  /*9e50*/  MOV R34, UR8 ;  /* 0x0000000800227c02 */ /* 0x000fc40008000f00 */
[----:B------:R-:W-:Y:S01]  /*9e60*/  ISETP.GE.OR P0, PT, R95, UR10, P0 ;  /* 0x0000000a5f007c0c */ /* 0x000fe20008706670 */
[----:B------:R3:W-:Y:S01]  /*9e70*/  STSM.16.M88.4 [R78], R144 ;  /* 0x000000904e007844 */ /* 0x0007e20000000200 */
[----:B------:R-:W-:Y:S01]  /*9e80*/  IMAD R4, R33, UR44, R4 ;  /* 0x0000002c21047c24 */ /* 0x000fe2000f8e0204 */
[----:B------:R-:W-:Y:S01]  /*9e90*/  SHF.R.S32.HI R5, RZ, 0x1f, R95 ;  /* 0x0000001fff057819 */ /* 0x000fe2000001145f */
[----:B------:R-:W-:Y:S01]  /*9ea0*/  IMAD.WIDE.U32 R32, R32, UR44, R34 ;  /* 0x0000002c20207c25 */ /* 0x000fe2000f8e0022 */
[----:B------:R-:W-:Y:S01]  /*9eb0*/  @!PT LDS RZ, [RZ] ;  /* 0x00000000fffff984 */ /* 0x000fe20000000800 */
[----:B------:R-:W-:Y:S01]  /*9ec0*/  @!PT LDS RZ, [RZ] ;  /* 0x00000000fffff984 */ /* 0x000fe20000000800 */
[----:B------:R-:W-:Y:S01]  /*9ed0*/  @!PT LDS RZ, [RZ] ;  /* 0x00000000fffff984 */ /* 0x000fe20000000800 */
[----:B------:R1:W-:Y:S06]  /*9ee0*/  MEMBAR.ALL.CTA ;  /* 0x0000000000007992 */ /* 0x0003ec0000008000 */
[----:B-1----:R-:W1:Y:S02]  /*9ef0*/  FENCE.VIEW.ASYNC.S ;  /* 0x00000000000073c6 */ /* 0x002e640000000000 */
[----:B-1----:R-:W-:Y:S06]  /*9f00*/  BAR.ARV 0x1, 0x120 ;  /* 0x0044800000007b1d */ /* 0x002fec0000002000 */
[----:B------:R-:W-:-:S04]  /*9f10*/  IADD3 R95, P2, R95, R32, RZ ;  /* 0x000000205f5f7210 */ /* 0x000fc80007f5e0ff */
[----:B------:R-:W-:Y:S02]  /*9f20*/  IADD3.X R32, R5, R33, R4, P2, !PT ;  /* 0x0000002105207210 */ /* 0x000fe400017fe404 */
[----:B------:R-:W-:-:S04]  /*9f30*/  LEA R4, P2, R95, UR6, 0x2 ;  /* 0x000000065f047c11 */ /* 0x000fc8000f8410ff */
[----:B------:R-:W-:-:S05]  /*9f40*/  LEA.HI.X R5, R95, UR7, R32, 0x2, P2 ;  /* 0x000000075f057c11 */ /* 0x000fca00090f1420 */
        /* <DEDUP_REMOVED lines=34> */
.L_x_10518:
[----:B------:R-:W-:Y:S05]  /*a170*/  BSYNC B0 ;  /* 0x0000000000007941 */ /* 0x000fea0003800000 */
.L_x_10517:
[----:B------:R-:W-:Y:S05]  /*a180*/  BRA `(.L_x_10516) ;  /* 0x00000008007c7947 */ /* 0x000fea0003800000 */
.L_x_10515:
[----:B------:R-:W1:Y:S01]  /*a190*/  LDC.64 R10, c[0x0][0xae0] ;  /* 0x0002b800ff0a7b82 */ /* 0x000e620000000a00 */
        /* <DEDUP_REMOVED lines=23> */
[----:B----4-:R-:W-:-:S03]  /*a310*/  IMAD R0, R14, UR6, RZ ;  /* 0x000000060e007c24 */ /* 0x010fc6000f8e02ff */
        /* <DEDUP_REMOVED lines=8> */
.L_x_10520:
[----:B------:R-:W-:Y:S05]  /*a3a0*/  BSYNC B0 ;  /* 0x0000000000007941 */ /* 0x000fea0003800000 */
.L_x_10519:
[----:B------:R-:W-:Y:S01]  /*a3b0*/  ULDC UR5, c[0x0][0xa88] ;  /* 0x0002a20000057ab9 */ /* 0x000fe20000000800 */
[C---:B------:R-:W-:Y:S01]  /*a3c0*/  VIADD R0, R200.reuse, 0x20 ;  /* 0x00000020c8007836 */ /* 0x040fe20000000000 */
[----:B------:R-:W-:Y:S01]  /*a3d0*/  UIADD3 UR42, -UR42, UR5, URZ ;  /* 0x000000052a2a7290 */ /* 0x000fe2000fffe13f */
[----:B-1----:R-:W-:Y:S01]  /*a3e0*/  IMAD R3, R11, UR43, R10 ;  /* 0x0000002b0b037c24 */ /* 0x002fe2000f8e020a */
[----:B------:R-:W-:Y:S01]  /*a3f0*/  ULOP3.LUT UR40, URZ, UR40, URZ, 0x33, !UPT ;  /* 0x000000283f287292 */ /* 0x000fe2000f8e333f */
[----:B------:R-:W-:Y:S01]  /*a400*/  SHF.R.S32.HI R201, RZ, 0x1f, R200 ;  /* 0x0000001fffc97819 */ /* 0x000fe200000114c8 */
[----:B------:R-:W-:Y:S01]  /*a410*/  BSSY B0, `(.L_x_10521) ;  /* 0x0000024000007945 */ /* 0x000fe20003800000 */
[----:B------:R-:W-:Y:S01]  /*a420*/  IMAD.IADD R9, R9, 0x1, R3 ;  /* 0x0000000109097824 */ /* 0x000fe200078e0203 */
[C---:B------:R-:W-:Y:S01]  /*a430*/  ISETP.GE.AND P2, PT, R200.reuse, UR42, PT ;  /* 0x0000002ac8007c0c */ /* 0x040fe2000bf46270 */
[----:B------:R-:W-:Y:S01]  /*a440*/  VIADD R10, R200, 0x60 ;  /* 0x00000060c80a7836 */ /* 0x000fe20000000000 */
[----:B------:R-:W-:Y:S01]  /*a450*/  ISETP.GE.AND P0, PT, R0, UR42, PT ;  /* 0x0000002a00007c0c */ /* 0x000fe2000bf06270 */
[----:B---3--:R-:W-:Y:S01]  /*a460*/  IMAD R0, R12, UR6, RZ ;  /* 0x000000060c007c24 */ /* 0x008fe2000f8e02ff */
[----:B--2---:R-:W-:Y:S01]  /*a470*/  IADD3 R7, R20, UR40, RZ ;  /* 0x0000002814077c10 */ /* 0x004fe2000fffe0ff */
[----:B------:R-:W-:Y:S01]  /*a480*/  IMAD.WIDE.U32 R8, R12, UR44, R8 ;  /* 0x0000002c0c087c25 */ /* 0x000fe2000f8e0008 */
[----:B------:R-:W-:-:S03]  /*a490*/  IADD3 R4, R200, 0x40, RZ ;  /* 0x00000040c8047810 */ /* 0x000fc60007ffe0ff */
[----:B------:R-:W-:Y:S01]  /*a4a0*/  IMAD R3, R13, UR44, R0 ;  /* 0x0000002c0d037c24 */ /* 0x000fe2000f8e0200 */
[----:B------:R-:W-:Y:S01]  /*a4b0*/  ISETP.GE.AND P1, PT, R4, UR42, PT ;  /* 0x0000002a04007c0c */ /* 0x000fe2000bf26270 */
[----:B------:R-:W-:-:S03]  /*a4c0*/  IMAD.WIDE R6, R7, 0x80, R200 ;  /* 0x0000008007067825 */ /* 0x000fc600078e02c8 */
[----:B------:R-:W-:Y:S01]  /*a4d0*/  IADD3 R11, R9, R3, RZ ;  /* 0x00000003090b7210 */ /* 0x000fe20007ffe0ff */
[----:B------:R-:W-:Y:S08]  /*a4e0*/  @P2 BRA `(.L_x_10522) ;  /* 0x0000000000582947 */ /* 0x000ff00003800000 */
[C---:B------:R-:W-:Y:S01]  /*a4f0*/  VIADD R0, R18.reuse, 0x40 ;  /* 0x0000004012007836 */ /* 0x040fe20000000000 */
[----:B------:R-:W-:Y:S01]  /*a500*/  IADD3 R3, R18, 0x80, RZ ;  /* 0x0000008012037810 */ /* 0x000fe20007ffe0ff */
[----:B------:R-:W-:Y:S01]  /*a510*/  ULDC UR5, c[0x0][0xa8c] ;  /* 0x0002a30000057ab9 */ /* 0x000fe20000000800 */
[----:B------:R-:W-:Y:S01]  /*a520*/  ULDC.64 UR6, c[0x0][0xad8] ;  /* 0x0002b60000067ab9 */ /* 0x000fe20000000a00 */
[----:B------:R-:W-:Y:S01]  /*a530*/  MOV R4, R8 ;  /* 0x0000000800047202 */ /* 0x000fe20000000f00 */
[----:B------:R-:W-:Y:S01]  /*a540*/  IMAD.MOV.U32 R5, RZ, RZ, R11 ;  /* 0x000000ffff057224 */ /* 0x000fe200078e000b */
[----:B------:R-:W-:Y:S01]  /*a550*/  ISETP.GE.AND P3, PT, R0, UR5, PT ;  /* 0x0000000500007c0c */ /* 0x000fe2000bf66270 */
[C---:B------:R-:W-:Y:S01]  /*a560*/  VIADD R0, R18.reuse, 0xc0 ;  /* 0x000000c012007836 */ /* 0x040fe20000000000 */
[----:B------:R-:W-:Y:S01]  /*a570*/  ISETP.GE.AND P4, PT, R3, UR5, PT ;  /* 0x0000000503007c0c */ /* 0x000fe2000bf86270 */
[----:B------:R-:W-:Y:S01]  /*a580*/  IMAD R3, R7, UR6, RZ ;  /* 0x0000000607037c24 */ /* 0x000fe2000f8e02ff */
[----:B------:R-:W-:Y:S01]  /*a590*/  ISETP.GE.AND P2, PT, R18, UR5, PT ;  /* 0x0000000512007c0c */ /* 0x000fe2000bf46270 */
        /* <DEDUP_REMOVED lines=11> */
.L_x_10522:
[----:B------:R-:W-:Y:S05]  /*a650*/  BSYNC B0 ;  /* 0x0000000000007941 */ /* 0x000fea0003800000 */
.L_x_10521:
[----:B------:R-:W-:Y:S01]  /*a660*/  BSSY B0, `(.L_x_10523) ;  /* 0x000001b000007945 */ /* 0x000fe20003800000 */
[----:B------:R-:W-:-:S03]  /*a670*/  ISETP.GE.AND P2, PT, R10, UR42, PT ;  /* 0x0000002a0a007c0c */ /* 0x000fc6000bf46270 */
[----:B------:R-:W-:Y:S10]  /*a680*/  @P0 BRA `(.L_x_10524) ;  /* 0x0000000000600947 */ /* 0x000ff40003800000 */
[----:B------:R-:W-:Y:S01]  /*a690*/  IADD3 R3, P0, R6, 0x20, RZ ;  /* 0x0000002006037810 */ /* 0x000fe20007f1e0ff */
[C---:B------:R-:W-:Y:S01]  /*a6a0*/  VIADD R4, R18.reuse, 0x40 ;  /* 0x0000004012047836 */ /* 0x040fe20000000000 */
[----:B------:R-:W-:Y:S01]  /*a6b0*/  IADD3 R5, R18, 0x80, RZ ;  /* 0x0000008012057810 */ /* 0x000fe20007ffe0ff */
[----:B------:R-:W-:Y:S01]  /*a6c0*/  ULDC UR5, c[0x0][0xa8c] ;  /* 0x0002a30000057ab9 */ /* 0x000fe20000000800 */
[----:B------:R-:W-:Y:S01]  /*a6d0*/  ULDC.64 UR6, c[0x0][0xad8] ;  /* 0x0002b60000067ab9 */ /* 0x000fe20000000a00 */
[----:B------:R-:W-:Y:S01]  /*a6e0*/  IMAD.X R0, RZ, RZ, R7, P0 ;  /* 0x000000ffff007224 */ /* 0x000fe200000e0607 */
[----:B------:R-:W-:Y:S02]  /*a6f0*/  ISETP.GE.AND P5, PT, R5, UR5, PT ;  /* 0x0000000505007c0c */ /* 0x000fe4000bfa6270 */
[----:B------:R-:W-:Y:S01]  /*a700*/  ISETP.GE.AND P4, PT, R4, UR5, PT ;  /* 0x0000000504007c0c */ /* 0x000fe2000bf86270 */
[----:B------:R-:W-:Y:S01]  /*a710*/  IMAD.MOV.U32 R4, RZ, RZ, R8 ;  /* 0x000000ffff047224 */ /* 0x000fe200078e0008 */
[----:B------:R-:W-:Y:S01]  /*a720*/  MOV R5, R11 ;  /* 0x0000000b00057202 */ /* 0x000fe20000000f00 */
[----:B------:R-:W-:Y:S01]  /*a730*/  IMAD R0, R0, UR6, RZ ;  /* 0x0000000600007c24 */ /* 0x000fe2000f8e02ff */
[----:B------:R-:W-:-:S02]  /*a740*/  IADD3 R10, R18, 0xc0, RZ ;  /* 0x000000c0120a7810 */ /* 0x000fc40007ffe0ff */
[----:B------:R-:W-:Y:S01]  /*a750*/  ISETP.GE.AND P3, PT, R18, UR5, PT ;  /* 0x0000000512007c0c */ /* 0x000fe2000bf66270 */
[----:B------:R-:W-:Y:S01]  /*a760*/  IMAD.WIDE.U32 R4, R3, UR6, R4 ;  /* 0x0000000603047c25 */ /* 0x000fe2000f8e0004 */
[----:B------:R-:W-:-:S03]  /*a770*/  ISETP.GE.AND P6, PT, R10, UR5, PT ;  /* 0x000000050a007c0c */ /* 0x000fc6000bfc6270 */
        /* <DEDUP_REMOVED lines=9> */
.L_x_10524:
[----:B------:R-:W-:Y:S05]  /*a810*/  BSYNC B0 ;  /* 0x0000000000007941 */ /* 0x000fea0003800000 */
.L_x_10523:
[----:B------:R-:W-:Y:S04]  /*a820*/  BSSY B0, `(.L_x_10525) ;  /* 0x000001a000007945 */ /* 0x000fe80003800000 */
[----:B------:R-:W-:Y:S05]  /*a830*/  @P1 BRA `(.L_x_10526) ;  /* 0x0000000000601947 */ /* 0x000fea0003800000 */
[----:B------:R-:W-:Y:S01]  /*a840*/  IADD3 R3, P0, R6, 0x40, RZ ;  /* 0x0000004006037810 */ /* 0x000fe20007f1e0ff */
[C---:B------:R-:W-:Y:S01]  /*a850*/  VIADD R5, R18.reuse, 0x80 ;  /* 0x0000008012057836 */ /* 0x040fe20000000000 */
[----:B------:R-:W-:Y:S01]  /*a860*/  IADD3 R4, R18, 0x40, RZ ;  /* 0x0000004012047810 */ /* 0x000fe20007ffe0ff */
[----:B------:R-:W-:Y:S01]  /*a870*/  ULDC UR5, c[0x0][0xa8c] ;  /* 0x0002a30000057ab9 */ /* 0x000fe20000000800 */
[----:B------:R-:W-:Y:S01]  /*a880*/  IADD3.X R0, RZ, R7, RZ, P0, !PT ;  /* 0x00000007ff007210 */ /* 0x000fe200007fe4ff */
[----:B------:R-:W-:Y:S01]  /*a890*/  ULDC.64 UR6, c[0x0][0xad8] ;  /* 0x0002b60000067ab9 */ /* 0x000fe20000000a00 */
        /* <DEDUP_REMOVED lines=11> */
[----:B-12---:R-:W-:Y:S02]  /*a950*/  LEA R12, P0, R4, UR6, 0x1 ;  /* 0x00000006040c7c11 */ /* 0x006fe4000f8008ff */
[----:B------:R-:W-:-:S04]  /*a960*/  IADD3 R3, R5, R3, RZ ;  /* 0x0000000305037210 */ /* 0x000fc80007ffe0ff */
[----:B------:R-:W-:-:S05]  /*a970*/  LEA.HI.X R13, R4, UR7, R3, 0x1, P0 ;  /* 0x00000007040d7c11 */ /* 0x000fca00080f0c03 */
[----:B------:R3:W-:Y:S04]  /*a980*/  @!P1 STG.E.128 desc[UR46][R12.64], RZ ;  /* 0x000000ff0c009986 */ /* 0x0007e8000c101d2e */
[----:B------:R3:W-:Y:S04]  /*a990*/  @!P3 STG.E.128 desc[UR46][R12.64+0x80], RZ ;  /* 0x000080ff0c00b986 */ /* 0x0007e8000c101d2e */
[----:B------:R3:W-:Y:S04]  /*a9a0*/  @!P4 STG.E.128 desc[UR46][R12.64+0x100], RZ ;  /* 0x000100ff0c00c986 */ /* 0x0007e8000c101d2e */
[----:B------:R3:W-:Y:S02]  /*a9b0*/  @!P5 STG.E.128 desc[UR46][R12.64+0x180], RZ ;  /* 0x000180ff0c00d986 */ /* 0x0007e4000c101d2e */
.L_x_10526:
[----:B------:R-:W-:Y:S05]  /*a9c0*/  BSYNC B0 ;  /* 0x0000000000007941 */ /* 0x000fea0003800000 */
.L_x_10525:
[----:B------:R-:W-:Y:S04]  /*a9d0*/  BSSY B0, `(.L_x_10516) ;  /* 0x000001a000007945 */ /* 0x000fe80003800000 */
[----:B------:R-:W-:Y:S05]  /*a9e0*/  @P2 BRA `(.L_x_10527) ;  /* 0x0000000000602947 */ /* 0x000fea0003800000 */
[----:B------:R-:W-:Y:S01]  /*a9f0*/  IADD3 R3, P0, R6, 0x60, RZ ;  /* 0x0000006006037810 */ /* 0x000fe20007f1e0ff */
[----:B------:R-:W-:Y:S01]  /*aa00*/  VIADD R0, R18, 0x40 ;  /* 0x0000004012007836 */ /* 0x000fe20000000000 */
[----:B------:R-:W-:Y:S01]  /*aa10*/  MOV R5, R11 ;  /* 0x0000000b00057202 */ /* 0x000fe20000000f00 */
[----:B------:R-:W-:Y:S01]  /*aa20*/  ULDC UR5, c[0x0][0xa8c] ;  /* 0x0002a30000057ab9 */ /* 0x000fe20000000800 */
[----:B------:R-:W-:Y:S01]  /*aa30*/  IADD3.X R6, RZ, R7, RZ, P0, !PT ;  /* 0x00000007ff067210 */ /* 0x000fe200007fe4ff */
[----:B------:R-:W-:Y:S01]  /*aa40*/  ULDC.64 UR6, c[0x0][0xad8] ;  /* 0x0002b60000067ab9 */ /* 0x000fe20000000a00 */
[----:B------:R-:W-:Y:S01]  /*aa50*/  IMAD.MOV.U32 R4, RZ, RZ, R8 ;  /* 0x000000ffff047224 */ /* 0x000fe200078e0008 */
[----:B------:R-:W-:Y:S01]  /*aa60*/  ISETP.GE.AND P2, PT, R0, UR5, PT ;  /* 0x0000000500007c0c */ /* 0x000fe2000bf46270 */
[C---:B------:R-:W-:Y:S01]  /*aa70*/  VIADD R7, R18.reuse, 0x80 ;  /* 0x0000008012077836 */ /* 0x040fe20000000000 */
[----:B------:R-:W-:Y:S01]  /*aa80*/  IADD3 R0, R18, 0xc0, RZ ;  /* 0x000000c012007810 */ /* 0x000fe20007ffe0ff */
[----:B------:R-:W-:Y:S01]  /*aa90*/  IMAD R6, R6, UR6, RZ ;  /* 0x0000000606067c24 */ /* 0x000fe2000f8e02ff */
[----:B------:R-:W-:Y:S01]  /*aaa0*/  ISETP.GE.AND P1, PT, R18, UR5, PT ;  /* 0x0000000512007c0c */ /* 0x000fe2000bf26270 */
[----:B------:R-:W-:Y:S01]  /*aab0*/  IMAD.WIDE.U32 R4, R3, UR6, R4 ;  /* 0x0000000603047c25 */ /* 0x000fe2000f8e0004 */
[----:B------:R-:W-:-:S02]  /*aac0*/  ISETP.GE.AND P3, PT, R7, UR5, PT ;  /* 0x0000000507007c0c */ /* 0x000fc4000bf66270 */
        /* <DEDUP_REMOVED lines=10> */
.L_x_10527:
[----:B------:R-:W-:Y:S05]  /*ab70*/  BSYNC B0 ;  /* 0x0000000000007941 */ /* 0x000fea0003800000 */
.L_x_10516:
[----:B------:R-:W5:Y:S02]  /*ab80*/  LDC R0, c[0x0][0xda8] ;  /* 0x00036a00ff007b82 */ /* 0x000f640000000800 */
[----:B-----5:R-:W-:-:S13]  /*ab90*/  ISETP.LE.AND P0, PT, R0, UR4, PT ;  /* 0x0000000400007c0c */ /* 0x020fda000bf03270 */
[----:B------:R-:W-:Y:S05]  /*aba0*/  @!P0 BRA `(.L_x_10528) ;  /* 0xffffff6000808947 */ /* 0x000fea000383ffff */
[----:B------:R-:W-:Y:S05]  /*abb0*/  EXIT ;  /* 0x000000000000794d */ /* 0x000fea0003800000 */
.L_x_10480:
        /* <DEDUP_REMOVED lines=14> */
[----:B------:R-:W-:Y:S01]  /*aca0*/  MOV R18, UR4 ;  /* 0x0000000400127c02 */ /* 0x000fe20008000f00 */
[----:B------:R-:W-:Y:S01]  /*acb0*/  IMAD.MOV.U32 R16, RZ, RZ, RZ ;  /* 0x000000ffff107224 */ /* 0x000fe200078e00ff */
[----:B------:R-:W-:Y:S01]  /*acc0*/  MOV R17, 0x1 ;  /* 0x0000000100117802 */ /* 0x000fe20000000f00 */
[----:B------:R-:W-:Y:S01]  /*acd0*/  ULDC UR39, c[0x0][0xc] ;  /* 0x0000030000277ab9 */ /* 0x000fe20000000800 */
[----:B------:R-:W-:Y:S01]  /*ace0*/  ULDC.64 UR48, c[0x0][0x198] ;  /* 0x0000660000307ab9 */ /* 0x000fe20000000a00 */
[----:B------:R-:W-:Y:S01]  /*acf0*/  UMOV UR44, URZ ;  /* 0x0000003f002c7c82 */ /* 0x000fe20008000000 */
[----:B-1----:R-:W-:-:S07]  /*ad00*/  LOP3.LUT R19, R2, 0x1f, RZ, 0xc0, !PT ;  /* 0x0000001f02137812 */ /* 0x002fce00078ec0ff */
.L_x_10577:
        /* <DEDUP_REMOVED lines=21> */
.L_x_10530:
[----:B------:R-:W-:Y:S01]  /*ae60*/  ULDC UR11, c[0x0][0xdc4] ;  /* 0x00037100000b7ab9 */ /* 0x000fe20000000800 */
[----:B------:R-:W-:Y:S01]  /*ae70*/  UMOV UR8, UR9 ;  /* 0x0000000900087c82 */ /* 0x000fe20008000000 */
[----:B------:R-:W-:-:S11]  /*ae80*/  UISETP.NE.AND UP0, UPT, UR11, 0x1, UPT ;  /* 0x000000010b00788c */ /* 0x000fd6000bf05270 */
[----:B------:R-:W-:Y:S02]  /*ae90*/  @UP0 ULDC.64 UR12, c[0x0][0xdc8] ;  /* 0x00037200000c0ab9 */ /* 0x000fe40000000a00 */
[----:B------:R-:W-:-:S04]  /*aea0*/  UIMAD.WIDE.U32 UR6, UR9, UR12, URZ ;  /* 0x0000000c090672a5 */ /* 0x000fc8000f8e003f */
[----:B------:R-:W-:-:S04]  /*aeb0*/  @UP0 USHF.R.U32.HI UR8, URZ, UR13, UR7 ;  /* 0x0000000d3f080299 */ /* 0x000fc80008011607 */
[----:B------:R-:W-:-:S12]  /*aec0*/  UIMAD UR6, UR8, UR11, URZ ;  /* 0x0000000b080672a4 */ /* 0x000fd8000f8e023f */
.L_x_10531:
[----:B------:R-:W-:Y:S01]  /*aed0*/  ULDC.64 UR12, c[0x0][0x3f8] ;  /* 0x0000fe00000c7ab9 */ /* 0x000fe20000000a00 */
[----:B------:R-:W-:Y:S01]  /*aee0*/  ULOP3.LUT UR8, URZ, UR8, URZ, 0x33, !UPT ;  /* 0x000000083f087292 */ /* 0x000fe2000f8e333f */
[----:B------:R-:W-:Y:S01]  /*aef0*/  BSSY B6, `(.L_x_10532) ;  /* 0x000024d000067945 */ /* 0x000fe20003800000 */
[----:B------:R-:W-:Y:S02]  /*af00*/  UISETP.NE.U32.AND UP0, UPT, UR12, URZ, UPT ;  /* 0x0000003f0c00728c */ /* 0x000fe4000bf05070 */
[----:B------:R-:W-:Y:S02]  /*af10*/  UIADD3 UR11, UR9, -UR6, URZ ;  /* 0x80000006090b7290 */ /* 0x000fe4000fffe03f */
[----:B------:R-:W-:Y:S01]  /*af20*/  UISETP.NE.AND.EX UP0, UPT, UR13, URZ, UPT, UP0 ;  /* 0x0000003f0d00728c */ /* 0x000fe2000bf05300 */
[----:B------:R-:W-:Y:S01]  /*af30*/  ULDC UR6, c[0x0][0xdac] ;  /* 0x00036b0000067ab9 */ /* 0x000fe20000000800 */
[----:B------:R-:W-:Y:S01]  /*af40*/  ULDC UR7, c[0x0][0x404] ;  /* 0x0001010000077ab9 */ /* 0x000fe20000000800 */
[----:B------:R-:W-:Y:S01]  /*af50*/  UIADD3 UR8, UR8, UR6, URZ ;  /* 0x0000000608087290 */ /* 0x000fe2000fffe03f */
[----:B------:R-:W-:-:S02]  /*af60*/  ULDC UR9, c[0x0][0x2e0] ;  /* 0x0000b80000097ab9 */ /* 0x000fc40000000800 */
[----:B------:R-:W-:Y:S01]  /*af70*/  ULDC UR6, c[0x0][0x288] ;  /* 0x0000a20000067ab9 */ /* 0x000fe20000000800 */
[----:B------:R-:W-:Y:S02]  /*af80*/  USHF.L.U32 UR41, UR8, 0x7, URZ ;  /* 0x0000000708297899 */ /* 0x000fe4000800063f */
[----:B------:R-:W-:Y:S02]  /*af90*/  USEL UR8, UR7, 0x1, UP0 ;  /* 0x0000000107087887 */ /* 0x000fe40008000000 */
[----:B------:R-:W-:Y:S02]  /*afa0*/  UIADD3 UR7, UR41, 0xdf, -UR6 ;  /* 0x000000df29077890 */ /* 0x000fe4000fffe806 */
[----:B------:R-:W-:Y:S02]  /*afb0*/  UIMAD UR6, UR8, UR9, 0x5f ;  /* 0x0000005f080674a4 */ /* 0x000fe4000f8e0209 */
[----:B------:R-:W-:Y:S02]  /*afc0*/  UIMAD UR8, UR8, UR9, UR7 ;  /* 0x00000009080872a4 */ /* 0x000fe4000f8e0207 */
[----:B------:R-:W-:Y:S01]  /*afd0*/  UIMAD.WIDE UR6, UR6, 0x2aaaaaab, URZ ;  /* 0x2aaaaaab060678a5 */ /* 0x000fe2000f8e023f */
[----:B------:R-:W-:Y:S01]  /*afe0*/  ULDC UR12, c[0x0][0xdc4] ;  /* 0x00037100000c7ab9 */ /* 0x000fe20000000800 */
[----:B------:R-:W-:-:S02]  /*aff0*/  UIMAD.WIDE UR8, UR8, 0x2aaaaaab, URZ ;  /* 0x2aaaaaab080878a5 */ /* 0x000fc4000f8e023f */
[----:B------:R-:W-:Y:S02]  /*b000*/  UIMAD UR12, UR10, UR12, UR11 ;  /* 0x0000000c0a0c72a4 */ /* 0x000fe4000f8e020b */
[----:B------:R-:W-:Y:S01]  /*b010*/  USHF.R.U32.HI UR8, URZ, 0x1f, UR9 ;  /* 0x0000001f3f087899 */ /* 0x000fe20008011609 */
[----:B------:R-:W-:Y:S01]  /*b020*/  UMOV UR10, UR7 ;  /* 0x00000007000a7c82 */ /* 0x000fe20008000000 */
[----:B------:R-:W-:Y:S01]  /*b030*/  ULDC UR13, c[0x0][0xdb8] ;  /* 0x00036e00000d7ab9 */ /* 0x000fe20000000800 */
[----:B------:R-:W-:Y:S02]  /*b040*/  USHF.R.U32.HI UR11, URZ, 0x1f, UR10 ;  /* 0x0000001f3f0b7899 */ /* 0x000fe4000801160a */
[----:B------:R-:W-:Y:S02]  /*b050*/  ULEA.HI.SX32 UR8, UR9, UR8, 0x1c ;  /* 0x0000000809087291 */ /* 0x000fe4000f8fe23f */
[----:B------:R-:W-:Y:S02]  /*b060*/  ULEA.HI.SX32 UR11, UR10, UR11, 0x1c ;  /* 0x0000000b0a0b7291 */ /* 0x000fe4000f8fe23f */
[----:B------:R-:W-:-:S02]  /*b070*/  UISETP.NE.AND UP1, UPT, UR13, 0x1, UPT ;  /* 0x000000010d00788c */ /* 0x000fc4000bf25270 */
[----:B------:R-:W-:Y:S01]  /*b080*/  UISETP.LT.AND UP0, UPT, UR11, UR8, UPT ;  /* 0x000000080b00728c */ /* 0x000fe2000bf01270 */
[----:B------:R-:W-:-:S03]  /*b090*/  UMOV UR43, UR12 ;  /* 0x0000000c002b7c82 */ /* 0x000fc60008000000 */
[----:B------:R-:W-:-:S05]  /*b0a0*/  USEL UR38, UR11, UR8, UP0 ;  /* 0x000000080b267287 */ /* 0x000fca0008000000 */
[----:B------:R-:W-:Y:S01]  /*b0b0*/  @UP1 ULDC UR14, c[0x0][0xdbc] ;  /* 0x00036f00000e1ab9 */ /* 0x000fe20000000800 */
[----:B------:R-:W-:Y:S01]  /*b0c0*/  ISETP.LT.AND P0, PT, RZ, UR38, PT ;  /* 0x00000026ff007c0c */ /* 0x000fe2000bf01270 */
[----:B------:R-:W-:Y:S01]  /*b0d0*/  UIMAD.WIDE.U32 UR6, UR12, UR14, URZ ;  /* 0x0000000e0c0672a5 */ /* 0x000fe2000f8e003f */
[----:B------:R-:W-:-:S03]  /*b0e0*/  @UP1 ULDC UR9, c[0x0][0xdc0] ;  /* 0x0003700000091ab9 */ /* 0x000fc60000000800 */
        /* <DEDUP_REMOVED lines=20> */
.L_x_10533:
        /* <DEDUP_REMOVED lines=22> */
[----:B-1----:R-:W-:Y:S05]  /*b390*/  CALL.ABS.NOINC R2 ;  /* 0x0000000002007343 */ /* 0x002fea0003c00000 */
.L_x_10535:
        /* <DEDUP_REMOVED lines=15> */
[----:B------:R-:W-:Y:S01]  /*b490*/  IMAD.MOV.U32 R8, RZ, RZ, 0x70 ;  /* 0x00000070ff087424 */ /* 0x000fe200078e00ff */
[----:B------:R-:W-:Y:S01]  /*b4a0*/  MOV R12, 0x1 ;  /* 0x00000001000c7802 */ /* 0x000fe20000000f00 */
[----:B-1----:R-:W-:-:S07]  /*b4b0*/  IMAD.MOV.U32 R13, RZ, RZ, RZ ;  /* 0x000000ffff0d7224 */ /* 0x002fce00078e00ff */
[----:B------:R-:W-:-:S07]  /*b4c0*/  LEPC R20, `(.L_x_10537) ;  /* 0x000000001014794e */ /* 0x000fce0000000000 */
[----:B--2---:R-:W-:Y:S05]  /*b4d0*/  CALL.ABS.NOINC R2 ;  /* 0x0000000002007343 */ /* 0x004fea0003c00000 */
.L_x_10537:
        /* <DEDUP_REMOVED lines=16> */
.L_x_10536:
        /* <DEDUP_REMOVED lines=13> */
[----:B------:R-:W-:Y:S01]  /*b6b0*/  MOV R10, UR38 ;  /* 0x00000026000a7c02 */ /* 0x000fe20008000f00 */
[----:B------:R-:W-:Y:S01]  /*b6c0*/  UMOV UR6, 0xffffffff ;  /* 0xffffffff00067882 */ /* 0x000fe20000000000 */
        /* <DEDUP_REMOVED lines=14> */
.L_x_10589:
[----:B------:R-:W-:Y:S01]  /*b7b0*/  UMOV UR4, 0xffffffff ;  /* 0xffffffff00047882 */ /* 0x000fe20000000000 */
[----:B------:R-:W-:Y:S02]  /*b7c0*/  SHF.R.S32.HI R7, RZ, 0x1f, R6 ;  /* 0x0000001fff077819 */ /* 0x000fe40000011406 */
[----:B------:R-:W-:Y:S05]  /*b7d0*/  BRA.DIV UR4, `(.L_x_10539) ;  /* 0x0000002204d07947 */ /* 0x000fea000b800000 */
[----:B------:R-:W-:-:S13]  /*b7e0*/  ELECT P6, URZ, PT ;  /* 0x00000000003f782f */ /* 0x000fda00038c0000 */
.L_x_10592:
        /* <DEDUP_REMOVED lines=16> */
[----:B------:R-:W-:-:S04]  /*b8f0*/  LEA R8, P2, R4, R2, 0x2 ;  /* 0x0000000204087211 */ /* 0x000fc800078410ff */
[----:B------:R-:W-:-:S05]  /*b900*/  LEA.HI.X R9, R4, R3, R5, 0x2, P2 ;  /* 0x0000000304097211 */ /* 0x000fca00010f1405 */
[----:B------:R1:W5:Y:S01]  /*b910*/  LDG.E R4, desc[UR46][R8.64] ;  /* 0x0000002e08047981 */ /* 0x000362000c1e1900 */
[----:B------:R-:W-:-:S05]  /*b920*/  IADD3 R5, -R11, RZ, RZ ;  /* 0x000000ff0b057210 */ /* 0x000fca0007ffe1ff */
[----:B------:R-:W-:-:S07]  /*b930*/  IMAD R10, R12, R5, R10 ;  /* 0x000000050c0a7224 */ /* 0x000fce00078e020a */
.L_x_10541:
[----:B------:R-:W2:Y:S01]  /*b940*/  S2R R5, SR_TID.X ;  /* 0x0000000000057919 */ /* 0x000ea20000002100 */
[----:B-1----:R-:W-:Y:S02]  /*b950*/  LEA R8, R16, UR37, 0x3 ;  /* 0x0000002510087c11 */ /* 0x002fe4000f8e18ff */
[----:B--2---:R-:W-:Y:S02]  /*b960*/  LOP3.LUT R9, R5, 0x7f, RZ, 0xc0, !PT ;  /* 0x0000007f05097812 */ /* 0x004fe400078ec0ff */
[----:B------:R-:W-:Y:S02]  /*b970*/  SHF.L.U32 R5, R17, 0x1f, RZ ;  /* 0x0000001f11057819 */ /* 0x000fe400000006ff */
[----:B------:R-:W-:Y:S02]  /*b980*/  ISETP.NE.AND P3, PT, R9, RZ, PT ;  /* 0x000000ff0900720c */ /* 0x000fe40003f65270 */
[----:B------:R-:W1:Y:S02]  /*b990*/  SYNCS.PHASECHK.TRANS64.TRYWAIT P2, [R8+URZ+0x22840], R5 ;  /* 0x02284005080075a7 */ /* 0x000e64000804017f */
[----:B-1----:R-:W-:Y:S09]  /*b9a0*/  @!P2 BRA `(.L_x_10542) ;  /* 0x00000020007ca947 */ /* 0x002ff20003800000 */
.L_x_10593:
[----:B------:R-:W-:Y:S05]  /*b9b0*/  @P3 BRA `(.L_x_10543) ;  /* 0x0000000000143947 */ /* 0x000fea0003800000 */
[----:B------:R-:W-:Y:S01]  /*b9c0*/  ISETP.NE.AND P2, PT, R19, RZ, PT ;  /* 0x000000ff1300720c */ /* 0x000fe20003f45270 */
[----:B-1----:R-:W-:-:S04]  /*b9d0*/  IMAD.MOV.U32 R5, RZ, RZ, 0x3000 ;  /* 0x00003000ff057424 */ /* 0x002fc800078e00ff */
[----:B------:R2:W-:Y:S08]  /*b9e0*/  SYNCS.ARRIVE.TRANS64 RZ, [R8+URZ+0x22830], R5 ;  /* 0x0228300508ff79a7 */ /* 0x0005f0000800003f */
[----:B------:R-:W-:Y:S05]  /*b9f0*/  @!P2 BRA `(.L_x_10543) ;  /* 0x000000000004a947 */ /* 0x000fea0003800000 */
[----:B------:R-:W-:Y:S01]  /*ba00*/  BPT.TRAP 0x1 ;  /* 0x000000040000795c */ /* 0x000fe20000300000 */
.L_x_10543:
        /* <DEDUP_REMOVED lines=16> */
.L_x_10540:
        /* <DEDUP_REMOVED lines=24> */
.L_x_10594:
        /* <DEDUP_REMOVED lines=10> */
.L_x_10595:
[----:B------:R-:W-:Y:S05]  /*bd30*/  @P3 BRA `(.L_x_10548) ;  /* 0x0000000000143947 */ /* 0x000fea0003800000 */
[----:B------:R-:W-:Y:S02]  /*bd40*/  ISETP.NE.AND P2, PT, R19, RZ, PT ;  /* 0x000000ff1300720c */ /* 0x000fe40003f45270 */
[----:B-1----:R-:W-:-:S04]  /*bd50*/  MOV R5, 0xc000 ;  /* 0x0000c00000057802 */ /* 0x002fc80000000f00 */
[----:B------:R2:W-:Y:S07]  /*bd60*/  SYNCS.ARRIVE.TRANS64 RZ, [R8+URZ+0x22850], R5 ;  /* 0x0228500508ff79a7 */ /* 0x0005ee000800003f */
[----:B------:R-:W-:Y:S05]  /*bd70*/  @!P2 BRA `(.L_x_10548) ;  /* 0x000000000004a947 */ /* 0x000fea0003800000 */
[----:B------:R-:W-:Y:S01]  /*bd80*/  BPT.TRAP 0x1 ;  /* 0x000000040000795c */ /* 0x000fe20000300000 */
.L_x_10548:
        /* <DEDUP_REMOVED lines=31> */
.L_x_10546:
[----:B------:R-:W-:Y:S05]  /*bf80*/  BSYNC B0 ;  /* 0x0000000000007941 */ /* 0x000fea0003800000 */
.L_x_10545:
[----:B------:R-:W-:-:S06]  /*bf90*/  UISETP.GE.AND UP0, UPT, UR38, 0x2, UPT ;  /* 0x000000022600788c */ /* 0x000fcc000bf06270 */
[----:B------:R-:W-:-:S13]  /*bfa0*/  PLOP3.LUT P2, PT, PT, PT, UP0, 0x80, 0x0 ;  /* 0x000000000000781c */ /* 0x000fda0003f4f008 */
[----:B------:R-:W-:Y:S05]  /*bfb0*/  @!P2 BRA `(.L_x_10549) ;  /* 0x0000001000aca947 */ /* 0x000fea0003800000 */
[----:B------:R-:W-:Y:S02]  /*bfc0*/  ULOP3.LUT UR6, UR38, 0x1, URZ, 0xc0, !UPT ;  /* 0x0000000126067892 */ /* 0x000fe4000f8ec03f */
[----:B------:R-:W-:Y:S02]  /*bfd0*/  IMAD.U32 R9, RZ, RZ, UR38 ;  /* 0x00000026ff097e24 */ /* 0x000fe4000f8e00ff */
[----:B------:R-:W-:-:S03]  /*bfe0*/  UISETP.NE.U32.AND UP0, UPT, UR6, 0x1, UPT ;  /* 0x000000010600788c */ /* 0x000fc6000bf05070 */
[----:B------:R-:W-:-:S03]  /*bff0*/  IADD3 R9, R9, -0x2, RZ ;  /* 0xfffffffe09097810 */ /* 0x000fc60007ffe0ff */
[----:B------:R-:W-:Y:S02]  /*c000*/  PLOP3.LUT P2, PT, PT, PT, UP0, 0x80, 0x0 ;  /* 0x000000000000781c */ /* 0x000fe40003f4f008 */
[----:B-12---:R-:W-:-:S11]  /*c010*/  IMAD.MOV.U32 R8, RZ, RZ, R9 ;  /* 0x000000ffff087224 */ /* 0x006fd600078e0009 */
[----:B------:R-:W-:Y:S05]  /*c020*/  @!P2 BRA `(.L_x_10550) ;  /* 0x000000040080a947 */ /* 0x000fea0003800000 */
        /* <DEDUP_REMOVED lines=27> */
.L_x_10553:
[----:B-1----:R-:W1:Y:S01]  /*c1e0*/  S2R R2, SR_TID.X ;  /* 0x0000000000027919 */ /* 0x002e620000002100 */
[----:B------:R-:W-:Y:S02]  /*c1f0*/  SHF.L.U32 R3, R17, 0x1f, RZ ;  /* 0x0000001f11037819 */ /* 0x000fe400000006ff */
[----:B-1----:R-:W-:Y:S02]  /*c200*/  LOP3.LUT R5, R2, 0x7f, RZ, 0xc0, !PT ;  /* 0x0000007f02057812 */ /* 0x002fe400078ec0ff */
[----:B------:R-:W-:Y:S02]  /*c210*/  LEA R2, R16, UR37, 0x3 ;  /* 0x0000002510027c11 */ /* 0x000fe4000f8e18ff */
[----:B------:R-:W-:Y:S02]  /*c220*/  ISETP.NE.AND P2, PT, R5, RZ, PT ;  /* 0x000000ff0500720c */ /* 0x000fe40003f45270 */
[----:B------:R-:W1:Y:S02]  /*c230*/  SYNCS.PHASECHK.TRANS64.TRYWAIT P3, [R2+URZ+0x22840], R3 ;  /* 0x02284003020075a7 */ /* 0x000e64000806017f */
[----:B-1----:R-:W-:Y:S09]  /*c240*/  @!P3 BRA `(.L_x_10554) ;  /* 0x000000180094b947 */ /* 0x002ff20003800000 */
.L_x_10596:
[----:B------:R-:W-:Y:S05]  /*c250*/  @P2 BRA `(.L_x_10555) ;  /* 0x0000000000142947 */ /* 0x000fea0003800000 */
[----:B------:R-:W-:Y:S02]  /*c260*/  ISETP.NE.AND P3, PT, R19, RZ, PT ;  /* 0x000000ff1300720c */ /* 0x000fe40003f65270 */
[----:B------:R-:W-:-:S04]  /*c270*/  MOV R5, 0x3000 ;  /* 0x0000300000057802 */ /* 0x000fc80000000f00 */
[----:B------:R2:W-:Y:S07]  /*c280*/  SYNCS.ARRIVE.TRANS64 RZ, [R2+URZ+0x22830], R5 ;  /* 0x0228300502ff79a7 */ /* 0x0005ee000800003f */
[----:B------:R-:W-:Y:S05]  /*c290*/  @!P3 BRA `(.L_x_10555) ;  /* 0x000000000004b947 */ /* 0x000fea0003800000 */
[----:B------:R-:W-:Y:S01]  /*c2a0*/  BPT.TRAP 0x1 ;  /* 0x000000040000795c */ /* 0x000fe20000300000 */
.L_x_10555:
        /* <DEDUP_REMOVED lines=17> */
.L_x_10597:
[----:B------:R-:W-:Y:S05]  /*c3c0*/  @P2 BRA `(.L_x_10557) ;  /* 0x0000000000142947 */ /* 0x000fea0003800000 */
[----:B------:R-:W-:Y:S01]  /*c3d0*/  ISETP.NE.AND P2, PT, R19, RZ, PT ;  /* 0x000000ff1300720c */ /* 0x000fe20003f45270 */
[----:B-12---:R-:W-:-:S04]  /*c3e0*/  IMAD.MOV.U32 R3, RZ, RZ, 0xc000 ;  /* 0x0000c000ff037424 */ /* 0x006fc800078e00ff */
[----:B------:R3:W-:Y:S08]  /*c3f0*/  SYNCS.ARRIVE.TRANS64 RZ, [R2+URZ+0x22850], R3 ;  /* 0x0228500302ff79a7 */ /* 0x0007f0000800003f */
[----:B------:R-:W-:Y:S05]  /*c400*/  @!P2 BRA `(.L_x_10557) ;  /* 0x000000000004a947 */ /* 0x000fea0003800000 */
[----:B------:R-:W-:Y:S01]  /*c410*/  BPT.TRAP 0x1 ;  /* 0x000000040000795c */ /* 0x000fe20000300000 */
.L_x_10557:
        /* <DEDUP_REMOVED lines=30> */
.L_x_10552:
[----:B------:R-:W-:Y:S05]  /*c600*/  BSYNC B0 ;  /* 0x0000000000007941 */ /* 0x000fea0003800000 */
.L_x_10551:
[----:B------:R-:W-:-:S06]  /*c610*/  UIADD3 UR6, UR38, -0x3, URZ ;  /* 0xfffffffd26067890 */ /* 0x000fcc000fffe03f */
[----:B------:R-:W-:-:S07]  /*c620*/  MOV R8, UR6 ;  /* 0x0000000600087c02 */ /* 0x000fce0008000f00 */
.L_x_10550:
[----:B------:R-:W-:Y:S01]  /*c630*/  ISETP.NE.AND P2, PT, R9, RZ, PT ;  /* 0x000000ff0900720c */ /* 0x000fe20003f45270 */
[----:B------:R-:W-:-:S12]  /*c640*/  BSSY B0, `(.L_x_10549) ;  /* 0x00000c2000007945 */ /* 0x000fd80003800000 */
[----:B------:R-:W-:Y:S05]  /*c650*/  @!P2 BRA `(.L_x_10558) ;  /* 0x0000000c0000a947 */ /* 0x000fea0003800000 */
.L_x_10573:
        /* <DEDUP_REMOVED lines=28> */
.L_x_10561:
[----:B------:R-:W1:Y:S01]  /*c820*/  S2R R2, SR_TID.X ;  /* 0x0000000000027919 */ /* 0x000e620000002100 */
[----:B------:R-:W-:Y:S02]  /*c830*/  LEA R3, R9, UR37, 0x3 ;  /* 0x0000002509037c11 */ /* 0x000fe4000f8e18ff */
[----:B-1----:R-:W-:Y:S02]  /*c840*/  LOP3.LUT R5, R2, 0x7f, RZ, 0xc0, !PT ;  /* 0x0000007f02057812 */ /* 0x002fe400078ec0ff */
[----:B------:R-:W-:Y:S02]  /*c850*/  SHF.L.U32 R2, R17, 0x1f, RZ ;  /* 0x0000001f11027819 */ /* 0x000fe400000006ff */
[----:B------:R-:W-:Y:S02]  /*c860*/  ISETP.NE.AND P2, PT, R5, RZ, PT ;  /* 0x000000ff0500720c */ /* 0x000fe40003f45270 */
[----:B------:R-:W1:Y:S02]  /*c870*/  SYNCS.PHASECHK.TRANS64.TRYWAIT P3, [R3+URZ+0x22840], R2 ;  /* 0x02284002030075a7 */ /* 0x000e64000806017f */
[----:B-1----:R-:W-:Y:S09]  /*c880*/  @!P3 BRA `(.L_x_10562) ;  /* 0x00000014002cb947 */ /* 0x002ff20003800000 */
.L_x_10598:
[----:B------:R-:W-:Y:S05]  /*c890*/  @P2 BRA `(.L_x_10563) ;  /* 0x0000000000142947 */ /* 0x000fea0003800000 */
[----:B------:R-:W-:Y:S01]  /*c8a0*/  ISETP.NE.AND P3, PT, R19, RZ, PT ;  /* 0x000000ff1300720c */ /* 0x000fe20003f65270 */
[----:B------:R-:W-:-:S04]  /*c8b0*/  IMAD.MOV.U32 R12, RZ, RZ, 0x3000 ;  /* 0x00003000ff0c7424 */ /* 0x000fc800078e00ff */
[----:B------:R2:W-:Y:S08]  /*c8c0*/  SYNCS.ARRIVE.TRANS64 RZ, [R3+URZ+0x22830], R12 ;  /* 0x0228300c03ff79a7 */ /* 0x0005f0000800003f */
[----:B------:R-:W-:Y:S05]  /*c8d0*/  @!P3 BRA `(.L_x_10563) ;  /* 0x000000000004b947 */ /* 0x000fea0003800000 */
[----:B------:R-:W-:Y:S01]  /*c8e0*/  BPT.TRAP 0x1 ;  /* 0x000000040000795c */ /* 0x000fe20000300000 */
.L_x_10563:
        /* <DEDUP_REMOVED lines=17> */
.L_x_10599:
[----:B------:R-:W-:Y:S05]  /*ca00*/  @P2 BRA `(.L_x_10565) ;  /* 0x0000000000142947 */ /* 0x000fea0003800000 */
[----:B------:R-:W-:Y:S02]  /*ca10*/  ISETP.NE.AND P2, PT, R19, RZ, PT ;  /* 0x000000ff1300720c */ /* 0x000fe40003f45270 */
[----:B-1-3--:R-:W-:-:S04]  /*ca20*/  MOV R2, 0xc000 ;  /* 0x0000c00000027802 */ /* 0x00afc80000000f00 */
[----:B------:R4:W-:Y:S07]  /*ca30*/  SYNCS.ARRIVE.TRANS64 RZ, [R3+URZ+0x22850], R2 ;  /* 0x0228500203ff79a7 */ /* 0x0009ee000800003f */
[----:B------:R-:W-:Y:S05]  /*ca40*/  @!P2 BRA `(.L_x_10565) ;  /* 0x000000000004a947 */ /* 0x000fea0003800000 */
[----:B------:R-:W-:Y:S01]  /*ca50*/  BPT.TRAP 0x1 ;  /* 0x000000040000795c */ /* 0x000fe20000300000 */
.L_x_10565:
        /* <DEDUP_REMOVED lines=30> */
.L_x_10560:
[----:B------:R-:W-:Y:S05]  /*cc40*/  BSYNC B1 ;  /* 0x0000000000017941 */ /* 0x000fea0003800000 */
.L_x_10559:
        /* <DEDUP_REMOVED lines=18> */
[----:B------:R-:W-:Y:S02]  /*cd70*/  SHF.R.S32.HI R3, RZ, 0x1f, R11 ;  /* 0x0000001fff037819 */ /* 0x000fe4000001140b */
[----:B------:R-:W-:-:S05]  /*cd80*/  MOV R2, R11 ;  /* 0x0000000b00027202 */ /* 0x000fca0000000f00 */
[----:B------:R-:W-:-:S04]  /*cd90*/  IMAD.WIDE.U32 R2, R6, UR4, R2 ;  /* 0x0000000406027c25 */ /* 0x000fc8000f8e0002 */
[----:B------:R-:W-:Y:S01]  /*cda0*/  IMAD.IADD R3, R13, 0x1, R3 ;  /* 0x000000010d037824 */ /* 0x000fe200078e0203 */
[----:B---3--:R-:W-:-:S04]  /*cdb0*/  LEA R4, P2, R2, R4, 0x2 ;  /* 0x0000000402047211 */ /* 0x008fc800078410ff */
[----:B------:R-:W-:-:S05]  /*cdc0*/  LEA.HI.X R5, R2, R5, R3, 0x2, P2 ;  /* 0x0000000502057211 */ /* 0x000fca00010f1403 */
[----:B------:R1:W5:Y:S01]  /*cdd0*/  LDG.E R4, desc[UR46][R4.64] ;  /* 0x0000002e04047981 */ /* 0x000362000c1e1900 */
[----:B------:R-:W-:-:S05]  /*cde0*/  IADD3 R2, -R11, RZ, RZ ;  /* 0x000000ff0b027210 */ /* 0x000fca0007ffe1ff */
[----:B------:R-:W-:-:S07]  /*cdf0*/  IMAD R10, R9, R2, R10 ;  /* 0x00000002090a7224 */ /* 0x000fce00078e020a */
.L_x_10568:
[----:B------:R-:W1:Y:S01]  /*ce00*/  S2R R2, SR_TID.X ;  /* 0x0000000000027919 */ /* 0x000e620000002100 */
[----:B--2---:R-:W-:Y:S02]  /*ce10*/  SHF.L.U32 R3, R17, 0x1f, RZ ;  /* 0x0000001f11037819 */ /* 0x004fe400000006ff */
[----:B-1----:R-:W-:Y:S02]  /*ce20*/  LOP3.LUT R5, R2, 0x7f, RZ, 0xc0, !PT ;  /* 0x0000007f02057812 */ /* 0x002fe400078ec0ff */
[----:B------:R-:W-:Y:S02]  /*ce30*/  LEA R2, R16, UR37, 0x3 ;  /* 0x0000002510027c11 */ /* 0x000fe4000f8e18ff */
[----:B------:R-:W-:Y:S02]  /*ce40*/  ISETP.NE.AND P2, PT, R5, RZ, PT ;  /* 0x000000ff0500720c */ /* 0x000fe40003f45270 */
[----:B------:R-:W1:Y:S02]  /*ce50*/  SYNCS.PHASECHK.TRANS64.TRYWAIT P3, [R2+URZ+0x22840], R3 ;  /* 0x02284003020075a7 */ /* 0x000e64000806017f */
[----:B-1----:R-:W-:Y:S09]  /*ce60*/  @!P3 BRA `(.L_x_10569) ;  /* 0x0000000c00dcb947 */ /* 0x002ff20003800000 */
.L_x_10600:
[----:B------:R-:W-:Y:S05]  /*ce70*/  @P2 BRA `(.L_x_10570) ;  /* 0x0000000000142947 */ /* 0x000fea0003800000 */
[----:B------:R-:W-:Y:S01]  /*ce80*/  ISETP.NE.AND P3, PT, R19, RZ, PT ;  /* 0x000000ff1300720c */ /* 0x000fe20003f65270 */
[----:B------:R-:W-:-:S04]  /*ce90*/  IMAD.MOV.U32 R5, RZ, RZ, 0x3000 ;  /* 0x00003000ff057424 */ /* 0x000fc800078e00ff */
[----:B------:R2:W-:Y:S08]  /*cea0*/  SYNCS.ARRIVE.TRANS64 RZ, [R2+URZ+0x22830], R5 ;  /* 0x0228300502ff79a7 */ /* 0x0005f0000800003f */
[----:B------:R-:W-:Y:S05]  /*ceb0*/  @!P3 BRA `(.L_x_10570) ;  /* 0x000000000004b947 */ /* 0x000fea0003800000 */
[----:B------:R-:W-:Y:S01]  /*cec0*/  BPT.TRAP 0x1 ;  /* 0x000000040000795c */ /* 0x000fe20000300000 */
.L_x_10570:
        /* <DEDUP_REMOVED lines=17> */
.L_x_10601:
[----:B------:R-:W-:Y:S05]  /*cfe0*/  @P2 BRA `(.L_x_10572) ;  /* 0x0000000000142947 */ /* 0x000fea0003800000 */
[----:B------:R-:W-:Y:S02]  /*cff0*/  ISETP.NE.AND P2, PT, R19, RZ, PT ;  /* 0x000000ff1300720c */ /* 0x000fe40003f45270 */
[----:B-1-3--:R-:W-:-:S04]  /*d000*/  MOV R3, 0xc000 ;  /* 0x0000c00000037802 */ /* 0x00afc80000000f00 */
[----:B------:R4:W-:Y:S07]  /*d010*/  SYNCS.ARRIVE.TRANS64 RZ, [R2+URZ+0x22850], R3 ;  /* 0x0228500302ff79a7 */ /* 0x0009ee000800003f */
[----:B------:R-:W-:Y:S05]  /*d020*/  @!P2 BRA `(.L_x_10572) ;  /* 0x000000000004a947 */ /* 0x000fea0003800000 */
[----:B------:R-:W-:Y:S01]  /*d030*/  BPT.TRAP 0x1 ;  /* 0x000000040000795c */ /* 0x000fe20000300000 */
.L_x_10572:
        /* <DEDUP_REMOVED lines=30> */
.L_x_10567:
[----:B------:R-:W-:Y:S05]  /*d220*/  BSYNC B1 ;  /* 0x0000000000017941 */ /* 0x000fea0003800000 */
.L_x_10566:
[C---:B------:R-:W-:Y:S01]  /*d230*/  ISETP.GT.AND P2, PT, R8.reuse, 0x1, PT ;  /* 0x000000010800780c */ /* 0x040fe20003f44270 */
[----:B------:R-:W-:-:S12]  /*d240*/  VIADD R8, R8, 0xfffffffe ;  /* 0xfffffffe08087836 */ /* 0x000fd80000000000 */
[----:B------:R-:W-:Y:S05]  /*d250*/  @P2 BRA `(.L_x_10573) ;  /* 0xfffffff400002947 */ /* 0x000fea000383ffff */
.L_x_10558:
[----:B------:R-:W-:Y:S05]  /*d260*/  BSYNC B0 ;  /* 0x0000000000007941 */ /* 0x000fea0003800000 */
.L_x_10549:
        /* <DEDUP_REMOVED lines=18> */
.L_x_10575:
[----:B------:R-:W-:Y:S05]  /*d390*/  BSYNC B0 ;  /* 0x0000000000007941 */ /* 0x000fea0003800000 */
.L_x_10574:
[----:B------:R-:W-:Y:S01]  /*d3a0*/  SEL R16, R16, RZ, P0 ;  /* 0x000000ff10107207 */ /* 0x000fe20000000000 */
[----:B------:R-:W-:-:S07]  /*d3b0*/  IMAD.MOV.U32 R13, RZ, RZ, R18 ;  /* 0x000000ffff0d7224 */ /* 0x000fce00078e0012 */
.L_x_10534:
[----:B------:R-:W-:Y:S05]  /*d3c0*/  BSYNC B6 ;  /* 0x0000000000067941 */ /* 0x000fea0003800000 */
.L_x_10532:
[----:B------:R-:W-:-:S03]  /*d3d0*/  UMOV UR6, 0xffffffff ;  /* 0xffffffff00067882 */ /* 0x000fc60000000000 */
[----:B------:R-:W-:Y:S05]  /*d3e0*/  BRA.DIV UR6, `(.L_x_10576) ;  /* 0x0000000a06a47947 */ /* 0x000fea000b800000 */
[----:B------:R1:W1:Y:S02]  /*d3f0*/  SHFL.IDX PT, R14, R13, RZ, 0x1f ;  /* 0x00001fff0d0e7589 */ /* 0x00026400000e0000 */
.L_x_10604:
        /* <DEDUP_REMOVED lines=12> */
.L_x_10529:
        /* <DEDUP_REMOVED lines=11> */
.L_x_10605:
        /* <DEDUP_REMOVED lines=14> */
.L_x_10581:
        /* <DEDUP_REMOVED lines=12> */
.L_x_10606:
[----:B------:R-:W2:Y:S02]  /*d710*/  SYNCS.PHASECHK.TRANS64.TRYWAIT P0, [R3+URZ], R0 ;  /* 0x00000000030075a7 */ /* 0x000ea4000800017f */
[----:B--2---:R-:W-:Y:S05]  /*d720*/  @!P0 BRA `(.L_x_10583) ;  /* 0x0000000800208947 */ /* 0x004fea0003800000 */
.L_x_10607:
[----:B------:R-:W-:Y:S05]  /*d730*/  @!P2 BRA `(.L_x_10584) ;  /* 0x000000000004a947 */ /* 0x000fea0003800000 */
[----:B------:R-:W-:Y:S01]  /*d740*/  BPT.TRAP 0x1 ;  /* 0x000000040000795c */ /* 0x000fe20000300000 */
.L_x_10584:
[----:B--2---:R-:W-:-:S05]  /*d750*/  VIADD R3, R7, 0x22860 ;  /* 0x0002286007037836 */ /* 0x004fca0000000000 */
[----:B-1----:R-:W-:-:S04]  /*d760*/  LEA R5, R16, R3, 0x3 ;  /* 0x0000000310057211 */ /* 0x002fc800078e18ff */
[----:B------:R-:W1:Y:S02]  /*d770*/  SYNCS.PHASECHK.TRANS64.TRYWAIT P0, [R5+URZ], R4 ;  /* 0x00000004050075a7 */ /* 0x000e64000800017f */
[----:B-1----:R-:W-:Y:S05]  /*d780*/  @!P0 BRA `(.L_x_10585) ;  /* 0x00000008001c8947 */ /* 0x002fea0003800000 */
.L_x_10608:
[----:B------:R-:W-:-:S07]  /*d790*/  IMAD R3, R2, 0x8, R3 ;  /* 0x0000000802037824 */ /* 0x000fce00078e0203 */
.L_x_10586:
[----:B--2---:R2:W3:Y:S02]  /*d7a0*/  SYNCS.PHASECHK.TRANS64.TRYWAIT P0, [R3+URZ], R0 ;  /* 0x00000000030075a7 */ /* 0x0044e4000800017f */
[----:B---3--:R-:W-:Y:S05]  /*d7b0*/  @!P0 NANOSLEEP.SYNCS 0x989680 ;  /* 0x009896800000895d */ /* 0x008fea0003900000 */
[----:B------:R-:W3:Y:S02]  /*d7c0*/  @!P0 SYNCS.PHASECHK.TRANS64 P0, [R3+URZ], R0 ;  /* 0x00000000030085a7 */ /* 0x000ee4000800007f */
[----:B---3--:R-:W-:Y:S05]  /*d7d0*/  @!P0 BRA `(.L_x_10586) ;  /* 0xfffffffc00f08947 */ /* 0x008fea000383ffff */
.L_x_10580:
[----:B------:R-:W-:Y:S05]  /*d7e0*/  BSYNC B0 ;  /* 0x0000000000007941 */ /* 0x000fea0003800000 */
.L_x_10579:
[----:B------:R-:W-:Y:S05]  /*d7f0*/  EXIT ;  /* 0x000000000000794d */ /* 0x000fea0003800000 */
.L_x_10486:
[----:B-1----:R-:W-:-:S04]  /*d800*/  MOV R3, UR49 ;  /* 0x0000003100037c02 */ /* 0x002fc80008000f00 */
[----:B------:R1:W2:Y:S03]  /*d810*/  SYNCS.PHASECHK.TRANS64.TRYWAIT P0, [R3+URZ+0x22800], R0 ;  /* 0x02280000030075a7 */ /* 0x0002a6000800017f */
[----:B--2---:R-:W-:Y:S05]  /*d820*/  @!P0 NANOSLEEP.SYNCS 0x989680 ;  /* 0x009896800000895d */ /* 0x004fea0003900000 */
[----:B------:R-:W2:Y:S02]  /*d830*/  @!P0 SYNCS.PHASECHK.TRANS64 P0, [R3+URZ+0x22800], R0 ;  /* 0x02280000030085a7 */ /* 0x000ea4000800007f */
[----:B--2---:R-:W-:Y:S05]  /*d840*/  @!P0 BRA `(.L_x_10486) ;  /* 0xfffffffc00ec8947 */ /* 0x004fea000383ffff */
[----:B------:R-:W-:Y:S05]  /*d850*/  BRA `(.L_x_10587) ;  /* 0xffffff3c00fc7947 */ /* 0x000fea000383ffff */
.L_x_10490:
[----:B--2---:R-:W-:-:S04]  /*d860*/  IMAD.U32 R0, RZ, RZ, UR21 ;  /* 0x00000015ff007e24 */ /* 0x004fc8000f8e00ff */
[----:B------:R2:W3:Y:S03]  /*d870*/  SYNCS.PHASECHK.TRANS64.TRYWAIT P1, [R0+URZ+0x22830], R7 ;  /* 0x02283007000075a7 */ /* 0x0004e6000802017f */
[----:B---3--:R-:W-:Y:S05]  /*d880*/  @!P1 NANOSLEEP.SYNCS 0x989680 ;  /* 0x009896800000995d */ /* 0x008fea0003900000 */
[----:B------:R-:W3:Y:S02]  /*d890*/  @!P1 SYNCS.PHASECHK.TRANS64 P1, [R0+URZ+0x22830], R7 ;  /* 0x02283007000095a7 */ /* 0x000ee4000802007f */
[----:B---3--:R-:W-:Y:S05]  /*d8a0*/  @!P1 BRA `(.L_x_10490) ;  /* 0xfffffffc00ec9947 */ /* 0x008fea000383ffff */
[----:B------:R-:W-:Y:S05]  /*d8b0*/  BRA `(.L_x_10489) ;  /* 0xffffff4000207947 */ /* 0x000fea000383ffff */
.L_x_10494:
[----:B--2---:R2:W3:Y:S02]  /*d8c0*/  SYNCS.PHASECHK.TRANS64.TRYWAIT P2, [R8+URZ+0x22850], R7 ;  /* 0x02285007080075a7 */ /* 0x0044e4000804017f */
[----:B---3--:R-:W-:Y:S05]  /*d8d0*/  @!P2 NANOSLEEP.SYNCS 0x989680 ;  /* 0x009896800000a95d */ /* 0x008fea0003900000 */
[----:B------:R-:W3:Y:S02]  /*d8e0*/  @!P2 SYNCS.PHASECHK.TRANS64 P2, [R8+URZ+0x22850], R7 ;  /* 0x022850070800a5a7 */ /* 0x000ee4000804007f */
[----:B---3--:R-:W-:Y:S05]  /*d8f0*/  @!P2 BRA `(.L_x_10494) ;  /* 0xfffffffc00f0a947 */ /* 0x008fea000383ffff */
[----:B------:R-:W-:Y:S05]  /*d900*/  BRA `(.L_x_10493) ;  /* 0xffffff5c008c7947 */ /* 0x000fea000383ffff */
.L_x_10499:
[----:B--2---:R-:W-:-:S04]  /*d910*/  MOV R5, UR30 ;  /* 0x0000001e00057c02 */ /* 0x004fc80008000f00 */
[----:B------:R2:W3:Y:S03]  /*d920*/  SYNCS.PHASECHK.TRANS64.TRYWAIT P2, [R5+URZ+0x22830], R6 ;  /* 0x02283006050075a7 */ /* 0x0004e6000804017f */
[----:B---3--:R-:W-:Y:S05]  /*d930*/  @!P2 NANOSLEEP.SYNCS 0x989680 ;  /* 0x009896800000a95d */ /* 0x008fea0003900000 */
[----:B------:R-:W3:Y:S02]  /*d940*/  @!P2 SYNCS.PHASECHK.TRANS64 P2, [R5+URZ+0x22830], R6 ;  /* 0x022830060500a5a7 */ /* 0x000ee4000804007f */
[----:B---3--:R-:W-:Y:S05]  /*d950*/  @!P2 BRA `(.L_x_10499) ;  /* 0xfffffffc00eca947 */ /* 0x008fea000383ffff */
[----:B------:R-:W-:Y:S05]  /*d960*/  BRA `(.L_x_10498) ;  /* 0xffffff6000a87947 */ /* 0x000fea000383ffff */
.L_x_10503:
[----:B--2---:R2:W3:Y:S02]  /*d970*/  SYNCS.PHASECHK.TRANS64.TRYWAIT P2, [R185+URZ+0x22850], R6 ;  /* 0x02285006b90075a7 */ /* 0x0044e4000804017f */
[----:B---3--:R-:W-:Y:S05]  /*d980*/  @!P2 NANOSLEEP.SYNCS 0x989680 ;  /* 0x009896800000a95d */ /* 0x008fea0003900000 */
[----:B------:R-:W3:Y:S02]  /*d990*/  @!P2 SYNCS.PHASECHK.TRANS64 P2, [R185+URZ+0x22850], R6 ;  /* 0x02285006b900a5a7 */ /* 0x000ee4000804007f */
[----:B---3--:R-:W-:Y:S05]  /*d9a0*/  @!P2 BRA `(.L_x_10503) ;  /* 0xfffffffc00f0a947 */ /* 0x008fea000383ffff */
[----:B------:R-:W-:Y:S05]  /*d9b0*/  BRA `(.L_x_10502) ;  /* 0xffffff8800007947 */ /* 0x000fea000383ffff */
.L_x_10509:
[----:B--2---:R-:W-:-:S04]  /*d9c0*/  IMAD.U32 R5, RZ, RZ, UR23 ;  /* 0x00000017ff057e24 */ /* 0x004fc8000f8e00ff */
[----:B------:R2:W3:Y:S03]  /*d9d0*/  SYNCS.PHASECHK.TRANS64.TRYWAIT P2, [R5+URZ+0x22830], R6 ;  /* 0x02283006050075a7 */ /* 0x0004e6000804017f */
[----:B---3--:R-:W-:Y:S05]  /*d9e0*/  @!P2 NANOSLEEP.SYNCS 0x989680 ;  /* 0x009896800000a95d */ /* 0x008fea0003900000 */
[----:B------:R-:W3:Y:S02]  /*d9f0*/  @!P2 SYNCS.PHASECHK.TRANS64 P2, [R5+URZ+0x22830], R6 ;  /* 0x022830060500a5a7 */ /* 0x000ee4000804007f */
[----:B---3--:R-:W-:Y:S05]  /*da00*/  @!P2 BRA `(.L_x_10509) ;  /* 0xfffffffc00eca947 */ /* 0x008fea000383ffff */
[----:B------:R-:W-:Y:S05]  /*da10*/  BRA `(.L_x_10508) ;  /* 0xffffff8800fc7947 */ /* 0x000fea000383ffff */
.L_x_10513:
[----:B--2---:R2:W3:Y:S02]  /*da20*/  SYNCS.PHASECHK.TRANS64.TRYWAIT P2, [R199+URZ+0x22850], R6 ;  /* 0x02285006c70075a7 */ /* 0x0044e4000804017f */
[----:B---3--:R-:W-:Y:S05]  /*da30*/  @!P2 NANOSLEEP.SYNCS 0x989680 ;  /* 0x009896800000a95d */ /* 0x008fea0003900000 */
[----:B------:R-:W3:Y:S02]  /*da40*/  @!P2 SYNCS.PHASECHK.TRANS64 P2, [R199+URZ+0x22850], R6 ;  /* 0x02285006c700a5a7 */ /* 0x000ee4000804007f */
[----:B---3--:R-:W-:Y:S05]  /*da50*/  @!P2 BRA `(.L_x_10513) ;  /* 0xfffffffc00f0a947 */ /* 0x008fea000383ffff */
[----:B------:R-:W-:Y:S05]  /*da60*/  BRA `(.L_x_10512) ;  /* 0xffffffa800907947 */ /* 0x000fea000383ffff */
.L_x_10538:
        /* <DEDUP_REMOVED lines=10> */
.L_x_10588:
[----:B------:R-:W-:Y:S05]  /*db10*/  BRA `(.L_x_10589) ;  /* 0xffffffdc00247947 */ /* 0x000fea000383ffff */
.L_x_10539:
[----:B------:R-:W-:Y:S01]  /*db20*/  BSSY B0, `(.L_x_10590) ;  /* 0x0000006000007945 */ /* 0x000fe20003800000 */
[----:B------:R-:W-:-:S07]  /*db30*/  MOV R15, 0xffffffff ;  /* 0xffffffff000f7802 */ /* 0x000fce0000000f00 */
[----:B------:R-:W-:Y:S05]  /*db40*/  WARPSYNC.COLLECTIVE R15, `(.L_x_10591) ;  /* 0x000000000f0c7348 */ /* 0x000fea0003c00000 */
[----:B------:R-:W-:Y:S02]  /*db50*/  ELECT P6, UR62, PT ;  /* 0x00000000003e782f */ /* 0x000fe400038c0000 */
[----:B------:R-:W-:Y:S01]  /*db60*/  MOV R14, UR62 ;  /* 0x0000003e000e7c02 */ /* 0x000fe20008000f00 */
[----:B------:R-:W-:Y:S10]  /*db70*/  ENDCOLLECTIVE ;  /* 0x000000000000791b */ /* 0x000ff40003800000 */
.L_x_10591:
[----:B------:R-:W-:Y:S05]  /*db80*/  BSYNC B0 ;  /* 0x0000000000007941 */ /* 0x000fea0003800000 */
.L_x_10590:
[----:B------:R-:W-:Y:S05]  /*db90*/  BRA `(.L_x_10592) ;  /* 0xffffffdc00147947 */ /* 0x000fea000383ffff */
.L_x_10542:
[----:B-1----:R1:W2:Y:S02]  /*dba0*/  SYNCS.PHASECHK.TRANS64.TRYWAIT P2, [R8+URZ+0x22840], R5 ;  /* 0x02284005080075a7 */ /* 0x0022a4000804017f */
[----:B--2---:R-:W-:Y:S05]  /*dbb0*/  @!P2 NANOSLEEP.SYNCS 0x989680 ;  /* 0x009896800000a95d */ /* 0x004fea0003900000 */
[----:B------:R-:W2:Y:S02]  /*dbc0*/  @!P2 SYNCS.PHASECHK.TRANS64 P2, [R8+URZ+0x22840], R5 ;  /* 0x022840050800a5a7 */ /* 0x000ea4000804007f */
[----:B--2---:R-:W-:Y:S05]  /*dbd0*/  @!P2 BRA `(.L_x_10542) ;  /* 0xfffffffc00f0a947 */ /* 0x004fea000383ffff */
[----:B------:R-:W-:Y:S05]  /*dbe0*/  BRA `(.L_x_10593) ;  /* 0xffffffdc00707947 */ /* 0x000fea000383ffff */
.L_x_10544:
[----:B-1----:R-:W-:-:S04]  /*dbf0*/  IMAD.U32 R8, RZ, RZ, UR37 ;  /* 0x00000025ff087e24 */ /* 0x002fc8000f8e00ff */
[----:B------:R1:W2:Y:S03]  /*dc00*/  SYNCS.PHASECHK.TRANS64.TRYWAIT P2, [R8+URZ+0x22820], R5 ;  /* 0x02282005080075a7 */ /* 0x0002a6000804017f */
[----:B--2---:R-:W-:Y:S05]  /*dc10*/  @!P2 NANOSLEEP.SYNCS 0x989680 ;  /* 0x009896800000a95d */ /* 0x004fea0003900000 */
[----:B------:R-:W2:Y:S02]  /*dc20*/  @!P2 SYNCS.PHASECHK.TRANS64 P2, [R8+URZ+0x22820], R5 ;  /* 0x022820050800a5a7 */ /* 0x000ea4000804007f */
[----:B--2---:R-:W-:Y:S05]  /*dc30*/  @!P2 BRA `(.L_x_10544) ;  /* 0xfffffffc00eca947 */ /* 0x004fea000383ffff */
[----:B------:R-:W-:Y:S05]  /*dc40*/  BRA `(.L_x_10594) ;  /* 0xffffffe000107947 */ /* 0x000fea000383ffff */
.L_x_10547:
[----:B-1----:R1:W2:Y:S02]  /*dc50*/  SYNCS.PHASECHK.TRANS64.TRYWAIT P2, [R8+URZ+0x22860], R5 ;  /* 0x02286005080075a7 */ /* 0x0022a4000804017f */
[----:B--2---:R-:W-:Y:S05]  /*dc60*/  @!P2 NANOSLEEP.SYNCS 0x989680 ;  /* 0x009896800000a95d */ /* 0x004fea0003900000 */
[----:B------:R-:W2:Y:S02]  /*dc70*/  @!P2 SYNCS.PHASECHK.TRANS64 P2, [R8+URZ+0x22860], R5 ;  /* 0x022860050800a5a7 */ /* 0x000ea4000804007f */
[----:B--2---:R-:W-:Y:S05]  /*dc80*/  @!P2 BRA `(.L_x_10547) ;  /* 0xfffffffc00f0a947 */ /* 0x004fea000383ffff */
[----:B------:R-:W-:Y:S05]  /*dc90*/  BRA `(.L_x_10595) ;  /* 0xffffffe000247947 */ /* 0x000fea000383ffff */
.L_x_10554:
[----:B-1----:R1:W2:Y:S02]  /*dca0*/  SYNCS.PHASECHK.TRANS64.TRYWAIT P3, [R2+URZ+0x22840], R3 ;  /* 0x02284003020075a7 */ /* 0x0022a4000806017f */
[----:B--2---:R-:W-:Y:S05]  /*dcb0*/  @!P3 NANOSLEEP.SYNCS 0x989680 ;  /* 0x009896800000b95d */ /* 0x004fea0003900000 */
[----:B------:R-:W2:Y:S02]  /*dcc0*/  @!P3 SYNCS.PHASECHK.TRANS64 P3, [R2+URZ+0x22840], R3 ;  /* 0x022840030200b5a7 */ /* 0x000ea4000806007f */
[----:B--2---:R-:W-:Y:S05]  /*dcd0*/  @!P3 BRA `(.L_x_10554) ;  /* 0xfffffffc00f0b947 */ /* 0x004fea000383ffff */
[----:B------:R-:W-:Y:S05]  /*dce0*/  BRA `(.L_x_10596) ;  /* 0xffffffe400587947 */ /* 0x000fea000383ffff */
.L_x_10556:
[----:B--2---:R2:W3:Y:S02]  /*dcf0*/  SYNCS.PHASECHK.TRANS64.TRYWAIT P3, [R2+URZ+0x22860], R3 ;  /* 0x02286003020075a7 */ /* 0x0044e4000806017f */
[----:B---3--:R-:W-:Y:S05]  /*dd00*/  @!P3 NANOSLEEP.SYNCS 0x989680 ;  /* 0x009896800000b95d */ /* 0x008fea0003900000 */
[----:B------:R-:W3:Y:S02]  /*dd10*/  @!P3 SYNCS.PHASECHK.TRANS64 P3, [R2+URZ+0x22860], R3 ;  /* 0x022860030200b5a7 */ /* 0x000ee4000806007f */
[----:B---3--:R-:W-:Y:S05]  /*dd20*/  @!P3 BRA `(.L_x_10556) ;  /* 0xfffffffc00f0b947 */ /* 0x008fea000383ffff */
[----:B------:R-:W-:Y:S05]  /*dd30*/  BRA `(.L_x_10597) ;  /* 0xffffffe400a07947 */ /* 0x000fea000383ffff */
.L_x_10562:
[----:B-1----:R1:W2:Y:S02]  /*dd40*/  SYNCS.PHASECHK.TRANS64.TRYWAIT P3, [R3+URZ+0x22840], R2 ;  /* 0x02284002030075a7 */ /* 0x0022a4000806017f */
[----:B--2---:R-:W-:Y:S05]  /*dd50*/  @!P3 NANOSLEEP.SYNCS 0x989680 ;  /* 0x009896800000b95d */ /* 0x004fea0003900000 */
[----:B------:R-:W2:Y:S02]  /*dd60*/  @!P3 SYNCS.PHASECHK.TRANS64 P3, [R3+URZ+0x22840], R2 ;  /* 0x022840020300b5a7 */ /* 0x000ea4000806007f */
[----:B--2---:R-:W-:Y:S05]  /*dd70*/  @!P3 BRA `(.L_x_10562) ;  /* 0xfffffffc00f0b947 */ /* 0x004fea000383ffff */
[----:B------:R-:W-:Y:S05]  /*dd80*/  BRA `(.L_x_10598) ;  /* 0xffffffe800c07947 */ /* 0x000fea000383ffff */
.L_x_10564:
[----:B---3--:R3:W4:Y:S02]  /*dd90*/  SYNCS.PHASECHK.TRANS64.TRYWAIT P3, [R3+URZ+0x22860], R2 ;  /* 0x02286002030075a7 */ /* 0x008724000806017f */
[----:B----4-:R-:W-:Y:S05]  /*dda0*/  @!P3 NANOSLEEP.SYNCS 0x989680 ;  /* 0x009896800000b95d */ /* 0x010fea0003900000 */
[----:B------:R-:W4:Y:S02]  /*ddb0*/  @!P3 SYNCS.PHASECHK.TRANS64 P3, [R3+URZ+0x22860], R2 ;  /* 0x022860020300b5a7 */ /* 0x000f24000806007f */
[----:B----4-:R-:W-:Y:S05]  /*ddc0*/  @!P3 BRA `(.L_x_10564) ;  /* 0xfffffffc00f0b947 */ /* 0x010fea000383ffff */
[----:B------:R-:W-:Y:S05]  /*ddd0*/  BRA `(.L_x_10599) ;  /* 0xffffffec00087947 */ /* 0x000fea000383ffff */
.L_x_10569:
[----:B-1----:R1:W2:Y:S02]  /*dde0*/  SYNCS.PHASECHK.TRANS64.TRYWAIT P3, [R2+URZ+0x22840], R3 ;  /* 0x02284003020075a7 */ /* 0x0022a4000806017f */
[----:B--2---:R-:W-:Y:S05]  /*ddf0*/  @!P3 NANOSLEEP.SYNCS 0x989680 ;  /* 0x009896800000b95d */ /* 0x004fea0003900000 */
[----:B------:R-:W2:Y:S02]  /*de00*/  @!P3 SYNCS.PHASECHK.TRANS64 P3, [R2+URZ+0x22840], R3 ;  /* 0x022840030200b5a7 */ /* 0x000ea4000806007f */
[----:B--2---:R-:W-:Y:S05]  /*de10*/  @!P3 BRA `(.L_x_10569) ;  /* 0xfffffffc00f0b947 */ /* 0x004fea000383ffff */
[----:B------:R-:W-:Y:S05]  /*de20*/  BRA `(.L_x_10600) ;  /* 0xfffffff000107947 */ /* 0x000fea000383ffff */
.L_x_10571:
[----:B---3--:R3:W4:Y:S02]  /*de30*/  SYNCS.PHASECHK.TRANS64.TRYWAIT P3, [R2+URZ+0x22860], R3 ;  /* 0x02286003020075a7 */ /* 0x008724000806017f */
[----:B----4-:R-:W-:Y:S05]  /*de40*/  @!P3 NANOSLEEP.SYNCS 0x989680 ;  /* 0x009896800000b95d */ /* 0x010fea0003900000 */
[----:B------:R-:W4:Y:S02]  /*de50*/  @!P3 SYNCS.PHASECHK.TRANS64 P3, [R2+URZ+0x22860], R3 ;  /* 0x022860030200b5a7 */ /* 0x000f24000806007f */
[----:B----4-:R-:W-:Y:S05]  /*de60*/  @!P3 BRA `(.L_x_10571) ;  /* 0xfffffffc00f0b947 */ /* 0x010fea000383ffff */
[----:B------:R-:W-:Y:S05]  /*de70*/  BRA `(.L_x_10601) ;  /* 0xfffffff000587947 */ /* 0x000fea000383ffff */
.L_x_10576:
[----:B------:R-:W-:Y:S01]  /*de80*/  BSSY B0, `(.L_x_10602) ;  /* 0x0000007000007945 */ /* 0x000fe20003800000 */
[----:B--2---:R-:W-:Y:S01]  /*de90*/  MOV R12, RZ ;  /* 0x000000ff000c7202 */ /* 0x004fe20000000f00 */
[----:B------:R-:W-:Y:S01]  /*dea0*/  IMAD.MOV.U32 R11, RZ, RZ, 0x1f ;  /* 0x0000001fff0b7424 */ /* 0x000fe200078e00ff */
[----:B------:R-:W-:-:S07]  /*deb0*/  MOV R15, 0xffffffff ;  /* 0xffffffff000f7802 */ /* 0x000fce0000000f00 */
[----:B-1-34-:R-:W-:Y:S05]  /*dec0*/  WARPSYNC.COLLECTIVE R15, `(.L_x_10603) ;  /* 0x000000000f087348 */ /* 0x01afea0003c00000 */
[----:B------:R2:W1:Y:S02]  /*ded0*/  SHFL.IDX P6, R14, R13, R12, R11 ;  /* 0x0000000c0d0e7389 */ /* 0x00046400000c000b */
[----:B-1234-:R-:W-:Y:S01]  /*dee0*/  ENDCOLLECTIVE ;  /* 0x000000000000791b */ /* 0x01efe20003800000 */
.L_x_10603:
[----:B------:R-:W-:Y:S05]  /*def0*/  BSYNC B0 ;  /* 0x0000000000007941 */ /* 0x000fea0003800000 */
.L_x_10602:
[----:B------:R-:W-:Y:S05]  /*df00*/  BRA `(.L_x_10604) ;  /* 0xfffffff4003c7947 */ /* 0x000fea000383ffff */
.L_x_10578:
[----:B-1----:R1:W2:Y:S02]  /*df10*/  SYNCS.PHASECHK.TRANS64.TRYWAIT P0, [R7+URZ+0x22820], R0 ;  /* 0x02282000070075a7 */ /* 0x0022a4000800017f */
[----:B--2---:R-:W-:Y:S05]  /*df20*/  @!P0 NANOSLEEP.SYNCS 0x989680 ;  /* 0x009896800000895d */ /* 0x004fea0003900000 */
[----:B------:R-:W2:Y:S02]  /*df30*/  @!P0 SYNCS.PHASECHK.TRANS64 P0, [R7+URZ+0x22820], R0 ;  /* 0x02282000070085a7 */ /* 0x000ea4000800007f */
[----:B--2---:R-:W-:Y:S05]  /*df40*/  @!P0 BRA `(.L_x_10578) ;  /* 0xfffffffc00f08947 */ /* 0x004fea000383ffff */
[----:B------:R-:W-:Y:S05]  /*df50*/  BRA `(.L_x_10605) ;  /* 0xfffffff400847947 */ /* 0x000fea000383ffff */
.L_x_10582:
[----:B-1----:R1:W2:Y:S02]  /*df60*/  SYNCS.PHASECHK.TRANS64.TRYWAIT P0, [R5+URZ], R4 ;  /* 0x00000004050075a7 */ /* 0x0022a4000800017f */
[----:B--2---:R-:W-:Y:S05]  /*df70*/  @!P0 NANOSLEEP.SYNCS 0x989680 ;  /* 0x009896800000895d */ /* 0x004fea0003900000 */
[----:B------:R-:W2:Y:S02]  /*df80*/  @!P0 SYNCS.PHASECHK.TRANS64 P0, [R5+URZ], R4 ;  /* 0x00000004050085a7 */ /* 0x000ea4000800007f */
[----:B--2---:R-:W-:Y:S05]  /*df90*/  @!P0 BRA `(.L_x_10582) ;  /* 0xfffffffc00f08947 */ /* 0x004fea000383ffff */
[----:B------:R-:W-:Y:S05]  /*dfa0*/  BRA `(.L_x_10606) ;  /* 0xfffffff400d87947 */ /* 0x000fea000383ffff */
.L_x_10583:
[----:B--2---:R2:W3:Y:S02]  /*dfb0*/  SYNCS.PHASECHK.TRANS64.TRYWAIT P0, [R3+URZ], R0 ;  /* 0x00000000030075a7 */ /* 0x0044e4000800017f */
[----:B---3--:R-:W-:Y:S05]  /*dfc0*/  @!P0 NANOSLEEP.SYNCS 0x989680 ;  /* 0x009896800000895d */ /* 0x008fea0003900000 */
[----:B------:R-:W3:Y:S02]  /*dfd0*/  @!P0 SYNCS.PHASECHK.TRANS64 P0, [R3+URZ], R0 ;  /* 0x00000000030085a7 */ /* 0x000ee4000800007f */
[----:B---3--:R-:W-:Y:S05]  /*dfe0*/  @!P0 BRA `(.L_x_10583) ;  /* 0xfffffffc00f08947 */ /* 0x008fea000383ffff */
[----:B------:R-:W-:Y:S05]  /*dff0*/  BRA `(.L_x_10607) ;  /* 0xfffffff400cc7947 */ /* 0x000fea000383ffff */
.L_x_10585:
[----:B-1----:R1:W2:Y:S02]  /*e000*/  SYNCS.PHASECHK.TRANS64.TRYWAIT P0, [R5+URZ], R4 ;  /* 0x00000004050075a7 */ /* 0x0022a4000800017f */
[----:B--2---:R-:W-:Y:S05]  /*e010*/  @!P0 NANOSLEEP.SYNCS 0x989680 ;  /* 0x009896800000895d */ /* 0x004fea0003900000 */
[----:B------:R-:W2:Y:S02]  /*e020*/  @!P0 SYNCS.PHASECHK.TRANS64 P0, [R5+URZ], R4 ;  /* 0x00000004050085a7 */ /* 0x000ea4000800007f */
[----:B--2---:R-:W-:Y:S05]  /*e030*/  @!P0 BRA `(.L_x_10585) ;  /* 0xfffffffc00f08947 */ /* 0x004fea000383ffff */
[----:B------:R-:W-:Y:S05]  /*e040*/  BRA `(.L_x_10608) ;  /* 0xfffffff400d07947 */ /* 0x000fea000383ffff */
.L_x_10609:
        /* <DEDUP_REMOVED lines=11> */
.L_x_11974:


//--------------------- .text._ZN7cutlass13device_kernelIN5flash11enable_sm90INS1_16FlashAttnFwdSm90INS1_25CollectiveMainloopFwdSm90ILi2EN4cute5tupleIJNS5_1CILi1EEES8_S8_EEENS6_IJNS7_ILi128EEENS7_ILi96EEENS7_ILi64EEEEEELi256ENS_6half_tEfNS_4arch4Sm90ELb1ELb0ELb1ELb0ELb0ELb0ELb1ELb1ELb0ELb0ELb0ELb0EEENS1_21CollectiveEpilogueFwdINS6_IJSA_NS7_ILi256EEESB_EEES9_SE_SG_Li256ELb0ELb0ELb0ELb0EEENS1_30DynamicPersistentTileSchedulerILi256ELi32ELb0ELb0ELb1EEEEEEEEEvNT_6ParamsE --------------------------
	.section	.text._ZN7cutlass13device_kernelIN5flash11enable_sm90INS1_16FlashAttnFwdSm90INS1_25CollectiveMainloopFwdSm90ILi2EN4cute5tupleIJNS5_1CILi1EEES8_S8_EEENS6_IJNS7_ILi128EEENS7_ILi96EEENS7_ILi64EEEEEELi256ENS_6half_tEfNS_4arch4Sm90ELb1ELb0ELb1ELb0ELb0ELb0ELb1ELb1ELb0ELb0ELb0ELb0EEENS1_21CollectiveEpilogueFwdINS6_IJSA_NS7_ILi256EEESB_EEES9_SE_SG_Li256ELb0ELb0ELb0ELb0EEENS1_30DynamicPersistentTileSchedulerILi256ELi32ELb0ELb0ELb1EEEEEEEEEvNT_6ParamsE,"ax",@progbits
	.align	128
.text._ZN7cutlass13device_kernelIN5flash11enable_sm90INS1_16FlashAttnFwdSm90INS1_25CollectiveMainloopFwdSm90ILi2EN4cute5tupleIJNS5_1CILi1EEES8_S8_EEENS6_IJNS7_ILi128EEENS7_ILi96EEENS7_ILi64EEEEEELi256ENS_6half_tEfNS_4arch4Sm90ELb1ELb0ELb1ELb0ELb0ELb0ELb1ELb1ELb0ELb0ELb0ELb0EEENS1_21CollectiveEpilogueFwdINS6_IJSA_NS7_ILi256EEESB_EEES9_SE_SG_Li256ELb0ELb0ELb0ELb0EEENS1_30DynamicPersistentTileSchedulerILi256ELi32ELb0ELb0ELb1EEEEEEEEEvNT_6ParamsE:
        .type           _ZN7cutlass13device_kernelIN5flash11enable_sm90INS1_16FlashAttnFwdSm90INS1_25CollectiveMainloopFwdSm90ILi2EN4cute5tupleIJNS5_1CILi1EEES8_S8_EEENS6_IJNS7_ILi128EEENS7_ILi96EEENS7_ILi64EEEEEELi256ENS_6half_tEfNS_4arch4Sm90ELb1ELb0ELb1ELb0ELb0ELb0ELb1ELb1ELb0ELb0ELb0ELb0EEENS1_21CollectiveEpilogueFwdINS6_IJSA_NS7_ILi256EEESB_EEES9_SE_SG_Li256ELb0ELb0ELb0ELb0EEENS1_30DynamicPersistentTileSchedulerILi256ELi32ELb0ELb0ELb1EEEEEEEEEvNT_6ParamsE,@function
        .size           _ZN7cutlass13device_kernelIN5flash11enable_sm90INS1_16FlashAttnFwdSm90INS1_25CollectiveMainloopFwdSm90ILi2EN4cute5tupleIJNS5_1CILi1EEES8_S8_EEENS6_IJNS7_ILi128EEENS7_ILi96EEENS7_ILi64EEEEEELi256ENS_6half_tEfNS_4arch4Sm90ELb1ELb0ELb1ELb0ELb0ELb0ELb1ELb1ELb0ELb0ELb0ELb0EEENS1_21CollectiveEpilogueFwdINS6_IJSA_NS7_ILi256EEESB_EEES9_SE_SG_Li256ELb0ELb0ELb0ELb0EEENS1_30DynamicPersistentTileSchedulerILi256ELi32ELb0ELb0ELb1EEEEEEEEEvNT_6ParamsE,(.L_x_11975 - _ZN7cutlass13device_kernelIN5flash11enable_sm90INS1_16FlashAttnFwdSm90INS1_25CollectiveMainloopFwdSm90ILi2EN4cute5tupleIJNS5_1CILi1EEES8_S8_EEENS6_IJNS7_ILi128EEENS7_ILi96EEENS7_ILi64EEEEEELi256ENS_6half_tEfNS_4arch4Sm90ELb1ELb0ELb1ELb0ELb0ELb0ELb1ELb1ELb0ELb0ELb0ELb0EEENS1_21CollectiveEpilogueFwdINS6_IJSA_NS7_ILi256EEESB_EEES9_SE_SG_Li256ELb0ELb0ELb0ELb0EEENS1_30DynamicPersistentTileSchedulerILi256ELi32ELb0ELb0ELb1EEEEEEEEEvNT_6ParamsE)
        .other          _ZN7cutlass13device_kernelIN5flash11enable_sm90INS1_16FlashAttnFwdSm90INS1_25CollectiveMainloopFwdSm90ILi2EN4cute5tupleIJNS5_1CILi1EEES8_S8_EEENS6_IJNS7_ILi128EEENS7_ILi96EEENS7_ILi64EEEEEELi256ENS_6half_tEfNS_4arch4Sm90ELb1ELb0ELb1ELb0ELb0ELb0ELb1ELb1ELb0ELb0ELb0ELb0EEENS1_21CollectiveEpilogueFwdINS6_IJSA_NS7_ILi256EEESB_EEES9_SE_SG_Li256ELb0ELb0ELb0ELb0EEENS1_30DynamicPersistentTileSchedulerILi256ELi32ELb0ELb0ELb1EEEEEEEEEvNT_6ParamsE,@"STO_CUDA_ENTRY STV_DEFAULT"
_ZN7cutlass13device_kernelIN5flash11enable_sm90INS1_16FlashAttnFwdSm90INS1_25CollectiveMainloopFwdSm90ILi2EN4cute5tupleIJNS5_1CILi1EEES8_S8_EEENS6_IJNS7_ILi128EEENS7_ILi96EEENS7_ILi64EEEEEELi256ENS_6half_tEfNS_4arch4Sm90ELb1ELb0ELb1ELb0ELb0ELb0ELb1ELb1ELb0ELb0ELb0ELb0EEENS1_21CollectiveEpilogueFwdINS6_IJSA_NS7_ILi256EEESB_EEES9_SE_SG_Li256ELb0ELb0ELb0ELb0EEENS1_30DynamicPersistentTileSchedulerILi256ELi32ELb0ELb0ELb1EEEEEEEEEvNT_6ParamsE:
        /* <DEDUP_REMOVED lines=26> */
.L_x_10611:
[----:B------:R-:W-:Y:S05]  /*01a0*/  BSYNC B0 ;  /* 0x0000000000007941 */ /* 0x000fea0003800000 */
.L_x_10610:
        /* <DEDUP_REMOVED lines=38> */
.L_x_10612:
        /* <DEDUP_REMOVED lines=22> */
.L_x_10613:
        /* <DEDUP_REMOVED lines=18> */
.L_x_10614:
        /* <DEDUP_REMOVED lines=22> */
.L_x_10615:
        /* <DEDUP_REMOVED lines=22> */
.L_x_10616:
[----:B---3--:R-:W-:Y:S01]  /*0950*/  ISETP.NE.AND P0, PT, R2, RZ, PT ;  /* 0x000000ff0200720c */ /* 0x008fe20003f05270 */
[----:B------:R-:W-:Y:S01]  /*0960*/  IMAD.MOV.U32 R2, RZ, RZ, 0x1 ;  /* 0x00000001ff027424 */ /* 0x000fe200078e00ff */
[----:B------:R-:W-:Y:S01]  /*0970*/  NOP ;  /* 0x0000000000007918 */ /* 0x000fe20000000000 */
[----:B------:R-:W-:-:S03]  /*0980*/  ULDC.64 UR46, c[0x0][0x208] ;  /* 0x00008200002e7ab9 */ /* 0x000fc60000000a00 */
[----:B------:R-:W-:-:S05]  /*0990*/  SEL R2, R2, 0x2, !P0 ;  /* 0x0000000202027807 */ /* 0x000fca0004000000 */
[----:B------:R3:W-:Y:S01]  /*09a0*/  STL [R1+0x8], R2 ;  /* 0x0000080201007387 */ /* 0x0007e20000100800 */
[----:B-12-4-:R-:W-:Y:S06]  /*09b0*/  BAR.SYNC.DEFER_BLOCKING 0x0 ;  /* 0x0000000000007b1d */ /* 0x016fec0000010000 */
[----:B------:R-:W-:Y:S05]  /*09c0*/  @!P0 BRA `(.L_x_10617) ;  /* 0x000000b800608947 */ /* 0x000fea0003800000 */
.L_x_10618:
[----:B------:R-:W-:-:S08]  /*09d0*/  NOP ;  /* 0x0000000000007918 */ /* 0x000fd00000000000 */
[----:B------:R-:W1:Y:S02]  /*09e0*/  USETMAXREG.TRY_ALLOC.CTAPOOL UP0, 0xf0 ;  /* 0x000000f0000079c8 */ /* 0x000e640008000600 */
[----:B-1----:R-:W-:-:S13]  /*09f0*/  PLOP3.LUT P0, PT, PT, PT, UP0, 0x80, 0x0 ;  /* 0x000000000000781c */ /* 0x002fda0003f0f008 */
[----:B------:R-:W-:Y:S05]  /*0a00*/  @!P0 BRA `(.L_x_10618) ;  /* 0xfffffffc00f08947 */ /* 0x000fea000383ffff */
[----:B------:R-:W1:Y:S01]  /*0a10*/  S2R R0, SR_TID.X ;  /* 0x0000000000007919 */ /* 0x000e620000002100 */
[----:B------:R-:W2:Y:S08]  /*0a20*/  S2UR UR7, SR_CTAID.X ;  /* 0x00000000000779c3 */ /* 0x000eb00000002500 */
[----:B------:R-:W-:Y:S08]  /*0a30*/  BAR.ARV 0x4, 0x120 ;  /* 0x0104800000007b1d */ /* 0x000ff00000002000 */
[----:B------:R-:W-:Y:S06]  /*0a40*/  BAR.ARV 0x8, 0x120 ;  /* 0x0204800000007b1d */ /* 0x000fec0000002000 */
[----:B-1----:R-:W-:-:S04]  /*0a50*/  SHF.R.U32.HI R0, RZ, 0x7, R0 ;  /* 0x00000007ff007819 */ /* 0x002fc80000011600 */
[----:B------:R-:W-:Y:S02]  /*0a60*/  ISETP.NE.AND P0, PT, R0, 0x1, PT ;  /* 0x000000010000780c */ /* 0x000fe40003f05270 */
[----:B------:R-:W2:Y:S11]  /*0a70*/  LDC R0, c[0x0][0xea8] ;  /* 0x0003aa00ff007b82 */ /* 0x000eb60000000800 */
[----:B------:R-:W-:Y:S06]  /*0a80*/  @!P0 BAR.ARV 0x9, 0x100 ;  /* 0x0244000000008b1d */ /* 0x000fec0000002000 */
[----:B--2---:R-:W-:-:S13]  /*0a90*/  ISETP.LE.AND P0, PT, R0, UR7, PT ;  /* 0x0000000700007c0c */ /* 0x004fda000bf03270 */
[----:B------:R-:W-:Y:S05]  /*0aa0*/  @P0 EXIT ;  /* 0x000000000000094d */ /* 0x000fea0003800000 */
[----:B------:R-:W2:Y:S01]  /*0ab0*/  LDL.LU R11, [R1+0x8] ;  /* 0x00000800010b7983 */ /* 0x000ea20000300800 */
[----:B---3--:R-:W1:Y:S01]  /*0ac0*/  S2R R2, SR_TID.X ;  /* 0x0000000000027919 */ /* 0x008e620000002100 */
[----:B------:R-:W3:Y:S08]  /*0ad0*/  S2UR UR4, SR_CgaCtaId ;  /* 0x00000000000479c3 */ /* 0x000ef00000008800 */
[----:B------:R-:W4:Y:S01]  /*0ae0*/  S2UR UR6, SR_SWINHI ;  /* 0x00000000000679c3 */ /* 0x000f220000002f00 */
[----:B-1----:R-:W-:-:S05]  /*0af0*/  VIADD R227, R2, 0xffffff80 ;  /* 0xffffff8002e37836 */ /* 0x002fca0000000000 */
[----:B------:R-:W-:-:S04]  /*0b00*/  SHF.R.S32.HI R0, RZ, 0x1f, R227 ;  /* 0x0000001fff007819 */ /* 0x000fc800000114e3 */
[----:B------:R-:W-:-:S04]  /*0b10*/  LEA.HI R2, R0, R227, RZ, 0x7 ;  /* 0x000000e300027211 */ /* 0x000fc800078f38ff */
[----:B------:R-:W-:Y:S02]  /*0b20*/  LOP3.LUT R4, R2, 0xffffff80, RZ, 0xc0, !PT ;  /* 0xffffff8002047812 */ /* 0x000fe400078ec0ff */
[CC--:B------:R-:W-:Y:S02]  /*0b30*/  LEA.HI R3, R0.reuse, R227.reuse, RZ, 0x4 ;  /* 0x000000e300037211 */ /* 0x0c0fe400078f20ff */
[----:B------:R-:W-:Y:S02]  /*0b40*/  IADD3 R224, R227, -R4, RZ ;  /* 0x80000004e3e07210 */ /* 0x000fe40007ffe0ff */
[----:B------:R-:W-:Y:S02]  /*0b50*/  LEA.HI R4, R0, R227, RZ, 0x5 ;  /* 0x000000e300047211 */ /* 0x000fe400078f28ff */
[----:B------:R-:W-:Y:S02]  /*0b60*/  SHF.R.S32.HI R6, RZ, 0x4, R3 ;  /* 0x00000004ff067819 */ /* 0x000fe40000011403 */
[----:B------:R-:W-:-:S02]  /*0b70*/  SHF.R.S32.HI R7, RZ, 0x1f, R224 ;  /* 0x0000001fff077819 */ /* 0x000fc400000114e0 */
[----:B------:R-:W-:Y:S02]  /*0b80*/  SHF.R.S32.HI R5, RZ, 0x5, R4 ;  /* 0x00000005ff057819 */ /* 0x000fe40000011404 */
[C---:B------:R-:W-:Y:S02]  /*0b90*/  LOP3.LUT R4, R3.reuse, 0x3fffff0, RZ, 0xc0, !PT ;  /* 0x03fffff003047812 */ /* 0x040fe400078ec0ff */
[----:B------:R-:W-:Y:S02]  /*0ba0*/  LEA.HI R3, R3, R6, RZ, 0x1 ;  /* 0x0000000603037211 */ /* 0x000fe400078f08ff */
[----:B------:R-:W-:Y:S02]  /*0bb0*/  LEA.HI R8, R7, R224, RZ, 0x2 ;  /* 0x000000e007087211 */ /* 0x000fe400078f10ff */
[----:B------:R-:W-:Y:S02]  /*0bc0*/  LOP3.LUT R3, R3, 0x1ffffffe, RZ, 0xc0, !PT ;  /* 0x1ffffffe03037812 */ /* 0x000fe400078ec0ff */
[----:B------:R-:W-:-:S02]  /*0bd0*/  SHF.R.S32.HI R9, RZ, 0x2, R8 ;  /* 0x00000002ff097819 */ /* 0x000fc40000011408 */
[----:B------:R-:W-:Y:S01]  /*0be0*/  SHF.R.S32.HI R10, RZ, 0x1f, R8 ;  /* 0x0000001fff0a7819 */ /* 0x000fe20000011408 */
[----:B------:R-:W-:Y:S01]  /*0bf0*/  IMAD.IADD R6, R6, 0x1, -R3 ;  /* 0x0000000106067824 */ /* 0x000fe200078e0a03 */
[----:B------:R-:W-:Y:S01]  /*0c00*/  SHF.R.S32.HI R3, RZ, 0x7, R2 ;  /* 0x00000007ff037819 */ /* 0x000fe20000011402 */
[----:B------:R-:W-:Y:S01]  /*0c10*/  IMAD.IADD R4, R227, 0x1, -R4 ;  /* 0x00000001e3047824 */ /* 0x000fe200078e0a04 */
[----:B------:R-:W-:Y:S01]  /*0c20*/  LEA.HI R10, R10, R9, RZ, 0x3 ;  /* 0x000000090a0a7211 */ /* 0x000fe200078f18ff */
[----:B------:R-:W-:Y:S01]  /*0c30*/  UMOV UR39, 0x400 ;  /* 0x0000040000277882 */ /* 0x000fe20000000000 */
[----:B------:R-:W-:Y:S01]  /*0c40*/  LEA.HI R2, R2, R3, RZ, 0x1 ;  /* 0x0000000302027211 */ /* 0x000fe200078f08ff */
[----:B------:R-:W-:Y:S01]  /*0c50*/  IMAD R5, R5, 0x10, R4 ;  /* 0x0000001005057824 */ /* 0x000fe200078e0204 */
[----:B------:R-:W-:Y:S01]  /*0c60*/  LOP3.LUT R10, R10, 0xfffffff8, RZ, 0xc0, !PT ;  /* 0xfffffff80a0a7812 */ /* 0x000fe200078ec0ff */
[----:B---3--:R-:W-:Y:S01]  /*0c70*/  ULEA UR39, UR4, UR39, 0x18 ;  /* 0x0000002704277291 */ /* 0x008fe2000f8ec03f */
[----:B------:R-:W-:-:S02]  /*0c80*/  LEA.HI R7, R7, R224, RZ, 0x5 ;  /* 0x000000e007077211 */ /* 0x000fc400078f28ff */
[----:B------:R-:W-:Y:S01]  /*0c90*/  LEA.HI R0, R0, R227, RZ, 0x3 ;  /* 0x000000e300007211 */ /* 0x000fe200078f18ff */
[----:B------:R-:W-:Y:S01]  /*0ca0*/  IMAD.IADD R10, R9, 0x1, -R10 ;  /* 0x00000001090a7824 */ /* 0x000fe200078e0a0a */
[----:B------:R-:W-:Y:S02]  /*0cb0*/  LOP3.LUT R2, R2, 0x3fffffe, RZ, 0xc0, !PT ;  /* 0x03fffffe02027812 */ /* 0x000fe400078ec0ff */
[----:B------:R-:W-:Y:S02]  /*0cc0*/  SHF.R.S32.HI R7, RZ, 0x5, R7 ;  /* 0x00000005ff077819 */ /* 0x000fe40000011407 */
[----:B------:R-:W-:Y:S02]  /*0cd0*/  LEA R5, R5, R6, 0x3 ;  /* 0x0000000605057211 */ /* 0x000fe400078e18ff */
[----:B------:R-:W-:Y:S01]  /*0ce0*/  LOP3.LUT R0, R0, 0x1ffffff8, RZ, 0xc0, !PT ;  /* 0x1ffffff800007812 */ /* 0x000fe200078ec0ff */
[----:B------:R-:W-:Y:S01]  /*0cf0*/  UMOV UR4, UR39 ;  /* 0x0000002700047c82 */ /* 0x000fe20008000000 */
[----:B----4-:R-:W-:Y:S01]  /*0d00*/  UMOV UR5, UR6 ;  /* 0x0000000600057c82 */ /* 0x010fe20008000000 */
[----:B------:R-:W-:Y:S01]  /*0d10*/  LOP3.LUT R9, R8, 0x7ffffffc, RZ, 0xc0, !PT ;  /* 0x7ffffffc08097812 */ /* 0x000fe200078ec0ff */
[----:B------:R-:W-:Y:S01]  /*0d20*/  IMAD.IADD R2, R3, 0x1, -R2 ;  /* 0x0000000103027824 */ /* 0x000fe200078e0a02 */
[----:B------:R-:W-:Y:S01]  /*0d30*/  SHF.L.U32 R5, R5, 0x3, RZ ;  /* 0x0000000305057819 */ /* 0x000fe200000006ff */
[----:B------:R-:W-:-:S02]  /*0d40*/  IMAD R7, R7, 0x10, R10 ;  /* 0x0000001007077824 */ /* 0x000fc400078e020a */
[----:B------:R-:W-:Y:S02]  /*0d50*/  IMAD.U32 R202, RZ, RZ, UR4 ;  /* 0x00000004ffca7e24 */ /* 0x000fe4000f8e00ff */
[----:B------:R-:W-:Y:S02]  /*0d60*/  IMAD.U32 R203, RZ, RZ, UR5 ;  /* 0x00000005ffcb7e24 */ /* 0x000fe4000f8e00ff */
[----:B------:R-:W-:Y:S01]  /*0d70*/  IMAD.IADD R0, R227, 0x1, -R0 ;  /* 0x00000001e3007824 */ /* 0x000fe200078e0a00 */
[----:B------:R-:W-:Y:S01]  /*0d80*/  LEA R225, R2, R7, 0x6 ;  /* 0x0000000702e17211 */ /* 0x000fe200078e30ff */
[----:B------:R-:W-:Y:S02]  /*0d90*/  IMAD.IADD R224, R224, 0x1, -R9 ;  /* 0x00000001e0e07824 */ /* 0x000fe400078e0a09 */
[----:B------:R-:W-:Y:S01]  /*0da0*/  IMAD.WIDE R202, R5, 0x2, R202 ;  /* 0x0000000205ca7825 */ /* 0x000fe200078e02ca */
[----:B------:R-:W-:-:S03]  /*0db0*/  UMOV UR4, UR7 ;  /* 0x0000000700047c82 */ /* 0x000fc60008000000 */
[----:B------:R-:W-:Y:S02]  /*0dc0*/  IMAD.MOV.U32 R226, RZ, RZ, RZ ;  /* 0x000000ffffe27224 */ /* 0x000fe400078e00ff */
[----:B------:R-:W-:Y:S01]  /*0dd0*/  IMAD.SHL.U32 R204, R0, 0x8, RZ ;  /* 0x0000000800cc7824 */ /* 0x000fe200078e00ff */
[----:B------:R-:W-:Y:S01]  /*0de0*/  ULDC.64 UR60, c[0x0][0x198] ;  /* 0x00006600003c7ab9 */ /* 0x000fe20000000a00 */
[----:B------:R-:W-:Y:S01]  /*0df0*/  UMOV UR37, URZ ;  /* 0x0000003f00257c82 */ /* 0x000fe20008000000 */
[----:B------:R-:W-:Y:S01]  /*0e00*/  UMOV UR36, URZ ;  /* 0x0000003f00247c82 */ /* 0x000fe20008000000 */
[----:B--2---:R-:W-:-:S07]  /*0e10*/  LOP3.LUT R219, R11, 0x1, RZ, 0xfc, !PT ;  /* 0x000000010bdb7812 */ /* 0x004fce00078efcff */
.L_x_10666:
        /* <DEDUP_REMOVED lines=20> */
.L_x_10619:
[----:B------:R-:W-:Y:S01]  /*0f60*/  ULDC UR6, c[0x0][0xec4] ;  /* 0x0003b10000067ab9 */ /* 0x000fe20000000800 */
[----:B------:R-:W-:Y:S01]  /*0f70*/  UMOV UR40, UR7 ;  /* 0x0000000700287c82 */ /* 0x000fe20008000000 */
[----:B------:R-:W-:-:S11]  /*0f80*/  UISETP.NE.AND UP0, UPT, UR6, 0x1, UPT ;  /* 0x000000010600788c */ /* 0x000fd6000bf05270 */
[----:B------:R-:W-:Y:S02]  /*0f90*/  @UP0 ULDC.64 UR10, c[0x0][0xec8] ;  /* 0x0003b200000a0ab9 */ /* 0x000fe40000000a00 */
[----:B------:R-:W-:-:S04]  /*0fa0*/  UIMAD.WIDE.U32 UR4, UR7, UR10, URZ ;  /* 0x0000000a070472a5 */ /* 0x000fc8000f8e003f */
[----:B------:R-:W-:-:S04]  /*0fb0*/  @UP0 USHF.R.U32.HI UR40, URZ, UR11, UR5 ;  /* 0x0000000b3f280299 */ /* 0x000fc80008011605 */
[----:B------:R-:W-:-:S12]  /*0fc0*/  UIMAD UR4, UR40, UR6, URZ ;  /* 0x00000006280472a4 */ /* 0x000fd8000f8e023f */
.L_x_10620:
[----:B------:R-:W1:Y:S01]  /*0fd0*/  LDC R2, c[0x0][0x288] ;  /* 0x0000a200ff027b82 */ /* 0x000e620000000800 */
[----:B------:R-:W-:Y:S01]  /*0fe0*/  ULOP3.LUT UR5, URZ, UR40, URZ, 0x33, !UPT ;  /* 0x000000283f057292 */ /* 0x000fe2000f8e333f */
[----:B------:R-:W-:Y:S01]  /*0ff0*/  PLOP3.LUT P0, PT, PT, PT, PT, 0x80, 0x0 ;  /* 0x000000000000781c */ /* 0x000fe20003f0f070 */
[----:B------:R-:W-:Y:S01]  /*1000*/  ULDC UR6, c[0x0][0xeac] ;  /* 0x0003ab0000067ab9 */ /* 0x000fe20000000800 */
[----:B------:R-:W-:Y:S01]  /*1010*/  ULDC.64 UR10, c[0x0][0x3f8] ;  /* 0x0000fe00000a7ab9 */ /* 0x000fe20000000a00 */
[----:B------:R-:W-:Y:S01]  /*1020*/  UIADD3 UR5, UR5, UR6, URZ ;  /* 0x0000000605057290 */ /* 0x000fe2000fffe03f */
[----:B------:R-:W-:Y:S01]  /*1030*/  MOV R150, RZ ;  /* 0x000000ff00967202 */ /* 0x000fe20000000f00 */
[----:B------:R-:W-:Y:S01]  /*1040*/  UISETP.NE.U32.AND UP0, UPT, UR10, URZ, UPT ;  /* 0x0000003f0a00728c */ /* 0x000fe2000bf05070 */
[----:B------:R-:W2:Y:S01]  /*1050*/  LDC R157, c[0x0][0x2e0] ;  /* 0x0000b800ff9d7b82 */ /* 0x000ea20000000800 */
[----:B------:R-:W-:Y:S01]  /*1060*/  USHF.L.U32 UR42, UR5, 0x7, URZ ;  /* 0x00000007052a7899 */ /* 0x000fe2000800063f */
[----:B------:R-:W-:Y:S01]  /*1070*/  CS2R R148, SRZ ;  /* 0x0000000000947805 */ /* 0x000fe2000001ff00 */
[----:B------:R-:W-:Y:S01]  /*1080*/  UISETP.NE.AND.EX UP0, UPT, UR11, URZ, UPT, UP0 ;  /* 0x0000003f0b00728c */ /* 0x000fe2000bf05300 */
[----:B------:R-:W-:Y:S01]  /*1090*/  CS2R R146, SRZ ;  /* 0x0000000000927805 */ /* 0x000fe2000001ff00 */
[----:B------:R-:W-:Y:S01]  /*10a0*/  ULDC UR6, c[0x0][0x404] ;  /* 0x0001010000067ab9 */ /* 0x000fe20000000800 */
[----:B------:R-:W-:Y:S01]  /*10b0*/  ULDC UR43, c[0x0][0xeb8] ;  /* 0x0003ae00002b7ab9 */ /* 0x000fe20000000800 */
[----:B------:R-:W-:Y:S01]  /*10c0*/  USEL UR5, UR6, 0x1, UP0 ;  /* 0x0000000106057887 */ /* 0x000fe20008000000 */
[----:B------:R-:W-:Y:S01]  /*10d0*/  MOV R223, UR42 ;  /* 0x0000002a00df7c02 */ /* 0x000fe20008000f00 */
[----:B------:R-:W-:Y:S01]  /*10e0*/  UISETP.NE.AND UP0, UPT, UR43, 0x1, UPT ;  /* 0x000000012b00788c */ /* 0x000fe2000bf05270 */
[----:B------:R-:W-:Y:S01]  /*10f0*/  CS2R R144, SRZ ;  /* 0x0000000000907805 */ /* 0x000fe2000001ff00 */
[----:B------:R-:W-:Y:S01]  /*1100*/  UIADD3 UR4, UR7, -UR4, URZ ;  /* 0x8000000407047290 */ /* 0x000fe2000fffe03f */
[----:B------:R-:W-:-:S02]  /*1110*/  CS2R R142, SRZ ;  /* 0x00000000008e7805 */ /* 0x000fc4000001ff00 */
[----:B------:R-:W-:Y:S02]  /*1120*/  CS2R R140, SRZ ;  /* 0x00000000008c7805 */ /* 0x000fe4000001ff00 */
[----:B------:R-:W-:Y:S02]  /*1130*/  CS2R R138, SRZ ;  /* 0x00000000008a7805 */ /* 0x000fe4000001ff00 */
[----:B------:R-:W-:Y:S02]  /*1140*/  CS2R R136, SRZ ;  /* 0x0000000000887805 */ /* 0x000fe4000001ff00 */
[----:B-1----:R-:W-:Y:S02]  /*1150*/  IADD3 R2, R223, 0xdf, -R2 ;  /* 0x000000dfdf027810 */ /* 0x002fe40007ffe802 */
[----:B------:R-:W-:Y:S02]  /*1160*/  CS2R R134, SRZ ;  /* 0x0000000000867805 */ /* 0x000fe4000001ff00 */
[----:B------:R-:W-:-:S02]  /*1170*/  CS2R R132, SRZ ;  /* 0x0000000000847805 */ /* 0x000fc4000001ff00 */
[----:B------:R-:W-:Y:S01]  /*1180*/  CS2R R130, SRZ ;  /* 0x0000000000827805 */ /* 0x000fe2000001ff00 */
[----:B------:R-:W-:Y:S01]  /*1190*/  @UP0 ULDC UR6, c[0x0][0xec0] ;  /* 0x0003b00000060ab9 */ /* 0x000fe20000000800 */
[----:B------:R-:W-:Y:S02]  /*11a0*/  CS2R R128, SRZ ;  /* 0x0000000000807805 */ /* 0x000fe4000001ff00 */
[----:B------:R-:W-:Y:S02]  /*11b0*/  CS2R R126, SRZ ;  /* 0x00000000007e7805 */ /* 0x000fe4000001ff00 */
[----:B------:R-:W-:Y:S01]  /*11c0*/  CS2R R124, SRZ ;  /* 0x00000000007c7805 */ /* 0x000fe2000001ff00 */
[----:B--2---:R-:W-:Y:S01]  /*11d0*/  IMAD R157, R157, UR5, RZ ;  /* 0x000000059d9d7c24 */ /* 0x004fe2000f8e02ff */
[----:B------:R-:W-:Y:S01]  /*11e0*/  ULDC UR5, c[0x0][0xec4] ;  /* 0x0003b10000057ab9 */ /* 0x000fe20000000800 */
[----:B------:R-:W-:Y:S01]  /*11f0*/  CS2R R122, SRZ ;  /* 0x00000000007a7805 */ /* 0x000fe2000001ff00 */
[----:B------:R-:W-:Y:S01]  /*1200*/  UIMAD UR8, UR8, UR5, UR4 ;  /* 0x00000005080872a4 */ /* 0x000fe2000f8e0204 */
[C---:B------:R-:W-:Y:S01]  /*1210*/  VIADD R0, R157.reuse, 0x5f ;  /* 0x0000005f9d007836 */ /* 0x040fe20000000000 */
[----:B------:R-:W-:Y:S01]  /*1220*/  CS2R R120, SRZ ;  /* 0x0000000000787805 */ /* 0x000fe2000001ff00 */
[----:B------:R-:W-:Y:S01]  /*1230*/  IMAD.IADD R2, R157, 0x1, R2 ;  /* 0x000000019d027824 */ /* 0x000fe200078e0202 */
[----:B------:R-:W-:Y:S01]  /*1240*/  @UP0 ULDC UR4, c[0x0][0xebc] ;  /* 0x0003af0000040ab9 */ /* 0x000fe20000000800 */
[----:B------:R-:W-:Y:S01]  /*1250*/  IMAD.HI R0, R0, 0x2aaaaaab, RZ ;  /* 0x2aaaaaab00007827 */ /* 0x000fe200078e02ff */
[----:B------:R-:W-:Y:S01]  /*1260*/  UIMAD.WIDE.U32 UR4, UR8, UR4, URZ ;  /* 0x00000004080472a5 */ /* 0x000fe2000f8e003f */
[----:B------:R-:W-:Y:S01]  /*1270*/  CS2R R118, SRZ ;  /* 0x0000000000767805 */ /* 0x000fe2000001ff00 */
[----:B------:R-:W-:Y:S01]  /*1280*/  UMOV UR44, UR8 ;  /* 0x00000008002c7c82 */ /* 0x000fe20008000000 */
[----:B------:R-:W-:Y:S01]  /*1290*/  IMAD.HI R2, R2, 0x2aaaaaab, RZ ;  /* 0x2aaaaaab02027827 */ /* 0x000fe200078e02ff */
[----:B------:R-:W-:Y:S01]  /*12a0*/  SHF.R.U32.HI R3, RZ, 0x1f, R0 ;  /* 0x0000001fff037819 */ /* 0x000fe20000011600 */
[----:B------:R-:W-:Y:S01]  /*12b0*/  @UP0 USHF.R.U32.HI UR44, URZ, UR6, UR5 ;  /* 0x000000063f2c0299 */ /* 0x000fe20008011605 */
[----:B------:R-:W-:-:S02]  /*12c0*/  CS2R R116, SRZ ;  /* 0x0000000000747805 */ /* 0x000fc4000001ff00 */
[----:B------:R-:W-:Y:S02]  /*12d0*/  CS2R R114, SRZ ;  /* 0x0000000000727805 */ /* 0x000fe4000001ff00 */
[----:B------:R-:W-:Y:S01]  /*12e0*/  SHF.R.U32.HI R5, RZ, 0x1f, R2 ;  /* 0x0000001fff057819 */ /* 0x000fe20000011602 */
[----:B------:R-:W-:Y:S01]  /*12f0*/  UIADD3 UR4, -UR44, URZ, URZ ;  /* 0x0000003f2c047290 */ /* 0x000fe2000fffe13f */
[----:B------:R-:W-:Y:S01]  /*1300*/  LEA.HI.SX32 R3, R0, R3, 0x1c ;  /* 0x0000000300037211 */ /* 0x000fe200078fe2ff */
[----:B------:R-:W-:Y:S01]  /*1310*/  IMAD.MOV.U32 R0, RZ, RZ, RZ ;  /* 0x000000ffff007224 */ /* 0x000fe200078e00ff */
[----:B------:R-:W-:Y:S01]  /*1320*/  LEA.HI.SX32 R2, R2, R5, 0x1c ;  /* 0x0000000502027211 */ /* 0x000fe200078fe2ff */
[----:B------:R-:W-:Y:S01]  /*1330*/  UIMAD UR43, UR43, UR4, UR8 ;  /* 0x000000042b2b72a4 */ /* 0x000fe2000f8e0208 */
[----:B------:R-:W-:Y:S02]  /*1340*/  CS2R R112, SRZ ;  /* 0x0000000000707805 */ /* 0x000fe4000001ff00 */
[----:B------:R-:W-:-:S02]  /*1350*/  CS2R R110, SRZ ;  /* 0x00000000006e7805 */ /* 0x000fc4000001ff00 */
[----:B------:R-:W-:Y:S02]  /*1360*/  VIMNMX R159, R3, R2, PT ;  /* 0x00000002039f7248 */ /* 0x000fe40003fe0100 */
[----:B------:R-:W-:Y:S02]  /*1370*/  CS2R R2, SRZ ;  /* 0x0000000000027805 */ /* 0x000fe4000001ff00 */
[----:B------:R-:W-:Y:S02]  /*1380*/  CS2R R108, SRZ ;  /* 0x00000000006c7805 */ /* 0x000fe4000001ff00 */
[----:B------:R-:W-:Y:S02]  /*1390*/  CS2R R106, SRZ ;  /* 0x00000000006a7805 */ /* 0x000fe4000001ff00 */
[----:B------:R-:W-:Y:S02]  /*13a0*/  ISETP.GE.AND P1, PT, R159, 0x1, PT ;  /* 0x000000019f00780c */ /* 0x000fe40003f26270 */
        /* <DEDUP_REMOVED lines=42> */
[----:B------:R-:W-:Y:S01]  /*1650*/  MOV R25, RZ ;  /* 0x000000ff00197202 */ /* 0x000fe20000000f00 */
        /* <DEDUP_REMOVED lines=13> */
[----:B------:R-:W-:Y:S02]  /*1730*/  USHF.R.U32.HI UR4, URZ, 0x4, UR5 ;  /* 0x000000043f047899 */ /* 0x000fe40008011605 */
[----:B------:R-:W-:Y:S02]  /*1740*/  UIADD3 UR5, UR5, 0xa000, URZ ;  /* 0x0000a00005057890 */ /* 0x000fe4000fffe03f */
[----:B------:R-:W-:Y:S02]  /*1750*/  ULOP3.LUT UR4, UR4, 0x3fff, URZ, 0xc0, !UPT ;  /* 0x00003fff04047892 */ /* 0x000fe4000f8ec03f */
[----:B------:R-:W-:Y:S02]  /*1760*/  USHF.R.U32.HI UR5, URZ, 0x4, UR5 ;  /* 0x000000043f057899 */ /* 0x000fe40008011605 */
[----:B------:R-:W-:Y:S02]  /*1770*/  ULOP3.LUT UR41, UR4, 0x10000, URZ, 0xfc, !UPT ;  /* 0x0001000004297892 */ /* 0x000fe4000f8efc3f */
[----:B------:R-:W-:-:S03]  /*1780*/  ULOP3.LUT UR45, UR5, 0x3fff, URZ, 0xc0, !UPT ;  /* 0x00003fff052d7892 */ /* 0x000fc6000f8ec03f */
[----:B------:R-:W-:Y:S02]  /*1790*/  UMOV UR5, 0x40000040 ;  /* 0x4000004000057882 */ /* 0x000fe40000000000 */
[----:B------:R-:W-:Y:S01]  /*17a0*/  UMOV UR4, UR41 ;  /* 0x0000002900047c82 */ /* 0x000fe20008000000 */
[----:B------:R-:W-:Y:S02]  /*17b0*/  IMAD.U32 R201, RZ, RZ, UR5 ;  /* 0x00000005ffc97e24 */ /* 0x000fe4000f8e00ff */
[----:B------:R-:W-:Y:S01]  /*17c0*/  IMAD.U32 R200, RZ, RZ, UR4 ;  /* 0x00000004ffc87e24 */ /* 0x000fe2000f8e00ff */
        /* <DEDUP_REMOVED lines=17> */
.L_x_10622:
[----:B------:R-:W-:Y:S01]  /*18e0*/  LEA.HI R0, R226, R226, RZ, 0x1 ;  /* 0x000000e2e2007211 */ /* 0x000fe200078f08ff */
[----:B------:R-:W1:Y:S03]  /*18f0*/  S2R R2, SR_TID.X ;  /* 0x0000000000027919 */ /* 0x000e660000002100 */
[----:B------:R-:W-:-:S04]  /*1900*/  LOP3.LUT R3, R0, 0xfffffffe, RZ, 0xc0, !PT ;  /* 0xfffffffe00037812 */ /* 0x000fc800078ec0ff */
[----:B------:R-:W-:-:S04]  /*1910*/  IADD3 R0, R226, -R3, RZ ;  /* 0x80000003e2007210 */ /* 0x000fc80007ffe0ff */
[----:B------:R-:W-:-:S04]  /*1920*/  SHF.L.U32 R0, R0, 0x1f, RZ ;  /* 0x0000001f00007819 */ /* 0x000fc800000006ff */
[----:B------:R-:W2:Y:S01]  /*1930*/  SYNCS.PHASECHK.TRANS64.TRYWAIT P0, [UR39+0x32400], R0 ;  /* 0x03240000ff0075a7 */ /* 0x000ea20008000167 */
[----:B-1----:R-:W-:-:S05]  /*1940*/  SHF.R.U32.HI R2, RZ, 0x7, R2 ;  /* 0x00000007ff027819 */ /* 0x002fca0000011602 */
[----:B------:R-:W-:Y:S01]  /*1950*/  VIADD R188, R2, 0x8 ;  /* 0x0000000802bc7836 */ /* 0x000fe20000000000 */
[----:B--2---:R-:W-:Y:S06]  /*1960*/  @!P0 BRA `(.L_x_10623) ;  /* 0x000000d800488947 */ /* 0x004fec0003800000 */
.L_x_10727:
[----:B------:R-:W-:Y:S01]  /*1970*/  ISETP.NE.AND P0, PT, R219, 0x3, PT ;  /* 0x00000003db00780c */ /* 0x000fe20003f05270 */
[----:B------:R-:W-:Y:S05]  /*1980*/  WARPSYNC.ALL ;  /* 0x0000000000007948 */ /* 0x000fea0003800000 */
[----:B------:R2:W-:Y:S07]  /*1990*/  BAR.SYNC.DEFER_BLOCKING R188, 0x100 ;  /* 0x000400bc0000751d */ /* 0x0005ee0000010000 */
[----:B------:R-:W-:Y:S05]  /*19a0*/  @!P0 BRA `(.L_x_10624) ;  /* 0x0000000000048947 */ /* 0x000fea0003800000 */
[----:B------:R-:W-:Y:S01]  /*19b0*/  BPT.TRAP 0x1 ;  /* 0x000000040000795c */ /* 0x000fe20000300000 */
.L_x_10624:
[----:B------:R-:W-:Y:S01]  /*19c0*/  ULEA UR7, UR36, UR39, 0x3 ;  /* 0x0000002724077291 */ /* 0x000fe2000f8e183f */
[----:B------:R-:W-:-:S05]  /*19d0*/  IMAD.U32 R2, RZ, RZ, UR37 ;  /* 0x00000025ff027e24 */ /* 0x000fca000f8e00ff */
[----:B------:R-:W-:-:S04]  /*19e0*/  SHF.L.U32 R2, R2, 0x1f, RZ ;  /* 0x0000001f02027819 */ /* 0x000fc800000006ff */
[----:B------:R3:W4:Y:S01]  /*19f0*/  SYNCS.PHASECHK.TRANS64.TRYWAIT P1, [UR7+0x32430], R2 ;  /* 0x03243002ff0075a7 */ /* 0x0007220008020147 */
[----:B------:R-:W-:Y:S05]  /*1a00*/  @!P0 BRA `(.L_x_10625) ;  /* 0x0000000000048947 */ /* 0x000fea0003800000 */
[----:B------:R-:W-:Y:S01]  /*1a10*/  BPT.TRAP 0x1 ;  /* 0x000000040000795c */ /* 0x000fe20000300000 */
.L_x_10625:
[----:B----4-:R-:W-:Y:S05]  /*1a20*/  @P1 BRA `(.L_x_10626) ;  /* 0x0000000000081947 */ /* 0x010fea0003800000 */
[----:B------:R-:W4:Y:S02]  /*1a30*/  SYNCS.PHASECHK.TRANS64.TRYWAIT P1, [UR7+0x32430], R2 ;  /* 0x03243002ff0075a7 */ /* 0x000f240008020147 */
[----:B----4-:R-:W-:Y:S05]  /*1a40*/  @!P1 BRA `(.L_x_10627) ;  /* 0x000000d800289947 */ /* 0x010fea0003800000 */
.L_x_10626:
[----:B------:R-:W-:Y:S01]  /*1a50*/  UIADD3 UR4, UR39, 0x1c400, URZ ;  /* 0x0001c40027047890 */ /* 0x000fe2000fffe03f */
[----:B------:R-:W-:Y:S01]  /*1a60*/  R2UR UR8, R200 ;  /* 0x00000000c80872ca */ /* 0x000fe200000e0000 */
[----:B------:R-:W-:Y:S01]  /*1a70*/  WARPGROUP.ARRIVE ;  /* 0x00000000000079c5 */ /* 0x000fe20000000000 */
[----:B------:R-:W-:Y:S01]  /*1a80*/  R2UR UR9, R201 ;  /* 0x00000000c90972ca */ /* 0x000fe200000e0000 */
[----:B------:R-:W-:Y:S01]  /*1a90*/  USHF.R.U32.HI UR4, URZ, 0x4, UR4 ;  /* 0x000000043f047899 */ /* 0x000fe20008011604 */
[----:B------:R-:W-:Y:S01]  /*1aa0*/  UMOV UR11, 0x40000040 ;  /* 0x40000040000b7882 */ /* 0x000fe20000000000 */
[----:B------:R-:W-:Y:S02]  /*1ab0*/  UIADD3 UR5, UR41, 0x2, URZ ;  /* 0x0000000229057890 */ /* 0x000fe4000fffe03f */
[----:B------:R-:W-:-:S04]  /*1ac0*/  ULOP3.LUT UR4, UR4, 0x3fff, URZ, 0xc0, !UPT ;  /* 0x00003fff04047892 */ /* 0x000fc8000f8ec03f */
[----:B------:R-:W-:-:S04]  /*1ad0*/  ULOP3.LUT UR38, UR4, 0x10000, URZ, 0xfc, !UPT ;  /* 0x0001000004267892 */ /* 0x000fc8000f8efc3f */
[----:B------:R-:W-:-:S04]  /*1ae0*/  UIMAD UR4, UR36, 0x300, UR38 ;  /* 0x00000300240478a4 */ /* 0x000fc8000f8e0226 */
[----:B------:R-:W-:-:S03]  /*1af0*/  UIADD3 UR6, UR4, 0x2, URZ ;  /* 0x0000000204067890 */ /* 0x000fc6000fffe03f */
[----:B------:R-:W-:Y:S02]  /*1b00*/  UMOV UR10, UR4 ;  /* 0x00000004000a7c82 */ /* 0x000fe40008000000 */
        /* <DEDUP_REMOVED lines=27> */
[----:B------:R-:W-:Y:S01]  /*1cc0*/  IMAD.U32 R18, RZ, RZ, UR8 ;  /* 0x00000008ff127e24 */ /* 0x000fe2000f8e00ff */
[----:B------:R-:W-:Y:S01]  /*1cd0*/  MOV R19, UR9 ;  /* 0x0000000900137c02 */ /* 0x000fe20008000f00 */
[----:B------:R-:W-:Y:S02]  /*1ce0*/  WARPGROUP.DEPBAR.LE gsb0, 0x0 ;  /* 0x00008000000079c5 */ /* 0x000fe40000010000 */
[----:B------:R-:W-:-:S06]  /*1cf0*/  WARPGROUP.ARRIVE ;  /* 0x00000000000079c5 */ /* 0x000fcc0000000000 */
[----:B------:R-:W-:Y:S03]  /*1d00*/  HGMMA.64x96x16.F32 R24, gdesc[UR8], R24, gsb0 ;  /* 0x01600000081879f0 */ /* 0x000fe60008000818 */
[----:B------:R-:W-:Y:S02]  /*1d10*/  WARPGROUP.DEPBAR.LE gsb0, 0x0 ;  /* 0x00008000000079c5 */ /* 0x000fe40000010000 */
[----:B------:R-:W4:Y:S02]  /*1d20*/  SYNCS.PHASECHK.TRANS64.TRYWAIT P1, [UR39+0x32410], R0 ;  /* 0x03241000ff0075a7 */ /* 0x000f240008020167 */
[----:B----4-:R-:W-:Y:S05]  /*1d30*/  @!P1 BRA `(.L_x_10628) ;  /* 0x000000d400849947 */ /* 0x010fea0003800000 */
.L_x_10728:
[----:B------:R-:W-:Y:S05]  /*1d40*/  @!P0 BRA `(.L_x_10629) ;  /* 0x0000000000048947 */ /* 0x000fea0003800000 */
[----:B------:R-:W-:Y:S01]  /*1d50*/  BPT.TRAP 0x1 ;  /* 0x000000040000795c */ /* 0x000fe20000300000 */
.L_x_10629:
[----:B------:R4:W1:Y:S01]  /*1d60*/  SYNCS.PHASECHK.TRANS64.TRYWAIT P1, [UR7+0x32450], R2 ;  /* 0x03245002ff0075a7 */ /* 0x0008620008020147 */
[----:B------:R-:W-:Y:S05]  /*1d70*/  @!P0 BRA `(.L_x_10630) ;  /* 0x0000000000048947 */ /* 0x000fea0003800000 */
[----:B------:R-:W-:Y:S01]  /*1d80*/  BPT.TRAP 0x1 ;  /* 0x000000040000795c */ /* 0x000fe20000300000 */
.L_x_10630:
[----:B-1----:R-:W-:Y:S05]  /*1d90*/  @P1 BRA `(.L_x_10631) ;  /* 0x0000000000081947 */ /* 0x002fea0003800000 */
[----:B------:R-:W1:Y:S02]  /*1da0*/  SYNCS.PHASECHK.TRANS64.TRYWAIT P1, [UR7+0x32450], R2 ;  /* 0x03245002ff0075a7 */ /* 0x000e640008020147 */
[----:B-1----:R-:W-:Y:S05]  /*1db0*/  @!P1 BRA `(.L_x_10632) ;  /* 0x000000d4007c9947 */ /* 0x002fea0003800000 */
.L_x_10631:
        /* <DEDUP_REMOVED lines=9> */
[----:B------:R-:W-:Y:S01]  /*1e50*/  MOV R15, UR13 ;  /* 0x0000000d000f7c02 */ /* 0x000fe20008000f00 */
[----:B------:R-:W-:Y:S01]  /*1e60*/  ULOP3.LUT UR4, UR45, 0x10000, URZ, 0xfc, !UPT ;  /* 0x000100002d047892 */ /* 0x000fe2000f8efc3f */
[----:B------:R-:W1:Y:S01]  /*1e70*/  LDC R0, c[0x0][0x288] ;  /* 0x0000a200ff007b82 */ /* 0x000e620000000800 */
[----:B------:R-:W-:Y:S01]  /*1e80*/  ULOP3.LUT UR6, UR41, 0x10000, URZ, 0xfc, !UPT ;  /* 0x0001000029067892 */ /* 0x000fe2000f8efc3f */
[----:B------:R-:W-:Y:S01]  /*1e90*/  IMAD R13, R159, -0x60, R157 ;  /* 0xffffffa09f0d7824 */ /* 0x000fe200078e029d */
[----:B------:R-:W-:Y:S01]  /*1ea0*/  UIADD3 UR16, UR4, 0x800, URZ ;  /* 0x0000080004107890 */ /* 0x000fe2000fffe03f */
[----:B------:R-:W5:Y:S01]  /*1eb0*/  S2R R74, SR_TID.X ;  /* 0x00000000004a7919 */ /* 0x000f620000002100 */
[----:B------:R-:W-:Y:S01]  /*1ec0*/  UIMAD UR5, UR36, 0xc00, UR6 ;  /* 0x00000c00240578a4 */ /* 0x000fe2000f8e0206 */
[----:B------:R-:W-:Y:S01]  /*1ed0*/  VIADD R73, R13, 0x60 ;  /* 0x000000600d497836 */ /* 0x000fe20000000000 */
[----:B------:R-:W-:Y:S01]  /*1ee0*/  UMOV UR8, UR4 ;  /* 0x0000000400087c82 */ /* 0x000fe20008000000 */
[----:B------:R-:W-:Y:S01]  /*1ef0*/  UMOV UR17, 0x40000040 ;  /* 0x4000004000117882 */ /* 0x000fe20000000000 */
[----:B------:R-:W-:Y:S01]  /*1f00*/  IMAD.U32 R16, RZ, RZ, UR8 ;  /* 0x00000008ff107e24 */ /* 0x000fe2000f8e00ff */
[----:B------:R-:W-:Y:S01]  /*1f10*/  UIADD3 UR18, UR5, 0x600, URZ ;  /* 0x0000060005127890 */ /* 0x000fe2000fffe03f */
[----:B------:R-:W-:Y:S01]  /*1f20*/  IMAD R73, R224, -0x2, R73 ;  /* 0xfffffffee0497824 */ /* 0x000fe200078e0249 */
[----:B------:R-:W-:Y:S01]  /*1f30*/  UMOV UR10, UR5 ;  /* 0x00000005000a7c82 */ /* 0x000fe20008000000 */
[----:B------:R-:W-:Y:S01]  /*1f40*/  UMOV UR19, 0x40000040 ;  /* 0x4000004000137882 */ /* 0x000fe20000000000 */
[----:B------:R-:W-:Y:S01]  /*1f50*/  HGMMA.64x96x16.F32 R24, gdesc[UR8], R24, gsb0 ;  /* 0x01600000081879f0 */ /* 0x000fe20008000818 */
[----:B------:R-:W-:Y:S01]  /*1f60*/  UIADD3 UR8, UR4, 0x2, URZ ;  /* 0x0000000204087890 */ /* 0x000fe2000fffe03f */
[----:B------:R-:W-:Y:S01]  /*1f70*/  IMAD.U32 R165, RZ, RZ, UR7 ;  /* 0x00000007ffa57e24 */ /* 0x000fe2000f8e00ff */
[----:B------:R-:W-:-:S02]  /*1f80*/  UIADD3 UR9, UR5, 0x2, URZ ;  /* 0x0000000205097890 */ /* 0x000fc4000fffe03f */
[----:B------:R-:W-:Y:S01]  /*1f90*/  UIADD3 UR10, UR5, 0x304, URZ ;  /* 0x00000304050a7890 */ /* 0x000fe2000fffe03f */
[----:B------:R-:W-:Y:S02]  /*1fa0*/  UMOV UR11, 0x40000040 ;  /* 0x40000040000b7882 */ /* 0x000fe40000000000 */
[----:B------:R-:W-:Y:S01]  /*1fb0*/  UMOV UR12, UR8 ;  /* 0x00000008000c7c82 */ /* 0x000fe20008000000 */
[----:B------:R-:W-:Y:S01]  /*1fc0*/  UIADD3 UR8, UR4, 0x4, URZ ;  /* 0x0000000404087890 */ /* 0x000fe2000fffe03f */
[----:B------:R-:W-:Y:S01]  /*1fd0*/  IMAD.U32 R14, RZ, RZ, UR12 ;  /* 0x0000000cff0e7e24 */ /* 0x000fe2000f8e00ff */
[----:B------:R-:W-:Y:S01]  /*1fe0*/  UMOV UR14, UR9 ;  /* 0x00000009000e7c82 */ /* 0x000fe20008000000 */
[----:B------:R-:W-:Y:S01]  /*1ff0*/  UIADD3 UR9, UR5, 0x4, URZ ;  /* 0x0000000405097890 */ /* 0x000fe2000fffe03f */
[C---:B-1----:R-:W-:Y:S01]  /*2000*/  IADD3 R13, -R0.reuse, 0x61, R13 ;  /* 0x00000061000d7810 */ /* 0x042fe20007ffe10d */
[----:B------:R-:W-:Y:S01]  /*2010*/  UIADD3 UR20, UR4, 0x802, URZ ;  /* 0x0000080204147890 */ /* 0x000fe2000fffe03f */
[----:B------:R-:W-:Y:S01]  /*2020*/  IADD3 R0, -R0, UR42, R157 ;  /* 0x0000002a00007c10 */ /* 0x000fe2000fffe19d */
[----:B------:R-:W-:Y:S01]  /*2030*/  UIADD3 UR22, UR5, 0x602, URZ ;  /* 0x0000060205167890 */ /* 0x000fe2000fffe03f */
[----:B------:R-:W-:Y:S01]  /*2040*/  UMOV UR21, 0x40000040 ;  /* 0x4000004000157882 */ /* 0x000fe20000000000 */
[----:B------:R-:W-:Y:S01]  /*2050*/  UMOV UR23, 0x40000040 ;  /* 0x4000004000177882 */ /* 0x000fe20000000000 */
[----:B------:R-:W-:Y:S01]  /*2060*/  UIADD3 UR24, UR4, 0x804, URZ ;  /* 0x0000080404187890 */ /* 0x000fe2000fffe03f */
[----:B------:R-:W-:Y:S01]  /*2070*/  IMAD R12, R224, -0x2, R13 ;  /* 0xfffffffee00c7824 */ /* 0x000fe200078e020d */
[----:B------:R-:W-:Y:S01]  /*2080*/  UIADD3 UR26, UR5, 0x604, URZ ;  /* 0x00000604051a7890 */ /* 0x000fe2000fffe03f */
[----:B------:R-:W-:Y:S01]  /*2090*/  IADD3 R13, R225, UR42, RZ ;  /* 0x0000002ae10d7c10 */ /* 0x000fe2000fffe0ff */
[----:B------:R-:W-:Y:S01]  /*20a0*/  UMOV UR25, 0x40000040 ;  /* 0x4000004000197882 */ /* 0x000fe20000000000 */
[----:B------:R-:W-:Y:S01]  /*20b0*/  UMOV UR27, 0x40000040 ;  /* 0x40000040001b7882 */ /* 0x000fe20000000000 */
[----:B------:R-:W-:Y:S01]  /*20c0*/  UIADD3 UR28, UR4, 0x806, URZ ;  /* 0x00000806041c7890 */ /* 0x000fe2000fffe03f */
[----:B------:R-:W-:Y:S01]  /*20d0*/  VIADDMNMX R72, R13, R12, R73, PT ;  /* 0x0000000c0d487246 */ /* 0x000fe20003800149 */
[----:B------:R-:W-:Y:S01]  /*20e0*/  UIADD3 UR30, UR5, 0x606, URZ ;  /* 0x00000606051e7890 */ /* 0x000fe2000fffe03f */
[----:B------:R-:W-:Y:S01]  /*20f0*/  IADD3 R12, R12, 0x8, R13 ;  /* 0x000000080c0c7810 */ /* 0x000fe20007ffe00d */
[----:B------:R-:W-:Y:S01]  /*2100*/  UMOV UR29, 0x40000040 ;  /* 0x40000040001d7882 */ /* 0x000fe20000000000 */
[----:B------:R-:W-:Y:S01]  /*2110*/  UMOV UR31, 0x40000040 ;  /* 0x40000040001f7882 */ /* 0x000fe20000000000 */
[----:B------:R-:W-:Y:S01]  /*2120*/  UIADD3 UR32, UR4, 0xc00, URZ ;  /* 0x00000c0004207890 */ /* 0x000fe2000fffe03f */
[C---:B------:R-:W-:Y:S01]  /*2130*/  ISETP.GT.AND P5, PT, R72.reuse, RZ, PT ;  /* 0x000000ff4800720c */ /* 0x040fe20003fa4270 */
[----:B------:R-:W-:Y:S01]  /*2140*/  UIADD3 UR34, UR5, 0x900, URZ ;  /* 0x0000090005227890 */ /* 0x000fe2000fffe03f */
[C---:B------:R-:W-:Y:S01]  /*2150*/  ISETP.GT.AND P6, PT, R72.reuse, 0x1, PT ;  /* 0x000000014800780c */ /* 0x040fe20003fc4270 */
[----:B------:R-:W-:Y:S01]  /*2160*/  UMOV UR33, 0x40000040 ;  /* 0x4000004000217882 */ /* 0x000fe20000000000 */
[----:B------:R-:W-:Y:S01]  /*2170*/  UMOV UR35, 0x40000040 ;  /* 0x4000004000237882 */ /* 0x000fe20000000000 */
[----:B------:R-:W-:Y:S01]  /*2180*/  UIADD3 UR48, UR4, 0xc02, URZ ;  /* 0x00000c0204307890 */ /* 0x000fe2000fffe03f */
[C---:B------:R-:W-:Y:S01]  /*2190*/  ISETP.GT.AND P1, PT, R72.reuse, 0x8, PT ;  /* 0x000000084800780c */ /* 0x040fe20003f24270 */
[----:B------:R-:W-:Y:S01]  /*21a0*/  UIADD3 UR50, UR5, 0x902, URZ ;  /* 0x0000090205327890 */ /* 0x000fe2000fffe03f */
[----:B------:R-:W-:Y:S01]  /*21b0*/  VIMNMX R12, R73, R12, PT ;  /* 0x0000000c490c7248 */ /* 0x000fe20003fe0100 */
[----:B------:R-:W-:Y:S01]  /*21c0*/  UMOV UR49, 0x40000040 ;  /* 0x4000004000317882 */ /* 0x000fe20000000000 */
[----:B------:R-:W-:Y:S01]  /*21d0*/  UMOV UR51, 0x40000040 ;  /* 0x4000004000337882 */ /* 0x000fe20000000000 */
        /* <DEDUP_REMOVED lines=8> */
[----:B------:R-:W-:Y:S01]  /*2260*/  ISETP.GT.AND P4, PT, R72, 0x11, PT ;  /* 0x000000114800780c */ /* 0x000fe20003f84270 */
[----:B------:R-:W-:Y:S01]  /*2270*/  ULOP3.LUT UR7, UR41, 0x3000000, URZ, 0xfc, !UPT ;  /* 0x0300000029077892 */ /* 0x000fe2000f8efc3f */
[----:B------:R-:W-:-:S04]  /*2280*/  IMAD.HI R0, R0, 0x2aaaaaab, RZ ;  /* 0x2aaaaaab00007827 */ /* 0x000fc800078e02ff */
        /* <DEDUP_REMOVED lines=43> */
[----:B------:R-:W-:Y:S01]  /*2540*/  UMOV UR9, 0x40000040 ;  /* 0x4000004000097882 */ /* 0x000fe20000000000 */
[----:B------:R-:W-:Y:S01]  /*2550*/  MOV R5, UR13 ;  /* 0x0000000d00057c02 */ /* 0x000fe20008000f00 */
[----:B------:R-:W-:Y:S02]  /*2560*/  WARPGROUP.DEPBAR.LE gsb0, 0x0 ;  /* 0x00008000000079c5 */ /* 0x000fe40000010000 */
[----:B------:R-:W-:-:S06]  /*2570*/  WARPGROUP.ARRIVE ;  /* 0x00000000000079c5 */ /* 0x000fcc0000000000 */
[----:B------:R-:W-:Y:S01]  /*2580*/  HGMMA.64x96x16.F32 R24, gdesc[UR12], R24, gsb0 ;  /* 0x016000000c1879f0 */ /* 0x000fe20008000818 */
[----:B------:R-:W-:Y:S02]  /*2590*/  UIADD3 UR12, UR4, 0x406, URZ ;  /* 0x00000406040c7890 */ /* 0x000fe4000fffe03f */
[----:B------:R-:W-:Y:S01]  /*25a0*/  UIADD3 UR14, UR5, 0x306, URZ ;  /* 0x00000306050e7890 */ /* 0x000fe2000fffe03f */
[----:B------:R-:W-:Y:S01]  /*25b0*/  UMOV UR13, 0x40000040 ;  /* 0x40000040000d7882 */ /* 0x000fe20000000000 */
[----:B------:R-:W-:Y:S01]  /*25c0*/  UMOV UR15, 0x40000040 ;  /* 0x40000040000f7882 */ /* 0x000fe20000000000 */
[----:B------:R-:W-:Y:S02]  /*25d0*/  UIADD3 UR4, UR4, 0xc06, URZ ;  /* 0x00000c0604047890 */ /* 0x000fe4000fffe03f */
[----:B------:R-:W-:-:S05]  /*25e0*/  UIADD3 UR5, UR5, 0x906, URZ ;  /* 0x0000090605057890 */ /* 0x000fca000fffe03f */
[----:B------:R-:W-:Y:S01]  /*25f0*/  UMOV UR56, UR4 ;  /* 0x0000000400387c82 */ /* 0x000fe20008000000 */
[----:B------:R-:W-:Y:S01]  /*2600*/  ULDC UR4, c[0x0][0xad0] ;  /* 0x0002b40000047ab9 */ /* 0x000fe20000000800 */
[----:B------:R-:W-:Y:S01]  /*2610*/  UMOV UR58, UR5 ;  /* 0x00000005003a7c82 */ /* 0x000fe20008000000 */
[----:B---34-:R-:W-:Y:S01]  /*2620*/  IMAD.U32 R2, RZ, RZ, UR56 ;  /* 0x00000038ff027e24 */ /* 0x018fe2000f8e00ff */
        /* <DEDUP_REMOVED lines=57> */
[----:B-1----:R-:W-:Y:S01]  /*29c0*/  FSEL R13, R24, -INF , P5 ;  /* 0xff800000180d7808 */ /* 0x002fe20002800000 */
[----:B------:R-:W-:Y:S01]  /*29d0*/  FMUL.FTZ R30, R30, UR4 ;  /* 0x000000041e1e7c20 */ /* 0x000fe20008410000 */
[----:B------:R-:W-:Y:S01]  /*29e0*/  ISETP.GT.AND P5, PT, R72, 0x18, PT ;  /* 0x000000184800780c */ /* 0x000fe20003fa4270 */
        /* <DEDUP_REMOVED lines=46> */
[----:B------:R-:W-:-:S02]  /*2cd0*/  ULDC UR4, c[0x0][0xa80] ;  /* 0x0002a00000047ab9 */ /* 0x000fc40000000800 */
[----:B------:R-:W-:Y:S01]  /*2ce0*/  IMAD.U32 R195, RZ, RZ, UR4 ;  /* 0x00000004ffc37e24 */ /* 0x000fe2000f8e00ff */
[----:B------:R-:W-:Y:S01]  /*2cf0*/  UIMAD UR4, UR36, 0xc00, UR7 ;  /* 0x00000c00240478a4 */ /* 0x000fe2000f8e0207 */
[----:B------:R-:W1:Y:S01]  /*2d00*/  MUFU.TANH R32, R32 ;  /* 0x0000002000207308 */ /* 0x000e620000002400 */
[----:B---3--:R-:W-:Y:S02]  /*2d10*/  FSEL R233, R48, -INF , P5 ;  /* 0xff80000030e97808 */ /* 0x008fe40002800000 */
[----:B------:R-:W-:-:S03]  /*2d20*/  ISETP.GT.AND P5, PT, R72, 0x48, PT ;  /* 0x000000484800780c */ /* 0x000fc60003fa4270 */
[----:B------:R-:W-:Y:S02]  /*2d30*/  UMOV UR10, UR4 ;  /* 0x00000004000a7c82 */ /* 0x000fe40008000000 */
[----:B------:R-:W3:Y:S01]  /*2d40*/  MUFU.TANH R41, R41 ;  /* 0x0000002900297308 */ /* 0x000ee20000002400 */
[----:B----4-:R-:W-:Y:S02]  /*2d50*/  FSEL R215, R49, -INF , P6 ;  /* 0xff80000031d77808 */ /* 0x010fe40003000000 */
[----:B------:R-:W-:-:S05]  /*2d60*/  ISETP.GT.AND P6, PT, R72, 0x49, PT ;  /* 0x000000494800780c */ /* 0x000fca0003fc4270 */
[----:B------:R-:W4:Y:S01]  /*2d70*/  MUFU.TANH R52, R52 ;  /* 0x0000003400347308 */ /* 0x000f220000002400 */
[----:B-1----:R-:W-:Y:S02]  /*2d80*/  FSEL R169, R32, -INF , P3 ;  /* 0xff80000020a97808 */ /* 0x002fe40001800000 */
[----:B------:R-:W-:Y:S02]  /*2d90*/  ISETP.GT.AND P3, PT, R72, 0x28, PT ;  /* 0x000000284800780c */ /* 0x000fe40003f64270 */
[----:B------:R-:W-:-:S03]  /*2da0*/  FMNMX.FTZ R24, R169, R24, !PT ;  /* 0x00000018a9187209 */ /* 0x000fc60007810000 */
[----:B------:R-:W1:Y:S01]  /*2db0*/  MUFU.TANH R60, R60 ;  /* 0x0000003c003c7308 */ /* 0x000e620000002400 */
[----:B---3--:R-:W-:Y:S02]  /*2dc0*/  FSEL R194, R41, -INF , P2 ;  /* 0xff80000029c27808 */ /* 0x008fe40001000000 */
[----:B------:R-:W-:-:S05]  /*2dd0*/  ISETP.GT.AND P2, PT, R72, 0x39, PT ;  /* 0x000000394800780c */ /* 0x000fca0003f44270 */
[----:B------:R-:W3:Y:S01]  /*2de0*/  MUFU.TANH R61, R61 ;  /* 0x0000003d003d7308 */ /* 0x000ee20000002400 */
[----:B----4-:R-:W-:Y:S02]  /*2df0*/  FSEL R231, R52, -INF , P1 ;  /* 0xff80000034e77808 */ /* 0x010fe40000800000 */
[----:B------:R-:W-:-:S05]  /*2e00*/  ISETP.GT.AND P1, PT, R72, 0x50, PT ;  /* 0x000000504800780c */ /* 0x000fca0003f24270 */
[----:B------:R-:W4:Y:S01]  /*2e10*/  MUFU.TANH R44, R44 ;  /* 0x0000002c002c7308 */ /* 0x000f220000002400 */
[----:B-1----:R-:W-:Y:S02]  /*2e20*/  FSEL R181, R60, -INF , P5 ;  /* 0xff8000003cb57808 */ /* 0x002fe40002800000 */
[----:B------:R-:W-:-:S05]  /*2e30*/  ISETP.GT.AND P5, PT, R12, RZ, PT ;  /* 0x000000ff0c00720c */ /* 0x000fca0003fa4270 */
        /* <DEDUP_REMOVED lines=17> */
[----:B------:R-:W-:Y:S02]  /*2f50*/  FMNMX.FTZ R26, R171, R24, !PT ;  /* 0x00000018ab1a7209 */ /* 0x000fe40007810000 */
[----:B------:R-:W-:Y:S02]  /*2f60*/  ISETP.GT.AND P5, PT, R12, 0x11, PT ;  /* 0x000000110c00780c */ /* 0x000fe40003fa4270 */
[----:B------:R-:W-:Y:S01]  /*2f70*/  FMNMX.FTZ R26, R173, R26, !PT ;  /* 0x0000001aad1a7209 */ /* 0x000fe20007810000 */
[----:B------:R-:W1:Y:S01]  /*2f80*/  MUFU.TANH R65, R65 ;  /* 0x0000004100417308 */ /* 0x000e620000002400 */
[----:B---3--:R-:W-:Y:S02]  /*2f90*/  FSEL R27, R27, -INF , P6 ;  /* 0xff8000001b1b7808 */ /* 0x008fe40003000000 */
[----:B------:R-:W-:-:S02]  /*2fa0*/  FMNMX.FTZ R26, R175, R26, !PT ;  /* 0x0000001aaf1a7209 */ /* 0x000fc40007810000 */
[----:B------:R-:W-:Y:S02]  /*2fb0*/  FMNMX.FTZ R24, R33, R27, !PT ;  /* 0x0000001b21187209 */ /* 0x000fe40007810000 */
[----:B------:R-:W-:Y:S01]  /*2fc0*/  FMNMX.FTZ R41, R193, R26, !PT ;  /* 0x0000001ac1297209 */ /* 0x000fe20007810000 */
[----:B------:R-:W3:Y:S01]  /*2fd0*/  MUFU.TANH R30, R30 ;  /* 0x0000001e001e7308 */ /* 0x000ee20000002400 */
[----:B----4-:R-:W-:Y:S02]  /*2fe0*/  FSEL R177, R56, -INF , P3 ;  /* 0xff80000038b17808 */ /* 0x010fe40001800000 */
[----:B------:R-:W-:Y:S02]  /*2ff0*/  ISETP.GT.AND P3, PT, R72, 0x58, PT ;  /* 0x000000584800780c */ /* 0x000fe40003f64270 */
[----:B------:R-:W-:Y:S02]  /*3000*/  ISETP.GT.AND P6, PT, R12, 0x18, PT ;  /* 0x000000180c00780c */ /* 0x000fe40003fc4270 */
[----:B------:R-:W-:Y:S01]  /*3010*/  FMNMX.FTZ R41, R194, R41, !PT ;  /* 0x00000029c2297209 */ /* 0x000fe20007810000 */
[----:B------:R-:W4:Y:S01]  /*3020*/  MUFU.TANH R68, R68 ;  /* 0x0000004400447308 */ /* 0x000f220000002400 */
[----:B-1----:R-:W-:-:S02]  /*3030*/  FSEL R168, R65, -INF , P2 ;  /* 0xff80000041a87808 */ /* 0x002fc40001000000 */
[----:B------:R-:W-:-:S05]  /*3040*/  ISETP.GT.AND P2, PT, R12, 0x9, PT ;  /* 0x000000090c00780c */ /* 0x000fca0003f44270 */
[----:B------:R-:W1:Y:S01]  /*3050*/  MUFU.TANH R31, R31 ;  /* 0x0000001f001f7308 */ /* 0x000e620000002400 */
[----:B---3--:R-:W-:Y:S02]  /*3060*/  FSEL R37, R30, -INF , P1 ;  /* 0xff8000001e257808 */ /* 0x008fe40000800000 */
[----:B------:R-:W-:Y:S02]  /*3070*/  ISETP.GT.AND P1, PT, R12, 0x19, PT ;  /* 0x000000190c00780c */ /* 0x000fe40003f24270 */
[----:B------:R-:W-:-:S03]  /*3080*/  FMNMX.FTZ R24, R37, R24, !PT ;  /* 0x0000001825187209 */ /* 0x000fc60007810000 */
        /* <DEDUP_REMOVED lines=8> */
[----:B------:R-:W-:Y:S02]  /*3110*/  FMNMX.FTZ R35, R31, R24, !PT ;  /* 0x000000181f237209 */ /* 0x000fe40007810000 */
[----:B------:R-:W-:Y:S02]  /*3120*/  FMNMX.FTZ R24, R196, R41, !PT ;  /* 0x00000029c4187209 */ /* 0x000fe40007810000 */
[----:B------:R-:W-:Y:S01]  /*3130*/  ISETP.GT.AND P5, PT, R12, 0x28, PT ;  /* 0x000000280c00780c */ /* 0x000fe20003fa4270 */
[----:B------:R-:W3:Y:S01]  /*3140*/  MUFU.TANH R45, R45 ;  /* 0x0000002d002d7308 */ /* 0x000ee20000002400 */
[----:B----4-:R-:W-:Y:S02]  /*3150*/  FSEL R190, R34, -INF , P3 ;  /* 0xff80000022be7808 */ /* 0x010fe40001800000 */
[----:B------:R-:W-:-:S02]  /*3160*/  ISETP.GT.AND P3, PT, R12, 0x21, PT ;  /* 0x000000210c00780c */ /* 0x000fc40003f64270 */
[----:B------:R-:W-:-:S03]  /*3170*/  FMNMX.FTZ R35, R190, R35, !PT ;  /* 0x00000023be237209 */ /* 0x000fc60007810000 */
[----:B------:R-:W4:Y:S01]  /*3180*/  MUFU.TANH R39, R39 ;  /* 0x0000002700277308 */ /* 0x000f220000002400 */
[----:B-1----:R-:W-:Y:S02]  /*3190*/  FSEL R198, R38, -INF , P6 ;  /* 0xff80000026c67808 */ /* 0x002fe40003000000 */
[----:B------:R-:W-:Y:S02]  /*31a0*/  FMNMX.FTZ R35, R192, R35, !PT ;  /* 0x00000023c0237209 */ /* 0x000fe40007810000 */
[----:B------:R-:W-:Y:S02]  /*31b0*/  ISETP.GT.AND P6, PT, R12, 0x29, PT ;  /* 0x000000290c00780c */ /* 0x000fe40003fc4270 */
[----:B------:R-:W-:Y:S01]  /*31c0*/  FMNMX.FTZ R35, R198, R35, !PT ;  /* 0x00000023c6237209 */ /* 0x000fe20007810000 */
[----:B------:R-:W1:Y:S01]  /*31d0*/  MUFU.TANH R42, R42 ;  /* 0x0000002a002a7308 */ /* 0x000e620000002400 */
[----:B---3--:R-:W-:Y:S02]  /*31e0*/  FSEL R199, R45, -INF , P4 ;  /* 0xff8000002dc77808 */ /* 0x008fe40002000000 */
[----:B------:R-:W-:-:S02]  /*31f0*/  ISETP.GT.AND P4, PT, R72, 0x41, PT ;  /* 0x000000414800780c */ /* 0x000fc40003f84270 */
[----:B------:R-:W-:-:S03]  /*3200*/  FMNMX.FTZ R26, R199, R24, !PT ;  /* 0x00000018c71a7209 */ /* 0x000fc60007810000 */
[----:B------:R-:W3:Y:S01]  /*3210*/  MUFU.TANH R43, R43 ;  /* 0x0000002b002b7308 */ /* 0x000ee20000002400 */
[----:B----4-:R-:W-:Y:S02]  /*3220*/  FSEL R206, R39, -INF , P1 ;  /* 0xff80000027ce7808 */ /* 0x010fe40000800000 */
[----:B------:R-:W-:Y:S02]  /*3230*/  FMNMX.FTZ R26, R233, R26, !PT ;  /* 0x0000001ae91a7209 */ /* 0x000fe40007810000 */
[----:B------:R-:W-:Y:S02]  /*3240*/  FMNMX.FTZ R24, R206, R35, !PT ;  /* 0x00000023ce187209 */ /* 0x000fe40007810000 */
[----:B------:R-:W-:Y:S01]  /*3250*/  FMNMX.FTZ R26, R215, R26, !PT ;  /* 0x0000001ad71a7209 */ /* 0x000fe20007810000 */
[----:B------:R-:W4:Y:S01]  /*3260*/  MUFU.TANH R46, R46 ;  /* 0x0000002e002e7308 */ /* 0x000f220000002400 */
[----:B-1----:R-:W-:Y:S02]  /*3270*/  FSEL R237, R42, -INF , P2 ;  /* 0xff8000002aed7808 */ /* 0x002fe40001000000 */
[----:B------:R-:W-:-:S02]  /*3280*/  FMNMX.FTZ R26, R231, R26, !PT ;  /* 0x0000001ae71a7209 */ /* 0x000fc40007810000 */
[----:B------:R-:W-:Y:S02]  /*3290*/  FMNMX.FTZ R24, R237, R24, !PT ;  /* 0x00000018ed187209 */ /* 0x000fe40007810000 */
[C---:B------:R-:W-:Y:S01]  /*32a0*/  ISETP.GT.AND P1, PT, R12.reuse, 0x30, PT ;  /* 0x000000300c00780c */ /* 0x040fe20003f24270 */
[----:B------:R-:W1:Y:S01]  /*32b0*/  MUFU.TANH R47, R47 ;  /* 0x0000002f002f7308 */ /* 0x000e620000002400 */
[----:B---3--:R-:W-:Y:S02]  /*32c0*/  FSEL R207, R43, -INF , P3 ;  /* 0xff8000002bcf7808 */ /* 0x008fe40001800000 */
[----:B------:R-:W-:Y:S02]  /*32d0*/  FMNMX.FTZ R26, R229, R26, !PT ;  /* 0x0000001ae51a7209 */ /* 0x000fe40007810000 */
[----:B------:R-:W-:Y:S02]  /*32e0*/  FMNMX.FTZ R24, R207, R24, !PT ;  /* 0x00000018cf187209 */ /* 0x000fe40007810000 */
[----:B------:R-:W-:Y:S01]  /*32f0*/  ISETP.GT.AND P2, PT, R12, 0x31, PT ;  /* 0x000000310c00780c */ /* 0x000fe20003f44270 */
[----:B------:R-:W3:Y:S01]  /*3300*/  MUFU.TANH R50, R50 ;  /* 0x0000003200327308 */ /* 0x000ee20000002400 */
[----:B----4-:R-:W-:-:S02]  /*3310*/  FSEL R235, R46, -INF , P5 ;  /* 0xff8000002eeb7808 */ /* 0x010fc40002800000 */
[----:B------:R-:W-:Y:S02]  /*3320*/  FMNMX.FTZ R26, R177, R26, !PT ;  /* 0x0000001ab11a7209 */ /* 0x000fe40007810000 */
[----:B------:R-:W-:Y:S02]  /*3330*/  FMNMX.FTZ R24, R235, R24, !PT ;  /* 0x00000018eb187209 */ /* 0x000fe40007810000 */
[C---:B------:R-:W-:Y:S01]  /*3340*/  ISETP.GT.AND P3, PT, R12.reuse, 0x38, PT ;  /* 0x000000380c00780c */ /* 0x040fe20003f64270 */
[----:B------:R-:W4:Y:S01]  /*3350*/  MUFU.TANH R57, R57 ;  /* 0x0000003900397308 */ /* 0x000f220000002400 */
[----:B-1----:R-:W-:Y:S02]  /*3360*/  FSEL R209, R47, -INF , P6 ;  /* 0xff8000002fd17808 */ /* 0x002fe40003000000 */
[----:B------:R-:W-:Y:S02]  /*3370*/  ISETP.GT.AND P5, PT, R12, 0x39, PT ;  /* 0x000000390c00780c */ /* 0x000fe40003fa4270 */
[----:B------:R-:W-:-:S02]  /*3380*/  FMNMX.FTZ R24, R209, R24, !PT ;  /* 0x00000018d1187209 */ /* 0x000fc40007810000 */
[----:B------:R-:W-:Y:S01]  /*3390*/  ISETP.GT.AND P6, PT, R12, 0x40, PT ;  /* 0x000000400c00780c */ /* 0x000fe20003fc4270 */
        /* <DEDUP_REMOVED lines=10> */
[----:B------:R-:W-:Y:S02]  /*3440*/  FMNMX.FTZ R26, R181, R26, !PT ;  /* 0x0000001ab51a7209 */ /* 0x000fe40007810000 */
[----:B------:R-:W-:Y:S02]  /*3450*/  FMNMX.FTZ R24, R217, R24, !PT ;  /* 0x00000018d9187209 */ /* 0x000fe40007810000 */
[----:B------:R-:W-:Y:S01]  /*3460*/  FMNMX.FTZ R35, R183, R26, !PT ;  /* 0x0000001ab7237209 */ /* 0x000fe20007810000 */
[----:B------:R-:W1:Y:S01]  /*3470*/  MUFU.TANH R58, R58 ;  /* 0x0000003a003a7308 */ /* 0x000e620000002400 */
[----:B---3--:R-:W-:Y:S02]  /*3480*/  FSEL R213, R54, -INF , P3 ;  /* 0xff80000036d57808 */ /* 0x008fe40001800000 */
[----:B------:R-:W-:-:S02]  /*3490*/  FMNMX.FTZ R35, R166, R35, !PT ;  /* 0x00000023a6237209 */ /* 0x000fc40007810000 */
[----:B------:R-:W-:Y:S02]  /*34a0*/  FMNMX.FTZ R24, R213, R24, !PT ;  /* 0x00000018d5187209 */ /* 0x000fe40007810000 */
[----:B------:R-:W-:Y:S01]  /*34b0*/  ISETP.GT.AND P2, PT, R12, 0x48, PT ;  /* 0x000000480c00780c */ /* 0x000fe20003f44270 */
[----:B------:R-:W3:Y:S01]  /*34c0*/  MUFU.TANH R59, R59 ;  /* 0x0000003b003b7308 */ /* 0x000ee20000002400 */
[----:B----4-:R-:W-:Y:S02]  /*34d0*/  FSEL R211, R55, -INF , P5 ;  /* 0xff80000037d37808 */ /* 0x010fe40002800000 */
[----:B------:R-:W-:Y:S02]  /*34e0*/  FMNMX.FTZ R35, R168, R35, !PT ;  /* 0x00000023a8237209 */ /* 0x000fe40007810000 */
[----:B------:R-:W-:Y:S02]  /*34f0*/  FMNMX.FTZ R24, R211, R24, !PT ;  /* 0x00000018d3187209 */ /* 0x000fe40007810000 */
[----:B------:R-:W-:Y:S01]  /*3500*/  ISETP.GT.AND P3, PT, R12, 0x49, PT ;  /* 0x000000490c00780c */ /* 0x000fe20003f64270 */
[----:B------:R-:W4:Y:S01]  /*3510*/  MUFU.TANH R62, R62 ;  /* 0x0000003e003e7308 */ /* 0x000f220000002400 */
[----:B-1----:R-:W-:-:S02]  /*3520*/  FSEL R185, R58, -INF , P6 ;  /* 0xff8000003ab97808 */ /* 0x002fc40003000000 */
[----:B------:R-:W-:Y:S02]  /*3530*/  FMNMX.FTZ R35, R170, R35, !PT ;  /* 0x00000023aa237209 */ /* 0x000fe40007810000 */
[----:B------:R-:W-:Y:S02]  /*3540*/  FMNMX.FTZ R24, R185, R24, !PT ;  /* 0x00000018b9187209 */ /* 0x000fe40007810000 */
[C---:B------:R-:W-:Y:S01]  /*3550*/  ISETP.GT.AND P5, PT, R12.reuse, 0x50, PT ;  /* 0x000000500c00780c */ /* 0x040fe20003fa4270 */
        /* <DEDUP_REMOVED lines=9> */
[----:B-1----:R-:W-:-:S04]  /*35f0*/  FSEL R172, R69, -INF , P4 ;  /* 0xff80000045ac7808 */ /* 0x002fc80002000000 */
[----:B------:R-:W-:-:S03]  /*3600*/  FMNMX.FTZ R26, R172, R35, !PT ;  /* 0x00000023ac1a7209 */ /* 0x000fc60007810000 */
[----:B------:R-:W1:Y:S01]  /*3610*/  MUFU.TANH R67, R67 ;  /* 0x0000004300437308 */ /* 0x000e620000002400 */
[----:B---3--:R-:W-:Y:S01]  /*3620*/  FSEL R191, R63, -INF , P3 ;  /* 0xff8000003fbf7808 */ /* 0x008fe20001800000 */
[----:B------:R-:W3:Y:S03]  /*3630*/  SHFL.BFLY PT, R39, R26, 0x2, 0x1f ;  /* 0x0c401f001a277f89 */ /* 0x000ee600000e0000 */
[----:B------:R-:W-:-:S03]  /*3640*/  FMNMX.FTZ R35, R191, R24, !PT ;  /* 0x00000018bf237209 */ /* 0x000fc60007810000 */
[----:B------:R-:W2:Y:S01]  /*3650*/  MUFU.TANH R70, R70 ;  /* 0x0000004600467308 */ /* 0x000ea20000002400 */
[----:B----4-:R-:W-:-:S04]  /*3660*/  FSEL R174, R66, -INF , P5 ;  /* 0xff80000042ae7808 */ /* 0x010fc80002800000 */
[----:B------:R-:W-:-:S03]  /*3670*/  FMNMX.FTZ R35, R174, R35, !PT ;  /* 0x00000023ae237209 */ /* 0x000fc60007810000 */
[----:B------:R-:W4:Y:S01]  /*3680*/  MUFU.TANH R71, R71 ;  /* 0x0000004700477308 */ /* 0x000f220000002400 */
[----:B-1----:R-:W-:Y:S02]  /*3690*/  FSEL R176, R67, -INF , P1 ;  /* 0xff80000043b07808 */ /* 0x002fe40000800000 */
[----:B------:R-:W-:Y:S02]  /*36a0*/  ISETP.GT.AND P1, PT, R12, 0x59, PT ;  /* 0x000000590c00780c */ /* 0x000fe40003f24270 */
[----:B------:R-:W-:Y:S02]  /*36b0*/  FMNMX.FTZ R35, R176, R35, !PT ;  /* 0x00000023b0237209 */ /* 0x000fe40007810000 */
[----:B--2---:R-:W-:Y:S02]  /*36c0*/  FSEL R178, R70, -INF , P2 ;  /* 0xff80000046b27808 */ /* 0x004fe40001000000 */
[----:B---3--:R-:W-:Y:S02]  /*36d0*/  FMNMX.FTZ R39, R26, R39, !PT ;  /* 0x000000271a277209 */ /* 0x008fe40007810000 */
[----:B------:R-:W-:-:S03]  /*36e0*/  FMNMX.FTZ R35, R178, R35, !PT ;  /* 0x00000023b2237209 */ /* 0x000fc60007810000 */
[----:B------:R-:W1:Y:S01]  /*36f0*/  SHFL.BFLY PT, R12, R39, 0x1, 0x1f ;  /* 0x0c201f00270c7f89 */ /* 0x000e6200000e0000 */
[----:B----4-:R-:W-:-:S04]  /*3700*/  FSEL R180, R71, -INF , P1 ;  /* 0xff80000047b47808 */ /* 0x010fc80000800000 */
[----:B------:R-:W-:-:S05]  /*3710*/  FMNMX.FTZ R35, R180, R35, !PT ;  /* 0x00000023b4237209 */ /* 0x000fca0007810000 */
[----:B------:R-:W2:Y:S01]  /*3720*/  SHFL.BFLY PT, R24, R35, 0x2, 0x1f ;  /* 0x0c401f0023187f89 */ /* 0x000ea200000e0000 */
[----:B-1----:R-:W-:-:S04]  /*3730*/  FMNMX.FTZ R197, R39, R12, !PT ;  /* 0x0000000c27c57209 */ /* 0x002fc80007810000 */
[C---:B------:R-:W-:Y:S01]  /*3740*/  FSETP.NEU.FTZ.AND P1, PT, R197.reuse, -INF , PT ;  /* 0xff800000c500780b */ /* 0x040fe20003f3d000 */
[----:B------:R-:W-:Y:S01]  /*3750*/  FMUL.FTZ R182, R197, R195 ;  /* 0x000000c3c5b67220 */ /* 0x000fe20000410000 */
[----:B--2---:R-:W-:-:S04]  /*3760*/  FMNMX.FTZ R24, R35, R24, !PT ;  /* 0x0000001823187209 */ /* 0x004fc80007810000 */
[----:B------:R-:W-:Y:S01]  /*3770*/  FSEL R182, R182, RZ, P1 ;  /* 0x000000ffb6b67208 */ /* 0x000fe20000800000 */
[----:B------:R-:W1:Y:S04]  /*3780*/  SHFL.BFLY PT, R41, R24, 0x1, 0x1f ;  /* 0x0c201f0018297f89 */ /* 0x000e6800000e0000 */
        /* <DEDUP_REMOVED lines=22> */
[----:B-1----:R-:W-:Y:S01]  /*38f0*/  FMNMX.FTZ R156, R24, R41, !PT ;  /* 0x00000029189c7209 */ /* 0x002fe20007810000 */
[----:B------:R-:W-:Y:S03]  /*3900*/  MUFU.EX2 R160, R160 ;  /* 0x000000a000a07308 */ /* 0x000fe60000000800 */
[C---:B------:R-:W-:Y:S01]  /*3910*/  FSETP.NEU.FTZ.AND P1, PT, R156.reuse, -INF , PT ;  /* 0xff8000009c00780b */ /* 0x040fe20003f3d000 */
[----:B------:R-:W-:-:S04]  /*3920*/  FMUL.FTZ R184, R156, R195 ;  /* 0x000000c39cb87220 */ /* 0x000fc80000410000 */
[----:B------:R-:W1:Y:S01]  /*3930*/  MUFU.EX2 R161, R161 ;  /* 0x000000a100a17308 */ /* 0x000e620000000800 */
[----:B------:R-:W-:Y:S02]  /*3940*/  FSEL R184, R184, RZ, P1 ;  /* 0x000000ffb8b87208 */ /* 0x000fe40000800000 */
[----:B-----5:R-:W-:Y:S02]  /*3950*/  LOP3.LUT P1, RZ, R74, 0x7f, RZ, 0xc0, !PT ;  /* 0x0000007f4aff7812 */ /* 0x020fe4000782c0ff */
[----:B------:R-:W-:Y:S01]  /*3960*/  SHF.R.U32.HI R74, RZ, 0x7, R74 ;  /* 0x00000007ff4a7819 */ /* 0x000fe2000001164a */
[-CC-:B------:R-:W-:Y:S01]  /*3970*/  FFMA.FTZ R162, R33, R195.reuse, -R184.reuse ;  /* 0x000000c321a27223 */ /* 0x180fe200000108b8 */
[-CC-:B------:R-:W-:Y:S01]  /*3980*/  FFMA.FTZ R163, R27, R195.reuse, -R184.reuse ;  /* 0x000000c31ba37223 */ /* 0x180fe200000108b8 */
[-CC-:B------:R-:W-:Y:S01]  /*3990*/  FFMA.FTZ R164, R37, R195.reuse, -R184.reuse ;  /* 0x000000c325a47223 */ /* 0x180fe200000108b8 */
[----:B------:R-:W-:Y:S01]  /*39a0*/  IADD3 R158, -R74, 0xb, RZ ;  /* 0x0000000b4a9e7810 */ /* 0x000fe20007ffe1ff */
[-CC-:B------:R-:W-:Y:S01]  /*39b0*/  FFMA.FTZ R167, R31, R195.reuse, -R184.reuse ;  /* 0x000000c31fa77223 */ /* 0x180fe200000108b8 */
[----:B--2---:R-:W-:Y:S01]  /*39c0*/  F2FP.F16.F32.PACK_AB R152, R13, R12 ;  /* 0x0000000c0d98723e */ /* 0x004fe200000000ff */
[----:B------:R-:W-:Y:S01]  /*39d0*/  MUFU.EX2 R162, R162 ;  /* 0x000000a200a27308 */ /* 0x000fe20000000800 */
[-CC-:B------:R-:W-:Y:S01]  /*39e0*/  FFMA.FTZ R173, R190, R195.reuse, -R184.reuse ;  /* 0x000000c3bead7223 */ /* 0x180fe200000108b8 */
[-CC-:B------:R-:W-:Y:S01]  /*39f0*/  FFMA.FTZ R190, R192, R195.reuse, -R184.reuse ;  /* 0x000000c3c0be7223 */ /* 0x180fe200000108b8 */
[-CC-:B------:R-:W-:Y:S01]  /*3a00*/  FFMA.FTZ R192, R206, R195.reuse, -R184.reuse ;  /* 0x000000c3cec07223 */ /* 0x180fe200000108b8 */
[----:B------:R-:W-:Y:S01]  /*3a10*/  @!P1 VIADD R24, R165, 0x32440 ;  /* 0x00032440a5189836 */ /* 0x000fe20000000000 */
[----:B-1----:R-:W-:Y:S01]  /*3a20*/  F2FP.F16.F32.PACK_AB R154, R161, R160 ;  /* 0x000000a0a19a723e */ /* 0x002fe200000000ff */
[-CC-:B------:R-:W-:Y:S01]  /*3a30*/  FFMA.FTZ R207, R207, R195.reuse, -R184.reuse ;  /* 0x000000c3cfcf7223 */ /* 0x180fe200000108b8 */
[-C--:B------:R-:W-:Y:S01]  /*3a40*/  FFMA.FTZ R206, R235, R195.reuse, -R184 ;  /* 0x000000c3ebce7223 */ /* 0x080fe200000108b8 */
[----:B------:R-:W1:Y:S01]  /*3a50*/  MUFU.EX2 R163, R163 ;  /* 0x000000a300a37308 */ /* 0x000e620000000800 */
[----:B------:R-:W-:Y:S01]  /*3a60*/  @!P1 PRMT R24, RZ, 0x654, R24 ;  /* 0x00000654ff189816 */ /* 0x000fe20000000018 */
[----:B------:R2:W-:Y:S06]  /*3a70*/  BAR.ARV R158, 0x100 ;  /* 0x0004009e0000751d */ /* 0x0005ec0000002000 */
[----:B------:R3:W-:Y:S01]  /*3a80*/  @!P1 SYNCS.ARRIVE.TRANS64.RED.A1T0 RZ, [R24+URZ], RZ ;  /* 0x000000ff18ff99a7 */ /* 0x0007e2000810043f */
[----:B------:R-:W-:Y:S01]  /*3a90*/  MUFU.EX2 R164, R164 ;  /* 0x000000a400a47308 */ /* 0x000fe20000000800 */
[----:B------:R4:W-:Y:S01]  /*3aa0*/  BAR.SYNC.DEFER_BLOCKING R188, 0x100 ;  /* 0x000400bc0000751d */ /* 0x0009e20000010000 */
[-CC-:B------:R-:W-:Y:S01]  /*3ab0*/  FFMA.FTZ R209, R209, R195.reuse, -R184.reuse ;  /* 0x000000c3d1d17223 */ /* 0x180fe200000108b8 */
[-CC-:B------:R-:W-:Y:S01]  /*3ac0*/  FFMA.FTZ R212, R221, R195.reuse, -R184.reuse ;  /* 0x000000c3ddd47223 */ /* 0x180fe200000108b8 */
[-CC-:B------:R-:W-:Y:S01]  /*3ad0*/  FFMA.FTZ R217, R217, R195.reuse, -R184.reuse ;  /* 0x000000c3d9d97223 */ /* 0x180fe200000108b8 */
[-CC-:B------:R-:W-:Y:S01]  /*3ae0*/  FFMA.FTZ R213, R213, R195.reuse, -R184.reuse ;  /* 0x000000c3d5d57223 */ /* 0x180fe200000108b8 */
[-CC-:B------:R-:W-:Y:S01]  /*3af0*/  FFMA.FTZ R214, R211, R195.reuse, -R184.reuse ;  /* 0x000000c3d3d67223 */ /* 0x180fe200000108b8 */
[-C--:B------:R-:W-:Y:S01]  /*3b00*/  FFMA.FTZ R181, R185, R195.reuse, -R184 ;  /* 0x000000c3b9b57223 */ /* 0x080fe200000108b8 */
[----:B------:R-:W5:Y:S01]  /*3b10*/  MUFU.EX2 R167, R167 ;  /* 0x000000a700a77308 */ /* 0x000f620000000800 */
[----:B-1----:R-:W-:Y:S01]  /*3b20*/  F2FP.F16.F32.PACK_AB R153, R163, R162 ;  /* 0x000000a2a399723e */ /* 0x002fe200000000ff */
[-C--:B----4-:R-:W-:Y:S01]  /*3b30*/  FFMA.FTZ R188, R175, R195.reuse, -R182 ;  /* 0x000000c3afbc7223 */ /* 0x090fe200000108b6 */
[-CC-:B------:R-:W-:Y:S01]  /*3b40*/  FFMA.FTZ R175, R198, R195.reuse, -R184.reuse ;  /* 0x000000c3c6af7223 */ /* 0x180fe200000108b8 */
[-CC-:B------:R-:W-:Y:S01]  /*3b50*/  FFMA.FTZ R198, R237, R195.reuse, -R184.reuse ;  /* 0x000000c3edc67223 */ /* 0x180fe200000108b8 */
[-CC-:B------:R-:W-:Y:S01]  /*3b60*/  FFMA.FTZ R220, R187, R195.reuse, -R184.reuse ;  /* 0x000000c3bbdc7223 */ /* 0x180fe200000108b8 */
[-CC-:B------:R-:W-:Y:S01]  /*3b70*/  FFMA.FTZ R183, R189, R195.reuse, -R184.reuse ;  /* 0x000000c3bdb77223 */ /* 0x180fe200000108b8 */
[-C--:B------:R-:W-:Y:S01]  /*3b80*/  FFMA.FTZ R222, R191, R195.reuse, -R184 ;  /* 0x000000c3bfde7223 */ /* 0x080fe200000108b8 */
[----:B------:R-:W-:Y:S01]  /*3b90*/  MUFU.EX2 R169, R169 ;  /* 0x000000a900a97308 */ /* 0x000fe20000000800 */
[-CC-:B------:R-:W-:Y:S01]  /*3ba0*/  FFMA.FTZ R185, R168, R195.reuse, -R182.reuse ;  /* 0x000000c3a8b97223 */ /* 0x180fe200000108b6 */
[-CC-:B------:R-:W-:Y:S01]  /*3bb0*/  FFMA.FTZ R168, R170, R195.reuse, -R182.reuse ;  /* 0x000000c3aaa87223 */ /* 0x180fe200000108b6 */
[-C--:B------:R-:W-:Y:S01]  /*3bc0*/  FFMA.FTZ R187, R172, R195.reuse, -R182 ;  /* 0x000000c3acbb7223 */ /* 0x080fe200000108b6 */
[-CC-:B------:R-:W-:Y:S01]  /*3bd0*/  FFMA.FTZ R189, R174, R195.reuse, -R184.reuse ;  /* 0x000000c3aebd7223 */ /* 0x180fe200000108b8 */
[-CC-:B------:R-:W-:Y:S01]  /*3be0*/  FFMA.FTZ R170, R176, R195.reuse, -R184.reuse ;  /* 0x000000c3b0aa7223 */ /* 0x180fe200000108b8 */
[-CC-:B------:R-:W-:Y:S01]  /*3bf0*/  FFMA.FTZ R172, R178, R195.reuse, -R184.reuse ;  /* 0x000000c3b2ac7223 */ /* 0x180fe200000108b8 */
[----:B------:R-:W-:Y:S01]  /*3c00*/  FFMA.FTZ R191, R180, R195, -R184 ;  /* 0x000000c3b4bf7223 */ /* 0x000fe200000108b8 */
[----:B------:R-:W1:Y:S01]  /*3c10*/  MUFU.EX2 R186, R186 ;  /* 0x000000ba00ba7308 */ /* 0x000e620000000800 */
[----:B-----5:R-:W-:Y:S01]  /*3c20*/  F2FP.F16.F32.PACK_AB R155, R167, R164 ;  /* 0x000000a4a79b723e */ /* 0x020fe200000000ff */
[----:B------:R-:W-:Y:S01]  /*3c30*/  FADD.FTZ R13, R12, R13 ;  /* 0x0000000d0c0d7221 */ /* 0x000fe20000010000 */
[----:B------:R-:W-:Y:S01]  /*3c40*/  FADD.FTZ R163, R162, R163 ;  /* 0x000000a3a2a37221 */ /* 0x000fe20000010000 */
[----:B------:R-:W-:Y:S01]  /*3c50*/  @!P1 IADD3 R165, R165, 0x32460, RZ ;  /* 0x00032460a5a59810 */ /* 0x000fe20007ffe0ff */
[----:B---3--:R-:W-:Y:S01]  /*3c60*/  WARPGROUP.ARRIVE ;  /* 0x00000000000079c5 */ /* 0x008fe20000000000 */
[----:B------:R-:W-:Y:S01]  /*3c70*/  FADD.FTZ R160, R160, R13 ;  /* 0x0000000da0a07221 */ /* 0x000fe20000010000 */
[----:B------:R-:W-:Y:S01]  /*3c80*/  FADD.FTZ R164, R164, R163 ;  /* 0x000000a3a4a47221 */ /* 0x000fe20000010000 */
[----:B------:R-:W-:Y:S01]  /*3c90*/  MUFU.EX2 R171, R171 ;  /* 0x000000ab00ab7308 */ /* 0x000fe20000000800 */
[----:B------:R-:W-:Y:S01]  /*3ca0*/  SHF.R.U32.HI R13, RZ, 0x1f, R0 ;  /* 0x0000001fff0d7819 */ /* 0x000fe20000011600 */
[----:B------:R-:W-:Y:S01]  /*3cb0*/  FADD.FTZ R160, R161, R160 ;  /* 0x000000a0a1a07221 */ /* 0x000fe20000010000 */
[----:B------:R-:W-:Y:S01]  /*3cc0*/  HGMMA.64x256x16.F32 R24, R152, gdesc[UR8].tnspB, RZ, !UPT, gsb0 ;  /* 0x43e0000898187df0 */ /* 0x000fe2000c0008ff */
[----:B------:R-:W-:Y:S01]  /*3cd0*/  UIADD3 UR10, UR4, 0x80, URZ ;  /* 0x00000080040a7890 */ /* 0x000fe2000fffe03f */
[----:B------:R-:W-:Y:S01]  /*3ce0*/  FADD.FTZ R164, R167, R164 ;  /* 0x000000a4a7a47221 */ /* 0x000fe20000010000 */
[----:B------:R-:W-:Y:S01]  /*3cf0*/  UMOV UR11, 0x40000040 ;  /* 0x40000040000b7882 */ /* 0x000fe20000000000 */
[----:B------:R-:W-:Y:S01]  /*3d00*/  @!P1 PRMT R165, RZ, 0x654, R165 ;  /* 0x00000654ffa59816 */ /* 0x000fe200000000a5 */
        /* <DEDUP_REMOVED lines=70> */
[----:B------:R-:W-:Y:S01]  /*4170*/  LEA.HI.SX32 R206, R0, R13, 0x1c ;  /* 0x0000000d00ce7211 */ /* 0x000fe200078fe2ff */
[----:B------:R-:W-:Y:S01]  /*4180*/  UMOV UR11, 0x40000040 ;  /* 0x40000040000b7882 */ /* 0x000fe20000000000 */
[----:B------:R-:W-:Y:S02]  /*4190*/  VIADD R13, R159, 0xfffffffe ;  /* 0xfffffffe9f0d7836 */ /* 0x000fe40000000000 */
[----:B------:R-:W-:-:S04]  /*41a0*/  VIMNMX R206, RZ, R206, !PT ;  /* 0x000000ceffce7248 */ /* 0x000fc80007fe0100 */
[----:B------:R-:W-:Y:S01]  /*41b0*/  ISETP.GE.AND P2, PT, R13, R206, PT ;  /* 0x000000ce0d00720c */ /* 0x000fe20003f46270 */
        /* <DEDUP_REMOVED lines=17> */
[----:B------:R-:W-:Y:S01]  /*42d0*/  UIADD3 UR4, UR4, 0x280, URZ ;  /* 0x0000028004047890 */ /* 0x000fe2000fffe03f */
        /* <DEDUP_REMOVED lines=13> */
[----:B------:R-:W-:-:S07]  /*43b0*/  FADD.FTZ R222, R222, R183 ;  /* 0x000000b7dede7221 */ /* 0x000fce0000010000 */
[----:B------:R-:W-:Y:S01]  /*43c0*/  HGMMA.64x256x16.F32 R24, R152, gdesc[UR8].tnspB, R24, gsb0 ;  /* 0x43e0000898187df0 */ /* 0x000fe20008000818 */
[----:B------:R-:W-:Y:S01]  /*43d0*/  UMOV UR10, UR4 ;  /* 0x00000004000a7c82 */ /* 0x000fe20008000000 */
[----:B------:R-:W-:Y:S01]  /*43e0*/  UMOV UR11, 0x40000040 ;  /* 0x40000040000b7882 */ /* 0x000fe20000000000 */
[----:B------:R-:W-:Y:S02]  /*43f0*/  WARPGROUP.DEPBAR.LE gsb0, 0x0 ;  /* 0x00008000000079c5 */ /* 0x000fe40000010000 */
[----:B------:R-:W-:Y:S01]  /*4400*/  F2FP.F16.F32.PACK_AB R152, R185, R166 ;  /* 0x000000a6b998723e */ /* 0x000fe200000000ff */
[----:B------:R-:W-:Y:S01]  /*4410*/  FADD.FTZ R166, R166, R179 ;  /* 0x000000b3a6a67221 */ /* 0x000fe20000010000 */
[C---:B-1----:R-:W-:Y:S01]  /*4420*/  F2FP.F16.F32.PACK_AB R153, R170.reuse, R189 ;  /* 0x000000bdaa99723e */ /* 0x042fe200000000ff */
        /* <DEDUP_REMOVED lines=14> */
[----:B------:R-:W-:Y:S02]  /*4510*/  IMAD.MOV.U32 R207, RZ, RZ, R156 ;  /* 0x000000ffffcf7224 */ /* 0x000fe400078e009c */
[----:B------:R-:W-:-:S07]  /*4520*/  IMAD.MOV.U32 R208, RZ, RZ, R197 ;  /* 0x000000ffffd07224 */ /* 0x000fce00078e00c5 */
.L_x_10642:
[----:B------:R-:W-:-:S04]  /*4530*/  UIADD3 UR36, UR36, 0x1, URZ ;  /* 0x0000000124247890 */ /* 0x000fc8000fffe03f */
[----:B------:R-:W-:-:S04]  /*4540*/  UISETP.NE.AND UP0, UPT, UR36, 0x2, UPT ;  /* 0x000000022400788c */ /* 0x000fc8000bf05270 */
[----:B------:R-:W-:Y:S02]  /*4550*/  USEL UR4, URZ, 0x1, UP0 ;  /* 0x000000013f047887 */ /* 0x000fe40008000000 */
[----:B------:R-:W-:Y:S02]  /*4560*/  USEL UR36, UR36, URZ, UP0 ;  /* 0x0000003f24247287 */ /* 0x000fe40008000000 */
[----:B------:R-:W-:Y:S01]  /*4570*/  ULOP3.LUT UR37, UR37, UR4, URZ, 0x3c, !UPT ;  /* 0x0000000425257292 */ /* 0x000fe2000f8e3c3f */
[----:B--2---:R-:W-:Y:S11]  /*4580*/  @!P0 BRA `(.L_x_10634) ;  /* 0x0000000000048947 */ /* 0x004ff60003800000 */
[----:B------:R-:W-:Y:S01]  /*4590*/  BPT.TRAP 0x1 ;  /* 0x000000040000795c */ /* 0x000fe20000300000 */
.L_x_10634:
[----:B------:R-:W-:Y:S01]  /*45a0*/  ULEA UR4, UR36, UR39, 0x3 ;  /* 0x0000002724047291 */ /* 0x000fe2000f8e183f */
[----:B------:R-:W-:-:S04]  /*45b0*/  MOV R209, UR37 ;  /* 0x0000002500d17c02 */ /* 0x000fc80008000f00 */
[----:B------:R-:W-:-:S04]  /*45c0*/  SHF.L.U32 R209, R209, 0x1f, RZ ;  /* 0x0000001fd1d17819 */ /* 0x000fc800000006ff */
[----:B------:R2:W3:Y:S01]  /*45d0*/  SYNCS.PHASECHK.TRANS64.TRYWAIT P2, [UR4+0x32430], R209 ;  /* 0x032430d1ff0075a7 */ /* 0x0004e20008040144 */
[----:B------:R-:W-:Y:S05]  /*45e0*/  @!P0 BRA `(.L_x_10635) ;  /* 0x0000000000048947 */ /* 0x000fea0003800000 */
[----:B------:R-:W-:Y:S01]  /*45f0*/  BPT.TRAP 0x1 ;  /* 0x000000040000795c */ /* 0x000fe20000300000 */
.L_x_10635:
[----:B---3--:R-:W-:Y:S05]  /*4600*/  @P2 BRA `(.L_x_10636) ;  /* 0x0000000000082947 */ /* 0x008fea0003800000 */
[----:B------:R-:W3:Y:S02]  /*4610*/  SYNCS.PHASECHK.TRANS64.TRYWAIT P2, [UR4+0x32430], R209 ;  /* 0x032430d1ff0075a7 */ /* 0x000ee40008040144 */
[----:B---3--:R-:W-:Y:S05]  /*4620*/  @!P2 BRA `(.L_x_10637) ;  /* 0x000000ac0078a947 */ /* 0x008fea0003800000 */
.L_x_10636:
[----:B------:R-:W-:Y:S01]  /*4630*/  R2UR UR56, R200 ;  /* 0x00000000c83872ca */ /* 0x000fe200000e0000 */
[----:B------:R-:W-:Y:S01]  /*4640*/  UIMAD UR5, UR36, 0x300, UR38 ;  /* 0x00000300240578a4 */ /* 0x000fe2000f8e0226 */
[----:B------:R-:W-:Y:S01]  /*4650*/  R2UR UR57, R201 ;  /* 0x00000000c93972ca */ /* 0x000fe200000e0000 */
[----:B-1-3--:R-:W-:Y:S01]  /*4660*/  WARPGROUP.ARRIVE ;  /* 0x00000000000079c5 */ /* 0x00afe20000000000 */
        /* <DEDUP_REMOVED lines=27> */
.L_x_10638:
[----:B------:R1:W3:Y:S01]  /*4820*/  SYNCS.PHASECHK.TRANS64.TRYWAIT P2, [UR4+0x32450], R209 ;  /* 0x032450d1ff0075a7 */ /* 0x0002e20008040144 */
[----:B------:R-:W-:Y:S05]  /*4830*/  @!P0 BRA `(.L_x_10639) ;  /* 0x0000000000048947 */ /* 0x000fea0003800000 */
[----:B------:R-:W-:Y:S01]  /*4840*/  BPT.TRAP 0x1 ;  /* 0x000000040000795c */ /* 0x000fe20000300000 */
.L_x_10639:
[----:B---3--:R-:W-:Y:S05]  /*4850*/  @P2 BRA `(.L_x_10640) ;  /* 0x0000000000082947 */ /* 0x008fea0003800000 */
[----:B------:R-:W3:Y:S02]  /*4860*/  SYNCS.PHASECHK.TRANS64.TRYWAIT P2, [UR4+0x32450], R209 ;  /* 0x032450d1ff0075a7 */ /* 0x000ee40008040144 */
[----:B---3--:R-:W-:Y:S05]  /*4870*/  @!P2 BRA `(.L_x_10641) ;  /* 0x000000a800fca947 */ /* 0x008fea0003800000 */
.L_x_10640:
[----:B------:R-:W-:Y:S01]  /*4880*/  R2UR UR56, R16 ;  /* 0x00000000103872ca */ /* 0x000fe200000e0000 */
[----:B------:R-:W-:Y:S01]  /*4890*/  UIMAD UR5, UR36, 0xc00, UR6 ;  /* 0x00000c00240578a4 */ /* 0x000fe2000f8e0206 */
[----:B------:R-:W-:Y:S01]  /*48a0*/  R2UR UR57, R17 ;  /* 0x00000000113972ca */ /* 0x000fe200000e0000 */
[----:B------:R-:W-:Y:S01]  /*48b0*/  WARPGROUP.ARRIVE ;  /* 0x00000000000079c5 */ /* 0x000fe20000000000 */
[----:B------:R-:W-:Y:S01]  /*48c0*/  UMOV UR59, 0x40000040 ;  /* 0x40000040003b7882 */ /* 0x000fe20000000000 */
[----:B------:R-:W-:-:S04]  /*48d0*/  UIADD3 UR10, UR5, 0x304, URZ ;  /* 0x00000304050a7890 */ /* 0x000fc8000fffe03f */
[----:B------:R-:W4:Y:S01]  /*48e0*/  S2R R229, SR_TID.X ;  /* 0x0000000000e57919 */ /* 0x000f220000002100 */
        /* <DEDUP_REMOVED lines=23> */
[----:B----4-:R-:W-:Y:S01]  /*4a60*/  SHF.R.U32.HI R229, RZ, 0x7, R229 ;  /* 0x00000007ffe57819 */ /* 0x010fe200000116e5 */
        /* <DEDUP_REMOVED lines=35> */
[----:B------:R-:W-:Y:S01]  /*4ca0*/  ULDC UR5, c[0x0][0xad0] ;  /* 0x0002b40000057ab9 */ /* 0x000fe20000000800 */
[----:B------:R-:W-:Y:S02]  /*4cb0*/  WARPGROUP.DEPBAR.LE gsb0, 0x0 ;  /* 0x00008000000079c5 */ /* 0x000fe40000010000 */
[----:B------:R-:W-:-:S06]  /*4cc0*/  WARPGROUP.ARRIVE ;  /* 0x00000000000079c5 */ /* 0x000fcc0000000000 */
[----:B------:R-:W-:Y:S01]  /*4cd0*/  HGMMA.64x96x16.F32 R152, gdesc[UR8], R152, gsb0 ;  /* 0x01600000089879f0 */ /* 0x000fe20008000898 */
[----:B------:R-:W-:Y:S02]  /*4ce0*/  ULDC.64 UR10, c[0x0][0x3f8] ;  /* 0x0000fe00000a7ab9 */ /* 0x000fe40000000a00 */
[----:B------:R-:W-:-:S03]  /*4cf0*/  UISETP.NE.U32.AND UP0, UPT, UR10, URZ, UPT ;  /* 0x0000003f0a00728c */ /* 0x000fc6000bf05070 */
[----:B------:R-:W-:Y:S01]  /*4d00*/  ULDC UR10, c[0x0][0x404] ;  /* 0x00010100000a7ab9 */ /* 0x000fe20000000800 */
[----:B------:R-:W-:-:S03]  /*4d10*/  UISETP.NE.AND.EX UP0, UPT, UR11, URZ, UPT, UP0 ;  /* 0x0000003f0b00728c */ /* 0x000fc6000bf05300 */
[----:B------:R-:W-:Y:S01]  /*4d20*/  UMOV UR11, 0x40000040 ;  /* 0x40000040000b7882 */ /* 0x000fe20000000000 */
[----:B------:R-:W-:Y:S01]  /*4d30*/  USEL UR10, UR10, 0x1, UP0 ;  /* 0x000000010a0a7887 */ /* 0x000fe20008000000 */
        /* <DEDUP_REMOVED lines=29> */
[----:B---3--:R-:W-:Y:S01]  /*4f10*/  FMUL.FTZ R210, R152, UR5 ;  /* 0x0000000598d27c20 */ /* 0x008fe20008410000 */
[----:B------:R-:W3:Y:S01]  /*4f20*/  LDC R165, c[0x0][0x2e0] ;  /* 0x0000b800ffa57b82 */ /* 0x000ee20000000800 */
[----:B------:R-:W-:Y:S01]  /*4f30*/  FMUL.FTZ R152, R154, UR5 ;  /* 0x000000059a987c20 */ /* 0x000fe20008410000 */
[----:B------:R-:W-:Y:S01]  /*4f40*/  FMUL.FTZ R154, R158, UR5 ;  /* 0x000000059e9a7c20 */ /* 0x000fe20008410000 */
[----:B------:R-:W-:Y:S01]  /*4f50*/  FMUL.FTZ R158, R163, UR5 ;  /* 0x00000005a39e7c20 */ /* 0x000fe20008410000 */
[----:B------:R-:W-:-:S02]  /*4f60*/  IMAD R163, R13, -0x60, R223 ;  /* 0xffffffa00da37824 */ /* 0x000fc400078e02df */
[----:B------:R-:W-:Y:S01]  /*4f70*/  FMUL.FTZ R213, R160, UR5 ;  /* 0x00000005a0d57c20 */ /* 0x000fe20008410000 */
[----:B------:R-:W-:Y:S01]  /*4f80*/  FMUL.FTZ R160, R164, UR5 ;  /* 0x00000005a4a07c20 */ /* 0x000fe20008410000 */
[----:B-12---:R-:W-:Y:S01]  /*4f90*/  FMUL.FTZ R209, R153, UR5 ;  /* 0x0000000599d17c20 */ /* 0x006fe20008410000 */
[----:B------:R-:W-:Y:S02]  /*4fa0*/  VIADD R164, R163, 0x1 ;  /* 0x00000001a3a47836 */ /* 0x000fe40000000000 */
        /* <DEDUP_REMOVED lines=15> */
[----:B---3--:R-:W-:Y:S01]  /*50a0*/  IMAD R164, R165, UR10, R164 ;  /* 0x0000000aa5a47c24 */ /* 0x008fe2000f8e02a4 */
[----:B------:R-:W-:Y:S01]  /*50b0*/  ULDC UR10, c[0x0][0x288] ;  /* 0x0000a200000a7ab9 */ /* 0x000fe20000000800 */
[----:B------:R-:W-:Y:S01]  /*50c0*/  FMUL.FTZ R180, R181, UR5 ;  /* 0x00000005b5b47c20 */ /* 0x000fe20008410000 */
[----:B------:R-:W-:Y:S01]  /*50d0*/  FMUL.FTZ R174, R176, UR5 ;  /* 0x00000005b0ae7c20 */ /* 0x000fe20008410000 */
[----:B------:R-:W-:Y:S01]  /*50e0*/  VIADD R165, R164, -UR10 ;  /* 0x8000000aa4a57c36 */ /* 0x000fe20008000000 */
[----:B------:R-:W3:Y:S01]  /*50f0*/  MUFU.TANH R211, R211 ;  /* 0x000000d300d37308 */ /* 0x000ee20000002400 */
[----:B------:R-:W-:Y:S01]  /*5100*/  FMUL.FTZ R221, R177, UR5 ;  /* 0x00000005b1dd7c20 */ /* 0x000fe20008410000 */
[----:B------:R-:W-:Y:S01]  /*5110*/  FMUL.FTZ R181, R184, UR5 ;  /* 0x00000005b8b57c20 */ /* 0x000fe20008410000 */
[----:B------:R-:W-:-:S02]  /*5120*/  IMAD R164, R224, -0x2, R165 ;  /* 0xfffffffee0a47824 */ /* 0x000fc400078e02a5 */
[----:B------:R-:W-:Y:S01]  /*5130*/  FMUL.FTZ R161, R166, UR5 ;  /* 0x00000005a6a17c20 */ /* 0x000fe20008410000 */
[----:B------:R-:W-:Y:S01]  /*5140*/  FMUL.FTZ R185, R185, UR5 ;  /* 0x00000005b9b97c20 */ /* 0x000fe20008410000 */
[----:B------:R-:W-:Y:S01]  /*5150*/  FMUL.FTZ R177, R183, UR5 ;  /* 0x00000005b7b17c20 */ /* 0x000fe20008410000 */
[----:B------:R-:W-:Y:S01]  /*5160*/  IMAD.IADD R175, R225, 0x1, R164 ;  /* 0x00000001e1af7824 */ /* 0x000fe200078e02a4 */
[----:B------:R-:W-:Y:S01]  /*5170*/  MUFU.TANH R157, R157 ;  /* 0x0000009d009d7308 */ /* 0x000fe20000002400 */
[----:B------:R-:W-:Y:S01]  /*5180*/  FMUL.FTZ R164, R188, UR5 ;  /* 0x00000005bca47c20 */ /* 0x000fe20008410000 */
[----:B------:R-:W-:Y:S01]  /*5190*/  FMUL.FTZ R183, R189, UR5 ;  /* 0x00000005bdb77c20 */ /* 0x000fe20008410000 */
[----:B------:R-:W-:Y:S01]  /*51a0*/  FMUL.FTZ R156, R162, UR5 ;  /* 0x00000005a29c7c20 */ /* 0x000fe20008410000 */
[----:B------:R-:W-:Y:S01]  /*51b0*/  ISETP.GT.AND P5, PT, R175, 0x1, PT ;  /* 0x00000001af00780c */ /* 0x000fe20003fa4270 */
[----:B------:R-:W-:Y:S01]  /*51c0*/  FMUL.FTZ R162, R167, UR5 ;  /* 0x00000005a7a27c20 */ /* 0x000fe20008410000 */
[C---:B------:R-:W-:Y:S01]  /*51d0*/  ISETP.GT.AND P6, PT, R175.reuse, RZ, PT ;  /* 0x000000ffaf00720c */ /* 0x040fe20003fc4270 */
[----:B------:R-:W-:Y:S01]  /*51e0*/  FMUL.FTZ R228, R196, UR5 ;  /* 0x00000005c4e47c20 */ /* 0x000fe20008410000 */
[----:B------:R-:W4:Y:S01]  /*51f0*/  MUFU.TANH R160, R160 ;  /* 0x000000a000a07308 */ /* 0x000f220000002400 */
[----:B------:R-:W-:Y:S01]  /*5200*/  ISETP.GT.AND P2, PT, R175, 0x8, PT ;  /* 0x00000008af00780c */ /* 0x000fe20003f44270 */
[----:B------:R-:W-:Y:S01]  /*5210*/  FMUL.FTZ R184, R192, UR5 ;  /* 0x00000005c0b87c20 */ /* 0x000fe20008410000 */
[----:B-1----:R-:W-:Y:S01]  /*5220*/  FSEL R166, R209, -INF , P5 ;  /* 0xff800000d1a67808 */ /* 0x002fe20002800000 */
[----:B------:R-:W-:Y:S01]  /*5230*/  FMUL.FTZ R214, R170, UR5 ;  /* 0x00000005aad67c20 */ /* 0x000fe20008410000 */
[----:B------:R-:W-:Y:S01]  /*5240*/  ISETP.GT.AND P4, PT, R175, 0x9, PT ;  /* 0x00000009af00780c */ /* 0x000fe20003f84270 */
[----:B------:R-:W-:Y:S01]  /*5250*/  FMUL.FTZ R170, R191, UR5 ;  /* 0x00000005bfaa7c20 */ /* 0x000fe20008410000 */
[C---:B------:R-:W-:Y:S01]  /*5260*/  ISETP.GT.AND P5, PT, R175.reuse, 0x18, PT ;  /* 0x00000018af00780c */ /* 0x040fe20003fa4270 */
[----:B------:R-:W1:Y:S01]  /*5270*/  MUFU.TANH R213, R213 ;  /* 0x000000d500d57308 */ /* 0x000e620000002400 */
[----:B------:R-:W-:Y:S01]  /*5280*/  ISETP.GT.AND P3, PT, R175, 0x10, PT ;  /* 0x00000010af00780c */ /* 0x000fe20003f64270 */
[----:B------:R-:W-:Y:S01]  /*5290*/  FMUL.FTZ R222, R193, UR5 ;  /* 0x00000005c1de7c20 */ /* 0x000fe20008410000 */
[----:B--2---:R-:W-:Y:S01]  /*52a0*/  FSEL R167, R210, -INF , P6 ;  /* 0xff800000d2a77808 */ /* 0x004fe20003000000 */
[----:B------:R-:W-:Y:S01]  /*52b0*/  FMUL.FTZ R176, R194, UR5 ;  /* 0x00000005c2b07c20 */ /* 0x000fe20008410000 */
[----:B---3--:R-:W-:Y:S01]  /*52c0*/  FSEL R165, R211, -INF , P2 ;  /* 0xff800000d3a57808 */ /* 0x008fe20001000000 */
[----:B------:R-:W-:Y:S01]  /*52d0*/  FMUL.FTZ R215, R171, UR5 ;  /* 0x00000005abd77c20 */ /* 0x000fe20008410000 */
[----:B------:R-:W-:Y:S01]  /*52e0*/  ISETP.GT.AND P6, PT, R175, 0x11, PT ;  /* 0x00000011af00780c */ /* 0x000fe20003fc4270 */
[----:B------:R-:W2:Y:S01]  /*52f0*/  MUFU.TANH R159, R159 ;  /* 0x0000009f009f7308 */ /* 0x000ea20000002400 */
[----:B----4-:R-:W-:Y:S01]  /*5300*/  FSEL R211, R160, -INF , P5 ;  /* 0xff800000a0d37808 */ /* 0x010fe20002800000 */
[----:B------:R-:W-:Y:S01]  /*5310*/  FMUL.FTZ R179, R179, UR5 ;  /* 0x00000005b3b37c20 */ /* 0x000fe20008410000 */
[C---:B------:R-:W-:Y:S01]  /*5320*/  ISETP.GT.AND P2, PT, R175.reuse, 0x19, PT ;  /* 0x00000019af00780c */ /* 0x040fe20003f44270 */
[----:B------:R-:W-:Y:S01]  /*5330*/  FMUL.FTZ R171, R186, UR5 ;  /* 0x00000005baab7c20 */ /* 0x000fe20008410000 */
[----:B------:R-:W-:Y:S01]  /*5340*/  ISETP.GT.AND P5, PT, R175, 0x29, PT ;  /* 0x00000029af00780c */ /* 0x000fe20003fa4270 */
        /* <DEDUP_REMOVED lines=11> */
[----:B--2---:R-:W-:-:S02]  /*5400*/  FSEL R210, R159, -INF , P6 ;  /* 0xff8000009fd27808 */ /* 0x004fc40003000000 */
[----:B------:R-:W-:-:S05]  /*5410*/  ISETP.GT.AND P6, PT, R175, 0x28, PT ;  /* 0x00000028af00780c */ /* 0x000fca0003fc4270 */
[----:B------:R-:W1:Y:S01]  /*5420*/  MUFU.TANH R173, R173 ;  /* 0x000000ad00ad7308 */ /* 0x000e620000002400 */
[----:B---3--:R-:W-:Y:S02]  /*5430*/  FSEL R212, R212, -INF , P2 ;  /* 0xff800000d4d47808 */ /* 0x008fe40001000000 */
[----:B------:R-:W-:-:S05]  /*5440*/  ISETP.GT.AND P2, PT, R175, 0x30, PT ;  /* 0x00000030af00780c */ /* 0x000fca0003f44270 */
[----:B------:R-:W2:Y:S08]  /*5450*/  MUFU.TANH R220, R220 ;  /* 0x000000dc00dc7308 */ /* 0x000eb00000002400 */
[----:B------:R-:W3:Y:S01]  /*5460*/  MUFU.TANH R172, R172 ;  /* 0x000000ac00ac7308 */ /* 0x000ee20000002400 */
[----:B-1----:R-:W-:Y:S02]  /*5470*/  FSEL R194, R173, -INF , P5 ;  /* 0xff800000adc27808 */ /* 0x002fe40002800000 */
[----:B------:R-:W-:-:S05]  /*5480*/  ISETP.GT.AND P5, PT, R175, 0x40, PT ;  /* 0x00000040af00780c */ /* 0x000fca0003fa4270 */
[----:B------:R-:W1:Y:S01]  /*5490*/  MUFU.TANH R174, R174 ;  /* 0x000000ae00ae7308 */ /* 0x000e620000002400 */
[----:B--2---:R-:W-:Y:S02]  /*54a0*/  FSEL R192, R220, -INF , P3 ;  /* 0xff800000dcc07808 */ /* 0x004fe40001800000 */
[----:B------:R-:W-:-:S05]  /*54b0*/  ISETP.GT.AND P3, PT, R175, 0x38, PT ;  /* 0x00000038af00780c */ /* 0x000fca0003f64270 */
[----:B------:R-:W-:Y:S01]  /*54c0*/  MUFU.TANH R221, R221 ;  /* 0x000000dd00dd7308 */ /* 0x000fe20000002400 */
[----:B---3--:R-:W-:Y:S02]  /*54d0*/  FSEL R193, R172, -INF , P6 ;  /* 0xff800000acc17808 */ /* 0x008fe40003000000 */
[----:B------:R-:W-:-:S05]  /*54e0*/  ISETP.GT.AND P6, PT, R175, 0x39, PT ;  /* 0x00000039af00780c */ /* 0x000fca0003fc4270 */
[----:B------:R-:W2:Y:S01]  /*54f0*/  MUFU.TANH R181, R181 ;  /* 0x000000b500b57308 */ /* 0x000ea20000002400 */
[----:B-1----:R-:W-:Y:S02]  /*5500*/  FSEL R186, R174, -INF , P2 ;  /* 0xff800000aeba7808 */ /* 0x002fe40001000000 */
[----:B------:R-:W-:-:S05]  /*5510*/  ISETP.GT.AND P2, PT, R175, 0x41, PT ;  /* 0x00000041af00780c */ /* 0x000fca0003f44270 */
[----:B------:R-:W-:Y:S08]  /*5520*/  MUFU.TANH R178, R178 ;  /* 0x000000b200b27308 */ /* 0x000ff00000002400 */
[----:B------:R-:W1:Y:S01]  /*5530*/  MUFU.TANH R180, R180 ;  /* 0x000000b400b47308 */ /* 0x000e620000002400 */
[----:B--2---:R-:W-:Y:S02]  /*5540*/  FSEL R172, R181, -INF , P5 ;  /* 0xff800000b5ac7808 */ /* 0x004fe40002800000 */
[----:B------:R-:W-:-:S02]  /*5550*/  FMNMX.FTZ R181, R167, R208, !PT ;  /* 0x000000d0a7b57209 */ /* 0x000fc40007810000 */
[----:B------:R-:W-:-:S03]  /*5560*/  ISETP.GT.AND P5, PT, R175, 0x51, PT ;  /* 0x00000051af00780c */ /* 0x000fc60003fa4270 */
[----:B------:R1:W2:Y:S08]  /*5570*/  MUFU.TANH R188, R185 ;  /* 0x000000b900bc7308 */ /* 0x0002b00000002400 */
[----:B------:R3:W4:Y:S01]  /*5580*/  MUFU.TANH R189, R164 ;  /* 0x000000a400bd7308 */ /* 0x0007220000002400 */
[----:B-1----:R-:W-:Y:S02]  /*5590*/  FSEL R185, R180, -INF , P6 ;  /* 0xff800000b4b97808 */ /* 0x002fe40003000000 */
[----:B------:R-:W-:-:S05]  /*55a0*/  ISETP.GT.AND P6, PT, R175, 0x50, PT ;  /* 0x00000050af00780c */ /* 0x000fca0003fc4270 */
[----:B------:R1:W-:Y:S01]  /*55b0*/  MUFU.TANH R196, R183 ;  /* 0x000000b700c47308 */ /* 0x0003e20000002400 */
[----:B---3--:R-:W-:Y:S02]  /*55c0*/  FSEL R164, R157, -INF , P4 ;  /* 0xff8000009da47808 */ /* 0x008fe40002000000 */
[C---:B------:R-:W-:Y:S02]  /*55d0*/  ISETP.GT.AND P4, PT, R175.reuse, 0x20, PT ;  /* 0x00000020af00780c */ /* 0x040fe40003f84270 */
[----:B--2---:R-:W-:Y:S02]  /*55e0*/  FSEL R173, R188, -INF , P2 ;  /* 0xff800000bcad7808 */ /* 0x004fe40001000000 */
[----:B------:R-:W-:Y:S01]  /*55f0*/  FSEL R191, R218, -INF , P4 ;  /* 0xff800000dabf7808 */ /* 0x000fe20002000000 */
[----:B------:R-:W-:Y:S01]  /*5600*/  MUFU.TANH R152, R152 ;  /* 0x0000009800987308 */ /* 0x000fe20000002400 */
[C---:B------:R-:W-:Y:S02]  /*5610*/  ISETP.GT.AND P4, PT, R175.reuse, 0x31, PT ;  /* 0x00000031af00780c */ /* 0x040fe40003f84270 */
[----:B------:R-:W-:-:S02]  /*5620*/  ISETP.GT.AND P2, PT, R175, 0x58, PT ;  /* 0x00000058af00780c */ /* 0x000fc40003f44270 */
[----:B-1----:R-:W-:Y:S02]  /*5630*/  FSEL R183, R221, -INF , P4 ;  /* 0xff800000ddb77808 */ /* 0x002fe40002000000 */
[----:B------:R-:W-:Y:S01]  /*5640*/  ISETP.GT.AND P4, PT, R175, 0x48, PT ;  /* 0x00000048af00780c */ /* 0x000fe20003f84270 */
[----:B------:R1:W2:Y:S03]  /*5650*/  MUFU.TANH R157, R184 ;  /* 0x000000b8009d7308 */ /* 0x0002a60000002400 */
[----:B----4-:R-:W-:Y:S02]  /*5660*/  FSEL R174, R189, -INF , P4 ;  /* 0xff800000bdae7808 */ /* 0x010fe40002000000 */
[----:B------:R-:W-:-:S03]  /*5670*/  ISETP.GT.AND P4, PT, R175, 0x59, PT ;  /* 0x00000059af00780c */ /* 0x000fc60003f84270 */
[----:B------:R-:W-:Y:S01]  /*5680*/  MUFU.TANH R156, R156 ;  /* 0x0000009c009c7308 */ /* 0x000fe20000002400 */
[----:B-1----:R-:W-:Y:S02]  /*5690*/  FSEL R184, R178, -INF , P3 ;  /* 0xff800000b2b87808 */ /* 0x002fe40001800000 */
[----:B------:R-:W-:Y:S02]  /*56a0*/  ISETP.GT.AND P3, PT, R175, 0x49, PT ;  /* 0x00000049af00780c */ /* 0x000fe40003f64270 */
[----:B------:R-:W-:-:S03]  /*56b0*/  FMNMX.FTZ R178, R166, R181, !PT ;  /* 0x000000b5a6b27209 */ /* 0x000fc60007810000 */
[----:B------:R-:W1:Y:S01]  /*56c0*/  MUFU.TANH R222, R222 ;  /* 0x000000de00de7308 */ /* 0x000e620000002400 */
[----:B------:R-:W-:Y:S02]  /*56d0*/  FMNMX.FTZ R181, R165, R178, !PT ;  /* 0x000000b2a5b57209 */ /* 0x000fe40007810000 */
[----:B--2---:R-:W-:Y:S02]  /*56e0*/  FSEL R160, R157, -INF , P6 ;  /* 0xff8000009da07808 */ /* 0x004fe40003000000 */
[----:B------:R-:W-:-:S03]  /*56f0*/  FMNMX.FTZ R178, R164, R181, !PT ;  /* 0x000000b5a4b27209 */ /* 0x000fc60007810000 */
[----:B------:R-:W2:Y:S01]  /*5700*/  MUFU.TANH R153, R153 ;  /* 0x0000009900997308 */ /* 0x000ea20000002400 */
[----:B------:R-:W-:-:S04]  /*5710*/  FMNMX.FTZ R181, R213, R178, !PT ;  /* 0x000000b2d5b57209 */ /* 0x000fc80007810000 */
[----:B------:R-:W-:-:S03]  /*5720*/  FMNMX.FTZ R178, R210, R181, !PT ;  /* 0x000000b5d2b27209 */ /* 0x000fc60007810000 */
[----:B------:R3:W-:Y:S01]  /*5730*/  MUFU.TANH R198, R179 ;  /* 0x000000b300c67308 */ /* 0x0007e20000002400 */
[----:B-1----:R-:W-:Y:S02]  /*5740*/  FSEL R157, R222, -INF , P5 ;  /* 0xff800000de9d7808 */ /* 0x002fe40002800000 */
[----:B------:R-:W-:-:S05]  /*5750*/  FMNMX.FTZ R189, R211, R178, !PT ;  /* 0x000000b2d3bd7209 */ /* 0x000fca0007810000 */
[----:B------:R-:W1:Y:S01]  /*5760*/  MUFU.TANH R159, R228 ;  /* 0x000000e4009f7308 */ /* 0x000e620000002400 */
[----:B---3--:R-:W-:Y:S02]  /*5770*/  IADD3 R179, R175, 0x8, RZ ;  /* 0x00000008afb37810 */ /* 0x008fe40007ffe0ff */
[----:B------:R-:W-:Y:S02]  /*5780*/  FSEL R175, R196, -INF , P3 ;  /* 0xff800000c4af7808 */ /* 0x000fe40001800000 */
[C---:B------:R-:W-:Y:S02]  /*5790*/  ISETP.GT.AND P3, PT, R179.reuse, RZ, PT ;  /* 0x000000ffb300720c */ /* 0x040fe40003f64270 */
[C---:B------:R-:W-:Y:S01]  /*57a0*/  ISETP.GT.AND P6, PT, R179.reuse, 0x1, PT ;  /* 0x00000001b300780c */ /* 0x040fe20003fc4270 */
[----:B------:R-:W3:Y:S01]  /*57b0*/  MUFU.TANH R154, R154 ;  /* 0x0000009a009a7308 */ /* 0x000ee20000002400 */
[----:B------:R-:W-:Y:S02]  /*57c0*/  FSEL R152, R152, -INF , P3 ;  /* 0xff80000098987808 */ /* 0x000fe40001800000 */
[----:B------:R-:W-:-:S02]  /*57d0*/  ISETP.GT.AND P3, PT, R179, 0x10, PT ;  /* 0x00000010b300780c */ /* 0x000fc40003f64270 */
[----:B------:R-:W-:Y:S02]  /*57e0*/  ISETP.GT.AND P5, PT, R179, 0x8, PT ;  /* 0x00000008b300780c */ /* 0x000fe40003fa4270 */
[----:B------:R-:W-:Y:S01]  /*57f0*/  FSEL R218, R156, -INF , P3 ;  /* 0xff8000009cda7808 */ /* 0x000fe20001800000 */
[----:B------:R-:W4:Y:S01]  /*5800*/  MUFU.TANH R155, R155 ;  /* 0x0000009b009b7308 */ /* 0x000f220000002400 */
[----:B--2---:R-:W-:Y:S02]  /*5810*/  FSEL R153, R153, -INF , P6 ;  /* 0xff80000099997808 */ /* 0x004fe40003000000 */
[----:B------:R-:W-:Y:S02]  /*5820*/  FMNMX.FTZ R156, R152, R207, !PT ;  /* 0x000000cf989c7209 */ /* 0x000fe40007810000 */
[----:B-1----:R-:W-:Y:S02]  /*5830*/  FSEL R159, R159, -INF , P2 ;  /* 0xff8000009f9f7808 */ /* 0x002fe40001000000 */
[----:B------:R-:W-:Y:S01]  /*5840*/  ISETP.GT.AND P2, PT, R179, 0x9, PT ;  /* 0x00000009b300780c */ /* 0x000fe20003f44270 */
[----:B------:R-:W1:Y:S01]  /*5850*/  MUFU.TANH R158, R158 ;  /* 0x0000009e009e7308 */ /* 0x000e620000002400 */
[----:B---3--:R-:W-:-:S02]  /*5860*/  FSEL R154, R154, -INF , P5 ;  /* 0xff8000009a9a7808 */ /* 0x008fc40002800000 */
[----:B------:R-:W-:Y:S02]  /*5870*/  FMNMX.FTZ R181, R153, R156, !PT ;  /* 0x0000009c99b57209 */ /* 0x000fe40007810000 */
[C---:B------:R-:W-:Y:S02]  /*5880*/  ISETP.GT.AND P6, PT, R179.reuse, 0x11, PT ;  /* 0x00000011b300780c */ /* 0x040fe40003fc4270 */
[----:B------:R-:W-:Y:S01]  /*5890*/  ISETP.GT.AND P5, PT, R179, 0x18, PT ;  /* 0x00000018b300780c */ /* 0x000fe20003fa4270 */
[----:B------:R-:W2:Y:S01]  /*58a0*/  MUFU.TANH R161, R161 ;  /* 0x000000a100a17308 */ /* 0x000ea20000002400 */
[----:B----4-:R-:W-:Y:S02]  /*58b0*/  FSEL R155, R155, -INF , P2 ;  /* 0xff8000009b9b7808 */ /* 0x010fe40001000000 */
[----:B------:R-:W-:Y:S02]  /*58c0*/  FMNMX.FTZ R156, R154, R181, !PT ;  /* 0x000000b59a9c7209 */ /* 0x000fe40007810000 */
[----:B------:R-:W-:-:S02]  /*58d0*/  ISETP.GT.AND P2, PT, R179, 0x19, PT ;  /* 0x00000019b300780c */ /* 0x000fc40003f44270 */
[C---:B------:R-:W-:Y:S01]  /*58e0*/  ISETP.GT.AND P3, PT, R179.reuse, 0x20, PT ;  /* 0x00000020b300780c */ /* 0x040fe20003f64270 */
[----:B------:R-:W3:Y:S01]  /*58f0*/  MUFU.TANH R162, R162 ;  /* 0x000000a200a27308 */ /* 0x000ee20000002400 */
[----:B-1----:R-:W-:Y:S02]  /*5900*/  FSEL R220, R158, -INF , P6 ;  /* 0xff8000009edc7808 */ /* 0x002fe40003000000 */
[----:B------:R-:W-:Y:S02]  /*5910*/  FMNMX.FTZ R158, R212, R189, !PT ;  /* 0x000000bdd49e7209 */ /* 0x000fe40007810000 */
[----:B------:R-:W-:Y:S02]  /*5920*/  ISETP.GT.AND P6, PT, R179, 0x21, PT ;  /* 0x00000021b300780c */ /* 0x000fe40003fc4270 */
[----:B------:R-:W-:Y:S01]  /*5930*/  FMNMX.FTZ R181, R191, R158, !PT ;  /* 0x0000009ebfb57209 */ /* 0x000fe20007810000 */
[----:B------:R-:W1:Y:S01]  /*5940*/  MUFU.TANH R214, R214 ;  /* 0x000000d600d67308 */ /* 0x000e620000002400 */
[----:B--2---:R-:W-:-:S02]  /*5950*/  FSEL R221, R161, -INF , P5 ;  /* 0xff800000a1dd7808 */ /* 0x004fc40002800000 */
[----:B------:R-:W-:Y:S02]  /*5960*/  FMNMX.FTZ R161, R155, R156, !PT ;  /* 0x0000009c9ba17209 */ /* 0x000fe40007810000 */
[----:B------:R-:W-:Y:S02]  /*5970*/  FMNMX.FTZ R158, R192, R181, !PT ;  /* 0x000000b5c09e7209 */ /* 0x000fe40007810000 */
[----:B------:R-:W-:Y:S01]  /*5980*/  FMNMX.FTZ R161, R218, R161, !PT ;  /* 0x000000a1daa17209 */ /* 0x000fe20007810000 */
[----:B------:R-:W2:Y:S01]  /*5990*/  MUFU.TANH R215, R215 ;  /* 0x000000d700d77308 */ /* 0x000ea20000002400 */
[----:B------:R-:W-:Y:S02]  /*59a0*/  FMNMX.FTZ R181, R193, R158, !PT ;  /* 0x0000009ec1b57209 */ /* 0x000fe40007810000 */
[----:B------:R-:W-:Y:S02]  /*59b0*/  FMNMX.FTZ R156, R220, R161, !PT ;  /* 0x000000a1dc9c7209 */ /* 0x000fe40007810000 */
[----:B---3--:R-:W-:-:S02]  /*59c0*/  FSEL R222, R162, -INF , P2 ;  /* 0xff800000a2de7808 */ /* 0x008fc40001000000 */
[----:B------:R-:W-:Y:S01]  /*59d0*/  FMNMX.FTZ R161, R221, R156, !PT ;  /* 0x0000009cdda17209 */ /* 0x000fe20007810000 */
[----:B------:R-:W3:Y:S01]  /*59e0*/  MUFU.TANH R216, R216 ;  /* 0x000000d800d87308 */ /* 0x000ee20000002400 */
[----:B------:R-:W-:Y:S02]  /*59f0*/  FMNMX.FTZ R181, R194, R181, !PT ;  /* 0x000000b5c2b57209 */ /* 0x000fe40007810000 */
[----:B-1----:R-:W-:Y:S02]  /*5a00*/  FSEL R214, R214, -INF , P3 ;  /* 0xff800000d6d67808 */ /* 0x002fe40001800000 */
[----:B------:R-:W-:Y:S02]  /*5a10*/  FMNMX.FTZ R161, R222, R161, !PT ;  /* 0x000000a1dea17209 */ /* 0x000fe40007810000 */
[----:B------:R-:W-:Y:S01]  /*5a20*/  FMNMX.FTZ R162, R186, R181, !PT ;  /* 0x000000b5baa27209 */ /* 0x000fe20007810000 */
[----:B------:R-:W1:Y:S01]  /*5a30*/  MUFU.TANH R217, R217 ;  /* 0x000000d900d97308 */ /* 0x000e620000002400 */
[----:B------:R-:W-:-:S02]  /*5a40*/  ISETP.GT.AND P5, PT, R179, 0x28, PT ;  /* 0x00000028b300780c */ /* 0x000fc40003fa4270 */
[----:B--2---:R-:W-:Y:S02]  /*5a50*/  FSEL R215, R215, -INF , P6 ;  /* 0xff800000d7d77808 */ /* 0x004fe40003000000 */
[----:B------:R-:W-:Y:S02]  /*5a60*/  FMNMX.FTZ R158, R214, R161, !PT ;  /* 0x000000a1d69e7209 */ /* 0x000fe40007810000 */
[----:B------:R-:W-:Y:S01]  /*5a70*/  FMNMX.FTZ R181, R183, R162, !PT ;  /* 0x000000a2b7b57209 */ /* 0x000fe20007810000 */
[----:B------:R-:W2:Y:S01]  /*5a80*/  MUFU.TANH R163, R163 ;  /* 0x000000a300a37308 */ /* 0x000ea20000002400 */
[----:B------:R-:W-:Y:S02]  /*5a90*/  ISETP.GT.AND P2, PT, R179, 0x29, PT ;  /* 0x00000029b300780c */ /* 0x000fe40003f44270 */
[----:B---3--:R-:W-:Y:S02]  /*5aa0*/  FSEL R216, R216, -INF , P5 ;  /* 0xff800000d8d87808 */ /* 0x008fe40002800000 */
[----:B------:R-:W-:-:S02]  /*5ab0*/  FMNMX.FTZ R161, R215, R158, !PT ;  /* 0x0000009ed7a17209 */ /* 0x000fc40007810000 */
[----:B------:R-:W-:Y:S01]  /*5ac0*/  ISETP.GT.AND P3, PT, R179, 0x30, PT ;  /* 0x00000030b300780c */ /* 0x000fe20003f64270 */
[----:B------:R-:W3:Y:S01]  /*5ad0*/  MUFU.TANH R182, R182 ;  /* 0x000000b600b67308 */ /* 0x000ee20000002400 */
[----:B------:R-:W-:Y:S02]  /*5ae0*/  FMNMX.FTZ R162, R184, R181, !PT ;  /* 0x000000b5b8a27209 */ /* 0x000fe40007810000 */
[----:B-1----:R-:W-:Y:S02]  /*5af0*/  FSEL R217, R217, -INF , P2 ;  /* 0xff800000d9d97808 */ /* 0x002fe40001000000 */
[----:B------:R-:W-:Y:S02]  /*5b00*/  FMNMX.FTZ R158, R216, R161, !PT ;  /* 0x000000a1d89e7209 */ /* 0x000fe40007810000 */
[----:B------:R-:W-:Y:S01]  /*5b10*/  ISETP.GT.AND P6, PT, R179, 0x31, PT ;  /* 0x00000031b300780c */ /* 0x000fe20003fc4270 */
[----:B------:R-:W1:Y:S01]  /*5b20*/  MUFU.TANH R177, R177 ;  /* 0x000000b100b17308 */ /* 0x000e620000002400 */
[----:B--2---:R-:W-:-:S02]  /*5b30*/  FSEL R196, R163, -INF , P3 ;  /* 0xff800000a3c47808 */ /* 0x004fc40001800000 */
[----:B------:R-:W-:Y:S02]  /*5b40*/  FMNMX.FTZ R163, R185, R162, !PT ;  /* 0x000000a2b9a37209 */ /* 0x000fe40007810000 */
[----:B------:R-:W-:Y:S02]  /*5b50*/  FMNMX.FTZ R161, R217, R158, !PT ;  /* 0x0000009ed9a17209 */ /* 0x000fe40007810000 */
[----:B------:R-:W-:Y:S01]  /*5b60*/  FMNMX.FTZ R158, R172, R163, !PT ;  /* 0x000000a3ac9e7209 */ /* 0x000fe20007810000 */
[----:B------:R-:W2:Y:S01]  /*5b70*/  MUFU.TANH R171, R171 ;  /* 0x000000ab00ab7308 */ /* 0x000ea20000002400 */
[----:B------:R-:W-:Y:S02]  /*5b80*/  ISETP.GT.AND P5, PT, R179, 0x38, PT ;  /* 0x00000038b300780c */ /* 0x000fe40003fa4270 */
[----:B------:R-:W-:Y:S02]  /*5b90*/  FSEL R198, R198, -INF , P6 ;  /* 0xff800000c6c67808 */ /* 0x000fe40003000000 */
[----:B------:R-:W-:-:S02]  /*5ba0*/  FMNMX.FTZ R161, R196, R161, !PT ;  /* 0x000000a1c4a17209 */ /* 0x000fc40007810000 */
[----:B------:R-:W-:Y:S01]  /*5bb0*/  FMNMX.FTZ R163, R173, R158, !PT ;  /* 0x0000009eada37209 */ /* 0x000fe20007810000 */
[----:B------:R2:W4:Y:S01]  /*5bc0*/  MUFU.TANH R188, R187 ;  /* 0x000000bb00bc7308 */ /* 0x0005220000002400 */
[C---:B------:R-:W-:Y:S02]  /*5bd0*/  ISETP.GT.AND P2, PT, R179.reuse, 0x39, PT ;  /* 0x00000039b300780c */ /* 0x040fe40003f44270 */
[----:B---3--:R-:W-:Y:S02]  /*5be0*/  FSEL R199, R182, -INF , P5 ;  /* 0xff800000b6c77808 */ /* 0x008fe40002800000 */
[----:B------:R-:W-:Y:S02]  /*5bf0*/  FMNMX.FTZ R158, R198, R161, !PT ;  /* 0x000000a1c69e7209 */ /* 0x000fe40007810000 */
[----:B------:R-:W-:Y:S01]  /*5c00*/  FMNMX.FTZ R162, R174, R163, !PT ;  /* 0x000000a3aea27209 */ /* 0x000fe20007810000 */
[----:B------:R-:W3:Y:S01]  /*5c10*/  MUFU.TANH R189, R190 ;  /* 0x000000be00bd7308 */ /* 0x000ee20000002400 */
[----:B------:R-:W-:-:S02]  /*5c20*/  ISETP.GT.AND P3, PT, R179, 0x40, PT ;  /* 0x00000040b300780c */ /* 0x000fc40003f64270 */
[----:B-1----:R-:W-:Y:S02]  /*5c30*/  FSEL R209, R177, -INF , P2 ;  /* 0xff800000b1d17808 */ /* 0x002fe40001000000 */
[----:B------:R-:W-:Y:S02]  /*5c40*/  FMNMX.FTZ R158, R199, R158, !PT ;  /* 0x0000009ec79e7209 */ /* 0x000fe40007810000 */
[----:B------:R-:W-:Y:S01]  /*5c50*/  FMNMX.FTZ R161, R175, R162, !PT ;  /* 0x000000a2afa17209 */ /* 0x000fe20007810000 */
[----:B------:R-:W1:Y:S01]  /*5c60*/  MUFU.TANH R170, R170 ;  /* 0x000000aa00aa7308 */ /* 0x000e620000002400 */
[----:B------:R-:W-:Y:S02]  /*5c70*/  ISETP.GT.AND P6, PT, R179, 0x41, PT ;  /* 0x00000041b300780c */ /* 0x000fe40003fc4270 */
[----:B--2---:R-:W-:Y:S02]  /*5c80*/  FSEL R187, R171, -INF , P3 ;  /* 0xff800000abbb7808 */ /* 0x004fe40001800000 */
[----:B------:R-:W-:-:S02]  /*5c90*/  FMNMX.FTZ R158, R209, R158, !PT ;  /* 0x0000009ed19e7209 */ /* 0x000fc40007810000 */
[----:B------:R-:W-:Y:S01]  /*5ca0*/  FMNMX.FTZ R162, R160, R161, !PT ;  /* 0x000000a1a0a27209 */ /* 0x000fe20007810000 */
[----:B------:R-:W2:Y:S01]  /*5cb0*/  MUFU.TANH R156, R176 ;  /* 0x000000b0009c7308 */ /* 0x000ea20000002400 */
[----:B------:R-:W-:Y:S02]  /*5cc0*/  ISETP.GT.AND P5, PT, R179, 0x48, PT ;  /* 0x00000048b300780c */ /* 0x000fe40003fa4270 */
[----:B----4-:R-:W-:Y:S02]  /*5cd0*/  FSEL R188, R188, -INF , P6 ;  /* 0xff800000bcbc7808 */ /* 0x010fe40003000000 */
[----:B------:R-:W-:Y:S02]  /*5ce0*/  FMNMX.FTZ R161, R187, R158, !PT ;  /* 0x0000009ebba17209 */ /* 0x000fe40007810000 */
[----:B------:R-:W-:Y:S01]  /*5cf0*/  ISETP.GT.AND P2, PT, R179, 0x49, PT ;  /* 0x00000049b300780c */ /* 0x000fe20003f44270 */
[----:B------:R4:W5:Y:S01]  /*5d00*/  MUFU.TANH R178, R195 ;  /* 0x000000c300b27308 */ /* 0x0009620000002400 */
[----:B---3--:R-:W-:-:S02]  /*5d10*/  FSEL R189, R189, -INF , P5 ;  /* 0xff800000bdbd7808 */ /* 0x008fc40002800000 */
[----:B------:R-:W-:Y:S02]  /*5d20*/  FMNMX.FTZ R158, R188, R161, !PT ;  /* 0x000000a1bc9e7209 */ /* 0x000fe40007810000 */
[----:B------:R-:W-:Y:S02]  /*5d30*/  ISETP.GT.AND P3, PT, R179, 0x50, PT ;  /* 0x00000050b300780c */ /* 0x000fe40003f64270 */
[----:B-1----:R-:W-:Y:S01]  /*5d40*/  FSEL R190, R170, -INF , P2 ;  /* 0xff800000aabe7808 */ /* 0x002fe20001000000 */
[----:B------:R-:W1:Y:S01]  /*5d50*/  MUFU.TANH R169, R169 ;  /* 0x000000a900a97308 */ /* 0x000e620000002400 */
[----:B------:R-:W-:Y:S01]  /*5d60*/  FMNMX.FTZ R161, R189, R158, !PT ;  /* 0x0000009ebda17209 */ /* 0x000fe20007810000 */
[----:B----4-:R-:W3:Y:S01]  /*5d70*/  LDC R195, c[0x0][0xa80] ;  /* 0x0002a000ffc37b82 */ /* 0x010ee20000000800 */
[----:B--2---:R-:W-:Y:S02]  /*5d80*/  FSEL R177, R156, -INF , P3 ;  /* 0xff8000009cb17808 */ /* 0x004fe40001800000 */
[----:B------:R-:W-:-:S02]  /*5d90*/  ISETP.GT.AND P2, PT, R179, 0x51, PT ;  /* 0x00000051b300780c */ /* 0x000fc40003f44270 */
[----:B------:R-:W-:Y:S01]  /*5da0*/  FMNMX.FTZ R156, R190, R161, !PT ;  /* 0x000000a1be9c7209 */ /* 0x000fe20007810000 */
[----:B------:R-:W2:Y:S01]  /*5db0*/  MUFU.TANH R176, R197 ;  /* 0x000000c500b07308 */ /* 0x000ea20000002400 */
[----:B------:R-:W-:Y:S02]  /*5dc0*/  ISETP.GT.AND P3, PT, R179, 0x58, PT ;  /* 0x00000058b300780c */ /* 0x000fe40003f64270 */
[----:B-----5:R-:W-:Y:S02]  /*5dd0*/  FSEL R178, R178, -INF , P2 ;  /* 0xff800000b2b27808 */ /* 0x020fe40001000000 */
[----:B------:R-:W-:Y:S02]  /*5de0*/  FMNMX.FTZ R161, R177, R156, !PT ;  /* 0x0000009cb1a17209 */ /* 0x000fe40007810000 */
[----:B------:R-:W-:Y:S01]  /*5df0*/  FMNMX.FTZ R162, R157, R162, !PT ;  /* 0x000000a29da27209 */ /* 0x000fe20007810000 */
[----:B------:R-:W4:Y:S01]  /*5e00*/  MUFU.TANH R168, R168 ;  /* 0x000000a800a87308 */ /* 0x000f220000002400 */
[----:B------:R-:W-:-:S02]  /*5e10*/  ISETP.GT.AND P2, PT, R179, 0x59, PT ;  /* 0x00000059b300780c */ /* 0x000fc40003f44270 */
[----:B-1----:R-:W-:Y:S01]  /*5e20*/  FSEL R179, R169, -INF , P3 ;  /* 0xff800000a9b37808 */ /* 0x002fe20001800000 */
[----:B------:R-:W-:Y:S01]  /*5e30*/  IMAD.U32 R169, RZ, RZ, UR4 ;  /* 0x00000004ffa97e24 */ /* 0x000fe2000f8e00ff */
[----:B------:R-:W-:Y:S01]  /*5e40*/  FMNMX.FTZ R156, R178, R161, !PT ;  /* 0x000000a1b29c7209 */ /* 0x000fe20007810000 */
[----:B------:R-:W-:Y:S01]  /*5e50*/  UIMAD UR4, UR36, 0xc00, UR7 ;  /* 0x00000c00240478a4 */ /* 0x000fe2000f8e0207 */
[----:B------:R-:W-:Y:S02]  /*5e60*/  FMNMX.FTZ R163, R159, R162, !PT ;  /* 0x000000a29fa37209 */ /* 0x000fe40007810000 */
[----:B--2---:R-:W-:Y:S02]  /*5e70*/  FSEL R176, R176, -INF , P4 ;  /* 0xff800000b0b07808 */ /* 0x004fe40002000000 */
[----:B------:R-:W-:Y:S02]  /*5e80*/  FMNMX.FTZ R161, R179, R156, !PT ;  /* 0x0000009cb3a17209 */ /* 0x000fe40007810000 */
[----:B------:R-:W-:Y:S01]  /*5e90*/  FMNMX.FTZ R163, R176, R163, !PT ;  /* 0x000000a3b0a37209 */ /* 0x000fe20007810000 */
[----:B------:R-:W-:Y:S01]  /*5ea0*/  UMOV UR10, UR4 ;  /* 0x00000004000a7c82 */ /* 0x000fe20008000000 */
[----:B----4-:R-:W-:-:S03]  /*5eb0*/  FSEL R180, R168, -INF , P2 ;  /* 0xff800000a8b47808 */ /* 0x010fc60001000000 */
[----:B------:R-:W1:Y:S01]  /*5ec0*/  SHFL.BFLY PT, R158, R163, 0x2, 0x1f ;  /* 0x0c401f00a39e7f89 */ /* 0x000e6200000e0000 */
[----:B------:R-:W-:-:S05]  /*5ed0*/  FMNMX.FTZ R161, R180, R161, !PT ;  /* 0x000000a1b4a17209 */ /* 0x000fca0007810000 */
[----:B------:R-:W2:Y:S01]  /*5ee0*/  SHFL.BFLY PT, R156, R161, 0x2, 0x1f ;  /* 0x0c401f00a19c7f89 */ /* 0x000ea200000e0000 */
[----:B-1----:R-:W-:-:S05]  /*5ef0*/  FMNMX.FTZ R158, R163, R158, !PT ;  /* 0x0000009ea39e7209 */ /* 0x002fca0007810000 */
[----:B------:R-:W1:Y:S01]  /*5f00*/  SHFL.BFLY PT, R197, R158, 0x1, 0x1f ;  /* 0x0c201f009ec57f89 */ /* 0x000e6200000e0000 */
[----:B--2---:R-:W-:-:S05]  /*5f10*/  FMNMX.FTZ R163, R161, R156, !PT ;  /* 0x0000009ca1a37209 */ /* 0x004fca0007810000 */
[----:B------:R-:W2:Y:S01]  /*5f20*/  SHFL.BFLY PT, R156, R163, 0x1, 0x1f ;  /* 0x0c201f00a39c7f89 */ /* 0x000ea200000e0000 */
[----:B-1----:R-:W-:Y:S02]  /*5f30*/  FMNMX.FTZ R197, R158, R197, !PT ;  /* 0x000000c59ec57209 */ /* 0x002fe40007810000 */
[----:B------:R-:W-:-:S05]  /*5f40*/  IADD3 R158, -R229, 0xb, RZ ;  /* 0x0000000be59e7810 */ /* 0x000fca0007ffe1ff */
[----:B------:R4:W-:Y:S06]  /*5f50*/  BAR.ARV R158, 0x100 ;  /* 0x0004009e0000751d */ /* 0x0009ec0000002000 */
[----:B--2---:R-:W-:Y:S01]  /*5f60*/  FMNMX.FTZ R156, R163, R156, !PT ;  /* 0x0000009ca39c7209 */ /* 0x004fe20007810000 */
[CC--:B---3--:R-:W-:Y:S01]  /*5f70*/  FMUL.FTZ R181, R197.reuse, R195.reuse ;  /* 0x000000c3c5b57220 */ /* 0x0c8fe20000410000 */
[----:B------:R-:W-:Y:S02]  /*5f80*/  FSETP.NEU.FTZ.AND P2, PT, R197, -INF , PT ;  /* 0xff800000c500780b */ /* 0x000fe40003f5d000 */
[C---:B------:R-:W-:Y:S01]  /*5f90*/  FSETP.NEU.FTZ.AND P3, PT, R156.reuse, -INF , PT ;  /* 0xff8000009c00780b */ /* 0x040fe20003f7d000 */
[----:B------:R-:W-:Y:S01]  /*5fa0*/  FMUL.FTZ R182, R156, R195 ;  /* 0x000000c39cb67220 */ /* 0x000fe20000410000 */
[----:B------:R-:W-:-:S04]  /*5fb0*/  FSEL R181, R181, RZ, P2 ;  /* 0x000000ffb5b57208 */ /* 0x000fc80001000000 */
[----:B------:R-:W-:Y:S01]  /*5fc0*/  FSEL R182, R182, RZ, P3 ;  /* 0x000000ffb6b67208 */ /* 0x000fe20001800000 */
[-CC-:B------:R-:W-:Y:S01]  /*5fd0*/  FFMA.FTZ R162, R166, R195.reuse, -R181.reuse ;  /* 0x000000c3a6a27223 */ /* 0x180fe200000108b5 */
[-CC-:B------:R-:W-:Y:S01]  /*5fe0*/  FFMA.FTZ R167, R167, R195.reuse, -R181.reuse ;  /* 0x000000c3a7a77223 */ /* 0x180fe200000108b5 */
[-CC-:B------:R-:W-:Y:S01]  /*5ff0*/  FFMA.FTZ R163, R165, R195.reuse, -R181.reuse ;  /* 0x000000c3a5a37223 */ /* 0x180fe200000108b5 */
[-CC-:B------:R-:W-:Y:S01]  /*6000*/  FFMA.FTZ R164, R164, R195.reuse, -R181.reuse ;  /* 0x000000c3a4a47223 */ /* 0x180fe200000108b5 */
[-CC-:B------:R-:W-:Y:S01]  /*6010*/  FFMA.FTZ R166, R153, R195.reuse, -R182.reuse ;  /* 0x000000c399a67223 */ /* 0x180fe200000108b6 */
[----:B------:R-:W-:Y:S01]  /*6020*/  FSEL R153, R197, RZ, P2 ;  /* 0x000000ffc5997208 */ /* 0x000fe20001000000 */
[----:B------:R1:W-:Y:S01]  /*6030*/  MUFU.EX2 R161, R167 ;  /* 0x000000a700a17308 */ /* 0x0003e20000000800 */
[-CC-:B------:R-:W-:Y:S01]  /*6040*/  FFMA.FTZ R165, R152, R195.reuse, -R182.reuse ;  /* 0x000000c398a57223 */ /* 0x180fe200000108b6 */
[-C--:B------:R-:W-:Y:S01]  /*6050*/  FFMA.FTZ R168, R155, R195.reuse, -R182 ;  /* 0x000000c39ba87223 */ /* 0x080fe200000108b6 */
[-CC-:B------:R-:W-:Y:S01]  /*6060*/  FFMA.FTZ R191, R191, R195.reuse, -R181.reuse ;  /* 0x000000c3bfbf7223 */ /* 0x180fe200000108b5 */
[----:B------:R-:W-:Y:S01]  /*6070*/  FADD.FTZ R152, -R153, R208 ;  /* 0x000000d099987221 */ /* 0x000fe20000010100 */
[-CC-:B------:R-:W-:Y:S01]  /*6080*/  FFMA.FTZ R208, R210, R195.reuse, -R181.reuse ;  /* 0x000000c3d2d07223 */ /* 0x180fe200000108b5 */
[-CC-:B------:R-:W-:Y:S01]  /*6090*/  FFMA.FTZ R210, R211, R195.reuse, -R181.reuse ;  /* 0x000000c3d3d27223 */ /* 0x180fe200000108b5 */
[-C--:B------:R-:W-:Y:S01]  /*60a0*/  FFMA.FTZ R211, R212, R195.reuse, -R181 ;  /* 0x000000c3d4d37223 */ /* 0x080fe200000108b5 */
[-C--:B------:R-:W-:Y:S01]  /*60b0*/  FMUL.FTZ R170, R152, R195.reuse ;  /* 0x000000c398aa7220 */ /* 0x080fe20000410000 */
[-CC-:B-1----:R-:W-:Y:S01]  /*60c0*/  FFMA.FTZ R167, R154, R195.reuse, -R182.reuse ;  /* 0x000000c39aa77223 */ /* 0x182fe200000108b6 */
[----:B------:R-:W-:Y:S01]  /*60d0*/  FSEL R154, R156, RZ, P3 ;  /* 0x000000ff9c9a7208 */ /* 0x000fe20001800000 */
[----:B------:R-:W-:Y:S01]  /*60e0*/  @!P1 VIADD R152, R169, 0x32440 ;  /* 0x00032440a9989836 */ /* 0x000fe20000000000 */
[----:B------:R-:W1:Y:S01]  /*60f0*/  MUFU.EX2 R162, R162 ;  /* 0x000000a200a27308 */ /* 0x000e620000000800 */
[-CC-:B------:R-:W-:Y:S01]  /*6100*/  FFMA.FTZ R212, R218, R195.reuse, -R182.reuse ;  /* 0x000000c3dad47223 */ /* 0x180fe200000108b6 */
[-C--:B------:R-:W-:Y:S01]  /*6110*/  FFMA.FTZ R218, R221, R195.reuse, -R182 ;  /* 0x000000c3ddda7223 */ /* 0x080fe200000108b6 */
[----:B------:R-:W-:Y:S01]  /*6120*/  FADD.FTZ R154, -R154, R207 ;  /* 0x000000cf9a9a7221 */ /* 0x000fe20000010100 */
[----:B------:R-:W-:Y:S01]  /*6130*/  VIADD R207, R229, 0x8 ;  /* 0x00000008e5cf7836 */ /* 0x000fe20000000000 */
[----:B------:R-:W-:Y:S01]  /*6140*/  @!P1 PRMT R152, RZ, 0x654, R152 ;  /* 0x00000654ff989816 */ /* 0x000fe20000000098 */
[-CC-:B------:R-:W-:Y:S01]  /*6150*/  FFMA.FTZ R192, R192, R195.reuse, -R181.reuse ;  /* 0x000000c3c0c07223 */ /* 0x180fe200000108b5 */
[-C--:B------:R-:W-:Y:S01]  /*6160*/  FMUL.FTZ R171, R154, R195.reuse ;  /* 0x000000c39aab7220 */ /* 0x080fe20000410000 */
[----:B------:R-:W2:Y:S01]  /*6170*/  MUFU.EX2 R170, R170 ;  /* 0x000000aa00aa7308 */ /* 0x000ea20000000800 */
[----:B------:R1:W-:Y:S01]  /*6180*/  @!P1 SYNCS.ARRIVE.TRANS64.RED.A1T0 RZ, [R152+URZ], RZ ;  /* 0x000000ff98ff99a7 */ /* 0x0003e2000810043f */
[----:B------:R3:W-:Y:S01]  /*6190*/  BAR.SYNC.DEFER_BLOCKING R207, 0x100 ;  /* 0x000400cf0000751d */ /* 0x0007e20000010000 */
[-CC-:B------:R-:W-:Y:S01]  /*61a0*/  FFMA.FTZ R193, R193, R195.reuse, -R181.reuse ;  /* 0x000000c3c1c17223 */ /* 0x180fe200000108b5 */
[-CC-:B------:R-:W-:Y:S01]  /*61b0*/  FFMA.FTZ R194, R194, R195.reuse, -R181.reuse ;  /* 0x000000c3c2c27223 */ /* 0x180fe200000108b5 */
[-CC-:B------:R-:W-:Y:S01]  /*61c0*/  FFMA.FTZ R214, R214, R195.reuse, -R182.reuse ;  /* 0x000000c3d6d67223 */ /* 0x180fe200000108b6 */
[-CC-:B------:R-:W-:Y:S01]  /*61d0*/  FFMA.FTZ R215, R215, R195.reuse, -R182.reuse ;  /* 0x000000c3d7d77223 */ /* 0x180fe200000108b6 */
[--C-:B------:R-:W-:Y:S01]  /*61e0*/  FFMA.FTZ R216, R216, R195, -R182.reuse ;  /* 0x000000c3d8d87223 */ /* 0x100fe200000108b6 */
[----:B------:R-:W5:Y:S01]  /*61f0*/  MUFU.EX2 R171, R171 ;  /* 0x000000ab00ab7308 */ /* 0x000f620000000800 */
[----:B-1----:R-:W-:Y:S01]  /*6200*/  F2FP.F16.F32.PACK_AB R152, R162, R161 ;  /* 0x000000a1a298723e */ /* 0x002fe200000000ff */
[-CC-:B---3--:R-:W-:Y:S01]  /*6210*/  FFMA.FTZ R207, R213, R195.reuse, -R181.reuse ;  /* 0x000000c3d5cf7223 */ /* 0x188fe200000108b5 */
[-CC-:B------:R-:W-:Y:S01]  /*6220*/  FFMA.FTZ R213, R220, R195.reuse, -R182.reuse ;  /* 0x000000c3dcd57223 */ /* 0x180fe200000108b6 */
[-CC-:B------:R-:W-:Y:S01]  /*6230*/  FFMA.FTZ R220, R222, R195.reuse, -R182.reuse ;  /* 0x000000c3dedc7223 */ /* 0x180fe200000108b6 */
[-CC-:B------:R-:W-:Y:S01]  /*6240*/  FFMA.FTZ R217, R217, R195.reuse, -R182.reuse ;  /* 0x000000c3d9d97223 */ /* 0x180fe200000108b6 */
[-CC-:B------:R-:W-:Y:S01]  /*6250*/  FFMA.FTZ R221, R198, R195.reuse, -R182.reuse ;  /* 0x000000c3c6dd7223 */ /* 0x180fe200000108b6 */
[--C-:B------:R-:W-:Y:S01]  /*6260*/  FFMA.FTZ R198, R199, R195, -R182.reuse ;  /* 0x000000c3c7c67223 */ /* 0x100fe200000108b6 */
        /* <DEDUP_REMOVED lines=134> */
[----:B-1----:R-:W-:Y:S01]  /*6ad0*/  F2FP.F16.F32.PACK_AB R154, R164, R163 ;  /* 0x000000a3a49a723e */ /* 0x002fe200000000ff */
[----:B------:R-:W-:Y:S01]  /*6ae0*/  MUFU.EX2 R207, R207 ;  /* 0x000000cf00cf7308 */ /* 0x000fe20000000800 */
[----:B--2---:R-:W-:Y:S01]  /*6af0*/  F2FP.F16.F32.PACK_AB R153, R166, R165 ;  /* 0x000000a5a699723e */ /* 0x004fe200000000ff */
[--C-:B------:R-:W-:Y:S01]  /*6b00*/  FFMA.FTZ R186, R186, R195, -R181.reuse ;  /* 0x000000c3baba7223 */ /* 0x100fe200000108b5 */
[----:B---3--:R-:W-:Y:S01]  /*6b10*/  F2FP.F16.F32.PACK_AB R155, R168, R167 ;  /* 0x000000a7a89b723e */ /* 0x008fe200000000ff */
[-CC-:B------:R-:W-:Y:S01]  /*6b20*/  FFMA.FTZ R183, R183, R195.reuse, -R181.reuse ;  /* 0x000000c3b7b77223 */ /* 0x180fe200000108b5 */
[-CC-:B------:R-:W-:Y:S01]  /*6b30*/  FFMA.FTZ R184, R184, R195.reuse, -R181.reuse ;  /* 0x000000c3b8b87223 */ /* 0x180fe200000108b5 */
[-CC-:B------:R-:W-:Y:S01]  /*6b40*/  FFMA.FTZ R185, R185, R195.reuse, -R181.reuse ;  /* 0x000000c3b9b97223 */ /* 0x180fe200000108b5 */
[----:B------:R-:W-:Y:S01]  /*6b50*/  WARPGROUP.ARRIVE ;  /* 0x00000000000079c5 */ /* 0x000fe20000000000 */
[----:B------:R-:W1:Y:S01]  /*6b60*/  MUFU.EX2 R208, R208 ;  /* 0x000000d000d07308 */ /* 0x000e620000000800 */
[-CC-:B------:R-:W-:Y:S01]  /*6b70*/  FFMA.FTZ R196, R196, R195.reuse, -R182.reuse ;  /* 0x000000c3c4c47223 */ /* 0x180fe200000108b6 */
[-CC-:B------:R-:W-:Y:S01]  /*6b80*/  FFMA.FTZ R199, R209, R195.reuse, -R182.reuse ;  /* 0x000000c3d1c77223 */ /* 0x180fe200000108b6 */
[-CC-:B------:R-:W-:Y:S01]  /*6b90*/  FFMA.FTZ R172, R172, R195.reuse, -R181.reuse ;  /* 0x000000c3acac7223 */ /* 0x180fe200000108b5 */
[-CC-:B------:R-:W-:Y:S01]  /*6ba0*/  FFMA.FTZ R173, R173, R195.reuse, -R181.reuse ;  /* 0x000000c3adad7223 */ /* 0x180fe200000108b5 */
[----:B------:R-:W-:Y:S01]  /*6bb0*/  HGMMA.64x256x16.F32 R24, R152, gdesc[UR8].tnspB, R24, gsb0 ;  /* 0x43e0000898187df0 */ /* 0x000fe20008000818 */
[----:B------:R-:W-:Y:S01]  /*6bc0*/  UIADD3 UR10, UR4, 0x80, URZ ;  /* 0x00000080040a7890 */ /* 0x000fe2000fffe03f */
[-CC-:B------:R-:W-:Y:S01]  /*6bd0*/  FFMA.FTZ R174, R174, R195.reuse, -R181.reuse ;  /* 0x000000c3aeae7223 */ /* 0x180fe200000108b5 */
[----:B------:R-:W-:Y:S01]  /*6be0*/  MUFU.EX2 R210, R210 ;  /* 0x000000d200d27308 */ /* 0x000fe20000000800 */
[----:B------:R-:W-:Y:S01]  /*6bf0*/  UMOV UR11, 0x40000040 ;  /* 0x40000040000b7882 */ /* 0x000fe20000000000 */
        /* <DEDUP_REMOVED lines=14> */
[----:B------:R-:W-:Y:S01]  /*6ce0*/  MUFU.EX2 R212, R212 ;  /* 0x000000d400d47308 */ /* 0x000fe20000000800 */
[----:B------:R-:W-:Y:S01]  /*6cf0*/  FFMA.FTZ R161, R170, R12, R161 ;  /* 0x0000000caaa17223 */ /* 0x000fe200000100a1 */
[----:B------:R-:W-:Y:S01]  /*6d00*/  FFMA.FTZ R165, R171, R0, R165 ;  /* 0x00000000aba57223 */ /* 0x000fe200000100a5 */
[C---:B------:R-:W-:Y:S01]  /*6d10*/  ISETP.GT.AND P2, PT, R13.reuse, R206, PT ;  /* 0x000000ce0d00720c */ /* 0x040fe20003f44270 */
[----:B------:R-:W-:-:S02]  /*6d20*/  VIADD R13, R13, 0xffffffff ;  /* 0xffffffff0d0d7836 */ /* 0x000fc40000000000 */
[----:B------:R-:W-:Y:S01]  /*6d30*/  FADD.FTZ R162, R162, R161 ;  /* 0x000000a1a2a27221 */ /* 0x000fe20000010000 */
[----:B------:R-:W-:Y:S01]  /*6d40*/  FADD.FTZ R166, R166, R165 ;  /* 0x000000a5a6a67221 */ /* 0x000fe20000010000 */
[----:B------:R-:W-:Y:S01]  /*6d50*/  @!P1 IADD3 R169, R169, 0x32460, RZ ;  /* 0x00032460a9a99810 */ /* 0x000fe20007ffe0ff */
[----:B------:R-:W2:Y:S01]  /*6d60*/  MUFU.EX2 R213, R213 ;  /* 0x000000d500d57308 */ /* 0x000ea20000000800 */
[----:B------:R-:W-:Y:S01]  /*6d70*/  FADD.FTZ R163, R163, R162 ;  /* 0x000000a2a3a37221 */ /* 0x000fe20000010000 */
[----:B------:R-:W-:Y:S01]  /*6d80*/  FADD.FTZ R167, R167, R166 ;  /* 0x000000a6a7a77221 */ /* 0x000fe20000010000 */
[----:B------:R-:W-:Y:S02]  /*6d90*/  @!P1 PRMT R169, RZ, 0x654, R169 ;  /* 0x00000654ffa99816 */ /* 0x000fe400000000a9 */
[----:B------:R-:W-:Y:S01]  /*6da0*/  FADD.FTZ R164, R164, R163 ;  /* 0x000000a3a4a47221 */ /* 0x000fe20000010000 */
[----:B------:R-:W-:Y:S02]  /*6db0*/  FADD.FTZ R167, R168, R167 ;  /* 0x000000a7a8a77221 */ /* 0x000fe40000010000 */
[----:B------:R-:W-:Y:S08]  /*6dc0*/  MUFU.EX2 R218, R218 ;  /* 0x000000da00da7308 */ /* 0x000ff00000000800 */
[----:B------:R-:W3:Y:S08]  /*6dd0*/  MUFU.EX2 R220, R220 ;  /* 0x000000dc00dc7308 */ /* 0x000ef00000000800 */
[----:B------:R-:W-:Y:S08]  /*6de0*/  MUFU.EX2 R191, R191 ;  /* 0x000000bf00bf7308 */ /* 0x000ff00000000800 */
[----:B------:R-:W5:Y:S08]  /*6df0*/  MUFU.EX2 R192, R192 ;  /* 0x000000c000c07308 */ /* 0x000f700000000800 */
[----:B------:R-:W-:Y:S08]  /*6e00*/  MUFU.EX2 R193, R193 ;  /* 0x000000c100c17308 */ /* 0x000ff00000000800 */
[----:B------:R-:W-:Y:S08]  /*6e10*/  MUFU.EX2 R194, R194 ;  /* 0x000000c200c27308 */ /* 0x000ff00000000800 */
[----:B------:R-:W-:Y:S08]  /*6e20*/  MUFU.EX2 R214, R214 ;  /* 0x000000d600d67308 */ /* 0x000ff00000000800 */
[----:B------:R-:W4:Y:S08]  /*6e30*/  MUFU.EX2 R215, R215 ;  /* 0x000000d700d77308 */ /* 0x000f300000000800 */
[----:B------:R-:W-:Y:S08]  /*6e40*/  MUFU.EX2 R216, R216 ;  /* 0x000000d800d87308 */ /* 0x000ff00000000800 */
[----:B------:R-:W4:Y:S08]  /*6e50*/  MUFU.EX2 R217, R217 ;  /* 0x000000d900d97308 */ /* 0x000f300000000800 */
[----:B------:R-:W-:Y:S08]  /*6e60*/  MUFU.EX2 R186, R186 ;  /* 0x000000ba00ba7308 */ /* 0x000ff00000000800 */
[----:B------:R-:W4:Y:S08]  /*6e70*/  MUFU.EX2 R183, R183 ;  /* 0x000000b700b77308 */ /* 0x000f300000000800 */
        /* <DEDUP_REMOVED lines=17> */
[----:B------:R-:W-:Y:S01]  /*6f90*/  MUFU.EX2 R176, R176 ;  /* 0x000000b000b07308 */ /* 0x000fe20000000800 */
[----:B------:R-:W-:-:S02]  /*6fa0*/  WARPGROUP.DEPBAR.LE gsb0, 0x0 ;  /* 0x00008000000079c5 */ /* 0x000fc40000010000 */
[----:B-1----:R-:W-:Y:S01]  /*6fb0*/  F2FP.F16.F32.PACK_AB R152, R208, R207 ;  /* 0x000000cfd098723e */ /* 0x002fe200000000ff */
[----:B------:R-:W-:Y:S01]  /*6fc0*/  FADD.FTZ R207, R207, R164 ;  /* 0x000000a4cfcf7221 */ /* 0x000fe20000010000 */
[----:B--2---:R-:W-:-:S03]  /*6fd0*/  F2FP.F16.F32.PACK_AB R153, R213, R212 ;  /* 0x000000d4d599723e */ /* 0x004fc600000000ff */
[----:B------:R-:W-:Y:S01]  /*6fe0*/  MUFU.EX2 R177, R177 ;  /* 0x000000b100b17308 */ /* 0x000fe20000000800 */
[----:B------:R-:W-:Y:S01]  /*6ff0*/  F2FP.F16.F32.PACK_AB R154, R211, R210 ;  /* 0x000000d2d39a723e */ /* 0x000fe200000000ff */
[----:B------:R-:W-:Y:S01]  /*7000*/  FADD.FTZ R212, R212, R167 ;  /* 0x000000a7d4d47221 */ /* 0x000fe20000010000 */
[----:B---3--:R-:W-:Y:S01]  /*7010*/  F2FP.F16.F32.PACK_AB R155, R220, R218 ;  /* 0x000000dadc9b723e */ /* 0x008fe200000000ff */
[----:B------:R-:W-:Y:S01]  /*7020*/  FADD.FTZ R207, R208, R207 ;  /* 0x000000cfd0cf7221 */ /* 0x000fe20000010000 */
[----:B------:R-:W-:Y:S02]  /*7030*/  IMAD.MOV.U32 R208, RZ, RZ, R197 ;  /* 0x000000ffffd07224 */ /* 0x000fe400078e00c5 */
[----:B------:R-:W-:Y:S01]  /*7040*/  FADD.FTZ R213, R213, R212 ;  /* 0x000000d4d5d57221 */ /* 0x000fe20000010000 */
[----:B------:R-:W-:Y:S01]  /*7050*/  WARPGROUP.ARRIVE ;  /* 0x00000000000079c5 */ /* 0x000fe20000000000 */
[----:B------:R-:W1:Y:S01]  /*7060*/  MUFU.EX2 R178, R178 ;  /* 0x000000b200b27308 */ /* 0x000e620000000800 */
[----:B------:R-:W-:Y:S01]  /*7070*/  FADD.FTZ R210, R210, R207 ;  /* 0x000000cfd2d27221 */ /* 0x000fe20000010000 */
[----:B------:R-:W-:Y:S01]  /*7080*/  FADD.FTZ R213, R218, R213 ;  /* 0x000000d5dad57221 */ /* 0x000fe20000010000 */
[----:B------:R-:W-:-:S02]  /*7090*/  IMAD.MOV.U32 R207, RZ, RZ, R156 ;  /* 0x000000ffffcf7224 */ /* 0x000fc400078e009c */
[----:B------:R-:W-:Y:S01]  /*70a0*/  HGMMA.64x256x16.F32 R24, R152, gdesc[UR8].tnspB, R24, gsb0 ;  /* 0x43e0000898187df0 */ /* 0x000fe20008000818 */
[----:B------:R-:W-:Y:S01]  /*70b0*/  UIADD3 UR10, UR4, 0x100, URZ ;  /* 0x00000100040a7890 */ /* 0x000fe2000fffe03f */
[----:B------:R-:W-:Y:S01]  /*70c0*/  FADD.FTZ R210, R211, R210 ;  /* 0x000000d2d3d27221 */ /* 0x000fe20000010000 */
[----:B------:R-:W-:Y:S01]  /*70d0*/  UMOV UR11, 0x40000040 ;  /* 0x40000040000b7882 */ /* 0x000fe20000000000 */
[----:B------:R-:W-:Y:S01]  /*70e0*/  MUFU.EX2 R179, R179 ;  /* 0x000000b300b37308 */ /* 0x000fe20000000800 */
[----:B------:R-:W-:-:S07]  /*70f0*/  FADD.FTZ R213, R220, R213 ;  /* 0x000000d5dcd57221 */ /* 0x000fce0000010000 */
[----:B------:R-:W2:Y:S01]  /*7100*/  MUFU.EX2 R180, R180 ;  /* 0x000000b400b47308 */ /* 0x000ea20000000800 */
[----:B------:R-:W-:Y:S02]  /*7110*/  WARPGROUP.DEPBAR.LE gsb0, 0x0 ;  /* 0x00008000000079c5 */ /* 0x000fe40000010000 */
[----:B-----5:R-:W-:Y:S01]  /*7120*/  F2FP.F16.F32.PACK_AB R152, R192, R191 ;  /* 0x000000bfc098723e */ /* 0x020fe200000000ff */
[----:B------:R-:W-:Y:S01]  /*7130*/  FADD.FTZ R191, R191, R210 ;  /* 0x000000d2bfbf7221 */ /* 0x000fe20000010000 */
[----:B----4-:R-:W-:Y:S01]  /*7140*/  F2FP.F16.F32.PACK_AB R153, R215, R214 ;  /* 0x000000d6d799723e */ /* 0x010fe200000000ff */
        /* <DEDUP_REMOVED lines=30> */
[----:B------:R-:W-:Y:S01]  /*7330*/  UIADD3 UR4, UR4, 0x280, URZ ;  /* 0x0000028004047890 */ /* 0x000fe2000fffe03f */
        /* <DEDUP_REMOVED lines=35> */
.L_x_10633:
[----:B------:R-:W-:-:S13]  /*7570*/  ISETP.GE.AND P2, PT, R13, RZ, PT ;  /* 0x000000ff0d00720c */ /* 0x000fda0003f46270 */
[----:B------:R-:W-:Y:S05]  /*7580*/  @!P2 BRA `(.L_x_10643) ;  /* 0x000000280048a947 */ /* 0x000fea0003800000 */
[----:B------:R-:W-:Y:S01]  /*7590*/  MOV R207, R156 ;  /* 0x0000009c00cf7202 */ /* 0x000fe20000000f00 */
[----:B------:R-:W-:-:S07]  /*75a0*/  IMAD.MOV.U32 R206, RZ, RZ, R197 ;  /* 0x000000ffffce7224 */ /* 0x000fce00078e00c5 */
.L_x_10652:
[----:B------:R-:W-:-:S04]  /*75b0*/  UIADD3 UR36, UR36, 0x1, URZ ;  /* 0x0000000124247890 */ /* 0x000fc8000fffe03f */
[----:B------:R-:W-:-:S04]  /*75c0*/  UISETP.NE.AND UP0, UPT, UR36, 0x2, UPT ;  /* 0x000000022400788c */ /* 0x000fc8000bf05270 */
[----:B------:R-:W-:Y:S02]  /*75d0*/  USEL UR4, URZ, 0x1, UP0 ;  /* 0x000000013f047887 */ /* 0x000fe40008000000 */
[----:B------:R-:W-:Y:S02]  /*75e0*/  USEL UR36, UR36, URZ, UP0 ;  /* 0x0000003f24247287 */ /* 0x000fe40008000000 */
[----:B------:R-:W-:Y:S01]  /*75f0*/  ULOP3.LUT UR37, UR37, UR4, URZ, 0x3c, !UPT ;  /* 0x0000000425257292 */ /* 0x000fe2000f8e3c3f */
[----:B---3--:R-:W-:Y:S11]  /*7600*/  @!P0 BRA `(.L_x_10644) ;  /* 0x0000000000048947 */ /* 0x008ff60003800000 */
[----:B------:R-:W-:Y:S01]  /*7610*/  BPT.TRAP 0x1 ;  /* 0x000000040000795c */ /* 0x000fe20000300000 */
.L_x_10644:
[----:B------:R-:W-:Y:S01]  /*7620*/  ULEA UR4, UR36, UR39, 0x3 ;  /* 0x0000002724047291 */ /* 0x000fe2000f8e183f */
[----:B------:R-:W-:-:S05]  /*7630*/  IMAD.U32 R208, RZ, RZ, UR37 ;  /* 0x00000025ffd07e24 */ /* 0x000fca000f8e00ff */
[----:B------:R-:W-:-:S04]  /*7640*/  SHF.L.U32 R208, R208, 0x1f, RZ ;  /* 0x0000001fd0d07819 */ /* 0x000fc800000006ff */
[----:B------:R3:W4:Y:S01]  /*7650*/  SYNCS.PHASECHK.TRANS64.TRYWAIT P2, [UR4+0x32430], R208 ;  /* 0x032430d0ff0075a7 */ /* 0x0007220008040144 */
[----:B------:R-:W-:Y:S05]  /*7660*/  @!P0 BRA `(.L_x_10645) ;  /* 0x0000000000048947 */ /* 0x000fea0003800000 */
[----:B------:R-:W-:Y:S01]  /*7670*/  BPT.TRAP 0x1 ;  /* 0x000000040000795c */ /* 0x000fe20000300000 */
.L_x_10645:
[----:B----4-:R-:W-:Y:S05]  /*7680*/  @P2 BRA `(.L_x_10646) ;  /* 0x0000000000082947 */ /* 0x010fea0003800000 */
[----:B------:R-:W4:Y:S02]  /*7690*/  SYNCS.PHASECHK.TRANS64.TRYWAIT P2, [UR4+0x32430], R208 ;  /* 0x032430d0ff0075a7 */ /* 0x000f240008040144 */
[----:B----4-:R-:W-:Y:S05]  /*76a0*/  @!P2 BRA `(.L_x_10647) ;  /* 0x0000007c0088a947 */ /* 0x010fea0003800000 */
.L_x_10646:
[----:B------:R-:W-:Y:S01]  /*76b0*/  R2UR UR56, R200 ;  /* 0x00000000c83872ca */ /* 0x000fe200000e0000 */
[----:B------:R-:W-:Y:S01]  /*76c0*/  UIMAD UR5, UR36, 0x300, UR38 ;  /* 0x00000300240578a4 */ /* 0x000fe2000f8e0226 */
[----:B------:R-:W-:Y:S01]  /*76d0*/  R2UR UR57, R201 ;  /* 0x00000000c93972ca */ /* 0x000fe200000e0000 */
[----:B-12-4-:R-:W-:Y:S01]  /*76e0*/  WARPGROUP.ARRIVE ;  /* 0x00000000000079c5 */ /* 0x016fe20000000000 */
        /* <DEDUP_REMOVED lines=27> */
.L_x_10648:
[----:B------:R1:W2:Y:S01]  /*78a0*/  SYNCS.PHASECHK.TRANS64.TRYWAIT P2, [UR4+0x32450], R208 ;  /* 0x032450d0ff0075a7 */ /* 0x0002a20008040144 */
[----:B------:R-:W-:Y:S05]  /*78b0*/  @!P0 BRA `(.L_x_10649) ;  /* 0x0000000000048947 */ /* 0x000fea0003800000 */
[----:B------:R-:W-:Y:S01]  /*78c0*/  BPT.TRAP 0x1 ;  /* 0x000000040000795c */ /* 0x000fe20000300000 */
.L_x_10649:
[----:B--2---:R-:W-:Y:S05]  /*78d0*/  @P2 BRA `(.L_x_10650) ;  /* 0x0000000000082947 */ /* 0x004fea0003800000 */
[----:B------:R-:W2:Y:S02]  /*78e0*/  SYNCS.PHASECHK.TRANS64.TRYWAIT P2, [UR4+0x32450], R208 ;  /* 0x032450d0ff0075a7 */ /* 0x000ea40008040144 */
[----:B--2---:R-:W-:Y:S05]  /*78f0*/  @!P2 BRA `(.L_x_10651) ;  /* 0x0000007c000ca947 */ /* 0x004fea0003800000 */
.L_x_10650:
        /* <DEDUP_REMOVED lines=10> */
[C---:B------:R-:W-:Y:S01]  /*79a0*/  ISETP.GT.AND P2, PT, R13.reuse, RZ, PT ;  /* 0x000000ff0d00720c */ /* 0x040fe20003f44270 */
[----:B------:R-:W-:Y:S01]  /*79b0*/  UMOV UR15, 0x40000040 ;  /* 0x40000040000f7882 */ /* 0x000fe20000000000 */
[----:B------:R-:W-:Y:S01]  /*79c0*/  UIADD3 UR18, UR5, 0x600, URZ ;  /* 0x0000060005127890 */ /* 0x000fe2000fffe03f */
[----:B------:R-:W-:Y:S01]  /*79d0*/  VIADD R13, R13, 0xffffffff ;  /* 0xffffffff0d0d7836 */ /* 0x000fe20000000000 */
        /* <DEDUP_REMOVED lines=116> */
[----:B-123--:R-:W-:Y:S01]  /*8120*/  FMNMX.FTZ R208, R152, R206, !PT ;  /* 0x000000ce98d07209 */ /* 0x00efe20007810000 */
[----:B------:R-:W1:Y:S01]  /*8130*/  MUFU.TANH R157, R157 ;  /* 0x0000009d009d7308 */ /* 0x000e620000002400 */
[----:B------:R-:W-:Y:S01]  /*8140*/  FMUL.FTZ R181, R182, UR5 ;  /* 0x00000005b6b57c20 */ /* 0x000fe20008410000 */
[----:B------:R-:W-:Y:S01]  /*8150*/  FMUL.FTZ R154, R154, UR5 ;  /* 0x000000059a9a7c20 */ /* 0x000fe20008410000 */
[----:B------:R-:W-:Y:S01]  /*8160*/  FMUL.FTZ R182, R183, UR5 ;  /* 0x00000005b7b67c20 */ /* 0x000fe20008410000 */
[----:B------:R-:W-:Y:S01]  /*8170*/  FMUL.FTZ R183, R184, UR5 ;  /* 0x00000005b8b77c20 */ /* 0x000fe20008410000 */
[----:B------:R-:W-:Y:S01]  /*8180*/  FMUL.FTZ R184, R185, UR5 ;  /* 0x00000005b9b87c20 */ /* 0x000fe20008410000 */
[----:B----4-:R-:W-:Y:S01]  /*8190*/  FMNMX.FTZ R209, R153, R208, !PT ;  /* 0x000000d099d17209 */ /* 0x010fe20007810000 */
[----:B------:R-:W-:Y:S01]  /*81a0*/  FMUL.FTZ R185, R186, UR5 ;  /* 0x00000005bab97c20 */ /* 0x000fe20008410000 */
[----:B------:R-:W2:Y:S01]  /*81b0*/  MUFU.TANH R217, R217 ;  /* 0x000000d900d97308 */ /* 0x000ea20000002400 */
[----:B------:R-:W-:Y:S01]  /*81c0*/  FMUL.FTZ R155, R155, UR5 ;  /* 0x000000059b9b7c20 */ /* 0x000fe20008410000 */
[----:B------:R-:W-:Y:S01]  /*81d0*/  FMUL.FTZ R186, R187, UR5 ;  /* 0x00000005bbba7c20 */ /* 0x000fe20008410000 */
[----:B------:R-:W-:Y:S01]  /*81e0*/  FMUL.FTZ R187, R188, UR5 ;  /* 0x00000005bcbb7c20 */ /* 0x000fe20008410000 */
[----:B-----5:R-:W-:Y:S01]  /*81f0*/  FMNMX.FTZ R188, R156, R209, !PT ;  /* 0x000000d19cbc7209 */ /* 0x020fe20007810000 */
[----:B------:R-:W-:Y:S01]  /*8200*/  FMUL.FTZ R158, R158, UR5 ;  /* 0x000000059e9e7c20 */ /* 0x000fe20008410000 */
[----:B------:R-:W-:-:S02]  /*8210*/  FMUL.FTZ R159, R159, UR5 ;  /* 0x000000059f9f7c20 */ /* 0x000fc40008410000 */
[----:B------:R-:W3:Y:S01]  /*8220*/  MUFU.TANH R160, R160 ;  /* 0x000000a000a07308 */ /* 0x000ee20000002400 */
[----:B-1----:R-:W-:Y:S01]  /*8230*/  FMNMX.FTZ R208, R157, R188, !PT ;  /* 0x000000bc9dd07209 */ /* 0x002fe20007810000 */
[----:B------:R-:W-:-:S06]  /*8240*/  FMUL.FTZ R188, R189, UR5 ;  /* 0x00000005bdbc7c20 */ /* 0x000fcc0008410000 */
        /* <DEDUP_REMOVED lines=21> */
[----:B------:R-:W-:-:S05]  /*83a0*/  FMUL.FTZ R192, R193, UR5 ;  /* 0x00000005c1c07c20 */ /* 0x000fca0008410000 */
        /* <DEDUP_REMOVED lines=61> */
[----:B--2---:R-:W-:-:S05]  /*8780*/  FMNMX.FTZ R197, R196, R197, !PT ;  /* 0x000000c5c4c57209 */ /* 0x004fca0007810000 */
[----:B------:R-:W2:Y:S02]  /*8790*/  SHFL.BFLY PT, R210, R197, 0x2, 0x1f ;  /* 0x0c401f00c5d27f89 */ /* 0x000ea400000e0000 */
[----:B------:R-:W4:Y:S01]  /*87a0*/  MUFU.TANH R190, R190 ;  /* 0x000000be00be7308 */ /* 0x000f220000002400 */
[----:B---3--:R-:W-:-:S07]  /*87b0*/  FMNMX.FTZ R198, R186, R195, !PT ;  /* 0x000000c3bac67209 */ /* 0x008fce0007810000 */
[----:B------:R-:W3:Y:S01]  /*87c0*/  MUFU.TANH R193, R193 ;  /* 0x000000c100c17308 */ /* 0x000ee20000002400 */
[----:B-1----:R-:W-:-:S07]  /*87d0*/  FMNMX.FTZ R195, R189, R198, !PT ;  /* 0x000000c6bdc37209 */ /* 0x002fce0007810000 */
[----:B------:R-:W1:Y:S01]  /*87e0*/  MUFU.TANH R208, R208 ;  /* 0x000000d000d07308 */ /* 0x000e620000002400 */
[----:B----4-:R-:W-:Y:S02]  /*87f0*/  FMNMX.FTZ R198, R190, R195, !PT ;  /* 0x000000c3bec67209 */ /* 0x010fe40007810000 */
[----:B--2---:R-:W-:-:S05]  /*8800*/  FMNMX.FTZ R210, R197, R210, !PT ;  /* 0x000000d2c5d27209 */ /* 0x004fca0007810000 */
[----:B------:R-:W2:Y:S01]  /*8810*/  MUFU.TANH R209, R209 ;  /* 0x000000d100d17308 */ /* 0x000ea20000002400 */
[----:B---3--:R-:W-:Y:S01]  /*8820*/  FMNMX.FTZ R195, R193, R198, !PT ;  /* 0x000000c6c1c37209 */ /* 0x008fe20007810000 */
[----:B------:R-:W3:Y:S06]  /*8830*/  SHFL.BFLY PT, R213, R210, 0x1, 0x1f ;  /* 0x0c201f00d2d57f89 */ /* 0x000eec00000e0000 */
[----:B------:R-:W4:Y:S01]  /*8840*/  MUFU.TANH R211, R211 ;  /* 0x000000d300d37308 */ /* 0x000f220000002400 */
[----:B-1----:R-:W-:Y:S02]  /*8850*/  FMNMX.FTZ R198, R208, R195, !PT ;  /* 0x000000c3d0c67209 */ /* 0x002fe40007810000 */
[----:B------:R-:W1:Y:S02]  /*8860*/  LDC R195, c[0x0][0xa80] ;  /* 0x0002a000ffc37b82 */ /* 0x000e640000000800 */
[----:B--2---:R-:W-:-:S04]  /*8870*/  FMNMX.FTZ R198, R209, R198, !PT ;  /* 0x000000c6d1c67209 */ /* 0x004fc80007810000 */
[----:B----4-:R-:W-:Y:S02]  /*8880*/  FMNMX.FTZ R199, R211, R198, !PT ;  /* 0x000000c6d3c77209 */ /* 0x010fe40007810000 */
[----:B---3--:R-:W-:-:S03]  /*8890*/  FMNMX.FTZ R197, R210, R213, !PT ;  /* 0x000000d5d2c57209 */ /* 0x008fc60007810000 */
[----:B------:R-:W2:Y:S02]  /*88a0*/  SHFL.BFLY PT, R198, R199, 0x2, 0x1f ;  /* 0x0c401f00c7c67f89 */ /* 0x000ea400000e0000 */
[----:B-1----:R-:W-:-:S04]  /*88b0*/  FMUL.FTZ R212, R197, R195 ;  /* 0x000000c3c5d47220 */ /* 0x002fc80000410000 */
        /* <DEDUP_REMOVED lines=15> */
[----:B--2---:R-:W-:Y:S01]  /*89b0*/  FMNMX.FTZ R214, R199, R198, !PT ;  /* 0x000000c6c7d67209 */ /* 0x004fe20007810000 */
[----:B------:R-:W-:Y:S01]  /*89c0*/  FADD.FTZ R198, -R197, R206 ;  /* 0x000000cec5c67221 */ /* 0x000fe20000010100 */
[-CC-:B------:R-:W-:Y:S01]  /*89d0*/  FFMA.FTZ R206, R153, R195.reuse, -R212.reuse ;  /* 0x000000c399ce7223 */ /* 0x180fe200000108d4 */
[-CC-:B------:R-:W-:Y:S01]  /*89e0*/  FFMA.FTZ R153, R157, R195.reuse, -R212.reuse ;  /* 0x000000c39d997223 */ /* 0x180fe200000108d4 */
[-CC-:B------:R-:W-:Y:S01]  /*89f0*/  FFMA.FTZ R180, R180, R195.reuse, -R212.reuse ;  /* 0x000000c3b4b47223 */ /* 0x180fe200000108d4 */
[----:B------:R-:W1:Y:S01]  /*8a00*/  SHFL.BFLY PT, R213, R214, 0x1, 0x1f ;  /* 0x0c201f00d6d57f89 */ /* 0x000e6200000e0000 */
        /* <DEDUP_REMOVED lines=10> */
[----:B------:R-:W-:-:S07]  /*8ab0*/  FFMA.FTZ R194, R194, R195, -R212 ;  /* 0x000000c3c2c27223 */ /* 0x000fce00000108d4 */
[----:B------:R-:W-:Y:S01]  /*8ac0*/  MUFU.EX2 R206, R206 ;  /* 0x000000ce00ce7308 */ /* 0x000fe20000000800 */
[----:B-1----:R-:W-:Y:S01]  /*8ad0*/  FMNMX.FTZ R156, R214, R213, !PT ;  /* 0x000000d5d69c7209 */ /* 0x002fe20007810000 */
[----:B------:R-:W-:Y:S01]  /*8ae0*/  IMAD.U32 R214, RZ, RZ, UR4 ;  /* 0x00000004ffd67e24 */ /* 0x000fe2000f8e00ff */
[----:B------:R-:W-:Y:S01]  /*8af0*/  UIMAD UR4, UR36, 0xc00, UR7 ;  /* 0x00000c00240478a4 */ /* 0x000fe2000f8e0207 */
[-C--:B--2---:R-:W-:Y:S01]  /*8b00*/  FMUL.FTZ R24, R24, R198.reuse ;  /* 0x000000c618187220 */ /* 0x084fe20000410000 */
[-C--:B------:R-:W-:Y:S01]  /*8b10*/  FMUL.FTZ R25, R25, R198.reuse ;  /* 0x000000c619197220 */ /* 0x080fe20000410000 */
[C---:B------:R-:W-:Y:S01]  /*8b20*/  FADD.FTZ R152, -R156.reuse, R207 ;  /* 0x000000cf9c987221 */ /* 0x040fe20000010100 */
[-C--:B------:R-:W-:Y:S01]  /*8b30*/  FMUL.FTZ R218, R156, R195.reuse ;  /* 0x000000c39cda7220 */ /* 0x080fe20000410000 */
[----:B------:R1:W-:Y:S01]  /*8b40*/  MUFU.EX2 R207, R153 ;  /* 0x0000009900cf7308 */ /* 0x0003e20000000800 */
[----:B------:R-:W-:Y:S01]  /*8b50*/  FMUL.FTZ R28, R28, R198 ;  /* 0x000000c61c1c7220 */ /* 0x000fe20000410000 */
[-C--:B------:R-:W-:Y:S01]  /*8b60*/  FMUL.FTZ R157, R152, R195.reuse ;  /* 0x000000c3989d7220 */ /* 0x080fe20000410000 */
[----:B------:R-:W-:Y:S01]  /*8b70*/  @!P1 IADD3 R152, R214, 0x32440, RZ ;  /* 0x00032440d6989810 */ /* 0x000fe20007ffe0ff */
[-CC-:B------:R-:W-:Y:S01]  /*8b80*/  FFMA.FTZ R216, R158, R195.reuse, -R218.reuse ;  /* 0x000000c39ed87223 */ /* 0x180fe200000108da */
[----:B------:R-:W-:Y:S01]  /*8b90*/  IADD3 R158, -R220, 0xb, RZ ;  /* 0x0000000bdc9e7810 */ /* 0x000fe20007ffe1ff */
[-C--:B------:R-:W-:Y:S01]  /*8ba0*/  FFMA.FTZ R213, R154, R195.reuse, -R218 ;  /* 0x000000c39ad57223 */ /* 0x080fe200000108da */
[----:B------:R-:W-:Y:S01]  /*8bb0*/  @!P1 PRMT R152, RZ, 0x654, R152 ;  /* 0x00000654ff989816 */ /* 0x000fe20000000098 */
[----:B------:R-:W-:Y:S01]  /*8bc0*/  FFMA.FTZ R215, R155, R195, -R218 ;  /* 0x000000c39bd77223 */ /* 0x000fe200000108da */
[----:B-1----:R-:W-:-:S02]  /*8bd0*/  VIADD R153, R220, 0x8 ;  /* 0x00000008dc997836 */ /* 0x002fc40000000000 */
[--C-:B------:R-:W-:Y:S01]  /*8be0*/  FFMA.FTZ R159, R159, R195, -R218.reuse ;  /* 0x000000c39f9f7223 */ /* 0x100fe200000108da */
[----:B------:R3:W-:Y:S06]  /*8bf0*/  BAR.ARV R158, 0x100 ;  /* 0x0004009e0000751d */ /* 0x0007ec0000002000 */
[----:B------:R1:W-:Y:S01]  /*8c00*/  @!P1 SYNCS.ARRIVE.TRANS64.RED.A1T0 RZ, [R152+URZ], RZ ;  /* 0x000000ff98ff99a7 */ /* 0x0003e2000810043f */
        /* <DEDUP_REMOVED lines=132> */
[----:B------:R-:W-:Y:S01]  /*9450*/  UMOV UR10, UR4 ;  /* 0x00000004000a7c82 */ /* 0x000fe20008000000 */
[----:B------:R-:W-:Y:S01]  /*9460*/  F2FP.F16.F32.PACK_AB R154, R207, R210 ;  /* 0x000000d2cf9a723e */ /* 0x000fe200000000ff */
[--C-:B------:R-:W-:Y:S01]  /*9470*/  FFMA.FTZ R161, R161, R195, -R218.reuse ;  /* 0x000000c3a1a17223 */ /* 0x100fe200000108da */
[----:B----4-:R-:W-:Y:S01]  /*9480*/  F2FP.F16.F32.PACK_AB R153, R215, R213 ;  /* 0x000000d5d799723e */ /* 0x010fe200000000ff */
[-CC-:B------:R-:W-:Y:S01]  /*9490*/  FFMA.FTZ R162, R162, R195.reuse, -R218.reuse ;  /* 0x000000c3a2a27223 */ /* 0x180fe200000108da */
[----:B-----5:R-:W-:Y:S01]  /*94a0*/  F2FP.F16.F32.PACK_AB R155, R159, R216 ;  /* 0x000000d89f9b723e */ /* 0x020fe200000000ff */
[-CC-:B------:R-:W-:Y:S01]  /*94b0*/  FFMA.FTZ R165, R165, R195.reuse, -R218.reuse ;  /* 0x000000c3a5a57223 */ /* 0x180fe200000108da */
[-CC-:B------:R-:W-:Y:S01]  /*94c0*/  FFMA.FTZ R166, R166, R195.reuse, -R218.reuse ;  /* 0x000000c3a6a67223 */ /* 0x180fe200000108da */
[----:B------:R-:W1:Y:S01]  /*94d0*/  MUFU.EX2 R160, R160 ;  /* 0x000000a000a07308 */ /* 0x000e620000000800 */
[----:B------:R-:W-:Y:S01]  /*94e0*/  WARPGROUP.ARRIVE ;  /* 0x00000000000079c5 */ /* 0x000fe20000000000 */
[-CC-:B------:R-:W-:Y:S01]  /*94f0*/  FFMA.FTZ R169, R169, R195.reuse, -R218.reuse ;  /* 0x000000c3a9a97223 */ /* 0x180fe200000108da */
[-CC-:B------:R-:W-:Y:S01]  /*9500*/  FFMA.FTZ R170, R170, R195.reuse, -R218.reuse ;  /* 0x000000c3aaaa7223 */ /* 0x180fe200000108da */
[-CC-:B------:R-:W-:Y:S01]  /*9510*/  FFMA.FTZ R173, R173, R195.reuse, -R218.reuse ;  /* 0x000000c3adad7223 */ /* 0x180fe200000108da */
[-CC-:B------:R-:W-:Y:S01]  /*9520*/  FFMA.FTZ R174, R174, R195.reuse, -R218.reuse ;  /* 0x000000c3aeae7223 */ /* 0x180fe200000108da */
[-CC-:B------:R-:W-:Y:S01]  /*9530*/  FFMA.FTZ R177, R177, R195.reuse, -R218.reuse ;  /* 0x000000c3b1b17223 */ /* 0x180fe200000108da */
[----:B------:R-:W-:Y:S01]  /*9540*/  HGMMA.64x256x16.F32 R24, R152, gdesc[UR8].tnspB, R24, gsb0 ;  /* 0x43e0000898187df0 */ /* 0x000fe20008000818 */
[----:B------:R-:W-:Y:S01]  /*9550*/  MUFU.EX2 R163, R163 ;  /* 0x000000a300a37308 */ /* 0x000fe20000000800 */
[----:B------:R-:W-:Y:S01]  /*9560*/  UIADD3 UR10, UR4, 0x80, URZ ;  /* 0x00000080040a7890 */ /* 0x000fe2000fffe03f */
[-CC-:B------:R-:W-:Y:S01]  /*9570*/  FFMA.FTZ R178, R178, R195.reuse, -R218.reuse ;  /* 0x000000c3b2b27223 */ /* 0x180fe200000108da */
[----:B------:R-:W-:Y:S01]  /*9580*/  UMOV UR11, 0x40000040 ;  /* 0x40000040000b7882 */ /* 0x000fe20000000000 */
        /* <DEDUP_REMOVED lines=10> */
[----:B------:R-:W-:Y:S01]  /*9630*/  FFMA.FTZ R209, R211, R195, -R218 ;  /* 0x000000c3d3d17223 */ /* 0x000fe200000108da */
[----:B------:R-:W-:Y:S01]  /*9640*/  FFMA.FTZ R199, R198, R12, R199 ;  /* 0x0000000cc6c77223 */ /* 0x000fe200000100c7 */
[----:B------:R-:W-:Y:S01]  /*9650*/  MUFU.EX2 R161, R161 ;  /* 0x000000a100a17308 */ /* 0x000fe20000000800 */
[----:B------:R-:W-:Y:S01]  /*9660*/  FFMA.FTZ R0, R157, R0, R213 ;  /* 0x000000009d007223 */ /* 0x000fe200000100d5 */
[----:B------:R-:W-:-:S02]  /*9670*/  @!P1 VIADD R214, R214, 0x32460 ;  /* 0x00032460d6d69836 */ /* 0x000fc40000000000 */
[----:B------:R-:W-:Y:S01]  /*9680*/  FADD.FTZ R199, R206, R199 ;  /* 0x000000c7cec77221 */ /* 0x000fe20000010000 */
[----:B------:R-:W-:Y:S02]  /*9690*/  IMAD.MOV.U32 R206, RZ, RZ, R197 ;  /* 0x000000ffffce7224 */ /* 0x000fe400078e00c5 */
[----:B------:R-:W-:Y:S01]  /*96a0*/  FADD.FTZ R215, R215, R0 ;  /* 0x00000000d7d77221 */ /* 0x000fe20000010000 */
[----:B------:R-:W-:Y:S01]  /*96b0*/  FADD.FTZ R210, R210, R199 ;  /* 0x000000c7d2d27221 */ /* 0x000fe20000010000 */
[----:B------:R-:W4:Y:S02]  /*96c0*/  MUFU.EX2 R162, R162 ;  /* 0x000000a200a27308 */ /* 0x000f240000000800 */
[----:B------:R-:W-:Y:S01]  /*96d0*/  FADD.FTZ R216, R216, R215 ;  /* 0x000000d7d8d87221 */ /* 0x000fe20000010000 */
[----:B------:R-:W-:Y:S01]  /*96e0*/  @!P1 PRMT R214, RZ, 0x654, R214 ;  /* 0x00000654ffd69816 */ /* 0x000fe200000000d6 */
[----:B------:R-:W-:Y:S01]  /*96f0*/  FADD.FTZ R210, R207, R210 ;  /* 0x000000d2cfd27221 */ /* 0x000fe20000010000 */
[----:B------:R-:W-:Y:S01]  /*9700*/  MOV R207, R156 ;  /* 0x0000009c00cf7202 */ /* 0x000fe20000000f00 */
[----:B------:R-:W-:-:S02]  /*9710*/  FADD.FTZ R216, R159, R216 ;  /* 0x000000d89fd87221 */ /* 0x000fc40000010000 */
[----:B------:R-:W-:Y:S08]  /*9720*/  MUFU.EX2 R165, R165 ;  /* 0x000000a500a57308 */ /* 0x000ff00000000800 */
[----:B------:R-:W5:Y:S08]  /*9730*/  MUFU.EX2 R166, R166 ;  /* 0x000000a600a67308 */ /* 0x000f700000000800 */
[----:B------:R-:W-:Y:S08]  /*9740*/  MUFU.EX2 R167, R167 ;  /* 0x000000a700a77308 */ /* 0x000ff00000000800 */
[----:B------:R-:W3:Y:S08]  /*9750*/  MUFU.EX2 R168, R168 ;  /* 0x000000a800a87308 */ /* 0x000ef00000000800 */
        /* <DEDUP_REMOVED lines=25> */
[----:B------:R-:W3:Y:S01]  /*98f0*/  MUFU.EX2 R221, R221 ;  /* 0x000000dd00dd7308 */ /* 0x000ee20000000800 */
[----:B------:R-:W-:-:S02]  /*9900*/  WARPGROUP.DEPBAR.LE gsb0, 0x0 ;  /* 0x00008000000079c5 */ /* 0x000fc40000010000 */
[----:B-1----:R-:W-:-:S05]  /*9910*/  F2FP.F16.F32.PACK_AB R152, R160, R217 ;  /* 0x000000d9a098723e */ /* 0x002fca00000000ff */
[----:B------:R-:W-:Y:S01]  /*9920*/  MUFU.EX2 R193, R193 ;  /* 0x000000c100c17308 */ /* 0x000fe20000000800 */
[----:B--2---:R-:W-:Y:S01]  /*9930*/  F2FP.F16.F32.PACK_AB R154, R164, R163 ;  /* 0x000000a3a49a723e */ /* 0x004fe200000000ff */
[----:B------:R-:W-:Y:S01]  /*9940*/  FADD.FTZ R217, R217, R210 ;  /* 0x000000d2d9d97221 */ /* 0x000fe20000010000 */
[----:B----4-:R-:W-:Y:S01]  /*9950*/  F2FP.F16.F32.PACK_AB R153, R162, R161 ;  /* 0x000000a1a299723e */ /* 0x010fe200000000ff */
[----:B------:R-:W-:Y:S01]  /*9960*/  FADD.FTZ R161, R161, R216 ;  /* 0x000000d8a1a17221 */ /* 0x000fe20000010000 */
[----:B-----5:R-:W-:Y:S01]  /*9970*/  F2FP.F16.F32.PACK_AB R155, R166, R165 ;  /* 0x000000a5a69b723e */ /* 0x020fe200000000ff */
[----:B------:R-:W-:Y:S02]  /*9980*/  FADD.FTZ R160, R160, R217 ;  /* 0x000000d9a0a07221 */ /* 0x000fe40000010000 */
[----:B------:R-:W1:Y:S01]  /*9990*/  MUFU.EX2 R196, R196 ;  /* 0x000000c400c47308 */ /* 0x000e620000000800 */
[----:B------:R-:W-:Y:S01]  /*99a0*/  WARPGROUP.ARRIVE ;  /* 0x00000000000079c5 */ /* 0x000fe20000000000 */
[----:B------:R-:W-:Y:S01]  /*99b0*/  FADD.FTZ R162, R162, R161 ;  /* 0x000000a1a2a27221 */ /* 0x000fe20000010000 */
[----:B------:R-:W-:-:S03]  /*99c0*/  FADD.FTZ R163, R163, R160 ;  /* 0x000000a0a3a37221 */ /* 0x000fc60000010000 */
[----:B------:R-:W-:Y:S01]  /*99d0*/  FADD.FTZ R165, R165, R162 ;  /* 0x000000a2a5a57221 */ /* 0x000fe20000010000 */
[----:B------:R-:W-:Y:S01]  /*99e0*/  HGMMA.64x256x16.F32 R24, R152, gdesc[UR8].tnspB, R24, gsb0 ;  /* 0x43e0000898187df0 */ /* 0x000fe20008000818 */
[----:B------:R-:W-:Y:S01]  /*99f0*/  UIADD3 UR10, UR4, 0x100, URZ ;  /* 0x00000100040a7890 */ /* 0x000fe2000fffe03f */
[----:B------:R-:W-:Y:S01]  /*9a00*/  MUFU.EX2 R208, R208 ;  /* 0x000000d000d07308 */ /* 0x000fe20000000800 */
[----:B------:R-:W-:Y:S01]  /*9a10*/  UMOV UR11, 0x40000040 ;  /* 0x40000040000b7882 */ /* 0x000fe20000000000 */
[----:B------:R-:W-:Y:S01]  /*9a20*/  FADD.FTZ R164, R164, R163 ;  /* 0x000000a3a4a47221 */ /* 0x000fe20000010000 */
[----:B------:R-:W-:-:S05]  /*9a30*/  FADD.FTZ R166, R166, R165 ;  /* 0x000000a5a6a67221 */ /* 0x000fca0000010000 */
[----:B------:R-:W2:Y:S01]  /*9a40*/  MUFU.EX2 R209, R209 ;  /* 0x000000d100d17308 */ /* 0x000ea20000000800 */
[----:B------:R-:W-:Y:S02]  /*9a50*/  WARPGROUP.DEPBAR.LE gsb0, 0x0 ;  /* 0x00008000000079c5 */ /* 0x000fe40000010000 */
[----:B---3--:R-:W-:Y:S01]  /*9a60*/  F2FP.F16.F32.PACK_AB R152, R168, R167 ;  /* 0x000000a7a898723e */ /* 0x008fe200000000ff */
        /* <DEDUP_REMOVED lines=13> */
[----:B------:R-:W-:Y:S01]  /*9b40*/  FADD.FTZ R174, R174, R173 ;  /* 0x000000adaeae7221 */ /* 0x000fe20000010000 */
[----:B------:R-:W-:Y:S01]  /*9b50*/  UMOV UR11, 0x40000040 ;  /* 0x40000040000b7882 */ /* 0x000fe20000000000 */
[----:B------:R-:W-:-:S02]  /*9b60*/  WARPGROUP.DEPBAR.LE gsb0, 0x0 ;  /* 0x00008000000079c5 */ /* 0x000fc40000010000 */
[----:B------:R-:W-:Y:S01]  /*9b70*/  F2FP.F16.F32.PACK_AB R152, R176, R175 ;  /* 0x000000afb098723e */ /* 0x000fe200000000ff */
[----:B------:R-:W-:Y:S01]  /*9b80*/  FADD.FTZ R175, R175, R172 ;  /* 0x000000acafaf7221 */ /* 0x000fe20000010000 */
[----:B------:R-:W-:Y:S02]  /*9b90*/  F2FP.F16.F32.PACK_AB R154, R180, R179 ;  /* 0x000000b3b49a723e */ /* 0x000fe400000000ff */
        /* <DEDUP_REMOVED lines=10> */
[----:B------:R-:W-:Y:S01]  /*9c40*/  UIADD3 UR10, UR4, 0x200, URZ ;  /* 0x00000200040a7890 */ /* 0x000fe2000fffe03f */
[----:B------:R-:W-:Y:S01]  /*9c50*/  FADD.FTZ R182, R182, R181 ;  /* 0x000000b5b6b67221 */ /* 0x000fe20000010000 */
[----:B------:R-:W-:Y:S01]  /*9c60*/  UMOV UR11, 0x40000040 ;  /* 0x40000040000b7882 */ /* 0x000fe20000000000 */
[----:B------:R-:W-:Y:S01]  /*9c70*/  UIADD3 UR4, UR4, 0x280, URZ ;  /* 0x0000028004047890 */ /* 0x000fe2000fffe03f */
        /* <DEDUP_REMOVED lines=12> */
[----:B------:R-:W-:-:S06]  /*9d40*/  FADD.FTZ R188, R188, R187 ;  /* 0x000000bbbcbc7221 */ /* 0x000fcc0000010000 */
[----:B------:R-:W-:Y:S01]  /*9d50*/  HGMMA.64x256x16.F32 R24, R152, gdesc[UR8].tnspB, R24, gsb0 ;  /* 0x43e0000898187df0 */ /* 0x000fe20008000818 */
[----:B------:R-:W-:Y:S01]  /*9d60*/  UMOV UR10, UR4 ;  /* 0x00000004000a7c82 */ /* 0x000fe20008000000 */
[----:B------:R-:W-:Y:S01]  /*9d70*/  UMOV UR11, 0x40000040 ;  /* 0x40000040000b7882 */ /* 0x000fe20000000000 */
[----:B------:R-:W-:Y:S01]  /*9d80*/  FADD.FTZ R190, R190, R189 ;  /* 0x000000bdbebe7221 */ /* 0x000fe20000010000 */
[----:B------:R-:W-:Y:S02]  /*9d90*/  WARPGROUP.DEPBAR.LE gsb0, 0x0 ;  /* 0x00008000000079c5 */ /* 0x000fe40000010000 */
[----:B------:R-:W-:Y:S01]  /*9da0*/  F2FP.F16.F32.PACK_AB R152, R192, R191 ;  /* 0x000000bfc098723e */ /* 0x000fe200000000ff */
[----:B------:R-:W-:Y:S01]  /*9db0*/  FADD.FTZ R191, R191, R188 ;  /* 0x000000bcbfbf7221 */ /* 0x000fe20000010000 */
[----:B------:R-:W-:Y:S02]  /*9dc0*/  F2FP.F16.F32.PACK_AB R154, R221, R194 ;  /* 0x000000c2dd9a723e */ /* 0x000fe400000000ff */
[----:B-1----:R-:W-:Y:S01]  /*9dd0*/  F2FP.F16.F32.PACK_AB R153, R196, R193 ;  /* 0x000000c1c499723e */ /* 0x002fe200000000ff */
[----:B------:R-:W-:Y:S01]  /*9de0*/  FADD.FTZ R193, R193, R190 ;  /* 0x000000bec1c17221 */ /* 0x000fe20000010000 */
[----:B--2---:R-:W-:Y:S01]  /*9df0*/  F2FP.F16.F32.PACK_AB R155, R209, R208 ;  /* 0x000000d0d19b723e */ /* 0x004fe200000000ff */
        /* <DEDUP_REMOVED lines=11> */
.L_x_10643:
[----:B------:R-:W4:Y:S01]  /*9eb0*/  SHFL.BFLY PT, R3, R12, 0x2, 0x1f ;  /* 0x0c401f000c037f89 */ /* 0x000f2200000e0000 */
[----:B------:R-:W-:Y:S01]  /*9ec0*/  IMAD.MOV.U32 R7, RZ, RZ, RZ ;  /* 0x000000ffff077224 */ /* 0x000fe200078e00ff */
[----:B------:R-:W-:Y:S01]  /*9ed0*/  UIADD3 UR36, UR36, 0x1, URZ ;  /* 0x0000000124247890 */ /* 0x000fe2000fffe03f */
[----:B------:R5:W-:Y:S06]  /*9ee0*/  BAR.ARV R158, 0x100 ;  /* 0x0004009e0000751d */ /* 0x000bec0000002000 */
[----:B------:R-:W-:Y:S02]  /*9ef0*/  UISETP.NE.AND UP0, UPT, UR36, 0x2, UPT ;  /* 0x000000022400788c */ /* 0x000fe4000bf05270 */
[----:B------:R-:W-:Y:S06]  /*9f00*/  BAR.ARV 0x8, 0x120 ;  /* 0x0204800000007b1d */ /* 0x000fec0000002000 */
[----:B------:R-:W-:Y:S01]  /*9f10*/  USEL UR4, URZ, 0x1, UP0 ;  /* 0x000000013f047887 */ /* 0x000fe20008000000 */
[----:B------:R-:W-:Y:S01]  /*9f20*/  PLOP3.LUT P0, PT, PT, PT, PT, 0x8, 0x0 ;  /* 0x000000000000781c */ /* 0x000fe20003f0e170 */
[----:B------:R-:W1:Y:S01]  /*9f30*/  SHFL.BFLY PT, R5, R0, 0x2, 0x1f ;  /* 0x0c401f0000057f89 */ /* 0x000e6200000e0000 */
[----:B------:R-:W-:Y:S01]  /*9f40*/  VIADD R226, R226, 0x1 ;  /* 0x00000001e2e27836 */ /* 0x000fe20000000000 */
[----:B------:R-:W-:Y:S01]  /*9f50*/  USEL UR36, UR36, URZ, UP0 ;  /* 0x0000003f24247287 */ /* 0x000fe20008000000 */
[----:B----4-:R-:W-:Y:S01]  /*9f60*/  FADD.FTZ R2, R3, R12 ;  /* 0x0000000c03027221 */ /* 0x010fe20000010000 */
[----:B------:R-:W-:-:S04]  /*9f70*/  ULOP3.LUT UR37, UR37, UR4, URZ, 0x3c, !UPT ;  /* 0x0000000425257292 */ /* 0x000fc8000f8e3c3f */
[----:B------:R-:W4:Y:S01]  /*9f80*/  SHFL.BFLY PT, R3, R2, 0x1, 0x1f ;  /* 0x0c201f0002037f89 */ /* 0x000f2200000e0000 */
[----:B-1----:R-:W-:Y:S01]  /*9f90*/  FADD.FTZ R5, R5, R0 ;  /* 0x0000000005057221 */ /* 0x002fe20000010000 */
[----:B------:R-:W-:-:S04]  /*9fa0*/  MOV R0, 0xff800000 ;  /* 0xff80000000007802 */ /* 0x000fc80000000f00 */
[----:B------:R-:W1:Y:S01]  /*9fb0*/  SHFL.BFLY PT, R4, R5, 0x1, 0x1f ;  /* 0x0c201f0005047f89 */ /* 0x000e6200000e0000 */
[----:B----4-:R-:W-:Y:S01]  /*9fc0*/  FADD.FTZ R21, R2, R3 ;  /* 0x0000000302157221 */ /* 0x010fe20000010000 */
[----:B------:R-:W-:Y:S02]  /*9fd0*/  IMAD.MOV.U32 R3, RZ, RZ, RZ ;  /* 0x000000ffff037224 */ /* 0x000fe400078e00ff */
[----:B------:R-:W-:Y:S02]  /*9fe0*/  IMAD.MOV.U32 R2, RZ, RZ, -0x800000 ;  /* 0xff800000ff027424 */ /* 0x000fe400078e00ff */
[----:B------:R-:W-:-:S13]  /*9ff0*/  FSETP.NE.FTZ.AND P1, PT, R21, RZ, PT ;  /* 0x000000ff1500720b */ /* 0x000fda0003f35000 */
[----:B------:R-:W4:Y:S01]  /*a000*/  @P1 MUFU.RCP R7, R21 ;  /* 0x0000001500071308 */ /* 0x000f220000001000 */
[----:B------:R-:W-:Y:S01]  /*a010*/  @P1 FMUL.FTZ R20, R195, 0.69314718246459960938 ;  /* 0x3f317218c3141820 */ /* 0x000fe20000410000 */
[----:B-1----:R-:W-:-:S05]  /*a020*/  FADD.FTZ R22, R5, R4 ;  /* 0x0000000405167221 */ /* 0x002fca0000010000 */
[----:B------:R-:W-:Y:S01]  /*a030*/  FSETP.NE.FTZ.AND P2, PT, R22, RZ, PT ;  /* 0x000000ff1600720b */ /* 0x000fe20003f55000 */
[----:B------:R-:W1:Y:S01]  /*a040*/  @P1 MUFU.LG2 R21, R21 ;  /* 0x0000001500151308 */ /* 0x000e620000000c00 */
[-C--:B----4-:R-:W-:Y:S01]  /*a050*/  FMUL.FTZ R4, R24, R7.reuse ;  /* 0x0000000718047220 */ /* 0x090fe20000410000 */
[-C--:B------:R-:W-:Y:S01]  /*a060*/  FMUL.FTZ R25, R25, R7.reuse ;  /* 0x0000000719197220 */ /* 0x080fe20000410000 */
[----:B------:R-:W-:-:S09]  /*a070*/  FMUL.FTZ R6, R28, R7 ;  /* 0x000000071c067220 */ /* 0x000fd20000410000 */
[----:B------:R-:W4:Y:S01]  /*a080*/  @P2 MUFU.RCP R3, R22 ;  /* 0x0000001600032308 */ /* 0x000f220000001000 */
[----:B------:R-:W-:Y:S01]  /*a090*/  @P2 FMUL.FTZ R24, R195, 0.69314718246459960938 ;  /* 0x3f317218c3182820 */ /* 0x000fe20000410000 */
[-C--:B------:R-:W-:Y:S01]  /*a0a0*/  FMUL.FTZ R29, R29, R7.reuse ;  /* 0x000000071d1d7220 */ /* 0x080fe20000410000 */
[-C--:B------:R-:W-:Y:S01]  /*a0b0*/  FMUL.FTZ R32, R32, R7.reuse ;  /* 0x0000000720207220 */ /* 0x080fe20000410000 */
[-C--:B------:R-:W-:Y:S01]  /*a0c0*/  FMUL.FTZ R33, R33, R7.reuse ;  /* 0x0000000721217220 */ /* 0x080fe20000410000 */
[----:B-1----:R-:W-:Y:S01]  /*a0d0*/  @P1 FMUL.FTZ R21, R21, 0.69314718246459960938 ;  /* 0x3f31721815151820 */ /* 0x002fe20000410000 */
        /* <DEDUP_REMOVED lines=14> */
[----:B------:R-:W-:Y:S01]  /*a1c0*/  FMUL.FTZ R78, R79, R3 ;  /* 0x000000034f4e7220 */ /* 0x000fe20000410000 */
        /* <DEDUP_REMOVED lines=111> */
.L_x_10621:
        /* <DEDUP_REMOVED lines=16> */
[----:B------:R-:W-:Y:S01]  /*a9c0*/  UIMAD.WIDE.U32 UR8, UR43, UR6, URZ ;  /* 0x000000062b0872a5 */ /* 0x000fe2000f8e003f */
[----:B------:R-:W-:Y:S01]  /*a9d0*/  SHF.R.U64 R34, R34, 0x3, RZ ;  /* 0x0000000322227819 */ /* 0x000fe200000012ff */
[----:B------:R-:W-:Y:S01]  /*a9e0*/  UIMAD UR5, UR5, UR6, URZ ;  /* 0x00000006050572a4 */ /* 0x000fe2000f8e023f */
[----:B------:R-:W-:-:S02]  /*a9f0*/  LOP3.LUT R22, R22, R23, RZ, 0x3c, !PT ;  /* 0x0000001716167212 */ /* 0x000fc400078e3cff */
[----:B------:R-:W-:Y:S01]  /*aa00*/  LOP3.LUT R34, R34, R35, RZ, 0x3c, !PT ;  /* 0x0000002322227212 */ /* 0x000fe200078e3cff */
[----:B------:R-:W-:Y:S01]  /*aa10*/  ULDC UR6, c[0x0][0xb88] ;  /* 0x0002e20000067ab9 */ /* 0x000fe20000000800 */
[----:B------:R-:W-:Y:S01]  /*aa20*/  IADD3.X R23, RZ, R203, RZ, P0, !PT ;  /* 0x000000cbff177210 */ /* 0x000fe200007fe4ff */
[----:B------:R-:W-:Y:S01]  /*aa30*/  UIMAD UR5, UR43, UR7, UR5 ;  /* 0x000000072b0572a4 */ /* 0x000fe2000f8e0205 */
[C---:B------:R-:W-:Y:S02]  /*aa40*/  IADD3 R35, P0, R202.reuse, 0x8020, RZ ;  /* 0x00008020ca237810 */ /* 0x040fe40007f1e0ff */
[C---:B------:R-:W-:Y:S01]  /*aa50*/  IADD3 R21, P6, R202.reuse, 0x20, RZ ;  /* 0x00000020ca157810 */ /* 0x040fe20007fde0ff */
[----:B------:R-:W-:Y:S01]  /*aa60*/  UIADD3 UR5, UR9, UR5, URZ ;  /* 0x0000000509057290 */ /* 0x000fe2000fffe03f */
[----:B------:R-:W-:Y:S02]  /*aa70*/  LOP3.LUT R24, R35, 0x380, RZ, 0xc0, !PT ;  /* 0x0000038023187812 */ /* 0x000fe400078ec0ff */
[----:B------:R-:W-:-:S02]  /*aa80*/  IADD3 R31, P2, R202, 0x4000, RZ ;  /* 0x00004000ca1f7810 */ /* 0x000fc40007f5e0ff */
[----:B------:R-:W-:Y:S02]  /*aa90*/  SHF.R.U64 R24, R24, 0x3, RZ ;  /* 0x0000000318187819 */ /* 0x000fe400000012ff */
[----:B------:R-:W-:Y:S02]  /*aaa0*/  LOP3.LUT R20, R21, 0x380, RZ, 0xc0, !PT ;  /* 0x0000038015147812 */ /* 0x000fe400078ec0ff */
[----:B------:R-:W-:Y:S02]  /*aab0*/  LOP3.LUT R30, R31, 0x380, RZ, 0xc0, !PT ;  /* 0x000003801f1e7812 */ /* 0x000fe400078ec0ff */
[----:B------:R-:W-:Y:S01]  /*aac0*/  LOP3.LUT R24, R24, R35, RZ, 0x3c, !PT ;  /* 0x0000002318187212 */ /* 0x000fe200078e3cff */
[----:B------:R-:W-:Y:S01]  /*aad0*/  IMAD.X R35, RZ, RZ, R203, P3 ;  /* 0x000000ffff237224 */ /* 0x000fe200018e06cb */
[----:B------:R-:W-:Y:S02]  /*aae0*/  IADD3 R27, P1, R202, 0x60, RZ ;  /* 0x00000060ca1b7810 */ /* 0x000fe40007f3e0ff */
[----:B------:R-:W-:-:S02]  /*aaf0*/  SHF.R.U64 R20, R20, 0x3, RZ ;  /* 0x0000000314147819 */ /* 0x000fc400000012ff */
[----:B------:R-:W-:Y:S02]  /*ab00*/  IADD3 R39, P4, R202, 0x4040, RZ ;  /* 0x00004040ca277810 */ /* 0x000fe40007f9e0ff */
[----:B------:R-:W-:Y:S02]  /*ab10*/  SHF.R.U64 R30, R30, 0x3, RZ ;  /* 0x000000031e1e7819 */ /* 0x000fe400000012ff */
[----:B------:R-:W-:Y:S02]  /*ab20*/  IADD3 R55, P3, R202, 0xc000, RZ ;  /* 0x0000c000ca377810 */ /* 0x000fe40007f7e0ff */
[----:B------:R-:W-:Y:S02]  /*ab30*/  LOP3.LUT R26, R27, 0x380, RZ, 0xc0, !PT ;  /* 0x000003801b1a7812 */ /* 0x000fe400078ec0ff */
[----:B------:R-:W-:Y:S01]  /*ab40*/  LOP3.LUT R20, R20, R21, RZ, 0x3c, !PT ;  /* 0x0000001514147212 */ /* 0x000fe200078e3cff */
[----:B------:R-:W-:Y:S01]  /*ab50*/  IMAD.X R21, RZ, RZ, R203, P6 ;  /* 0x000000ffff157224 */ /* 0x000fe200030e06cb */
[----:B------:R-:W-:-:S02]  /*ab60*/  LOP3.LUT R38, R39, 0x380, RZ, 0xc0, !PT ;  /* 0x0000038027267812 */ /* 0x000fc400078ec0ff */
[----:B------:R-:W-:Y:S01]  /*ab70*/  LOP3.LUT R30, R30, R31, RZ, 0x3c, !PT ;  /* 0x0000001f1e1e7212 */ /* 0x000fe200078e3cff */
[----:B------:R-:W-:Y:S01]  /*ab80*/  IMAD.X R31, RZ, RZ, R203, P2 ;  /* 0x000000ffff1f7224 */ /* 0x000fe200010e06cb */
[----:B------:R-:W-:Y:S02]  /*ab90*/  LOP3.LUT R54, R55, 0x380, RZ, 0xc0, !PT ;  /* 0x0000038037367812 */ /* 0x000fe400078ec0ff */
[C---:B------:R-:W-:Y:S02]  /*aba0*/  IADD3 R47, P6, R202.reuse, 0x8000, RZ ;  /* 0x00008000ca2f7810 */ /* 0x040fe40007fde0ff */
[----:B------:R-:W-:Y:S02]  /*abb0*/  IADD3 R51, P2, R202, 0x8060, RZ ;  /* 0x00008060ca337810 */ /* 0x000fe40007f5e0ff */
[----:B------:R-:W-:Y:S02]  /*abc0*/  SHF.R.U64 R26, R26, 0x3, RZ ;  /* 0x000000031a1a7819 */ /* 0x000fe400000012ff */
[----:B------:R-:W-:-:S02]  /*abd0*/  LOP3.LUT R67, R202, 0x380, RZ, 0xc0, !PT ;  /* 0x00000380ca437812 */ /* 0x000fc400078ec0ff */
[----:B------:R-:W-:Y:S02]  /*abe0*/  SHF.R.U64 R38, R38, 0x3, RZ ;  /* 0x0000000326267819 */ /* 0x000fe400000012ff */
[----:B------:R-:W-:Y:S02]  /*abf0*/  SHF.R.U64 R54, R54, 0x3, RZ ;  /* 0x0000000336367819 */ /* 0x000fe400000012ff */
[----:B------:R-:W-:Y:S02]  /*ac00*/  LOP3.LUT R46, R47, 0x380, RZ, 0xc0, !PT ;  /* 0x000003802f2e7812 */ /* 0x000fe400078ec0ff */
[----:B------:R-:W-:Y:S02]  /*ac10*/  SHF.R.S32.HI R86, RZ, 0x1f, R227 ;  /* 0x0000001fff567819 */ /* 0x000fe400000114e3 */
[----:B------:R-:W-:Y:S02]  /*ac20*/  LOP3.LUT R50, R51, 0x380, RZ, 0xc0, !PT ;  /* 0x0000038033327812 */ /* 0x000fe400078ec0ff */
[----:B------:R-:W-:Y:S01]  /*ac30*/  LOP3.LUT R26, R26, R27, RZ, 0x3c, !PT ;  /* 0x0000001b1a1a7212 */ /* 0x000fe200078e3cff */
[----:B------:R-:W-:Y:S01]  /*ac40*/  IMAD.X R27, RZ, RZ, R203, P1 ;  /* 0x000000ffff1b7224 */ /* 0x000fe200008e06cb */
[----:B------:R-:W-:-:S02]  /*ac50*/  SHF.R.U64 R67, R67, 0x3, RZ ;  /* 0x0000000343437819 */ /* 0x000fc400000012ff */
[----:B------:R-:W-:Y:S02]  /*ac60*/  LOP3.LUT R38, R38, R39, RZ, 0x3c, !PT ;  /* 0x0000002726267212 */ /* 0x000fe400078e3cff */
[----:B------:R-:W-:Y:S02]  /*ac70*/  LOP3.LUT R54, R54, R55, RZ, 0x3c, !PT ;  /* 0x0000003736367212 */ /* 0x000fe400078e3cff */
[C---:B------:R-:W-:Y:S02]  /*ac80*/  IADD3 R43, P5, R202.reuse, 0x4060, RZ ;  /* 0x00004060ca2b7810 */ /* 0x040fe40007fbe0ff */
[----:B------:R-:W-:Y:S02]  /*ac90*/  IADD3 R39, P1, R202, 0x8040, RZ ;  /* 0x00008040ca277810 */ /* 0x000fe40007f3e0ff */
[----:B------:R-:W-:Y:S02]  /*aca0*/  SHF.R.U64 R46, R46, 0x3, RZ ;  /* 0x000000032e2e7819 */ /* 0x000fe400000012ff */
[----:B------:R-:W-:-:S02]  /*acb0*/  LEA.HI R55, R86, R227, RZ, 0x7 ;  /* 0x000000e356377211 */ /* 0x000fc400078f38ff */
[----:B------:R-:W-:Y:S02]  /*acc0*/  SHF.R.U64 R50, R50, 0x3, RZ ;  /* 0x0000000332327819 */ /* 0x000fe400000012ff */
[----:B------:R-:W-:Y:S02]  /*acd0*/  LOP3.LUT R66, R67, R202, RZ, 0x3c, !PT ;  /* 0x000000ca43427212 */ /* 0x000fe400078e3cff */
[----:B------:R-:W-:Y:S02]  /*ace0*/  MOV R67, R203 ;  /* 0x000000cb00437202 */ /* 0x000fe40000000f00 */
[----:B------:R-:W-:Y:S02]  /*acf0*/  LOP3.LUT R42, R43, 0x380, RZ, 0xc0, !PT ;  /* 0x000003802b2a7812 */ /* 0x000fe400078ec0ff */
[----:B------:R-:W-:Y:S02]  /*ad00*/  LOP3.LUT R28, R39, 0x380, RZ, 0xc0, !PT ;  /* 0x00000380271c7812 */ /* 0x000fe400078ec0ff */
[----:B------:R-:W-:Y:S01]  /*ad10*/  LOP3.LUT R46, R46, R47, RZ, 0x3c, !PT ;  /* 0x0000002f2e2e7212 */ /* 0x000fe200078e3cff */
[--C-:B------:R-:W-:Y:S01]  /*ad20*/  IMAD.X R47, RZ, RZ, R203.reuse, P6 ;  /* 0x000000ffff2f7224 */ /* 0x100fe200030e06cb */
[----:B------:R-:W-:Y:S01]  /*ad30*/  LOP3.LUT R94, R55, 0xffffff80, RZ, 0xc0, !PT ;  /* 0xffffff80375e7812 */ /* 0x000fe200078ec0ff */
[----:B------:R-:W-:Y:S01]  /*ad40*/  IMAD.X R55, RZ, RZ, R203, P3 ;  /* 0x000000ffff377224 */ /* 0x000fe200018e06cb */
[----:B------:R-:W-:-:S02]  /*ad50*/  LOP3.LUT R50, R50, R51, RZ, 0x3c, !PT ;  /* 0x0000003332327212 */ /* 0x000fc400078e3cff */
[----:B------:R-:W-:Y:S01]  /*ad60*/  IADD3 R51, P6, R202, 0xc060, RZ ;  /* 0x0000c060ca337810 */ /* 0x000fe20007fde0ff */
[----:B------:R-:W-:Y:S01]  /*ad70*/  IMAD.IADD R94, R227, 0x1, -R94 ;  /* 0x00000001e35e7824 */ /* 0x000fe200078e0a5e */
[----:B------:R-:W-:Y:S02]  /*ad80*/  MOV R67, R66 ;  /* 0x0000004200437202 */ /* 0x000fe40000000f00 */
[----:B------:R-:W-:Y:S01]  /*ad90*/  F2FP.F16.F32.PACK_AB R4, R25, R4 ;  /* 0x000000041904723e */ /* 0x000fe200000000ff */
[----:B------:R-:W-:Y:S01]  /*ada0*/  IMAD.X R25, RZ, RZ, R203, P0 ;  /* 0x000000ffff197224 */ /* 0x000fe200000e06cb */
[----:B------:R-:W-:Y:S02]  /*adb0*/  F2FP.F16.F32.PACK_AB R5, R168, R5 ;  /* 0x00000005a805723e */ /* 0x000fe400000000ff */
[----:B------:R-:W-:Y:S02]  /*adc0*/  F2FP.F16.F32.PACK_AB R6, R29, R6 ;  /* 0x000000061d06723e */ /* 0x000fe400000000ff */
[----:B------:R-:W-:-:S02]  /*add0*/  F2FP.F16.F32.PACK_AB R7, R166, R7 ;  /* 0x00000007a607723e */ /* 0x000fc400000000ff */
[----:B------:R-:W-:Y:S02]  /*ade0*/  SHF.R.U64 R42, R42, 0x3, RZ ;  /* 0x000000032a2a7819 */ /* 0x000fe400000012ff */
[----:B------:R-:W-:Y:S01]  /*adf0*/  SHF.R.U64 R28, R28, 0x3, RZ ;  /* 0x000000031c1c7819 */ /* 0x000fe200000012ff */
[----:B------:R1:W-:Y:S01]  /*ae00*/  STSM.16.M88.4 [R67], R4 ;  /* 0x0000000443007844 */ /* 0x0003e20000000200 */
[----:B------:R-:W-:Y:S01]  /*ae10*/  MOV R26, R26 ;  /* 0x0000001a001a7202 */ /* 0x000fe20000000f00 */
[----:B------:R-:W-:Y:S01]  /*ae20*/  VIADD R27, R225, UR42 ;  /* 0x0000002ae11b7c36 */ /* 0x000fe20008000000 */
[----:B------:R-:W-:Y:S02]  /*ae30*/  LOP3.LUT R66, R51, 0x380, RZ, 0xc0, !PT ;  /* 0x0000038033427812 */ /* 0x000fe400078ec0ff */
[----:B------:R-:W-:Y:S01]  /*ae40*/  LOP3.LUT R42, R42, R43, RZ, 0x3c, !PT ;  /* 0x0000002b2a2a7212 */ /* 0x000fe200078e3cff */
[----:B------:R-:W-:Y:S01]  /*ae50*/  IMAD.X R43, RZ, RZ, R203, P5 ;  /* 0x000000ffff2b7224 */ /* 0x000fe200028e06cb */
[----:B------:R-:W-:-:S02]  /*ae60*/  LOP3.LUT R28, R28, R39, RZ, 0x3c, !PT ;  /* 0x000000271c1c7212 */ /* 0x000fc400078e3cff */
[-C--:B------:R-:W-:Y:S02]  /*ae70*/  IADD3.X R39, RZ, R203.reuse, RZ, P4, !PT ;  /* 0x000000cbff277210 */ /* 0x080fe400027fe4ff */
[C---:B------:R-:W-:Y:S02]  /*ae80*/  IADD3 R59, P4, R202.reuse, 0xc020, RZ ;  /* 0x0000c020ca3b7810 */ /* 0x040fe40007f9e0ff */
[----:B------:R-:W-:Y:S02]  /*ae90*/  IADD3 R63, P5, R202, 0xc040, RZ ;  /* 0x0000c040ca3f7810 */ /* 0x000fe40007fbe0ff */
[----:B------:R-:W-:Y:S01]  /*aea0*/  SHF.R.U64 R66, R66, 0x3, RZ ;  /* 0x0000000342427819 */ /* 0x000fe200000012ff */
[----:B-1----:R-:W-:Y:S01]  /*aeb0*/  VIADD R4, R27, 0x8 ;  /* 0x000000081b047836 */ /* 0x002fe20000000000 */
[----:B------:R-:W-:Y:S02]  /*aec0*/  LOP3.LUT P0, RZ, R94, 0x3, RZ, 0xc0, !PT ;  /* 0x000000035eff7812 */ /* 0x000fe4000780c0ff */
[----:B------:R-:W-:-:S02]  /*aed0*/  IADD3.X R29, RZ, R203, RZ, P1, !PT ;  /* 0x000000cbff1d7210 */ /* 0x000fc40000ffe4ff */
[----:B------:R-:W-:Y:S02]  /*aee0*/  LOP3.LUT R58, R59, 0x380, RZ, 0xc0, !PT ;  /* 0x000003803b3a7812 */ /* 0x000fe400078ec0ff */
[----:B------:R-:W-:Y:S02]  /*aef0*/  LOP3.LUT R62, R63, 0x380, RZ, 0xc0, !PT ;  /* 0x000003803f3e7812 */ /* 0x000fe400078ec0ff */
[----:B------:R-:W-:Y:S01]  /*af00*/  LOP3.LUT R66, R66, R51, RZ, 0x3c, !PT ;  /* 0x0000003342427212 */ /* 0x000fe200078e3cff */
[----:B------:R-:W-:Y:S01]  /*af10*/  IMAD.X R51, RZ, RZ, R203, P2 ;  /* 0x000000ffff337224 */ /* 0x000fe200010e06cb */
[----:B------:R-:W-:Y:S02]  /*af20*/  IADD3.X R67, RZ, R203, RZ, P6, !PT ;  /* 0x000000cbff437210 */ /* 0x000fe400037fe4ff */
[----:B------:R-:W-:Y:S02]  /*af30*/  ISETP.GE.OR P1, PT, R4, UR6, P0 ;  /* 0x0000000604007c0c */ /* 0x000fe40008726670 */
[----:B------:R-:W-:Y:S01]  /*af40*/  MOV R94, R20 ;  /* 0x00000014005e7202 */ /* 0x000fe20000000f00 */
[----:B------:R-:W-:Y:S01]  /*af50*/  IMAD.U32 R21, RZ, RZ, UR9 ;  /* 0x00000009ff157e24 */ /* 0x000fe2000f8e00ff */
[----:B------:R-:W-:Y:S01]  /*af60*/  F2FP.F16.F32.PACK_AB R4, R33, R32 ;  /* 0x000000202104723e */ /* 0x000fe200000000ff */
[----:B------:R-:W-:Y:S01]  /*af70*/  IMAD.U32 R20, RZ, RZ, UR8 ;  /* 0x00000008ff147e24 */ /* 0x000fe2000f8e00ff */
[----:B------:R-:W-:-:S02]  /*af80*/  F2FP.F16.F32.PACK_AB R5, R167, R48 ;  /* 0x00000030a705723e */ /* 0x000fc400000000ff */
[----:B------:R-:W-:Y:S02]  /*af90*/  F2FP.F16.F32.PACK_AB R6, R37, R36 ;  /* 0x000000242506723e */ /* 0x000fe400000000ff */
[----:B------:R-:W-:Y:S02]  /*afa0*/  F2FP.F16.F32.PACK_AB R7, R165, R44 ;  /* 0x0000002ca507723e */ /* 0x000fe400000000ff */
[----:B------:R-:W-:Y:S02]  /*afb0*/  MOV R87, R22 ;  /* 0x0000001600577202 */ /* 0x000fe40000000f00 */
[----:B------:R-:W-:Y:S01]  /*afc0*/  F2FP.F16.F32.PACK_AB R8, R41, R8 ;  /* 0x000000082908723e */ /* 0x000fe200000000ff */
[----:B------:R-:W1:Y:S01]  /*afd0*/  LDC.64 R22, c[0x0][0xc78] ;  /* 0x00031e00ff167b82 */ /* 0x000e620000000a00 */
[----:B------:R-:W-:Y:S01]  /*afe0*/  F2FP.F16.F32.PACK_AB R9, R164, R9 ;  /* 0x00000009a409723e */ /* 0x000fe200000000ff */
[----:B------:R4:W-:Y:S01]  /*aff0*/  STSM.16.M88.4 [R94], R4 ;  /* 0x000000045e007844 */ /* 0x0009e20000000200 */
[----:B------:R-:W-:-:S02]  /*b000*/  F2FP.F16.F32.PACK_AB R10, R45, R10 ;  /* 0x0000000a2d0a723e */ /* 0x000fc400000000ff */
[----:B------:R-:W-:Y:S02]  /*b010*/  F2FP.F16.F32.PACK_AB R11, R162, R11 ;  /* 0x0000000ba20b723e */ /* 0x000fe400000000ff */
[----:B------:R-:W-:Y:S02]  /*b020*/  MOV R25, R24 ;  /* 0x0000001800197202 */ /* 0x000fe40000000f00 */
[----:B------:R-:W-:Y:S01]  /*b030*/  F2FP.F16.F32.PACK_AB R12, R49, R12 ;  /* 0x0000000c310c723e */ /* 0x000fe200000000ff */
[----:B------:R-:W-:Y:S01]  /*b040*/  STSM.16.M88.4 [R87], R8 ;  /* 0x0000000857007844 */ /* 0x000fe20000000200 */
[----:B------:R-:W-:Y:S02]  /*b050*/  F2FP.F16.F32.PACK_AB R13, R160, R13 ;  /* 0x0000000da00d723e */ /* 0x000fe400000000ff */
[----:B------:R-:W-:Y:S02]  /*b060*/  F2FP.F16.F32.PACK_AB R14, R53, R14 ;  /* 0x0000000e350e723e */ /* 0x000fe400000000ff */
[----:B------:R-:W-:-:S02]  /*b070*/  F2FP.F16.F32.PACK_AB R15, R158, R15 ;  /* 0x0000000f9e0f723e */ /* 0x000fc400000000ff */
[----:B------:R-:W-:Y:S02]  /*b080*/  SHF.R.U64 R58, R58, 0x3, RZ ;  /* 0x000000033a3a7819 */ /* 0x000fe400000012ff */
[----:B------:R-:W-:Y:S01]  /*b090*/  SHF.R.U64 R62, R62, 0x3, RZ ;  /* 0x000000033e3e7819 */ /* 0x000fe200000012ff */
[----:B------:R-:W-:Y:S01]  /*b0a0*/  STSM.16.M88.4 [R26], R12 ;  /* 0x0000000c1a007844 */ /* 0x000fe20000000200 */
[----:B------:R-:W-:Y:S02]  /*b0b0*/  MOV R30, R30 ;  /* 0x0000001e001e7202 */ /* 0x000fe40000000f00 */
[----:B------:R-:W-:Y:S02]  /*b0c0*/  MOV R24, R66 ;  /* 0x0000004200187202 */ /* 0x000fe40000000f00 */
[----:B------:R-:W-:Y:S02]  /*b0d0*/  F2FP.F16.F32.PACK_AB R16, R57, R16 ;  /* 0x000000103910723e */ /* 0x000fe400000000ff */
[----:B------:R-:W-:-:S02]  /*b0e0*/  F2FP.F16.F32.PACK_AB R17, R154, R17 ;  /* 0x000000119a11723e */ /* 0x000fc400000000ff */
        /* <DEDUP_REMOVED lines=24> */
[----:B------:R-:W-:Y:S02]  /*b270*/  LOP3.LUT R58, R58, R59, RZ, 0x3c, !PT ;  /* 0x0000003b3a3a7212 */ /* 0x000fe400078e3cff */
[----:B------:R-:W-:Y:S01]  /*b280*/  LOP3.LUT R62, R62, R63, RZ, 0x3c, !PT ;  /* 0x0000003f3e3e7212 */ /* 0x000fe200078e3cff */
[----:B------:R-:W-:Y:S01]  /*b290*/  IMAD.X R63, RZ, RZ, R203, P5 ;  /* 0x000000ffff3f7224 */ /* 0x000fe200028e06cb */
[----:B------:R-:W-:Y:S02]  /*b2a0*/  MOV R46, R46 ;  /* 0x0000002e002e7202 */ /* 0x000fe40000000f00 */
[----:B------:R-:W-:-:S02]  /*b2b0*/  F2FP.F16.F32.PACK_AB R90, R93, R92 ;  /* 0x0000005c5d5a723e */ /* 0x000fc400000000ff */
[----:B------:R-:W-:Y:S02]  /*b2c0*/  F2FP.F16.F32.PACK_AB R91, R56, R91 ;  /* 0x0000005b385b723e */ /* 0x000fe400000000ff */
[----:B------:R-:W-:Y:S02]  /*b2d0*/  F2FP.F16.F32.PACK_AB R97, R71, R98 ;  /* 0x000000624761723e */ /* 0x000fe400000000ff */
[----:B------:R-:W-:Y:S01]  /*b2e0*/  F2FP.F16.F32.PACK_AB R104, R105, R104 ;  /* 0x000000686968723e */ /* 0x000fe200000000ff */
[----:B------:R-:W-:Y:S01]  /*b2f0*/  STSM.16.M88.4 [R46], R88 ;  /* 0x000000582e007844 */ /* 0x000fe20000000200 */
[----:B------:R-:W-:Y:S02]  /*b300*/  IADD3.X R59, RZ, R203, RZ, P4, !PT ;  /* 0x000000cbff3b7210 */ /* 0x000fe400027fe4ff */
        /* <DEDUP_REMOVED lines=35> */
[----:B------:R-:W-:Y:S02]  /*b540*/  F2FP.F16.F32.PACK_AB R147, R3, R150 ;  /* 0x000000960393723e */ /* 0x000fe400000000ff */
[----:B------:R-:W-:Y:S02]  /*b550*/  LEA.HI R86, R86, R227, RZ, 0x5 ;  /* 0x000000e356567211 */ /* 0x000fe400078f28ff */
[----:B------:R-:W-:Y:S01]  /*b560*/  MOV R21, UR5 ;  /* 0x0000000500157c02 */ /* 0x000fe20008000f00 */
[----:B------:R-:W-:Y:S01]  /*b570*/  STSM.16.M88.4 [R24], R144 ;  /* 0x0000009018007844 */ /* 0x000fe20000000200 */
[----:B------:R-:W-:Y:S01]  /*b580*/  USHF.R.S32.HI UR5, URZ, 0x1f, UR44 ;  /* 0x0000001f3f057899 */ /* 0x000fe2000801142c */
[----:B------:R-:W-:Y:S01]  /*b590*/  SHF.R.S32.HI R86, RZ, 0x5, R86 ;  /* 0x00000005ff567819 */ /* 0x000fe20000011456 */
[----:B------:R-:W-:Y:S01]  /*b5a0*/  @!PT LDS RZ, [RZ] ;  /* 0x00000000fffff984 */ /* 0x000fe20000000800 */
[----:B------:R-:W-:Y:S01]  /*b5b0*/  @!PT LDS RZ, [RZ] ;  /* 0x00000000fffff984 */ /* 0x000fe20000000800 */
[----:B------:R-:W-:Y:S01]  /*b5c0*/  @!PT LDS RZ, [RZ] ;  /* 0x00000000fffff984 */ /* 0x000fe20000000800 */
[----:B------:R-:W-:Y:S01]  /*b5d0*/  @!PT LDS RZ, [RZ] ;  /* 0x00000000fffff984 */ /* 0x000fe20000000800 */
[----:B------:R5:W-:Y:S06]  /*b5e0*/  MEMBAR.ALL.CTA ;  /* 0x0000000000007992 */ /* 0x000bec0000008000 */
[----:B-----5:R-:W5:Y:S01]  /*b5f0*/  FENCE.VIEW.ASYNC.S ;  /* 0x00000000000073c6 */ /* 0x020f620000000000 */
[----:B-1----:R-:W-:Y:S01]  /*b600*/  IMAD.WIDE.U32 R20, R22, UR44, R20 ;  /* 0x0000002c16147c25 */ /* 0x002fe2000f8e0014 */
[----:B----4-:R-:W-:-:S02]  /*b610*/  SHF.R.S32.HI R5, RZ, 0x1f, R27 ;  /* 0x0000001fff057819 */ /* 0x010fc4000001141b */
[----:B-----5:R-:W1:Y:S01]  /*b620*/  SHFL.IDX PT, R3, R86, RZ, 0x1f ;  /* 0x00001fff56037589 */ /* 0x020e6200000e0000 */
[----:B------:R-:W-:Y:S01]  /*b630*/  IMAD R4, R22, UR5, RZ ;  /* 0x0000000516047c24 */ /* 0x000fe2000f8e02ff */
[----:B------:R-:W-:Y:S06]  /*b640*/  BAR.ARV 0x1, 0x120 ;  /* 0x0044800000007b1d */ /* 0x000fec0000002000 */
[----:B------:R-:W-:Y:S01]  /*b650*/  IMAD R4, R23, UR44, R4 ;  /* 0x0000002c17047c24 */ /* 0x000fe2000f8e0204 */
[C---:B------:R-:W-:Y:S02]  /*b660*/  IADD3 R6, P2, R27.reuse, R20, RZ ;  /* 0x000000141b067210 */ /* 0x040fe40007f5e0ff */
[----:B------:R-:W-:Y:S01]  /*b670*/  ISETP.GE.OR P0, PT, R27, UR6, P0 ;  /* 0x000000061b007c0c */ /* 0x000fe20008706670 */
[----:B------:R-:W-:Y:S01]  /*b680*/  ULDC.64 UR6, c[0x0][0xc40] ;  /* 0x0003100000067ab9 */ /* 0x000fe20000000a00 */
[----:B------:R-:W-:-:S02]  /*b690*/  IADD3.X R5, R5, R21, R4, P2, !PT ;  /* 0x0000001505057210 */ /* 0x000fc400017fe404 */
[----:B------:R-:W-:-:S04]  /*b6a0*/  LEA R4, P2, R6, UR6, 0x2 ;  /* 0x0000000606047c11 */ /* 0x000fc8000f8410ff */
[----:B------:R-:W-:-:S05]  /*b6b0*/  LEA.HI.X R5, R6, UR7, R5, 0x2, P2 ;  /* 0x0000000706057c11 */ /* 0x000fca00090f1405 */
[----:B------:R4:W-:Y:S04]  /*b6c0*/  @!P1 STG.E desc[UR46][R4.64+0x20], R2 ;  /* 0x0000200204009986 */ /* 0x0009e8000c10192e */
[----:B------:R4:W-:Y:S01]  /*b6d0*/  @!P0 STG.E desc[UR46][R4.64], R0 ;  /* 0x0000000004008986 */ /* 0x0009e2000c10192e */
[----:B-1----:R-:W-:-:S13]  /*b6e0*/  ISETP.NE.AND P0, PT, R3, 0x7, PT ;  /* 0x000000070300780c */ /* 0x002fda0003f05270 */
        /* <DEDUP_REMOVED lines=31> */
.L_x_10656:
[----:B------:R-:W-:Y:S05]  /*b8e0*/  BSYNC B0 ;  /* 0x0000000000007941 */ /* 0x000fea0003800000 */
.L_x_10655:
[----:B------:R-:W-:Y:S05]  /*b8f0*/  BRA `(.L_x_10654) ;  /* 0x0000000800847947 */ /* 0x000fea0003800000 */
.L_x_10653:
[----:B------:R-:W1:Y:S01]  /*b900*/  LDC R12, c[0x0][0xeac] ;  /* 0x0003ab00ff0c7b82 */ /* 0x000e620000000800 */
[----:B------:R-:W-:Y:S01]  /*b910*/  ISETP.GT.AND P0, PT, R227, 0x7f, PT ;  /* 0x0000007fe300780c */ /* 0x000fe20003f04270 */
[----:B------:R-:W-:Y:S01]  /*b920*/  USHF.R.S32.HI UR5, URZ, 0x1f, UR43 ;  /* 0x0000001f3f057899 */ /* 0x000fe2000801142b */
[----:B------:R-:W-:Y:S01]  /*b930*/  BSSY B0, `(.L_x_10657) ;  /* 0x000001c000007945 */ /* 0x000fe20003800000 */
[----:B------:R-:W-:Y:S01]  /*b940*/  USHF.R.S32.HI UR6, URZ, 0x1f, UR44 ;  /* 0x0000001f3f067899 */ /* 0x000fe2000801142c */
[----:B------:R-:W-:Y:S02]  /*b950*/  SHF.R.S32.HI R205, RZ, 0x1f, R204 ;  /* 0x0000001fffcd7819 */ /* 0x000fe400000114cc */
[----:B------:R-:W-:Y:S01]  /*b960*/  SHF.R.S32.HI R14, RZ, 0x1f, R227 ;  /* 0x0000001fff0e7819 */ /* 0x000fe200000114e3 */
[----:B------:R-:W4:Y:S08]  /*b970*/  LDC.64 R6, c[0x0][0xbe0] ;  /* 0x0002f800ff067b82 */ /* 0x000f300000000a00 */
[----:B------:R-:W1:Y:S01]  /*b980*/  LDC.64 R8, c[0x0][0xbe8] ;  /* 0x0002fa00ff087b82 */ /* 0x000e620000000a00 */
[----:B------:R-:W-:Y:S05]  /*b990*/  @P0 BRA `(.L_x_10658) ;  /* 0x0000000000540947 */ /* 0x000fea0003800000 */
[----:B------:R-:W5:Y:S01]  /*b9a0*/  S2R R0, SR_TID.X ;  /* 0x0000000000007919 */ /* 0x000f620000002100 */
[----:B------:R-:W-:Y:S01]  /*b9b0*/  ULDC UR7, c[0x0][0xb88] ;  /* 0x0002e20000077ab9 */ /* 0x000fe20000000800 */
[----:B-----5:R-:W-:-:S04]  /*b9c0*/  IADD3 R2, R223, -0x80, R0 ;  /* 0xffffff80df027810 */ /* 0x020fc80007ffe000 */
[----:B------:R-:W-:-:S13]  /*b9d0*/  ISETP.GE.AND P0, PT, R2, UR7, PT ;  /* 0x0000000702007c0c */ /* 0x000fda000bf06270 */
[----:B------:R-:W-:Y:S05]  /*b9e0*/  @P0 BRA `(.L_x_10658) ;  /* 0x0000000000400947 */ /* 0x000fea0003800000 */
[----:B------:R-:W5:Y:S01]  /*b9f0*/  LDC.64 R4, c[0x0][0xc70] ;  /* 0x00031c00ff047b82 */ /* 0x000f620000000a00 */
[----:B------:R-:W-:Y:S01]  /*ba00*/  SHF.R.S32.HI R3, RZ, 0x1f, R2 ;  /* 0x0000001fff037819 */ /* 0x000fe20000011402 */
[----:B------:R-:W-:-:S06]  /*ba10*/  ULDC.64 UR8, c[0x0][0xc40] ;  /* 0x0003100000087ab9 */ /* 0x000fcc0000000a00 */
[----:B------:R-:W1:Y:S01]  /*ba20*/  LDC.64 R10, c[0x0][0xc78] ;  /* 0x00031e00ff0a7b82 */ /* 0x000e620000000a00 */
[C---:B-----5:R-:W-:Y:S02]  /*ba30*/  IMAD R0, R4.reuse, UR5, RZ ;  /* 0x0000000504007c24 */ /* 0x060fe4000f8e02ff */
[----:B------:R-:W-:-:S04]  /*ba40*/  IMAD.WIDE.U32 R2, R4, UR43, R2 ;  /* 0x0000002b04027c25 */ /* 0x000fc8000f8e0002 */
[----:B------:R-:W-:Y:S02]  /*ba50*/  IMAD R5, R5, UR43, R0 ;  /* 0x0000002b05057c24 */ /* 0x000fe4000f8e0200 */
[C---:B-1----:R-:W-:Y:S02]  /*ba60*/  IMAD R0, R10.reuse, UR6, RZ ;  /* 0x000000060a007c24 */ /* 0x042fe4000f8e02ff */
        /* <DEDUP_REMOVED lines=8> */
.L_x_10658:
[----:B------:R-:W-:Y:S05]  /*baf0*/  BSYNC B0 ;  /* 0x0000000000007941 */ /* 0x000fea0003800000 */
.L_x_10657:
[----:B----4-:R-:W-:Y:S01]  /*bb00*/  IMAD R0, R6, UR5, RZ ;  /* 0x0000000506007c24 */ /* 0x010fe2000f8e02ff */
[----:B------:R-:W-:Y:S01]  /*bb10*/  LEA.HI R14, R14, R227, RZ, 0x3 ;  /* 0x000000e30e0e7211 */ /* 0x000fe200078f18ff */
[----:B------:R-:W-:Y:S01]  /*bb20*/  ULDC UR5, c[0x0][0xb88] ;  /* 0x0002e20000057ab9 */ /* 0x000fe20000000800 */
[----:B-1----:R-:W-:Y:S01]  /*bb30*/  IMAD.WIDE.U32 R4, R6, UR43, R204 ;  /* 0x0000002b06047c25 */ /* 0x002fe2000f8e00cc */
[----:B------:R-:W-:Y:S01]  /*bb40*/  UIADD3 UR42, -UR42, UR5, URZ ;  /* 0x000000052a2a7290 */ /* 0x000fe2000fffe13f */
[----:B------:R-:W-:Y:S01]  /*bb50*/  SHF.R.S32.HI R2, RZ, 0x3, R14 ;  /* 0x00000003ff027819 */ /* 0x000fe2000001140e */
[----:B------:R-:W-:Y:S01]  /*bb60*/  ULOP3.LUT UR40, URZ, UR40, URZ, 0x33, !UPT ;  /* 0x000000283f287292 */ /* 0x000fe2000f8e333f */
[----:B------:R-:W-:Y:S01]  /*bb70*/  IMAD R3, R7, UR43, R0 ;  /* 0x0000002b07037c24 */ /* 0x000fe2000f8e0200 */
[----:B------:R-:W-:Y:S01]  /*bb80*/  BSSY B0, `(.L_x_10659) ;  /* 0x0000026000007945 */ /* 0x000fe20003800000 */
[C---:B------:R-:W-:Y:S01]  /*bb90*/  IADD3 R6, R2.reuse, 0x40, RZ ;  /* 0x0000004002067810 */ /* 0x040fe20007ffe0ff */
[C---:B------:R-:W-:Y:S01]  /*bba0*/  VIADD R0, R2.reuse, 0x20 ;  /* 0x0000002002007836 */ /* 0x040fe20000000000 */
[----:B------:R-:W-:Y:S01]  /*bbb0*/  ISETP.GE.AND P2, PT, R2, UR42, PT ;  /* 0x0000002a02007c0c */ /* 0x000fe2000bf46270 */
[----:B------:R-:W-:Y:S01]  /*bbc0*/  IMAD.IADD R5, R5, 0x1, R3 ;  /* 0x0000000105057824 */ /* 0x000fe200078e0203 */
[----:B------:R-:W-:Y:S01]  /*bbd0*/  SHF.R.S32.HI R3, RZ, 0x1f, R2 ;  /* 0x0000001fff037819 */ /* 0x000fe20000011402 */
[----:B------:R-:W-:Y:S01]  /*bbe0*/  VIADD R11, R12, UR40 ;  /* 0x000000280c0b7c36 */ /* 0x000fe20008000000 */
[----:B------:R-:W-:Y:S01]  /*bbf0*/  ISETP.GE.AND P0, PT, R0, UR42, PT ;  /* 0x0000002a00007c0c */ /* 0x000fe2000bf06270 */
[----:B------:R-:W-:Y:S01]  /*bc00*/  IMAD R0, R8, UR6, RZ ;  /* 0x0000000608007c24 */ /* 0x000fe2000f8e02ff */
[----:B------:R-:W-:Y:S01]  /*bc10*/  ISETP.GE.AND P1, PT, R6, UR42, PT ;  /* 0x0000002a06007c0c */ /* 0x000fe2000bf26270 */
[----:B------:R-:W-:-:S04]  /*bc20*/  IMAD.WIDE.U32 R6, R8, UR44, R4 ;  /* 0x0000002c08067c25 */ /* 0x000fc8000f8e0004 */
[----:B------:R-:W-:Y:S01]  /*bc30*/  IMAD R9, R9, UR44, R0 ;  /* 0x0000002c09097c24 */ /* 0x000fe2000f8e0200 */
[----:B------:R-:W-:Y:S01]  /*bc40*/  IADD3 R0, R2, 0x60, RZ ;  /* 0x0000006002007810 */ /* 0x000fe20007ffe0ff */
        /* <DEDUP_REMOVED lines=12> */
[----:B------:R-:W-:Y:S01]  /*bd10*/  MOV R3, R11 ;  /* 0x0000000b00037202 */ /* 0x000fe20000000f00 */
[----:B------:R-:W-:Y:S01]  /*bd20*/  IMAD R9, R4, UR7, R9 ;  /* 0x0000000704097c24 */ /* 0x000fe2000f8e0209 */
[----:B------:R-:W-:-:S02]  /*bd30*/  ISETP.GE.AND P2, PT, R204, UR5, PT ;  /* 0x00000005cc007c0c */ /* 0x000fc4000bf46270 */
        /* <DEDUP_REMOVED lines=10> */
.L_x_10660:
[----:B------:R-:W-:Y:S05]  /*bde0*/  BSYNC B0 ;  /* 0x0000000000007941 */ /* 0x000fea0003800000 */
.L_x_10659:
[----:B------:R-:W-:Y:S01]  /*bdf0*/  BSSY B0, `(.L_x_10661) ;  /* 0x000001b000007945 */ /* 0x000fe20003800000 */
[----:B------:R-:W-:-:S03]  /*be00*/  ISETP.GE.AND P2, PT, R0, UR42, PT ;  /* 0x0000002a00007c0c */ /* 0x000fc6000bf46270 */
[----:B------:R-:W-:Y:S10]  /*be10*/  @P0 BRA `(.L_x_10662) ;  /* 0x0000000000600947 */ /* 0x000ff40003800000 */
[----:B-1----:R-:W-:Y:S01]  /*be20*/  IADD3 R9, P0, R4, 0x20, RZ ;  /* 0x0000002004097810 */ /* 0x002fe20007f1e0ff */
[C---:B------:R-:W-:Y:S01]  /*be30*/  VIADD R2, R204.reuse, 0x40 ;  /* 0x00000040cc027836 */ /* 0x040fe20000000000 */
[----:B------:R-:W-:Y:S01]  /*be40*/  IADD3 R3, R204, 0x80, RZ ;  /* 0x00000080cc037810 */ /* 0x000fe20007ffe0ff */
[----:B------:R-:W-:Y:S01]  /*be50*/  ULDC UR5, c[0x0][0xb8c] ;  /* 0x0002e30000057ab9 */ /* 0x000fe20000000800 */
        /* <DEDUP_REMOVED lines=20> */
.L_x_10662:
[----:B------:R-:W-:Y:S05]  /*bfa0*/  BSYNC B0 ;  /* 0x0000000000007941 */ /* 0x000fea0003800000 */
.L_x_10661:
[----:B------:R-:W-:Y:S04]  /*bfb0*/  BSSY B0, `(.L_x_10663) ;  /* 0x000001a000007945 */ /* 0x000fe80003800000 */
[----:B------:R-:W-:Y:S05]  /*bfc0*/  @P1 BRA `(.L_x_10664) ;  /* 0x0000000000601947 */ /* 0x000fea0003800000 */
[----:B-1--4-:R-:W-:Y:S01]  /*bfd0*/  IADD3 R9, P0, R4, 0x40, RZ ;  /* 0x0000004004097810 */ /* 0x012fe20007f1e0ff */
        /* <DEDUP_REMOVED lines=9> */
[----:B------:R-:W-:Y:S01]  /*c070*/  IADD3 R8, R204, 0xc0, RZ ;  /* 0x000000c0cc087810 */ /* 0x000fe20007ffe0ff */
        /* <DEDUP_REMOVED lines=13> */
.L_x_10664:
[----:B------:R-:W-:Y:S05]  /*c150*/  BSYNC B0 ;  /* 0x0000000000007941 */ /* 0x000fea0003800000 */
.L_x_10663:
[----:B------:R-:W-:Y:S04]  /*c160*/  BSSY B0, `(.L_x_10654) ;  /* 0x000001a000007945 */ /* 0x000fe80003800000 */
[----:B------:R-:W-:Y:S05]  /*c170*/  @P2 BRA `(.L_x_10665) ;  /* 0x0000000000602947 */ /* 0x000fea0003800000 */
[----:B------:R-:W-:Y:S01]  /*c180*/  IADD3 R7, P0, R4, 0x60, RZ ;  /* 0x0000006004077810 */ /* 0x000fe20007f1e0ff */
[----:B------:R-:W-:Y:S01]  /*c190*/  ULDC UR5, c[0x0][0xb8c] ;  /* 0x0002e30000057ab9 */ /* 0x000fe20000000800 */
[C---:B------:R-:W-:Y:S01]  /*c1a0*/  IADD3 R0, R204.reuse, 0x40, RZ ;  /* 0x00000040cc007810 */ /* 0x040fe20007ffe0ff */
        /* <DEDUP_REMOVED lines=21> */
.L_x_10665:
[----:B------:R-:W-:Y:S05]  /*c300*/  BSYNC B0 ;  /* 0x0000000000007941 */ /* 0x000fea0003800000 */
.L_x_10654:
[----:B------:R-:W5:Y:S02]  /*c310*/  LDC R0, c[0x0][0xea8] ;  /* 0x0003aa00ff007b82 */ /* 0x000f640000000800 */
[----:B-----5:R-:W-:-:S13]  /*c320*/  ISETP.LE.AND P0, PT, R0, UR4, PT ;  /* 0x0000000400007c0c */ /* 0x020fda000bf03270 */
[----:B------:R-:W-:Y:S05]  /*c330*/  @!P0 BRA `(.L_x_10666) ;  /* 0xffffff4800b88947 */ /* 0x000fea000383ffff */
[----:B------:R-:W-:Y:S05]  /*c340*/  EXIT ;  /* 0x000000000000794d */ /* 0x000fea0003800000 */
.L_x_10617:
[----:B------:R-:W-:-:S08]  /*c350*/  NOP ;  /* 0x0000000000007918 */ /* 0x000fd00000000000 */
[----:B---3--:R-:W1:-:S00]  /*c360*/  USETMAXREG.DEALLOC.CTAPOOL 0x18 ;  /* 0x00000018000079c8 */ /* 0x008e4000080e0500 */
[----:B-1----:R-:W-:-:S06]  /*c370*/  LOP3.LUT R0, R0, 0x3, RZ, 0xc0, !PT ;  /* 0x0000000300007812 */ /* 0x002fcc00078ec0ff */
[----:B------:R-:W1:Y:S02]  /*c380*/  SHFL.IDX PT, R0, R0, RZ, 0x1f ;  /* 0x00001fff00007589 */ /* 0x000e6400000e0000 */
[----:B-1----:R-:W-:-:S13]  /*c390*/  ISETP.NE.AND P0, PT, R0, RZ, PT ;  /* 0x000000ff0000720c */ /* 0x002fda0003f05270 */
[----:B------:R-:W-:Y:S05]  /*c3a0*/  @P0 EXIT ;  /* 0x000000000000094d */ /* 0x000fea0003800000 */
[----:B------:R-:W1:Y:S01]  /*c3b0*/  S2UR UR4, SR_CTAID.X ;  /* 0x00000000000479c3 */ /* 0x000e620000002500 */
[----:B------:R2:W-:Y:S01]  /*c3c0*/  STL [R1+0x4], RZ ;  /* 0x000004ff01007387 */ /* 0x0005e20000100800 */
[----:B------:R-:W-:Y:S01]  /*c3d0*/  IMAD.MOV.U32 R16, RZ, RZ, RZ ;  /* 0x000000ffff107224 */ /* 0x000fe200078e00ff */
[----:B------:R-:W-:-:S05]  /*c3e0*/  MOV R17, 0x1 ;  /* 0x0000000100117802 */ /* 0x000fca0000000f00 */
[----:B------:R-:W1:Y:S02]  /*c3f0*/  LDC R0, c[0x0][0xea8] ;  /* 0x0003aa00ff007b82 */ /* 0x000e640000000800 */
[----:B-1----:R-:W-:-:S13]  /*c400*/  ISETP.LE.AND P0, PT, R0, UR4, PT ;  /* 0x0000000400007c0c */ /* 0x002fda000bf03270 */
[----:B--2---:R-:W-:Y:S05]  /*c410*/  @P0 BRA `(.L_x_10667) ;  /* 0x0000002800cc0947 */ /* 0x004fea0003800000 */
[----:B------:R-:W-:Y:S01]  /*c420*/  IMAD.U32 R0, RZ, RZ, UR4 ;  /* 0x00000004ff007e24 */ /* 0x000fe2000f8e00ff */
[----:B------:R-:W-:Y:S01]  /*c430*/  MOV R16, RZ ;  /* 0x000000ff00107202 */ /* 0x000fe20000000f00 */
[----:B------:R-:W-:Y:S01]  /*c440*/  IMAD.MOV.U32 R17, RZ, RZ, 0x1 ;  /* 0x00000001ff117424 */ /* 0x000fe200078e00ff */
[----:B------:R-:W-:Y:S01]  /*c450*/  ULDC UR44, c[0x0][0xc] ;  /* 0x00000300002c7ab9 */ /* 0x000fe20000000800 */
[----:B------:R-:W-:Y:S01]  /*c460*/  ULDC.64 UR38, c[0x0][0x198] ;  /* 0x0000660000267ab9 */ /* 0x000fe20000000a00 */
[----:B------:R1:W-:Y:S04]  /*c470*/  STL [R1], R0 ;  /* 0x0000000001007387 */ /* 0x0003e80000100800 */
[----:B------:R1:W-:Y:S02]  /*c480*/  STL [R1+0x4], RZ ;  /* 0x000004ff01007387 */ /* 0x0003e40000100800 */
.L_x_10717:
[----:B--23--:R-:W2:Y:S01]  /*c490*/  LDL R6, [R1] ;  /* 0x0000000001067983 */ /* 0x00cea20000100800 */
        /* <DEDUP_REMOVED lines=12> */
[----:B----4-:R-:W-:Y:S05]  /*c560*/  @!P0 BRA `(.L_x_10668) ;  /* 0x0000000000208947 */ /* 0x010fea0003800000 */
        /* <DEDUP_REMOVED lines=8> */
.L_x_10668:
[----:B------:R-:W-:Y:S01]  /*c5f0*/  ULDC UR11, c[0x0][0xec4] ;  /* 0x0003b100000b7ab9 */ /* 0x000fe20000000800 */
[----:B------:R-:W-:Y:S01]  /*c600*/  UMOV UR9, UR10 ;  /* 0x0000000a00097c82 */ /* 0x000fe20008000000 */
[----:B------:R-:W-:-:S11]  /*c610*/  UISETP.NE.AND UP0, UPT, UR11, 0x1, UPT ;  /* 0x000000010b00788c */ /* 0x000fd6000bf05270 */
[----:B------:R-:W-:Y:S02]  /*c620*/  @UP0 ULDC.64 UR12, c[0x0][0xec8] ;  /* 0x0003b200000c0ab9 */ /* 0x000fe40000000a00 */
[----:B------:R-:W-:-:S04]  /*c630*/  UIMAD.WIDE.U32 UR6, UR10, UR12, URZ ;  /* 0x0000000c0a0672a5 */ /* 0x000fc8000f8e003f */
[----:B------:R-:W-:-:S04]  /*c640*/  @UP0 USHF.R.U32.HI UR9, URZ, UR13, UR7 ;  /* 0x0000000d3f090299 */ /* 0x000fc80008011607 */
[----:B------:R-:W-:-:S12]  /*c650*/  UIMAD UR6, UR9, UR11, URZ ;  /* 0x0000000b090672a4 */ /* 0x000fd8000f8e023f */
.L_x_10669:
[----:B------:R-:W1:Y:S01]  /*c660*/  LDC R0, c[0x0][0x404] ;  /* 0x00010100ff007b82 */ /* 0x000e620000000800 */
[----:B------:R-:W-:Y:S01]  /*c670*/  ULOP3.LUT UR7, URZ, UR9, URZ, 0x33, !UPT ;  /* 0x000000093f077292 */ /* 0x000fe2000f8e333f */
[----:B------:R-:W-:Y:S01]  /*c680*/  BSSY B6, `(.L_x_10670) ;  /* 0x000027a000067945 */ /* 0x000fe20003800000 */
[----:B------:R-:W-:Y:S01]  /*c690*/  ULDC.64 UR12, c[0x0][0x3f8] ;  /* 0x0000fe00000c7ab9 */ /* 0x000fe20000000a00 */
[----:B------:R-:W-:Y:S01]  /*c6a0*/  ULDC UR9, c[0x0][0xeac] ;  /* 0x0003ab0000097ab9 */ /* 0x000fe20000000800 */
[----:B------:R-:W-:Y:S01]  /*c6b0*/  ISETP.NE.U32.AND P0, PT, RZ, UR12, PT ;  /* 0x0000000cff007c0c */ /* 0x000fe2000bf05070 */
[----:B------:R-:W-:Y:S02]  /*c6c0*/  UIADD3 UR7, UR7, UR9, URZ ;  /* 0x0000000907077290 */ /* 0x000fe4000fffe03f */
[----:B------:R-:W2:Y:S01]  /*c6d0*/  LDC R2, c[0x0][0x288] ;  /* 0x0000a200ff027b82 */ /* 0x000ea20000000800 */
[----:B------:R-:W-:Y:S01]  /*c6e0*/  ISETP.NE.AND.EX P0, PT, RZ, UR13, PT, P0 ;  /* 0x0000000dff007c0c */ /* 0x000fe2000bf05300 */
[----:B------:R-:W-:Y:S01]  /*c6f0*/  USHF.L.U32 UR41, UR7, 0x7, URZ ;  /* 0x0000000707297899 */ /* 0x000fe2000800063f */
[----:B------:R-:W-:Y:S01]  /*c700*/  ULDC UR9, c[0x0][0xeb8] ;  /* 0x0003ae0000097ab9 */ /* 0x000fe20000000800 */
[----:B------:R-:W-:-:S02]  /*c710*/  UIADD3 UR6, UR10, -UR6, URZ ;  /* 0x800000060a067290 */ /* 0x000fc4000fffe03f */
[----:B------:R-:W-:Y:S02]  /*c720*/  UISETP.NE.AND UP0, UPT, UR9, 0x1, UPT ;  /* 0x000000010900788c */ /* 0x000fe4000bf05270 */
[----:B------:R-:W3:Y:S01]  /*c730*/  LDC R4, c[0x0][0x2e0] ;  /* 0x0000b800ff047b82 */ /* 0x000ee20000000800 */
[----:B------:R-:W-:Y:S01]  /*c740*/  IMAD.U32 R5, RZ, RZ, UR41 ;  /* 0x00000029ff057e24 */ /* 0x000fe2000f8e00ff */
[----:B------:R-:W-:Y:S02]  /*c750*/  ULDC UR7, c[0x0][0xec4] ;  /* 0x0003b10000077ab9 */ /* 0x000fe40000000800 */
[----:B------:R-:W-:Y:S01]  /*c760*/  UIMAD UR8, UR8, UR7, UR6 ;  /* 0x00000007080872a4 */ /* 0x000fe2000f8e0206 */
[----:B-1----:R-:W-:-:S04]  /*c770*/  SEL R3, R0, 0x1, P0 ;  /* 0x0000000100037807 */ /* 0x002fc80000000000 */
[----:B------:R-:W-:Y:S01]  /*c780*/  @UP0 ULDC UR6, c[0x0][0xebc] ;  /* 0x0003af0000060ab9 */ /* 0x000fe20000000800 */
[----:B------:R-:W-:Y:S01]  /*c790*/  @UP0 ULDC UR10, c[0x0][0xec0] ;  /* 0x0003b000000a0ab9 */ /* 0x000fe20000000800 */
[----:B------:R-:W-:Y:S02]  /*c7a0*/  UIMAD.WIDE.U32 UR6, UR8, UR6, URZ ;  /* 0x00000006080672a5 */ /* 0x000fe4000f8e003f */
[----:B------:R-:W-:Y:S01]  /*c7b0*/  UMOV UR43, UR8 ;  /* 0x00000008002b7c82 */ /* 0x000fe20008000000 */
[----:B--2---:R-:W-:Y:S01]  /*c7c0*/  IADD3 R2, R5, 0xdf, -R2 ;  /* 0x000000df05027810 */ /* 0x004fe20007ffe802 */
[----:B------:R-:W-:-:S04]  /*c7d0*/  @UP0 USHF.R.U32.HI UR43, URZ, UR10, UR7 ;  /* 0x0000000a3f2b0299 */ /* 0x000fc80008011607 */
[----:B------:R-:W-:Y:S01]  /*c7e0*/  UIADD3 UR42, -UR43, URZ, URZ ;  /* 0x0000003f2b2a7290 */ /* 0x000fe2000fffe13f */
[----:B---3--:R-:W-:-:S03]  /*c7f0*/  IMAD R0, R3, R4, 0x5f ;  /* 0x0000005f03007424 */ /* 0x008fc600078e0204 */
[----:B------:R-:W-:Y:S01]  /*c800*/  UIMAD UR42, UR9, UR42, UR8 ;  /* 0x0000002a092a72a4 */ /* 0x000fe2000f8e0208 */
[----:B------:R-:W-:Y:S02]  /*c810*/  IMAD R2, R3, R4, R2 ;  /* 0x0000000403027224 */ /* 0x000fe400078e0202 */
[----:B------:R-:W-:-:S04]  /*c820*/  IMAD.HI R0, R0, 0x2aaaaaab, RZ ;  /* 0x2aaaaaab00007827 */ /* 0x000fc800078e02ff */
[----:B------:R-:W-:Y:S01]  /*c830*/  IMAD.HI R2, R2, 0x2aaaaaab, RZ ;  /* 0x2aaaaaab02027827 */ /* 0x000fe200078e02ff */
[----:B------:R-:W-:-:S04]  /*c840*/  SHF.R.U32.HI R3, RZ, 0x1f, R0 ;  /* 0x0000001fff037819 */ /* 0x000fc80000011600 */
[----:B------:R-:W-:Y:S02]  /*c850*/  SHF.R.U32.HI R5, RZ, 0x1f, R2 ;  /* 0x0000001fff057819 */ /* 0x000fe40000011602 */
[----:B------:R-:W-:Y:S02]  /*c860*/  LEA.HI.SX32 R3, R0, R3, 0x1c ;  /* 0x0000000300037211 */ /* 0x000fe400078fe2ff */
[----:B------:R-:W-:-:S04]  /*c870*/  LEA.HI.SX32 R2, R2, R5, 0x1c ;  /* 0x0000000502027211 */ /* 0x000fc800078fe2ff */
[----:B------:R-:W-:-:S04]  /*c880*/  VIMNMX R19, R3, R2, PT ;  /* 0x0000000203137248 */ /* 0x000fc80003fe0100 */
[----:B------:R-:W-:-:S13]  /*c890*/  ISETP.GT.AND P0, PT, R19, RZ, PT ;  /* 0x000000ff1300720c */ /* 0x000fda0003f04270 */
        /* <DEDUP_REMOVED lines=19> */
.L_x_10671:
[----:B------:R-:W1:Y:S01]  /*c9d0*/  S2R R3, SR_CgaCtaId ;  /* 0x0000000000037919 */ /* 0x000e620000008800 */
[----:B------:R-:W-:-:S04]  /*c9e0*/  MOV R18, 0x400 ;  /* 0x0000040000127802 */ /* 0x000fc80000000f00 */
[----:B-1----:R-:W-:-:S04]  /*c9f0*/  LEA R18, R3, R18, 0x18 ;  /* 0x0000001203127211 */ /* 0x002fc800078ec0ff */
[----:B------:R-:W-:-:S04]  /*ca00*/  IADD3 R0, R18, 0x1c400, RZ ;  /* 0x0001c40012007810 */ /* 0x000fc80007ffe0ff */
[----:B------:R-:W-:-:S13]  /*ca10*/  LOP3.LUT P0, RZ, R0, 0x3ff, RZ, 0xc0, !PT ;  /* 0x000003ff00ff7812 */ /* 0x000fda000780c0ff */
        /* <DEDUP_REMOVED lines=17> */
.L_x_10673:
        /* <DEDUP_REMOVED lines=19> */
.L_x_10675:
        /* <DEDUP_REMOVED lines=16> */
.L_x_10674:
[----:B------:R-:W-:Y:S01]  /*cd60*/  ULDC.64 UR4, c[0x0][0xaf0] ;  /* 0x0002bc0000047ab9 */ /* 0x000fe20000000a00 */
[----:B------:R-:W-:Y:S01]  /*cd70*/  IMAD.U32 R5, RZ, RZ, UR43 ;  /* 0x0000002bff057e24 */ /* 0x000fe2000f8e00ff */
[----:B------:R-:W-:Y:S01]  /*cd80*/  ISETP.NE.U32.AND P0, PT, RZ, UR4, PT ;  /* 0x00000004ff007c0c */ /* 0x000fe2000bf05070 */
[----:B------:R-:W1:Y:S01]  /*cd90*/  LDC R0, c[0x0][0x428] ;  /* 0x00010a00ff007b82 */ /* 0x000e620000000800 */
[----:B------:R-:W-:Y:S01]  /*cda0*/  MOV R6, UR43 ;  /* 0x0000002b00067c02 */ /* 0x000fe20008000f00 */
        /* <DEDUP_REMOVED lines=25> */
.L_x_10730:
[----:B------:R-:W-:Y:S01]  /*cf40*/  UMOV UR4, 0xffffffff ;  /* 0xffffffff00047882 */ /* 0x000fe20000000000 */
[----:B------:R-:W-:Y:S02]  /*cf50*/  SHF.R.S32.HI R7, RZ, 0x1f, R6 ;  /* 0x0000001fff077819 */ /* 0x000fe40000011406 */
[----:B------:R-:W-:Y:S05]  /*cf60*/  BRA.DIV UR4, `(.L_x_10677) ;  /* 0x0000002604b47947 */ /* 0x000fea000b800000 */
[----:B------:R-:W-:-:S13]  /*cf70*/  ELECT P6, URZ, PT ;  /* 0x00000000003f782f */ /* 0x000fda00038c0000 */
.L_x_10733:
[----:B------:R-:W-:Y:S05]  /*cf80*/  @!P6 BRA `(.L_x_10678) ;  /* 0x0000000000c8e947 */ /* 0x000fea0003800000 */
[----:B------:R-:W-:Y:S01]  /*cf90*/  MOV R4, R6 ;  /* 0x0000000600047202 */ /* 0x000fe20000000f00 */
        /* <DEDUP_REMOVED lines=15> */
[----:B------:R-:W-:-:S04]  /*d090*/  LEA R10, P2, R4, R2, 0x2 ;  /* 0x00000002040a7211 */ /* 0x000fc800078410ff */
[----:B------:R-:W-:-:S05]  /*d0a0*/  LEA.HI.X R11, R4, R3, R9, 0x2, P2 ;  /* 0x00000003040b7211 */ /* 0x000fca00010f1409 */
[----:B------:R1:W5:Y:S04]  /*d0b0*/  LDG.E R4, desc[UR46][R10.64] ;  /* 0x0000002e0a047981 */ /* 0x000368000c1e1900 */
.L_x_10679:
[----:B-1----:R-:W-:Y:S01]  /*d0c0*/  IMAD R10, R16, 0x8, R18 ;  /* 0x00000008100a7824 */ /* 0x002fe200078e0212 */
[----:B------:R-:W-:-:S04]  /*d0d0*/  SHF.L.U32 R5, R17, 0x1f, RZ ;  /* 0x0000001f11057819 */ /* 0x000fc800000006ff */
[----:B------:R-:W1:Y:S02]  /*d0e0*/  SYNCS.PHASECHK.TRANS64.TRYWAIT P2, [R10+URZ+0x32440], R5 ;  /* 0x032440050a0075a7 */ /* 0x000e64000804017f */
[----:B-1----:R-:W-:Y:S05]  /*d0f0*/  @!P2 BRA `(.L_x_10680) ;  /* 0x000000240070a947 */ /* 0x002fea0003800000 */
.L_x_10734:
        /* <DEDUP_REMOVED lines=11> */
.L_x_10681:
        /* <DEDUP_REMOVED lines=16> */
.L_x_10678:
[----:B------:R-:W2:Y:S01]  /*d2b0*/  LDL.LU R9, [R1+0x4] ;  /* 0x0000040001097983 */ /* 0x000ea20000300800 */
[----:B------:R-:W-:Y:S05]  /*d2c0*/  WARPSYNC.ALL ;  /* 0x0000000000007948 */ /* 0x000fea0003800000 */
[----:B------:R-:W-:Y:S01]  /*d2d0*/  BAR.SYNC.DEFER_BLOCKING 0x8, 0x120 ;  /* 0x0204800000007b1d */ /* 0x000fe20000010000 */
[----:B------:R-:W-:-:S05]  /*d2e0*/  ELECT P2, URZ, PT ;  /* 0x00000000003f782f */ /* 0x000fca0003840000 */
[----:B------:R-:W-:Y:S01]  /*d2f0*/  BSSY B0, `(.L_x_10682) ;  /* 0x0000030000007945 */ /* 0x000fe20003800000 */
[----:B--2---:R-:W-:-:S05]  /*d300*/  IADD3 R9, R9, 0x1, RZ ;  /* 0x0000000109097810 */ /* 0x004fca0007ffe0ff */
[----:B------:R1:W-:Y:S02]  /*d310*/  STL [R1+0x4], R9 ;  /* 0x0000040901007387 */ /* 0x0003e40000100800 */
[----:B------:R-:W-:Y:S05]  /*d320*/  @!P2 BRA `(.L_x_10683) ;  /* 0x0000000000b0a947 */ /* 0x000fea0003800000 */
        /* <DEDUP_REMOVED lines=14> */
[----:B--2---:R-:W-:Y:S01]  /*d410*/  IMAD.MOV.U32 R5, RZ, RZ, 0x10000 ;  /* 0x00010000ff057424 */ /* 0x004fe200078e00ff */
        /* <DEDUP_REMOVED lines=22> */
[----:B--2---:R-:W-:Y:S01]  /*d580*/  UIADD3 UR8, UR17, 0x2e400, URZ ;  /* 0x0002e40011087890 */ /* 0x004fe2000fffe03f */
[----:B------:R-:W-:-:S02]  /*d590*/  UMOV UR10, 0xc0 ;  /* 0x000000c0000a7882 */ /* 0x000fc40000000000 */
[----:B------:R-:W-:Y:S01]  /*d5a0*/  UMOV UR17, UR33 ;  /* 0x0000002100117c82 */ /* 0x000fe20008000000 */
[----:B------:R-:W-:Y:S01]  /*d5b0*/  UMOV UR9, UR33 ;  /* 0x0000002100097c82 */ /* 0x000fe20008000000 */
[----:B------:R3:W-:Y:S04]  /*d5c0*/  UTMALDG.4D [UR16], [UR6], desc[UR14] ;  /* 0x00000e10060075b4 */ /* 0x0007e80008019000 */
[----:B------:R3:W-:Y:S02]  /*d5d0*/  UTMALDG.4D [UR8], [UR6], desc[UR14] ;  /* 0x00000e08060075b4 */ /* 0x0007e40008019000 */
[----:B---3--:R-:W-:Y:S01]  /*d5e0*/  NOP ;  /* 0x0000000000007918 */ /* 0x008fe20000000000 */
.L_x_10683:
[----:B------:R-:W-:Y:S05]  /*d5f0*/  BSYNC B0 ;  /* 0x0000000000007941 */ /* 0x000fea0003800000 */
.L_x_10682:
[----:B------:R-:W-:-:S04]  /*d600*/  LEA.HI R5, R9, R9, RZ, 0x1 ;  /* 0x0000000909057211 */ /* 0x000fc800078f08ff */
[----:B------:R-:W-:-:S04]  /*d610*/  LOP3.LUT R5, R5, 0xfffffffe, RZ, 0xc0, !PT ;  /* 0xfffffffe05057812 */ /* 0x000fc800078ec0ff */
[----:B------:R-:W-:-:S04]  /*d620*/  IADD3 R5, R9, -R5, RZ ;  /* 0x8000000509057210 */ /* 0x000fc80007ffe0ff */
[----:B------:R-:W-:-:S04]  /*d630*/  SHF.L.U32 R5, R5, 0x1f, RZ ;  /* 0x0000001f05057819 */ /* 0x000fc800000006ff */
[----:B------:R-:W2:Y:S02]  /*d640*/  SYNCS.PHASECHK.TRANS64.TRYWAIT P2, [R18+URZ+0x32420], R5 ;  /* 0x03242005120075a7 */ /* 0x000ea4000804017f */
[----:B--2---:R-:W-:Y:S05]  /*d650*/  @!P2 BRA `(.L_x_10684) ;  /* 0x00000020002ca947 */ /* 0x004fea0003800000 */
.L_x_10735:
[----:B------:R-:W-:Y:S01]  /*d660*/  ULDC.64 UR4, c[0x0][0x408] ;  /* 0x0001020000047ab9 */ /* 0x000fe20000000a00 */
[----:B------:R-:W-:Y:S04]  /*d670*/  BSSY B0, `(.L_x_10685) ;  /* 0x0000030000007945 */ /* 0x000fe80003800000 */
[----:B------:R-:W-:Y:S05]  /*d680*/  @!P6 BRA `(.L_x_10686) ;  /* 0x0000000000b8e947 */ /* 0x000fea0003800000 */
[----:B------:R-:W-:Y:S01]  /*d690*/  IMAD R10, R16, 0x8, R18 ;  /* 0x00000008100a7824 */ /* 0x000fe200078e0212 */
[----:B--2---:R-:W-:Y:S01]  /*d6a0*/  SHF.L.U32 R5, R17, 0x1f, RZ ;  /* 0x0000001f11057819 */ /* 0x004fe200000006ff */
[----:B-1----:R-:W1:Y:S03]  /*d6b0*/  S2R R9, SR_TID.X ;  /* 0x0000000000097919 */ /* 0x002e660000002100 */
[----:B------:R-:W2:Y:S01]  /*d6c0*/  SYNCS.PHASECHK.TRANS64.TRYWAIT P2, [R10+URZ+0x32460], R5 ;  /* 0x032460050a0075a7 */ /* 0x000ea2000804017f */
[----:B-1----:R-:W-:-:S04]  /*d6d0*/  LOP3.LUT R9, R9, 0x7f, RZ, 0xc0, !PT ;  /* 0x0000007f09097812 */ /* 0x002fc800078ec0ff */
[----:B------:R-:W-:Y:S01]  /*d6e0*/  ISETP.NE.AND P3, PT, R9, RZ, PT ;  /* 0x000000ff0900720c */ /* 0x000fe20003f65270 */
[----:B--2---:R-:W-:-:S12]  /*d6f0*/  @!P2 BRA `(.L_x_10687) ;  /* 0x000000200018a947 */ /* 0x004fd80003800000 */
.L_x_10736:
        /* <DEDUP_REMOVED lines=8> */
.L_x_10688:
        /* <DEDUP_REMOVED lines=31> */
.L_x_10686:
[----:B------:R-:W-:Y:S05]  /*d970*/  BSYNC B0 ;  /* 0x0000000000007941 */ /* 0x000fea0003800000 */
.L_x_10685:
[----:B------:R-:W-:-:S13]  /*d980*/  ISETP.GE.AND P2, PT, R19, 0x2, PT ;  /* 0x000000021300780c */ /* 0x000fda0003f46270 */
[----:B------:R-:W-:Y:S05]  /*d990*/  @!P2 BRA `(.L_x_10689) ;  /* 0x0000001000c4a947 */ /* 0x000fea0003800000 */
[C---:B--2---:R-:W-:Y:S02]  /*d9a0*/  LOP3.LUT R5, R19.reuse, 0x1, RZ, 0xc0, !PT ;  /* 0x0000000113057812 */ /* 0x044fe400078ec0ff */
[----:B-1----:R-:W-:Y:S02]  /*d9b0*/  IADD3 R9, R19, -0x2, RZ ;  /* 0xfffffffe13097810 */ /* 0x002fe40007ffe0ff */
[----:B------:R-:W-:-:S03]  /*d9c0*/  ISETP.NE.U32.AND P2, PT, R5, 0x1, PT ;  /* 0x000000010500780c */ /* 0x000fc60003f45070 */
[----:B------:R-:W-:-:S10]  /*d9d0*/  IMAD.MOV.U32 R8, RZ, RZ, R9 ;  /* 0x000000ffff087224 */ /* 0x000fd400078e0009 */
        /* <DEDUP_REMOVED lines=22> */
[----:B------:R-:W-:-:S03]  /*db40*/  IMAD.WIDE.U32 R4, R6, UR6, R4 ;  /* 0x0000000606047c25 */ /* 0x000fc6000f8e0004 */
[----:B------:R-:W-:Y:S02]  /*db50*/  LEA R2, P2, R4, R2, 0x2 ;  /* 0x0000000204027211 */ /* 0x000fe400078410ff */
[----:B------:R-:W-:-:S04]  /*db60*/  IADD3 R10, R10, R5, RZ ;  /* 0x000000050a0a7210 */ /* 0x000fc80007ffe0ff */
[----:B------:R-:W-:-:S05]  /*db70*/  LEA.HI.X R3, R4, R3, R10, 0x2, P2 ;  /* 0x0000000304037211 */ /* 0x000fca00010f140a */
[----:B------:R1:W5:Y:S02]  /*db80*/  LDG.E R4, desc[UR46][R2.64] ;  /* 0x0000002e02047981 */ /* 0x000364000c1e1900 */
.L_x_10693:
[----:B-1----:R-:W1:Y:S01]  /*db90*/  S2R R2, SR_TID.X ;  /* 0x0000000000027919 */ /* 0x002e620000002100 */
[----:B------:R-:W-:Y:S02]  /*dba0*/  SHF.L.U32 R3, R17, 0x1f, RZ ;  /* 0x0000001f11037819 */ /* 0x000fe400000006ff */
[----:B-1----:R-:W-:Y:S01]  /*dbb0*/  LOP3.LUT R5, R2, 0x7f, RZ, 0xc0, !PT ;  /* 0x0000007f02057812 */ /* 0x002fe200078ec0ff */
[----:B------:R-:W-:-:S03]  /*dbc0*/  IMAD R2, R16, 0x8, R18 ;  /* 0x0000000810027824 */ /* 0x000fc600078e0212 */
[----:B------:R-:W-:Y:S01]  /*dbd0*/  ISETP.NE.AND P2, PT, R5, RZ, PT ;  /* 0x000000ff0500720c */ /* 0x000fe20003f45270 */
[----:B------:R-:W1:Y:S02]  /*dbe0*/  SYNCS.PHASECHK.TRANS64.TRYWAIT P3, [R2+URZ+0x32440], R3 ;  /* 0x03244003020075a7 */ /* 0x000e64000806017f */
[----:B-1----:R-:W-:Y:S10]  /*dbf0*/  @!P3 BRA `(.L_x_10694) ;  /* 0x0000001800ecb947 */ /* 0x002ff40003800000 */
.L_x_10737:
        /* <DEDUP_REMOVED lines=8> */
.L_x_10695:
        /* <DEDUP_REMOVED lines=17> */
.L_x_10738:
        /* <DEDUP_REMOVED lines=8> */
.L_x_10697:
        /* <DEDUP_REMOVED lines=30> */
.L_x_10692:
[----:B------:R-:W-:Y:S05]  /*dff0*/  BSYNC B0 ;  /* 0x0000000000007941 */ /* 0x000fea0003800000 */
.L_x_10691:
[----:B------:R-:W-:-:S07]  /*e000*/  VIADD R8, R19, 0xfffffffd ;  /* 0xfffffffd13087836 */ /* 0x000fce0000000000 */
.L_x_10690:
[----:B------:R-:W-:Y:S01]  /*e010*/  ISETP.NE.AND P2, PT, R9, RZ, PT ;  /* 0x000000ff0900720c */ /* 0x000fe20003f45270 */
[----:B------:R-:W-:-:S12]  /*e020*/  BSSY B0, `(.L_x_10689) ;  /* 0x00000c8000007945 */ /* 0x000fd80003800000 */
[----:B------:R-:W-:Y:S05]  /*e030*/  @!P2 BRA `(.L_x_10698) ;  /* 0x0000000c0018a947 */ /* 0x000fea0003800000 */
.L_x_10713:
        /* <DEDUP_REMOVED lines=8> */
[----:B------:R-:W-:Y:S01]  /*e0c0*/  MOV R10, R8 ;  /* 0x00000008000a7202 */ /* 0x000fe20000000f00 */
        /* <DEDUP_REMOVED lines=18> */
.L_x_10701:
[----:B------:R-:W1:Y:S01]  /*e1f0*/  S2R R2, SR_TID.X ;  /* 0x0000000000027919 */ /* 0x000e620000002100 */
[----:B------:R-:W-:Y:S01]  /*e200*/  IMAD R3, R9, 0x8, R18 ;  /* 0x0000000809037824 */ /* 0x000fe200078e0212 */
[----:B-1----:R-:W-:Y:S02]  /*e210*/  LOP3.LUT R5, R2, 0x7f, RZ, 0xc0, !PT ;  /* 0x0000007f02057812 */ /* 0x002fe400078ec0ff */
[----:B------:R-:W-:Y:S02]  /*e220*/  SHF.L.U32 R2, R17, 0x1f, RZ ;  /* 0x0000001f11027819 */ /* 0x000fe400000006ff */
[----:B------:R-:W-:Y:S02]  /*e230*/  ISETP.NE.AND P2, PT, R5, RZ, PT ;  /* 0x000000ff0500720c */ /* 0x000fe40003f45270 */
[----:B------:R-:W1:Y:S02]  /*e240*/  SYNCS.PHASECHK.TRANS64.TRYWAIT P3, [R3+URZ+0x32440], R2 ;  /* 0x03244002030075a7 */ /* 0x000e64000806017f */
[----:B-1----:R-:W-:Y:S09]  /*e250*/  @!P3 BRA `(.L_x_10702) ;  /* 0x00000014007cb947 */ /* 0x002ff20003800000 */
.L_x_10739:
        /* <DEDUP_REMOVED lines=8> */
.L_x_10703:
        /* <DEDUP_REMOVED lines=17> */
.L_x_10740:
        /* <DEDUP_REMOVED lines=8> */
.L_x_10705:
        /* <DEDUP_REMOVED lines=30> */
.L_x_10700:
[----:B------:R-:W-:Y:S05]  /*e650*/  BSYNC B1 ;  /* 0x0000000000017941 */ /* 0x000fea0003800000 */
.L_x_10699:
[----:B------:R-:W-:Y:S01]  /*e660*/  VIADD R9, R9, 0x1 ;  /* 0x0000000109097836 */ /* 0x000fe20000000000 */
[----:B------:R-:W-:Y:S04]  /*e670*/  BSSY B1, `(.L_x_10706) ;  /* 0x000005f000017945 */ /* 0x000fe80003800000 */
        /* <DEDUP_REMOVED lines=24> */
.L_x_10708:
[----:B------:R-:W1:Y:S01]  /*e800*/  S2R R2, SR_TID.X ;  /* 0x0000000000027919 */ /* 0x000e620000002100 */
[----:B------:R-:W-:Y:S02]  /*e810*/  SHF.L.U32 R3, R17, 0x1f, RZ ;  /* 0x0000001f11037819 */ /* 0x000fe400000006ff */
[----:B-1----:R-:W-:Y:S02]  /*e820*/  LOP3.LUT R5, R2, 0x7f, RZ, 0xc0, !PT ;  /* 0x0000007f02057812 */ /* 0x002fe400078ec0ff */
[----:B------:R-:W-:Y:S02]  /*e830*/  LEA R2, R16, R18, 0x3 ;  /* 0x0000001210027211 */ /* 0x000fe400078e18ff */
[----:B------:R-:W-:Y:S02]  /*e840*/  ISETP.NE.AND P2, PT, R5, RZ, PT ;  /* 0x000000ff0500720c */ /* 0x000fe40003f45270 */
[----:B------:R-:W1:Y:S02]  /*e850*/  SYNCS.PHASECHK.TRANS64.TRYWAIT P3, [R2+URZ+0x32440], R3 ;  /* 0x03244003020075a7 */ /* 0x000e64000806017f */
[----:B-1----:R-:W-:Y:S09]  /*e860*/  @!P3 BRA `(.L_x_10709) ;  /* 0x000000100020b947 */ /* 0x002ff20003800000 */
.L_x_10741:
        /* <DEDUP_REMOVED lines=8> */
.L_x_10710:
        /* <DEDUP_REMOVED lines=17> */
.L_x_10742:
        /* <DEDUP_REMOVED lines=8> */
.L_x_10712:
        /* <DEDUP_REMOVED lines=30> */
.L_x_10707:
[----:B------:R-:W-:Y:S05]  /*ec60*/  BSYNC B1 ;  /* 0x0000000000017941 */ /* 0x000fea0003800000 */
.L_x_10706:
[C---:B------:R-:W-:Y:S02]  /*ec70*/  ISETP.GT.AND P2, PT, R8.reuse, 0x1, PT ;  /* 0x000000010800780c */ /* 0x040fe40003f44270 */
[----:B------:R-:W-:-:S11]  /*ec80*/  IADD3 R8, R8, -0x2, RZ ;  /* 0xfffffffe08087810 */ /* 0x000fd60007ffe0ff */
[----:B------:R-:W-:Y:S05]  /*ec90*/  @P2 BRA `(.L_x_10713) ;  /* 0xfffffff000e82947 */ /* 0x000fea000383ffff */
.L_x_10698:
[----:B------:R-:W-:Y:S05]  /*eca0*/  BSYNC B0 ;  /* 0x0000000000007941 */ /* 0x000fea0003800000 */
.L_x_10689:
[----:B------:R3:W5:Y:S01]  /*ecb0*/  LDL R6, [R1] ;  /* 0x0000000001067983 */ /* 0x0007620000100800 */
[----:B------:R-:W-:Y:S01]  /*ecc0*/  VIADD R16, R16, 0x1 ;  /* 0x0000000110107836 */ /* 0x000fe20000000000 */
[----:B------:R-:W-:Y:S04]  /*ecd0*/  BSSY B0, `(.L_x_10714) ;  /* 0x0000012000007945 */ /* 0x000fe80003800000 */
[----:B------:R-:W-:-:S04]  /*ece0*/  ISETP.NE.AND P0, PT, R16, 0x2, PT ;  /* 0x000000021000780c */ /* 0x000fc80003f05270 */
[----:B------:R-:W-:-:S04]  /*ecf0*/  SEL R0, RZ, 0x1, P0 ;  /* 0x00000001ff007807 */ /* 0x000fc80000000000 */
[----:B------:R-:W-:Y:S01]  /*ed00*/  LOP3.LUT R17, R17, R0, RZ, 0x3c, !PT ;  /* 0x0000000011117212 */ /* 0x000fe200078e3cff */
[----:B---3--:R-:W-:Y:S06]  /*ed10*/  @P1 BRA `(.L_x_10715) ;  /* 0x0000000000341947 */ /* 0x008fec0003800000 */
[----:B--2---:R-:W2:Y:S01]  /*ed20*/  S2R R5, SR_LANEID ;  /* 0x0000000000057919 */ /* 0x004ea20000000000 */
[----:B------:R-:W-:Y:S01]  /*ed30*/  VOTEU.ANY UR6, UPT, PT ;  /* 0x0000000000067886 */ /* 0x000fe200038e0100 */
[----:B------:R-:W3:Y:S01]  /*ed40*/  LDC.64 R2, c[0x0][0xef0] ;  /* 0x0003bc00ff027b82 */ /* 0x000ee20000000a00 */
[----:B------:R-:W2:Y:S02]  /*ed50*/  FLO.U32 R0, UR6 ;  /* 0x0000000600007d00 */ /* 0x000ea400080e0000 */
[----:B--2---:R-:W-:-:S06]  /*ed60*/  ISETP.EQ.U32.AND P1, PT, R0, R5, PT ;  /* 0x000000050000720c */ /* 0x004fcc0003f22070 */
[----:B------:R-:W3:Y:S07]  /*ed70*/  POPC R5, UR6 ;  /* 0x0000000600057d09 */ /* 0x000eee0008000000 */
[----:B---3--:R-:W2:Y:S01]  /*ed80*/  @P1 ATOMG.E.ADD.STRONG.GPU PT, R3, desc[UR46][R2.64], R5 ;  /* 0x00000005020319a8 */ /* 0x008ea200081ee1ee */
[----:B------:R-:W3:Y:S02]  /*ed90*/  S2R R4, SR_LTMASK ;  /* 0x0000000000047919 */ /* 0x000ee40000003900 */
[----:B---3--:R-:W-:-:S04]  /*eda0*/  LOP3.LUT R4, R4, UR6, RZ, 0xc0, !PT ;  /* 0x0000000604047c12 */ /* 0x008fc8000f8ec0ff */
[----:B------:R-:W3:Y:S01]  /*edb0*/  POPC R7, R4 ;  /* 0x0000000400077309 */ /* 0x000ee20000000000 */
[----:B--2---:R-:W3:Y:S02]  /*edc0*/  SHFL.IDX PT, R0, R3, R0, 0x1f ;  /* 0x00001f0003007589 */ /* 0x004ee400000e0000 */
[----:B---3-5:R-:W-:-:S05]  /*edd0*/  IADD3 R6, R0, UR44, R7 ;  /* 0x0000002c00067c10 */ /* 0x028fca000fffe007 */
[----:B------:R3:W-:Y:S02]  /*ede0*/  STL [R1], R6 ;  /* 0x0000000601007387 */ /* 0x0007e40000100800 */
.L_x_10715:
[----:B------:R-:W-:Y:S05]  /*edf0*/  BSYNC B0 ;  /* 0x0000000000007941 */ /* 0x000fea0003800000 */
.L_x_10714:
[----:B------:R-:W-:Y:S01]  /*ee00*/  SEL R16, R16, RZ, P0 ;  /* 0x000000ff10107207 */ /* 0x000fe20000000000 */
[----:B-----5:R-:W-:-:S07]  /*ee10*/  IMAD.MOV.U32 R13, RZ, RZ, R6 ;  /* 0x000000ffff0d7224 */ /* 0x020fce00078e0006 */
.L_x_10672:
[----:B------:R-:W-:Y:S05]  /*ee20*/  BSYNC B6 ;  /* 0x0000000000067941 */ /* 0x000fea0003800000 */
.L_x_10670:
[----:B------:R-:W-:-:S03]  /*ee30*/  UMOV UR6, 0xffffffff ;  /* 0xffffffff00067882 */ /* 0x000fc60000000000 */
[----:B------:R-:W-:Y:S05]  /*ee40*/  BRA.DIV UR6, `(.L_x_10716) ;  /* 0x0000000a06d07947 */ /* 0x000fea000b800000 */
[----:B------:R4:W1:Y:S02]  /*ee50*/  SHFL.IDX PT, R14, R13, RZ, 0x1f ;  /* 0x00001fff0d0e7589 */ /* 0x00086400000e0000 */
.L_x_10745:
[----:B------:R-:W5:Y:S01]  /*ee60*/  S2R R0, SR_TID.X ;  /* 0x0000000000007919 */ /* 0x000f620000002100 */
[----:B------:R-:W-:Y:S05]  /*ee70*/  WARPSYNC.ALL ;  /* 0x0000000000007948 */ /* 0x000fea0003800000 */
[----:B------:R-:W-:Y:S01]  /*ee80*/  BAR.SYNC.DEFER_BLOCKING 0x4, 0x120 ;  /* 0x0104800000007b1d */ /* 0x000fe20000010000 */
[----:B-1----:R-:W-:-:S05]  /*ee90*/  MOV R2, R14 ;  /* 0x0000000e00027202 */ /* 0x002fca0000000f00 */
[----:B------:R-:W-:Y:S01]  /*eea0*/  ULDC UR6, c[0x0][0xea8] ;  /* 0x0003aa0000067ab9 */ /* 0x000fe20000000800 */
[----:B------:R1:W-:Y:S01]  /*eeb0*/  STL [R1], R2 ;  /* 0x0000000201007387 */ /* 0x0003e20000100800 */
        /* <DEDUP_REMOVED lines=8> */
[----:B-1----:R-:W-:Y:S05]  /*ef40*/  @!P0 BRA `(.L_x_10717) ;  /* 0xffffffd400508947 */ /* 0x002fea000383ffff */
.L_x_10667:
[----:B------:R-:W5:Y:S01]  /*ef50*/  LDL.LU R0, [R1+0x4] ;  /* 0x0000040001007983 */ /* 0x000f620000300800 */
[----:B--2---:R-:W1:Y:S01]  /*ef60*/  S2R R5, SR_CgaCtaId ;  /* 0x0000000000057919 */ /* 0x004e620000008800 */
[----:B-----5:R-:W-:-:S05]  /*ef70*/  VIADD R0, R0, 0x1 ;  /* 0x0000000100007836 */ /* 0x020fca0000000000 */
        /* <DEDUP_REMOVED lines=8> */
.L_x_10746:
        /* <DEDUP_REMOVED lines=9> */
[----:B------:R-:W2:Y:S02]  /*f090*/  LDL.LU R2, [R1+0x8] ;  /* 0x0000080001027983 */ /* 0x000ea40000300800 */
[----:B--2---:R-:W-:-:S04]  /*f0a0*/  LOP3.LUT R0, R2, 0x2, RZ, 0xfc, !PT ;  /* 0x0000000202007812 */ /* 0x004fc800078efcff */
[----:B------:R-:W-:-:S13]  /*f0b0*/  ISETP.NE.AND P2, PT, R0, 0x3, PT ;  /* 0x000000030000780c */ /* 0x000fda0003f45270 */
[----:B------:R-:W-:Y:S05]  /*f0c0*/  @!P2 BRA `(.L_x_10721) ;  /* 0x000000000004a947 */ /* 0x000fea0003800000 */
[----:B------:R-:W-:Y:S01]  /*f0d0*/  BPT.TRAP 0x1 ;  /* 0x000000040000795c */ /* 0x000fe20000300000 */
.L_x_10721:
[----:B------:R-:W-:Y:S01]  /*f0e0*/  IADD3 R3, R7, 0x32440, RZ ;  /* 0x0003244007037810 */ /* 0x000fe20007ffe0ff */
[----:B------:R-:W-:Y:S01]  /*f0f0*/  VIADD R0, R16, 0x1 ;  /* 0x0000000110007836 */ /* 0x000fe20000000000 */
[----:B------:R-:W-:-:S03]  /*f100*/  SHF.L.U32 R4, R17, 0x1f, RZ ;  /* 0x0000001f11047819 */ /* 0x000fc600000006ff */
[----:B------:R-:W-:Y:S01]  /*f110*/  IMAD R5, R16, 0x8, R3 ;  /* 0x0000000810057824 */ /* 0x000fe200078e0203 */
[----:B------:R-:W-:-:S03]  /*f120*/  ISETP.NE.AND P1, PT, R0, 0x2, PT ;  /* 0x000000020000780c */ /* 0x000fc60003f25270 */
[----:B------:R-:W1:Y:S01]  /*f130*/  SYNCS.PHASECHK.TRANS64.TRYWAIT P0, [R5+URZ], R4 ;  /* 0x00000004050075a7 */ /* 0x000e62000800017f */
[----:B------:R-:W-:-:S04]  /*f140*/  SEL R2, RZ, 0x1, P1 ;  /* 0x00000001ff027807 */ /* 0x000fc80000800000 */
[----:B------:R-:W-:Y:S02]  /*f150*/  LOP3.LUT R17, R17, R2, RZ, 0x3c, !PT ;  /* 0x0000000211117212 */ /* 0x000fe400078e3cff */
[----:B------:R-:W-:Y:S02]  /*f160*/  SEL R2, R0, RZ, P1 ;  /* 0x000000ff00027207 */ /* 0x000fe40000800000 */
[----:B------:R-:W-:Y:S02]  /*f170*/  SHF.L.U32 R0, R17, 0x1f, RZ ;  /* 0x0000001f11007819 */ /* 0x000fe400000006ff */
[----:B------:R-:W-:Y:S01]  /*f180*/  LEA R3, R2, R3, 0x3 ;  /* 0x0000000302037211 */ /* 0x000fe200078e18ff */
[----:B-1----:R-:W-:Y:S06]  /*f190*/  @!P0 BRA `(.L_x_10722) ;  /* 0x0000000800348947 */ /* 0x002fec0003800000 */
.L_x_10747:
[----:B------:R-:W2:Y:S02]  /*f1a0*/  SYNCS.PHASECHK.TRANS64.TRYWAIT P0, [R3+URZ], R0 ;  /* 0x00000000030075a7 */ /* 0x000ea4000800017f */
[----:B--2---:R-:W-:Y:S05]  /*f1b0*/  @!P0 BRA `(.L_x_10723) ;  /* 0x0000000800408947 */ /* 0x004fea0003800000 */
.L_x_10748:
[----:B------:R-:W-:Y:S05]  /*f1c0*/  @!P2 BRA `(.L_x_10724) ;  /* 0x000000000004a947 */ /* 0x000fea0003800000 */
[----:B------:R-:W-:Y:S01]  /*f1d0*/  BPT.TRAP 0x1 ;  /* 0x000000040000795c */ /* 0x000fe20000300000 */
.L_x_10724:
[----:B--2---:R-:W-:-:S04]  /*f1e0*/  VIADD R3, R7, 0x32460 ;  /* 0x0003246007037836 */ /* 0x004fc80000000000 */
[----:B-1----:R-:W-:-:S04]  /*f1f0*/  IMAD R5, R16, 0x8, R3 ;  /* 0x0000000810057824 */ /* 0x002fc800078e0203 */
[----:B------:R-:W1:Y:S02]  /*f200*/  SYNCS.PHASECHK.TRANS64.TRYWAIT P0, [R5+URZ], R4 ;  /* 0x00000004050075a7 */ /* 0x000e64000800017f */
[----:B-1----:R-:W-:Y:S05]  /*f210*/  @!P0 BRA `(.L_x_10725) ;  /* 0x00000008003c8947 */ /* 0x002fea0003800000 */
.L_x_10749:
[----:B------:R-:W-:-:S07]  /*f220*/  LEA R3, R2, R3, 0x3 ;  /* 0x0000000302037211 */ /* 0x000fce00078e18ff */
.L_x_10726:
[----:B--2---:R2:W1:Y:S02]  /*f230*/  SYNCS.PHASECHK.TRANS64.TRYWAIT P0, [R3+URZ], R0 ;  /* 0x00000000030075a7 */ /* 0x004464000800017f */
[----:B-1----:R-:W-:Y:S05]  /*f240*/  @!P0 NANOSLEEP.SYNCS 0x989680 ;  /* 0x009896800000895d */ /* 0x002fea0003900000 */
[----:B------:R-:W1:Y:S02]  /*f250*/  @!P0 SYNCS.PHASECHK.TRANS64 P0, [R3+URZ], R0 ;  /* 0x00000000030085a7 */ /* 0x000e64000800007f */
[----:B-1----:R-:W-:Y:S05]  /*f260*/  @!P0 BRA `(.L_x_10726) ;  /* 0xfffffffc00f08947 */ /* 0x002fea000383ffff */
.L_x_10720:
[----:B------:R-:W-:Y:S05]  /*f270*/  BSYNC B0 ;  /* 0x0000000000007941 */ /* 0x000fea0003800000 */
.L_x_10719:
[----:B------:R-:W-:Y:S05]  /*f280*/  EXIT ;  /* 0x000000000000794d */ /* 0x000fea0003800000 */
.L_x_10623:
[----:B-1----:R-:W-:-:S04]  /*f290*/  IMAD.U32 R3, RZ, RZ, UR39 ;  /* 0x00000027ff037e24 */ /* 0x002fc8000f8e00ff */
[----:B------:R1:W2:Y:S03]  /*f2a0*/  SYNCS.PHASECHK.TRANS64.TRYWAIT P0, [R3+URZ+0x32400], R0 ;  /* 0x03240000030075a7 */ /* 0x0002a6000800017f */
[----:B--2---:R-:W-:Y:S05]  /*f2b0*/  @!P0 NANOSLEEP.SYNCS 0x989680 ;  /* 0x009896800000895d */ /* 0x004fea0003900000 */
[----:B------:R-:W2:Y:S02]  /*f2c0*/  @!P0 SYNCS.PHASECHK.TRANS64 P0, [R3+URZ+0x32400], R0 ;  /* 0x03240000030085a7 */ /* 0x000ea4000800007f */
[----:B--2---:R-:W-:Y:S05]  /*f2d0*/  @!P0 BRA `(.L_x_10623) ;  /* 0xfffffffc00ec8947 */ /* 0x004fea000383ffff */
[----:B------:R-:W-:Y:S05]  /*f2e0*/  BRA `(.L_x_10727) ;  /* 0xffffff2400a07947 */ /* 0x000fea000383ffff */
.L_x_10627:
[----:B-1----:R-:W-:-:S04]  /*f2f0*/  IMAD.U32 R3, RZ, RZ, UR7 ;  /* 0x00000007ff037e24 */ /* 0x002fc8000f8e00ff */
[----:B------:R1:W4:Y:S03]  /*f300*/  SYNCS.PHASECHK.TRANS64.TRYWAIT P1, [R3+URZ+0x32430], R2 ;  /* 0x03243002030075a7 */ /* 0x000326000802017f */
[----:B----4-:R-:W-:Y:S05]  /*f310*/  @!P1 NANOSLEEP.SYNCS 0x989680 ;  /* 0x009896800000995d */ /* 0x010fea0003900000 */
[----:B------:R-:W4:Y:S02]  /*f320*/  @!P1 SYNCS.PHASECHK.TRANS64 P1, [R3+URZ+0x32430], R2 ;  /* 0x03243002030095a7 */ /* 0x000f24000802007f */
[----:B----4-:R-:W-:Y:S05]  /*f330*/  @!P1 BRA `(.L_x_10627) ;  /* 0xfffffffc00ec9947 */ /* 0x010fea000383ffff */
[----:B------:R-:W-:Y:S05]  /*f340*/  BRA `(.L_x_10626) ;  /* 0xffffff2400c07947 */ /* 0x000fea000383ffff */
.L_x_10628:
[----:B-1----:R-:W-:-:S04]  /*f350*/  MOV R3, UR39 ;  /* 0x0000002700037c02 */ /* 0x002fc80008000f00 */
[----:B------:R1:W4:Y:S03]  /*f360*/  SYNCS.PHASECHK.TRANS64.TRYWAIT P1, [R3+URZ+0x32410], R0 ;  /* 0x03241000030075a7 */ /* 0x000326000802017f */
[----:B----4-:R-:W-:Y:S05]  /*f370*/  @!P1 NANOSLEEP.SYNCS 0x989680 ;  /* 0x009896800000995d */ /* 0x010fea0003900000 */
[----:B------:R-:W4:Y:S02]  /*f380*/  @!P1 SYNCS.PHASECHK.TRANS64 P1, [R3+URZ+0x32410], R0 ;  /* 0x03241000030095a7 */ /* 0x000f24000802007f */
[----:B----4-:R-:W-:Y:S05]  /*f390*/  @!P1 BRA `(.L_x_10628) ;  /* 0xfffffffc00ec9947 */ /* 0x010fea000383ffff */
[----:B------:R-:W-:Y:S05]  /*f3a0*/  BRA `(.L_x_10728) ;  /* 0xffffff2800647947 */ /* 0x000fea000383ffff */
.L_x_10632:
[----:B------:R-:W-:-:S04]  /*f3b0*/  IMAD.U32 R3, RZ, RZ, UR7 ;  /* 0x00000007ff037e24 */ /* 0x000fc8000f8e00ff */
[----:B------:R1:W1:Y:S03]  /*f3c0*/  SYNCS.PHASECHK.TRANS64.TRYWAIT P1, [R3+URZ+0x32450], R2 ;  /* 0x03245002030075a7 */ /* 0x000266000802017f */
[----:B-1----:R-:W-:Y:S05]  /*f3d0*/  @!P1 NANOSLEEP.SYNCS 0x989680 ;  /* 0x009896800000995d */ /* 0x002fea0003900000 */
[----:B------:R-:W1:Y:S02]  /*f3e0*/  @!P1 SYNCS.PHASECHK.TRANS64 P1, [R3+URZ+0x32450], R2 ;  /* 0x03245002030095a7 */ /* 0x000e64000802007f */
[----:B-1----:R-:W-:Y:S05]  /*f3f0*/  @!P1 BRA `(.L_x_10632) ;  /* 0xfffffffc00ec9947 */ /* 0x002fea000383ffff */
[----:B------:R-:W-:Y:S05]  /*f400*/  BRA `(.L_x_10631) ;  /* 0xffffff28006c7947 */ /* 0x000fea000383ffff */
.L_x_10637:
[----:B---3--:R-:W-:-:S04]  /*f410*/  IMAD.U32 R152, RZ, RZ, UR4 ;  /* 0x00000004ff987e24 */ /* 0x008fc8000f8e00ff */
[----:B------:R3:W4:Y:S03]  /*f420*/  SYNCS.PHASECHK.TRANS64.TRYWAIT P2, [R152+URZ+0x32430], R209 ;  /* 0x032430d1980075a7 */ /* 0x000726000804017f */
[----:B----4-:R-:W-:Y:S05]  /*f430*/  @!P2 NANOSLEEP.SYNCS 0x989680 ;  /* 0x009896800000a95d */ /* 0x010fea0003900000 */
[----:B------:R-:W4:Y:S02]  /*f440*/  @!P2 SYNCS.PHASECHK.TRANS64 P2, [R152+URZ+0x32430], R209 ;  /* 0x032430d19800a5a7 */ /* 0x000f24000804007f */
[----:B----4-:R-:W-:Y:S05]  /*f450*/  @!P2 BRA `(.L_x_10637) ;  /* 0xfffffffc00eca947 */ /* 0x010fea000383ffff */
[----:B------:R-:W-:Y:S05]  /*f460*/  BRA `(.L_x_10636) ;  /* 0xffffff5000707947 */ /* 0x000fea000383ffff */
.L_x_10641:
[----:B---3--:R-:W-:-:S04]  /*f470*/  MOV R210, UR4 ;  /* 0x0000000400d27c02 */ /* 0x008fc80008000f00 */
[----:B------:R3:W4:Y:S03]  /*f480*/  SYNCS.PHASECHK.TRANS64.TRYWAIT P2, [R210+URZ+0x32450], R209 ;  /* 0x032450d1d20075a7 */ /* 0x000726000804017f */
[----:B----4-:R-:W-:Y:S05]  /*f490*/  @!P2 NANOSLEEP.SYNCS 0x989680 ;  /* 0x009896800000a95d */ /* 0x010fea0003900000 */
[----:B------:R-:W4:Y:S02]  /*f4a0*/  @!P2 SYNCS.PHASECHK.TRANS64 P2, [R210+URZ+0x32450], R209 ;  /* 0x032450d1d200a5a7 */ /* 0x000f24000804007f */
[----:B----4-:R-:W-:Y:S05]  /*f4b0*/  @!P2 BRA `(.L_x_10641) ;  /* 0xfffffffc00eca947 */ /* 0x010fea000383ffff */
[----:B------:R-:W-:Y:S05]  /*f4c0*/  BRA `(.L_x_10640) ;  /* 0xffffff5000ec7947 */ /* 0x000fea000383ffff */
.L_x_10647:
[----:B----4-:R-:W-:-:S04]  /*f4d0*/  IMAD.U32 R153, RZ, RZ, UR4 ;  /* 0x00000004ff997e24 */ /* 0x010fc8000f8e00ff */
[----:B------:R4:W1:Y:S03]  /*f4e0*/  SYNCS.PHASECHK.TRANS64.TRYWAIT P2, [R153+URZ+0x32430], R208 ;  /* 0x032430d0990075a7 */ /* 0x000866000804017f */
[----:B-1----:R-:W-:Y:S05]  /*f4f0*/  @!P2 NANOSLEEP.SYNCS 0x989680 ;  /* 0x009896800000a95d */ /* 0x002fea0003900000 */
[----:B------:R-:W1:Y:S02]  /*f500*/  @!P2 SYNCS.PHASECHK.TRANS64 P2, [R153+URZ+0x32430], R208 ;  /* 0x032430d09900a5a7 */ /* 0x000e64000804007f */
[----:B-1----:R-:W-:Y:S05]  /*f510*/  @!P2 BRA `(.L_x_10647) ;  /* 0xfffffffc00eca947 */ /* 0x002fea000383ffff */
[----:B------:R-:W-:Y:S05]  /*f520*/  BRA `(.L_x_10646) ;  /* 0xffffff8000607947 */ /* 0x000fea000383ffff */
.L_x_10651:
[----:B--2---:R-:W-:-:S04]  /*f530*/  IMAD.U32 R209, RZ, RZ, UR4 ;  /* 0x00000004ffd17e24 */ /* 0x004fc8000f8e00ff */
[----:B------:R2:W4:Y:S03]  /*f540*/  SYNCS.PHASECHK.TRANS64.TRYWAIT P2, [R209+URZ+0x32450], R208 ;  /* 0x032450d0d10075a7 */ /* 0x000526000804017f */
[----:B----4-:R-:W-:Y:S05]  /*f550*/  @!P2 NANOSLEEP.SYNCS 0x989680 ;  /* 0x009896800000a95d */ /* 0x010fea0003900000 */
[----:B------:R-:W4:Y:S02]  /*f560*/  @!P2 SYNCS.PHASECHK.TRANS64 P2, [R209+URZ+0x32450], R208 ;  /* 0x032450d0d100a5a7 */ /* 0x000f24000804007f */
[----:B----4-:R-:W-:Y:S05]  /*f570*/  @!P2 BRA `(.L_x_10651) ;  /* 0xfffffffc00eca947 */ /* 0x010fea000383ffff */
[----:B------:R-:W-:Y:S05]  /*f580*/  BRA `(.L_x_10650) ;  /* 0xffffff8000dc7947 */ /* 0x000fea000383ffff */
.L_x_10676:
[----:B------:R-:W1:Y:S01]  /*f590*/  S2R R7, SR_TID.X ;  /* 0x0000000000077919 */ /* 0x000e620000002100 */
[----:B------:R-:W-:Y:S01]  /*f5a0*/  IMAD.MOV.U32 R12, RZ, RZ, RZ ;  /* 0x000000ffff0c7224 */ /* 0x000fe200078e00ff */
[----:B------:R-:W-:Y:S01]  /*f5b0*/  MOV R15, 0xffffffff ;  /* 0xffffffff000f7802 */ /* 0x000fe20000000f00 */
[----:B------:R-:W-:Y:S01]  /*f5c0*/  IMAD.MOV.U32 R11, RZ, RZ, 0x1f ;  /* 0x0000001fff0b7424 */ /* 0x000fe200078e00ff */
[----:B-1----:R-:W-:-:S04]  /*f5d0*/  SHF.R.U32.HI R7, RZ, 0x5, R7 ;  /* 0x00000005ff077819 */ /* 0x002fc80000011607 */
[----:B------:R-:W-:-:S04]  /*f5e0*/  LOP3.LUT R7, R7, 0x3, RZ, 0xc0, !PT ;  /* 0x0000000307077812 */ /* 0x000fc800078ec0ff */
[----:B------:R-:W-:-:S07]  /*f5f0*/  MOV R13, R7 ;  /* 0x00000007000d7202 */ /* 0x000fce0000000f00 */
[----:B------:R-:W-:Y:S05]  /*f600*/  WARPSYNC.COLLECTIVE R15, `(.L_x_10729) ;  /* 0x000000000f087348 */ /* 0x000fea0003c00000 */
[----:B------:R1:W2:Y:S02]  /*f610*/  SHFL.IDX P6, R14, R13, R12, R11 ;  /* 0x0000000c0d0e7389 */ /* 0x0002a400000c000b */
[----:B-12---:R-:W-:Y:S01]  /*f620*/  ENDCOLLECTIVE ;  /* 0x000000000000791b */ /* 0x006fe20003800000 */
.L_x_10729:
[----:B------:R-:W-:Y:S05]  /*f630*/  BRA `(.L_x_10730) ;  /* 0xffffffd800407947 */ /* 0x000fea000383ffff */
.L_x_10677:
[----:B------:R-:W-:Y:S01]  /*f640*/  BSSY B0, `(.L_x_10731) ;  /* 0x0000006000007945 */ /* 0x000fe20003800000 */
[----:B------:R-:W-:-:S07]  /*f650*/  IMAD.MOV.U32 R15, RZ, RZ, -0x1 ;  /* 0xffffffffff0f7424 */ /* 0x000fce00078e00ff */
[----:B------:R-:W-:Y:S05]  /*f660*/  WARPSYNC.COLLECTIVE R15, `(.L_x_10732) ;  /* 0x000000000f0c7348 */ /* 0x000fea0003c00000 */
[----:B------:R-:W-:Y:S02]  /*f670*/  ELECT P6, UR62, PT ;  /* 0x00000000003e782f */ /* 0x000fe400038c0000 */
[----:B------:R-:W-:Y:S01]  /*f680*/  MOV R14, UR62 ;  /* 0x0000003e000e7c02 */ /* 0x000fe20008000f00 */
[----:B------:R-:W-:Y:S10]  /*f690*/  ENDCOLLECTIVE ;  /* 0x000000000000791b */ /* 0x000ff40003800000 */
.L_x_10732:
[----:B------:R-:W-:Y:S05]  /*f6a0*/  BSYNC B0 ;  /* 0x0000000000007941 */ /* 0x000fea0003800000 */
.L_x_10731:
[----:B------:R-:W-:Y:S05]  /*f6b0*/  BRA `(.L_x_10733) ;  /* 0xffffffd800307947 */ /* 0x000fea000383ffff */
.L_x_10680:
[----:B-1----:R1:W2:Y:S02]  /*f6c0*/  SYNCS.PHASECHK.TRANS64.TRYWAIT P2, [R10+URZ+0x32440], R5 ;  /* 0x032440050a0075a7 */ /* 0x0022a4000804017f */
[----:B--2---:R-:W-:Y:S05]  /*f6d0*/  @!P2 NANOSLEEP.SYNCS 0x989680 ;  /* 0x009896800000a95d */ /* 0x004fea0003900000 */
[----:B------:R-:W2:Y:S02]  /*f6e0*/  @!P2 SYNCS.PHASECHK.TRANS64 P2, [R10+URZ+0x32440], R5 ;  /* 0x032440050a00a5a7 */ /* 0x000ea4000804007f */
[----:B--2---:R-:W-:Y:S05]  /*f6f0*/  @!P2 BRA `(.L_x_10680) ;  /* 0xfffffffc00f0a947 */ /* 0x004fea000383ffff */
[----:B------:R-:W-:Y:S05]  /*f700*/  BRA `(.L_x_10734) ;  /* 0xffffffd8007c7947 */ /* 0x000fea000383ffff */
.L_x_10684:
[----:B--2---:R2:W3:Y:S02]  /*f710*/  SYNCS.PHASECHK.TRANS64.TRYWAIT P2, [R18+URZ+0x32420], R5 ;  /* 0x03242005120075a7 */ /* 0x0044e4000804017f */
[----:B---3--:R-:W-:Y:S05]  /*f720*/  @!P2 NANOSLEEP.SYNCS 0x989680 ;  /* 0x009896800000a95d */ /* 0x008fea0003900000 */
[----:B------:R-:W3:Y:S02]  /*f730*/  @!P2 SYNCS.PHASECHK.TRANS64 P2, [R18+URZ+0x32420], R5 ;  /* 0x032420051200a5a7 */ /* 0x000ee4000804007f */
[----:B---3--:R-:W-:Y:S05]  /*f740*/  @!P2 BRA `(.L_x_10684) ;  /* 0xfffffffc00f0a947 */ /* 0x008fea000383ffff */
[----:B------:R-:W-:Y:S05]  /*f750*/  BRA `(.L_x_10735) ;  /* 0xffffffdc00c07947 */ /* 0x000fea000383ffff */
.L_x_10687:
[----:B-1----:R1:W2:Y:S02]  /*f760*/  SYNCS.PHASECHK.TRANS64.TRYWAIT P2, [R10+URZ+0x32460], R5 ;  /* 0x032460050a0075a7 */ /* 0x0022a4000804017f */
[----:B--2---:R-:W-:Y:S05]  /*f770*/  @!P2 NANOSLEEP.SYNCS 0x989680 ;  /* 0x009896800000a95d */ /* 0x004fea0003900000 */
[----:B------:R-:W2:Y:S02]  /*f780*/  @!P2 SYNCS.PHASECHK.TRANS64 P2, [R10+URZ+0x32460], R5 ;  /* 0x032460050a00a5a7 */ /* 0x000ea4000804007f */
[----:B--2---:R-:W-:Y:S05]  /*f790*/  @!P2 BRA `(.L_x_10687) ;  /* 0xfffffffc00f0a947 */ /* 0x004fea000383ffff */
[----:B------:R-:W-:Y:S05]  /*f7a0*/  BRA `(.L_x_10736) ;  /* 0xffffffdc00d47947 */ /* 0x000fea000383ffff */
.L_x_10694:
[----:B-1----:R1:W2:Y:S02]  /*f7b0*/  SYNCS.PHASECHK.TRANS64.TRYWAIT P3, [R2+URZ+0x32440], R3 ;  /* 0x03244003020075a7 */ /* 0x0022a4000806017f */
[----:B--2---:R-:W-:Y:S05]  /*f7c0*/  @!P3 NANOSLEEP.SYNCS 0x989680 ;  /* 0x009896800000b95d */ /* 0x004fea0003900000 */
[----:B------:R-:W2:Y:S02]  /*f7d0*/  @!P3 SYNCS.PHASECHK.TRANS64 P3, [R2+URZ+0x32440], R3 ;  /* 0x032440030200b5a7 */ /* 0x000ea4000806007f */
[----:B--2---:R-:W-:Y:S05]  /*f7e0*/  @!P3 BRA `(.L_x_10694) ;  /* 0xfffffffc00f0b947 */ /* 0x004fea000383ffff */
[----:B------:R-:W-:Y:S05]  /*f7f0*/  BRA `(.L_x_10737) ;  /* 0xffffffe400007947 */ /* 0x000fea000383ffff */
.L_x_10696:
[----:B--2---:R2:W3:Y:S02]  /*f800*/  SYNCS.PHASECHK.TRANS64.TRYWAIT P3, [R2+URZ+0x32460], R3 ;  /* 0x03246003020075a7 */ /* 0x0044e4000806017f */
[----:B---3--:R-:W-:Y:S05]  /*f810*/  @!P3 NANOSLEEP.SYNCS 0x989680 ;  /* 0x009896800000b95d */ /* 0x008fea0003900000 */
[----:B------:R-:W3:Y:S02]  /*f820*/  @!P3 SYNCS.PHASECHK.TRANS64 P3, [R2+URZ+0x32460], R3 ;  /* 0x032460030200b5a7 */ /* 0x000ee4000806007f */
[----:B---3--:R-:W-:Y:S05]  /*f830*/  @!P3 BRA `(.L_x_10696) ;  /* 0xfffffffc00f0b947 */ /* 0x008fea000383ffff */
[----:B------:R-:W-:Y:S05]  /*f840*/  BRA `(.L_x_10738) ;  /* 0xffffffe400507947 */ /* 0x000fea000383ffff */
.L_x_10702:
[----:B-1----:R1:W2:Y:S02]  /*f850*/  SYNCS.PHASECHK.TRANS64.TRYWAIT P3, [R3+URZ+0x32440], R2 ;  /* 0x03244002030075a7 */ /* 0x0022a4000806017f */
[----:B--2---:R-:W-:Y:S05]  /*f860*/  @!P3 NANOSLEEP.SYNCS 0x989680 ;  /* 0x009896800000b95d */ /* 0x004fea0003900000 */
[----:B------:R-:W2:Y:S02]  /*f870*/  @!P3 SYNCS.PHASECHK.TRANS64 P3, [R3+URZ+0x32440], R2 ;  /* 0x032440020300b5a7 */ /* 0x000ea4000806007f */
[----:B--2---:R-:W-:Y:S05]  /*f880*/  @!P3 BRA `(.L_x_10702) ;  /* 0xfffffffc00f0b947 */ /* 0x004fea000383ffff */
[----:B------:R-:W-:Y:S05]  /*f890*/  BRA `(.L_x_10739) ;  /* 0xffffffe800707947 */ /* 0x000fea000383ffff */
.L_x_10704:
[----:B--2---:R2:W3:Y:S02]  /*f8a0*/  SYNCS.PHASECHK.TRANS64.TRYWAIT P3, [R3+URZ+0x32460], R2 ;  /* 0x03246002030075a7 */ /* 0x0044e4000806017f */
[----:B---3--:R-:W-:Y:S05]  /*f8b0*/  @!P3 NANOSLEEP.SYNCS 0x989680 ;  /* 0x009896800000b95d */ /* 0x008fea0003900000 */
[----:B------:R-:W3:Y:S02]  /*f8c0*/  @!P3 SYNCS.PHASECHK.TRANS64 P3, [R3+URZ+0x32460], R2 ;  /* 0x032460020300b5a7 */ /* 0x000ee4000806007f */
[----:B---3--:R-:W-:Y:S05]  /*f8d0*/  @!P3 BRA `(.L_x_10704) ;  /* 0xfffffffc00f0b947 */ /* 0x008fea000383ffff */
[----:B------:R-:W-:Y:S05]  /*f8e0*/  BRA `(.L_x_10740) ;  /* 0xffffffe800c07947 */ /* 0x000fea000383ffff */
.L_x_10709:
[----:B-1----:R1:W2:Y:S02]  /*f8f0*/  SYNCS.PHASECHK.TRANS64.TRYWAIT P3, [R2+URZ+0x32440], R3 ;  /* 0x03244003020075a7 */ /* 0x0022a4000806017f */
[----:B--2---:R-:W-:Y:S05]  /*f900*/  @!P3 NANOSLEEP.SYNCS 0x989680 ;  /* 0x009896800000b95d */ /* 0x004fea0003900000 */
[----:B------:R-:W2:Y:S02]  /*f910*/  @!P3 SYNCS.PHASECHK.TRANS64 P3, [R2+URZ+0x32440], R3 ;  /* 0x032440030200b5a7 */ /* 0x000ea4000806007f */
[----:B--2---:R-:W-:Y:S05]  /*f920*/  @!P3 BRA `(.L_x_10709) ;  /* 0xfffffffc00f0b947 */ /* 0x004fea000383ffff */
[----:B------:R-:W-:Y:S05]  /*f930*/  BRA `(.L_x_10741) ;  /* 0xffffffec00cc7947 */ /* 0x000fea000383ffff */
.L_x_10711:
[----:B--2---:R2:W3:Y:S02]  /*f940*/  SYNCS.PHASECHK.TRANS64.TRYWAIT P3, [R2+URZ+0x32460], R3 ;  /* 0x03246003020075a7 */ /* 0x0044e4000806017f */
[----:B---3--:R-:W-:Y:S05]  /*f950*/  @!P3 NANOSLEEP.SYNCS 0x989680 ;  /* 0x009896800000b95d */ /* 0x008fea0003900000 */
[----:B------:R-:W3:Y:S02]  /*f960*/  @!P3 SYNCS.PHASECHK.TRANS64 P3, [R2+URZ+0x32460], R3 ;  /* 0x032460030200b5a7 */ /* 0x000ee4000806007f */
[----:B---3--:R-:W-:Y:S05]  /*f970*/  @!P3 BRA `(.L_x_10711) ;  /* 0xfffffffc00f0b947 */ /* 0x008fea000383ffff */
[----:B------:R-:W-:Y:S05]  /*f980*/  BRA `(.L_x_10742) ;  /* 0xfffffff0001c7947 */ /* 0x000fea000383ffff */
.L_x_10716:
[----:B------:R-:W-:Y:S01]  /*f990*/  BSSY B0, `(.L_x_10743) ;  /* 0x0000007000007945 */ /* 0x000fe20003800000 */
[----:B------:R-:W-:Y:S01]  /*f9a0*/  IMAD.MOV.U32 R12, RZ, RZ, RZ ;  /* 0x000000ffff0c7224 */ /* 0x000fe200078e00ff */
[----:B------:R-:W-:Y:S01]  /*f9b0*/  MOV R11, 0x1f ;  /* 0x0000001f000b7802 */ /* 0x000fe20000000f00 */
[----:B------:R-:W-:-:S07]  /*f9c0*/  IMAD.MOV.U32 R15, RZ, RZ, -0x1 ;  /* 0xffffffffff0f7424 */ /* 0x000fce00078e00ff */
[----:B-123--:R-:W-:Y:S05]  /*f9d0*/  WARPSYNC.COLLECTIVE R15, `(.L_x_10744) ;  /* 0x000000000f087348 */ /* 0x00efea0003c00000 */
[----:B------:R4:W1:Y:S02]  /*f9e0*/  SHFL.IDX P6, R14, R13, R12, R11 ;  /* 0x0000000c0d0e7389 */ /* 0x00086400000c000b */
[----:B-1234-:R-:W-:Y:S01]  /*f9f0*/  ENDCOLLECTIVE ;  /* 0x000000000000791b */ /* 0x01efe20003800000 */
.L_x_10744:
[----:B------:R-:W-:Y:S05]  /*fa00*/  BSYNC B0 ;  /* 0x0000000000007941 */ /* 0x000fea0003800000 */
.L_x_10743:
[----:B------:R-:W-:Y:S05]  /*fa10*/  BRA `(.L_x_10745) ;  /* 0xfffffff400107947 */ /* 0x000fea000383ffff */
.L_x_10718:
[----:B-1----:R1:W2:Y:S02]  /*fa20*/  SYNCS.PHASECHK.TRANS64.TRYWAIT P0, [R7+URZ+0x32420], R0 ;  /* 0x03242000070075a7 */ /* 0x0022a4000800017f */
[----:B--2---:R-:W-:Y:S05]  /*fa30*/  @!P0 NANOSLEEP.SYNCS 0x989680 ;  /* 0x009896800000895d */ /* 0x004fea0003900000 */
[----:B------:R-:W2:Y:S02]  /*fa40*/  @!P0 SYNCS.PHASECHK.TRANS64 P0, [R7+URZ+0x32420], R0 ;  /* 0x03242000070085a7 */ /* 0x000ea4000800007f */
[----:B--2---:R-:W-:Y:S05]  /*fa50*/  @!P0 BRA `(.L_x_10718) ;  /* 0xfffffffc00f08947 */ /* 0x004fea000383ffff */
[----:B------:R-:W-:Y:S05]  /*fa60*/  BRA `(.L_x_10746) ;  /* 0xfffffff400647947 */ /* 0x000fea000383ffff */
.L_x_10722:
[----:B-1----:R1:W2:Y:S02]  /*fa70*/  SYNCS.PHASECHK.TRANS64.TRYWAIT P0, [R5+URZ], R4 ;  /* 0x00000004050075a7 */ /* 0x0022a4000800017f */
[----:B--2---:R-:W-:Y:S05]  /*fa80*/  @!P0 NANOSLEEP.SYNCS 0x989680 ;  /* 0x009896800000895d */ /* 0x004fea0003900000 */
[----:B------:R-:W2:Y:S02]  /*fa90*/  @!P0 SYNCS.PHASECHK.TRANS64 P0, [R5+URZ], R4 ;  /* 0x00000004050085a7 */ /* 0x000ea4000800007f */
[----:B--2---:R-:W-:Y:S05]  /*faa0*/  @!P0 BRA `(.L_x_10722) ;  /* 0xfffffffc00f08947 */ /* 0x004fea000383ffff */
[----:B------:R-:W-:Y:S05]  /*fab0*/  BRA `(.L_x_10747) ;  /* 0xfffffff400b87947 */ /* 0x000fea000383ffff */
.L_x_10723:
[----:B--2---:R2:W1:Y:S02]  /*fac0*/  SYNCS.PHASECHK.TRANS64.TRYWAIT P0, [R3+URZ], R0 ;  /* 0x00000000030075a7 */ /* 0x004464000800017f */
[----:B-1----:R-:W-:Y:S05]  /*fad0*/  @!P0 NANOSLEEP.SYNCS 0x989680 ;  /* 0x009896800000895d */ /* 0x002fea0003900000 */
[----:B------:R-:W1:Y:S02]  /*fae0*/  @!P0 SYNCS.PHASECHK.TRANS64 P0, [R3+URZ], R0 ;  /* 0x00000000030085a7 */ /* 0x000e64000800007f */
[----:B-1----:R-:W-:Y:S05]  /*faf0*/  @!P0 BRA `(.L_x_10723) ;  /* 0xfffffffc00f08947 */ /* 0x002fea000383ffff */
[----:B------:R-:W-:Y:S05]  /*fb00*/  BRA `(.L_x_10748) ;  /* 0xfffffff400ac7947 */ /* 0x000fea000383ffff */
.L_x_10725:
[----:B-1----:R1:W2:Y:S02]  /*fb10*/  SYNCS.PHASECHK.TRANS64.TRYWAIT P0, [R5+URZ], R4 ;  /* 0x00000004050075a7 */ /* 0x0022a4000800017f */
[----:B--2---:R-:W-:Y:S05]  /*fb20*/  @!P0 NANOSLEEP.SYNCS 0x989680 ;  /* 0x009896800000895d */ /* 0x004fea0003900000 */
[----:B------:R-:W2:Y:S02]  /*fb30*/  @!P0 SYNCS.PHASECHK.TRANS64 P0, [R5+URZ], R4 ;  /* 0x00000004050085a7 */ /* 0x000ea4000800007f */
[----:B--2---:R-:W-:Y:S05]  /*fb40*/  @!P0 BRA `(.L_x_10725) ;  /* 0xfffffffc00f08947 */ /* 0x004fea000383ffff */
[----:B------:R-:W-:Y:S05]  /*fb50*/  BRA `(.L_x_10749) ;  /* 0xfffffff400b07947 */ /* 0x000fea000383ffff */
.L_x_10750:
        /* <DEDUP_REMOVED lines=10> */
.L_x_11975:


//--------------------- .text._ZN7cutlass13device_kernelIN5flash11enable_sm90INS1_16FlashAttnFwdSm90INS1_25CollectiveMainloopFwdSm90ILi2EN4cute5tupleIJNS5_1CILi1EEES8_S8_EEENS6_IJNS7_ILi128EEENS7_ILi96EEENS7_ILi64EEEEEELi256ENS_6half_tEfNS_4arch4Sm90ELb1ELb0ELb1ELb1ELb0ELb0ELb0ELb1ELb0ELb0ELb0ELb0EEENS1_21CollectiveEpilogueFwdINS6_IJSA_NS7_ILi256EEESB_EEES9_SE_SG_Li256ELb1ELb0ELb0ELb0EEENS1_36VarlenDynamicPersistentTileSchedulerILi128ELi96ELi256ELi32ELb0ELb0ELb1ELb1ELb1ELb1EEEEEEEEEvNT_6ParamsE --------------------------
	.section	.text._ZN7cutlass13device_kernelIN5flash11enable_sm90INS1_16FlashAttnFwdSm90INS1_25CollectiveMainloopFwdSm90ILi2EN4cute5tupleIJNS5_1CILi1EEES8_S8_EEENS6_IJNS7_ILi128EEENS7_ILi96EEENS7_ILi64EEEEEELi256ENS_6half_tEfNS_4arch4Sm90ELb1ELb0ELb1ELb1ELb0ELb0ELb0ELb1ELb0ELb0ELb0ELb0EEENS1_21CollectiveEpilogueFwdINS6_IJSA_NS7_ILi256EEESB_EEES9_SE_SG_Li256ELb1ELb0ELb0ELb0EEENS1_36VarlenDynamicPersistentTileSchedulerILi128ELi96ELi256ELi32ELb0ELb0ELb1ELb1ELb1ELb1EEEEEEEEEvNT_6ParamsE,"ax",@progbits
	.align	128
.text._ZN7cutlass13device_kernelIN5flash11enable_sm90INS1_16FlashAttnFwdSm90INS1_25CollectiveMainloopFwdSm90ILi2EN4cute5tupleIJNS5_1CILi1EEES8_S8_EEENS6_IJNS7_ILi128EEENS7_ILi96EEENS7_ILi64EEEEEELi256ENS_6half_tEfNS_4arch4Sm90ELb1ELb0ELb1ELb1ELb0ELb0ELb0ELb1ELb0ELb0ELb0ELb0EEENS1_21CollectiveEpilogueFwdINS6_IJSA_NS7_ILi256EEESB_EEES9_SE_SG_Li256ELb1ELb0ELb0ELb0EEENS1_36VarlenDynamicPersistentTileSchedulerILi128ELi96ELi256ELi32ELb0ELb0ELb1ELb1ELb1ELb1EEEEEEEEEvNT_6ParamsE:
        .type           _ZN7cutlass13device_kernelIN5flash11enable_sm90INS1_16FlashAttnFwdSm90INS1_25CollectiveMainloopFwdSm90ILi2EN4cute5tupleIJNS5_1CILi1EEES8_S8_EEENS6_IJNS7_ILi128EEENS7_ILi96EEENS7_ILi64EEEEEELi256ENS_6half_tEfNS_4arch4Sm90ELb1ELb0ELb1ELb1ELb0ELb0ELb0ELb1ELb0ELb0ELb0ELb0EEENS1_21CollectiveEpilogueFwdINS6_IJSA_NS7_ILi256EEESB_EEES9_SE_SG_Li256ELb1ELb0ELb0ELb0EEENS1_36VarlenDynamicPersistentTileSchedulerILi128ELi96ELi256ELi32ELb0ELb0ELb1ELb1ELb1ELb1EEEEEEEEEvNT_6ParamsE,@function
        .size           _ZN7cutlass13device_kernelIN5flash11enable_sm90INS1_16FlashAttnFwdSm90INS1_25CollectiveMainloopFwdSm90ILi2EN4cute5tupleIJNS5_1CILi1EEES8_S8_EEENS6_IJNS7_ILi128EEENS7_ILi96EEENS7_ILi64EEEEEELi256ENS_6half_tEfNS_4arch4Sm90ELb1ELb0ELb1ELb1ELb0ELb0ELb0ELb1ELb0ELb0ELb0ELb0EEENS1_21CollectiveEpilogueFwdINS6_IJSA_NS7_ILi256EEESB_EEES9_SE_SG_Li256ELb1ELb0ELb0ELb0EEENS1_36VarlenDynamicPersistentTileSchedulerILi128ELi96ELi256ELi32ELb0ELb0ELb1ELb1ELb1ELb1EEEEEEEEEvNT_6ParamsE,(.L_x_11976 - _ZN7cutlass13device_kernelIN5flash11enable_sm90INS1_16FlashAttnFwdSm90INS1_25CollectiveMainloopFwdSm90ILi2EN4cute5tupleIJNS5_1CILi1EEES8_S8_EEENS6_IJNS7_ILi128EEENS7_ILi96EEENS7_ILi64EEEEEELi256ENS_6half_tEfNS_4arch4Sm90ELb1ELb0ELb1ELb1ELb0ELb0ELb0ELb1ELb0ELb0ELb0ELb0EEENS1_21CollectiveEpilogueFwdINS6_IJSA_NS7_ILi256EEESB_EEES9_SE_SG_Li256ELb1ELb0ELb0ELb0EEENS1_36VarlenDynamicPersistentTileSchedulerILi128ELi96ELi256ELi32ELb0ELb0ELb1ELb1ELb1ELb1EEEEEEEEEvNT_6ParamsE)
        .other          _ZN7cutlass13device_kernelIN5flash11enable_sm90INS1_16FlashAttnFwdSm90INS1_25CollectiveMainloopFwdSm90ILi2EN4cute5tupleIJNS5_1CILi1EEES8_S8_EEENS6_IJNS7_ILi128EEENS7_ILi96EEENS7_ILi64EEEEEELi256ENS_6half_tEfNS_4arch4Sm90ELb1ELb0ELb1ELb1ELb0ELb0ELb0ELb1ELb0ELb0ELb0ELb0EEENS1_21CollectiveEpilogueFwdINS6_IJSA_NS7_ILi256EEESB_EEES9_SE_SG_Li256ELb1ELb0ELb0ELb0EEENS1_36VarlenDynamicPersistentTileSchedulerILi128ELi96ELi256ELi32ELb0ELb0ELb1ELb1ELb1ELb1EEEEEEEEEvNT_6ParamsE,@"STO_CUDA_ENTRY STV_DEFAULT"
_ZN7cutlass13device_kernelIN5flash11enable_sm90INS1_16FlashAttnFwdSm90INS1_25CollectiveMainloopFwdSm90ILi2EN4cute5tupleIJNS5_1CILi1EEES8_S8_EEENS6_IJNS7_ILi128EEENS7_ILi96EEENS7_ILi64EEEEEELi256ENS_6half_tEfNS_4arch4Sm90ELb1ELb0ELb1ELb1ELb0ELb0ELb0ELb1ELb0ELb0ELb0ELb0EEENS1_21CollectiveEpilogueFwdINS6_IJSA_NS7_ILi256EEESB_EEES9_SE_SG_Li256ELb1ELb0ELb0ELb0EEENS1_36VarlenDynamicPersistentTileSchedulerILi128ELi96ELi256ELi32ELb0ELb0ELb1ELb1ELb1ELb1EEEEEEEEEvNT_6ParamsE:
        /* <DEDUP_REMOVED lines=21> */
.L_x_10752:
[----:B------:R-:W-:Y:S05]  /*0150*/  BSYNC B0 ;  /* 0x0000000000007941 */ /* 0x000fea0003800000 */
.L_x_10751:
        /* <DEDUP_REMOVED lines=41> */
.L_x_10753:
        /* <DEDUP_REMOVED lines=22> */
.L_x_10754:
        /* <DEDUP_REMOVED lines=18> */
.L_x_10755:
        /* <DEDUP_REMOVED lines=22> */
.L_x_10756:
        /* <DEDUP_REMOVED lines=22> */
.L_x_10757:
[----:B------:R-:W-:Y:S01]  /*0930*/  PLOP3.LUT P0, PT, PT, PT, UP0, 0x80, 0x0 ;  /* 0x000000000000781c */ /* 0x000fe20003f0f008 */
[----:B------:R-:W-:Y:S01]  /*0940*/  UMOV UR36, 0x1 ;  /* 0x0000000100247882 */ /* 0x000fe20000000000 */
[----:B------:R-:W-:Y:S01]  /*0950*/  NOP ;  /* 0x0000000000007918 */ /* 0x000fe20000000000 */
[----:B------:R-:W-:Y:S01]  /*0960*/  USEL UR36, UR36, 0x2, !UP0 ;  /* 0x0000000224247887 */ /* 0x000fe2000c000000 */
[----:B------:R-:W-:Y:S01]  /*0970*/  ULDC.64 UR38, c[0x0][0x208] ;  /* 0x0000820000267ab9 */ /* 0x000fe20000000a00 */
[----:B012-4-:R-:W-:Y:S08]  /*0980*/  BAR.SYNC.DEFER_BLOCKING 0x0 ;  /* 0x0000000000007b1d */ /* 0x017ff00000010000 */
[----:B------:R-:W-:Y:S05]  /*0990*/  @!P0 BRA `(.L_x_10758) ;  /* 0x000000b400648947 */ /* 0x000fea0003800000 */
.L_x_10759:
        /* <DEDUP_REMOVED lines=42> */
[----:B------:R-:W-:Y:S02]  /*0c40*/  LOP3.LUT R18, R6, 0x7ffffffc, RZ, 0xc0, !PT ;  /* 0x7ffffffc06127812 */ /* 0x000fe400078ec0ff */
[----:B------:R-:W-:Y:S02]  /*0c50*/  LOP3.LUT R8, R0, 0xfffffff8, RZ, 0xc0, !PT ;  /* 0xfffffff800087812 */ /* 0x000fe400078ec0ff */
[-C--:B------:R-:W-:Y:S01]  /*0c60*/  LEA.HI R0, R3, R202.reuse, RZ, 0x4 ;  /* 0x000000ca03007211 */ /* 0x080fe200078f20ff */
[----:B------:R-:W-:Y:S01]  /*0c70*/  IMAD.IADD R18, R23, 0x1, -R18 ;  /* 0x0000000117127824 */ /* 0x000fe200078e0a12 */
[----:B------:R-:W-:Y:S01]  /*0c80*/  LEA.HI R3, R3, R202, RZ, 0x3 ;  /* 0x000000ca03037211 */ /* 0x000fe200078f18ff */
[----:B------:R-:W-:Y:S01]  /*0c90*/  IMAD.IADD R11, R7, 0x1, -R8 ;  /* 0x00000001070b7824 */ /* 0x000fe200078e0a08 */
[----:B------:R-:W-:-:S02]  /*0ca0*/  SHF.R.S32.HI R9, RZ, 0x4, R0 ;  /* 0x00000004ff097819 */ /* 0x000fc40000011400 */
[----:B------:R-:W-:Y:S01]  /*0cb0*/  LOP3.LUT R7, R0, 0x3fffff0, RZ, 0xc0, !PT ;  /* 0x03fffff000077812 */ /* 0x000fe200078ec0ff */
[----:B------:R-:W-:Y:S01]  /*0cc0*/  IMAD R4, R4, 0x10, R11 ;  /* 0x0000001004047824 */ /* 0x000fe200078e020b */
[----:B------:R-:W-:Y:S02]  /*0cd0*/  LEA.HI R0, R0, R9, RZ, 0x1 ;  /* 0x0000000900007211 */ /* 0x000fe400078f08ff */
[----:B------:R-:W-:Y:S01]  /*0ce0*/  LOP3.LUT R5, R3, 0x1ffffff8, RZ, 0xc0, !PT ;  /* 0x1ffffff803057812 */ /* 0x000fe200078ec0ff */
[----:B------:R-:W-:Y:S01]  /*0cf0*/  IMAD.IADD R7, R202, 0x1, -R7 ;  /* 0x00000001ca077824 */ /* 0x000fe200078e0a07 */
[----:B------:R-:W-:Y:S01]  /*0d00*/  LOP3.LUT R0, R0, 0x1ffffffe, RZ, 0xc0, !PT ;  /* 0x1ffffffe00007812 */ /* 0x000fe200078ec0ff */
[----:B------:R-:W-:Y:S01]  /*0d10*/  IMAD R19, R19, 0x40, R4 ;  /* 0x0000004013137824 */ /* 0x000fe200078e0204 */
[----:B------:R-:W-:Y:S02]  /*0d20*/  SHF.R.S32.HI R16, RZ, 0x3, R3 ;  /* 0x00000003ff107819 */ /* 0x000fe40000011403 */
[----:B------:R-:W-:Y:S01]  /*0d30*/  LEA R7, R7, R2, 0x6 ;  /* 0x0000000207077211 */ /* 0x000fe200078e30ff */
[----:B------:R-:W-:-:S02]  /*0d40*/  IMAD.IADD R2, R202, 0x1, -R5 ;  /* 0x00000001ca027824 */ /* 0x000fc400078e0a05 */
[----:B------:R-:W-:-:S03]  /*0d50*/  IMAD.IADD R0, R9, 0x1, -R0 ;  /* 0x0000000109007824 */ /* 0x000fc600078e0a00 */
[----:B------:R-:W-:Y:S01]  /*0d60*/  SHF.L.U32 R2, R2, 0x3, RZ ;  /* 0x0000000302027819 */ /* 0x000fe200000006ff */
[----:B------:R-:W-:-:S07]  /*0d70*/  IMAD R201, R0, 0x8, R7 ;  /* 0x0000000800c97824 */ /* 0x000fce00078e0207 */
.L_x_10813:
[----:B0--3-5:R-:W0:Y:S01]  /*0d80*/  LDC.64 R4, c[0x0][0xc60] ;  /* 0x00031800ff047b82 */ /* 0x029e220000000a00 */
        /* <DEDUP_REMOVED lines=18> */
[----:B------:R-:W-:Y:S01]  /*0eb0*/  IMAD.U32 R5, RZ, RZ, UR7 ;  /* 0x00000007ff057e24 */ /* 0x000fe2000f8e00ff */
[----:B------:R-:W-:Y:S01]  /*0ec0*/  ULDC.64 UR6, c[0x0][0x3f8] ;  /* 0x0000fe0000067ab9 */ /* 0x000fe20000000a00 */
[----:B------:R-:W-:-:S03]  /*0ed0*/  IMAD.U32 R6, RZ, RZ, UR8 ;  /* 0x00000008ff067e24 */ /* 0x000fc6000f8e00ff */
[----:B------:R-:W-:Y:S01]  /*0ee0*/  IMAD.U32 R7, RZ, RZ, UR9 ;  /* 0x00000009ff077e24 */ /* 0x000fe2000f8e00ff */
        /* <DEDUP_REMOVED lines=29> */
.L_x_10760:
        /* <DEDUP_REMOVED lines=9> */
.L_x_10761:
        /* <DEDUP_REMOVED lines=13> */
.L_x_10762:
[----:B------:R-:W-:Y:S01]  /*1220*/  UIADD3 UR41, -UR41, UR6, URZ ;  /* 0x0000000629297290 */ /* 0x000fe2000fffe13f */
[----:B------:R-:W-:Y:S01]  /*1230*/  PLOP3.LUT P0, PT, PT, PT, PT, 0x80, 0x0 ;  /* 0x000000000000781c */ /* 0x000fe20003f0f070 */
[----:B------:R-:W-:Y:S01]  /*1240*/  ULEA UR5, UR49, 0xdf, 0x7 ;  /* 0x000000df31057891 */ /* 0x000fe2000f8e383f */
[----:B------:R-:W-:Y:S01]  /*1250*/  CS2R R40, SRZ ;  /* 0x0000000000287805 */ /* 0x000fe2000001ff00 */
[----:B------:R-:W-:Y:S01]  /*1260*/  UIADD3 UR4, UR41, 0x5f, URZ ;  /* 0x0000005f29047890 */ /* 0x000fe2000fffe03f */
[----:B------:R-:W-:Y:S01]  /*1270*/  CS2R R20, SRZ ;  /* 0x0000000000147805 */ /* 0x000fe2000001ff00 */
[----:B------:R-:W-:Y:S01]  /*1280*/  UIADD3 UR6, UR41, UR5, -UR44 ;  /* 0x0000000529067290 */ /* 0x000fe2000fffe82c */
        /* <DEDUP_REMOVED lines=27> */
[----:B------:R-:W-:-:S02]  /*1440*/  CS2R R114, SRZ ;  /* 0x0000000000727805 */ /* 0x000fc4000001ff00 */
[----:B------:R-:W-:Y:S02]  /*1450*/  CS2R R112, SRZ ;  /* 0x0000000000707805 */ /* 0x000fe4000001ff00 */
[----:B------:R-:W-:Y:S02]  /*1460*/  PLOP3.LUT P1, PT, PT, PT, UP0, 0x80, 0x0 ;  /* 0x000000000000781c */ /* 0x000fe40003f2f008 */
        /* <DEDUP_REMOVED lines=78> */
.L_x_10764:
[----:B------:R-:W0:Y:S01]  /*1950*/  S2R R0, SR_CgaCtaId ;  /* 0x0000000000007919 */ /* 0x000e220000008800 */
[----:B------:R-:W-:Y:S01]  /*1960*/  ULEA.HI UR4, UR47, UR47, URZ, 0x1 ;  /* 0x0000002f2f047291 */ /* 0x000fe2000f8f083f */
[----:B------:R-:W-:Y:S02]  /*1970*/  MOV R7, 0x400 ;  /* 0x0000040000077802 */ /* 0x000fe40000000f00 */
[----:B------:R-:W-:Y:S01]  /*1980*/  IADD3 R8, R22, 0x8, RZ ;  /* 0x0000000816087810 */ /* 0x000fe20007ffe0ff */
[----:B------:R-:W-:-:S04]  /*1990*/  ULOP3.LUT UR4, UR4, 0xfffffffe, URZ, 0xc0, !UPT ;  /* 0xfffffffe04047892 */ /* 0x000fc8000f8ec03f */
[----:B------:R-:W-:-:S06]  /*19a0*/  UIADD3 UR4, UR47, -UR4, URZ ;  /* 0x800000042f047290 */ /* 0x000fcc000fffe03f */
[----:B------:R-:W-:Y:S01]  /*19b0*/  IMAD.U32 R3, RZ, RZ, UR4 ;  /* 0x00000004ff037e24 */ /* 0x000fe2000f8e00ff */
[----:B0-----:R-:W-:-:S04]  /*19c0*/  LEA R7, R0, R7, 0x18 ;  /* 0x0000000700077211 */ /* 0x001fc800078ec0ff */
[----:B------:R-:W-:-:S04]  /*19d0*/  SHF.L.U32 R0, R3, 0x1f, RZ ;  /* 0x0000001f03007819 */ /* 0x000fc800000006ff */
[----:B------:R-:W0:Y:S02]  /*19e0*/  SYNCS.PHASECHK.TRANS64.TRYWAIT P0, [R7+URZ+0x22800], R0 ;  /* 0x02280000070075a7 */ /* 0x000e24000800017f */
[----:B0-----:R-:W-:Y:S05]  /*19f0*/  @!P0 BRA `(.L_x_10765) ;  /* 0x000000f000408947 */ /* 0x001fea0003800000 */
.L_x_10899:
[----:B0-----:R-:W-:Y:S01]  /*1a00*/  IMAD.U32 R0, RZ, RZ, UR48 ;  /* 0x00000030ff007e24 */ /* 0x001fe2000f8e00ff */
[----:B------:R-:W-:Y:S05]  /*1a10*/  WARPSYNC.ALL ;  /* 0x0000000000007948 */ /* 0x000fea0003800000 */
[----:B------:R0:W-:Y:S01]  /*1a20*/  BAR.SYNC.DEFER_BLOCKING R8, 0x100 ;  /* 0x000400080000751d */ /* 0x0001e20000010000 */
[----:B------:R-:W-:-:S13]  /*1a30*/  ISETP.NE.AND P0, PT, R0, 0x3, PT ;  /* 0x000000030000780c */ /* 0x000fda0003f05270 */
[----:B0-----:R-:W-:Y:S05]  /*1a40*/  @!P0 BRA `(.L_x_10766) ;  /* 0x0000000000048947 */ /* 0x001fea0003800000 */
[----:B------:R-:W-:Y:S01]  /*1a50*/  BPT.TRAP 0x1 ;  /* 0x000000040000795c */ /* 0x000fe20000300000 */
.L_x_10766:
[----:B------:R-:W-:Y:S02]  /*1a60*/  IMAD.U32 R11, RZ, RZ, UR40 ;  /* 0x00000028ff0b7e24 */ /* 0x000fe4000f8e00ff */
[----:B------:R-:W-:-:S03]  /*1a70*/  IMAD.U32 R6, RZ, RZ, UR37 ;  /* 0x00000025ff067e24 */ /* 0x000fc6000f8e00ff */
[----:B------:R-:W-:Y:S01]  /*1a80*/  SHF.L.U32 R11, R11, 0x1f, RZ ;  /* 0x0000001f0b0b7819 */ /* 0x000fe200000006ff */
[----:B------:R-:W-:-:S04]  /*1a90*/  IMAD R6, R6, 0x8, R7 ;  /* 0x0000000806067824 */ /* 0x000fc800078e0207 */
[----:B------:R0:W1:Y:S01]  /*1aa0*/  SYNCS.PHASECHK.TRANS64.TRYWAIT P1, [R6+URZ+0x22830], R11 ;  /* 0x0228300b060075a7 */ /* 0x000062000802017f */
[----:B------:R-:W-:Y:S05]  /*1ab0*/  @!P0 BRA `(.L_x_10767) ;  /* 0x0000000000048947 */ /* 0x000fea0003800000 */
[----:B------:R-:W-:Y:S01]  /*1ac0*/  BPT.TRAP 0x1 ;  /* 0x000000040000795c */ /* 0x000fe20000300000 */
.L_x_10767:
[----:B-1----:R-:W-:Y:S05]  /*1ad0*/  @P1 BRA `(.L_x_10768) ;  /* 0x0000000000081947 */ /* 0x002fea0003800000 */
[----:B------:R-:W1:Y:S02]  /*1ae0*/  SYNCS.PHASECHK.TRANS64.TRYWAIT P1, [R6+URZ+0x22830], R11 ;  /* 0x0228300b060075a7 */ /* 0x000e64000802017f */
[----:B-1----:R-:W-:Y:S05]  /*1af0*/  @!P1 BRA `(.L_x_10769) ;  /* 0x000000f000149947 */ /* 0x002fea0003800000 */
.L_x_10768:
[----:B------:R-:W-:Y:S01]  /*1b00*/  R2UR UR4, R7 ;  /* 0x00000000070472ca */ /* 0x000fe200000e0000 */
[----:B------:R-:W-:Y:S01]  /*1b10*/  ULOP3.LUT UR16, UR51, 0x10000, URZ, 0xfc, !UPT ;  /* 0x0001000033107892 */ /* 0x000fe2000f8efc3f */
[----:B------:R-:W-:Y:S01]  /*1b20*/  WARPGROUP.ARRIVE ;  /* 0x00000000000079c5 */ /* 0x000fe20000000000 */
[----:B------:R-:W-:Y:S01]  /*1b30*/  UMOV UR17, 0x40000040 ;  /* 0x4000004000117882 */ /* 0x000fe20000000000 */
[----:B------:R-:W-:Y:S01]  /*1b40*/  UMOV UR19, 0x40000040 ;  /* 0x4000004000137882 */ /* 0x000fe20000000000 */
[----:B------:R-:W-:Y:S01]  /*1b50*/  UMOV UR5, 0x40000040 ;  /* 0x4000004000057882 */ /* 0x000fe20000000000 */
[----:B------:R-:W-:Y:S01]  /*1b60*/  UMOV UR7, 0x40000040 ;  /* 0x4000004000077882 */ /* 0x000fe20000000000 */
[----:B------:R-:W-:Y:S01]  /*1b70*/  UIADD3 UR8, UR16, 0x4, URZ ;  /* 0x0000000410087890 */ /* 0x000fe2000fffe03f */
[----:B------:R-:W-:Y:S01]  /*1b80*/  IMAD.U32 R4, RZ, RZ, UR49 ;  /* 0x00000031ff047e24 */ /* 0x000fe2000f8e00ff */
[----:B------:R-:W-:Y:S01]  /*1b90*/  UMOV UR9, 0x40000040 ;  /* 0x4000004000097882 */ /* 0x000fe20000000000 */
[----:B------:R-:W-:Y:S01]  /*1ba0*/  UMOV UR11, 0x40000040 ;  /* 0x40000040000b7882 */ /* 0x000fe20000000000 */
[----:B------:R-:W-:Y:S01]  /*1bb0*/  UIADD3 UR12, UR16, 0x6, URZ ;  /* 0x00000006100c7890 */ /* 0x000fe2000fffe03f */
[----:B------:R-:W-:Y:S01]  /*1bc0*/  IMAD R4, R4, 0x80, R19 ;  /* 0x0000008004047824 */ /* 0x000fe200078e0213 */
[----:B------:R-:W-:Y:S01]  /*1bd0*/  UIADD3 UR4, UR4, 0x1c400, URZ ;  /* 0x0001c40004047890 */ /* 0x000fe2000fffe03f */
[----:B------:R-:W2:Y:S01]  /*1be0*/  S2R R12, SR_TID.X ;  /* 0x00000000000c7919 */ /* 0x000ea20000002100 */
[----:B------:R-:W-:Y:S01]  /*1bf0*/  UMOV UR13, 0x40000040 ;  /* 0x40000040000d7882 */ /* 0x000fe20000000000 */
[----:B------:R-:W-:Y:S01]  /*1c00*/  UMOV UR15, 0x40000040 ;  /* 0x40000040000f7882 */ /* 0x000fe20000000000 */
[----:B------:R-:W-:-:S04]  /*1c10*/  USHF.R.U32.HI UR4, URZ, 0x4, UR4 ;  /* 0x000000043f047899 */ /* 0x000fc80008011604 */
[----:B------:R-:W-:-:S04]  /*1c20*/  ULOP3.LUT UR4, UR4, 0x3fff, URZ, 0xc0, !UPT ;  /* 0x00003fff04047892 */ /* 0x000fc8000f8ec03f */
[----:B------:R-:W-:Y:S02]  /*1c30*/  ULOP3.LUT UR20, UR4, 0x10000, URZ, 0xfc, !UPT ;  /* 0x0001000004147892 */ /* 0x000fe4000f8efc3f */
[----:B------:R-:W-:Y:S02]  /*1c40*/  UIADD3 UR4, UR16, 0x2, URZ ;  /* 0x0000000210047890 */ /* 0x000fe4000fffe03f */
[----:B------:R-:W-:-:S04]  /*1c50*/  UIMAD UR18, UR37, 0x300, UR20 ;  /* 0x00000300251278a4 */ /* 0x000fc8000f8e0214 */
[----:B------:R-:W-:Y:S02]  /*1c60*/  UIADD3 UR6, UR18, 0x2, URZ ;  /* 0x0000000212067890 */ /* 0x000fe4000fffe03f */
[----:B------:R-:W-:Y:S02]  /*1c70*/  UIADD3 UR10, UR18, 0x4, URZ ;  /* 0x00000004120a7890 */ /* 0x000fe4000fffe03f */
[----:B------:R-:W-:Y:S02]  /*1c80*/  UIADD3 UR14, UR18, 0x6, URZ ;  /* 0x00000006120e7890 */ /* 0x000fe4000fffe03f */
[----:B------:R-:W-:Y:S03]  /*1c90*/  HGMMA.64x96x16.F32 R24, gdesc[UR16], RZ, !UPT, gsb0 ;  /* 0x01600000101879f0 */ /* 0x000fe6000c0008ff */
[----:B------:R-:W-:Y:S02]  /*1ca0*/  WARPGROUP.DEPBAR.LE gsb0, 0x0 ;  /* 0x00008000000079c5 */ /* 0x000fe40000010000 */
[----:B------:R-:W-:-:S06]  /*1cb0*/  WARPGROUP.ARRIVE ;  /* 0x00000000000079c5 */ /* 0x000fcc0000000000 */
[----:B------:R-:W-:Y:S01]  /*1cc0*/  HGMMA.64x96x16.F32 R24, gdesc[UR4], R24, gsb0 ;  /* 0x01600000041879f0 */ /* 0x000fe20008000818 */
[----:B------:R-:W-:-:S04]  /*1cd0*/  UIMAD UR6, UR50, -0x60, UR41 ;  /* 0xffffffa0320678a4 */ /* 0x000fc8000f8e0229 */
[----:B------:R-:W-:Y:S02]  /*1ce0*/  UIADD3 UR7, -UR44, 0x61, UR6 ;  /* 0x000000612c077890 */ /* 0x000fe4000fffe106 */
[----:B------:R-:W-:-:S04]  /*1cf0*/  UIADD3 UR6, UR6, 0x60, URZ ;  /* 0x0000006006067890 */ /* 0x000fc8000fffe03f */
[----:B------:R-:W-:Y:S02]  /*1d00*/  IMAD.U32 R3, RZ, RZ, UR7 ;  /* 0x00000007ff037e24 */ /* 0x000fe4000f8e00ff */
[----:B------:R-:W-:Y:S02]  /*1d10*/  MOV R5, UR6 ;  /* 0x0000000600057c02 */ /* 0x000fe40008000f00 */
[----:B------:R-:W-:-:S03]  /*1d20*/  IMAD R3, R18, -0x2, R3 ;  /* 0xfffffffe12037824 */ /* 0x000fc600078e0203 */
[----:B------:R-:W-:Y:S02]  /*1d30*/  IMAD R0, R18, -0x2, R5 ;  /* 0xfffffffe12007824 */ /* 0x000fe400078e0205 */
        /* <DEDUP_REMOVED lines=95> */
[----:B----4-:R-:W-:-:S02]  /*2330*/  FSEL R39, R39, -INF , P1 ;  /* 0xff80000027277808 */ /* 0x010fc40000800000 */
[----:B------:R-:W-:Y:S02]  /*2340*/  ISETP.GT.AND P1, PT, R5, 0x21, PT ;  /* 0x000000210500780c */ /* 0x000fe40003f24270 */
[----:B------:R-:W-:-:S03]  /*2350*/  FMNMX.FTZ R9, R39, R10, !PT ;  /* 0x0000000a27097209 */ /* 0x000fc60007810000 */
[----:B------:R-:W4:Y:S01]  /*2360*/  MUFU.TANH R46, R46 ;  /* 0x0000002e002e7308 */ /* 0x000f220000002400 */
[----:B-----5:R-:W-:Y:S02]  /*2370*/  FSEL R42, R42, -INF , P2 ;  /* 0xff8000002a2a7808 */ /* 0x020fe40001000000 */
[----:B------:R-:W-:Y:S02]  /*2380*/  ISETP.GT.AND P2, PT, R5, 0x28, PT ;  /* 0x000000280500780c */ /* 0x000fe40003f44270 */
[----:B------:R-:W-:-:S03]  /*2390*/  FMNMX.FTZ R10, R42, R9, !PT ;  /* 0x000000092a0a7209 */ /* 0x000fc60007810000 */
[----:B------:R-:W5:Y:S01]  /*23a0*/  MUFU.TANH R47, R47 ;  /* 0x0000002f002f7308 */ /* 0x000f620000002400 */
        /* <DEDUP_REMOVED lines=60> */
[----:B---3--:R-:W-:Y:S01]  /*2770*/  FSEL R24, R24, -INF , P2 ;  /* 0xff80000018187808 */ /* 0x008fe20001000000 */
[----:B------:R-:W3:Y:S06]  /*2780*/  SHFL.BFLY PT, R5, R10, 0x2, 0x1f ;  /* 0x0c401f000a057f89 */ /* 0x000eec00000e0000 */
[----:B------:R-:W0:Y:S01]  /*2790*/  MUFU.TANH R29, R29 ;  /* 0x0000001d001d7308 */ /* 0x000e220000002400 */
[----:B----4-:R-:W-:-:S04]  /*27a0*/  FSEL R25, R25, -INF , P3 ;  /* 0xff80000019197808 */ /* 0x010fc80001800000 */
[----:B------:R-:W-:-:S03]  /*27b0*/  FMNMX.FTZ R3, R24, R25, !PT ;  /* 0x0000001918037209 */ /* 0x000fc60007810000 */
[----:B------:R-:W4:Y:S01]  /*27c0*/  MUFU.TANH R32, R32 ;  /* 0x0000002000207308 */ /* 0x000f220000002400 */
[----:B-----5:R-:W-:-:S07]  /*27d0*/  FSEL R28, R28, -INF , P4 ;  /* 0xff8000001c1c7808 */ /* 0x020fce0002000000 */
[----:B------:R-:W-:Y:S01]  /*27e0*/  MUFU.TANH R33, R33 ;  /* 0x0000002100217308 */ /* 0x000fe20000002400 */
[----:B0-----:R-:W-:Y:S02]  /*27f0*/  FSEL R29, R29, -INF , P5 ;  /* 0xff8000001d1d7808 */ /* 0x001fe40002800000 */
[----:B---3--:R-:W-:-:S05]  /*2800*/  FMNMX.FTZ R5, R10, R5, !PT ;  /* 0x000000050a057209 */ /* 0x008fca0007810000 */
[----:B------:R-:W0:Y:S01]  /*2810*/  SHFL.BFLY PT, R10, R5, 0x1, 0x1f ;  /* 0x0c201f00050a7f89 */ /* 0x000e2200000e0000 */
[----:B------:R-:W3:Y:S01]  /*2820*/  MUFU.TANH R36, R36 ;  /* 0x0000002400247308 */ /* 0x000ee20000002400 */
[----:B----4-:R-:W-:Y:S02]  /*2830*/  FSEL R32, R32, -INF , P1 ;  /* 0xff80000020207808 */ /* 0x010fe40000800000 */
[----:B------:R-:W-:-:S05]  /*2840*/  ISETP.GT.AND P1, PT, R0, 0x18, PT ;  /* 0x000000180000780c */ /* 0x000fca0003f24270 */
[----:B------:R-:W4:Y:S08]  /*2850*/  MUFU.TANH R37, R37 ;  /* 0x0000002500257308 */ /* 0x000f300000002400 */
[----:B------:R-:W5:Y:S01]  /*2860*/  MUFU.TANH R40, R40 ;  /* 0x0000002800287308 */ /* 0x000f620000002400 */
[----:B---3--:R-:W-:Y:S02]  /*2870*/  FSEL R36, R36, -INF , P1 ;  /* 0xff80000024247808 */ /* 0x008fe40000800000 */
[----:B------:R-:W-:-:S02]  /*2880*/  ISETP.GT.AND P1, PT, R0, 0x20, PT ;  /* 0x000000200000780c */ /* 0x000fc40003f24270 */
[----:B0-----:R-:W-:-:S03]  /*2890*/  FMNMX.FTZ R5, R5, R10, !PT ;  /* 0x0000000a05057209 */ /* 0x001fc60007810000 */
[----:B------:R-:W0:Y:S01]  /*28a0*/  MUFU.TANH R41, R41 ;  /* 0x0000002900297308 */ /* 0x000e220000002400 */
[C---:B------:R-:W-:Y:S01]  /*28b0*/  FSETP.NEU.FTZ.AND P2, PT, R5.reuse, -INF , PT ;  /* 0xff8000000500780b */ /* 0x040fe20003f5d000 */
[----:B------:R-:W-:-:S06]  /*28c0*/  FMUL.FTZ R4, R5, UR10 ;  /* 0x0000000a05047c20 */ /* 0x000fcc0008410000 */
[----:B------:R-:W3:Y:S01]  /*28d0*/  MUFU.TANH R44, R44 ;  /* 0x0000002c002c7308 */ /* 0x000ee20000002400 */
[----:B------:R-:W-:Y:S02]  /*28e0*/  FSEL R9, R4, RZ, P2 ;  /* 0x000000ff04097208 */ /* 0x000fe40001000000 */
[----:B------:R-:W-:Y:S02]  /*28f0*/  FMNMX.FTZ R4, R28, R3, !PT ;  /* 0x000000031c047209 */ /* 0x000fe40007810000 */
[----:B------:R-:W-:Y:S01]  /*2900*/  ISETP.GT.AND P2, PT, R0, 0x11, PT ;  /* 0x000000110000780c */ /* 0x000fe20003f44270 */
[--C-:B------:R-:W-:Y:S01]  /*2910*/  FFMA.FTZ R26, R26, UR10, -R9.reuse ;  /* 0x0000000a1a1a7c23 */ /* 0x100fe20008010809 */
[----:B------:R-:W-:Y:S01]  /*2920*/  FMNMX.FTZ R3, R29, R4, !PT ;  /* 0x000000041d037209 */ /* 0x000fe20007810000 */
[----:B------:R-:W1:Y:S01]  /*2930*/  MUFU.TANH R45, R45 ;  /* 0x0000002d002d7308 */ /* 0x000e620000002400 */
[----:B------:R-:W-:Y:S01]  /*2940*/  FSEL R33, R33, -INF , P2 ;  /* 0xff80000021217808 */ /* 0x000fe20001000000 */
[--C-:B------:R-:W-:Y:S01]  /*2950*/  FFMA.FTZ R27, R27, UR10, -R9.reuse ;  /* 0x0000000a1b1b7c23 */ /* 0x100fe20008010809 */
[----:B------:R-:W-:Y:S01]  /*2960*/  FMNMX.FTZ R4, R32, R3, !PT ;  /* 0x0000000320047209 */ /* 0x000fe20007810000 */
[--C-:B------:R-:W-:Y:S01]  /*2970*/  FFMA.FTZ R30, R30, UR10, -R9.reuse ;  /* 0x0000000a1e1e7c23 */ /* 0x100fe20008010809 */
[----:B------:R-:W-:Y:S01]  /*2980*/  ISETP.GT.AND P2, PT, R0, 0x19, PT ;  /* 0x000000190000780c */ /* 0x000fe20003f44270 */
[--C-:B------:R-:W-:Y:S01]  /*2990*/  FFMA.FTZ R31, R31, UR10, -R9.reuse ;  /* 0x0000000a1f1f7c23 */ /* 0x100fe20008010809 */
[----:B------:R-:W-:Y:S01]  /*29a0*/  FMNMX.FTZ R3, R33, R4, !PT ;  /* 0x0000000421037209 */ /* 0x000fe20007810000 */
[----:B------:R-:W2:Y:S01]  /*29b0*/  MUFU.TANH R48, R48 ;  /* 0x0000003000307308 */ /* 0x000ea20000002400 */
[----:B----4-:R-:W-:Y:S01]  /*29c0*/  FSEL R37, R37, -INF , P2 ;  /* 0xff80000025257808 */ /* 0x010fe20001000000 */
[--C-:B------:R-:W-:Y:S01]  /*29d0*/  FFMA.FTZ R34, R34, UR10, -R9.reuse ;  /* 0x0000000a22227c23 */ /* 0x100fe20008010809 */
[----:B------:R-:W-:Y:S01]  /*29e0*/  FMNMX.FTZ R4, R36, R3, !PT ;  /* 0x0000000324047209 */ /* 0x000fe20007810000 */
[--C-:B------:R-:W-:Y:S01]  /*29f0*/  FFMA.FTZ R35, R35, UR10, -R9.reuse ;  /* 0x0000000a23237c23 */ /* 0x100fe20008010809 */
[----:B------:R-:W-:Y:S01]  /*2a00*/  ISETP.GT.AND P2, PT, R0, 0x21, PT ;  /* 0x000000210000780c */ /* 0x000fe20003f44270 */
[--C-:B------:R-:W-:Y:S01]  /*2a10*/  FFMA.FTZ R38, R38, UR10, -R9.reuse ;  /* 0x0000000a26267c23 */ /* 0x100fe20008010809 */
[----:B-----5:R-:W-:Y:S01]  /*2a20*/  FSEL R40, R40, -INF , P1 ;  /* 0xff80000028287808 */ /* 0x020fe20000800000 */
[----:B------:R-:W4:Y:S01]  /*2a30*/  MUFU.TANH R49, R49 ;  /* 0x0000003100317308 */ /* 0x000f220000002400 */
[----:B------:R-:W-:Y:S01]  /*2a40*/  FMNMX.FTZ R3, R37, R4, !PT ;  /* 0x0000000425037209 */ /* 0x000fe20007810000 */
[--C-:B------:R-:W-:Y:S01]  /*2a50*/  FFMA.FTZ R39, R39, UR10, -R9.reuse ;  /* 0x0000000a27277c23 */ /* 0x100fe20008010809 */
[----:B------:R-:W-:Y:S01]  /*2a60*/  ISETP.GT.AND P1, PT, R0, 0x28, PT ;  /* 0x000000280000780c */ /* 0x000fe20003f24270 */
[--C-:B------:R-:W-:Y:S01]  /*2a70*/  FFMA.FTZ R42, R42, UR10, -R9.reuse ;  /* 0x0000000a2a2a7c23 */ /* 0x100fe20008010809 */
[----:B0-----:R-:W-:Y:S01]  /*2a80*/  FSEL R41, R41, -INF , P2 ;  /* 0xff80000029297808 */ /* 0x001fe20001000000 */
[--C-:B------:R-:W-:Y:S01]  /*2a90*/  FFMA.FTZ R43, R43, UR10, -R9.reuse ;  /* 0x0000000a2b2b7c23 */ /* 0x100fe20008010809 */
[----:B------:R-:W-:Y:S01]  /*2aa0*/  FMNMX.FTZ R4, R40, R3, !PT ;  /* 0x0000000328047209 */ /* 0x000fe20007810000 */
[----:B------:R-:W0:Y:S01]  /*2ab0*/  MUFU.TANH R52, R52 ;  /* 0x0000003400347308 */ /* 0x000e220000002400 */
[----:B------:R-:W-:Y:S01]  /*2ac0*/  ISETP.GT.AND P2, PT, R0, 0x29, PT ;  /* 0x000000290000780c */ /* 0x000fe20003f44270 */
[--C-:B------:R-:W-:Y:S01]  /*2ad0*/  FFMA.FTZ R46, R46, UR10, -R9.reuse ;  /* 0x0000000a2e2e7c23 */ /* 0x100fe20008010809 */
[----:B---3--:R-:W-:Y:S01]  /*2ae0*/  FSEL R44, R44, -INF , P1 ;  /* 0xff8000002c2c7808 */ /* 0x008fe20000800000 */
[--C-:B------:R-:W-:Y:S01]  /*2af0*/  FFMA.FTZ R47, R47, UR10, -R9.reuse ;  /* 0x0000000a2f2f7c23 */ /* 0x100fe20008010809 */
[----:B------:R-:W-:Y:S01]  /*2b00*/  FMNMX.FTZ R3, R41, R4, !PT ;  /* 0x0000000429037209 */ /* 0x000fe20007810000 */
[--C-:B------:R-:W-:Y:S01]  /*2b10*/  FFMA.FTZ R50, R50, UR10, -R9.reuse ;  /* 0x0000000a32327c23 */ /* 0x100fe20008010809 */
[----:B------:R-:W-:Y:S01]  /*2b20*/  ISETP.GT.AND P1, PT, R0, 0x30, PT ;  /* 0x000000300000780c */ /* 0x000fe20003f24270 */
[----:B------:R-:W3:Y:S01]  /*2b30*/  MUFU.TANH R53, R53 ;  /* 0x0000003500357308 */ /* 0x000ee20000002400 */
        /* <DEDUP_REMOVED lines=12> */
[----:B----4-:R-:W-:Y:S01]  /*2c00*/  FSEL R49, R49, -INF , P2 ;  /* 0xff80000031317808 */ /* 0x010fe20001000000 */
[--C-:B------:R-:W-:Y:S01]  /*2c10*/  FFMA.FTZ R62, R62, UR10, -R9.reuse ;  /* 0x0000000a3e3e7c23 */ /* 0x100fe20008010809 */
[----:B------:R-:W-:Y:S01]  /*2c20*/  FMNMX.FTZ R4, R48, R3, !PT ;  /* 0x0000000330047209 */ /* 0x000fe20007810000 */
[----:B------:R-:W2:Y:S01]  /*2c30*/  MUFU.TANH R57, R57 ;  /* 0x0000003900397308 */ /* 0x000ea20000002400 */
[----:B------:R-:W-:Y:S01]  /*2c40*/  ISETP.GT.AND P2, PT, R0, 0x39, PT ;  /* 0x000000390000780c */ /* 0x000fe20003f44270 */
[--C-:B------:R-:W-:Y:S01]  /*2c50*/  FFMA.FTZ R63, R63, UR10, -R9.reuse ;  /* 0x0000000a3f3f7c23 */ /* 0x100fe20008010809 */
[----:B0-----:R-:W-:Y:S01]  /*2c60*/  FSEL R52, R52, -INF , P1 ;  /* 0xff80000034347808 */ /* 0x001fe20000800000 */
[--C-:B------:R-:W-:Y:S01]  /*2c70*/  FFMA.FTZ R66, R66, UR10, -R9.reuse ;  /* 0x0000000a42427c23 */ /* 0x100fe20008010809 */
[----:B------:R-:W-:Y:S01]  /*2c80*/  FMNMX.FTZ R3, R49, R4, !PT ;  /* 0x0000000431037209 */ /* 0x000fe20007810000 */
[--C-:B------:R-:W-:Y:S01]  /*2c90*/  FFMA.FTZ R67, R67, UR10, -R9.reuse ;  /* 0x0000000a43437c23 */ /* 0x100fe20008010809 */
[----:B------:R-:W-:Y:S01]  /*2ca0*/  ISETP.GT.AND P1, PT, R0, 0x40, PT ;  /* 0x000000400000780c */ /* 0x000fe20003f24270 */
[----:B------:R-:W0:Y:S01]  /*2cb0*/  MUFU.TANH R60, R60 ;  /* 0x0000003c003c7308 */ /* 0x000e220000002400 */
[----:B---3--:R-:W-:Y:S01]  /*2cc0*/  FSEL R53, R53, -INF , P2 ;  /* 0xff80000035357808 */ /* 0x008fe20001000000 */
[--C-:B------:R-:W-:Y:S01]  /*2cd0*/  FFMA.FTZ R70, R70, UR10, -R9.reuse ;  /* 0x0000000a46467c23 */ /* 0x100fe20008010809 */
[----:B------:R-:W-:Y:S01]  /*2ce0*/  FMNMX.FTZ R4, R52, R3, !PT ;  /* 0x0000000334047209 */ /* 0x000fe20007810000 */
[----:B------:R-:W-:Y:S01]  /*2cf0*/  FFMA.FTZ R9, R71, UR10, -R9 ;  /* 0x0000000a47097c23 */ /* 0x000fe20008010809 */
        /* <DEDUP_REMOVED lines=31> */
[----:B------:R-:W-:Y:S02]  /*2ef0*/  MUFU.EX2 R30, R30 ;  /* 0x0000001e001e7308 */ /* 0x000fe40000000800 */
[----:B------:R-:W1:Y:S06]  /*2f00*/  SHFL.BFLY PT, R3, R0, 0x2, 0x1f ;  /* 0x0c401f0000037f89 */ /* 0x000e6c00000e0000 */
[----:B------:R-:W2:Y:S01]  /*2f10*/  MUFU.EX2 R31, R31 ;  /* 0x0000001f001f7308 */ /* 0x000ea20000000800 */
[----:B0-----:R-:W-:-:S07]  /*2f20*/  F2FP.F16.F32.PACK_AB R173, R27, R26 ;  /* 0x0000001a1bad723e */ /* 0x001fce00000000ff */
[----:B------:R-:W-:Y:S08]  /*2f30*/  MUFU.EX2 R34, R34 ;  /* 0x0000002200227308 */ /* 0x000ff00000000800 */
[----:B------:R-:W0:Y:S01]  /*2f40*/  MUFU.EX2 R35, R35 ;  /* 0x0000002300237308 */ /* 0x000e220000000800 */
[----:B--2---:R-:W-:Y:S02]  /*2f50*/  F2FP.F16.F32.PACK_AB R175, R31, R30 ;  /* 0x0000001e1faf723e */ /* 0x004fe400000000ff */
[----:B-1----:R-:W-:-:S05]  /*2f60*/  FMNMX.FTZ R3, R0, R3, !PT ;  /* 0x0000000300037209 */ /* 0x002fca0007810000 */
[----:B------:R-:W1:Y:S01]  /*2f70*/  SHFL.BFLY PT, R4, R3, 0x1, 0x1f ;  /* 0x0c201f0003047f89 */ /* 0x000e6200000e0000 */
[----:B------:R2:W-:Y:S08]  /*2f80*/  MUFU.EX2 R155, R9 ;  /* 0x00000009009b7308 */ /* 0x0005f00000000800 */
[----:B------:R-:W-:Y:S01]  /*2f90*/  MUFU.EX2 R38, R38 ;  /* 0x0000002600267308 */ /* 0x000fe20000000800 */
[----:B--2---:R-:W-:Y:S01]  /*2fa0*/  FADD.FTZ R9, R26, R27 ;  /* 0x0000001b1a097221 */ /* 0x004fe20000010000 */
[----:B0-----:R-:W-:-:S06]  /*2fb0*/  F2FP.F16.F32.PACK_AB R169, R35, R34 ;  /* 0x0000002223a9723e */ /* 0x001fcc00000000ff */
[----:B------:R-:W0:Y:S01]  /*2fc0*/  MUFU.EX2 R39, R39 ;  /* 0x0000002700277308 */ /* 0x000e220000000800 */
        /* <DEDUP_REMOVED lines=8> */
[----:B0-----:R-:W-:Y:S01]  /*3050*/  F2FP.F16.F32.PACK_AB R171, R39, R38 ;  /* 0x0000002627ab723e */ /* 0x001fe200000000ff */
        /* <DEDUP_REMOVED lines=14> */
[----:B------:R-:W0:Y:S01]  /*3140*/  MUFU.EX2 R25, R25 ;  /* 0x0000001900197308 */ /* 0x000e220000000800 */
        /* <DEDUP_REMOVED lines=16> */
[----:B0-----:R-:W-:Y:S01]  /*3250*/  FADD.FTZ R9, R24, R25 ;  /* 0x0000001918097221 */ /* 0x001fe20000010000 */
[----:B------:R-:W-:Y:S01]  /*3260*/  FADD.FTZ R15, R43, R12 ;  /* 0x0000000c2b0f7221 */ /* 0x000fe20000010000 */
[--C-:B------:R-:W-:Y:S01]  /*3270*/  FFMA.FTZ R65, R65, UR10, -R3.reuse ;  /* 0x0000000a41417c23 */ /* 0x100fe20008010803 */
[--C-:B------:R-:W-:Y:S01]  /*3280*/  FFMA.FTZ R68, R68, UR10, -R3.reuse ;  /* 0x0000000a44447c23 */ /* 0x100fe20008010803 */
[----:B------:R-:W-:Y:S01]  /*3290*/  FFMA.FTZ R3, R69, UR10, -R3 ;  /* 0x0000000a45037c23 */ /* 0x000fe20008010803 */
[----:B------:R-:W-:-:S02]  /*32a0*/  F2FP.F16.F32.PACK_AB R165, R43, R42 ;  /* 0x0000002a2ba5723e */ /* 0x000fc400000000ff */
[----:B------:R-:W0:Y:S01]  /*32b0*/  MUFU.EX2 R32, R32 ;  /* 0x0000002000207308 */ /* 0x000e220000000800 */
[----:B--2---:R-:W-:Y:S01]  /*32c0*/  FADD.FTZ R0, R28, R9 ;  /* 0x000000091c007221 */ /* 0x004fe20000010000 */
[----:B------:R-:W-:Y:S02]  /*32d0*/  IADD3 R9, -R22, 0xb, RZ ;  /* 0x0000000b16097810 */ /* 0x000fe40007ffe1ff */
[----:B------:R-:W-:-:S04]  /*32e0*/  F2FP.F16.F32.PACK_AB R172, R25, R24 ;  /* 0x0000001819ac723e */ /* 0x000fc800000000ff */
[----:B------:R-:W2:Y:S01]  /*32f0*/  MUFU.EX2 R33, R33 ;  /* 0x0000002100217308 */ /* 0x000ea20000000800 */
[C---:B-1----:R-:W-:Y:S01]  /*3300*/  FADD.FTZ R13, R29.reuse, R0 ;  /* 0x000000001d0d7221 */ /* 0x042fe20000010000 */
[----:B------:R-:W-:Y:S01]  /*3310*/  @!P1 VIADD R0, R6, 0x22840 ;  /* 0x0002284006009836 */ /* 0x000fe20000000000 */
[----:B------:R-:W-:-:S04]  /*3320*/  F2FP.F16.F32.PACK_AB R174, R29, R28 ;  /* 0x0000001c1dae723e */ /* 0x000fc800000000ff */
[----:B------:R-:W-:Y:S01]  /*3330*/  @!P1 PRMT R0, RZ, 0x654, R0 ;  /* 0x00000654ff009816 */ /* 0x000fe20000000000 */
[----:B------:R-:W1:Y:S01]  /*3340*/  MUFU.EX2 R36, R36 ;  /* 0x0000002400247308 */ /* 0x000e620000000800 */
[----:B0-----:R-:W-:Y:S01]  /*3350*/  FADD.FTZ R10, R32, R13 ;  /* 0x0000000d200a7221 */ /* 0x001fe20000010000 */
[----:B------:R0:W-:Y:S06]  /*3360*/  BAR.ARV R9, 0x100 ;  /* 0x000400090000751d */ /* 0x0001ec0000002000 */
[----:B------:R-:W3:Y:S01]  /*3370*/  MUFU.EX2 R46, R46 ;  /* 0x0000002e002e7308 */ /* 0x000ee20000000800 */
[C---:B--2---:R-:W-:Y:S01]  /*3380*/  FADD.FTZ R13, R33.reuse, R10 ;  /* 0x0000000a210d7221 */ /* 0x044fe20000010000 */
[----:B------:R2:W-:Y:S01]  /*3390*/  @!P1 SYNCS.ARRIVE.TRANS64.RED.A1T0 RZ, [R0+URZ], RZ ;  /* 0x000000ff00ff99a7 */ /* 0x0005e2000810043f */
[----:B------:R-:W-:-:S05]  /*33a0*/  F2FP.F16.F32.PACK_AB R168, R33, R32 ;  /* 0x0000002021a8723e */ /* 0x000fca00000000ff */
[----:B------:R-:W4:Y:S01]  /*33b0*/  MUFU.EX2 R37, R37 ;  /* 0x0000002500257308 */ /* 0x000f220000000800 */
[----:B-1----:R-:W-:-:S07]  /*33c0*/  FADD.FTZ R10, R36, R13 ;  /* 0x0000000d240a7221 */ /* 0x002fce0000010000 */
[----:B------:R-:W1:Y:S01]  /*33d0*/  MUFU.EX2 R47, R47 ;  /* 0x0000002f002f7308 */ /* 0x000e620000000800 */
[----:B---3--:R-:W-:-:S07]  /*33e0*/  FADD.FTZ R12, R46, R15 ;  /* 0x0000000f2e0c7221 */ /* 0x008fce0000010000 */
[----:B------:R-:W2:Y:S01]  /*33f0*/  MUFU.EX2 R40, R40 ;  /* 0x0000002800287308 */ /* 0x000ea20000000800 */
[C---:B----4-:R-:W-:Y:S01]  /*3400*/  FADD.FTZ R13, R37.reuse, R10 ;  /* 0x0000000a250d7221 */ /* 0x050fe20000010000 */
[----:B------:R-:W-:-:S06]  /*3410*/  F2FP.F16.F32.PACK_AB R170, R37, R36 ;  /* 0x0000002425aa723e */ /* 0x000fcc00000000ff */
        /* <DEDUP_REMOVED lines=58> */
[----:B---3--:R-:W-:Y:S01]  /*37c0*/  FADD.FTZ R15, R61, R0 ;  /* 0x000000003d0f7221 */ /* 0x008fe20000010000 */
[C---:B------:R-:W-:Y:S01]  /*37d0*/  FADD.FTZ R0, R155.reuse, R10 ;  /* 0x0000000a9b007221 */ /* 0x040fe20000010000 */
[----:B------:R-:W-:Y:S02]  /*37e0*/  F2FP.F16.F32.PACK_AB R155, R155, R70 ;  /* 0x000000469b9b723e */ /* 0x000fe400000000ff */
[----:B------:R-:W-:-:S03]  /*37f0*/  F2FP.F16.F32.PACK_AB R158, R61, R60 ;  /* 0x0000003c3d9e723e */ /* 0x000fc600000000ff */
[----:B------:R-:W3:Y:S01]  /*3800*/  MUFU.EX2 R68, R68 ;  /* 0x0000004400447308 */ /* 0x000ee20000000800 */
[----:B-1----:R-:W-:-:S07]  /*3810*/  FADD.FTZ R10, R64, R15 ;  /* 0x0000000f400a7221 */ /* 0x002fce0000010000 */
[----:B------:R-:W1:Y:S01]  /*3820*/  MUFU.EX2 R13, R3 ;  /* 0x00000003000d7308 */ /* 0x000e620000000800 */
[C---:B--2---:R-:W-:Y:S01]  /*3830*/  FADD.FTZ R15, R65.reuse, R10 ;  /* 0x0000000a410f7221 */ /* 0x044fe20000010000 */
[----:B------:R-:W-:-:S03]  /*3840*/  F2FP.F16.F32.PACK_AB R152, R65, R64 ;  /* 0x000000404198723e */ /* 0x000fc600000000ff */
[----:B---3--:R-:W-:-:S04]  /*3850*/  FADD.FTZ R10, R68, R15 ;  /* 0x0000000f440a7221 */ /* 0x008fc80000010000 */
[C---:B-1----:R-:W-:Y:S01]  /*3860*/  FADD.FTZ R3, R13.reuse, R10 ;  /* 0x0000000a0d037221 */ /* 0x042fe20000010000 */
[----:B------:R-:W-:Y:S01]  /*3870*/  F2FP.F16.F32.PACK_AB R154, R13, R68 ;  /* 0x000000440d9a723e */ /* 0x000fe200000000ff */
[----:B0-----:R-:W-:Y:S06]  /*3880*/  @!P0 BRA `(.L_x_10770) ;  /* 0x0000000000048947 */ /* 0x001fec0003800000 */
[----:B------:R-:W-:Y:S01]  /*3890*/  BPT.TRAP 0x1 ;  /* 0x000000040000795c */ /* 0x000fe20000300000 */
.L_x_10770:
[----:B------:R0:W1:Y:S01]  /*38a0*/  SYNCS.PHASECHK.TRANS64.TRYWAIT P2, [R6+URZ+0x22850], R11 ;  /* 0x0228500b060075a7 */ /* 0x000062000804017f */
[----:B------:R-:W-:Y:S05]  /*38b0*/  @!P0 BRA `(.L_x_10771) ;  /* 0x0000000000048947 */ /* 0x000fea0003800000 */
[----:B------:R-:W-:Y:S01]  /*38c0*/  BPT.TRAP 0x1 ;  /* 0x000000040000795c */ /* 0x000fe20000300000 */
.L_x_10771:
[----:B-1----:R-:W-:Y:S05]  /*38d0*/  @P2 BRA `(.L_x_10772) ;  /* 0x0000000000082947 */ /* 0x002fea0003800000 */
[----:B------:R-:W1:Y:S02]  /*38e0*/  SYNCS.PHASECHK.TRANS64.TRYWAIT P2, [R6+URZ+0x22850], R11 ;  /* 0x0228500b060075a7 */ /* 0x000e64000804017f */
[----:B-1----:R-:W-:Y:S05]  /*38f0*/  @!P2 BRA `(.L_x_10773) ;  /* 0x000000d000a8a947 */ /* 0x002fea0003800000 */
.L_x_10772:
[----:B------:R-:W-:Y:S01]  /*3900*/  R2UR UR6, R7 ;  /* 0x00000000070672ca */ /* 0x000fe200000e0000 */
[----:B------:R2:W-:Y:S01]  /*3910*/  BAR.SYNC.DEFER_BLOCKING R8, 0x100 ;  /* 0x000400080000751d */ /* 0x0005e20000010000 */
[----:B------:R-:W-:Y:S01]  /*3920*/  UIADD3 UR23, UR50, -0x2, URZ ;  /* 0xfffffffe32177890 */ /* 0x000fe2000fffe03f */
[----:B01----:R-:W-:-:S04]  /*3930*/  @!P1 VIADD R6, R6, 0x22860 ;  /* 0x0002286006069836 */ /* 0x003fc80000000000 */
[----:B------:R-:W-:Y:S01]  /*3940*/  UMOV UR7, 0x40000040 ;  /* 0x4000004000077882 */ /* 0x000fe20000000000 */
[----:B------:R-:W-:-:S05]  /*3950*/  @!P1 PRMT R6, RZ, 0x654, R6 ;  /* 0x00000654ff069816 */ /* 0x000fca0000000006 */
        /* <DEDUP_REMOVED lines=49> */
[----:B--2---:R-:W-:Y:S05]  /*3c70*/  @!P2 BRA `(.L_x_10774) ;  /* 0x00000028007ca947 */ /* 0x004fea0003800000 */
[----:B------:R-:W-:Y:S01]  /*3c80*/  IMAD.MOV.U32 R8, RZ, RZ, R5 ;  /* 0x000000ffff087224 */ /* 0x000fe200078e0005 */
[----:B------:R-:W-:Y:S01]  /*3c90*/  ULDC UR25, c[0x0][0x9d8] ;  /* 0x0002760000197ab9 */ /* 0x000fe20000000800 */
[----:B------:R-:W-:Y:S01]  /*3ca0*/  IMAD.MOV.U32 R7, RZ, RZ, R4 ;  /* 0x000000ffff077224 */ /* 0x000fe200078e0004 */
[----:B------:R-:W-:-:S06]  /*3cb0*/  ULDC UR24, c[0x0][0x988] ;  /* 0x0002620000187ab9 */ /* 0x000fcc0000000800 */
.L_x_10783:
[----:B------:R-:W-:-:S04]  /*3cc0*/  UIADD3 UR37, UR37, 0x1, URZ ;  /* 0x0000000125257890 */ /* 0x000fc8000fffe03f */
[----:B------:R-:W-:-:S04]  /*3cd0*/  UISETP.NE.AND UP0, UPT, UR37, 0x2, UPT ;  /* 0x000000022500788c */ /* 0x000fc8000bf05270 */
[----:B------:R-:W-:Y:S02]  /*3ce0*/  USEL UR6, URZ, 0x1, UP0 ;  /* 0x000000013f067887 */ /* 0x000fe40008000000 */
[----:B------:R-:W-:Y:S02]  /*3cf0*/  USEL UR37, UR37, URZ, UP0 ;  /* 0x0000003f25257287 */ /* 0x000fe40008000000 */
[----:B------:R-:W-:Y:S01]  /*3d00*/  ULOP3.LUT UR40, UR40, UR6, URZ, 0x3c, !UPT ;  /* 0x0000000628287292 */ /* 0x000fe2000f8e3c3f */
[----:B0-----:R-:W-:Y:S11]  /*3d10*/  @!P0 BRA `(.L_x_10775) ;  /* 0x0000000000048947 */ /* 0x001ff60003800000 */
[----:B------:R-:W-:Y:S01]  /*3d20*/  BPT.TRAP 0x1 ;  /* 0x000000040000795c */ /* 0x000fe20000300000 */
.L_x_10775:
        /* <DEDUP_REMOVED lines=9> */
.L_x_10776:
[----:B-1----:R-:W-:Y:S05]  /*3dc0*/  @P2 BRA `(.L_x_10777) ;  /* 0x0000000000082947 */ /* 0x002fea0003800000 */
[----:B------:R-:W1:Y:S02]  /*3dd0*/  SYNCS.PHASECHK.TRANS64.TRYWAIT P2, [UR26+0x22830], R6 ;  /* 0x02283006ff0075a7 */ /* 0x000e64000804015a */
[----:B-1----:R-:W-:Y:S05]  /*3de0*/  @!P2 BRA `(.L_x_10778) ;  /* 0x000000cc0080a947 */ /* 0x002fea0003800000 */
.L_x_10777:
[----:B------:R-:W-:Y:S01]  /*3df0*/  UIMAD UR18, UR37, 0x300, UR20 ;  /* 0x00000300251278a4 */ /* 0x000fe2000f8e0214 */
[----:B------:R-:W-:Y:S01]  /*3e00*/  WARPGROUP.ARRIVE ;  /* 0x00000000000079c5 */ /* 0x000fe20000000000 */
[----:B------:R-:W-:Y:S01]  /*3e10*/  UMOV UR19, 0x40000040 ;  /* 0x4000004000137882 */ /* 0x000fe20000000000 */
[----:B------:R-:W-:Y:S01]  /*3e20*/  UMOV UR7, 0x40000040 ;  /* 0x4000004000077882 */ /* 0x000fe20000000000 */
[----:B------:R-:W-:Y:S01]  /*3e30*/  UIADD3 UR6, UR18, 0x2, URZ ;  /* 0x0000000212067890 */ /* 0x000fe2000fffe03f */
[----:B------:R-:W-:Y:S01]  /*3e40*/  MOV R13, 0xfffffffe ;  /* 0xfffffffe000d7802 */ /* 0x000fe20000000f00 */
        /* <DEDUP_REMOVED lines=8> */
[----:B------:R-:W-:-:S04]  /*3ed0*/  USHF.L.U32 UR6, UR49, 0x7, URZ ;  /* 0x0000000731067899 */ /* 0x000fc8000800063f */
[----:B------:R-:W-:-:S04]  /*3ee0*/  UIMAD UR6, UR23, -0x60, UR6 ;  /* 0xffffffa0170678a4 */ /* 0x000fc8000f8e0206 */
[----:B------:R-:W-:-:S04]  /*3ef0*/  UIADD3 UR6, UR6, 0x1, UR41 ;  /* 0x0000000106067890 */ /* 0x000fc8000fffe029 */
[----:B------:R-:W-:Y:S01]  /*3f00*/  UIADD3 UR6, UR6, -UR44, URZ ;  /* 0x8000002c06067290 */ /* 0x000fe2000fffe03f */
        /* <DEDUP_REMOVED lines=15> */
[----:B------:R-:W-:-:S02]  /*4000*/  IMAD R170, R18, R13, UR6 ;  /* 0x0000000612aa7e24 */ /* 0x000fc4000f8e020d */
[----:B------:R-:W-:Y:S01]  /*4010*/  FMUL.FTZ R10, R157, UR25 ;  /* 0x000000199d0a7c20 */ /* 0x000fe20008410000 */
[----:B------:R-:W-:Y:S01]  /*4020*/  FMUL.FTZ R205, R160, UR25 ;  /* 0x00000019a0cd7c20 */ /* 0x000fe20008410000 */
[----:B------:R-:W-:Y:S01]  /*4030*/  FMUL.FTZ R11, R161, UR25 ;  /* 0x00000019a10b7c20 */ /* 0x000fe20008410000 */
[----:B------:R-:W-:Y:S02]  /*4040*/  IMAD.IADD R170, R19, 0x1, R170 ;  /* 0x0000000113aa7824 */ /* 0x000fe400078e02aa */
[----:B------:R-:W-:Y:S01]  /*4050*/  FMUL.FTZ R161, R163, UR25 ;  /* 0x00000019a3a17c20 */ /* 0x000fe20008410000 */
[----:B------:R-:W-:Y:S01]  /*4060*/  FMUL.FTZ R163, R167, UR25 ;  /* 0x00000019a7a37c20 */ /* 0x000fe20008410000 */
[----:B------:R-:W2:Y:S01]  /*4070*/  MUFU.TANH R5, R5 ;  /* 0x0000000500057308 */ /* 0x000ea20000002400 */
[----:B------:R-:W-:Y:S01]  /*4080*/  FMUL.FTZ R15, R154, UR25 ;  /* 0x000000199a0f7c20 */ /* 0x000fe20008410000 */
[C---:B------:R-:W-:Y:S01]  /*4090*/  ISETP.GT.AND P2, PT, R170.reuse, RZ, PT ;  /* 0x000000ffaa00720c */ /* 0x040fe20003f44270 */
[----:B------:R-:W-:Y:S01]  /*40a0*/  FMUL.FTZ R167, R171, UR25 ;  /* 0x00000019aba77c20 */ /* 0x000fe20008410000 */
[----:B------:R-:W-:Y:S01]  /*40b0*/  ISETP.GT.AND P3, PT, R170, 0x1, PT ;  /* 0x00000001aa00780c */ /* 0x000fe20003f64270 */
        /* <DEDUP_REMOVED lines=32> */
[----:B------:R-:W-:Y:S08]  /*42c0*/  MUFU.TANH R12, R12 ;  /* 0x0000000c000c7308 */ /* 0x000ff00000002400 */
[----:B------:R3:W-:Y:S08]  /*42d0*/  MUFU.TANH R152, R173 ;  /* 0x000000ad00987308 */ /* 0x0007f00000002400 */
[----:B------:R-:W4:Y:S01]  /*42e0*/  MUFU.TANH R165, R165 ;  /* 0x000000a500a57308 */ /* 0x000f220000002400 */
[----:B---3--:R-:W-:-:S02]  /*42f0*/  FSEL R173, R9, -INF , P2 ;  /* 0xff80000009ad7808 */ /* 0x008fc40001000000 */
[C---:B------:R-:W-:Y:S02]  /*4300*/  ISETP.GT.AND P2, PT, R170.reuse, 0x10, PT ;  /* 0x00000010aa00780c */ /* 0x040fe40003f44270 */
[----:B------:R-:W-:Y:S02]  /*4310*/  FMNMX.FTZ R154, R173, R154, !PT ;  /* 0x0000009aad9a7209 */ /* 0x000fe40007810000 */
[----:B-1----:R-:W-:Y:S01]  /*4320*/  FSEL R205, R205, -INF , P2 ;  /* 0xff800000cdcd7808 */ /* 0x002fe20001000000 */
[----:B------:R1:W-:Y:S01]  /*4330*/  MUFU.TANH R13, R177 ;  /* 0x000000b1000d7308 */ /* 0x0003e20000002400 */
[----:B------:R-:W-:-:S07]  /*4340*/  ISETP.GT.AND P2, PT, R170, 0x18, PT ;  /* 0x00000018aa00780c */ /* 0x000fce0003f44270 */
[----:B------:R3:W5:Y:S01]  /*4350*/  MUFU.TANH R160, R168 ;  /* 0x000000a800a07308 */ /* 0x0007620000002400 */
[----:B-1----:R-:W-:Y:S02]  /*4360*/  FSEL R177, R10, -INF , P3 ;  /* 0xff8000000ab17808 */ /* 0x002fe40001800000 */
[----:B------:R-:W-:Y:S02]  /*4370*/  ISETP.GT.AND P3, PT, R170, 0x11, PT ;  /* 0x00000011aa00780c */ /* 0x000fe40003f64270 */
[----:B------:R-:W-:Y:S02]  /*4380*/  FMNMX.FTZ R154, R177, R154, !PT ;  /* 0x0000009ab19a7209 */ /* 0x000fe40007810000 */
[----:B--2---:R-:W-:Y:S01]  /*4390*/  FSEL R181, R11, -INF , P3 ;  /* 0xff8000000bb57808 */ /* 0x004fe20001800000 */
[----:B------:R1:W2:Y:S01]  /*43a0*/  MUFU.TANH R153, R169 ;  /* 0x000000a900997308 */ /* 0x0002a20000002400 */
[----:B------:R-:W-:Y:S01]  /*43b0*/  FMNMX.FTZ R154, R205, R154, !PT ;  /* 0x0000009acd9a7209 */ /* 0x000fe20007810000 */
[----:B---3--:R-:W-:Y:S01]  /*43c0*/  FMUL.FTZ R168, R174, UR25 ;  /* 0x00000019aea87c20 */ /* 0x008fe20008410000 */
[----:B------:R-:W-:-:S02]  /*43d0*/  ISETP.GT.AND P3, PT, R170, 0x19, PT ;  /* 0x00000019aa00780c */ /* 0x000fc40003f64270 */
[----:B------:R-:W-:Y:S02]  /*43e0*/  FMNMX.FTZ R154, R181, R154, !PT ;  /* 0x0000009ab59a7209 */ /* 0x000fe40007810000 */
[----:B----4-:R-:W-:Y:S01]  /*43f0*/  FSEL R165, R165, -INF , P3 ;  /* 0xff800000a5a57808 */ /* 0x010fe20001800000 */
[----:B------:R-:W3:Y:S01]  /*4400*/  MUFU.TANH R155, R172 ;  /* 0x000000ac009b7308 */ /* 0x000ee20000002400 */
[----:B-1----:R-:W-:Y:S02]  /*4410*/  FSEL R169, R12, -INF , P2 ;  /* 0xff8000000ca97808 */ /* 0x002fe40001000000 */
[C---:B------:R-:W-:Y:S02]  /*4420*/  ISETP.GT.AND P2, PT, R170.reuse, 0x20, PT ;  /* 0x00000020aa00780c */ /* 0x040fe40003f44270 */
[----:B------:R-:W-:Y:S02]  /*4430*/  FMNMX.FTZ R154, R169, R154, !PT ;  /* 0x0000009aa99a7209 */ /* 0x000fe40007810000 */
[----:B------:R-:W-:Y:S01]  /*4440*/  ISETP.GT.AND P3, PT, R170, 0x21, PT ;  /* 0x00000021aa00780c */ /* 0x000fe20003f64270 */
[----:B------:R1:W4:Y:S01]  /*4450*/  MUFU.TANH R20, R176 ;  /* 0x000000b000147308 */ /* 0x0003220000002400 */
[----:B-----5:R-:W-:-:S02]  /*4460*/  FSEL R160, R160, -INF , P2 ;  /* 0xff800000a0a07808 */ /* 0x020fc40001000000 */
[----:B------:R-:W-:Y:S02]  /*4470*/  FMNMX.FTZ R5, R165, R154, !PT ;  /* 0x0000009aa5057209 */ /* 0x000fe40007810000 */
[----:B------:R-:W-:Y:S02]  /*4480*/  ISETP.GT.AND P2, PT, R170, 0x28, PT ;  /* 0x00000028aa00780c */ /* 0x000fe40003f44270 */
[----:B--2---:R-:W-:Y:S01]  /*4490*/  FSEL R153, R153, -INF , P3 ;  /* 0xff80000099997808 */ /* 0x004fe20001800000 */
[----:B------:R-:W2:Y:S01]  /*44a0*/  MUFU.TANH R180, R180 ;  /* 0x000000b400b47308 */ /* 0x000ea20000002400 */
[----:B------:R-:W-:Y:S01]  /*44b0*/  FMNMX.FTZ R10, R160, R5, !PT ;  /* 0x00000005a00a7209 */ /* 0x000fe20007810000 */
[----:B-1----:R-:W-:Y:S01]  /*44c0*/  FMUL.FTZ R176, R178, UR25 ;  /* 0x00000019b2b07c20 */ /* 0x002fe20008410000 */
[C---:B------:R-:W-:Y:S01]  /*44d0*/  ISETP.GT.AND P3, PT, R170.reuse, 0x29, PT ;  /* 0x00000029aa00780c */ /* 0x040fe20003f64270 */
[----:B------:R-:W-:Y:S01]  /*44e0*/  FMUL.FTZ R178, R179, UR25 ;  /* 0x00000019b3b27c20 */ /* 0x000fe20008410000 */
[----:B---3--:R-:W-:Y:S01]  /*44f0*/  FSEL R155, R155, -INF , P2 ;  /* 0xff8000009b9b7808 */ /* 0x008fe20001000000 */
[----:B------:R-:W-:Y:S01]  /*4500*/  FMUL.FTZ R179, R183, UR25 ;  /* 0x00000019b7b37c20 */ /* 0x000fe20008410000 */
[----:B------:R-:W-:Y:S01]  /*4510*/  FMNMX.FTZ R10, R153, R10, !PT ;  /* 0x0000000a990a7209 */ /* 0x000fe20007810000 */
[----:B------:R-:W1:Y:S01]  /*4520*/  MUFU.TANH R4, R4 ;  /* 0x0000000400047308 */ /* 0x000e620000002400 */
[----:B------:R-:W-:Y:S01]  /*4530*/  ISETP.GT.AND P2, PT, R170, 0x30, PT ;  /* 0x00000030aa00780c */ /* 0x000fe20003f44270 */
[----:B------:R-:W-:Y:S01]  /*4540*/  FMUL.FTZ R183, R187, UR25 ;  /* 0x00000019bbb77c20 */ /* 0x000fe20008410000 */
[----:B------:R-:W-:Y:S01]  /*4550*/  FSEL R152, R152, -INF , P3 ;  /* 0xff80000098987808 */ /* 0x000fe20001800000 */
[----:B------:R-:W-:Y:S01]  /*4560*/  FMUL.FTZ R187, R195, UR25 ;  /* 0x00000019c3bb7c20 */ /* 0x000fe20008410000 */
[----:B------:R-:W-:-:S02]  /*4570*/  FMNMX.FTZ R5, R155, R10, !PT ;  /* 0x0000000a9b057209 */ /* 0x000fc40007810000 */
[----:B------:R-:W-:Y:S01]  /*4580*/  ISETP.GT.AND P3, PT, R170, 0x31, PT ;  /* 0x00000031aa00780c */ /* 0x000fe20003f64270 */
[----:B------:R-:W3:Y:S01]  /*4590*/  MUFU.TANH R184, R184 ;  /* 0x000000b800b87308 */ /* 0x000ee20000002400 */
[----:B----4-:R-:W-:Y:S02]  /*45a0*/  FSEL R20, R20, -INF , P2 ;  /* 0xff80000014147808 */ /* 0x010fe40001000000 */
[----:B------:R-:W-:Y:S02]  /*45b0*/  FMNMX.FTZ R5, R152, R5, !PT ;  /* 0x0000000598057209 */ /* 0x000fe40007810000 */
[----:B------:R-:W-:Y:S02]  /*45c0*/  ISETP.GT.AND P2, PT, R170, 0x38, PT ;  /* 0x00000038aa00780c */ /* 0x000fe40003f44270 */
[----:B------:R-:W-:Y:S01]  /*45d0*/  FSEL R12, R13, -INF , P3 ;  /* 0xff8000000d0c7808 */ /* 0x000fe20001800000 */
[----:B------:R-:W4:Y:S01]  /*45e0*/  MUFU.TANH R9, R185 ;  /* 0x000000b900097308 */ /* 0x000f220000002400 */
[----:B------:R-:W-:-:S02]  /*45f0*/  FMNMX.FTZ R5, R20, R5, !PT ;  /* 0x0000000514057209 */ /* 0x000fc40007810000 */
[----:B------:R-:W-:Y:S02]  /*4600*/  ISETP.GT.AND P3, PT, R170, 0x39, PT ;  /* 0x00000039aa00780c */ /* 0x000fe40003f64270 */
[----:B--2---:R-:W-:Y:S01]  /*4610*/  FSEL R10, R180, -INF , P2 ;  /* 0xff800000b40a7808 */ /* 0x004fe20001000000 */
[----:B------:R-:W-:Y:S01]  /*4620*/  FMUL.FTZ R180, R182, UR25 ;  /* 0x00000019b6b47c20 */ /* 0x000fe20008410000 */
[----:B------:R-:W-:Y:S01]  /*4630*/  FMNMX.FTZ R11, R12, R5, !PT ;  /* 0x000000050c0b7209 */ /* 0x000fe20007810000 */
[----:B------:R-:W2:Y:S01]  /*4640*/  MUFU.TANH R188, R188 ;  /* 0x000000bc00bc7308 */ /* 0x000ea20000002400 */
[----:B-1----:R-:W-:Y:S01]  /*4650*/  FSEL R5, R4, -INF , P3 ;  /* 0xff80000004057808 */ /* 0x002fe20001800000 */
[----:B------:R-:W-:Y:S01]  /*4660*/  FMUL.FTZ R182, R186, UR25 ;  /* 0x00000019bab67c20 */ /* 0x000fe20008410000 */
[----:B------:R-:W-:Y:S01]  /*4670*/  ISETP.GT.AND P2, PT, R170, 0x40, PT ;  /* 0x00000040aa00780c */ /* 0x000fe20003f44270 */
[----:B------:R-:W-:Y:S01]  /*4680*/  FMUL.FTZ R186, R194, UR25 ;  /* 0x00000019c2ba7c20 */ /* 0x000fe20008410000 */
[----:B------:R-:W-:-:S02]  /*4690*/  FMNMX.FTZ R4, R10, R11, !PT ;  /* 0x0000000b0a047209 */ /* 0x000fc40007810000 */
[----:B------:R-:W-:Y:S01]  /*46a0*/  ISETP.GT.AND P3, PT, R170, 0x41, PT ;  /* 0x00000041aa00780c */ /* 0x000fe20003f64270 */
[----:B------:R1:W5:Y:S01]  /*46b0*/  MUFU.TANH R21, R189 ;  /* 0x000000bd00157308 */ /* 0x0003620000002400 */
[----:B---3--:R-:W-:Y:S01]  /*46c0*/  FSEL R11, R184, -INF , P2 ;  /* 0xff800000b80b7808 */ /* 0x008fe20001000000 */
[----:B------:R-:W-:Y:S01]  /*46d0*/  FMUL.FTZ R184, R191, UR25 ;  /* 0x00000019bfb87c20 */ /* 0x000fe20008410000 */
[----:B------:R-:W-:Y:S02]  /*46e0*/  FMNMX.FTZ R4, R5, R4, !PT ;  /* 0x0000000405047209 */ /* 0x000fe40007810000 */
[C---:B------:R-:W-:Y:S02]  /*46f0*/  ISETP.GT.AND P2, PT, R170.reuse, 0x48, PT ;  /* 0x00000048aa00780c */ /* 0x040fe40003f44270 */
[----:B----4-:R-:W-:Y:S01]  /*4700*/  FSEL R9, R9, -INF , P3 ;  /* 0xff80000009097808 */ /* 0x010fe20001800000 */
[----:B------:R-:W3:Y:S01]  /*4710*/  MUFU.TANH R154, R192 ;  /* 0x000000c0009a7308 */ /* 0x000ee20000002400 */
[----:B------:R-:W-:Y:S01]  /*4720*/  FMNMX.FTZ R4, R11, R4, !PT ;  /* 0x000000040b047209 */ /* 0x000fe20007810000 */
[C---:B-1----:R-:W-:Y:S01]  /*4730*/  VIADD R189, R170.reuse, 0x8 ;  /* 0x00000008aabd7836 */ /* 0x042fe20000000000 */
[----:B------:R-:W-:-:S02]  /*4740*/  ISETP.GT.AND P3, PT, R170, 0x49, PT ;  /* 0x00000049aa00780c */ /* 0x000fc40003f64270 */
[----:B--2---:R-:W-:Y:S01]  /*4750*/  FSEL R13, R188, -INF , P2 ;  /* 0xff800000bc0d7808 */ /* 0x004fe20001000000 */
[----:B------:R-:W-:Y:S01]  /*4760*/  FMUL.FTZ R188, R198, UR25 ;  /* 0x00000019c6bc7c20 */ /* 0x000fe20008410000 */
[----:B------:R-:W-:Y:S01]  /*4770*/  FMNMX.FTZ R4, R9, R4, !PT ;  /* 0x0000000409047209 */ /* 0x000fe20007810000 */
[----:B------:R-:W1:Y:S01]  /*4780*/  MUFU.TANH R159, R193 ;  /* 0x000000c1009f7308 */ /* 0x000e620000002400 */
[C---:B------:R-:W-:Y:S02]  /*4790*/  ISETP.GT.AND P2, PT, R170.reuse, 0x50, PT ;  /* 0x00000050aa00780c */ /* 0x040fe40003f44270 */
[----:B-----5:R-:W-:Y:S02]  /*47a0*/  FSEL R21, R21, -INF , P3 ;  /* 0xff80000015157808 */ /* 0x020fe40001800000 */
[----:B------:R-:W-:Y:S02]  /*47b0*/  FMNMX.FTZ R4, R13, R4, !PT ;  /* 0x000000040d047209 */ /* 0x000fe40007810000 */
[----:B------:R-:W-:Y:S01]  /*47c0*/  ISETP.GT.AND P3, PT, R170, 0x51, PT ;  /* 0x00000051aa00780c */ /* 0x000fe20003f64270 */
[----:B------:R-:W2:Y:S01]  /*47d0*/  MUFU.TANH R156, R196 ;  /* 0x000000c4009c7308 */ /* 0x000ea20000002400 */
[----:B---3--:R-:W-:-:S02]  /*47e0*/  FSEL R154, R154, -INF , P2 ;  /* 0xff8000009a9a7808 */ /* 0x008fc40001000000 */
[----:B------:R-:W-:Y:S02]  /*47f0*/  FMNMX.FTZ R185, R21, R4, !PT ;  /* 0x0000000415b97209 */ /* 0x000fe40007810000 */
[----:B------:R-:W-:Y:S02]  /*4800*/  ISETP.GT.AND P2, PT, R170, 0x58, PT ;  /* 0x00000058aa00780c */ /* 0x000fe40003f44270 */
[----:B------:R-:W-:Y:S01]  /*4810*/  FMNMX.FTZ R4, R154, R185, !PT ;  /* 0x000000b99a047209 */ /* 0x000fe20007810000 */
[----:B------:R-:W3:Y:S01]  /*4820*/  MUFU.TANH R157, R197 ;  /* 0x000000c5009d7308 */ /* 0x000ee20000002400 */
[----:B-1----:R-:W-:Y:S02]  /*4830*/  FSEL R159, R159, -INF , P3 ;  /* 0xff8000009f9f7808 */ /* 0x002fe40001800000 */
[----:B------:R-:W-:Y:S02]  /*4840*/  ISETP.GT.AND P3, PT, R170, 0x59, PT ;  /* 0x00000059aa00780c */ /* 0x000fe40003f64270 */
[----:B------:R-:W-:-:S02]  /*4850*/  FMNMX.FTZ R185, R159, R4, !PT ;  /* 0x000000049fb97209 */ /* 0x000fc40007810000 */
[C---:B------:R-:W-:Y:S01]  /*4860*/  ISETP.GT.AND P4, PT, R189.reuse, 0x8, PT ;  /* 0x00000008bd00780c */ /* 0x040fe20003f84270 */
[----:B------:R-:W1:Y:S01]  /*4870*/  MUFU.TANH R15, R15 ;  /* 0x0000000f000f7308 */ /* 0x000e620000002400 */
[----:B--2---:R-:W-:Y:S02]  /*4880*/  FSEL R156, R156, -INF , P2 ;  /* 0xff8000009c9c7808 */ /* 0x004fe40001000000 */
[C---:B------:R-:W-:Y:S02]  /*4890*/  ISETP.GT.AND P2, PT, R189.reuse, RZ, PT ;  /* 0x000000ffbd00720c */ /* 0x040fe40003f44270 */
[----:B------:R-:W-:Y:S02]  /*48a0*/  FMNMX.FTZ R4, R156, R185, !PT ;  /* 0x000000b99c047209 */ /* 0x000fe40007810000 */
[----:B------:R-:W-:Y:S01]  /*48b0*/  ISETP.GT.AND P5, PT, R189, 0x9, PT ;  /* 0x00000009bd00780c */ /* 0x000fe20003fa4270 */
[----:B------:R-:W2:Y:S01]  /*48c0*/  MUFU.TANH R14, R14 ;  /* 0x0000000e000e7308 */ /* 0x000ea20000002400 */
[----:B---3--:R-:W-:-:S02]  /*48d0*/  FSEL R157, R157, -INF , P3 ;  /* 0xff8000009d9d7808 */ /* 0x008fc40001800000 */
[----:B------:R-:W-:Y:S02]  /*48e0*/  ISETP.GT.AND P3, PT, R189, 0x1, PT ;  /* 0x00000001bd00780c */ /* 0x000fe40003f64270 */
[----:B------:R-:W-:-:S03]  /*48f0*/  FMNMX.FTZ R4, R157, R4, !PT ;  /* 0x000000049d047209 */ /* 0x000fc60007810000 */
[----:B------:R-:W3:Y:S01]  /*4900*/  MUFU.TANH R203, R203 ;  /* 0x000000cb00cb7308 */ /* 0x000ee20000002400 */
[----:B-1----:R-:W-:Y:S01]  /*4910*/  FSEL R15, R15, -INF , P2 ;  /* 0xff8000000f0f7808 */ /* 0x002fe20001000000 */
[----:B------:R-:W1:Y:S03]  /*4920*/  SHFL.BFLY PT, R185, R4, 0x2, 0x1f ;  /* 0x0c401f0004b97f89 */ /* 0x000e6600000e0000 */
[----:B------:R-:W-:-:S03]  /*4930*/  FMNMX.FTZ R191, R15, R8, !PT ;  /* 0x000000080fbf7209 */ /* 0x000fc60007810000 */
[----:B------:R-:W4:Y:S01]  /*4940*/  MUFU.TANH R158, R158 ;  /* 0x0000009e009e7308 */ /* 0x000f220000002400 */
[----:B--2---:R-:W-:Y:S02]  /*4950*/  FSEL R14, R14, -INF , P3 ;  /* 0xff8000000e0e7808 */ /* 0x004fe40001800000 */
[----:B------:R-:W-:-:S05]  /*4960*/  ISETP.GT.AND P3, PT, R189, 0x10, PT ;  /* 0x00000010bd00780c */ /* 0x000fca0003f64270 */
[----:B------:R-:W2:Y:S01]  /*4970*/  MUFU.TANH R162, R162 ;  /* 0x000000a200a27308 */ /* 0x000ea20000002400 */
[----:B---3--:R-:W-:Y:S02]  /*4980*/  FSEL R203, R203, -INF , P4 ;  /* 0xff800000cbcb7808 */ /* 0x008fe40002000000 */
[----:B------:R-:W-:-:S05]  /*4990*/  ISETP.GT.AND P4, PT, R189, 0x11, PT ;  /* 0x00000011bd00780c */ /* 0x000fca0003f84270 */
[----:B------:R-:W3:Y:S01]  /*49a0*/  MUFU.TANH R161, R161 ;  /* 0x000000a100a17308 */ /* 0x000ee20000002400 */
[----:B----4-:R-:W-:Y:S02]  /*49b0*/  FSEL R158, R158, -INF , P5 ;  /* 0xff8000009e9e7808 */ /* 0x010fe40002800000 */
[----:B-1----:R-:W-:Y:S01]  /*49c0*/  FMNMX.FTZ R172, R4, R185, !PT ;  /* 0x000000b904ac7209 */ /* 0x002fe20007810000 */
[----:B------:R-:W-:Y:S01]  /*49d0*/  FMUL.FTZ R185, R190, UR25 ;  /* 0x00000019beb97c20 */ /* 0x000fe20008410000 */
[----:B------:R-:W-:-:S03]  /*49e0*/  FMUL.FTZ R190, R199, UR25 ;  /* 0x00000019c7be7c20 */ /* 0x000fc60008410000 */
[----:B------:R-:W1:Y:S01]  /*49f0*/  SHFL.BFLY PT, R193, R172, 0x1, 0x1f ;  /* 0x0c201f00acc17f89 */ /* 0x000e6200000e0000 */
[----:B------:R-:W4:Y:S01]  /*4a00*/  MUFU.TANH R164, R164 ;  /* 0x000000a400a47308 */ /* 0x000f220000002400 */
[----:B--2---:R-:W-:Y:S02]  /*4a10*/  FSEL R162, R162, -INF , P3 ;  /* 0xff800000a2a27808 */ /* 0x004fe40001800000 */
[----:B------:R-:W-:-:S05]  /*4a20*/  ISETP.GT.AND P3, PT, R189, 0x18, PT ;  /* 0x00000018bd00780c */ /* 0x000fca0003f64270 */
[----:B------:R-:W-:Y:S01]  /*4a30*/  MUFU.TANH R163, R163 ;  /* 0x000000a300a37308 */ /* 0x000fe20000002400 */
[----:B---3--:R-:W-:Y:S02]  /*4a40*/  FSEL R161, R161, -INF , P4 ;  /* 0xff800000a1a17808 */ /* 0x008fe40002000000 */
[----:B------:R-:W-:-:S05]  /*4a50*/  ISETP.GT.AND P4, PT, R189, 0x19, PT ;  /* 0x00000019bd00780c */ /* 0x000fca0003f84270 */
[----:B------:R-:W2:Y:S01]  /*4a60*/  MUFU.TANH R166, R166 ;  /* 0x000000a600a67308 */ /* 0x000ea20000002400 */
[----:B----4-:R-:W-:Y:S02]  /*4a70*/  FSEL R164, R164, -INF , P3 ;  /* 0xff800000a4a47808 */ /* 0x010fe40001800000 */
[----:B------:R-:W-:Y:S02]  /*4a80*/  ISETP.GT.AND P3, PT, R189, 0x20, PT ;  /* 0x00000020bd00780c */ /* 0x000fe40003f64270 */
[----:B-1----:R-:W-:-:S03]  /*4a90*/  FMNMX.FTZ R4, R172, R193, !PT ;  /* 0x000000c1ac047209 */ /* 0x002fc60007810000 */
[----:B------:R-:W1:Y:S01]  /*4aa0*/  MUFU.TANH R167, R167 ;  /* 0x000000a700a77308 */ /* 0x000e620000002400 */
[----:B------:R-:W-:Y:S02]  /*4ab0*/  FMNMX.FTZ R172, R14, R191, !PT ;  /* 0x000000bf0eac7209 */ /* 0x000fe40007810000 */
[C---:B------:R-:W-:Y:S01]  /*4ac0*/  FSETP.NEU.FTZ.AND P2, PT, R4.reuse, -INF , PT ;  /* 0xff8000000400780b */ /* 0x040fe20003f5d000 */
[----:B------:R-:W-:Y:S01]  /*4ad0*/  FMUL.FTZ R170, R4, UR10 ;  /* 0x0000000a04aa7c20 */ /* 0x000fe20008410000 */
[----:B------:R-:W-:-:S03]  /*4ae0*/  FMNMX.FTZ R191, R203, R172, !PT ;  /* 0x000000accbbf7209 */ /* 0x000fc60007810000 */
[----:B------:R-:W3:Y:S01]  /*4af0*/  MUFU.TANH R168, R168 ;  /* 0x000000a800a87308 */ /* 0x000ee20000002400 */
[----:B------:R-:W-:Y:S02]  /*4b00*/  FMNMX.FTZ R191, R158, R191, !PT ;  /* 0x000000bf9ebf7209 */ /* 0x000fe40007810000 */
[----:B------:R-:W-:Y:S02]  /*4b10*/  FSEL R170, R170, RZ, P2 ;  /* 0x000000ffaaaa7208 */ /* 0x000fe40001000000 */
[----:B------:R-:W-:Y:S02]  /*4b20*/  FMNMX.FTZ R174, R162, R191, !PT ;  /* 0x000000bfa2ae7209 */ /* 0x000fe40007810000 */
[----:B--2---:R-:W-:Y:S01]  /*4b30*/  FSEL R166, R166, -INF , P3 ;  /* 0xff800000a6a67808 */ /* 0x004fe20001800000 */
[----:B------:R-:W2:Y:S01]  /*4b40*/  MUFU.TANH R175, R175 ;  /* 0x000000af00af7308 */ /* 0x000ea20000002400 */
[----:B------:R-:W-:Y:S01]  /*4b50*/  FMNMX.FTZ R191, R161, R174, !PT ;  /* 0x000000aea1bf7209 */ /* 0x000fe20007810000 */
[--C-:B------:R-:W-:Y:S01]  /*4b60*/  FFMA.FTZ R192, R171, UR10, -R170.reuse ;  /* 0x0000000aabc07c23 */ /* 0x100fe200080108aa */
[----:B------:R-:W-:Y:S01]  /*4b70*/  FSEL R171, R163, -INF , P4 ;  /* 0xff800000a3ab7808 */ /* 0x000fe20002000000 */
[--C-:B------:R-:W-:Y:S01]  /*4b80*/  FFMA.FTZ R193, R173, UR10, -R170.reuse ;  /* 0x0000000aadc17c23 */ /* 0x100fe200080108aa */
[----:B------:R-:W-:Y:S01]  /*4b90*/  FMNMX.FTZ R174, R164, R191, !PT ;  /* 0x000000bfa4ae7209 */ /* 0x000fe20007810000 */
[--C-:B------:R-:W-:Y:S01]  /*4ba0*/  FFMA.FTZ R194, R177, UR10, -R170.reuse ;  /* 0x0000000ab1c27c23 */ /* 0x100fe200080108aa */
[----:B------:R-:W-:Y:S01]  /*4bb0*/  ISETP.GT.AND P4, PT, R189, 0x21, PT ;  /* 0x00000021bd00780c */ /* 0x000fe20003f84270 */
[----:B------:R-:W-:Y:S01]  /*4bc0*/  MUFU.TANH R176, R176 ;  /* 0x000000b000b07308 */ /* 0x000fe20000002400 */
[----:B------:R-:W-:Y:S01]  /*4bd0*/  FMNMX.FTZ R191, R171, R174, !PT ;  /* 0x000000aeabbf7209 */ /* 0x000fe20007810000 */
[--C-:B------:R-:W-:Y:S01]  /*4be0*/  FFMA.FTZ R172, R207, UR10, -R170.reuse ;  /* 0x0000000acfac7c23 */ /* 0x100fe200080108aa */
[----:B------:R-:W-:Y:S01]  /*4bf0*/  ISETP.GT.AND P3, PT, R189, 0x28, PT ;  /* 0x00000028bd00780c */ /* 0x000fe20003f64270 */
[--C-:B------:R-:W-:Y:S01]  /*4c00*/  FFMA.FTZ R196, R157, UR10, -R170.reuse ;  /* 0x0000000a9dc47c23 */ /* 0x100fe200080108aa */
[----:B-1----:R-:W-:Y:S01]  /*4c10*/  FSEL R173, R167, -INF , P4 ;  /* 0xff800000a7ad7808 */ /* 0x002fe20002000000 */
[--C-:B------:R-:W-:Y:S01]  /*4c20*/  FFMA.FTZ R169, R169, UR10, -R170.reuse ;  /* 0x0000000aa9a97c23 */ /* 0x100fe200080108aa */
[----:B------:R-:W-:Y:S01]  /*4c30*/  FMNMX.FTZ R174, R166, R191, !PT ;  /* 0x000000bfa6ae7209 */ /* 0x000fe20007810000 */
[----:B------:R-:W1:Y:S01]  /*4c40*/  MUFU.TANH R178, R178 ;  /* 0x000000b200b27308 */ /* 0x000e620000002400 */
        /* <DEDUP_REMOVED lines=8> */
[----:B--2---:R-:W-:Y:S01]  /*4cd0*/  FSEL R175, R175, -INF , P4 ;  /* 0xff800000afaf7808 */ /* 0x004fe20002000000 */
[--C-:B------:R-:W-:Y:S01]  /*4ce0*/  FFMA.FTZ R20, R20, UR10, -R170.reuse ;  /* 0x0000000a14147c23 */ /* 0x100fe200080108aa */
[----:B------:R-:W-:Y:S01]  /*4cf0*/  ISETP.GT.AND P4, PT, R189, 0x31, PT ;  /* 0x00000031bd00780c */ /* 0x000fe20003f84270 */
[--C-:B------:R-:W-:Y:S01]  /*4d00*/  FFMA.FTZ R10, R10, UR10, -R170.reuse ;  /* 0x0000000a0a0a7c23 */ /* 0x100fe200080108aa */
[--C-:B------:R-:W-:Y:S01]  /*4d10*/  FFMA.FTZ R11, R11, UR10, -R170.reuse ;  /* 0x0000000a0b0b7c23 */ /* 0x100fe200080108aa */
[----:B------:R-:W-:-:S02]  /*4d20*/  FFMA.FTZ R13, R13, UR10, -R170 ;  /* 0x0000000a0d0d7c23 */ /* 0x000fc400080108aa */
[----:B------:R-:W-:Y:S01]  /*4d30*/  MUFU.TANH R179, R179 ;  /* 0x000000b300b37308 */ /* 0x000fe20000002400 */
[----:B-1----:R-:W-:Y:S02]  /*4d40*/  FSEL R178, R178, -INF , P4 ;  /* 0xff800000b2b27808 */ /* 0x002fe40002000000 */
[----:B------:R-:W-:-:S05]  /*4d50*/  ISETP.GT.AND P4, PT, R189, 0x39, PT ;  /* 0x00000039bd00780c */ /* 0x000fca0003f84270 */
[----:B------:R1:W-:Y:S08]  /*4d60*/  MUFU.EX2 R163, R192 ;  /* 0x000000c000a37308 */ /* 0x0003f00000000800 */
[----:B------:R-:W2:Y:S01]  /*4d70*/  MUFU.TANH R182, R182 ;  /* 0x000000b600b67308 */ /* 0x000ea20000002400 */
[----:B-1----:R-:W-:Y:S02]  /*4d80*/  FMNMX.FTZ R192, R168, R177, !PT ;  /* 0x000000b1a8c07209 */ /* 0x002fe40007810000 */
[----:B------:R-:W-:Y:S01]  /*4d90*/  FSEL R177, R176, -INF , P3 ;  /* 0xff800000b0b17808 */ /* 0x000fe20001800000 */
[----:B------:R-:W-:Y:S01]  /*4da0*/  FFMA.FTZ R176, R205, UR10, -R170 ;  /* 0x0000000acdb07c23 */ /* 0x000fe200080108aa */
[----:B------:R-:W-:-:S02]  /*4db0*/  FMNMX.FTZ R192, R175, R192, !PT ;  /* 0x000000c0afc07209 */ /* 0x000fc40007810000 */
[----:B------:R-:W-:Y:S01]  /*4dc0*/  ISETP.GT.AND P3, PT, R189, 0x38, PT ;  /* 0x00000038bd00780c */ /* 0x000fe20003f64270 */
[----:B------:R-:W1:Y:S01]  /*4dd0*/  MUFU.TANH R183, R183 ;  /* 0x000000b700b77308 */ /* 0x000e620000002400 */
[----:B------:R-:W-:Y:S02]  /*4de0*/  FMNMX.FTZ R191, R177, R192, !PT ;  /* 0x000000c0b1bf7209 */ /* 0x000fe40007810000 */
[----:B---3--:R-:W-:Y:S02]  /*4df0*/  FSEL R180, R180, -INF , P3 ;  /* 0xff800000b4b47808 */ /* 0x008fe40001800000 */
[----:B------:R-:W-:Y:S02]  /*4e00*/  FMNMX.FTZ R191, R178, R191, !PT ;  /* 0x000000bfb2bf7209 */ /* 0x000fe40007810000 */
[----:B------:R-:W-:Y:S01]  /*4e10*/  ISETP.GT.AND P3, PT, R189, 0x40, PT ;  /* 0x00000040bd00780c */ /* 0x000fe20003f64270 */
[----:B------:R-:W3:Y:S01]  /*4e20*/  MUFU.TANH R185, R185 ;  /* 0x000000b900b97308 */ /* 0x000ee20000002400 */
[----:B------:R-:W-:-:S02]  /*4e30*/  FMNMX.FTZ R192, R180, R191, !PT ;  /* 0x000000bfb4c07209 */ /* 0x000fc40007810000 */
[----:B--2---:R-:W-:Y:S02]  /*4e40*/  FSEL R182, R182, -INF , P3 ;  /* 0xff800000b6b67808 */ /* 0x004fe40001800000 */
[----:B------:R-:W-:-:S03]  /*4e50*/  ISETP.GT.AND P3, PT, R189, 0x48, PT ;  /* 0x00000048bd00780c */ /* 0x000fc60003f64270 */
[----:B------:R2:W-:Y:S08]  /*4e60*/  MUFU.EX2 R167, R193 ;  /* 0x000000c100a77308 */ /* 0x0005f00000000800 */
[----:B------:R-:W-:Y:S01]  /*4e70*/  MUFU.TANH R184, R184 ;  /* 0x000000b800b87308 */ /* 0x000fe20000002400 */
[----:B--2---:R-:W-:Y:S01]  /*4e80*/  FFMA.FTZ R193, R181, UR10, -R170 ;  /* 0x0000000ab5c17c23 */ /* 0x004fe200080108aa */
[----:B------:R-:W-:-:S02]  /*4e90*/  FSEL R181, R179, -INF , P4 ;  /* 0xff800000b3b57808 */ /* 0x000fc40002000000 */
[----:B------:R-:W-:Y:S02]  /*4ea0*/  ISETP.GT.AND P4, PT, R189, 0x41, PT ;  /* 0x00000041bd00780c */ /* 0x000fe40003f84270 */
[----:B------:R-:W-:Y:S02]  /*4eb0*/  FMNMX.FTZ R191, R181, R192, !PT ;  /* 0x000000c0b5bf7209 */ /* 0x000fe40007810000 */
[----:B------:R-:W2:Y:S01]  /*4ec0*/  MUFU.TANH R186, R186 ;  /* 0x000000ba00ba7308 */ /* 0x000ea20000002400 */
[----:B-1----:R-:W-:Y:S02]  /*4ed0*/  FSEL R183, R183, -INF , P4 ;  /* 0xff800000b7b77808 */ /* 0x002fe40002000000 */
[----:B------:R-:W-:Y:S02]  /*4ee0*/  FMNMX.FTZ R192, R182, R191, !PT ;  /* 0x000000bfb6c07209 */ /* 0x000fe40007810000 */
[----:B------:R-:W-:Y:S02]  /*4ef0*/  ISETP.GT.AND P4, PT, R189, 0x49, PT ;  /* 0x00000049bd00780c */ /* 0x000fe40003f84270 */
[----:B---3--:R-:W-:Y:S01]  /*4f00*/  FSEL R185, R185, -INF , P3 ;  /* 0xff800000b9b97808 */ /* 0x008fe20001800000 */
[----:B------:R-:W1:Y:S01]  /*4f10*/  MUFU.TANH R187, R187 ;  /* 0x000000bb00bb7308 */ /* 0x000e620000002400 */
[----:B------:R-:W-:-:S02]  /*4f20*/  FMNMX.FTZ R192, R183, R192, !PT ;  /* 0x000000c0b7c07209 */ /* 0x000fc40007810000 */
[----:B------:R-:W-:Y:S02]  /*4f30*/  ISETP.GT.AND P3, PT, R189, 0x50, PT ;  /* 0x00000050bd00780c */ /* 0x000fe40003f64270 */
[----:B------:R-:W-:-:S03]  /*4f40*/  FMNMX.FTZ R192, R185, R192, !PT ;  /* 0x000000c0b9c07209 */ /* 0x000fc60007810000 */
[----:B------:R-:W3:Y:S01]  /*4f50*/  MUFU.TANH R188, R188 ;  /* 0x000000bc00bc7308 */ /* 0x000ee20000002400 */
[----:B--2---:R-:W-:Y:S02]  /*4f60*/  FSEL R186, R186, -INF , P3 ;  /* 0xff800000baba7808 */ /* 0x004fe40001800000 */
[----:B------:R-:W-:-:S05]  /*4f70*/  ISETP.GT.AND P3, PT, R189, 0x58, PT ;  /* 0x00000058bd00780c */ /* 0x000fca0003f64270 */
[----:B------:R2:W-:Y:S08]  /*4f80*/  MUFU.EX2 R179, R193 ;  /* 0x000000c100b37308 */ /* 0x0005f00000000800 */
[----:B------:R-:W4:Y:S01]  /*4f90*/  MUFU.TANH R190, R190 ;  /* 0x000000be00be7308 */ /* 0x000f220000002400 */
[----:B--2---:R-:W-:Y:S01]  /*4fa0*/  FFMA.FTZ R193, R165, UR10, -R170 ;  /* 0x0000000aa5c17c23 */ /* 0x004fe200080108aa */
[----:B------:R-:W-:-:S02]  /*4fb0*/  FSEL R165, R184, -INF , P4 ;  /* 0xff800000b8a57808 */ /* 0x000fc40002000000 */
[----:B------:R-:W-:Y:S02]  /*4fc0*/  ISETP.GT.AND P4, PT, R189, 0x51, PT ;  /* 0x00000051bd00780c */ /* 0x000fe40003f84270 */
[----:B------:R-:W-:Y:S02]  /*4fd0*/  FMNMX.FTZ R191, R165, R192, !PT ;  /* 0x000000c0a5bf7209 */ /* 0x000fe40007810000 */
[----:B-1----:R-:W-:Y:S01]  /*4fe0*/  FSEL R187, R187, -INF , P4 ;  /* 0xff800000bbbb7808 */ /* 0x002fe20002000000 */
[----:B------:R1:W-:Y:S01]  /*4ff0*/  MUFU.EX2 R184, R193 ;  /* 0x000000c100b87308 */ /* 0x0003e20000000800 */
[----:B------:R-:W-:Y:S02]  /*5000*/  FMNMX.FTZ R192, R186, R191, !PT ;  /* 0x000000bfbac07209 */ /* 0x000fe40007810000 */
[----:B------:R-:W-:Y:S02]  /*5010*/  ISETP.GT.AND P4, PT, R189, 0x59, PT ;  /* 0x00000059bd00780c */ /* 0x000fe40003f84270 */
[----:B---3--:R-:W-:Y:S01]  /*5020*/  FSEL R191, R188, -INF , P3 ;  /* 0xff800000bcbf7808 */ /* 0x008fe20001800000 */
[--C-:B------:R-:W-:Y:S01]  /*5030*/  FFMA.FTZ R188, R152, UR10, -R170.reuse ;  /* 0x0000000a98bc7c23 */ /* 0x100fe200080108aa */
[----:B------:R-:W-:Y:S01]  /*5040*/  FMNMX.FTZ R192, R187, R192, !PT ;  /* 0x000000c0bbc07209 */ /* 0x000fe20007810000 */
[----:B------:R-:W-:Y:S01]  /*5050*/  MUFU.EX2 R172, R172 ;  /* 0x000000ac00ac7308 */ /* 0x000fe20000000800 */
[----:B----4-:R-:W-:Y:S01]  /*5060*/  FSEL R190, R190, -INF , P4 ;  /* 0xff800000bebe7808 */ /* 0x010fe20002000000 */
[----:B-1----:R-:W-:Y:S01]  /*5070*/  FFMA.FTZ R193, R5, UR10, -R170 ;  /* 0x0000000a05c17c23 */ /* 0x002fe200080108aa */
[----:B------:R-:W-:-:S04]  /*5080*/  FMNMX.FTZ R189, R191, R192, !PT ;  /* 0x000000c0bfbd7209 */ /* 0x000fc80007810000 */
[----:B------:R-:W-:Y:S01]  /*5090*/  FMNMX.FTZ R192, R190, R189, !PT ;  /* 0x000000bdbec07209 */ /* 0x000fe20007810000 */
[--C-:B------:R-:W-:Y:S01]  /*50a0*/  FFMA.FTZ R189, R12, UR10, -R170.reuse ;  /* 0x0000000a0cbd7c23 */ /* 0x100fe200080108aa */
[--C-:B------:R-:W-:Y:S01]  /*50b0*/  FFMA.FTZ R12, R9, UR10, -R170.reuse ;  /* 0x0000000a090c7c23 */ /* 0x100fe200080108aa */
[----:B------:R1:W-:Y:S02]  /*50c0*/  MUFU.EX2 R174, R194 ;  /* 0x000000c200ae7308 */ /* 0x0003e40000000800 */
[----:B------:R-:W2:Y:S06]  /*50d0*/  SHFL.BFLY PT, R195, R192, 0x2, 0x1f ;  /* 0x0c401f00c0c37f89 */ /* 0x000eac00000e0000 */
[----:B------:R-:W-:Y:S01]  /*50e0*/  MUFU.EX2 R176, R176 ;  /* 0x000000b000b07308 */ /* 0x000fe20000000800 */
[--C-:B-1----:R-:W-:Y:S01]  /*50f0*/  FFMA.FTZ R194, R159, UR10, -R170.reuse ;  /* 0x0000000a9fc27c23 */ /* 0x102fe200080108aa */
[----:B------:R-:W-:-:S06]  /*5100*/  FFMA.FTZ R159, R156, UR10, -R170 ;  /* 0x0000000a9c9f7c23 */ /* 0x000fcc00080108aa */
[----:B------:R-:W-:Y:S08]  /*5110*/  MUFU.EX2 R169, R169 ;  /* 0x000000a900a97308 */ /* 0x000ff00000000800 */
[----:B------:R-:W-:Y:S01]  /*5120*/  MUFU.EX2 R160, R160 ;  /* 0x000000a000a07308 */ /* 0x000fe20000000800 */
[----:B--2---:R-:W-:Y:S01]  /*5130*/  FMNMX.FTZ R195, R192, R195, !PT ;  /* 0x000000c3c0c37209 */ /* 0x004fe20007810000 */
[--C-:B------:R-:W-:Y:S01]  /*5140*/  FFMA.FTZ R192, R21, UR10, -R170.reuse ;  /* 0x0000000a15c07c23 */ /* 0x100fe200080108aa */
[----:B------:R-:W-:Y:S01]  /*5150*/  FFMA.FTZ R21, R154, UR10, -R170 ;  /* 0x0000000a9a157c23 */ /* 0x000fe200080108aa */
[----:B------:R-:W-:-:S02]  /*5160*/  FSEL R154, R4, RZ, P2 ;  /* 0x000000ff049a7208 */ /* 0x000fc40001000000 */
[----:B------:R-:W1:Y:S02]  /*5170*/  SHFL.BFLY PT, R152, R195, 0x1, 0x1f ;  /* 0x0c201f00c3987f89 */ /* 0x000e6400000e0000 */
[----:B------:R-:W-:Y:S01]  /*5180*/  MUFU.EX2 R153, R153 ;  /* 0x0000009900997308 */ /* 0x000fe20000000800 */
[----:B------:R-:W-:-:S04]  /*5190*/  FADD.FTZ R154, -R154, R7 ;  /* 0x000000079a9a7221 */ /* 0x000fc80000010100 */
[----:B------:R-:W-:-:S03]  /*51a0*/  FMUL.FTZ R7, R154, UR10 ;  /* 0x0000000a9a077c20 */ /* 0x000fc60008410000 */
[----:B------:R-:W-:Y:S08]  /*51b0*/  MUFU.EX2 R155, R155 ;  /* 0x0000009b009b7308 */ /* 0x000ff00000000800 */
[----:B------:R-:W2:Y:S01]  /*51c0*/  MUFU.EX2 R7, R7 ;  /* 0x0000000700077308 */ /* 0x000ea20000000800 */
[----:B-1----:R-:W-:-:S07]  /*51d0*/  FMNMX.FTZ R5, R195, R152, !PT ;  /* 0x00000098c3057209 */ /* 0x002fce0007810000 */
[----:B------:R-:W-:Y:S01]  /*51e0*/  MUFU.EX2 R188, R188 ;  /* 0x000000bc00bc7308 */ /* 0x000fe20000000800 */
[C---:B------:R-:W-:Y:S01]  /*51f0*/  FSETP.NEU.FTZ.AND P3, PT, R5.reuse, -INF , PT ;  /* 0xff8000000500780b */ /* 0x040fe20003f7d000 */
[----:B------:R-:W-:-:S03]  /*5200*/  FMUL.FTZ R152, R5, UR10 ;  /* 0x0000000a05987c20 */ /* 0x000fc60008410000 */
[----:B------:R-:W-:-:S03]  /*5210*/  FSEL R9, R5, RZ, P3 ;  /* 0x000000ff05097208 */ /* 0x000fc60001800000 */
[----:B------:R-:W-:Y:S01]  /*5220*/  MUFU.EX2 R20, R20 ;  /* 0x0000001400147308 */ /* 0x000fe20000000800 */
[----:B------:R-:W-:Y:S01]  /*5230*/  FSEL R152, R152, RZ, P3 ;  /* 0x000000ff98987208 */ /* 0x000fe20001800000 */
[----:B--2---:R-:W-:Y:S01]  /*5240*/  FFMA.FTZ R154, R7, R3, R172 ;  /* 0x00000003079a7223 */ /* 0x004fe200000100ac */
[-C--:B------:R-:W-:Y:S01]  /*5250*/  FMUL.FTZ R24, R24, R7.reuse ;  /* 0x0000000718187220 */ /* 0x080fe20000410000 */
[----:B------:R-:W-:Y:S01]  /*5260*/  FADD.FTZ R9, -R9, R8 ;  /* 0x0000000809097221 */ /* 0x000fe20000010100 */
[----:B------:R-:W-:Y:S01]  /*5270*/  FMUL.FTZ R25, R25, R7 ;  /* 0x0000000719197220 */ /* 0x000fe20000410000 */
[--C-:B------:R-:W-:Y:S01]  /*5280*/  FFMA.FTZ R15, R15, UR10, -R152.reuse ;  /* 0x0000000a0f0f7c23 */ /* 0x100fe20008010898 */
[--C-:B------:R-:W-:Y:S01]  /*5290*/  FFMA.FTZ R14, R14, UR10, -R152.reuse ;  /* 0x0000000a0e0e7c23 */ /* 0x100fe20008010898 */
[----:B------:R-:W-:Y:S01]  /*52a0*/  FMUL.FTZ R8, R9, UR10 ;  /* 0x0000000a09087c20 */ /* 0x000fe20008410000 */
[--C-:B------:R-:W-:Y:S01]  /*52b0*/  FFMA.FTZ R157, R203, UR10, -R152.reuse ;  /* 0x0000000acb9d7c23 */ /* 0x100fe20008010898 */
[----:B------:R-:W-:Y:S01]  /*52c0*/  FFMA.FTZ R198, R158, UR10, -R152 ;  /* 0x0000000a9ec67c23 */ /* 0x000fe20008010898 */
[----:B------:R-:W-:Y:S01]  /*52d0*/  FADD.FTZ R154, R163, R154 ;  /* 0x0000009aa39a7221 */ /* 0x000fe20000010000 */
[----:B------:R-:W-:Y:S01]  /*52e0*/  MUFU.EX2 R15, R15 ;  /* 0x0000000f000f7308 */ /* 0x000fe20000000800 */
[--C-:B------:R-:W-:Y:S01]  /*52f0*/  FFMA.FTZ R195, R162, UR10, -R152.reuse ;  /* 0x0000000aa2c37c23 */ /* 0x100fe20008010898 */
[----:B------:R-:W-:Y:S01]  /*5300*/  FFMA.FTZ R204, R161, UR10, -R152 ;  /* 0x0000000aa1cc7c23 */ /* 0x000fe20008010898 */
[----:B------:R-:W-:Y:S01]  /*5310*/  FADD.FTZ R3, R167, R154 ;  /* 0x0000009aa7037221 */ /* 0x000fe20000010000 */
[--C-:B------:R-:W-:Y:S01]  /*5320*/  FFMA.FTZ R161, R164, UR10, -R152.reuse ;  /* 0x0000000aa4a17c23 */ /* 0x100fe20008010898 */
[--C-:B------:R-:W-:Y:S01]  /*5330*/  FFMA.FTZ R206, R171, UR10, -R152.reuse ;  /* 0x0000000aabce7c23 */ /* 0x100fe20008010898 */
[--C-:B------:R-:W-:Y:S01]  /*5340*/  FFMA.FTZ R171, R166, UR10, -R152.reuse ;  /* 0x0000000aa6ab7c23 */ /* 0x100fe20008010898 */
[----:B------:R-:W-:Y:S01]  /*5350*/  FADD.FTZ R9, R174, R3 ;  /* 0x00000003ae097221 */ /* 0x000fe20000010000 */
[----:B------:R-:W1:Y:S01]  /*5360*/  MUFU.EX2 R8, R8 ;  /* 0x0000000800087308 */ /* 0x000e620000000800 */
[--C-:B------:R-:W-:Y:S01]  /*5370*/  FFMA.FTZ R208, R173, UR10, -R152.reuse ;  /* 0x0000000aadd07c23 */ /* 0x100fe20008010898 */
[--C-:B------:R-:W-:Y:S01]  /*5380*/  FFMA.FTZ R210, R175, UR10, -R152.reuse ;  /* 0x0000000aafd27c23 */ /* 0x100fe20008010898 */
[----:B------:R-:W-:Y:S01]  /*5390*/  FADD.FTZ R156, R176, R9 ;  /* 0x00000009b09c7221 */ /* 0x000fe20000010000 */
[--C-:B------:R-:W-:Y:S01]  /*53a0*/  FFMA.FTZ R173, R168, UR10, -R152.reuse ;  /* 0x0000000aa8ad7c23 */ /* 0x100fe20008010898 */
[----:B------:R-:W-:Y:S01]  /*53b0*/  FFMA.FTZ R175, R177, UR10, -R152 ;  /* 0x0000000ab1af7c23 */ /* 0x000fe20008010898 */
[----:B------:R-:W-:-:S02]  /*53c0*/  IMAD.U32 R177, RZ, RZ, UR26 ;  /* 0x0000001affb17e24 */ /* 0x000fc4000f8e00ff */
[----:B------:R-:W-:Y:S01]  /*53d0*/  FADD.FTZ R156, R179, R156 ;  /* 0x0000009cb39c7221 */ /* 0x000fe20000010000 */
[----:B------:R-:W2:Y:S01]  /*53e0*/  MUFU.EX2 R14, R14 ;  /* 0x0000000e000e7308 */ /* 0x000ea20000000800 */
[----:B------:R-:W-:Y:S01]  /*53f0*/  IADD3 R9, -R22, 0xb, RZ ;  /* 0x0000000b16097810 */ /* 0x000fe20007ffe1ff */
[----:B------:R-:W-:Y:S01]  /*5400*/  FFMA.FTZ R178, R178, UR10, -R152 ;  /* 0x0000000ab2b27c23 */ /* 0x000fe20008010898 */
[----:B------:R-:W-:Y:S01]  /*5410*/  FADD.FTZ R197, R169, R156 ;  /* 0x0000009ca9c57221 */ /* 0x000fe20000010000 */
[--C-:B------:R-:W-:Y:S01]  /*5420*/  FFMA.FTZ R181, R181, UR10, -R152.reuse ;  /* 0x0000000ab5b57c23 */ /* 0x100fe20008010898 */
[--C-:B------:R-:W-:Y:S01]  /*5430*/  FFMA.FTZ R183, R183, UR10, -R152.reuse ;  /* 0x0000000ab7b77c23 */ /* 0x100fe20008010898 */
[--C-:B------:R-:W-:Y:S01]  /*5440*/  FFMA.FTZ R186, R186, UR10, -R152.reuse ;  /* 0x0000000ababa7c23 */ /* 0x100fe20008010898 */
[----:B------:R-:W-:Y:S01]  /*5450*/  FADD.FTZ R199, R184, R197 ;  /* 0x000000c5b8c77221 */ /* 0x000fe20000010000 */
[----:B------:R-:W3:Y:S01]  /*5460*/  MUFU.EX2 R157, R157 ;  /* 0x0000009d009d7308 */ /* 0x000ee20000000800 */
[----:B-1----:R-:W-:Y:S01]  /*5470*/  FFMA.FTZ R3, R8, R0, R15 ;  /* 0x0000000008037223 */ /* 0x002fe2000001000f */
[--C-:B------:R-:W-:Y:S01]  /*5480*/  FFMA.FTZ R0, R180, UR10, -R152.reuse ;  /* 0x0000000ab4007c23 */ /* 0x100fe20008010898 */
[----:B------:R-:W-:Y:S01]  /*5490*/  FADD.FTZ R156, R160, R199 ;  /* 0x000000c7a09c7221 */ /* 0x000fe20000010000 */
[--C-:B------:R-:W-:Y:S01]  /*54a0*/  FFMA.FTZ R180, R182, UR10, -R152.reuse ;  /* 0x0000000ab6b47c23 */ /* 0x100fe20008010898 */
[--C-:B------:R-:W-:Y:S01]  /*54b0*/  FFMA.FTZ R182, R185, UR10, -R152.reuse ;  /* 0x0000000ab9b67c23 */ /* 0x100fe20008010898 */
[----:B------:R-:W-:Y:S01]  /*54c0*/  FFMA.FTZ R185, R165, UR10, -R152 ;  /* 0x0000000aa5b97c23 */ /* 0x000fe20008010898 */
[----:B------:R-:W-:Y:S01]  /*54d0*/  FADD.FTZ R156, R153, R156 ;  /* 0x0000009c999c7221 */ /* 0x000fe20000010000 */
[----:B------:R-:W1:Y:S01]  /*54e0*/  MUFU.EX2 R198, R198 ;  /* 0x000000c600c67308 */ /* 0x000e620000000800 */
[----:B--2---:R-:W-:Y:S01]  /*54f0*/  FADD.FTZ R154, R14, R3 ;  /* 0x000000030e9a7221 */ /* 0x004fe20000010000 */
[----:B------:R-:W-:Y:S01]  /*5500*/  FFMA.FTZ R187, R187, UR10, -R152 ;  /* 0x0000000abbbb7c23 */ /* 0x000fe20008010898 */
[----:B------:R-:W-:Y:S01]  /*5510*/  FADD.FTZ R199, R155, R156 ;  /* 0x0000009c9bc77221 */ /* 0x000fe20000010000 */
[--C-:B------:R-:W-:Y:S01]  /*5520*/  FFMA.FTZ R191, R191, UR10, -R152.reuse ;  /* 0x0000000abfbf7c23 */ /* 0x100fe20008010898 */
[----:B------:R-:W-:Y:S01]  /*5530*/  FFMA.FTZ R190, R190, UR10, -R152 ;  /* 0x0000000abebe7c23 */ /* 0x000fe20008010898 */
[----:B------:R-:W-:Y:S01]  /*5540*/  F2FP.F16.F32.PACK_AB R152, R163, R172 ;  /* 0x000000aca398723e */ /* 0x000fe200000000ff */
[----:B------:R-:W-:Y:S01]  /*5550*/  FADD.FTZ R199, R188, R199 ;  /* 0x000000c7bcc77221 */ /* 0x000fe20000010000 */
[----:B------:R-:W2:Y:S01]  /*5560*/  MUFU.EX2 R195, R195 ;  /* 0x000000c300c37308 */ /* 0x000ea20000000800 */
[----:B---3--:R-:W-:Y:S01]  /*5570*/  FADD.FTZ R3, R157, R154 ;  /* 0x0000009a9d037221 */ /* 0x008fe20000010000 */
[----:B------:R-:W-:Y:S01]  /*5580*/  F2FP.F16.F32.PACK_AB R160, R153, R160 ;  /* 0x000000a099a0723e */ /* 0x000fe200000000ff */
[----:B------:R-:W-:Y:S01]  /*5590*/  FADD.FTZ R156, R20, R199 ;  /* 0x000000c7149c7221 */ /* 0x000fe20000010000 */
[----:B------:R-:W-:Y:S01]  /*55a0*/  F2FP.F16.F32.PACK_AB R158, R184, R169 ;  /* 0x000000a9b89e723e */ /* 0x000fe200000000ff */
[-C--:B------:R-:W-:Y:S01]  /*55b0*/  FMUL.FTZ R28, R28, R7.reuse ;  /* 0x000000071c1c7220 */ /* 0x080fe20000410000 */
[-C--:B------:R-:W-:Y:S01]  /*55c0*/  FMUL.FTZ R29, R29, R7.reuse ;  /* 0x000000071d1d7220 */ /* 0x080fe20000410000 */
[----:B------:R-:W-:Y:S01]  /*55d0*/  FMUL.FTZ R32, R32, R7 ;  /* 0x0000000720207220 */ /* 0x000fe20000410000 */
[----:B------:R-:W3:Y:S01]  /*55e0*/  MUFU.EX2 R204, R204 ;  /* 0x000000cc00cc7308 */ /* 0x000ee20000000800 */
[----:B-1----:R-:W-:Y:S01]  /*55f0*/  FADD.FTZ R154, R198, R3 ;  /* 0x00000003c69a7221 */ /* 0x002fe20000010000 */
[----:B------:R-:W-:-:S02]  /*5600*/  @!P1 VIADD R3, R177, 0x22840 ;  /* 0x00022840b1039836 */ /* 0x000fc40000000000 */
[-C--:B------:R-:W-:Y:S01]  /*5610*/  FMUL.FTZ R33, R33, R7.reuse ;  /* 0x0000000721217220 */ /* 0x080fe20000410000 */
[-C--:B------:R-:W-:Y:S01]  /*5620*/  FMUL.FTZ R36, R36, R7.reuse ;  /* 0x0000000724247220 */ /* 0x080fe20000410000 */
[-C--:B------:R-:W-:Y:S01]  /*5630*/  FMUL.FTZ R37, R37, R7.reuse ;  /* 0x0000000725257220 */ /* 0x080fe20000410000 */
[-C--:B------:R-:W-:Y:S01]  /*5640*/  FMUL.FTZ R40, R40, R7.reuse ;  /* 0x0000000728287220 */ /* 0x080fe20000410000 */
[----:B------:R-:W-:Y:S01]  /*5650*/  @!P1 PRMT R3, RZ, 0x654, R3 ;  /* 0x00000654ff039816 */ /* 0x000fe20000000003 */
[----:B------:R-:W1:Y:S01]  /*5660*/  MUFU.EX2 R161, R161 ;  /* 0x000000a100a17308 */ /* 0x000e620000000800 */
[----:B--2---:R-:W-:Y:S01]  /*5670*/  FADD.FTZ R197, R195, R154 ;  /* 0x0000009ac3c57221 */ /* 0x004fe20000010000 */
[----:B------:R2:W-:Y:S06]  /*5680*/  BAR.ARV R9, 0x100 ;  /* 0x000400090000751d */ /* 0x0005ec0000002000 */
[----:B------:R-:W4:Y:S01]  /*5690*/  MUFU.EX2 R206, R206 ;  /* 0x000000ce00ce7308 */ /* 0x000f220000000800 */
[----:B---3--:R-:W-:Y:S01]  /*56a0*/  FADD.FTZ R154, R204, R197 ;  /* 0x000000c5cc9a7221 */ /* 0x008fe20000010000 */
[----:B------:R3:W-:Y:S01]  /*56b0*/  @!P1 SYNCS.ARRIVE.TRANS64.RED.A1T0 RZ, [R3+URZ], RZ ;  /* 0x000000ff03ff99a7 */ /* 0x0007e2000810043f */
        /* <DEDUP_REMOVED lines=70> */
[----:B---3--:R-:W-:Y:S01]  /*5b20*/  FADD.FTZ R3, R175, R154 ;  /* 0x0000009aaf037221 */ /* 0x008fe20000010000 */
[----:B------:R-:W-:Y:S01]  /*5b30*/  F2FP.F16.F32.PACK_AB R154, R174, R167 ;  /* 0x000000a7ae9a723e */ /* 0x000fe200000000ff */
        /* <DEDUP_REMOVED lines=14> */
[C---:B----4-:R-:W-:Y:S01]  /*5c20*/  FADD.FTZ R3, R178.reuse, R3 ;  /* 0x00000003b2037221 */ /* 0x050fe20000010000 */
[----:B------:R-:W-:Y:S01]  /*5c30*/  F2FP.F16.F32.PACK_AB R165, R178, R175 ;  /* 0x000000afb2a5723e */ /* 0x000fe200000000ff */
        /* <DEDUP_REMOVED lines=30> */
[----:B---3--:R-:W-:Y:S01]  /*5e20*/  FADD.FTZ R3, R181, R162 ;  /* 0x000000a2b5037221 */ /* 0x008fe20000010000 */
[----:B------:R-:W-:Y:S01]  /*5e30*/  F2FP.F16.F32.PACK_AB R162, R188, R155 ;  /* 0x0000009bbca2723e */ /* 0x000fe200000000ff */
[-C--:B------:R-:W-:Y:S01]  /*5e40*/  FMUL.FTZ R86, R86, R8.reuse ;  /* 0x0000000856567220 */ /* 0x080fe20000410000 */
[----:B------:R-:W-:Y:S01]  /*5e50*/  F2FP.F16.F32.PACK_AB R155, R198, R157 ;  /* 0x0000009dc69b723e */ /* 0x000fe200000000ff */
[----:B------:R-:W-:Y:S01]  /*5e60*/  FMUL.FTZ R87, R87, R8 ;  /* 0x0000000857577220 */ /* 0x000fe20000410000 */
[----:B------:R-:W-:Y:S01]  /*5e70*/  F2FP.F16.F32.PACK_AB R167, R181, R0 ;  /* 0x00000000b5a7723e */ /* 0x000fe200000000ff */
[----:B------:R-:W-:Y:S01]  /*5e80*/  FMUL.FTZ R90, R90, R8 ;  /* 0x000000085a5a7220 */ /* 0x000fe20000410000 */
[----:B------:R-:W3:Y:S01]  /*5e90*/  MUFU.EX2 R192, R192 ;  /* 0x000000c000c07308 */ /* 0x000ee20000000800 */
[----:B-1----:R-:W-:Y:S01]  /*5ea0*/  FADD.FTZ R163, R13, R164 ;  /* 0x000000a40da37221 */ /* 0x002fe20000010000 */
[----:B------:R-:W-:Y:S01]  /*5eb0*/  F2FP.F16.F32.PACK_AB R164, R189, R20 ;  /* 0x00000014bda4723e */ /* 0x000fe200000000ff */
        /* <DEDUP_REMOVED lines=30> */
[----:B----4-:R-:W-:Y:S01]  /*60a0*/  FADD.FTZ R153, R21, R166 ;  /* 0x000000a615997221 */ /* 0x010fe20000010000 */
        /* <DEDUP_REMOVED lines=16> */
[----:B------:R-:W-:-:S06]  /*61b0*/  FMUL.FTZ R151, R151, R8 ;  /* 0x0000000897977220 */ /* 0x000fcc0000410000 */
[----:B------:R-:W1:Y:S01]  /*61c0*/  MUFU.EX2 R187, R187 ;  /* 0x000000bb00bb7308 */ /* 0x000e620000000800 */
[----:B----4-:R-:W-:-:S07]  /*61d0*/  FADD.FTZ R10, R186, R11 ;  /* 0x0000000bba0a7221 */ /* 0x010fce0000010000 */
[----:B------:R-:W4:Y:S01]  /*61e0*/  MUFU.EX2 R159, R159 ;  /* 0x0000009f009f7308 */ /* 0x000f220000000800 */
[C---:B---3--:R-:W-:Y:S01]  /*61f0*/  FADD.FTZ R20, R194.reuse, R153 ;  /* 0x00000099c2147221 */ /* 0x048fe20000010000 */
[----:B------:R-:W-:Y:S02]  /*6200*/  F2FP.F16.F32.PACK_AB R172, R194, R21 ;  /* 0x00000015c2ac723e */ /* 0x000fe400000000ff */
[----:B------:R-:W-:-:S04]  /*6210*/  F2FP.F16.F32.PACK_AB R153, R14, R15 ;  /* 0x0000000f0e99723e */ /* 0x000fc800000000ff */
[----:B------:R-:W3:Y:S01]  /*6220*/  MUFU.EX2 R191, R191 ;  /* 0x000000bf00bf7308 */ /* 0x000ee20000000800 */
[C---:B-1----:R-:W-:Y:S01]  /*6230*/  FADD.FTZ R10, R187.reuse, R10 ;  /* 0x0000000abb0a7221 */ /* 0x042fe20000010000 */
[----:B------:R-:W-:-:S06]  /*6240*/  F2FP.F16.F32.PACK_AB R173, R187, R186 ;  /* 0x000000babbad723e */ /* 0x000fcc00000000ff */
[----:B------:R-:W1:Y:S01]  /*6250*/  MUFU.EX2 R196, R196 ;  /* 0x000000c400c47308 */ /* 0x000e620000000800 */
[----:B----4-:R-:W-:-:S07]  /*6260*/  FADD.FTZ R3, R159, R20 ;  /* 0x000000149f037221 */ /* 0x010fce0000010000 */
[----:B------:R-:W4:Y:S01]  /*6270*/  MUFU.EX2 R190, R190 ;  /* 0x000000be00be7308 */ /* 0x000f220000000800 */
[----:B---3--:R-:W-:Y:S01]  /*6280*/  FADD.FTZ R11, R191, R10 ;  /* 0x0000000abf0b7221 */ /* 0x008fe20000010000 */
[C---:B-1----:R-:W-:Y:S01]  /*6290*/  F2FP.F16.F32.PACK_AB R174, R196.reuse, R159 ;  /* 0x0000009fc4ae723e */ /* 0x042fe200000000ff */
[----:B------:R-:W-:Y:S01]  /*62a0*/  FADD.FTZ R3, R196, R3 ;  /* 0x00000003c4037221 */ /* 0x000fe20000010000 */
[----:B------:R-:W-:Y:S02]  /*62b0*/  F2FP.F16.F32.PACK_AB R159, R206, R161 ;  /* 0x000000a1ce9f723e */ /* 0x000fe400000000ff */
[----:B------:R-:W-:Y:S02]  /*62c0*/  F2FP.F16.F32.PACK_AB R161, R208, R171 ;  /* 0x000000abd0a1723e */ /* 0x000fe400000000ff */
[----:B------:R-:W-:Y:S01]  /*62d0*/  F2FP.F16.F32.PACK_AB R171, R185, R182 ;  /* 0x000000b6b9ab723e */ /* 0x000fe200000000ff */
[C---:B----4-:R-:W-:Y:S01]  /*62e0*/  FADD.FTZ R0, R190.reuse, R11 ;  /* 0x0000000bbe007221 */ /* 0x050fe20000010000 */
[----:B------:R-:W-:Y:S01]  /*62f0*/  F2FP.F16.F32.PACK_AB R175, R190, R191 ;  /* 0x000000bfbeaf723e */ /* 0x000fe200000000ff */
[----:B--2---:R-:W-:Y:S06]  /*6300*/  @!P0 BRA `(.L_x_10779) ;  /* 0x0000000000048947 */ /* 0x004fec0003800000 */
[----:B------:R-:W-:Y:S01]  /*6310*/  BPT.TRAP 0x1 ;  /* 0x000000040000795c */ /* 0x000fe20000300000 */
.L_x_10779:
[----:B------:R1:W2:Y:S01]  /*6320*/  SYNCS.PHASECHK.TRANS64.TRYWAIT P2, [UR26+0x22850], R6 ;  /* 0x02285006ff0075a7 */ /* 0x0002a2000804015a */
[----:B------:R-:W-:Y:S05]  /*6330*/  @!P0 BRA `(.L_x_10780) ;  /* 0x0000000000048947 */ /* 0x000fea0003800000 */
[----:B------:R-:W-:Y:S01]  /*6340*/  BPT.TRAP 0x1 ;  /* 0x000000040000795c */ /* 0x000fe20000300000 */
.L_x_10780:
[----:B--2---:R-:W-:Y:S05]  /*6350*/  @P2 BRA `(.L_x_10781) ;  /* 0x0000000000082947 */ /* 0x004fea0003800000 */
[----:B------:R-:W2:Y:S02]  /*6360*/  SYNCS.PHASECHK.TRANS64.TRYWAIT P2, [UR26+0x22850], R6 ;  /* 0x02285006ff0075a7 */ /* 0x000ea4000804015a */
[----:B--2---:R-:W-:Y:S05]  /*6370*/  @!P2 BRA `(.L_x_10782) ;  /* 0x000000a80034a947 */ /* 0x004fea0003800000 */
.L_x_10781:
[----:B012---:R-:W-:Y:S01]  /*6380*/  VIADD R6, R22, 0x8 ;  /* 0x0000000816067836 */ /* 0x007fe20000000000 */
        /* <DEDUP_REMOVED lines=46> */
.L_x_10774:
[----:B------:R-:W-:-:S13]  /*6670*/  ISETP.LE.AND P2, PT, RZ, UR23, PT ;  /* 0x00000017ff007c0c */ /* 0x000fda000bf43270 */
[----:B------:R-:W-:Y:S05]  /*6680*/  @!P2 BRA `(.L_x_10784) ;  /* 0x0000002000c0a947 */ /* 0x000fea0003800000 */
[----:B------:R-:W-:Y:S01]  /*6690*/  IMAD.MOV.U32 R8, RZ, RZ, R5 ;  /* 0x000000ffff087224 */ /* 0x000fe200078e0005 */
[----:B------:R-:W-:Y:S01]  /*66a0*/  ULDC UR24, c[0x0][0x9d8] ;  /* 0x0002760000187ab9 */ /* 0x000fe20000000800 */
[----:B------:R-:W-:Y:S01]  /*66b0*/  IMAD.MOV.U32 R21, RZ, RZ, R4 ;  /* 0x000000ffff157224 */ /* 0x000fe200078e0004 */
[----:B------:R-:W-:-:S06]  /*66c0*/  ULDC UR22, c[0x0][0x988] ;  /* 0x0002620000167ab9 */ /* 0x000fcc0000000800 */
.L_x_10793:
[----:B------:R-:W-:-:S04]  /*66d0*/  UIADD3 UR37, UR37, 0x1, URZ ;  /* 0x0000000125257890 */ /* 0x000fc8000fffe03f */
[----:B------:R-:W-:-:S04]  /*66e0*/  UISETP.NE.AND UP0, UPT, UR37, 0x2, UPT ;  /* 0x000000022500788c */ /* 0x000fc8000bf05270 */
[----:B------:R-:W-:Y:S02]  /*66f0*/  USEL UR6, URZ, 0x1, UP0 ;  /* 0x000000013f067887 */ /* 0x000fe40008000000 */
[----:B------:R-:W-:Y:S02]  /*6700*/  USEL UR37, UR37, URZ, UP0 ;  /* 0x0000003f25257287 */ /* 0x000fe40008000000 */
[----:B------:R-:W-:Y:S01]  /*6710*/  ULOP3.LUT UR40, UR40, UR6, URZ, 0x3c, !UPT ;  /* 0x0000000628287292 */ /* 0x000fe2000f8e3c3f */
[----:B-1----:R-:W-:Y:S11]  /*6720*/  @!P0 BRA `(.L_x_10785) ;  /* 0x0000000000048947 */ /* 0x002ff60003800000 */
[----:B------:R-:W-:Y:S01]  /*6730*/  BPT.TRAP 0x1 ;  /* 0x000000040000795c */ /* 0x000fe20000300000 */
.L_x_10785:
[----:B------:R-:W1:Y:S01]  /*6740*/  S2UR UR7, SR_CgaCtaId ;  /* 0x00000000000779c3 */ /* 0x000e620000008800 */
[----:B------:R-:W-:Y:S01]  /*6750*/  UMOV UR6, 0x400 ;  /* 0x0000040000067882 */ /* 0x000fe20000000000 */
[----:B0-----:R-:W-:-:S05]  /*6760*/  IMAD.U32 R6, RZ, RZ, UR40 ;  /* 0x00000028ff067e24 */ /* 0x001fca000f8e00ff */
[----:B------:R-:W-:Y:S01]  /*6770*/  SHF.L.U32 R6, R6, 0x1f, RZ ;  /* 0x0000001f06067819 */ /* 0x000fe200000006ff */
[----:B-1----:R-:W-:-:S04]  /*6780*/  ULEA UR6, UR7, UR6, 0x18 ;  /* 0x0000000607067291 */ /* 0x002fc8000f8ec03f */
[----:B------:R-:W-:-:S09]  /*6790*/  ULEA UR25, UR37, UR6, 0x3 ;  /* 0x0000000625197291 */ /* 0x000fd2000f8e183f */
[----:B------:R0:W1:Y:S01]  /*67a0*/  SYNCS.PHASECHK.TRANS64.TRYWAIT P2, [UR25+0x22830], R6 ;  /* 0x02283006ff0075a7 */ /* 0x0000620008040159 */
[----:B------:R-:W-:Y:S05]  /*67b0*/  @!P0 BRA `(.L_x_10786) ;  /* 0x0000000000048947 */ /* 0x000fea0003800000 */
[----:B------:R-:W-:Y:S01]  /*67c0*/  BPT.TRAP 0x1 ;  /* 0x000000040000795c */ /* 0x000fe20000300000 */
.L_x_10786:
[----:B-1----:R-:W-:Y:S05]  /*67d0*/  @P2 BRA `(.L_x_10787) ;  /* 0x0000000000082947 */ /* 0x002fea0003800000 */
[----:B------:R-:W1:Y:S02]  /*67e0*/  SYNCS.PHASECHK.TRANS64.TRYWAIT P2, [UR25+0x22830], R6 ;  /* 0x02283006ff0075a7 */ /* 0x000e640008040159 */
[----:B-1----:R-:W-:Y:S05]  /*67f0*/  @!P2 BRA `(.L_x_10788) ;  /* 0x000000a40028a947 */ /* 0x002fea0003800000 */
.L_x_10787:
        /* <DEDUP_REMOVED lines=77> */
[----:B------:R-:W-:-:S06]  /*6cd0*/  IMAD.U32 R197, RZ, RZ, UR25 ;  /* 0x00000019ffc57e24 */ /* 0x000fcc000f8e00ff */
        /* <DEDUP_REMOVED lines=39> */
[----:B---3--:R-:W-:Y:S01]  /*6f50*/  FMNMX.FTZ R4, R184, R163, !PT ;  /* 0x000000a3b8047209 */ /* 0x008fe20007810000 */
[----:B------:R-:W-:-:S04]  /*6f60*/  FMUL.FTZ R163, R183, UR24 ;  /* 0x00000018b7a37c20 */ /* 0x000fc80008410000 */
        /* <DEDUP_REMOVED lines=14> */
[C---:B------:R-:W-:Y:S01]  /*7050*/  FADD.FTZ R21, -R4.reuse, R21 ;  /* 0x0000001504157221 */ /* 0x040fe20000010100 */
[----:B------:R-:W-:Y:S01]  /*7060*/  FMUL.FTZ R186, R4, UR10 ;  /* 0x0000000a04ba7c20 */ /* 0x000fe20008410000 */
[----:B------:R-:W0:Y:S02]  /*7070*/  MUFU.TANH R153, R153 ;  /* 0x0000009900997308 */ /* 0x000e240000002400 */
[----:B------:R-:W-:Y:S01]  /*7080*/  FMUL.FTZ R172, R21, UR10 ;  /* 0x0000000a15ac7c20 */ /* 0x000fe20008410000 */
        /* <DEDUP_REMOVED lines=9> */
[----:B-----5:R-:W-:Y:S01]  /*7120*/  FMNMX.FTZ R174, R12, R5, !PT ;  /* 0x000000050cae7209 */ /* 0x020fe20007810000 */
[--C-:B------:R-:W-:Y:S01]  /*7130*/  FFMA.FTZ R188, R192, UR10, -R186.reuse ;  /* 0x0000000ac0bc7c23 */ /* 0x100fe200080108ba */
[--C-:B------:R-:W-:Y:S01]  /*7140*/  FFMA.FTZ R192, R184, UR10, -R186.reuse ;  /* 0x0000000ab8c07c23 */ /* 0x100fe200080108ba */
[--C-:B------:R-:W-:Y:S01]  /*7150*/  FFMA.FTZ R157, R157, UR10, -R186.reuse ;  /* 0x0000000a9d9d7c23 */ /* 0x100fe200080108ba */
[----:B---3--:R-:W-:Y:S01]  /*7160*/  FMNMX.FTZ R5, R13, R174, !PT ;  /* 0x000000ae0d057209 */ /* 0x008fe20007810000 */
        /* <DEDUP_REMOVED lines=14> */
[--C-:B------:R-:W-:Y:S01]  /*7250*/  FFMA.FTZ R194, R215, UR10, -R186.reuse ;  /* 0x0000000ad7c27c23 */ /* 0x100fe200080108ba */
[----:B0-----:R-:W-:Y:S01]  /*7260*/  FMNMX.FTZ R5, R153, R154, !PT ;  /* 0x0000009a99057209 */ /* 0x001fe20007810000 */
[----:B------:R-:W0:Y:S01]  /*7270*/  MUFU.TANH R161, R161 ;  /* 0x000000a100a17308 */ /* 0x000e220000002400 */
[----:B------:R-:W-:-:S02]  /*7280*/  FFMA.FTZ R189, R189, UR10, -R186 ;  /* 0x0000000abdbd7c23 */ /* 0x000fc400080108ba */
        /* <DEDUP_REMOVED lines=35> */
[----:B------:R2:W5:Y:S01]  /*74c0*/  MUFU.EX2 R174, R175 ;  /* 0x000000af00ae7308 */ /* 0x0005620000000800 */
[--C-:B---3--:R-:W-:Y:S01]  /*74d0*/  FFMA.FTZ R173, R204, UR10, -R186.reuse ;  /* 0x0000000accad7c23 */ /* 0x108fe200080108ba */
[----:B0-----:R-:W-:Y:S01]  /*74e0*/  FFMA.FTZ R3, R172, R3, R21 ;  /* 0x00000003ac037223 */ /* 0x001fe20000010015 */
[-C--:B------:R-:W-:Y:S01]  /*74f0*/  FMUL.FTZ R37, R37, R172.reuse ;  /* 0x000000ac25257220 */ /* 0x080fe20000410000 */
[-C--:B------:R-:W-:Y:S01]  /*7500*/  FMUL.FTZ R40, R40, R172.reuse ;  /* 0x000000ac28287220 */ /* 0x080fe20000410000 */
[-C--:B------:R-:W-:Y:S01]  /*7510*/  FMUL.FTZ R41, R41, R172.reuse ;  /* 0x000000ac29297220 */ /* 0x080fe20000410000 */
[-C--:B------:R-:W-:Y:S01]  /*7520*/  FMUL.FTZ R44, R44, R172.reuse ;  /* 0x000000ac2c2c7220 */ /* 0x080fe20000410000 */
[-C--:B------:R-:W-:Y:S01]  /*7530*/  FMUL.FTZ R45, R45, R172.reuse ;  /* 0x000000ac2d2d7220 */ /* 0x080fe20000410000 */
[----:B------:R0:W-:Y:S01]  /*7540*/  MUFU.EX2 R154, R177 ;  /* 0x000000b1009a7308 */ /* 0x0001e20000000800 */
[--C-:B--2---:R-:W-:Y:S01]  /*7550*/  FFMA.FTZ R175, R205, UR10, -R186.reuse ;  /* 0x0000000acdaf7c23 */ /* 0x104fe200080108ba */
[----:B----4-:R-:W-:Y:S01]  /*7560*/  FADD.FTZ R3, R152, R3 ;  /* 0x0000000398037221 */ /* 0x010fe20000010000 */
[-C--:B------:R-:W-:Y:S01]  /*7570*/  FMUL.FTZ R48, R48, R172.reuse ;  /* 0x000000ac30307220 */ /* 0x080fe20000410000 */
[-C--:B------:R-:W-:Y:S01]  /*7580*/  FMUL.FTZ R49, R49, R172.reuse ;  /* 0x000000ac31317220 */ /* 0x080fe20000410000 */
[----:B------:R-:W-:Y:S01]  /*7590*/  FMUL.FTZ R52, R52, R172 ;  /* 0x000000ac34347220 */ /* 0x000fe20000410000 */
[----:B-1----:R-:W-:Y:S01]  /*75a0*/  FMNMX.FTZ R191, R5, R190, !PT ;  /* 0x000000be05bf7209 */ /* 0x002fe20007810000 */
[--C-:B------:R-:W-:Y:S01]  /*75b0*/  FFMA.FTZ R190, R214, UR10, -R186.reuse ;  /* 0x0000000ad6be7c23 */ /* 0x100fe200080108ba */
[----:B------:R-:W-:Y:S01]  /*75c0*/  MUFU.EX2 R155, R155 ;  /* 0x0000009b009b7308 */ /* 0x000fe20000000800 */
[----:B0-----:R-:W-:Y:S01]  /*75d0*/  FFMA.FTZ R177, R207, UR10, -R186 ;  /* 0x0000000acfb17c23 */ /* 0x001fe200080108ba */
        /* <DEDUP_REMOVED lines=37> */
[----:B------:R-:W-:Y:S01]  /*7830*/  IADD3 R9, -R22, 0xb, RZ ;  /* 0x0000000b16097810 */ /* 0x000fe20007ffe1ff */
[--C-:B------:R-:W-:Y:S01]  /*7840*/  FFMA.FTZ R10, R10, UR10, -R186.reuse ;  /* 0x0000000a0a0a7c23 */ /* 0x100fe200080108ba */
[--C-:B------:R-:W-:Y:S01]  /*7850*/  FFMA.FTZ R11, R11, UR10, -R186.reuse ;  /* 0x0000000a0b0b7c23 */ /* 0x100fe200080108ba */
[----:B------:R-:W-:Y:S01]  /*7860*/  MUFU.EX2 R191, R191 ;  /* 0x000000bf00bf7308 */ /* 0x000fe20000000800 */
[----:B0-----:R-:W-:Y:S01]  /*7870*/  FFMA.FTZ R192, R156, UR10, -R186 ;  /* 0x0000000a9cc07c23 */ /* 0x001fe200080108ba */
[----:B------:R-:W-:-:S02]  /*7880*/  @!P1 VIADD R156, R197, 0x22840 ;  /* 0x00022840c59c9836 */ /* 0x000fc40000000000 */
[--C-:B------:R-:W-:Y:S01]  /*7890*/  FFMA.FTZ R12, R12, UR10, -R186.reuse ;  /* 0x0000000a0c0c7c23 */ /* 0x100fe200080108ba */
[--C-:B------:R-:W-:Y:S01]  /*78a0*/  FFMA.FTZ R13, R13, UR10, -R186.reuse ;  /* 0x0000000a0d0d7c23 */ /* 0x100fe200080108ba */
[--C-:B------:R-:W-:Y:S01]  /*78b0*/  FFMA.FTZ R168, R168, UR10, -R186.reuse ;  /* 0x0000000aa8a87c23 */ /* 0x100fe200080108ba */
[----:B------:R-:W-:Y:S01]  /*78c0*/  FFMA.FTZ R196, R161, UR10, -R186 ;  /* 0x0000000aa1c47c23 */ /* 0x000fe200080108ba */
[----:B------:R-:W-:Y:S01]  /*78d0*/  @!P1 PRMT R156, RZ, 0x654, R156 ;  /* 0x00000654ff9c9816 */ /* 0x000fe2000000009c */
[----:B------:R-:W0:Y:S01]  /*78e0*/  MUFU.EX2 R184, R184 ;  /* 0x000000b800b87308 */ /* 0x000e220000000800 */
        /* <DEDUP_REMOVED lines=10> */
[----:B------:R-:W-:Y:S01]  /*7990*/  MUFU.EX2 R10, R10 ;  /* 0x0000000a000a7308 */ /* 0x000fe20000000800 */
[----:B0-----:R-:W-:Y:S01]  /*79a0*/  FFMA.FTZ R0, R191, R0, R184 ;  /* 0x00000000bf007223 */ /* 0x001fe200000100b8 */
[----:B------:R-:W-:Y:S01]  /*79b0*/  FFMA.FTZ R195, R162, UR10, -R186 ;  /* 0x0000000aa2c37c23 */ /* 0x000fe200080108ba */
[----:B------:R-:W-:Y:S01]  /*79c0*/  FADD.FTZ R3, R155, R156 ;  /* 0x0000009c9b037221 */ /* 0x000fe20000010000 */
[--C-:B------:R-:W-:Y:S01]  /*79d0*/  FFMA.FTZ R198, R163, UR10, -R186.reuse ;  /* 0x0000000aa3c67c23 */ /* 0x100fe200080108ba */
[--C-:B------:R-:W-:Y:S01]  /*79e0*/  FFMA.FTZ R199, R164, UR10, -R186.reuse ;  /* 0x0000000aa4c77c23 */ /* 0x100fe200080108ba */
[--C-:B------:R-:W-:Y:S01]  /*79f0*/  FFMA.FTZ R204, R165, UR10, -R186.reuse ;  /* 0x0000000aa5cc7c23 */ /* 0x100fe200080108ba */
[----:B------:R-:W-:Y:S01]  /*7a00*/  FADD.FTZ R156, R154, R3 ;  /* 0x000000039a9c7221 */ /* 0x000fe20000010000 */
[----:B------:R-:W-:Y:S01]  /*7a10*/  MUFU.EX2 R11, R11 ;  /* 0x0000000b000b7308 */ /* 0x000fe20000000800 */
[--C-:B------:R-:W-:Y:S01]  /*7a20*/  FFMA.FTZ R203, R166, UR10, -R186.reuse ;  /* 0x0000000aa6cb7c23 */ /* 0x100fe200080108ba */
[--C-:B------:R-:W-:Y:S01]  /*7a30*/  FFMA.FTZ R169, R169, UR10, -R186.reuse ;  /* 0x0000000aa9a97c23 */ /* 0x100fe200080108ba */
[--C-:B------:R-:W-:Y:S01]  /*7a40*/  FFMA.FTZ R161, R170, UR10, -R186.reuse ;  /* 0x0000000aaaa17c23 */ /* 0x100fe200080108ba */
[----:B------:R-:W-:Y:S01]  /*7a50*/  FFMA.FTZ R171, R171, UR10, -R186 ;  /* 0x0000000aabab7c23 */ /* 0x000fe200080108ba */
        /* <DEDUP_REMOVED lines=28> */
[----:B--2---:R-:W-:Y:S01]  /*7c20*/  FFMA.FTZ R206, R167, UR10, -R186 ;  /* 0x0000000aa7ce7c23 */ /* 0x004fe200080108ba */
[-C--:B------:R-:W-:Y:S01]  /*7c30*/  FMUL.FTZ R145, R145, R172.reuse ;  /* 0x000000ac91917220 */ /* 0x080fe20000410000 */
[-C--:B------:R-:W-:Y:S01]  /*7c40*/  FMUL.FTZ R148, R148, R172.reuse ;  /* 0x000000ac94947220 */ /* 0x080fe20000410000 */
[----:B------:R-:W-:Y:S01]  /*7c50*/  FMUL.FTZ R149, R149, R172 ;  /* 0x000000ac95957220 */ /* 0x000fe20000410000 */
[----:B------:R-:W-:Y:S01]  /*7c60*/  F2FP.F16.F32.PACK_AB R172, R152, R21 ;  /* 0x0000001598ac723e */ /* 0x000fe200000000ff */
[-C--:B------:R-:W-:Y:S01]  /*7c70*/  FMUL.FTZ R26, R26, R191.reuse ;  /* 0x000000bf1a1a7220 */ /* 0x080fe20000410000 */
[----:B------:R-:W-:Y:S01]  /*7c80*/  F2FP.F16.F32.PACK_AB R174, R155, R174 ;  /* 0x000000ae9bae723e */ /* 0x000fe200000000ff */
[----:B------:R0:W-:Y:S01]  /*7c90*/  MUFU.EX2 R186, R168 ;  /* 0x000000a800ba7308 */ /* 0x0001e20000000800 */
[----:B---3--:R-:W-:Y:S01]  /*7ca0*/  FADD.FTZ R156, R176, R3 ;  /* 0x00000003b09c7221 */ /* 0x008fe20000010000 */
[----:B------:R-:W-:Y:S01]  /*7cb0*/  F2FP.F16.F32.PACK_AB R170, R173, R158 ;  /* 0x0000009eadaa723e */ /* 0x000fe200000000ff */
[-C--:B------:R-:W-:Y:S01]  /*7cc0*/  FMUL.FTZ R27, R27, R191.reuse ;  /* 0x000000bf1b1b7220 */ /* 0x080fe20000410000 */
[----:B------:R-:W-:Y:S01]  /*7cd0*/  F2FP.F16.F32.PACK_AB R173, R7, R184 ;  /* 0x000000b807ad723e */ /* 0x000fe200000000ff */
[----:B------:R-:W-:Y:S01]  /*7ce0*/  FMUL.FTZ R30, R30, R191 ;  /* 0x000000bf1e1e7220 */ /* 0x000fe20000410000 */
[----:B------:R-:W-:Y:S01]  /*7cf0*/  F2FP.F16.F32.PACK_AB R164, R176, R175 ;  /* 0x000000afb0a4723e */ /* 0x000fe200000000ff */
[-C--:B------:R-:W-:Y:S01]  /*7d00*/  FMUL.FTZ R31, R31, R191.reuse ;  /* 0x000000bf1f1f7220 */ /* 0x080fe20000410000 */
[----:B------:R-:W2:Y:S01]  /*7d10*/  MUFU.EX2 R177, R177 ;  /* 0x000000b100b17308 */ /* 0x000ea20000000800 */
[----:B0-----:R-:W-:Y:S01]  /*7d20*/  F2FP.F16.F32.PACK_AB R168, R157, R154 ;  /* 0x0000009a9da8723e */ /* 0x001fe200000000ff */
[----:B------:R-:W-:Y:S01]  /*7d30*/  FADD.FTZ R157, R7, R0 ;  /* 0x00000000079d7221 */ /* 0x000fe20000010000 */
[-C--:B------:R-:W-:Y:S01]  /*7d40*/  FMUL.FTZ R34, R34, R191.reuse ;  /* 0x000000bf22227220 */ /* 0x080fe20000410000 */
[-C--:B------:R-:W-:Y:S01]  /*7d50*/  FMUL.FTZ R35, R35, R191.reuse ;  /* 0x000000bf23237220 */ /* 0x080fe20000410000 */
[-C--:B------:R-:W-:Y:S01]  /*7d60*/  FMUL.FTZ R38, R38, R191.reuse ;  /* 0x000000bf26267220 */ /* 0x080fe20000410000 */
[----:B------:R-:W-:Y:S01]  /*7d70*/  FADD.FTZ R0, R10, R157 ;  /* 0x0000009d0a007221 */ /* 0x000fe20000010000 */
[-C--:B------:R-:W-:Y:S01]  /*7d80*/  FMUL.FTZ R39, R39, R191.reuse ;  /* 0x000000bf27277220 */ /* 0x080fe20000410000 */
[----:B------:R-:W0:Y:S01]  /*7d90*/  MUFU.EX2 R14, R14 ;  /* 0x0000000e000e7308 */ /* 0x000e220000000800 */
[-C--:B------:R-:W-:Y:S01]  /*7da0*/  FMUL.FTZ R42, R42, R191.reuse ;  /* 0x000000bf2a2a7220 */ /* 0x080fe20000410000 */
[----:B------:R-:W-:Y:S01]  /*7db0*/  FADD.FTZ R157, R11, R0 ;  /* 0x000000000b9d7221 */ /* 0x000fe20000010000 */
[-C--:B------:R-:W-:Y:S01]  /*7dc0*/  FMUL.FTZ R43, R43, R191.reuse ;  /* 0x000000bf2b2b7220 */ /* 0x080fe20000410000 */
[-C--:B------:R-:W-:Y:S01]  /*7dd0*/  FMUL.FTZ R46, R46, R191.reuse ;  /* 0x000000bf2e2e7220 */ /* 0x080fe20000410000 */
[-C--:B------:R-:W-:Y:S01]  /*7de0*/  FMUL.FTZ R47, R47, R191.reuse ;  /* 0x000000bf2f2f7220 */ /* 0x080fe20000410000 */
[----:B------:R-:W-:Y:S01]  /*7df0*/  FADD.FTZ R0, R12, R157 ;  /* 0x0000009d0c007221 */ /* 0x000fe20000010000 */
[-C--:B------:R-:W-:Y:S01]  /*7e00*/  FMUL.FTZ R50, R50, R191.reuse ;  /* 0x000000bf32327220 */ /* 0x080fe20000410000 */
        /* <DEDUP_REMOVED lines=74> */
[----:B------:R-:W-:Y:S01]  /*82b0*/  FMUL.FTZ R151, R151, R191 ;  /* 0x000000bf97977220 */ /* 0x000fe20000410000 */
[----:B------:R-:W-:-:S05]  /*82c0*/  F2FP.F16.F32.PACK_AB R175, R11, R10 ;  /* 0x0000000a0baf723e */ /* 0x000fca00000000ff */
[----:B------:R-:W2:Y:S01]  /*82d0*/  MUFU.EX2 R183, R183 ;  /* 0x000000b700b77308 */ /* 0x000ea20000000800 */
[C---:B0-----:R-:W-:Y:S01]  /*82e0*/  FADD.FTZ R156, R182.reuse, R3 ;  /* 0x00000003b69c7221 */ /* 0x041fe20000010000 */
[----:B------:R-:W-:-:S06]  /*82f0*/  F2FP.F16.F32.PACK_AB R162, R182, R181 ;  /* 0x000000b5b6a2723e */ /* 0x000fcc00000000ff */
[----:B------:R-:W0:Y:S01]  /*8300*/  MUFU.EX2 R193, R193 ;  /* 0x000000c100c17308 */ /* 0x000e220000000800 */
[C---:B---3--:R-:W-:Y:S01]  /*8310*/  FADD.FTZ R0, R159.reuse, R0 ;  /* 0x000000009f007221 */ /* 0x048fe20000010000 */
[----:B------:R-:W-:-:S06]  /*8320*/  F2FP.F16.F32.PACK_AB R167, R159, R192 ;  /* 0x000000c09fa7723e */ /* 0x000fcc00000000ff */
[----:B------:R-:W3:Y:S01]  /*8330*/  MUFU.EX2 R190, R190 ;  /* 0x000000be00be7308 */ /* 0x000ee20000000800 */
[----:B--2---:R-:W-:-:S07]  /*8340*/  FADD.FTZ R3, R183, R156 ;  /* 0x0000009cb7037221 */ /* 0x004fce0000010000 */
[----:B------:R-:W2:Y:S01]  /*8350*/  MUFU.EX2 R196, R196 ;  /* 0x000000c400c47308 */ /* 0x000ea20000000800 */
[----:B0-----:R-:W-:-:S07]  /*8360*/  FADD.FTZ R157, R193, R0 ;  /* 0x00000000c19d7221 */ /* 0x001fce0000010000 */
[----:B------:R-:W0:Y:S01]  /*8370*/  MUFU.EX2 R185, R185 ;  /* 0x000000b900b97308 */ /* 0x000e220000000800 */
[----:B---3--:R-:W-:-:S07]  /*8380*/  FADD.FTZ R156, R190, R3 ;  /* 0x00000003be9c7221 */ /* 0x008fce0000010000 */
[----:B------:R-:W3:Y:S01]  /*8390*/  MUFU.EX2 R195, R195 ;  /* 0x000000c300c37308 */ /* 0x000ee20000000800 */
[----:B--2---:R-:W-:-:S07]  /*83a0*/  FADD.FTZ R0, R196, R157 ;  /* 0x0000009dc4007221 */ /* 0x004fce0000010000 */
[----:B------:R-:W2:Y:S01]  /*83b0*/  MUFU.EX2 R194, R194 ;  /* 0x000000c200c27308 */ /* 0x000ea20000000800 */
[----:B0-----:R-:W-:Y:S01]  /*83c0*/  FADD.FTZ R3, R185, R156 ;  /* 0x0000009cb9037221 */ /* 0x001fe20000010000 */
[----:B------:R-:W-:-:S06]  /*83d0*/  F2FP.F16.F32.PACK_AB R156, R190, R183 ;  /* 0x000000b7be9c723e */ /* 0x000fcc00000000ff */
[----:B------:R-:W0:Y:S01]  /*83e0*/  MUFU.EX2 R198, R198 ;  /* 0x000000c600c67308 */ /* 0x000e220000000800 */
[----:B---3--:R-:W-:-:S07]  /*83f0*/  FADD.FTZ R157, R195, R0 ;  /* 0x00000000c39d7221 */ /* 0x008fce0000010000 */
[----:B------:R-:W3:Y:S01]  /*8400*/  MUFU.EX2 R187, R187 ;  /* 0x000000bb00bb7308 */ /* 0x000ee20000000800 */
[C---:B--2---:R-:W-:Y:S01]  /*8410*/  FADD.FTZ R152, R194.reuse, R3 ;  /* 0x00000003c2987221 */ /* 0x044fe20000010000 */
[----:B------:R-:W-:-:S06]  /*8420*/  F2FP.F16.F32.PACK_AB R158, R194, R185 ;  /* 0x000000b9c29e723e */ /* 0x000fcc00000000ff */
[----:B------:R-:W2:Y:S01]  /*8430*/  MUFU.EX2 R199, R199 ;  /* 0x000000c700c77308 */ /* 0x000ea20000000800 */
[C---:B0-----:R-:W-:Y:S01]  /*8440*/  FADD.FTZ R0, R198.reuse, R157 ;  /* 0x0000009dc6007221 */ /* 0x041fe20000010000 */
[----:B------:R-:W-:-:S06]  /*8450*/  F2FP.F16.F32.PACK_AB R163, R198, R195 ;  /* 0x000000c3c6a3723e */ /* 0x000fcc00000000ff */
[----:B------:R-:W0:Y:S01]  /*8460*/  MUFU.EX2 R188, R188 ;  /* 0x000000bc00bc7308 */ /* 0x000e220000000800 */
[----:B---3--:R-:W-:-:S07]  /*8470*/  FADD.FTZ R3, R187, R152 ;  /* 0x00000098bb037221 */ /* 0x008fce0000010000 */
[----:B------:R-:W3:Y:S01]  /*8480*/  MUFU.EX2 R204, R204 ;  /* 0x000000cc00cc7308 */ /* 0x000ee20000000800 */
[----:B--2---:R-:W-:-:S07]  /*8490*/  FADD.FTZ R157, R199, R0 ;  /* 0x00000000c79d7221 */ /* 0x004fce0000010000 */
[----:B------:R-:W2:Y:S01]  /*84a0*/  MUFU.EX2 R189, R189 ;  /* 0x000000bd00bd7308 */ /* 0x000ea20000000800 */
[----:B0-----:R-:W-:-:S07]  /*84b0*/  FADD.FTZ R152, R188, R3 ;  /* 0x00000003bc987221 */ /* 0x001fce0000010000 */
[----:B------:R-:W0:Y:S01]  /*84c0*/  MUFU.EX2 R203, R203 ;  /* 0x000000cb00cb7308 */ /* 0x000e220000000800 */
[----:B---3--:R-:W-:-:S07]  /*84d0*/  FADD.FTZ R0, R204, R157 ;  /* 0x0000009dcc007221 */ /* 0x008fce0000010000 */
[----:B------:R-:W3:Y:S01]  /*84e0*/  MUFU.EX2 R206, R206 ;  /* 0x000000ce00ce7308 */ /* 0x000ee20000000800 */
[----:B--2---:R-:W-:Y:S01]  /*84f0*/  FADD.FTZ R3, R189, R152 ;  /* 0x00000098bd037221 */ /* 0x004fe20000010000 */
[----:B------:R-:W-:Y:S02]  /*8500*/  F2FP.F16.F32.PACK_AB R154, R8, R189 ;  /* 0x000000bd089a723e */ /* 0x000fe400000000ff */
[----:B------:R-:W-:Y:S01]  /*8510*/  F2FP.F16.F32.PACK_AB R152, R188, R187 ;  /* 0x000000bbbc98723e */ /* 0x000fe200000000ff */
[----:B------:R-:W-:-:S03]  /*8520*/  FADD.FTZ R3, R8, R3 ;  /* 0x0000000308037221 */ /* 0x000fc60000010000 */
[----:B------:R2:W4:Y:S01]  /*8530*/  MUFU.EX2 R21, R169 ;  /* 0x000000a900157308 */ /* 0x0005220000000800 */
[----:B0-----:R-:W-:-:S07]  /*8540*/  FADD.FTZ R157, R203, R0 ;  /* 0x00000000cb9d7221 */ /* 0x001fce0000010000 */
[----:B------:R0:W5:Y:S01]  /*8550*/  MUFU.EX2 R155, R161 ;  /* 0x000000a1009b7308 */ /* 0x0001620000000800 */
[C---:B---3--:R-:W-:Y:S01]  /*8560*/  FADD.FTZ R157, R206.reuse, R157 ;  /* 0x0000009dce9d7221 */ /* 0x048fe20000010000 */
[----:B--2---:R-:W-:Y:S02]  /*8570*/  F2FP.F16.F32.PACK_AB R169, R13, R12 ;  /* 0x0000000c0da9723e */ /* 0x004fe400000000ff */
[----:B------:R-:W-:Y:S01]  /*8580*/  F2FP.F16.F32.PACK_AB R159, R206, R203 ;  /* 0x000000cbce9f723e */ /* 0x000fe200000000ff */
[----:B------:R-:W-:Y:S01]  /*8590*/  FADD.FTZ R0, R186, R157 ;  /* 0x0000009dba007221 */ /* 0x000fe20000010000 */
[----:B------:R-:W-:Y:S02]  /*85a0*/  F2FP.F16.F32.PACK_AB R157, R204, R199 ;  /* 0x000000c7cc9d723e */ /* 0x000fe400000000ff */
[----:B------:R2:W3:Y:S01]  /*85b0*/  MUFU.EX2 R8, R171 ;  /* 0x000000ab00087308 */ /* 0x0004e20000000800 */
[----:B----4-:R-:W-:Y:S01]  /*85c0*/  FADD.FTZ R0, R21, R0 ;  /* 0x0000000015007221 */ /* 0x010fe20000010000 */
[----:B0-----:R-:W-:-:S02]  /*85d0*/  F2FP.F16.F32.PACK_AB R161, R196, R193 ;  /* 0x000000c1c4a1723e */ /* 0x001fc400000000ff */
[----:B------:R-:W-:Y:S01]  /*85e0*/  F2FP.F16.F32.PACK_AB R153, R21, R186 ;  /* 0x000000ba1599723e */ /* 0x000fe200000000ff */
[----:B-----5:R-:W-:Y:S01]  /*85f0*/  FADD.FTZ R7, R155, R0 ;  /* 0x000000009b077221 */ /* 0x020fe20000010000 */
[----:B--2---:R-:W-:-:S03]  /*8600*/  F2FP.F16.F32.PACK_AB R171, R15, R14 ;  /* 0x0000000e0fab723e */ /* 0x004fc600000000ff */
[C---:B---3--:R-:W-:Y:S01]  /*8610*/  FADD.FTZ R0, R8.reuse, R7 ;  /* 0x0000000708007221 */ /* 0x048fe20000010000 */
[----:B------:R-:W-:Y:S01]  /*8620*/  F2FP.F16.F32.PACK_AB R155, R8, R155 ;  /* 0x0000009b089b723e */ /* 0x000fe200000000ff */
[----:B-1----:R-:W-:Y:S06]  /*8630*/  @!P0 BRA `(.L_x_10789) ;  /* 0x0000000000048947 */ /* 0x002fec0003800000 */
[----:B------:R-:W-:Y:S01]  /*8640*/  BPT.TRAP 0x1 ;  /* 0x000000040000795c */ /* 0x000fe20000300000 */
.L_x_10789:
[----:B------:R0:W1:Y:S01]  /*8650*/  SYNCS.PHASECHK.TRANS64.TRYWAIT P2, [UR25+0x22850], R6 ;  /* 0x02285006ff0075a7 */ /* 0x0000620008040159 */
[----:B------:R-:W-:Y:S05]  /*8660*/  @!P0 BRA `(.L_x_10790) ;  /* 0x0000000000048947 */ /* 0x000fea0003800000 */
[----:B------:R-:W-:Y:S01]  /*8670*/  BPT.TRAP 0x1 ;  /* 0x000000040000795c */ /* 0x000fe20000300000 */
.L_x_10790:
[----:B-1----:R-:W-:Y:S05]  /*8680*/  @P2 BRA `(.L_x_10791) ;  /* 0x0000000000082947 */ /* 0x002fea0003800000 */
[----:B------:R-:W1:Y:S02]  /*8690*/  SYNCS.PHASECHK.TRANS64.TRYWAIT P2, [UR25+0x22850], R6 ;  /* 0x02285006ff0075a7 */ /* 0x000e640008040159 */
[----:B-1----:R-:W-:Y:S05]  /*86a0*/  @!P2 BRA `(.L_x_10792) ;  /* 0x000000840094a947 */ /* 0x002fea0003800000 */
.L_x_10791:
[----:B01----:R-:W-:Y:S01]  /*86b0*/  IADD3 R6, R22, 0x8, RZ ;  /* 0x0000000816067810 */ /* 0x003fe20007ffe0ff */
[----:B------:R-:W-:-:S04]  /*86c0*/  UIMAD UR11, UR37, 0xc00, UR21 ;  /* 0x00000c00250b78a4 */ /* 0x000fc8000f8e0215 */
[----:B------:R1:W-:Y:S01]  /*86d0*/  BAR.SYNC.DEFER_BLOCKING R6, 0x100 ;  /* 0x000400060000751d */ /* 0x0003e20000010000 */
[----:B------:R-:W-:Y:S01]  /*86e0*/  ISETP.LT.AND P2, PT, RZ, UR23, PT ;  /* 0x00000017ff007c0c */ /* 0x000fe2000bf41270 */
[----:B------:R-:W-:Y:S01]  /*86f0*/  @!P1 VIADD R197, R197, 0x22860 ;  /* 0x00022860c5c59836 */ /* 0x000fe20000000000 */
[----:B------:R-:W-:Y:S01]  /*8700*/  UIADD3 UR23, UR23, -0x1, URZ ;  /* 0xffffffff17177890 */ /* 0x000fe2000fffe03f */
[----:B------:R-:W-:Y:S02]  /*8710*/  IMAD.MOV.U32 R8, RZ, RZ, R5 ;  /* 0x000000ffff087224 */ /* 0x000fe400078e0005 */
[----:B------:R-:W-:Y:S01]  /*8720*/  UMOV UR6, UR11 ;  /* 0x0000000b00067c82 */ /* 0x000fe20008000000 */
[----:B------:R-:W-:Y:S01]  /*8730*/  UMOV UR7, 0x40000040 ;  /* 0x4000004000077882 */ /* 0x000fe20000000000 */
[----:B------:R-:W-:Y:S01]  /*8740*/  @!P1 PRMT R197, RZ, 0x654, R197 ;  /* 0x00000654ffc59816 */ /* 0x000fe200000000c5 */
[----:B------:R-:W-:Y:S01]  /*8750*/  IMAD.MOV.U32 R21, RZ, RZ, R4 ;  /* 0x000000ffff157224 */ /* 0x000fe200078e0004 */
        /* <DEDUP_REMOVED lines=35> */
.L_x_10784:
[----:B01----:R-:W0:Y:S01]  /*8990*/  SHFL.BFLY PT, R6, R3, 0x2, 0x1f ;  /* 0x0c401f0003067f89 */ /* 0x003e2200000e0000 */
[----:B------:R-:W-:Y:S01]  /*89a0*/  IMAD.MOV.U32 R13, RZ, RZ, RZ ;  /* 0x000000ffff0d7224 */ /* 0x000fe200078e00ff */
[----:B------:R-:W-:Y:S01]  /*89b0*/  UIADD3 UR37, UR37, 0x1, URZ ;  /* 0x0000000125257890 */ /* 0x000fe2000fffe03f */
[----:B------:R-:W-:Y:S01]  /*89c0*/  IMAD.U32 R181, RZ, RZ, UR10 ;  /* 0x0000000affb57e24 */ /* 0x000fe2000f8e00ff */
[----:B------:R-:W1:Y:S01]  /*89d0*/  SHFL.BFLY PT, R11, R0, 0x2, 0x1f ;  /* 0x0c401f00000b7f89 */ /* 0x000e6200000e0000 */
[----:B------:R-:W-:Y:S01]  /*89e0*/  MOV R21, 0xff800000 ;  /* 0xff80000000157802 */ /* 0x000fe20000000f00 */
[----:B------:R-:W-:Y:S01]  /*89f0*/  UISETP.NE.AND UP0, UPT, UR37, 0x2, UPT ;  /* 0x000000022500788c */ /* 0x000fe2000bf05270 */
        /* <DEDUP_REMOVED lines=12> */
[----:B------:R-:W-:-:S02]  /*8ac0*/  IMAD.MOV.U32 R7, RZ, RZ, RZ ;  /* 0x000000ffff077224 */ /* 0x000fc400078e00ff */
[----:B-1----:R-:W-:Y:S02]  /*8ad0*/  FADD.FTZ R176, R11, R8 ;  /* 0x000000080bb07221 */ /* 0x002fe40000010000 */
[----:B------:R-:W-:-:S03]  /*8ae0*/  FSETP.NE.FTZ.AND P1, PT, R15, RZ, PT ;  /* 0x000000ff0f00720b */ /* 0x000fc60003f35000 */
[----:B------:R-:W-:-:S10]  /*8af0*/  FSETP.NE.FTZ.AND P2, PT, R176, RZ, PT ;  /* 0x000000ffb000720b */ /* 0x000fd40003f55000 */
[----:B------:R-:W0:Y:S03]  /*8b00*/  @P1 MUFU.RCP R13, R15 ;  /* 0x0000000f000d1308 */ /* 0x000e260000001000 */
[----:B------:R-:W-:-:S05]  /*8b10*/  @P2 FMUL.FTZ R181, R181, 0.69314718246459960938 ;  /* 0x3f317218b5b52820 */ /* 0x000fca0000410000 */
[----:B------:R-:W1:Y:S08]  /*8b20*/  @P2 MUFU.RCP R7, R176 ;  /* 0x000000b000072308 */ /* 0x000e700000001000 */
[----:B------:R-:W3:Y:S01]  /*8b30*/  @P2 MUFU.LG2 R176, R176 ;  /* 0x000000b000b02308 */ /* 0x000ee20000000c00 */
[-C--:B0-----:R-:W-:Y:S01]  /*8b40*/  FMUL.FTZ R3, R108, R13.reuse ;  /* 0x0000000d6c037220 */ /* 0x081fe20000410000 */
[----:B------:R-:W-:Y:S01]  /*8b50*/  FMUL.FTZ R20, R109, R13 ;  /* 0x0000000d6d147220 */ /* 0x000fe20000410000 */
[----:B------:R-:W-:-:S02]  /*8b60*/  IMAD.U32 R109, RZ, RZ, UR10 ;  /* 0x0000000aff6d7e24 */ /* 0x000fc4000f8e00ff */
[-C--:B------:R-:W-:Y:S01]  /*8b70*/  FMUL.FTZ R0, R24, R13.reuse ;  /* 0x0000000d18007220 */ /* 0x080fe20000410000 */
[-C--:B------:R-:W-:Y:S01]  /*8b80*/  FMUL.FTZ R6, R28, R13.reuse ;  /* 0x0000000d1c067220 */ /* 0x080fe20000410000 */
[----:B------:R-:W-:Y:S01]  /*8b90*/  FMUL.FTZ R8, R40, R13 ;  /* 0x0000000d28087220 */ /* 0x000fe20000410000 */
[----:B------:R-:W-:Y:S01]  /*8ba0*/  @P1 FMUL.FTZ R109, R109, 0.69314718246459960938 ;  /* 0x3f3172186d6d1820 */ /* 0x000fe20000410000 */
[----:B------:R-:W0:Y:S01]  /*8bb0*/  @P1 MUFU.LG2 R108, R15 ;  /* 0x0000000f006c1308 */ /* 0x000e220000000c00 */
[----:B-1----:R-:W-:Y:S01]  /*8bc0*/  FMUL.FTZ R161, R91, R7 ;  /* 0x000000075ba17220 */ /* 0x002fe20000410000 */
        /* <DEDUP_REMOVED lines=127> */
.L_x_10763:
        /* <DEDUP_REMOVED lines=16> */
[----:B------:R-:W-:Y:S01]  /*94c0*/  ULDC.64 UR6, c[0x0][0xbd8] ;  /* 0x0002f60000067ab9 */ /* 0x000fe20000000a00 */
[----:B------:R-:W-:Y:S01]  /*94d0*/  F2FP.F16.F32.PACK_AB R10, R45, R10 ;  /* 0x0000000a2d0a723e */ /* 0x000fe200000000ff */
[----:B------:R-:W-:Y:S01]  /*94e0*/  UISETP.NE.AND.EX UP0, UPT, UR9, URZ, UPT, UP0 ;  /* 0x0000003f0900728c */ /* 0x000fe2000bf05300 */
        /* <DEDUP_REMOVED lines=11> */
[----:B------:R-:W-:Y:S01]  /*95a0*/  @UP0 UIADD3 UR6, UP3, UR10, UR8, URZ ;  /* 0x000000080a060290 */ /* 0x000fe2000ff7e03f */
[----:B------:R-:W-:Y:S01]  /*95b0*/  F2FP.F16.F32.PACK_AB R28, R65, R28 ;  /* 0x0000001c411c723e */ /* 0x000fe200000000ff */
[----:B------:R-:W-:Y:S01]  /*95c0*/  UIADD3.X UR8, UR11, UR7, URZ, UP2, !UPT ;  /* 0x000000070b087290 */ /* 0x000fe200097fe43f */
[----:B------:R-:W-:Y:S01]  /*95d0*/  F2FP.F16.F32.PACK_AB R72, R73, R72 ;  /* 0x000000484948723e */ /* 0x000fe200000000ff */
[----:B------:R-:W-:Y:S01]  /*95e0*/  @UP0 UIADD3.X UR7, UR11, UR9, URZ, UP3, !UPT ;  /* 0x000000090b070290 */ /* 0x000fe20009ffe43f */
[----:B------:R-:W-:-:S02]  /*95f0*/  F2FP.F16.F32.PACK_AB R73, R169, R64 ;  /* 0x00000040a949723e */ /* 0x000fc400000000ff */
[----:B------:R-:W-:Y:S02]  /*9600*/  F2FP.F16.F32.PACK_AB R80, R81, R80 ;  /* 0x000000505150723e */ /* 0x000fe400000000ff */
[----:B------:R-:W-:Y:S02]  /*9610*/  F2FP.F16.F32.PACK_AB R88, R89, R88 ;  /* 0x000000585958723e */ /* 0x000fe400000000ff */
[----:B------:R-:W-:Y:S02]  /*9620*/  F2FP.F16.F32.PACK_AB R81, R165, R52 ;  /* 0x00000034a551723e */ /* 0x000fe400000000ff */
[----:B------:R-:W-:Y:S02]  /*9630*/  MOV R34, R102 ;  /* 0x0000006600227202 */ /* 0x000fe40000000f00 */
[----:B0-----:R-:W-:Y:S02]  /*9640*/  MOV R35, R5 ;  /* 0x0000000500237202 */ /* 0x001fe40000000f00 */
[----:B------:R-:W-:-:S02]  /*9650*/  F2FP.F16.F32.PACK_AB R89, R161, R90 ;  /* 0x0000005aa159723e */ /* 0x000fc400000000ff */
[----:B------:R-:W-:Y:S01]  /*9660*/  F2FP.F16.F32.PACK_AB R96, R97, R96 ;  /* 0x000000606160723e */ /* 0x000fe200000000ff */
[----:B------:R-:W-:Y:S01]  /*9670*/  IMAD.WIDE R4, R201, 0x2, R34 ;  /* 0x00000002c9047825 */ /* 0x000fe200078e0222 */
[----:B------:R-:W-:Y:S02]  /*9680*/  F2FP.F16.F32.PACK_AB R90, R93, R92 ;  /* 0x0000005c5d5a723e */ /* 0x000fe400000000ff */
[----:B------:R-:W-:Y:S02]  /*9690*/  F2FP.F16.F32.PACK_AB R91, R160, R91 ;  /* 0x0000005ba05b723e */ /* 0x000fe400000000ff */
[C---:B------:R-:W-:Y:S02]  /*96a0*/  IADD3 R26, P1, R4.reuse, 0x20, RZ ;  /* 0x00000020041a7810 */ /* 0x040fe40007f3e0ff */
[C---:B------:R-:W-:Y:S02]  /*96b0*/  LOP3.LUT R7, R4.reuse, 0x380, RZ, 0xc0, !PT ;  /* 0x0000038004077812 */ /* 0x040fe400078ec0ff */
        /* <DEDUP_REMOVED lines=28> */
[--C-:B------:R-:W-:Y:S01]  /*9880*/  IMAD.X R87, RZ, RZ, R5.reuse, P2 ;  /* 0x000000ffff577224 */ /* 0x100fe200010e0605 */
[----:B------:R-:W-:Y:S01]  /*9890*/  LOP3.LUT R7, R26, 0x380, RZ, 0xc0, !PT ;  /* 0x000003801a077812 */ /* 0x000fe200078ec0ff */
[----:B------:R-:W-:Y:S01]  /*98a0*/  IMAD.X R31, RZ, RZ, R5, P1 ;  /* 0x000000ffff1f7224 */ /* 0x000fe200008e0605 */
[----:B------:R-:W-:Y:S02]  /*98b0*/  LOP3.LUT R38, R103, 0x380, RZ, 0xc0, !PT ;  /* 0x0000038067267812 */ /* 0x000fe400078ec0ff */
[----:B------:R-:W-:Y:S02]  /*98c0*/  SHF.R.U64 R7, R7, 0x3, RZ ;  /* 0x0000000307077819 */ /* 0x000fe400000012ff */
[----:B------:R-:W-:-:S02]  /*98d0*/  LOP3.LUT R42, R109, 0x380, RZ, 0xc0, !PT ;  /* 0x000003806d2a7812 */ /* 0x000fc400078ec0ff */
[----:B------:R-:W-:Y:S02]  /*98e0*/  LOP3.LUT R26, R7, R26, RZ, 0x3c, !PT ;  /* 0x0000001a071a7212 */ /* 0x000fe400078e3cff */
[----:B------:R-:W-:Y:S02]  /*98f0*/  LOP3.LUT R7, R50, 0x380, RZ, 0xc0, !PT ;  /* 0x0000038032077812 */ /* 0x000fe400078ec0ff */
[----:B------:R-:W-:Y:S02]  /*9900*/  LOP3.LUT R46, R181, 0x380, RZ, 0xc0, !PT ;  /* 0x00000380b52e7812 */ /* 0x000fe400078ec0ff */
[----:B------:R-:W-:Y:S02]  /*9910*/  SHF.R.U64 R7, R7, 0x3, RZ ;  /* 0x0000000307077819 */ /* 0x000fe400000012ff */
[----:B------:R-:W-:Y:S02]  /*9920*/  MOV R108, R4 ;  /* 0x00000004006c7202 */ /* 0x000fe40000000f00 */
[----:B------:R-:W-:-:S02]  /*9930*/  LOP3.LUT R50, R7, R50, RZ, 0x3c, !PT ;  /* 0x0000003207327212 */ /* 0x000fc400078e3cff */
[----:B------:R-:W-:Y:S02]  /*9940*/  LOP3.LUT R7, R66, 0x380, RZ, 0xc0, !PT ;  /* 0x0000038042077812 */ /* 0x000fe400078ec0ff */
[----:B------:R-:W-:Y:S02]  /*9950*/  LOP3.LUT R74, R191, 0x380, RZ, 0xc0, !PT ;  /* 0x00000380bf4a7812 */ /* 0x000fe400078ec0ff */
[----:B------:R-:W-:Y:S02]  /*9960*/  SHF.R.U64 R7, R7, 0x3, RZ ;  /* 0x0000000307077819 */ /* 0x000fe400000012ff */
[----:B------:R-:W-:Y:S02]  /*9970*/  F2FP.F16.F32.PACK_AB R4, R25, R0 ;  /* 0x000000001904723e */ /* 0x000fe400000000ff */
[----:B------:R-:W-:Y:S02]  /*9980*/  LOP3.LUT R66, R7, R66, RZ, 0x3c, !PT ;  /* 0x0000004207427212 */ /* 0x000fe400078e3cff */
[----:B------:R-:W-:-:S02]  /*9990*/  LOP3.LUT R7, R110, 0x380, RZ, 0xc0, !PT ;  /* 0x000003806e077812 */ /* 0x000fc400078ec0ff */
[----:B------:R-:W-:Y:S02]  /*99a0*/  IADD3.X R79, RZ, R5, RZ, P6, !PT ;  /* 0x00000005ff4f7210 */ /* 0x000fe400037fe4ff */
[----:B------:R-:W-:Y:S02]  /*99b0*/  SHF.R.U64 R38, R38, 0x3, RZ ;  /* 0x0000000326267819 */ /* 0x000fe400000012ff */
[----:B------:R-:W-:Y:S02]  /*99c0*/  LOP3.LUT R54, R183, 0x380, RZ, 0xc0, !PT ;  /* 0x00000380b7367812 */ /* 0x000fe400078ec0ff */
[----:B------:R-:W-:Y:S02]  /*99d0*/  LOP3.LUT R0, R195, 0x380, RZ, 0xc0, !PT ;  /* 0x00000380c3007812 */ /* 0x000fe400078ec0ff */
[----:B------:R-:W-:Y:S02]  /*99e0*/  SHF.R.U64 R29, R7, 0x3, RZ ;  /* 0x00000003071d7819 */ /* 0x000fe400000012ff */
[----:B------:R-:W-:-:S02]  /*99f0*/  SHF.R.U64 R42, R42, 0x3, RZ ;  /* 0x000000032a2a7819 */ /* 0x000fc400000012ff */
[----:B------:R-:W-:Y:S02]  /*9a00*/  LOP3.LUT R58, R185, 0x380, RZ, 0xc0, !PT ;  /* 0x00000380b93a7812 */ /* 0x000fe400078ec0ff */
[----:B------:R-:W-:Y:S02]  /*9a10*/  F2FP.F16.F32.PACK_AB R5, R179, R158 ;  /* 0x0000009eb305723e */ /* 0x000fe400000000ff */
[----:B------:R-:W-:Y:S02]  /*9a20*/  LOP3.LUT R25, R86, 0x380, RZ, 0xc0, !PT ;  /* 0x0000038056197812 */ /* 0x000fe400078ec0ff */
[----:B------:R-:W-:Y:S01]  /*9a30*/  F2FP.F16.F32.PACK_AB R7, R177, R30 ;  /* 0x0000001eb107723e */ /* 0x000fe200000000ff */
[----:B------:R-:W-:Y:S01]  /*9a40*/  BAR.SYNC.DEFER_BLOCKING 0x1, 0x100 ;  /* 0x0044000000007b1d */ /* 0x000fe20000010000 */
[----:B------:R-:W-:Y:S02]  /*9a50*/  SHF.R.U64 R46, R46, 0x3, RZ ;  /* 0x000000032e2e7819 */ /* 0x000fe400000012ff */
[----:B------:R-:W-:-:S02]  /*9a60*/  LOP3.LUT R62, R187, 0x380, RZ, 0xc0, !PT ;  /* 0x00000380bb3e7812 */ /* 0x000fc400078ec0ff */
[----:B------:R-:W-:Y:S02]  /*9a70*/  SHF.R.U64 R74, R74, 0x3, RZ ;  /* 0x000000034a4a7819 */ /* 0x000fe400000012ff */
[----:B------:R-:W-:Y:S02]  /*9a80*/  LOP3.LUT R38, R38, R103, RZ, 0x3c, !PT ;  /* 0x0000006726267212 */ /* 0x000fe400078e3cff */
[----:B------:R-:W-:Y:S02]  /*9a90*/  SHF.R.U64 R54, R54, 0x3, RZ ;  /* 0x0000000336367819 */ /* 0x000fe400000012ff */
[----:B------:R-:W-:Y:S02]  /*9aa0*/  LOP3.LUT R70, R189, 0x380, RZ, 0xc0, !PT ;  /* 0x00000380bd467812 */ /* 0x000fe400078ec0ff */
[----:B------:R-:W-:Y:S02]  /*9ab0*/  SHF.R.U64 R0, R0, 0x3, RZ ;  /* 0x0000000300007819 */ /* 0x000fe400000012ff */
[----:B------:R-:W-:-:S02]  /*9ac0*/  LOP3.LUT R42, R42, R109, RZ, 0x3c, !PT ;  /* 0x0000006d2a2a7212 */ /* 0x000fc400078e3cff */
[----:B------:R-:W-:Y:S02]  /*9ad0*/  SHF.R.U64 R58, R58, 0x3, RZ ;  /* 0x000000033a3a7819 */ /* 0x000fe400000012ff */
[----:B------:R-:W-:Y:S02]  /*9ae0*/  SHF.R.U64 R25, R25, 0x3, RZ ;  /* 0x0000000319197819 */ /* 0x000fe400000012ff */
[----:B------:R-:W-:Y:S02]  /*9af0*/  LOP3.LUT R46, R46, R181, RZ, 0x3c, !PT ;  /* 0x000000b52e2e7212 */ /* 0x000fe400078e3cff */
[----:B------:R-:W-:Y:S01]  /*9b00*/  SHF.R.U64 R62, R62, 0x3, RZ ;  /* 0x000000033e3e7819 */ /* 0x000fe200000012ff */
[----:B------:R0:W-:Y:S01]  /*9b10*/  STSM.16.M88.4 [R108], R4 ;  /* 0x000000046c007844 */ /* 0x0001e20000000200 */
[----:B------:R-:W-:Y:S02]  /*9b20*/  LOP3.LUT R78, R193, 0x380, RZ, 0xc0, !PT ;  /* 0x00000380c14e7812 */ /* 0x000fe400078ec0ff */
[----:B------:R-:W-:-:S02]  /*9b30*/  LOP3.LUT R30, R29, R110, RZ, 0x3c, !PT ;  /* 0x0000006e1d1e7212 */ /* 0x000fc400078e3cff */
[----:B------:R-:W-:Y:S02]  /*9b40*/  LOP3.LUT R74, R74, R191, RZ, 0x3c, !PT ;  /* 0x000000bf4a4a7212 */ /* 0x000fe400078e3cff */
[----:B------:R-:W-:Y:S02]  /*9b50*/  MOV R103, R26 ;  /* 0x0000001a00677202 */ /* 0x000fe40000000f00 */
        /* <DEDUP_REMOVED lines=8> */
[----:B------:R-:W-:Y:S02]  /*9be0*/  LOP3.LUT R58, R58, R185, RZ, 0x3c, !PT ;  /* 0x000000b93a3a7212 */ /* 0x000fe400078e3cff */
        /* <DEDUP_REMOVED lines=8> */
[----:B------:R-:W-:Y:S02]  /*9c70*/  F2FP.F16.F32.PACK_AB R25, R164, R155 ;  /* 0x0000009ba419723e */ /* 0x000fe400000000ff */
[----:B------:R-:W-:Y:S02]  /*9c80*/  F2FP.F16.F32.PACK_AB R26, R61, R60 ;  /* 0x0000003c3d1a723e */ /* 0x000fe400000000ff */
[----:B------:R-:W-:-:S02]  /*9c90*/  F2FP.F16.F32.PACK_AB R27, R173, R154 ;  /* 0x0000009aad1b723e */ /* 0x000fc400000000ff */
[----:B------:R-:W-:Y:S01]  /*9ca0*/  MOV R32, R30 ;  /* 0x0000001e00207202 */ /* 0x000fe20000000f00 */
[----:B0-----:R-:W-:Y:S01]  /*9cb0*/  IMAD.U32 R4, RZ, RZ, UR4 ;  /* 0x00000004ff047e24 */ /* 0x001fe2000f8e00ff */
[----:B------:R-:W-:Y:S01]  /*9cc0*/  MOV R50, R50 ;  /* 0x0000003200327202 */ /* 0x000fe20000000f00 */
[----:B------:R-:W-:Y:S01]  /*9cd0*/  STSM.16.M88.4 [R46], R24 ;  /* 0x000000182e007844 */ /* 0x000fe20000000200 */
[----:B------:R-:W-:Y:S01]  /*9ce0*/  MOV R0, R74 ;  /* 0x0000004a00007202 */ /* 0x000fe20000000f00 */
[----:B------:R-:W-:Y:S01]  /*9cf0*/  IMAD.U32 R5, RZ, RZ, UR8 ;  /* 0x00000008ff057e24 */ /* 0x000fe2000f8e00ff */
[----:B------:R-:W-:Y:S02]  /*9d00*/  F2FP.F16.F32.PACK_AB R29, R162, R153 ;  /* 0x00000099a21d723e */ /* 0x000fe400000000ff */
[----:B------:R-:W-:Y:S02]  /*9d10*/  F2FP.F16.F32.PACK_AB R30, R69, R68 ;  /* 0x00000044451e723e */ /* 0x000fe400000000ff */
[----:B------:R-:W-:-:S02]  /*9d20*/  F2FP.F16.F32.PACK_AB R31, R171, R152 ;  /* 0x00000098ab1f723e */ /* 0x000fc400000000ff */
[----:B------:R-:W-:Y:S02]  /*9d30*/  LOP3.LUT R70, R70, R189, RZ, 0x3c, !PT ;  /* 0x000000bd46467212 */ /* 0x000fe400078e3cff */
[----:B------:R-:W-:Y:S01]  /*9d40*/  MOV R54, R54 ;  /* 0x0000003600367202 */ /* 0x000fe20000000f00 */
[----:B------:R-:W-:Y:S01]  /*9d50*/  STSM.16.M88.4 [R50], R28 ;  /* 0x0000001c32007844 */ /* 0x000fe20000000200 */
[----:B------:R-:W-:Y:S02]  /*9d60*/  MOV R38, R82 ;  /* 0x0000005200267202 */ /* 0x000fe40000000f00 */
[----:B------:R-:W-:Y:S02]  /*9d70*/  F2FP.F16.F32.PACK_AB R74, R77, R76 ;  /* 0x0000004c4d4a723e */ /* 0x000fe400000000ff */
[----:B------:R-:W-:Y:S02]  /*9d80*/  F2FP.F16.F32.PACK_AB R75, R167, R56 ;  /* 0x00000038a74b723e */ /* 0x000fe400000000ff */
[----:B------:R-:W-:-:S02]  /*9d90*/  MOV R58, R58 ;  /* 0x0000003a003a7202 */ /* 0x000fc40000000f00 */
[----:B------:R-:W-:Y:S01]  /*9da0*/  F2FP.F16.F32.PACK_AB R82, R85, R84 ;  /* 0x000000545552723e */ /* 0x000fe200000000ff */
[----:B------:R-:W-:Y:S01]  /*9db0*/  STSM.16.M88.4 [R54], R72 ;  /* 0x0000004836007844 */ /* 0x000fe20000000200 */
[----:B------:R-:W-:Y:S02]  /*9dc0*/  F2FP.F16.F32.PACK_AB R83, R163, R48 ;  /* 0x00000030a353723e */ /* 0x000fe400000000ff */
[----:B------:R-:W-:Y:S02]  /*9dd0*/  LOP3.LUT R78, R78, R193, RZ, 0x3c, !PT ;  /* 0x000000c14e4e7212 */ /* 0x000fe400078e3cff */
[----:B------:R-:W-:Y:S01]  /*9de0*/  MOV R62, R62 ;  /* 0x0000003e003e7202 */ /* 0x000fe20000000f00 */
[----:B------:R-:W-:Y:S01]  /*9df0*/  STSM.16.M88.4 [R58], R80 ;  /* 0x000000503a007844 */ /* 0x000fe20000000200 */
[----:B------:R-:W-:Y:S02]  /*9e00*/  F2FP.F16.F32.PACK_AB R97, R159, R98 ;  /* 0x000000629f61723e */ /* 0x000fe400000000ff */
[----:B------:R-:W-:Y:S01]  /*9e10*/  MOV R66, R66 ;  /* 0x0000004200427202 */ /* 0x000fe20000000f00 */
[----:B------:R-:W-:Y:S01]  /*9e20*/  STSM.16.M88.4 [R62], R88 ;  /* 0x000000583e007844 */ /* 0x000fe20000000200 */
        /* <DEDUP_REMOVED lines=34> */
[----:B------:R-:W-:Y:S02]  /*a050*/  F2FP.F16.F32.PACK_AB R147, R151, R150 ;  /* 0x000000969793723e */ /* 0x000fe400000000ff */
[----:B------:R-:W-:Y:S02]  /*a060*/  PLOP3.LUT P1, PT, PT, PT, UP1, 0x80, 0x0 ;  /* 0x000000000000781c */ /* 0x000fe40003f2f018 */
[----:B------:R-:W-:Y:S01]  /*a070*/  PLOP3.LUT P2, PT, PT, PT, UP0, 0x80, 0x0 ;  /* 0x000000000000781c */ /* 0x000fe20003f4f008 */
[----:B------:R1:W-:Y:S01]  /*a080*/  STSM.16.M88.4 [R32], R144 ;  /* 0x0000009020007844 */ /* 0x0003e20000000200 */
[----:B------:R-:W-:Y:S01]  /*a090*/  BAR.SYNC.DEFER_BLOCKING 0x1, 0x100 ;  /* 0x0044000000007b1d */ /* 0x000fe20000010000 */
[----:B------:R-:W-:Y:S01]  /*a0a0*/  IMAD.U32 R6, RZ, RZ, UR6 ;  /* 0x00000006ff067e24 */ /* 0x000fe2000f8e00ff */
[----:B------:R-:W-:-:S07]  /*a0b0*/  MOV R7, UR7 ;  /* 0x0000000700077c02 */ /* 0x000fce0008000f00 */
[----:B0-----:R-:W2:Y:S04]  /*a0c0*/  @P1 LDG.E R0, desc[UR38][R4.64] ;  /* 0x0000002604001981 */ /* 0x001ea8000c1e1900 */
        /* <DEDUP_REMOVED lines=8> */
[----:B-1----:R-:W-:-:S14]  /*a150*/  @P2 BRA `(.L_x_10796) ;  /* 0x0000000000182947 */ /* 0x002fdc0003800000 */
[----:B------:R-:W-:Y:S05]  /*a160*/  @!P1 BRA `(.L_x_10796) ;  /* 0x0000000000149947 */ /* 0x000fea0003800000 */
[----:B------:R-:W2:Y:S04]  /*a170*/  LDG.E R3, desc[UR38][R4.64] ;  /* 0x0000002604037981 */ /* 0x000ea8000c1e1900 */
[----:B------:R-:W3:Y:S01]  /*a180*/  LDG.E R0, desc[UR38][R4.64+0x4] ;  /* 0x0000042604007981 */ /* 0x000ee2000c1e1900 */
[----:B--2---:R-:W-:Y:S02]  /*a190*/  R2UR UR6, R3 ;  /* 0x00000000030672ca */ /* 0x004fe400000e0000 */
[----:B---3--:R-:W-:-:S13]  /*a1a0*/  R2UR UR10, R0 ;  /* 0x00000000000a72ca */ /* 0x008fda00000e0000 */
[----:B------:R-:W-:-:S12]  /*a1b0*/  UIADD3 UR10, -UR6, UR10, URZ ;  /* 0x0000000a060a7290 */ /* 0x000fd8000fffe13f */
.L_x_10796:
[----:B------:R-:W-:Y:S01]  /*a1c0*/  USHF.R.S32.HI UR14, URZ, 0x1f, UR43 ;  /* 0x0000001f3f0e7899 */ /* 0x000fe2000801142b */
[----:B------:R-:W-:Y:S01]  /*a1d0*/  IADD3 R5, P2, R34, 0x3000, RZ ;  /* 0x0000300022057810 */ /* 0x000fe20007f5e0ff */
[----:B------:R-:W-:Y:S01]  /*a1e0*/  ULDC.64 UR12, c[0x0][0xb70] ;  /* 0x0002dc00000c7ab9 */ /* 0x000fe20000000a00 */
[----:B------:R-:W-:Y:S01]  /*a1f0*/  USHF.R.S32.HI UR9, URZ, 0x1f, UR4 ;  /* 0x0000001f3f097899 */ /* 0x000fe20008011404 */
[----:B------:R-:W-:Y:S01]  /*a200*/  IMAD.U32 R6, RZ, RZ, UR42 ;  /* 0x0000002aff067e24 */ /* 0x000fe2000f8e00ff */
[----:B------:R-:W-:Y:S01]  /*a210*/  UIMAD UR11, UR14, UR12, URZ ;  /* 0x0000000c0e0b72a4 */ /* 0x000fe2000f8e023f */
[----:B------:R-:W-:Y:S01]  /*a220*/  LOP3.LUT R4, R5, 0x380, RZ, 0xc0, !PT ;  /* 0x0000038005047812 */ /* 0x000fe200078ec0ff */
[----:B------:R-:W-:Y:S01]  /*a230*/  UMOV UR8, UR4 ;  /* 0x0000000400087c82 */ /* 0x000fe20008000000 */
[----:B------:R-:W-:Y:S01]  /*a240*/  USEL UR45, UR45, URZ, !UP1 ;  /* 0x0000003f2d2d7287 */ /* 0x000fe2000c800000 */
[----:B------:R-:W-:Y:S01]  /*a250*/  IMAD R6, R6, 0x80, R19 ;  /* 0x0000008006067824 */ /* 0x000fe200078e0213 */
[----:B------:R-:W-:Y:S01]  /*a260*/  UIMAD.WIDE.U32 UR6, UR43, UR12, UR8 ;  /* 0x0000000c2b0672a5 */ /* 0x000fe2000f8e0008 */
[----:B------:R-:W-:Y:S01]  /*a270*/  SHF.R.U64 R4, R4, 0x3, RZ ;  /* 0x0000000304047819 */ /* 0x000fe200000012ff */
[----:B------:R-:W-:Y:S01]  /*a280*/  UIMAD UR11, UR43, UR13, UR11 ;  /* 0x0000000d2b0b72a4 */ /* 0x000fe2000f8e020b */
[----:B------:R-:W-:Y:S01]  /*a290*/  LOP3.LUT R32, R33, 0x380, RZ, 0xc0, !PT ;  /* 0x0000038021207812 */ /* 0x000fe200078ec0ff */
[----:B------:R-:W-:Y:S01]  /*a2a0*/  USEL UR46, UR46, URZ, !UP1 ;  /* 0x0000003f2e2e7287 */ /* 0x000fe2000c800000 */
[----:B------:R-:W-:Y:S01]  /*a2b0*/  LOP3.LUT R4, R4, R5, RZ, 0x3c, !PT ;  /* 0x0000000504047212 */ /* 0x000fe200078e3cff */
[----:B------:R-:W-:Y:S01]  /*a2c0*/  ULDC.64 UR12, c[0x0][0xb78] ;  /* 0x0002de00000c7ab9 */ /* 0x000fe20000000a00 */
[----:B------:R-:W-:Y:S01]  /*a2d0*/  UIADD3 UR7, UR7, UR11, URZ ;  /* 0x0000000b07077290 */ /* 0x000fe2000fffe03f */
[----:B------:R-:W-:Y:S01]  /*a2e0*/  IADD3 R9, P1, R34, 0x2000, RZ ;  /* 0x0000200022097810 */ /* 0x000fe20007f3e0ff */
[----:B------:R-:W-:Y:S01]  /*a2f0*/  UIMAD UR8, UR45, UR12, URZ ;  /* 0x0000000c2d0872a4 */ /* 0x000fe2000f8e023f */
[----:B------:R-:W-:Y:S01]  /*a300*/  SHF.R.S32.HI R0, RZ, 0x1f, R6 ;  /* 0x0000001fff007819 */ /* 0x000fe20000011406 */
[----:B------:R-:W-:Y:S01]  /*a310*/  UIMAD.WIDE.U32 UR6, UR46, UR12, UR6 ;  /* 0x0000000c2e0672a5 */ /* 0x000fe2000f8e0006 */
[----:B------:R-:W-:Y:S01]  /*a320*/  SHF.R.U64 R32, R32, 0x3, RZ ;  /* 0x0000000320207819 */ /* 0x000fe200000012ff */
[----:B------:R-:W-:Y:S01]  /*a330*/  UIMAD UR8, UR46, UR13, UR8 ;  /* 0x0000000d2e0872a4 */ /* 0x000fe2000f8e0208 */
[----:B------:R-:W-:-:S02]  /*a340*/  LOP3.LUT R8, R9, 0x380, RZ, 0xc0, !PT ;  /* 0x0000038009087812 */ /* 0x000fc400078ec0ff */
[----:B------:R-:W-:Y:S01]  /*a350*/  LOP3.LUT R32, R32, R33, RZ, 0x3c, !PT ;  /* 0x0000002120207212 */ /* 0x000fe200078e3cff */
[----:B------:R-:W-:Y:S01]  /*a360*/  IMAD.X R33, RZ, RZ, R35, P0 ;  /* 0x000000ffff217224 */ /* 0x000fe200000e0623 */
[----:B------:R-:W-:Y:S01]  /*a370*/  IADD3 R3, P3, R6, UR6, RZ ;  /* 0x0000000606037c10 */ /* 0x000fe2000ff7e0ff */
[----:B------:R-:W-:Y:S01]  /*a380*/  IMAD.U32 R5, RZ, RZ, UR8 ;  /* 0x00000008ff057e24 */ /* 0x000fe2000f8e00ff */
[----:B------:R-:W-:Y:S01]  /*a390*/  SHF.R.U64 R8, R8, 0x3, RZ ;  /* 0x0000000308087819 */ /* 0x000fe200000012ff */
[----:B------:R-:W-:Y:S01]  /*a3a0*/  ULDC.64 UR12, c[0x0][0xaa0] ;  /* 0x0002a800000c7ab9 */ /* 0x000fe20000000a00 */
[----:B------:R-:W-:Y:S02]  /*a3b0*/  IADD3 R69, P0, R34, 0x8000, RZ ;  /* 0x0000800022457810 */ /* 0x000fe40007f1e0ff */
[----:B------:R-:W-:Y:S01]  /*a3c0*/  IADD3.X R0, R0, UR7, R5, P3, !PT ;  /* 0x0000000700007c10 */ /* 0x000fe20009ffe405 */
[----:B------:R-:W-:Y:S01]  /*a3d0*/  ULDC.64 UR6, c[0x0][0xb40] ;  /* 0x0002d00000067ab9 */ /* 0x000fe20000000a00 */
[----:B------:R-:W-:Y:S01]  /*a3e0*/  LOP3.LUT R8, R8, R9, RZ, 0x3c, !PT ;  /* 0x0000000908087212 */ /* 0x000fe200078e3cff */
[----:B------:R-:W-:Y:S01]  /*a3f0*/  IMAD.X R9, RZ, RZ, R35, P1 ;  /* 0x000000ffff097224 */ /* 0x000fe200008e0623 */
[----:B------:R-:W-:-:S02]  /*a400*/  LEA R26, P3, R3, UR6, 0x2 ;  /* 0x00000006031a7c11 */ /* 0x000fc4000f8610ff */
[C---:B------:R-:W-:Y:S02]  /*a410*/  IADD3 R61, P6, R34.reuse, 0x4000, RZ ;  /* 0x00004000223d7810 */ /* 0x040fe40007fde0ff */
[----:B------:R-:W-:Y:S02]  /*a420*/  LEA.HI.X R27, R3, UR7, R0, 0x2, P3 ;  /* 0x00000007031b7c11 */ /* 0x000fe400098f1400 */
[C---:B------:R-:W-:Y:S02]  /*a430*/  IADD3 R45, P5, R34.reuse, 0x5000, RZ ;  /* 0x00005000222d7810 */ /* 0x040fe40007fbe0ff */
[C---:B------:R-:W-:Y:S02]  /*a440*/  IADD3 R29, P4, R34.reuse, 0x6000, RZ ;  /* 0x00006000221d7810 */ /* 0x040fe40007f9e0ff */
[----:B------:R-:W-:Y:S02]  /*a450*/  IADD3 R13, P3, R34, 0x7000, RZ ;  /* 0x00007000220d7810 */ /* 0x000fe40007f7e0ff */
[----:B------:R-:W-:-:S02]  /*a460*/  IADD3.X R5, RZ, R35, RZ, P2, !PT ;  /* 0x00000023ff057210 */ /* 0x000fc400017fe4ff */
[C---:B------:R-:W-:Y:S02]  /*a470*/  IADD3 R43, P2, R34.reuse, 0xa000, RZ ;  /* 0x0000a000222b7810 */ /* 0x040fe40007f5e0ff */
[----:B------:R-:W-:Y:S02]  /*a480*/  IADD3 R57, P1, R34, 0x9000, RZ ;  /* 0x0000900022397810 */ /* 0x000fe40007f3e0ff */
[----:B------:R-:W-:Y:S02]  /*a490*/  LOP3.LUT R68, R69, 0x380, RZ, 0xc0, !PT ;  /* 0x0000038045447812 */ /* 0x000fe400078ec0ff */
[----:B------:R-:W-:Y:S02]  /*a4a0*/  LOP3.LUT R60, R61, 0x380, RZ, 0xc0, !PT ;  /* 0x000003803d3c7812 */ /* 0x000fe400078ec0ff */
        /* <DEDUP_REMOVED lines=23> */
[----:B------:R-:W-:Y:S01]  /*a620*/  LOP3.LUT R42, R42, R43, RZ, 0x3c, !PT ;  /* 0x0000002b2a2a7212 */ /* 0x000fe200078e3cff */
[--C-:B------:R-:W-:Y:S01]  /*a630*/  IMAD.X R43, RZ, RZ, R35.reuse, P2 ;  /* 0x000000ffff2b7224 */ /* 0x100fe200010e0623 */
[----:B------:R-:W-:Y:S01]  /*a640*/  LOP3.LUT R56, R56, R57, RZ, 0x3c, !PT ;  /* 0x0000003938387212 */ /* 0x000fe200078e3cff */
[----:B------:R-:W-:Y:S01]  /*a650*/  IMAD.X R57, RZ, RZ, R35, P1 ;  /* 0x000000ffff397224 */ /* 0x000fe200008e0623 */
[C---:B------:R-:W-:Y:S02]  /*a660*/  IADD3 R25, P6, R34.reuse, 0xb000, RZ ;  /* 0x0000b00022197810 */ /* 0x040fe40007fde0ff */
[C---:B------:R-:W-:Y:S02]  /*a670*/  IADD3 R73, P5, R34.reuse, 0xc000, RZ ;  /* 0x0000c00022497810 */ /* 0x040fe40007fbe0ff */
[C---:B------:R-:W-:Y:S02]  /*a680*/  IADD3 R65, P4, R34.reuse, 0xd000, RZ ;  /* 0x0000d00022417810 */ /* 0x040fe40007f9e0ff */
[----:B------:R-:W-:-:S02]  /*a690*/  IADD3 R49, P3, R34, 0xe000, RZ ;  /* 0x0000e00022317810 */ /* 0x000fc40007f7e0ff */
[----:B------:R-:W-:Y:S02]  /*a6a0*/  IADD3 R0, R6, 0x8, RZ ;  /* 0x0000000806007810 */ /* 0x000fe40007ffe0ff */
[----:B------:R-:W-:Y:S02]  /*a6b0*/  IADD3 R3, P2, R34, 0xf000, RZ ;  /* 0x0000f00022037810 */ /* 0x000fe40007f5e0ff */
[----:B------:R-:W-:Y:S02]  /*a6c0*/  ISETP.GE.OR P1, PT, R6, UR10, P0 ;  /* 0x0000000a06007c0c */ /* 0x000fe40008726670 */
[----:B------:R-:W-:Y:S01]  /*a6d0*/  LOP3.LUT R24, R25, 0x380, RZ, 0xc0, !PT ;  /* 0x0000038019187812 */ /* 0x000fe200078ec0ff */
[----:B------:R-:W-:Y:S01]  /*a6e0*/  IMAD.X R37, RZ, RZ, R35, P2 ;  /* 0x000000ffff257224 */ /* 0x000fe200010e0623 */
[----:B------:R-:W-:Y:S02]  /*a6f0*/  LOP3.LUT R72, R73, 0x380, RZ, 0xc0, !PT ;  /* 0x0000038049487812 */ /* 0x000fe400078ec0ff */
[----:B------:R-:W-:-:S02]  /*a700*/  LOP3.LUT R64, R65, 0x380, RZ, 0xc0, !PT ;  /* 0x0000038041407812 */ /* 0x000fc400078ec0ff */
[----:B------:R-:W-:Y:S02]  /*a710*/  LOP3.LUT R48, R49, 0x380, RZ, 0xc0, !PT ;  /* 0x0000038031307812 */ /* 0x000fe400078ec0ff */
[----:B------:R-:W-:Y:S02]  /*a720*/  LOP3.LUT R53, R34, 0x380, RZ, 0xc0, !PT ;  /* 0x0000038022357812 */ /* 0x000fe400078ec0ff */
[----:B------:R-:W-:Y:S01]  /*a730*/  ISETP.GE.OR P0, PT, R0, UR10, P0 ;  /* 0x0000000a00007c0c */ /* 0x000fe20008706670 */
[----:B------:R-:W-:Y:S01]  /*a740*/  UIMAD UR6, UR9, UR12, URZ ;  /* 0x0000000c090672a4 */ /* 0x000fe2000f8e023f */
[----:B------:R-:W-:Y:S01]  /*a750*/  LOP3.LUT R0, R3, 0x380, RZ, 0xc0, !PT ;  /* 0x0000038003007812 */ /* 0x000fe200078ec0ff */
[----:B------:R0:W-:Y:S01]  /*a760*/  @!P1 STG.E desc[UR38][R26.64], R21 ;  /* 0x000000151a009986 */ /* 0x0001e2000c101926 */
[----:B------:R-:W-:Y:S01]  /*a770*/  SHF.R.U64 R24, R24, 0x3, RZ ;  /* 0x0000000318187819 */ /* 0x000fe200000012ff */
[----:B------:R-:W-:Y:S01]  /*a780*/  ULDC.64 UR8, c[0x0][0xae0] ;  /* 0x0002b80000087ab9 */ /* 0x000fe20000000a00 */
[----:B------:R-:W-:-:S02]  /*a790*/  SHF.R.U64 R72, R72, 0x3, RZ ;  /* 0x0000000348487819 */ /* 0x000fc400000012ff */
[----:B------:R-:W-:Y:S02]  /*a7a0*/  SHF.R.U64 R64, R64, 0x3, RZ ;  /* 0x0000000340407819 */ /* 0x000fe400000012ff */
[----:B------:R-:W-:Y:S02]  /*a7b0*/  SHF.R.U64 R48, R48, 0x3, RZ ;  /* 0x0000000330307819 */ /* 0x000fe400000012ff */
        /* <DEDUP_REMOVED lines=12> */
[----:B0-----:R-:W-:Y:S01]  /*a880*/  IMAD.U32 R21, RZ, RZ, UR12 ;  /* 0x0000000cff157e24 */ /* 0x001fe2000f8e00ff */
[----:B------:R-:W-:Y:S01]  /*a890*/  MOV R53, R35 ;  /* 0x0000002300357202 */ /* 0x000fe20000000f00 */
[----:B------:R-:W-:Y:S01]  /*a8a0*/  UIMAD UR6, UR4, UR13, UR6 ;  /* 0x0000000d040672a4 */ /* 0x000fe2000f8e0206 */
[----:B------:R-:W-:Y:S01]  /*a8b0*/  LOP3.LUT R36, R0, R3, RZ, 0x3c, !PT ;  /* 0x0000000300247212 */ /* 0x000fe200078e3cff */
[----:B------:R-:W5:Y:S01]  /*a8c0*/  LD.E.128 R32, desc[UR38][R32.64] ;  /* 0x0000002620207980 */ /* 0x000f62000c101d00 */
[----:B------:R-:W-:-:S03]  /*a8d0*/  SHF.R.S32.HI R3, RZ, 0x1f, R2 ;  /* 0x0000001fff037819 */ /* 0x000fc60000011402 */
[----:B------:R-:W5:Y:S01]  /*a8e0*/  LD.E.128 R52, desc[UR38][R52.64] ;  /* 0x0000002634347980 */ /* 0x000f62000c101d00 */
[----:B------:R-:W-:-:S03]  /*a8f0*/  IMAD.WIDE.U32 R20, R21, UR4, R2 ;  /* 0x0000000415147c25 */ /* 0x000fc6000f8e0002 */
        /* <DEDUP_REMOVED lines=21> */
[----:B------:R-:W-:-:S02]  /*aa50*/  VIADD R21, R21, UR6 ;  /* 0x0000000615157c36 */ /* 0x000fc40008000000 */
[----:B------:R-:W-:Y:S01]  /*aa60*/  IMAD.U32 R3, RZ, RZ, UR8 ;  /* 0x00000008ff037e24 */ /* 0x000fe2000f8e00ff */
[----:B------:R-:W-:Y:S02]  /*aa70*/  UIMAD UR10, UR42, -0x80, UR10 ;  /* 0xffffff802a0a78a4 */ /* 0x000fe4000f8e020a */
[----:B------:R-:W-:Y:S02]  /*aa80*/  UIMAD UR4, UR43, UR9, UR4 ;  /* 0x000000092b0472a4 */ /* 0x000fe4000f8e0204 */
[----:B------:R-:W-:Y:S01]  /*aa90*/  IMAD.WIDE.U32 R20, R3, UR43, R20 ;  /* 0x0000002b03147c25 */ /* 0x000fe2000f8e0014 */
[----:B------:R-:W-:Y:S01]  /*aaa0*/  ULDC.64 UR6, c[0x0][0xae8] ;  /* 0x0002ba0000067ab9 */ /* 0x000fe20000000a00 */
[----:B------:R-:W-:-:S03]  /*aab0*/  ISETP.GE.AND P3, PT, R16, UR10, PT ;  /* 0x0000000a10007c0c */ /* 0x000fc6000bf66270 */
[----:B------:R-:W-:Y:S01]  /*aac0*/  IADD3 R21, R21, UR4, RZ ;  /* 0x0000000415157c10 */ /* 0x000fe2000fffe0ff */
[----:B------:R-:W-:Y:S01]  /*aad0*/  UIMAD UR4, UR45, UR6, URZ ;  /* 0x000000062d0472a4 */ /* 0x000fe2000f8e023f */
[----:B------:R-:W-:Y:S02]  /*aae0*/  VIADD R102, R102, 0x22820 ;  /* 0x0002282066667836 */ /* 0x000fe40000000000 */
[C---:B------:R-:W-:Y:S02]  /*aaf0*/  VIADD R17, R16.reuse, 0x60 ;  /* 0x0000006010117836 */ /* 0x040fe40000000000 */
[----:B------:R-:W-:Y:S01]  /*ab00*/  IMAD.U32 R79, RZ, RZ, UR6 ;  /* 0x00000006ff4f7e24 */ /* 0x000fe2000f8e00ff */
[----:B------:R-:W-:Y:S01]  /*ab10*/  UIMAD UR4, UR46, UR7, UR4 ;  /* 0x000000072e0472a4 */ /* 0x000fe2000f8e0204 */
[----:B------:R-:W-:Y:S02]  /*ab20*/  PRMT R102, RZ, 0x654, R102 ;  /* 0x00000654ff667816 */ /* 0x000fe40000000066 */
[----:B------:R-:W-:Y:S01]  /*ab30*/  IMAD.WIDE.U32 R78, R79, UR46, R20 ;  /* 0x0000002e4f4e7c25 */ /* 0x000fe2000f8e0014 */
[----:B------:R-:W-:Y:S01]  /*ab40*/  ISETP.GE.AND P2, PT, R17, UR10, PT ;  /* 0x0000000a11007c0c */ /* 0x000fe2000bf46270 */
[----:B0-----:R0:W-:Y:S01]  /*ab50*/  SYNCS.ARRIVE.TRANS64.RED.A1T0 RZ, [R102+URZ], RZ ;  /* 0x000000ff66ff79a7 */ /* 0x0011e2000810043f */
[----:B------:R-:W-:Y:S01]  /*ab60*/  SHF.R.S32.HI R17, RZ, 0x1f, R16 ;  /* 0x0000001fff117819 */ /* 0x000fe20000011410 */
[----:B------:R-:W-:-:S02]  /*ab70*/  VIADD R0, R16, 0x20 ;  /* 0x0000002010007836 */ /* 0x000fc40000000000 */
[----:B------:R-:W-:Y:S01]  /*ab80*/  VIADD R3, R16, 0x40 ;  /* 0x0000004010037836 */ /* 0x000fe20000000000 */
[----:B------:R-:W-:Y:S01]  /*ab90*/  BSSY B1, `(.L_x_10797) ;  /* 0x000001d000017945 */ /* 0x000fe20003800000 */
[----:B------:R-:W-:Y:S02]  /*aba0*/  IMAD.U32 R77, RZ, RZ, UR42 ;  /* 0x0000002aff4d7e24 */ /* 0x000fe4000f8e00ff */
        /* <DEDUP_REMOVED lines=9> */
[----:B------:R-:W-:Y:S01]  /*ac40*/  IMAD.MOV.U32 R20, RZ, RZ, R78 ;  /* 0x000000ffff147224 */ /* 0x000fe200078e004e */
[C---:B------:R-:W-:Y:S01]  /*ac50*/  ISETP.GE.AND P4, PT, R2.reuse, UR4, PT ;  /* 0x0000000402007c0c */ /* 0x040fe2000bf86270 */
        /* <DEDUP_REMOVED lines=16> */
.L_x_10798:
[----:B------:R-:W-:Y:S05]  /*ad60*/  BSYNC B1 ;  /* 0x0000000000017941 */ /* 0x000fea0003800000 */
.L_x_10797:
        /* <DEDUP_REMOVED lines=12> */
[----:B0----5:R-:W-:Y:S01]  /*ae30*/  IADD3 R52, R2, 0xc0, RZ ;  /* 0x000000c002347810 */ /* 0x021fe20007ffe0ff */
        /* <DEDUP_REMOVED lines=13> */
.L_x_10800:
[----:B------:R-:W-:Y:S05]  /*af10*/  BSYNC B1 ;  /* 0x0000000000017941 */ /* 0x000fea0003800000 */
.L_x_10799:
        /* <DEDUP_REMOVED lines=12> */
[----:B-1---5:R-:W-:Y:S01]  /*afe0*/  IADD3 R32, R2, 0xc0, RZ ;  /* 0x000000c002207810 */ /* 0x022fe20007ffe0ff */
        /* <DEDUP_REMOVED lines=13> */
.L_x_10802:
[----:B------:R-:W-:Y:S05]  /*b0c0*/  BSYNC B1 ;  /* 0x0000000000017941 */ /* 0x000fea0003800000 */
.L_x_10801:
[----:B------:R-:W-:Y:S05]  /*b0d0*/  @P2 BRA `(.L_x_10803) ;  /* 0x0000000c00802947 */ /* 0x000fea0003800000 */
[----:B------:R-:W-:Y:S01]  /*b0e0*/  IADD3 R3, P0, R76, 0x60, RZ ;  /* 0x000000604c037810 */ /* 0x000fe20007f1e0ff */
[----:B------:R-:W-:Y:S01]  /*b0f0*/  ULDC UR4, c[0x0][0xa8c] ;  /* 0x0002a30000047ab9 */ /* 0x000fe20000000800 */
[C---:B------:R-:W-:Y:S01]  /*b100*/  IADD3 R0, R2.reuse, 0x40, RZ ;  /* 0x0000004002007810 */ /* 0x040fe20007ffe0ff */
        /* <DEDUP_REMOVED lines=23> */
.L_x_10795:
[----:B------:R-:W-:Y:S01]  /*b280*/  ULDC.64 UR6, c[0x0][0xbe0] ;  /* 0x0002f80000067ab9 */ /* 0x000fe20000000a00 */
[----:B------:R-:W-:Y:S02]  /*b290*/  USHF.L.U32 UR4, UR46, 0x2, URZ ;  /* 0x000000022e047899 */ /* 0x000fe4000800063f */
[----:B------:R-:W-:Y:S01]  /*b2a0*/  UISETP.NE.U32.AND UP0, UPT, UR6, URZ, UPT ;  /* 0x0000003f0600728c */ /* 0x000fe2000bf05070 */
[----:B------:R-:W-:Y:S01]  /*b2b0*/  ULDC.64 UR8, c[0x0][0xbd8] ;  /* 0x0002f60000087ab9 */ /* 0x000fe20000000a00 */
[----:B------:R-:W-:Y:S02]  /*b2c0*/  USHF.L.U64.HI UR10, UR46, 0x2, UR45 ;  /* 0x000000022e0a7899 */ /* 0x000fe4000801022d */
[----:B------:R-:W-:Y:S02]  /*b2d0*/  UISETP.NE.AND.EX UP1, UPT, UR7, URZ, UPT, UP0 ;  /* 0x0000003f0700728c */ /* 0x000fe4000bf25300 */
[----:B------:R-:W-:-:S04]  /*b2e0*/  UISETP.NE.U32.AND UP0, UPT, UR8, URZ, UPT ;  /* 0x0000003f0800728c */ /* 0x000fc8000bf05070 */
[----:B------:R-:W-:Y:S01]  /*b2f0*/  PLOP3.LUT P2, PT, PT, PT, UP1, 0x80, 0x0 ;  /* 0x000000000000781c */ /* 0x000fe20003f4f018 */
[----:B------:R-:W-:-:S04]  /*b300*/  UISETP.NE.AND.EX UP0, UPT, UR9, URZ, UPT, UP0 ;  /* 0x0000003f0900728c */ /* 0x000fc8000bf05300 */
[----:B------:R-:W-:Y:S02]  /*b310*/  @UP1 UIADD3 UR6, UP2, UR4, UR6, URZ ;  /* 0x0000000604061290 */ /* 0x000fe4000ff5e03f */
[----:B------:R-:W-:Y:S02]  /*b320*/  PLOP3.LUT P1, PT, PT, PT, UP0, 0x80, 0x0 ;  /* 0x000000000000781c */ /* 0x000fe40003f2f008 */
[----:B------:R-:W-:Y:S02]  /*b330*/  @UP1 UIADD3.X UR7, UR10, UR7, URZ, UP2, !UPT ;  /* 0x000000070a071290 */ /* 0x000fe400097fe43f */
[----:B------:R-:W-:Y:S01]  /*b340*/  UIADD3 UR4, UP1, UR4, UR8, URZ ;  /* 0x0000000804047290 */ /* 0x000fe2000ff3e03f */
[----:B------:R-:W-:-:S03]  /*b350*/  IMAD.U32 R6, RZ, RZ, UR6 ;  /* 0x00000006ff067e24 */ /* 0x000fc6000f8e00ff */
[----:B------:R-:W-:Y:S01]  /*b360*/  IMAD.U32 R7, RZ, RZ, UR7 ;  /* 0x00000007ff077e24 */ /* 0x000fe2000f8e00ff */
[----:B------:R-:W-:Y:S01]  /*b370*/  UIADD3.X UR6, UR10, UR9, URZ, UP1, !UPT ;  /* 0x000000090a067290 */ /* 0x000fe20008ffe43f */
[----:B------:R-:W-:-:S03]  /*b380*/  IMAD.MOV.U32 R9, RZ, RZ, RZ ;  /* 0x000000ffff097224 */ /* 0x000fc600078e00ff */
[----:B------:R-:W2:Y:S01]  /*b390*/  @P2 LDG.E R6, desc[UR38][R6.64] ;  /* 0x0000002606062981 */ /* 0x000ea2000c1e1900 */
[----:B------:R-:W-:Y:S01]  /*b3a0*/  IMAD.U32 R4, RZ, RZ, UR4 ;  /* 0x00000004ff047e24 */ /* 0x000fe2000f8e00ff */
[----:B------:R-:W-:-:S05]  /*b3b0*/  MOV R5, UR6 ;  /* 0x0000000600057c02 */ /* 0x000fca0008000f00 */
[----:B------:R0:W5:Y:S01]  /*b3c0*/  @P1 LDG.E R9, desc[UR38][R4.64] ;  /* 0x0000002604091981 */ /* 0x000162000c1e1900 */
[----:B------:R-:W-:Y:S01]  /*b3d0*/  ULDC UR4, c[0x0][0xa88] ;  /* 0x0002a20000047ab9 */ /* 0x000fe20000000800 */
        /* <DEDUP_REMOVED lines=9> */
.L_x_10804:
        /* <DEDUP_REMOVED lines=32> */
.L_x_10806:
[----:B------:R-:W-:Y:S05]  /*b670*/  BSYNC B1 ;  /* 0x0000000000017941 */ /* 0x000fea0003800000 */
.L_x_10805:
[----:B------:R-:W-:Y:S01]  /*b680*/  ULDC.64 UR6, c[0x0][0xaa0] ;  /* 0x0002a80000067ab9 */ /* 0x000fe20000000a00 */
[----:B0-----:R-:W-:Y:S01]  /*b690*/  IMAD.MOV.U32 R3, RZ, RZ, R11 ;  /* 0x000000ffff037224 */ /* 0x001fe200078e000b */
[----:B------:R-:W-:Y:S01]  /*b6a0*/  ULDC.64 UR10, c[0x0][0xae0] ;  /* 0x0002b800000a7ab9 */ /* 0x000fe20000000a00 */
[----:B------:R-:W-:Y:S01]  /*b6b0*/  IMAD R0, R8, UR6, RZ ;  /* 0x0000000608007c24 */ /* 0x000fe2000f8e02ff */
[----:B------:R-:W-:Y:S01]  /*b6c0*/  BSSY B1, `(.L_x_10807) ;  /* 0x0000031000017945 */ /* 0x000fe20003800000 */
[----:B------:R-:W-:Y:S01]  /*b6d0*/  IMAD.WIDE.U32 R4, R9, UR6, R2 ;  /* 0x0000000609047c25 */ /* 0x000fe2000f8e0002 */
[----:B------:R-:W-:-:S03]  /*b6e0*/  UIMAD UR6, UR8, UR10, URZ ;  /* 0x0000000a080672a4 */ /* 0x000fc6000f8e023f */
[----:B------:R-:W-:Y:S01]  /*b6f0*/  IMAD R9, R9, UR7, R0 ;  /* 0x0000000709097c24 */ /* 0x000fe2000f8e0200 */
[----:B------:R-:W-:Y:S01]  /*b700*/  UIMAD UR7, UR42, -0x80, UR4 ;  /* 0xffffff802a0778a4 */ /* 0x000fe2000f8e0204 */
[----:B------:R-:W-:Y:S01]  /*b710*/  IMAD.U32 R3, RZ, RZ, UR10 ;  /* 0x0000000aff037e24 */ /* 0x000fe2000f8e00ff */
[----:B------:R-:W-:Y:S01]  /*b720*/  UIMAD UR6, UR43, UR11, UR6 ;  /* 0x0000000b2b0672a4 */ /* 0x000fe2000f8e0206 */
[----:B------:R-:W-:Y:S01]  /*b730*/  IMAD.IADD R5, R5, 0x1, R9 ;  /* 0x0000000105057824 */ /* 0x000fe200078e0209 */
[----:B------:R-:W-:Y:S01]  /*b740*/  ULDC.64 UR8, c[0x0][0xae8] ;  /* 0x0002ba0000087ab9 */ /* 0x000fe20000000a00 */
[C---:B------:R-:W-:Y:S01]  /*b750*/  VIADD R0, R16.reuse, 0x20 ;  /* 0x0000002010007836 */ /* 0x040fe20000000000 */
[C---:B------:R-:W-:Y:S01]  /*b760*/  ISETP.GE.AND P2, PT, R16.reuse, UR7, PT ;  /* 0x0000000710007c0c */ /* 0x040fe2000bf46270 */
[----:B------:R-:W-:Y:S01]  /*b770*/  IMAD.WIDE.U32 R4, R3, UR43, R4 ;  /* 0x0000002b03047c25 */ /* 0x000fe2000f8e0004 */
[----:B------:R-:W-:Y:S01]  /*b780*/  UIMAD UR4, UR45, UR8, URZ ;  /* 0x000000082d0472a4 */ /* 0x000fe2000f8e023f */
[----:B------:R-:W-:-:S02]  /*b790*/  IADD3 R3, R16, 0x40, RZ ;  /* 0x0000004010037810 */ /* 0x000fc40007ffe0ff */
[----:B------:R-:W-:Y:S01]  /*b7a0*/  VIADD R5, R5, UR6 ;  /* 0x0000000605057c36 */ /* 0x000fe20008000000 */
[----:B------:R-:W-:Y:S01]  /*b7b0*/  UIMAD UR4, UR46, UR9, UR4 ;  /* 0x000000092e0472a4 */ /* 0x000fe2000f8e0204 */
[----:B------:R-:W-:Y:S01]  /*b7c0*/  IMAD.U32 R7, RZ, RZ, UR8 ;  /* 0x00000008ff077e24 */ /* 0x000fe2000f8e00ff */
[----:B------:R-:W-:Y:S01]  /*b7d0*/  ISETP.GE.AND P0, PT, R3, UR7, PT ;  /* 0x0000000703007c0c */ /* 0x000fe2000bf06270 */
[----:B------:R-:W-:Y:S01]  /*b7e0*/  IMAD.U32 R3, RZ, RZ, UR42 ;  /* 0x0000002aff037e24 */ /* 0x000fe2000f8e00ff */
[----:B------:R-:W-:Y:S01]  /*b7f0*/  SHF.R.S32.HI R9, RZ, 0x1f, R16 ;  /* 0x0000001fff097819 */ /* 0x000fe20000011410 */
[----:B------:R-:W-:Y:S01]  /*b800*/  IMAD.WIDE.U32 R6, R7, UR46, R4 ;  /* 0x0000002e07067c25 */ /* 0x000fe2000f8e0004 */
[----:B------:R-:W-:-:S03]  /*b810*/  ISETP.GE.AND P1, PT, R0, UR7, PT ;  /* 0x0000000700007c0c */ /* 0x000fc6000bf26270 */
[----:B------:R-:W-:Y:S02]  /*b820*/  IMAD.MOV.U32 R8, RZ, RZ, R16 ;  /* 0x000000ffff087224 */ /* 0x000fe400078e0010 */
[----:B------:R-:W-:Y:S02]  /*b830*/  VIADD R11, R7, UR4 ;  /* 0x00000004070b7c36 */ /* 0x000fe40008000000 */
[----:B------:R-:W-:-:S04]  /*b840*/  IMAD.WIDE R8, R3, 0x80, R8 ;  /* 0x0000008003087825 */ /* 0x000fc800078e0208 */
[----:B------:R-:W-:Y:S01]  /*b850*/  VIADD R10, R16, 0x60 ;  /* 0x00000060100a7836 */ /* 0x000fe20000000000 */
[----:B------:R-:W-:Y:S06]  /*b860*/  @P2 BRA `(.L_x_10808) ;  /* 0x0000000000582947 */ /* 0x000fec0003800000 */
[C---:B------:R-:W-:Y:S01]  /*b870*/  VIADD R3, R2.reuse, 0x80 ;  /* 0x0000008002037836 */ /* 0x040fe20000000000 */
[----:B------:R-:W-:Y:S01]  /*b880*/  IADD3 R0, R2, 0x40, RZ ;  /* 0x0000004002007810 */ /* 0x000fe20007ffe0ff */
[----:B------:R-:W-:Y:S01]  /*b890*/  ULDC UR4, c[0x0][0xa8c] ;  /* 0x0002a30000047ab9 */ /* 0x000fe20000000800 */
[----:B------:R-:W-:Y:S01]  /*b8a0*/  ULDC.64 UR8, c[0x0][0xad8] ;  /* 0x0002b60000087ab9 */ /* 0x000fe20000000a00 */
[----:B------:R-:W-:Y:S01]  /*b8b0*/  IMAD.MOV.U32 R4, RZ, RZ, R6 ;  /* 0x000000ffff047224 */ /* 0x000fe200078e0006 */
[----:B------:R-:W-:Y:S01]  /*b8c0*/  ISETP.GE.AND P4, PT, R0, UR4, PT ;  /* 0x0000000400007c0c */ /* 0x000fe2000bf86270 */
[C---:B------:R-:W-:Y:S01]  /*b8d0*/  VIADD R0, R2.reuse, 0xc0 ;  /* 0x000000c002007836 */ /* 0x040fe20000000000 */
[----:B------:R-:W-:Y:S01]  /*b8e0*/  ISETP.GE.AND P5, PT, R3, UR4, PT ;  /* 0x0000000403007c0c */ /* 0x000fe2000bfa6270 */
[----:B------:R-:W-:Y:S01]  /*b8f0*/  IMAD R3, R9, UR8, RZ ;  /* 0x0000000809037c24 */ /* 0x000fe2000f8e02ff */
        /* <DEDUP_REMOVED lines=13> */
.L_x_10808:
[----:B------:R-:W-:Y:S05]  /*b9d0*/  BSYNC B1 ;  /* 0x0000000000017941 */ /* 0x000fea0003800000 */
.L_x_10807:
        /* <DEDUP_REMOVED lines=20> */
[----:B0-----:R-:W-:Y:S01]  /*bb20*/  LEA R12, P1, R4, UR8, 0x1 ;  /* 0x00000008040c7c11 */ /* 0x001fe2000f8208ff */
[----:B------:R-:W-:-:S05]  /*bb30*/  IMAD.IADD R3, R5, 0x1, R3 ;  /* 0x0000000105037824 */ /* 0x000fca00078e0203 */
[----:B------:R-:W-:-:S05]  /*bb40*/  LEA.HI.X R13, R4, UR9, R3, 0x1, P1 ;  /* 0x00000009040d7c11 */ /* 0x000fca00088f0c03 */
[----:B------:R1:W-:Y:S04]  /*bb50*/  @!P3 STG.E.128 desc[UR38][R12.64], RZ ;  /* 0x000000ff0c00b986 */ /* 0x0003e8000c101d26 */
[----:B------:R1:W-:Y:S04]  /*bb60*/  @!P4 STG.E.128 desc[UR38][R12.64+0x80], RZ ;  /* 0x000080ff0c00c986 */ /* 0x0003e8000c101d26 */
[----:B------:R1:W-:Y:S04]  /*bb70*/  @!P5 STG.E.128 desc[UR38][R12.64+0x100], RZ ;  /* 0x000100ff0c00d986 */ /* 0x0003e8000c101d26 */
[----:B------:R1:W-:Y:S02]  /*bb80*/  @!P6 STG.E.128 desc[UR38][R12.64+0x180], RZ ;  /* 0x000180ff0c00e986 */ /* 0x0003e4000c101d26 */
.L_x_10810:
[----:B------:R-:W-:Y:S05]  /*bb90*/  BSYNC B1 ;  /* 0x0000000000017941 */ /* 0x000fea0003800000 */
.L_x_10809:
        /* <DEDUP_REMOVED lines=19> */
[----:B01----:R-:W-:Y:S01]  /*bcd0*/  LEA R12, P0, R4, UR8, 0x1 ;  /* 0x00000008040c7c11 */ /* 0x003fe2000f8008ff */
[----:B------:R-:W-:-:S05]  /*bce0*/  IMAD.IADD R3, R5, 0x1, R3 ;  /* 0x0000000105037824 */ /* 0x000fca00078e0203 */
[----:B------:R-:W-:-:S05]  /*bcf0*/  LEA.HI.X R13, R4, UR9, R3, 0x1, P0 ;  /* 0x00000009040d7c11 */ /* 0x000fca00080f0c03 */
[----:B------:R2:W-:Y:S04]  /*bd00*/  @!P1 STG.E.128 desc[UR38][R12.64], RZ ;  /* 0x000000ff0c009986 */ /* 0x0005e8000c101d26 */
[----:B------:R2:W-:Y:S04]  /*bd10*/  @!P3 STG.E.128 desc[UR38][R12.64+0x80], RZ ;  /* 0x000080ff0c00b986 */ /* 0x0005e8000c101d26 */
[----:B------:R2:W-:Y:S04]  /*bd20*/  @!P4 STG.E.128 desc[UR38][R12.64+0x100], RZ ;  /* 0x000100ff0c00c986 */ /* 0x0005e8000c101d26 */
[----:B------:R2:W-:Y:S02]  /*bd30*/  @!P5 STG.E.128 desc[UR38][R12.64+0x180], RZ ;  /* 0x000180ff0c00d986 */ /* 0x0005e4000c101d26 */
.L_x_10812:
[----:B------:R-:W-:Y:S05]  /*bd40*/  BSYNC B1 ;  /* 0x0000000000017941 */ /* 0x000fea0003800000 */
.L_x_10811:
[----:B------:R-:W-:Y:S05]  /*bd50*/  @P2 BRA `(.L_x_10803) ;  /* 0x0000000000602947 */ /* 0x000fea0003800000 */
[----:B------:R-:W-:Y:S01]  /*bd60*/  IADD3 R3, P0, R8, 0x60, RZ ;  /* 0x0000006008037810 */ /* 0x000fe20007f1e0ff */
[----:B------:R-:W-:Y:S01]  /*bd70*/  VIADD R0, R2, 0x40 ;  /* 0x0000004002007836 */ /* 0x000fe20000000000 */
[----:B------:R-:W-:Y:S01]  /*bd80*/  ULDC UR4, c[0x0][0xa8c] ;  /* 0x0002a30000047ab9 */ /* 0x000fe20000000800 */
[----:B------:R-:W-:Y:S01]  /*bd90*/  MOV R5, R11 ;  /* 0x0000000b00057202 */ /* 0x000fe20000000f00 */
[----:B------:R-:W-:Y:S01]  /*bda0*/  ULDC.64 UR6, c[0x0][0xad8] ;  /* 0x0002b60000067ab9 */ /* 0x000fe20000000a00 */
[----:B------:R-:W-:Y:S01]  /*bdb0*/  IMAD.X R8, RZ, RZ, R9, P0 ;  /* 0x000000ffff087224 */ /* 0x000fe200000e0609 */
        /* <DEDUP_REMOVED lines=18> */
.L_x_10803:
[----:B------:R-:W-:Y:S05]  /*bee0*/  BSYNC B0 ;  /* 0x0000000000007941 */ /* 0x000fea0003800000 */
.L_x_10794:
[----:B------:R-:W-:Y:S02]  /*bef0*/  ULDC UR4, c[0x0][0xc14] ;  /* 0x0003050000047ab9 */ /* 0x000fe40000000800 */
[----:B------:R-:W-:-:S13]  /*bf00*/  ISETP.GE.AND P0, PT, R111, UR4, PT ;  /* 0x000000046f007c0c */ /* 0x000fda000bf06270 */
[----:B------:R-:W-:Y:S05]  /*bf10*/  @!P0 BRA `(.L_x_10813) ;  /* 0xffffff4c00988947 */ /* 0x000fea000383ffff */
[----:B------:R-:W-:Y:S05]  /*bf20*/  EXIT ;  /* 0x000000000000794d */ /* 0x000fea0003800000 */
.L_x_10758:
        /* <DEDUP_REMOVED lines=61> */
.L_x_10818:
        /* <DEDUP_REMOVED lines=15> */
.L_x_10817:
[----:B------:R-:W-:Y:S05]  /*c3f0*/  BSYNC B0 ;  /* 0x0000000000007941 */ /* 0x000fea0003800000 */
.L_x_10816:
        /* <DEDUP_REMOVED lines=25> */
.L_x_10814:
        /* <DEDUP_REMOVED lines=20> */
.L_x_10819:
        /* <DEDUP_REMOVED lines=56> */
.L_x_10815:
[----:B------:R-:W-:Y:S02]  /*ca50*/  IMAD.MOV.U32 R17, RZ, RZ, RZ ;  /* 0x000000ffff117224 */ /* 0x000fe400078e00ff */
[----:B------:R-:W-:Y:S02]  /*ca60*/  IMAD.U32 R16, RZ, RZ, UR6 ;  /* 0x00000006ff107e24 */ /* 0x000fe4000f8e00ff */
[----:B------:R-:W-:-:S07]  /*ca70*/  IMAD.MOV.U32 R18, RZ, RZ, RZ ;  /* 0x000000ffff127224 */ /* 0x000fce00078e00ff */
.L_x_10820:
        /* <DEDUP_REMOVED lines=20> */
.L_x_10886:
        /* <DEDUP_REMOVED lines=35> */
[----:B-1----:R-:W-:Y:S01]  /*cdf0*/  IMAD.U32 R6, RZ, RZ, UR4 ;  /* 0x00000004ff067e24 */ /* 0x002fe2000f8e00ff */
        /* <DEDUP_REMOVED lines=15> */
.L_x_10822:
[----:B------:R-:W-:Y:S01]  /*cef0*/  IMAD.MOV.U32 R3, RZ, RZ, RZ ;  /* 0x000000ffff037224 */ /* 0x000fe200078e00ff */
[----:B------:R-:W-:-:S05]  /*cf00*/  ULDC.64 UR4, c[0x0][0xa20] ;  /* 0x0002880000047ab9 */ /* 0x000fca0000000a00 */
[----:B------:R-:W2:Y:S01]  /*cf10*/  @P0 LDG.E R3, desc[UR38][R4.64] ;  /* 0x0000002604030981 */ /* 0x000ea2000c1e1900 */
[----:B------:R-:W-:-:S04]  /*cf20*/  ISETP.NE.U32.AND P1, PT, RZ, UR4, PT ;  /* 0x00000004ff007c0c */ /* 0x000fc8000bf25070 */
[----:B------:R-:W-:Y:S02]  /*cf30*/  ISETP.NE.AND.EX P1, PT, RZ, UR5, PT, P1 ;  /* 0x00000005ff007c0c */ /* 0x000fe4000bf25310 */
[----:B--2--5:R-:W-:-:S05]  /*cf40*/  IADD3 R2, R3, R0, RZ ;  /* 0x0000000003027210 */ /* 0x024fca0007ffe0ff */
[----:B------:R1:W-:Y:S06]  /*cf50*/  STL [R1+0x8], R2 ;  /* 0x0000080201007387 */ /* 0x0003ec0000100800 */
[----:B------:R-:W-:Y:S05]  /*cf60*/  @!P1 BRA `(.L_x_10823) ;  /* 0x0000000000109947 */ /* 0x000fea0003800000 */
[----:B-1----:R-:W-:-:S04]  /*cf70*/  IADD3 R2, P0, R11, UR4, RZ ;  /* 0x000000040b027c10 */ /* 0x002fc8000ff1e0ff */
[----:B------:R-:W-:-:S05]  /*cf80*/  IADD3.X R3, R10, UR5, RZ, P0, !PT ;  /* 0x000000050a037c10 */ /* 0x000fca00087fe4ff */
[----:B------:R1:W5:Y:S01]  /*cf90*/  LDG.E R7, desc[UR38][R2.64] ;  /* 0x0000002602077981 */ /* 0x000362000c1e1900 */
[----:B------:R-:W-:Y:S05]  /*cfa0*/  BRA `(.L_x_10824) ;  /* 0x0000000000107947 */ /* 0x000fea0003800000 */
.L_x_10823:
[----:B------:R-:W-:Y:S05]  /*cfb0*/  @!P0 BRA `(.L_x_10824) ;  /* 0x00000000000c8947 */ /* 0x000fea0003800000 */
[----:B-1----:R-:W2:Y:S04]  /*cfc0*/  LDG.E R2, desc[UR38][R4.64] ;  /* 0x0000002604027981 */ /* 0x002ea8000c1e1900 */
[----:B------:R-:W2:Y:S02]  /*cfd0*/  LDG.E R7, desc[UR38][R4.64+0x4] ;  /* 0x0000042604077981 */ /* 0x000ea4000c1e1900 */
[----:B--2---:R-:W-:-:S07]  /*cfe0*/  IMAD.IADD R7, R7, 0x1, -R2 ;  /* 0x0000000107077824 */ /* 0x004fce00078e0a02 */
.L_x_10824:
[----:B-----5:R-:W-:Y:S01]  /*cff0*/  IMAD.IADD R7, R7, 0x1, -R0 ;  /* 0x0000000107077824 */ /* 0x020fe200078e0a00 */
[----:B------:R-:W-:Y:S01]  /*d000*/  LEA R0, R17, 0xdf, 0x7 ;  /* 0x000000df11007811 */ /* 0x000fe200078e38ff */
[----:B------:R-:W-:Y:S03]  /*d010*/  BSSY B6, `(.L_x_10825) ;  /* 0x00002b0000067945 */ /* 0x000fe60003800000 */
[C---:B------:R-:W-:Y:S01]  /*d020*/  IADD3 R0, R7.reuse, R0, -R6 ;  /* 0x0000000007007210 */ /* 0x040fe20007ffe806 */
[----:B------:R-:W-:-:S04]  /*d030*/  VIADD R7, R7, 0x5f ;  /* 0x0000005f07077836 */ /* 0x000fc80000000000 */
[----:B------:R-:W-:-:S04]  /*d040*/  IMAD.HI R7, R7, 0x2aaaaaab, RZ ;  /* 0x2aaaaaab07077827 */ /* 0x000fc800078e02ff */
[----:B-1----:R-:W-:Y:S01]  /*d050*/  IMAD.HI R2, R0, 0x2aaaaaab, RZ ;  /* 0x2aaaaaab00027827 */ /* 0x002fe200078e02ff */
[----:B------:R-:W-:-:S04]  /*d060*/  SHF.R.U32.HI R0, RZ, 0x1f, R7 ;  /* 0x0000001fff007819 */ /* 0x000fc80000011607 */
[----:B------:R-:W-:Y:S02]  /*d070*/  SHF.R.U32.HI R3, RZ, 0x1f, R2 ;  /* 0x0000001fff037819 */ /* 0x000fe40000011602 */
[----:B------:R-:W-:Y:S02]  /*d080*/  LEA.HI.SX32 R0, R7, R0, 0x1c ;  /* 0x0000000007007211 */ /* 0x000fe400078fe2ff */
[----:B------:R-:W-:-:S04]  /*d090*/  LEA.HI.SX32 R3, R2, R3, 0x1c ;  /* 0x0000000302037211 */ /* 0x000fc800078fe2ff */
        /* <DEDUP_REMOVED lines=21> */
.L_x_10826:
        /* <DEDUP_REMOVED lines=23> */
.L_x_10828:
        /* <DEDUP_REMOVED lines=20> */
.L_x_10830:
        /* <DEDUP_REMOVED lines=16> */
.L_x_10829:
        /* <DEDUP_REMOVED lines=31> */
.L_x_10831:
        /* <DEDUP_REMOVED lines=19> */
.L_x_10902:
[----:B------:R-:W-:Y:S01]  /*d8c0*/  UMOV UR4, 0xffffffff ;  /* 0xffffffff00047882 */ /* 0x000fe20000000000 */
[----:B------:R-:W-:Y:S02]  /*d8d0*/  SHF.R.S32.HI R5, RZ, 0x1f, R0 ;  /* 0x0000001fff057819 */ /* 0x000fe40000011400 */
[----:B------:R-:W-:Y:S05]  /*d8e0*/  BRA.DIV UR4, `(.L_x_10833) ;  /* 0x00000036044c7947 */ /* 0x000fea000b800000 */
[----:B------:R-:W-:-:S13]  /*d8f0*/  ELECT P6, URZ, PT ;  /* 0x00000000003f782f */ /* 0x000fda00038c0000 */
.L_x_10905:
        /* <DEDUP_REMOVED lines=21> */
.L_x_10835:
        /* <DEDUP_REMOVED lines=9> */
.L_x_10906:
        /* <DEDUP_REMOVED lines=11> */
.L_x_10837:
        /* <DEDUP_REMOVED lines=22> */
.L_x_10834:
        /* <DEDUP_REMOVED lines=30> */
.L_x_10907:
[----:B------:R-:W-:Y:S05]  /*ded0*/  BSYNC B0 ;  /* 0x0000000000007941 */ /* 0x000fea0003800000 */
.L_x_10838:
        /* <DEDUP_REMOVED lines=11> */
.L_x_10908:
        /* <DEDUP_REMOVED lines=11> */
.L_x_10843:
        /* <DEDUP_REMOVED lines=37> */
.L_x_10841:
[----:B------:R-:W-:Y:S05]  /*e290*/  BSYNC B0 ;  /* 0x0000000000007941 */ /* 0x000fea0003800000 */
.L_x_10840:
        /* <DEDUP_REMOVED lines=43> */
.L_x_10850:
[----:B-1----:R-:W1:Y:S01]  /*e550*/  S2R R3, SR_CgaCtaId ;  /* 0x0000000000037919 */ /* 0x002e620000008800 */
[----:B------:R-:W-:-:S04]  /*e560*/  MOV R2, 0x400 ;  /* 0x0000040000027802 */ /* 0x000fc80000000f00 */
[----:B-1----:R-:W-:Y:S02]  /*e570*/  LEA R2, R3, R2, 0x18 ;  /* 0x0000000203027211 */ /* 0x002fe400078ec0ff */
[----:B------:R-:W-:-:S03]  /*e580*/  SHF.L.U32 R3, R12, 0x1f, RZ ;  /* 0x0000001f0c037819 */ /* 0x000fc600000006ff */
[----:B------:R-:W-:-:S04]  /*e590*/  IMAD R2, R13, 0x8, R2 ;  /* 0x000000080d027824 */ /* 0x000fc800078e0202 */
[----:B------:R-:W1:Y:S02]  /*e5a0*/  SYNCS.PHASECHK.TRANS64.TRYWAIT P0, [R2+URZ+0x22840], R3 ;  /* 0x02284003020075a7 */ /* 0x000e64000800017f */
[----:B-1----:R-:W-:Y:S05]  /*e5b0*/  @!P0 BRA `(.L_x_10851) ;  /* 0x0000002800808947 */ /* 0x002fea0003800000 */
.L_x_10909:
[----:B------:R-:W2:Y:S02]  /*e5c0*/  S2R R6, SR_TID.X ;  /* 0x0000000000067919 */ /* 0x000ea40000002100 */
[----:B--2---:R-:W-:-:S04]  /*e5d0*/  LOP3.LUT R6, R6, 0x7f, RZ, 0xc0, !PT ;  /* 0x0000007f06067812 */ /* 0x004fc800078ec0ff */
[----:B------:R-:W-:-:S13]  /*e5e0*/  ISETP.NE.AND P1, PT, R6, RZ, PT ;  /* 0x000000ff0600720c */ /* 0x000fda0003f25270 */
        /* <DEDUP_REMOVED lines=8> */
.L_x_10852:
        /* <DEDUP_REMOVED lines=22> */
.L_x_10910:
        /* <DEDUP_REMOVED lines=8> */
.L_x_10854:
        /* <DEDUP_REMOVED lines=34> */
.L_x_10849:
[----:B------:R-:W-:Y:S05]  /*ea70*/  BSYNC B2 ;  /* 0x0000000000027941 */ /* 0x000fea0003800000 */
.L_x_10848:
[----:B------:R-:W2:Y:S02]  /*ea80*/  LDL.LU R2, [R1+0x14] ;  /* 0x0000140001027983 */ /* 0x000ea40000300800 */
[----:B--2---:R-:W-:-:S07]  /*ea90*/  VIADD R8, R2, 0xfffffffd ;  /* 0xfffffffd02087836 */ /* 0x004fce0000000000 */
.L_x_10847:
[----:B------:R-:W-:Y:S05]  /*eaa0*/  BSYNC B1 ;  /* 0x0000000000017941 */ /* 0x000fea0003800000 */
.L_x_10846:
[----:B------:R-:W-:-:S13]  /*eab0*/  ISETP.NE.AND P0, PT, R10, RZ, PT ;  /* 0x000000ff0a00720c */ /* 0x000fda0003f05270 */
[----:B------:R-:W-:Y:S05]  /*eac0*/  @!P0 BRA `(.L_x_10845) ;  /* 0x0000000c00a08947 */ /* 0x000fea0003800000 */
.L_x_10869:
        /* <DEDUP_REMOVED lines=11> */
[----:B0-----:R-:W-:Y:S01]  /*eb80*/  IMAD.MOV.U32 R12, RZ, RZ, R8 ;  /* 0x000000ffff0c7224 */ /* 0x001fe200078e0008 */
[----:B------:R-:W-:-:S04]  /*eb90*/  ISETP.NE.U32.AND P0, PT, RZ, UR4, PT ;  /* 0x00000004ff007c0c */ /* 0x000fc8000bf05070 */
[----:B------:R-:W-:-:S13]  /*eba0*/  ISETP.NE.AND.EX P0, PT, RZ, UR5, PT, P0 ;  /* 0x00000005ff007c0c */ /* 0x000fda000bf05300 */
[----:B------:R-:W-:Y:S05]  /*ebb0*/  @!P0 BRA `(.L_x_10857) ;  /* 0x0000000000488947 */ /* 0x000fea0003800000 */
[----:B------:R-:W0:Y:S01]  /*ebc0*/  LDC R12, c[0x0][0x41c] ;  /* 0x00010700ff0c7b82 */ /* 0x000e220000000800 */
[----:B------:R-:W-:Y:S01]  /*ebd0*/  IMAD.MOV.U32 R9, RZ, RZ, R8 ;  /* 0x000000ffff097224 */ /* 0x000fe200078e0008 */
        /* <DEDUP_REMOVED lines=16> */
.L_x_10857:
[----:B------:R-:W1:Y:S01]  /*ece0*/  S2R R3, SR_CgaCtaId ;  /* 0x0000000000037919 */ /* 0x000e620000008800 */
[----:B------:R-:W-:-:S04]  /*ecf0*/  MOV R2, 0x400 ;  /* 0x0000040000027802 */ /* 0x000fc80000000f00 */
[----:B-1----:R-:W-:Y:S02]  /*ed00*/  LEA R2, R3, R2, 0x18 ;  /* 0x0000000203027211 */ /* 0x002fe400078ec0ff */
[----:B------:R-:W-:-:S03]  /*ed10*/  SHF.L.U32 R3, R11, 0x1f, RZ ;  /* 0x0000001f0b037819 */ /* 0x000fc600000006ff */
[----:B------:R-:W-:-:S04]  /*ed20*/  IMAD R2, R10, 0x8, R2 ;  /* 0x000000080a027824 */ /* 0x000fc800078e0202 */
[----:B------:R-:W1:Y:S02]  /*ed30*/  SYNCS.PHASECHK.TRANS64.TRYWAIT P0, [R2+URZ+0x22840], R3 ;  /* 0x02284003020075a7 */ /* 0x000e64000800017f */
[----:B-1----:R-:W-:Y:S05]  /*ed40*/  @!P0 BRA `(.L_x_10858) ;  /* 0x0000002000c48947 */ /* 0x002fea0003800000 */
.L_x_10911:
        /* <DEDUP_REMOVED lines=11> */
.L_x_10859:
        /* <DEDUP_REMOVED lines=21> */
.L_x_10912:
        /* <DEDUP_REMOVED lines=8> */
.L_x_10861:
        /* <DEDUP_REMOVED lines=33> */
.L_x_10856:
[----:B------:R-:W-:Y:S05]  /*f1e0*/  BSYNC B1 ;  /* 0x0000000000017941 */ /* 0x000fea0003800000 */
.L_x_10855:
        /* <DEDUP_REMOVED lines=31> */
.L_x_10864:
[----:B------:R-:W2:Y:S01]  /*f3e0*/  S2R R3, SR_CgaCtaId ;  /* 0x0000000000037919 */ /* 0x000ea20000008800 */
[----:B------:R-:W-:-:S04]  /*f3f0*/  MOV R2, 0x400 ;  /* 0x0000040000027802 */ /* 0x000fc80000000f00 */
[----:B--2---:R-:W-:Y:S02]  /*f400*/  LEA R2, R3, R2, 0x18 ;  /* 0x0000000203027211 */ /* 0x004fe400078ec0ff */
[----:B------:R-:W-:-:S03]  /*f410*/  SHF.L.U32 R3, R11, 0x1f, RZ ;  /* 0x0000001f0b037819 */ /* 0x000fc600000006ff */
[----:B------:R-:W-:-:S04]  /*f420*/  IMAD R2, R12, 0x8, R2 ;  /* 0x000000080c027824 */ /* 0x000fc800078e0202 */
[----:B------:R-:W2:Y:S02]  /*f430*/  SYNCS.PHASECHK.TRANS64.TRYWAIT P0, [R2+URZ+0x22840], R3 ;  /* 0x02284003020075a7 */ /* 0x000ea4000800017f */
[----:B--2---:R-:W-:Y:S05]  /*f440*/  @!P0 BRA `(.L_x_10865) ;  /* 0x0000001c002c8947 */ /* 0x004fea0003800000 */
.L_x_10913:
        /* <DEDUP_REMOVED lines=11> */
.L_x_10866:
        /* <DEDUP_REMOVED lines=22> */
.L_x_10914:
        /* <DEDUP_REMOVED lines=8> */
.L_x_10868:
        /* <DEDUP_REMOVED lines=34> */
.L_x_10863:
[----:B------:R-:W-:Y:S05]  /*f900*/  BSYNC B1 ;  /* 0x0000000000017941 */ /* 0x000fea0003800000 */
.L_x_10862:
[C---:B------:R-:W-:Y:S01]  /*f910*/  ISETP.GT.AND P0, PT, R8.reuse, 0x1, PT ;  /* 0x000000010800780c */ /* 0x040fe20003f04270 */
[----:B------:R-:W-:-:S05]  /*f920*/  VIADD R2, R8, 0xfffffffe ;  /* 0xfffffffe08027836 */ /* 0x000fca0000000000 */
[----:B------:R-:W-:-:S07]  /*f930*/  MOV R8, R2 ;  /* 0x0000000200087202 */ /* 0x000fce0000000f00 */
[----:B------:R-:W-:Y:S05]  /*f940*/  @P0 BRA `(.L_x_10869) ;  /* 0xfffffff000600947 */ /* 0x000fea000383ffff */
.L_x_10845:
[----:B------:R-:W-:Y:S05]  /*f950*/  BSYNC B0 ;  /* 0x0000000000007941 */ /* 0x000fea0003800000 */
.L_x_10844:
        /* <DEDUP_REMOVED lines=23> */
.L_x_10871:
[----:B------:R-:W-:Y:S05]  /*fad0*/  BSYNC B0 ;  /* 0x0000000000007941 */ /* 0x000fea0003800000 */
.L_x_10870:
[----:B-1----:R-:W2:Y:S02]  /*fae0*/  LDL.LU R2, [R1+0x4] ;  /* 0x0000040001027983 */ /* 0x002ea40000300800 */
[----:B--2---:R-:W-:-:S05]  /*faf0*/  LOP3.LUT R2, R2, R0, RZ, 0x3c, !PT ;  /* 0x0000000002027212 */ /* 0x004fca00078e3cff */
[----:B------:R1:W-:Y:S02]  /*fb00*/  STL [R1+0x4], R2 ;  /* 0x0000040201007387 */ /* 0x0003e40000100800 */
.L_x_10827:
[----:B------:R-:W-:Y:S05]  /*fb10*/  BSYNC B6 ;  /* 0x0000000000067941 */ /* 0x000fea0003800000 */
.L_x_10825:
[----:B------:R-:W-:-:S03]  /*fb20*/  UMOV UR4, 0xffffffff ;  /* 0xffffffff00047882 */ /* 0x000fc60000000000 */
[----:B------:R-:W-:Y:S05]  /*fb30*/  BRA.DIV UR4, `(.L_x_10872) ;  /* 0x0000001604987947 */ /* 0x000fea000b800000 */
[----:B------:R2:W3:Y:S04]  /*fb40*/  SHFL.IDX PT, R4, R16, RZ, 0x1f ;  /* 0x00001fff10047589 */ /* 0x0004e800000e0000 */
[----:B------:R2:W4:Y:S02]  /*fb50*/  SHFL.IDX PT, R7, R16, 0x1, 0x1f ;  /* 0x00201f0010077f89 */ /* 0x00052400000e0000 */
.L_x_10918:
        /* <DEDUP_REMOVED lines=13> */
.L_x_10874:
[----:B------:R-:W-:Y:S05]  /*fc30*/  BSYNC B0 ;  /* 0x0000000000007941 */ /* 0x000fea0003800000 */
.L_x_10873:
        /* <DEDUP_REMOVED lines=23> */
.L_x_10926:
[----:B------:R-:W-:Y:S02]  /*fdb0*/  ULDC UR4, c[0x0][0xc10] ;  /* 0x0003040000047ab9 */ /* 0x000fe40000000800 */
[----:B------:R-:W-:-:S04]  /*fdc0*/  IMAD.U32 R5, RZ, RZ, UR4 ;  /* 0x00000004ff057e24 */ /* 0x000fc8000f8e00ff */
[----:B-1----:R-:W-:-:S04]  /*fdd0*/  IMAD R14, R14, R5, RZ ;  /* 0x000000050e0e7224 */ /* 0x002fc800078e02ff */
[----:B----4-:R-:W-:-:S05]  /*fde0*/  IMAD.IADD R7, R7, 0x1, R14 ;  /* 0x0000000107077824 */ /* 0x010fca00078e020e */
[----:B---3--:R-:W-:-:S13]  /*fdf0*/  ISETP.GT.AND P0, PT, R7, R4, PT ;  /* 0x000000040700720c */ /* 0x008fda0003f04270 */
[----:B------:R-:W-:Y:S05]  /*fe00*/  @P0 BRA `(.L_x_10876) ;  /* 0x0000000000b40947 */ /* 0x000fea0003800000 */
[----:B------:R-:W1:Y:S02]  /*fe10*/  LDC R0, c[0x0][0xc14] ;  /* 0x00030500ff007b82 */ /* 0x000e640000000800 */
.L_x_10881:
[----:B------:R-:W-:-:S05]  /*fe20*/  VIADD R19, R19, 0x1f ;  /* 0x0000001f13137836 */ /* 0x000fca0000000000 */
[----:B-1----:R-:W-:-:S13]  /*fe30*/  ISETP.GE.AND P0, PT, R19, R0, PT ;  /* 0x000000001300720c */ /* 0x002fda0003f06270 */
[----:B------:R-:W-:Y:S05]  /*fe40*/  @P0 BRA `(.L_x_10877) ;  /* 0x0000000400ec0947 */ /* 0x000fea0003800000 */
[----:B0-----:R-:W0:Y:S01]  /*fe50*/  S2R R2, SR_TID.X ;  /* 0x0000000000027919 */ /* 0x001e220000002100 */
[----:B------:R-:W-:Y:S01]  /*fe60*/  BSSY B0, `(.L_x_10878) ;  /* 0x000000a000007945 */ /* 0x000fe20003800000 */
[----:B------:R-:W-:Y:S02]  /*fe70*/  MOV R17, RZ ;  /* 0x000000ff00117202 */ /* 0x000fe40000000f00 */
        /* <DEDUP_REMOVED lines=8> */
.L_x_10879:
[----:B------:R-:W-:Y:S05]  /*ff00*/  BSYNC B0 ;  /* 0x0000000000007941 */ /* 0x000fea0003800000 */
.L_x_10878:
        /* <DEDUP_REMOVED lines=23> */
.L_x_10934:
[----:B------:R-:W-:Y:S02]  /*10080*/  ULDC UR4, c[0x0][0xc10] ;  /* 0x0003040000047ab9 */ /* 0x000fe40000000800 */
[----:B------:R-:W-:-:S04]  /*10090*/  IMAD.U32 R5, RZ, RZ, UR4 ;  /* 0x00000004ff057e24 */ /* 0x000fc8000f8e00ff */
[----:B-1----:R-:W-:-:S05]  /*100a0*/  IMAD R14, R14, R5, RZ ;  /* 0x000000050e0e7224 */ /* 0x002fca00078e02ff */
[----:B------:R-:W-:-:S04]  /*100b0*/  IADD3 R7, R14, R7, RZ ;  /* 0x000000070e077210 */ /* 0x000fc80007ffe0ff */
[----:B------:R-:W-:-:S13]  /*100c0*/  ISETP.GT.AND P0, PT, R7, R4, PT ;  /* 0x000000040700720c */ /* 0x000fda0003f04270 */
[----:B------:R-:W-:Y:S05]  /*100d0*/  @!P0 BRA `(.L_x_10881) ;  /* 0xfffffffc00508947 */ /* 0x000fea000383ffff */
.L_x_10876:
        /* <DEDUP_REMOVED lines=8> */
.L_x_10938:
[----:B------:R-:W-:Y:S01]  /*10160*/  ISETP.NE.AND P0, PT, R3, RZ, PT ;  /* 0x000000ff0300720c */ /* 0x000fe20003f05270 */
[----:B------:R-:W-:-:S12]  /*10170*/  IMAD.MOV.U32 R7, RZ, RZ, RZ ;  /* 0x000000ffff077224 */ /* 0x000fd800078e00ff */
[----:B------:R-:W-:Y:S05]  /*10180*/  @!P0 BRA `(.L_x_10883) ;  /* 0x0000000000108947 */ /* 0x000fea0003800000 */
[----:B------:R-:W-:Y:S01]  /*10190*/  UMOV UR4, 0xffffffff ;  /* 0xffffffff00047882 */ /* 0x000fe20000000000 */
[----:B------:R-:W-:Y:S02]  /*101a0*/  VIADD R12, R6, 0xffffffff ;  /* 0xffffffff060c7836 */ /* 0x000fe40000000000 */
[----:B------:R-:W-:Y:S05]  /*101b0*/  BRA.DIV UR4, `(.L_x_10884) ;  /* 0x0000001a042c7947 */ /* 0x000fea000b800000 */
[----:B------:R3:W4:Y:S02]  /*101c0*/  SHFL.IDX PT, R7, R2, R12, 0x1f ;  /* 0x00001f0c02077589 */ /* 0x00072400000e0000 */
.L_x_10883:
        /* <DEDUP_REMOVED lines=67> */
.L_x_10877:
[----:B------:R-:W-:Y:S01]  /*10600*/  UMOV UR4, URZ ;  /* 0x0000003f00047c82 */ /* 0x000fe20008000000 */
[----:B------:R-:W-:Y:S01]  /*10610*/  UMOV UR5, URZ ;  /* 0x0000003f00057c82 */ /* 0x000fe20008000000 */
[----:B------:R-:W-:Y:S01]  /*10620*/  ULDC UR6, c[0x0][0xc14] ;  /* 0x0003050000067ab9 */ /* 0x000fe20000000800 */
[----:B--2---:R-:W-:Y:S01]  /*10630*/  MOV R16, R4 ;  /* 0x0000000400107202 */ /* 0x004fe20000000f00 */
[----:B------:R-:W-:Y:S02]  /*10640*/  IMAD.U32 R17, RZ, RZ, UR4 ;  /* 0x00000004ff117e24 */ /* 0x000fe4000f8e00ff */
[----:B------:R-:W-:Y:S02]  /*10650*/  IMAD.U32 R18, RZ, RZ, UR5 ;  /* 0x00000005ff127e24 */ /* 0x000fe4000f8e00ff */
[----:B------:R-:W-:-:S07]  /*10660*/  IMAD.U32 R19, RZ, RZ, UR6 ;  /* 0x00000006ff137e24 */ /* 0x000fce000f8e00ff */
.L_x_10885:
        /* <DEDUP_REMOVED lines=12> */
.L_x_10821:
        /* <DEDUP_REMOVED lines=12> */
.L_x_10941:
[----:B------:R-:W-:Y:S05]  /*107f0*/  BSYNC B0 ;  /* 0x0000000000007941 */ /* 0x000fea0003800000 */
.L_x_10887:
[----:B------:R-:W-:-:S03]  /*10800*/  UMOV UR4, 0xffffffff ;  /* 0xffffffff00047882 */ /* 0x000fc60000000000 */
[----:B------:R-:W-:Y:S05]  /*10810*/  BRA.DIV UR4, `(.L_x_10889) ;  /* 0x0000001204d07947 */ /* 0x000fea000b800000 */
[----:B------:R-:W2:Y:S02]  /*10820*/  S2R R2, SR_TID.X ;  /* 0x0000000000027919 */ /* 0x000ea40000002100 */
[----:B--2---:R-:W-:-:S04]  /*10830*/  SHF.R.U32.HI R2, RZ, 0x5, R2 ;  /* 0x00000005ff027819 */ /* 0x004fc80000011602 */
[----:B------:R-:W-:-:S05]  /*10840*/  LOP3.LUT R2, R2, 0x3, RZ, 0xc0, !PT ;  /* 0x0000000302027812 */ /* 0x000fca00078ec0ff */
[----:B------:R2:W3:Y:S02]  /*10850*/  SHFL.IDX PT, R14, R2, RZ, 0x1f ;  /* 0x00001fff020e7589 */ /* 0x0004e400000e0000 */
.L_x_10944:
[----:B---3--:R-:W-:Y:S01]  /*10860*/  ISETP.NE.AND P0, PT, R14, RZ, PT ;  /* 0x000000ff0e00720c */ /* 0x008fe20003f05270 */
[----:B------:R-:W-:-:S12]  /*10870*/  BSSY B0, `(.L_x_10890) ;  /* 0x0000027000007945 */ /* 0x000fd80003800000 */
[----:B------:R-:W-:Y:S05]  /*10880*/  @P0 BRA `(.L_x_10891) ;  /* 0x0000000000940947 */ /* 0x000fea0003800000 */
[----:B------:R-:W-:-:S03]  /*10890*/  UMOV UR4, 0xffffffff ;  /* 0xffffffff00047882 */ /* 0x000fc60000000000 */
[----:B------:R-:W-:Y:S05]  /*108a0*/  BRA.DIV UR4, `(.L_x_10892) ;  /* 0x0000001204e07947 */ /* 0x000fea000b800000 */
[----:B------:R-:W-:-:S13]  /*108b0*/  ELECT P6, URZ, PT ;  /* 0x00000000003f782f */ /* 0x000fda00038c0000 */
.L_x_10947:
[----:B------:R-:W-:Y:S05]  /*108c0*/  @!P6 BRA `(.L_x_10891) ;  /* 0x000000000084e947 */ /* 0x000fea0003800000 */
[----:B------:R-:W-:-:S06]  /*108d0*/  ULOP3.LUT UR4, UR36, 0x2, URZ, 0xfc, !UPT ;  /* 0x0000000224047892 */ /* 0x000fcc000f8efc3f */
[----:B--2---:R-:W-:-:S04]  /*108e0*/  MOV R2, UR4 ;  /* 0x0000000400027c02 */ /* 0x004fc80008000f00 */
[----:B------:R-:W-:-:S13]  /*108f0*/  ISETP.NE.AND P2, PT, R2, 0x3, PT ;  /* 0x000000030200780c */ /* 0x000fda0003f45270 */
[----:B------:R-:W-:Y:S05]  /*10900*/  @!P2 BRA `(.L_x_10893) ;  /* 0x000000000004a947 */ /* 0x000fea0003800000 */
[----:B------:R-:W-:Y:S01]  /*10910*/  BPT.TRAP 0x1 ;  /* 0x000000040000795c */ /* 0x000fe20000300000 */
.L_x_10893:
        /* <DEDUP_REMOVED lines=14> */
.L_x_10948:
[----:B------:R-:W2:Y:S02]  /*10a00*/  SYNCS.PHASECHK.TRANS64.TRYWAIT P0, [R7+URZ], R2 ;  /* 0x00000002070075a7 */ /* 0x000ea4000800017f */
[----:B--2---:R-:W-:Y:S05]  /*10a10*/  @!P0 BRA `(.L_x_10895) ;  /* 0x0000001000b88947 */ /* 0x004fea0003800000 */
.L_x_10949:
[----:B------:R-:W-:Y:S05]  /*10a20*/  @!P2 BRA `(.L_x_10896) ;  /* 0x000000000004a947 */ /* 0x000fea0003800000 */
[----:B------:R-:W-:Y:S01]  /*10a30*/  BPT.TRAP 0x1 ;  /* 0x000000040000795c */ /* 0x000fe20000300000 */
.L_x_10896:
[----:B------:R-:W3:Y:S01]  /*10a40*/  LDL.LU R4, [R1] ;  /* 0x0000000001047983 */ /* 0x000ee20000300800 */
[----:B------:R-:W-:-:S05]  /*10a50*/  VIADD R0, R0, 0x22860 ;  /* 0x0002286000007836 */ /* 0x000fca0000000000 */
[----:B---3--:R-:W-:-:S04]  /*10a60*/  LEA R4, R4, R0, 0x3 ;  /* 0x0000000004047211 */ /* 0x008fc800078e18ff */
[----:B------:R-:W3:Y:S02]  /*10a70*/  SYNCS.PHASECHK.TRANS64.TRYWAIT P0, [R4+URZ], R5 ;  /* 0x00000005040075a7 */ /* 0x000ee4000800017f */
[----:B---3--:R-:W-:Y:S05]  /*10a80*/  @!P0 BRA `(.L_x_10897) ;  /* 0x0000001000b08947 */ /* 0x008fea0003800000 */
.L_x_10950:
[----:B------:R-:W-:-:S07]  /*10a90*/  IMAD R3, R3, 0x8, R0 ;  /* 0x0000000803037824 */ /* 0x000fce00078e0200 */
.L_x_10898:
[----:B----4-:R4:W0:Y:S02]  /*10aa0*/  SYNCS.PHASECHK.TRANS64.TRYWAIT P0, [R3+URZ], R2 ;  /* 0x00000002030075a7 */ /* 0x010824000800017f */
[----:B0-----:R-:W-:Y:S05]  /*10ab0*/  @!P0 NANOSLEEP.SYNCS 0x989680 ;  /* 0x009896800000895d */ /* 0x001fea0003900000 */
[----:B------:R-:W0:Y:S02]  /*10ac0*/  @!P0 SYNCS.PHASECHK.TRANS64 P0, [R3+URZ], R2 ;  /* 0x00000002030085a7 */ /* 0x000e24000800007f */
[----:B0-----:R-:W-:Y:S05]  /*10ad0*/  @!P0 BRA `(.L_x_10898) ;  /* 0xfffffffc00f08947 */ /* 0x001fea000383ffff */
.L_x_10891:
[----:B------:R-:W-:Y:S05]  /*10ae0*/  BSYNC B0 ;  /* 0x0000000000007941 */ /* 0x000fea0003800000 */
.L_x_10890:
[----:B------:R-:W-:Y:S05]  /*10af0*/  EXIT ;  /* 0x000000000000794d */ /* 0x000fea0003800000 */
.L_x_10765:
[----:B0-----:R0:W1:Y:S02]  /*10b00*/  SYNCS.PHASECHK.TRANS64.TRYWAIT P0, [R7+URZ+0x22800], R0 ;  /* 0x02280000070075a7 */ /* 0x001064000800017f */
[----:B-1----:R-:W-:Y:S05]  /*10b10*/  @!P0 NANOSLEEP.SYNCS 0x989680 ;  /* 0x009896800000895d */ /* 0x002fea0003900000 */
[----:B------:R-:W1:Y:S02]  /*10b20*/  @!P0 SYNCS.PHASECHK.TRANS64 P0, [R7+URZ+0x22800], R0 ;  /* 0x02280000070085a7 */ /* 0x000e64000800007f */
[----:B-1----:R-:W-:Y:S05]  /*10b30*/  @!P0 BRA `(.L_x_10765) ;  /* 0xfffffffc00f08947 */ /* 0x002fea000383ffff */
[----:B------:R-:W-:Y:S05]  /*10b40*/  BRA `(.L_x_10899) ;  /* 0xffffff0c00ac7947 */ /* 0x000fea000383ffff */
.L_x_10769:
[----:B-1----:R1:W2:Y:S02]  /*10b50*/  SYNCS.PHASECHK.TRANS64.TRYWAIT P1, [R6+URZ+0x22830], R11 ;  /* 0x0228300b060075a7 */ /* 0x0022a4000802017f */
[----:B--2---:R-:W-:Y:S05]  /*10b60*/  @!P1 NANOSLEEP.SYNCS 0x989680 ;  /* 0x009896800000995d */ /* 0x004fea0003900000 */
[----:B------:R-:W2:Y:S02]  /*10b70*/  @!P1 SYNCS.PHASECHK.TRANS64 P1, [R6+URZ+0x22830], R11 ;  /* 0x0228300b060095a7 */ /* 0x000ea4000802007f */
[----:B--2---:R-:W-:Y:S05]  /*10b80*/  @!P1 BRA `(.L_x_10769) ;  /* 0xfffffffc00f09947 */ /* 0x004fea000383ffff */
[----:B------:R-:W-:Y:S05]  /*10b90*/  BRA `(.L_x_10768) ;  /* 0xffffff0c00d87947 */ /* 0x000fea000383ffff */
.L_x_10773:
[----:B-1----:R1:W2:Y:S02]  /*10ba0*/  SYNCS.PHASECHK.TRANS64.TRYWAIT P2, [R6+URZ+0x22850], R11 ;  /* 0x0228500b060075a7 */ /* 0x0022a4000804017f */
[----:B--2---:R-:W-:Y:S05]  /*10bb0*/  @!P2 NANOSLEEP.SYNCS 0x989680 ;  /* 0x009896800000a95d */ /* 0x004fea0003900000 */
[----:B------:R-:W2:Y:S02]  /*10bc0*/  @!P2 SYNCS.PHASECHK.TRANS64 P2, [R6+URZ+0x22850], R11 ;  /* 0x0228500b0600a5a7 */ /* 0x000ea4000804007f */
[----:B--2---:R-:W-:Y:S05]  /*10bd0*/  @!P2 BRA `(.L_x_10773) ;  /* 0xfffffffc00f0a947 */ /* 0x004fea000383ffff */
[----:B------:R-:W-:Y:S05]  /*10be0*/  BRA `(.L_x_10772) ;  /* 0xffffff2c00447947 */ /* 0x000fea000383ffff */
.L_x_10778:
[----:B-1----:R-:W-:-:S04]  /*10bf0*/  IMAD.U32 R5, RZ, RZ, UR26 ;  /* 0x0000001aff057e24 */ /* 0x002fc8000f8e00ff */
[----:B------:R1:W2:Y:S03]  /*10c00*/  SYNCS.PHASECHK.TRANS64.TRYWAIT P2, [R5+URZ+0x22830], R6 ;  /* 0x02283006050075a7 */ /* 0x0002a6000804017f */
[----:B--2---:R-:W-:Y:S05]  /*10c10*/  @!P2 NANOSLEEP.SYNCS 0x989680 ;  /* 0x009896800000a95d */ /* 0x004fea0003900000 */
[----:B------:R-:W2:Y:S02]  /*10c20*/  @!P2 SYNCS.PHASECHK.TRANS64 P2, [R5+URZ+0x22830], R6 ;  /* 0x022830060500a5a7 */ /* 0x000ea4000804007f */
[----:B--2---:R-:W-:Y:S05]  /*10c30*/  @!P2 BRA `(.L_x_10778) ;  /* 0xfffffffc00eca947 */ /* 0x004fea000383ffff */
[----:B------:R-:W-:Y:S05]  /*10c40*/  BRA `(.L_x_10777) ;  /* 0xffffff3000687947 */ /* 0x000fea000383ffff */
.L_x_10782:
[----:B--2---:R2:W3:Y:S02]  /*10c50*/  SYNCS.PHASECHK.TRANS64.TRYWAIT P2, [R177+URZ+0x22850], R6 ;  /* 0x02285006b10075a7 */ /* 0x0044e4000804017f */
[----:B---3--:R-:W-:Y:S05]  /*10c60*/  @!P2 NANOSLEEP.SYNCS 0x989680 ;  /* 0x009896800000a95d */ /* 0x008fea0003900000 */
[----:B------:R-:W3:Y:S02]  /*10c70*/  @!P2 SYNCS.PHASECHK.TRANS64 P2, [R177+URZ+0x22850], R6 ;  /* 0x02285006b100a5a7 */ /* 0x000ee4000804007f */
[----:B---3--:R-:W-:Y:S05]  /*10c80*/  @!P2 BRA `(.L_x_10782) ;  /* 0xfffffffc00f0a947 */ /* 0x008fea000383ffff */
[----:B------:R-:W-:Y:S05]  /*10c90*/  BRA `(.L_x_10781) ;  /* 0xffffff5400b87947 */ /* 0x000fea000383ffff */
.L_x_10788:
[----:B-1----:R-:W-:-:S04]  /*10ca0*/  IMAD.U32 R5, RZ, RZ, UR25 ;  /* 0x00000019ff057e24 */ /* 0x002fc8000f8e00ff */
[----:B------:R1:W2:Y:S03]  /*10cb0*/  SYNCS.PHASECHK.TRANS64.TRYWAIT P2, [R5+URZ+0x22830], R6 ;  /* 0x02283006050075a7 */ /* 0x0002a6000804017f */
[----:B--2---:R-:W-:Y:S05]  /*10cc0*/  @!P2 NANOSLEEP.SYNCS 0x989680 ;  /* 0x009896800000a95d */ /* 0x004fea0003900000 */
[----:B------:R-:W2:Y:S02]  /*10cd0*/  @!P2 SYNCS.PHASECHK.TRANS64 P2, [R5+URZ+0x22830], R6 ;  /* 0x022830060500a5a7 */ /* 0x000ea4000804007f */
[----:B--2---:R-:W-:Y:S05]  /*10ce0*/  @!P2 BRA `(.L_x_10788) ;  /* 0xfffffffc00eca947 */ /* 0x004fea000383ffff */
[----:B------:R-:W-:Y:S05]  /*10cf0*/  BRA `(.L_x_10787) ;  /* 0xffffff5800c07947 */ /* 0x000fea000383ffff */
.L_x_10792:
[----:B-1----:R1:W2:Y:S02]  /*10d00*/  SYNCS.PHASECHK.TRANS64.TRYWAIT P2, [R197+URZ+0x22850], R6 ;  /* 0x02285006c50075a7 */ /* 0x0022a4000804017f */
[----:B--2---:R-:W-:Y:S05]  /*10d10*/  @!P2 NANOSLEEP.SYNCS 0x989680 ;  /* 0x009896800000a95d */ /* 0x004fea0003900000 */
[----:B------:R-:W2:Y:S02]  /*10d20*/  @!P2 SYNCS.PHASECHK.TRANS64 P2, [R197+URZ+0x22850], R6 ;  /* 0x02285006c500a5a7 */ /* 0x000ea4000804007f */
[----:B--2---:R-:W-:Y:S05]  /*10d30*/  @!P2 BRA `(.L_x_10792) ;  /* 0xfffffffc00f0a947 */ /* 0x004fea000383ffff */
[----:B------:R-:W-:Y:S05]  /*10d40*/  BRA `(.L_x_10791) ;  /* 0xffffff7800587947 */ /* 0x000fea000383ffff */
.L_x_10832:
        /* <DEDUP_REMOVED lines=11> */
.L_x_10901:
[----:B------:R-:W-:Y:S05]  /*10e00*/  BSYNC B0 ;  /* 0x0000000000007941 */ /* 0x000fea0003800000 */
.L_x_10900:
[----:B------:R-:W-:Y:S05]  /*10e10*/  BRA `(.L_x_10902) ;  /* 0xffffffc800a87947 */ /* 0x000fea000383ffff */
.L_x_10833:
[----:B------:R-:W-:Y:S01]  /*10e20*/  BSSY B0, `(.L_x_10903) ;  /* 0x0000006000007945 */ /* 0x000fe20003800000 */
[----:B------:R-:W-:-:S07]  /*10e30*/  IMAD.MOV.U32 R15, RZ, RZ, -0x1 ;  /* 0xffffffffff0f7424 */ /* 0x000fce00078e00ff */
[----:B------:R-:W-:Y:S05]  /*10e40*/  WARPSYNC.COLLECTIVE R15, `(.L_x_10904) ;  /* 0x000000000f0c7348 */ /* 0x000fea0003c00000 */
[----:B------:R-:W-:Y:S02]  /*10e50*/  ELECT P6, UR62, PT ;  /* 0x00000000003e782f */ /* 0x000fe400038c0000 */
[----:B------:R-:W-:Y:S01]  /*10e60*/  MOV R14, UR62 ;  /* 0x0000003e000e7c02 */ /* 0x000fe20008000f00 */
[----:B------:R-:W-:Y:S10]  /*10e70*/  ENDCOLLECTIVE ;  /* 0x000000000000791b */ /* 0x000ff40003800000 */
.L_x_10904:
[----:B------:R-:W-:Y:S05]  /*10e80*/  BSYNC B0 ;  /* 0x0000000000007941 */ /* 0x000fea0003800000 */
.L_x_10903:
[----:B------:R-:W-:Y:S05]  /*10e90*/  BRA `(.L_x_10905) ;  /* 0xffffffc800987947 */ /* 0x000fea000383ffff */
.L_x_10836:
[----:B0-----:R0:W1:Y:S02]  /*10ea0*/  SYNCS.PHASECHK.TRANS64.TRYWAIT P0, [R8+URZ+0x22840], R10 ;  /* 0x0228400a080075a7 */ /* 0x001064000800017f */
[----:B-1----:R-:W-:Y:S05]  /*10eb0*/  @!P0 NANOSLEEP.SYNCS 0x989680 ;  /* 0x009896800000895d */ /* 0x002fea0003900000 */
[----:B------:R-:W1:Y:S02]  /*10ec0*/  @!P0 SYNCS.PHASECHK.TRANS64 P0, [R8+URZ+0x22840], R10 ;  /* 0x0228400a080085a7 */ /* 0x000e64000800007f */
[----:B-1----:R-:W-:Y:S05]  /*10ed0*/  @!P0 BRA `(.L_x_10836) ;  /* 0xfffffffc00f08947 */ /* 0x002fea000383ffff */
[----:B------:R-:W-:Y:S05]  /*10ee0*/  BRA `(.L_x_10906) ;  /* 0xffffffc800fc7947 */ /* 0x000fea000383ffff */
.L_x_10839:
        /* <DEDUP_REMOVED lines=8> */
.L_x_10842:
[----:B0-----:R0:W1:Y:S02]  /*10f70*/  SYNCS.PHASECHK.TRANS64.TRYWAIT P0, [R11+URZ+0x22860], R6 ;  /* 0x022860060b0075a7 */ /* 0x001064000800017f */
[----:B-1----:R-:W-:Y:S05]  /*10f80*/  @!P0 NANOSLEEP.SYNCS 0x989680 ;  /* 0x009896800000895d */ /* 0x002fea0003900000 */
[----:B------:R-:W1:Y:S02]  /*10f90*/  @!P0 SYNCS.PHASECHK.TRANS64 P0, [R11+URZ+0x22860], R6 ;  /* 0x022860060b0085a7 */ /* 0x000e64000800007f */
[----:B-1----:R-:W-:Y:S05]  /*10fa0*/  @!P0 BRA `(.L_x_10842) ;  /* 0xfffffffc00f08947 */ /* 0x002fea000383ffff */
[----:B------:R-:W-:Y:S05]  /*10fb0*/  BRA `(.L_x_10908) ;  /* 0xffffffcc00f47947 */ /* 0x000fea000383ffff */
.L_x_10851:
[----:B-1----:R1:W2:Y:S02]  /*10fc0*/  SYNCS.PHASECHK.TRANS64.TRYWAIT P0, [R2+URZ+0x22840], R3 ;  /* 0x02284003020075a7 */ /* 0x0022a4000800017f */
[----:B--2---:R-:W-:Y:S05]  /*10fd0*/  @!P0 NANOSLEEP.SYNCS 0x989680 ;  /* 0x009896800000895d */ /* 0x004fea0003900000 */
[----:B------:R-:W2:Y:S02]  /*10fe0*/  @!P0 SYNCS.PHASECHK.TRANS64 P0, [R2+URZ+0x22840], R3 ;  /* 0x02284003020085a7 */ /* 0x000ea4000800007f */
[----:B--2---:R-:W-:Y:S05]  /*10ff0*/  @!P0 BRA `(.L_x_10851) ;  /* 0xfffffffc00f08947 */ /* 0x004fea000383ffff */
[----:B------:R-:W-:Y:S05]  /*11000*/  BRA `(.L_x_10909) ;  /* 0xffffffd4006c7947 */ /* 0x000fea000383ffff */
.L_x_10853:
[----:B0-----:R0:W2:Y:S02]  /*11010*/  SYNCS.PHASECHK.TRANS64.TRYWAIT P0, [R2+URZ+0x22860], R3 ;  /* 0x02286003020075a7 */ /* 0x0010a4000800017f */
[----:B--2---:R-:W-:Y:S05]  /*11020*/  @!P0 NANOSLEEP.SYNCS 0x989680 ;  /* 0x009896800000895d */ /* 0x004fea0003900000 */
[----:B------:R-:W2:Y:S02]  /*11030*/  @!P0 SYNCS.PHASECHK.TRANS64 P0, [R2+URZ+0x22860], R3 ;  /* 0x02286003020085a7 */ /* 0x000ea4000800007f */
[----:B--2---:R-:W-:Y:S05]  /*11040*/  @!P0 BRA `(.L_x_10853) ;  /* 0xfffffffc00f08947 */ /* 0x004fea000383ffff */
[----:B------:R-:W-:Y:S05]  /*11050*/  BRA `(.L_x_10910) ;  /* 0xffffffd400dc7947 */ /* 0x000fea000383ffff */
.L_x_10858:
[----:B-1----:R1:W2:Y:S02]  /*11060*/  SYNCS.PHASECHK.TRANS64.TRYWAIT P0, [R2+URZ+0x22840], R3 ;  /* 0x02284003020075a7 */ /* 0x0022a4000800017f */
[----:B--2---:R-:W-:Y:S05]  /*11070*/  @!P0 NANOSLEEP.SYNCS 0x989680 ;  /* 0x009896800000895d */ /* 0x004fea0003900000 */
[----:B------:R-:W2:Y:S02]  /*11080*/  @!P0 SYNCS.PHASECHK.TRANS64 P0, [R2+URZ+0x22840], R3 ;  /* 0x02284003020085a7 */ /* 0x000ea4000800007f */
[----:B--2---:R-:W-:Y:S05]  /*11090*/  @!P0 BRA `(.L_x_10858) ;  /* 0xfffffffc00f08947 */ /* 0x004fea000383ffff */
[----:B------:R-:W-:Y:S05]  /*110a0*/  BRA `(.L_x_10911) ;  /* 0xffffffdc00287947 */ /* 0x000fea000383ffff */
.L_x_10860:
[----:B0-----:R0:W2:Y:S02]  /*110b0*/  SYNCS.PHASECHK.TRANS64.TRYWAIT P1, [R2+URZ+0x22860], R3 ;  /* 0x02286003020075a7 */ /* 0x0010a4000802017f */
[----:B--2---:R-:W-:Y:S05]  /*110c0*/  @!P1 NANOSLEEP.SYNCS 0x989680 ;  /* 0x009896800000995d */ /* 0x004fea0003900000 */
[----:B------:R-:W2:Y:S02]  /*110d0*/  @!P1 SYNCS.PHASECHK.TRANS64 P1, [R2+URZ+0x22860], R3 ;  /* 0x02286003020095a7 */ /* 0x000ea4000802007f */
[----:B--2---:R-:W-:Y:S05]  /*110e0*/  @!P1 BRA `(.L_x_10860) ;  /* 0xfffffffc00f09947 */ /* 0x004fea000383ffff */
[----:B------:R-:W-:Y:S05]  /*110f0*/  BRA `(.L_x_10912) ;  /* 0xffffffdc00947947 */ /* 0x000fea000383ffff */
.L_x_10865:
[----:B--2---:R2:W3:Y:S02]  /*11100*/  SYNCS.PHASECHK.TRANS64.TRYWAIT P0, [R2+URZ+0x22840], R3 ;  /* 0x02284003020075a7 */ /* 0x0044e4000800017f */
[----:B---3--:R-:W-:Y:S05]  /*11110*/  @!P0 NANOSLEEP.SYNCS 0x989680 ;  /* 0x009896800000895d */ /* 0x008fea0003900000 */
[----:B------:R-:W3:Y:S02]  /*11120*/  @!P0 SYNCS.PHASECHK.TRANS64 P0, [R2+URZ+0x22840], R3 ;  /* 0x02284003020085a7 */ /* 0x000ee4000800007f */
[----:B---3--:R-:W-:Y:S05]  /*11130*/  @!P0 BRA `(.L_x_10865) ;  /* 0xfffffffc00f08947 */ /* 0x008fea000383ffff */
[----:B------:R-:W-:Y:S05]  /*11140*/  BRA `(.L_x_10913) ;  /* 0xffffffe000c07947 */ /* 0x000fea000383ffff */
.L_x_10867:
[----:B0-----:R0:W1:Y:S02]  /*11150*/  SYNCS.PHASECHK.TRANS64.TRYWAIT P1, [R2+URZ+0x22860], R3 ;  /* 0x02286003020075a7 */ /* 0x001064000802017f */
[----:B-1----:R-:W-:Y:S05]  /*11160*/  @!P1 NANOSLEEP.SYNCS 0x989680 ;  /* 0x009896800000995d */ /* 0x002fea0003900000 */
[----:B------:R-:W1:Y:S02]  /*11170*/  @!P1 SYNCS.PHASECHK.TRANS64 P1, [R2+URZ+0x22860], R3 ;  /* 0x02286003020095a7 */ /* 0x000e64000802007f */
[----:B-1----:R-:W-:Y:S05]  /*11180*/  @!P1 BRA `(.L_x_10867) ;  /* 0xfffffffc00f09947 */ /* 0x002fea000383ffff */
[----:B------:R-:W-:Y:S05]  /*11190*/  BRA `(.L_x_10914) ;  /* 0xffffffe400307947 */ /* 0x000fea000383ffff */
.L_x_10872:
        /* <DEDUP_REMOVED lines=8> */
.L_x_10916:
[----:B------:R-:W-:Y:S05]  /*11220*/  BSYNC B0 ;  /* 0x0000000000007941 */ /* 0x000fea0003800000 */
.L_x_10915:
        /* <DEDUP_REMOVED lines=8> */
.L_x_10917:
[----:B------:R-:W-:Y:S01]  /*112b0*/  MOV R7, R14 ;  /* 0x0000000e00077202 */ /* 0x000fe20000000f00 */
[----:B------:R-:W-:Y:S06]  /*112c0*/  BRA `(.L_x_10918) ;  /* 0xffffffe800247947 */ /* 0x000fec000383ffff */
.L_x_10875:
        /* <DEDUP_REMOVED lines=8> */
.L_x_10920:
[----:B------:R-:W-:Y:S05]  /*11350*/  BSYNC B0 ;  /* 0x0000000000007941 */ /* 0x000fea0003800000 */
.L_x_10919:
        /* <DEDUP_REMOVED lines=10> */
.L_x_10921:
        /* <DEDUP_REMOVED lines=8> */
.L_x_10922:
        /* <DEDUP_REMOVED lines=8> */
.L_x_10923:
        /* <DEDUP_REMOVED lines=8> */
.L_x_10924:
        /* <DEDUP_REMOVED lines=8> */
.L_x_10925:
[----:B------:R-:W-:Y:S05]  /*11600*/  BRA `(.L_x_10926) ;  /* 0xffffffe400e87947 */ /* 0x000fea000383ffff */
.L_x_10880:
        /* <DEDUP_REMOVED lines=8> */
.L_x_10928:
[----:B------:R-:W-:Y:S05]  /*11690*/  BSYNC B0 ;  /* 0x0000000000007941 */ /* 0x000fea0003800000 */
.L_x_10927:
        /* <DEDUP_REMOVED lines=10> */
.L_x_10929:
        /* <DEDUP_REMOVED lines=8> */
.L_x_10930:
        /* <DEDUP_REMOVED lines=8> */
.L_x_10931:
        /* <DEDUP_REMOVED lines=8> */
.L_x_10932:
        /* <DEDUP_REMOVED lines=8> */
.L_x_10933:
[----:B------:R-:W-:Y:S05]  /*11940*/  BRA `(.L_x_10934) ;  /* 0xffffffe400cc7947 */ /* 0x000fea000383ffff */
.L_x_10882:
[----:B------:R-:W-:Y:S01]  /*11950*/  BSSY B0, `(.L_x_10935) ;  /* 0x0000006000007945 */ /* 0x000fe20003800000 */
[----:B------:R-:W-:Y:S01]  /*11960*/  PLOP3.LUT P6, PT, P6, PT, PT, 0x8, 0x0 ;  /* 0x000000000000781c */ /* 0x000fe200037ce170 */
[----:B------:R-:W-:-:S12]  /*11970*/  IMAD.MOV.U32 R15, RZ, RZ, -0x1 ;  /* 0xffffffffff0f7424 */ /* 0x000fd800078e00ff */
[----:B0-----:R-:W-:Y:S05]  /*11980*/  WARPSYNC.COLLECTIVE R15, `(.L_x_10936) ;  /* 0x000000000f087348 */ /* 0x001fea0003c00000 */
[----:B------:R-:W-:Y:S01]  /*11990*/  VOTE.ANY R14, PT, P6 ;  /* 0x00000000000e7806 */ /* 0x000fe200030e0100 */
[----:B0-----:R-:W-:Y:S06]  /*119a0*/  ENDCOLLECTIVE ;  /* 0x000000000000791b */ /* 0x001fec0003800000 */
.L_x_10936:
[----:B------:R-:W-:Y:S05]  /*119b0*/  BSYNC B0 ;  /* 0x0000000000007941 */ /* 0x000fea0003800000 */
.L_x_10935:
        /* <DEDUP_REMOVED lines=9> */
.L_x_10937:
[----:B------:R-:W-:Y:S01]  /*11a50*/  IMAD.MOV.U32 R17, RZ, RZ, R14 ;  /* 0x000000ffff117224 */ /* 0x000fe200078e000e */
[----:B------:R-:W-:Y:S06]  /*11a60*/  BRA `(.L_x_10938) ;  /* 0xffffffe400bc7947 */ /* 0x000fec000383ffff */
.L_x_10884:
[----:B------:R-:W-:Y:S01]  /*11a70*/  BSSY B0, `(.L_x_10939) ;  /* 0x0000007000007945 */ /* 0x000fe20003800000 */
[----:B------:R-:W-:Y:S02]  /*11a80*/  IMAD.MOV.U32 R13, RZ, RZ, R2 ;  /* 0x000000ffff0d7224 */ /* 0x000fe400078e0002 */
[----:B------:R-:W-:Y:S02]  /*11a90*/  IMAD.MOV.U32 R11, RZ, RZ, 0x1f ;  /* 0x0000001fff0b7424 */ /* 0x000fe400078e00ff */
[----:B------:R-:W-:-:S07]  /*11aa0*/  IMAD.MOV.U32 R15, RZ, RZ, -0x1 ;  /* 0xffffffffff0f7424 */ /* 0x000fce00078e00ff */
[----:B012---:R-:W-:Y:S05]  /*11ab0*/  WARPSYNC.COLLECTIVE R15, `(.L_x_10940) ;  /* 0x000000000f087348 */ /* 0x007fea0003c00000 */
[----:B------:R3:W4:Y:S02]  /*11ac0*/  SHFL.IDX P6, R14, R13, R12, R11 ;  /* 0x0000000c0d0e7389 */ /* 0x00072400000c000b */
[----:B01234-:R-:W-:Y:S01]  /*11ad0*/  ENDCOLLECTIVE ;  /* 0x000000000000791b */ /* 0x01ffe20003800000 */
.L_x_10940:
[----:B------:R-:W-:Y:S05]  /*11ae0*/  BSYNC B0 ;  /* 0x0000000000007941 */ /* 0x000fea0003800000 */
.L_x_10939:
[----:B------:R-:W-:Y:S01]  /*11af0*/  IMAD.MOV.U32 R7, RZ, RZ, R14 ;  /* 0x000000ffff077224 */ /* 0x000fe200078e000e */
[----:B------:R-:W-:Y:S06]  /*11b00*/  BRA `(.L_x_10883) ;  /* 0xffffffe400b07947 */ /* 0x000fec000383ffff */
.L_x_10888:
[----:B-1----:R1:W2:Y:S02]  /*11b10*/  SYNCS.PHASECHK.TRANS64.TRYWAIT P0, [R0+URZ+0x22820], R3 ;  /* 0x02282003000075a7 */ /* 0x0022a4000800017f */
[----:B--2---:R-:W-:Y:S05]  /*11b20*/  @!P0 NANOSLEEP.SYNCS 0x989680 ;  /* 0x009896800000895d */ /* 0x004fea0003900000 */
[----:B------:R-:W2:Y:S02]  /*11b30*/  @!P0 SYNCS.PHASECHK.TRANS64 P0, [R0+URZ+0x22820], R3 ;  /* 0x02282003000085a7 */ /* 0x000ea4000800007f */
[----:B--2---:R-:W-:Y:S05]  /*11b40*/  @!P0 BRA `(.L_x_10888) ;  /* 0xfffffffc00f08947 */ /* 0x004fea000383ffff */
[----:B------:R-:W-:Y:S05]  /*11b50*/  BRA `(.L_x_10941) ;  /* 0xffffffec00247947 */ /* 0x000fea000383ffff */
.L_x_10889:
[----:B------:R-:W2:Y:S01]  /*11b60*/  S2R R2, SR_TID.X ;  /* 0x0000000000027919 */ /* 0x000ea20000002100 */
        /* <DEDUP_REMOVED lines=10> */
.L_x_10943:
[----:B------:R-:W-:Y:S05]  /*11c10*/  BSYNC B0 ;  /* 0x0000000000007941 */ /* 0x000fea0003800000 */
.L_x_10942:
[----:B------:R-:W-:Y:S05]  /*11c20*/  BRA `(.L_x_10944) ;  /* 0xffffffec000c7947 */ /* 0x000fea000383ffff */
.L_x_10892:
[----:B------:R-:W-:Y:S01]  /*11c30*/  BSSY B1, `(.L_x_10945) ;  /* 0x0000006000017945 */ /* 0x000fe20003800000 */
[----:B------:R-:W-:-:S07]  /*11c40*/  IMAD.MOV.U32 R15, RZ, RZ, -0x1 ;  /* 0xffffffffff0f7424 */ /* 0x000fce00078e00ff */
[----:B012---:R-:W-:Y:S05]  /*11c50*/  WARPSYNC.COLLECTIVE R15, `(.L_x_10946) ;  /* 0x000000000f0c7348 */ /* 0x007fea0003c00000 */
[----:B------:R-:W-:Y:S02]  /*11c60*/  ELECT P6, UR62, PT ;  /* 0x00000000003e782f */ /* 0x000fe400038c0000 */
[----:B------:R-:W-:Y:S01]  /*11c70*/  MOV R14, UR62 ;  /* 0x0000003e000e7c02 */ /* 0x000fe20008000f00 */
[----:B012---:R-:W-:Y:S10]  /*11c80*/  ENDCOLLECTIVE ;  /* 0x000000000000791b */ /* 0x007ff40003800000 */
.L_x_10946:
[----:B------:R-:W-:Y:S05]  /*11c90*/  BSYNC B1 ;  /* 0x0000000000017941 */ /* 0x000fea0003800000 */
.L_x_10945:
[----:B------:R-:W-:Y:S05]  /*11ca0*/  BRA `(.L_x_10947) ;  /* 0xffffffec00047947 */ /* 0x000fea000383ffff */
.L_x_10894:
[----:B-1----:R1:W2:Y:S02]  /*11cb0*/  SYNCS.PHASECHK.TRANS64.TRYWAIT P0, [R6+URZ], R5 ;  /* 0x00000005060075a7 */ /* 0x0022a4000800017f */
[----:B--2---:R-:W-:Y:S05]  /*11cc0*/  @!P0 NANOSLEEP.SYNCS 0x989680 ;  /* 0x009896800000895d */ /* 0x004fea0003900000 */
[----:B------:R-:W2:Y:S02]  /*11cd0*/  @!P0 SYNCS.PHASECHK.TRANS64 P0, [R6+URZ], R5 ;  /* 0x00000005060085a7 */ /* 0x000ea4000800007f */
[----:B--2---:R-:W-:Y:S05]  /*11ce0*/  @!P0 BRA `(.L_x_10894) ;  /* 0xfffffffc00f08947 */ /* 0x004fea000383ffff */
[----:B------:R-:W-:Y:S05]  /*11cf0*/  BRA `(.L_x_10948) ;  /* 0xffffffec00407947 */ /* 0x000fea000383ffff */
.L_x_10895:
[----:B--2---:R2:W3:Y:S02]  /*11d00*/  SYNCS.PHASECHK.TRANS64.TRYWAIT P0, [R7+URZ], R2 ;  /* 0x00000002070075a7 */ /* 0x0044e4000800017f */
[----:B---3--:R-:W-:Y:S05]  /*11d10*/  @!P0 NANOSLEEP.SYNCS 0x989680 ;  /* 0x009896800000895d */ /* 0x008fea0003900000 */
[----:B------:R-:W3:Y:S02]  /*11d20*/  @!P0 SYNCS.PHASECHK.TRANS64 P0, [R7+URZ], R2 ;  /* 0x00000002070085a7 */ /* 0x000ee4000800007f */
[----:B---3--:R-:W-:Y:S05]  /*11d30*/  @!P0 BRA `(.L_x_10895) ;  /* 0xfffffffc00f08947 */ /* 0x008fea000383ffff */
[----:B------:R-:W-:Y:S05]  /*11d40*/  BRA `(.L_x_10949) ;  /* 0xffffffec00347947 */ /* 0x000fea000383ffff */
.L_x_10897:
[----:B---3--:R3:W4:Y:S02]  /*11d50*/  SYNCS.PHASECHK.TRANS64.TRYWAIT P0, [R4+URZ], R5 ;  /* 0x00000005040075a7 */ /* 0x008724000800017f */
[----:B----4-:R-:W-:Y:S05]  /*11d60*/  @!P0 NANOSLEEP.SYNCS 0x989680 ;  /* 0x009896800000895d */ /* 0x010fea0003900000 */
[----:B------:R-:W4:Y:S02]  /*11d70*/  @!P0 SYNCS.PHASECHK.TRANS64 P0, [R4+URZ], R5 ;  /* 0x00000005040085a7 */ /* 0x000f24000800007f */
[----:B----4-:R-:W-:Y:S05]  /*11d80*/  @!P0 BRA `(.L_x_10897) ;  /* 0xfffffffc00f08947 */ /* 0x010fea000383ffff */
[----:B------:R-:W-:Y:S05]  /*11d90*/  BRA `(.L_x_10950) ;  /* 0xffffffec003c7947 */ /* 0x000fea000383ffff */
.L_x_10951:
        /* <DEDUP_REMOVED lines=14> */
.L_x_11976:


//--------------------- .text._ZN7cutlass13device_kernelIN5flash11enable_sm90INS1_16FlashAttnFwdSm90INS1_25CollectiveMainloopFwdSm90ILi2EN4cute5tupleIJNS5_1CILi1EEES8_S8_EEENS6_IJNS7_ILi128EEENS7_ILi96EEENS7_ILi64EEEEEELi256ENS_6half_tEfNS_4arch4Sm90ELb1ELb0ELb1ELb1ELb0ELb1ELb0ELb1ELb0ELb0ELb0ELb0EEENS1_21CollectiveEpilogueFwdINS6_IJSA_NS7_ILi256EEESB_EEES9_SE_SG_Li256ELb1ELb0ELb0ELb0EEENS1_36VarlenDynamicPersistentTileSchedulerILi128ELi96ELi256ELi32ELb0ELb0ELb1ELb1ELb1ELb1EEEEEEEEEvNT_6ParamsE --------------------------
	.section	.text._ZN7cutlass13device_kernelIN5flash11enable_sm90INS1_16FlashAttnFwdSm90INS1_25CollectiveMainloopFwdSm90ILi2EN4cute5tupleIJNS5_1CILi1EEES8_S8_EEENS6_IJNS7_ILi128EEENS7_ILi96EEENS7_ILi64EEEEEELi256ENS_6half_tEfNS_4arch4Sm90ELb1ELb0ELb1ELb1ELb0ELb1ELb0ELb1ELb0ELb0ELb0ELb0EEENS1_21CollectiveEpilogueFwdINS6_IJSA_NS7_ILi256EEESB_EEES9_SE_SG_Li256ELb1ELb0ELb0ELb0EEENS1_36VarlenDynamicPersistentTileSchedulerILi128ELi96ELi256ELi32ELb0ELb0ELb1ELb1ELb1ELb1EEEEEEEEEvNT_6ParamsE,"ax",@progbits
	.align	128
.text._ZN7cutlass13device_kernelIN5flash11enable_sm90INS1_16FlashAttnFwdSm90INS1_25CollectiveMainloopFwdSm90ILi2EN4cute5tupleIJNS5_1CILi1EEES8_S8_EEENS6_IJNS7_ILi128EEENS7_ILi96EEENS7_ILi64EEEEEELi256ENS_6half_tEfNS_4arch4Sm90ELb1ELb0ELb1ELb1ELb0ELb1ELb0ELb1ELb0ELb0ELb0ELb0EEENS1_21CollectiveEpilogueFwdINS6_IJSA_NS7_ILi256EEESB_EEES9_SE_SG_Li256ELb1ELb0ELb0ELb0EEENS1_36VarlenDynamicPersistentTileSchedulerILi128ELi96ELi256ELi32ELb0ELb0ELb1ELb1ELb1ELb1EEEEEEEEEvNT_6ParamsE:
        .type           _ZN7cutlass13device_kernelIN5flash11enable_sm90INS1_16FlashAttnFwdSm90INS1_25CollectiveMainloopFwdSm90ILi2EN4cute5tupleIJNS5_1CILi1EEES8_S8_EEENS6_IJNS7_ILi128EEENS7_ILi96EEENS7_ILi64EEEEEELi256ENS_6half_tEfNS_4arch4Sm90ELb1ELb0ELb1ELb1ELb0ELb1ELb0ELb1ELb0ELb0ELb0ELb0EEENS1_21CollectiveEpilogueFwdINS6_IJSA_NS7_ILi256EEESB_EEES9_SE_SG_Li256ELb1ELb0ELb0ELb0EEENS1_36VarlenDynamicPersistentTileSchedulerILi128ELi96ELi256ELi32ELb0ELb0ELb1ELb1ELb1ELb1EEEEEEEEEvNT_6ParamsE,@function
        .size           _ZN7cutlass13device_kernelIN5flash11enable_sm90INS1_16FlashAttnFwdSm90INS1_25CollectiveMainloopFwdSm90ILi2EN4cute5tupleIJNS5_1CILi1EEES8_S8_EEENS6_IJNS7_ILi128EEENS7_ILi96EEENS7_ILi64EEEEEELi256ENS_6half_tEfNS_4arch4Sm90ELb1ELb0ELb1ELb1ELb0ELb1ELb0ELb1ELb0ELb0ELb0ELb0EEENS1_21CollectiveEpilogueFwdINS6_IJSA_NS7_ILi256EEESB_EEES9_SE_SG_Li256ELb1ELb0ELb0ELb0EEENS1_36VarlenDynamicPersistentTileSchedulerILi128ELi96ELi256ELi32ELb0ELb0ELb1ELb1ELb1ELb1EEEEEEEEEvNT_6ParamsE,(.L_x_11977 - _ZN7cutlass13device_kernelIN5flash11enable_sm90INS1_16FlashAttnFwdSm90INS1_25CollectiveMainloopFwdSm90ILi2EN4cute5tupleIJNS5_1CILi1EEES8_S8_EEENS6_IJNS7_ILi128EEENS7_ILi96EEENS7_ILi64EEEEEELi256ENS_6half_tEfNS_4arch4Sm90ELb1ELb0ELb1ELb1ELb0ELb1ELb0ELb1ELb0ELb0ELb0ELb0EEENS1_21CollectiveEpilogueFwdINS6_IJSA_NS7_ILi256EEESB_EEES9_SE_SG_Li256ELb1ELb0ELb0ELb0EEENS1_36VarlenDynamicPersistentTileSchedulerILi128ELi96ELi256ELi32ELb0ELb0ELb1ELb1ELb1ELb1EEEEEEEEEvNT_6ParamsE)
        .other          _ZN7cutlass13device_kernelIN5flash11enable_sm90INS1_16FlashAttnFwdSm90INS1_25CollectiveMainloopFwdSm90ILi2EN4cute5tupleIJNS5_1CILi1EEES8_S8_EEENS6_IJNS7_ILi128EEENS7_ILi96EEENS7_ILi64EEEEEELi256ENS_6half_tEfNS_4arch4Sm90ELb1ELb0ELb1ELb1ELb0ELb1ELb0ELb1ELb0ELb0ELb0ELb0EEENS1_21CollectiveEpilogueFwdINS6_IJSA_NS7_ILi256EEESB_EEES9_SE_SG_Li256ELb1ELb0ELb0ELb0EEENS1_36VarlenDynamicPersistentTileSchedulerILi128ELi96ELi256ELi32ELb0ELb0ELb1ELb1ELb1ELb1EEEEEEEEEvNT_6ParamsE,@"STO_CUDA_ENTRY STV_DEFAULT"
_ZN7cutlass13device_kernelIN5flash11enable_sm90INS1_16FlashAttnFwdSm90INS1_25CollectiveMainloopFwdSm90ILi2EN4cute5tupleIJNS5_1CILi1EEES8_S8_EEENS6_IJNS7_ILi128EEENS7_ILi96EEENS7_ILi64EEEEEELi256ENS_6half_tEfNS_4arch4Sm90ELb1ELb0ELb1ELb1ELb0ELb1ELb0ELb1ELb0ELb0ELb0ELb0EEENS1_21CollectiveEpilogueFwdINS6_IJSA_NS7_ILi256EEESB_EEES9_SE_SG_Li256ELb1ELb0ELb0ELb0EEENS1_36VarlenDynamicPersistentTileSchedulerILi128ELi96ELi256ELi32ELb0ELb0ELb1ELb1ELb1ELb1EEEEEEEEEvNT_6ParamsE:
        /* <DEDUP_REMOVED lines=27> */
.L_x_10953:
[----:B------:R-:W-:Y:S05]  /*01b0*/  BSYNC B0 ;  /* 0x0000000000007941 */ /* 0x000fea0003800000 */
.L_x_10952:
        /* <DEDUP_REMOVED lines=41> */
.L_x_10954:
        /* <DEDUP_REMOVED lines=22> */
.L_x_10955:
        /* <DEDUP_REMOVED lines=18> */
.L_x_10956:
        /* <DEDUP_REMOVED lines=22> */
.L_x_10957:
        /* <DEDUP_REMOVED lines=22> */
.L_x_10958:
        /* <DEDUP_REMOVED lines=8> */
.L_x_10961:
        /* <DEDUP_REMOVED lines=21> */
[----:B------:R-:W-:Y:S01]  /*0b60*/  CS2R R22, SRZ ;  /* 0x0000000000167805 */ /* 0x000fe2000001ff00 */
[----:B------:R-:W-:Y:S01]  /*0b70*/  IMAD.MOV.U32 R204, RZ, RZ, RZ ;  /* 0x000000ffffcc7224 */ /* 0x000fe200078e00ff */
[----:B------:R-:W-:Y:S01]  /*0b80*/  ULOP3.LUT UR44, UR36, 0x1, URZ, 0xfc, !UPT ;  /* 0x00000001242c7892 */ /* 0x000fe2000f8efc3f */
[----:B0-----:R-:W-:-:S05]  /*0b90*/  VIADD R10, R2, 0xffffff80 ;  /* 0xffffff80020a7836 */ /* 0x001fca0000000000 */
[----:B------:R-:W-:-:S04]  /*0ba0*/  SHF.R.S32.HI R0, RZ, 0x1f, R10 ;  /* 0x0000001fff007819 */ /* 0x000fc8000001140a */
[CC--:B------:R-:W-:Y:S02]  /*0bb0*/  LEA.HI R2, R0.reuse, R10.reuse, RZ, 0x7 ;  /* 0x0000000a00027211 */ /* 0x0c0fe400078f38ff */
[----:B------:R-:W-:Y:S02]  /*0bc0*/  LEA.HI R209, R0, R10, RZ, 0x5 ;  /* 0x0000000a00d17211 */ /* 0x000fe400078f28ff */
[----:B------:R-:W-:Y:S02]  /*0bd0*/  LOP3.LUT R236, R2, 0xffffff80, RZ, 0xc0, !PT ;  /* 0xffffff8002ec7812 */ /* 0x000fe400078ec0ff */
[----:B------:R-:W-:Y:S02]  /*0be0*/  SHF.R.S32.HI R209, RZ, 0x5, R209 ;  /* 0x00000005ffd17819 */ /* 0x000fe400000114d1 */
[----:B------:R-:W-:Y:S02]  /*0bf0*/  IADD3 R236, R10, -R236, RZ ;  /* 0x800000ec0aec7210 */ /* 0x000fe40007ffe0ff */
        /* <DEDUP_REMOVED lines=17> */
[----:B------:R-:W-:Y:S01]  /*0d10*/  LOP3.LUT R211, R7, 0x7ffffffc, RZ, 0xc0, !PT ;  /* 0x7ffffffc07d37812 */ /* 0x000fe200078ec0ff */
[----:B------:R-:W-:Y:S01]  /*0d20*/  IMAD.IADD R4, R10, 0x1, -R4 ;  /* 0x000000010a047824 */ /* 0x000fe200078e0a04 */
[----:B------:R-:W-:Y:S01]  /*0d30*/  LOP3.LUT R3, R3, 0x1ffffffe, RZ, 0xc0, !PT ;  /* 0x1ffffffe03037812 */ /* 0x000fe200078ec0ff */
[----:B------:R-:W-:Y:S01]  /*0d40*/  IMAD.IADD R2, R11, 0x1, -R2 ;  /* 0x000000010b027824 */ /* 0x000fe200078e0a02 */
[----:B------:R-:W-:Y:S02]  /*0d50*/  IADD3 R211, R236, -R211, RZ ;  /* 0x800000d3ecd37210 */ /* 0x000fe40007ffe0ff */
[----:B------:R-:W-:Y:S01]  /*0d60*/  LEA R4, R209, R4, 0x4 ;  /* 0x00000004d1047211 */ /* 0x000fe200078e20ff */
[----:B------:R-:W-:Y:S01]  /*0d70*/  IMAD.IADD R3, R6, 0x1, -R3 ;  /* 0x0000000106037824 */ /* 0x000fe200078e0a03 */
[----:B------:R-:W-:Y:S01]  /*0d80*/  LEA R212, R2, R5, 0x6 ;  /* 0x0000000502d47211 */ /* 0x000fe200078e30ff */
[----:B------:R-:W-:-:S02]  /*0d90*/  IMAD.MOV.U32 R2, RZ, RZ, RZ ;  /* 0x000000ffff027224 */ /* 0x000fc400078e00ff */
[----:B------:R-:W-:Y:S01]  /*0da0*/  IMAD R8, R4, 0x8, R3 ;  /* 0x0000000804087824 */ /* 0x000fe200078e0203 */
[CC--:B------:R-:W-:Y:S02]  /*0db0*/  LEA.HI R3, R0.reuse, R10.reuse, RZ, 0x2 ;  /* 0x0000000a00037211 */ /* 0x0c0fe400078f10ff */
[----:B------:R-:W-:Y:S02]  /*0dc0*/  LEA.HI R0, R0, R10, RZ, 0x3 ;  /* 0x0000000a00007211 */ /* 0x000fe400078f18ff */
[----:B------:R-:W-:Y:S02]  /*0dd0*/  SHF.R.S32.HI R19, RZ, 0x2, R3 ;  /* 0x00000002ff137819 */ /* 0x000fe40000011403 */
[----:B------:R-:W-:Y:S02]  /*0de0*/  SHF.R.S32.HI R206, RZ, 0x3, R0 ;  /* 0x00000003ffce7819 */ /* 0x000fe40000011400 */
[----:B------:R-:W-:Y:S02]  /*0df0*/  LOP3.LUT R0, R0, 0x1ffffff8, RZ, 0xc0, !PT ;  /* 0x1ffffff800007812 */ /* 0x000fe400078ec0ff */
[----:B------:R-:W-:-:S02]  /*0e00*/  IADD3 R225, R19, 0x40, RZ ;  /* 0x0000004013e17810 */ /* 0x000fc40007ffe0ff */
[----:B------:R-:W-:Y:S01]  /*0e10*/  LOP3.LUT R235, R3, 0xfffffffc, RZ, 0xc0, !PT ;  /* 0xfffffffc03eb7812 */ /* 0x000fe200078ec0ff */
[----:B------:R-:W-:Y:S01]  /*0e20*/  IMAD.IADD R0, R10, 0x1, -R0 ;  /* 0x000000010a007824 */ /* 0x000fe200078e0a00 */
[----:B------:R-:W-:Y:S01]  /*0e30*/  SHF.R.S32.HI R6, RZ, 0x1f, R225 ;  /* 0x0000001fff067819 */ /* 0x000fe200000114e1 */
[----:B------:R-:W-:Y:S01]  /*0e40*/  IMAD.SHL.U32 R208, R225, 0x40, RZ ;  /* 0x00000040e1d07824 */ /* 0x000fe200078e00ff */
[----:B------:R-:W-:Y:S01]  /*0e50*/  SHF.R.S32.HI R4, RZ, 0x1f, R3 ;  /* 0x0000001fff047819 */ /* 0x000fe20000011403 */
[----:B------:R-:W-:Y:S01]  /*0e60*/  IMAD.SHL.U32 R205, R0, 0x8, RZ ;  /* 0x0000000800cd7824 */ /* 0x000fe200078e00ff */
[----:B------:R-:W-:Y:S01]  /*0e70*/  LEA.HI R6, R6, R225, RZ, 0x3 ;  /* 0x000000e106067211 */ /* 0x000fe200078f18ff */
[----:B------:R-:W-:Y:S01]  /*0e80*/  IMAD.SHL.U32 R0, R8, 0x8, RZ ;  /* 0x0000000808007824 */ /* 0x000fe200078e00ff */
[----:B------:R-:W-:Y:S01]  /*0e90*/  LOP3.LUT R208, R208, 0x1c0, RZ, 0xc0, !PT ;  /* 0x000001c0d0d07812 */ /* 0x000fe200078ec0ff */
[----:B------:R-:W-:Y:S01]  /*0ea0*/  IMAD.IADD R235, R10, 0x1, -R235 ;  /* 0x000000010aeb7824 */ /* 0x000fe200078e0aeb */
[----:B------:R-:W-:Y:S01]  /*0eb0*/  LEA.HI R4, R4, R19, RZ, 0x3 ;  /* 0x0000001304047211 */ /* 0x000fe200078f18ff */
[----:B------:R-:W-:Y:S01]  /*0ec0*/  IMAD.SHL.U32 R6, R6, 0x40, RZ ;  /* 0x0000004006067824 */ /* 0x000fe200078e00ff */
[----:B------:R0:W-:Y:S01]  /*0ed0*/  STL [R1+0x8], R0 ;  /* 0x0000080001007387 */ /* 0x0001e20000100800 */
[----:B------:R-:W-:-:S02]  /*0ee0*/  SHF.R.U32.HI R5, RZ, 0x3, R208 ;  /* 0x00000003ff057819 */ /* 0x000fc400000116d0 */
[----:B------:R-:W-:Y:S02]  /*0ef0*/  SHF.L.U32 R16, R235, 0x3, RZ ;  /* 0x00000003eb107819 */ /* 0x000fe400000006ff */
[----:B------:R-:W-:Y:S02]  /*0f00*/  LOP3.LUT R210, R6, 0xfffffe00, RZ, 0xc0, !PT ;  /* 0xfffffe0006d27812 */ /* 0x000fe400078ec0ff */
[----:B------:R-:W-:Y:S02]  /*0f10*/  LOP3.LUT R3, R208, 0x38, R16, 0xf8, !PT ;  /* 0x00000038d0037812 */ /* 0x000fe400078ef810 */
[----:B------:R-:W-:Y:S02]  /*0f20*/  LOP3.LUT R4, R4, 0xfffffff8, RZ, 0xc0, !PT ;  /* 0xfffffff804047812 */ /* 0x000fe400078ec0ff */
[----:B------:R-:W-:Y:S02]  /*0f30*/  LOP3.LUT R3, R210, R3, R5, 0xf6, !PT ;  /* 0x00000003d2037212 */ /* 0x000fe400078ef605 */
[----:B------:R-:W-:Y:S01]  /*0f40*/  SHF.R.S32.HI R228, RZ, 0x1f, R19 ;  /* 0x0000001fffe47819 */ /* 0x000fe20000011413 */
[----:B------:R-:W-:Y:S01]  /*0f50*/  IMAD.IADD R233, R19, 0x1, -R4 ;  /* 0x0000000113e97824 */ /* 0x000fe200078e0a04 */
[----:B------:R-:W-:Y:S01]  /*0f60*/  SHF.R.S32.HI R17, RZ, 0x1f, R16 ;  /* 0x0000001fff117819 */ /* 0x000fe20000011410 */
[----:B0-----:R-:W-:-:S07]  /*0f70*/  IMAD R237, R3, 0x2, R18 ;  /* 0x0000000203ed7824 */ /* 0x001fce00078e0212 */
.L_x_11116:
[----:B0-----:R-:W0:Y:S02]  /*0f80*/  LDC.64 R220, c[0x0][0xc60] ;  /* 0x00031800ffdc7b82 */ /* 0x001e240000000a00 */
[----:B0-----:R-:W-:-:S06]  /*0f90*/  IMAD.WIDE R220, R203, 0x4, R220 ;  /* 0x00000004cbdc7825 */ /* 0x001fcc00078e02dc */
[----:B--2---:R-:W2:Y:S01]  /*0fa0*/  LDG.E R220, desc[UR40][R220.64] ;  /* 0x00000028dcdc7981 */ /* 0x004ea2000c1e1900 */
[----:B------:R-:W-:Y:S05]  /*0fb0*/  YIELD ;  /* 0x0000000000007946 */ /* 0x000fea0003800000 */
[----:B------:R-:W-:Y:S01]  /*0fc0*/  ULDC.64 UR4, c[0x0][0xa28] ;  /* 0x00028a0000047ab9 */ /* 0x000fe20000000a00 */
[----:B------:R-:W-:Y:S01]  /*0fd0*/  ULDC.64 UR8, c[0x0][0xa18] ;  /* 0x0002860000087ab9 */ /* 0x000fe20000000a00 */
[----:B------:R-:W-:Y:S01]  /*0fe0*/  ISETP.NE.U32.AND P1, PT, RZ, UR4, PT ;  /* 0x00000004ff007c0c */ /* 0x000fe2000bf25070 */
[----:B------:R-:W-:Y:S01]  /*0ff0*/  ULDC.64 UR6, c[0x0][0xa08] ;  /* 0x0002820000067ab9 */ /* 0x000fe20000000a00 */
[----:B------:R-:W-:Y:S01]  /*1000*/  MOV R3, RZ ;  /* 0x000000ff00037202 */ /* 0x000fe20000000f00 */
[----:B-----5:R-:W-:Y:S01]  /*1010*/  IMAD.MOV.U32 R27, RZ, RZ, RZ ;  /* 0x000000ffff1b7224 */ /* 0x020fe200078e00ff */
[----:B------:R-:W-:-:S02]  /*1020*/  ISETP.NE.AND.EX P1, PT, RZ, UR5, PT, P1 ;  /* 0x00000005ff007c0c */ /* 0x000fc4000bf25310 */
[----:B------:R-:W-:-:S04]  /*1030*/  ISETP.NE.U32.AND P0, PT, RZ, UR6, PT ;  /* 0x00000006ff007c0c */ /* 0x000fc8000bf05070 */
[----:B------:R-:W-:Y:S02]  /*1040*/  ISETP.NE.AND.EX P0, PT, RZ, UR7, PT, P0 ;  /* 0x00000007ff007c0c */ /* 0x000fe4000bf05300 */
[----:B--2---:R-:W-:Y:S01]  /*1050*/  SHF.R.S32.HI R234, RZ, 0x1f, R220 ;  /* 0x0000001fffea7819 */ /* 0x004fe200000114dc */
[----:B------:R-:W-:-:S04]  /*1060*/  IMAD.SHL.U32 R218, R220, 0x4, RZ ;  /* 0x00000004dcda7824 */ /* 0x000fc800078e00ff */
[C---:B-1----:R-:W-:Y:S02]  /*1070*/  @P1 LEA R4, P2, R220.reuse, UR4, 0x2 ;  /* 0x00000004dc041c11 */ /* 0x042fe4000f8410ff */
[C-C-:B------:R-:W-:Y:S02]  /*1080*/  SHF.L.U64.HI R219, R220.reuse, 0x2, R234.reuse ;  /* 0x00000002dcdb7819 */ /* 0x140fe400000102ea */
[----:B------:R-:W-:Y:S02]  /*1090*/  @P1 LEA.HI.X R5, R220, UR5, R234, 0x2, P2 ;  /* 0x00000005dc051c11 */ /* 0x000fe400090f14ea */
[----:B------:R-:W-:Y:S01]  /*10a0*/  ISETP.NE.U32.AND P2, PT, RZ, UR8, PT ;  /* 0x00000008ff007c0c */ /* 0x000fe2000bf45070 */
[----:B------:R-:W-:Y:S01]  /*10b0*/  ULDC UR4, c[0x0][0x288] ;  /* 0x0000a20000047ab9 */ /* 0x000fe20000000800 */
[----:B------:R-:W-:Y:S01]  /*10c0*/  IADD3 R8, P3, R218, UR6, RZ ;  /* 0x00000006da087c10 */ /* 0x000fe2000ff7e0ff */
[----:B------:R0:W5:Y:S01]  /*10d0*/  @P1 LDG.E R3, desc[UR40][R4.64] ;  /* 0x0000002804031981 */ /* 0x000162000c1e1900 */
[----:B------:R-:W-:Y:S01]  /*10e0*/  ISETP.NE.AND.EX P2, PT, RZ, UR9, PT, P2 ;  /* 0x00000009ff007c0c */ /* 0x000fe2000bf45320 */
[----:B------:R-:W-:Y:S01]  /*10f0*/  IMAD.U32 R200, RZ, RZ, UR4 ;  /* 0x00000004ffc87e24 */ /* 0x000fe2000f8e00ff */
[----:B------:R-:W-:Y:S01]  /*1100*/  IADD3.X R9, R219, UR7, RZ, P3, !PT ;  /* 0x00000007db097c10 */ /* 0x000fe20009ffe4ff */
[----:B------:R-:W-:-:S04]  /*1110*/  ULDC.64 UR4, c[0x0][0x3f8] ;  /* 0x0000fe0000047ab9 */ /* 0x000fc80000000a00 */
[----:B------:R0:W5:Y:S06]  /*1120*/  @P0 LDG.E R27, desc[UR40][R8.64] ;  /* 0x00000028081b0981 */ /* 0x00016c000c1e1900 */
        /* <DEDUP_REMOVED lines=12> */
[----:B------:R-:W-:Y:S01]  /*11f0*/  MOV R25, R220 ;  /* 0x000000dc00197202 */ /* 0x000fe20000000f00 */
        /* <DEDUP_REMOVED lines=10> */
.L_x_10963:
[----:B------:R-:W-:Y:S01]  /*12a0*/  ULDC.64 UR4, c[0x0][0xa20] ;  /* 0x0002880000047ab9 */ /* 0x000fe20000000a00 */
[----:B------:R-:W-:Y:S01]  /*12b0*/  IMAD.MOV.U32 R229, RZ, RZ, R201 ;  /* 0x000000ffffe57224 */ /* 0x000fe200078e00c9 */
[----:B------:R-:W-:Y:S02]  /*12c0*/  ISETP.NE.U32.AND P1, PT, RZ, UR4, PT ;  /* 0x00000004ff007c0c */ /* 0x000fe4000bf25070 */
[----:B------:R-:W-:Y:S02]  /*12d0*/  MOV R213, R202 ;  /* 0x000000ca00d57202 */ /* 0x000fe40000000f00 */
[----:B------:R-:W-:-:S13]  /*12e0*/  ISETP.NE.AND.EX P1, PT, RZ, UR5, PT, P1 ;  /* 0x00000005ff007c0c */ /* 0x000fda000bf25310 */
[----:B------:R-:W-:Y:S05]  /*12f0*/  @!P1 BRA `(.L_x_10964) ;  /* 0x0000000000109947 */ /* 0x000fea0003800000 */
[----:B------:R-:W-:-:S04]  /*1300*/  IADD3 R4, P0, R218, UR4, RZ ;  /* 0x00000004da047c10 */ /* 0x000fc8000ff1e0ff */
[----:B------:R-:W-:-:S05]  /*1310*/  IADD3.X R5, R219, UR5, RZ, P0, !PT ;  /* 0x00000005db057c10 */ /* 0x000fca00087fe4ff */
[----:B------:R0:W5:Y:S01]  /*1320*/  LDG.E R24, desc[UR40][R4.64] ;  /* 0x0000002804187981 */ /* 0x000162000c1e1900 */
[----:B------:R-:W-:Y:S05]  /*1330*/  BRA `(.L_x_10965) ;  /* 0x0000000000107947 */ /* 0x000fea0003800000 */
.L_x_10964:
[----:B------:R-:W-:Y:S05]  /*1340*/  @!P0 BRA `(.L_x_10965) ;  /* 0x00000000000c8947 */ /* 0x000fea0003800000 */
[----:B------:R-:W2:Y:S04]  /*1350*/  LDG.E R5, desc[UR40][R8.64] ;  /* 0x0000002808057981 */ /* 0x000ea8000c1e1900 */
[----:B------:R-:W2:Y:S02]  /*1360*/  LDG.E R24, desc[UR40][R8.64+0x4] ;  /* 0x0000042808187981 */ /* 0x000ea4000c1e1900 */
[----:B--2---:R-:W-:-:S07]  /*1370*/  IMAD.IADD R24, R24, 0x1, -R5 ;  /* 0x0000000118187824 */ /* 0x004fce00078e0a05 */
.L_x_10965:
        /* <DEDUP_REMOVED lines=21> */
[----:B------:R-:W-:-:S03]  /*14d0*/  IADD3 R3, R203, R3, -R200 ;  /* 0x00000003cb037210 */ /* 0x000fc60007ffe8c8 */
[----:B------:R-:W-:-:S04]  /*14e0*/  IMAD.HI R0, R0, 0x2aaaaaab, RZ ;  /* 0x2aaaaaab00007827 */ /* 0x000fc800078e02ff */
[----:B------:R-:W-:Y:S01]  /*14f0*/  IMAD.HI R4, R3, 0x2aaaaaab, RZ ;  /* 0x2aaaaaab03047827 */ /* 0x000fe200078e02ff */
[----:B------:R-:W-:-:S04]  /*1500*/  SHF.R.U32.HI R3, RZ, 0x1f, R0 ;  /* 0x0000001fff037819 */ /* 0x000fc80000011600 */
[----:B------:R-:W-:Y:S02]  /*1510*/  SHF.R.U32.HI R5, RZ, 0x1f, R4 ;  /* 0x0000001fff057819 */ /* 0x000fe40000011604 */
[----:B------:R-:W-:Y:S02]  /*1520*/  LEA.HI.SX32 R3, R0, R3, 0x1c ;  /* 0x0000000300037211 */ /* 0x000fe400078fe2ff */
[----:B------:R-:W-:-:S04]  /*1530*/  LEA.HI.SX32 R176, R4, R5, 0x1c ;  /* 0x0000000504b07211 */ /* 0x000fc800078fe2ff */
[----:B------:R-:W-:-:S05]  /*1540*/  VIMNMX R176, R3, R176, PT ;  /* 0x000000b003b07248 */ /* 0x000fca0003fe0100 */
[----:B------:R-:W-:-:S05]  /*1550*/  IMAD R3, R176, 0x60, -R11 ;  /* 0x00000060b0037824 */ /* 0x000fca00078e0a0b */
[----:B------:R-:W-:-:S04]  /*1560*/  VIMNMX R3, R3, R60, PT ;  /* 0x0000003c03037248 */ /* 0x000fc80003fe0100 */
[----:B------:R-:W-:Y:S01]  /*1570*/  ISETP.GT.AND P0, PT, R3, R58, PT ;  /* 0x0000003a0300720c */ /* 0x000fe20003f04270 */
[----:B------:R-:W-:-:S05]  /*1580*/  IMAD.WIDE.U32 R58, R58, -0x55555555, RZ ;  /* 0xaaaaaaab3a3a7825 */ /* 0x000fca00078e00ff */
[----:B------:R-:W-:-:S05]  /*1590*/  SHF.R.U32.HI R58, RZ, 0x6, R59 ;  /* 0x00000006ff3a7819 */ /* 0x000fca000001163b */
[----:B------:R-:W-:Y:S02]  /*15a0*/  IMAD.MOV.U32 R59, RZ, RZ, R58 ;  /* 0x000000ffff3b7224 */ /* 0x000fe400078e003a */
[----:B------:R-:W-:-:S05]  /*15b0*/  @P0 IADD3 R0, R3, 0x5f, RZ ;  /* 0x0000005f03000810 */ /* 0x000fca0007ffe0ff */
        /* <DEDUP_REMOVED lines=26> */
.L_x_10968:
[----:B------:R-:W-:Y:S05]  /*1760*/  BSYNC B6 ;  /* 0x0000000000067941 */ /* 0x000fea0003800000 */
.L_x_10967:
        /* <DEDUP_REMOVED lines=20> */
.L_x_10970:
[----:B------:R-:W-:Y:S05]  /*18b0*/  BSYNC B6 ;  /* 0x0000000000067941 */ /* 0x000fea0003800000 */
.L_x_10969:
        /* <DEDUP_REMOVED lines=8> */
[C---:B------:R-:W-:Y:S02]  /*1940*/  VIADD R97, R16.reuse, 0x20 ;  /* 0x0000002010617836 */ /* 0x040fe40000000000 */
        /* <DEDUP_REMOVED lines=10> */
[C---:B------:R-:W-:Y:S01]  /*19f0*/  VIADD R90, R16.reuse, 0xa0 ;  /* 0x000000a0105a7836 */ /* 0x040fe20000000000 */
[----:B------:R-:W-:Y:S01]  /*1a00*/  IADD3 R92, R16, 0x80, RZ ;  /* 0x00000080105c7810 */ /* 0x000fe20007ffe0ff */
[----:B------:R-:W-:Y:S01]  /*1a10*/  IMAD.SHL.U32 R28, R235, 0x4, RZ ;  /* 0x00000004eb1c7824 */ /* 0x000fe200078e00ff */
[----:B-1----:R-:W-:Y:S01]  /*1a20*/  SHF.L.U64.HI R86, R42, 0x6, R43 ;  /* 0x000000062a567819 */ /* 0x002fe2000001022b */
[-C--:B------:R-:W-:Y:S01]  /*1a30*/  IMAD R6, R33, R42.reuse, RZ ;  /* 0x0000002a21067224 */ /* 0x080fe200078e02ff */
[----:B---3--:R-:W-:Y:S01]  /*1a40*/  SHF.L.U64.HI R85, R54, 0x6, R55 ;  /* 0x0000000636557819 */ /* 0x008fe20000010237 */
[----:B--2---:R-:W-:Y:S01]  /*1a50*/  IMAD.WIDE.U32 R4, R56, R42, RZ ;  /* 0x0000002a38047225 */ /* 0x004fe200078e00ff */
[----:B------:R-:W-:-:S02]  /*1a60*/  SHF.R.U32.HI R26, RZ, 0x7, R20 ;  /* 0x00000007ff1a7819 */ /* 0x000fc40000011614 */
[----:B------:R-:W-:Y:S01]  /*1a70*/  SHF.R.S32.HI R29, RZ, 0x1f, R28 ;  /* 0x0000001fff1d7819 */ /* 0x000fe2000001141c */
[----:B------:R-:W0:Y:S01]  /*1a80*/  @P0 LDC R3, c[0x0][0x42c] ;  /* 0x00010b00ff030b82 */ /* 0x000e220000000800 */
[----:B------:R-:W-:Y:S01]  /*1a90*/  ISETP.NE.AND P6, PT, R26, 0x1, PT ;  /* 0x000000011a00780c */ /* 0x000fe20003fc5270 */
[----:B------:R-:W-:Y:S01]  /*1aa0*/  IMAD.SHL.U32 R87, R233, 0x40, RZ ;  /* 0x00000040e9577824 */ /* 0x000fe200078e00ff */
[----:B------:R-:W-:Y:S01]  /*1ab0*/  SHF.L.U32 R83, R54, 0x6, RZ ;  /* 0x0000000636537819 */ /* 0x000fe200000006ff */
[----:B------:R-:W-:Y:S01]  /*1ac0*/  IMAD.MOV.U32 R78, RZ, RZ, 0x20 ;  /* 0x00000020ff4e7424 */ /* 0x000fe200078e00ff */
[----:B------:R-:W-:Y:S01]  /*1ad0*/  SHF.R.S32.HI R81, RZ, 0x1f, R225 ;  /* 0x0000001fff517819 */ /* 0x000fe200000114e1 */
[----:B------:R-:W-:Y:S01]  /*1ae0*/  VIADD R79, R26, 0x8 ;  /* 0x000000081a4f7836 */ /* 0x000fe20000000000 */
[----:B------:R-:W-:Y:S01]  /*1af0*/  LOP3.LUT R87, R87, 0x1c0, RZ, 0xc0, !PT ;  /* 0x000001c057577812 */ /* 0x000fe200078ec0ff */
[----:B------:R-:W1:Y:S01]  /*1b00*/  @P0 LDC R7, c[0x0][0x430] ;  /* 0x00010c00ff070b82 */ /* 0x000e620000000800 */
[----:B------:R-:W-:Y:S01]  /*1b10*/  SHF.R.U32.HI R26, RZ, 0x3, R208 ;  /* 0x00000003ff1a7819 */ /* 0x000fe200000116d0 */
[----:B------:R-:W-:Y:S01]  /*1b20*/  IMAD R75, R43, 0x60, RZ ;  /* 0x000000602b4b7824 */ /* 0x000fe200078e02ff */
[----:B------:R-:W-:Y:S01]  /*1b30*/  SHF.R.U32.HI R80, RZ, 0x3, R87 ;  /* 0x00000003ff507819 */ /* 0x000fe20000011657 */
[----:B------:R-:W-:-:S02]  /*1b40*/  IMAD.SHL.U32 R84, R42, 0x40, RZ ;  /* 0x000000402a547824 */ /* 0x000fc400078e00ff */
[----:B----4-:R-:W-:Y:S02]  /*1b50*/  IMAD.SHL.U32 R76, R27, 0x2, RZ ;  /* 0x000000021b4c7824 */ /* 0x010fe400078e00ff */
        /* <DEDUP_REMOVED lines=16> */
[----:B------:R-:W-:Y:S01]  /*1c60*/  SEL R8, R0, RZ, !P0 ;  /* 0x000000ff00087207 */ /* 0x000fe20004000000 */
[----:B------:R-:W0:Y:S02]  /*1c70*/  LDC.64 R24, c[0x0][0x3e8] ;  /* 0x0000fa00ff187b82 */ /* 0x000e240000000a00 */
[----:B------:R-:W-:-:S04]  /*1c80*/  IMAD.WIDE.U32 R20, R41, UR4, R4 ;  /* 0x0000000429147c25 */ /* 0x000fc8000f8e0004 */
[----:B------:R-:W-:Y:S02]  /*1c90*/  IMAD R0, R8, UR4, RZ ;  /* 0x0000000408007c24 */ /* 0x000fe4000f8e02ff */
[----:B------:R-:W-:-:S04]  /*1ca0*/  IMAD.WIDE.U32 R4, R19, R42, R16 ;  /* 0x0000002a13047225 */ /* 0x000fc800078e0010 */
[----:B------:R-:W-:Y:S01]  /*1cb0*/  IMAD R95, R41, UR5, R0 ;  /* 0x00000005295f7c24 */ /* 0x000fe2000f8e0200 */
[----:B------:R-:W-:Y:S05]  /*1cc0*/  @!P6 WARPSYNC.ALL ;  /* 0x000000000000e948 */ /* 0x000fea0003800000 */
[----:B------:R-:W-:Y:S01]  /*1cd0*/  ULDC UR4, c[0x0][0x310] ;  /* 0x0000c40000047ab9 */ /* 0x000fe20000000800 */
[----:B------:R-:W-:Y:S01]  /*1ce0*/  IMAD.IADD R95, R21, 0x1, R95 ;  /* 0x00000001155f7824 */ /* 0x000fe200078e025f */
[----:B------:R-:W-:Y:S01]  /*1cf0*/  ISETP.GE.AND P1, PT, R97, UR4, PT ;  /* 0x0000000461007c0c */ /* 0x000fe2000bf26270 */
[----:B------:R-:W-:Y:S01]  /*1d00*/  ULDC.64 UR6, c[0x0][0x320] ;  /* 0x0000c80000067ab9 */ /* 0x000fe20000000a00 */
[----:B------:R-:W-:Y:S01]  /*1d10*/  @!P6 BAR.SYNC.DEFER_BLOCKING 0x9, 0x100 ;  /* 0x024400000000eb1d */ /* 0x000fe20000010000 */
[----:B------:R-:W-:Y:S01]  /*1d20*/  IADD3 R93, P0, R20, R4, RZ ;  /* 0x00000004145d7210 */ /* 0x000fe20007f1e0ff */
[----:B------:R-:W-:Y:S01]  /*1d30*/  VIADD R4, R16, 0xc0 ;  /* 0x000000c010047836 */ /* 0x000fe20000000000 */
[----:B------:R-:W-:Y:S01]  /*1d40*/  SEL R3, RZ, 0xffffffff, P1 ;  /* 0xffffffffff037807 */ /* 0x000fe20000800000 */
[----:B0-----:R-:W-:Y:S01]  /*1d50*/  IMAD.WIDE.U32 R10, R19, R24, R16 ;  /* 0x00000018130a7225 */ /* 0x001fe200078e0010 */
[----:B------:R-:W-:-:S02]  /*1d60*/  IADD3.X R91, R95, R5, R6, P0, !PT ;  /* 0x000000055f5b7210 */ /* 0x000fc400007fe406 */
[C---:B------:R-:W-:Y:S01]  /*1d70*/  ISETP.GE.AND P0, PT, R16.reuse, UR4, PT ;  /* 0x0000000410007c0c */ /* 0x040fe2000bf06270 */
[----:B------:R-:W-:Y:S01]  /*1d80*/  IMAD.SHL.U32 R5, R3, 0x2, RZ ;  /* 0x0000000203057824 */ /* 0x000fe200078e00ff */
[----:B------:R-:W-:Y:S01]  /*1d90*/  IADD3 R6, R16, 0xe0, RZ ;  /* 0x000000e010067810 */ /* 0x000fe20007ffe0ff */
[----:B------:R-:W-:Y:S01]  /*1da0*/  IMAD R3, R7, UR6, RZ ;  /* 0x0000000607037c24 */ /* 0x000fe2000f8e02ff */
[----:B------:R-:W-:Y:S01]  /*1db0*/  SEL R0, RZ, 0x1, P0 ;  /* 0x00000001ff007807 */ /* 0x000fe20000000000 */
[----:B------:R-:W-:Y:S01]  /*1dc0*/  IMAD.WIDE.U32 R42, R42, 0x60, RZ ;  /* 0x000000602a2a7825 */ /* 0x000fe200078e00ff */
[----:B------:R-:W-:Y:S02]  /*1dd0*/  ISETP.GE.AND P0, PT, R96, UR4, PT ;  /* 0x0000000460007c0c */ /* 0x000fe4000bf06270 */
[----:B------:R-:W-:Y:S01]  /*1de0*/  ISETP.GE.AND P1, PT, R94, UR4, PT ;  /* 0x000000045e007c0c */ /* 0x000fe2000bf26270 */
[----:B------:R-:W-:Y:S01]  /*1df0*/  IMAD R7, R202, UR7, R3 ;  /* 0x00000007ca077c24 */ /* 0x000fe2000f8e0203 */
[----:B------:R-:W-:Y:S01]  /*1e00*/  ISETP.GE.AND P3, PT, R6, UR4, PT ;  /* 0x0000000406007c0c */ /* 0x000fe2000bf66270 */
[----:B------:R-:W-:Y:S01]  /*1e10*/  IMAD.WIDE.U32 R48, R24, 0x60, RZ ;  /* 0x0000006018307825 */ /* 0x000fe200078e00ff */
[----:B------:R-:W-:-:S02]  /*1e20*/  LOP3.LUT R0, R5, 0x2, R0, 0xe2, !PT ;  /* 0x0000000205007812 */ /* 0x000fc400078ee200 */
[----:B------:R-:W-:Y:S01]  /*1e30*/  SEL R3, RZ, 0x4, P0 ;  /* 0x00000004ff037807 */ /* 0x000fe20000000000 */
[----:B------:R-:W-:Y:S01]  /*1e40*/  IMAD.SHL.U32 R89, R24, 0x40, RZ ;  /* 0x0000004018597824 */ /* 0x000fe200078e00ff */
[----:B------:R-:W-:Y:S01]  /*1e50*/  SEL R6, RZ, 0x8, P1 ;  /* 0x00000008ff067807 */ /* 0x000fe20000800000 */
[----:B------:R-:W-:Y:S01]  /*1e60*/  IMAD.IADD R75, R43, 0x1, R75 ;  /* 0x000000012b4b7824 */ /* 0x000fe200078e024b */
[----:B------:R-:W-:Y:S02]  /*1e70*/  ISETP.GE.AND P0, PT, R92, UR4, PT ;  /* 0x000000045c007c0c */ /* 0x000fe4000bf06270 */
[----:B------:R-:W-:Y:S02]  /*1e80*/  ISETP.GE.AND P1, PT, R90, UR4, PT ;  /* 0x000000045a007c0c */ /* 0x000fe4000bf26270 */
[----:B------:R-:W-:Y:S01]  /*1e90*/  ISETP.GE.AND P2, PT, R4, UR4, PT ;  /* 0x0000000404007c0c */ /* 0x000fe2000bf46270 */
[----:B------:R-:W-:Y:S01]  /*1ea0*/  IMAD.WIDE.U32 R4, R202, UR6, R16 ;  /* 0x00000006ca047c25 */ /* 0x000fe2000f8e0010 */
[----:B------:R-:W-:Y:S01]  /*1eb0*/  LOP3.LUT R0, R6, R0, R3, 0xfe, !PT ;  /* 0x0000000006007212 */ /* 0x000fe200078efe03 */
[----:B------:R-:W-:Y:S01]  /*1ec0*/  ULDC.64 UR4, c[0x0][0x328] ;  /* 0x0000ca0000047ab9 */ /* 0x000fe20000000a00 */
[----:B------:R-:W-:Y:S01]  /*1ed0*/  SEL R3, RZ, 0x10, P0 ;  /* 0x00000010ff037807 */ /* 0x000fe20000000000 */
[----:B------:R-:W-:Y:S01]  /*1ee0*/  IMAD.IADD R5, R5, 0x1, R7 ;  /* 0x0000000105057824 */ /* 0x000fe200078e0207 */
[----:B------:R-:W-:Y:S01]  /*1ef0*/  SEL R6, RZ, 0x20, P1 ;  /* 0x00000020ff067807 */ /* 0x000fe20000800000 */
[----:B------:R-:W-:Y:S01]  /*1f00*/  IMAD R7, R8, UR4, RZ ;  /* 0x0000000408077c24 */ /* 0x000fe2000f8e02ff */
[----:B------:R-:W-:Y:S01]  /*1f10*/  ISETP.GE.AND P0, PT, R16, R27, PT ;  /* 0x0000001b1000720c */ /* 0x000fe20003f06270 */
[----:B------:R-:W-:Y:S01]  /*1f20*/  IMAD.WIDE.U32 R8, R19, R54, R16 ;  /* 0x0000003613087225 */ /* 0x000fe200078e0010 */
[----:B------:R-:W-:-:S02]  /*1f30*/  LOP3.LUT R3, R6, R0, R3, 0xfe, !PT ;  /* 0x0000000006037212 */ /* 0x000fc400078efe03 */
[----:B------:R-:W-:Y:S01]  /*1f40*/  SEL R0, RZ, 0x40, P2 ;  /* 0x00000040ff007807 */ /* 0x000fe20001000000 */
[----:B------:R-:W-:Y:S01]  /*1f50*/  IMAD R63, R41, UR5, R7 ;  /* 0x00000005293f7c24 */ /* 0x000fe2000f8e0207 */
[----:B------:R-:W-:Y:S01]  /*1f60*/  LOP3.LUT P1, RZ, R233, 0x4, RZ, 0xc0, !PT ;  /* 0x00000004e9ff7812 */ /* 0x000fe2000782c0ff */
[----:B------:R-:W-:Y:S01]  /*1f70*/  IMAD.WIDE.U32 R40, R41, UR4, R4 ;  /* 0x0000000429287c25 */ /* 0x000fe2000f8e0004 */
[----:B------:R-:W-:Y:S01]  /*1f80*/  LOP3.LUT R0, R3, R0, RZ, 0xfc, !PT ;  /* 0x0000000003007212 */ /* 0x000fe200078efcff */
[----:B------:R-:W-:Y:S01]  /*1f90*/  ULDC UR4, c[0x0][0x2e4] ;  /* 0x0000b90000047ab9 */ /* 0x000fe20000000800 */
[----:B------:R-:W-:Y:S01]  /*1fa0*/  SEL R3, R27, RZ, P0 ;  /* 0x000000ff1b037207 */ /* 0x000fe20000000000 */
[----:B------:R-:W-:Y:S01]  /*1fb0*/  IMAD R4, R228, R54, RZ ;  /* 0x00000036e4047224 */ /* 0x000fe200078e02ff */
[----:B------:R-:W-:Y:S01]  /*1fc0*/  SHF.L.U64.HI R82, R24, 0x6, R25 ;  /* 0x0000000618527819 */ /* 0x000fe20000010219 */
[----:B------:R-:W-:Y:S01]  /*1fd0*/  IMAD R6, R228, R24, RZ ;  /* 0x00000018e4067224 */ /* 0x000fe200078e02ff */
[C---:B------:R-:W-:Y:S01]  /*1fe0*/  IADD3 R56, P2, R19.reuse, R56, RZ ;  /* 0x0000003813387210 */ /* 0x040fe20007f5e0ff */
[C---:B------:R-:W-:Y:S01]  /*1ff0*/  IMAD R13, R19.reuse, R55, R4 ;  /* 0x00000037130d7224 */ /* 0x040fe200078e0204 */
[----:B------:R-:W-:Y:S01]  /*2000*/  SEL R78, R78, 0xffffffe0, !P1 ;  /* 0xffffffe04e4e7807 */ /* 0x000fe20004800000 */
[----:B------:R-:W-:Y:S01]  /*2010*/  IMAD.WIDE.U32 R4, R19, R54, R28 ;  /* 0x0000003613047225 */ /* 0x000fe200078e001c */
[----:B------:R-:W-:-:S02]  /*2020*/  IADD3.X R57, R228, R33, RZ, P2, !PT ;  /* 0x00000021e4397210 */ /* 0x000fc400017fe4ff */
[C---:B------:R-:W-:Y:S01]  /*2030*/  ISETP.GE.AND P1, PT, R16.reuse, UR4, PT ;  /* 0x0000000410007c0c */ /* 0x040fe2000bf26270 */
[----:B------:R-:W-:Y:S01]  /*2040*/  IMAD.IADD R3, R16, 0x1, R3 ;  /* 0x0000000110037824 */ /* 0x000fe200078e0203 */
[----:B------:R-:W-:Y:S01]  /*2050*/  IADD3 R5, R5, R13, RZ ;  /* 0x0000000d05057210 */ /* 0x000fe20007ffe0ff */
[----:B------:R-:W-:Y:S01]  /*2060*/  IMAD.IADD R9, R13, 0x1, R9 ;  /* 0x000000010d097824 */ /* 0x000fe200078e0209 */
[----:B-----5:R-:W-:Y:S01]  /*2070*/  SHF.R.S32.HI R13, RZ, 0x1f, R31 ;  /* 0x0000001fff0d7819 */ /* 0x020fe2000001141f */
[C---:B------:R-:W-:Y:S01]  /*2080*/  IMAD R15, R19.reuse, R25, R6 ;  /* 0x00000019130f7224 */ /* 0x040fe200078e0206 */
[----:B------:R-:W-:Y:S01]  /*2090*/  SHF.R.S32.HI R12, RZ, 0x1f, R3 ;  /* 0x0000001fff0c7819 */ /* 0x000fe20000011403 */
[-C--:B------:R-:W-:Y:S01]  /*20a0*/  IMAD.WIDE.U32 R6, R19, R24.reuse, R28 ;  /* 0x0000001813067225 */ /* 0x080fe200078e001c */
[----:B------:R-:W-:Y:S02]  /*20b0*/  ISETP.GE.AND P2, PT, R97, UR4, PT ;  /* 0x0000000461007c0c */ /* 0x000fe4000bf46270 */
[----:B------:R-:W-:Y:S01]  /*20c0*/  LEA.HI R12, R12, R3, RZ, 0x3 ;  /* 0x000000030c0c7211 */ /* 0x000fe200078f18ff */
[----:B------:R-:W-:Y:S01]  /*20d0*/  IMAD R14, R13, R24, RZ ;  /* 0x000000180d0e7224 */ /* 0x000fe200078e02ff */
[----:B------:R-:W-:Y:S01]  /*20e0*/  LOP3.LUT R3, R87, 0x18, R16, 0xf8, !PT ;  /* 0x0000001857037812 */ /* 0x000fe200078ef810 */
[----:B------:R-:W-:Y:S01]  /*20f0*/  IMAD.WIDE.U32 R52, R31, R54, R4 ;  /* 0x000000361f347225 */ /* 0x000fe200078e0004 */
[----:B------:R-:W-:-:S02]  /*2100*/  IADD3 R11, R15, R11, RZ ;  /* 0x0000000b0f0b7210 */ /* 0x000fc40007ffe0ff */
[----:B------:R-:W-:Y:S01]  /*2110*/  LOP3.LUT R4, R3, R80, RZ, 0x3c, !PT ;  /* 0x0000005003047212 */ /* 0x000fe200078e3cff */
[----:B------:R-:W-:Y:S01]  /*2120*/  IMAD.IADD R7, R7, 0x1, R15 ;  /* 0x0000000107077824 */ /* 0x000fe200078e020f */
[----:B------:R-:W-:Y:S01]  /*2130*/  LOP3.LUT R3, R87, 0x38, R12, 0xf8, !PT ;  /* 0x0000003857037812 */ /* 0x000fe200078ef80c */
[----:B------:R-:W-:Y:S01]  /*2140*/  IMAD R15, R31, R25, R14 ;  /* 0x000000191f0f7224 */ /* 0x000fe200078e020e */
[----:B------:R-:W-:Y:S01]  /*2150*/  SHF.R.S32.HI R68, RZ, 0x3, R12 ;  /* 0x00000003ff447819 */ /* 0x000fe2000001140c */
[----:B------:R-:W-:Y:S01]  /*2160*/  IMAD R14, R13, R54, RZ ;  /* 0x000000360d0e7224 */ /* 0x000fe200078e02ff */
[----:B------:R-:W-:Y:S01]  /*2170*/  LOP3.LUT R69, R12, 0xfffffff8, RZ, 0xc0, !PT ;  /* 0xfffffff80c457812 */ /* 0x000fe200078ec0ff */
[CC--:B------:R-:W-:Y:S01]  /*2180*/  IMAD.WIDE.U32 R44, R31.reuse, R24.reuse, R10 ;  /* 0x000000181f2c7225 */ /* 0x0c0fe200078e000a */
[----:B------:R-:W-:Y:S02]  /*2190*/  LOP3.LUT R12, R208, 0x38, R12, 0xf8, !PT ;  /* 0x00000038d00c7812 */ /* 0x000fe400078ef80c */
[----:B------:R-:W-:Y:S01]  /*21a0*/  SHF.R.S32.HI R62, RZ, 0x1f, R69 ;  /* 0x0000001fff3e7819 */ /* 0x000fe20000011445 */
[----:B------:R-:W-:Y:S01]  /*21b0*/  IMAD.WIDE.U32 R46, R31, R24, R6 ;  /* 0x000000181f2e7225 */ /* 0x000fe200078e0006 */
[----:B------:R-:W-:-:S02]  /*21c0*/  LOP3.LUT R65, R12, R26, RZ, 0x3c, !PT ;  /* 0x0000001a0c417212 */ /* 0x000fc400078e3cff */
[----:B------:R-:W-:Y:S01]  /*21d0*/  IADD3 R63, R41, R63, RZ ;  /* 0x0000003f293f7210 */ /* 0x000fe20007ffe0ff */
[----:B------:R-:W-:Y:S01]  /*21e0*/  IMAD R77, R209, 0x200, R4 ;  /* 0x00000200d14d7824 */ /* 0x000fe200078e0204 */
[----:B------:R-:W-:Y:S01]  /*21f0*/  LOP3.LUT R4, R3, R80, RZ, 0x3c, !PT ;  /* 0x0000005003047212 */ /* 0x000fe200078e3cff */
[----:B------:R-:W-:Y:S01]  /*2200*/  IMAD R7, R31, R55, R14 ;  /* 0x000000371f077224 */ /* 0x000fe200078e020e */
[----:B------:R-:W-:Y:S01]  /*2210*/  SEL R3, RZ, 0xffffff80, P3 ;  /* 0xffffff80ff037807 */ /* 0x000fe20001800000 */
[----:B------:R-:W-:Y:S01]  /*2220*/  IMAD R11, R55, 0x60, RZ ;  /* 0x00000060370b7824 */ /* 0x000fe200078e02ff */
[----:B------:R-:W-:Y:S01]  /*2230*/  IADD3 R66, R47, R15, RZ ;  /* 0x0000000f2f427210 */ /* 0x000fe20007ffe0ff */
[----:B------:R-:W-:Y:S01]  /*2240*/  IMAD.WIDE.U32 R50, R31, R54, R8 ;  /* 0x000000361f327225 */ /* 0x000fe200078e0008 */
[C---:B------:R-:W-:Y:S02]  /*2250*/  LOP3.LUT R3, R0.reuse, 0x80, R3, 0xc8, !PT ;  /* 0x0000008000037812 */ /* 0x040fe400078ec803 */
[----:B------:R-:W-:Y:S01]  /*2260*/  LOP3.LUT R0, R0, 0x40, RZ, 0xc0, !PT ;  /* 0x0000004000007812 */ /* 0x000fe200078ec0ff */
[----:B------:R-:W-:-:S04]  /*2270*/  IMAD.WIDE.U32 R54, R54, 0x60, RZ ;  /* 0x0000006036367825 */ /* 0x000fc800078e00ff */
[----:B------:R-:W-:Y:S01]  /*2280*/  IMAD R25, R25, 0x60, RZ ;  /* 0x0000006019197824 */ /* 0x000fe200078e02ff */
[----:B------:R-:W-:Y:S01]  /*2290*/  IADD3 R72, R55, R11, RZ ;  /* 0x0000000b37487210 */ /* 0x000fe20007ffe0ff */
[----:B------:R-:W-:Y:S02]  /*22a0*/  IMAD.IADD R73, R78, 0x1, R77 ;  /* 0x000000014e497824 */ /* 0x000fe400078e024d */
[----:B------:R-:W-:Y:S02]  /*22b0*/  IMAD.IADD R74, R49, 0x1, R25 ;  /* 0x00000001314a7824 */ /* 0x000fe400078e0219 */
[----:B------:R-:W-:Y:S02]  /*22c0*/  IMAD.IADD R71, R15, 0x1, R45 ;  /* 0x000000010f477824 */ /* 0x000fe400078e022d */
[----:B------:R-:W-:Y:S02]  /*22d0*/  IMAD.IADD R70, R7, 0x1, R51 ;  /* 0x0000000107467824 */ /* 0x000fe400078e0233 */
[----:B------:R-:W-:-:S02]  /*22e0*/  IMAD.IADD R64, R53, 0x1, R7 ;  /* 0x0000000135407824 */ /* 0x000fc400078e0207 */
[----:B------:R-:W-:Y:S02]  /*22f0*/  IMAD R67, R209, 0x200, R4 ;  /* 0x00000200d1437824 */ /* 0x000fe400078e0204 */
[----:B------:R-:W-:-:S07]  /*2300*/  IMAD.IADD R65, R210, 0x1, R65 ;  /* 0x00000001d2417824 */ /* 0x000fce00078e0241 */
.L_x_11018:
        /* <DEDUP_REMOVED lines=9> */
[CC--:B------:R-:W-:Y:S01]  /*23a0*/  IADD3 R4, P3, P4, R93.reuse, R106.reuse, R84 ;  /* 0x0000006a5d047210 */ /* 0x0c0fe20007c7e054 */
[----:B------:R-:W-:Y:S01]  /*23b0*/  IMAD R105, R2, 0x1800, R77 ;  /* 0x0000180002697824 */ /* 0x000fe200078e024d */
[----:B------:R-:W-:Y:S01]  /*23c0*/  IADD3 R6, P5, R93, R106, RZ ;  /* 0x0000006a5d067210 */ /* 0x000fe20007fbe0ff */
[----:B------:R-:W-:-:S03]  /*23d0*/  IMAD.IADD R38, R107, 0x1, R5 ;  /* 0x000000016b267824 */ /* 0x000fc600078e0205 */
[----:B------:R-:W-:Y:S01]  /*23e0*/  LEA R105, R105, R30, 0x1 ;  /* 0x0000001e69697211 */ /* 0x000fe200078e08ff */
[----:B------:R-:W-:Y:S01]  /*23f0*/  IMAD.X R7, R38, 0x1, R91, P5 ;  /* 0x0000000126077824 */ /* 0x000fe200028e065b */
[----:B------:R-:W-:Y:S02]  /*2400*/  IADD3.X R5, R91, R38, R86, P3, P4 ;  /* 0x000000265b057210 */ /* 0x000fe40001fe8456 */
[-C--:B0-----:R-:W-:Y:S02]  /*2410*/  LEA R12, P3, R4, R100.reuse, 0x1 ;  /* 0x00000064040c7211 */ /* 0x081fe400078608ff */
[----:B------:R-:W-:Y:S02]  /*2420*/  LEA R14, P5, R6, R100, 0x1 ;  /* 0x00000064060e7211 */ /* 0x000fe400078a08ff */
[----:B------:R-:W-:Y:S01]  /*2430*/  LEA.HI.X R13, R4, R101, R5, 0x1, P3 ;  /* 0x00000065040d7211 */ /* 0x000fe200018f0c05 */
[----:B------:R-:W-:Y:S01]  /*2440*/  IMAD R5, R2, 0x1800, R73 ;  /* 0x0000180002057824 */ /* 0x000fe200078e0249 */
[----:B-1----:R-:W-:-:S02]  /*2450*/  ISETP.GE.AND P3, PT, R103, 0x1, PT ;  /* 0x000000016700780c */ /* 0x002fc40003f66270 */
[----:B------:R-:W-:Y:S01]  /*2460*/  ISETP.GT.AND P4, PT, R59, R58, PT ;  /* 0x0000003a3b00720c */ /* 0x000fe20003f84270 */
[----:B------:R-:W-:Y:S01]  /*2470*/  IMAD R104, R5, 0x2, R30 ;  /* 0x0000000205687824 */ /* 0x000fe200078e021e */
[----:B------:R-:W-:Y:S02]  /*2480*/  LEA.HI.X R15, R6, R101, R7, 0x1, P5 ;  /* 0x00000065060f7211 */ /* 0x000fe400028f0c07 */
        /* <DEDUP_REMOVED lines=26> */
[----:B------:R-:W-:Y:S02]  /*2630*/  CS2R R36, SRZ ;  /* 0x0000000000247805 */ /* 0x000fe4000001ff00 */
[----:B------:R-:W-:Y:S02]  /*2640*/  IADD3.X R24, R99, R64, RZ, P3, !PT ;  /* 0x0000004063187210 */ /* 0x000fe40001ffe4ff */
        /* <DEDUP_REMOVED lines=16> */
.L_x_10975:
[----:B------:R-:W-:Y:S05]  /*2750*/  BSYNC B1 ;  /* 0x0000000000017941 */ /* 0x000fea0003800000 */
.L_x_10974:
[----:B------:R-:W-:Y:S01]  /*2760*/  ISETP.GE.AND P5, PT, R225, R102, PT ;  /* 0x00000066e100720c */ /* 0x000fe20003fa6270 */
[----:B------:R-:W-:Y:S01]  /*2770*/  BSSY B1, `(.L_x_10976) ;  /* 0x000001c000017945 */ /* 0x000fe20003800000 */
[----:B------:R-:W-:Y:S02]  /*2780*/  CS2R R26, SRZ ;  /* 0x00000000001a7805 */ /* 0x000fe4000001ff00 */
[----:B0-----:R-:W-:Y:S01]  /*2790*/  CS2R R8, SRZ ;  /* 0x0000000000087805 */ /* 0x001fe2000001ff00 */
        /* <DEDUP_REMOVED lines=25> */
.L_x_10977:
[----:B------:R-:W-:Y:S05]  /*2930*/  BSYNC B1 ;  /* 0x0000000000017941 */ /* 0x000fea0003800000 */
.L_x_10976:
        /* <DEDUP_REMOVED lines=28> */
.L_x_10978:
[----:B------:R-:W-:Y:S01]  /*2b00*/  LEA R88, R2, R18, 0x3 ;  /* 0x0000001202587211 */ /* 0x000fe200078e18ff */
[----:B------:R-:W-:Y:S01]  /*2b10*/  BSSY B1, `(.L_x_10979) ;  /* 0x0000004000017945 */ /* 0x000fe20003800000 */
[----:B------:R-:W-:-:S04]  /*2b20*/  SHF.L.U32 R99, R204, 0x1f, RZ ;  /* 0x0000001fcc637819 */ /* 0x000fc800000006ff */
[----:B------:R-:W0:Y:S02]  /*2b30*/  SYNCS.PHASECHK.TRANS64.TRYWAIT P6, [R88+URZ+0x22890], R99 ;  /* 0x02289063580075a7 */ /* 0x000e2400080c017f */
[----:B0-----:R-:W-:Y:S05]  /*2b40*/  @!P6 BRA `(.L_x_10980) ;  /* 0x0000016000d8e947 */ /* 0x001fea0003800000 */
.L_x_11219:
[----:B------:R-:W-:Y:S05]  /*2b50*/  BSYNC B1 ;  /* 0x0000000000017941 */ /* 0x000fea0003800000 */
.L_x_10979:
        /* <DEDUP_REMOVED lines=49> */
.L_x_10986:
[----:B------:R-:W-:Y:S05]  /*2e70*/  BSYNC B3 ;  /* 0x0000000000037941 */ /* 0x000fea0003800000 */
.L_x_10985:
[----:B--2---:R1:W-:Y:S02]  /*2e80*/  STG.E.128 desc[UR40][R14.64], R4 ;  /* 0x000000040e007986 */ /* 0x0043e4000c101d28 */
.L_x_10984:
[----:B------:R-:W-:Y:S05]  /*2e90*/  BSYNC B2 ;  /* 0x0000000000027941 */ /* 0x000fea0003800000 */
.L_x_10983:
        /* <DEDUP_REMOVED lines=47> */
.L_x_10988:
[----:B------:R-:W-:Y:S05]  /*3190*/  BSYNC B2 ;  /* 0x0000000000027941 */ /* 0x000fea0003800000 */
.L_x_10987:
[----:B--2---:R2:W-:Y:S02]  /*31a0*/  STG.E.128 desc[UR40][R14.64+0x40], R4 ;  /* 0x000040040e007986 */ /* 0x0045e4000c101d28 */
.L_x_10982:
[----:B------:R-:W-:Y:S05]  /*31b0*/  BSYNC B1 ;  /* 0x0000000000017941 */ /* 0x000fea0003800000 */
.L_x_10981:
[----:B------:R-:W-:Y:S05]  /*31c0*/  @P5 BRA `(.L_x_10989) ;  /* 0x0000001800f85947 */ /* 0x000fea0003800000 */
[----:B------:R-:W-:Y:S04]  /*31d0*/  BSSY B1, `(.L_x_10990) ;  /* 0x0000031000017945 */ /* 0x000fe80003800000 */
[----:B------:R-:W-:Y:S05]  /*31e0*/  @P1 BRA `(.L_x_10991) ;  /* 0x0000000000bc1947 */ /* 0x000fea0003800000 */
[----:B-12---:R1:W2:Y:S01]  /*31f0*/  LDS.128 R4, [R105+0x2000] ;  /* 0x0020000069047984 */ /* 0x0062a20000000c00 */
[----:B------:R-:W-:Y:S01]  /*3200*/  ISETP.GE.AND P4, PT, R28, R103, PT ;  /* 0x000000671c00720c */ /* 0x000fe20003f86270 */
[----:B------:R-:W-:-:S12]  /*3210*/  BSSY B2, `(.L_x_10992) ;  /* 0x000002b000027945 */ /* 0x000fd80003800000 */
[----:B-1----:R-:W-:Y:S05]  /*3220*/  @P4 BRA `(.L_x_10993) ;  /* 0x0000000000a44947 */ /* 0x002fea0003800000 */
[--C-:B------:R-:W-:Y:S02]  /*3230*/  SHF.R.U64 R15, R24, 0x10, R25.reuse ;  /* 0x00000010180f7819 */ /* 0x100fe40000001219 */
[----:B------:R-:W-:Y:S02]  /*3240*/  SHF.R.U32.HI R32, RZ, 0x10, R25 ;  /* 0x00000010ff207819 */ /* 0x000fe40000011619 */
[--C-:B------:R-:W-:Y:S01]  /*3250*/  SHF.R.U64 R33, R26, 0x10, R27.reuse ;  /* 0x000000101a217819 */ /* 0x100fe2000000121b */
[----:B------:R-:W-:Y:S01]  /*3260*/  HADD2.F32 R25, -RZ, R15.H0_H0 ;  /* 0x2000000fff197230 */ /* 0x000fe20000004100 */
[----:B--2---:R-:W-:Y:S01]  /*3270*/  MOV R14, R6 ;  /* 0x00000006000e7202 */ /* 0x004fe20000000f00 */
[--C-:B------:R-:W-:Y:S01]  /*3280*/  HADD2.F32 R6, -RZ, R5.reuse.H1_H1 ;  /* 0x30000005ff067230 */ /* 0x100fe20000004100 */
[----:B------:R-:W-:Y:S01]  /*3290*/  SHF.R.U32.HI R26, RZ, 0x10, R27 ;  /* 0x00000010ff1a7819 */ /* 0x000fe2000001161b */
[----:B------:R-:W-:Y:S02]  /*32a0*/  HADD2.F32 R32, -RZ, R32.H0_H0 ;  /* 0x20000020ff207230 */ /* 0x000fe40000004100 */
[----:B------:R-:W-:-:S02]  /*32b0*/  HADD2.F32 R5, -RZ, R5.H0_H0 ;  /* 0x20000005ff057230 */ /* 0x000fc40000004100 */
[CC--:B------:R-:W-:Y:S01]  /*32c0*/  FMUL.FTZ R34, R6.reuse, R25.reuse ;  /* 0x0000001906227220 */ /* 0x0c0fe20000410000 */
[----:B------:R-:W-:Y:S02]  /*32d0*/  HADD2.F32 R15, -RZ, R7.H1_H1 ;  /* 0x30000007ff0f7230 */ /* 0x000fe40000004100 */
        /* <DEDUP_REMOVED lines=30> */
.L_x_10993:
[----:B------:R-:W-:Y:S05]  /*34c0*/  BSYNC B2 ;  /* 0x0000000000027941 */ /* 0x000fea0003800000 */
.L_x_10992:
[----:B--2---:R3:W-:Y:S02]  /*34d0*/  STG.E.128 desc[UR40][R12.64], R4 ;  /* 0x000000040c007986 */ /* 0x0047e4000c101d28 */
.L_x_10991:
[----:B------:R-:W-:Y:S05]  /*34e0*/  BSYNC B1 ;  /* 0x0000000000017941 */ /* 0x000fea0003800000 */
.L_x_10990:
        /* <DEDUP_REMOVED lines=47> */
.L_x_10995:
[----:B------:R-:W-:Y:S05]  /*37e0*/  BSYNC B1 ;  /* 0x0000000000017941 */ /* 0x000fea0003800000 */
.L_x_10994:
[----:B--2---:R1:W-:Y:S01]  /*37f0*/  STG.E.128 desc[UR40][R12.64+0x40], R4 ;  /* 0x000040040c007986 */ /* 0x0043e2000c101d28 */
[----:B------:R-:W-:Y:S05]  /*3800*/  BRA `(.L_x_10989) ;  /* 0x0000001400687947 */ /* 0x000fea0003800000 */
.L_x_10973:
        /* <DEDUP_REMOVED lines=41> */
[----:B------:R-:W-:Y:S01]  /*3aa0*/  IMAD.MOV.U32 R39, RZ, RZ, R12 ;  /* 0x000000ffff277224 */ /* 0x000fe200078e000c */
[----:B------:R-:W-:Y:S02]  /*3ab0*/  MOV R88, R13 ;  /* 0x0000000d00587202 */ /* 0x000fe40000000f00 */
[----:B------:R-:W-:-:S02]  /*3ac0*/  PRMT R119, R32, 0x7610, R119 ;  /* 0x0000761020777816 */ /* 0x000fc40000000077 */
[----:B------:R-:W-:Y:S02]  /*3ad0*/  PRMT R125, R33, 0x7610, R125 ;  /* 0x00007610217d7816 */ /* 0x000fe4000000007d */
[----:B------:R-:W-:Y:S01]  /*3ae0*/  PRMT R131, R39, 0x7610, R131 ;  /* 0x0000761027837816 */ /* 0x000fe20000000083 */
[----:B---3--:R-:W-:Y:S02]  /*3af0*/  IMAD.MOV.U32 R32, RZ, RZ, R26 ;  /* 0x000000ffff207224 */ /* 0x008fe400078e001a */
[----:B------:R-:W-:Y:S02]  /*3b00*/  IMAD.MOV.U32 R33, RZ, RZ, R27 ;  /* 0x000000ffff217224 */ /* 0x000fe400078e001b */
[----:B0-----:R-:W-:Y:S01]  /*3b10*/  IMAD.MOV.U32 R34, RZ, RZ, R24 ;  /* 0x000000ffff227224 */ /* 0x001fe200078e0018 */
[----:B------:R-:W-:Y:S02]  /*3b20*/  PRMT R121, R88, 0x7610, R121 ;  /* 0x0000761058797816 */ /* 0x000fe40000000079 */
[----:B------:R-:W-:-:S02]  /*3b30*/  MOV R35, R25 ;  /* 0x0000001900237202 */ /* 0x000fc40000000f00 */
[----:B------:R-:W-:Y:S02]  /*3b40*/  PRMT R119, R119, 0x5410, R32 ;  /* 0x0000541077777816 */ /* 0x000fe40000000020 */
[----:B------:R-:W-:Y:S01]  /*3b50*/  PRMT R125, R125, 0x5410, R33 ;  /* 0x000054107d7d7816 */ /* 0x000fe20000000021 */
[----:B--2---:R-:W-:Y:S01]  /*3b60*/  IMAD.MOV.U32 R32, RZ, RZ, R6 ;  /* 0x000000ffff207224 */ /* 0x004fe200078e0006 */
[----:B------:R-:W-:Y:S01]  /*3b70*/  PRMT R131, R131, 0x5410, R34 ;  /* 0x0000541083837816 */ /* 0x000fe20000000022 */
[----:B------:R-:W-:Y:S01]  /*3b80*/  IMAD.MOV.U32 R33, RZ, RZ, R7 ;  /* 0x000000ffff217224 */ /* 0x000fe200078e0007 */
[----:B------:R-:W-:Y:S01]  /*3b90*/  PRMT R121, R121, 0x5410, R35 ;  /* 0x0000541079797816 */ /* 0x000fe20000000023 */
[----:B------:R-:W-:Y:S01]  /*3ba0*/  IMAD.MOV.U32 R34, RZ, RZ, R4 ;  /* 0x000000ffff227224 */ /* 0x000fe200078e0004 */
[----:B------:R-:W-:Y:S02]  /*3bb0*/  MOV R35, R5 ;  /* 0x0000000500237202 */ /* 0x000fe40000000f00 */
[----:B------:R-:W-:Y:S01]  /*3bc0*/  PRMT R110, R32, 0x5410, R33 ;  /* 0x00005410206e7816 */ /* 0x000fe20000000021 */
[----:B-----5:R-:W-:Y:S01]  /*3bd0*/  IMAD.MOV.U32 R32, RZ, RZ, R10 ;  /* 0x000000ffff207224 */ /* 0x020fe200078e000a */
        /* <DEDUP_REMOVED lines=8> */
.L_x_10996:
        /* <DEDUP_REMOVED lines=9> */
.L_x_11220:
[----:B------:R-:W-:Y:S05]  /*3cf0*/  BSYNC B1 ;  /* 0x0000000000017941 */ /* 0x000fea0003800000 */
.L_x_10997:
        /* <DEDUP_REMOVED lines=20> */
[----:B------:R-:W-:-:S05]  /*3e40*/  IMAD R35, R2, 0x1800, R35 ;  /* 0x0000180002237824 */ /* 0x000fca00078e0223 */
[----:B------:R-:W-:Y:S02]  /*3e50*/  LEA R36, R35, R18, 0x1 ;  /* 0x0000001223247211 */ /* 0x000fe400078e08ff */
        /* <DEDUP_REMOVED lines=85> */
.L_x_11002:
[----:B------:R-:W-:Y:S05]  /*43b0*/  BSYNC B2 ;  /* 0x0000000000027941 */ /* 0x000fea0003800000 */
.L_x_11001:
        /* <DEDUP_REMOVED lines=12> */
.L_x_11000:
[----:B------:R-:W-:Y:S05]  /*4480*/  BSYNC B1 ;  /* 0x0000000000017941 */ /* 0x000fea0003800000 */
.L_x_10999:
        /* <DEDUP_REMOVED lines=15> */
[----:B------:R-:W-:-:S04]  /*4580*/  LEA.HI.SX32 R35, R111, R68, 0x1c ;  /* 0x000000446f237211 */ /* 0x000fc800078fe2ff */
[----:B------:R-:W-:-:S04]  /*4590*/  SHF.L.U32 R35, R35, 0x3, RZ ;  /* 0x0000000323237819 */ /* 0x000fc800000006ff */
        /* <DEDUP_REMOVED lines=92> */
.L_x_11004:
[----:B------:R-:W-:Y:S05]  /*4b60*/  BSYNC B1 ;  /* 0x0000000000017941 */ /* 0x000fea0003800000 */
.L_x_11003:
        /* <DEDUP_REMOVED lines=10> */
.L_x_10972:
[----:B------:R-:W-:-:S06]  /*4c10*/  UISETP.NE.AND UP0, UPT, UR44, 0x3, UPT ;  /* 0x000000032c00788c */ /* 0x000fcc000bf05270 */
[----:B------:R-:W-:-:S13]  /*4c20*/  PLOP3.LUT P3, PT, PT, PT, UP0, 0x80, 0x0 ;  /* 0x000000000000781c */ /* 0x000fda0003f6f008 */
[----:B------:R-:W-:Y:S05]  /*4c30*/  @!P3 BRA `(.L_x_11005) ;  /* 0x000000000004b947 */ /* 0x000fea0003800000 */
[----:B------:R-:W-:Y:S01]  /*4c40*/  BPT.TRAP 0x1 ;  /* 0x000000040000795c */ /* 0x000fe20000300000 */
.L_x_11005:
[----:B------:R-:W-:Y:S01]  /*4c50*/  IMAD R88, R2, 0x8, R18 ;  /* 0x0000000802587824 */ /* 0x000fe200078e0212 */
[----:B------:R-:W-:Y:S01]  /*4c60*/  SHF.L.U32 R99, R204, 0x1f, RZ ;  /* 0x0000001fcc637819 */ /* 0x000fe200000006ff */
[----:B------:R-:W-:Y:S01]  /*4c70*/  IMAD R102, R59, -0x60, R60 ;  /* 0xffffffa03b667824 */ /* 0x000fe200078e023c */
[----:B------:R-:W-:Y:S02]  /*4c80*/  BSSY B1, `(.L_x_11006) ;  /* 0x0000004000017945 */ /* 0x000fe40003800000 */
[----:B------:R-:W0:Y:S02]  /*4c90*/  SYNCS.PHASECHK.TRANS64.TRYWAIT P4, [R88+URZ+0x22890], R99 ;  /* 0x02289063580075a7 */ /* 0x000e24000808017f */
[----:B------:R-:W-:Y:S01]  /*4ca0*/  VIMNMX R102, R102, 0x60, PT ;  /* 0x0000006066667848 */ /* 0x000fe20003fe0100 */
[----:B0-----:R-:W-:Y:S06]  /*4cb0*/  @!P4 BRA `(.L_x_11007) ;  /* 0x0000014000a4c947 */ /* 0x001fec0003800000 */
.L_x_11221:
[----:B------:R-:W-:Y:S05]  /*4cc0*/  BSYNC B1 ;  /* 0x0000000000017941 */ /* 0x000fea0003800000 */
.L_x_11006:
        /* <DEDUP_REMOVED lines=8> */
.L_x_11009:
[----:B------:R-:W-:Y:S05]  /*4d50*/  BSYNC B1 ;  /* 0x0000000000017941 */ /* 0x000fea0003800000 */
.L_x_11008:
[----:B------:R-:W-:Y:S05]  /*4d60*/  @P4 BRA `(.L_x_10989) ;  /* 0x0000000000104947 */ /* 0x000fea0003800000 */
[----:B-1----:R-:W1:Y:S04]  /*4d70*/  @!P1 LDS.128 R4, [R105+0x2000] ;  /* 0x0020000069049984 */ /* 0x002e680000000c00 */
[----:B------:R-:W2:Y:S04]  /*4d80*/  @!P2 LDS.128 R8, [R104+0x2000] ;  /* 0x002000006808a984 */ /* 0x000ea80000000c00 */
[----:B-1----:R3:W-:Y:S04]  /*4d90*/  @!P1 STG.E.128 desc[UR40][R12.64], R4 ;  /* 0x000000040c009986 */ /* 0x0027e8000c101d28 */
[----:B--2---:R3:W-:Y:S02]  /*4da0*/  @!P2 STG.E.128 desc[UR40][R12.64+0x40], R8 ;  /* 0x000040080c00a986 */ /* 0x0047e4000c101d28 */
.L_x_10989:
[----:B------:R-:W-:Y:S05]  /*4db0*/  BSYNC B0 ;  /* 0x0000000000007941 */ /* 0x000fea0003800000 */
.L_x_10971:
        /* <DEDUP_REMOVED lines=17> */
.L_x_11011:
[----:B------:R-:W-:Y:S05]  /*4ed0*/  BSYNC B0 ;  /* 0x0000000000007941 */ /* 0x000fea0003800000 */
.L_x_11010:
[----:B------:R-:W2:Y:S01]  /*4ee0*/  SYNCS.PHASECHK.TRANS64.TRYWAIT P3, [R88+URZ+0x228b0], R99 ;  /* 0x0228b063580075a7 */ /* 0x000ea2000806017f */
[----:B------:R-:W-:Y:S01]  /*4ef0*/  ULDC UR45, c[0x0][0x310] ;  /* 0x0000c400002d7ab9 */ /* 0x000fe20000000800 */
[----:B------:R-:W-:Y:S01]  /*4f00*/  ULDC.64 UR42, c[0x0][0x318] ;  /* 0x0000c600002a7ab9 */ /* 0x000fe20000000a00 */
[----:B------:R-:W-:Y:S01]  /*4f10*/  ULDC.64 UR38, c[0x0][0x308] ;  /* 0x0000c20000267ab9 */ /* 0x000fe20000000a00 */
[----:B------:R-:W-:Y:S01]  /*4f20*/  BSSY B0, `(.L_x_11012) ;  /* 0x0000003000007945 */ /* 0x000fe20003800000 */
[----:B-1----:R-:W-:-:S03]  /*4f30*/  IMAD R4, R2, 0x6000, R77 ;  /* 0x0000600002047824 */ /* 0x002fc600078e024d */
[----:B--2---:R-:W-:Y:S05]  /*4f40*/  @!P3 BRA `(.L_x_11013) ;  /* 0x000001400014b947 */ /* 0x004fea0003800000 */
.L_x_11222:
[----:B------:R-:W-:Y:S05]  /*4f50*/  BSYNC B0 ;  /* 0x0000000000007941 */ /* 0x000fea0003800000 */
.L_x_11012:
[----:B------:R-:W-:Y:S01]  /*4f60*/  ISETP.GE.AND P3, PT, R19, R102, PT ;  /* 0x000000661300720c */ /* 0x000fe20003f66270 */
[----:B------:R-:W-:Y:S01]  /*4f70*/  BSSY B0, `(.L_x_11014) ;  /* 0x0000026000007945 */ /* 0x000fe20003800000 */
[----:B------:R-:W-:Y:S01]  /*4f80*/  IADD3 R6, R78, R4, RZ ;  /* 0x000000044e067210 */ /* 0x000fe20007ffe0ff */
        /* <DEDUP_REMOVED lines=36> */
.L_x_11015:
[----:B------:R-:W-:Y:S05]  /*51d0*/  BSYNC B0 ;  /* 0x0000000000007941 */ /* 0x000fea0003800000 */
.L_x_11014:
[----:B------:R-:W-:Y:S01]  /*51e0*/  ISETP.GE.AND P3, PT, R225, R102, PT ;  /* 0x00000066e100720c */ /* 0x000fe20003f66270 */
[----:B------:R-:W-:-:S12]  /*51f0*/  BSSY B0, `(.L_x_11016) ;  /* 0x0000024000007945 */ /* 0x000fd80003800000 */
[----:B------:R-:W-:Y:S05]  /*5200*/  @P3 BRA `(.L_x_11017) ;  /* 0x0000000000883947 */ /* 0x000fea0003800000 */
[----:B------:R-:W-:Y:S01]  /*5210*/  IADD3 R7, P3, R32, 0x40, RZ ;  /* 0x0000004020077810 */ /* 0x000fe20007f7e0ff */
[----:B------:R-:W-:Y:S01]  /*5220*/  IMAD.MOV.U32 R4, RZ, RZ, R40 ;  /* 0x000000ffff047224 */ /* 0x000fe200078e0028 */
[----:B------:R-:W-:-:S03]  /*5230*/  MOV R5, R63 ;  /* 0x0000003f00057202 */ /* 0x000fc60000000f00 */
        /* <DEDUP_REMOVED lines=31> */
.L_x_11017:
[----:B------:R-:W-:Y:S05]  /*5430*/  BSYNC B0 ;  /* 0x0000000000007941 */ /* 0x000fea0003800000 */
.L_x_11016:
        /* <DEDUP_REMOVED lines=22> */
.L_x_10966:
[----:B------:R-:W-:Y:S02]  /*55a0*/  ISETP.GE.AND P2, PT, R176, 0x1, PT ;  /* 0x00000001b000780c */ /* 0x000fe40003f46270 */
[----:B------:R-:W-:Y:S02]  /*55b0*/  CS2R R4, SRZ ;  /* 0x0000000000047805 */ /* 0x000fe4000001ff00 */
[----:B------:R-:W-:Y:S01]  /*55c0*/  PLOP3.LUT P1, PT, PT, PT, PT, 0x80, 0x0 ;  /* 0x000000000000781c */ /* 0x000fe20003f2f070 */
[----:B------:R-:W-:Y:S01]  /*55d0*/  IMAD.MOV.U32 R0, RZ, RZ, RZ ;  /* 0x000000ffff007224 */ /* 0x000fe200078e00ff */
[----:B------:R-:W-:Y:S01]  /*55e0*/  MOV R3, RZ ;  /* 0x000000ff00037202 */ /* 0x000fe20000000f00 */
        /* <DEDUP_REMOVED lines=67> */
.L_x_11019:
[----:B------:R-:W-:Y:S01]  /*5a20*/  CS2R R24, SRZ ;  /* 0x0000000000187805 */ /* 0x000fe2000001ff00 */
[----:B------:R-:W-:Y:S06]  /*5a30*/  @!P2 BRA `(.L_x_11020) ;  /* 0x000000ac00f0a947 */ /* 0x000fec0003800000 */
[----:B------:R-:W-:-:S03]  /*5a40*/  UMOV UR4, 0xffffffff ;  /* 0xffffffff00047882 */ /* 0x000fc60000000000 */
[----:B------:R-:W-:Y:S05]  /*5a50*/  BRA.DIV UR4, `(.L_x_11021) ;  /* 0x0000013604647947 */ /* 0x000fea000b800000 */
[----:B------:R-:W0:Y:S02]  /*5a60*/  S2R R0, SR_TID.X ;  /* 0x0000000000007919 */ /* 0x000e240000002100 */
[----:B0-----:R-:W-:-:S04]  /*5a70*/  IADD3 R3, R0, -0x80, RZ ;  /* 0xffffff8000037810 */ /* 0x001fc80007ffe0ff */
[----:B------:R-:W-:-:S04]  /*5a80*/  SHF.R.S32.HI R0, RZ, 0x1f, R3 ;  /* 0x0000001fff007819 */ /* 0x000fc80000011403 */
[----:B------:R-:W-:-:S04]  /*5a90*/  LEA.HI R0, R0, R3, RZ, 0x7 ;  /* 0x0000000300007211 */ /* 0x000fc800078f38ff */
[----:B------:R-:W-:-:S05]  /*5aa0*/  SHF.R.S32.HI R0, RZ, 0x7, R0 ;  /* 0x00000007ff007819 */ /* 0x000fca0000011400 */
[----:B------:R0:W1:Y:S02]  /*5ab0*/  SHFL.IDX PT, R14, R0, RZ, 0x1f ;  /* 0x00001fff000e7589 */ /* 0x00006400000e0000 */
.L_x_11225:
[----:B01----:R-:W-:Y:S01]  /*5ac0*/  LEA.HI R0, R14, R14, RZ, 0x1 ;  /* 0x0000000e0e007211 */ /* 0x003fe200078f08ff */
[----:B------:R-:W-:Y:S01]  /*5ad0*/  VIADD R26, R18, 0x18400 ;  /* 0x00018400121a7836 */ /* 0x000fe20000000000 */
[----:B------:R-:W-:Y:S02]  /*5ae0*/  BSSY B6, `(.L_x_11022) ;  /* 0x0000018000067945 */ /* 0x000fe40003800000 */
        /* <DEDUP_REMOVED lines=23> */
.L_x_11023:
[----:B------:R-:W-:Y:S05]  /*5c60*/  BSYNC B6 ;  /* 0x0000000000067941 */ /* 0x000fea0003800000 */
.L_x_11022:
        /* <DEDUP_REMOVED lines=12> */
.L_x_11027:
[----:B-1----:R1:W2:Y:S02]  /*5d30*/  SYNCS.PHASECHK.TRANS64.TRYWAIT P0, [R18+URZ+0x22800], R3 ;  /* 0x02280003120075a7 */ /* 0x0022a4000800017f */
[----:B--2---:R-:W-:Y:S05]  /*5d40*/  @!P0 NANOSLEEP.SYNCS 0x989680 ;  /* 0x009896800000895d */ /* 0x004fea0003900000 */
[----:B------:R-:W2:Y:S02]  /*5d50*/  @!P0 SYNCS.PHASECHK.TRANS64 P0, [R18+URZ+0x22800], R3 ;  /* 0x02280003120085a7 */ /* 0x000ea4000800007f */
[----:B--2---:R-:W-:Y:S05]  /*5d60*/  @!P0 BRA `(.L_x_11027) ;  /* 0xfffffffc00f08947 */ /* 0x004fea000383ffff */
.L_x_11026:
[----:B------:R-:W-:Y:S05]  /*5d70*/  BSYNC B0 ;  /* 0x0000000000007941 */ /* 0x000fea0003800000 */
.L_x_11025:
[----:B------:R-:W-:Y:S05]  /*5d80*/  BRA `(.L_x_11028) ;  /* 0x0000002c004c7947 */ /* 0x000fea0003800000 */
.L_x_11024:
[----:B------:R-:W0:Y:S01]  /*5d90*/  LDC.64 R14, c[0x0][0x3e8] ;  /* 0x0000fa00ff0e7b82 */ /* 0x000e220000000a00 */
[----:B-----5:R-:W-:Y:S01]  /*5da0*/  SHF.R.S32.HI R3, RZ, 0x1f, R31 ;  /* 0x0000001fff037819 */ /* 0x020fe2000001141f */
[----:B------:R-:W-:Y:S01]  /*5db0*/  IMAD.SHL.U32 R24, R235, 0x4, RZ ;  /* 0x00000004eb187824 */ /* 0x000fe200078e00ff */
[----:B------:R-:W-:Y:S01]  /*5dc0*/  LOP3.LUT P0, RZ, R26, 0x3ff, RZ, 0xc0, !PT ;  /* 0x000003ff1aff7812 */ /* 0x000fe2000780c0ff */
[----:B------:R-:W-:Y:S01]  /*5dd0*/  IMAD.MOV.U32 R4, RZ, RZ, R16 ;  /* 0x000000ffff047224 */ /* 0x000fe200078e0010 */
[----:B------:R-:W-:Y:S01]  /*5de0*/  MOV R5, R17 ;  /* 0x0000001100057202 */ /* 0x000fe20000000f00 */
[----:B------:R-:W-:Y:S01]  /*5df0*/  BSSY B6, `(.L_x_11029) ;  /* 0x0000030000067945 */ /* 0x000fe20003800000 */
[----:B------:R-:W-:Y:S01]  /*5e00*/  SHF.R.S32.HI R25, RZ, 0x1f, R24 ;  /* 0x0000001fff197819 */ /* 0x000fe20000011418 */
[----:B------:R-:W1:Y:S01]  /*5e10*/  LDC.64 R12, c[0x0][0x3d8] ;  /* 0x0000f600ff0c7b82 */ /* 0x000e620000000a00 */
[-C--:B0-----:R-:W-:Y:S01]  /*5e20*/  IMAD R6, R3, R14.reuse, RZ ;  /* 0x0000000e03067224 */ /* 0x081fe200078e02ff */
[C---:B------:R-:W-:Y:S01]  /*5e30*/  SHF.L.U64.HI R57, R14.reuse, 0x6, R15 ;  /* 0x000000060e397819 */ /* 0x040fe2000001020f */
[----:B------:R-:W-:Y:S01]  /*5e40*/  IMAD.WIDE.U32 R10, R19, R14, R4 ;  /* 0x0000000e130a7225 */ /* 0x000fe200078e0004 */
[----:B------:R-:W-:-:S03]  /*5e50*/  SHF.L.U32 R59, R14, 0x6, RZ ;  /* 0x000000060e3b7819 */ /* 0x000fc600000006ff */
[----:B------:R-:W-:Y:S02]  /*5e60*/  IMAD R28, R228, R14, RZ ;  /* 0x0000000ee41c7224 */ /* 0x000fe400078e02ff */
[-C--:B-1----:R-:W-:Y:S01]  /*5e70*/  IMAD R0, R3, R12.reuse, RZ ;  /* 0x0000000c03007224 */ /* 0x082fe200078e02ff */
[----:B------:R-:W-:Y:S01]  /*5e80*/  SHF.L.U64.HI R56, R12, 0x6, R13 ;  /* 0x000000060c387819 */ /* 0x000fe2000001020d */
[----:B------:R-:W-:-:S04]  /*5e90*/  IMAD.WIDE.U32 R8, R19, R12, R4 ;  /* 0x0000000c13087225 */ /* 0x000fc800078e0004 */
[C---:B------:R-:W-:Y:S02]  /*5ea0*/  IMAD R47, R31.reuse, R15, R6 ;  /* 0x0000000f1f2f7224 */ /* 0x040fe400078e0206 */
[----:B------:R-:W-:-:S04]  /*5eb0*/  IMAD.WIDE.U32 R42, R31, R14, RZ ;  /* 0x0000000e1f2a7225 */ /* 0x000fc800078e00ff */
[-C--:B------:R-:W-:Y:S02]  /*5ec0*/  IMAD R20, R228, R12.reuse, RZ ;  /* 0x0000000ce4147224 */ /* 0x080fe400078e02ff */
[----:B------:R-:W-:-:S04]  /*5ed0*/  IMAD.WIDE.U32 R44, R31, R12, RZ ;  /* 0x0000000c1f2c7225 */ /* 0x000fc800078e00ff */
[----:B------:R-:W-:Y:S01]  /*5ee0*/  IMAD R41, R31, R13, R0 ;  /* 0x0000000d1f297224 */ /* 0x000fe200078e0200 */
[----:B------:R-:W-:Y:S01]  /*5ef0*/  IADD3 R26, P3, R8, R44, RZ ;  /* 0x0000002c081a7210 */ /* 0x000fe20007f7e0ff */
[----:B------:R-:W-:-:S04]  /*5f00*/  IMAD.WIDE.U32 R4, R19, R12, R24 ;  /* 0x0000000c13047225 */ /* 0x000fc800078e0018 */
[----:B------:R-:W-:Y:S01]  /*5f10*/  IMAD.WIDE.U32 R6, R19, R14, R24 ;  /* 0x0000000e13067225 */ /* 0x000fe200078e0018 */
[----:B------:R-:W-:-:S03]  /*5f20*/  IADD3 R46, P1, R4, R44, RZ ;  /* 0x0000002c042e7210 */ /* 0x000fc60007f3e0ff */
[----:B------:R-:W-:Y:S01]  /*5f30*/  IMAD R50, R19, R15, R28 ;  /* 0x0000000f13327224 */ /* 0x000fe200078e021c */
[-C--:B------:R-:W-:Y:S01]  /*5f40*/  IADD3 R28, P4, R10, R42.reuse, RZ ;  /* 0x0000002a0a1c7210 */ /* 0x080fe20007f9e0ff */
[----:B------:R-:W-:Y:S01]  /*5f50*/  IMAD.IADD R47, R47, 0x1, R43 ;  /* 0x000000012f2f7824 */ /* 0x000fe200078e022b */
[----:B------:R-:W-:Y:S01]  /*5f60*/  IADD3 R49, P2, R6, R42, RZ ;  /* 0x0000002a06317210 */ /* 0x000fe20007f5e0ff */
[----:B------:R-:W-:Y:S02]  /*5f70*/  IMAD R20, R19, R13, R20 ;  /* 0x0000000d13147224 */ /* 0x000fe400078e0214 */
[----:B------:R-:W-:Y:S01]  /*5f80*/  IMAD.IADD R41, R41, 0x1, R45 ;  /* 0x0000000129297824 */ /* 0x000fe200078e022d */
[C---:B------:R-:W-:Y:S01]  /*5f90*/  IADD3.X R29, R47.reuse, R50, R11, P4, !PT ;  /* 0x000000322f1d7210 */ /* 0x040fe200027fe40b */
[----:B------:R-:W-:Y:S01]  /*5fa0*/  IMAD.SHL.U32 R55, R12, 0x40, RZ ;  /* 0x000000400c377824 */ /* 0x000fe200078e00ff */
[----:B------:R-:W-:Y:S02]  /*5fb0*/  IADD3.X R50, R47, R7, R50, P2, !PT ;  /* 0x000000072f327210 */ /* 0x000fe400017fe432 */
        /* <DEDUP_REMOVED lines=19> */
.L_x_11030:
[----:B------:R-:W-:Y:S05]  /*60f0*/  BSYNC B6 ;  /* 0x0000000000067941 */ /* 0x000fea0003800000 */
.L_x_11029:
        /* <DEDUP_REMOVED lines=35> */
[----:B0-----:R-:W-:Y:S01]  /*6330*/  ISETP.NE.AND P2, PT, R0, 0x1, PT ;  /* 0x000000010000780c */ /* 0x001fe20003f45270 */
[----:B------:R-:W-:-:S04]  /*6340*/  IMAD R0, R201, 0x80, R19 ;  /* 0x00000080c9007824 */ /* 0x000fc800078e0213 */
[----:B------:R-:W-:-:S08]  /*6350*/  IMAD R3, R235, 0x40, R0 ;  /* 0x00000040eb037824 */ /* 0x000fd000078e0200 */
[----:B------:R-:W0:Y:S08]  /*6360*/  @P2 LDC R10, c[0x0][0x42c] ;  /* 0x00010b00ff0a2b82 */ /* 0x000e300000000800 */
[----:B------:R-:W1:Y:S01]  /*6370*/  @P2 LDC R9, c[0x0][0x430] ;  /* 0x00010c00ff092b82 */ /* 0x000e620000000800 */
[----:B0-----:R-:W-:Y:S01]  /*6380*/  @P2 IMAD.HI.U32 R0, R3, R10, RZ ;  /* 0x0000000a03002227 */ /* 0x001fe200078e00ff */
[----:B------:R-:W-:-:S04]  /*6390*/  MOV R10, R44 ;  /* 0x0000002c000a7202 */ /* 0x000fc80000000f00 */
[----:B-1----:R-:W-:Y:S02]  /*63a0*/  @P2 SHF.R.U32.HI R3, RZ, R9, R0 ;  /* 0x00000009ff032219 */ /* 0x002fe40000011600 */
[----:B------:R-:W-:Y:S02]  /*63b0*/  CS2R R8, SRZ ;  /* 0x0000000000087805 */ /* 0x000fe4000001ff00 */
[----:B------:R-:W-:Y:S01]  /*63c0*/  SHF.R.S32.HI R41, RZ, 0x1f, R3 ;  /* 0x0000001fff297819 */ /* 0x000fe20000011403 */
[----:B------:R-:W-:Y:S06]  /*63d0*/  @P0 BRA `(.L_x_11034) ;  /* 0x0000000000580947 */ /* 0x000fec0003800000 */
[----:B------:R-:W-:Y:S01]  /*63e0*/  IADD3 R15, P2, R53, R46, RZ ;  /* 0x0000002e350f7210 */ /* 0x000fe20007f5e0ff */
[----:B------:R-:W-:Y:S01]  /*63f0*/  ULDC UR4, c[0x0][0x3d4] ;  /* 0x0000f50000047ab9 */ /* 0x000fe20000000800 */
[C---:B------:R-:W-:Y:S01]  /*6400*/  IADD3 R0, R24.reuse, 0x10, RZ ;  /* 0x0000001018007810 */ /* 0x040fe20007ffe0ff */
[----:B------:R-:W-:Y:S01]  /*6410*/  ULDC.64 UR6, c[0x0][0x3c8] ;  /* 0x0000f20000067ab9 */ /* 0x000fe20000000a00 */
[----:B------:R-:W-:Y:S01]  /*6420*/  ISETP.GE.AND P5, PT, R24, UR4, PT ;  /* 0x0000000418007c0c */ /* 0x000fe2000bfa6270 */
[----:B------:R-:W-:Y:S01]  /*6430*/  IMAD.X R30, R51, 0x1, R48, P2 ;  /* 0x00000001331e7824 */ /* 0x000fe200010e0630 */
[----:B------:R-:W-:Y:S01]  /*6440*/  ISETP.GE.AND P2, PT, R0, UR4, PT ;  /* 0x0000000400007c0c */ /* 0x000fe2000bf46270 */
[----:B------:R-:W-:Y:S01]  /*6450*/  ULDC.64 UR4, c[0x0][0x3e0] ;  /* 0x0000f80000047ab9 */ /* 0x000fe20000000a00 */
[----:B------:R-:W-:Y:S02]  /*6460*/  IADD3 R0, P4, R54, R49, RZ ;  /* 0x0000003136007210 */ /* 0x000fe40007f9e0ff */
[----:B------:R-:W-:-:S02]  /*6470*/  CS2R R36, SRZ ;  /* 0x0000000000247805 */ /* 0x000fc4000001ff00 */
[C---:B------:R-:W-:Y:S02]  /*6480*/  LEA R14, P3, R15.reuse, UR6, 0x1 ;  /* 0x000000060f0e7c11 */ /* 0x040fe4000f8608ff */
[----:B------:R-:W-:Y:S02]  /*6490*/  CS2R R32, SRZ ;  /* 0x0000000000207805 */ /* 0x000fe4000001ff00 */
[----:B------:R-:W-:Y:S01]  /*64a0*/  CS2R R34, SRZ ;  /* 0x0000000000227805 */ /* 0x000fe2000001ff00 */
[----:B------:R-:W-:Y:S01]  /*64b0*/  IMAD.X R31, R52, 0x1, R50, P4 ;  /* 0x00000001341f7824 */ /* 0x000fe200020e0632 */
[----:B------:R-:W-:Y:S02]  /*64c0*/  LEA.HI.X R15, R15, UR7, R30, 0x1, P3 ;  /* 0x000000070f0f7c11 */ /* 0x000fe400098f0c1e */
[----:B------:R-:W-:-:S03]  /*64d0*/  LEA R38, P3, R0, UR4, 0x1 ;  /* 0x0000000400267c11 */ /* 0x000fc6000f8608ff */
[----:B------:R0:W5:Y:S01]  /*64e0*/  @!P5 LDG.E.64 R36, desc[UR40][R14.64] ;  /* 0x000000280e24d981 */ /* 0x000162000c1e1b00 */
[----:B------:R-:W-:Y:S02]  /*64f0*/  LEA.HI.X R39, R0, UR5, R31, 0x1, P3 ;  /* 0x0000000500277c11 */ /* 0x000fe400098f0c1f */
[----:B------:R-:W-:Y:S01]  /*6500*/  CS2R R30, SRZ ;  /* 0x00000000001e7805 */ /* 0x000fe2000001ff00 */
[----:B------:R0:W5:Y:S04]  /*6510*/  @!P2 LDG.E.64 R32, desc[UR40][R14.64+0x20] ;  /* 0x000020280e20a981 */ /* 0x000168000c1e1b00 */
[----:B------:R0:W5:Y:S04]  /*6520*/  @!P5 LDG.E.64 R34, desc[UR40][R38.64] ;  /* 0x000000282622d981 */ /* 0x000168000c1e1b00 */
[----:B------:R0:W5:Y:S02]  /*6530*/  @!P2 LDG.E.64 R30, desc[UR40][R38.64+0x20] ;  /* 0x00002028261ea981 */ /* 0x000164000c1e1b00 */
.L_x_11034:
[----:B------:R-:W-:Y:S05]  /*6540*/  BSYNC B1 ;  /* 0x0000000000017941 */ /* 0x000fea0003800000 */
.L_x_11033:
        /* <DEDUP_REMOVED lines=24> */
.L_x_11036:
[----:B------:R-:W-:Y:S05]  /*66d0*/  BSYNC B1 ;  /* 0x0000000000017941 */ /* 0x000fea0003800000 */
.L_x_11035:
[----:B------:R-:W-:Y:S01]  /*66e0*/  IMAD.WIDE.U32 R10, R3, R6, R10 ;  /* 0x00000006030a7225 */ /* 0x000fe200078e000a */
[----:B------:R-:W-:Y:S01]  /*66f0*/  LEA.HI R0, R226, R226, RZ, 0x1 ;  /* 0x000000e2e2007211 */ /* 0x000fe200078f08ff */
[----:B------:R-:W-:Y:S01]  /*6700*/  ULDC.64 UR4, c[0x0][0x3c8] ;  /* 0x0000f20000047ab9 */ /* 0x000fe20000000a00 */
[----:B01----:R-:W-:Y:S01]  /*6710*/  SHF.L.U32 R14, R233, 0x6, RZ ;  /* 0x00000006e90e7819 */ /* 0x003fe200000006ff */
[----:B------:R-:W-:Y:S01]  /*6720*/  IMAD.WIDE.U32 R12, R3, R4, R12 ;  /* 0x00000004030c7225 */ /* 0x000fe200078e000c */
[----:B------:R-:W-:Y:S01]  /*6730*/  LOP3.LUT R15, R0, 0xfffffffe, RZ, 0xc0, !PT ;  /* 0xfffffffe000f7812 */ /* 0x000fe200078ec0ff */
[----:B------:R-:W-:Y:S01]  /*6740*/  ULDC.64 UR6, c[0x0][0x3e0] ;  /* 0x0000f80000067ab9 */ /* 0x000fe20000000a00 */
[----:B------:R-:W-:Y:S01]  /*6750*/  LOP3.LUT R39, R14, 0x1c0, RZ, 0xc0, !PT ;  /* 0x000001c00e277812 */ /* 0x000fe200078ec0ff */
[C---:B------:R-:W-:Y:S01]  /*6760*/  IMAD R6, R41.reuse, R6, RZ ;  /* 0x0000000629067224 */ /* 0x040fe200078e02ff */
[----:B------:R-:W-:Y:S01]  /*6770*/  LEA R0, P3, R12, UR6, 0x1 ;  /* 0x000000060c007c11 */ /* 0x000fe2000f8608ff */
[----:B------:R-:W-:-:S02]  /*6780*/  IMAD R4, R41, R4, RZ ;  /* 0x0000000429047224 */ /* 0x000fc400078e02ff */
[----:B------:R-:W-:Y:S01]  /*6790*/  IMAD R7, R3, R7, R6 ;  /* 0x0000000703077224 */ /* 0x000fe200078e0206 */
[----:B------:R-:W-:Y:S01]  /*67a0*/  LOP3.LUT R6, R39, 0x18, R16, 0xf8, !PT ;  /* 0x0000001827067812 */ /* 0x000fe200078ef810 */
[----:B------:R-:W-:Y:S01]  /*67b0*/  IMAD R3, R3, R5, R4 ;  /* 0x0000000503037224 */ /* 0x000fe200078e0204 */
[----:B------:R-:W-:Y:S01]  /*67c0*/  LEA R4, P2, R10, UR4, 0x1 ;  /* 0x000000040a047c11 */ /* 0x000fe2000f8408ff */
[----:B------:R-:W-:Y:S01]  /*67d0*/  IMAD.IADD R5, R11, 0x1, R7 ;  /* 0x000000010b057824 */ /* 0x000fe200078e0207 */
[----:B------:R-:W-:Y:S01]  /*67e0*/  UMOV UR4, 0xffffffff ;  /* 0xffffffff00047882 */ /* 0x000fe20000000000 */
[----:B------:R-:W-:Y:S01]  /*67f0*/  IMAD.IADD R3, R13, 0x1, R3 ;  /* 0x000000010d037824 */ /* 0x000fe200078e0203 */
[----:B------:R-:W-:Y:S01]  /*6800*/  SHF.R.U32.HI R39, RZ, 0x3, R39 ;  /* 0x00000003ff277819 */ /* 0x000fe20000011627 */
[----:B------:R-:W-:Y:S01]  /*6810*/  IMAD.IADD R7, R226, 0x1, -R15 ;  /* 0x00000001e2077824 */ /* 0x000fe200078e0a0f */
[----:B------:R-:W-:Y:S02]  /*6820*/  LEA.HI.X R5, R10, UR5, R5, 0x1, P2 ;  /* 0x000000050a057c11 */ /* 0x000fe400090f0c05 */
[----:B------:R-:W-:-:S02]  /*6830*/  LEA.HI.X R3, R12, UR7, R3, 0x1, P3 ;  /* 0x000000070c037c11 */ /* 0x000fc400098f0c03 */
[----:B------:R-:W-:Y:S02]  /*6840*/  LOP3.LUT R6, R6, R39, RZ, 0x3c, !PT ;  /* 0x0000002706067212 */ /* 0x000fe400078e3cff */
[----:B------:R-:W-:Y:S01]  /*6850*/  SHF.L.U32 R7, R7, 0x1f, RZ ;  /* 0x0000001f07077819 */ /* 0x000fe200000006ff */
[----:B------:R-:W-:Y:S06]  /*6860*/  BRA.DIV UR4, `(.L_x_11037) ;  /* 0x0000012a041c7947 */ /* 0x000fec000b800000 */
.L_x_11228:
[----:B------:R-:W-:-:S03]  /*6870*/  UMOV UR4, 0xffffffff ;  /* 0xffffffff00047882 */ /* 0x000fc60000000000 */
[----:B------:R-:W-:Y:S05]  /*6880*/  BRA.DIV UR4, `(.L_x_11038) ;  /* 0x0000012a043c7947 */ /* 0x000fea000b800000 */
.L_x_11231:
[----:B------:R-:W-:-:S03]  /*6890*/  UMOV UR4, 0xffffffff ;  /* 0xffffffff00047882 */ /* 0x000fc60000000000 */
[----:B------:R-:W-:Y:S05]  /*68a0*/  BRA.DIV UR4, `(.L_x_11039) ;  /* 0x0000012a045c7947 */ /* 0x000fea000b800000 */
.L_x_11234:
[----:B------:R-:W-:-:S03]  /*68b0*/  UMOV UR4, 0xffffffff ;  /* 0xffffffff00047882 */ /* 0x000fc60000000000 */
[----:B------:R-:W-:Y:S05]  /*68c0*/  BRA.DIV UR4, `(.L_x_11040) ;  /* 0x0000012a047c7947 */ /* 0x000fea000b800000 */
.L_x_11237:
[----:B------:R-:W-:-:S03]  /*68d0*/  UMOV UR4, 0xffffffff ;  /* 0xffffffff00047882 */ /* 0x000fc60000000000 */
[----:B------:R-:W-:Y:S05]  /*68e0*/  BRA.DIV UR4, `(.L_x_11041) ;  /* 0x0000012a049c7947 */ /* 0x000fea000b800000 */
.L_x_11240:
[----:B------:R-:W-:-:S03]  /*68f0*/  UMOV UR4, 0xffffffff ;  /* 0xffffffff00047882 */ /* 0x000fc60000000000 */
[----:B------:R-:W-:Y:S05]  /*6900*/  BRA.DIV UR4, `(.L_x_11042) ;  /* 0x0000012a04bc7947 */ /* 0x000fea000b800000 */
.L_x_11243:
[----:B------:R-:W-:-:S03]  /*6910*/  UMOV UR4, 0xffffffff ;  /* 0xffffffff00047882 */ /* 0x000fc60000000000 */
[----:B------:R-:W-:Y:S05]  /*6920*/  BRA.DIV UR4, `(.L_x_11043) ;  /* 0x0000012a04dc7947 */ /* 0x000fea000b800000 */
.L_x_11246:
[----:B------:R-:W-:-:S03]  /*6930*/  UMOV UR4, 0xffffffff ;  /* 0xffffffff00047882 */ /* 0x000fc60000000000 */
[----:B------:R-:W-:Y:S05]  /*6940*/  BRA.DIV UR4, `(.L_x_11044) ;  /* 0x0000012a04fc7947 */ /* 0x000fea000b800000 */
.L_x_11249:
        /* <DEDUP_REMOVED lines=12> */
[----:B------:R-:W-:Y:S01]  /*6a10*/  LEA R3, R3, R18, 0x1 ;  /* 0x0000001203037211 */ /* 0x000fe200078e08ff */
[----:B------:R-:W-:Y:S01]  /*6a20*/  IMAD.MOV.U32 R11, RZ, RZ, R9 ;  /* 0x000000ffff0b7224 */ /* 0x000fe200078e0009 */
[----:B------:R-:W-:Y:S01]  /*6a30*/  MOV R0, R30 ;  /* 0x0000001e00007202 */ /* 0x000fe20000000f00 */
[----:B------:R-:W-:Y:S01]  /*6a40*/  BSSY B1, `(.L_x_11045) ;  /* 0x0000014000017945 */ /* 0x000fe20003800000 */
[----:B------:R-:W-:Y:S01]  /*6a50*/  PRMT R45, R4, 0x7610, R45 ;  /* 0x00007610042d7816 */ /* 0x000fe2000000002d */
[----:B------:R-:W-:Y:S01]  /*6a60*/  VIADD R4, R3, 0x18400 ;  /* 0x0001840003047836 */ /* 0x000fe20000000000 */
[----:B------:R-:W-:Y:S01]  /*6a70*/  PRMT R10, R5, 0x7610, R10 ;  /* 0x00007610050a7816 */ /* 0x000fe2000000000a */
[----:B------:R-:W-:Y:S01]  /*6a80*/  IMAD.MOV.U32 R5, RZ, RZ, R35 ;  /* 0x000000ffff057224 */ /* 0x000fe200078e0023 */
[----:B------:R-:W-:-:S02]  /*6a90*/  MOV R6, R8 ;  /* 0x0000000800067202 */ /* 0x000fc40000000f00 */
[----:B------:R-:W-:Y:S01]  /*6aa0*/  PRMT R44, R44, 0x5410, R0 ;  /* 0x000054102c2c7816 */ /* 0x000fe20000000000 */
[----:B------:R-:W-:Y:S01]  /*6ab0*/  VIADD R0, R3, 0x18440 ;  /* 0x0001844003007836 */ /* 0x000fe20000000000 */
[----:B------:R-:W-:Y:S01]  /*6ac0*/  PRMT R45, R45, 0x5410, R5 ;  /* 0x000054102d2d7816 */ /* 0x000fe20000000005 */
[----:B------:R-:W-:Y:S01]  /*6ad0*/  @P3 VIADD R0, R4, 0xffffffc0 ;  /* 0xffffffc004003836 */ /* 0x000fe20000000000 */
[----:B------:R-:W-:Y:S01]  /*6ae0*/  PRMT R46, R6, 0x5410, R11 ;  /* 0x00005410062e7816 */ /* 0x000fe2000000000b */
[----:B------:R-:W-:Y:S01]  /*6af0*/  IMAD.MOV.U32 R4, RZ, RZ, R26 ;  /* 0x000000ffff047224 */ /* 0x000fe200078e001a */
[----:B------:R-:W-:Y:S01]  /*6b00*/  MOV R5, R27 ;  /* 0x0000001b00057202 */ /* 0x000fe20000000f00 */
[----:B------:R-:W-:Y:S02]  /*6b10*/  IMAD.MOV.U32 R6, RZ, RZ, R20 ;  /* 0x000000ffff067224 */ /* 0x000fe400078e0014 */
[----:B------:R-:W-:Y:S01]  /*6b20*/  IMAD.MOV.U32 R11, RZ, RZ, R21 ;  /* 0x000000ffff0b7224 */ /* 0x000fe200078e0015 */
[----:B------:R-:W-:Y:S01]  /*6b30*/  PRMT R47, R4, 0x5410, R5 ;  /* 0x00005410042f7816 */ /* 0x000fe20000000005 */
[----:B------:R-:W-:Y:S01]  /*6b40*/  IMAD.MOV.U32 R4, RZ, RZ, R28 ;  /* 0x000000ffff047224 */ /* 0x000fe200078e001c */
[----:B------:R-:W-:-:S02]  /*6b50*/  MOV R5, R29 ;  /* 0x0000001d00057202 */ /* 0x000fc40000000f00 */
[----:B------:R-:W-:Y:S01]  /*6b60*/  PRMT R48, R6, 0x5410, R11 ;  /* 0x0000541006307816 */ /* 0x000fe2000000000b */
[----:B0-----:R-:W-:Y:S06]  /*6b70*/  @!P2 BRA `(.L_x_11046) ;  /* 0x000001280098a947 */ /* 0x001fec0003800000 */
.L_x_11250:
[----:B------:R-:W-:Y:S05]  /*6b80*/  BSYNC B1 ;  /* 0x0000000000017941 */ /* 0x000fea0003800000 */
.L_x_11045:
        /* <DEDUP_REMOVED lines=51> */
.L_x_11050:
[----:B------:R-:W-:Y:S05]  /*6ec0*/  BSYNC B2 ;  /* 0x0000000000027941 */ /* 0x000fea0003800000 */
.L_x_11049:
        /* <DEDUP_REMOVED lines=43> */
.L_x_11048:
[----:B------:R-:W-:Y:S05]  /*7180*/  BSYNC B1 ;  /* 0x0000000000017941 */ /* 0x000fea0003800000 */
.L_x_11047:
        /* <DEDUP_REMOVED lines=49> */
.L_x_11053:
[----:B------:R-:W-:Y:S05]  /*74a0*/  BSYNC B1 ;  /* 0x0000000000017941 */ /* 0x000fea0003800000 */
.L_x_11052:
        /* <DEDUP_REMOVED lines=44> */
.L_x_11032:
        /* <DEDUP_REMOVED lines=11> */
[----:B------:R-:W-:Y:S02]  /*7820*/  @!P1 IADD3.X R20, R27, R56, R51, P2, P3 ;  /* 0x000000381b149210 */ /* 0x000fe400017e6433 */
[----:B------:R-:W-:Y:S01]  /*7830*/  @!P1 IADD3 R0, P3, P4, R28, R59, R54 ;  /* 0x0000003b1c009210 */ /* 0x000fe20007c7e036 */
[----:B------:R-:W1:Y:S01]  /*7840*/  @!P1 LDC.64 R30, c[0x0][0x3e0] ;  /* 0x0000f800ff1e9b82 */ /* 0x000e620000000a00 */
[----:B------:R-:W-:Y:S01]  /*7850*/  @!P0 IADD3 R11, P2, R54, R28, RZ ;  /* 0x0000001c360b8210 */ /* 0x000fe20007f5e0ff */
[----:B------:R-:W-:Y:S01]  /*7860*/  @!P0 IMAD.X R10, R51, 0x1, R27, P5 ;  /* 0x00000001330a8824 */ /* 0x000fe200028e061b */
[----:B------:R-:W-:-:S02]  /*7870*/  @!P1 IADD3.X R3, R29, R57, R52, P3, P4 ;  /* 0x000000391d039210 */ /* 0x000fc40001fe8434 */
[----:B------:R-:W-:Y:S02]  /*7880*/  @!P0 IADD3.X R24, R52, R29, RZ, P2, !PT ;  /* 0x0000001d34188210 */ /* 0x000fe400017fe4ff */
[----:B------:R-:W-:Y:S02]  /*7890*/  CS2R R28, SRZ ;  /* 0x00000000001c7805 */ /* 0x000fe4000001ff00 */
[----:B------:R-:W-:-:S04]  /*78a0*/  @!P0 LEA R8, P5, R9, UR4, 0x1 ;  /* 0x0000000409088c11 */ /* 0x000fc8000f8a08ff */
[----:B------:R-:W-:Y:S02]  /*78b0*/  @!P0 LEA.HI.X R9, R9, UR5, R10, 0x1, P5 ;  /* 0x0000000509098c11 */ /* 0x000fe4000a8f0c0a */
[----:B------:R-:W-:Y:S02]  /*78c0*/  @!P0 LEA R10, P2, R11, UR6, 0x1 ;  /* 0x000000060b0a8c11 */ /* 0x000fe4000f8408ff */
[----:B0-----:R-:W-:Y:S01]  /*78d0*/  @!P1 LEA R12, P3, R13, R14, 0x1 ;  /* 0x0000000e0d0c9211 */ /* 0x001fe200078608ff */
[----:B------:R0:W5:Y:S01]  /*78e0*/  @!P0 LDG.E.128 R32, desc[UR40][R8.64] ;  /* 0x0000002808208981 */ /* 0x000162000c1e1d00 */
[----:B------:R-:W-:Y:S02]  /*78f0*/  @!P0 LEA.HI.X R11, R11, UR7, R24, 0x1, P2 ;  /* 0x000000070b0b8c11 */ /* 0x000fe400090f0c18 */
        /* <DEDUP_REMOVED lines=9> */
[----:B------:R-:W-:-:S04]  /*7990*/  IMAD R0, R201, 0x80, R19 ;  /* 0x00000080c9007824 */ /* 0x000fc800078e0213 */
[----:B------:R-:W-:Y:S01]  /*79a0*/  IMAD R3, R235, 0x40, R0 ;  /* 0x00000040eb037824 */ /* 0x000fe200078e0200 */
        /* <DEDUP_REMOVED lines=10> */
[----:B------:R-:W-:Y:S01]  /*7a50*/  MOV R9, R41 ;  /* 0x0000002900097202 */ /* 0x000fe20000000f00 */
[----:B--2---:R-:W-:Y:S02]  /*7a60*/  IMAD.MOV.U32 R10, RZ, RZ, R42 ;  /* 0x000000ffff0a7224 */ /* 0x004fe400078e002a */
        /* <DEDUP_REMOVED lines=16> */
.L_x_11253:
[----:B------:R-:W-:-:S03]  /*7b70*/  UMOV UR4, 0xffffffff ;  /* 0xffffffff00047882 */ /* 0x000fc60000000000 */
[----:B------:R-:W-:Y:S05]  /*7b80*/  BRA.DIV UR4, `(.L_x_11055) ;  /* 0x0000011a04d07947 */ /* 0x000fea000b800000 */
.L_x_11256:
[----:B------:R-:W-:-:S03]  /*7b90*/  UMOV UR4, 0xffffffff ;  /* 0xffffffff00047882 */ /* 0x000fc60000000000 */
[----:B------:R-:W-:Y:S05]  /*7ba0*/  BRA.DIV UR4, `(.L_x_11056) ;  /* 0x0000011a04f07947 */ /* 0x000fea000b800000 */
.L_x_11259:
[----:B------:R-:W-:-:S03]  /*7bb0*/  UMOV UR4, 0xffffffff ;  /* 0xffffffff00047882 */ /* 0x000fc60000000000 */
[----:B------:R-:W-:Y:S05]  /*7bc0*/  BRA.DIV UR4, `(.L_x_11057) ;  /* 0x0000011e04107947 */ /* 0x000fea000b800000 */
.L_x_11262:
[----:B------:R-:W-:-:S03]  /*7bd0*/  UMOV UR4, 0xffffffff ;  /* 0xffffffff00047882 */ /* 0x000fc60000000000 */
[----:B------:R-:W-:Y:S05]  /*7be0*/  BRA.DIV UR4, `(.L_x_11058) ;  /* 0x0000011e04307947 */ /* 0x000fea000b800000 */
.L_x_11265:
[----:B------:R-:W-:Y:S01]  /*7bf0*/  UMOV UR4, 0xffffffff ;  /* 0xffffffff00047882 */ /* 0x000fe20000000000 */
[----:B------:R-:W-:Y:S02]  /*7c00*/  LOP3.LUT R5, R6, 0xfffffffe, RZ, 0xc0, !PT ;  /* 0xfffffffe06057812 */ /* 0x000fe400078ec0ff */
[----:B------:R-:W-:Y:S05]  /*7c10*/  BRA.DIV UR4, `(.L_x_11059) ;  /* 0x0000011e044c7947 */ /* 0x000fea000b800000 */
.L_x_11268:
[----:B------:R-:W-:Y:S01]  /*7c20*/  UMOV UR4, 0xffffffff ;  /* 0xffffffff00047882 */ /* 0x000fe20000000000 */
[----:B------:R-:W-:Y:S02]  /*7c30*/  IMAD.IADD R5, R226, 0x1, -R5 ;  /* 0x00000001e2057824 */ /* 0x000fe400078e0a05 */
[----:B------:R-:W-:Y:S05]  /*7c40*/  BRA.DIV UR4, `(.L_x_11060) ;  /* 0x0000011e04687947 */ /* 0x000fea000b800000 */
.L_x_11271:
[----:B------:R-:W-:Y:S01]  /*7c50*/  UMOV UR4, 0xffffffff ;  /* 0xffffffff00047882 */ /* 0x000fe20000000000 */
[----:B------:R-:W-:Y:S02]  /*7c60*/  SHF.L.U32 R3, R5, 0x1f, RZ ;  /* 0x0000001f05037819 */ /* 0x000fe400000006ff */
[----:B------:R-:W-:Y:S05]  /*7c70*/  BRA.DIV UR4, `(.L_x_11061) ;  /* 0x0000011e04847947 */ /* 0x000fea000b800000 */
.L_x_11274:
        /* <DEDUP_REMOVED lines=26> */
[----:B------:R-:W-:Y:S01]  /*7e20*/  IADD3 R0, R16, R43, RZ ;  /* 0x0000002b10007210 */ /* 0x000fe20007ffe0ff */
[----:B0-----:R-:W-:Y:S06]  /*7e30*/  @!P2 BRA `(.L_x_11063) ;  /* 0x0000011c003ca947 */ /* 0x001fec0003800000 */
.L_x_11275:
[----:B------:R-:W-:Y:S05]  /*7e40*/  BSYNC B1 ;  /* 0x0000000000017941 */ /* 0x000fea0003800000 */
.L_x_11062:
        /* <DEDUP_REMOVED lines=17> */
[----:B------:R-:W-:Y:S02]  /*7f60*/  LEA R5, R209, R0, 0x9 ;  /* 0x00000000d1057211 */ /* 0x000fe400078e48ff */
[----:B------:R-:W-:Y:S02]  /*7f70*/  LOP3.LUT R0, R7, R3, R4, 0x1e, !PT ;  /* 0x0000000307007212 */ /* 0x000fe400078e1e04 */
[--C-:B------:R-:W-:Y:S01]  /*7f80*/  SHF.R.U64 R45, R38, 0x10, R39.reuse ;  /* 0x00000010262d7819 */ /* 0x100fe20000001227 */
[----:B------:R-:W-:Y:S01]  /*7f90*/  IMAD R43, R5, 0x2, R18 ;  /* 0x00000002052b7824 */ /* 0x000fe200078e0212 */
[----:B------:R-:W-:Y:S01]  /*7fa0*/  SHF.R.U32.HI R41, RZ, 0x10, R39 ;  /* 0x00000010ff297819 */ /* 0x000fe20000011627 */
[----:B------:R-:W-:Y:S01]  /*7fb0*/  IMAD R5, R209, 0x200, R0 ;  /* 0x00000200d1057824 */ /* 0x000fe200078e0200 */
[----:B------:R-:W-:Y:S01]  /*7fc0*/  SHF.R.U32.HI R47, RZ, 0x10, R35 ;  /* 0x00000010ff2f7819 */ /* 0x000fe20000011623 */
[----:B------:R-:W-:Y:S01]  /*7fd0*/  HADD2.F32 R35, -RZ, R36.H0_H0 ;  /* 0x20000024ff237230 */ /* 0x000fe20000004100 */
[----:B------:R-:W0:Y:S01]  /*7fe0*/  LDS.128 R8, [R43+0x18400] ;  /* 0x018400002b087984 */ /* 0x000e220000000c00 */
[----:B------:R-:W-:-:S02]  /*7ff0*/  IMAD R44, R5, 0x2, R18 ;  /* 0x00000002052c7824 */ /* 0x000fc400078e0212 */
[----:B------:R-:W-:-:S03]  /*8000*/  HADD2.F32 R36, -RZ, R51.H0_H0 ;  /* 0x20000033ff247230 */ /* 0x000fc60000004100 */
[----:B------:R-:W1:Y:S01]  /*8010*/  LDS.128 R4, [R44+0x18400] ;  /* 0x018400002c047984 */ /* 0x000e620000000c00 */
[--C-:B0-----:R-:W-:Y:S02]  /*8020*/  HADD2.F32 R12, -RZ, R9.reuse.H0_H0 ;  /* 0x20000009ff0c7230 */ /* 0x101fe40000004100 */
[----:B------:R-:W-:Y:S02]  /*8030*/  HADD2.F32 R9, -RZ, R9.H1_H1 ;  /* 0x30000009ff097230 */ /* 0x000fe40000004100 */
[----:B------:R-:W-:Y:S02]  /*8040*/  HADD2.F32 R13, -RZ, R11.H0_H0 ;  /* 0x2000000bff0d7230 */ /* 0x000fe40000004100 */
[--C-:B-1----:R-:W-:Y:S02]  /*8050*/  HADD2.F32 R15, -RZ, R5.reuse.H0_H0 ;  /* 0x20000005ff0f7230 */ /* 0x102fe40000004100 */
        /* <DEDUP_REMOVED lines=66> */
.L_x_11065:
[----:B------:R-:W-:Y:S05]  /*8480*/  BSYNC B1 ;  /* 0x0000000000017941 */ /* 0x000fea0003800000 */
.L_x_11064:
[----:B------:R-:W-:Y:S01]  /*8490*/  PRMT R39, R56, 0x5410, R57 ;  /* 0x0000541038277816 */ /* 0x000fe20000000039 */
[----:B------:R-:W-:Y:S06]  /*84a0*/  @P1 BRA `(.L_x_11051) ;  /* 0x0000000400601947 */ /* 0x000fec0003800000 */
[--C-:B------:R-:W-:Y:S01]  /*84b0*/  SHF.R.U32.HI R0, RZ, 0x3, R208.reuse ;  /* 0x00000003ff007819 */ /* 0x100fe200000116d0 */
[----:B0-----:R-:W0:Y:S01]  /*84c0*/  LDS.128 R8, [R237+0x18400] ;  /* 0x01840000ed087984 */ /* 0x001e220000000c00 */
[----:B------:R-:W-:Y:S02]  /*84d0*/  SHF.R.U64 R36, R28, 0x10, R29 ;  /* 0x000000101c247819 */ /* 0x000fe4000000121d */
[----:B------:R-:W-:Y:S02]  /*84e0*/  LOP3.LUT R3, R0, R3, R208, 0x1e, !PT ;  /* 0x0000000300037212 */ /* 0x000fe400078e1ed0 */
[----:B------:R-:W-:Y:S01]  /*84f0*/  SHF.R.U64 R37, R26, 0x10, R27 ;  /* 0x000000101a257819 */ /* 0x000fe2000000121b */
[----:B------:R-:W-:Y:S01]  /*8500*/  HADD2.F32 R26, -RZ, R53.H1_H1 ;  /* 0x30000035ff1a7230 */ /* 0x000fe20000004100 */
[----:B------:R-:W-:Y:S02]  /*8510*/  IADD3 R3, R210, R3, RZ ;  /* 0x00000003d2037210 */ /* 0x000fe40007ffe0ff */
[----:B------:R-:W-:-:S02]  /*8520*/  SHF.R.U32.HI R28, RZ, 0x10, R29 ;  /* 0x00000010ff1c7819 */ /* 0x000fc4000001161d */
[--C-:B------:R-:W-:Y:S01]  /*8530*/  SHF.R.U64 R38, R24, 0x10, R25.reuse ;  /* 0x0000001018267819 */ /* 0x100fe20000001219 */
[----:B------:R-:W-:Y:S01]  /*8540*/  IMAD R3, R3, 0x2, R18 ;  /* 0x0000000203037824 */ /* 0x000fe200078e0212 */
[----:B------:R-:W-:Y:S01]  /*8550*/  SHF.R.U32.HI R32, RZ, 0x10, R25 ;  /* 0x00000010ff207819 */ /* 0x000fe20000011619 */
[----:B------:R-:W-:Y:S01]  /*8560*/  HADD2.F32 R25, -RZ, R54.H1_H1 ;  /* 0x30000036ff197230 */ /* 0x000fe20000004100 */
[----:B------:R-:W-:Y:S01]  /*8570*/  SHF.R.U32.HI R34, RZ, 0x10, R27 ;  /* 0x00000010ff227819 */ /* 0x000fe2000001161b */
[----:B------:R-:W-:Y:S01]  /*8580*/  HADD2.F32 R27, -RZ, R28.H0_H0 ;  /* 0x2000001cff1b7230 */ /* 0x000fe20000004100 */
[----:B------:R-:W1:Y:S01]  /*8590*/  LDS.128 R4, [R3+0x18400] ;  /* 0x0184000003047984 */ /* 0x000e620000000c00 */
[--C-:B------:R-:W-:Y:S02]  /*85a0*/  SHF.R.U64 R35, R30, 0x10, R31.reuse ;  /* 0x000000101e237819 */ /* 0x100fe4000000121f */
[----:B------:R-:W-:Y:S01]  /*85b0*/  SHF.R.U32.HI R33, RZ, 0x10, R31 ;  /* 0x00000010ff217819 */ /* 0x000fe2000001161f */
[----:B0-----:R-:W-:-:S02]  /*85c0*/  HADD2.F32 R12, -RZ, R9.H0_H0 ;  /* 0x20000009ff0c7230 */ /* 0x001fc40000004100 */
[----:B------:R-:W-:Y:S02]  /*85d0*/  HADD2.F32 R9, -RZ, R9.H1_H1 ;  /* 0x30000009ff097230 */ /* 0x000fe40000004100 */
[----:B------:R-:W-:Y:S02]  /*85e0*/  HADD2.F32 R0, -RZ, R8.H0_H0 ;  /* 0x20000008ff007230 */ /* 0x000fe40000004100 */
[----:B------:R-:W-:Y:S02]  /*85f0*/  HADD2.F32 R13, -RZ, R10.H0_H0 ;  /* 0x2000000aff0d7230 */ /* 0x000fe40000004100 */
[--C-:B------:R-:W-:Y:S02]  /*8600*/  HADD2.F32 R14, -RZ, R11.reuse.H0_H0 ;  /* 0x2000000bff0e7230 */ /* 0x100fe40000004100 */
[----:B------:R-:W-:Y:S02]  /*8610*/  HADD2.F32 R11, -RZ, R11.H1_H1 ;  /* 0x3000000bff0b7230 */ /* 0x000fe40000004100 */
        /* <DEDUP_REMOVED lines=20> */
[----:B------:R-:W-:Y:S01]  /*8760*/  FFMA.FTZ R30, R9, R27, R30 ;  /* 0x0000001b091e7223 */ /* 0x000fe2000001001e */
[----:B------:R-:W-:Y:S02]  /*8770*/  HADD2.F32 R12, -RZ, R55.H0_H0 ;  /* 0x20000037ff0c7230 */ /* 0x000fe40000004100 */
[----:B------:R-:W-:Y:S01]  /*8780*/  FFMA.FTZ R26, R0, R25, R26 ;  /* 0x00000019001a7223 */ /* 0x000fe2000001001a */
[----:B------:R-:W-:Y:S02]  /*8790*/  HADD2.F32 R24, -RZ, R7.H0_H0 ;  /* 0x20000007ff187230 */ /* 0x000fe40000004100 */
[----:B------:R-:W-:Y:S01]  /*87a0*/  FMUL.FTZ R0, R21, R20 ;  /* 0x0000001415007220 */ /* 0x000fe20000410000 */
[----:B------:R-:W-:-:S02]  /*87b0*/  HADD2.F32 R9, -RZ, R39.H1_H1 ;  /* 0x30000027ff097230 */ /* 0x000fc40000004100 */
[-C--:B------:R-:W-:Y:S01]  /*87c0*/  FMUL.FTZ R32, R21, R12.reuse ;  /* 0x0000000c15207220 */ /* 0x080fe20000410000 */
[----:B------:R-:W-:Y:S02]  /*87d0*/  HADD2.F32 R5, -RZ, R55.H1_H1 ;  /* 0x30000037ff057230 */ /* 0x000fe40000004100 */
[----:B------:R-:W-:Y:S01]  /*87e0*/  FFMA.FTZ R21, R13, R12, -R0 ;  /* 0x0000000c0d157223 */ /* 0x000fe20000010800 */
[----:B------:R-:W-:Y:S02]  /*87f0*/  HADD2.F32 R7, -RZ, R7.H1_H1 ;  /* 0x30000007ff077230 */ /* 0x000fe40000004100 */
[C---:B------:R-:W-:Y:S01]  /*8800*/  FMUL.FTZ R25, R24.reuse, R9 ;  /* 0x0000000918197220 */ /* 0x040fe20000410000 */
[----:B------:R-:W-:Y:S02]  /*8810*/  HADD2.F32 R12, -RZ, R33.H0_H0 ;  /* 0x20000021ff0c7230 */ /* 0x000fe40000004100 */
[----:B------:R-:W-:Y:S01]  /*8820*/  FMUL.FTZ R24, R24, R5 ;  /* 0x0000000518187220 */ /* 0x000fe20000410000 */
[----:B------:R-:W-:-:S02]  /*8830*/  HADD2.F32 R0, -RZ, R34.H0_H0 ;  /* 0x20000022ff007230 */ /* 0x000fc40000004100 */
[----:B------:R-:W-:Y:S01]  /*8840*/  FFMA.FTZ R32, R13, R20, R32 ;  /* 0x000000140d207223 */ /* 0x000fe20000010020 */
[C---:B------:R-:W-:Y:S01]  /*8850*/  FFMA.FTZ R20, R14.reuse, R5, -R25 ;  /* 0x000000050e147223 */ /* 0x040fe20000010819 */
[----:B------:R-:W-:Y:S01]  /*8860*/  FFMA.FTZ R24, R14, R9, R24 ;  /* 0x000000090e187223 */ /* 0x000fe20000010018 */
[----:B------:R-:W-:Y:S02]  /*8870*/  HADD2.F32 R4, -RZ, R4.H1_H1 ;  /* 0x30000004ff047230 */ /* 0x000fe40000004100 */
[C---:B------:R-:W-:Y:S01]  /*8880*/  FMUL.FTZ R34, R7.reuse, R12 ;  /* 0x0000000c07227220 */ /* 0x040fe20000410000 */
[-C--:B------:R-:W-:Y:S01]  /*8890*/  FMUL.FTZ R14, R7, R0.reuse ;  /* 0x00000000070e7220 */ /* 0x080fe20000410000 */
[----:B------:R-:W-:Y:S02]  /*88a0*/  HADD2.F32 R9, -RZ, R36.H0_H0 ;  /* 0x20000024ff097230 */ /* 0x000fe40000004100 */
[----:B------:R-:W-:Y:S02]  /*88b0*/  HADD2.F32 R5, -RZ, R38.H0_H0 ;  /* 0x20000026ff057230 */ /* 0x000fe40000004100 */
[----:B------:R-:W-:Y:S01]  /*88c0*/  FFMA.FTZ R27, R11, R0, -R34 ;  /* 0x000000000b1b7223 */ /* 0x000fe20000010822 */
[----:B------:R-:W-:-:S02]  /*88d0*/  HADD2.F32 R6, -RZ, R6.H1_H1 ;  /* 0x30000006ff067230 */ /* 0x000fc40000004100 */
[----:B------:R-:W-:Y:S01]  /*88e0*/  FFMA.FTZ R33, R11, R12, R14 ;  /* 0x0000000c0b217223 */ /* 0x000fe2000001000e */
[----:B------:R-:W-:Y:S02]  /*88f0*/  HADD2.F32 R13, -RZ, R35.H0_H0 ;  /* 0x20000023ff0d7230 */ /* 0x000fe40000004100 */
[C---:B------:R-:W-:Y:S01]  /*8900*/  FMUL.FTZ R11, R4.reuse, R9 ;  /* 0x00000009040b7220 */ /* 0x040fe20000410000 */
[----:B------:R-:W-:Y:S02]  /*8910*/  HADD2.F32 R7, -RZ, R37.H0_H0 ;  /* 0x20000025ff077230 */ /* 0x000fe40000004100 */
[----:B------:R-:W-:Y:S01]  /*8920*/  FMUL.FTZ R4, R4, R5 ;  /* 0x0000000504047220 */ /* 0x000fe20000410000 */
[----:B------:R-:W-:Y:S01]  /*8930*/  F2FP.F16.F32.PACK_AB R39, R33, R24 ;  /* 0x000000182127723e */ /* 0x000fe200000000ff */
[----:B------:R-:W-:Y:S01]  /*8940*/  FMUL.FTZ R25, R6, R13 ;  /* 0x0000000d06197220 */ /* 0x000fe20000410000 */
[----:B------:R-:W-:Y:S01]  /*8950*/  FFMA.FTZ R0, R8, R5, -R11 ;  /* 0x0000000508007223 */ /* 0x000fe2000001080b */
[----:B------:R-:W-:Y:S01]  /*8960*/  FMUL.FTZ R6, R6, R7 ;  /* 0x0000000706067220 */ /* 0x000fe20000410000 */
[----:B------:R-:W-:Y:S01]  /*8970*/  FFMA.FTZ R9, R8, R9, R4 ;  /* 0x0000000908097223 */ /* 0x000fe20000010004 */
        /* <DEDUP_REMOVED lines=11> */
.L_x_11051:
[----:B------:R-:W-:Y:S05]  /*8a30*/  BSYNC B0 ;  /* 0x0000000000007941 */ /* 0x000fea0003800000 */
.L_x_11031:
        /* <DEDUP_REMOVED lines=8> */
.L_x_11028:
[----:B--23--:R-:W0:Y:S01]  /*8ac0*/  S2R R0, SR_TID.X ;  /* 0x0000000000007919 */ /* 0x00ce220000002100 */
[----:B------:R-:W-:Y:S05]  /*8ad0*/  WARPSYNC.ALL ;  /* 0x0000000000007948 */ /* 0x000fea0003800000 */
[----:B01--4-:R-:W-:Y:S01]  /*8ae0*/  SHF.R.U32.HI R3, RZ, 0x7, R0 ;  /* 0x00000007ff037819 */ /* 0x013fe20000011600 */
[----:B------:R-:W-:-:S04]  /*8af0*/  IMAD.U32 R0, RZ, RZ, UR44 ;  /* 0x0000002cff007e24 */ /* 0x000fc8000f8e00ff */
[----:B------:R-:W-:-:S05]  /*8b00*/  VIADD R20, R3, 0x8 ;  /* 0x0000000803147836 */ /* 0x000fca0000000000 */
[----:B------:R0:W-:Y:S01]  /*8b10*/  BAR.SYNC.DEFER_BLOCKING R20, 0x100 ;  /* 0x000400140000751d */ /* 0x0001e20000010000 */
[----:B------:R-:W-:-:S13]  /*8b20*/  ISETP.NE.AND P0, PT, R0, 0x3, PT ;  /* 0x000000030000780c */ /* 0x000fda0003f05270 */
[----:B0-----:R-:W-:Y:S05]  /*8b30*/  @!P0 BRA `(.L_x_11066) ;  /* 0x0000000000048947 */ /* 0x001fea0003800000 */
[----:B------:R-:W-:Y:S01]  /*8b40*/  BPT.TRAP 0x1 ;  /* 0x000000040000795c */ /* 0x000fe20000300000 */
.L_x_11066:
[----:B------:R-:W-:Y:S02]  /*8b50*/  LEA R13, R22, R18, 0x3 ;  /* 0x00000012160d7211 */ /* 0x000fe400078e18ff */
[----:B------:R-:W-:-:S04]  /*8b60*/  SHF.L.U32 R14, R23, 0x1f, RZ ;  /* 0x0000001f170e7819 */ /* 0x000fc800000006ff */
[----:B------:R0:W1:Y:S01]  /*8b70*/  SYNCS.PHASECHK.TRANS64.TRYWAIT P1, [R13+URZ+0x22830], R14 ;  /* 0x0228300e0d0075a7 */ /* 0x000062000802017f */
[----:B------:R-:W-:Y:S05]  /*8b80*/  @!P0 BRA `(.L_x_11067) ;  /* 0x0000000000048947 */ /* 0x000fea0003800000 */
[----:B------:R-:W-:Y:S01]  /*8b90*/  BPT.TRAP 0x1 ;  /* 0x000000040000795c */ /* 0x000fe20000300000 */
.L_x_11067:
[----:B------:R-:W-:Y:S01]  /*8ba0*/  VIADD R0, R18, 0x1c400 ;  /* 0x0001c40012007836 */ /* 0x000fe20000000000 */
[----:B------:R-:W-:Y:S01]  /*8bb0*/  LOP3.LUT R4, R40, 0x10000, RZ, 0xfc, !PT ;  /* 0x0001000028047812 */ /* 0x000fe200078efcff */
[----:B------:R-:W-:-:S03]  /*8bc0*/  IMAD.MOV.U32 R5, RZ, RZ, 0x40000040 ;  /* 0x40000040ff057424 */ /* 0x000fc600078e00ff */
[----:B------:R-:W-:-:S04]  /*8bd0*/  SHF.R.U32.HI R0, RZ, 0x4, R0 ;  /* 0x00000004ff007819 */ /* 0x000fc80000011600 */
[----:B------:R-:W-:-:S04]  /*8be0*/  LOP3.LUT R0, R0, 0x3fff, RZ, 0xc0, !PT ;  /* 0x00003fff00007812 */ /* 0x000fc800078ec0ff */
[----:B------:R-:W-:Y:S01]  /*8bf0*/  LOP3.LUT R12, R0, 0x10000, RZ, 0xfc, !PT ;  /* 0x00010000000c7812 */ /* 0x000fe200078efcff */
[----:B-1----:R-:W-:Y:S06]  /*8c00*/  @P1 BRA `(.L_x_11068) ;  /* 0x0000000000081947 */ /* 0x002fec0003800000 */
[----:B------:R-:W1:Y:S02]  /*8c10*/  SYNCS.PHASECHK.TRANS64.TRYWAIT P1, [R13+URZ+0x22830], R14 ;  /* 0x0228300e0d0075a7 */ /* 0x000e64000802017f */
[----:B-1----:R-:W-:Y:S05]  /*8c20*/  @!P1 BRA `(.L_x_11069) ;  /* 0x0000010c00d49947 */ /* 0x002fea0003800000 */
.L_x_11068:
        /* <DEDUP_REMOVED lines=15> */
[----:B------:R-:W2:Y:S07]  /*8d20*/  S2R R77, SR_TID.X ;  /* 0x00000000004d7919 */ /* 0x000eae0000002100 */
        /* <DEDUP_REMOVED lines=8> */
[----:B--2---:R-:W-:Y:S01]  /*8db0*/  LOP3.LUT R77, R77, 0x7f, RZ, 0xc0, !PT ;  /* 0x0000007f4d4d7812 */ /* 0x004fe200078ec0ff */
        /* <DEDUP_REMOVED lines=19> */
[----:B------:R-:W-:Y:S02]  /*8ef0*/  ULDC UR4, c[0x0][0x9d8] ;  /* 0x0002760000047ab9 */ /* 0x000fe40000000800 */
[----:B------:R-:W-:Y:S02]  /*8f00*/  WARPGROUP.DEPBAR.LE gsb0, 0x0 ;  /* 0x00008000000079c5 */ /* 0x000fe40000010000 */
[----:B------:R-:W-:Y:S01]  /*8f10*/  FMUL.FTZ R73, R28, UR4 ;  /* 0x000000041c497c20 */ /* 0x000fe20008410000 */
[----:B------:R-:W-:Y:S01]  /*8f20*/  FMUL.FTZ R28, R33, UR4 ;  /* 0x00000004211c7c20 */ /* 0x000fe20008410000 */
[----:B------:R-:W-:Y:S02]  /*8f30*/  IMAD R33, R176, -0x60, R203 ;  /* 0xffffffa0b0217824 */ /* 0x000fe400078e02cb */
[----:B------:R-:W-:Y:S01]  /*8f40*/  FMUL.FTZ R21, R24, UR4 ;  /* 0x0000000418157c20 */ /* 0x000fe20008410000 */
[----:B------:R-:W-:Y:S01]  /*8f50*/  FMUL.FTZ R24, R36, UR4 ;  /* 0x0000000424187c20 */ /* 0x000fe20008410000 */
[----:B------:R-:W-:Y:S01]  /*8f60*/  FMUL.FTZ R26, R26, UR4 ;  /* 0x000000041a1a7c20 */ /* 0x000fe20008410000 */
[----:B------:R-:W-:Y:S01]  /*8f70*/  FMUL.FTZ R27, R27, UR4 ;  /* 0x000000041b1b7c20 */ /* 0x000fe20008410000 */
[----:B------:R-:W-:Y:S01]  /*8f80*/  IADD3 R36, -R200, 0x61, R33 ;  /* 0x00000061c8247810 */ /* 0x000fe20007ffe121 */
[----:B------:R-:W-:Y:S01]  /*8f90*/  FMUL.FTZ R3, R40, UR4 ;  /* 0x0000000428037c20 */ /* 0x000fe20008410000 */
[----:B------:R-:W-:Y:S01]  /*8fa0*/  FMUL.FTZ R30, R30, UR4 ;  /* 0x000000041e1e7c20 */ /* 0x000fe20008410000 */
[----:B------:R-:W-:Y:S01]  /*8fb0*/  FMUL.FTZ R15, R37, UR4 ;  /* 0x00000004250f7c20 */ /* 0x000fe20008410000 */
[----:B------:R-:W-:Y:S01]  /*8fc0*/  IADD3 R40, R33, 0x60, RZ ;  /* 0x0000006021287810 */ /* 0x000fe20007ffe0ff */
[----:B------:R-:W2:Y:S01]  /*8fd0*/  MUFU.TANH R26, R26 ;  /* 0x0000001a001a7308 */ /* 0x000ea20000002400 */
[----:B------:R-:W-:-:S02]  /*8fe0*/  IMAD R74, R211, -0x2, R36 ;  /* 0xfffffffed34a7824 */ /* 0x000fc400078e0224 */
[----:B------:R-:W-:Y:S01]  /*8ff0*/  FMUL.FTZ R31, R31, UR4 ;  /* 0x000000041f1f7c20 */ /* 0x000fe20008410000 */
[----:B------:R-:W-:Y:S02]  /*9000*/  IMAD R37, R201, 0x80, R212 ;  /* 0x00000080c9257824 */ /* 0x000fe400078e02d4 */
[----:B------:R-:W-:Y:S01]  /*9010*/  FMUL.FTZ R34, R34, UR4 ;  /* 0x0000000422227c20 */ /* 0x000fe20008410000 */
[----:B------:R-:W-:Y:S02]  /*9020*/  IMAD R33, R211, -0x2, R40 ;  /* 0xfffffffed3217824 */ /* 0x000fe400078e0228 */
[----:B------:R-:W-:Y:S01]  /*9030*/  FMUL.FTZ R0, R41, UR4 ;  /* 0x0000000429007c20 */ /* 0x000fe20008410000 */
[----:B------:R-:W-:Y:S01]  /*9040*/  FMUL.FTZ R35, R35, UR4 ;  /* 0x0000000423237c20 */ /* 0x000fe20008410000 */
[----:B------:R-:W3:Y:S01]  /*9050*/  MUFU.TANH R27, R27 ;  /* 0x0000001b001b7308 */ /* 0x000ee20000002400 */
[----:B------:R-:W-:Y:S01]  /*9060*/  IADD3 R40, R74, 0x8, R37 ;  /* 0x000000084a287810 */ /* 0x000fe20007ffe025 */
[----:B------:R-:W-:Y:S01]  /*9070*/  FMUL.FTZ R38, R38, UR4 ;  /* 0x0000000426267c20 */ /* 0x000fe20008410000 */
[----:B------:R-:W-:Y:S01]  /*9080*/  FMUL.FTZ R39, R39, UR4 ;  /* 0x0000000427277c20 */ /* 0x000fe20008410000 */
[----:B------:R-:W-:Y:S01]  /*9090*/  FMUL.FTZ R42, R42, UR4 ;  /* 0x000000042a2a7c20 */ /* 0x000fe20008410000 */
[----:B------:R-:W-:Y:S01]  /*90a0*/  VIMNMX R41, R33, R40, PT ;  /* 0x0000002821297248 */ /* 0x000fe20003fe0100 */
[----:B------:R-:W-:Y:S01]  /*90b0*/  FMUL.FTZ R72, R29, UR4 ;  /* 0x000000041d487c20 */ /* 0x000fe20008410000 */
[----:B------:R-:W-:Y:S01]  /*90c0*/  FMUL.FTZ R43, R43, UR4 ;  /* 0x000000042b2b7c20 */ /* 0x000fe20008410000 */
[----:B------:R-:W4:Y:S01]  /*90d0*/  MUFU.TANH R30, R30 ;  /* 0x0000001e001e7308 */ /* 0x000f220000002400 */
[C---:B------:R-:W-:Y:S01]  /*90e0*/  ISETP.GT.AND P1, PT, R41.reuse, RZ, PT ;  /* 0x000000ff2900720c */ /* 0x040fe20003f24270 */
[----:B------:R-:W-:Y:S01]  /*90f0*/  FMUL.FTZ R29, R32, UR4 ;  /* 0x00000004201d7c20 */ /* 0x000fe20008410000 */
[C---:B------:R-:W-:Y:S01]  /*9100*/  ISETP.GT.AND P2, PT, R41.reuse, 0x1, PT ;  /* 0x000000012900780c */ /* 0x040fe20003f44270 */
[----:B------:R-:W-:Y:S01]  /*9110*/  FMUL.FTZ R46, R46, UR4 ;  /* 0x000000042e2e7c20 */ /* 0x000fe20008410000 */
[----:B------:R-:W-:Y:S01]  /*9120*/  ISETP.GT.AND P3, PT, R41, 0x8, PT ;  /* 0x000000082900780c */ /* 0x000fe20003f64270 */
[----:B------:R-:W-:Y:S01]  /*9130*/  FMUL.FTZ R47, R47, UR4 ;  /* 0x000000042f2f7c20 */ /* 0x000fe20008410000 */
[----:B--2---:R-:W-:Y:S01]  /*9140*/  FSEL R76, R26, -INF , P1 ;  /* 0xff8000001a4c7808 */ /* 0x004fe20000800000 */
[----:B------:R-:W2:Y:S01]  /*9150*/  MUFU.TANH R31, R31 ;  /* 0x0000001f001f7308 */ /* 0x000ea20000002400 */
[----:B---3--:R-:W-:Y:S01]  /*9160*/  FSEL R75, R27, -INF , P2 ;  /* 0xff8000001b4b7808 */ /* 0x008fe20001000000 */
[----:B------:R-:W-:Y:S01]  /*9170*/  FMUL.FTZ R50, R50, UR4 ;  /* 0x0000000432327c20 */ /* 0x000fe20008410000 */
[----:B------:R-:W-:Y:S01]  /*9180*/  ISETP.GT.AND P1, PT, R41, 0x9, PT ;  /* 0x000000092900780c */ /* 0x000fe20003f24270 */
[----:B------:R-:W-:Y:S01]  /*9190*/  FMUL.FTZ R51, R51, UR4 ;  /* 0x0000000433337c20 */ /* 0x000fe20008410000 */
[----:B------:R-:W-:Y:S01]  /*91a0*/  FMNMX.FTZ R27, R76, R75, !PT ;  /* 0x0000004b4c1b7209 */ /* 0x000fe20007810000 */
[----:B------:R-:W-:Y:S01]  /*91b0*/  FMUL.FTZ R54, R54, UR4 ;  /* 0x0000000436367c20 */ /* 0x000fe20008410000 */
[----:B------:R-:W-:Y:S01]  /*91c0*/  ISETP.GT.AND P2, PT, R41, 0x10, PT ;  /* 0x000000102900780c */ /* 0x000fe20003f44270 */
        /* <DEDUP_REMOVED lines=23> */
[----:B------:R-:W-:Y:S01]  /*9340*/  VIADDMNMX R33, R37, R74, R33, PT ;  /* 0x0000004a25217246 */ /* 0x000fe20003800121 */
[----:B------:R-:W3:Y:S01]  /*9350*/  MUFU.TANH R39, R39 ;  /* 0x0000002700277308 */ /* 0x000ee20000002400 */
[----:B----4-:R-:W-:Y:S01]  /*9360*/  FSEL R90, R35, -INF , P1 ;  /* 0xff800000235a7808 */ /* 0x010fe20000800000 */
[----:B------:R-:W-:Y:S01]  /*9370*/  FMUL.FTZ R49, R49, UR4 ;  /* 0x0000000431317c20 */ /* 0x000fe20008410000 */
[----:B------:R-:W-:Y:S01]  /*9380*/  ISETP.GT.AND P1, PT, R41, 0x19, PT ;  /* 0x000000192900780c */ /* 0x000fe20003f24270 */
[----:B------:R-:W-:Y:S01]  /*9390*/  FMUL.FTZ R52, R52, UR4 ;  /* 0x0000000434347c20 */ /* 0x000fe20008410000 */
[----:B------:R-:W-:Y:S01]  /*93a0*/  FMNMX.FTZ R27, R90, R27, !PT ;  /* 0x0000001b5a1b7209 */ /* 0x000fe20007810000 */
[----:B------:R-:W-:Y:S01]  /*93b0*/  FMUL.FTZ R53, R53, UR4 ;  /* 0x0000000435357c20 */ /* 0x000fe20008410000 */
[----:B------:R-:W-:Y:S01]  /*93c0*/  ISETP.GT.AND P4, PT, R33, RZ, PT ;  /* 0x000000ff2100720c */ /* 0x000fe20003f84270 */
[----:B------:R-:W4:Y:S01]  /*93d0*/  MUFU.TANH R32, R42 ;  /* 0x0000002a00207308 */ /* 0x000f220000002400 */
        /* <DEDUP_REMOVED lines=18> */
[----:B------:R-:W-:Y:S01]  /*9500*/  ISETP.GT.AND P2, PT, R41, 0x28, PT ;  /* 0x000000282900780c */ /* 0x000fe20003f44270 */
[----:B------:R-:W-:Y:S01]  /*9510*/  FMUL.FTZ R69, R69, UR4 ;  /* 0x0000000445457c20 */ /* 0x000fe20008410000 */
[----:B------:R-:W-:-:S03]  /*9520*/  FMNMX.FTZ R27, R32, R27, !PT ;  /* 0x0000001b201b7209 */ /* 0x000fc60007810000 */
[----:B------:R-:W4:Y:S01]  /*9530*/  MUFU.TANH R47, R47 ;  /* 0x0000002f002f7308 */ /* 0x000f220000002400 */
        /* <DEDUP_REMOVED lines=38> */
[----:B------:R-:W-:Y:S01]  /*97a0*/  FMNMX.FTZ R31, R54, R27, !PT ;  /* 0x0000001b361f7209 */ /* 0x000fe20007810000 */
[----:B------:R-:W-:Y:S01]  /*97b0*/  FMUL.FTZ R27, R44, UR4 ;  /* 0x000000042c1b7c20 */ /* 0x000fe20008410000 */
[----:B------:R-:W-:Y:S01]  /*97c0*/  ULDC UR4, c[0x0][0x988] ;  /* 0x0002620000047ab9 */ /* 0x000fe20000000800 */
[----:B------:R-:W2:Y:S01]  /*97d0*/  MUFU.TANH R67, R67 ;  /* 0x0000004300437308 */ /* 0x000ea20000002400 */
[----:B---3--:R-:W-:Y:S01]  /*97e0*/  FSEL R58, R63, -INF , P1 ;  /* 0xff8000003f3a7808 */ /* 0x008fe20000800000 */
[----:B------:R-:W-:Y:S01]  /*97f0*/  IMAD.U32 R177, RZ, RZ, UR4 ;  /* 0x00000004ffb17e24 */ /* 0x000fe2000f8e00ff */
[----:B------:R-:W-:-:S02]  /*9800*/  ISETP.GT.AND P1, PT, R41, 0x51, PT ;  /* 0x000000512900780c */ /* 0x000fc40003f24270 */
        /* <DEDUP_REMOVED lines=9> */
[----:B------:R-:W-:Y:S01]  /*98a0*/  MUFU.TANH R21, R21 ;  /* 0x0000001500157308 */ /* 0x000fe20000002400 */
[----:B---3--:R-:W-:Y:S02]  /*98b0*/  FSEL R98, R70, -INF , P2 ;  /* 0xff80000046627808 */ /* 0x008fe40001000000 */
[----:B------:R-:W-:Y:S02]  /*98c0*/  ISETP.GT.AND P2, PT, R33, 0x9, PT ;  /* 0x000000092100780c */ /* 0x000fe40003f44270 */
[----:B------:R-:W-:-:S03]  /*98d0*/  FMNMX.FTZ R31, R98, R31, !PT ;  /* 0x0000001f621f7209 */ /* 0x000fc60007810000 */
[----:B------:R-:W2:Y:S01]  /*98e0*/  MUFU.TANH R25, R25 ;  /* 0x0000001900197308 */ /* 0x000ea20000002400 */
[----:B----4-:R-:W-:Y:S02]  /*98f0*/  FSEL R100, R71, -INF , P1 ;  /* 0xff80000047647808 */ /* 0x010fe40000800000 */
[----:B------:R-:W-:Y:S02]  /*9900*/  ISETP.GT.AND P1, PT, R33, 0x10, PT ;  /* 0x000000102100780c */ /* 0x000fe40003f24270 */
[----:B------:R-:W-:-:S03]  /*9910*/  FMNMX.FTZ R31, R100, R31, !PT ;  /* 0x0000001f641f7209 */ /* 0x000fc60007810000 */
[----:B------:R-:W3:Y:S02]  /*9920*/  MUFU.TANH R73, R73 ;  /* 0x0000004900497308 */ /* 0x000ee40000002400 */
[----:B------:R-:W4:Y:S06]  /*9930*/  SHFL.BFLY PT, R62, R31, 0x2, 0x1f ;  /* 0x0c401f001f3e7f89 */ /* 0x000f2c00000e0000 */
[----:B------:R-:W0:Y:S01]  /*9940*/  MUFU.TANH R72, R72 ;  /* 0x0000004800487308 */ /* 0x000e220000002400 */
[----:B--2---:R-:W-:-:S07]  /*9950*/  FSEL R25, R25, -INF , P5 ;  /* 0xff80000019197808 */ /* 0x004fce0002800000 */
[----:B------:R-:W2:Y:S01]  /*9960*/  MUFU.TANH R29, R29 ;  /* 0x0000001d001d7308 */ /* 0x000ea20000002400 */
[----:B---3--:R-:W-:-:S07]  /*9970*/  FSEL R66, R73, -INF , P3 ;  /* 0xff80000049427808 */ /* 0x008fce0001800000 */
[----:B------:R-:W3:Y:S01]  /*9980*/  MUFU.TANH R28, R28 ;  /* 0x0000001c001c7308 */ /* 0x000ee20000002400 */
[----:B0-----:R-:W-:Y:S02]  /*9990*/  FSEL R72, R72, -INF , P2 ;  /* 0xff80000048487808 */ /* 0x001fe40001000000 */
[----:B----4-:R-:W-:Y:S02]  /*99a0*/  FMNMX.FTZ R62, R31, R62, !PT ;  /* 0x0000003e1f3e7209 */ /* 0x010fe40007810000 */
[----:B------:R-:W-:-:S03]  /*99b0*/  ISETP.GT.AND P2, PT, R33, 0x11, PT ;  /* 0x000000112100780c */ /* 0x000fc60003f44270 */
[----:B------:R-:W0:Y:S01]  /*99c0*/  SHFL.BFLY PT, R31, R62, 0x1, 0x1f ;  /* 0x0c201f003e1f7f89 */ /* 0x000e2200000e0000 */
[----:B------:R-:W-:Y:S01]  /*99d0*/  MUFU.TANH R24, R24 ;  /* 0x0000001800187308 */ /* 0x000fe20000002400 */
[----:B--2---:R-:W-:Y:S02]  /*99e0*/  FSEL R70, R29, -INF , P1 ;  /* 0xff8000001d467808 */ /* 0x004fe40000800000 */
[----:B------:R-:W-:-:S05]  /*99f0*/  ISETP.GT.AND P1, PT, R33, 0x18, PT ;  /* 0x000000182100780c */ /* 0x000fca0003f24270 */
[----:B------:R-:W2:Y:S01]  /*9a00*/  MUFU.TANH R15, R15 ;  /* 0x0000000f000f7308 */ /* 0x000ea20000002400 */
[----:B---3--:R-:W-:Y:S02]  /*9a10*/  FSEL R74, R28, -INF , P2 ;  /* 0xff8000001c4a7808 */ /* 0x008fe40001000000 */
[----:B------:R-:W-:-:S05]  /*9a20*/  ISETP.GT.AND P2, PT, R33, 0x19, PT ;  /* 0x000000192100780c */ /* 0x000fca0003f44270 */
[----:B------:R-:W3:Y:S01]  /*9a30*/  MUFU.TANH R3, R3 ;  /* 0x0000000300037308 */ /* 0x000ee20000002400 */
[----:B0-----:R-:W-:-:S07]  /*9a40*/  FMNMX.FTZ R178, R62, R31, !PT ;  /* 0x0000001f3eb27209 */ /* 0x001fce0007810000 */
[----:B------:R-:W0:Y:S01]  /*9a50*/  MUFU.TANH R0, R0 ;  /* 0x0000000000007308 */ /* 0x000e220000002400 */
[----:B------:R-:W-:Y:S02]  /*9a60*/  FSEL R62, R21, -INF , P4 ;  /* 0xff800000153e7808 */ /* 0x000fe40002000000 */
[C---:B------:R-:W-:Y:S01]  /*9a70*/  FSETP.NEU.FTZ.AND P4, PT, R178.reuse, -INF , PT ;  /* 0xff800000b200780b */ /* 0x040fe20003f9d000 */
[----:B------:R-:W-:Y:S01]  /*9a80*/  FMUL.FTZ R31, R178, R177 ;  /* 0x000000b1b21f7220 */ /* 0x000fe20000410000 */
[----:B------:R-:W-:Y:S02]  /*9a90*/  FMNMX.FTZ R21, R62, R25, !PT ;  /* 0x000000193e157209 */ /* 0x000fe40007810000 */
[----:B--2---:R-:W-:Y:S01]  /*9aa0*/  FSEL R78, R15, -INF , P2 ;  /* 0xff8000000f4e7808 */ /* 0x004fe20001000000 */
[----:B------:R-:W2:Y:S01]  /*9ab0*/  MUFU.TANH R27, R27 ;  /* 0x0000001b001b7308 */ /* 0x000ea20000002400 */
[----:B------:R-:W-:Y:S02]  /*9ac0*/  FMNMX.FTZ R21, R66, R21, !PT ;  /* 0x0000001542157209 */ /* 0x000fe40007810000 */
[----:B------:R-:W-:-:S02]  /*9ad0*/  FSEL R31, R31, RZ, P4 ;  /* 0x000000ff1f1f7208 */ /* 0x000fc40002000000 */
[----:B------:R-:W-:Y:S02]  /*9ae0*/  FMNMX.FTZ R21, R72, R21, !PT ;  /* 0x0000001548157209 */ /* 0x000fe40007810000 */
[C---:B------:R-:W-:Y:S01]  /*9af0*/  ISETP.GT.AND P2, PT, R33.reuse, 0x21, PT ;  /* 0x000000212100780c */ /* 0x040fe20003f44270 */
[--C-:B------:R-:W-:Y:S01]  /*9b00*/  FFMA.FTZ R153, R76, R177, -R31.reuse ;  /* 0x000000b14c997223 */ /* 0x100fe2000001081f */
[----:B------:R-:W-:Y:S01]  /*9b10*/  FMNMX.FTZ R21, R70, R21, !PT ;  /* 0x0000001546157209 */ /* 0x000fe20007810000 */
[----:B------:R-:W4:Y:S01]  /*9b20*/  MUFU.TANH R45, R45 ;  /* 0x0000002d002d7308 */ /* 0x000f220000002400 */
[----:B------:R-:W-:Y:S01]  /*9b30*/  FSEL R76, R24, -INF , P1 ;  /* 0xff800000184c7808 */ /* 0x000fe20000800000 */
[--C-:B------:R-:W-:Y:S01]  /*9b40*/  FFMA.FTZ R155, R82, R177, -R31.reuse ;  /* 0x000000b1529b7223 */ /* 0x100fe2000001081f */
[----:B------:R-:W-:Y:S01]  /*9b50*/  FMNMX.FTZ R21, R74, R21, !PT ;  /* 0x000000154a157209 */ /* 0x000fe20007810000 */
[-CC-:B------:R-:W-:Y:S01]  /*9b60*/  FFMA.FTZ R157, R88, R177.reuse, -R31.reuse ;  /* 0x000000b1589d7223 */ /* 0x180fe2000001081f */
[----:B------:R-:W-:Y:S01]  /*9b70*/  ISETP.GT.AND P1, PT, R33, 0x20, PT ;  /* 0x000000202100780c */ /* 0x000fe20003f24270 */
[--C-:B------:R-:W-:Y:S01]  /*9b80*/  FFMA.FTZ R28, R90, R177, -R31.reuse ;  /* 0x000000b15a1c7223 */ /* 0x100fe2000001081f */
[----:B------:R-:W-:Y:S01]  /*9b90*/  FMNMX.FTZ R21, R76, R21, !PT ;  /* 0x000000154c157209 */ /* 0x000fe20007810000 */
[----:B------:R-:W1:Y:S01]  /*9ba0*/  MUFU.TANH R48, R48 ;  /* 0x0000003000307308 */ /* 0x000e620000002400 */
[----:B---3--:R-:W-:Y:S01]  /*9bb0*/  FSEL R80, R3, -INF , P1 ;  /* 0xff80000003507808 */ /* 0x008fe20000800000 */
[--C-:B------:R-:W-:Y:S01]  /*9bc0*/  FFMA.FTZ R159, R92, R177, -R31.reuse ;  /* 0x000000b15c9f7223 */ /* 0x100fe2000001081f */
[----:B------:R-:W-:Y:S01]  /*9bd0*/  FMNMX.FTZ R21, R78, R21, !PT ;  /* 0x000000154e157209 */ /* 0x000fe20007810000 */
[-CC-:B------:R-:W-:Y:S01]  /*9be0*/  FFMA.FTZ R3, R94, R177.reuse, -R31.reuse ;  /* 0x000000b15e037223 */ /* 0x180fe2000001081f */
[C---:B------:R-:W-:Y:S01]  /*9bf0*/  ISETP.GT.AND P1, PT, R33.reuse, 0x28, PT ;  /* 0x000000282100780c */ /* 0x040fe20003f24270 */
[--C-:B------:R-:W-:Y:S01]  /*9c00*/  FFMA.FTZ R15, R32, R177, -R31.reuse ;  /* 0x000000b1200f7223 */ /* 0x100fe2000001081f */
[----:B0-----:R-:W-:Y:S01]  /*9c10*/  FSEL R82, R0, -INF , P2 ;  /* 0xff80000000527808 */ /* 0x001fe20001000000 */
[----:B------:R-:W0:Y:S01]  /*9c20*/  MUFU.TANH R49, R49 ;  /* 0x0000003100317308 */ /* 0x000e220000002400 */
        /* <DEDUP_REMOVED lines=10> */
[----:B----4-:R-:W-:Y:S01]  /*9cd0*/  FSEL R86, R45, -INF , P2 ;  /* 0xff8000002d567808 */ /* 0x010fe20001000000 */
[--C-:B------:R-:W-:Y:S01]  /*9ce0*/  FFMA.FTZ R34, R34, R177, -R31.reuse ;  /* 0x000000b122227223 */ /* 0x100fe2000001081f */
[----:B------:R-:W-:Y:S01]  /*9cf0*/  FMNMX.FTZ R21, R84, R21, !PT ;  /* 0x0000001554157209 */ /* 0x000fe20007810000 */
[-CC-:B------:R-:W-:Y:S01]  /*9d00*/  FFMA.FTZ R36, R36, R177.reuse, -R31.reuse ;  /* 0x000000b124247223 */ /* 0x180fe2000001081f */
[C---:B------:R-:W-:Y:S01]  /*9d10*/  ISETP.GT.AND P2, PT, R33.reuse, 0x31, PT ;  /* 0x000000312100780c */ /* 0x040fe20003f44270 */
[----:B------:R-:W3:Y:S01]  /*9d20*/  MUFU.TANH R53, R53 ;  /* 0x0000003500357308 */ /* 0x000ee20000002400 */
[----:B-1----:R-:W-:Y:S01]  /*9d30*/  FSEL R48, R48, -INF , P1 ;  /* 0xff80000030307808 */ /* 0x002fe20000800000 */
        /* <DEDUP_REMOVED lines=9> */
[C---:B------:R-:W-:Y:S01]  /*9dd0*/  ISETP.GT.AND P2, PT, R33.reuse, 0x39, PT ;  /* 0x000000392100780c */ /* 0x040fe20003f44270 */
[-CC-:B------:R-:W-:Y:S01]  /*9de0*/  FFMA.FTZ R54, R54, R177.reuse, -R31.reuse ;  /* 0x000000b136367223 */ /* 0x180fe2000001081f */
[----:B--2---:R-:W-:Y:S01]  /*9df0*/  FSEL R52, R52, -INF , P1 ;  /* 0xff80000034347808 */ /* 0x004fe20000800000 */
[--C-:B------:R-:W-:Y:S01]  /*9e00*/  FFMA.FTZ R58, R58, R177, -R31.reuse ;  /* 0x000000b13a3a7223 */ /* 0x100fe2000001081f */
[----:B------:R-:W-:Y:S01]  /*9e10*/  FMNMX.FTZ R21, R88, R21, !PT ;  /* 0x0000001558157209 */ /* 0x000fe20007810000 */
[----:B------:R-:W1:Y:S01]  /*9e20*/  MUFU.TANH R57, R57 ;  /* 0x0000003900397308 */ /* 0x000e620000002400 */
[----:B------:R-:W-:Y:S01]  /*9e30*/  ISETP.GT.AND P1, PT, R33, 0x40, PT ;  /* 0x000000402100780c */ /* 0x000fe20003f24270 */
[-CC-:B------:R-:W-:Y:S01]  /*9e40*/  FFMA.FTZ R44, R44, R177.reuse, -R31.reuse ;  /* 0x000000b12c2c7223 */ /* 0x180fe2000001081f */
[----:B---3--:R-:W-:Y:S01]  /*9e50*/  FSEL R90, R53, -INF , P2 ;  /* 0xff800000355a7808 */ /* 0x008fe20001000000 */
[--C-:B------:R-:W-:Y:S01]  /*9e60*/  FFMA.FTZ R96, R96, R177, -R31.reuse ;  /* 0x000000b160607223 */ /* 0x100fe2000001081f */
[----:B------:R-:W-:Y:S01]  /*9e70*/  FMNMX.FTZ R21, R52, R21, !PT ;  /* 0x0000001534157209 */ /* 0x000fe20007810000 */
[----:B------:R-:W-:Y:S01]  /*9e80*/  FFMA.FTZ R98, R98, R177, -R31 ;  /* 0x000000b162627223 */ /* 0x000fe2000001081f */
[----:B------:R-:W-:Y:S01]  /*9e90*/  ISETP.GT.AND P2, PT, R33, 0x41, PT ;  /* 0x000000412100780c */ /* 0x000fe20003f44270 */
[----:B------:R-:W2:Y:S01]  /*9ea0*/  MUFU.TANH R60, R60 ;  /* 0x0000003c003c7308 */ /* 0x000ea20000002400 */
[----:B0-----:R-:W-:-:S02]  /*9eb0*/  FSEL R56, R56, -INF , P1 ;  /* 0xff80000038387808 */ /* 0x001fc40000800000 */
[----:B------:R-:W-:Y:S02]  /*9ec0*/  FMNMX.FTZ R21, R90, R21, !PT ;  /* 0x000000155a157209 */ /* 0x000fe40007810000 */
[----:B------:R-:W-:Y:S02]  /*9ed0*/  ISETP.GT.AND P1, PT, R33, 0x48, PT ;  /* 0x000000482100780c */ /* 0x000fe40003f24270 */
[----:B------:R-:W-:Y:S01]  /*9ee0*/  FMNMX.FTZ R21, R56, R21, !PT ;  /* 0x0000001538157209 */ /* 0x000fe20007810000 */
        /* <DEDUP_REMOVED lines=20> */
[----:B------:R2:W-:Y:S01]  /*a030*/  MUFU.EX2 R102, R3 ;  /* 0x0000000300667308 */ /* 0x0005e20000000800 */
[----:B0-----:R-:W-:-:S04]  /*a040*/  FSEL R68, R68, -INF , P1 ;  /* 0xff80000044447808 */ /* 0x001fc80000800000 */
[----:B------:R-:W-:-:S03]  /*a050*/  FMNMX.FTZ R21, R68, R21, !PT ;  /* 0x0000001544157209 */ /* 0x000fc60007810000 */
[----:B------:R-:W-:Y:S01]  /*a060*/  MUFU.EX2 R153, R153 ;  /* 0x0000009900997308 */ /* 0x000fe20000000800 */
[-CC-:B--2---:R-:W-:Y:S01]  /*a070*/  FFMA.FTZ R3, R26, R177.reuse, -R31.reuse ;  /* 0x000000b11a037223 */ /* 0x184fe2000001081f */
[----:B-1----:R-:W-:Y:S01]  /*a080*/  FSEL R26, R69, -INF , P2 ;  /* 0xff800000451a7808 */ /* 0x002fe20001000000 */
[----:B------:R-:W-:-:S03]  /*a090*/  FFMA.FTZ R31, R100, R177, -R31 ;  /* 0x000000b1641f7223 */ /* 0x000fc6000001081f */
[----:B------:R-:W-:Y:S02]  /*a0a0*/  FMNMX.FTZ R21, R26, R21, !PT ;  /* 0x000000151a157209 */ /* 0x000fe40007810000 */
[----:B------:R-:W-:Y:S03]  /*a0b0*/  MUFU.EX2 R104, R3 ;  /* 0x0000000300687308 */ /* 0x000fe60000000800 */
[----:B------:R-:W0:Y:S05]  /*a0c0*/  SHFL.BFLY PT, R30, R21, 0x2, 0x1f ;  /* 0x0c401f00151e7f89 */ /* 0x000e2a00000e0000 */
[----:B------:R-:W1:Y:S08]  /*a0d0*/  MUFU.EX2 R24, R24 ;  /* 0x0000001800187308 */ /* 0x000e700000000800 */
[----:B------:R2:W-:Y:S08]  /*a0e0*/  MUFU.EX2 R161, R15 ;  /* 0x0000000f00a17308 */ /* 0x0005f00000000800 */
[----:B------:R-:W3:Y:S01]  /*a0f0*/  MUFU.EX2 R155, R155 ;  /* 0x0000009b009b7308 */ /* 0x000ee20000000800 */
[----:B0-----:R-:W-:-:S05]  /*a100*/  FMNMX.FTZ R30, R21, R30, !PT ;  /* 0x0000001e151e7209 */ /* 0x001fca0007810000 */
[----:B------:R-:W0:Y:S02]  /*a110*/  SHFL.BFLY PT, R21, R30, 0x1, 0x1f ;  /* 0x0c201f001e157f89 */ /* 0x000e2400000e0000 */
[----:B------:R-:W4:Y:S08]  /*a120*/  MUFU.EX2 R0, R0 ;  /* 0x0000000000007308 */ /* 0x000f300000000800 */
[----:B------:R-:W4:Y:S08]  /*a130*/  MUFU.EX2 R157, R157 ;  /* 0x0000009d009d7308 */ /* 0x000f300000000800 */
[----:B------:R-:W-:Y:S01]  /*a140*/  MUFU.EX2 R28, R28 ;  /* 0x0000001c001c7308 */ /* 0x000fe20000000800 */
[----:B0-----:R-:W-:Y:S01]  /*a150*/  FMNMX.FTZ R21, R30, R21, !PT ;  /* 0x000000151e157209 */ /* 0x001fe20007810000 */
[----:B-1----:R-:W-:-:S06]  /*a160*/  FADD.FTZ R30, R153, R24 ;  /* 0x00000018991e7221 */ /* 0x002fcc0000010000 */
[----:B------:R-:W-:Y:S01]  /*a170*/  MUFU.EX2 R159, R159 ;  /* 0x0000009f009f7308 */ /* 0x000fe20000000800 */
[----:B------:R-:W-:Y:S01]  /*a180*/  F2FP.F16.F32.PACK_AB R153, R24, R153 ;  /* 0x000000991899723e */ /* 0x000fe200000000ff */
[C---:B------:R-:W-:Y:S01]  /*a190*/  FMUL.FTZ R3, R21.reuse, R177 ;  /* 0x000000b115037220 */ /* 0x040fe20000410000 */
[----:B------:R-:W-:-:S04]  /*a1a0*/  FSETP.NEU.FTZ.AND P1, PT, R21, -INF , PT ;  /* 0xff8000001500780b */ /* 0x000fc80003f3d000 */
[----:B--2---:R-:W-:Y:S01]  /*a1b0*/  FSEL R15, R3, RZ, P1 ;  /* 0x000000ff030f7208 */ /* 0x004fe20000800000 */
[----:B------:R-:W-:Y:S01]  /*a1c0*/  MUFU.EX2 R163, R27 ;  /* 0x0000001b00a37308 */ /* 0x000fe20000000800 */
[----:B------:R-:W-:Y:S01]  /*a1d0*/  ISETP.NE.AND P1, PT, R77, RZ, PT ;  /* 0x000000ff4d00720c */ /* 0x000fe20003f25270 */
[----:B---3--:R-:W-:Y:S01]  /*a1e0*/  FADD.FTZ R3, R155, R30 ;  /* 0x0000001e9b037221 */ /* 0x008fe20000010000 */
[----:B------:R-:W0:Y:S01]  /*a1f0*/  S2R R77, SR_TID.X ;  /* 0x00000000004d7919 */ /* 0x000e220000002100 */
[-CC-:B------:R-:W-:Y:S01]  /*a200*/  FFMA.FTZ R62, R62, R177.reuse, -R15.reuse ;  /* 0x000000b13e3e7223 */ /* 0x180fe2000001080f */
[-CC-:B------:R-:W-:Y:S01]  /*a210*/  FFMA.FTZ R25, R25, R177.reuse, -R15.reuse ;  /* 0x000000b119197223 */ /* 0x180fe2000001080f */
[-CC-:B------:R-:W-:Y:S01]  /*a220*/  FFMA.FTZ R66, R66, R177.reuse, -R15.reuse ;  /* 0x000000b142427223 */ /* 0x180fe2000001080f */
[-CC-:B------:R-:W-:Y:S01]  /*a230*/  FFMA.FTZ R72, R72, R177.reuse, -R15.reuse ;  /* 0x000000b148487223 */ /* 0x180fe2000001080f */
[-CC-:B------:R-:W-:Y:S01]  /*a240*/  FFMA.FTZ R70, R70, R177.reuse, -R15.reuse ;  /* 0x000000b146467223 */ /* 0x180fe2000001080f */
[-C--:B------:R-:W-:Y:S01]  /*a250*/  FFMA.FTZ R74, R74, R177.reuse, -R15 ;  /* 0x000000b14a4a7223 */ /* 0x080fe2000001080f */
[----:B------:R-:W-:Y:S01]  /*a260*/  MUFU.EX2 R62, R62 ;  /* 0x0000003e003e7308 */ /* 0x000fe20000000800 */
[----:B----4-:R-:W-:Y:S01]  /*a270*/  FADD.FTZ R30, R0, R3 ;  /* 0x00000003001e7221 */ /* 0x010fe20000010000 */
[-CC-:B------:R-:W-:Y:S01]  /*a280*/  FFMA.FTZ R76, R76, R177.reuse, -R15.reuse ;  /* 0x000000b14c4c7223 */ /* 0x180fe2000001080f */
[-CC-:B------:R-:W-:Y:S01]  /*a290*/  FFMA.FTZ R78, R78, R177.reuse, -R15.reuse ;  /* 0x000000b14e4e7223 */ /* 0x180fe2000001080f */
[-CC-:B------:R-:W-:Y:S01]  /*a2a0*/  FFMA.FTZ R80, R80, R177.reuse, -R15.reuse ;  /* 0x000000b150507223 */ /* 0x180fe2000001080f */
[----:B------:R-:W-:Y:S01]  /*a2b0*/  FADD.FTZ R39, R157, R30 ;  /* 0x0000001e9d277221 */ /* 0x000fe20000010000 */
        /* <DEDUP_REMOVED lines=17> */
[----:B------:R-:W-:Y:S01]  /*a3d0*/  F2FP.F16.F32.PACK_AB R155, R0, R155 ;  /* 0x0000009b009b723e */ /* 0x000fe200000000ff */
[----:B------:R-:W3:Y:S01]  /*a3e0*/  MUFU.EX2 R27, R72 ;  /* 0x00000048001b7308 */ /* 0x000ee20000000800 */
[----:B-1----:R-:W-:Y:S01]  /*a3f0*/  FADD.FTZ R3, R62, R25 ;  /* 0x000000193e037221 */ /* 0x002fe20000010000 */
[----:B0-----:R-:W-:-:S02]  /*a400*/  SHF.R.U32.HI R77, RZ, 0x7, R77 ;  /* 0x00000007ff4d7819 */ /* 0x001fc4000001164d */
[----:B------:R-:W-:Y:S02]  /*a410*/  F2FP.F16.F32.PACK_AB R152, R25, R62 ;  /* 0x0000003e1998723e */ /* 0x000fe400000000ff */
[----:B------:R-:W-:Y:S02]  /*a420*/  IADD3 R179, -R77, 0xb, RZ ;  /* 0x0000000b4db37810 */ /* 0x000fe40007ffe1ff */
[----:B------:R-:W0:Y:S01]  /*a430*/  MUFU.EX2 R70, R70 ;  /* 0x0000004600467308 */ /* 0x000e220000000800 */
[----:B--2---:R-:W-:Y:S01]  /*a440*/  FADD.FTZ R30, R66, R3 ;  /* 0x00000003421e7221 */ /* 0x004fe20000010000 */
[----:B------:R-:W-:-:S06]  /*a450*/  F2FP.F16.F32.PACK_AB R157, R28, R157 ;  /* 0x0000009d1c9d723e */ /* 0x000fcc00000000ff */
[----:B------:R-:W1:Y:S01]  /*a460*/  MUFU.EX2 R29, R74 ;  /* 0x0000004a001d7308 */ /* 0x000e620000000800 */
[C---:B---3--:R-:W-:Y:S01]  /*a470*/  FADD.FTZ R41, R27.reuse, R30 ;  /* 0x0000001e1b297221 */ /* 0x048fe20000010000 */
[----:B------:R-:W-:-:S06]  /*a480*/  F2FP.F16.F32.PACK_AB R154, R27, R66 ;  /* 0x000000421b9a723e */ /* 0x000fcc00000000ff */
[----:B------:R2:W-:Y:S01]  /*a490*/  MUFU.EX2 R165, R38 ;  /* 0x0000002600a57308 */ /* 0x0005e20000000800 */
[----:B0-----:R-:W-:-:S07]  /*a4a0*/  FADD.FTZ R30, R70, R41 ;  /* 0x00000029461e7221 */ /* 0x001fce0000010000 */
[----:B------:R-:W0:Y:S01]  /*a4b0*/  MUFU.EX2 R76, R76 ;  /* 0x0000004c004c7308 */ /* 0x000e220000000800 */
[----:B--2---:R-:W-:Y:S01]  /*a4c0*/  FADD.FTZ R38, R28, R39 ;  /* 0x000000271c267221 */ /* 0x004fe20000010000 */
[C---:B-1----:R-:W-:Y:S01]  /*a4d0*/  FADD.FTZ R41, R29.reuse, R30 ;  /* 0x0000001e1d297221 */ /* 0x042fe20000010000 */
[----:B------:R-:W-:Y:S02]  /*a4e0*/  F2FP.F16.F32.PACK_AB R156, R29, R70 ;  /* 0x000000461d9c723e */ /* 0x000fe400000000ff */
[----:B------:R-:W-:Y:S01]  /*a4f0*/  FADD.FTZ R3, R159, R38 ;  /* 0x000000269f037221 */ /* 0x000fe20000010000 */
[C---:B------:R-:W-:Y:S02]  /*a500*/  F2FP.F16.F32.PACK_AB R159, R102.reuse, R159 ;  /* 0x0000009f669f723e */ /* 0x040fe400000000ff */
[----:B------:R-:W-:Y:S01]  /*a510*/  MUFU.EX2 R175, R31 ;  /* 0x0000001f00af7308 */ /* 0x000fe20000000800 */
[----:B------:R-:W-:Y:S01]  /*a520*/  FADD.FTZ R38, R102, R3 ;  /* 0x0000000366267221 */ /* 0x000fe20000010000 */
[----:B------:R-:W-:-:S03]  /*a530*/  @!P1 VIADD R3, R13, 0x22840 ;  /* 0x000228400d039836 */ /* 0x000fc60000000000 */
[----:B------:R-:W-:Y:S01]  /*a540*/  FADD.FTZ R43, R161, R38 ;  /* 0x00000026a12b7221 */ /* 0x000fe20000010000 */
[C---:B------:R-:W-:Y:S02]  /*a550*/  F2FP.F16.F32.PACK_AB R161, R104.reuse, R161 ;  /* 0x000000a168a1723e */ /* 0x040fe400000000ff */
[----:B------:R-:W1:Y:S01]  /*a560*/  MUFU.EX2 R31, R78 ;  /* 0x0000004e001f7308 */ /* 0x000e620000000800 */
[----:B------:R-:W-:Y:S01]  /*a570*/  FADD.FTZ R38, R104, R43 ;  /* 0x0000002b68267221 */ /* 0x000fe20000010000 */
[----:B0-----:R-:W-:Y:S01]  /*a580*/  FADD.FTZ R30, R76, R41 ;  /* 0x000000294c1e7221 */ /* 0x001fe20000010000 */
[----:B------:R-:W-:Y:S01]  /*a590*/  @!P1 PRMT R3, RZ, 0x654, R3 ;  /* 0x00000654ff039816 */ /* 0x000fe20000000003 */
[----:B------:R0:W-:Y:S06]  /*a5a0*/  BAR.ARV R179, 0x100 ;  /* 0x000400b30000751d */ /* 0x0001ec0000002000 */
[----:B------:R-:W2:Y:S01]  /*a5b0*/  MUFU.EX2 R34, R34 ;  /* 0x0000002200227308 */ /* 0x000ea20000000800 */
[----:B------:R-:W-:Y:S01]  /*a5c0*/  FADD.FTZ R45, R163, R38 ;  /* 0x00000026a32d7221 */ /* 0x000fe20000010000 */
[----:B------:R3:W-:Y:S01]  /*a5d0*/  @!P1 SYNCS.ARRIVE.TRANS64.RED.A1T0 RZ, [R3+URZ], RZ ;  /* 0x000000ff03ff99a7 */ /* 0x0007e2000810043f */
[----:B-1----:R-:W-:-:S05]  /*a5e0*/  FADD.FTZ R43, R31, R30 ;  /* 0x0000001e1f2b7221 */ /* 0x002fca0000010000 */
[----:B------:R-:W1:Y:S01]  /*a5f0*/  MUFU.EX2 R80, R80 ;  /* 0x0000005000507308 */ /* 0x000e620000000800 */
[----:B------:R-:W-:-:S07]  /*a600*/  F2FP.F16.F32.PACK_AB R158, R31, R76 ;  /* 0x0000004c1f9e723e */ /* 0x000fce00000000ff */
[----:B------:R-:W4:Y:S01]  /*a610*/  MUFU.EX2 R36, R36 ;  /* 0x0000002400247308 */ /* 0x000f220000000800 */
[C---:B--2---:R-:W-:Y:S01]  /*a620*/  FADD.FTZ R45, R34.reuse, R45 ;  /* 0x0000002d222d7221 */ /* 0x044fe20000010000 */
[----:B------:R-:W-:-:S06]  /*a630*/  F2FP.F16.F32.PACK_AB R163, R34, R163 ;  /* 0x000000a322a3723e */ /* 0x000fcc00000000ff */
[----:B------:R-:W3:Y:S01]  /*a640*/  MUFU.EX2 R33, R82 ;  /* 0x0000005200217308 */ /* 0x000ee20000000800 */
[----:B-1----:R-:W-:-:S07]  /*a650*/  FADD.FTZ R30, R80, R43 ;  /* 0x0000002b501e7221 */ /* 0x002fce0000010000 */
[----:B------:R-:W1:Y:S01]  /*a660*/  MUFU.EX2 R84, R84 ;  /* 0x0000005400547308 */ /* 0x000e620000000800 */
[----:B----4-:R-:W-:-:S04]  /*a670*/  FADD.FTZ R38, R36, R45 ;  /* 0x0000002d24267221 */ /* 0x010fc80000010000 */
[C---:B------:R-:W-:Y:S01]  /*a680*/  FADD.FTZ R43, R165.reuse, R38 ;  /* 0x00000026a52b7221 */ /* 0x040fe20000010000 */
[----:B------:R-:W-:Y:S02]  /*a690*/  F2FP.F16.F32.PACK_AB R165, R165, R36 ;  /* 0x00000024a5a5723e */ /* 0x000fe400000000ff */
        /* <DEDUP_REMOVED lines=48> */
[----:B-1----:R-:W-:Y:S01]  /*a9a0*/  FADD.FTZ R45, R3, R0 ;  /* 0x00000000032d7221 */ /* 0x002fe20000010000 */
[----:B------:R-:W-:Y:S01]  /*a9b0*/  FADD.FTZ R0, R175, R24 ;  /* 0x00000018af007221 */ /* 0x000fe20000010000 */
[----:B------:R-:W-:Y:S02]  /*a9c0*/  F2FP.F16.F32.PACK_AB R170, R3, R60 ;  /* 0x0000003c03aa723e */ /* 0x000fe400000000ff */
[----:B------:R-:W-:-:S03]  /*a9d0*/  F2FP.F16.F32.PACK_AB R175, R175, R98 ;  /* 0x00000062afaf723e */ /* 0x000fc600000000ff */
[----:B------:R-:W1:Y:S01]  /*a9e0*/  MUFU.EX2 R68, R68 ;  /* 0x0000004400447308 */ /* 0x000e620000000800 */
[----:B--2---:R-:W-:-:S07]  /*a9f0*/  FADD.FTZ R24, R64, R45 ;  /* 0x0000002d40187221 */ /* 0x004fce0000010000 */
[----:B------:R-:W2:Y:S01]  /*aa00*/  MUFU.EX2 R43, R26 ;  /* 0x0000001a002b7308 */ /* 0x000ea20000000800 */
[C---:B---3--:R-:W-:Y:S01]  /*aa10*/  FADD.FTZ R25, R15.reuse, R24 ;  /* 0x000000180f197221 */ /* 0x048fe20000010000 */
[----:B------:R-:W-:-:S03]  /*aa20*/  F2FP.F16.F32.PACK_AB R172, R15, R64 ;  /* 0x000000400fac723e */ /* 0x000fc600000000ff */
[----:B-1----:R-:W-:-:S04]  /*aa30*/  FADD.FTZ R24, R68, R25 ;  /* 0x0000001944187221 */ /* 0x002fc80000010000 */
[C---:B--2---:R-:W-:Y:S01]  /*aa40*/  FADD.FTZ R3, R43.reuse, R24 ;  /* 0x000000182b037221 */ /* 0x044fe20000010000 */
[----:B------:R-:W-:Y:S01]  /*aa50*/  F2FP.F16.F32.PACK_AB R174, R43, R68 ;  /* 0x000000442bae723e */ /* 0x000fe200000000ff */
[----:B0-----:R-:W-:Y:S06]  /*aa60*/  @!P0 BRA `(.L_x_11070) ;  /* 0x0000000000048947 */ /* 0x001fec0003800000 */
[----:B------:R-:W-:Y:S01]  /*aa70*/  BPT.TRAP 0x1 ;  /* 0x000000040000795c */ /* 0x000fe20000300000 */
.L_x_11070:
[----:B------:R0:W1:Y:S01]  /*aa80*/  SYNCS.PHASECHK.TRANS64.TRYWAIT P2, [R13+URZ+0x22850], R14 ;  /* 0x0228500e0d0075a7 */ /* 0x000062000804017f */
[----:B------:R-:W-:Y:S05]  /*aa90*/  @!P0 BRA `(.L_x_11071) ;  /* 0x0000000000048947 */ /* 0x000fea0003800000 */
[----:B------:R-:W-:Y:S01]  /*aaa0*/  BPT.TRAP 0x1 ;  /* 0x000000040000795c */ /* 0x000fe20000300000 */
.L_x_11071:
[----:B------:R-:W-:Y:S04]  /*aab0*/  BSSY B0, `(.L_x_11072) ;  /* 0x0000004000007945 */ /* 0x000fe80003800000 */
[----:B-1----:R-:W-:Y:S05]  /*aac0*/  @P2 BRA `(.L_x_11073) ;  /* 0x0000000000082947 */ /* 0x002fea0003800000 */
[----:B------:R-:W1:Y:S02]  /*aad0*/  SYNCS.PHASECHK.TRANS64.TRYWAIT P2, [R13+URZ+0x22850], R14 ;  /* 0x0228500e0d0075a7 */ /* 0x000e64000804017f */
[----:B-1----:R-:W-:Y:S05]  /*aae0*/  @!P2 BRA `(.L_x_11074) ;  /* 0x000000f00038a947 */ /* 0x002fea0003800000 */
.L_x_11073:
[----:B------:R-:W-:Y:S05]  /*aaf0*/  BSYNC B0 ;  /* 0x0000000000007941 */ /* 0x000fea0003800000 */
.L_x_11072:
[----:B------:R-:W-:Y:S05]  /*ab00*/  WARPSYNC.ALL ;  /* 0x0000000000007948 */ /* 0x000fea0003800000 */
[----:B------:R-:W-:Y:S01]  /*ab10*/  R2UR UR4, R18 ;  /* 0x00000000120472ca */ /* 0x000fe200000e0000 */
[----:B------:R2:W-:Y:S01]  /*ab20*/  BAR.SYNC.DEFER_BLOCKING R20, 0x100 ;  /* 0x000400140000751d */ /* 0x0005e20000010000 */
[----:B------:R-:W-:Y:S01]  /*ab30*/  MOV R15, 0xc00 ;  /* 0x00000c00000f7802 */ /* 0x000fe20000000f00 */
[----:B01----:R-:W-:-:S04]  /*ab40*/  @!P1 VIADD R13, R13, 0x22860 ;  /* 0x000228600d0d9836 */ /* 0x003fc80000000000 */
[----:B------:R-:W-:Y:S01]  /*ab50*/  ULDC UR48, c[0x0][0x9d8] ;  /* 0x0002760000307ab9 */ /* 0x000fe20000000800 */
[----:B------:R-:W-:Y:S01]  /*ab60*/  @!P1 PRMT R13, RZ, 0x654, R13 ;  /* 0x00000654ff0d9816 */ /* 0x000fe2000000000d */
[----:B--2---:R-:W-:Y:S01]  /*ab70*/  VIADD R20, R176, 0xfffffffe ;  /* 0xfffffffeb0147836 */ /* 0x004fe20000000000 */
[----:B------:R-:W-:Y:S01]  /*ab80*/  ULDC UR49, c[0x0][0x9d8] ;  /* 0x0002760000317ab9 */ /* 0x000fe20000000800 */
[----:B------:R-:W-:Y:S01]  /*ab90*/  ULDC UR46, c[0x0][0x988] ;  /* 0x00026200002e7ab9 */ /* 0x000fe20000000800 */
[----:B------:R-:W-:Y:S01]  /*aba0*/  ULDC UR47, c[0x0][0x988] ;  /* 0x00026200002f7ab9 */ /* 0x000fe20000000800 */
[----:B------:R-:W-:-:S04]  /*abb0*/  UIADD3 UR4, UR4, 0x400, URZ ;  /* 0x0000040004047890 */ /* 0x000fc8000fffe03f */
[----:B------:R-:W-:-:S04]  /*abc0*/  USHF.R.U32.HI UR4, URZ, 0x4, UR4 ;  /* 0x000000043f047899 */ /* 0x000fc80008011604 */
[----:B------:R-:W-:-:S04]  /*abd0*/  ULOP3.LUT UR4, UR4, 0x3fff, URZ, 0xc0, !UPT ;  /* 0x00003fff04047892 */ /* 0x000fc8000f8ec03f */
[----:B------:R-:W-:Y:S01]  /*abe0*/  ULOP3.LUT UR37, UR4, 0x3000000, URZ, 0xfc, !UPT ;  /* 0x0300000004257892 */ /* 0x000fe2000f8efc3f */
[----:B------:R-:W-:-:S05]  /*abf0*/  WARPGROUP.ARRIVE ;  /* 0x00000000000079c5 */ /* 0x000fca0000000000 */
[----:B------:R-:W-:Y:S02]  /*ac00*/  IMAD R14, R22, R15, UR37 ;  /* 0x00000025160e7e24 */ /* 0x000fe4000f8e020f */
[----:B------:R-:W-:-:S03]  /*ac10*/  IMAD.MOV.U32 R15, RZ, RZ, 0x40000040 ;  /* 0x40000040ff0f7424 */ /* 0x000fc600078e00ff */
        /* <DEDUP_REMOVED lines=37> */
[----:B------:R-:W-:Y:S02]  /*ae70*/  R2UR UR7, R15 ;  /* 0x000000000f0772ca */ /* 0x000fe400000e0000 */
[----:B------:R-:W-:-:S05]  /*ae80*/  IADD3 R14, R203, -R200, RZ ;  /* 0x800000c8cb0e7210 */ /* 0x000fca0007ffe0ff */
[----:B------:R-:W-:-:S04]  /*ae90*/  IMAD R14, R201, 0x80, R14 ;  /* 0x00000080c90e7824 */ /* 0x000fc800078e020e */
[----:B------:R-:W-:-:S05]  /*aea0*/  IMAD.HI R14, R14, 0x2aaaaaab, RZ ;  /* 0x2aaaaaab0e0e7827 */ /* 0x000fca00078e02ff */
[----:B------:R-:W-:-:S04]  /*aeb0*/  SHF.R.U32.HI R15, RZ, 0x1f, R14 ;  /* 0x0000001fff0f7819 */ /* 0x000fc8000001160e */
[----:B------:R-:W-:-:S04]  /*aec0*/  LEA.HI.SX32 R15, R14, R15, 0x1c ;  /* 0x0000000f0e0f7211 */ /* 0x000fc800078fe2ff */
[----:B------:R-:W-:-:S04]  /*aed0*/  VIMNMX R15, RZ, R15, !PT ;  /* 0x0000000fff0f7248 */ /* 0x000fc80007fe0100 */
[----:B------:R-:W-:Y:S01]  /*aee0*/  ISETP.GE.AND P2, PT, R20, R15, PT ;  /* 0x0000000f1400720c */ /* 0x000fe20003f46270 */
[----:B------:R-:W-:Y:S02]  /*aef0*/  WARPGROUP.DEPBAR.LE gsb0, 0x0 ;  /* 0x00008000000079c5 */ /* 0x000fe40000010000 */
[----:B------:R-:W-:-:S06]  /*af00*/  WARPGROUP.ARRIVE ;  /* 0x00000000000079c5 */ /* 0x000fcc0000000000 */
[----:B------:R-:W-:Y:S03]  /*af10*/  HGMMA.64x256x16.F32 R24, R172, gdesc[UR4].tnspB, R24, gsb0 ;  /* 0x43e00004ac187df0 */ /* 0x000fe60008000818 */
[----:B------:R-:W-:Y:S02]  /*af20*/  WARPGROUP.DEPBAR.LE gsb0, 0x0 ;  /* 0x00008000000079c5 */ /* 0x000fe40000010000 */
[----:B------:R0:W-:Y:S01]  /*af30*/  @!P1 SYNCS.ARRIVE.TRANS64.RED.A1T0 RZ, [R13+URZ], RZ ;  /* 0x000000ff0dff99a7 */ /* 0x0001e2000810043f */
[----:B------:R-:W-:Y:S05]  /*af40*/  @!P2 BRA `(.L_x_11075) ;  /* 0x0000002800e8a947 */ /* 0x000fea0003800000 */
[----:B------:R-:W-:Y:S01]  /*af50*/  MOV R202, R178 ;  /* 0x000000b200ca7202 */ /* 0x000fe20000000f00 */
[----:B------:R-:W-:-:S07]  /*af60*/  IMAD.MOV.U32 R221, RZ, RZ, R21 ;  /* 0x000000ffffdd7224 */ /* 0x000fce00078e0015 */
.L_x_11085:
[----:B------:R-:W-:Y:S01]  /*af70*/  VIADD R22, R22, 0x1 ;  /* 0x0000000116167836 */ /* 0x000fe20000000000 */
[----:B------:R-:W-:Y:S05]  /*af80*/  YIELD ;  /* 0x0000000000007946 */ /* 0x000fea0003800000 */
[----:B------:R-:W-:-:S04]  /*af90*/  ISETP.NE.AND P2, PT, R22, 0x2, PT ;  /* 0x000000021600780c */ /* 0x000fc80003f45270 */
[----:B-1----:R-:W-:Y:S02]  /*afa0*/  SEL R14, RZ, 0x1, P2 ;  /* 0x00000001ff0e7807 */ /* 0x002fe40001000000 */
[----:B------:R-:W-:Y:S02]  /*afb0*/  SEL R22, R22, RZ, P2 ;  /* 0x000000ff16167207 */ /* 0x000fe40001000000 */
[----:B------:R-:W-:Y:S01]  /*afc0*/  LOP3.LUT R23, R23, R14, RZ, 0x3c, !PT ;  /* 0x0000000e17177212 */ /* 0x000fe200078e3cff */
[----:B------:R-:W-:Y:S06]  /*afd0*/  @!P0 BRA `(.L_x_11076) ;  /* 0x0000000000048947 */ /* 0x000fec0003800000 */
[----:B------:R-:W-:Y:S01]  /*afe0*/  BPT.TRAP 0x1 ;  /* 0x000000040000795c */ /* 0x000fe20000300000 */
.L_x_11076:
[----:B------:R-:W-:Y:S01]  /*aff0*/  IMAD R14, R22, 0x8, R18 ;  /* 0x00000008160e7824 */ /* 0x000fe200078e0212 */
[----:B0-----:R-:W-:-:S04]  /*b000*/  SHF.L.U32 R13, R23, 0x1f, RZ ;  /* 0x0000001f170d7819 */ /* 0x001fc800000006ff */
[----:B------:R0:W1:Y:S01]  /*b010*/  SYNCS.PHASECHK.TRANS64.TRYWAIT P2, [R14+URZ+0x22830], R13 ;  /* 0x0228300d0e0075a7 */ /* 0x000062000804017f */
[----:B------:R-:W-:Y:S05]  /*b020*/  @!P0 BRA `(.L_x_11077) ;  /* 0x0000000000048947 */ /* 0x000fea0003800000 */
[----:B------:R-:W-:Y:S01]  /*b030*/  BPT.TRAP 0x1 ;  /* 0x000000040000795c */ /* 0x000fe20000300000 */
.L_x_11077:
[----:B------:R-:W-:Y:S01]  /*b040*/  IMAD R214, R22, 0x300, R12 ;  /* 0x0000030016d67824 */ /* 0x000fe200078e020c */
[----:B------:R-:W-:Y:S01]  /*b050*/  MOV R215, 0x40000040 ;  /* 0x4000004000d77802 */ /* 0x000fe20000000f00 */
[----:B-1----:R-:W-:Y:S06]  /*b060*/  @P2 BRA `(.L_x_11078) ;  /* 0x0000000000082947 */ /* 0x002fec0003800000 */
[----:B------:R-:W1:Y:S02]  /*b070*/  SYNCS.PHASECHK.TRANS64.TRYWAIT P2, [R14+URZ+0x22830], R13 ;  /* 0x0228300d0e0075a7 */ /* 0x000e64000804017f */
[----:B-1----:R-:W-:Y:S05]  /*b080*/  @!P2 BRA `(.L_x_11079) ;  /* 0x000000e800e4a947 */ /* 0x002fea0003800000 */
.L_x_11078:
[----:B------:R-:W-:Y:S05]  /*b090*/  WARPSYNC.ALL ;  /* 0x0000000000007948 */ /* 0x000fea0003800000 */
        /* <DEDUP_REMOVED lines=8> */
[----:B------:R-:W-:Y:S01]  /*b120*/  HGMMA.64x96x16.F32 R152, gdesc[UR4], RZ, !UPT, gsb0 ;  /* 0x01600000049879f0 */ /* 0x000fe2000c0008ff */
        /* <DEDUP_REMOVED lines=27> */
[----:B------:R-:W-:Y:S02]  /*b2e0*/  IMAD.SHL.U32 R153, R201, 0x80, RZ ;  /* 0x00000080c9997824 */ /* 0x000fe400078e00ff */
[----:B------:R-:W-:Y:S01]  /*b2f0*/  FMUL.FTZ R156, R156, UR49 ;  /* 0x000000319c9c7c20 */ /* 0x000fe20008410000 */
[----:B------:R-:W-:Y:S01]  /*b300*/  FMUL.FTZ R157, R157, UR49 ;  /* 0x000000319d9d7c20 */ /* 0x000fe20008410000 */
[----:B------:R-:W-:Y:S01]  /*b310*/  FMUL.FTZ R160, R160, UR49 ;  /* 0x00000031a0a07c20 */ /* 0x000fe20008410000 */
[----:B------:R-:W-:Y:S01]  /*b320*/  IMAD R214, R20, -0x60, R153 ;  /* 0xffffffa014d67824 */ /* 0x000fe200078e0299 */
[----:B------:R-:W2:Y:S01]  /*b330*/  MUFU.TANH R217, R217 ;  /* 0x000000d900d97308 */ /* 0x000ea20000002400 */
[----:B------:R-:W-:Y:S01]  /*b340*/  FMUL.FTZ R161, R161, UR49 ;  /* 0x00000031a1a17c20 */ /* 0x000fe20008410000 */
[----:B------:R-:W-:Y:S01]  /*b350*/  FMUL.FTZ R21, R164, UR49 ;  /* 0x00000031a4157c20 */ /* 0x000fe20008410000 */
[----:B------:R-:W-:Y:S01]  /*b360*/  FMUL.FTZ R164, R165, UR49 ;  /* 0x00000031a5a47c20 */ /* 0x000fe20008410000 */
[----:B------:R-:W-:Y:S01]  /*b370*/  IADD3 R153, R214, 0x1, R203 ;  /* 0x00000001d6997810 */ /* 0x000fe20007ffe0cb */
[----:B------:R-:W-:Y:S01]  /*b380*/  FMUL.FTZ R214, R176, UR49 ;  /* 0x00000031b0d67c20 */ /* 0x000fe20008410000 */
[----:B------:R-:W-:Y:S01]  /*b390*/  FMUL.FTZ R176, R177, UR49 ;  /* 0x00000031b1b07c20 */ /* 0x000fe20008410000 */
[----:B------:R-:W-:Y:S01]  /*b3a0*/  FMUL.FTZ R168, R168, UR49 ;  /* 0x00000031a8a87c20 */ /* 0x000fe20008410000 */
[----:B------:R-:W-:Y:S01]  /*b3b0*/  IADD3 R222, R153, -R200, RZ ;  /* 0x800000c899de7210 */ /* 0x000fe20007ffe0ff */
[----:B------:R-:W3:Y:S01]  /*b3c0*/  MUFU.TANH R152, R152 ;  /* 0x0000009800987308 */ /* 0x000ee20000002400 */
[----:B------:R-:W-:Y:S01]  /*b3d0*/  FMUL.FTZ R215, R169, UR49 ;  /* 0x00000031a9d77c20 */ /* 0x000fe20008410000 */
[----:B------:R-:W-:Y:S01]  /*b3e0*/  FMUL.FTZ R180, R180, UR49 ;  /* 0x00000031b4b47c20 */ /* 0x000fe20008410000 */
[----:B------:R-:W-:Y:S01]  /*b3f0*/  FMUL.FTZ R216, R172, UR49 ;  /* 0x00000031acd87c20 */ /* 0x000fe20008410000 */
[----:B------:R-:W-:-:S02]  /*b400*/  IMAD R153, R211, -0x2, R222 ;  /* 0xfffffffed3997824 */ /* 0x000fc400078e02de */
[----:B------:R-:W-:Y:S01]  /*b410*/  FMUL.FTZ R172, R173, UR49 ;  /* 0x00000031adac7c20 */ /* 0x000fe20008410000 */
[----:B------:R-:W-:Y:S01]  /*b420*/  FMUL.FTZ R181, R181, UR49 ;  /* 0x00000031b5b57c20 */ /* 0x000fe20008410000 */
[----:B------:R-:W-:Y:S01]  /*b430*/  FMUL.FTZ R222, R184, UR49 ;  /* 0x00000031b8de7c20 */ /* 0x000fe20008410000 */
[----:B------:R-:W4:Y:S01]  /*b440*/  MUFU.TANH R156, R156 ;  /* 0x0000009c009c7308 */ /* 0x000f220000002400 */
[----:B------:R-:W-:Y:S02]  /*b450*/  IMAD.IADD R177, R212, 0x1, R153 ;  /* 0x00000001d4b17824 */ /* 0x000fe400078e0299 */
[----:B------:R-:W-:Y:S01]  /*b460*/  FMUL.FTZ R185, R185, UR49 ;  /* 0x00000031b9b97c20 */ /* 0x000fe20008410000 */
[----:B------:R-:W-:Y:S01]  /*b470*/  FMUL.FTZ R189, R189, UR49 ;  /* 0x00000031bdbd7c20 */ /* 0x000fe20008410000 */
[----:B------:R-:W-:Y:S01]  /*b480*/  FMUL.FTZ R192, R192, UR49 ;  /* 0x00000031c0c07c20 */ /* 0x000fe20008410000 */
[----:B------:R-:W-:Y:S01]  /*b490*/  FMUL.FTZ R196, R196, UR49 ;  /* 0x00000031c4c47c20 */ /* 0x000fe20008410000 */
[C---:B------:R-:W-:Y:S01]  /*b4a0*/  ISETP.GT.AND P2, PT, R177.reuse, RZ, PT ;  /* 0x000000ffb100720c */ /* 0x040fe20003f44270 */
[----:B------:R-:W-:Y:S01]  /*b4b0*/  FMUL.FTZ R230, R170, UR49 ;  /* 0x00000031aae67c20 */ /* 0x000fe20008410000 */
[----:B------:R-:W5:Y:S01]  /*b4c0*/  MUFU.TANH R157, R157 ;  /* 0x0000009d009d7308 */ /* 0x000f620000002400 */
[----:B------:R-:W-:Y:S01]  /*b4d0*/  ISETP.GT.AND P3, PT, R177, 0x1, PT ;  /* 0x00000001b100780c */ /* 0x000fe20003f64270 */
[----:B------:R-:W-:Y:S01]  /*b4e0*/  FMUL.FTZ R175, R175, UR49 ;  /* 0x00000031afaf7c20 */ /* 0x000fe20008410000 */
[----:B--2---:R-:W-:Y:S01]  /*b4f0*/  FSEL R153, R217, -INF , P2 ;  /* 0xff800000d9997808 */ /* 0x004fe20001000000 */
[----:B------:R-:W-:Y:S01]  /*b500*/  FMUL.FTZ R227, R167, UR49 ;  /* 0x00000031a7e37c20 */ /* 0x000fe20008410000 */
[----:B------:R-:W-:Y:S01]  /*b510*/  ISETP.GT.AND P4, PT, R177, 0x8, PT ;  /* 0x00000008b100780c */ /* 0x000fe20003f84270 */
[----:B------:R-:W-:Y:S01]  /*b520*/  FMUL.FTZ R231, R171, UR49 ;  /* 0x00000031abe77c20 */ /* 0x000fe20008410000 */
[----:B---3--:R-:W-:Y:S01]  /*b530*/  FSEL R152, R152, -INF , P3 ;  /* 0xff80000098987808 */ /* 0x008fe20001800000 */
[----:B------:R-:W2:Y:S01]  /*b540*/  MUFU.TANH R160, R160 ;  /* 0x000000a000a07308 */ /* 0x000ea20000002400 */
[----:B------:R-:W-:Y:S01]  /*b550*/  FMNMX.FTZ R165, R153, R221, !PT ;  /* 0x000000dd99a57209 */ /* 0x000fe20007810000 */
[----:B------:R-:W-:Y:S01]  /*b560*/  FMUL.FTZ R182, R182, UR49 ;  /* 0x00000031b6b67c20 */ /* 0x000fe20008410000 */
[C---:B------:R-:W-:Y:S01]  /*b570*/  ISETP.GT.AND P2, PT, R177.reuse, 0x9, PT ;  /* 0x00000009b100780c */ /* 0x040fe20003f44270 */
[----:B------:R-:W-:Y:S01]  /*b580*/  FMUL.FTZ R232, R174, UR49 ;  /* 0x00000031aee87c20 */ /* 0x000fe20008410000 */
[----:B----4-:R-:W-:Y:S01]  /*b590*/  FSEL R156, R156, -INF , P4 ;  /* 0xff8000009c9c7808 */ /* 0x010fe20002000000 */
[----:B------:R-:W-:Y:S01]  /*b5a0*/  FMUL.FTZ R178, R178, UR49 ;  /* 0x00000031b2b27c20 */ /* 0x000fe20008410000 */
[----:B------:R-:W-:Y:S01]  /*b5b0*/  FMNMX.FTZ R165, R152, R165, !PT ;  /* 0x000000a598a57209 */ /* 0x000fe20007810000 */
[----:B------:R-:W3:Y:S01]  /*b5c0*/  MUFU.TANH R161, R161 ;  /* 0x000000a100a17308 */ /* 0x000ee20000002400 */
[----:B------:R-:W-:Y:S01]  /*b5d0*/  ISETP.GT.AND P3, PT, R177, 0x10, PT ;  /* 0x00000010b100780c */ /* 0x000fe20003f64270 */
[----:B------:R-:W-:Y:S01]  /*b5e0*/  FMUL.FTZ R179, R179, UR49 ;  /* 0x00000031b3b37c20 */ /* 0x000fe20008410000 */
[----:B-----5:R-:W-:Y:S01]  /*b5f0*/  FSEL R157, R157, -INF , P2 ;  /* 0xff8000009d9d7808 */ /* 0x020fe20001000000 */
[----:B------:R-:W-:Y:S01]  /*b600*/  FMUL.FTZ R183, R183, UR49 ;  /* 0x00000031b7b77c20 */ /* 0x000fe20008410000 */
[----:B------:R-:W-:Y:S01]  /*b610*/  FMNMX.FTZ R224, R156, R165, !PT ;  /* 0x000000a59ce07209 */ /* 0x000fe20007810000 */
[----:B------:R-:W-:Y:S01]  /*b620*/  FMUL.FTZ R187, R187, UR49 ;  /* 0x00000031bbbb7c20 */ /* 0x000fe20008410000 */
[----:B------:R-:W-:Y:S01]  /*b630*/  ISETP.GT.AND P2, PT, R177, 0x11, PT ;  /* 0x00000011b100780c */ /* 0x000fe20003f44270 */
[----:B------:R-:W-:Y:S01]  /*b640*/  MUFU.TANH R21, R21 ;  /* 0x0000001500157308 */ /* 0x000fe20000002400 */
[----:B--2---:R-:W-:Y:S01]  /*b650*/  FSEL R160, R160, -INF , P3 ;  /* 0xff800000a0a07808 */ /* 0x004fe20001800000 */
[----:B------:R-:W-:Y:S01]  /*b660*/  FMUL.FTZ R186, R186, UR49 ;  /* 0x00000031baba7c20 */ /* 0x000fe20008410000 */
[----:B------:R-:W-:Y:S01]  /*b670*/  FMNMX.FTZ R165, R157, R224, !PT ;  /* 0x000000e09da57209 */ /* 0x000fe20007810000 */
[----:B------:R-:W-:Y:S01]  /*b680*/  FMUL.FTZ R224, R166, UR49 ;  /* 0x00000031a6e07c20 */ /* 0x000fe20008410000 */
[----:B------:R-:W-:Y:S01]  /*b690*/  ISETP.GT.AND P3, PT, R177, 0x18, PT ;  /* 0x00000018b100780c */ /* 0x000fe20003f64270 */
[----:B------:R-:W-:Y:S01]  /*b6a0*/  FMUL.FTZ R194, R194, UR49 ;  /* 0x00000031c2c27c20 */ /* 0x000fe20008410000 */
[----:B------:R-:W-:Y:S01]  /*b6b0*/  FMUL.FTZ R195, R195, UR49 ;  /* 0x00000031c3c37c20 */ /* 0x000fe20008410000 */
[----:B------:R-:W2:Y:S01]  /*b6c0*/  MUFU.TANH R164, R164 ;  /* 0x000000a400a47308 */ /* 0x000ea20000002400 */
[----:B---3--:R-:W-:-:S02]  /*b6d0*/  FSEL R161, R161, -INF , P2 ;  /* 0xff800000a1a17808 */ /* 0x008fc40001000000 */
[----:B------:R-:W-:-:S05]  /*b6e0*/  ISETP.GT.AND P2, PT, R177, 0x19, PT ;  /* 0x00000019b100780c */ /* 0x000fca0003f44270 */
[----:B------:R-:W3:Y:S08]  /*b6f0*/  MUFU.TANH R168, R168 ;  /* 0x000000a800a87308 */ /* 0x000ef00000002400 */
[----:B------:R-:W4:Y:S01]  /*b700*/  MUFU.TANH R215, R215 ;  /* 0x000000d700d77308 */ /* 0x000f220000002400 */
[----:B--2---:R-:W-:Y:S02]  /*b710*/  FSEL R164, R164, -INF , P2 ;  /* 0xff800000a4a47808 */ /* 0x004fe40001000000 */
[----:B------:R-:W-:-:S05]  /*b720*/  ISETP.GT.AND P2, PT, R177, 0x21, PT ;  /* 0x00000021b100780c */ /* 0x000fca0003f44270 */
[----:B------:R2:W-:Y:S08]  /*b730*/  MUFU.TANH R217, R180 ;  /* 0x000000b400d97308 */ /* 0x0005f00000002400 */
[----:B------:R-:W5:Y:S01]  /*b740*/  MUFU.TANH R216, R216 ;  /* 0x000000d800d87308 */ /* 0x000f620000002400 */
[----:B--2---:R-:W-:Y:S02]  /*b750*/  FMNMX.FTZ R180, R160, R165, !PT ;  /* 0x000000a5a0b47209 */ /* 0x004fe40007810000 */
[----:B------:R-:W-:Y:S01]  /*b760*/  FSEL R165, R21, -INF , P3 ;  /* 0xff80000015a57808 */ /* 0x000fe20001800000 */
[----:B------:R-:W-:Y:S01]  /*b770*/  FMUL.FTZ R21, R188, UR49 ;  /* 0x00000031bc157c20 */ /* 0x000fe20008410000 */
[----:B------:R-:W-:-:S02]  /*b780*/  FMNMX.FTZ R180, R161, R180, !PT ;  /* 0x000000b4a1b47209 */ /* 0x000fc40007810000 */
[----:B------:R-:W-:Y:S01]  /*b790*/  ISETP.GT.AND P3, PT, R177, 0x20, PT ;  /* 0x00000020b100780c */ /* 0x000fe20003f64270 */
[----:B------:R-:W2:Y:S01]  /*b7a0*/  MUFU.TANH R172, R172 ;  /* 0x000000ac00ac7308 */ /* 0x000ea20000002400 */
[----:B------:R-:W-:Y:S02]  /*b7b0*/  FMNMX.FTZ R173, R165, R180, !PT ;  /* 0x000000b4a5ad7209 */ /* 0x000fe40007810000 */
[----:B---3--:R-:W-:Y:S02]  /*b7c0*/  FSEL R169, R168, -INF , P3 ;  /* 0xff800000a8a97808 */ /* 0x008fe40001800000 */
[----:B------:R-:W-:Y:S02]  /*b7d0*/  FMNMX.FTZ R180, R164, R173, !PT ;  /* 0x000000ada4b47209 */ /* 0x000fe40007810000 */
[----:B----4-:R-:W-:Y:S01]  /*b7e0*/  FSEL R168, R215, -INF , P2 ;  /* 0xff800000d7a87808 */ /* 0x010fe20001000000 */
[----:B------:R-:W3:Y:S01]  /*b7f0*/  MUFU.TANH R214, R214 ;  /* 0x000000d600d67308 */ /* 0x000ee20000002400 */
[----:B------:R-:W-:-:S02]  /*b800*/  ISETP.GT.AND P3, PT, R177, 0x28, PT ;  /* 0x00000028b100780c */ /* 0x000fc40003f64270 */
[----:B------:R-:W-:Y:S02]  /*b810*/  FMNMX.FTZ R215, R169, R180, !PT ;  /* 0x000000b4a9d77209 */ /* 0x000fe40007810000 */
[C---:B------:R-:W-:Y:S02]  /*b820*/  ISETP.GT.AND P2, PT, R177.reuse, 0x29, PT ;  /* 0x00000029b100780c */ /* 0x040fe40003f44270 */
[----:B-----5:R-:W-:Y:S01]  /*b830*/  FSEL R173, R216, -INF , P3 ;  /* 0xff800000d8ad7808 */ /* 0x020fe20001800000 */
[----:B------:R-:W4:Y:S01]  /*b840*/  MUFU.TANH R176, R176 ;  /* 0x000000b000b07308 */ /* 0x000f220000002400 */
[----:B------:R-:W-:Y:S02]  /*b850*/  FMNMX.FTZ R180, R168, R215, !PT ;  /* 0x000000d7a8b47209 */ /* 0x000fe40007810000 */
[----:B------:R-:W-:Y:S02]  /*b860*/  ISETP.GT.AND P3, PT, R177, 0x30, PT ;  /* 0x00000030b100780c */ /* 0x000fe40003f64270 */
[----:B--2---:R-:W-:-:S02]  /*b870*/  FSEL R172, R172, -INF , P2 ;  /* 0xff800000acac7808 */ /* 0x004fc40001000000 */
[----:B------:R-:W-:Y:S01]  /*b880*/  FMNMX.FTZ R215, R173, R180, !PT ;  /* 0x000000b4add77209 */ /* 0x000fe20007810000 */
[----:B------:R-:W2:Y:S01]  /*b890*/  MUFU.TANH R181, R181 ;  /* 0x000000b500b57308 */ /* 0x000ea20000002400 */
[C---:B------:R-:W-:Y:S02]  /*b8a0*/  ISETP.GT.AND P2, PT, R177.reuse, 0x31, PT ;  /* 0x00000031b100780c */ /* 0x040fe40003f44270 */
[----:B---3--:R-:W-:Y:S02]  /*b8b0*/  FSEL R180, R214, -INF , P3 ;  /* 0xff800000d6b47808 */ /* 0x008fe40001800000 */
[----:B------:R-:W-:Y:S02]  /*b8c0*/  FMNMX.FTZ R215, R172, R215, !PT ;  /* 0x000000d7acd77209 */ /* 0x000fe40007810000 */
[----:B------:R-:W-:Y:S01]  /*b8d0*/  ISETP.GT.AND P3, PT, R177, 0x38, PT ;  /* 0x00000038b100780c */ /* 0x000fe20003f64270 */
[----:B------:R-:W3:Y:S01]  /*b8e0*/  MUFU.TANH R222, R222 ;  /* 0x000000de00de7308 */ /* 0x000ee20000002400 */
[----:B----4-:R-:W-:-:S02]  /*b8f0*/  FSEL R176, R176, -INF , P2 ;  /* 0xff800000b0b07808 */ /* 0x010fc40001000000 */
[----:B------:R-:W-:Y:S01]  /*b900*/  FMNMX.FTZ R223, R180, R215, !PT ;  /* 0x000000d7b4df7209 */ /* 0x000fe20007810000 */
[----:B------:R-:W-:Y:S01]  /*b910*/  FMUL.FTZ R215, R193, UR49 ;  /* 0x00000031c1d77c20 */ /* 0x000fe20008410000 */
[----:B------:R-:W-:Y:S02]  /*b920*/  ISETP.GT.AND P2, PT, R177, 0x39, PT ;  /* 0x00000039b100780c */ /* 0x000fe40003f44270 */
[----:B------:R-:W-:Y:S01]  /*b930*/  FSEL R184, R217, -INF , P3 ;  /* 0xff800000d9b87808 */ /* 0x000fe20001800000 */
[----:B------:R-:W4:Y:S01]  /*b940*/  MUFU.TANH R185, R185 ;  /* 0x000000b900b97308 */ /* 0x000f220000002400 */
[----:B------:R-:W-:Y:S01]  /*b950*/  FMNMX.FTZ R223, R176, R223, !PT ;  /* 0x000000dfb0df7209 */ /* 0x000fe20007810000 */
[C---:B------:R-:W-:Y:S01]  /*b960*/  VIADD R217, R177.reuse, 0x8 ;  /* 0x00000008b1d97836 */ /* 0x040fe20000000000 */
[----:B------:R-:W-:Y:S02]  /*b970*/  ISETP.GT.AND P3, PT, R177, 0x40, PT ;  /* 0x00000040b100780c */ /* 0x000fe40003f64270 */
[----:B--2---:R-:W-:-:S02]  /*b980*/  FSEL R181, R181, -INF , P2 ;  /* 0xff800000b5b57808 */ /* 0x004fc40001000000 */
[----:B------:R-:W-:Y:S01]  /*b990*/  FMNMX.FTZ R216, R184, R223, !PT ;  /* 0x000000dfb8d87209 */ /* 0x000fe20007810000 */
[----:B------:R-:W2:Y:S01]  /*b9a0*/  MUFU.TANH R21, R21 ;  /* 0x0000001500157308 */ /* 0x000ea20000002400 */
[----:B------:R-:W-:Y:S01]  /*b9b0*/  ISETP.GT.AND P2, PT, R177, 0x41, PT ;  /* 0x00000041b100780c */ /* 0x000fe20003f44270 */
[----:B------:R-:W-:Y:S01]  /*b9c0*/  FMUL.FTZ R223, R163, UR49 ;  /* 0x00000031a3df7c20 */ /* 0x000fe20008410000 */
[----:B---3--:R-:W-:Y:S02]  /*b9d0*/  FSEL R188, R222, -INF , P3 ;  /* 0xff800000debc7808 */ /* 0x008fe40001800000 */
[----:B------:R-:W-:Y:S01]  /*b9e0*/  FMNMX.FTZ R193, R181, R216, !PT ;  /* 0x000000d8b5c17209 */ /* 0x000fe20007810000 */
[----:B------:R-:W-:Y:S01]  /*b9f0*/  FMUL.FTZ R216, R197, UR49 ;  /* 0x00000031c5d87c20 */ /* 0x000fe20008410000 */
[----:B------:R-:W-:Y:S01]  /*ba00*/  ISETP.GT.AND P3, PT, R177, 0x48, PT ;  /* 0x00000048b100780c */ /* 0x000fe20003f64270 */
[----:B------:R-:W3:Y:S01]  /*ba10*/  MUFU.TANH R189, R189 ;  /* 0x000000bd00bd7308 */ /* 0x000ee20000002400 */
[----:B----4-:R-:W-:Y:S01]  /*ba20*/  FSEL R185, R185, -INF , P2 ;  /* 0xff800000b9b97808 */ /* 0x010fe20001000000 */
[----:B------:R-:W-:Y:S01]  /*ba30*/  FMUL.FTZ R197, R154, UR49 ;  /* 0x000000319ac57c20 */ /* 0x000fe20008410000 */
[----:B------:R-:W-:-:S02]  /*ba40*/  FMNMX.FTZ R222, R188, R193, !PT ;  /* 0x000000c1bcde7209 */ /* 0x000fc40007810000 */
[----:B------:R-:W-:Y:S02]  /*ba50*/  ISETP.GT.AND P2, PT, R177, 0x49, PT ;  /* 0x00000049b100780c */ /* 0x000fe40003f44270 */
[----:B------:R-:W-:Y:S01]  /*ba60*/  FMNMX.FTZ R193, R185, R222, !PT ;  /* 0x000000deb9c17209 */ /* 0x000fe20007810000 */
[----:B------:R2:W4:Y:S01]  /*ba70*/  MUFU.TANH R214, R192 ;  /* 0x000000c000d67308 */ /* 0x0005220000002400 */
[C---:B------:R-:W-:Y:S02]  /*ba80*/  ISETP.GT.AND P4, PT, R217.reuse, RZ, PT ;  /* 0x000000ffd900720c */ /* 0x040fe40003f84270 */
[C---:B------:R-:W-:Y:S02]  /*ba90*/  ISETP.GT.AND P5, PT, R217.reuse, 0x1, PT ;  /* 0x00000001d900780c */ /* 0x040fe40003fa4270 */
[----:B------:R-:W-:-:S03]  /*baa0*/  ISETP.GT.AND P6, PT, R217, 0x59, PT ;  /* 0x00000059d900780c */ /* 0x000fc60003fc4270 */
[----:B------:R-:W5:Y:S01]  /*bab0*/  MUFU.TANH R215, R215 ;  /* 0x000000d700d77308 */ /* 0x000f620000002400 */
[----:B--2---:R-:W-:Y:S02]  /*bac0*/  FSEL R192, R21, -INF , P3 ;  /* 0xff80000015c07808 */ /* 0x004fe40001800000 */
[----:B------:R-:W-:Y:S02]  /*bad0*/  ISETP.GT.AND P3, PT, R177, 0x50, PT ;  /* 0x00000050b100780c */ /* 0x000fe40003f64270 */
[----:B---3--:R-:W-:Y:S02]  /*bae0*/  FSEL R189, R189, -INF , P2 ;  /* 0xff800000bdbd7808 */ /* 0x008fe40001000000 */
[----:B------:R-:W-:Y:S01]  /*baf0*/  FMNMX.FTZ R222, R192, R193, !PT ;  /* 0x000000c1c0de7209 */ /* 0x000fe20007810000 */
[----:B------:R-:W2:Y:S01]  /*bb00*/  MUFU.TANH R196, R196 ;  /* 0x000000c400c47308 */ /* 0x000ea20000002400 */
[----:B------:R-:W-:Y:S02]  /*bb10*/  ISETP.GT.AND P2, PT, R177, 0x51, PT ;  /* 0x00000051b100780c */ /* 0x000fe40003f44270 */
[----:B----4-:R-:W-:Y:S01]  /*bb20*/  FSEL R193, R214, -INF , P3 ;  /* 0xff800000d6c17808 */ /* 0x010fe20001800000 */
[----:B------:R-:W-:Y:S01]  /*bb30*/  FMUL.FTZ R214, R155, UR49 ;  /* 0x000000319bd67c20 */ /* 0x000fe20008410000 */
[----:B------:R-:W-:-:S02]  /*bb40*/  FMNMX.FTZ R222, R189, R222, !PT ;  /* 0x000000debdde7209 */ /* 0x000fc40007810000 */
[----:B------:R-:W-:Y:S01]  /*bb50*/  ISETP.GT.AND P3, PT, R177, 0x58, PT ;  /* 0x00000058b100780c */ /* 0x000fe20003f64270 */
[----:B------:R3:W4:Y:S01]  /*bb60*/  MUFU.TANH R21, R216 ;  /* 0x000000d800157308 */ /* 0x0007220000002400 */
[----:B-----5:R-:W-:Y:S02]  /*bb70*/  FSEL R154, R215, -INF , P2 ;  /* 0xff800000d79a7808 */ /* 0x020fe40001000000 */
[----:B------:R-:W-:Y:S01]  /*bb80*/  FMNMX.FTZ R215, R193, R222, !PT ;  /* 0x000000dec1d77209 */ /* 0x000fe20007810000 */
[----:B------:R-:W-:Y:S01]  /*bb90*/  FMUL.FTZ R222, R162, UR49 ;  /* 0x00000031a2de7c20 */ /* 0x000fe20008410000 */
[----:B------:R-:W-:-:S03]  /*bba0*/  ISETP.GT.AND P2, PT, R177, 0x59, PT ;  /* 0x00000059b100780c */ /* 0x000fc60003f44270 */
[----:B------:R-:W5:Y:S01]  /*bbb0*/  MUFU.TANH R197, R197 ;  /* 0x000000c500c57308 */ /* 0x000f620000002400 */
[----:B--2---:R-:W-:Y:S02]  /*bbc0*/  FSEL R155, R196, -INF , P3 ;  /* 0xff800000c49b7808 */ /* 0x004fe40001800000 */
[----:B---3--:R-:W-:Y:S01]  /*bbd0*/  FMNMX.FTZ R216, R154, R215, !PT ;  /* 0x000000d79ad87209 */ /* 0x008fe20007810000 */
[----:B------:R-:W-:Y:S01]  /*bbe0*/  FMUL.FTZ R215, R158, UR49 ;  /* 0x000000319ed77c20 */ /* 0x000fe20008410000 */
[----:B------:R-:W-:-:S03]  /*bbf0*/  ISETP.GT.AND P3, PT, R217, 0x8, PT ;  /* 0x00000008d900780c */ /* 0x000fc60003f64270 */
[----:B------:R-:W-:Y:S01]  /*bc00*/  MUFU.TANH R223, R223 ;  /* 0x000000df00df7308 */ /* 0x000fe20000002400 */
[----:B----4-:R-:W-:Y:S02]  /*bc10*/  FSEL R196, R21, -INF , P2 ;  /* 0xff80000015c47808 */ /* 0x010fe40001000000 */
[----:B------:R-:W-:Y:S01]  /*bc20*/  FMNMX.FTZ R21, R155, R216, !PT ;  /* 0x000000d89b157209 */ /* 0x000fe20007810000 */
[----:B------:R-:W-:-:S03]  /*bc30*/  FMUL.FTZ R216, R159, UR49 ;  /* 0x000000319fd87c20 */ /* 0x000fc60008410000 */
[----:B------:R-:W-:Y:S01]  /*bc40*/  FMNMX.FTZ R21, R196, R21, !PT ;  /* 0x00000015c4157209 */ /* 0x000fe20007810000 */
[----:B------:R-:W2:Y:S01]  /*bc50*/  MUFU.TANH R215, R215 ;  /* 0x000000d700d77308 */ /* 0x000ea20000002400 */
[----:B-----5:R-:W-:Y:S02]  /*bc60*/  FSEL R162, R197, -INF , P4 ;  /* 0xff800000c5a27808 */ /* 0x020fe40002000000 */
[----:B------:R-:W-:Y:S01]  /*bc70*/  ISETP.GT.AND P4, PT, R217, 0x9, PT ;  /* 0x00000009d900780c */ /* 0x000fe20003f84270 */
[----:B------:R-:W3:Y:S04]  /*bc80*/  SHFL.BFLY PT, R158, R21, 0x2, 0x1f ;  /* 0x0c401f00159e7f89 */ /* 0x000ee800000e0000 */
[----:B------:R-:W4:Y:S08]  /*bc90*/  MUFU.TANH R214, R214 ;  /* 0x000000d600d67308 */ /* 0x000f300000002400 */
[----:B------:R-:W5:Y:S01]  /*bca0*/  MUFU.TANH R216, R216 ;  /* 0x000000d800d87308 */ /* 0x000f620000002400 */
[----:B--2---:R-:W-:-:S02]  /*bcb0*/  FSEL R166, R215, -INF , P3 ;  /* 0xff800000d7a67808 */ /* 0x004fc40001800000 */
[----:B------:R-:W-:-:S04]  /*bcc0*/  ISETP.GT.AND P3, PT, R217, 0x11, PT ;  /* 0x00000011d900780c */ /* 0x000fc80003f64270 */
[----:B------:R-:W-:Y:S01]  /*bcd0*/  FSEL R171, R223, -INF , P3 ;  /* 0xff800000dfab7808 */ /* 0x000fe20001800000 */
[----:B------:R-:W2:Y:S01]  /*bce0*/  MUFU.TANH R230, R230 ;  /* 0x000000e600e67308 */ /* 0x000ea20000002400 */
[----:B------:R-:W-:Y:S02]  /*bcf0*/  ISETP.GT.AND P3, PT, R217, 0x20, PT ;  /* 0x00000020d900780c */ /* 0x000fe40003f64270 */
[----:B----4-:R-:W-:Y:S02]  /*bd00*/  FSEL R159, R214, -INF , P5 ;  /* 0xff800000d69f7808 */ /* 0x010fe40002800000 */
[----:B---3--:R-:W-:Y:S02]  /*bd10*/  FMNMX.FTZ R21, R21, R158, !PT ;  /* 0x0000009e15157209 */ /* 0x008fe40007810000 */
[C---:B------:R-:W-:Y:S01]  /*bd20*/  ISETP.GT.AND P5, PT, R217.reuse, 0x10, PT ;  /* 0x00000010d900780c */ /* 0x040fe20003fa4270 */
[----:B------:R-:W3:Y:S01]  /*bd30*/  MUFU.TANH R222, R222 ;  /* 0x000000de00de7308 */ /* 0x000ee20000002400 */
[----:B-----5:R-:W-:Y:S01]  /*bd40*/  FSEL R163, R216, -INF , P4 ;  /* 0xff800000d8a37808 */ /* 0x020fe20002000000 */
[----:B------:R-:W4:Y:S01]  /*bd50*/  SHFL.BFLY PT, R158, R21, 0x1, 0x1f ;  /* 0x0c201f00159e7f89 */ /* 0x000f2200000e0000 */
[----:B------:R-:W-:-:S05]  /*bd60*/  ISETP.GT.AND P4, PT, R217, 0x18, PT ;  /* 0x00000018d900780c */ /* 0x000fca0003f84270 */
[----:B------:R-:W5:Y:S01]  /*bd70*/  MUFU.TANH R224, R224 ;  /* 0x000000e000e07308 */ /* 0x000f620000002400 */
[----:B--2---:R-:W-:Y:S02]  /*bd80*/  FSEL R216, R230, -INF , P3 ;  /* 0xff800000e6d87808 */ /* 0x004fe40001800000 */
[----:B------:R-:W-:-:S05]  /*bd90*/  ISETP.GT.AND P3, PT, R217, 0x29, PT ;  /* 0x00000029d900780c */ /* 0x000fca0003f64270 */
[----:B------:R-:W2:Y:S01]  /*bda0*/  MUFU.TANH R175, R175 ;  /* 0x000000af00af7308 */ /* 0x000ea20000002400 */
[----:B---3--:R-:W-:Y:S02]  /*bdb0*/  FSEL R167, R222, -INF , P5 ;  /* 0xff800000dea77808 */ /* 0x008fe40002800000 */
[----:B------:R-:W-:-:S05]  /*bdc0*/  ISETP.GT.AND P5, PT, R217, 0x19, PT ;  /* 0x00000019d900780c */ /* 0x000fca0003fa4270 */
[----:B------:R-:W3:Y:S01]  /*bdd0*/  MUFU.TANH R227, R227 ;  /* 0x000000e300e37308 */ /* 0x000ee20000002400 */
[----:B-----5:R-:W-:Y:S02]  /*bde0*/  FSEL R174, R224, -INF , P4 ;  /* 0xff800000e0ae7808 */ /* 0x020fe40002000000 */
[----:B----4-:R-:W-:Y:S02]  /*bdf0*/  FMNMX.FTZ R21, R21, R158, !PT ;  /* 0x0000009e15157209 */ /* 0x010fe40007810000 */
[----:B------:R-:W-:Y:S02]  /*be00*/  ISETP.GT.AND P4, PT, R217, 0x21, PT ;  /* 0x00000021d900780c */ /* 0x000fe40003f84270 */
[----:B------:R-:W-:Y:S01]  /*be10*/  FSETP.NEU.FTZ.AND P2, PT, R21, -INF , PT ;  /* 0xff8000001500780b */ /* 0x000fe20003f5d000 */
[----:B------:R-:W4:Y:S01]  /*be20*/  MUFU.TANH R231, R231 ;  /* 0x000000e700e77308 */ /* 0x000f220000002400 */
[----:B--2---:R-:W-:Y:S02]  /*be30*/  FSEL R175, R175, -INF , P3 ;  /* 0xff800000afaf7808 */ /* 0x004fe40001800000 */
[----:B------:R-:W-:-:S02]  /*be40*/  FSEL R158, R21, RZ, P2 ;  /* 0x000000ff159e7208 */ /* 0x000fc40001000000 */
[----:B------:R-:W-:-:S03]  /*be50*/  ISETP.GT.AND P3, PT, R217, 0x38, PT ;  /* 0x00000038d900780c */ /* 0x000fc60003f64270 */
[----:B------:R-:W2:Y:S01]  /*be60*/  MUFU.TANH R177, R182 ;  /* 0x000000b600b17308 */ /* 0x000ea20000002400 */
[----:B------:R-:W-:Y:S01]  /*be70*/  FADD.FTZ R158, -R158, R221 ;  /* 0x000000dd9e9e7221 */ /* 0x000fe20000010100 */
[----:B------:R-:W-:Y:S01]  /*be80*/  FMUL.FTZ R221, R190, UR49 ;  /* 0x00000031bedd7c20 */ /* 0x000fe20008410000 */
[----:B---3--:R-:W-:Y:S02]  /*be90*/  FSEL R170, R227, -INF , P5 ;  /* 0xff800000e3aa7808 */ /* 0x008fe40002800000 */
[----:B------:R-:W-:Y:S01]  /*bea0*/  ISETP.GT.AND P5, PT, R217, 0x28, PT ;  /* 0x00000028d900780c */ /* 0x000fe20003fa4270 */
[----:B------:R-:W3:Y:S02]  /*beb0*/  S2R R227, SR_TID.X ;  /* 0x0000000000e37919 */ /* 0x000ee40000002100 */
[----:B------:R-:W5:Y:S01]  /*bec0*/  MUFU.TANH R232, R232 ;  /* 0x000000e800e87308 */ /* 0x000f620000002400 */
[----:B----4-:R-:W-:Y:S02]  /*bed0*/  FSEL R215, R231, -INF , P4 ;  /* 0xff800000e7d77808 */ /* 0x010fe40002000000 */
[----:B------:R-:W-:-:S05]  /*bee0*/  ISETP.GT.AND P4, PT, R217, 0x30, PT ;  /* 0x00000030d900780c */ /* 0x000fca0003f84270 */
[----:B------:R-:W4:Y:S01]  /*bef0*/  MUFU.TANH R178, R178 ;  /* 0x000000b200b27308 */ /* 0x000f220000002400 */
[----:B--2---:R-:W-:Y:S01]  /*bf00*/  FSEL R190, R177, -INF , P3 ;  /* 0xff800000b1be7808 */ /* 0x004fe20001800000 */
[----:B------:R-:W-:Y:S01]  /*bf10*/  IMAD.U32 R177, RZ, RZ, UR47 ;  /* 0x0000002fffb17e24 */ /* 0x000fe2000f8e00ff */
[----:B------:R-:W-:-:S03]  /*bf20*/  ISETP.GT.AND P3, PT, R217, 0x41, PT ;  /* 0x00000041d900780c */ /* 0x000fc60003f64270 */
[----:B------:R-:W-:Y:S02]  /*bf30*/  FMUL.FTZ R158, R158, R177 ;  /* 0x000000b19e9e7220 */ /* 0x000fe40000410000 */
[----:B------:R-:W2:Y:S01]  /*bf40*/  MUFU.TANH R179, R179 ;  /* 0x000000b300b37308 */ /* 0x000ea20000002400 */
[----:B-----5:R-:W-:Y:S02]  /*bf50*/  FSEL R182, R232, -INF , P5 ;  /* 0xff800000e8b67808 */ /* 0x020fe40002800000 */
[----:B------:R-:W-:-:S05]  /*bf60*/  ISETP.GT.AND P5, PT, R217, 0x31, PT ;  /* 0x00000031d900780c */ /* 0x000fca0003fa4270 */
[----:B------:R-:W5:Y:S01]  /*bf70*/  MUFU.TANH R183, R183 ;  /* 0x000000b700b77308 */ /* 0x000f620000002400 */
[----:B----4-:R-:W-:Y:S01]  /*bf80*/  FSEL R197, R178, -INF , P4 ;  /* 0xff800000b2c57808 */ /* 0x010fe20002000000 */
[----:B------:R-:W-:Y:S01]  /*bf90*/  FMUL.FTZ R178, R21, R177 ;  /* 0x000000b115b27220 */ /* 0x000fe20000410000 */
[----:B------:R-:W-:Y:S02]  /*bfa0*/  ISETP.GT.AND P4, PT, R217, 0x39, PT ;  /* 0x00000039d900780c */ /* 0x000fe40003f84270 */
[----:B---3--:R-:W-:-:S03]  /*bfb0*/  SHF.R.U32.HI R227, RZ, 0x7, R227 ;  /* 0x00000007ffe37819 */ /* 0x008fc600000116e3 */
[----:B------:R-:W3:Y:S01]  /*bfc0*/  MUFU.TANH R187, R187 ;  /* 0x000000bb00bb7308 */ /* 0x000ee20000002400 */
[----:B--2---:R-:W-:Y:S02]  /*bfd0*/  FSEL R214, R179, -INF , P5 ;  /* 0xff800000b3d67808 */ /* 0x004fe40002800000 */
[C---:B------:R-:W-:Y:S02]  /*bfe0*/  ISETP.GT.AND P5, PT, R217.reuse, 0x40, PT ;  /* 0x00000040d900780c */ /* 0x040fe40003fa4270 */
[----:B------:R-:W-:Y:S02]  /*bff0*/  FSEL R178, R178, RZ, P2 ;  /* 0x000000ffb2b27208 */ /* 0x000fe40001000000 */
[----:B------:R-:W-:Y:S01]  /*c000*/  ISETP.GT.AND P2, PT, R217, 0x49, PT ;  /* 0x00000049d900780c */ /* 0x000fe20003f44270 */
[----:B------:R-:W2:Y:S01]  /*c010*/  MUFU.TANH R186, R186 ;  /* 0x000000ba00ba7308 */ /* 0x000ea20000002400 */
[----:B-----5:R-:W-:Y:S01]  /*c020*/  FSEL R183, R183, -INF , P4 ;  /* 0xff800000b7b77808 */ /* 0x020fe20002000000 */
[-CC-:B------:R-:W-:Y:S01]  /*c030*/  FFMA.FTZ R153, R153, R177.reuse, -R178.reuse ;  /* 0x000000b199997223 */ /* 0x180fe200000108b2 */
[----:B------:R-:W-:Y:S01]  /*c040*/  ISETP.GT.AND P4, PT, R217, 0x48, PT ;  /* 0x00000048d900780c */ /* 0x000fe20003f84270 */
[-CC-:B------:R-:W-:Y:S01]  /*c050*/  FFMA.FTZ R152, R152, R177.reuse, -R178.reuse ;  /* 0x000000b198987223 */ /* 0x180fe200000108b2 */
[-CC-:B------:R-:W-:Y:S01]  /*c060*/  FFMA.FTZ R156, R156, R177.reuse, -R178.reuse ;  /* 0x000000b19c9c7223 */ /* 0x180fe200000108b2 */
[-CC-:B------:R-:W-:Y:S01]  /*c070*/  FFMA.FTZ R157, R157, R177.reuse, -R178.reuse ;  /* 0x000000b19d9d7223 */ /* 0x180fe200000108b2 */
[-CC-:B------:R-:W-:Y:S01]  /*c080*/  FFMA.FTZ R160, R160, R177.reuse, -R178.reuse ;  /* 0x000000b1a0a07223 */ /* 0x180fe200000108b2 */
[----:B------:R-:W4:Y:S01]  /*c090*/  MUFU.TANH R221, R221 ;  /* 0x000000dd00dd7308 */ /* 0x000f220000002400 */
[----:B---3--:R-:W-:Y:S01]  /*c0a0*/  FSEL R179, R187, -INF , P3 ;  /* 0xff800000bbb37808 */ /* 0x008fe20001800000 */
[-CC-:B------:R-:W-:Y:S01]  /*c0b0*/  FFMA.FTZ R161, R161, R177.reuse, -R178.reuse ;  /* 0x000000b1a1a17223 */ /* 0x180fe200000108b2 */
[----:B------:R-:W-:Y:S01]  /*c0c0*/  ISETP.GT.AND P3, PT, R217, 0x50, PT ;  /* 0x00000050d900780c */ /* 0x000fe20003f64270 */
[-CC-:B------:R-:W-:Y:S01]  /*c0d0*/  FFMA.FTZ R165, R165, R177.reuse, -R178.reuse ;  /* 0x000000b1a5a57223 */ /* 0x180fe200000108b2 */
[-CC-:B------:R-:W-:Y:S01]  /*c0e0*/  FFMA.FTZ R164, R164, R177.reuse, -R178.reuse ;  /* 0x000000b1a4a47223 */ /* 0x180fe200000108b2 */
[-CC-:B------:R-:W-:Y:S01]  /*c0f0*/  FFMA.FTZ R169, R169, R177.reuse, -R178.reuse ;  /* 0x000000b1a9a97223 */ /* 0x180fe200000108b2 */
[-CC-:B------:R-:W-:Y:S01]  /*c100*/  FFMA.FTZ R168, R168, R177.reuse, -R178.reuse ;  /* 0x000000b1a8a87223 */ /* 0x180fe200000108b2 */
[-CC-:B------:R-:W-:Y:S01]  /*c110*/  FFMA.FTZ R173, R173, R177.reuse, -R178.reuse ;  /* 0x000000b1adad7223 */ /* 0x180fe200000108b2 */
[----:B--2---:R-:W-:Y:S01]  /*c120*/  FSEL R186, R186, -INF , P5 ;  /* 0xff800000baba7808 */ /* 0x004fe20002800000 */
[-CC-:B------:R-:W-:Y:S01]  /*c130*/  FFMA.FTZ R172, R172, R177.reuse, -R178.reuse ;  /* 0x000000b1acac7223 */ /* 0x180fe200000108b2 */
[----:B------:R-:W-:Y:S01]  /*c140*/  ISETP.GT.AND P5, PT, R217, 0x58, PT ;  /* 0x00000058d900780c */ /* 0x000fe20003fa4270 */
[-CC-:B------:R-:W-:Y:S01]  /*c150*/  FFMA.FTZ R180, R180, R177.reuse, -R178.reuse ;  /* 0x000000b1b4b47223 */ /* 0x180fe200000108b2 */
[-CC-:B------:R-:W-:Y:S01]  /*c160*/  FFMA.FTZ R176, R176, R177.reuse, -R178.reuse ;  /* 0x000000b1b0b07223 */ /* 0x180fe200000108b2 */
[-CC-:B------:R-:W-:Y:S01]  /*c170*/  FFMA.FTZ R184, R184, R177.reuse, -R178.reuse ;  /* 0x000000b1b8b87223 */ /* 0x180fe200000108b2 */
[-CC-:B------:R-:W-:Y:S01]  /*c180*/  FFMA.FTZ R181, R181, R177.reuse, -R178.reuse ;  /* 0x000000b1b5b57223 */ /* 0x180fe200000108b2 */
[-CC-:B------:R-:W-:Y:S01]  /*c190*/  FFMA.FTZ R188, R188, R177.reuse, -R178.reuse ;  /* 0x000000b1bcbc7223 */ /* 0x180fe200000108b2 */
[----:B----4-:R-:W-:Y:S01]  /*c1a0*/  FSEL R187, R221, -INF , P4 ;  /* 0xff800000ddbb7808 */ /* 0x010fe20002000000 */
[-CC-:B------:R-:W-:Y:S01]  /*c1b0*/  FFMA.FTZ R185, R185, R177.reuse, -R178.reuse ;  /* 0x000000b1b9b97223 */ /* 0x180fe200000108b2 */
[----:B------:R-:W-:Y:S01]  /*c1c0*/  ISETP.GT.AND P4, PT, R217, 0x51, PT ;  /* 0x00000051d900780c */ /* 0x000fe20003f84270 */
[----:B------:R-:W-:Y:S01]  /*c1d0*/  FMUL.FTZ R217, R191, UR49 ;  /* 0x00000031bfd97c20 */ /* 0x000fe20008410000 */
[-CC-:B------:R-:W-:Y:S01]  /*c1e0*/  FFMA.FTZ R192, R192, R177.reuse, -R178.reuse ;  /* 0x000000b1c0c07223 */ /* 0x180fe200000108b2 */
[-CC-:B------:R-:W-:Y:S01]  /*c1f0*/  FFMA.FTZ R189, R189, R177.reuse, -R178.reuse ;  /* 0x000000b1bdbd7223 */ /* 0x180fe200000108b2 */
[-CC-:B------:R-:W-:Y:S01]  /*c200*/  FFMA.FTZ R193, R193, R177.reuse, -R178.reuse ;  /* 0x000000b1c1c17223 */ /* 0x180fe200000108b2 */
[-CC-:B------:R-:W-:Y:S01]  /*c210*/  FFMA.FTZ R154, R154, R177.reuse, -R178.reuse ;  /* 0x000000b19a9a7223 */ /* 0x180fe200000108b2 */
[-CC-:B------:R-:W-:Y:S01]  /*c220*/  FFMA.FTZ R155, R155, R177.reuse, -R178.reuse ;  /* 0x000000b19b9b7223 */ /* 0x180fe200000108b2 */
[----:B------:R-:W-:Y:S01]  /*c230*/  FFMA.FTZ R196, R196, R177, -R178 ;  /* 0x000000b1c4c47223 */ /* 0x000fe200000108b2 */
[----:B------:R-:W-:Y:S01]  /*c240*/  FMNMX.FTZ R178, R162, R202, !PT ;  /* 0x000000caa2b27209 */ /* 0x000fe20007810000 */
[----:B------:R2:W3:Y:S08]  /*c250*/  MUFU.TANH R191, R217 ;  /* 0x000000d900bf7308 */ /* 0x0004f00000002400 */
[----:B------:R-:W4:Y:S01]  /*c260*/  MUFU.TANH R194, R194 ;  /* 0x000000c200c27308 */ /* 0x000f220000002400 */
[----:B--2---:R-:W-:-:S04]  /*c270*/  FMNMX.FTZ R217, R159, R178, !PT ;  /* 0x000000b29fd97209 */ /* 0x004fc80007810000 */
[----:B------:R-:W-:-:S03]  /*c280*/  FMNMX.FTZ R178, R166, R217, !PT ;  /* 0x000000d9a6b27209 */ /* 0x000fc60007810000 */
[----:B------:R-:W2:Y:S01]  /*c290*/  MUFU.TANH R195, R195 ;  /* 0x000000c300c37308 */ /* 0x000ea20000002400 */
[----:B------:R-:W-:Y:S02]  /*c2a0*/  FMNMX.FTZ R178, R163, R178, !PT ;  /* 0x000000b2a3b27209 */ /* 0x000fe40007810000 */
[----:B---3--:R-:W-:Y:S02]  /*c2b0*/  FSEL R191, R191, -INF , P2 ;  /* 0xff800000bfbf7808 */ /* 0x008fe40001000000 */
[----:B------:R-:W-:-:S03]  /*c2c0*/  FMNMX.FTZ R178, R167, R178, !PT ;  /* 0x000000b2a7b27209 */ /* 0x000fc60007810000 */
[----:B------:R-:W-:Y:S01]  /*c2d0*/  MUFU.EX2 R153, R153 ;  /* 0x0000009900997308 */ /* 0x000fe20000000800 */
[----:B------:R-:W-:Y:S02]  /*c2e0*/  FMNMX.FTZ R217, R171, R178, !PT ;  /* 0x000000b2abd97209 */ /* 0x000fe40007810000 */
[----:B----4-:R-:W-:Y:S02]  /*c2f0*/  FSEL R194, R194, -INF , P3 ;  /* 0xff800000c2c27808 */ /* 0x010fe40001800000 */
[----:B------:R-:W-:-:S03]  /*c300*/  FMNMX.FTZ R217, R174, R217, !PT ;  /* 0x000000d9aed97209 */ /* 0x000fc60007810000 */
[----:B------:R-:W-:Y:S01]  /*c310*/  MUFU.EX2 R152, R152 ;  /* 0x0000009800987308 */ /* 0x000fe20000000800 */
[----:B------:R-:W-:Y:S02]  /*c320*/  FMNMX.FTZ R217, R170, R217, !PT ;  /* 0x000000d9aad97209 */ /* 0x000fe40007810000 */
[----:B--2---:R-:W-:Y:S02]  /*c330*/  FSEL R195, R195, -INF , P4 ;  /* 0xff800000c3c37808 */ /* 0x004fe40002000000 */
[----:B------:R-:W-:-:S03]  /*c340*/  FMNMX.FTZ R178, R216, R217, !PT ;  /* 0x000000d9d8b27209 */ /* 0x000fc60007810000 */
[----:B------:R-:W-:Y:S01]  /*c350*/  MUFU.EX2 R156, R156 ;  /* 0x0000009c009c7308 */ /* 0x000fe20000000800 */
[----:B------:R-:W-:-:S04]  /*c360*/  FMNMX.FTZ R217, R215, R178, !PT ;  /* 0x000000b2d7d97209 */ /* 0x000fc80007810000 */
[----:B------:R-:W-:-:S03]  /*c370*/  FMNMX.FTZ R178, R182, R217, !PT ;  /* 0x000000d9b6b27209 */ /* 0x000fc60007810000 */
[----:B------:R-:W-:Y:S01]  /*c380*/  MUFU.EX2 R157, R157 ;  /* 0x0000009d009d7308 */ /* 0x000fe20000000800 */
[----:B------:R-:W-:-:S04]  /*c390*/  FMNMX.FTZ R178, R175, R178, !PT ;  /* 0x000000b2afb27209 */ /* 0x000fc80007810000 */
[----:B------:R-:W-:Y:S01]  /*c3a0*/  FMNMX.FTZ R217, R197, R178, !PT ;  /* 0x000000b2c5d97209 */ /* 0x000fe20007810000 */
[----:B------:R-:W-:Y:S02]  /*c3b0*/  FMUL.FTZ R178, R198, UR49 ;  /* 0x00000031c6b27c20 */ /* 0x000fe40008410000 */
[----:B------:R-:W-:Y:S01]  /*c3c0*/  MUFU.EX2 R160, R160 ;  /* 0x000000a000a07308 */ /* 0x000fe20000000800 */
[----:B------:R-:W-:-:S04]  /*c3d0*/  FMNMX.FTZ R217, R214, R217, !PT ;  /* 0x000000d9d6d97209 */ /* 0x000fc80007810000 */
[----:B------:R-:W-:-:S03]  /*c3e0*/  FMNMX.FTZ R222, R190, R217, !PT ;  /* 0x000000d9bede7209 */ /* 0x000fc60007810000 */
[----:B------:R-:W2:Y:S01]  /*c3f0*/  MUFU.TANH R198, R178 ;  /* 0x000000b200c67308 */ /* 0x000ea20000002400 */
[----:B------:R-:W-:-:S04]  /*c400*/  FMNMX.FTZ R217, R183, R222, !PT ;  /* 0x000000deb7d97209 */ /* 0x000fc80007810000 */
[----:B------:R-:W-:Y:S01]  /*c410*/  FMNMX.FTZ R222, R186, R217, !PT ;  /* 0x000000d9bade7209 */ /* 0x000fe20007810000 */
[----:B------:R-:W-:Y:S02]  /*c420*/  FMUL.FTZ R217, R199, UR49 ;  /* 0x00000031c7d97c20 */ /* 0x000fe40008410000 */
[----:B------:R-:W-:Y:S01]  /*c430*/  MUFU.EX2 R161, R161 ;  /* 0x000000a100a17308 */ /* 0x000fe20000000800 */
[----:B------:R-:W-:-:S04]  /*c440*/  FMNMX.FTZ R222, R179, R222, !PT ;  /* 0x000000deb3de7209 */ /* 0x000fc80007810000 */
[----:B------:R-:W-:-:S03]  /*c450*/  FMNMX.FTZ R222, R187, R222, !PT ;  /* 0x000000debbde7209 */ /* 0x000fc60007810000 */
[----:B------:R-:W3:Y:S01]  /*c460*/  MUFU.TANH R199, R217 ;  /* 0x000000d900c77308 */ /* 0x000ee20000002400 */
[----:B------:R-:W-:Y:S02]  /*c470*/  FMNMX.FTZ R221, R191, R222, !PT ;  /* 0x000000debfdd7209 */ /* 0x000fe40007810000 */
[----:B--2---:R-:W-:Y:S02]  /*c480*/  FSEL R198, R198, -INF , P5 ;  /* 0xff800000c6c67808 */ /* 0x004fe40002800000 */
[----:B------:R-:W-:-:S03]  /*c490*/  FMNMX.FTZ R222, R194, R221, !PT ;  /* 0x000000ddc2de7209 */ /* 0x000fc60007810000 */
[----:B------:R-:W-:Y:S01]  /*c4a0*/  MUFU.EX2 R165, R165 ;  /* 0x000000a500a57308 */ /* 0x000fe20000000800 */
[----:B------:R-:W-:-:S04]  /*c4b0*/  FMNMX.FTZ R221, R195, R222, !PT ;  /* 0x000000dec3dd7209 */ /* 0x000fc80007810000 */
[----:B------:R-:W-:-:S03]  /*c4c0*/  FMNMX.FTZ R178, R198, R221, !PT ;  /* 0x000000ddc6b27209 */ /* 0x000fc60007810000 */
[----:B------:R-:W-:Y:S01]  /*c4d0*/  MUFU.EX2 R164, R164 ;  /* 0x000000a400a47308 */ /* 0x000fe20000000800 */
[----:B---3--:R-:W-:-:S04]  /*c4e0*/  FSEL R199, R199, -INF , P6 ;  /* 0xff800000c7c77808 */ /* 0x008fc80003000000 */
[----:B------:R-:W-:-:S03]  /*c4f0*/  FMNMX.FTZ R178, R199, R178, !PT ;  /* 0x000000b2c7b27209 */ /* 0x000fc60007810000 */
[----:B------:R-:W-:Y:S02]  /*c500*/  MUFU.EX2 R169, R169 ;  /* 0x000000a900a97308 */ /* 0x000fe40000000800 */
[----:B------:R-:W2:Y:S06]  /*c510*/  SHFL.BFLY PT, R217, R178, 0x2, 0x1f ;  /* 0x0c401f00b2d97f89 */ /* 0x000eac00000e0000 */
[----:B------:R-:W-:Y:S08]  /*c520*/  MUFU.EX2 R168, R168 ;  /* 0x000000a800a87308 */ /* 0x000ff00000000800 */
[----:B------:R-:W-:Y:S08]  /*c530*/  MUFU.EX2 R173, R173 ;  /* 0x000000ad00ad7308 */ /* 0x000ff00000000800 */
[----:B------:R-:W-:Y:S01]  /*c540*/  MUFU.EX2 R172, R172 ;  /* 0x000000ac00ac7308 */ /* 0x000fe20000000800 */
[----:B--2---:R-:W-:-:S05]  /*c550*/  FMNMX.FTZ R178, R178, R217, !PT ;  /* 0x000000d9b2b27209 */ /* 0x004fca0007810000 */
[----:B------:R-:W2:Y:S02]  /*c560*/  SHFL.BFLY PT, R221, R178, 0x1, 0x1f ;  /* 0x0c201f00b2dd7f89 */ /* 0x000ea400000e0000 */
[----:B------:R-:W-:Y:S08]  /*c570*/  MUFU.EX2 R217, R189 ;  /* 0x000000bd00d97308 */ /* 0x000ff00000000800 */
[----:B------:R-:W3:Y:S08]  /*c580*/  MUFU.EX2 R189, R158 ;  /* 0x0000009e00bd7308 */ /* 0x000ef00000000800 */
[----:B------:R-:W-:Y:S01]  /*c590*/  MUFU.EX2 R180, R180 ;  /* 0x000000b400b47308 */ /* 0x000fe20000000800 */
[----:B--2---:R-:W-:-:S07]  /*c5a0*/  FMNMX.FTZ R178, R178, R221, !PT ;  /* 0x000000ddb2b27209 */ /* 0x004fce0007810000 */
[----:B------:R-:W-:Y:S01]  /*c5b0*/  MUFU.EX2 R176, R176 ;  /* 0x000000b000b07308 */ /* 0x000fe20000000800 */
[----:B---3--:R-:W-:Y:S01]  /*c5c0*/  FFMA.FTZ R3, R189, R3, R153 ;  /* 0x00000003bd037223 */ /* 0x008fe20000010099 */
[----:B------:R-:W-:Y:S01]  /*c5d0*/  FMUL.FTZ R24, R24, R189 ;  /* 0x000000bd18187220 */ /* 0x000fe20000410000 */
[C---:B------:R-:W-:Y:S01]  /*c5e0*/  FSETP.NEU.FTZ.AND P2, PT, R178.reuse, -INF , PT ;  /* 0xff800000b200780b */ /* 0x040fe20003f5d000 */
[----:B------:R-:W-:Y:S01]  /*c5f0*/  FMUL.FTZ R222, R178, R177 ;  /* 0x000000b1b2de7220 */ /* 0x000fe20000410000 */
[C---:B------:R-:W-:Y:S01]  /*c600*/  FADD.FTZ R3, R152.reuse, R3 ;  /* 0x0000000398037221 */ /* 0x040fe20000010000 */
[----:B------:R-:W-:Y:S01]  /*c610*/  F2FP.F16.F32.PACK_AB R152, R152, R153 ;  /* 0x000000999898723e */ /* 0x000fe200000000ff */
[-C--:B------:R-:W-:Y:S01]  /*c620*/  FMUL.FTZ R25, R25, R189.reuse ;  /* 0x000000bd19197220 */ /* 0x080fe20000410000 */
[----:B------:R2:W-:Y:S01]  /*c630*/  MUFU.EX2 R221, R154 ;  /* 0x0000009a00dd7308 */ /* 0x0005e20000000800 */
[----:B------:R-:W-:Y:S01]  /*c640*/  FSEL R222, R222, RZ, P2 ;  /* 0x000000ffdede7208 */ /* 0x000fe20001000000 */
[-C--:B------:R-:W-:Y:S01]  /*c650*/  FMUL.FTZ R28, R28, R189.reuse ;  /* 0x000000bd1c1c7220 */ /* 0x080fe20000410000 */
[----:B------:R-:W-:Y:S01]  /*c660*/  FSEL R153, R178, RZ, P2 ;  /* 0x000000ffb2997208 */ /* 0x000fe20001000000 */
[-C--:B------:R-:W-:Y:S01]  /*c670*/  FMUL.FTZ R29, R29, R189.reuse ;  /* 0x000000bd1d1d7220 */ /* 0x080fe20000410000 */
[----:B------:R-:W-:Y:S01]  /*c680*/  FMUL.FTZ R32, R32, R189 ;  /* 0x000000bd20207220 */ /* 0x000fe20000410000 */
[-CC-:B------:R-:W-:Y:S01]  /*c690*/  FFMA.FTZ R162, R162, R177.reuse, -R222.reuse ;  /* 0x000000b1a2a27223 */ /* 0x180fe200000108de */
[-CC-:B------:R-:W-:Y:S01]  /*c6a0*/  FFMA.FTZ R158, R175, R177.reuse, -R222.reuse ;  /* 0x000000b1af9e7223 */ /* 0x180fe200000108de */
[-CC-:B------:R-:W-:Y:S01]  /*c6b0*/  FFMA.FTZ R175, R179, R177.reuse, -R222.reuse ;  /* 0x000000b1b3af7223 */ /* 0x180fe200000108de */
[-C--:B--2---:R-:W-:Y:S01]  /*c6c0*/  FFMA.FTZ R154, R174, R177.reuse, -R222 ;  /* 0x000000b1ae9a7223 */ /* 0x084fe200000108de */
[----:B------:R-:W-:Y:S01]  /*c6d0*/  FADD.FTZ R153, -R153, R202 ;  /* 0x000000ca99997221 */ /* 0x000fe20000010100 */
[----:B------:R-:W-:Y:S01]  /*c6e0*/  MUFU.EX2 R174, R196 ;  /* 0x000000c400ae7308 */ /* 0x000fe20000000800 */
[----:B------:R-:W-:Y:S01]  /*c6f0*/  IADD3 R179, -R227, 0xb, RZ ;  /* 0x0000000be3b37810 */ /* 0x000fe20007ffe1ff */
[-CC-:B------:R-:W-:Y:S01]  /*c700*/  FFMA.FTZ R182, R182, R177.reuse, -R222.reuse ;  /* 0x000000b1b6b67223 */ /* 0x180fe200000108de */
[-C--:B------:R-:W-:Y:S01]  /*c710*/  FMUL.FTZ R153, R153, R177.reuse ;  /* 0x000000b199997220 */ /* 0x080fe20000410000 */
        /* <DEDUP_REMOVED lines=13> */
[----:B--2---:R-:W-:Y:S01]  /*c7f0*/  FADD.FTZ R154, R156, R3 ;  /* 0x000000039c9a7221 */ /* 0x004fe20000010000 */
[-CC-:B------:R-:W-:Y:S01]  /*c800*/  FFMA.FTZ R183, R183, R177.reuse, -R222.reuse ;  /* 0x000000b1b7b77223 */ /* 0x180fe200000108de */
[-CC-:B------:R-:W-:Y:S01]  /*c810*/  FFMA.FTZ R186, R186, R177.reuse, -R222.reuse ;  /* 0x000000b1baba7223 */ /* 0x180fe200000108de */
[-C--:B------:R-:W-:Y:S01]  /*c820*/  FFMA.FTZ R187, R187, R177.reuse, -R222 ;  /* 0x000000b1bbbb7223 */ /* 0x080fe200000108de */
[C---:B------:R-:W-:Y:S01]  /*c830*/  FADD.FTZ R3, R157.reuse, R154 ;  /* 0x0000009a9d037221 */ /* 0x040fe20000010000 */
[----:B------:R-:W-:Y:S01]  /*c840*/  F2FP.F16.F32.PACK_AB R154, R157, R156 ;  /* 0x0000009c9d9a723e */ /* 0x000fe200000000ff */
[-CC-:B------:R-:W-:Y:S01]  /*c850*/  FFMA.FTZ R191, R191, R177.reuse, -R222.reuse ;  /* 0x000000b1bfbf7223 */ /* 0x180fe200000108de */
[----:B------:R-:W-:Y:S01]  /*c860*/  MUFU.EX2 R202, R182 ;  /* 0x000000b600ca7308 */ /* 0x000fe20000000800 */
[----:B---3--:R-:W-:Y:S01]  /*c870*/  @!P1 IADD3 R162, R14, 0x22840, RZ ;  /* 0x000228400ea29810 */ /* 0x008fe20007ffe0ff */
[----:B------:R-:W-:Y:S01]  /*c880*/  FADD.FTZ R156, R160, R3 ;  /* 0x00000003a09c7221 */ /* 0x000fe20000010000 */
[-CC-:B------:R-:W-:Y:S01]  /*c890*/  FFMA.FTZ R194, R194, R177.reuse, -R222.reuse ;  /* 0x000000b1c2c27223 */ /* 0x180fe200000108de */
[-C--:B------:R-:W-:Y:S01]  /*c8a0*/  FFMA.FTZ R195, R195, R177.reuse, -R222 ;  /* 0x000000b1c3c37223 */ /* 0x080fe200000108de */
[----:B------:R-:W-:Y:S01]  /*c8b0*/  @!P1 PRMT R162, RZ, 0x654, R162 ;  /* 0x00000654ffa29816 */ /* 0x000fe200000000a2 */
[----:B------:R2:W-:Y:S06]  /*c8c0*/  BAR.ARV R179, 0x100 ;  /* 0x000400b30000751d */ /* 0x0005ec0000002000 */
[----:B------:R3:W-:Y:S01]  /*c8d0*/  @!P1 SYNCS.ARRIVE.TRANS64.RED.A1T0 RZ, [R162+URZ], RZ ;  /* 0x000000ffa2ff99a7 */ /* 0x0007e2000810043f */
[----:B------:R-:W4:Y:S01]  /*c8e0*/  MUFU.EX2 R182, R153 ;  /* 0x0000009900b67308 */ /* 0x000f220000000800 */
[-CC-:B------:R-:W-:Y:S01]  /*c8f0*/  FFMA.FTZ R198, R198, R177.reuse, -R222.reuse ;  /* 0x000000b1c6c67223 */ /* 0x180fe200000108de */
[----:B------:R-:W-:Y:S01]  /*c900*/  FFMA.FTZ R199, R199, R177, -R222 ;  /* 0x000000b1c7c77223 */ /* 0x000fe200000108de */
[-C--:B------:R-:W-:Y:S01]  /*c910*/  FMUL.FTZ R33, R33, R189.reuse ;  /* 0x000000bd21217220 */ /* 0x080fe20000410000 */
[-C--:B------:R-:W-:Y:S01]  /*c920*/  FMUL.FTZ R36, R36, R189.reuse ;  /* 0x000000bd24247220 */ /* 0x080fe20000410000 */
[-C--:B------:R-:W-:Y:S01]  /*c930*/  FMUL.FTZ R37, R37, R189.reuse ;  /* 0x000000bd25257220 */ /* 0x080fe20000410000 */
[-C--:B------:R-:W-:Y:S01]  /*c940*/  FMUL.FTZ R40, R40, R189.reuse ;  /* 0x000000bd28287220 */ /* 0x080fe20000410000 */
[C---:B---3--:R-:W-:Y:S01]  /*c950*/  FADD.FTZ R162, R161.reuse, R156 ;  /* 0x0000009ca1a27221 */ /* 0x048fe20000010000 */
[----:B------:R-:W3:Y:S01]  /*c960*/  MUFU.EX2 R159, R159 ;  /* 0x0000009f009f7308 */ /* 0x000ee20000000800 */
[----:B------:R-:W-:Y:S01]  /*c970*/  F2FP.F16.F32.PACK_AB R156, R161, R160 ;  /* 0x000000a0a19c723e */ /* 0x000fe200000000ff */
[-C--:B------:R-:W-:Y:S01]  /*c980*/  FMUL.FTZ R41, R41, R189.reuse ;  /* 0x000000bd29297220 */ /* 0x080fe20000410000 */
[----:B------:R-:W-:Y:S01]  /*c990*/  FADD.FTZ R3, R165, R162 ;  /* 0x000000a2a5037221 */ /* 0x000fe20000010000 */
[-C--:B------:R-:W-:Y:S01]  /*c9a0*/  FMUL.FTZ R44, R44, R189.reuse ;  /* 0x000000bd2c2c7220 */ /* 0x080fe20000410000 */
[-C--:B------:R-:W-:Y:S01]  /*c9b0*/  FMUL.FTZ R45, R45, R189.reuse ;  /* 0x000000bd2d2d7220 */ /* 0x080fe20000410000 */
[-C--:B------:R-:W-:Y:S01]  /*c9c0*/  FMUL.FTZ R48, R48, R189.reuse ;  /* 0x000000bd30307220 */ /* 0x080fe20000410000 */
[----:B------:R-:W-:Y:S01]  /*c9d0*/  FADD.FTZ R160, R164, R3 ;  /* 0x00000003a4a07221 */ /* 0x000fe20000010000 */
[----:B------:R-:W5:Y:S01]  /*c9e0*/  MUFU.EX2 R222, R166 ;  /* 0x000000a600de7308 */ /* 0x000f620000000800 */
[----:B----4-:R-:W-:Y:S01]  /*c9f0*/  FFMA.FTZ R0, R182, R0, R196 ;  /* 0x00000000b6007223 */ /* 0x010fe200000100c4 */
[----:B------:R-:W-:Y:S01]  /*ca00*/  FMUL.FTZ R49, R49, R189 ;  /* 0x000000bd31317220 */ /* 0x000fe20000410000 */
[----:B------:R-:W-:Y:S01]  /*ca10*/  FADD.FTZ R3, R169, R160 ;  /* 0x000000a0a9037221 */ /* 0x000fe20000010000 */
[----:B------:R-:W-:Y:S01]  /*ca20*/  F2FP.F16.F32.PACK_AB R160, R168, R169 ;  /* 0x000000a9a8a0723e */ /* 0x000fe200000000ff */
[-C--:B------:R-:W-:Y:S01]  /*ca30*/  FMUL.FTZ R52, R52, R189.reuse ;  /* 0x000000bd34347220 */ /* 0x080fe20000410000 */
[-C--:B------:R-:W-:Y:S01]  /*ca40*/  FMUL.FTZ R53, R53, R189.reuse ;  /* 0x000000bd35357220 */ /* 0x080fe20000410000 */
[----:B------:R-:W-:Y:S01]  /*ca50*/  FADD.FTZ R162, R168, R3 ;  /* 0x00000003a8a27221 */ /* 0x000fe20000010000 */
[----:B------:R-:W4:Y:S01]  /*ca60*/  MUFU.EX2 R163, R163 ;  /* 0x000000a300a37308 */ /* 0x000f220000000800 */
[----:B---3--:R-:W-:Y:S01]  /*ca70*/  FADD.FTZ R3, R159, R0 ;  /* 0x000000009f037221 */ /* 0x008fe20000010000 */
[----:B------:R-:W-:Y:S01]  /*ca80*/  FMUL.FTZ R56, R56, R189 ;  /* 0x000000bd38387220 */ /* 0x000fe20000410000 */
[----:B------:R-:W-:Y:S01]  /*ca90*/  FADD.FTZ R153, R173, R162 ;  /* 0x000000a2ad997221 */ /* 0x000fe20000010000 */
[----:B------:R-:W-:Y:S01]  /*caa0*/  F2FP.F16.F32.PACK_AB R162, R172, R173 ;  /* 0x000000adaca2723e */ /* 0x000fe200000000ff */
[-C--:B------:R-:W-:Y:S01]  /*cab0*/  FMUL.FTZ R57, R57, R189.reuse ;  /* 0x000000bd39397220 */ /* 0x080fe20000410000 */
[-C--:B------:R-:W-:Y:S01]  /*cac0*/  FMUL.FTZ R60, R60, R189.reuse ;  /* 0x000000bd3c3c7220 */ /* 0x080fe20000410000 */
[----:B------:R-:W-:Y:S01]  /*cad0*/  FADD.FTZ R153, R172, R153 ;  /* 0x00000099ac997221 */ /* 0x000fe20000010000 */
[----:B------:R-:W3:Y:S01]  /*cae0*/  MUFU.EX2 R167, R167 ;  /* 0x000000a700a77308 */ /* 0x000ee20000000800 */
[----:B-----5:R-:W-:Y:S01]  /*caf0*/  FADD.FTZ R0, R222, R3 ;  /* 0x00000003de007221 */ /* 0x020fe20000010000 */
[-C--:B------:R-:W-:Y:S01]  /*cb00*/  FMUL.FTZ R61, R61, R189.reuse ;  /* 0x000000bd3d3d7220 */ /* 0x080fe20000410000 */
[----:B------:R-:W-:Y:S01]  /*cb10*/  FADD.FTZ R153, R180, R153 ;  /* 0x00000099b4997221 */ /* 0x000fe20000010000 */
[-C--:B------:R-:W-:Y:S01]  /*cb20*/  FMUL.FTZ R64, R64, R189.reuse ;  /* 0x000000bd40407220 */ /* 0x080fe20000410000 */
[-C--:B------:R-:W-:Y:S01]  /*cb30*/  FMUL.FTZ R65, R65, R189.reuse ;  /* 0x000000bd41417220 */ /* 0x080fe20000410000 */
[-C--:B------:R-:W-:Y:S01]  /*cb40*/  FMUL.FTZ R68, R68, R189.reuse ;  /* 0x000000bd44447220 */ /* 0x080fe20000410000 */
[----:B------:R-:W-:Y:S01]  /*cb50*/  FADD.FTZ R153, R176, R153 ;  /* 0x00000099b0997221 */ /* 0x000fe20000010000 */
[----:B------:R-:W5:Y:S01]  /*cb60*/  MUFU.EX2 R184, R184 ;  /* 0x000000b800b87308 */ /* 0x000f620000000800 */
        /* <DEDUP_REMOVED lines=23> */
[----:B------:R-:W5:Y:S01]  /*cce0*/  MUFU.EX2 R188, R188 ;  /* 0x000000bc00bc7308 */ /* 0x000f620000000800 */
[----:B----4-:R-:W-:Y:S01]  /*ccf0*/  FADD.FTZ R0, R171, R0 ;  /* 0x00000000ab007221 */ /* 0x010fe20000010000 */
[-C--:B------:R-:W-:Y:S01]  /*cd00*/  FMUL.FTZ R105, R105, R189.reuse ;  /* 0x000000bd69697220 */ /* 0x080fe20000410000 */
[-C--:B------:R-:W-:Y:S01]  /*cd10*/  FMUL.FTZ R108, R108, R189.reuse ;  /* 0x000000bd6c6c7220 */ /* 0x080fe20000410000 */
[-C--:B------:R-:W-:Y:S01]  /*cd20*/  FMUL.FTZ R109, R109, R189.reuse ;  /* 0x000000bd6d6d7220 */ /* 0x080fe20000410000 */
[----:B------:R-:W-:Y:S01]  /*cd30*/  FADD.FTZ R3, R223, R0 ;  /* 0x00000000df037221 */ /* 0x000fe20000010000 */
[-C--:B------:R-:W-:Y:S01]  /*cd40*/  FMUL.FTZ R112, R112, R189.reuse ;  /* 0x000000bd70707220 */ /* 0x080fe20000410000 */
[-C--:B------:R-:W-:Y:S01]  /*cd50*/  FMUL.FTZ R113, R113, R189.reuse ;  /* 0x000000bd71717220 */ /* 0x080fe20000410000 */
[----:B------:R-:W4:Y:S01]  /*cd60*/  MUFU.EX2 R224, R170 ;  /* 0x000000aa00e07308 */ /* 0x000f220000000800 */
        /* <DEDUP_REMOVED lines=24> */
[C---:B---3--:R-:W-:Y:S01]  /*cef0*/  FADD.FTZ R153, R185.reuse, R0 ;  /* 0x00000000b9997221 */ /* 0x048fe20000010000 */
[----:B------:R-:W-:Y:S01]  /*cf00*/  F2FP.F16.F32.PACK_AB R168, R185, R188 ;  /* 0x000000bcb9a8723e */ /* 0x000fe200000000ff */
[----:B------:R-:W-:Y:S01]  /*cf10*/  FMUL.FTZ R149, R149, R189 ;  /* 0x000000bd95957220 */ /* 0x000fe20000410000 */
        /* <DEDUP_REMOVED lines=11> */
[----:B------:R-:W-:Y:S01]  /*cfd0*/  FMUL.FTZ R43, R43, R182 ;  /* 0x000000b62b2b7220 */ /* 0x000fe20000410000 */
[----:B------:R5:W0:Y:S01]  /*cfe0*/  MUFU.EX2 R227, R158 ;  /* 0x0000009e00e37308 */ /* 0x000a220000000800 */
[C---:B----4-:R-:W-:Y:S01]  /*cff0*/  FADD.FTZ R3, R215.reuse, R0 ;  /* 0x00000000d7037221 */ /* 0x050fe20000010000 */
[----:B------:R-:W-:Y:S01]  /*d000*/  F2FP.F16.F32.PACK_AB R161, R215, R216 ;  /* 0x000000d8d7a1723e */ /* 0x000fe200000000ff */
[-C--:B------:R-:W-:Y:S01]  /*d010*/  FMUL.FTZ R46, R46, R182.reuse ;  /* 0x000000b62e2e7220 */ /* 0x080fe20000410000 */
[-C--:B------:R-:W-:Y:S01]  /*d020*/  FMUL.FTZ R47, R47, R182.reuse ;  /* 0x000000b62f2f7220 */ /* 0x080fe20000410000 */
[----:B------:R-:W-:Y:S01]  /*d030*/  FADD.FTZ R172, R202, R3 ;  /* 0x00000003caac7221 */ /* 0x000fe20000010000 */
[-C--:B------:R-:W-:Y:S01]  /*d040*/  FMUL.FTZ R50, R50, R182.reuse ;  /* 0x000000b632327220 */ /* 0x080fe20000410000 */
[----:B------:R-:W-:Y:S01]  /*d050*/  FMUL.FTZ R51, R51, R182 ;  /* 0x000000b633337220 */ /* 0x000fe20000410000 */
[----:B------:R-:W4:Y:S01]  /*d060*/  MUFU.EX2 R193, R193 ;  /* 0x000000c100c17308 */ /* 0x000f220000000800 */
[----:B-----5:R-:W-:Y:S01]  /*d070*/  F2FP.F16.F32.PACK_AB R158, R164, R165 ;  /* 0x000000a5a49e723e */ /* 0x020fe200000000ff */
[----:B---3--:R-:W-:Y:S01]  /*d080*/  FADD.FTZ R170, R192, R153 ;  /* 0x00000099c0aa7221 */ /* 0x008fe20000010000 */
[----:B------:R-:W-:Y:S01]  /*d090*/  F2FP.F16.F32.PACK_AB R164, R176, R180 ;  /* 0x000000b4b0a4723e */ /* 0x000fe200000000ff */
[-C--:B------:R-:W-:Y:S01]  /*d0a0*/  FMUL.FTZ R54, R54, R182.reuse ;  /* 0x000000b636367220 */ /* 0x080fe20000410000 */
[----:B------:R-:W-:Y:S01]  /*d0b0*/  FMUL.FTZ R55, R55, R182 ;  /* 0x000000b637377220 */ /* 0x000fe20000410000 */
[C---:B------:R-:W-:Y:S01]  /*d0c0*/  FADD.FTZ R0, R217.reuse, R170 ;  /* 0x000000aad9007221 */ /* 0x040fe20000010000 */
[----:B------:R-:W-:Y:S01]  /*d0d0*/  F2FP.F16.F32.PACK_AB R170, R217, R192 ;  /* 0x000000c0d9aa723e */ /* 0x000fe200000000ff */
        /* <DEDUP_REMOVED lines=33> */
[----:B----4-:R-:W-:Y:S01]  /*d2f0*/  FADD.FTZ R3, R155, R180 ;  /* 0x000000b49b037221 */ /* 0x010fe20000010000 */
[-C--:B------:R-:W-:Y:S01]  /*d300*/  FMUL.FTZ R99, R99, R182.reuse ;  /* 0x000000b663637220 */ /* 0x080fe20000410000 */
[-C--:B------:R-:W-:Y:S01]  /*d310*/  FMUL.FTZ R102, R102, R182.reuse ;  /* 0x000000b666667220 */ /* 0x080fe20000410000 */
[-C--:B------:R-:W-:Y:S01]  /*d320*/  FMUL.FTZ R103, R103, R182.reuse ;  /* 0x000000b667677220 */ /* 0x080fe20000410000 */
[C---:B------:R-:W-:Y:S01]  /*d330*/  FADD.FTZ R3, R174.reuse, R3 ;  /* 0x00000003ae037221 */ /* 0x040fe20000010000 */
[----:B------:R-:W-:Y:S01]  /*d340*/  F2FP.F16.F32.PACK_AB R174, R174, R155 ;  /* 0x0000009baeae723e */ /* 0x000fe200000000ff */
[----:B------:R-:W-:Y:S01]  /*d350*/  FMUL.FTZ R106, R106, R182 ;  /* 0x000000b66a6a7220 */ /* 0x000fe20000410000 */
[----:B------:R-:W4:Y:S01]  /*d360*/  MUFU.EX2 R169, R186 ;  /* 0x000000ba00a97308 */ /* 0x000f220000000800 */
[----:B---3--:R-:W-:Y:S01]  /*d370*/  FADD.FTZ R180, R190, R153 ;  /* 0x00000099beb47221 */ /* 0x008fe20000010000 */
[----:B------:R-:W-:Y:S01]  /*d380*/  F2FP.F16.F32.PACK_AB R155, R163, R222 ;  /* 0x000000dea39b723e */ /* 0x000fe200000000ff */
[----:B------:R-:W-:Y:S01]  /*d390*/  FMUL.FTZ R107, R107, R182 ;  /* 0x000000b66b6b7220 */ /* 0x000fe20000410000 */
[----:B------:R-:W-:Y:S01]  /*d3a0*/  F2FP.F16.F32.PACK_AB R153, R159, R196 ;  /* 0x000000c49f99723e */ /* 0x000fe200000000ff */
[-C--:B------:R-:W-:Y:S01]  /*d3b0*/  FMUL.FTZ R110, R110, R182.reuse ;  /* 0x000000b66e6e7220 */ /* 0x080fe20000410000 */
[----:B------:R-:W-:Y:S01]  /*d3c0*/  F2FP.F16.F32.PACK_AB R159, R224, R223 ;  /* 0x000000dfe09f723e */ /* 0x000fe200000000ff */
        /* <DEDUP_REMOVED lines=29> */
[----:B------:R-:W-:-:S04]  /*d5a0*/  FMUL.FTZ R151, R151, R182 ;  /* 0x000000b697977220 */ /* 0x000fc80000410000 */
[----:B------:R-:W0:Y:S01]  /*d5b0*/  MUFU.EX2 R176, R195 ;  /* 0x000000c300b07308 */ /* 0x000e220000000800 */
[----:B----4-:R-:W-:Y:S01]  /*d5c0*/  FADD.FTZ R180, R0, R157 ;  /* 0x0000009d00b47221 */ /* 0x010fe20000010000 */
[----:B------:R-:W-:Y:S02]  /*d5d0*/  F2FP.F16.F32.PACK_AB R157, R171, R167 ;  /* 0x000000a7ab9d723e */ /* 0x000fe400000000ff */
[----:B------:R-:W-:-:S04]  /*d5e0*/  F2FP.F16.F32.PACK_AB R167, R183, R190 ;  /* 0x000000beb7a7723e */ /* 0x000fc800000000ff */
[----:B------:R-:W4:Y:S01]  /*d5f0*/  MUFU.EX2 R198, R198 ;  /* 0x000000c600c67308 */ /* 0x000f220000000800 */
[----:B---3--:R-:W-:-:S07]  /*d600*/  FADD.FTZ R163, R173, R180 ;  /* 0x000000b4ada37221 */ /* 0x008fce0000010000 */
[----:B------:R-:W3:Y:S01]  /*d610*/  MUFU.EX2 R199, R199 ;  /* 0x000000c700c77308 */ /* 0x000ee20000000800 */
[C---:B0-----:R-:W-:Y:S01]  /*d620*/  FADD.FTZ R171, R176.reuse, R163 ;  /* 0x000000a3b0ab7221 */ /* 0x041fe20000010000 */
[----:B------:R-:W-:Y:S02]  /*d630*/  F2FP.F16.F32.PACK_AB R163, R227, R202 ;  /* 0x000000cae3a3723e */ /* 0x000fe400000000ff */
[----:B------:R-:W-:Y:S01]  /*d640*/  F2FP.F16.F32.PACK_AB R173, R176, R173 ;  /* 0x000000adb0ad723e */ /* 0x000fe200000000ff */
[----:B----4-:R-:W-:Y:S01]  /*d650*/  FADD.FTZ R180, R198, R171 ;  /* 0x000000abc6b47221 */ /* 0x010fe20000010000 */
[----:B------:R-:W-:-:S03]  /*d660*/  F2FP.F16.F32.PACK_AB R171, R0, R187 ;  /* 0x000000bb00ab723e */ /* 0x000fc600000000ff */
[C---:B---3--:R-:W-:Y:S01]  /*d670*/  FADD.FTZ R0, R199.reuse, R180 ;  /* 0x000000b4c7007221 */ /* 0x048fe20000010000 */
[----:B------:R-:W-:Y:S01]  /*d680*/  F2FP.F16.F32.PACK_AB R175, R199, R198 ;  /* 0x000000c6c7af723e */ /* 0x000fe200000000ff */
[----:B--2---:R-:W-:Y:S06]  /*d690*/  @!P0 BRA `(.L_x_11080) ;  /* 0x0000000000048947 */ /* 0x004fec0003800000 */
[----:B------:R-:W-:Y:S01]  /*d6a0*/  BPT.TRAP 0x1 ;  /* 0x000000040000795c */ /* 0x000fe20000300000 */
.L_x_11080:
[----:B------:R0:W2:Y:S01]  /*d6b0*/  SYNCS.PHASECHK.TRANS64.TRYWAIT P2, [R14+URZ+0x22850], R13 ;  /* 0x0228500d0e0075a7 */ /* 0x0000a2000804017f */
[----:B------:R-:W-:Y:S05]  /*d6c0*/  @!P0 BRA `(.L_x_11081) ;  /* 0x0000000000048947 */ /* 0x000fea0003800000 */
[----:B------:R-:W-:Y:S01]  /*d6d0*/  BPT.TRAP 0x1 ;  /* 0x000000040000795c */ /* 0x000fe20000300000 */
.L_x_11081:
[----:B------:R-:W-:Y:S04]  /*d6e0*/  BSSY B0, `(.L_x_11082) ;  /* 0x0000004000007945 */ /* 0x000fe80003800000 */
[----:B--2---:R-:W-:Y:S05]  /*d6f0*/  @P2 BRA `(.L_x_11083) ;  /* 0x0000000000082947 */ /* 0x004fea0003800000 */
[----:B------:R-:W2:Y:S02]  /*d700*/  SYNCS.PHASECHK.TRANS64.TRYWAIT P2, [R14+URZ+0x22850], R13 ;  /* 0x0228500d0e0075a7 */ /* 0x000ea4000804017f */
[----:B--2---:R-:W-:Y:S05]  /*d710*/  @!P2 BRA `(.L_x_11084) ;  /* 0x000000c40054a947 */ /* 0x004fea0003800000 */
.L_x_11083:
[----:B------:R-:W-:Y:S05]  /*d720*/  BSYNC B0 ;  /* 0x0000000000007941 */ /* 0x000fea0003800000 */
.L_x_11082:
[----:B------:R-:W3:Y:S01]  /*d730*/  S2R R176, SR_TID.X ;  /* 0x0000000000b07919 */ /* 0x000ee20000002100 */
[----:B------:R-:W-:Y:S05]  /*d740*/  WARPSYNC.ALL ;  /* 0x0000000000007948 */ /* 0x000fea0003800000 */
[----:B------:R-:W-:Y:S01]  /*d750*/  IMAD.MOV.U32 R181, RZ, RZ, 0xc00 ;  /* 0x00000c00ffb57424 */ /* 0x000fe200078e00ff */
[----:B------:R-:W-:Y:S01]  /*d760*/  ISETP.GT.AND P2, PT, R20, R15, PT ;  /* 0x0000000f1400720c */ /* 0x000fe20003f44270 */
[----:B012---:R-:W-:Y:S01]  /*d770*/  @!P1 VIADD R14, R14, 0x22860 ;  /* 0x000228600e0e9836 */ /* 0x007fe20000000000 */
[----:B------:R-:W-:Y:S01]  /*d780*/  MOV R202, R178 ;  /* 0x000000b200ca7202 */ /* 0x000fe20000000f00 */
[----:B------:R-:W-:-:S02]  /*d790*/  IMAD R180, R22, R181, UR37 ;  /* 0x0000002516b47e24 */ /* 0x000fc4000f8e02b5 */
[----:B------:R-:W-:Y:S01]  /*d7a0*/  IMAD.MOV.U32 R181, RZ, RZ, 0x40000040 ;  /* 0x40000040ffb57424 */ /* 0x000fe200078e00ff */
[----:B------:R-:W-:Y:S01]  /*d7b0*/  @!P1 PRMT R14, RZ, 0x654, R14 ;  /* 0x00000654ff0e9816 */ /* 0x000fe2000000000e */
[----:B------:R-:W-:Y:S01]  /*d7c0*/  VIADD R20, R20, 0xffffffff ;  /* 0xffffffff14147836 */ /* 0x000fe20000000000 */
[----:B------:R-:W-:Y:S01]  /*d7d0*/  R2UR UR6, R180 ;  /* 0x00000000b40672ca */ /* 0x000fe200000e0000 */
[----:B------:R-:W-:Y:S01]  /*d7e0*/  IMAD.MOV.U32 R221, RZ, RZ, R21 ;  /* 0x000000ffffdd7224 */ /* 0x000fe200078e0015 */
[----:B------:R-:W-:Y:S01]  /*d7f0*/  R2UR UR7, R181 ;  /* 0x00000000b50772ca */ /* 0x000fe200000e0000 */
[----:B------:R-:W-:Y:S01]  /*d800*/  IMAD.MOV.U32 R181, RZ, RZ, 0x40000040 ;  /* 0x40000040ffb57424 */ /* 0x000fe200078e00ff */
[----:B---3--:R-:W-:-:S05]  /*d810*/  SHF.R.U32.HI R176, RZ, 0x7, R176 ;  /* 0x00000007ffb07819 */ /* 0x008fca00000116b0 */
[----:B------:R-:W-:-:S05]  /*d820*/  VIADD R13, R176, 0x8 ;  /* 0x00000008b00d7836 */ /* 0x000fca0000000000 */
[----:B------:R1:W-:Y:S06]  /*d830*/  BAR.SYNC.DEFER_BLOCKING R13, 0x100 ;  /* 0x0004000d0000751d */ /* 0x0003ec0000010000 */
[----:B------:R-:W-:-:S06]  /*d840*/  WARPGROUP.ARRIVE ;  /* 0x00000000000079c5 */ /* 0x000fcc0000000000 */
[----:B------:R-:W-:Y:S03]  /*d850*/  HGMMA.64x256x16.F32 R24, R152, gdesc[UR4].tnspB, R24, gsb0 ;  /* 0x43e0000498187df0 */ /* 0x000fe60008000818 */
[----:B------:R-:W-:Y:S02]  /*d860*/  WARPGROUP.DEPBAR.LE gsb0, 0x0 ;  /* 0x00008000000079c5 */ /* 0x000fe40000010000 */
[----:B------:R-:W-:Y:S01]  /*d870*/  IMAD.MOV.U32 R153, RZ, RZ, 0x40000040 ;  /* 0x40000040ff997424 */ /* 0x000fe200078e00ff */
[----:B------:R-:W-:Y:S01]  /*d880*/  IADD3 R152, R180, 0x80, RZ ;  /* 0x00000080b4987810 */ /* 0x000fe20007ffe0ff */
[----:B------:R-:W-:-:S03]  /*d890*/  WARPGROUP.ARRIVE ;  /* 0x00000000000079c5 */ /* 0x000fc60000000000 */
[----:B------:R-:W-:Y:S01]  /*d8a0*/  R2UR UR6, R152 ;  /* 0x00000000980672ca */ /* 0x000fe200000e0000 */
[----:B------:R-:W-:Y:S01]  /*d8b0*/  VIADD R152, R180, 0x100 ;  /* 0x00000100b4987836 */ /* 0x000fe20000000000 */
[----:B------:R-:W-:Y:S01]  /*d8c0*/  R2UR UR7, R153 ;  /* 0x00000000990772ca */ /* 0x000fe200000e0000 */
[----:B------:R-:W-:-:S15]  /*d8d0*/  IMAD.MOV.U32 R153, RZ, RZ, 0x40000040 ;  /* 0x40000040ff997424 */ /* 0x000fde00078e00ff */
        /* <DEDUP_REMOVED lines=33> */
.L_x_11075:
[----:B------:R-:W-:-:S13]  /*daf0*/  ISETP.GE.AND P2, PT, R20, RZ, PT ;  /* 0x000000ff1400720c */ /* 0x000fda0003f46270 */
[----:B------:R-:W-:Y:S05]  /*db00*/  @!P2 BRA `(.L_x_11086) ;  /* 0x000000240034a947 */ /* 0x000fea0003800000 */
[----:B------:R-:W-:Y:S02]  /*db10*/  IMAD.MOV.U32 R214, RZ, RZ, R178 ;  /* 0x000000ffffd67224 */ /* 0x000fe400078e00b2 */
[----:B------:R-:W-:-:S07]  /*db20*/  IMAD.MOV.U32 R15, RZ, RZ, R21 ;  /* 0x000000ffff0f7224 */ /* 0x000fce00078e0015 */
.L_x_11096:
[----:B------:R-:W-:Y:S01]  /*db30*/  IADD3 R22, R22, 0x1, RZ ;  /* 0x0000000116167810 */ /* 0x000fe20007ffe0ff */
[----:B------:R-:W-:Y:S05]  /*db40*/  YIELD ;  /* 0x0000000000007946 */ /* 0x000fea0003800000 */
[----:B------:R-:W-:-:S04]  /*db50*/  ISETP.NE.AND P2, PT, R22, 0x2, PT ;  /* 0x000000021600780c */ /* 0x000fc80003f45270 */
[----:B-1----:R-:W-:Y:S02]  /*db60*/  SEL R14, RZ, 0x1, P2 ;  /* 0x00000001ff0e7807 */ /* 0x002fe40001000000 */
[----:B------:R-:W-:Y:S02]  /*db70*/  SEL R22, R22, RZ, P2 ;  /* 0x000000ff16167207 */ /* 0x000fe40001000000 */
[----:B------:R-:W-:Y:S01]  /*db80*/  LOP3.LUT R23, R23, R14, RZ, 0x3c, !PT ;  /* 0x0000000e17177212 */ /* 0x000fe200078e3cff */
[----:B--2---:R-:W-:Y:S06]  /*db90*/  @!P0 BRA `(.L_x_11087) ;  /* 0x0000000000048947 */ /* 0x004fec0003800000 */
[----:B------:R-:W-:Y:S01]  /*dba0*/  BPT.TRAP 0x1 ;  /* 0x000000040000795c */ /* 0x000fe20000300000 */
.L_x_11087:
[----:B0-----:R-:W-:Y:S01]  /*dbb0*/  IMAD R13, R22, 0x8, R18 ;  /* 0x00000008160d7824 */ /* 0x001fe200078e0212 */
[----:B------:R-:W-:-:S04]  /*dbc0*/  SHF.L.U32 R14, R23, 0x1f, RZ ;  /* 0x0000001f170e7819 */ /* 0x000fc800000006ff */
[----:B------:R0:W1:Y:S01]  /*dbd0*/  SYNCS.PHASECHK.TRANS64.TRYWAIT P2, [R13+URZ+0x22830], R14 ;  /* 0x0228300e0d0075a7 */ /* 0x000062000804017f */
[----:B------:R-:W-:Y:S05]  /*dbe0*/  @!P0 BRA `(.L_x_11088) ;  /* 0x0000000000048947 */ /* 0x000fea0003800000 */
[----:B------:R-:W-:Y:S01]  /*dbf0*/  BPT.TRAP 0x1 ;  /* 0x000000040000795c */ /* 0x000fe20000300000 */
.L_x_11088:
[----:B------:R-:W-:Y:S02]  /*dc00*/  IMAD R200, R22, 0x300, R12 ;  /* 0x0000030016c87824 */ /* 0x000fe400078e020c */
[----:B------:R-:W-:Y:S01]  /*dc10*/  IMAD.MOV.U32 R201, RZ, RZ, 0x40000040 ;  /* 0x40000040ffc97424 */ /* 0x000fe200078e00ff */
[----:B-1----:R-:W-:Y:S06]  /*dc20*/  @P2 BRA `(.L_x_11089) ;  /* 0x0000000000082947 */ /* 0x002fec0003800000 */
[----:B------:R-:W1:Y:S02]  /*dc30*/  SYNCS.PHASECHK.TRANS64.TRYWAIT P2, [R13+URZ+0x22830], R14 ;  /* 0x0228300e0d0075a7 */ /* 0x000e64000804017f */
[----:B-1----:R-:W-:Y:S05]  /*dc40*/  @!P2 BRA `(.L_x_11090) ;  /* 0x000000c0001ca947 */ /* 0x002fea0003800000 */
.L_x_11089:
        /* <DEDUP_REMOVED lines=18> */
[----:B--2---:R-:W-:Y:S01]  /*dd70*/  SHF.R.U32.HI R223, RZ, 0x7, R222 ;  /* 0x00000007ffdf7819 */ /* 0x004fe200000116de */
        /* <DEDUP_REMOVED lines=62> */
[----:B------:R-:W-:-:S02]  /*e160*/  IMAD.U32 R177, RZ, RZ, UR46 ;  /* 0x0000002effb17e24 */ /* 0x000fc4000f8e00ff */
        /* <DEDUP_REMOVED lines=14> */
[----:B------:R-:W-:-:S03]  /*e250*/  FMUL.FTZ R199, R199, UR48 ;  /* 0x00000030c7c77c20 */ /* 0x000fc60008410000 */
        /* <DEDUP_REMOVED lines=40> */
[----:B------:R-:W5:Y:S08]  /*e4e0*/  MUFU.TANH R158, R158 ;  /* 0x0000009e009e7308 */ /* 0x000f700000002400 */
[----:B------:R-:W0:Y:S08]  /*e4f0*/  MUFU.TANH R159, R159 ;  /* 0x0000009f009f7308 */ /* 0x000e300000002400 */
[----:B------:R-:W1:Y:S01]  /*e500*/  MUFU.TANH R161, R161 ;  /* 0x000000a100a17308 */ /* 0x000e620000002400 */
[----:B----4-:R-:W-:-:S07]  /*e510*/  FMNMX.FTZ R178, R21, R178, !PT ;  /* 0x000000b215b27209 */ /* 0x010fce0007810000 */
[----:B------:R-:W4:Y:S01]  /*e520*/  MUFU.TANH R162, R162 ;  /* 0x000000a200a27308 */ /* 0x000f220000002400 */
[----:B------:R-:W2:Y:S07]  /*e530*/  SHFL.BFLY PT, R21, R178, 0x1, 0x1f ;  /* 0x0c201f00b2157f89 */ /* 0x000eae00000e0000 */
[----:B------:R-:W4:Y:S08]  /*e540*/  MUFU.TANH R164, R164 ;  /* 0x000000a400a47308 */ /* 0x000f300000002400 */
[----:B------:R-:W4:Y:S08]  /*e550*/  MUFU.TANH R166, R166 ;  /* 0x000000a600a67308 */ /* 0x000f300000002400 */
[----:B------:R-:W4:Y:S01]  /*e560*/  MUFU.TANH R169, R169 ;  /* 0x000000a900a97308 */ /* 0x000f220000002400 */
[----:B--2---:R-:W-:-:S05]  /*e570*/  FMNMX.FTZ R21, R178, R21, !PT ;  /* 0x00000015b2157209 */ /* 0x004fca0007810000 */
[C---:B------:R-:W-:Y:S02]  /*e580*/  FADD.FTZ R178, -R21.reuse, R15 ;  /* 0x0000000f15b27221 */ /* 0x040fe40000010100 */
[----:B------:R-:W2:Y:S01]  /*e590*/  MUFU.TANH R170, R170 ;  /* 0x000000aa00aa7308 */ /* 0x000ea20000002400 */
[-C--:B------:R-:W-:Y:S01]  /*e5a0*/  FMUL.FTZ R216, R21, R177.reuse ;  /* 0x000000b115d87220 */ /* 0x080fe20000410000 */
[-C--:B------:R-:W-:Y:S01]  /*e5b0*/  FMUL.FTZ R15, R178, R177.reuse ;  /* 0x000000b1b20f7220 */ /* 0x080fe20000410000 */
[----:B------:R-:W-:Y:S02]  /*e5c0*/  FMNMX.FTZ R178, R154, R214, !PT ;  /* 0x000000d69ab27209 */ /* 0x000fe40007810000 */
[-CC-:B------:R-:W-:Y:S01]  /*e5d0*/  FFMA.FTZ R203, R196, R177.reuse, -R216.reuse ;  /* 0x000000b1c4cb7223 */ /* 0x180fe200000108d8 */
[-CC-:B------:R-:W-:Y:S01]  /*e5e0*/  FFMA.FTZ R152, R152, R177.reuse, -R216.reuse ;  /* 0x000000b198987223 */ /* 0x180fe200000108d8 */
[-CC-:B------:R-:W-:Y:S01]  /*e5f0*/  FFMA.FTZ R153, R153, R177.reuse, -R216.reuse ;  /* 0x000000b199997223 */ /* 0x180fe200000108d8 */
[----:B---3--:R-:W-:Y:S01]  /*e600*/  FMNMX.FTZ R179, R155, R178, !PT ;  /* 0x000000b29bb37209 */ /* 0x008fe20007810000 */
[----:B------:R-:W3:Y:S01]  /*e610*/  MUFU.TANH R171, R171 ;  /* 0x000000ab00ab7308 */ /* 0x000ee20000002400 */
[-CC-:B------:R-:W-:Y:S01]  /*e620*/  FFMA.FTZ R156, R156, R177.reuse, -R216.reuse ;  /* 0x000000b19c9c7223 */ /* 0x180fe200000108d8 */
[--C-:B------:R-:W-:Y:S01]  /*e630*/  FFMA.FTZ R157, R157, R177, -R216.reuse ;  /* 0x000000b19d9d7223 */ /* 0x100fe200000108d8 */
[----:B-----5:R-:W-:Y:S01]  /*e640*/  FMNMX.FTZ R178, R158, R179, !PT ;  /* 0x000000b39eb27209 */ /* 0x020fe20007810000 */
[-CC-:B------:R-:W-:Y:S01]  /*e650*/  FFMA.FTZ R160, R160, R177.reuse, -R216.reuse ;  /* 0x000000b1a0a07223 */ /* 0x180fe200000108d8 */
[-CC-:B------:R-:W-:Y:S01]  /*e660*/  FFMA.FTZ R200, R200, R177.reuse, -R216.reuse ;  /* 0x000000b1c8c87223 */ /* 0x180fe200000108d8 */
[-CC-:B------:R-:W-:Y:S01]  /*e670*/  FFMA.FTZ R163, R163, R177.reuse, -R216.reuse ;  /* 0x000000b1a3a37223 */ /* 0x180fe200000108d8 */
[----:B0-----:R-:W-:Y:S01]  /*e680*/  FMNMX.FTZ R178, R159, R178, !PT ;  /* 0x000000b29fb27209 */ /* 0x001fe20007810000 */
[----:B------:R-:W0:Y:S01]  /*e690*/  MUFU.TANH R175, R175 ;  /* 0x000000af00af7308 */ /* 0x000e220000002400 */
[-CC-:B------:R-:W-:Y:S01]  /*e6a0*/  FFMA.FTZ R165, R165, R177.reuse, -R216.reuse ;  /* 0x000000b1a5a57223 */ /* 0x180fe200000108d8 */
[-CC-:B------:R-:W-:Y:S01]  /*e6b0*/  FFMA.FTZ R167, R167, R177.reuse, -R216.reuse ;  /* 0x000000b1a7a77223 */ /* 0x180fe200000108d8 */
[----:B-1----:R-:W-:Y:S01]  /*e6c0*/  FMNMX.FTZ R179, R161, R178, !PT ;  /* 0x000000b2a1b37209 */ /* 0x002fe20007810000 */
[-CC-:B------:R-:W-:Y:S01]  /*e6d0*/  FFMA.FTZ R168, R168, R177.reuse, -R216.reuse ;  /* 0x000000b1a8a87223 */ /* 0x180fe200000108d8 */
[-CC-:B------:R-:W-:Y:S01]  /*e6e0*/  FFMA.FTZ R172, R172, R177.reuse, -R216.reuse ;  /* 0x000000b1acac7223 */ /* 0x180fe200000108d8 */
[--C-:B------:R-:W-:Y:S01]  /*e6f0*/  FFMA.FTZ R173, R173, R177, -R216.reuse ;  /* 0x000000b1adad7223 */ /* 0x100fe200000108d8 */
[----:B----4-:R-:W-:Y:S01]  /*e700*/  FMNMX.FTZ R179, R162, R179, !PT ;  /* 0x000000b3a2b37209 */ /* 0x010fe20007810000 */
[----:B------:R-:W1:Y:S01]  /*e710*/  MUFU.TANH R197, R197 ;  /* 0x000000c500c57308 */ /* 0x000e620000002400 */
        /* <DEDUP_REMOVED lines=9> */
[-CC-:B------:R-:W-:Y:S01]  /*e7b0*/  FFMA.FTZ R188, R188, R177.reuse, -R216.reuse ;  /* 0x000000b1bcbc7223 */ /* 0x180fe200000108d8 */
[----:B------:R-:W-:Y:S01]  /*e7c0*/  FMNMX.FTZ R179, R169, R178, !PT ;  /* 0x000000b2a9b37209 */ /* 0x000fe20007810000 */
[-CC-:B------:R-:W-:Y:S01]  /*e7d0*/  FFMA.FTZ R189, R189, R177.reuse, -R216.reuse ;  /* 0x000000b1bdbd7223 */ /* 0x180fe200000108d8 */
[-CC-:B------:R-:W-:Y:S01]  /*e7e0*/  FFMA.FTZ R192, R192, R177.reuse, -R216.reuse ;  /* 0x000000b1c0c07223 */ /* 0x180fe200000108d8 */
[--C-:B------:R-:W-:Y:S01]  /*e7f0*/  FFMA.FTZ R201, R201, R177, -R216.reuse ;  /* 0x000000b1c9c97223 */ /* 0x100fe200000108d8 */
[----:B--2---:R-:W-:Y:S01]  /*e800*/  FMNMX.FTZ R178, R170, R179, !PT ;  /* 0x000000b3aab27209 */ /* 0x004fe20007810000 */
[----:B------:R-:W2:Y:S01]  /*e810*/  MUFU.TANH R182, R182 ;  /* 0x000000b600b67308 */ /* 0x000ea20000002400 */
[----:B------:R-:W-:-:S02]  /*e820*/  FFMA.FTZ R193, R193, R177, -R216 ;  /* 0x000000b1c1c17223 */ /* 0x000fc400000108d8 */
[----:B---3--:R-:W-:-:S04]  /*e830*/  FMNMX.FTZ R178, R171, R178, !PT ;  /* 0x000000b2abb27209 */ /* 0x008fc80007810000 */
[----:B0-----:R-:W-:Y:S01]  /*e840*/  FMNMX.FTZ R178, R175, R178, !PT ;  /* 0x000000b2afb27209 */ /* 0x001fe20007810000 */
[----:B------:R-:W0:Y:S03]  /*e850*/  MUFU.TANH R183, R183 ;  /* 0x000000b700b77308 */ /* 0x000e260000002400 */
[----:B-1----:R-:W-:-:S04]  /*e860*/  FMNMX.FTZ R179, R197, R178, !PT ;  /* 0x000000b2c5b37209 */ /* 0x002fc80007810000 */
[----:B----4-:R-:W-:Y:S01]  /*e870*/  FMNMX.FTZ R179, R202, R179, !PT ;  /* 0x000000b3cab37209 */ /* 0x010fe20007810000 */
[----:B------:R-:W1:Y:S03]  /*e880*/  MUFU.TANH R186, R186 ;  /* 0x000000ba00ba7308 */ /* 0x000e660000002400 */
[----:B--2---:R-:W-:-:S05]  /*e890*/  FMNMX.FTZ R178, R182, R179, !PT ;  /* 0x000000b3b6b27209 */ /* 0x004fca0007810000 */
        /* <DEDUP_REMOVED lines=72> */
[----:B------:R-:W-:Y:S01]  /*ed20*/  IADD3 R179, -R223, 0xb, RZ ;  /* 0x0000000bdfb37810 */ /* 0x000fe20007ffe1ff */
        /* <DEDUP_REMOVED lines=8> */
[-CC-:B------:R-:W-:Y:S01]  /*edb0*/  FFMA.FTZ R155, R155, R177.reuse, -R224.reuse ;  /* 0x000000b19b9b7223 */ /* 0x180fe200000108e0 */
[-CC-:B------:R-:W-:Y:S01]  /*edc0*/  FFMA.FTZ R215, R158, R177.reuse, -R224.reuse ;  /* 0x000000b19ed77223 */ /* 0x180fe200000108e0 */
[-CC-:B------:R-:W-:Y:S01]  /*edd0*/  FFMA.FTZ R159, R159, R177.reuse, -R224.reuse ;  /* 0x000000b19f9f7223 */ /* 0x180fe200000108e0 */
[----:B------:R-:W-:Y:S01]  /*ede0*/  @!P1 VIADD R154, R13, 0x22840 ;  /* 0x000228400d9a9836 */ /* 0x000fe20000000000 */
[----:B------:R-:W-:Y:S01]  /*edf0*/  MUFU.EX2 R196, R196 ;  /* 0x000000c400c47308 */ /* 0x000fe20000000800 */
[-CC-:B------:R-:W-:Y:S01]  /*ee00*/  FFMA.FTZ R161, R161, R177.reuse, -R224.reuse ;  /* 0x000000b1a1a17223 */ /* 0x180fe200000108e0 */
[-CC-:B------:R-:W-:Y:S01]  /*ee10*/  FFMA.FTZ R216, R162, R177.reuse, -R224.reuse ;  /* 0x000000b1a2d87223 */ /* 0x180fe200000108e0 */
[-C--:B------:R-:W-:Y:S01]  /*ee20*/  FFMA.FTZ R217, R164, R177.reuse, -R224 ;  /* 0x000000b1a4d97223 */ /* 0x080fe200000108e0 */
[----:B------:R-:W-:Y:S01]  /*ee30*/  @!P1 PRMT R154, RZ, 0x654, R154 ;  /* 0x00000654ff9a9816 */ /* 0x000fe2000000009a */
[----:B------:R0:W-:Y:S06]  /*ee40*/  BAR.ARV R179, 0x100 ;  /* 0x000400b30000751d */ /* 0x0001ec0000002000 */
[----:B------:R-:W2:Y:S01]  /*ee50*/  MUFU.EX2 R214, R214 ;  /* 0x000000d600d67308 */ /* 0x000ea20000000800 */
[----:B------:R1:W-:Y:S01]  /*ee60*/  @!P1 SYNCS.ARRIVE.TRANS64.RED.A1T0 RZ, [R154+URZ], RZ ;  /* 0x000000ff9aff99a7 */ /* 0x0003e2000810043f */
[-CC-:B------:R-:W-:Y:S01]  /*ee70*/  FFMA.FTZ R221, R166, R177.reuse, -R224.reuse ;  /* 0x000000b1a6dd7223 */ /* 0x180fe200000108e0 */
[-CC-:B------:R-:W-:Y:S01]  /*ee80*/  FFMA.FTZ R169, R169, R177.reuse, -R224.reuse ;  /* 0x000000b1a9a97223 */ /* 0x180fe200000108e0 */
[-CC-:B------:R-:W-:Y:S01]  /*ee90*/  FFMA.FTZ R222, R170, R177.reuse, -R224.reuse ;  /* 0x000000b1aade7223 */ /* 0x180fe200000108e0 */
[-CC-:B------:R-:W-:Y:S01]  /*eea0*/  FFMA.FTZ R171, R171, R177.reuse, -R224.reuse ;  /* 0x000000b1abab7223 */ /* 0x180fe200000108e0 */
[-CC-:B------:R-:W-:Y:S01]  /*eeb0*/  FFMA.FTZ R175, R175, R177.reuse, -R224.reuse ;  /* 0x000000b1afaf7223 */ /* 0x180fe200000108e0 */
[----:B------:R-:W-:Y:S01]  /*eec0*/  FFMA.FTZ R197, R197, R177, -R224 ;  /* 0x000000b1c5c57223 */ /* 0x000fe200000108e0 */
[----:B------:R-:W4:Y:S01]  /*eed0*/  MUFU.EX2 R155, R155 ;  /* 0x0000009b009b7308 */ /* 0x000f220000000800 */
[----:B-1----:R-:W-:Y:S01]  /*eee0*/  FFMA.FTZ R154, R15, R3, R152 ;  /* 0x000000030f9a7223 */ /* 0x002fe20000010098 */
[----:B---3--:R-:W-:Y:S01]  /*eef0*/  F2FP.F16.F32.PACK_AB R152, R153, R152 ;  /* 0x000000989998723e */ /* 0x008fe200000000ff */
[-C--:B------:R-:W-:Y:S01]  /*ef00*/  FMUL.FTZ R116, R116, R15.reuse ;  /* 0x0000000f74747220 */ /* 0x080fe20000410000 */
[-C--:B------:R-:W-:Y:S01]  /*ef10*/  FMUL.FTZ R117, R117, R15.reuse ;  /* 0x0000000f75757220 */ /* 0x080fe20000410000 */
[----:B------:R-:W-:Y:S01]  /*ef20*/  FADD.FTZ R3, R153, R154 ;  /* 0x0000009a99037221 */ /* 0x000fe20000010000 */
[-C--:B------:R-:W-:Y:S01]  /*ef30*/  FMUL.FTZ R120, R120, R15.reuse ;  /* 0x0000000f78787220 */ /* 0x080fe20000410000 */
[-C--:B------:R-:W-:Y:S01]  /*ef40*/  FMUL.FTZ R121, R121, R15.reuse ;  /* 0x0000000f79797220 */ /* 0x080fe20000410000 */
[----:B------:R-:W1:Y:S01]  /*ef50*/  MUFU.EX2 R215, R215 ;  /* 0x000000d700d77308 */ /* 0x000e620000000800 */
[----:B--2---:R-:W-:Y:S01]  /*ef60*/  FFMA.FTZ R0, R196, R0, R214 ;  /* 0x00000000c4007223 */ /* 0x004fe200000100d6 */
[----:B------:R-:W-:Y:S01]  /*ef70*/  FADD.FTZ R154, R156, R3 ;  /* 0x000000039c9a7221 */ /* 0x000fe20000010000 */
[-C--:B------:R-:W-:Y:S01]  /*ef80*/  FMUL.FTZ R124, R124, R15.reuse ;  /* 0x0000000f7c7c7220 */ /* 0x080fe20000410000 */
[-C--:B------:R-:W-:Y:S01]  /*ef90*/  FMUL.FTZ R125, R125, R15.reuse ;  /* 0x0000000f7d7d7220 */ /* 0x080fe20000410000 */
[-C--:B------:R-:W-:Y:S01]  /*efa0*/  FMUL.FTZ R128, R128, R15.reuse ;  /* 0x0000000f80807220 */ /* 0x080fe20000410000 */
[C---:B------:R-:W-:Y:S01]  /*efb0*/  FADD.FTZ R3, R157.reuse, R154 ;  /* 0x0000009a9d037221 */ /* 0x040fe20000010000 */
[----:B------:R-:W-:Y:S01]  /*efc0*/  F2FP.F16.F32.PACK_AB R154, R157, R156 ;  /* 0x0000009c9d9a723e */ /* 0x000fe200000000ff */
[----:B------:R-:W2:Y:S01]  /*efd0*/  MUFU.EX2 R159, R159 ;  /* 0x0000009f009f7308 */ /* 0x000ea20000000800 */
[----:B----4-:R-:W-:Y:S01]  /*efe0*/  FADD.FTZ R0, R155, R0 ;  /* 0x000000009b007221 */ /* 0x010fe20000010000 */
[----:B------:R-:W-:Y:S01]  /*eff0*/  FADD.FTZ R3, R160, R3 ;  /* 0x00000003a0037221 */ /* 0x000fe20000010000 */
[-C--:B------:R-:W-:Y:S01]  /*f000*/  FMUL.FTZ R129, R129, R15.reuse ;  /* 0x0000000f81817220 */ /* 0x080fe20000410000 */
[-C--:B------:R-:W-:Y:S01]  /*f010*/  FMUL.FTZ R132, R132, R15.reuse ;  /* 0x0000000f84847220 */ /* 0x080fe20000410000 */
[-C--:B------:R-:W-:Y:S01]  /*f020*/  FMUL.FTZ R133, R133, R15.reuse ;  /* 0x0000000f85857220 */ /* 0x080fe20000410000 */
[----:B------:R-:W-:Y:S01]  /*f030*/  FADD.FTZ R156, R200, R3 ;  /* 0x00000003c89c7221 */ /* 0x000fe20000010000 */
[-C--:B------:R-:W-:Y:S01]  /*f040*/  FMUL.FTZ R136, R136, R15.reuse ;  /* 0x0000000f88887220 */ /* 0x080fe20000410000 */
[----:B------:R-:W3:Y:S01]  /*f050*/  MUFU.EX2 R161, R161 ;  /* 0x000000a100a17308 */ /* 0x000ee20000000800 */
[----:B-1----:R-:W-:Y:S01]  /*f060*/  FADD.FTZ R0, R215, R0 ;  /* 0x00000000d7007221 */ /* 0x002fe20000010000 */
[----:B------:R-:W-:Y:S01]  /*f070*/  FADD.FTZ R164, R163, R156 ;  /* 0x0000009ca3a47221 */ /* 0x000fe20000010000 */
[-C--:B------:R-:W-:Y:S01]  /*f080*/  FMUL.FTZ R137, R137, R15.reuse ;  /* 0x0000000f89897220 */ /* 0x080fe20000410000 */
[-C--:B------:R-:W-:Y:S01]  /*f090*/  FMUL.FTZ R140, R140, R15.reuse ;  /* 0x0000000f8c8c7220 */ /* 0x080fe20000410000 */
[-C--:B------:R-:W-:Y:S01]  /*f0a0*/  FMUL.FTZ R141, R141, R15.reuse ;  /* 0x0000000f8d8d7220 */ /* 0x080fe20000410000 */
[----:B------:R-:W-:Y:S01]  /*f0b0*/  FADD.FTZ R164, R165, R164 ;  /* 0x000000a4a5a47221 */ /* 0x000fe20000010000 */
[-C--:B------:R-:W-:Y:S01]  /*f0c0*/  FMUL.FTZ R144, R144, R15.reuse ;  /* 0x0000000f90907220 */ /* 0x080fe20000410000 */
[----:B------:R-:W1:Y:S01]  /*f0d0*/  MUFU.EX2 R216, R216 ;  /* 0x000000d800d87308 */ /* 0x000e620000000800 */
[----:B--2---:R-:W-:Y:S01]  /*f0e0*/  FADD.FTZ R0, R159, R0 ;  /* 0x000000009f007221 */ /* 0x004fe20000010000 */
[-C--:B------:R-:W-:Y:S01]  /*f0f0*/  FMUL.FTZ R145, R145, R15.reuse ;  /* 0x0000000f91917220 */ /* 0x080fe20000410000 */
[-C--:B------:R-:W-:Y:S01]  /*f100*/  FMUL.FTZ R148, R148, R15.reuse ;  /* 0x0000000f94947220 */ /* 0x080fe20000410000 */
[----:B------:R-:W-:Y:S01]  /*f110*/  FMUL.FTZ R149, R149, R15 ;  /* 0x0000000f95957220 */ /* 0x000fe20000410000 */
[-C--:B------:R-:W-:Y:S01]  /*f120*/  FFMA.FTZ R202, R202, R177.reuse, -R224 ;  /* 0x000000b1caca7223 */ /* 0x080fe200000108e0 */
[----:B------:R-:W-:Y:S01]  /*f130*/  FADD.FTZ R3, R167, R164 ;  /* 0x000000a4a7037221 */ /* 0x000fe20000010000 */
[-C--:B------:R-:W-:Y:S01]  /*f140*/  FFMA.FTZ R162, R182, R177.reuse, -R224 ;  /* 0x000000b1b6a27223 */ /* 0x080fe200000108e0 */
[----:B------:R-:W2:Y:S01]  /*f150*/  MUFU.EX2 R217, R217 ;  /* 0x000000d900d97308 */ /* 0x000ea20000000800 */
[----:B---3--:R-:W-:Y:S01]  /*f160*/  FADD.FTZ R153, R161, R0 ;  /* 0x00000000a1997221 */ /* 0x008fe20000010000 */
[-CC-:B------:R-:W-:Y:S01]  /*f170*/  FFMA.FTZ R158, R183, R177.reuse, -R224.reuse ;  /* 0x000000b1b79e7223 */ /* 0x180fe200000108e0 */
[-CC-:B------:R-:W-:Y:S01]  /*f180*/  FFMA.FTZ R186, R186, R177.reuse, -R224.reuse ;  /* 0x000000b1baba7223 */ /* 0x180fe200000108e0 */
[-CC-:B------:R-:W-:Y:S01]  /*f190*/  FFMA.FTZ R187, R187, R177.reuse, -R224.reuse ;  /* 0x000000b1bbbb7223 */ /* 0x180fe200000108e0 */
[-CC-:B------:R-:W-:Y:S01]  /*f1a0*/  FFMA.FTZ R190, R190, R177.reuse, -R224.reuse ;  /* 0x000000b1bebe7223 */ /* 0x180fe200000108e0 */
[-CC-:B------:R-:W-:Y:S01]  /*f1b0*/  FFMA.FTZ R191, R191, R177.reuse, -R224.reuse ;  /* 0x000000b1bfbf7223 */ /* 0x180fe200000108e0 */
[-CC-:B------:R-:W-:Y:S01]  /*f1c0*/  FFMA.FTZ R194, R194, R177.reuse, -R224.reuse ;  /* 0x000000b1c2c27223 */ /* 0x180fe200000108e0 */
[----:B------:R-:W3:Y:S01]  /*f1d0*/  MUFU.EX2 R221, R221 ;  /* 0x000000dd00dd7308 */ /* 0x000ee20000000800 */
[----:B-1----:R-:W-:Y:S01]  /*f1e0*/  FADD.FTZ R0, R216, R153 ;  /* 0x00000099d8007221 */ /* 0x002fe20000010000 */
[----:B------:R-:W-:Y:S01]  /*f1f0*/  F2FP.F16.F32.PACK_AB R156, R200, R160 ;  /* 0x000000a0c89c723e */ /* 0x000fe200000000ff */
[-CC-:B------:R-:W-:Y:S01]  /*f200*/  FFMA.FTZ R195, R195, R177.reuse, -R224.reuse ;  /* 0x000000b1c3c37223 */ /* 0x180fe200000108e0 */
[-CC-:B------:R-:W-:Y:S01]  /*f210*/  FFMA.FTZ R198, R198, R177.reuse, -R224.reuse ;  /* 0x000000b1c6c67223 */ /* 0x180fe200000108e0 */
[----:B------:R-:W-:Y:S01]  /*f220*/  FFMA.FTZ R199, R199, R177, -R224 ;  /* 0x000000b1c7c77223 */ /* 0x000fe200000108e0 */
[----:B------:R-:W-:Y:S01]  /*f230*/  F2FP.F16.F32.PACK_AB R157, R216, R161 ;  /* 0x000000a1d89d723e */ /* 0x000fe200000000ff */
        /* <DEDUP_REMOVED lines=87> */
[----:B------:R-:W-:-:S02]  /*f7b0*/  FMUL.FTZ R151, R151, R196 ;  /* 0x000000c497977220 */ /* 0x000fc40000410000 */
[----:B------:R-:W3:Y:S01]  /*f7c0*/  MUFU.EX2 R180, R180 ;  /* 0x000000b400b47308 */ /* 0x000ee20000000800 */
[C---:B-1----:R-:W-:Y:S01]  /*f7d0*/  FADD.FTZ R3, R176.reuse, R3 ;  /* 0x00000003b0037221 */ /* 0x042fe20000010000 */
[----:B------:R-:W-:-:S06]  /*f7e0*/  F2FP.F16.F32.PACK_AB R164, R176, R174 ;  /* 0x000000aeb0a4723e */ /* 0x000fcc00000000ff */
[----:B------:R1:W4:Y:S01]  /*f7f0*/  MUFU.EX2 R183, R162 ;  /* 0x000000a200b77308 */ /* 0x0003220000000800 */
[----:B--2---:R-:W-:-:S07]  /*f800*/  FADD.FTZ R0, R182, R153 ;  /* 0x00000099b6007221 */ /* 0x004fce0000010000 */
[----:B------:R-:W2:Y:S01]  /*f810*/  MUFU.EX2 R181, R181 ;  /* 0x000000b500b57308 */ /* 0x000ea20000000800 */
[----:B---3--:R-:W-:Y:S01]  /*f820*/  FADD.FTZ R166, R180, R3 ;  /* 0x00000003b4a67221 */ /* 0x008fe20000010000 */
[----:B-1----:R-:W-:-:S06]  /*f830*/  F2FP.F16.F32.PACK_AB R162, R173, R172 ;  /* 0x000000acada2723e */ /* 0x002fcc00000000ff */
[----:B------:R1:W3:Y:S01]  /*f840*/  MUFU.EX2 R197, R158 ;  /* 0x0000009e00c57308 */ /* 0x0002e20000000800 */
[----:B----4-:R-:W-:-:S07]  /*f850*/  FADD.FTZ R0, R183, R0 ;  /* 0x00000000b7007221 */ /* 0x010fce0000010000 */
[----:B------:R-:W4:Y:S01]  /*f860*/  MUFU.EX2 R184, R184 ;  /* 0x000000b800b87308 */ /* 0x000f220000000800 */
[----:B--2---:R-:W-:Y:S01]  /*f870*/  FADD.FTZ R3, R181, R166 ;  /* 0x000000a6b5037221 */ /* 0x004fe20000010000 */
[----:B-1----:R-:W-:Y:S02]  /*f880*/  F2FP.F16.F32.PACK_AB R158, R165, R163 ;  /* 0x000000a3a59e723e */ /* 0x002fe400000000ff */
[----:B------:R-:W-:Y:S02]  /*f890*/  F2FP.F16.F32.PACK_AB R166, R181, R180 ;  /* 0x000000b4b5a6723e */ /* 0x000fe400000000ff */
[----:B------:R-:W-:Y:S02]  /*f8a0*/  F2FP.F16.F32.PACK_AB R165, R182, R15 ;  /* 0x0000000fb6a5723e */ /* 0x000fe400000000ff */
[----:B------:R-:W1:Y:S01]  /*f8b0*/  MUFU.EX2 R186, R186 ;  /* 0x000000ba00ba7308 */ /* 0x000e620000000800 */
[C---:B---3--:R-:W-:Y:S01]  /*f8c0*/  FADD.FTZ R153, R197.reuse, R0 ;  /* 0x00000000c5997221 */ /* 0x048fe20000010000 */
[----:B------:R-:W-:-:S06]  /*f8d0*/  F2FP.F16.F32.PACK_AB R167, R197, R183 ;  /* 0x000000b7c5a7723e */ /* 0x000fcc00000000ff */
[----:B------:R-:W2:Y:S01]  /*f8e0*/  MUFU.EX2 R185, R185 ;  /* 0x000000b900b97308 */ /* 0x000ea20000000800 */
[----:B----4-:R-:W-:-:S07]  /*f8f0*/  FADD.FTZ R168, R184, R3 ;  /* 0x00000003b8a87221 */ /* 0x010fce0000010000 */
        /* <DEDUP_REMOVED lines=10> */
[----:B--2---:R-:W-:Y:S01]  /*f9a0*/  FADD.FTZ R0, R190, R153 ;  /* 0x00000099be007221 */ /* 0x004fe20000010000 */
[----:B------:R-:W-:Y:S02]  /*f9b0*/  F2FP.F16.F32.PACK_AB R153, R155, R214 ;  /* 0x000000d69b99723e */ /* 0x000fe400000000ff */
[----:B------:R-:W-:Y:S02]  /*f9c0*/  F2FP.F16.F32.PACK_AB R155, R159, R215 ;  /* 0x000000d79f9b723e */ /* 0x000fe400000000ff */
        /* <DEDUP_REMOVED lines=9> */
[----:B---3--:R-:W-:-:S07]  /*fa60*/  FADD.FTZ R163, R173, R0 ;  /* 0x00000000ada37221 */ /* 0x008fce0000010000 */
[----:B------:R-:W3:Y:S01]  /*fa70*/  MUFU.EX2 R193, R193 ;  /* 0x000000c100c17308 */ /* 0x000ee20000000800 */
[----:B-1----:R-:W-:-:S07]  /*fa80*/  FADD.FTZ R172, R201, R172 ;  /* 0x000000acc9ac7221 */ /* 0x002fce0000010000 */
[----:B------:R-:W1:Y:S01]  /*fa90*/  MUFU.EX2 R198, R198 ;  /* 0x000000c600c67308 */ /* 0x000e620000000800 */
[C---:B--2---:R-:W-:Y:S01]  /*faa0*/  FADD.FTZ R169, R176.reuse, R163 ;  /* 0x000000a3b0a97221 */ /* 0x044fe20000010000 */
[----:B------:R-:W-:Y:S02]  /*fab0*/  F2FP.F16.F32.PACK_AB R163, R175, R171 ;  /* 0x000000abafa3723e */ /* 0x000fe400000000ff */
[----:B------:R-:W-:Y:S02]  /*fac0*/  F2FP.F16.F32.PACK_AB R171, R191, R190 ;  /* 0x000000bebfab723e */ /* 0x000fe400000000ff */
[----:B------:R-:W-:Y:S02]  /*fad0*/  F2FP.F16.F32.PACK_AB R173, R176, R173 ;  /* 0x000000adb0ad723e */ /* 0x000fe400000000ff */
[----:B------:R-:W2:Y:S01]  /*fae0*/  MUFU.EX2 R203, R203 ;  /* 0x000000cb00cb7308 */ /* 0x000ea20000000800 */
[----:B---3--:R-:W-:Y:S01]  /*faf0*/  FADD.FTZ R174, R193, R172 ;  /* 0x000000acc1ae7221 */ /* 0x008fe20000010000 */
[----:B------:R-:W-:-:S06]  /*fb00*/  F2FP.F16.F32.PACK_AB R172, R201, R192 ;  /* 0x000000c0c9ac723e */ /* 0x000fcc00000000ff */
[----:B------:R-:W3:Y:S01]  /*fb10*/  MUFU.EX2 R199, R199 ;  /* 0x000000c700c77308 */ /* 0x000ee20000000800 */
[----:B-1----:R-:W-:Y:S01]  /*fb20*/  FADD.FTZ R0, R198, R169 ;  /* 0x000000a9c6007221 */ /* 0x002fe20000010000 */
[----:B------:R-:W-:Y:S01]  /*fb30*/  F2FP.F16.F32.PACK_AB R169, R187, R186 ;  /* 0x000000babba9723e */ /* 0x000fe200000000ff */
[C---:B--2---:R-:W-:Y:S01]  /*fb40*/  FADD.FTZ R3, R203.reuse, R174 ;  /* 0x000000aecb037221 */ /* 0x044fe20000010000 */
[----:B------:R-:W-:Y:S01]  /*fb50*/  F2FP.F16.F32.PACK_AB R174, R203, R193 ;  /* 0x000000c1cbae723e */ /* 0x000fe200000000ff */
[C---:B---3--:R-:W-:Y:S01]  /*fb60*/  FADD.FTZ R0, R199.reuse, R0 ;  /* 0x00000000c7007221 */ /* 0x048fe20000010000 */
[----:B------:R-:W-:Y:S01]  /*fb70*/  F2FP.F16.F32.PACK_AB R175, R199, R198 ;  /* 0x000000c6c7af723e */ /* 0x000fe200000000ff */
[----:B0-----:R-:W-:Y:S06]  /*fb80*/  @!P0 BRA `(.L_x_11091) ;  /* 0x0000000000048947 */ /* 0x001fec0003800000 */
[----:B------:R-:W-:Y:S01]  /*fb90*/  BPT.TRAP 0x1 ;  /* 0x000000040000795c */ /* 0x000fe20000300000 */
.L_x_11091:
[----:B------:R0:W1:Y:S01]  /*fba0*/  SYNCS.PHASECHK.TRANS64.TRYWAIT P2, [R13+URZ+0x22850], R14 ;  /* 0x0228500e0d0075a7 */ /* 0x000062000804017f */
[----:B------:R-:W-:Y:S05]  /*fbb0*/  @!P0 BRA `(.L_x_11092) ;  /* 0x0000000000048947 */ /* 0x000fea0003800000 */
[----:B------:R-:W-:Y:S01]  /*fbc0*/  BPT.TRAP 0x1 ;  /* 0x000000040000795c */ /* 0x000fe20000300000 */
.L_x_11092:
[----:B------:R-:W-:Y:S04]  /*fbd0*/  BSSY B0, `(.L_x_11093) ;  /* 0x0000004000007945 */ /* 0x000fe80003800000 */
[----:B-1----:R-:W-:Y:S05]  /*fbe0*/  @P2 BRA `(.L_x_11094) ;  /* 0x0000000000082947 */ /* 0x002fea0003800000 */
[----:B------:R-:W1:Y:S02]  /*fbf0*/  SYNCS.PHASECHK.TRANS64.TRYWAIT P2, [R13+URZ+0x22850], R14 ;  /* 0x0228500e0d0075a7 */ /* 0x000e64000804017f */
[----:B-1----:R-:W-:Y:S05]  /*fc00*/  @!P2 BRA `(.L_x_11095) ;  /* 0x000000a00040a947 */ /* 0x002fea0003800000 */
.L_x_11094:
[----:B------:R-:W-:Y:S05]  /*fc10*/  BSYNC B0 ;  /* 0x0000000000007941 */ /* 0x000fea0003800000 */
.L_x_11093:
[----:B------:R-:W2:Y:S01]  /*fc20*/  S2R R176, SR_TID.X ;  /* 0x0000000000b07919 */ /* 0x000ea20000002100 */
[----:B------:R-:W-:Y:S01]  /*fc30*/  IMAD.MOV.U32 R15, RZ, RZ, 0xc00 ;  /* 0x00000c00ff0f7424 */ /* 0x000fe200078e00ff */
[----:B------:R-:W-:Y:S05]  /*fc40*/  WARPSYNC.ALL ;  /* 0x0000000000007948 */ /* 0x000fea0003800000 */
[----:B01----:R-:W-:Y:S01]  /*fc50*/  IMAD R14, R22, R15, UR37 ;  /* 0x00000025160e7e24 */ /* 0x003fe2000f8e020f */
[----:B------:R-:W-:Y:S01]  /*fc60*/  MOV R15, 0x40000040 ;  /* 0x40000040000f7802 */ /* 0x000fe20000000f00 */
[----:B------:R-:W-:Y:S01]  /*fc70*/  IMAD.MOV.U32 R214, RZ, RZ, R178 ;  /* 0x000000ffffd67224 */ /* 0x000fe200078e00b2 */
[C---:B------:R-:W-:Y:S01]  /*fc80*/  ISETP.GT.AND P2, PT, R20.reuse, RZ, PT ;  /* 0x000000ff1400720c */ /* 0x040fe20003f44270 */
[----:B------:R-:W-:Y:S01]  /*fc90*/  VIADD R20, R20, 0xffffffff ;  /* 0xffffffff14147836 */ /* 0x000fe20000000000 */
[----:B------:R-:W-:-:S02]  /*fca0*/  R2UR UR7, R15 ;  /* 0x000000000f0772ca */ /* 0x000fc400000e0000 */
[----:B------:R-:W-:Y:S02]  /*fcb0*/  R2UR UR6, R14 ;  /* 0x000000000e0672ca */ /* 0x000fe400000e0000 */
[----:B------:R-:W-:-:S04]  /*fcc0*/  @!P1 IADD3 R13, R13, 0x22860, RZ ;  /* 0x000228600d0d9810 */ /* 0x000fc80007ffe0ff */
        /* <DEDUP_REMOVED lines=49> */
.L_x_11086:
[----:B------:R-:W-:Y:S05]  /*ffe0*/  WARPSYNC.ALL ;  /* 0x0000000000007948 */ /* 0x000fea0003800000 */
[----:B------:R-:W3:Y:S01]  /*fff0*/  SHFL.BFLY PT, R4, R3, 0x2, 0x1f ;  /* 0x0c401f0003047f89 */ /* 0x000ee200000e0000 */
[----:B------:R-:W-:Y:S01]  /*10000*/  VIADD R22, R22, 0x1 ;  /* 0x0000000116167836 */ /* 0x000fe20000000000 */
[----:B------:R4:W-:Y:S08]  /*10010*/  BAR.ARV R179, 0x100 ;  /* 0x000400b30000751d */ /* 0x0009f00000002000 */
[----:B------:R-:W-:Y:S06]  /*10020*/  BAR.ARV 0x8, 0x120 ;  /* 0x0204800000007b1d */ /* 0x000fec0000002000 */
[----:B------:R-:W-:Y:S01]  /*10030*/  ISETP.NE.AND P0, PT, R22, 0x2, PT ;  /* 0x000000021600780c */ /* 0x000fe20003f05270 */
[----:B------:R-:W-:Y:S01]  /*10040*/  VIADD R226, R226, 0x1 ;  /* 0x00000001e2e27836 */ /* 0x000fe20000000000 */
[----:B------:R-:W5:Y:S01]  /*10050*/  SHFL.BFLY PT, R5, R0, 0x2, 0x1f ;  /* 0x0c401f0000057f89 */ /* 0x000f6200000e0000 */
[----:B------:R-:W-:-:S02]  /*10060*/  PLOP3.LUT P1, PT, PT, PT, PT, 0x8, 0x0 ;  /* 0x000000000000781c */ /* 0x000fc40003f2e170 */
[----:B------:R-:W-:Y:S01]  /*10070*/  SEL R10, RZ, 0x1, P0 ;  /* 0x00000001ff0a7807 */ /* 0x000fe20000000000 */
[----:B---3--:R-:W-:Y:S01]  /*10080*/  FADD.FTZ R7, R4, R3 ;  /* 0x0000000304077221 */ /* 0x008fe20000010000 */
[----:B------:R-:W-:Y:S02]  /*10090*/  MOV R4, RZ ;  /* 0x000000ff00047202 */ /* 0x000fe40000000f00 */
[----:B------:R-:W-:Y:S02]  /*100a0*/  LOP3.LUT R23, R23, R10, RZ, 0x3c, !PT ;  /* 0x0000000a17177212 */ /* 0x000fe400078e3cff */
[----:B------:R-:W3:Y:S01]  /*100b0*/  SHFL.BFLY PT, R6, R7, 0x1, 0x1f ;  /* 0x0c201f0007067f89 */ /* 0x000ee200000e0000 */
[----:B------:R-:W-:Y:S02]  /*100c0*/  MOV R3, 0xff800000 ;  /* 0xff80000000037802 */ /* 0x000fe40000000f00 */
[----:B------:R-:W-:Y:S01]  /*100d0*/  SEL R22, R22, RZ, P0 ;  /* 0x000000ff16167207 */ /* 0x000fe20000000000 */
[----:B-----5:R-:W-:Y:S01]  /*100e0*/  FADD.FTZ R8, R5, R0 ;  /* 0x0000000005087221 */ /* 0x020fe20000010000 */
[----:B------:R-:W-:-:S04]  /*100f0*/  IMAD.MOV.U32 R0, RZ, RZ, RZ ;  /* 0x000000ffff007224 */ /* 0x000fc800078e00ff */
[----:B------:R-:W5:Y:S01]  /*10100*/  SHFL.BFLY PT, R5, R8, 0x1, 0x1f ;  /* 0x0c201f0008057f89 */ /* 0x000f6200000e0000 */
[----:B---3--:R-:W-:-:S05]  /*10110*/  FADD.FTZ R6, R7, R6 ;  /* 0x0000000607067221 */ /* 0x008fca0000010000 */
[----:B------:R-:W-:-:S13]  /*10120*/  FSETP.NE.FTZ.AND P2, PT, R6, RZ, PT ;  /* 0x000000ff0600720b */ /* 0x000fda0003f55000 */
[----:B------:R-:W3:Y:S01]  /*10130*/  @P2 MUFU.LG2 R11, R6 ;  /* 0x00000006000b2308 */ /* 0x000ee20000000c00 */
[----:B------:R-:W-:Y:S01]  /*10140*/  @P2 FMUL.FTZ R10, R177, 0.69314718246459960938 ;  /* 0x3f317218b10a2820 */ /* 0x000fe20000410000 */
[----:B-----5:R-:W-:-:S05]  /*10150*/  FADD.FTZ R5, R8, R5 ;  /* 0x0000000508057221 */ /* 0x020fca0000010000 */
[----:B------:R-:W-:Y:S01]  /*10160*/  FSETP.NE.FTZ.AND P3, PT, R5, RZ, PT ;  /* 0x000000ff0500720b */ /* 0x000fe20003f75000 */
[----:B------:R-:W5:Y:S01]  /*10170*/  @P2 MUFU.RCP R4, R6 ;  /* 0x0000000600042308 */ /* 0x000f620000001000 */
[----:B---3--:R-:W-:-:S11]  /*10180*/  @P2 FMUL.FTZ R11, R11, 0.69314718246459960938 ;  /* 0x3f3172180b0b2820 */ /* 0x008fd60000410000 */
[----:B------:R-:W3:Y:S01]  /*10190*/  @P3 MUFU.LG2 R12, R5 ;  /* 0x00000005000c3308 */ /* 0x000ee20000000c00 */
[----:B------:R-:W-:Y:S01]  /*101a0*/  @P3 FMUL.FTZ R177, R177, 0.69314718246459960938 ;  /* 0x3f317218b1b13820 */ /* 0x000fe20000410000 */
[-C--:B-----5:R-:W-:Y:S01]  /*101b0*/  FMUL.FTZ R158, R72, R4.reuse ;  /* 0x00000004489e7220 */ /* 0x0a0fe20000410000 */
[-C--:B------:R-:W-:Y:S01]  /*101c0*/  FMUL.FTZ R160, R80, R4.reuse ;  /* 0x0000000450a07220 */ /* 0x080fe20000410000 */
[----:B------:R-:W-:-:S04]  /*101d0*/  FMUL.FTZ R24, R24, R4 ;  /* 0x0000000418187220 */ /* 0x000fc80000410000 */
[----:B------:R-:W5:Y:S01]  /*101e0*/  @P3 MUFU.RCP R0, R5 ;  /* 0x0000000500003308 */ /* 0x000f620000001000 */
        /* <DEDUP_REMOVED lines=128> */
[----:B----4-:R-:W-:-:S07]  /*109f0*/  @P3 FFMA.FTZ R3, R177, R178, R12 ;  /* 0x000000b2b1033223 */ /* 0x010fce000001000c */
.L_x_11020:
[----:B------:R-:W-:Y:S05]  /*10a00*/  WARPSYNC.ALL ;  /* 0x0000000000007948 */ /* 0x000fea0003800000 */
[----:B------:R-:W3:Y:S08]  /*10a10*/  S2UR UR5, SR_CgaCtaId ;  /* 0x00000000000579c3 */ /* 0x000ef00000008800 */
[----:B------:R-:W-:Y:S06]  /*10a20*/  BAR.SYNC.DEFER_BLOCKING 0x5, 0x120 ;  /* 0x0144800000007b1d */ /* 0x000fec0000010000 */
[----:B------:R-:W-:Y:S01]  /*10a30*/  UMOV UR4, 0x400 ;  /* 0x0000040000047882 */ /* 0x000fe20000000000 */
[----:B------:R-:W-:Y:S01]  /*10a40*/  BSSY B0, `(.L_x_11097) ;  /* 0x0000293000007945 */ /* 0x000fe20003800000 */
[----:B---3--:R-:W-:-:S06]  /*10a50*/  ULEA UR4, UR5, UR4, 0x18 ;  /* 0x0000000405047291 */ /* 0x008fcc000f8ec03f */
[----:B------:R-:W-:-:S05]  /*10a60*/  IMAD.U32 R18, RZ, RZ, UR4 ;  /* 0x00000004ff127e24 */ /* 0x000fca000f8e00ff */
[----:B------:R3:W4:Y:S01]  /*10a70*/  LDS.128 R200, [R18+0x228d0] ;  /* 0x0228d00012c87984 */ /* 0x0007220000000c00 */
[----:B------:R-:W-:Y:S06]  /*10a80*/  BAR.ARV 0x4, 0x120 ;  /* 0x0104800000007b1d */ /* 0x000fec0000002000 */
[----:B------:R-:W-:Y:S05]  /*10a90*/  @P1 BRA `(.L_x_11098) ;  /* 0x0000001c00501947 */ /* 0x000fea0003800000 */
[----:B------:R-:W3:Y:S01]  /*10aa0*/  LDL R10, [R1+0x8] ;  /* 0x00000800010a7983 */ /* 0x000ee20000100800 */
[----:B------:R-:W-:Y:S05]  /*10ab0*/  WARPSYNC.ALL ;  /* 0x0000000000007948 */ /* 0x000fea0003800000 */
[----:B------:R-:W0:Y:S01]  /*10ac0*/  S2R R11, SR_SWINHI ;  /* 0x00000000000b7919 */ /* 0x000e220000002f00 */
        /* <DEDUP_REMOVED lines=18> */
[----:B012---:R-:W-:Y:S02]  /*10bf0*/  MOV R13, R11 ;  /* 0x0000000b000d7202 */ /* 0x007fe40000000f00 */
        /* <DEDUP_REMOVED lines=23> */
[----:B------:R-:W-:Y:S01]  /*10d70*/  BAR.SYNC.DEFER_BLOCKING 0x1, 0x100 ;  /* 0x0044000000007b1d */ /* 0x000fe20000010000 */
[----:B---3--:R-:W-:-:S03]  /*10d80*/  IMAD.WIDE R126, R10, 0x2, R12 ;  /* 0x000000020a7e7825 */ /* 0x008fc600078e020c */
[C---:B------:R-:W-:Y:S02]  /*10d90*/  IADD3 R173, P1, R126.reuse, 0x20, RZ ;  /* 0x000000207ead7810 */ /* 0x040fe40007f3e0ff */
[----:B------:R-:W-:Y:S02]  /*10da0*/  IADD3 R175, P2, R126, 0x40, RZ ;  /* 0x000000407eaf7810 */ /* 0x000fe40007f5e0ff */
[----:B------:R-:W-:Y:S01]  /*10db0*/  LOP3.LUT R20, R173, 0x380, RZ, 0xc0, !PT ;  /* 0x00000380ad147812 */ /* 0x000fe200078ec0ff */
[----:B------:R-:W-:Y:S01]  /*10dc0*/  IMAD.X R21, RZ, RZ, R127, P1 ;  /* 0x000000ffff157224 */ /* 0x000fe200008e067f */
[----:B-----5:R-:W-:Y:S02]  /*10dd0*/  IADD3.X R31, RZ, R127, RZ, P2, !PT ;  /* 0x0000007fff1f7210 */ /* 0x020fe400017fe4ff */
[----:B------:R-:W-:Y:S02]  /*10de0*/  SHF.R.U64 R20, R20, 0x3, RZ ;  /* 0x0000000314147819 */ /* 0x000fe400000012ff */
[----:B------:R-:W-:-:S02]  /*10df0*/  IADD3 R102, P2, R126, 0x8000, RZ ;  /* 0x000080007e667810 */ /* 0x000fc40007f5e0ff */
[----:B------:R-:W-:Y:S02]  /*10e00*/  LOP3.LUT R20, R20, R173, RZ, 0x3c, !PT ;  /* 0x000000ad14147212 */ /* 0x000fe400078e3cff */
[C---:B------:R-:W-:Y:S01]  /*10e10*/  IADD3 R177, P3, R126.reuse, 0x60, RZ ;  /* 0x000000607eb17810 */ /* 0x040fe20007f7e0ff */
[--C-:B------:R-:W-:Y:S01]  /*10e20*/  IMAD.X R103, RZ, RZ, R127.reuse, P2 ;  /* 0x000000ffff677224 */ /* 0x100fe200010e067f */
[----:B------:R-:W-:Y:S02]  /*10e30*/  IADD3 R183, P0, R126, 0x4040, RZ ;  /* 0x000040407eb77810 */ /* 0x000fe40007f1e0ff */
[----:B------:R-:W-:Y:S01]  /*10e40*/  LOP3.LUT R173, R102, 0x380, RZ, 0xc0, !PT ;  /* 0x0000038066ad7812 */ /* 0x000fe200078ec0ff */
[----:B------:R-:W-:Y:S01]  /*10e50*/  IMAD.X R39, RZ, RZ, R127, P3 ;  /* 0x000000ffff277224 */ /* 0x000fe200018e067f */
[----:B------:R-:W-:Y:S02]  /*10e60*/  LOP3.LUT R30, R175, 0x380, RZ, 0xc0, !PT ;  /* 0x00000380af1e7812 */ /* 0x000fe400078ec0ff */
[----:B------:R-:W-:-:S02]  /*10e70*/  IADD3 R179, P4, R126, 0x4000, RZ ;  /* 0x000040007eb37810 */ /* 0x000fc40007f9e0ff */
[----:B------:R-:W-:Y:S02]  /*10e80*/  IADD3.X R95, RZ, R127, RZ, P0, !PT ;  /* 0x0000007fff5f7210 */ /* 0x000fe400007fe4ff */
[----:B------:R-:W-:Y:S01]  /*10e90*/  LOP3.LUT R38, R177, 0x380, RZ, 0xc0, !PT ;  /* 0x00000380b1267812 */ /* 0x000fe200078ec0ff */
[----:B------:R-:W-:Y:S01]  /*10ea0*/  IMAD.X R87, RZ, RZ, R127, P4 ;  /* 0x000000ffff577224 */ /* 0x000fe200020e067f */
[----:B------:R-:W-:Y:S02]  /*10eb0*/  SHF.R.U64 R173, R173, 0x3, RZ ;  /* 0x00000003adad7819 */ /* 0x000fe400000012ff */
[C---:B------:R-:W-:Y:S02]  /*10ec0*/  LOP3.LUT R15, R126.reuse, 0x380, RZ, 0xc0, !PT ;  /* 0x000003807e0f7812 */ /* 0x040fe400078ec0ff */
[C---:B------:R-:W-:Y:S02]  /*10ed0*/  IADD3 R10, P0, R126.reuse, 0xc000, RZ ;  /* 0x0000c0007e0a7810 */ /* 0x040fe40007f1e0ff */
[----:B------:R-:W-:-:S02]  /*10ee0*/  IADD3 R181, P5, R126, 0x4020, RZ ;  /* 0x000040207eb57810 */ /* 0x000fc40007fbe0ff */
        /* <DEDUP_REMOVED lines=8> */
[----:B------:R-:W-:Y:S02]  /*10f70*/  SHF.R.U64 R38, R38, 0x3, RZ ;  /* 0x0000000326267819 */ /* 0x000fe400000012ff */
[----:B------:R-:W-:-:S02]  /*10f80*/  LOP3.LUT R102, R173, R102, RZ, 0x3c, !PT ;  /* 0x00000066ad667212 */ /* 0x000fc400078e3cff */
[----:B------:R-:W-:Y:S02]  /*10f90*/  IADD3 R110, P4, R126, 0x8040, RZ ;  /* 0x000080407e6e7810 */ /* 0x000fe40007f9e0ff */
[----:B------:R-:W-:Y:S02]  /*10fa0*/  SHF.R.U64 R15, R15, 0x3, RZ ;  /* 0x000000030f0f7819 */ /* 0x000fe400000012ff */
[----:B------:R-:W-:Y:S02]  /*10fb0*/  LOP3.LUT R86, R179, 0x380, RZ, 0xc0, !PT ;  /* 0x00000380b3567812 */ /* 0x000fe400078ec0ff */
[----:B------:R-:W-:Y:S02]  /*10fc0*/  LOP3.LUT R173, R10, 0x380, RZ, 0xc0, !PT ;  /* 0x000003800aad7812 */ /* 0x000fe400078ec0ff */
[----:B------:R-:W-:Y:S02]  /*10fd0*/  LOP3.LUT R30, R30, R175, RZ, 0x3c, !PT ;  /* 0x000000af1e1e7212 */ /* 0x000fe400078e3cff */
[----:B------:R-:W-:-:S02]  /*10fe0*/  LOP3.LUT R90, R181, 0x380, RZ, 0xc0, !PT ;  /* 0x00000380b55a7812 */ /* 0x000fc400078ec0ff */
[----:B------:R-:W-:Y:S02]  /*10ff0*/  LOP3.LUT R174, R151, 0x380, RZ, 0xc0, !PT ;  /* 0x0000038097ae7812 */ /* 0x000fe400078ec0ff */
[----:B------:R-:W-:Y:S02]  /*11000*/  LOP3.LUT R94, R183, 0x380, RZ, 0xc0, !PT ;  /* 0x00000380b75e7812 */ /* 0x000fe400078ec0ff */
[----:B------:R-:W-:Y:S02]  /*11010*/  LOP3.LUT R175, R106, 0x380, RZ, 0xc0, !PT ;  /* 0x000003806aaf7812 */ /* 0x000fe400078ec0ff */
[C---:B------:R-:W-:Y:S02]  /*11020*/  IADD3 R114, P5, R126.reuse, 0x8060, RZ ;  /* 0x000080607e727810 */ /* 0x040fe40007fbe0ff */
[C---:B------:R-:W-:Y:S02]  /*11030*/  IADD3 R122, P1, R126.reuse, 0xc020, RZ ;  /* 0x0000c0207e7a7810 */ /* 0x040fe40007f3e0ff */
[----:B------:R-:W-:Y:S01]  /*11040*/  IADD3 R14, P3, R126, 0xc060, RZ ;  /* 0x0000c0607e0e7810 */ /* 0x000fe20007f7e0ff */
[--C-:B------:R-:W-:Y:S01]  /*11050*/  IMAD.X R115, RZ, RZ, R127.reuse, P5 ;  /* 0x000000ffff737224 */ /* 0x100fe200028e067f */
[----:B------:R-:W-:Y:S01]  /*11060*/  LOP3.LUT R38, R38, R177, RZ, 0x3c, !PT ;  /* 0x000000b126267212 */ /* 0x000fe200078e3cff */
[----:B------:R-:W-:Y:S01]  /*11070*/  IMAD.X R123, RZ, RZ, R127, P1 ;  /* 0x000000ffff7b7224 */ /* 0x000fe200008e067f */
[----:B------:R-:W-:-:S02]  /*11080*/  LOP3.LUT R98, R185, 0x380, RZ, 0xc0, !PT ;  /* 0x00000380b9627812 */ /* 0x000fc400078ec0ff */
[----:B------:R-:W-:Y:S01]  /*11090*/  LOP3.LUT R126, R15, R126, RZ, 0x3c, !PT ;  /* 0x0000007e0f7e7212 */ /* 0x000fe200078e3cff */
[----:B------:R-:W-:Y:S01]  /*110a0*/  IMAD.X R15, RZ, RZ, R127, P3 ;  /* 0x000000ffff0f7224 */ /* 0x000fe200018e067f */
[----:B------:R-:W-:Y:S02]  /*110b0*/  SHF.R.U64 R86, R86, 0x3, RZ ;  /* 0x0000000356567819 */ /* 0x000fe400000012ff */
[----:B------:R-:W-:Y:S02]  /*110c0*/  LOP3.LUT R177, R110, 0x380, RZ, 0xc0, !PT ;  /* 0x000003806eb17812 */ /* 0x000fe400078ec0ff */
[----:B------:R-:W-:Y:S02]  /*110d0*/  SHF.R.U64 R173, R173, 0x3, RZ ;  /* 0x00000003adad7819 */ /* 0x000fe400000012ff */
[----:B------:R-:W-:Y:S02]  /*110e0*/  SHF.R.U64 R90, R90, 0x3, RZ ;  /* 0x000000035a5a7819 */ /* 0x000fe400000012ff */
[----:B------:R-:W-:-:S02]  /*110f0*/  SHF.R.U64 R174, R174, 0x3, RZ ;  /* 0x00000003aeae7819 */ /* 0x000fc400000012ff */
[----:B------:R-:W-:Y:S02]  /*11100*/  SHF.R.U64 R94, R94, 0x3, RZ ;  /* 0x000000035e5e7819 */ /* 0x000fe400000012ff */
[----:B------:R-:W-:Y:S02]  /*11110*/  SHF.R.U64 R175, R175, 0x3, RZ ;  /* 0x00000003afaf7819 */ /* 0x000fe400000012ff */
[----:B------:R-:W-:Y:S02]  /*11120*/  SHF.R.U64 R98, R98, 0x3, RZ ;  /* 0x0000000362627819 */ /* 0x000fe400000012ff */
[----:B------:R-:W-:Y:S02]  /*11130*/  LOP3.LUT R86, R86, R179, RZ, 0x3c, !PT ;  /* 0x000000b356567212 */ /* 0x000fe400078e3cff */
[----:B------:R-:W-:Y:S02]  /*11140*/  SHF.R.U64 R177, R177, 0x3, RZ ;  /* 0x00000003b1b17819 */ /* 0x000fe400000012ff */
[----:B------:R-:W-:-:S02]  /*11150*/  LOP3.LUT R118, R173, R10, RZ, 0x3c, !PT ;  /* 0x0000000aad767212 */ /* 0x000fc400078e3cff */
[----:B------:R-:W-:Y:S02]  /*11160*/  MOV R126, R126 ;  /* 0x0000007e007e7202 */ /* 0x000fe40000000f00 */
[----:B------:R-:W-:Y:S02]  /*11170*/  IADD3.X R11, RZ, R127, RZ, P2, !PT ;  /* 0x0000007fff0b7210 */ /* 0x000fe400017fe4ff */
[----:B------:R-:W-:Y:S01]  /*11180*/  LOP3.LUT R90, R90, R181, RZ, 0x3c, !PT ;  /* 0x000000b55a5a7212 */ /* 0x000fe200078e3cff */
[----:B------:R0:W-:Y:S01]  /*11190*/  STSM.16.M88.4 [R126], R24 ;  /* 0x000000187e007844 */ /* 0x0001e20000000200 */
[----:B------:R-:W-:Y:S02]  /*111a0*/  LOP3.LUT R179, R114, 0x380, RZ, 0xc0, !PT ;  /* 0x0000038072b37812 */ /* 0x000fe400078ec0ff */
[----:B------:R-:W-:Y:S02]  /*111b0*/  LOP3.LUT R10, R174, R151, RZ, 0x3c, !PT ;  /* 0x00000097ae0a7212 */ /* 0x000fe400078e3cff */
[----:B------:R-:W-:-:S02]  /*111c0*/  MOV R21, R20 ;  /* 0x0000001400157202 */ /* 0x000fc40000000f00 */
[----:B------:R-:W-:Y:S02]  /*111d0*/  LOP3.LUT R94, R94, R183, RZ, 0x3c, !PT ;  /* 0x000000b75e5e7212 */ /* 0x000fe400078e3cff */
[----:B------:R-:W-:Y:S01]  /*111e0*/  LOP3.LUT R106, R175, R106, RZ, 0x3c, !PT ;  /* 0x0000006aaf6a7212 */ /* 0x000fe200078e3cff */
[----:B------:R-:W-:Y:S01]  /*111f0*/  STSM.16.M88.4 [R21], R32 ;  /* 0x0000002015007844 */ /* 0x000fe20000000200 */
[----:B------:R-:W-:Y:S02]  /*11200*/  MOV R30, R30 ;  /* 0x0000001e001e7202 */ /* 0x000fe40000000f00 */
[----:B------:R-:W-:Y:S02]  /*11210*/  LOP3.LUT R98, R98, R185, RZ, 0x3c, !PT ;  /* 0x000000b962627212 */ /* 0x000fe400078e3cff */
[----:B------:R-:W-:Y:S01]  /*11220*/  LOP3.LUT R175, R122, 0x380, RZ, 0xc0, !PT ;  /* 0x000003807aaf7812 */ /* 0x000fe200078ec0ff */
[----:B------:R1:W-:Y:S01]  /*11230*/  STSM.16.M88.4 [R30], R40 ;  /* 0x000000281e007844 */ /* 0x0003e20000000200 */
[----:B------:R-:W-:-:S02]  /*11240*/  MOV R38, R38 ;  /* 0x0000002600267202 */ /* 0x000fc40000000f00 */
[----:B------:R-:W-:Y:S02]  /*11250*/  LOP3.LUT R110, R177, R110, RZ, 0x3c, !PT ;  /* 0x0000006eb16e7212 */ /* 0x000fe400078e3cff */
[----:B------:R-:W-:Y:S01]  /*11260*/  MOV R86, R86 ;  /* 0x0000005600567202 */ /* 0x000fe20000000f00 */
[----:B------:R-:W-:Y:S01]  /*11270*/  STSM.16.M88.4 [R38], R48 ;  /* 0x0000003026007844 */ /* 0x000fe20000000200 */
[----:B------:R-:W-:Y:S02]  /*11280*/  SHF.R.U64 R179, R179, 0x3, RZ ;  /* 0x00000003b3b37819 */ /* 0x000fe400000012ff */
[----:B------:R-:W-:Y:S01]  /*11290*/  LOP3.LUT R177, R14, 0x380, RZ, 0xc0, !PT ;  /* 0x000003800eb17812 */ /* 0x000fe200078ec0ff */
[----:B------:R-:W-:Y:S01]  /*112a0*/  STSM.16.M88.4 [R86], R56 ;  /* 0x0000003856007844 */ /* 0x000fe20000000200 */
[----:B------:R-:W-:Y:S02]  /*112b0*/  MOV R90, R90 ;  /* 0x0000005a005a7202 */ /* 0x000fe40000000f00 */
[----:B------:R-:W-:-:S02]  /*112c0*/  MOV R20, R10 ;  /* 0x0000000a00147202 */ /* 0x000fc40000000f00 */
[----:B------:R-:W-:Y:S01]  /*112d0*/  MOV R94, R94 ;  /* 0x0000005e005e7202 */ /* 0x000fe20000000f00 */
[----:B------:R-:W-:Y:S01]  /*112e0*/  STSM.16.M88.4 [R90], R64 ;  /* 0x000000405a007844 */ /* 0x000fe20000000200 */
[----:B------:R-:W-:Y:S02]  /*112f0*/  F2FP.F16.F32.PACK_AB R10, R77, R159 ;  /* 0x0000009f4d0a723e */ /* 0x000fe400000000ff */
[----:B------:R-:W-:Y:S01]  /*11300*/  F2FP.F16.F32.PACK_AB R11, R79, R78 ;  /* 0x0000004e4f0b723e */ /* 0x000fe200000000ff */
[----:B------:R-:W-:Y:S01]  /*11310*/  IMAD.MOV.U32 R79, RZ, RZ, RZ ;  /* 0x000000ffff4f7224 */ /* 0x000fe200078e00ff */
[----:B------:R-:W-:Y:S02]  /*11320*/  SHF.R.U64 R175, R175, 0x3, RZ ;  /* 0x00000003afaf7819 */ /* 0x000fe400000012ff */
[----:B------:R-:W-:Y:S01]  /*11330*/  MOV R98, R98 ;  /* 0x0000006200627202 */ /* 0x000fe20000000f00 */
[----:B------:R2:W-:Y:S01]  /*11340*/  STSM.16.M88.4 [R94], R8 ;  /* 0x000000085e007844 */ /* 0x0005e20000000200 */
[----:B0-----:R-:W-:-:S02]  /*11350*/  F2FP.F16.F32.PACK_AB R24, R81, R160 ;  /* 0x000000a05118723e */ /* 0x001fc400000000ff */
[----:B------:R-:W-:Y:S02]  /*11360*/  F2FP.F16.F32.PACK_AB R25, R83, R82 ;  /* 0x000000525319723e */ /* 0x000fe400000000ff */
[----:B------:R-:W-:Y:S02]  /*11370*/  F2FP.F16.F32.PACK_AB R26, R85, R161 ;  /* 0x000000a1551a723e */ /* 0x000fe400000000ff */
[----:B------:R-:W-:Y:S02]  /*11380*/  F2FP.F16.F32.PACK_AB R27, R54, R46 ;  /* 0x0000002e361b723e */ /* 0x000fe400000000ff */
[----:B------:R-:W-:Y:S02]  /*11390*/  IADD3.X R111, RZ, R127, RZ, P4, !PT ;  /* 0x0000007fff6f7210 */ /* 0x000fe400027fe4ff */
[----:B------:R-:W-:Y:S01]  /*113a0*/  LOP3.LUT R114, R179, R114, RZ, 0x3c, !PT ;  /* 0x00000072b3727212 */ /* 0x000fe200078e3cff */
[----:B------:R0:W-:Y:S01]  /*113b0*/  STSM.16.M88.4 [R98], R24 ;  /* 0x0000001862007844 */ /* 0x0001e20000000200 */
[----:B------:R-:W-:-:S02]  /*113c0*/  SHF.R.U64 R177, R177, 0x3, RZ ;  /* 0x00000003b1b17819 */ /* 0x000fc400000012ff */
[----:B------:R-:W-:Y:S02]  /*113d0*/  MOV R102, R102 ;  /* 0x0000006600667202 */ /* 0x000fe40000000f00 */
[----:B-1----:R-:W-:Y:S02]  /*113e0*/  F2FP.F16.F32.PACK_AB R30, R93, R163 ;  /* 0x000000a35d1e723e */ /* 0x002fe400000000ff */
[----:B------:R-:W-:Y:S02]  /*113f0*/  F2FP.F16.F32.PACK_AB R31, R88, R84 ;  /* 0x00000054581f723e */ /* 0x000fe400000000ff */
[----:B------:R-:W-:Y:S02]  /*11400*/  LOP3.LUT R122, R175, R122, RZ, 0x3c, !PT ;  /* 0x0000007aaf7a7212 */ /* 0x000fe400078e3cff */
[----:B------:R-:W-:Y:S01]  /*11410*/  MOV R106, R106 ;  /* 0x0000006a006a7202 */ /* 0x000fe20000000f00 */
[----:B------:R1:W-:Y:S01]  /*11420*/  STSM.16.M88.4 [R102], R28 ;  /* 0x0000001c66007844 */ /* 0x0003e20000000200 */
[----:B------:R-:W-:-:S02]  /*11430*/  F2FP.F16.F32.PACK_AB R32, R97, R164 ;  /* 0x000000a46120723e */ /* 0x000fc400000000ff */
[----:B------:R-:W-:Y:S02]  /*11440*/  F2FP.F16.F32.PACK_AB R33, R96, R92 ;  /* 0x0000005c6021723e */ /* 0x000fe400000000ff */
[----:B------:R-:W-:Y:S02]  /*11450*/  F2FP.F16.F32.PACK_AB R34, R101, R165 ;  /* 0x000000a56522723e */ /* 0x000fe400000000ff */
[----:B------:R-:W-:Y:S02]  /*11460*/  F2FP.F16.F32.PACK_AB R35, R104, R100 ;  /* 0x000000646823723e */ /* 0x000fe400000000ff */
[----:B------:R-:W-:Y:S02]  /*11470*/  MOV R110, R110 ;  /* 0x0000006e006e7202 */ /* 0x000fe40000000f00 */
[----:B--2---:R-:W-:Y:S01]  /*11480*/  F2FP.F16.F32.PACK_AB R8, R105, R166 ;  /* 0x000000a66908723e */ /* 0x004fe200000000ff */
[----:B------:R1:W-:Y:S01]  /*11490*/  STSM.16.M88.4 [R106], R32 ;  /* 0x000000206a007844 */ /* 0x0003e20000000200 */
[----:B------:R-:W-:-:S02]  /*114a0*/  F2FP.F16.F32.PACK_AB R9, R112, R108 ;  /* 0x0000006c7009723e */ /* 0x000fc400000000ff */
[----:B------:R-:W-:Y:S02]  /*114b0*/  F2FP.F16.F32.PACK_AB R10, R109, R167 ;  /* 0x000000a76d0a723e */ /* 0x000fe400000000ff */
[----:B------:R-:W-:Y:S02]  /*114c0*/  F2FP.F16.F32.PACK_AB R11, R120, R116 ;  /* 0x00000074780b723e */ /* 0x000fe400000000ff */
[----:B------:R-:W-:Y:S02]  /*114d0*/  LOP3.LUT R14, R177, R14, RZ, 0x3c, !PT ;  /* 0x0000000eb10e7212 */ /* 0x000fe400078e3cff */
[----:B------:R-:W-:Y:S01]  /*114e0*/  MOV R114, R114 ;  /* 0x0000007200727202 */ /* 0x000fe20000000f00 */
[----:B------:R1:W-:Y:S01]  /*114f0*/  STSM.16.M88.4 [R110], R8 ;  /* 0x000000086e007844 */ /* 0x0003e20000000200 */
[----:B0-----:R-:W-:Y:S02]  /*11500*/  F2FP.F16.F32.PACK_AB R24, R113, R168 ;  /* 0x000000a87118723e */ /* 0x001fe400000000ff */
[----:B------:R-:W-:-:S02]  /*11510*/  F2FP.F16.F32.PACK_AB R25, R128, R124 ;  /* 0x0000007c8019723e */ /* 0x000fc400000000ff */
[----:B------:R-:W-:Y:S02]  /*11520*/  F2FP.F16.F32.PACK_AB R26, R117, R169 ;  /* 0x000000a9751a723e */ /* 0x000fe400000000ff */
[----:B------:R-:W-:Y:S02]  /*11530*/  F2FP.F16.F32.PACK_AB R27, R153, R152 ;  /* 0x00000098991b723e */ /* 0x000fe400000000ff */
[----:B------:R-:W-:Y:S02]  /*11540*/  MOV R118, R118 ;  /* 0x0000007600767202 */ /* 0x000fe40000000f00 */
[----:B------:R-:W-:Y:S01]  /*11550*/  F2FP.F16.F32.PACK_AB R38, R125, R171 ;  /* 0x000000ab7d26723e */ /* 0x000fe200000000ff */
[----:B------:R1:W-:Y:S01]  /*11560*/  STSM.16.M88.4 [R114], R24 ;  /* 0x0000001872007844 */ /* 0x0003e20000000200 */
[----:B------:R-:W-:Y:S02]  /*11570*/  F2FP.F16.F32.PACK_AB R39, R157, R156 ;  /* 0x0000009c9d27723e */ /* 0x000fe400000000ff */
[----:B------:R-:W-:-:S02]  /*11580*/  ISETP.NE.U32.AND P0, PT, RZ, UR4, PT ;  /* 0x00000004ff007c0c */ /* 0x000fc4000bf05070 */
[----:B------:R-:W-:Y:S01]  /*11590*/  IADD3 R6, P1, R218, UR4, RZ ;  /* 0x00000004da067c10 */ /* 0x000fe2000ff3e0ff */
[----:B------:R1:W-:Y:S01]  /*115a0*/  STSM.16.M88.4 [R118], R36 ;  /* 0x0000002476007844 */ /* 0x0003e20000000200 */
[----:B------:R-:W-:Y:S02]  /*115b0*/  MOV R122, R122 ;  /* 0x0000007a007a7202 */ /* 0x000fe40000000f00 */
[----:B------:R-:W-:Y:S02]  /*115c0*/  F2FP.F16.F32.PACK_AB R173, R131, R130 ;  /* 0x0000008283ad723e */ /* 0x000fe400000000ff */
[----:B------:R-:W-:Y:S02]  /*115d0*/  F2FP.F16.F32.PACK_AB R174, R133, R132 ;  /* 0x0000008485ae723e */ /* 0x000fe400000000ff */
[----:B------:R-:W-:Y:S02]  /*115e0*/  F2FP.F16.F32.PACK_AB R175, R135, R134 ;  /* 0x0000008687af723e */ /* 0x000fe400000000ff */
[----:B------:R-:W-:-:S02]  /*115f0*/  MOV R14, R14 ;  /* 0x0000000e000e7202 */ /* 0x000fc40000000f00 */
[----:B------:R-:W-:Y:S01]  /*11600*/  ISETP.NE.AND.EX P0, PT, RZ, UR5, PT, P0 ;  /* 0x00000005ff007c0c */ /* 0x000fe2000bf05300 */
[----:B------:R1:W-:Y:S01]  /*11610*/  STSM.16.M88.4 [R122], R172 ;  /* 0x000000ac7a007844 */ /* 0x0003e20000000200 */
[----:B------:R-:W-:Y:S01]  /*11620*/  IADD3.X R7, R219, UR5, RZ, P1, !PT ;  /* 0x00000005db077c10 */ /* 0x000fe20008ffe4ff */
[----:B------:R-:W-:Y:S02]  /*11630*/  ULDC.64 UR4, c[0x0][0xbe0] ;  /* 0x0002f80000047ab9 */ /* 0x000fe40000000a00 */
[----:B------:R1:W-:Y:S01]  /*11640*/  STSM.16.M88.4 [R20], R136 ;  /* 0x0000008814007844 */ /* 0x0003e20000000200 */
[----:B------:R-:W-:-:S03]  /*11650*/  ISETP.NE.U32.AND P1, PT, RZ, UR4, PT ;  /* 0x00000004ff007c0c */ /* 0x000fc6000bf25070 */
[----:B------:R1:W-:Y:S01]  /*11660*/  STSM.16.M88.4 [R14], R144 ;  /* 0x000000900e007844 */ /* 0x0003e20000000200 */
[----:B------:R-:W-:Y:S01]  /*11670*/  BAR.SYNC.DEFER_BLOCKING 0x1, 0x100 ;  /* 0x0044000000007b1d */ /* 0x000fe20000010000 */
        /* <DEDUP_REMOVED lines=9> */
[----:B------:R-:W-:Y:S01]  /*11710*/  IADD3 R15, P4, R12, 0x1000, RZ ;  /* 0x000010000c0f7810 */ /* 0x000fe20007f9e0ff */
[----:B------:R-:W-:-:S12]  /*11720*/  @P1 BRA `(.L_x_11099) ;  /* 0x0000000000101947 */ /* 0x000fd80003800000 */
[----:B------:R-:W-:Y:S05]  /*11730*/  @!P0 BRA `(.L_x_11099) ;  /* 0x00000000000c8947 */ /* 0x000fea0003800000 */
[----:B------:R-:W2:Y:S04]  /*11740*/  LDG.E R5, desc[UR40][R6.64] ;  /* 0x0000002806057981 */ /* 0x000ea8000c1e1900 */
[----:B-----5:R-:W2:Y:S02]  /*11750*/  LDG.E R0, desc[UR40][R6.64+0x4] ;  /* 0x0000042806007981 */ /* 0x020ea4000c1e1900 */
[----:B--2---:R-:W-:-:S07]  /*11760*/  IMAD.IADD R0, R0, 0x1, -R5 ;  /* 0x0000000100007824 */ /* 0x004fce00078e0a05 */
.L_x_11099:
[----:B------:R-:W-:Y:S01]  /*11770*/  SHF.R.S32.HI R80, RZ, 0x1f, R213 ;  /* 0x0000001fff507819 */ /* 0x000fe200000114d5 */
[----:B------:R-:W-:Y:S01]  /*11780*/  ULDC.64 UR4, c[0x0][0xb70] ;  /* 0x0002dc0000047ab9 */ /* 0x000fe20000000a00 */
[--C-:B-----5:R-:W-:Y:S01]  /*11790*/  SHF.R.S32.HI R21, RZ, 0x1f, R79.reuse ;  /* 0x0000001fff157819 */ /* 0x120fe2000001144f */
[----:B-1----:R-:W-:Y:S01]  /*117a0*/  IMAD.MOV.U32 R20, RZ, RZ, R79 ;  /* 0x000000ffff147224 */ /* 0x002fe200078e004f */
[----:B------:R-:W-:Y:S01]  /*117b0*/  SEL R234, R234, RZ, !P0 ;  /* 0x000000ffeaea7207 */ /* 0x000fe20004000000 */
[----:B------:R-:W-:Y:S01]  /*117c0*/  IMAD R6, R80, UR4, RZ ;  /* 0x0000000450067c24 */ /* 0x000fe2000f8e02ff */
[----:B------:R-:W-:Y:S02]  /*117d0*/  SEL R220, R220, RZ, !P0 ;  /* 0x000000ffdcdc7207 */ /* 0x000fe40004000000 */
[C---:B------:R-:W-:Y:S01]  /*117e0*/  IADD3 R29, P0, R12.reuse, 0x3000, RZ ;  /* 0x000030000c1d7810 */ /* 0x040fe20007f1e0ff */
[C---:B------:R-:W-:Y:S01]  /*117f0*/  IMAD R5, R213.reuse, UR5, R6 ;  /* 0x00000005d5057c24 */ /* 0x040fe2000f8e0206 */
[----:B------:R-:W-:Y:S01]  /*11800*/  IADD3 R25, P5, R12, 0x2000, RZ ;  /* 0x000020000c197810 */ /* 0x000fe20007fbe0ff */
[----:B------:R-:W-:Y:S01]  /*11810*/  IMAD.WIDE.U32 R6, R213, UR4, R20 ;  /* 0x00000004d5067c25 */ /* 0x000fe2000f8e0014 */
[----:B------:R-:W-:Y:S01]  /*11820*/  ULDC.64 UR4, c[0x0][0xb78] ;  /* 0x0002de0000047ab9 */ /* 0x000fe20000000a00 */
[----:B------:R-:W-:-:S02]  /*11830*/  LEA R9, R229, R212, 0x7 ;  /* 0x000000d4e5097211 */ /* 0x000fc400078e38ff */
[----:B------:R-:W-:Y:S01]  /*11840*/  IMAD.IADD R7, R7, 0x1, R5 ;  /* 0x0000000107077824 */ /* 0x000fe200078e0205 */
[----:B------:R-:W-:Y:S01]  /*11850*/  IADD3 R37, P2, R12, 0x5000, RZ ;  /* 0x000050000c257810 */ /* 0x000fe20007f5e0ff */
[----:B------:R-:W-:Y:S01]  /*11860*/  IMAD R5, R234, UR4, RZ ;  /* 0x00000004ea057c24 */ /* 0x000fe2000f8e02ff */
[----:B------:R-:W-:Y:S01]  /*11870*/  IADD3 R33, P1, R12, 0x4000, RZ ;  /* 0x000040000c217810 */ /* 0x000fe20007f3e0ff */
[C---:B------:R-:W-:Y:S01]  /*11880*/  IMAD.WIDE.U32 R6, R220.reuse, UR4, R6 ;  /* 0x00000004dc067c25 */ /* 0x040fe2000f8e0006 */
[----:B------:R-:W-:Y:S02]  /*11890*/  LOP3.LUT R28, R29, 0x380, RZ, 0xc0, !PT ;  /* 0x000003801d1c7812 */ /* 0x000fe400078ec0ff */
[----:B------:R-:W-:Y:S01]  /*118a0*/  LOP3.LUT R14, R15, 0x380, RZ, 0xc0, !PT ;  /* 0x000003800f0e7812 */ /* 0x000fe200078ec0ff */
[----:B------:R-:W-:Y:S01]  /*118b0*/  IMAD R8, R220, UR5, R5 ;  /* 0x00000005dc087c24 */ /* 0x000fe2000f8e0205 */
[----:B------:R-:W-:Y:S01]  /*118c0*/  LOP3.LUT R24, R25, 0x380, RZ, 0xc0, !PT ;  /* 0x0000038019187812 */ /* 0x000fe200078ec0ff */
[----:B------:R-:W-:Y:S01]  /*118d0*/  ULDC.64 UR4, c[0x0][0xb40] ;  /* 0x0002d00000047ab9 */ /* 0x000fe20000000a00 */
[----:B------:R-:W-:-:S02]  /*118e0*/  SHF.R.S32.HI R5, RZ, 0x1f, R9 ;  /* 0x0000001fff057819 */ /* 0x000fc40000011409 */
[----:B------:R-:W-:Y:S02]  /*118f0*/  IADD3 R6, P3, R9, R6, RZ ;  /* 0x0000000609067210 */ /* 0x000fe40007f7e0ff */
[----:B------:R-:W-:Y:S02]  /*11900*/  LOP3.LUT R36, R37, 0x380, RZ, 0xc0, !PT ;  /* 0x0000038025247812 */ /* 0x000fe400078ec0ff */
[----:B------:R-:W-:Y:S02]  /*11910*/  LOP3.LUT R32, R33, 0x380, RZ, 0xc0, !PT ;  /* 0x0000038021207812 */ /* 0x000fe400078ec0ff */
[----:B------:R-:W-:Y:S02]  /*11920*/  SHF.R.U64 R28, R28, 0x3, RZ ;  /* 0x000000031c1c7819 */ /* 0x000fe400000012ff */
[----:B------:R-:W-:Y:S02]  /*11930*/  SHF.R.U64 R14, R14, 0x3, RZ ;  /* 0x000000030e0e7819 */ /* 0x000fe400000012ff */
[----:B------:R-:W-:-:S02]  /*11940*/  SHF.R.U64 R24, R24, 0x3, RZ ;  /* 0x0000000318187819 */ /* 0x000fc400000012ff */
[----:B------:R-:W-:Y:S02]  /*11950*/  IADD3.X R5, R5, R7, R8, P3, !PT ;  /* 0x0000000705057210 */ /* 0x000fe40001ffe408 */
[----:B------:R-:W-:Y:S02]  /*11960*/  SHF.R.U64 R36, R36, 0x3, RZ ;  /* 0x0000000324247819 */ /* 0x000fe400000012ff */
[----:B------:R-:W-:Y:S02]  /*11970*/  LEA R54, P3, R6, UR4, 0x2 ;  /* 0x0000000406367c11 */ /* 0x000fe4000f8610ff */
        /* <DEDUP_REMOVED lines=9> */
[----:B------:R-:W-:Y:S01]  /*11a10*/  LEA.HI.X R55, R6, UR5, R5, 0x2, P3 ;  /* 0x0000000506377c11 */ /* 0x000fe200098f1405 */
[----:B------:R-:W-:Y:S01]  /*11a20*/  VIADD R5, R9, 0x8 ;  /* 0x0000000809057836 */ /* 0x000fe20000000000 */
[C---:B------:R-:W-:Y:S01]  /*11a30*/  IADD3 R7, P0, R12.reuse, 0x9000, RZ ;  /* 0x000090000c077810 */ /* 0x040fe20007f1e0ff */
[----:B------:R-:W-:Y:S01]  /*11a40*/  ULDC.64 UR4, c[0x0][0xaa0] ;  /* 0x0002a80000047ab9 */ /* 0x000fe20000000a00 */
[----:B------:R-:W-:-:S02]  /*11a50*/  IADD3 R41, P3, R12, 0x6000, RZ ;  /* 0x000060000c297810 */ /* 0x000fc40007f7e0ff */
[C---:B------:R-:W-:Y:S02]  /*11a60*/  IADD3 R45, P4, R12.reuse, 0x7000, RZ ;  /* 0x000070000c2d7810 */ /* 0x040fe40007f9e0ff */
[----:B------:R-:W-:Y:S02]  /*11a70*/  IADD3 R49, P5, R12, 0x8000, RZ ;  /* 0x000080000c317810 */ /* 0x000fe40007fbe0ff */
[----:B------:R-:W-:Y:S02]  /*11a80*/  LOP3.LUT R32, R32, R33, RZ, 0x3c, !PT ;  /* 0x0000002120207212 */ /* 0x000fe400078e3cff */
[----:B------:R-:W-:Y:S02]  /*11a90*/  IADD3 R57, P2, R12, 0xb000, RZ ;  /* 0x0000b0000c397810 */ /* 0x000fe40007f5e0ff */
[----:B------:R-:W-:Y:S02]  /*11aa0*/  IADD3.X R33, RZ, R13, RZ, P1, !PT ;  /* 0x0000000dff217210 */ /* 0x000fe40000ffe4ff */
[----:B------:R-:W-:-:S02]  /*11ab0*/  LOP3.LUT R6, R7, 0x380, RZ, 0xc0, !PT ;  /* 0x0000038007067812 */ /* 0x000fc400078ec0ff */
[----:B------:R-:W-:Y:S02]  /*11ac0*/  IADD3 R53, P1, R12, 0xa000, RZ ;  /* 0x0000a0000c357810 */ /* 0x000fe40007f3e0ff */
[----:B------:R-:W-:Y:S02]  /*11ad0*/  LOP3.LUT R40, R41, 0x380, RZ, 0xc0, !PT ;  /* 0x0000038029287812 */ /* 0x000fe400078ec0ff */
[----:B------:R-:W-:Y:S02]  /*11ae0*/  LOP3.LUT R44, R45, 0x380, RZ, 0xc0, !PT ;  /* 0x000003802d2c7812 */ /* 0x000fe400078ec0ff */
[----:B------:R-:W-:Y:S02]  /*11af0*/  LOP3.LUT R48, R49, 0x380, RZ, 0xc0, !PT ;  /* 0x0000038031307812 */ /* 0x000fe400078ec0ff */
[----:B------:R-:W-:Y:S02]  /*11b00*/  LOP3.LUT R56, R57, 0x380, RZ, 0xc0, !PT ;  /* 0x0000038039387812 */ /* 0x000fe400078ec0ff */
[----:B------:R-:W-:-:S02]  /*11b10*/  SHF.R.U64 R6, R6, 0x3, RZ ;  /* 0x0000000306067819 */ /* 0x000fc400000012ff */
[----:B------:R-:W-:Y:S02]  /*11b20*/  LOP3.LUT R52, R53, 0x380, RZ, 0xc0, !PT ;  /* 0x0000038035347812 */ /* 0x000fe400078ec0ff */
[----:B------:R-:W-:Y:S02]  /*11b30*/  SHF.R.U64 R40, R40, 0x3, RZ ;  /* 0x0000000328287819 */ /* 0x000fe400000012ff */
[----:B------:R-:W-:Y:S02]  /*11b40*/  SHF.R.U64 R44, R44, 0x3, RZ ;  /* 0x000000032c2c7819 */ /* 0x000fe400000012ff */
[----:B------:R-:W-:Y:S02]  /*11b50*/  SHF.R.U64 R48, R48, 0x3, RZ ;  /* 0x0000000330307819 */ /* 0x000fe400000012ff */
[----:B------:R-:W-:Y:S02]  /*11b60*/  SHF.R.U64 R56, R56, 0x3, RZ ;  /* 0x0000000338387819 */ /* 0x000fe400000012ff */
[----:B------:R-:W-:Y:S01]  /*11b70*/  LOP3.LUT R6, R6, R7, RZ, 0x3c, !PT ;  /* 0x0000000706067212 */ /* 0x000fe200078e3cff */
[----:B------:R-:W-:Y:S01]  /*11b80*/  IMAD.X R7, RZ, RZ, R13, P0 ;  /* 0x000000ffff077224 */ /* 0x000fe200000e060d */
[----:B------:R-:W-:-:S02]  /*11b90*/  SHF.R.U64 R52, R52, 0x3, RZ ;  /* 0x0000000334347819 */ /* 0x000fc400000012ff */
[----:B------:R-:W-:Y:S01]  /*11ba0*/  LOP3.LUT R40, R40, R41, RZ, 0x3c, !PT ;  /* 0x0000002928287212 */ /* 0x000fe200078e3cff */
[--C-:B------:R-:W-:Y:S01]  /*11bb0*/  IMAD.X R41, RZ, RZ, R13.reuse, P3 ;  /* 0x000000ffff297224 */ /* 0x100fe200018e060d */
[----:B------:R-:W-:Y:S01]  /*11bc0*/  LOP3.LUT R44, R44, R45, RZ, 0x3c, !PT ;  /* 0x0000002d2c2c7212 */ /* 0x000fe200078e3cff */
[----:B------:R-:W-:Y:S01]  /*11bd0*/  IMAD.X R45, RZ, RZ, R13, P4 ;  /* 0x000000ffff2d7224 */ /* 0x000fe200020e060d */
[----:B------:R-:W-:Y:S02]  /*11be0*/  LOP3.LUT R48, R48, R49, RZ, 0x3c, !PT ;  /* 0x0000003130307212 */ /* 0x000fe400078e3cff */
[----:B------:R-:W-:Y:S02]  /*11bf0*/  LOP3.LUT R56, R56, R57, RZ, 0x3c, !PT ;  /* 0x0000003938387212 */ /* 0x000fe400078e3cff */
[----:B------:R-:W-:Y:S02]  /*11c00*/  IADD3.X R49, RZ, R13, RZ, P5, !PT ;  /* 0x0000000dff317210 */ /* 0x000fe40002ffe4ff */
[----:B------:R-:W-:-:S02]  /*11c10*/  LOP3.LUT P0, RZ, R236, 0x3, RZ, 0xc0, !PT ;  /* 0x00000003ecff7812 */ /* 0x000fc4000780c0ff */
[C---:B------:R-:W-:Y:S02]  /*11c20*/  IADD3 R73, P3, R12.reuse, 0xc000, RZ ;  /* 0x0000c0000c497810 */ /* 0x040fe40007f7e0ff */
[C---:B------:R-:W-:Y:S02]  /*11c30*/  IADD3 R69, P4, R12.reuse, 0xd000, RZ ;  /* 0x0000d0000c457810 */ /* 0x040fe40007f9e0ff */
[----:B------:R-:W-:Y:S02]  /*11c40*/  IADD3 R65, P5, R12, 0xe000, RZ ;  /* 0x0000e0000c417810 */ /* 0x000fe40007fbe0ff */
[----:B------:R-:W-:Y:S02]  /*11c50*/  IADD3.X R57, RZ, R13, RZ, P2, !PT ;  /* 0x0000000dff397210 */ /* 0x000fe400017fe4ff */
[----:B------:R-:W-:Y:S01]  /*11c60*/  LOP3.LUT R52, R52, R53, RZ, 0x3c, !PT ;  /* 0x0000003534347212 */ /* 0x000fe200078e3cff */
[----:B------:R-:W-:Y:S01]  /*11c70*/  IMAD.X R53, RZ, RZ, R13, P1 ;  /* 0x000000ffff357224 */ /* 0x000fe200008e060d */
[----:B------:R-:W-:-:S02]  /*11c80*/  IADD3 R10, P2, R12, 0xf000, RZ ;  /* 0x0000f0000c0a7810 */ /* 0x000fc40007f5e0ff */
[-C--:B------:R-:W-:Y:S02]  /*11c90*/  ISETP.GE.OR P1, PT, R9, R0.reuse, P0 ;  /* 0x000000000900720c */ /* 0x080fe40000726670 */
[----:B------:R-:W-:Y:S02]  /*11ca0*/  LOP3.LUT R72, R73, 0x380, RZ, 0xc0, !PT ;  /* 0x0000038049487812 */ /* 0x000fe400078ec0ff */
[----:B------:R-:W-:Y:S02]  /*11cb0*/  LOP3.LUT R68, R69, 0x380, RZ, 0xc0, !PT ;  /* 0x0000038045447812 */ /* 0x000fe400078ec0ff */
[----:B------:R-:W-:Y:S02]  /*11cc0*/  LOP3.LUT R64, R65, 0x380, RZ, 0xc0, !PT ;  /* 0x0000038041407812 */ /* 0x000fe400078ec0ff */
[----:B------:R-:W-:Y:S02]  /*11cd0*/  LOP3.LUT R9, R12, 0x380, RZ, 0xc0, !PT ;  /* 0x000003800c097812 */ /* 0x000fe400078ec0ff */
[----:B------:R-:W-:-:S02]  /*11ce0*/  ISETP.GE.OR P0, PT, R5, R0, P0 ;  /* 0x000000000500720c */ /* 0x000fc40000706670 */
[----:B------:R-:W-:Y:S01]  /*11cf0*/  LOP3.LUT R5, R10, 0x380, RZ, 0xc0, !PT ;  /* 0x000003800a057812 */ /* 0x000fe200078ec0ff */
[----:B------:R-:W-:Y:S01]  /*11d00*/  IMAD.MOV.U32 R76, RZ, RZ, R205 ;  /* 0x000000ffff4c7224 */ /* 0x000fe200078e00cd */
[----:B------:R-:W-:Y:S01]  /*11d10*/  SHF.R.U64 R72, R72, 0x3, RZ ;  /* 0x0000000348487819 */ /* 0x000fe200000012ff */
[----:B------:R0:W-:Y:S01]  /*11d20*/  @!P1 STG.E desc[UR40][R54.64], R4 ;  /* 0x0000000436009986 */ /* 0x0001e2000c101928 */
        /* <DEDUP_REMOVED lines=13> */
[----:B------:R-:W-:-:S02]  /*11e00*/  IADD3.X R61, RZ, R13, RZ, P2, !PT ;  /* 0x0000000dff3d7210 */ /* 0x000fc400017fe4ff */
[----:B------:R-:W-:Y:S01]  /*11e10*/  SHF.R.S32.HI R77, RZ, 0x1f, R205 ;  /* 0x0000001fff4d7819 */ /* 0x000fe200000114cd */
[----:B------:R-:W-:Y:S01]  /*11e20*/  IMAD R78, R21, UR4, RZ ;  /* 0x00000004154e7c24 */ /* 0x000fe2000f8e02ff */
[----:B------:R-:W-:Y:S01]  /*11e30*/  LOP3.LUT R60, R5, R10, RZ, 0x3c, !PT ;  /* 0x0000000a053c7212 */ /* 0x000fe200078e3cff */
[----:B------:R-:W5:Y:S01]  /*11e40*/  LD.E.128 R12, desc[UR40][R14.64] ;  /* 0x000000280e0c7980 */ /* 0x000f62000c101d00 */
[----:B------:R-:W-:-:S03]  /*11e50*/  IMAD.WIDE.U32 R20, R79, UR4, R76 ;  /* 0x000000044f147c25 */ /* 0x000fc6000f8e004c */
[----:B------:R-:W5:Y:S04]  /*11e60*/  LD.E.128 R8, desc[UR40][R8.64] ;  /* 0x0000002808087980 */ /* 0x000f68000c101d00 */
[----:B------:R-:W5:Y:S01]  /*11e70*/  LD.E.128 R24, desc[UR40][R24.64] ;  /* 0x0000002818187980 */ /* 0x000f62000c101d00 */
        /* <DEDUP_REMOVED lines=8> */
[----:B0-----:R-:W5:Y:S04]  /*11f00*/  LD.E.128 R4, desc[UR40][R6.64] ;  /* 0x0000002806047980 */ /* 0x001f68000c101d00 */
[----:B-1----:R-:W5:Y:S04]  /*11f10*/  LD.E.128 R52, desc[UR40][R52.64] ;  /* 0x0000002834347980 */ /* 0x002f68000c101d00 */
        /* <DEDUP_REMOVED lines=11> */
[----:B------:R-:W-:-:S02]  /*11fd0*/  IMAD.IADD R21, R21, 0x1, R79 ;  /* 0x0000000115157824 */ /* 0x000fc400078e024f */
[----:B------:R-:W-:Y:S02]  /*11fe0*/  IMAD R79, R229, -0x80, R0 ;  /* 0xffffff80e54f7824 */ /* 0x000fe400078e0200 */
[----:B------:R-:W-:Y:S02]  /*11ff0*/  VIADD R0, R206, 0x40 ;  /* 0x00000040ce007836 */ /* 0x000fe40000000000 */
[----:B------:R-:W-:Y:S01]  /*12000*/  IMAD R78, R80, UR4, RZ ;  /* 0x00000004504e7c24 */ /* 0x000fe2000f8e02ff */
[CC--:B------:R-:W-:Y:S01]  /*12010*/  ISETP.GE.AND P3, PT, R206.reuse, R79.reuse, PT ;  /* 0x0000004fce00720c */ /* 0x0c0fe20003f66270 */
[C---:B------:R-:W-:Y:S01]  /*12020*/  IMAD.WIDE.U32 R20, R213.reuse, UR4, R20 ;  /* 0x00000004d5147c25 */ /* 0x040fe2000f8e0014 */
[----:B------:R-:W-:Y:S02]  /*12030*/  IADD3 R3, R206, 0x20, RZ ;  /* 0x00000020ce037810 */ /* 0x000fe40007ffe0ff */
[-C--:B------:R-:W-:Y:S01]  /*12040*/  ISETP.GE.AND P0, PT, R0, R79.reuse, PT ;  /* 0x0000004f0000720c */ /* 0x080fe20003f06270 */
[----:B------:R-:W-:Y:S01]  /*12050*/  IMAD R77, R213, UR5, R78 ;  /* 0x00000005d54d7c24 */ /* 0x000fe2000f8e024e */
[----:B------:R-:W-:Y:S01]  /*12060*/  IADD3 R0, R18, 0x22820, RZ ;  /* 0x0002282012007810 */ /* 0x000fe20007ffe0ff */
[----:B------:R-:W-:Y:S01]  /*12070*/  VIADD R76, R206, 0x60 ;  /* 0x00000060ce4c7836 */ /* 0x000fe20000000000 */
[----:B------:R-:W-:Y:S01]  /*12080*/  ULDC.64 UR4, c[0x0][0xae8] ;  /* 0x0002ba0000047ab9 */ /* 0x000fe20000000a00 */
[-C--:B------:R-:W-:Y:S01]  /*12090*/  ISETP.GE.AND P2, PT, R3, R79.reuse, PT ;  /* 0x0000004f0300720c */ /* 0x080fe20003f46270 */
[----:B------:R-:W-:Y:S01]  /*120a0*/  IMAD.IADD R21, R21, 0x1, R77 ;  /* 0x0000000115157824 */ /* 0x000fe200078e024d */
[----:B------:R-:W-:Y:S01]  /*120b0*/  PRMT R0, RZ, 0x654, R0 ;  /* 0x00000654ff007816 */ /* 0x000fe20000000000 */
[----:B------:R-:W-:Y:S01]  /*120c0*/  IMAD R3, R234, UR4, RZ ;  /* 0x00000004ea037c24 */ /* 0x000fe2000f8e02ff */
[----:B------:R-:W-:Y:S01]  /*120d0*/  ISETP.GE.AND P1, PT, R76, R79, PT ;  /* 0x0000004f4c00720c */ /* 0x000fe20003f26270 */
[C---:B------:R-:W-:Y:S01]  /*120e0*/  IMAD.WIDE.U32 R78, R220.reuse, UR4, R20 ;  /* 0x00000004dc4e7c25 */ /* 0x040fe2000f8e0014 */
[----:B------:R-:W-:Y:S01]  /*120f0*/  SHF.R.S32.HI R207, RZ, 0x1f, R206 ;  /* 0x0000001fffcf7819 */ /* 0x000fe200000114ce */
[----:B0-----:R0:W-:Y:S01]  /*12100*/  SYNCS.ARRIVE.TRANS64.RED.A1T0 RZ, [R0+URZ], RZ ;  /* 0x000000ff00ff79a7 */ /* 0x0011e2000810043f */
[----:B------:R-:W-:Y:S01]  /*12110*/  BSSY B1, `(.L_x_11100) ;  /* 0x000001b000017945 */ /* 0x000fe20003800000 */
[----:B------:R-:W-:-:S02]  /*12120*/  IMAD R3, R220, UR5, R3 ;  /* 0x00000005dc037c24 */ /* 0x000fc4000f8e0203 */
[----:B------:R-:W-:-:S04]  /*12130*/  IMAD.WIDE R76, R229, 0x80, R206 ;  /* 0x00000080e54c7825 */ /* 0x000fc800078e02ce */
[----:B------:R-:W-:Y:S01]  /*12140*/  IMAD.IADD R83, R79, 0x1, R3 ;  /* 0x000000014f537824 */ /* 0x000fe200078e0203 */
[----:B0-----:R-:W-:Y:S06]  /*12150*/  @P3 BRA `(.L_x_11101) ;  /* 0x0000000000583947 */ /* 0x001fec0003800000 */
[----:B------:R-:W-:Y:S01]  /*12160*/  ULDC.64 UR4, c[0x0][0xad8] ;  /* 0x0002b60000047ab9 */ /* 0x000fe20000000a00 */
[----:B------:R-:W-:Y:S01]  /*12170*/  IMAD.MOV.U32 R20, RZ, RZ, R78 ;  /* 0x000000ffff147224 */ /* 0x000fe200078e004e */
[----:B------:R-:W-:Y:S01]  /*12180*/  ULDC.64 UR6, c[0x0][0xa80] ;  /* 0x0002a00000067ab9 */ /* 0x000fe20000000a00 */
[----:B------:R-:W-:Y:S02]  /*12190*/  IMAD.MOV.U32 R21, RZ, RZ, R83 ;  /* 0x000000ffff157224 */ /* 0x000fe400078e0053 */
[----:B------:R-:W-:Y:S02]  /*121a0*/  IMAD R3, R77, UR4, RZ ;  /* 0x000000044d037c24 */ /* 0x000fe4000f8e02ff */
[C---:B------:R-:W-:Y:S01]  /*121b0*/  IMAD.WIDE.U32 R20, R76.reuse, UR4, R20 ;  /* 0x000000044c147c25 */ /* 0x040fe2000f8e0014 */
[----:B------:R-:W-:Y:S02]  /*121c0*/  ULDC UR4, c[0x0][0xa8c] ;  /* 0x0002a30000047ab9 */ /* 0x000fe40000000800 */
[C---:B------:R-:W-:Y:S01]  /*121d0*/  ISETP.GE.AND P5, PT, R205.reuse, UR4, PT ;  /* 0x00000004cd007c0c */ /* 0x040fe2000bfa6270 */
[----:B------:R-:W-:Y:S01]  /*121e0*/  IMAD R3, R76, UR5, R3 ;  /* 0x000000054c037c24 */ /* 0x000fe2000f8e0203 */
[----:B------:R-:W-:Y:S01]  /*121f0*/  LEA R80, P3, R20, UR6, 0x1 ;  /* 0x0000000614507c11 */ /* 0x000fe2000f8608ff */
[----:B------:R-:W-:-:S03]  /*12200*/  VIADD R0, R205, 0x40 ;  /* 0x00000040cd007836 */ /* 0x000fc60000000000 */
[----:B------:R-:W-:Y:S02]  /*12210*/  IADD3 R3, R21, R3, RZ ;  /* 0x0000000315037210 */ /* 0x000fe40007ffe0ff */
[----:B------:R-:W-:Y:S01]  /*12220*/  ISETP.GE.AND P4, PT, R0, UR4, PT ;  /* 0x0000000400007c0c */ /* 0x000fe2000bf86270 */
[C---:B------:R-:W-:Y:S01]  /*12230*/  VIADD R0, R205.reuse, 0xc0 ;  /* 0x000000c0cd007836 */ /* 0x040fe20000000000 */
        /* <DEDUP_REMOVED lines=8> */
.L_x_11101:
[----:B------:R-:W-:Y:S05]  /*122c0*/  BSYNC B1 ;  /* 0x0000000000017941 */ /* 0x000fea0003800000 */
.L_x_11100:
[----:B------:R-:W-:Y:S04]  /*122d0*/  BSSY B1, `(.L_x_11102) ;  /* 0x000001a000017945 */ /* 0x000fe80003800000 */
[----:B------:R-:W-:Y:S05]  /*122e0*/  @P2 BRA `(.L_x_11103) ;  /* 0x0000000000602947 */ /* 0x000fea0003800000 */
[----:B------:R-:W-:Y:S01]  /*122f0*/  IADD3 R3, P2, R76, 0x20, RZ ;  /* 0x000000204c037810 */ /* 0x000fe20007f5e0ff */
[----:B------:R-:W-:Y:S01]  /*12300*/  ULDC.64 UR6, c[0x0][0xad8] ;  /* 0x0002b60000067ab9 */ /* 0x000fe20000000a00 */
[----:B0----5:R-:W-:Y:S01]  /*12310*/  IMAD.MOV.U32 R8, RZ, RZ, R78 ;  /* 0x000000ffff087224 */ /* 0x021fe200078e004e */
        /* <DEDUP_REMOVED lines=10> */
[----:B------:R-:W-:Y:S02]  /*123c0*/  IADD3 R0, R205, 0x80, RZ ;  /* 0x00000080cd007810 */ /* 0x000fe40007ffe0ff */
[----:B------:R-:W-:Y:S01]  /*123d0*/  IMAD.IADD R3, R9, 0x1, R3 ;  /* 0x0000000109037824 */ /* 0x000fe200078e0203 */
[----:B------:R-:W-:Y:S01]  /*123e0*/  LEA R10, P5, R8, UR6, 0x1 ;  /* 0x00000006080a7c11 */ /* 0x000fe2000f8a08ff */
        /* <DEDUP_REMOVED lines=8> */
.L_x_11103:
[----:B------:R-:W-:Y:S05]  /*12470*/  BSYNC B1 ;  /* 0x0000000000017941 */ /* 0x000fea0003800000 */
.L_x_11102:
[----:B------:R-:W-:Y:S04]  /*12480*/  BSSY B1, `(.L_x_11104) ;  /* 0x000001a000017945 */ /* 0x000fe80003800000 */
[----:B------:R-:W-:Y:S05]  /*12490*/  @P0 BRA `(.L_x_11105) ;  /* 0x0000000000600947 */ /* 0x000fea0003800000 */
[----:B------:R-:W-:Y:S01]  /*124a0*/  IADD3 R3, P0, R76, 0x40, RZ ;  /* 0x000000404c037810 */ /* 0x000fe20007f1e0ff */
[C---:B-1---5:R-:W-:Y:S01]  /*124b0*/  VIADD R4, R205.reuse, 0x40 ;  /* 0x00000040cd047836 */ /* 0x062fe20000000000 */
[----:B------:R-:W-:Y:S01]  /*124c0*/  IADD3 R5, R205, 0x80, RZ ;  /* 0x00000080cd057810 */ /* 0x000fe20007ffe0ff */
[----:B------:R-:W-:Y:S01]  /*124d0*/  ULDC UR4, c[0x0][0xa8c] ;  /* 0x0002a30000047ab9 */ /* 0x000fe20000000800 */
[----:B------:R-:W-:Y:S01]  /*124e0*/  ULDC.64 UR6, c[0x0][0xad8] ;  /* 0x0002b60000067ab9 */ /* 0x000fe20000000a00 */
[----:B------:R-:W-:Y:S01]  /*124f0*/  IMAD.X R0, RZ, RZ, R77, P0 ;  /* 0x000000ffff007224 */ /* 0x000fe200000e064d */
[----:B------:R-:W-:Y:S01]  /*12500*/  ISETP.GE.AND P4, PT, R5, UR4, PT ;  /* 0x0000000405007c0c */ /* 0x000fe2000bf86270 */
[C---:B------:R-:W-:Y:S01]  /*12510*/  VIADD R6, R205.reuse, 0xc0 ;  /* 0x000000c0cd067836 */ /* 0x040fe20000000000 */
        /* <DEDUP_REMOVED lines=16> */
.L_x_11105:
[----:B------:R-:W-:Y:S05]  /*12620*/  BSYNC B1 ;  /* 0x0000000000017941 */ /* 0x000fea0003800000 */
.L_x_11104:
        /* <DEDUP_REMOVED lines=16> */
[----:B------:R-:W-:Y:S02]  /*12730*/  IADD3 R0, R205, 0xc0, RZ ;  /* 0x000000c0cd007810 */ /* 0x000fe40007ffe0ff */
[----:B------:R-:W-:Y:S01]  /*12740*/  IMAD.IADD R3, R5, 0x1, R3 ;  /* 0x0000000105037824 */ /* 0x000fe200078e0203 */
[----:B--2---:R-:W-:-:S04]  /*12750*/  LEA R6, P0, R4, UR6, 0x1 ;  /* 0x0000000604067c11 */ /* 0x004fc8000f8008ff */
        /* <DEDUP_REMOVED lines=8> */
.L_x_11098:
[----:B------:R-:W0:Y:S01]  /*127e0*/  S2R R0, SR_TID.X ;  /* 0x0000000000007919 */ /* 0x000e220000002100 */
[----:B------:R-:W-:Y:S01]  /*127f0*/  ULDC.64 UR4, c[0x0][0xbd8] ;  /* 0x0002f60000047ab9 */ /* 0x000fe20000000a00 */
[----:B------:R-:W-:Y:S01]  /*12800*/  IMAD.MOV.U32 R3, RZ, RZ, RZ ;  /* 0x000000ffff037224 */ /* 0x000fe200078e00ff */
        /* <DEDUP_REMOVED lines=9> */
[----:B------:R-:W-:Y:S01]  /*128a0*/  ULDC UR4, c[0x0][0xa88] ;  /* 0x0002a20000047ab9 */ /* 0x000fe20000000800 */
[----:B0-----:R-:W-:-:S02]  /*128b0*/  VIADD R6, R0, 0xffffff80 ;  /* 0xffffff8000067836 */ /* 0x001fc40000000000 */
[----:B------:R-:W-:Y:S01]  /*128c0*/  @P1 IADD3.X R219, R219, UR5, RZ, P2, !PT ;  /* 0x00000005dbdb1c10 */ /* 0x000fe200097fe4ff */
[----:B------:R-:W-:-:S06]  /*128d0*/  IMAD.U32 R0, RZ, RZ, UR4 ;  /* 0x00000004ff007e24 */ /* 0x000fcc000f8e00ff */
[----:B------:R0:W5:Y:S01]  /*128e0*/  @P1 LDG.E R0, desc[UR40][R218.64] ;  /* 0x00000028da001981 */ /* 0x000162000c1e1900 */
[----:B------:R-:W-:Y:S01]  /*128f0*/  ISETP.GT.AND P2, PT, R6, 0x7f, PT ;  /* 0x0000007f0600780c */ /* 0x000fe20003f44270 */
[----:B------:R-:W-:-:S12]  /*12900*/  @P1 BRA `(.L_x_11107) ;  /* 0x0000000000101947 */ /* 0x000fd80003800000 */
[----:B------:R-:W-:Y:S05]  /*12910*/  @!P0 BRA `(.L_x_11107) ;  /* 0x00000000000c8947 */ /* 0x000fea0003800000 */
[----:B------:R-:W2:Y:S04]  /*12920*/  LDG.E R7, desc[UR40][R4.64] ;  /* 0x0000002804077981 */ /* 0x000ea8000c1e1900 */
[----:B-----5:R-:W2:Y:S02]  /*12930*/  LDG.E R0, desc[UR40][R4.64+0x4] ;  /* 0x0000042804007981 */ /* 0x020ea4000c1e1900 */
[----:B--2---:R-:W-:-:S07]  /*12940*/  IADD3 R0, -R7, R0, RZ ;  /* 0x0000000007007210 */ /* 0x004fce0007ffe1ff */
.L_x_11107:
[----:B------:R-:W-:Y:S01]  /*12950*/  BSSY B1, `(.L_x_11108) ;  /* 0x000001d000017945 */ /* 0x000fe20003800000 */
[----:B------:R-:W-:Y:S02]  /*12960*/  SHF.R.S32.HI R9, RZ, 0x1f, R213 ;  /* 0x0000001fff097819 */ /* 0x000fe400000114d5 */
[----:B------:R-:W-:Y:S02]  /*12970*/  SHF.R.S32.HI R10, RZ, 0x1f, R205 ;  /* 0x0000001fff0a7819 */ /* 0x000fe400000114cd */
[----:B------:R-:W-:Y:S02]  /*12980*/  SEL R11, R220, RZ, !P0 ;  /* 0x000000ffdc0b7207 */ /* 0x000fe40004000000 */
[----:B------:R-:W-:Y:S02]  /*12990*/  SEL R234, R234, RZ, !P0 ;  /* 0x000000ffeaea7207 */ /* 0x000fe40004000000 */
[----:B-----5:R-:W-:Y:S01]  /*129a0*/  SHF.R.S32.HI R8, RZ, 0x1f, R3 ;  /* 0x0000001fff087819 */ /* 0x020fe20000011403 */
[----:B------:R-:W-:Y:S06]  /*129b0*/  @P2 BRA `(.L_x_11109) ;  /* 0x0000000000582947 */ /* 0x000fec0003800000 */
[----:B------:R-:W5:Y:S02]  /*129c0*/  S2R R4, SR_TID.X ;  /* 0x0000000000047919 */ /* 0x000f640000002100 */
[----:B-----5:R-:W-:-:S04]  /*129d0*/  IMAD R4, R229, 0x80, R4 ;  /* 0x00000080e5047824 */ /* 0x020fc800078e0204 */
        /* <DEDUP_REMOVED lines=20> */
.L_x_11109:
[----:B------:R-:W-:Y:S05]  /*12b20*/  BSYNC B1 ;  /* 0x0000000000017941 */ /* 0x000fea0003800000 */
.L_x_11108:
[----:B------:R-:W-:Y:S01]  /*12b30*/  ULDC.64 UR4, c[0x0][0xaa0] ;  /* 0x0002a80000047ab9 */ /* 0x000fe20000000a00 */
[----:B------:R-:W-:Y:S01]  /*12b40*/  IMAD.MOV.U32 R4, RZ, RZ, R205 ;  /* 0x000000ffff047224 */ /* 0x000fe200078e00cd */
[----:B------:R-:W-:Y:S01]  /*12b50*/  BSSY B1, `(.L_x_11110) ;  /* 0x000002f000017945 */ /* 0x000fe20003800000 */
[----:B0-----:R-:W-:Y:S02]  /*12b60*/  IMAD.MOV.U32 R5, RZ, RZ, R10 ;  /* 0x000000ffff057224 */ /* 0x001fe400078e000a */
[----:B------:R-:W-:Y:S02]  /*12b70*/  IMAD R6, R8, UR4, RZ ;  /* 0x0000000408067c24 */ /* 0x000fe4000f8e02ff */
[----:B------:R-:W-:-:S04]  /*12b80*/  IMAD.WIDE.U32 R4, R3, UR4, R4 ;  /* 0x0000000403047c25 */ /* 0x000fc8000f8e0004 */
[----:B------:R-:W-:Y:S01]  /*12b90*/  IMAD R3, R3, UR5, R6 ;  /* 0x0000000503037c24 */ /* 0x000fe2000f8e0206 */
[----:B------:R-:W-:Y:S01]  /*12ba0*/  ULDC.64 UR4, c[0x0][0xae0] ;  /* 0x0002b80000047ab9 */ /* 0x000fe20000000a00 */
[----:B-12---:R-:W-:Y:S02]  /*12bb0*/  IMAD R13, R229, -0x80, R0 ;  /* 0xffffff80e50d7824 */ /* 0x006fe400078e0200 */
[----:B------:R-:W-:Y:S01]  /*12bc0*/  IMAD R6, R9, UR4, RZ ;  /* 0x0000000409067c24 */ /* 0x000fe2000f8e02ff */
[----:B------:R-:W-:Y:S01]  /*12bd0*/  IADD3 R5, R5, R3, RZ ;  /* 0x0000000305057210 */ /* 0x000fe20007ffe0ff */
[C---:B------:R-:W-:Y:S01]  /*12be0*/  VIADD R0, R206.reuse, 0x20 ;  /* 0x00000020ce007836 */ /* 0x040fe20000000000 */
[-C--:B------:R-:W-:Y:S01]  /*12bf0*/  ISETP.GE.AND P1, PT, R206, R13.reuse, PT ;  /* 0x0000000dce00720c */ /* 0x080fe20003f26270 */
[C---:B------:R-:W-:Y:S01]  /*12c00*/  IMAD R3, R213.reuse, UR5, R6 ;  /* 0x00000005d5037c24 */ /* 0x040fe2000f8e0206 */
[----:B------:R-:W-:Y:S01]  /*12c10*/  SHF.R.S32.HI R9, RZ, 0x1f, R206 ;  /* 0x0000001fff097819 */ /* 0x000fe200000114ce */
[----:B------:R-:W-:Y:S01]  /*12c20*/  IMAD.WIDE.U32 R4, R213, UR4, R4 ;  /* 0x00000004d5047c25 */ /* 0x000fe2000f8e0004 */
[----:B------:R-:W-:Y:S01]  /*12c30*/  ULDC.64 UR4, c[0x0][0xae8] ;  /* 0x0002ba0000047ab9 */ /* 0x000fe20000000a00 */
[----:B------:R-:W-:-:S02]  /*12c40*/  ISETP.GE.AND P0, PT, R0, R13, PT ;  /* 0x0000000d0000720c */ /* 0x000fc40003f06270 */
[----:B------:R-:W-:Y:S02]  /*12c50*/  IMAD.IADD R5, R5, 0x1, R3 ;  /* 0x0000000105057824 */ /* 0x000fe400078e0203 */
[----:B------:R-:W-:Y:S02]  /*12c60*/  IMAD R0, R234, UR4, RZ ;  /* 0x00000004ea007c24 */ /* 0x000fe4000f8e02ff */
[----:B------:R-:W-:-:S04]  /*12c70*/  IMAD.WIDE.U32 R6, R11, UR4, R4 ;  /* 0x000000040b067c25 */ /* 0x000fc8000f8e0004 */
[----:B------:R-:W-:Y:S01]  /*12c80*/  IMAD R3, R11, UR5, R0 ;  /* 0x000000050b037c24 */ /* 0x000fe2000f8e0200 */
[----:B------:R-:W-:Y:S01]  /*12c90*/  IADD3 R0, R206, 0x40, RZ ;  /* 0x00000040ce007810 */ /* 0x000fe20007ffe0ff */
[----:B------:R-:W-:Y:S02]  /*12ca0*/  IMAD.MOV.U32 R8, RZ, RZ, R206 ;  /* 0x000000ffff087224 */ /* 0x000fe400078e00ce */
[----:B------:R-:W-:Y:S02]  /*12cb0*/  IMAD.IADD R11, R7, 0x1, R3 ;  /* 0x00000001070b7824 */ /* 0x000fe400078e0203 */
[----:B------:R-:W-:Y:S01]  /*12cc0*/  IMAD.WIDE R8, R229, 0x80, R8 ;  /* 0x00000080e5087825 */ /* 0x000fe200078e0208 */
        /* <DEDUP_REMOVED lines=9> */
[----:B------:R-:W-:Y:S01]  /*12d60*/  IMAD.MOV.U32 R4, RZ, RZ, R6 ;  /* 0x000000ffff047224 */ /* 0x000fe200078e0006 */
[C---:B------:R-:W-:Y:S01]  /*12d70*/  IADD3 R10, R205.reuse, 0xc0, RZ ;  /* 0x000000c0cd0a7810 */ /* 0x040fe20007ffe0ff */
[C---:B------:R-:W-:Y:S01]  /*12d80*/  IMAD R3, R8.reuse, UR7, R3 ;  /* 0x0000000708037c24 */ /* 0x040fe2000f8e0203 */
[----:B------:R-:W-:Y:S01]  /*12d90*/  ISETP.GE.AND P2, PT, R205, UR4, PT ;  /* 0x00000004cd007c0c */ /* 0x000fe2000bf46270 */
[----:B------:R-:W-:Y:S01]  /*12da0*/  IMAD.WIDE.U32 R4, R8, UR6, R4 ;  /* 0x0000000608047c25 */ /* 0x000fe2000f8e0004 */
[----:B------:R-:W-:Y:S01]  /*12db0*/  ISETP.GE.AND P5, PT, R10, UR4, PT ;  /* 0x000000040a007c0c */ /* 0x000fe2000bfa6270 */
[----:B------:R-:W-:-:S02]  /*12dc0*/  ULDC.64 UR6, c[0x0][0xa80] ;  /* 0x0002a00000067ab9 */ /* 0x000fc40000000a00 */
[----:B------:R-:W-:Y:S01]  /*12dd0*/  IMAD.IADD R3, R5, 0x1, R3 ;  /* 0x0000000105037824 */ /* 0x000fe200078e0203 */
[----:B------:R-:W-:-:S04]  /*12de0*/  LEA R14, P1, R4, UR6, 0x1 ;  /* 0x00000006040e7c11 */ /* 0x000fc8000f8208ff */
[----:B------:R-:W-:-:S05]  /*12df0*/  LEA.HI.X R15, R4, UR7, R3, 0x1, P1 ;  /* 0x00000007040f7c11 */ /* 0x000fca00088f0c03 */
[----:B------:R0:W-:Y:S04]  /*12e00*/  @!P2 STG.E.128 desc[UR40][R14.64], RZ ;  /* 0x000000ff0e00a986 */ /* 0x0001e8000c101d28 */
[----:B------:R0:W-:Y:S04]  /*12e10*/  @!P3 STG.E.128 desc[UR40][R14.64+0x80], RZ ;  /* 0x000080ff0e00b986 */ /* 0x0001e8000c101d28 */
[----:B------:R0:W-:Y:S04]  /*12e20*/  @!P4 STG.E.128 desc[UR40][R14.64+0x100], RZ ;  /* 0x000100ff0e00c986 */ /* 0x0001e8000c101d28 */
[----:B------:R0:W-:Y:S02]  /*12e30*/  @!P5 STG.E.128 desc[UR40][R14.64+0x180], RZ ;  /* 0x000180ff0e00d986 */ /* 0x0001e4000c101d28 */
.L_x_11111:
[----:B------:R-:W-:Y:S05]  /*12e40*/  BSYNC B1 ;  /* 0x0000000000017941 */ /* 0x000fea0003800000 */
.L_x_11110:
[----:B------:R-:W-:Y:S01]  /*12e50*/  BSSY B1, `(.L_x_11112) ;  /* 0x000001c000017945 */ /* 0x000fe20003800000 */
[----:B------:R-:W-:Y:S02]  /*12e60*/  ISETP.GE.AND P1, PT, R0, R13, PT ;  /* 0x0000000d0000720c */ /* 0x000fe40003f26270 */
[----:B------:R-:W-:Y:S01]  /*12e70*/  IADD3 R10, R206, 0x60, RZ ;  /* 0x00000060ce0a7810 */ /* 0x000fe20007ffe0ff */
        /* <DEDUP_REMOVED lines=25> */
.L_x_11113:
[----:B------:R-:W-:Y:S05]  /*13010*/  BSYNC B1 ;  /* 0x0000000000017941 */ /* 0x000fea0003800000 */
.L_x_11112:
[----:B------:R-:W-:Y:S01]  /*13020*/  BSSY B1, `(.L_x_11114) ;  /* 0x000001b000017945 */ /* 0x000fe20003800000 */
[----:B------:R-:W-:-:S03]  /*13030*/  ISETP.GE.AND P0, PT, R10, R13, PT ;  /* 0x0000000d0a00720c */ /* 0x000fc60003f06270 */
[----:B------:R-:W-:Y:S10]  /*13040*/  @P1 BRA `(.L_x_11115) ;  /* 0x0000000000601947 */ /* 0x000ff40003800000 */
[----:B------:R-:W-:Y:S01]  /*13050*/  IADD3 R3, P1, R8, 0x40, RZ ;  /* 0x0000004008037810 */ /* 0x000fe20007f3e0ff */
[C---:B------:R-:W-:Y:S01]  /*13060*/  VIADD R5, R205.reuse, 0x80 ;  /* 0x00000080cd057836 */ /* 0x040fe20000000000 */
[C---:B------:R-:W-:Y:S01]  /*13070*/  IADD3 R4, R205.reuse, 0x40, RZ ;  /* 0x00000040cd047810 */ /* 0x040fe20007ffe0ff */
        /* <DEDUP_REMOVED lines=21> */
.L_x_11115:
[----:B------:R-:W-:Y:S05]  /*131d0*/  BSYNC B1 ;  /* 0x0000000000017941 */ /* 0x000fea0003800000 */
.L_x_11114:
[----:B------:R-:W-:Y:S05]  /*131e0*/  @P0 BRA `(.L_x_11106) ;  /* 0x0000000000600947 */ /* 0x000fea0003800000 */
[----:B------:R-:W-:Y:S01]  /*131f0*/  IADD3 R3, P0, R8, 0x60, RZ ;  /* 0x0000006008037810 */ /* 0x000fe20007f1e0ff */
[C---:B------:R-:W-:Y:S01]  /*13200*/  VIADD R0, R205.reuse, 0x40 ;  /* 0x00000040cd007836 */ /* 0x040fe20000000000 */
[----:B------:R-:W-:Y:S01]  /*13210*/  MOV R5, R11 ;  /* 0x0000000b00057202 */ /* 0x000fe20000000f00 */
[----:B------:R-:W-:Y:S01]  /*13220*/  ULDC UR4, c[0x0][0xa8c] ;  /* 0x0002a30000047ab9 */ /* 0x000fe20000000800 */
[----:B------:R-:W-:Y:S01]  /*13230*/  ULDC.64 UR6, c[0x0][0xad8] ;  /* 0x0002b60000067ab9 */ /* 0x000fe20000000a00 */
[----:B------:R-:W-:Y:S01]  /*13240*/  IMAD.X R8, RZ, RZ, R9, P0 ;  /* 0x000000ffff087224 */ /* 0x000fe200000e0609 */
[----:B------:R-:W-:Y:S01]  /*13250*/  ISETP.GE.AND P2, PT, R0, UR4, PT ;  /* 0x0000000400007c0c */ /* 0x000fe2000bf46270 */
[----:B------:R-:W-:Y:S01]  /*13260*/  IMAD.MOV.U32 R4, RZ, RZ, R6 ;  /* 0x000000ffff047224 */ /* 0x000fe200078e0006 */
[C---:B------:R-:W-:Y:S01]  /*13270*/  IADD3 R0, R205.reuse, 0xc0, RZ ;  /* 0x000000c0cd007810 */ /* 0x040fe20007ffe0ff */
        /* <DEDUP_REMOVED lines=15> */
.L_x_11106:
[----:B------:R-:W-:Y:S05]  /*13370*/  BSYNC B0 ;  /* 0x0000000000007941 */ /* 0x000fea0003800000 */
.L_x_11097:
[----:B------:R-:W-:Y:S02]  /*13380*/  ULDC UR4, c[0x0][0xc14] ;  /* 0x0003050000047ab9 */ /* 0x000fe40000000800 */
[----:B----4-:R-:W-:-:S13]  /*13390*/  ISETP.GE.AND P0, PT, R203, UR4, PT ;  /* 0x00000004cb007c0c */ /* 0x010fda000bf06270 */
[----:B------:R-:W-:Y:S05]  /*133a0*/  @!P0 BRA `(.L_x_11116) ;  /* 0xfffffed800f48947 */ /* 0x000fea000383ffff */
[----:B------:R-:W-:Y:S05]  /*133b0*/  BRA `(.L_x_10962) ;  /* 0x0000005800b47947 */ /* 0x000fea0003800000 */
.L_x_10960:
        /* <DEDUP_REMOVED lines=61> */
.L_x_11121:
        /* <DEDUP_REMOVED lines=15> */
.L_x_11120:
[----:B------:R-:W-:Y:S05]  /*13880*/  BSYNC B0 ;  /* 0x0000000000007941 */ /* 0x000fea0003800000 */
.L_x_11119:
        /* <DEDUP_REMOVED lines=25> */
.L_x_11117:
        /* <DEDUP_REMOVED lines=20> */
.L_x_11122:
        /* <DEDUP_REMOVED lines=56> */
.L_x_11118:
[----:B------:R-:W-:Y:S01]  /*13ee0*/  IMAD.MOV.U32 R17, RZ, RZ, RZ ;  /* 0x000000ffff117224 */ /* 0x000fe200078e00ff */
[----:B------:R-:W-:Y:S01]  /*13ef0*/  MOV R16, UR6 ;  /* 0x0000000600107c02 */ /* 0x000fe20008000f00 */
[----:B------:R-:W-:-:S07]  /*13f00*/  IMAD.MOV.U32 R18, RZ, RZ, RZ ;  /* 0x000000ffff127224 */ /* 0x000fce00078e00ff */
.L_x_11123:
        /* <DEDUP_REMOVED lines=22> */
.L_x_11208:
        /* <DEDUP_REMOVED lines=57> */
.L_x_11125:
        /* <DEDUP_REMOVED lines=14> */
.L_x_11126:
[----:B------:R-:W-:Y:S05]  /*144e0*/  @!P3 BRA `(.L_x_11127) ;  /* 0x00000000000cb947 */ /* 0x000fea0003800000 */
[----:B------:R-:W2:Y:S04]  /*144f0*/  LDG.E R9, desc[UR40][R6.64] ;  /* 0x0000002806097981 */ /* 0x000ea8000c1e1900 */
[----:B------:R-:W2:Y:S02]  /*14500*/  LDG.E R6, desc[UR40][R6.64+0x4] ;  /* 0x0000042806067981 */ /* 0x000ea4000c1e1900 */
[----:B--2---:R-:W-:-:S07]  /*14510*/  IADD3 R9, -R9, R6, RZ ;  /* 0x0000000609097210 */ /* 0x004fce0007ffe1ff */
.L_x_11127:
[----:B0-----:R-:W2:Y:S01]  /*14520*/  @P1 LDG.E R2, desc[UR40][R4.64] ;  /* 0x0000002804021981 */ /* 0x001ea2000c1e1900 */
[----:B-----5:R-:W-:-:S03]  /*14530*/  IMAD.IADD R9, R9, 0x1, -R8 ;  /* 0x0000000109097824 */ /* 0x020fc600078e0a08 */
[----:B------:R-:W2:Y:S01]  /*14540*/  @P1 LDG.E R4, desc[UR40][R4.64+0x4] ;  /* 0x0000042804041981 */ /* 0x000ea2000c1e1900 */
[----:B------:R-:W-:Y:S01]  /*14550*/  LEA R3, R17, 0xdf, 0x7 ;  /* 0x000000df11037811 */ /* 0x000fe200078e38ff */
[----:B------:R-:W-:Y:S01]  /*14560*/  BSSY B0, `(.L_x_11128) ;  /* 0x00000ee000007945 */ /* 0x000fe20003800000 */
[----:B------:R-:W-:Y:S01]  /*14570*/  PLOP3.LUT P2, PT, PT, PT, PT, 0x80, 0x0 ;  /* 0x000000000000781c */ /* 0x000fe20003f4f070 */
[----:B--2---:R-:W-:-:S04]  /*14580*/  @P1 IMAD.IADD R0, R4, 0x1, -R2 ;  /* 0x0000000104001824 */ /* 0x004fc800078e0a02 */
[----:B------:R-:W-:-:S05]  /*14590*/  IMAD.IADD R2, R9, 0x1, R0 ;  /* 0x0000000109027824 */ /* 0x000fca00078e0200 */
[C---:B------:R-:W-:Y:S02]  /*145a0*/  IADD3 R3, R2.reuse, R3, -R10 ;  /* 0x0000000302037210 */ /* 0x040fe40007ffe80a */
[----:B------:R-:W-:-:S05]  /*145b0*/  IADD3 R2, R2, 0x5f, RZ ;  /* 0x0000005f02027810 */ /* 0x000fca0007ffe0ff */
[----:B------:R-:W-:-:S04]  /*145c0*/  IMAD.HI R2, R2, 0x2aaaaaab, RZ ;  /* 0x2aaaaaab02027827 */ /* 0x000fc800078e02ff */
[----:B------:R-:W-:Y:S01]  /*145d0*/  IMAD.HI R3, R3, 0x2aaaaaab, RZ ;  /* 0x2aaaaaab03037827 */ /* 0x000fe200078e02ff */
[----:B------:R-:W-:-:S04]  /*145e0*/  SHF.R.U32.HI R4, RZ, 0x1f, R2 ;  /* 0x0000001fff047819 */ /* 0x000fc80000011602 */
[----:B------:R-:W-:Y:S02]  /*145f0*/  LEA.HI.SX32 R4, R2, R4, 0x1c ;  /* 0x0000000402047211 */ /* 0x000fe400078fe2ff */
[----:B------:R-:W-:-:S04]  /*14600*/  SHF.R.U32.HI R2, RZ, 0x1f, R3 ;  /* 0x0000001fff027819 */ /* 0x000fc80000011603 */
[----:B------:R-:W-:-:S04]  /*14610*/  LEA.HI.SX32 R2, R3, R2, 0x1c ;  /* 0x0000000203027211 */ /* 0x000fc800078fe2ff */
[----:B------:R-:W-:-:S05]  /*14620*/  VIMNMX R6, R4, R2, PT ;  /* 0x0000000204067248 */ /* 0x000fca0003fe0100 */
[--C-:B------:R-:W-:Y:S02]  /*14630*/  IMAD R2, R6, 0x60, -R9.reuse ;  /* 0x0000006006027824 */ /* 0x100fe400078e0a09 */
[----:B------:R-:W-:-:S03]  /*14640*/  IMAD.MOV R9, RZ, RZ, -R9 ;  /* 0x000000ffff097224 */ /* 0x000fc600078e0a09 */
[----:B------:R-:W-:Y:S02]  /*14650*/  VIMNMX R2, R2, R0, PT ;  /* 0x0000000002027248 */ /* 0x000fe40003fe0100 */
[----:B------:R-:W-:-:S04]  /*14660*/  VIMNMX R9, RZ, R9, !PT ;  /* 0x00000009ff097248 */ /* 0x000fc80007fe0100 */
[----:B------:R-:W-:Y:S01]  /*14670*/  ISETP.GT.AND P0, PT, R2, R9, PT ;  /* 0x000000090200720c */ /* 0x000fe20003f04270 */
[----:B------:R0:W-:-:S12]  /*14680*/  STL [R1+0x1c], R6 ;  /* 0x00001c0601007387 */ /* 0x0001d80000100800 */
[----:B------:R-:W-:Y:S02]  /*14690*/  @P0 VIADD R4, R2, 0x5f ;  /* 0x0000005f02040836 */ /* 0x000fe40000000000 */
[----:B------:R-:W-:-:S04]  /*146a0*/  IMAD.WIDE.U32 R2, R9, -0x55555555, RZ ;  /* 0xaaaaaaab09027825 */ /* 0x000fc800078e00ff */
[----:B------:R-:W-:Y:S01]  /*146b0*/  @P0 IMAD.HI R4, R4, 0x2aaaaaab, RZ ;  /* 0x2aaaaaab04040827 */ /* 0x000fe200078e02ff */
[----:B------:R-:W-:-:S04]  /*146c0*/  SHF.R.U32.HI R0, RZ, 0x6, R3 ;  /* 0x00000006ff007819 */ /* 0x000fc80000011603 */
[----:B------:R-:W-:Y:S01]  /*146d0*/  @P0 SHF.R.U32.HI R3, RZ, 0x1f, R4 ;  /* 0x0000001fff030819 */ /* 0x000fe20000011604 */
[----:B------:R-:W-:-:S03]  /*146e0*/  IMAD.MOV.U32 R2, RZ, RZ, R0 ;  /* 0x000000ffff027224 */ /* 0x000fc600078e0000 */
[----:B------:R-:W-:-:S04]  /*146f0*/  @P0 LEA.HI.SX32 R2, R4, R3, 0x1c ;  /* 0x0000000304020211 */ /* 0x000fc800078fe2ff */
[----:B------:R-:W-:-:S13]  /*14700*/  ISETP.GT.AND P0, PT, R2, R0, PT ;  /* 0x000000000200720c */ /* 0x000fda0003f04270 */
[----:B0-----:R-:W-:Y:S05]  /*14710*/  @!P0 BRA `(.L_x_11129) ;  /* 0x0000000c00488947 */ /* 0x001fea0003800000 */
        /* <DEDUP_REMOVED lines=10> */
.L_x_11278:
[----:B------:R-:W-:-:S03]  /*147c0*/  UMOV UR4, 0xffffffff ;  /* 0xffffffff00047882 */ /* 0x000fc60000000000 */
[----:B------:R-:W-:Y:S05]  /*147d0*/  BRA.DIV UR4, `(.L_x_11131) ;  /* 0x0000005604947947 */ /* 0x000fea000b800000 */
[----:B------:R-:W-:-:S13]  /*147e0*/  ELECT P6, URZ, PT ;  /* 0x00000000003f782f */ /* 0x000fda00038c0000 */
.L_x_11281:
        /* <DEDUP_REMOVED lines=12> */
.L_x_11282:
[----:B------:R-:W-:Y:S05]  /*148b0*/  BSYNC B1 ;  /* 0x0000000000017941 */ /* 0x000fea0003800000 */
.L_x_11132:
        /* <DEDUP_REMOVED lines=8> */
.L_x_11283:
        /* <DEDUP_REMOVED lines=11> */
.L_x_11137:
        /* <DEDUP_REMOVED lines=19> */
.L_x_11284:
        /* <DEDUP_REMOVED lines=8> */
.L_x_11139:
        /* <DEDUP_REMOVED lines=31> */
.L_x_11135:
[----:B------:R-:W-:Y:S05]  /*14d90*/  BSYNC B1 ;  /* 0x0000000000017941 */ /* 0x000fea0003800000 */
.L_x_11134:
        /* <DEDUP_REMOVED lines=13> */
[C---:B------:R-:W-:Y:S02]  /*14e70*/  IMAD R5, R2.reuse, 0x60, R20 ;  /* 0x0000006002057824 */ /* 0x040fe400078e0214 */
[----:B------:R-:W-:Y:S02]  /*14e80*/  VIADD R2, R2, 0xffffffff ;  /* 0xffffffff02027836 */ /* 0x000fe40000000000 */
[----:B------:R-:W-:-:S07]  /*14e90*/  VIADD R5, R5, 0xffffff40 ;  /* 0xffffff4005057836 */ /* 0x000fce0000000000 */
.L_x_11146:
        /* <DEDUP_REMOVED lines=9> */
.L_x_11285:
        /* <DEDUP_REMOVED lines=11> */
.L_x_11143:
        /* <DEDUP_REMOVED lines=17> */
.L_x_11286:
        /* <DEDUP_REMOVED lines=8> */
.L_x_11145:
        /* <DEDUP_REMOVED lines=31> */
.L_x_11141:
[----:B------:R-:W-:Y:S05]  /*15360*/  BSYNC B1 ;  /* 0x0000000000017941 */ /* 0x000fea0003800000 */
.L_x_11140:
        /* <DEDUP_REMOVED lines=13> */
.L_x_11129:
[----:B------:R-:W-:Y:S05]  /*15440*/  BSYNC B0 ;  /* 0x0000000000007941 */ /* 0x000fea0003800000 */
.L_x_11128:
        /* <DEDUP_REMOVED lines=23> */
.L_x_11148:
        /* <DEDUP_REMOVED lines=15> */
[----:B0-----:R-:W-:Y:S01]  /*156b0*/  MOV R8, 0x70 ;  /* 0x0000007000087802 */ /* 0x001fe20000000f00 */
[----:B------:R-:W-:Y:S02]  /*156c0*/  IMAD.U32 R7, RZ, RZ, UR9 ;  /* 0x00000009ff077e24 */ /* 0x000fe4000f8e00ff */
[----:B------:R-:W-:-:S02]  /*156d0*/  IMAD.U32 R10, RZ, RZ, UR4 ;  /* 0x00000004ff0a7e24 */ /* 0x000fc4000f8e00ff */
[----:B------:R-:W-:Y:S02]  /*156e0*/  IMAD.U32 R11, RZ, RZ, UR5 ;  /* 0x00000005ff0b7e24 */ /* 0x000fe4000f8e00ff */
[----:B------:R-:W-:Y:S02]  /*156f0*/  IMAD.MOV.U32 R12, RZ, RZ, 0x1 ;  /* 0x00000001ff0c7424 */ /* 0x000fe400078e00ff */
[----:B------:R-:W-:-:S07]  /*15700*/  IMAD.MOV.U32 R13, RZ, RZ, RZ ;  /* 0x000000ffff0d7224 */ /* 0x000fce00078e00ff */
[----:B------:R-:W-:-:S07]  /*15710*/  LEPC R20, `(.L_x_11150) ;  /* 0x000000001014794e */ /* 0x000fce0000000000 */
[----:B-1----:R-:W-:Y:S05]  /*15720*/  CALL.ABS.NOINC R2 ;  /* 0x0000000002007343 */ /* 0x002fea0003c00000 */
.L_x_11150:
        /* <DEDUP_REMOVED lines=14> */
[----:B0-----:R-:W-:-:S02]  /*15810*/  IMAD.U32 R7, RZ, RZ, UR9 ;  /* 0x00000009ff077e24 */ /* 0x001fc4000f8e00ff */
[----:B------:R-:W-:Y:S02]  /*15820*/  IMAD.U32 R11, RZ, RZ, UR5 ;  /* 0x00000005ff0b7e24 */ /* 0x000fe4000f8e00ff */
[----:B------:R-:W-:Y:S02]  /*15830*/  IMAD.MOV.U32 R8, RZ, RZ, 0x70 ;  /* 0x00000070ff087424 */ /* 0x000fe400078e00ff */
[----:B-1----:R-:W-:-:S07]  /*15840*/  IMAD.MOV.U32 R12, RZ, RZ, 0x1 ;  /* 0x00000001ff0c7424 */ /* 0x002fce00078e00ff */
[----:B------:R-:W-:-:S07]  /*15850*/  LEPC R20, `(.L_x_11152) ;  /* 0x000000001014794e */ /* 0x000fce0000000000 */
[----:B--2---:R-:W-:Y:S05]  /*15860*/  CALL.ABS.NOINC R2 ;  /* 0x0000000002007343 */ /* 0x004fea0003c00000 */
.L_x_11152:
        /* <DEDUP_REMOVED lines=16> */
.L_x_11151:
        /* <DEDUP_REMOVED lines=25> */
[----:B------:R-:W2:Y:S01]  /*15b00*/  @P0 LDC R6, c[0x0][0x430] ;  /* 0x00010c00ff060b82 */ /* 0x000ea20000000800 */
[----:B0-----:R-:W-:-:S05]  /*15b10*/  @P0 IMAD.HI.U32 R5, R18, R5, RZ ;  /* 0x0000000512050227 */ /* 0x001fca00078e00ff */
[----:B--2---:R-:W-:Y:S02]  /*15b20*/  @P0 SHF.R.U32.HI R4, RZ, R6, R5 ;  /* 0x00000006ff040219 */ /* 0x004fe40000011605 */
[----:B------:R-:W-:-:S04]  /*15b30*/  ISETP.NE.U32.AND P0, PT, RZ, UR4, PT ;  /* 0x00000004ff007c0c */ /* 0x000fc8000bf05070 */
[----:B------:R-:W-:-:S04]  /*15b40*/  ISETP.NE.AND.EX P0, PT, RZ, UR5, PT, P0 ;  /* 0x00000005ff007c0c */ /* 0x000fc8000bf05300 */
[----:B-1----:R-:W-:-:S09]  /*15b50*/  SEL R2, R7, RZ, !P0 ;  /* 0x000000ff07027207 */ /* 0x002fd20004000000 */
.L_x_11153:
        /* <DEDUP_REMOVED lines=19> */
.L_x_11289:
[----:B------:R-:W-:Y:S01]  /*15c90*/  UMOV UR4, 0xffffffff ;  /* 0xffffffff00047882 */ /* 0x000fe20000000000 */
[----:B------:R-:W-:Y:S02]  /*15ca0*/  SHF.R.S32.HI R8, RZ, 0x1f, R0 ;  /* 0x0000001fff087819 */ /* 0x000fe40000011400 */
[----:B------:R-:W-:Y:S05]  /*15cb0*/  BRA.DIV UR4, `(.L_x_11155) ;  /* 0x0000004604147947 */ /* 0x000fea000b800000 */
[----:B------:R-:W-:-:S13]  /*15cc0*/  ELECT P6, URZ, PT ;  /* 0x00000000003f782f */ /* 0x000fda00038c0000 */
.L_x_11292:
        /* <DEDUP_REMOVED lines=22> */
.L_x_11157:
        /* <DEDUP_REMOVED lines=9> */
.L_x_11293:
        /* <DEDUP_REMOVED lines=11> */
.L_x_11159:
        /* <DEDUP_REMOVED lines=22> */
.L_x_11156:
        /* <DEDUP_REMOVED lines=30> */
.L_x_11294:
[----:B------:R-:W-:Y:S05]  /*162b0*/  BSYNC B0 ;  /* 0x0000000000007941 */ /* 0x000fea0003800000 */
.L_x_11160:
        /* <DEDUP_REMOVED lines=11> */
.L_x_11295:
        /* <DEDUP_REMOVED lines=11> */
.L_x_11165:
        /* <DEDUP_REMOVED lines=37> */
.L_x_11163:
[----:B------:R-:W-:Y:S05]  /*16670*/  BSYNC B0 ;  /* 0x0000000000007941 */ /* 0x000fea0003800000 */
.L_x_11162:
        /* <DEDUP_REMOVED lines=21> */
[----:B------:R-:W-:Y:S02]  /*167d0*/  ISETP.NE.U32.AND P0, PT, R20, RZ, PT ;  /* 0x000000ff1400720c */ /* 0x000fe40003f05070 */
[----:B------:R-:W-:Y:S02]  /*167e0*/  MOV R2, R7 ;  /* 0x0000000700027202 */ /* 0x000fe40000000f00 */
        /* <DEDUP_REMOVED lines=19> */
.L_x_11172:
[----:B------:R-:W2:Y:S01]  /*16920*/  S2R R5, SR_CgaCtaId ;  /* 0x0000000000057919 */ /* 0x000ea20000008800 */
[----:B------:R-:W-:-:S04]  /*16930*/  MOV R3, 0x400 ;  /* 0x0000040000037802 */ /* 0x000fc80000000f00 */
[----:B--2---:R-:W-:Y:S02]  /*16940*/  LEA R3, R5, R3, 0x18 ;  /* 0x0000000305037211 */ /* 0x004fe400078ec0ff */
[----:B------:R-:W-:Y:S02]  /*16950*/  SHF.L.U32 R5, R9, 0x1f, RZ ;  /* 0x0000001f09057819 */ /* 0x000fe400000006ff */
[----:B------:R-:W-:-:S04]  /*16960*/  LEA R3, R12, R3, 0x3 ;  /* 0x000000030c037211 */ /* 0x000fc800078e18ff */
[----:B------:R-:W2:Y:S02]  /*16970*/  SYNCS.PHASECHK.TRANS64.TRYWAIT P0, [R3+URZ+0x22840], R5 ;  /* 0x02284005030075a7 */ /* 0x000ea4000800017f */
[----:B--2---:R-:W-:Y:S05]  /*16980*/  @!P0 BRA `(.L_x_11173) ;  /* 0x0000003800488947 */ /* 0x004fea0003800000 */
.L_x_11296:
        /* <DEDUP_REMOVED lines=11> */
.L_x_11174:
        /* <DEDUP_REMOVED lines=22> */
.L_x_11297:
        /* <DEDUP_REMOVED lines=8> */
.L_x_11176:
        /* <DEDUP_REMOVED lines=34> */
.L_x_11171:
[----:B------:R-:W-:Y:S05]  /*16e40*/  BSYNC B2 ;  /* 0x0000000000027941 */ /* 0x000fea0003800000 */
.L_x_11170:
[----:B------:R-:W2:Y:S02]  /*16e50*/  LDL.LU R2, [R1+0x1c] ;  /* 0x00001c0001027983 */ /* 0x000ea40000300800 */
[----:B--2---:R-:W-:-:S07]  /*16e60*/  VIADD R5, R2, 0xfffffffd ;  /* 0xfffffffd02057836 */ /* 0x004fce0000000000 */
.L_x_11169:
[----:B------:R-:W-:Y:S05]  /*16e70*/  BSYNC B1 ;  /* 0x0000000000017941 */ /* 0x000fea0003800000 */
.L_x_11168:
[----:B------:R-:W-:-:S13]  /*16e80*/  ISETP.NE.AND P0, PT, R7, RZ, PT ;  /* 0x000000ff0700720c */ /* 0x000fda0003f05270 */
[----:B------:R-:W-:Y:S05]  /*16e90*/  @!P0 BRA `(.L_x_11167) ;  /* 0x0000000c009c8947 */ /* 0x000fea0003800000 */
.L_x_11191:
[----:B0-----:R-:W0:Y:S04]  /*16ea0*/  LDL.LU R3, [R1] ;  /* 0x0000000001037983 */ /* 0x001e280000300800 */
[----:B------:R-:W2:Y:S01]  /*16eb0*/  LDL.LU R2, [R1+0x8] ;  /* 0x0000080001027983 */ /* 0x000ea20000300800 */
[----:B------:R-:W-:Y:S05]  /*16ec0*/  YIELD ;  /* 0x0000000000007946 */ /* 0x000fea0003800000 */
[----:B------:R-:W-:Y:S01]  /*16ed0*/  BSSY B1, `(.L_x_11177) ;  /* 0x000006d000017945 */ /* 0x000fe20003800000 */
[----:B0-----:R-:W-:-:S04]  /*16ee0*/  IADD3 R9, R3, 0x1, RZ ;  /* 0x0000000103097810 */ /* 0x001fc80007ffe0ff */
        /* <DEDUP_REMOVED lines=11> */
[----:B------:R-:W-:Y:S02]  /*16fa0*/  ULDC.64 UR6, c[0x0][0x408] ;  /* 0x0001020000067ab9 */ /* 0x000fe40000000a00 */
[----:B------:R-:W-:Y:S01]  /*16fb0*/  IMAD R7, R8, UR6, RZ ;  /* 0x0000000608077c24 */ /* 0x000fe2000f8e02ff */
[----:B0-----:R-:W-:-:S13]  /*16fc0*/  ISETP.NE.AND P0, PT, R6, 0x1, PT ;  /* 0x000000010600780c */ /* 0x001fda0003f05270 */
[----:B------:R-:W0:Y:S02]  /*16fd0*/  @P0 LDC.64 R2, c[0x0][0x420] ;  /* 0x00010800ff020b82 */ /* 0x000e240000000a00 */
[----:B0-----:R-:W-:-:S04]  /*16fe0*/  @P0 IMAD.HI.U32 R12, R5, R2, RZ ;  /* 0x00000002050c0227 */ /* 0x001fc800078e00ff */
[----:B------:R-:W-:Y:S01]  /*16ff0*/  IMAD.MOV.U32 R2, RZ, RZ, R5 ;  /* 0x000000ffff027224 */ /* 0x000fe200078e0005 */
[----:B------:R-:W-:-:S04]  /*17000*/  @P0 SHF.R.U32.HI R2, RZ, R3, R12 ;  /* 0x00000003ff020219 */ /* 0x000fc8000001160c */
[--C-:B------:R-:W-:Y:S01]  /*17010*/  SHF.R.S32.HI R3, RZ, 0x1f, R2.reuse ;  /* 0x0000001fff037819 */ /* 0x100fe20000011402 */
[----:B------:R-:W-:-:S04]  /*17020*/  IMAD.MOV R11, RZ, RZ, -R2 ;  /* 0x000000ffff0b7224 */ /* 0x000fc800078e0a02 */
[----:B------:R-:W-:Y:S02]  /*17030*/  IMAD R11, R6, R11, R5 ;  /* 0x0000000b060b7224 */ /* 0x000fe400078e0205 */
[C---:B------:R-:W-:Y:S02]  /*17040*/  IMAD R6, R0.reuse, UR7, R7 ;  /* 0x0000000700067c24 */ /* 0x040fe4000f8e0207 */
[----:B------:R-:W-:-:S05]  /*17050*/  IMAD.WIDE.U32 R2, R0, UR6, R2 ;  /* 0x0000000600027c25 */ /* 0x000fca000f8e0002 */
[----:B------:R-:W-:Y:S02]  /*17060*/  IADD3 R3, R6, R3, RZ ;  /* 0x0000000306037210 */ /* 0x000fe40007ffe0ff */
[----:B------:R-:W-:-:S04]  /*17070*/  LEA R6, P0, R2, UR4, 0x2 ;  /* 0x0000000402067c11 */ /* 0x000fc8000f8010ff */
[----:B------:R-:W-:-:S05]  /*17080*/  LEA.HI.X R7, R2, UR5, R3, 0x2, P0 ;  /* 0x0000000502077c11 */ /* 0x000fca00080f1403 */
[----:B------:R0:W5:Y:S04]  /*17090*/  LDG.E R6, desc[UR40][R6.64] ;  /* 0x0000002806067981 */ /* 0x000168000c1e1900 */
.L_x_11179:
[----:B------:R-:W2:Y:S01]  /*170a0*/  S2R R3, SR_CgaCtaId ;  /* 0x0000000000037919 */ /* 0x000ea20000008800 */
[----:B------:R-:W-:-:S04]  /*170b0*/  MOV R2, 0x400 ;  /* 0x0000040000027802 */ /* 0x000fc80000000f00 */
[----:B--2---:R-:W-:Y:S02]  /*170c0*/  LEA R2, R3, R2, 0x18 ;  /* 0x0000000203027211 */ /* 0x004fe400078ec0ff */
[----:B------:R-:W-:-:S03]  /*170d0*/  SHF.L.U32 R3, R10, 0x1f, RZ ;  /* 0x0000001f0a037819 */ /* 0x000fc600000006ff */
[----:B------:R-:W-:-:S04]  /*170e0*/  IMAD R2, R9, 0x8, R2 ;  /* 0x0000000809027824 */ /* 0x000fc800078e0202 */
[----:B------:R-:W2:Y:S02]  /*170f0*/  SYNCS.PHASECHK.TRANS64.TRYWAIT P0, [R2+URZ+0x22840], R3 ;  /* 0x02284003020075a7 */ /* 0x000ea4000800017f */
[----:B--2---:R-:W-:Y:S05]  /*17100*/  @!P0 BRA `(.L_x_11180) ;  /* 0x0000003000908947 */ /* 0x004fea0003800000 */
.L_x_11298:
        /* <DEDUP_REMOVED lines=11> */
.L_x_11181:
        /* <DEDUP_REMOVED lines=20> */
[----:B0--3--:R-:W-:Y:S05]  /*17300*/  @!P1 BRA `(.L_x_11182) ;  /* 0x0000003000249947 */ /* 0x009fea0003800000 */
.L_x_11299:
        /* <DEDUP_REMOVED lines=8> */
.L_x_11183:
        /* <DEDUP_REMOVED lines=33> */
.L_x_11178:
[----:B------:R-:W-:Y:S05]  /*175a0*/  BSYNC B1 ;  /* 0x0000000000017941 */ /* 0x000fea0003800000 */
.L_x_11177:
        /* <DEDUP_REMOVED lines=16> */
[----:B------:R-:W-:Y:S01]  /*176b0*/  IMAD R7, R8, UR6, RZ ;  /* 0x0000000608077c24 */ /* 0x000fe2000f8e02ff */
        /* <DEDUP_REMOVED lines=8> */
[C---:B------:R-:W-:Y:S02]  /*17740*/  IMAD R6, R0.reuse, UR7, R7 ;  /* 0x0000000700067c24 */ /* 0x040fe4000f8e0207 */
[----:B------:R-:W-:-:S05]  /*17750*/  IMAD.WIDE.U32 R2, R0, UR6, R2 ;  /* 0x0000000600027c25 */ /* 0x000fca000f8e0002 */
[----:B------:R-:W-:Y:S02]  /*17760*/  IADD3 R3, R6, R3, RZ ;  /* 0x0000000306037210 */ /* 0x000fe40007ffe0ff */
[----:B------:R-:W-:-:S04]  /*17770*/  LEA R6, P0, R2, UR4, 0x2 ;  /* 0x0000000402067c11 */ /* 0x000fc8000f8010ff */
[----:B------:R-:W-:-:S05]  /*17780*/  LEA.HI.X R7, R2, UR5, R3, 0x2, P0 ;  /* 0x0000000502077c11 */ /* 0x000fca00080f1403 */
[----:B------:R2:W5:Y:S04]  /*17790*/  LDG.E R6, desc[UR40][R6.64] ;  /* 0x0000002806067981 */ /* 0x000568000c1e1900 */
.L_x_11186:
[----:B------:R-:W3:Y:S01]  /*177a0*/  S2R R3, SR_CgaCtaId ;  /* 0x0000000000037919 */ /* 0x000ee20000008800 */
[----:B------:R-:W-:-:S04]  /*177b0*/  MOV R2, 0x400 ;  /* 0x0000040000027802 */ /* 0x000fc80000000f00 */
[----:B---3--:R-:W-:Y:S02]  /*177c0*/  LEA R2, R3, R2, 0x18 ;  /* 0x0000000203027211 */ /* 0x008fe400078ec0ff */
[----:B------:R-:W-:-:S03]  /*177d0*/  SHF.L.U32 R3, R11, 0x1f, RZ ;  /* 0x0000001f0b037819 */ /* 0x000fc600000006ff */
[----:B------:R-:W-:-:S04]  /*177e0*/  IMAD R2, R12, 0x8, R2 ;  /* 0x000000080c027824 */ /* 0x000fc800078e0202 */
[----:B------:R-:W3:Y:S02]  /*177f0*/  SYNCS.PHASECHK.TRANS64.TRYWAIT P0, [R2+URZ+0x22840], R3 ;  /* 0x02284003020075a7 */ /* 0x000ee4000800017f */
[----:B---3--:R-:W-:Y:S05]  /*17800*/  @!P0 BRA `(.L_x_11187) ;  /* 0x0000002800f88947 */ /* 0x008fea0003800000 */
.L_x_11300:
        /* <DEDUP_REMOVED lines=11> */
.L_x_11188:
        /* <DEDUP_REMOVED lines=22> */
.L_x_11301:
        /* <DEDUP_REMOVED lines=8> */
.L_x_11190:
        /* <DEDUP_REMOVED lines=34> */
.L_x_11185:
[----:B------:R-:W-:Y:S05]  /*17cc0*/  BSYNC B1 ;  /* 0x0000000000017941 */ /* 0x000fea0003800000 */
.L_x_11184:
[C---:B------:R-:W-:Y:S02]  /*17cd0*/  ISETP.GT.AND P0, PT, R5.reuse, 0x1, PT ;  /* 0x000000010500780c */ /* 0x040fe40003f04270 */
[----:B------:R-:W-:-:S05]  /*17ce0*/  IADD3 R2, R5, -0x2, RZ ;  /* 0xfffffffe05027810 */ /* 0x000fca0007ffe0ff */
[----:B------:R-:W-:-:S06]  /*17cf0*/  IMAD.MOV.U32 R5, RZ, RZ, R2 ;  /* 0x000000ffff057224 */ /* 0x000fcc00078e0002 */
[----:B------:R-:W-:Y:S05]  /*17d00*/  @P0 BRA `(.L_x_11191) ;  /* 0xfffffff000640947 */ /* 0x000fea000383ffff */
.L_x_11167:
[----:B------:R-:W-:Y:S05]  /*17d10*/  BSYNC B0 ;  /* 0x0000000000007941 */ /* 0x000fea0003800000 */
.L_x_11166:
[----:B------:R-:W2:Y:S01]  /*17d20*/  LDL.LU R3, [R1] ;  /* 0x0000000001037983 */ /* 0x000ea20000300800 */
[----:B------:R-:W-:Y:S01]  /*17d30*/  BSSY B0, `(.L_x_11192) ;  /* 0x0000016000007945 */ /* 0x000fe20003800000 */
[----:B0-----:R-:W0:Y:S02]  /*17d40*/  S2R R2, SR_TID.X ;  /* 0x0000000000027919 */ /* 0x001e240000002100 */
[----:B0-----:R-:W-:-:S04]  /*17d50*/  LOP3.LUT R2, R2, 0x1f, RZ, 0xc0, !PT ;  /* 0x0000001f02027812 */ /* 0x001fc800078ec0ff */
        /* <DEDUP_REMOVED lines=19> */
.L_x_11193:
[----:B------:R-:W-:Y:S05]  /*17e90*/  BSYNC B0 ;  /* 0x0000000000007941 */ /* 0x000fea0003800000 */
.L_x_11192:
[----:B0-----:R-:W2:Y:S02]  /*17ea0*/  LDL.LU R2, [R1+0x8] ;  /* 0x0000080001027983 */ /* 0x001ea40000300800 */
[----:B--2---:R-:W-:-:S05]  /*17eb0*/  LOP3.LUT R2, R2, R0, RZ, 0x3c, !PT ;  /* 0x0000000002027212 */ /* 0x004fca00078e3cff */
[----:B------:R0:W-:Y:S02]  /*17ec0*/  STL [R1+0x8], R2 ;  /* 0x0000080201007387 */ /* 0x0001e40000100800 */
.L_x_11149:
[----:B------:R-:W-:Y:S05]  /*17ed0*/  BSYNC B6 ;  /* 0x0000000000067941 */ /* 0x000fea0003800000 */
.L_x_11147:
[----:B------:R-:W-:-:S03]  /*17ee0*/  UMOV UR4, 0xffffffff ;  /* 0xffffffff00047882 */ /* 0x000fc60000000000 */
[----:B------:R-:W-:Y:S05]  /*17ef0*/  BRA.DIV UR4, `(.L_x_11194) ;  /* 0x0000002604647947 */ /* 0x000fea000b800000 */
[----:B------:R2:W3:Y:S04]  /*17f00*/  SHFL.IDX PT, R4, R16, RZ, 0x1f ;  /* 0x00001fff10047589 */ /* 0x0004e800000e0000 */
[----:B------:R-:W4:Y:S02]  /*17f10*/  SHFL.IDX PT, R16, R16, 0x1, 0x1f ;  /* 0x00201f0010107f89 */ /* 0x000f2400000e0000 */
.L_x_11305:
        /* <DEDUP_REMOVED lines=10> */
[----:B------:R-:W0:Y:S02]  /*17fc0*/  LDC.64 R2, c[0x0][0xc58] ;  /* 0x00031600ff027b82 */ /* 0x000e240000000a00 */
[----:B0-----:R-:W-:-:S05]  /*17fd0*/  IMAD.WIDE R2, R5, 0x4, R2 ;  /* 0x0000000405027825 */ /* 0x001fca00078e0202 */
[----:B------:R0:W5:Y:S02]  /*17fe0*/  LDG.E R17, desc[UR40][R2.64] ;  /* 0x0000002802117981 */ /* 0x000164000c1e1900 */
.L_x_11196:
[----:B------:R-:W-:Y:S05]  /*17ff0*/  BSYNC B0 ;  /* 0x0000000000007941 */ /* 0x000fea0003800000 */
.L_x_11195:
        /* <DEDUP_REMOVED lines=23> */
.L_x_11313:
[----:B------:R-:W-:Y:S02]  /*18170*/  ULDC UR4, c[0x0][0xc10] ;  /* 0x0003040000047ab9 */ /* 0x000fe40000000800 */
[----:B------:R-:W-:-:S04]  /*18180*/  IMAD.U32 R5, RZ, RZ, UR4 ;  /* 0x00000004ff057e24 */ /* 0x000fc8000f8e00ff */
[----:B0-----:R-:W-:-:S05]  /*18190*/  IMAD R3, R14, R5, RZ ;  /* 0x000000050e037224 */ /* 0x001fca00078e02ff */
[----:B--2-4-:R-:W-:-:S04]  /*181a0*/  IADD3 R16, R16, R3, RZ ;  /* 0x0000000310107210 */ /* 0x014fc80007ffe0ff */
[----:B---3--:R-:W-:-:S13]  /*181b0*/  ISETP.GT.AND P0, PT, R16, R4, PT ;  /* 0x000000041000720c */ /* 0x008fda0003f04270 */
[----:B------:R-:W-:Y:S05]  /*181c0*/  @P0 BRA `(.L_x_11198) ;  /* 0x0000000000b40947 */ /* 0x000fea0003800000 */
[----:B------:R-:W0:Y:S02]  /*181d0*/  LDC R0, c[0x0][0xc14] ;  /* 0x00030500ff007b82 */ /* 0x000e240000000800 */
.L_x_11203:
[----:B------:R-:W-:-:S05]  /*181e0*/  VIADD R19, R19, 0x1f ;  /* 0x0000001f13137836 */ /* 0x000fca0000000000 */
[----:B0-----:R-:W-:-:S13]  /*181f0*/  ISETP.GE.AND P0, PT, R19, R0, PT ;  /* 0x000000001300720c */ /* 0x001fda0003f06270 */
[----:B------:R-:W-:Y:S05]  /*18200*/  @P0 BRA `(.L_x_11199) ;  /* 0x0000000400ec0947 */ /* 0x000fea0003800000 */
[----:B------:R-:W0:Y:S01]  /*18210*/  S2R R2, SR_TID.X ;  /* 0x0000000000027919 */ /* 0x000e220000002100 */
        /* <DEDUP_REMOVED lines=10> */
.L_x_11201:
[----:B------:R-:W-:Y:S05]  /*182c0*/  BSYNC B0 ;  /* 0x0000000000007941 */ /* 0x000fea0003800000 */
.L_x_11200:
        /* <DEDUP_REMOVED lines=23> */
.L_x_11321:
[----:B------:R-:W-:Y:S02]  /*18440*/  ULDC UR4, c[0x0][0xc10] ;  /* 0x0003040000047ab9 */ /* 0x000fe40000000800 */
[----:B------:R-:W-:-:S04]  /*18450*/  IMAD.U32 R5, RZ, RZ, UR4 ;  /* 0x00000004ff057e24 */ /* 0x000fc8000f8e00ff */
[----:B--2---:R-:W-:-:S04]  /*18460*/  IMAD R3, R14, R5, RZ ;  /* 0x000000050e037224 */ /* 0x004fc800078e02ff */
[----:B------:R-:W-:-:S05]  /*18470*/  IMAD.IADD R16, R3, 0x1, R16 ;  /* 0x0000000103107824 */ /* 0x000fca00078e0210 */
[----:B------:R-:W-:-:S13]  /*18480*/  ISETP.GT.AND P0, PT, R16, R4, PT ;  /* 0x000000041000720c */ /* 0x000fda0003f04270 */
[----:B------:R-:W-:Y:S05]  /*18490*/  @!P0 BRA `(.L_x_11203) ;  /* 0xfffffffc00508947 */ /* 0x000fea000383ffff */
.L_x_11198:
        /* <DEDUP_REMOVED lines=8> */
.L_x_11325:
[----:B------:R-:W-:Y:S02]  /*18520*/  ISETP.NE.AND P0, PT, R3, RZ, PT ;  /* 0x000000ff0300720c */ /* 0x000fe40003f05270 */
[----:B------:R-:W-:-:S11]  /*18530*/  MOV R7, RZ ;  /* 0x000000ff00077202 */ /* 0x000fd60000000f00 */
[----:B------:R-:W-:Y:S05]  /*18540*/  @!P0 BRA `(.L_x_11205) ;  /* 0x0000000000108947 */ /* 0x000fea0003800000 */
[----:B------:R-:W-:Y:S01]  /*18550*/  UMOV UR4, 0xffffffff ;  /* 0xffffffff00047882 */ /* 0x000fe20000000000 */
[----:B------:R-:W-:Y:S02]  /*18560*/  VIADD R12, R6, 0xffffffff ;  /* 0xffffffff060c7836 */ /* 0x000fe40000000000 */
[----:B------:R-:W-:Y:S05]  /*18570*/  BRA.DIV UR4, `(.L_x_11206) ;  /* 0x0000002604f87947 */ /* 0x000fea000b800000 */
[----:B------:R4:W0:Y:S02]  /*18580*/  SHFL.IDX PT, R7, R2, R12, 0x1f ;  /* 0x00001f0c02077589 */ /* 0x00082400000e0000 */
.L_x_11205:
        /* <DEDUP_REMOVED lines=8> */
[-C--:B------:R-:W-:Y:S02]  /*18610*/  IABS R9, R6.reuse ;  /* 0x0000000600097213 */ /* 0x080fe40000000000 */
[----:B------:R-:W-:Y:S02]  /*18620*/  IABS R4, R6 ;  /* 0x0000000600047213 */ /* 0x000fe40000000000 */
[----:B------:R-:W0:Y:S03]  /*18630*/  I2F.RP R10, R9 ;  /* 0x00000009000a7306 */ /* 0x000e260000209400 */
        /* <DEDUP_REMOVED lines=33> */
[----:B0-----:R-:W-:-:S05]  /*18850*/  IADD3 R7, RZ, -R3, RZ ;  /* 0x80000003ff077210 */ /* 0x001fca0007ffe0ff */
        /* <DEDUP_REMOVED lines=22> */
.L_x_11199:
[----:B------:R-:W-:Y:S01]  /*189c0*/  UMOV UR4, URZ ;  /* 0x0000003f00047c82 */ /* 0x000fe20008000000 */
[----:B------:R-:W-:Y:S01]  /*189d0*/  UMOV UR5, URZ ;  /* 0x0000003f00057c82 */ /* 0x000fe20008000000 */
[----:B------:R-:W-:Y:S01]  /*189e0*/  ULDC UR6, c[0x0][0xc14] ;  /* 0x0003050000067ab9 */ /* 0x000fe20000000800 */
[----:B------:R-:W-:Y:S01]  /*189f0*/  IMAD.MOV.U32 R16, RZ, RZ, R4 ;  /* 0x000000ffff107224 */ /* 0x000fe200078e0004 */
[----:B------:R-:W-:Y:S01]  /*18a00*/  MOV R18, UR5 ;  /* 0x0000000500127c02 */ /* 0x000fe20008000f00 */
[----:B------:R-:W-:Y:S02]  /*18a10*/  IMAD.U32 R17, RZ, RZ, UR4 ;  /* 0x00000004ff117e24 */ /* 0x000fe4000f8e00ff */
[----:B------:R-:W-:-:S07]  /*18a20*/  IMAD.U32 R19, RZ, RZ, UR6 ;  /* 0x00000006ff137e24 */ /* 0x000fce000f8e00ff */
.L_x_11207:
        /* <DEDUP_REMOVED lines=12> */
.L_x_11124:
        /* <DEDUP_REMOVED lines=12> */
.L_x_11328:
[----:B------:R-:W-:Y:S05]  /*18bb0*/  BSYNC B0 ;  /* 0x0000000000007941 */ /* 0x000fea0003800000 */
.L_x_11209:
[----:B------:R-:W-:-:S03]  /*18bc0*/  UMOV UR4, 0xffffffff ;  /* 0xffffffff00047882 */ /* 0x000fc60000000000 */
[----:B------:R-:W-:Y:S05]  /*18bd0*/  BRA.DIV UR4, `(.L_x_11211) ;  /* 0x00000022049c7947 */ /* 0x000fea000b800000 */
[----:B------:R-:W2:Y:S02]  /*18be0*/  S2R R2, SR_TID.X ;  /* 0x0000000000027919 */ /* 0x000ea40000002100 */
[----:B--2---:R-:W-:-:S04]  /*18bf0*/  SHF.R.U32.HI R2, RZ, 0x5, R2 ;  /* 0x00000005ff027819 */ /* 0x004fc80000011602 */
[----:B------:R-:W-:-:S05]  /*18c00*/  LOP3.LUT R2, R2, 0x3, RZ, 0xc0, !PT ;  /* 0x0000000302027812 */ /* 0x000fca00078ec0ff */
[----:B------:R2:W3:Y:S02]  /*18c10*/  SHFL.IDX PT, R14, R2, RZ, 0x1f ;  /* 0x00001fff020e7589 */ /* 0x0004e400000e0000 */
.L_x_11331:
[----:B---3--:R-:W-:-:S13]  /*18c20*/  ISETP.NE.AND P0, PT, R14, RZ, PT ;  /* 0x000000ff0e00720c */ /* 0x008fda0003f05270 */
[----:B------:R-:W-:Y:S05]  /*18c30*/  @P0 BRA `(.L_x_10962) ;  /* 0x0000000000940947 */ /* 0x000fea0003800000 */
[----:B------:R-:W-:-:S03]  /*18c40*/  UMOV UR4, 0xffffffff ;  /* 0xffffffff00047882 */ /* 0x000fc60000000000 */
[----:B------:R-:W-:Y:S05]  /*18c50*/  BRA.DIV UR4, `(.L_x_11212) ;  /* 0x0000002204b07947 */ /* 0x000fea000b800000 */
[----:B------:R-:W-:-:S13]  /*18c60*/  ELECT P6, URZ, PT ;  /* 0x00000000003f782f */ /* 0x000fda00038c0000 */
.L_x_11334:
[----:B------:R-:W-:Y:S05]  /*18c70*/  @!P6 BRA `(.L_x_10962) ;  /* 0x000000000084e947 */ /* 0x000fea0003800000 */
[----:B------:R-:W-:-:S06]  /*18c80*/  ULOP3.LUT UR4, UR36, 0x2, URZ, 0xfc, !UPT ;  /* 0x0000000224047892 */ /* 0x000fcc000f8efc3f */
[----:B--2---:R-:W-:-:S04]  /*18c90*/  MOV R2, UR4 ;  /* 0x0000000400027c02 */ /* 0x004fc80008000f00 */
[----:B------:R-:W-:-:S13]  /*18ca0*/  ISETP.NE.AND P2, PT, R2, 0x3, PT ;  /* 0x000000030200780c */ /* 0x000fda0003f45270 */
[----:B------:R-:W-:Y:S05]  /*18cb0*/  @!P2 BRA `(.L_x_11213) ;  /* 0x000000000004a947 */ /* 0x000fea0003800000 */
[----:B------:R-:W-:Y:S01]  /*18cc0*/  BPT.TRAP 0x1 ;  /* 0x000000040000795c */ /* 0x000fe20000300000 */
.L_x_11213:
        /* <DEDUP_REMOVED lines=14> */
.L_x_11335:
[----:B------:R-:W2:Y:S02]  /*18db0*/  SYNCS.PHASECHK.TRANS64.TRYWAIT P0, [R7+URZ], R2 ;  /* 0x00000002070075a7 */ /* 0x000ea4000800017f */
[----:B--2---:R-:W-:Y:S05]  /*18dc0*/  @!P0 BRA `(.L_x_11215) ;  /* 0x0000002000888947 */ /* 0x004fea0003800000 */
.L_x_11336:
[----:B------:R-:W-:Y:S05]  /*18dd0*/  @!P2 BRA `(.L_x_11216) ;  /* 0x000000000004a947 */ /* 0x000fea0003800000 */
[----:B------:R-:W-:Y:S01]  /*18de0*/  BPT.TRAP 0x1 ;  /* 0x000000040000795c */ /* 0x000fe20000300000 */
.L_x_11216:
[----:B------:R-:W3:Y:S01]  /*18df0*/  LDL.LU R4, [R1] ;  /* 0x0000000001047983 */ /* 0x000ee20000300800 */
[----:B------:R-:W-:-:S04]  /*18e00*/  VIADD R0, R0, 0x22860 ;  /* 0x0002286000007836 */ /* 0x000fc80000000000 */
[----:B---3--:R-:W-:-:S04]  /*18e10*/  IMAD R4, R4, 0x8, R0 ;  /* 0x0000000804047824 */ /* 0x008fc800078e0200 */
[----:B------:R-:W3:Y:S02]  /*18e20*/  SYNCS.PHASECHK.TRANS64.TRYWAIT P0, [R4+URZ], R5 ;  /* 0x00000005040075a7 */ /* 0x000ee4000800017f */
[----:B---3--:R-:W-:Y:S05]  /*18e30*/  @!P0 BRA `(.L_x_11217) ;  /* 0x0000002000808947 */ /* 0x008fea0003800000 */
.L_x_11337:
[----:B------:R-:W-:-:S07]  /*18e40*/  IMAD R3, R3, 0x8, R0 ;  /* 0x0000000803037824 */ /* 0x000fce00078e0200 */
.L_x_11218:
[----:B----4-:R4:W0:Y:S02]  /*18e50*/  SYNCS.PHASECHK.TRANS64.TRYWAIT P0, [R3+URZ], R2 ;  /* 0x00000002030075a7 */ /* 0x010824000800017f */
[----:B0-----:R-:W-:Y:S05]  /*18e60*/  @!P0 NANOSLEEP.SYNCS 0x989680 ;  /* 0x009896800000895d */ /* 0x001fea0003900000 */
[----:B------:R-:W0:Y:S02]  /*18e70*/  @!P0 SYNCS.PHASECHK.TRANS64 P0, [R3+URZ], R2 ;  /* 0x00000002030085a7 */ /* 0x000e24000800007f */
[----:B0-----:R-:W-:Y:S05]  /*18e80*/  @!P0 BRA `(.L_x_11218) ;  /* 0xfffffffc00f08947 */ /* 0x001fea000383ffff */
.L_x_10962:
[----:B------:R-:W-:Y:S05]  /*18e90*/  BSYNC B7 ;  /* 0x0000000000077941 */ /* 0x000fea0003800000 */
.L_x_10959:
[----:B------:R-:W-:Y:S05]  /*18ea0*/  EXIT ;  /* 0x000000000000794d */ /* 0x000fea0003800000 */
.L_x_10980:
[----:B0-----:R0:W1:Y:S02]  /*18eb0*/  SYNCS.PHASECHK.TRANS64.TRYWAIT P6, [R88+URZ+0x22890], R99 ;  /* 0x02289063580075a7 */ /* 0x00106400080c017f */
[----:B-1----:R-:W-:Y:S05]  /*18ec0*/  @!P6 NANOSLEEP.SYNCS 0x989680 ;  /* 0x009896800000e95d */ /* 0x002fea0003900000 */
[----:B------:R-:W1:Y:S02]  /*18ed0*/  @!P6 SYNCS.PHASECHK.TRANS64 P6, [R88+URZ+0x22890], R99 ;  /* 0x022890635800e5a7 */ /* 0x000e6400080c007f */
[----:B-1----:R-:W-:Y:S05]  /*18ee0*/  @!P6 BRA `(.L_x_10980) ;  /* 0xfffffffc00f0e947 */ /* 0x002fea000383ffff */
[----:B------:R-:W-:Y:S05]  /*18ef0*/  BRA `(.L_x_11219) ;  /* 0xfffffe9c00147947 */ /* 0x000fea000383ffff */
.L_x_10998:
[----:B0-----:R0:W1:Y:S02]  /*18f00*/  SYNCS.PHASECHK.TRANS64.TRYWAIT P5, [R88+URZ+0x22890], R99 ;  /* 0x02289063580075a7 */ /* 0x00106400080a017f */
[----:B-1----:R-:W-:Y:S05]  /*18f10*/  @!P5 NANOSLEEP.SYNCS 0x989680 ;  /* 0x009896800000d95d */ /* 0x002fea0003900000 */
[----:B------:R-:W1:Y:S02]  /*18f20*/  @!P5 SYNCS.PHASECHK.TRANS64 P5, [R88+URZ+0x22890], R99 ;  /* 0x022890635800d5a7 */ /* 0x000e6400080a007f */
[----:B-1----:R-:W-:Y:S05]  /*18f30*/  @!P5 BRA `(.L_x_10998) ;  /* 0xfffffffc00f0d947 */ /* 0x002fea000383ffff */
[----:B------:R-:W-:Y:S05]  /*18f40*/  BRA `(.L_x_11220) ;  /* 0xfffffeac00687947 */ /* 0x000fea000383ffff */
.L_x_11007:
[----:B0-----:R0:W1:Y:S02]  /*18f50*/  SYNCS.PHASECHK.TRANS64.TRYWAIT P4, [R88+URZ+0x22890], R99 ;  /* 0x02289063580075a7 */ /* 0x001064000808017f */
[----:B-1----:R-:W-:Y:S05]  /*18f60*/  @!P4 NANOSLEEP.SYNCS 0x989680 ;  /* 0x009896800000c95d */ /* 0x002fea0003900000 */
[----:B------:R-:W1:Y:S02]  /*18f70*/  @!P4 SYNCS.PHASECHK.TRANS64 P4, [R88+URZ+0x22890], R99 ;  /* 0x022890635800c5a7 */ /* 0x000e64000808007f */
[----:B-1----:R-:W-:Y:S05]  /*18f80*/  @!P4 BRA `(.L_x_11007) ;  /* 0xfffffffc00f0c947 */ /* 0x002fea000383ffff */
[----:B------:R-:W-:Y:S05]  /*18f90*/  BRA `(.L_x_11221) ;  /* 0xfffffebc00487947 */ /* 0x000fea000383ffff */
.L_x_11013:
[----:B-1----:R1:W2:Y:S02]  /*18fa0*/  SYNCS.PHASECHK.TRANS64.TRYWAIT P3, [R88+URZ+0x228b0], R99 ;  /* 0x0228b063580075a7 */ /* 0x0022a4000806017f */
[----:B--2---:R-:W-:Y:S05]  /*18fb0*/  @!P3 NANOSLEEP.SYNCS 0x989680 ;  /* 0x009896800000b95d */ /* 0x004fea0003900000 */
[----:B------:R-:W2:Y:S02]  /*18fc0*/  @!P3 SYNCS.PHASECHK.TRANS64 P3, [R88+URZ+0x228b0], R99 ;  /* 0x0228b0635800b5a7 */ /* 0x000ea4000806007f */
[----:B--2---:R-:W-:Y:S05]  /*18fd0*/  @!P3 BRA `(.L_x_11013) ;  /* 0xfffffffc00f0b947 */ /* 0x004fea000383ffff */
[----:B------:R-:W-:Y:S05]  /*18fe0*/  BRA `(.L_x_11222) ;  /* 0xfffffebc00d87947 */ /* 0x000fea000383ffff */
.L_x_11021:
[----:B------:R-:W0:Y:S01]  /*18ff0*/  S2R R10, SR_TID.X ;  /* 0x00000000000a7919 */ /* 0x000e220000002100 */
[----:B------:R-:W-:Y:S01]  /*19000*/  BSSY B0, `(.L_x_11223) ;  /* 0x000000c000007945 */ /* 0x000fe20003800000 */
[----:B------:R-:W-:Y:S01]  /*19010*/  IMAD.MOV.U32 R12, RZ, RZ, RZ ;  /* 0x000000ffff0c7224 */ /* 0x000fe200078e00ff */
[----:B------:R-:W-:Y:S02]  /*19020*/  MOV R15, 0xffffffff ;  /* 0xffffffff000f7802 */ /* 0x000fe40000000f00 */
[----:B0-----:R-:W-:-:S04]  /*19030*/  IADD3 R11, R10, -0x80, RZ ;  /* 0xffffff800a0b7810 */ /* 0x001fc80007ffe0ff */
[----:B------:R-:W-:-:S04]  /*19040*/  SHF.R.S32.HI R10, RZ, 0x1f, R11 ;  /* 0x0000001fff0a7819 */ /* 0x000fc8000001140b */
[----:B------:R-:W-:Y:S01]  /*19050*/  LEA.HI R10, R10, R11, RZ, 0x7 ;  /* 0x0000000b0a0a7211 */ /* 0x000fe200078f38ff */
[----:B------:R-:W-:-:S03]  /*19060*/  IMAD.MOV.U32 R11, RZ, RZ, 0x1f ;  /* 0x0000001fff0b7424 */ /* 0x000fc600078e00ff */
[----:B------:R-:W-:-:S05]  /*19070*/  SHF.R.S32.HI R10, RZ, 0x7, R10 ;  /* 0x00000007ff0a7819 */ /* 0x000fca000001140a */
[----:B------:R-:W-:-:S07]  /*19080*/  IMAD.MOV.U32 R13, RZ, RZ, R10 ;  /* 0x000000ffff0d7224 */ /* 0x000fce00078e000a */
[----:B-----5:R-:W-:Y:S05]  /*19090*/  WARPSYNC.COLLECTIVE R15, `(.L_x_11224) ;  /* 0x000000000f087348 */ /* 0x020fea0003c00000 */
[----:B------:R0:W1:Y:S02]  /*190a0*/  SHFL.IDX P6, R14, R13, R12, R11 ;  /* 0x0000000c0d0e7389 */ /* 0x00006400000c000b */
[----:B01---5:R-:W-:Y:S01]  /*190b0*/  ENDCOLLECTIVE ;  /* 0x000000000000791b */ /* 0x023fe20003800000 */
.L_x_11224:
[----:B------:R-:W-:Y:S05]  /*190c0*/  BSYNC B0 ;  /* 0x0000000000007941 */ /* 0x000fea0003800000 */
.L_x_11223:
[----:B------:R-:W-:Y:S05]  /*190d0*/  BRA `(.L_x_11225) ;  /* 0xfffffec800787947 */ /* 0x000fea000383ffff */
.L_x_11037:
        /* <DEDUP_REMOVED lines=8> */
.L_x_11227:
[----:B------:R-:W-:Y:S05]  /*19160*/  BSYNC B1 ;  /* 0x0000000000017941 */ /* 0x000fea0003800000 */
.L_x_11226:
[----:B------:R-:W-:Y:S05]  /*19170*/  BRA `(.L_x_11228) ;  /* 0xfffffed400bc7947 */ /* 0x000fea000383ffff */
.L_x_11038:
        /* <DEDUP_REMOVED lines=8> */
.L_x_11230:
[----:B------:R-:W-:Y:S05]  /*19200*/  BSYNC B1 ;  /* 0x0000000000017941 */ /* 0x000fea0003800000 */
.L_x_11229:
[----:B------:R-:W-:Y:S05]  /*19210*/  BRA `(.L_x_11231) ;  /* 0xfffffed4009c7947 */ /* 0x000fea000383ffff */
.L_x_11039:
        /* <DEDUP_REMOVED lines=8> */
.L_x_11233:
[----:B------:R-:W-:Y:S05]  /*192a0*/  BSYNC B1 ;  /* 0x0000000000017941 */ /* 0x000fea0003800000 */
.L_x_11232:
[----:B------:R-:W-:Y:S05]  /*192b0*/  BRA `(.L_x_11234) ;  /* 0xfffffed4007c7947 */ /* 0x000fea000383ffff */
.L_x_11040:
        /* <DEDUP_REMOVED lines=8> */
.L_x_11236:
[----:B------:R-:W-:Y:S05]  /*19340*/  BSYNC B1 ;  /* 0x0000000000017941 */ /* 0x000fea0003800000 */
.L_x_11235:
[----:B------:R-:W-:Y:S05]  /*19350*/  BRA `(.L_x_11237) ;  /* 0xfffffed4005c7947 */ /* 0x000fea000383ffff */
.L_x_11041:
        /* <DEDUP_REMOVED lines=8> */
.L_x_11239:
[----:B------:R-:W-:Y:S05]  /*193e0*/  BSYNC B1 ;  /* 0x0000000000017941 */ /* 0x000fea0003800000 */
.L_x_11238:
[----:B------:R-:W-:Y:S05]  /*193f0*/  BRA `(.L_x_11240) ;  /* 0xfffffed4003c7947 */ /* 0x000fea000383ffff */
.L_x_11042:
        /* <DEDUP_REMOVED lines=8> */
.L_x_11242:
[----:B------:R-:W-:Y:S05]  /*19480*/  BSYNC B1 ;  /* 0x0000000000017941 */ /* 0x000fea0003800000 */
.L_x_11241:
[----:B------:R-:W-:Y:S05]  /*19490*/  BRA `(.L_x_11243) ;  /* 0xfffffed4001c7947 */ /* 0x000fea000383ffff */
.L_x_11043:
        /* <DEDUP_REMOVED lines=8> */
.L_x_11245:
[----:B------:R-:W-:Y:S05]  /*19520*/  BSYNC B1 ;  /* 0x0000000000017941 */ /* 0x000fea0003800000 */
.L_x_11244:
[----:B------:R-:W-:Y:S05]  /*19530*/  BRA `(.L_x_11246) ;  /* 0xfffffed000fc7947 */ /* 0x000fea000383ffff */
.L_x_11044:
        /* <DEDUP_REMOVED lines=8> */
.L_x_11248:
[----:B------:R-:W-:Y:S05]  /*195c0*/  BSYNC B1 ;  /* 0x0000000000017941 */ /* 0x000fea0003800000 */
.L_x_11247:
[----:B------:R-:W-:Y:S05]  /*195d0*/  BRA `(.L_x_11249) ;  /* 0xfffffed000dc7947 */ /* 0x000fea000383ffff */
.L_x_11046:
[----:B0-----:R0:W1:Y:S02]  /*195e0*/  SYNCS.PHASECHK.TRANS64.TRYWAIT P2, [R18+URZ+0x22800], R7 ;  /* 0x02280007120075a7 */ /* 0x001064000804017f */
[----:B-1----:R-:W-:Y:S05]  /*195f0*/  @!P2 NANOSLEEP.SYNCS 0x989680 ;  /* 0x009896800000a95d */ /* 0x002fea0003900000 */
[----:B------:R-:W1:Y:S02]  /*19600*/  @!P2 SYNCS.PHASECHK.TRANS64 P2, [R18+URZ+0x22800], R7 ;  /* 0x022800071200a5a7 */ /* 0x000e64000804007f */
[----:B-1----:R-:W-:Y:S05]  /*19610*/  @!P2 BRA `(.L_x_11046) ;  /* 0xfffffffc00f0a947 */ /* 0x002fea000383ffff */
[----:B------:R-:W-:Y:S05]  /*19620*/  BRA `(.L_x_11250) ;  /* 0xfffffed400547947 */ /* 0x000fea000383ffff */
.L_x_11054:
        /* <DEDUP_REMOVED lines=8> */
.L_x_11252:
[----:B------:R-:W-:Y:S05]  /*196b0*/  BSYNC B1 ;  /* 0x0000000000017941 */ /* 0x000fea0003800000 */
.L_x_11251:
[----:B------:R-:W-:Y:S05]  /*196c0*/  BRA `(.L_x_11253) ;  /* 0xfffffee400287947 */ /* 0x000fea000383ffff */
.L_x_11055:
        /* <DEDUP_REMOVED lines=8> */
.L_x_11255:
[----:B------:R-:W-:Y:S05]  /*19750*/  BSYNC B1 ;  /* 0x0000000000017941 */ /* 0x000fea0003800000 */
.L_x_11254:
[----:B------:R-:W-:Y:S05]  /*19760*/  BRA `(.L_x_11256) ;  /* 0xfffffee400087947 */ /* 0x000fea000383ffff */
.L_x_11056:
        /* <DEDUP_REMOVED lines=8> */
.L_x_11258:
[----:B------:R-:W-:Y:S05]  /*197f0*/  BSYNC B1 ;  /* 0x0000000000017941 */ /* 0x000fea0003800000 */
.L_x_11257:
[----:B------:R-:W-:Y:S05]  /*19800*/  BRA `(.L_x_11259) ;  /* 0xfffffee000e87947 */ /* 0x000fea000383ffff */
.L_x_11057:
        /* <DEDUP_REMOVED lines=8> */
.L_x_11261:
[----:B------:R-:W-:Y:S05]  /*19890*/  BSYNC B1 ;  /* 0x0000000000017941 */ /* 0x000fea0003800000 */
.L_x_11260:
[----:B------:R-:W-:Y:S05]  /*198a0*/  BRA `(.L_x_11262) ;  /* 0xfffffee000c87947 */ /* 0x000fea000383ffff */
.L_x_11058:
        /* <DEDUP_REMOVED lines=8> */
.L_x_11264:
[----:B------:R-:W-:Y:S05]  /*19930*/  BSYNC B1 ;  /* 0x0000000000017941 */ /* 0x000fea0003800000 */
.L_x_11263:
[----:B------:R-:W-:Y:S05]  /*19940*/  BRA `(.L_x_11265) ;  /* 0xfffffee000a87947 */ /* 0x000fea000383ffff */
.L_x_11059:
        /* <DEDUP_REMOVED lines=8> */
.L_x_11267:
[----:B------:R-:W-:Y:S05]  /*199d0*/  BSYNC B1 ;  /* 0x0000000000017941 */ /* 0x000fea0003800000 */
.L_x_11266:
[----:B------:R-:W-:Y:S05]  /*199e0*/  BRA `(.L_x_11268) ;  /* 0xfffffee0008c7947 */ /* 0x000fea000383ffff */
.L_x_11060:
        /* <DEDUP_REMOVED lines=8> */
.L_x_11270:
[----:B------:R-:W-:Y:S05]  /*19a70*/  BSYNC B1 ;  /* 0x0000000000017941 */ /* 0x000fea0003800000 */
.L_x_11269:
[----:B------:R-:W-:Y:S05]  /*19a80*/  BRA `(.L_x_11271) ;  /* 0xfffffee000707947 */ /* 0x000fea000383ffff */
.L_x_11061:
        /* <DEDUP_REMOVED lines=8> */
.L_x_11273:
[----:B------:R-:W-:Y:S05]  /*19b10*/  BSYNC B1 ;  /* 0x0000000000017941 */ /* 0x000fea0003800000 */
.L_x_11272:
[----:B------:R-:W-:Y:S05]  /*19b20*/  BRA `(.L_x_11274) ;  /* 0xfffffee000547947 */ /* 0x000fea000383ffff */
.L_x_11063:
[----:B0-----:R0:W1:Y:S02]  /*19b30*/  SYNCS.PHASECHK.TRANS64.TRYWAIT P2, [R18+URZ+0x22800], R3 ;  /* 0x02280003120075a7 */ /* 0x001064000804017f */
[----:B-1----:R-:W-:Y:S05]  /*19b40*/  @!P2 NANOSLEEP.SYNCS 0x989680 ;  /* 0x009896800000a95d */ /* 0x002fea0003900000 */
[----:B------:R-:W1:Y:S02]  /*19b50*/  @!P2 SYNCS.PHASECHK.TRANS64 P2, [R18+URZ+0x22800], R3 ;  /* 0x022800031200a5a7 */ /* 0x000e64000804007f */
[----:B-1----:R-:W-:Y:S05]  /*19b60*/  @!P2 BRA `(.L_x_11063) ;  /* 0xfffffffc00f0a947 */ /* 0x002fea000383ffff */
[----:B------:R-:W-:Y:S05]  /*19b70*/  BRA `(.L_x_11275) ;  /* 0xfffffee000b07947 */ /* 0x000fea000383ffff */
.L_x_11069:
[----:B-1----:R1:W2:Y:S02]  /*19b80*/  SYNCS.PHASECHK.TRANS64.TRYWAIT P1, [R13+URZ+0x22830], R14 ;  /* 0x0228300e0d0075a7 */ /* 0x0022a4000802017f */
[----:B--2---:R-:W-:Y:S05]  /*19b90*/  @!P1 NANOSLEEP.SYNCS 0x989680 ;  /* 0x009896800000995d */ /* 0x004fea0003900000 */
[----:B------:R-:W2:Y:S02]  /*19ba0*/  @!P1 SYNCS.PHASECHK.TRANS64 P1, [R13+URZ+0x22830], R14 ;  /* 0x0228300e0d0095a7 */ /* 0x000ea4000802007f */
[----:B--2---:R-:W-:Y:S05]  /*19bb0*/  @!P1 BRA `(.L_x_11069) ;  /* 0xfffffffc00f09947 */ /* 0x004fea000383ffff */
[----:B------:R-:W-:Y:S05]  /*19bc0*/  BRA `(.L_x_11068) ;  /* 0xfffffef000187947 */ /* 0x000fea000383ffff */
.L_x_11074:
[----:B-1----:R1:W2:Y:S02]  /*19bd0*/  SYNCS.PHASECHK.TRANS64.TRYWAIT P2, [R13+URZ+0x22850], R14 ;  /* 0x0228500e0d0075a7 */ /* 0x0022a4000804017f */
[----:B--2---:R-:W-:Y:S05]  /*19be0*/  @!P2 NANOSLEEP.SYNCS 0x989680 ;  /* 0x009896800000a95d */ /* 0x004fea0003900000 */
[----:B------:R-:W2:Y:S02]  /*19bf0*/  @!P2 SYNCS.PHASECHK.TRANS64 P2, [R13+URZ+0x22850], R14 ;  /* 0x0228500e0d00a5a7 */ /* 0x000ea4000804007f */
[----:B--2---:R-:W-:Y:S05]  /*19c00*/  @!P2 BRA `(.L_x_11074) ;  /* 0xfffffffc00f0a947 */ /* 0x004fea000383ffff */
[----:B------:R-:W-:Y:S05]  /*19c10*/  BRA `(.L_x_11073) ;  /* 0xffffff0c00b47947 */ /* 0x000fea000383ffff */
.L_x_11079:
[----:B-1----:R1:W2:Y:S02]  /*19c20*/  SYNCS.PHASECHK.TRANS64.TRYWAIT P2, [R14+URZ+0x22830], R13 ;  /* 0x0228300d0e0075a7 */ /* 0x0022a4000804017f */
[----:B--2---:R-:W-:Y:S05]  /*19c30*/  @!P2 NANOSLEEP.SYNCS 0x989680 ;  /* 0x009896800000a95d */ /* 0x004fea0003900000 */
[----:B------:R-:W2:Y:S02]  /*19c40*/  @!P2 SYNCS.PHASECHK.TRANS64 P2, [R14+URZ+0x22830], R13 ;  /* 0x0228300d0e00a5a7 */ /* 0x000ea4000804007f */
[----:B--2---:R-:W-:Y:S05]  /*19c50*/  @!P2 BRA `(.L_x_11079) ;  /* 0xfffffffc00f0a947 */ /* 0x004fea000383ffff */
[----:B------:R-:W-:Y:S05]  /*19c60*/  BRA `(.L_x_11078) ;  /* 0xffffff1400087947 */ /* 0x000fea000383ffff */
.L_x_11084:
[----:B--2---:R2:W3:Y:S02]  /*19c70*/  SYNCS.PHASECHK.TRANS64.TRYWAIT P2, [R14+URZ+0x22850], R13 ;  /* 0x0228500d0e0075a7 */ /* 0x0044e4000804017f */
[----:B---3--:R-:W-:Y:S05]  /*19c80*/  @!P2 NANOSLEEP.SYNCS 0x989680 ;  /* 0x009896800000a95d */ /* 0x008fea0003900000 */
[----:B------:R-:W3:Y:S02]  /*19c90*/  @!P2 SYNCS.PHASECHK.TRANS64 P2, [R14+URZ+0x22850], R13 ;  /* 0x0228500d0e00a5a7 */ /* 0x000ee4000804007f */
[----:B---3--:R-:W-:Y:S05]  /*19ca0*/  @!P2 BRA `(.L_x_11084) ;  /* 0xfffffffc00f0a947 */ /* 0x008fea000383ffff */
[----:B------:R-:W-:Y:S05]  /*19cb0*/  BRA `(.L_x_11083) ;  /* 0xffffff3800987947 */ /* 0x000fea000383ffff */
.L_x_11090:
[----:B-1----:R1:W2:Y:S02]  /*19cc0*/  SYNCS.PHASECHK.TRANS64.TRYWAIT P2, [R13+URZ+0x22830], R14 ;  /* 0x0228300e0d0075a7 */ /* 0x0022a4000804017f */
[----:B--2---:R-:W-:Y:S05]  /*19cd0*/  @!P2 NANOSLEEP.SYNCS 0x989680 ;  /* 0x009896800000a95d */ /* 0x004fea0003900000 */
[----:B------:R-:W2:Y:S02]  /*19ce0*/  @!P2 SYNCS.PHASECHK.TRANS64 P2, [R13+URZ+0x22830], R14 ;  /* 0x0228300e0d00a5a7 */ /* 0x000ea4000804007f */
[----:B--2---:R-:W-:Y:S05]  /*19cf0*/  @!P2 BRA `(.L_x_11090) ;  /* 0xfffffffc00f0a947 */ /* 0x004fea000383ffff */
[----:B------:R-:W-:Y:S05]  /*19d00*/  BRA `(.L_x_11089) ;  /* 0xffffff3c00d07947 */ /* 0x000fea000383ffff */
.L_x_11095:
[----:B-1----:R1:W2:Y:S02]  /*19d10*/  SYNCS.PHASECHK.TRANS64.TRYWAIT P2, [R13+URZ+0x22850], R14 ;  /* 0x0228500e0d0075a7 */ /* 0x0022a4000804017f */
[----:B--2---:R-:W-:Y:S05]  /*19d20*/  @!P2 NANOSLEEP.SYNCS 0x989680 ;  /* 0x009896800000a95d */ /* 0x004fea0003900000 */
[----:B------:R-:W2:Y:S02]  /*19d30*/  @!P2 SYNCS.PHASECHK.TRANS64 P2, [R13+URZ+0x22850], R14 ;  /* 0x0228500e0d00a5a7 */ /* 0x000ea4000804007f */
[----:B--2---:R-:W-:Y:S05]  /*19d40*/  @!P2 BRA `(.L_x_11095) ;  /* 0xfffffffc00f0a947 */ /* 0x004fea000383ffff */
[----:B------:R-:W-:Y:S05]  /*19d50*/  BRA `(.L_x_11094) ;  /* 0xffffff5c00ac7947 */ /* 0x000fea000383ffff */
.L_x_11130:
        /* <DEDUP_REMOVED lines=11> */
.L_x_11277:
[----:B------:R-:W-:Y:S05]  /*19e10*/  BSYNC B1 ;  /* 0x0000000000017941 */ /* 0x000fea0003800000 */
.L_x_11276:
[----:B------:R-:W-:Y:S05]  /*19e20*/  BRA `(.L_x_11278) ;  /* 0xffffffa800647947 */ /* 0x000fea000383ffff */
.L_x_11131:
[----:B------:R-:W-:Y:S01]  /*19e30*/  BSSY B1, `(.L_x_11279) ;  /* 0x0000006000017945 */ /* 0x000fe20003800000 */
[----:B------:R-:W-:-:S07]  /*19e40*/  IMAD.MOV.U32 R15, RZ, RZ, -0x1 ;  /* 0xffffffffff0f7424 */ /* 0x000fce00078e00ff */
[----:B------:R-:W-:Y:S05]  /*19e50*/  WARPSYNC.COLLECTIVE R15, `(.L_x_11280) ;  /* 0x000000000f0c7348 */ /* 0x000fea0003c00000 */
[----:B------:R-:W-:Y:S02]  /*19e60*/  ELECT P6, UR62, PT ;  /* 0x00000000003e782f */ /* 0x000fe400038c0000 */
[----:B------:R-:W-:Y:S01]  /*19e70*/  MOV R14, UR62 ;  /* 0x0000003e000e7c02 */ /* 0x000fe20008000f00 */
[----:B------:R-:W-:Y:S10]  /*19e80*/  ENDCOLLECTIVE ;  /* 0x000000000000791b */ /* 0x000ff40003800000 */
.L_x_11280:
[----:B------:R-:W-:Y:S05]  /*19e90*/  BSYNC B1 ;  /* 0x0000000000017941 */ /* 0x000fea0003800000 */
.L_x_11279:
[----:B------:R-:W-:Y:S05]  /*19ea0*/  BRA `(.L_x_11281) ;  /* 0xffffffa800507947 */ /* 0x000fea000383ffff */
.L_x_11133:
[----:B0-----:R0:W1:Y:S02]  /*19eb0*/  SYNCS.PHASECHK.TRANS64.TRYWAIT P0, [R9+URZ+0x22820], R5 ;  /* 0x02282005090075a7 */ /* 0x001064000800017f */
[----:B-1----:R-:W-:Y:S05]  /*19ec0*/  @!P0 NANOSLEEP.SYNCS 0x989680 ;  /* 0x009896800000895d */ /* 0x002fea0003900000 */
[----:B------:R-:W1:Y:S02]  /*19ed0*/  @!P0 SYNCS.PHASECHK.TRANS64 P0, [R9+URZ+0x22820], R5 ;  /* 0x02282005090085a7 */ /* 0x000e64000800007f */
[----:B-1----:R-:W-:Y:S05]  /*19ee0*/  @!P0 BRA `(.L_x_11133) ;  /* 0xfffffffc00f08947 */ /* 0x002fea000383ffff */
[----:B------:R-:W-:Y:S05]  /*19ef0*/  BRA `(.L_x_11282) ;  /* 0xffffffa8006c7947 */ /* 0x000fea000383ffff */
.L_x_11136:
[----:B0-----:R0:W1:Y:S02]  /*19f00*/  SYNCS.PHASECHK.TRANS64.TRYWAIT P0, [R5+URZ+0x228a0], R7 ;  /* 0x0228a007050075a7 */ /* 0x001064000800017f */
[----:B-1----:R-:W-:Y:S05]  /*19f10*/  @!P0 NANOSLEEP.SYNCS 0x989680 ;  /* 0x009896800000895d */ /* 0x002fea0003900000 */
[----:B------:R-:W1:Y:S02]  /*19f20*/  @!P0 SYNCS.PHASECHK.TRANS64 P0, [R5+URZ+0x228a0], R7 ;  /* 0x0228a007050085a7 */ /* 0x000e64000800007f */
[----:B-1----:R-:W-:Y:S05]  /*19f30*/  @!P0 BRA `(.L_x_11136) ;  /* 0xfffffffc00f08947 */ /* 0x002fea000383ffff */
[----:B------:R-:W-:Y:S05]  /*19f40*/  BRA `(.L_x_11283) ;  /* 0xffffffa8007c7947 */ /* 0x000fea000383ffff */
.L_x_11138:
[----:B-1----:R1:W2:Y:S02]  /*19f50*/  SYNCS.PHASECHK.TRANS64.TRYWAIT P0, [R5+URZ+0x228c0], R7 ;  /* 0x0228c007050075a7 */ /* 0x0022a4000800017f */
[----:B--2---:R-:W-:Y:S05]  /*19f60*/  @!P0 NANOSLEEP.SYNCS 0x989680 ;  /* 0x009896800000895d */ /* 0x004fea0003900000 */
[----:B------:R-:W2:Y:S02]  /*19f70*/  @!P0 SYNCS.PHASECHK.TRANS64 P0, [R5+URZ+0x228c0], R7 ;  /* 0x0228c007050085a7 */ /* 0x000ea4000800007f */
[----:B--2---:R-:W-:Y:S05]  /*19f80*/  @!P0 BRA `(.L_x_11138) ;  /* 0xfffffffc00f08947 */ /* 0x004fea000383ffff */
[----:B------:R-:W-:Y:S05]  /*19f90*/  BRA `(.L_x_11284) ;  /* 0xffffffa800e07947 */ /* 0x000fea000383ffff */
.L_x_11142:
[----:B0-----:R0:W1:Y:S02]  /*19fa0*/  SYNCS.PHASECHK.TRANS64.TRYWAIT P0, [R6+URZ+0x228a0], R7 ;  /* 0x0228a007060075a7 */ /* 0x001064000800017f */
[----:B-1----:R-:W-:Y:S05]  /*19fb0*/  @!P0 NANOSLEEP.SYNCS 0x989680 ;  /* 0x009896800000895d */ /* 0x002fea0003900000 */
[----:B------:R-:W1:Y:S02]  /*19fc0*/  @!P0 SYNCS.PHASECHK.TRANS64 P0, [R6+URZ+0x228a0], R7 ;  /* 0x0228a007060085a7 */ /* 0x000e64000800007f */
[----:B-1----:R-:W-:Y:S05]  /*19fd0*/  @!P0 BRA `(.L_x_11142) ;  /* 0xfffffffc00f08947 */ /* 0x002fea000383ffff */
[----:B------:R-:W-:Y:S05]  /*19fe0*/  BRA `(.L_x_11285) ;  /* 0xffffffac00d07947 */ /* 0x000fea000383ffff */
.L_x_11144:
[----:B-1----:R1:W2:Y:S02]  /*19ff0*/  SYNCS.PHASECHK.TRANS64.TRYWAIT P1, [R6+URZ+0x228c0], R7 ;  /* 0x0228c007060075a7 */ /* 0x0022a4000802017f */
[----:B--2---:R-:W-:Y:S05]  /*1a000*/  @!P1 NANOSLEEP.SYNCS 0x989680 ;  /* 0x009896800000995d */ /* 0x004fea0003900000 */
[----:B------:R-:W2:Y:S02]  /*1a010*/  @!P1 SYNCS.PHASECHK.TRANS64 P1, [R6+URZ+0x228c0], R7 ;  /* 0x0228c007060095a7 */ /* 0x000ea4000802007f */
[----:B--2---:R-:W-:Y:S05]  /*1a020*/  @!P1 BRA `(.L_x_11144) ;  /* 0xfffffffc00f09947 */ /* 0x004fea000383ffff */
[----:B------:R-:W-:Y:S05]  /*1a030*/  BRA `(.L_x_11286) ;  /* 0xffffffb0002c7947 */ /* 0x000fea000383ffff */
.L_x_11154:
        /* <DEDUP_REMOVED lines=11> */
.L_x_11288:
[----:B------:R-:W-:Y:S05]  /*1a0f0*/  BSYNC B0 ;  /* 0x0000000000007941 */ /* 0x000fea0003800000 */
.L_x_11287:
[----:B------:R-:W-:Y:S05]  /*1a100*/  BRA `(.L_x_11289) ;  /* 0xffffffb800e07947 */ /* 0x000fea000383ffff */
.L_x_11155:
[----:B------:R-:W-:Y:S01]  /*1a110*/  BSSY B0, `(.L_x_11290) ;  /* 0x0000006000007945 */ /* 0x000fe20003800000 */
[----:B------:R-:W-:-:S07]  /*1a120*/  IMAD.MOV.U32 R15, RZ, RZ, -0x1 ;  /* 0xffffffffff0f7424 */ /* 0x000fce00078e00ff */
[----:B------:R-:W-:Y:S05]  /*1a130*/  WARPSYNC.COLLECTIVE R15, `(.L_x_11291) ;  /* 0x000000000f0c7348 */ /* 0x000fea0003c00000 */
[----:B------:R-:W-:Y:S02]  /*1a140*/  ELECT P6, UR62, PT ;  /* 0x00000000003e782f */ /* 0x000fe400038c0000 */
[----:B------:R-:W-:Y:S01]  /*1a150*/  MOV R14, UR62 ;  /* 0x0000003e000e7c02 */ /* 0x000fe20008000f00 */
[----:B------:R-:W-:Y:S10]  /*1a160*/  ENDCOLLECTIVE ;  /* 0x000000000000791b */ /* 0x000ff40003800000 */
.L_x_11291:
[----:B------:R-:W-:Y:S05]  /*1a170*/  BSYNC B0 ;  /* 0x0000000000007941 */ /* 0x000fea0003800000 */
.L_x_11290:
[----:B------:R-:W-:Y:S05]  /*1a180*/  BRA `(.L_x_11292) ;  /* 0xffffffb800d07947 */ /* 0x000fea000383ffff */
.L_x_11158:
[----:B0-----:R0:W1:Y:S02]  /*1a190*/  SYNCS.PHASECHK.TRANS64.TRYWAIT P0, [R5+URZ+0x22840], R7 ;  /* 0x02284007050075a7 */ /* 0x001064000800017f */
[----:B-1----:R-:W-:Y:S05]  /*1a1a0*/  @!P0 NANOSLEEP.SYNCS 0x989680 ;  /* 0x009896800000895d */ /* 0x002fea0003900000 */
[----:B------:R-:W1:Y:S02]  /*1a1b0*/  @!P0 SYNCS.PHASECHK.TRANS64 P0, [R5+URZ+0x22840], R7 ;  /* 0x02284007050085a7 */ /* 0x000e64000800007f */
[----:B-1----:R-:W-:Y:S05]  /*1a1c0*/  @!P0 BRA `(.L_x_11158) ;  /* 0xfffffffc00f08947 */ /* 0x002fea000383ffff */
[----:B------:R-:W-:Y:S05]  /*1a1d0*/  BRA `(.L_x_11293) ;  /* 0xffffffbc00387947 */ /* 0x000fea000383ffff */
.L_x_11161:
        /* <DEDUP_REMOVED lines=8> */
.L_x_11164:
[----:B0-----:R0:W1:Y:S02]  /*1a260*/  SYNCS.PHASECHK.TRANS64.TRYWAIT P0, [R2+URZ+0x22860], R5 ;  /* 0x02286005020075a7 */ /* 0x001064000800017f */
[----:B-1----:R-:W-:Y:S05]  /*1a270*/  @!P0 NANOSLEEP.SYNCS 0x989680 ;  /* 0x009896800000895d */ /* 0x002fea0003900000 */
[----:B------:R-:W1:Y:S02]  /*1a280*/  @!P0 SYNCS.PHASECHK.TRANS64 P0, [R2+URZ+0x22860], R5 ;  /* 0x02286005020085a7 */ /* 0x000e64000800007f */
[----:B-1----:R-:W-:Y:S05]  /*1a290*/  @!P0 BRA `(.L_x_11164) ;  /* 0xfffffffc00f08947 */ /* 0x002fea000383ffff */
[----:B------:R-:W-:Y:S05]  /*1a2a0*/  BRA `(.L_x_11295) ;  /* 0xffffffc000307947 */ /* 0x000fea000383ffff */
.L_x_11173:
[----:B--2---:R2:W3:Y:S02]  /*1a2b0*/  SYNCS.PHASECHK.TRANS64.TRYWAIT P0, [R3+URZ+0x22840], R5 ;  /* 0x02284005030075a7 */ /* 0x0044e4000800017f */
[----:B---3--:R-:W-:Y:S05]  /*1a2c0*/  @!P0 NANOSLEEP.SYNCS 0x989680 ;  /* 0x009896800000895d */ /* 0x008fea0003900000 */
[----:B------:R-:W3:Y:S02]  /*1a2d0*/  @!P0 SYNCS.PHASECHK.TRANS64 P0, [R3+URZ+0x22840], R5 ;  /* 0x02284005030085a7 */ /* 0x000ee4000800007f */
[----:B---3--:R-:W-:Y:S05]  /*1a2e0*/  @!P0 BRA `(.L_x_11173) ;  /* 0xfffffffc00f08947 */ /* 0x008fea000383ffff */
[----:B------:R-:W-:Y:S05]  /*1a2f0*/  BRA `(.L_x_11296) ;  /* 0xffffffc400a47947 */ /* 0x000fea000383ffff */
.L_x_11175:
[----:B0-----:R0:W3:Y:S02]  /*1a300*/  SYNCS.PHASECHK.TRANS64.TRYWAIT P0, [R3+URZ+0x22860], R5 ;  /* 0x02286005030075a7 */ /* 0x0010e4000800017f */
[----:B---3--:R-:W-:Y:S05]  /*1a310*/  @!P0 NANOSLEEP.SYNCS 0x989680 ;  /* 0x009896800000895d */ /* 0x008fea0003900000 */
[----:B------:R-:W3:Y:S02]  /*1a320*/  @!P0 SYNCS.PHASECHK.TRANS64 P0, [R3+URZ+0x22860], R5 ;  /* 0x02286005030085a7 */ /* 0x000ee4000800007f */
[----:B---3--:R-:W-:Y:S05]  /*1a330*/  @!P0 BRA `(.L_x_11175) ;  /* 0xfffffffc00f08947 */ /* 0x008fea000383ffff */
[----:B------:R-:W-:Y:S05]  /*1a340*/  BRA `(.L_x_11297) ;  /* 0xffffffc800147947 */ /* 0x000fea000383ffff */
.L_x_11180:
[----:B--2---:R2:W3:Y:S02]  /*1a350*/  SYNCS.PHASECHK.TRANS64.TRYWAIT P0, [R2+URZ+0x22840], R3 ;  /* 0x02284003020075a7 */ /* 0x0044e4000800017f */
[----:B---3--:R-:W-:Y:S05]  /*1a360*/  @!P0 NANOSLEEP.SYNCS 0x989680 ;  /* 0x009896800000895d */ /* 0x008fea0003900000 */
[----:B------:R-:W3:Y:S02]  /*1a370*/  @!P0 SYNCS.PHASECHK.TRANS64 P0, [R2+URZ+0x22840], R3 ;  /* 0x02284003020085a7 */ /* 0x000ee4000800007f */
[----:B---3--:R-:W-:Y:S05]  /*1a380*/  @!P0 BRA `(.L_x_11180) ;  /* 0xfffffffc00f08947 */ /* 0x008fea000383ffff */
[----:B------:R-:W-:Y:S05]  /*1a390*/  BRA `(.L_x_11298) ;  /* 0xffffffcc005c7947 */ /* 0x000fea000383ffff */
.L_x_11182:
[----:B0-----:R0:W3:Y:S02]  /*1a3a0*/  SYNCS.PHASECHK.TRANS64.TRYWAIT P1, [R2+URZ+0x22860], R3 ;  /* 0x02286003020075a7 */ /* 0x0010e4000802017f */
[----:B---3--:R-:W-:Y:S05]  /*1a3b0*/  @!P1 NANOSLEEP.SYNCS 0x989680 ;  /* 0x009896800000995d */ /* 0x008fea0003900000 */
[----:B------:R-:W3:Y:S02]  /*1a3c0*/  @!P1 SYNCS.PHASECHK.TRANS64 P1, [R2+URZ+0x22860], R3 ;  /* 0x02286003020095a7 */ /* 0x000ee4000802007f */
[----:B---3--:R-:W-:Y:S05]  /*1a3d0*/  @!P1 BRA `(.L_x_11182) ;  /* 0xfffffffc00f09947 */ /* 0x008fea000383ffff */
[----:B------:R-:W-:Y:S05]  /*1a3e0*/  BRA `(.L_x_11299) ;  /* 0xffffffcc00c87947 */ /* 0x000fea000383ffff */
.L_x_11187:
[----:B---3--:R3:W4:Y:S02]  /*1a3f0*/  SYNCS.PHASECHK.TRANS64.TRYWAIT P0, [R2+URZ+0x22840], R3 ;  /* 0x02284003020075a7 */ /* 0x008724000800017f */
[----:B----4-:R-:W-:Y:S05]  /*1a400*/  @!P0 NANOSLEEP.SYNCS 0x989680 ;  /* 0x009896800000895d */ /* 0x010fea0003900000 */
[----:B------:R-:W4:Y:S02]  /*1a410*/  @!P0 SYNCS.PHASECHK.TRANS64 P0, [R2+URZ+0x22840], R3 ;  /* 0x02284003020085a7 */ /* 0x000f24000800007f */
[----:B----4-:R-:W-:Y:S05]  /*1a420*/  @!P0 BRA `(.L_x_11187) ;  /* 0xfffffffc00f08947 */ /* 0x010fea000383ffff */
[----:B------:R-:W-:Y:S05]  /*1a430*/  BRA `(.L_x_11300) ;  /* 0xffffffd000f47947 */ /* 0x000fea000383ffff */
.L_x_11189:
[----:B0-----:R0:W2:Y:S02]  /*1a440*/  SYNCS.PHASECHK.TRANS64.TRYWAIT P1, [R2+URZ+0x22860], R3 ;  /* 0x02286003020075a7 */ /* 0x0010a4000802017f */
[----:B--2---:R-:W-:Y:S05]  /*1a450*/  @!P1 NANOSLEEP.SYNCS 0x989680 ;  /* 0x009896800000995d */ /* 0x004fea0003900000 */
[----:B------:R-:W2:Y:S02]  /*1a460*/  @!P1 SYNCS.PHASECHK.TRANS64 P1, [R2+URZ+0x22860], R3 ;  /* 0x02286003020095a7 */ /* 0x000ea4000802007f */
[----:B--2---:R-:W-:Y:S05]  /*1a470*/  @!P1 BRA `(.L_x_11189) ;  /* 0xfffffffc00f09947 */ /* 0x004fea000383ffff */
[----:B------:R-:W-:Y:S05]  /*1a480*/  BRA `(.L_x_11301) ;  /* 0xffffffd400647947 */ /* 0x000fea000383ffff */
.L_x_11194:
[----:B------:R-:W-:Y:S01]  /*1a490*/  BSSY B0, `(.L_x_11302) ;  /* 0x0000008000007945 */ /* 0x000fe20003800000 */
[----:B------:R-:W-:Y:S01]  /*1a4a0*/  IMAD.MOV.U32 R13, RZ, RZ, R16 ;  /* 0x000000ffff0d7224 */ /* 0x000fe200078e0010 */
[----:B------:R-:W-:Y:S01]  /*1a4b0*/  MOV R12, RZ ;  /* 0x000000ff000c7202 */ /* 0x000fe20000000f00 */
[----:B------:R-:W-:Y:S02]  /*1a4c0*/  IMAD.MOV.U32 R11, RZ, RZ, 0x1f ;  /* 0x0000001fff0b7424 */ /* 0x000fe400078e00ff */
[----:B------:R-:W-:-:S07]  /*1a4d0*/  IMAD.MOV.U32 R15, RZ, RZ, -0x1 ;  /* 0xffffffffff0f7424 */ /* 0x000fce00078e00ff */
[----:B01----:R-:W-:Y:S05]  /*1a4e0*/  WARPSYNC.COLLECTIVE R15, `(.L_x_11303) ;  /* 0x000000000f087348 */ /* 0x003fea0003c00000 */
[----:B------:R2:W3:Y:S02]  /*1a4f0*/  SHFL.IDX P6, R14, R13, R12, R11 ;  /* 0x0000000c0d0e7389 */ /* 0x0004e400000c000b */
[----:B0123--:R-:W-:Y:S01]  /*1a500*/  ENDCOLLECTIVE ;  /* 0x000000000000791b */ /* 0x00ffe20003800000 */
.L_x_11303:
[----:B------:R-:W-:Y:S05]  /*1a510*/  BSYNC B0 ;  /* 0x0000000000007941 */ /* 0x000fea0003800000 */
.L_x_11302:
        /* <DEDUP_REMOVED lines=8> */
.L_x_11304:
[----:B------:R-:W-:Y:S01]  /*1a5a0*/  MOV R16, R14 ;  /* 0x0000000e00107202 */ /* 0x000fe20000000f00 */
[----:B------:R-:W-:Y:S06]  /*1a5b0*/  BRA `(.L_x_11305) ;  /* 0xffffffd800587947 */ /* 0x000fec000383ffff */
.L_x_11197:
        /* <DEDUP_REMOVED lines=8> */
.L_x_11307:
[----:B------:R-:W-:Y:S05]  /*1a640*/  BSYNC B0 ;  /* 0x0000000000007941 */ /* 0x000fea0003800000 */
.L_x_11306:
        /* <DEDUP_REMOVED lines=10> */
.L_x_11308:
        /* <DEDUP_REMOVED lines=8> */
.L_x_11309:
        /* <DEDUP_REMOVED lines=8> */
.L_x_11310:
        /* <DEDUP_REMOVED lines=8> */
.L_x_11311:
        /* <DEDUP_REMOVED lines=8> */
.L_x_11312:
[----:B------:R-:W-:Y:S05]  /*1a8f0*/  BRA `(.L_x_11313) ;  /* 0xffffffd8001c7947 */ /* 0x000fea000383ffff */
.L_x_11202:
        /* <DEDUP_REMOVED lines=8> */
.L_x_11315:
[----:B------:R-:W-:Y:S05]  /*1a980*/  BSYNC B0 ;  /* 0x0000000000007941 */ /* 0x000fea0003800000 */
.L_x_11314:
        /* <DEDUP_REMOVED lines=10> */
.L_x_11316:
        /* <DEDUP_REMOVED lines=8> */
.L_x_11317:
        /* <DEDUP_REMOVED lines=8> */
.L_x_11318:
        /* <DEDUP_REMOVED lines=8> */
.L_x_11319:
        /* <DEDUP_REMOVED lines=8> */
.L_x_11320:
[----:B------:R-:W-:Y:S05]  /*1ac30*/  BRA `(.L_x_11321) ;  /* 0xffffffd800007947 */ /* 0x000fea000383ffff */
.L_x_11204:
[----:B------:R-:W-:Y:S01]  /*1ac40*/  BSSY B0, `(.L_x_11322) ;  /* 0x0000006000007945 */ /* 0x000fe20003800000 */
[----:B------:R-:W-:Y:S01]  /*1ac50*/  PLOP3.LUT P6, PT, P6, PT, PT, 0x8, 0x0 ;  /* 0x000000000000781c */ /* 0x000fe200037ce170 */
[----:B------:R-:W-:-:S12]  /*1ac60*/  IMAD.MOV.U32 R15, RZ, RZ, -0x1 ;  /* 0xffffffffff0f7424 */ /* 0x000fd800078e00ff */
[----:B01----:R-:W-:Y:S05]  /*1ac70*/  WARPSYNC.COLLECTIVE R15, `(.L_x_11323) ;  /* 0x000000000f087348 */ /* 0x003fea0003c00000 */
[----:B------:R-:W-:Y:S01]  /*1ac80*/  VOTE.ANY R14, PT, P6 ;  /* 0x00000000000e7806 */ /* 0x000fe200030e0100 */
[----:B01----:R-:W-:Y:S06]  /*1ac90*/  ENDCOLLECTIVE ;  /* 0x000000000000791b */ /* 0x003fec0003800000 */
.L_x_11323:
[----:B------:R-:W-:Y:S05]  /*1aca0*/  BSYNC B0 ;  /* 0x0000000000007941 */ /* 0x000fea0003800000 */
.L_x_11322:
        /* <DEDUP_REMOVED lines=9> */
.L_x_11324:
[----:B------:R-:W-:Y:S01]  /*1ad40*/  IMAD.MOV.U32 R17, RZ, RZ, R14 ;  /* 0x000000ffff117224 */ /* 0x000fe200078e000e */
[----:B------:R-:W-:Y:S06]  /*1ad50*/  BRA `(.L_x_11325) ;  /* 0xffffffd400f07947 */ /* 0x000fec000383ffff */
.L_x_11206:
[----:B------:R-:W-:Y:S01]  /*1ad60*/  BSSY B0, `(.L_x_11326) ;  /* 0x0000007000007945 */ /* 0x000fe20003800000 */
[----:B------:R-:W-:Y:S01]  /*1ad70*/  IMAD.MOV.U32 R13, RZ, RZ, R2 ;  /* 0x000000ffff0d7224 */ /* 0x000fe200078e0002 */
[----:B------:R-:W-:Y:S01]  /*1ad80*/  MOV R11, 0x1f ;  /* 0x0000001f000b7802 */ /* 0x000fe20000000f00 */
[----:B------:R-:W-:-:S07]  /*1ad90*/  IMAD.MOV.U32 R15, RZ, RZ, -0x1 ;  /* 0xffffffffff0f7424 */ /* 0x000fce00078e00ff */
[----:B0123--:R-:W-:Y:S05]  /*1ada0*/  WARPSYNC.COLLECTIVE R15, `(.L_x_11327) ;  /* 0x000000000f087348 */ /* 0x00ffea0003c00000 */
[----:B------:R4:W0:Y:S02]  /*1adb0*/  SHFL.IDX P6, R14, R13, R12, R11 ;  /* 0x0000000c0d0e7389 */ /* 0x00082400000c000b */
[----:B01234-:R-:W-:Y:S01]  /*1adc0*/  ENDCOLLECTIVE ;  /* 0x000000000000791b */ /* 0x01ffe20003800000 */
.L_x_11327:
[----:B------:R-:W-:Y:S05]  /*1add0*/  BSYNC B0 ;  /* 0x0000000000007941 */ /* 0x000fea0003800000 */
.L_x_11326:
[----:B------:R-:W-:Y:S01]  /*1ade0*/  IMAD.MOV.U32 R7, RZ, RZ, R14 ;  /* 0x000000ffff077224 */ /* 0x000fe200078e000e */
[----:B------:R-:W-:Y:S06]  /*1adf0*/  BRA `(.L_x_11205) ;  /* 0xffffffd400e47947 */ /* 0x000fec000383ffff */
.L_x_11210:
[----:B-1----:R1:W2:Y:S02]  /*1ae00*/  SYNCS.PHASECHK.TRANS64.TRYWAIT P0, [R0+URZ+0x22820], R3 ;  /* 0x02282003000075a7 */ /* 0x0022a4000800017f */
[----:B--2---:R-:W-:Y:S05]  /*1ae10*/  @!P0 NANOSLEEP.SYNCS 0x989680 ;  /* 0x009896800000895d */ /* 0x004fea0003900000 */
[----:B------:R-:W2:Y:S02]  /*1ae20*/  @!P0 SYNCS.PHASECHK.TRANS64 P0, [R0+URZ+0x22820], R3 ;  /* 0x02282003000085a7 */ /* 0x000ea4000800007f */
[----:B--2---:R-:W-:Y:S05]  /*1ae30*/  @!P0 BRA `(.L_x_11210) ;  /* 0xfffffffc00f08947 */ /* 0x004fea000383ffff */
[----:B------:R-:W-:Y:S05]  /*1ae40*/  BRA `(.L_x_11328) ;  /* 0xffffffdc00587947 */ /* 0x000fea000383ffff */
.L_x_11211:
        /* <DEDUP_REMOVED lines=11> */
.L_x_11330:
[----:B------:R-:W-:Y:S05]  /*1af00*/  BSYNC B0 ;  /* 0x0000000000007941 */ /* 0x000fea0003800000 */
.L_x_11329:
[----:B------:R-:W-:Y:S05]  /*1af10*/  BRA `(.L_x_11331) ;  /* 0xffffffdc00407947 */ /* 0x000fea000383ffff */
.L_x_11212:
[----:B------:R-:W-:Y:S01]  /*1af20*/  BSSY B0, `(.L_x_11332) ;  /* 0x0000006000007945 */ /* 0x000fe20003800000 */
[----:B------:R-:W-:-:S07]  /*1af30*/  IMAD.MOV.U32 R15, RZ, RZ, -0x1 ;  /* 0xffffffffff0f7424 */ /* 0x000fce00078e00ff */
[----:B012---:R-:W-:Y:S05]  /*1af40*/  WARPSYNC.COLLECTIVE R15, `(.L_x_11333) ;  /* 0x000000000f0c7348 */ /* 0x007fea0003c00000 */
[----:B------:R-:W-:Y:S02]  /*1af50*/  ELECT P6, UR62, PT ;  /* 0x00000000003e782f */ /* 0x000fe400038c0000 */
[----:B------:R-:W-:Y:S01]  /*1af60*/  MOV R14, UR62 ;  /* 0x0000003e000e7c02 */ /* 0x000fe20008000f00 */
[----:B012---:R-:W-:Y:S10]  /*1af70*/  ENDCOLLECTIVE ;  /* 0x000000000000791b */ /* 0x007ff40003800000 */
.L_x_11333:
[----:B------:R-:W-:Y:S05]  /*1af80*/  BSYNC B0 ;  /* 0x0000000000007941 */ /* 0x000fea0003800000 */
.L_x_11332:
[----:B------:R-:W-:Y:S05]  /*1af90*/  BRA `(.L_x_11334) ;  /* 0xffffffdc00347947 */ /* 0x000fea000383ffff */
.L_x_11214:
[----:B-1----:R1:W2:Y:S02]  /*1afa0*/  SYNCS.PHASECHK.TRANS64.TRYWAIT P0, [R6+URZ], R5 ;  /* 0x00000005060075a7 */ /* 0x0022a4000800017f */
[----:B--2---:R-:W-:Y:S05]  /*1afb0*/  @!P0 NANOSLEEP.SYNCS 0x989680 ;  /* 0x009896800000895d */ /* 0x004fea0003900000 */
[----:B------:R-:W2:Y:S02]  /*1afc0*/  @!P0 SYNCS.PHASECHK.TRANS64 P0, [R6+URZ], R5 ;  /* 0x00000005060085a7 */ /* 0x000ea4000800007f */
[----:B--2---:R-:W-:Y:S05]  /*1afd0*/  @!P0 BRA `(.L_x_11214) ;  /* 0xfffffffc00f08947 */ /* 0x004fea000383ffff */
[----:B------:R-:W-:Y:S05]  /*1afe0*/  BRA `(.L_x_11335) ;  /* 0xffffffdc00707947 */ /* 0x000fea000383ffff */
.L_x_11215:
[----:B--2---:R2:W3:Y:S02]  /*1aff0*/  SYNCS.PHASECHK.TRANS64.TRYWAIT P0, [R7+URZ], R2 ;  /* 0x00000002070075a7 */ /* 0x0044e4000800017f */
[----:B---3--:R-:W-:Y:S05]  /*1b000*/  @!P0 NANOSLEEP.SYNCS 0x989680 ;  /* 0x009896800000895d */ /* 0x008fea0003900000 */
[----:B------:R-:W3:Y:S02]  /*1b010*/  @!P0 SYNCS.PHASECHK.TRANS64 P0, [R7+URZ], R2 ;  /* 0x00000002070085a7 */ /* 0x000ee4000800007f */
[----:B---3--:R-:W-:Y:S05]  /*1b020*/  @!P0 BRA `(.L_x_11215) ;  /* 0xfffffffc00f08947 */ /* 0x008fea000383ffff */
[----:B------:R-:W-:Y:S05]  /*1b030*/  BRA `(.L_x_11336) ;  /* 0xffffffdc00647947 */ /* 0x000fea000383ffff */
.L_x_11217:
[----:B---3--:R3:W4:Y:S02]  /*1b040*/  SYNCS.PHASECHK.TRANS64.TRYWAIT P0, [R4+URZ], R5 ;  /* 0x00000005040075a7 */ /* 0x008724000800017f */
[----:B----4-:R-:W-:Y:S05]  /*1b050*/  @!P0 NANOSLEEP.SYNCS 0x989680 ;  /* 0x009896800000895d */ /* 0x010fea0003900000 */
[----:B------:R-:W4:Y:S02]  /*1b060*/  @!P0 SYNCS.PHASECHK.TRANS64 P0, [R4+URZ], R5 ;  /* 0x00000005040085a7 */ /* 0x000f24000800007f */
[----:B----4-:R-:W-:Y:S05]  /*1b070*/  @!P0 BRA `(.L_x_11217) ;  /* 0xfffffffc00f08947 */ /* 0x010fea000383ffff */
[----:B------:R-:W-:Y:S05]  /*1b080*/  BRA `(.L_x_11337) ;  /* 0xffffffdc006c7947 */ /* 0x000fea000383ffff */
.L_x_11338:
        /* <DEDUP_REMOVED lines=15> */
.L_x_11977:


//--------------------- .text._ZN7cutlass13device_kernelIN5flash11enable_sm90INS1_16FlashAttnFwdSm90INS1_25CollectiveMainloopFwdSm90ILi2EN4cute5tupleIJNS5_1CILi1EEES8_S8_EEENS6_IJNS7_ILi128EEENS7_ILi96EEENS7_ILi64EEEEEELi256ENS_6half_tEfNS_4arch4Sm90ELb1ELb0ELb1ELb1ELb0ELb0ELb1ELb1ELb0ELb0ELb0ELb0EEENS1_21CollectiveEpilogueFwdINS6_IJSA_NS7_ILi256EEESB_EEES9_SE_SG_Li256ELb1ELb0ELb0ELb0EEENS1_36VarlenDynamicPersistentTileSchedulerILi128ELi96ELi256ELi32ELb0ELb0ELb1ELb1ELb1ELb1EEEEEEEEEvNT_6ParamsE --------------------------
	.section	.text._ZN7cutlass13device_kernelIN5flash11enable_sm90INS1_16FlashAttnFwdSm90INS1_25CollectiveMainloopFwdSm90ILi2EN4cute5tupleIJNS5_1CILi1EEES8_S8_EEENS6_IJNS7_ILi128EEENS7_ILi96EEENS7_ILi64EEEEEELi256ENS_6half_tEfNS_4arch4Sm90ELb1ELb0ELb1ELb1ELb0ELb0ELb1ELb1ELb0ELb0ELb0ELb0EEENS1_21CollectiveEpilogueFwdINS6_IJSA_NS7_ILi256EEESB_EEES9_SE_SG_Li256ELb1ELb0ELb0ELb0EEENS1_36VarlenDynamicPersistentTileSchedulerILi128ELi96ELi256ELi32ELb0ELb0ELb1ELb1ELb1ELb1EEEEEEEEEvNT_6ParamsE,"ax",@progbits
	.align	128
.text._ZN7cutlass13device_kernelIN5flash11enable_sm90INS1_16FlashAttnFwdSm90INS1_25CollectiveMainloopFwdSm90ILi2EN4cute5tupleIJNS5_1CILi1EEES8_S8_EEENS6_IJNS7_ILi128EEENS7_ILi96EEENS7_ILi64EEEEEELi256ENS_6half_tEfNS_4arch4Sm90ELb1ELb0ELb1ELb1ELb0ELb0ELb1ELb1ELb0ELb0ELb0ELb0EEENS1_21CollectiveEpilogueFwdINS6_IJSA_NS7_ILi256EEESB_EEES9_SE_SG_Li256ELb1ELb0ELb0ELb0EEENS1_36VarlenDynamicPersistentTileSchedulerILi128ELi96ELi256ELi32ELb0ELb0ELb1ELb1ELb1ELb1EEEEEEEEEvNT_6ParamsE:
        .type           _ZN7cutlass13device_kernelIN5flash11enable_sm90INS1_16FlashAttnFwdSm90INS1_25CollectiveMainloopFwdSm90ILi2EN4cute5tupleIJNS5_1CILi1EEES8_S8_EEENS6_IJNS7_ILi128EEENS7_ILi96EEENS7_ILi64EEEEEELi256ENS_6half_tEfNS_4arch4Sm90ELb1ELb0ELb1ELb1ELb0ELb0ELb1ELb1ELb0ELb0ELb0ELb0EEENS1_21CollectiveEpilogueFwdINS6_IJSA_NS7_ILi256EEESB_EEES9_SE_SG_Li256ELb1ELb0ELb0ELb0EEENS1_36VarlenDynamicPersistentTileSchedulerILi128ELi96ELi256ELi32ELb0ELb0ELb1ELb1ELb1ELb1EEEEEEEEEvNT_6ParamsE,@function
        .size           _ZN7cutlass13device_kernelIN5flash11enable_sm90INS1_16FlashAttnFwdSm90INS1_25CollectiveMainloopFwdSm90ILi2EN4cute5tupleIJNS5_1CILi1EEES8_S8_EEENS6_IJNS7_ILi128EEENS7_ILi96EEENS7_ILi64EEEEEELi256ENS_6half_tEfNS_4arch4Sm90ELb1ELb0ELb1ELb1ELb0ELb0ELb1ELb1ELb0ELb0ELb0ELb0EEENS1_21CollectiveEpilogueFwdINS6_IJSA_NS7_ILi256EEESB_EEES9_SE_SG_Li256ELb1ELb0ELb0ELb0EEENS1_36VarlenDynamicPersistentTileSchedulerILi128ELi96ELi256ELi32ELb0ELb0ELb1ELb1ELb1ELb1EEEEEEEEEvNT_6ParamsE,(.L_x_11978 - _ZN7cutlass13device_kernelIN5flash11enable_sm90INS1_16FlashAttnFwdSm90INS1_25CollectiveMainloopFwdSm90ILi2EN4cute5tupleIJNS5_1CILi1EEES8_S8_EEENS6_IJNS7_ILi128EEENS7_ILi96EEENS7_ILi64EEEEEELi256ENS_6half_tEfNS_4arch4Sm90ELb1ELb0ELb1ELb1ELb0ELb0ELb1ELb1ELb0ELb0ELb0ELb0EEENS1_21CollectiveEpilogueFwdINS6_IJSA_NS7_ILi256EEESB_EEES9_SE_SG_Li256ELb1ELb0ELb0ELb0EEENS1_36VarlenDynamicPersistentTileSchedulerILi128ELi96ELi256ELi32ELb0ELb0ELb1ELb1ELb1ELb1EEEEEEEEEvNT_6ParamsE)
        .other          _ZN7cutlass13device_kernelIN5flash11enable_sm90INS1_16FlashAttnFwdSm90INS1_25CollectiveMainloopFwdSm90ILi2EN4cute5tupleIJNS5_1CILi1EEES8_S8_EEENS6_IJNS7_ILi128EEENS7_ILi96EEENS7_ILi64EEEEEELi256ENS_6half_tEfNS_4arch4Sm90ELb1ELb0ELb1ELb1ELb0ELb0ELb1ELb1ELb0ELb0ELb0ELb0EEENS1_21CollectiveEpilogueFwdINS6_IJSA_NS7_ILi256EEESB_EEES9_SE_SG_Li256ELb1ELb0ELb0ELb0EEENS1_36VarlenDynamicPersistentTileSchedulerILi128ELi96ELi256ELi32ELb0ELb0ELb1ELb1ELb1ELb1EEEEEEEEEvNT_6ParamsE,@"STO_CUDA_ENTRY STV_DEFAULT"
_ZN7cutlass13device_kernelIN5flash11enable_sm90INS1_16FlashAttnFwdSm90INS1_25CollectiveMainloopFwdSm90ILi2EN4cute5tupleIJNS5_1CILi1EEES8_S8_EEENS6_IJNS7_ILi128EEENS7_ILi96EEENS7_ILi64EEEEEELi256ENS_6half_tEfNS_4arch4Sm90ELb1ELb0ELb1ELb1ELb0ELb0ELb1ELb1ELb0ELb0ELb0ELb0EEENS1_21CollectiveEpilogueFwdINS6_IJSA_NS7_ILi256EEESB_EEES9_SE_SG_Li256ELb1ELb0ELb0ELb0EEENS1_36VarlenDynamicPersistentTileSchedulerILi128ELi96ELi256ELi32ELb0ELb0ELb1ELb1ELb1ELb1EEEEEEEEEvNT_6ParamsE:
        /* <DEDUP_REMOVED lines=24> */
.L_x_11340:
[----:B------:R-:W-:Y:S05]  /*0180*/  BSYNC B0 ;  /* 0x0000000000007941 */ /* 0x000fea0003800000 */
.L_x_11339:
        /* <DEDUP_REMOVED lines=43> */
.L_x_11341:
        /* <DEDUP_REMOVED lines=22> */
.L_x_11342:
        /* <DEDUP_REMOVED lines=18> */
.L_x_11343:
        /* <DEDUP_REMOVED lines=22> */
.L_x_11344:
        /* <DEDUP_REMOVED lines=22> */
.L_x_11345:
        /* <DEDUP_REMOVED lines=8> */
.L_x_11347:
        /* <DEDUP_REMOVED lines=20> */
[----:B------:R-:W-:Y:S01]  /*0b40*/  IMAD.MOV.U32 R219, RZ, RZ, RZ ;  /* 0x000000ffffdb7224 */ /* 0x000fe200078e00ff */
[----:B------:R-:W-:Y:S01]  /*0b50*/  R2UR UR5, R14 ;  /* 0x000000000e0572ca */ /* 0x000fe200000e0000 */
[----:B------:R-:W0:Y:S01]  /*0b60*/  S2R R0, SR_TID.X ;  /* 0x0000000000007919 */ /* 0x000e220000002100 */
[----:B------:R-:W-:Y:S01]  /*0b70*/  UMOV UR37, URZ ;  /* 0x0000003f00257c82 */ /* 0x000fe20008000000 */
[----:B------:R-:W-:Y:S01]  /*0b80*/  UMOV UR36, URZ ;  /* 0x0000003f00247c82 */ /* 0x000fe20008000000 */
[----:B0-----:R-:W-:-:S05]  /*0b90*/  VIADD R233, R0, 0xffffff80 ;  /* 0xffffff8000e97836 */ /* 0x001fca0000000000 */
[----:B------:R-:W-:-:S04]  /*0ba0*/  SHF.R.S32.HI R0, RZ, 0x1f, R233 ;  /* 0x0000001fff007819 */ /* 0x000fc800000114e9 */
[-C--:B------:R-:W-:Y:S02]  /*0bb0*/  LEA.HI R3, R0, R233.reuse, RZ, 0x4 ;  /* 0x000000e900037211 */ /* 0x080fe400078f20ff */
[----:B--2---:R-:W-:Y:S02]  /*0bc0*/  R2UR UR4, R2 ;  /* 0x00000000020472ca */ /* 0x004fe400000e0000 */
[----:B------:R-:W-:-:S04]  /*0bd0*/  LEA.HI R2, R0, R233, RZ, 0x7 ;  /* 0x000000e900027211 */ /* 0x000fc800078f38ff */
[----:B------:R-:W-:Y:S02]  /*0be0*/  LOP3.LUT R220, R2, 0xffffff80, RZ, 0xc0, !PT ;  /* 0xffffff8002dc7812 */ /* 0x000fe400078ec0ff */
[----:B------:R-:W-:-:S03]  /*0bf0*/  SHF.R.S32.HI R221, RZ, 0x7, R2 ;  /* 0x00000007ffdd7819 */ /* 0x000fc60000011402 */
[----:B------:R-:W-:Y:S01]  /*0c00*/  IMAD.IADD R220, R233, 0x1, -R220 ;  /* 0x00000001e9dc7824 */ /* 0x000fe200078e0adc */
[----:B------:R-:W-:Y:S01]  /*0c10*/  LEA.HI R2, R2, R221, RZ, 0x1 ;  /* 0x000000dd02027211 */ /* 0x000fe200078f08ff */
[----:B------:R-:W-:-:S03]  /*0c20*/  ULOP3.LUT UR4, UR4, 0x1, URZ, 0xfc, !UPT ;  /* 0x0000000104047892 */ /* 0x000fc6000f8efc3f */
[----:B------:R-:W-:Y:S02]  /*0c30*/  SHF.R.S32.HI R7, RZ, 0x1f, R220 ;  /* 0x0000001fff077819 */ /* 0x000fe400000114dc */
[----:B------:R-:W-:Y:S01]  /*0c40*/  LOP3.LUT R2, R2, 0x3fffffe, RZ, 0xc0, !PT ;  /* 0x03fffffe02027812 */ /* 0x000fe200078ec0ff */
[----:B------:R-:W-:Y:S01]  /*0c50*/  IMAD.U32 R232, RZ, RZ, UR4 ;  /* 0x00000004ffe87e24 */ /* 0x000fe2000f8e00ff */
[CC--:B------:R-:W-:Y:S02]  /*0c60*/  LEA.HI R8, R7.reuse, R220.reuse, RZ, 0x2 ;  /* 0x000000dc07087211 */ /* 0x0c0fe400078f10ff */
[----:B------:R-:W-:Y:S01]  /*0c70*/  LEA.HI R7, R7, R220, RZ, 0x5 ;  /* 0x000000dc07077211 */ /* 0x000fe200078f28ff */
[----:B------:R-:W-:Y:S01]  /*0c80*/  IMAD.IADD R206, R221, 0x1, -R2 ;  /* 0x00000001ddce7824 */ /* 0x000fe200078e0a02 */
[--C-:B------:R-:W-:Y:S02]  /*0c90*/  SHF.R.S32.HI R5, RZ, 0x2, R8.reuse ;  /* 0x00000002ff057819 */ /* 0x100fe40000011408 */
[----:B------:R-:W-:-:S02]  /*0ca0*/  SHF.R.S32.HI R4, RZ, 0x1f, R8 ;  /* 0x0000001fff047819 */ /* 0x000fc40000011408 */
        /* <DEDUP_REMOVED lines=8> */
[----:B------:R-:W-:Y:S01]  /*0d30*/  SHF.R.S32.HI R6, RZ, 0x4, R3 ;  /* 0x00000004ff067819 */ /* 0x000fe20000011403 */
[----:B------:R-:W-:Y:S01]  /*0d40*/  IMAD.SHL.U32 R5, R4, 0x20, RZ ;  /* 0x0000002004057824 */ /* 0x000fe200078e00ff */
[----:B------:R-:W-:Y:S01]  /*0d50*/  LOP3.LUT R4, R3, 0x3fffff0, RZ, 0xc0, !PT ;  /* 0x03fffff003047812 */ /* 0x000fe200078ec0ff */
[----:B------:R-:W-:Y:S01]  /*0d60*/  IMAD R7, R7, 0x10, R10 ;  /* 0x0000001007077824 */ /* 0x000fe200078e020a */
[----:B------:R-:W-:-:S02]  /*0d70*/  LEA.HI R3, R3, R6, RZ, 0x1 ;  /* 0x0000000603037211 */ /* 0x000fc400078f08ff */
[----:B------:R-:W-:Y:S01]  /*0d80*/  LOP3.LUT R5, R5, 0xfffffc00, RZ, 0xc0, !PT ;  /* 0xfffffc0005057812 */ /* 0x000fe200078ec0ff */
[----:B------:R-:W-:Y:S01]  /*0d90*/  IMAD.IADD R4, R233, 0x1, -R4 ;  /* 0x00000001e9047824 */ /* 0x000fe200078e0a04 */
[----:B------:R-:W-:Y:S02]  /*0da0*/  LOP3.LUT R3, R3, 0x1ffffffe, RZ, 0xc0, !PT ;  /* 0x1ffffffe03037812 */ /* 0x000fe400078ec0ff */
[----:B------:R-:W-:Y:S01]  /*0db0*/  LOP3.LUT R2, R0, 0x1ffffff8, RZ, 0xc0, !PT ;  /* 0x1ffffff800027812 */ /* 0x000fe200078ec0ff */
[----:B------:R-:W-:Y:S01]  /*0dc0*/  IMAD R4, R4, 0x40, R5 ;  /* 0x0000004004047824 */ /* 0x000fe200078e0205 */
[----:B------:R-:W-:Y:S01]  /*0dd0*/  LEA R206, R206, R7, 0x6 ;  /* 0x00000007cece7211 */ /* 0x000fe200078e30ff */
[----:B------:R-:W-:Y:S01]  /*0de0*/  IMAD.IADD R3, R6, 0x1, -R3 ;  /* 0x0000000106037824 */ /* 0x000fe200078e0a03 */
[----:B------:R-:W-:Y:S01]  /*0df0*/  SHF.R.S32.HI R202, RZ, 0x3, R0 ;  /* 0x00000003ffca7819 */ /* 0x000fe20000011400 */
[----:B------:R-:W-:Y:S02]  /*0e00*/  IMAD.IADD R2, R233, 0x1, -R2 ;  /* 0x00000001e9027824 */ /* 0x000fe400078e0a02 */
[----:B------:R-:W-:-:S02]  /*0e10*/  IMAD R231, R3, 0x8, R4 ;  /* 0x0000000803e77824 */ /* 0x000fc400078e0204 */
[----:B------:R-:W-:Y:S02]  /*0e20*/  IMAD.MOV.U32 R7, RZ, RZ, R15 ;  /* 0x000000ffff077224 */ /* 0x000fe400078e000f */
[----:B------:R-:W-:-:S07]  /*0e30*/  IMAD.SHL.U32 R200, R2, 0x8, RZ ;  /* 0x0000000802c87824 */ /* 0x000fce00078e00ff */
.L_x_11402:
[----:B0-----:R-:W0:Y:S01]  /*0e40*/  LDC.64 R2, c[0x0][0xd60] ;  /* 0x00035800ff027b82 */ /* 0x001e220000000a00 */
[----:B------:R-:W-:Y:S01]  /*0e50*/  ULDC.64 UR10, c[0x0][0x208] ;  /* 0x00008200000a7ab9 */ /* 0x000fe20000000a00 */
[----:B------:R-:W-:Y:S01]  /*0e60*/  ULDC.64 UR6, c[0x0][0xb20] ;  /* 0x0002c80000067ab9 */ /* 0x000fe20000000a00 */
[----:B------:R-:W-:Y:S01]  /*0e70*/  ULDC.64 UR8, c[0x0][0xb10] ;  /* 0x0002c40000087ab9 */ /* 0x000fe20000000a00 */
[----:B0-----:R-:W-:-:S05]  /*0e80*/  IMAD.WIDE R2, R7, 0x4, R2 ;  /* 0x0000000407027825 */ /* 0x001fca00078e0202 */
[----:B--2---:R-:W2:Y:S01]  /*0e90*/  LDG.E R207, desc[UR10][R2.64] ;  /* 0x0000000a02cf7981 */ /* 0x004ea2000c1e1900 */
[----:B------:R-:W-:Y:S02]  /*0ea0*/  ISETP.NE.U32.AND P0, PT, RZ, UR6, PT ;  /* 0x00000006ff007c0c */ /* 0x000fe4000bf05070 */
[----:B------:R-:W-:Y:S02]  /*0eb0*/  ISETP.NE.U32.AND P1, PT, RZ, UR8, PT ;  /* 0x00000008ff007c0c */ /* 0x000fe4000bf25070 */
[----:B------:R-:W-:Y:S02]  /*0ec0*/  ISETP.NE.AND.EX P0, PT, RZ, UR7, PT, P0 ;  /* 0x00000007ff007c0c */ /* 0x000fe4000bf05300 */
[----:B------:R-:W-:Y:S02]  /*0ed0*/  ISETP.NE.AND.EX P1, PT, RZ, UR9, PT, P1 ;  /* 0x00000009ff007c0c */ /* 0x000fe4000bf25310 */
[----:B--2---:R-:W-:-:S09]  /*0ee0*/  SHF.R.S32.HI R208, RZ, 0x1f, R207 ;  /* 0x0000001fffd07819 */ /* 0x004fd200000114cf */
[----:B---34-:R-:W-:-:S04]  /*0ef0*/  @P0 LEA R4, P2, R207, UR6, 0x2 ;  /* 0x00000006cf040c11 */ /* 0x018fc8000f8410ff */
[C---:B------:R-:W-:Y:S01]  /*0f00*/  @P0 LEA.HI.X R5, R207.reuse, UR7, R208, 0x2, P2 ;  /* 0x00000007cf050c11 */ /* 0x040fe200090f14d0 */
[----:B------:R-:W-:Y:S01]  /*0f10*/  ULDC.64 UR6, c[0x0][0x3f8] ;  /* 0x0000fe0000067ab9 */ /* 0x000fe20000000a00 */
[----:B------:R-:W-:-:S03]  /*0f20*/  @P1 LEA R6, P2, R207, UR8, 0x2 ;  /* 0x00000008cf061c11 */ /* 0x000fc6000f8410ff */
[----:B------:R-:W2:Y:S01]  /*0f30*/  @P0 LDG.E R4, desc[UR10][R4.64] ;  /* 0x0000000a04040981 */ /* 0x000ea2000c1e1900 */
[----:B------:R-:W-:-:S05]  /*0f40*/  @P1 LEA.HI.X R7, R207, UR9, R208, 0x2, P2 ;  /* 0x00000009cf071c11 */ /* 0x000fca00090f14d0 */
[----:B------:R-:W3:Y:S01]  /*0f50*/  @P1 LDG.E R6, desc[UR10][R6.64] ;  /* 0x0000000a06061981 */ /* 0x000ee2000c1e1900 */
[----:B------:R-:W-:Y:S01]  /*0f60*/  ULDC UR8, c[0x0][0x288] ;  /* 0x0000a20000087ab9 */ /* 0x000fe20000000800 */
[----:B------:R-:W-:Y:S01]  /*0f70*/  UISETP.NE.U32.AND UP0, UPT, UR6, URZ, UPT ;  /* 0x0000003f0600728c */ /* 0x000fe2000bf05070 */
[----:B------:R-:W-:Y:S01]  /*0f80*/  IMAD.U32 R209, RZ, RZ, UR5 ;  /* 0x00000005ffd17e24 */ /* 0x000fe2000f8e00ff */
[----:B------:R-:W-:Y:S01]  /*0f90*/  ULDC.64 UR10, c[0x0][0xb18] ;  /* 0x0002c600000a7ab9 */ /* 0x000fe20000000a00 */
[----:B------:R-:W-:Y:S01]  /*0fa0*/  ULDC UR6, c[0x0][0x404] ;  /* 0x0001010000067ab9 */ /* 0x000fe20000000800 */
[----:B------:R-:W-:Y:S01]  /*0fb0*/  UISETP.NE.AND.EX UP0, UPT, UR7, URZ, UPT, UP0 ;  /* 0x0000003f0700728c */ /* 0x000fe2000bf05300 */
[----:B------:R-:W-:Y:S01]  /*0fc0*/  ISETP.NE.U32.AND P2, PT, RZ, UR10, PT ;  /* 0x0000000aff007c0c */ /* 0x000fe2000bf45070 */
[----:B------:R-:W-:Y:S01]  /*0fd0*/  UMOV UR4, URZ ;  /* 0x0000003f00047c82 */ /* 0x000fe20008000000 */
[----:B------:R-:W-:Y:S01]  /*0fe0*/  ULDC UR7, c[0x0][0x2e0] ;  /* 0x0000b80000077ab9 */ /* 0x000fe20000000800 */
[----:B------:R-:W-:Y:S01]  /*0ff0*/  USEL UR6, UR6, 0x1, UP0 ;  /* 0x0000000106067887 */ /* 0x000fe20008000000 */
[----:B------:R-:W-:-:S03]  /*1000*/  ISETP.NE.AND.EX P2, PT, RZ, UR11, PT, P2 ;  /* 0x0000000bff007c0c */ /* 0x000fc6000bf45320 */
[----:B------:R-:W-:Y:S01]  /*1010*/  UIMAD UR6, UR6, UR7, URZ ;  /* 0x00000007060672a4 */ /* 0x000fe2000f8e023f */
[----:B--2---:R-:W-:Y:S02]  /*1020*/  @P0 R2UR UR4, R4 ;  /* 0x00000000040402ca */ /* 0x004fe400000e0000 */
[----:B---3--:R-:W-:-:S13]  /*1030*/  @P1 R2UR UR8, R6 ;  /* 0x00000000060812ca */ /* 0x008fda00000e0000 */
[----:B------:R-:W-:Y:S01]  /*1040*/  IMAD.U32 R201, RZ, RZ, UR8 ;  /* 0x00000008ffc97e24 */ /* 0x000fe2000f8e00ff */
[----:B-1---5:R-:W-:Y:S06]  /*1050*/  @P1 BRA `(.L_x_11348) ;  /* 0x0000000000341947 */ /* 0x022fec0003800000 */
[----:B------:R-:W-:Y:S02]  /*1060*/  ULDC.64 UR8, c[0x0][0xaf8] ;  /* 0x0002be0000087ab9 */ /* 0x000fe40000000a00 */
[----:B------:R-:W-:-:S04]  /*1070*/  ISETP.NE.U32.AND P0, PT, RZ, UR8, PT ;  /* 0x00000008ff007c0c */ /* 0x000fc8000bf05070 */
[----:B------:R-:W-:-:S13]  /*1080*/  ISETP.NE.AND.EX P0, PT, RZ, UR9, PT, P0 ;  /* 0x00000009ff007c0c */ /* 0x000fda000bf05300 */
[----:B------:R-:W-:Y:S05]  /*1090*/  @!P0 BRA `(.L_x_11348) ;  /* 0x0000000000248947 */ /* 0x000fea0003800000 */
[----:B------:R-:W0:Y:S01]  /*10a0*/  LDC.64 R2, c[0x0][0xaf8] ;  /* 0x0002be00ff027b82 */ /* 0x000e220000000a00 */
[----:B------:R-:W-:Y:S01]  /*10b0*/  ULDC.64 UR8, c[0x0][0x208] ;  /* 0x0000820000087ab9 */ /* 0x000fe20000000a00 */
[----:B0-----:R-:W-:-:S05]  /*10c0*/  IMAD.WIDE R2, R207, 0x4, R2 ;  /* 0x00000004cf027825 */ /* 0x001fca00078e0202 */
[----:B------:R-:W2:Y:S04]  /*10d0*/  LDG.E R4, desc[UR8][R2.64] ;  /* 0x0000000802047981 */ /* 0x000ea8000c1e1900 */
[----:B------:R-:W3:Y:S01]  /*10e0*/  LDG.E R0, desc[UR8][R2.64+0x4] ;  /* 0x0000040802007981 */ /* 0x000ee2000c1e1900 */
[----:B--2---:R-:W-:Y:S02]  /*10f0*/  R2UR UR5, R4 ;  /* 0x00000000040572ca */ /* 0x004fe400000e0000 */
[----:B---3--:R-:W-:-:S13]  /*1100*/  R2UR UR7, R0 ;  /* 0x00000000000772ca */ /* 0x008fda00000e0000 */
[----:B------:R-:W-:-:S06]  /*1110*/  UIADD3 UR5, -UR5, UR7, URZ ;  /* 0x0000000705057290 */ /* 0x000fcc000fffe13f */
[----:B------:R-:W-:-:S07]  /*1120*/  IMAD.U32 R201, RZ, RZ, UR5 ;  /* 0x00000005ffc97e24 */ /* 0x000fce000f8e00ff */
.L_x_11348:
[----:B------:R-:W-:Y:S01]  /*1130*/  IMAD.U32 R218, RZ, RZ, UR61 ;  /* 0x0000003dffda7e24 */ /* 0x000fe2000f8e00ff */
[----:B------:R-:W-:Y:S06]  /*1140*/  @!P2 BRA `(.L_x_11349) ;  /* 0x000000000018a947 */ /* 0x000fec0003800000 */
[----:B------:R-:W-:Y:S01]  /*1150*/  LEA R2, P0, R207, UR10, 0x2 ;  /* 0x0000000acf027c11 */ /* 0x000fe2000f8010ff */
[----:B------:R-:W-:-:S03]  /*1160*/  ULDC.64 UR6, c[0x0][0x208] ;  /* 0x0000820000067ab9 */ /* 0x000fc60000000a00 */
[----:B------:R-:W-:-:S05]  /*1170*/  LEA.HI.X R3, R207, UR11, R208, 0x2, P0 ;  /* 0x0000000bcf037c11 */ /* 0x000fca00080f14d0 */
[----:B------:R-:W2:Y:S02]  /*1180*/  LDG.E R2, desc[UR6][R2.64] ;  /* 0x0000000602027981 */ /* 0x000ea4000c1e1900 */
[----:B--2---:R-:W-:Y:S01]  /*1190*/  R2UR UR6, R2 ;  /* 0x00000000020672ca */ /* 0x004fe200000e0000 */
[----:B------:R-:W-:-:S14]  /*11a0*/  BRA `(.L_x_11350) ;  /* 0x0000000000307947 */ /* 0x000fdc0003800000 */
.L_x_11349:
        /* <DEDUP_REMOVED lines=11> */
[----:B------:R-:W-:-:S12]  /*1260*/  UIADD3 UR6, -UR6, UR5, URZ ;  /* 0x0000000506067290 */ /* 0x000fd8000fffe13f */
.L_x_11350:
[----:B------:R-:W-:Y:S01]  /*1270*/  R2UR UR7, R201 ;  /* 0x00000000c90772ca */ /* 0x000fe200000e0000 */
[----:B------:R-:W-:Y:S01]  /*1280*/  UIADD3 UR6, -UR4, UR6, URZ ;  /* 0x0000000604067290 */ /* 0x000fe2000fffe13f */
[----:B------:R-:W-:Y:S01]  /*1290*/  PLOP3.LUT P0, PT, PT, PT, PT, 0x80, 0x0 ;  /* 0x000000000000781c */ /* 0x000fe20003f0f070 */
[----:B------:R-:W-:Y:S01]  /*12a0*/  ULEA UR5, UR61, 0xdf, 0x7 ;  /* 0x000000df3d057891 */ /* 0x000fe2000f8e383f */
[----:B------:R-:W-:Y:S01]  /*12b0*/  CS2R R2, SRZ ;  /* 0x0000000000027805 */ /* 0x000fe2000001ff00 */
[----:B------:R-:W-:Y:S01]  /*12c0*/  UIADD3 UR4, UR6, 0x5f, URZ ;  /* 0x0000005f06047890 */ /* 0x000fe2000fffe03f */
[----:B------:R-:W-:Y:S01]  /*12d0*/  MOV R0, RZ ;  /* 0x000000ff00007202 */ /* 0x000fe20000000f00 */
[----:B------:R-:W-:Y:S01]  /*12e0*/  IMAD.U32 R204, RZ, RZ, UR6 ;  /* 0x00000006ffcc7e24 */ /* 0x000fe2000f8e00ff */
[----:B------:R-:W-:Y:S01]  /*12f0*/  CS2R R148, SRZ ;  /* 0x0000000000947805 */ /* 0x000fe2000001ff00 */
[----:B------:R-:W-:Y:S01]  /*1300*/  IMAD.MOV.U32 R150, RZ, RZ, RZ ;  /* 0x000000ffff967224 */ /* 0x000fe200078e00ff */
[----:B------:R-:W-:-:S02]  /*1310*/  CS2R R146, SRZ ;  /* 0x0000000000927805 */ /* 0x000fc4000001ff00 */
[----:B------:R-:W-:Y:S02]  /*1320*/  CS2R R144, SRZ ;  /* 0x0000000000907805 */ /* 0x000fe4000001ff00 */
        /* <DEDUP_REMOVED lines=71> */
[----:B------:R-:W-:Y:S01]  /*17a0*/  CS2R R24, SRZ ;  /* 0x0000000000187805 */ /* 0x000fe2000001ff00 */
        /* <DEDUP_REMOVED lines=40> */
.L_x_11352:
[----:B------:R-:W0:Y:S01]  /*1a30*/  S2R R3, SR_CgaCtaId ;  /* 0x0000000000037919 */ /* 0x000e220000008800 */
[----:B------:R-:W-:Y:S02]  /*1a40*/  LEA.HI R0, R219, R219, RZ, 0x1 ;  /* 0x000000dbdb007211 */ /* 0x000fe400078f08ff */
[----:B------:R-:W-:Y:S01]  /*1a50*/  MOV R2, 0x400 ;  /* 0x0000040000027802 */ /* 0x000fe20000000f00 */
[----:B------:R-:W1:Y:S01]  /*1a60*/  S2R R16, SR_TID.X ;  /* 0x0000000000107919 */ /* 0x000e620000002100 */
[----:B------:R-:W-:-:S05]  /*1a70*/  LOP3.LUT R0, R0, 0xfffffffe, RZ, 0xc0, !PT ;  /* 0xfffffffe00007812 */ /* 0x000fca00078ec0ff */
[----:B------:R-:W-:Y:S01]  /*1a80*/  IMAD.IADD R0, R219, 0x1, -R0 ;  /* 0x00000001db007824 */ /* 0x000fe200078e0a00 */
[----:B0-----:R-:W-:-:S04]  /*1a90*/  LEA R5, R3, R2, 0x18 ;  /* 0x0000000203057211 */ /* 0x001fc800078ec0ff */
[----:B------:R-:W-:Y:S02]  /*1aa0*/  SHF.L.U32 R2, R0, 0x1f, RZ ;  /* 0x0000001f00027819 */ /* 0x000fe400000006ff */
[----:B-1----:R-:W-:Y:S02]  /*1ab0*/  SHF.R.U32.HI R16, RZ, 0x7, R16 ;  /* 0x00000007ff107819 */ /* 0x002fe40000011610 */
[----:B------:R-:W0:Y:S03]  /*1ac0*/  SYNCS.PHASECHK.TRANS64.TRYWAIT P0, [R5+URZ+0x32400], R2 ;  /* 0x03240002050075a7 */ /* 0x000e26000800017f */
[----:B------:R-:W-:Y:S01]  /*1ad0*/  VIADD R168, R16, 0x8 ;  /* 0x0000000810a87836 */ /* 0x000fe20000000000 */
[----:B0-----:R-:W-:Y:S06]  /*1ae0*/  @!P0 BRA `(.L_x_11353) ;  /* 0x0000010800808947 */ /* 0x001fec0003800000 */
.L_x_11488:
[----:B------:R-:W-:Y:S05]  /*1af0*/  WARPSYNC.ALL ;  /* 0x0000000000007948 */ /* 0x000fea0003800000 */
[----:B------:R-:W-:Y:S01]  /*1b00*/  R2UR UR4, R232 ;  /* 0x00000000e80472ca */ /* 0x000fe200000e0000 */
[----:B------:R1:W-:-:S12]  /*1b10*/  BAR.SYNC.DEFER_BLOCKING R168, 0x100 ;  /* 0x000400a80000751d */ /* 0x0003d80000010000 */
[----:B------:R-:W-:-:S05]  /*1b20*/  IMAD.U32 R0, RZ, RZ, UR4 ;  /* 0x00000004ff007e24 */ /* 0x000fca000f8e00ff */
[----:B------:R-:W-:-:S13]  /*1b30*/  ISETP.NE.AND P0, PT, R0, 0x3, PT ;  /* 0x000000030000780c */ /* 0x000fda0003f05270 */
[----:B-1----:R-:W-:Y:S05]  /*1b40*/  @!P0 BRA `(.L_x_11354) ;  /* 0x0000000000048947 */ /* 0x002fea0003800000 */
[----:B------:R-:W-:Y:S01]  /*1b50*/  BPT.TRAP 0x1 ;  /* 0x000000040000795c */ /* 0x000fe20000300000 */
.L_x_11354:
[----:B------:R-:W-:Y:S02]  /*1b60*/  IMAD.U32 R3, RZ, RZ, UR37 ;  /* 0x00000025ff037e24 */ /* 0x000fe4000f8e00ff */
[----:B------:R-:W-:-:S03]  /*1b70*/  IMAD.U32 R0, RZ, RZ, UR36 ;  /* 0x00000024ff007e24 */ /* 0x000fc6000f8e00ff */
[----:B------:R-:W-:Y:S01]  /*1b80*/  SHF.L.U32 R3, R3, 0x1f, RZ ;  /* 0x0000001f03037819 */ /* 0x000fe200000006ff */
[----:B------:R-:W-:-:S04]  /*1b90*/  IMAD R0, R0, 0x8, R5 ;  /* 0x0000000800007824 */ /* 0x000fc800078e0205 */
[----:B------:R1:W2:Y:S01]  /*1ba0*/  SYNCS.PHASECHK.TRANS64.TRYWAIT P1, [R0+URZ+0x32430], R3 ;  /* 0x03243003000075a7 */ /* 0x0002a2000802017f */
[----:B------:R-:W-:Y:S05]  /*1bb0*/  @!P0 BRA `(.L_x_11355) ;  /* 0x0000000000048947 */ /* 0x000fea0003800000 */
[----:B------:R-:W-:Y:S01]  /*1bc0*/  BPT.TRAP 0x1 ;  /* 0x000000040000795c */ /* 0x000fe20000300000 */
.L_x_11355:
[----:B--2---:R-:W-:Y:S05]  /*1bd0*/  @P1 BRA `(.L_x_11356) ;  /* 0x0000000000081947 */ /* 0x004fea0003800000 */
[----:B------:R-:W2:Y:S02]  /*1be0*/  SYNCS.PHASECHK.TRANS64.TRYWAIT P1, [R0+URZ+0x32430], R3 ;  /* 0x03243003000075a7 */ /* 0x000ea4000802017f */
[----:B--2---:R-:W-:Y:S05]  /*1bf0*/  @!P1 BRA `(.L_x_11357) ;  /* 0x0000010800509947 */ /* 0x004fea0003800000 */
.L_x_11356:
[----:B------:R-:W-:Y:S01]  /*1c00*/  R2UR UR4, R5 ;  /* 0x00000000050472ca */ /* 0x000fe200000e0000 */
[----:B------:R-:W-:Y:S01]  /*1c10*/  WARPGROUP.ARRIVE ;  /* 0x00000000000079c5 */ /* 0x000fe20000000000 */
[----:B------:R-:W-:Y:S01]  /*1c20*/  UMOV UR8, UR38 ;  /* 0x0000002600087c82 */ /* 0x000fe20008000000 */
[----:B------:R-:W-:Y:S01]  /*1c30*/  UMOV UR9, 0x40000040 ;  /* 0x4000004000097882 */ /* 0x000fe20000000000 */
[----:B------:R-:W-:Y:S01]  /*1c40*/  UMOV UR11, 0x40000040 ;  /* 0x40000040000b7882 */ /* 0x000fe20000000000 */
[----:B------:R-:W-:-:S08]  /*1c50*/  UIADD3 UR5, UR38, 0x2, URZ ;  /* 0x0000000226057890 */ /* 0x000fd0000fffe03f */
[----:B------:R-:W-:-:S04]  /*1c60*/  UIADD3 UR4, UR4, 0x1c400, URZ ;  /* 0x0001c40004047890 */ /* 0x000fc8000fffe03f */
[----:B------:R-:W-:-:S04]  /*1c70*/  USHF.R.U32.HI UR4, URZ, 0x4, UR4 ;  /* 0x000000043f047899 */ /* 0x000fc80008011604 */
        /* <DEDUP_REMOVED lines=40> */
.L_x_11489:
[----:B------:R-:W-:Y:S05]  /*1f00*/  @!P0 BRA `(.L_x_11359) ;  /* 0x0000000000048947 */ /* 0x000fea0003800000 */
[----:B------:R-:W-:Y:S01]  /*1f10*/  BPT.TRAP 0x1 ;  /* 0x000000040000795c */ /* 0x000fe20000300000 */
.L_x_11359:
[----:B------:R4:W0:Y:S01]  /*1f20*/  SYNCS.PHASECHK.TRANS64.TRYWAIT P1, [R0+URZ+0x32450], R3 ;  /* 0x03245003000075a7 */ /* 0x000822000802017f */
[----:B------:R-:W-:Y:S05]  /*1f30*/  @!P0 BRA `(.L_x_11360) ;  /* 0x0000000000048947 */ /* 0x000fea0003800000 */
[----:B------:R-:W-:Y:S01]  /*1f40*/  BPT.TRAP 0x1 ;  /* 0x000000040000795c */ /* 0x000fe20000300000 */
.L_x_11360:
[----:B0-----:R-:W-:Y:S05]  /*1f50*/  @P1 BRA `(.L_x_11361) ;  /* 0x0000000000081947 */ /* 0x001fea0003800000 */
[----:B------:R-:W0:Y:S02]  /*1f60*/  SYNCS.PHASECHK.TRANS64.TRYWAIT P1, [R0+URZ+0x32450], R3 ;  /* 0x03245003000075a7 */ /* 0x000e24000802017f */
[----:B0-----:R-:W-:Y:S05]  /*1f70*/  @!P1 BRA `(.L_x_11362) ;  /* 0x0000010400989947 */ /* 0x001fea0003800000 */
.L_x_11361:
[----:B------:R-:W-:Y:S01]  /*1f80*/  R2UR UR4, R5 ;  /* 0x00000000050472ca */ /* 0x000fe200000e0000 */
[----:B------:R-:W-:Y:S01]  /*1f90*/  WARPGROUP.ARRIVE ;  /* 0x00000000000079c5 */ /* 0x000fe20000000000 */
[----:B------:R-:W-:Y:S01]  /*1fa0*/  UMOV UR9, 0x40000040 ;  /* 0x4000004000097882 */ /* 0x000fe20000000000 */
[----:B------:R-:W-:Y:S01]  /*1fb0*/  UMOV UR11, 0x40000040 ;  /* 0x40000040000b7882 */ /* 0x000fe20000000000 */
[----:B------:R-:W-:Y:S01]  /*1fc0*/  IMAD.U32 R11, RZ, RZ, UR9 ;  /* 0x00000009ff0b7e24 */ /* 0x000fe2000f8e00ff */
        /* <DEDUP_REMOVED lines=8> */
[----:B------:R-:W-:Y:S01]  /*2050*/  UIADD3 UR4, UR4, 0x400, URZ ;  /* 0x0000040004047890 */ /* 0x000fe2000fffe03f */
[----:B------:R-:W-:Y:S01]  /*2060*/  R2UR UR53, R204 ;  /* 0x00000000cc3572ca */ /* 0x000fe200000e0000 */
[----:B------:R-:W-:Y:S01]  /*2070*/  UMOV UR29, 0x40000040 ;  /* 0x40000040001d7882 */ /* 0x000fe20000000000 */
[----:B------:R-:W-:Y:S01]  /*2080*/  UMOV UR31, 0x40000040 ;  /* 0x40000040001f7882 */ /* 0x000fe20000000000 */
[----:B------:R-:W-:Y:S01]  /*2090*/  USHF.R.U32.HI UR4, URZ, 0x4, UR4 ;  /* 0x000000043f047899 */ /* 0x000fe20008011604 */
[----:B------:R-:W-:Y:S01]  /*20a0*/  R2UR UR54, R201 ;  /* 0x00000000c93672ca */ /* 0x000fe200000e0000 */
[----:B------:R-:W-:Y:S01]  /*20b0*/  UMOV UR33, 0x40000040 ;  /* 0x4000004000217882 */ /* 0x000fe20000000000 */
[----:B------:R-:W-:Y:S01]  /*20c0*/  UMOV UR35, 0x40000040 ;  /* 0x4000004000237882 */ /* 0x000fe20000000000 */
[----:B------:R-:W-:Y:S01]  /*20d0*/  ULOP3.LUT UR38, UR4, 0x3fff, URZ, 0xc0, !UPT ;  /* 0x00003fff04267892 */ /* 0x000fe2000f8ec03f */
[----:B------:R-:W-:Y:S01]  /*20e0*/  IMAD.U32 R13, RZ, RZ, UR61 ;  /* 0x0000003dff0d7e24 */ /* 0x000fe2000f8e00ff */
[----:B------:R-:W-:Y:S01]  /*20f0*/  ULOP3.LUT UR4, UR40, 0x10000, URZ, 0xfc, !UPT ;  /* 0x0001000028047892 */ /* 0x000fe2000f8efc3f */
[----:B------:R-:W0:Y:S01]  /*2100*/  S2R R74, SR_TID.X ;  /* 0x00000000004a7919 */ /* 0x000e220000002100 */
[----:B------:R-:W-:Y:S01]  /*2110*/  ULOP3.LUT UR39, UR38, 0x10000, URZ, 0xfc, !UPT ;  /* 0x0001000026277892 */ /* 0x000fe2000f8efc3f */
[----:B------:R-:W-:Y:S01]  /*2120*/  IMAD R20, R13, 0x80, R206 ;  /* 0x000000800d147824 */ /* 0x000fe200078e02ce */
[----:B------:R-:W-:-:S02]  /*2130*/  UIADD3 UR6, UR4, 0x2, URZ ;  /* 0x0000000204067890 */ /* 0x000fc4000fffe03f */
[----:B------:R-:W-:Y:S01]  /*2140*/  UIMAD UR5, UR36, 0xc00, UR39 ;  /* 0x00000c00240578a4 */ /* 0x000fe2000f8e0227 */
[----:B------:R-:W-:Y:S01]  /*2150*/  UMOV UR8, UR4 ;  /* 0x0000000400087c82 */ /* 0x000fe20008000000 */
[----:B------:R-:W-:Y:S01]  /*2160*/  UIADD3 UR12, UR4, 0x404, URZ ;  /* 0x00000404040c7890 */ /* 0x000fe2000fffe03f */
[----:B------:R-:W-:Y:S01]  /*2170*/  IMAD.U32 R10, RZ, RZ, UR8 ;  /* 0x00000008ff0a7e24 */ /* 0x000fe2000f8e00ff */
[----:B------:R-:W-:-:S03]  /*2180*/  UIADD3 UR7, UR5, 0x2, URZ ;  /* 0x0000000205077890 */ /* 0x000fc6000fffe03f */
[----:B------:R-:W-:Y:S01]  /*2190*/  UMOV UR10, UR5 ;  /* 0x00000005000a7c82 */ /* 0x000fe20008000000 */
[----:B------:R-:W-:Y:S01]  /*21a0*/  UIADD3 UR14, UR5, 0x304, URZ ;  /* 0x00000304050e7890 */ /* 0x000fe2000fffe03f */
        /* <DEDUP_REMOVED lines=12> */
[----:B------:R-:W-:Y:S02]  /*2270*/  UIADD3 UR22, UR5, 0x600, URZ ;  /* 0x0000060005167890 */ /* 0x000fe4000fffe03f */
[----:B------:R-:W-:Y:S02]  /*2280*/  UIADD3 UR24, UR4, 0x802, URZ ;  /* 0x0000080204187890 */ /* 0x000fe4000fffe03f */
[----:B------:R-:W-:Y:S02]  /*2290*/  UIADD3 UR26, UR5, 0x602, URZ ;  /* 0x00000602051a7890 */ /* 0x000fe4000fffe03f */
[----:B------:R-:W-:-:S02]  /*22a0*/  UIADD3 UR28, UR4, 0x804, URZ ;  /* 0x00000804041c7890 */ /* 0x000fc4000fffe03f */
[----:B------:R-:W-:Y:S02]  /*22b0*/  UIADD3 UR30, UR5, 0x604, URZ ;  /* 0x00000604051e7890 */ /* 0x000fe4000fffe03f */
[----:B------:R-:W-:Y:S02]  /*22c0*/  UIADD3 UR32, UR4, 0x806, URZ ;  /* 0x0000080604207890 */ /* 0x000fe4000fffe03f */
[----:B------:R-:W-:Y:S02]  /*22d0*/  UIADD3 UR34, UR5, 0x606, URZ ;  /* 0x0000060605227890 */ /* 0x000fe4000fffe03f */
        /* <DEDUP_REMOVED lines=16> */
[----:B------:R-:W-:Y:S01]  /*23e0*/  ULOP3.LUT UR38, UR38, 0x3000000, URZ, 0xfc, !UPT ;  /* 0x0300000026267892 */ /* 0x000fe2000f8efc3f */
        /* <DEDUP_REMOVED lines=21> */
[----:B---3--:R-:W-:Y:S01]  /*2540*/  IMAD.U32 R5, RZ, RZ, UR9 ;  /* 0x00000009ff057e24 */ /* 0x008fe2000f8e00ff */
        /* <DEDUP_REMOVED lines=8> */
[----:B-12-4-:R-:W-:Y:S01]  /*25d0*/  MOV R3, UR9 ;  /* 0x0000000900037c02 */ /* 0x016fe20008000f00 */
        /* <DEDUP_REMOVED lines=8> */
[----:B------:R-:W-:Y:S01]  /*2660*/  UIMAD UR4, UR52, -0x60, UR53 ;  /* 0xffffffa0340478a4 */ /* 0x000fe2000f8e0235 */
[----:B------:R-:W-:-:S03]  /*2670*/  ULDC UR5, c[0x0][0xad0] ;  /* 0x0002b40000057ab9 */ /* 0x000fc60000000800 */
[----:B------:R-:W-:Y:S02]  /*2680*/  UIADD3 UR6, -UR54, 0x61, UR4 ;  /* 0x0000006136067890 */ /* 0x000fe4000fffe104 */
[----:B------:R-:W-:-:S04]  /*2690*/  UIADD3 UR4, UR4, 0x60, URZ ;  /* 0x0000006004047890 */ /* 0x000fc8000fffe03f */
[----:B------:R-:W-:Y:S02]  /*26a0*/  IMAD.U32 R72, RZ, RZ, UR6 ;  /* 0x00000006ff487e24 */ /* 0x000fe4000f8e00ff */
[----:B------:R-:W-:Y:S01]  /*26b0*/  IMAD.U32 R12, RZ, RZ, UR4 ;  /* 0x00000004ff0c7e24 */ /* 0x000fe2000f8e00ff */
[----:B------:R-:W-:Y:S01]  /*26c0*/  ULDC UR4, c[0x0][0xa80] ;  /* 0x0002a00000047ab9 */ /* 0x000fe20000000800 */
[C---:B------:R-:W-:Y:S02]  /*26d0*/  IMAD R13, R205.reuse, -0x2, R72 ;  /* 0xfffffffecd0d7824 */ /* 0x040fe400078e0248 */
[----:B------:R-:W-:-:S03]  /*26e0*/  IMAD R12, R205, -0x2, R12 ;  /* 0xfffffffecd0c7824 */ /* 0x000fc600078e020c */
[----:B------:R-:W-:Y:S02]  /*26f0*/  IADD3 R21, R13, 0x8, R20 ;  /* 0x000000080d157810 */ /* 0x000fe40007ffe014 */
[----:B------:R-:W-:Y:S02]  /*2700*/  VIADDMNMX R13, R20, R13, R12, PT ;  /* 0x0000000d140d7246 */ /* 0x000fe4000380010c */
[----:B------:R-:W-:Y:S02]  /*2710*/  VIMNMX R12, R12, R21, PT ;  /* 0x000000150c0c7248 */ /* 0x000fe40003fe0100 */
[C---:B------:R-:W-:Y:S02]  /*2720*/  ISETP.GT.AND P5, PT, R13.reuse, RZ, PT ;  /* 0x000000ff0d00720c */ /* 0x040fe40003fa4270 */
[C---:B------:R-:W-:Y:S02]  /*2730*/  ISETP.GT.AND P6, PT, R13.reuse, 0x1, PT ;  /* 0x000000010d00780c */ /* 0x040fe40003fc4270 */
[----:B------:R-:W-:-:S02]  /*2740*/  ISETP.GT.AND P1, PT, R13, 0x8, PT ;  /* 0x000000080d00780c */ /* 0x000fc40003f24270 */
[C---:B------:R-:W-:Y:S02]  /*2750*/  ISETP.GT.AND P2, PT, R13.reuse, 0x9, PT ;  /* 0x000000090d00780c */ /* 0x040fe40003f44270 */
[C---:B------:R-:W-:Y:S02]  /*2760*/  ISETP.GT.AND P3, PT, R13.reuse, 0x10, PT ;  /* 0x000000100d00780c */ /* 0x040fe40003f64270 */
[----:B------:R-:W-:Y:S01]  /*2770*/  ISETP.GT.AND P4, PT, R13, 0x11, PT ;  /* 0x000000110d00780c */ /* 0x000fe20003f84270 */
        /* <DEDUP_REMOVED lines=60> */
[----:B-1----:R-:W-:Y:S01]  /*2b40*/  FSEL R21, R24, -INF , P5 ;  /* 0xff80000018157808 */ /* 0x002fe20002800000 */
[----:B------:R-:W-:Y:S01]  /*2b50*/  FMUL.FTZ R65, R65, UR5 ;  /* 0x0000000541417c20 */ /* 0x000fe20008410000 */
[----:B------:R-:W-:Y:S01]  /*2b60*/  FMUL.FTZ R30, R30, UR5 ;  /* 0x000000051e1e7c20 */ /* 0x000fe20008410000 */
[----:B------:R-:W-:Y:S01]  /*2b70*/  ISETP.GT.AND P5, PT, R13, 0x18, PT ;  /* 0x000000180d00780c */ /* 0x000fe20003fa4270 */
        /* <DEDUP_REMOVED lines=43> */
[----:B------:R-:W-:-:S05]  /*2e30*/  ISETP.GT.AND P1, PT, R13, 0x38, PT ;  /* 0x000000380d00780c */ /* 0x000fca0003f24270 */
[----:B------:R-:W1:Y:S01]  /*2e40*/  MUFU.TANH R32, R32 ;  /* 0x0000002000207308 */ /* 0x000e620000002400 */
[----:B--2---:R-:W-:Y:S02]  /*2e50*/  FSEL R165, R48, -INF , P5 ;  /* 0xff80000030a57808 */ /* 0x004fe40002800000 */
[----:B------:R-:W-:-:S05]  /*2e60*/  ISETP.GT.AND P5, PT, R13, 0x48, PT ;  /* 0x000000480d00780c */ /* 0x000fca0003fa4270 */
        /* <DEDUP_REMOVED lines=21> */
[----:B------:R-:W-:Y:S02]  /*2fc0*/  ISETP.GT.AND P5, PT, R12, RZ, PT ;  /* 0x000000ff0c00720c */ /* 0x000fe40003fa4270 */
        /* <DEDUP_REMOVED lines=37> */
[----:B------:R-:W-:Y:S01]  /*3220*/  FMNMX.FTZ R20, R157, R20, !PT ;  /* 0x000000149d147209 */ /* 0x000fe20007810000 */
[----:B------:R-:W2:Y:S01]  /*3230*/  MUFU.TANH R68, R68 ;  /* 0x0000004400447308 */ /* 0x000ea20000002400 */
[----:B---3--:R-:W-:Y:S02]  /*3240*/  FSEL R187, R65, -INF , P2 ;  /* 0xff80000041bb7808 */ /* 0x008fe40001000000 */
[----:B------:R-:W-:-:S02]  /*3250*/  ISETP.GT.AND P2, PT, R12, 0x9, PT ;  /* 0x000000090c00780c */ /* 0x000fc40003f44270 */
[----:B------:R-:W-:-:S03]  /*3260*/  FMNMX.FTZ R20, R225, R20, !PT ;  /* 0x00000014e1147209 */ /* 0x000fc60007810000 */
[----:B------:R-:W3:Y:S01]  /*3270*/  MUFU.TANH R31, R31 ;  /* 0x0000001f001f7308 */ /* 0x000ee20000002400 */
[----:B-1----:R-:W-:Y:S02]  /*3280*/  FSEL R30, R30, -INF , P1 ;  /* 0xff8000001e1e7808 */ /* 0x002fe40000800000 */
[----:B------:R-:W-:Y:S02]  /*3290*/  ISETP.GT.AND P1, PT, R12, 0x19, PT ;  /* 0x000000190c00780c */ /* 0x000fe40003f24270 */
[----:B------:R-:W-:Y:S02]  /*32a0*/  FMNMX.FTZ R13, R30, R13, !PT ;  /* 0x0000000d1e0d7209 */ /* 0x000fe40007810000 */
[----:B------:R-:W-:Y:S01]  /*32b0*/  FMNMX.FTZ R20, R227, R20, !PT ;  /* 0x00000014e3147209 */ /* 0x000fe20007810000 */
[----:B------:R-:W1:Y:S01]  /*32c0*/  MUFU.TANH R34, R34 ;  /* 0x0000002200227308 */ /* 0x000e620000002400 */
[----:B--2---:R-:W-:Y:S02]  /*32d0*/  FSEL R189, R68, -INF , P3 ;  /* 0xff80000044bd7808 */ /* 0x004fe40001800000 */
[----:B------:R-:W-:-:S02]  /*32e0*/  ISETP.GT.AND P3, PT, R12, 0x10, PT ;  /* 0x000000100c00780c */ /* 0x000fc40003f64270 */
[----:B------:R-:W-:-:S03]  /*32f0*/  FMNMX.FTZ R20, R181, R20, !PT ;  /* 0x00000014b5147209 */ /* 0x000fc60007810000 */
[----:B------:R-:W2:Y:S01]  /*3300*/  MUFU.TANH R35, R35 ;  /* 0x0000002300237308 */ /* 0x000ea20000002400 */
[----:B---3--:R-:W-:Y:S02]  /*3310*/  FSEL R28, R31, -INF , P2 ;  /* 0xff8000001f1c7808 */ /* 0x008fe40001000000 */
[----:B------:R-:W-:Y:S02]  /*3320*/  ISETP.GT.AND P2, PT, R12, 0x20, PT ;  /* 0x000000200c00780c */ /* 0x000fe40003f44270 */
[----:B------:R-:W-:Y:S02]  /*3330*/  FMNMX.FTZ R13, R28, R13, !PT ;  /* 0x0000000d1c0d7209 */ /* 0x000fe40007810000 */
[----:B------:R-:W-:Y:S01]  /*3340*/  FMNMX.FTZ R20, R187, R20, !PT ;  /* 0x00000014bb147209 */ /* 0x000fe20007810000 */
[----:B------:R-:W3:Y:S01]  /*3350*/  MUFU.TANH R38, R38 ;  /* 0x0000002600267308 */ /* 0x000ee20000002400 */
[----:B-1----:R-:W-:Y:S02]  /*3360*/  FSEL R170, R34, -INF , P3 ;  /* 0xff80000022aa7808 */ /* 0x002fe40001800000 */
[----:B------:R-:W-:-:S02]  /*3370*/  ISETP.GT.AND P3, PT, R12, 0x21, PT ;  /* 0x000000210c00780c */ /* 0x000fc40003f64270 */
[----:B------:R-:W-:Y:S02]  /*3380*/  FMNMX.FTZ R13, R170, R13, !PT ;  /* 0x0000000daa0d7209 */ /* 0x000fe40007810000 */
[----:B------:R-:W-:Y:S01]  /*3390*/  FMNMX.FTZ R20, R189, R20, !PT ;  /* 0x00000014bd147209 */ /* 0x000fe20007810000 */
        /* <DEDUP_REMOVED lines=59> */
[----:B--2---:R-:W-:Y:S01]  /*3750*/  FSEL R178, R63, -INF , P3 ;  /* 0xff8000003fb27808 */ /* 0x004fe20001800000 */
[----:B------:R-:W2:Y:S03]  /*3760*/  SHFL.BFLY PT, R32, R27, 0x2, 0x1f ;  /* 0x0c401f001b207f89 */ /* 0x000ea600000e0000 */
[----:B------:R-:W-:-:S03]  /*3770*/  FMNMX.FTZ R20, R178, R13, !PT ;  /* 0x0000000db2147209 */ /* 0x000fc60007810000 */
[----:B------:R-:W4:Y:S01]  /*3780*/  MUFU.TANH R70, R70 ;  /* 0x0000004600467308 */ /* 0x000f220000002400 */
[----:B---3--:R-:W-:-:S04]  /*3790*/  FSEL R193, R66, -INF , P5 ;  /* 0xff80000042c17808 */ /* 0x008fc80002800000 */
[----:B------:R-:W-:-:S03]  /*37a0*/  FMNMX.FTZ R20, R193, R20, !PT ;  /* 0x00000014c1147209 */ /* 0x000fc60007810000 */
[----:B------:R-:W3:Y:S01]  /*37b0*/  MUFU.TANH R71, R71 ;  /* 0x0000004700477308 */ /* 0x000ee20000002400 */
[----:B-1----:R-:W-:Y:S02]  /*37c0*/  FSEL R195, R67, -INF , P1 ;  /* 0xff80000043c37808 */ /* 0x002fe40000800000 */
[----:B------:R-:W-:Y:S02]  /*37d0*/  ISETP.GT.AND P1, PT, R12, 0x59, PT ;  /* 0x000000590c00780c */ /* 0x000fe40003f24270 */
[----:B------:R-:W-:Y:S02]  /*37e0*/  FMNMX.FTZ R20, R195, R20, !PT ;  /* 0x00000014c3147209 */ /* 0x000fe40007810000 */
[----:B----4-:R-:W-:Y:S02]  /*37f0*/  FSEL R197, R70, -INF , P2 ;  /* 0xff80000046c57808 */ /* 0x010fe40001000000 */
[----:B--2---:R-:W-:Y:S02]  /*3800*/  FMNMX.FTZ R32, R27, R32, !PT ;  /* 0x000000201b207209 */ /* 0x004fe40007810000 */
[----:B------:R-:W-:-:S03]  /*3810*/  FMNMX.FTZ R20, R197, R20, !PT ;  /* 0x00000014c5147209 */ /* 0x000fc60007810000 */
[----:B------:R-:W1:Y:S01]  /*3820*/  SHFL.BFLY PT, R13, R32, 0x1, 0x1f ;  /* 0x0c201f00200d7f89 */ /* 0x000e6200000e0000 */
[----:B---3--:R-:W-:-:S04]  /*3830*/  FSEL R199, R71, -INF , P1 ;  /* 0xff80000047c77808 */ /* 0x008fc80000800000 */
[----:B------:R-:W-:Y:S01]  /*3840*/  FMNMX.FTZ R12, R199, R20, !PT ;  /* 0x00000014c70c7209 */ /* 0x000fe20007810000 */
[----:B------:R-:W-:Y:S01]  /*3850*/  IMAD.U32 R20, RZ, RZ, UR4 ;  /* 0x00000004ff147e24 */ /* 0x000fe2000f8e00ff */
[----:B------:R-:W-:-:S03]  /*3860*/  UIMAD UR4, UR36, 0xc00, UR38 ;  /* 0x00000c00240478a4 */ /* 0x000fc6000f8e0226 */
[----:B------:R-:W2:Y:S04]  /*3870*/  SHFL.BFLY PT, R31, R12, 0x2, 0x1f ;  /* 0x0c401f000c1f7f89 */ /* 0x000ea800000e0000 */
[----:B------:R-:W-:Y:S01]  /*3880*/  UMOV UR6, UR4 ;  /* 0x0000000400067c82 */ /* 0x000fe20008000000 */
        /* <DEDUP_REMOVED lines=17> */
[----:B------:R-:W-:-:S03]  /*39a0*/  FFMA.FTZ R159, R159, R20, -R164 ;  /* 0x000000149f9f7223 */ /* 0x000fc600000108a4 */
[----:B------:R-:W2:Y:S01]  /*39b0*/  MUFU.EX2 R12, R12 ;  /* 0x0000000c000c7308 */ /* 0x000ea20000000800 */
[----:B-1----:R-:W-:-:S07]  /*39c0*/  FMNMX.FTZ R21, R31, R34, !PT ;  /* 0x000000221f157209 */ /* 0x002fce0007810000 */
[----:B------:R-:W-:Y:S01]  /*39d0*/  MUFU.EX2 R160, R160 ;  /* 0x000000a000a07308 */ /* 0x000fe20000000800 */
[C---:B------:R-:W-:Y:S01]  /*39e0*/  FSETP.NEU.FTZ.AND P1, PT, R21.reuse, -INF , PT ;  /* 0xff8000001500780b */ /* 0x040fe20003f3d000 */
[----:B------:R-:W-:-:S06]  /*39f0*/  FMUL.FTZ R211, R21, R20 ;  /* 0x0000001415d37220 */ /* 0x000fcc0000410000 */
[----:B------:R-:W1:Y:S01]  /*3a00*/  MUFU.EX2 R169, R169 ;  /* 0x000000a900a97308 */ /* 0x000e620000000800 */
[----:B------:R-:W-:Y:S02]  /*3a10*/  FSEL R211, R211, RZ, P1 ;  /* 0x000000ffd3d37208 */ /* 0x000fe40000800000 */
[----:B0-----:R-:W-:Y:S02]  /*3a20*/  LOP3.LUT P1, RZ, R74, 0x7f, RZ, 0xc0, !PT ;  /* 0x0000007f4aff7812 */ /* 0x001fe4000782c0ff */
        /* <DEDUP_REMOVED lines=10> */
[----:B------:R-:W-:Y:S01]  /*3ad0*/  FFMA.FTZ R192, R177, R20, -R164 ;  /* 0x00000014b1c07223 */ /* 0x000fe200000108a4 */
[----:B------:R-:W-:Y:S01]  /*3ae0*/  @!P1 VIADD R24, R0, 0x32440 ;  /* 0x0003244000189836 */ /* 0x000fe20000000000 */
[----:B-1----:R-:W-:Y:S01]  /*3af0*/  F2FP.F16.F32.PACK_AB R154, R169, R160 ;  /* 0x000000a0a99a723e */ /* 0x002fe200000000ff */
[-CC-:B------:R-:W-:Y:S01]  /*3b00*/  FFMA.FTZ R177, R210, R20.reuse, -R211.reuse ;  /* 0x00000014d2b17223 */ /* 0x180fe200000108d3 */
[-CC-:B------:R-:W-:Y:S01]  /*3b10*/  FFMA.FTZ R194, R194, R20.reuse, -R211.reuse ;  /* 0x00000014c2c27223 */ /* 0x180fe200000108d3 */
[----:B------:R-:W0:Y:S01]  /*3b20*/  MUFU.EX2 R158, R158 ;  /* 0x0000009e009e7308 */ /* 0x000e220000000800 */
        /* <DEDUP_REMOVED lines=10> */
[--C-:B------:R-:W-:Y:S01]  /*3bd0*/  FFMA.FTZ R225, R174, R20, -R211.reuse ;  /* 0x00000014aee17223 */ /* 0x100fe200000108d3 */
[----:B------:R-:W4:Y:S01]  /*3be0*/  MUFU.EX2 R171, R171 ;  /* 0x000000ab00ab7308 */ /* 0x000f220000000800 */
[----:B0-----:R-:W-:Y:S01]  /*3bf0*/  F2FP.F16.F32.PACK_AB R153, R175, R158 ;  /* 0x0000009eaf99723e */ /* 0x001fe200000000ff */
[-CC-:B---3--:R-:W-:Y:S01]  /*3c00*/  FFMA.FTZ R168, R217, R20.reuse, -R164.reuse ;  /* 0x00000014d9a87223 */ /* 0x188fe200000108a4 */
        /* <DEDUP_REMOVED lines=13> */
[----:B------:R-:W0:Y:S01]  /*3ce0*/  MUFU.EX2 R213, R213 ;  /* 0x000000d500d57308 */ /* 0x000e220000000800 */
[----:B----4-:R-:W-:Y:S01]  /*3cf0*/  F2FP.F16.F32.PACK_AB R155, R171, R162 ;  /* 0x000000a2ab9b723e */ /* 0x010fe200000000ff */
[-CC-:B------:R-:W-:Y:S01]  /*3d00*/  FFMA.FTZ R227, R178, R20.reuse, -R211.reuse ;  /* 0x00000014b2e37223 */ /* 0x180fe200000108d3 */
[-CC-:B------:R-:W-:Y:S01]  /*3d10*/  FFMA.FTZ R176, R181, R20.reuse, -R164.reuse ;  /* 0x00000014b5b07223 */ /* 0x180fe200000108a4 */
[-CC-:B------:R-:W-:Y:S01]  /*3d20*/  FFMA.FTZ R181, R187, R20.reuse, -R164.reuse ;  /* 0x00000014bbb57223 */ /* 0x180fe200000108a4 */
[----:B--2---:R-:W-:Y:S01]  /*3d30*/  WARPGROUP.ARRIVE ;  /* 0x00000000000079c5 */ /* 0x004fe20000000000 */
[-CC-:B------:R-:W-:Y:S01]  /*3d40*/  FFMA.FTZ R178, R189, R20.reuse, -R164.reuse ;  /* 0x00000014bdb27223 */ /* 0x180fe200000108a4 */
[-C--:B------:R-:W-:Y:S01]  /*3d50*/  FFMA.FTZ R187, R191, R20.reuse, -R164 ;  /* 0x00000014bfbb7223 */ /* 0x080fe200000108a4 */
[----:B------:R-:W-:Y:S01]  /*3d60*/  MUFU.EX2 R168, R168 ;  /* 0x000000a800a87308 */ /* 0x000fe20000000800 */
[-CC-:B------:R-:W-:Y:S01]  /*3d70*/  FFMA.FTZ R164, R193, R20.reuse, -R211.reuse ;  /* 0x00000014c1a47223 */ /* 0x180fe200000108d3 */
[-CC-:B------:R-:W-:Y:S01]  /*3d80*/  FFMA.FTZ R189, R195, R20.reuse, -R211.reuse ;  /* 0x00000014c3bd7223 */ /* 0x180fe200000108d3 */
[----:B------:R-:W-:Y:S01]  /*3d90*/  HGMMA.64x256x16.F32 R24, R152, gdesc[UR4].tnspB, RZ, !UPT, gsb0 ;  /* 0x43e0000498187df0 */ /* 0x000fe2000c0008ff */
[----:B------:R-:W-:Y:S01]  /*3da0*/  UIADD3 UR6, UR4, 0x80, URZ ;  /* 0x0000008004067890 */ /* 0x000fe2000fffe03f */
[-CC-:B------:R-:W-:Y:S01]  /*3db0*/  FFMA.FTZ R191, R197, R20.reuse, -R211.reuse ;  /* 0x00000014c5bf7223 */ /* 0x180fe200000108d3 */
[----:B------:R-:W-:Y:S01]  /*3dc0*/  UMOV UR7, 0x40000040 ;  /* 0x4000004000077882 */ /* 0x000fe20000000000 */
[----:B------:R-:W-:Y:S01]  /*3dd0*/  FFMA.FTZ R212, R199, R20, -R211 ;  /* 0x00000014c7d47223 */ /* 0x000fe200000108d3 */
[----:B------:R-:W-:Y:S01]  /*3de0*/  MUFU.EX2 R215, R215 ;  /* 0x000000d700d77308 */ /* 0x000fe20000000800 */
[----:B------:R-:W-:Y:S01]  /*3df0*/  FADD.FTZ R167, R167, R12 ;  /* 0x0000000ca7a77221 */ /* 0x000fe20000010000 */
[----:B------:R-:W-:Y:S01]  /*3e00*/  FADD.FTZ R175, R158, R175 ;  /* 0x000000af9eaf7221 */ /* 0x000fe20000010000 */
[----:B------:R-:W-:-:S02]  /*3e10*/  @!P1 VIADD R0, R0, 0x32460 ;  /* 0x0003246000009836 */ /* 0x000fc40000000000 */
[----:B------:R-:W-:Y:S01]  /*3e20*/  FADD.FTZ R160, R160, R167 ;  /* 0x000000a7a0a07221 */ /* 0x000fe20000010000 */
[----:B------:R-:W-:Y:S02]  /*3e30*/  FADD.FTZ R162, R162, R175 ;  /* 0x000000afa2a27221 */ /* 0x000fe40000010000 */
[----:B------:R-:W-:Y:S01]  /*3e40*/  MUFU.EX2 R170, R170 ;  /* 0x000000aa00aa7308 */ /* 0x000fe20000000800 */
[----:B------:R-:W-:Y:S01]  /*3e50*/  FADD.FTZ R169, R169, R160 ;  /* 0x000000a0a9a97221 */ /* 0x000fe20000010000 */
[----:B------:R-:W-:Y:S01]  /*3e60*/  FADD.FTZ R171, R171, R162 ;  /* 0x000000a2abab7221 */ /* 0x000fe20000010000 */
[----:B------:R-:W-:-:S05]  /*3e70*/  @!P1 PRMT R0, RZ, 0x654, R0 ;  /* 0x00000654ff009816 */ /* 0x000fca0000000000 */
        /* <DEDUP_REMOVED lines=103> */
[----:B------:R-:W-:-:S04]  /*44f0*/  UIADD3 UR4, UR53, -UR54, URZ ;  /* 0x8000003635047290 */ /* 0x000fc8000fffe03f */
[----:B------:R-:W-:-:S04]  /*4500*/  ULEA UR4, UR61, UR4, 0x7 ;  /* 0x000000043d047291 */ /* 0x000fc8000f8e383f */
[----:B------:R-:W-:-:S04]  /*4510*/  UIMAD.WIDE UR4, UR4, 0x2aaaaaab, URZ ;  /* 0x2aaaaaab040478a5 */ /* 0x000fc8000f8e023f */
[----:B------:R-:W-:-:S04]  /*4520*/  USHF.R.U32.HI UR4, URZ, 0x1f, UR5 ;  /* 0x0000001f3f047899 */ /* 0x000fc80008011605 */
[----:B------:R-:W-:-:S06]  /*4530*/  ULEA.HI.SX32 UR4, UR5, UR4, 0x1c ;  /* 0x0000000405047291 */ /* 0x000fcc000f8fe23f */
[----:B------:R-:W-:Y:S01]  /*4540*/  VIMNMX R210, RZ, UR4, !PT ;  /* 0x00000004ffd27c48 */ /* 0x000fe2000ffe0100 */
        /* <DEDUP_REMOVED lines=8> */
[----:B------:R-:W-:-:S03]  /*45d0*/  FADD.FTZ R164, R189, R164 ;  /* 0x000000a4bda47221 */ /* 0x000fc60000010000 */
[----:B------:R-:W-:Y:S01]  /*45e0*/  WARPGROUP.ARRIVE ;  /* 0x00000000000079c5 */ /* 0x000fe20000000000 */
[----:B------:R-:W-:-:S04]  /*45f0*/  FADD.FTZ R191, R191, R164 ;  /* 0x000000a4bfbf7221 */ /* 0x000fc80000010000 */
[----:B------:R-:W-:Y:S01]  /*4600*/  FADD.FTZ R12, R212, R191 ;  /* 0x000000bfd40c7221 */ /* 0x000fe20000010000 */
[----:B------:R-:W-:Y:S01]  /*4610*/  HGMMA.64x256x16.F32 R24, R152, gdesc[UR4].tnspB, R24, gsb0 ;  /* 0x43e0000498187df0 */ /* 0x000fe20008000818 */
[----:B------:R-:W-:-:S06]  /*4620*/  UIADD3 UR7, UR52, -0x2, URZ ;  /* 0xfffffffe34077890 */ /* 0x000fcc000fffe03f */
[----:B------:R-:W-:Y:S01]  /*4630*/  ISETP.LE.AND P2, PT, R210, UR7, PT ;  /* 0x00000007d2007c0c */ /* 0x000fe2000bf43270 */
[----:B------:R-:W-:Y:S02]  /*4640*/  WARPGROUP.DEPBAR.LE gsb0, 0x0 ;  /* 0x00008000000079c5 */ /* 0x000fe40000010000 */
[----:B------:R0:W-:Y:S02]  /*4650*/  @!P1 SYNCS.ARRIVE.TRANS64.RED.A1T0 RZ, [R0+URZ], RZ ;  /* 0x000000ff00ff99a7 */ /* 0x0001e4000810043f */
[----:B0-----:R-:W-:-:S04]  /*4660*/  FADD.FTZ R0, R178, R181 ;  /* 0x000000b5b2007221 */ /* 0x001fc80000010000 */
[----:B------:R-:W-:-:S04]  /*4670*/  FADD.FTZ R0, R187, R0 ;  /* 0x00000000bb007221 */ /* 0x000fc80000010000 */
[----:B------:R-:W-:Y:S05]  /*4680*/  @!P2 BRA `(.L_x_11363) ;  /* 0x000000300008a947 */ /* 0x000fea0003800000 */
[----:B------:R-:W-:Y:S02]  /*4690*/  IMAD.MOV.U32 R211, RZ, RZ, R21 ;  /* 0x000000ffffd37224 */ /* 0x000fe400078e0015 */
[----:B------:R-:W-:-:S07]  /*46a0*/  IMAD.MOV.U32 R212, RZ, RZ, R13 ;  /* 0x000000ffffd47224 */ /* 0x000fce00078e000d */
.L_x_11372:
[----:B------:R-:W-:-:S04]  /*46b0*/  UIADD3 UR36, UR36, 0x1, URZ ;  /* 0x0000000124247890 */ /* 0x000fc8000fffe03f */
[----:B------:R-:W-:-:S04]  /*46c0*/  UISETP.NE.AND UP0, UPT, UR36, 0x2, UPT ;  /* 0x000000022400788c */ /* 0x000fc8000bf05270 */
[----:B------:R-:W-:Y:S02]  /*46d0*/  USEL UR4, URZ, 0x1, UP0 ;  /* 0x000000013f047887 */ /* 0x000fe40008000000 */
[----:B------:R-:W-:Y:S02]  /*46e0*/  USEL UR36, UR36, URZ, UP0 ;  /* 0x0000003f24247287 */ /* 0x000fe40008000000 */
[----:B------:R-:W-:Y:S01]  /*46f0*/  ULOP3.LUT UR37, UR37, UR4, URZ, 0x3c, !UPT ;  /* 0x0000000425257292 */ /* 0x000fe2000f8e3c3f */
[----:B0-----:R-:W-:Y:S11]  /*4700*/  @!P0 BRA `(.L_x_11364) ;  /* 0x0000000000048947 */ /* 0x001ff60003800000 */
[----:B------:R-:W-:Y:S01]  /*4710*/  BPT.TRAP 0x1 ;  /* 0x000000040000795c */ /* 0x000fe20000300000 */
.L_x_11364:
        /* <DEDUP_REMOVED lines=9> */
.L_x_11365:
[----:B-1----:R-:W-:Y:S05]  /*47b0*/  @P2 BRA `(.L_x_11366) ;  /* 0x0000000000082947 */ /* 0x002fea0003800000 */
[----:B------:R-:W1:Y:S02]  /*47c0*/  SYNCS.PHASECHK.TRANS64.TRYWAIT P2, [UR4+0x32430], R13 ;  /* 0x0324300dff0075a7 */ /* 0x000e640008040144 */
[----:B-1----:R-:W-:Y:S05]  /*47d0*/  @!P2 BRA `(.L_x_11367) ;  /* 0x000000dc0094a947 */ /* 0x002fea0003800000 */
.L_x_11366:
[----:B------:R-:W-:Y:S01]  /*47e0*/  R2UR UR52, R22 ;  /* 0x00000000163472ca */ /* 0x000fe200000e0000 */
[----:B------:R-:W-:Y:S01]  /*47f0*/  UIMAD UR5, UR36, 0x300, UR60 ;  /* 0x00000300240578a4 */ /* 0x000fe2000f8e023c */
[----:B------:R-:W-:Y:S01]  /*4800*/  R2UR UR53, R23 ;  /* 0x00000000173572ca */ /* 0x000fe200000e0000 */
[----:B------:R-:W-:Y:S01]  /*4810*/  WARPGROUP.ARRIVE ;  /* 0x00000000000079c5 */ /* 0x000fe20000000000 */
        /* <DEDUP_REMOVED lines=27> */
.L_x_11368:
[----:B------:R2:W3:Y:S01]  /*49d0*/  SYNCS.PHASECHK.TRANS64.TRYWAIT P2, [UR4+0x32450], R13 ;  /* 0x0324500dff0075a7 */ /* 0x0004e20008040144 */
[----:B------:R-:W-:Y:S05]  /*49e0*/  @!P0 BRA `(.L_x_11369) ;  /* 0x0000000000048947 */ /* 0x000fea0003800000 */
[----:B------:R-:W-:Y:S01]  /*49f0*/  BPT.TRAP 0x1 ;  /* 0x000000040000795c */ /* 0x000fe20000300000 */
.L_x_11369:
[----:B---3--:R-:W-:Y:S05]  /*4a00*/  @P2 BRA `(.L_x_11370) ;  /* 0x0000000000082947 */ /* 0x008fea0003800000 */
[----:B------:R-:W3:Y:S02]  /*4a10*/  SYNCS.PHASECHK.TRANS64.TRYWAIT P2, [UR4+0x32450], R13 ;  /* 0x0324500dff0075a7 */ /* 0x000ee40008040144 */
[----:B---3--:R-:W-:Y:S05]  /*4a20*/  @!P2 BRA `(.L_x_11371) ;  /* 0x000000dc0018a947 */ /* 0x008fea0003800000 */
.L_x_11370:
[----:B------:R-:W-:Y:S01]  /*4a30*/  R2UR UR52, R10 ;  /* 0x000000000a3472ca */ /* 0x000fe200000e0000 */
[----:B------:R-:W-:Y:S01]  /*4a40*/  UIMAD UR5, UR36, 0xc00, UR39 ;  /* 0x00000c00240578a4 */ /* 0x000fe2000f8e0227 */
[----:B------:R-:W-:Y:S01]  /*4a50*/  R2UR UR53, R11 ;  /* 0x000000000b3572ca */ /* 0x000fe200000e0000 */
[----:B------:R-:W-:Y:S01]  /*4a60*/  WARPGROUP.ARRIVE ;  /* 0x00000000000079c5 */ /* 0x000fe20000000000 */
[----:B------:R-:W-:Y:S01]  /*4a70*/  UMOV UR55, 0x40000040 ;  /* 0x4000004000377882 */ /* 0x000fe20000000000 */
[----:B------:R-:W-:Y:S01]  /*4a80*/  UIADD3 UR10, UR5, 0x302, URZ ;  /* 0x00000302050a7890 */ /* 0x000fe2000fffe03f */
[----:B------:R-:W-:Y:S01]  /*4a90*/  R2UR UR59, R204 ;  /* 0x00000000cc3b72ca */ /* 0x000fe200000e0000 */
[----:B------:R-:W-:Y:S01]  /*4aa0*/  UMOV UR11, 0x40000040 ;  /* 0x40000040000b7882 */ /* 0x000fe20000000000 */
[----:B------:R-:W-:Y:S01]  /*4ab0*/  UMOV UR54, UR5 ;  /* 0x0000000500367c82 */ /* 0x000fe20008000000 */
[----:B------:R-:W-:Y:S01]  /*4ac0*/  UIADD3 UR14, UR5, 0x304, URZ ;  /* 0x00000304050e7890 */ /* 0x000fe2000fffe03f */
[----:B------:R-:W-:Y:S01]  /*4ad0*/  R2UR UR58, R201 ;  /* 0x00000000c93a72ca */ /* 0x000fe200000e0000 */
[----:B------:R-:W-:Y:S01]  /*4ae0*/  UMOV UR15, 0x40000040 ;  /* 0x40000040000f7882 */ /* 0x000fe20000000000 */
[----:B------:R-:W-:Y:S01]  /*4af0*/  UIADD3 UR18, UR5, 0x306, URZ ;  /* 0x0000030605127890 */ /* 0x000fe2000fffe03f */
[----:B------:R-:W3:Y:S01]  /*4b00*/  S2R R234, SR_TID.X ;  /* 0x0000000000ea7919 */ /* 0x000ee20000002100 */
        /* <DEDUP_REMOVED lines=20> */
[----:B------:R-:W-:Y:S01]  /*4c50*/  ULDC UR6, c[0x0][0xad0] ;  /* 0x0002b40000067ab9 */ /* 0x000fe20000000800 */
[----:B---3--:R-:W-:Y:S01]  /*4c60*/  SHF.R.U32.HI R234, RZ, 0x7, R234 ;  /* 0x00000007ffea7819 */ /* 0x008fe200000116ea */
        /* <DEDUP_REMOVED lines=25> */
[----:B------:R-:W-:Y:S01]  /*4e00*/  UMOV UR55, 0x40000040 ;  /* 0x4000004000377882 */ /* 0x000fe20000000000 */
[----:B------:R-:W-:Y:S01]  /*4e10*/  UMOV UR52, UR56 ;  /* 0x0000003800347c82 */ /* 0x000fe20008000000 */
[----:B------:R-:W-:Y:S01]  /*4e20*/  UMOV UR53, UR57 ;  /* 0x0000003900357c82 */ /* 0x000fe20008000000 */
[----:B------:R-:W-:-:S04]  /*4e30*/  USHF.L.U32 UR5, UR61, 0x7, URZ ;  /* 0x000000073d057899 */ /* 0x000fc8000800063f */
[----:B------:R-:W-:-:S04]  /*4e40*/  UIMAD UR5, UR7, -0x60, UR5 ;  /* 0xffffffa0070578a4 */ /* 0x000fc8000f8e0205 */
[----:B------:R-:W-:-:S04]  /*4e50*/  UIADD3 UR5, UR5, 0x1, UR59 ;  /* 0x0000000105057890 */ /* 0x000fc8000fffe03b */
[----:B------:R-:W-:Y:S01]  /*4e60*/  UIADD3 UR5, UR5, -UR58, URZ ;  /* 0x8000003a05057290 */ /* 0x000fe2000fffe03f */
        /* <DEDUP_REMOVED lines=37> */
[----:B012---:R-:W-:Y:S01]  /*50c0*/  FMUL.FTZ R13, R154, UR6 ;  /* 0x000000069a0d7c20 */ /* 0x007fe20008410000 */
[----:B------:R-:W-:Y:S01]  /*50d0*/  FMUL.FTZ R153, R153, UR6 ;  /* 0x0000000699997c20 */ /* 0x000fe20008410000 */
[----:B------:R-:W-:Y:S01]  /*50e0*/  FMUL.FTZ R20, R155, UR6 ;  /* 0x000000069b147c20 */ /* 0x000fe20008410000 */
[----:B------:R-:W-:Y:S01]  /*50f0*/  FMUL.FTZ R154, R156, UR6 ;  /* 0x000000069c9a7c20 */ /* 0x000fe20008410000 */
[----:B------:R-:W-:Y:S01]  /*5100*/  FMUL.FTZ R152, R157, UR6 ;  /* 0x000000069d987c20 */ /* 0x000fe20008410000 */
[----:B------:R-:W-:Y:S01]  /*5110*/  FMUL.FTZ R155, R158, UR6 ;  /* 0x000000069e9b7c20 */ /* 0x000fe20008410000 */
[----:B------:R-:W-:Y:S01]  /*5120*/  FMUL.FTZ R213, R162, UR6 ;  /* 0x00000006a2d57c20 */ /* 0x000fe20008410000 */
[----:B------:R-:W-:Y:S01]  /*5130*/  FMUL.FTZ R158, R169, UR6 ;  /* 0x00000006a99e7c20 */ /* 0x000fe20008410000 */
[----:B------:R-:W-:Y:S01]  /*5140*/  IMAD.MOV.U32 R162, RZ, RZ, -0x2 ;  /* 0xfffffffeffa27424 */ /* 0x000fe200078e00ff */
[----:B------:R-:W0:Y:S01]  /*5150*/  MUFU.TANH R222, R222 ;  /* 0x000000de00de7308 */ /* 0x000e220000002400 */
[----:B------:R-:W-:Y:S01]  /*5160*/  FMUL.FTZ R217, R161, UR6 ;  /* 0x00000006a1d97c20 */ /* 0x000fe20008410000 */
[----:B------:R-:W-:Y:S01]  /*5170*/  FMUL.FTZ R214, R163, UR6 ;  /* 0x00000006a3d67c20 */ /* 0x000fe20008410000 */
[----:B------:R-:W-:Y:S01]  /*5180*/  FMUL.FTZ R216, R164, UR6 ;  /* 0x00000006a4d87c20 */ /* 0x000fe20008410000 */
[----:B------:R-:W-:Y:S01]  /*5190*/  FMUL.FTZ R215, R165, UR6 ;  /* 0x00000006a5d77c20 */ /* 0x000fe20008410000 */
[----:B------:R-:W-:Y:S01]  /*51a0*/  FMUL.FTZ R157, R168, UR6 ;  /* 0x00000006a89d7c20 */ /* 0x000fe20008410000 */
[----:B------:R-:W-:-:S02]  /*51b0*/  IMAD R163, R205, R162, UR5 ;  /* 0x00000005cda37e24 */ /* 0x000fc4000f8e02a2 */
        /* <DEDUP_REMOVED lines=8> */
[----:B------:R-:W-:Y:S01]  /*5240*/  IADD3 R166, R206, R163, RZ ;  /* 0x000000a3cea67210 */ /* 0x000fe20007ffe0ff */
        /* <DEDUP_REMOVED lines=10> */
[C---:B------:R-:W-:Y:S01]  /*52f0*/  ISETP.GT.AND P3, PT, R166.reuse, 0x10, PT ;  /* 0x00000010a600780c */ /* 0x040fe20003f64270 */
[----:B------:R-:W-:Y:S01]  /*5300*/  FMUL.FTZ R227, R171, UR6 ;  /* 0x00000006abe37c20 */ /* 0x000fe20008410000 */
[----:B------:R-:W-:Y:S01]  /*5310*/  ISETP.GT.AND P6, PT, R166, RZ, PT ;  /* 0x000000ffa600720c */ /* 0x000fe20003fc4270 */
[----:B------:R-:W-:Y:S01]  /*5320*/  FMUL.FTZ R169, R192, UR6 ;  /* 0x00000006c0a97c20 */ /* 0x000fe20008410000 */
[C---:B------:R-:W-:Y:S01]  /*5330*/  ISETP.GT.AND P5, PT, R166.reuse, 0x1, PT ;  /* 0x00000001a600780c */ /* 0x040fe20003fa4270 */
[----:B------:R-:W-:Y:S01]  /*5340*/  FMUL.FTZ R180, R193, UR6 ;  /* 0x00000006c1b47c20 */ /* 0x000fe20008410000 */
[----:B------:R-:W4:Y:S01]  /*5350*/  MUFU.TANH R152, R152 ;  /* 0x0000009800987308 */ /* 0x000f220000002400 */
        /* <DEDUP_REMOVED lines=10> */
[----:B--2---:R-:W-:Y:S01]  /*5400*/  FSEL R153, R153, -INF , P5 ;  /* 0xff80000099997808 */ /* 0x004fe20002800000 */
[----:B------:R-:W-:Y:S01]  /*5410*/  FMUL.FTZ R226, R178, UR6 ;  /* 0x00000006b2e27c20 */ /* 0x000fe20008410000 */
[----:B---3--:R-:W-:Y:S01]  /*5420*/  FSEL R154, R154, -INF , P2 ;  /* 0xff8000009a9a7808 */ /* 0x008fe20001000000 */
[----:B------:R-:W-:Y:S01]  /*5430*/  FMUL.FTZ R224, R182, UR6 ;  /* 0x00000006b6e07c20 */ /* 0x000fe20008410000 */
[----:B------:R-:W-:Y:S01]  /*5440*/  ISETP.GT.AND P6, PT, R166, 0x11, PT ;  /* 0x00000011a600780c */ /* 0x000fe20003fc4270 */
[----:B------:R-:W1:Y:S01]  /*5450*/  MUFU.TANH R217, R217 ;  /* 0x000000d900d97308 */ /* 0x000e620000002400 */
[----:B----4-:R-:W-:Y:S01]  /*5460*/  FSEL R152, R152, -INF , P4 ;  /* 0xff80000098987808 */ /* 0x010fe20002000000 */
[----:B------:R-:W-:Y:S01]  /*5470*/  FMUL.FTZ R225, R183, UR6 ;  /* 0x00000006b7e17c20 */ /* 0x000fe20008410000 */
[----:B------:R-:W-:Y:S01]  /*5480*/  ISETP.GT.AND P5, PT, R166, 0x18, PT ;  /* 0x00000018a600780c */ /* 0x000fe20003fa4270 */
[----:B------:R-:W-:Y:S01]  /*5490*/  FMUL.FTZ R186, R186, UR6 ;  /* 0x00000006baba7c20 */ /* 0x000fe20008410000 */
[C---:B------:R-:W-:Y:S01]  /*54a0*/  ISETP.GT.AND P2, PT, R166.reuse, 0x19, PT ;  /* 0x00000019a600780c */ /* 0x040fe20003f44270 */
[----:B------:R-:W-:Y:S01]  /*54b0*/  FMUL.FTZ R187, R187, UR6 ;  /* 0x00000006bbbb7c20 */ /* 0x000fe20008410000 */
[----:B------:R-:W-:Y:S01]  /*54c0*/  ISETP.GT.AND P4, PT, R166, 0x20, PT ;  /* 0x00000020a600780c */ /* 0x000fe20003f84270 */
[----:B------:R-:W2:Y:S01]  /*54d0*/  MUFU.TANH R216, R216 ;  /* 0x000000d800d87308 */ /* 0x000ea20000002400 */
[----:B0-----:R-:W-:Y:S01]  /*54e0*/  FSEL R171, R158, -INF , P3 ;  /* 0xff8000009eab7808 */ /* 0x001fe20001800000 */
[----:B------:R-:W-:Y:S01]  /*54f0*/  FMUL.FTZ R190, R190, UR6 ;  /* 0x00000006bebe7c20 */ /* 0x000fe20008410000 */
[----:B------:R-:W-:Y:S01]  /*5500*/  ISETP.GT.AND P3, PT, R166, 0x38, PT ;  /* 0x00000038a600780c */ /* 0x000fe20003f64270 */
[----:B------:R-:W-:Y:S01]  /*5510*/  FMUL.FTZ R191, R191, UR6 ;  /* 0x00000006bfbf7c20 */ /* 0x000fe20008410000 */
[----:B------:R-:W-:Y:S01]  /*5520*/  FMUL.FTZ R195, R195, UR6 ;  /* 0x00000006c3c37c20 */ /* 0x000fe20008410000 */
[----:B------:R-:W-:-:S02]  /*5530*/  VIADD R189, R234, 0x8 ;  /* 0x00000008eabd7836 */ /* 0x000fc40000000000 */
[----:B------:R-:W0:Y:S01]  /*5540*/  MUFU.TANH R215, R215 ;  /* 0x000000d700d77308 */ /* 0x000e220000002400 */
[----:B-1----:R-:W-:Y:S02]  /*5550*/  FSEL R217, R217, -INF , P6 ;  /* 0xff800000d9d97808 */ /* 0x002fe40003000000 */
[----:B------:R-:W-:-:S05]  /*5560*/  ISETP.GT.AND P6, PT, R166, 0x28, PT ;  /* 0x00000028a600780c */ /* 0x000fca0003fc4270 */
[----:B------:R-:W1:Y:S01]  /*5570*/  MUFU.TANH R157, R157 ;  /* 0x0000009d009d7308 */ /* 0x000e620000002400 */
[----:B--2---:R-:W-:Y:S02]  /*5580*/  FSEL R216, R216, -INF , P5 ;  /* 0xff800000d8d87808 */ /* 0x004fe40002800000 */
[----:B------:R-:W-:-:S05]  /*5590*/  ISETP.GT.AND P5, PT, R166, 0x29, PT ;  /* 0x00000029a600780c */ /* 0x000fca0003fa4270 */
[----:B------:R-:W2:Y:S01]  /*55a0*/  MUFU.TANH R162, R162 ;  /* 0x000000a200a27308 */ /* 0x000ea20000002400 */
[----:B0-----:R-:W-:Y:S02]  /*55b0*/  FSEL R215, R215, -INF , P2 ;  /* 0xff800000d7d77808 */ /* 0x001fe40001000000 */
[----:B------:R-:W-:-:S05]  /*55c0*/  ISETP.GT.AND P2, PT, R166, 0x30, PT ;  /* 0x00000030a600780c */ /* 0x000fca0003f44270 */
        /* <DEDUP_REMOVED lines=27> */
[----:B0-----:R-:W-:Y:S01]  /*5780*/  FSEL R158, R167, -INF , P5 ;  /* 0xff800000a79e7808 */ /* 0x001fe20002800000 */
[----:B------:R-:W-:Y:S01]  /*5790*/  FMUL.FTZ R167, R199, UR6 ;  /* 0x00000006c7a77c20 */ /* 0x000fe20008410000 */
[----:B------:R-:W-:Y:S02]  /*57a0*/  ISETP.GT.AND P5, PT, R166, 0x51, PT ;  /* 0x00000051a600780c */ /* 0x000fe40003fa4270 */
[----:B------:R-:W-:-:S03]  /*57b0*/  FMNMX.FTZ R177, R152, R177, !PT ;  /* 0x000000b198b17209 */ /* 0x000fc60007810000 */
[----:B------:R-:W0:Y:S01]  /*57c0*/  MUFU.TANH R169, R169 ;  /* 0x000000a900a97308 */ /* 0x000e220000002400 */
[----:B-1----:R-:W-:Y:S01]  /*57d0*/  FSEL R157, R170, -INF , P2 ;  /* 0xff800000aa9d7808 */ /* 0x002fe20001000000 */
[----:B------:R-:W-:Y:S01]  /*57e0*/  FMUL.FTZ R170, R198, UR6 ;  /* 0x00000006c6aa7c20 */ /* 0x000fe20008410000 */
[----:B------:R-:W-:Y:S02]  /*57f0*/  ISETP.GT.AND P2, PT, R166, 0x58, PT ;  /* 0x00000058a600780c */ /* 0x000fe40003f44270 */
[----:B------:R-:W-:-:S03]  /*5800*/  FMNMX.FTZ R178, R222, R177, !PT ;  /* 0x000000b1deb27209 */ /* 0x000fc60007810000 */
[----:B------:R-:W1:Y:S01]  /*5810*/  MUFU.TANH R13, R13 ;  /* 0x0000000d000d7308 */ /* 0x000e620000002400 */
[----:B--2---:R-:W-:Y:S01]  /*5820*/  FSEL R159, R174, -INF , P4 ;  /* 0xff800000ae9f7808 */ /* 0x004fe20002000000 */
[----:B------:R-:W-:Y:S01]  /*5830*/  FMUL.FTZ R174, R194, UR6 ;  /* 0x00000006c2ae7c20 */ /* 0x000fe20008410000 */
[C---:B------:R-:W-:Y:S01]  /*5840*/  ISETP.GT.AND P4, PT, R166.reuse, 0x59, PT ;  /* 0x00000059a600780c */ /* 0x040fe20003f84270 */
[----:B------:R-:W-:-:S04]  /*5850*/  VIADD R166, R166, 0x8 ;  /* 0x00000008a6a67836 */ /* 0x000fc80000000000 */
[----:B------:R-:W2:Y:S01]  /*5860*/  MUFU.TANH R20, R20 ;  /* 0x0000001400147308 */ /* 0x000ea20000002400 */
[C---:B------:R-:W-:Y:S02]  /*5870*/  ISETP.GT.AND P3, PT, R166.reuse, RZ, PT ;  /* 0x000000ffa600720c */ /* 0x040fe40003f64270 */
[----:B0-----:R-:W-:Y:S02]  /*5880*/  FSEL R179, R169, -INF , P6 ;  /* 0xff800000a9b37808 */ /* 0x001fe40003000000 */
[----:B------:R-:W-:-:S03]  /*5890*/  ISETP.GT.AND P6, PT, R166, 0x1, PT ;  /* 0x00000001a600780c */ /* 0x000fc60003fc4270 */
[----:B------:R-:W0:Y:S01]  /*58a0*/  MUFU.TANH R180, R180 ;  /* 0x000000b400b47308 */ /* 0x000e220000002400 */
[----:B-1----:R-:W-:Y:S02]  /*58b0*/  FSEL R168, R13, -INF , P3 ;  /* 0xff8000000da87808 */ /* 0x002fe40001800000 */
[----:B------:R-:W-:Y:S02]  /*58c0*/  FMNMX.FTZ R13, R217, R178, !PT ;  /* 0x000000b2d90d7209 */ /* 0x000fe40007810000 */
[----:B------:R-:W-:Y:S02]  /*58d0*/  ISETP.GT.AND P3, PT, R166, 0x10, PT ;  /* 0x00000010a600780c */ /* 0x000fe40003f64270 */
[----:B------:R-:W-:Y:S01]  /*58e0*/  FMNMX.FTZ R178, R216, R13, !PT ;  /* 0x0000000dd8b27209 */ /* 0x000fe20007810000 */
[----:B------:R-:W1:Y:S01]  /*58f0*/  MUFU.TANH R181, R181 ;  /* 0x000000b500b57308 */ /* 0x000e620000002400 */
[----:B--2---:R-:W-:Y:S02]  /*5900*/  FSEL R169, R20, -INF , P6 ;  /* 0xff80000014a97808 */ /* 0x004fe40003000000 */
[----:B------:R-:W-:-:S02]  /*5910*/  FMNMX.FTZ R20, R168, R211, !PT ;  /* 0x000000d3a8147209 */ /* 0x000fc40007810000 */
[----:B------:R-:W-:Y:S02]  /*5920*/  FMNMX.FTZ R178, R215, R178, !PT ;  /* 0x000000b2d7b27209 */ /* 0x000fe40007810000 */
[----:B------:R-:W-:Y:S01]  /*5930*/  FMNMX.FTZ R20, R169, R20, !PT ;  /* 0x00000014a9147209 */ /* 0x000fe20007810000 */
[----:B------:R-:W2:Y:S01]  /*5940*/  MUFU.TANH R155, R155 ;  /* 0x0000009b009b7308 */ /* 0x000ea20000002400 */
[----:B0-----:R-:W-:Y:S02]  /*5950*/  FSEL R180, R180, -INF , P5 ;  /* 0xff800000b4b47808 */ /* 0x001fe40002800000 */
[C---:B------:R-:W-:Y:S02]  /*5960*/  ISETP.GT.AND P5, PT, R166.reuse, 0x8, PT ;  /* 0x00000008a600780c */ /* 0x040fe40003fa4270 */
[----:B------:R-:W-:Y:S02]  /*5970*/  ISETP.GT.AND P6, PT, R166, 0x11, PT ;  /* 0x00000011a600780c */ /* 0x000fe40003fc4270 */
[----:B------:R-:W-:Y:S01]  /*5980*/  FMNMX.FTZ R178, R173, R178, !PT ;  /* 0x000000b2adb27209 */ /* 0x000fe20007810000 */
[----:B------:R-:W0:Y:S01]  /*5990*/  MUFU.TANH R156, R156 ;  /* 0x0000009c009c7308 */ /* 0x000e220000002400 */
[----:B-1----:R-:W-:-:S02]  /*59a0*/  FSEL R181, R181, -INF , P2 ;  /* 0xff800000b5b57808 */ /* 0x002fc40001000000 */
[----:B------:R-:W-:-:S05]  /*59b0*/  ISETP.GT.AND P2, PT, R166, 0x9, PT ;  /* 0x00000009a600780c */ /* 0x000fca0003f44270 */
        /* <DEDUP_REMOVED lines=18> */
[----:B------:R-:W-:Y:S02]  /*5ae0*/  FMNMX.FTZ R165, R171, R178, !PT ;  /* 0x000000b2aba57209 */ /* 0x000fe40007810000 */
[----:B------:R-:W-:Y:S02]  /*5af0*/  FMNMX.FTZ R13, R194, R13, !PT ;  /* 0x0000000dc20d7209 */ /* 0x000fe40007810000 */
[----:B------:R-:W-:Y:S01]  /*5b00*/  FMNMX.FTZ R165, R172, R165, !PT ;  /* 0x000000a5aca57209 */ /* 0x000fe20007810000 */
[----:B------:R-:W0:Y:S01]  /*5b10*/  MUFU.TANH R227, R227 ;  /* 0x000000e300e37308 */ /* 0x000e220000002400 */
[----:B-1----:R-:W-:Y:S02]  /*5b20*/  FSEL R196, R164, -INF , P2 ;  /* 0xff800000a4c47808 */ /* 0x002fe40001000000 */
[----:B------:R-:W-:-:S02]  /*5b30*/  FMNMX.FTZ R20, R176, R165, !PT ;  /* 0x000000a5b0147209 */ /* 0x000fc40007810000 */
[----:B------:R-:W-:Y:S02]  /*5b40*/  FMNMX.FTZ R13, R196, R13, !PT ;  /* 0x0000000dc40d7209 */ /* 0x000fe40007810000 */
[----:B------:R-:W-:Y:S01]  /*5b50*/  FMNMX.FTZ R165, R161, R20, !PT ;  /* 0x00000014a1a57209 */ /* 0x000fe20007810000 */
[----:B------:R-:W1:Y:S01]  /*5b60*/  MUFU.TANH R228, R228 ;  /* 0x000000e400e47308 */ /* 0x000e620000002400 */
[----:B--2---:R-:W-:Y:S02]  /*5b70*/  FSEL R230, R230, -INF , P3 ;  /* 0xff800000e6e67808 */ /* 0x004fe40001800000 */
[----:B------:R-:W-:Y:S02]  /*5b80*/  ISETP.GT.AND P5, PT, R166, 0x28, PT ;  /* 0x00000028a600780c */ /* 0x000fe40003fa4270 */
[----:B------:R-:W-:Y:S02]  /*5b90*/  FMNMX.FTZ R20, R230, R13, !PT ;  /* 0x0000000de6147209 */ /* 0x000fe40007810000 */
[----:B------:R-:W-:Y:S01]  /*5ba0*/  ISETP.GT.AND P2, PT, R166, 0x29, PT ;  /* 0x00000029a600780c */ /* 0x000fe20003f44270 */
[----:B------:R-:W2:Y:S01]  /*5bb0*/  MUFU.TANH R229, R229 ;  /* 0x000000e500e57308 */ /* 0x000ea20000002400 */
[----:B0-----:R-:W-:-:S02]  /*5bc0*/  FSEL R227, R227, -INF , P6 ;  /* 0xff800000e3e37808 */ /* 0x001fc40003000000 */
[----:B------:R-:W-:Y:S02]  /*5bd0*/  FMNMX.FTZ R165, R160, R165, !PT ;  /* 0x000000a5a0a57209 */ /* 0x000fe40007810000 */
[----:B------:R-:W-:Y:S02]  /*5be0*/  FMNMX.FTZ R13, R227, R20, !PT ;  /* 0x00000014e30d7209 */ /* 0x000fe40007810000 */
[----:B------:R-:W-:Y:S01]  /*5bf0*/  ISETP.GT.AND P3, PT, R166, 0x30, PT ;  /* 0x00000030a600780c */ /* 0x000fe20003f64270 */
[----:B------:R-:W0:Y:S01]  /*5c00*/  MUFU.TANH R226, R226 ;  /* 0x000000e200e27308 */ /* 0x000e220000002400 */
[----:B-1----:R-:W-:Y:S02]  /*5c10*/  FSEL R228, R228, -INF , P5 ;  /* 0xff800000e4e47808 */ /* 0x002fe40002800000 */
[----:B------:R-:W-:Y:S02]  /*5c20*/  FMNMX.FTZ R164, R162, R165, !PT ;  /* 0x000000a5a2a47209 */ /* 0x000fe40007810000 */
[----:B------:R-:W-:-:S02]  /*5c30*/  FMNMX.FTZ R20, R228, R13, !PT ;  /* 0x0000000de4147209 */ /* 0x000fc40007810000 */
[C---:B------:R-:W-:Y:S01]  /*5c40*/  ISETP.GT.AND P6, PT, R166.reuse, 0x31, PT ;  /* 0x00000031a600780c */ /* 0x040fe20003fc4270 */
[----:B------:R-:W1:Y:S01]  /*5c50*/  MUFU.TANH R223, R223 ;  /* 0x000000df00df7308 */ /* 0x000e620000002400 */
[----:B--2---:R-:W-:Y:S02]  /*5c60*/  FSEL R229, R229, -INF , P2 ;  /* 0xff800000e5e57808 */ /* 0x004fe40001000000 */
[----:B------:R-:W-:Y:S02]  /*5c70*/  FMNMX.FTZ R165, R163, R164, !PT ;  /* 0x000000a4a3a57209 */ /* 0x000fe40007810000 */
        /* <DEDUP_REMOVED lines=11> */
[----:B------:R-:W-:Y:S01]  /*5d30*/  ISETP.GT.AND P3, PT, R166, 0x40, PT ;  /* 0x00000040a600780c */ /* 0x000fe20003f64270 */
        /* <DEDUP_REMOVED lines=23> */
[----:B------:R-:W-:-:S03]  /*5eb0*/  FMNMX.FTZ R13, R213, R20, !PT ;  /* 0x00000014d50d7209 */ /* 0x000fc60007810000 */
[----:B------:R-:W0:Y:S01]  /*5ec0*/  MUFU.TANH R174, R174 ;  /* 0x000000ae00ae7308 */ /* 0x000e220000002400 */
[----:B-1----:R-:W-:Y:S02]  /*5ed0*/  FSEL R214, R191, -INF , P2 ;  /* 0xff800000bfd67808 */ /* 0x002fe40001000000 */
[----:B------:R-:W-:Y:S02]  /*5ee0*/  ISETP.GT.AND P2, PT, R166, 0x51, PT ;  /* 0x00000051a600780c */ /* 0x000fe40003f44270 */
[----:B------:R-:W-:-:S03]  /*5ef0*/  FMNMX.FTZ R20, R214, R13, !PT ;  /* 0x0000000dd6147209 */ /* 0x000fc60007810000 */
[----:B------:R-:W1:Y:S01]  /*5f00*/  MUFU.TANH R184, R195 ;  /* 0x000000c300b87308 */ /* 0x000e620000002400 */
[----:B--2---:R-:W-:Y:S01]  /*5f10*/  FSEL R182, R175, -INF , P4 ;  /* 0xff800000afb67808 */ /* 0x004fe20002000000 */
[----:B------:R-:W-:Y:S01]  /*5f20*/  IMAD.U32 R175, RZ, RZ, UR4 ;  /* 0x00000004ffaf7e24 */ /* 0x000fe2000f8e00ff */
[----:B------:R-:W-:Y:S02]  /*5f30*/  UIMAD UR4, UR36, 0xc00, UR38 ;  /* 0x00000c00240478a4 */ /* 0x000fe4000f8e0226 */
[----:B------:R-:W-:-:S03]  /*5f40*/  FMNMX.FTZ R165, R182, R165, !PT ;  /* 0x000000a5b6a57209 */ /* 0x000fc60007810000 */
[----:B------:R-:W2:Y:S01]  /*5f50*/  MUFU.TANH R170, R170 ;  /* 0x000000aa00aa7308 */ /* 0x000ea20000002400 */
[----:B0-----:R-:W-:Y:S01]  /*5f60*/  FSEL R183, R174, -INF , P3 ;  /* 0xff800000aeb77808 */ /* 0x001fe20001800000 */
[----:B------:R-:W-:Y:S01]  /*5f70*/  UMOV UR10, UR4 ;  /* 0x00000004000a7c82 */ /* 0x000fe20008000000 */
[----:B------:R-:W-:Y:S01]  /*5f80*/  ISETP.GT.AND P3, PT, R166, 0x58, PT ;  /* 0x00000058a600780c */ /* 0x000fe20003f64270 */
[----:B------:R-:W0:Y:S01]  /*5f90*/  SHFL.BFLY PT, R174, R165, 0x2, 0x1f ;  /* 0x0c401f00a5ae7f89 */ /* 0x000e2200000e0000 */
[----:B------:R-:W-:-:S03]  /*5fa0*/  FMNMX.FTZ R13, R183, R20, !PT ;  /* 0x00000014b70d7209 */ /* 0x000fc60007810000 */
[----:B------:R-:W3:Y:S01]  /*5fb0*/  MUFU.TANH R167, R167 ;  /* 0x000000a700a77308 */ /* 0x000ee20000002400 */
[----:B-1----:R-:W-:Y:S02]  /*5fc0*/  FSEL R184, R184, -INF , P2 ;  /* 0xff800000b8b87808 */ /* 0x002fe40001000000 */
[----:B------:R-:W-:Y:S02]  /*5fd0*/  ISETP.GT.AND P2, PT, R166, 0x59, PT ;  /* 0x00000059a600780c */ /* 0x000fe40003f44270 */
[----:B------:R-:W-:Y:S02]  /*5fe0*/  FMNMX.FTZ R20, R184, R13, !PT ;  /* 0x0000000db8147209 */ /* 0x000fe40007810000 */
[----:B--2---:R-:W-:-:S04]  /*5ff0*/  FSEL R185, R170, -INF , P3 ;  /* 0xff800000aab97808 */ /* 0x004fc80001800000 */
[----:B------:R-:W-:Y:S02]  /*6000*/  FMNMX.FTZ R13, R185, R20, !PT ;  /* 0x00000014b90d7209 */ /* 0x000fe40007810000 */
[----:B------:R-:W1:Y:S01]  /*6010*/  LDC R20, c[0x0][0xa80] ;  /* 0x0002a000ff147b82 */ /* 0x000e620000000800 */
[----:B---3--:R-:W-:Y:S02]  /*6020*/  FSEL R186, R167, -INF , P2 ;  /* 0xff800000a7ba7808 */ /* 0x008fe40001000000 */
[----:B0-----:R-:W-:Y:S02]  /*6030*/  FMNMX.FTZ R174, R165, R174, !PT ;  /* 0x000000aea5ae7209 */ /* 0x001fe40007810000 */
[----:B------:R-:W-:-:S03]  /*6040*/  FMNMX.FTZ R164, R186, R13, !PT ;  /* 0x0000000dbaa47209 */ /* 0x000fc60007810000 */
[----:B------:R-:W0:Y:S04]  /*6050*/  SHFL.BFLY PT, R13, R174, 0x1, 0x1f ;  /* 0x0c201f00ae0d7f89 */ /* 0x000e2800000e0000 */
[----:B------:R-:W2:Y:S01]  /*6060*/  SHFL.BFLY PT, R167, R164, 0x2, 0x1f ;  /* 0x0c401f00a4a77f89 */ /* 0x000ea200000e0000 */
[----:B0-----:R-:W-:Y:S02]  /*6070*/  FMNMX.FTZ R13, R174, R13, !PT ;  /* 0x0000000dae0d7209 */ /* 0x001fe40007810000 */
[----:B--2---:R-:W-:-:S03]  /*6080*/  FMNMX.FTZ R167, R164, R167, !PT ;  /* 0x000000a7a4a77209 */ /* 0x004fc60007810000 */
[C---:B-1----:R-:W-:Y:S01]  /*6090*/  FMUL.FTZ R187, R13.reuse, R20 ;  /* 0x000000140dbb7220 */ /* 0x042fe20000410000 */
[----:B------:R-:W-:Y:S01]  /*60a0*/  FSETP.NEU.FTZ.AND P2, PT, R13, -INF , PT ;  /* 0xff8000000d00780b */ /* 0x000fe20003f5d000 */
[----:B------:R-:W0:Y:S03]  /*60b0*/  SHFL.BFLY PT, R166, R167, 0x1, 0x1f ;  /* 0x0c201f00a7a67f89 */ /* 0x000e2600000e0000 */
[----:B------:R-:W-:-:S05]  /*60c0*/  FSEL R187, R187, RZ, P2 ;  /* 0x000000ffbbbb7208 */ /* 0x000fca0001000000 */
[-CC-:B------:R-:W-:Y:S01]  /*60d0*/  FFMA.FTZ R170, R21, R20.reuse, -R187.reuse ;  /* 0x0000001415aa7223 */ /* 0x180fe200000108bb */
[-CC-:B------:R-:W-:Y:S01]  /*60e0*/  FFMA.FTZ R165, R153, R20.reuse, -R187.reuse ;  /* 0x0000001499a57223 */ /* 0x180fe200000108bb */
[----:B------:R-:W-:Y:S01]  /*60f0*/  FSEL R153, R13, RZ, P2 ;  /* 0x000000ff0d997208 */ /* 0x000fe20001000000 */
[-CC-:B------:R-:W-:Y:S01]  /*6100*/  FFMA.FTZ R190, R217, R20.reuse, -R187.reuse ;  /* 0x00000014d9be7223 */ /* 0x180fe200000108bb */
[----:B------:R1:W-:Y:S01]  /*6110*/  MUFU.EX2 R164, R170 ;  /* 0x000000aa00a47308 */ /* 0x0003e20000000800 */
[-CC-:B------:R-:W-:Y:S01]  /*6120*/  FFMA.FTZ R191, R216, R20.reuse, -R187.reuse ;  /* 0x00000014d8bf7223 */ /* 0x180fe200000108bb */
        /* <DEDUP_REMOVED lines=14> */
[-CC-:B------:R-:W-:Y:S01]  /*6210*/  FFMA.FTZ R166, R154, R20.reuse, -R187.reuse ;  /* 0x000000149aa67223 */ /* 0x180fe200000108bb */
[----:B------:R-:W0:Y:S01]  /*6220*/  MUFU.EX2 R177, R177 ;  /* 0x000000b100b17308 */ /* 0x000e220000000800 */
[C---:B------:R-:W-:Y:S01]  /*6230*/  FSETP.NEU.FTZ.AND P3, PT, R21.reuse, -INF , PT ;  /* 0xff8000001500780b */ /* 0x040fe20003f7d000 */
[-C--:B------:R-:W-:Y:S01]  /*6240*/  FMUL.FTZ R188, R21, R20.reuse ;  /* 0x0000001415bc7220 */ /* 0x080fe20000410000 */
[-CC-:B------:R-:W-:Y:S01]  /*6250*/  FFMA.FTZ R158, R158, R20.reuse, -R187.reuse ;  /* 0x000000149e9e7223 */ /* 0x180fe200000108bb */
[-CC-:B------:R-:W-:Y:S01]  /*6260*/  FFMA.FTZ R157, R157, R20.reuse, -R187.reuse ;  /* 0x000000149d9d7223 */ /* 0x180fe200000108bb */
[----:B------:R-:W-:Y:S01]  /*6270*/  FSEL R152, R21, RZ, P3 ;  /* 0x000000ff15987208 */ /* 0x000fe20001800000 */
[-CC-:B------:R-:W-:Y:S01]  /*6280*/  FFMA.FTZ R159, R159, R20.reuse, -R187.reuse ;  /* 0x000000149f9f7223 */ /* 0x180fe200000108bb */
[----:B------:R-:W-:Y:S01]  /*6290*/  FSEL R188, R188, RZ, P3 ;  /* 0x000000ffbcbc7208 */ /* 0x000fe20001800000 */
[----:B------:R-:W-:Y:S01]  /*62a0*/  MUFU.EX2 R166, R166 ;  /* 0x000000a600a67308 */ /* 0x000fe20000000800 */
[-CC-:B------:R-:W-:Y:S01]  /*62b0*/  FFMA.FTZ R179, R179, R20.reuse, -R187.reuse ;  /* 0x00000014b3b37223 */ /* 0x180fe200000108bb */
[-CC-:B------:R-:W-:Y:S01]  /*62c0*/  FFMA.FTZ R180, R180, R20.reuse, -R187.reuse ;  /* 0x00000014b4b47223 */ /* 0x180fe200000108bb */
[-C--:B------:R-:W-:Y:S01]  /*62d0*/  FFMA.FTZ R181, R181, R20.reuse, -R187 ;  /* 0x00000014b5b57223 */ /* 0x080fe200000108bb */
[----:B-1----:R-:W-:Y:S01]  /*62e0*/  FFMA.FTZ R170, R155, R20, -R188 ;  /* 0x000000149baa7223 */ /* 0x002fe200000108bc */
[----:B------:R-:W-:Y:S01]  /*62f0*/  FADD.FTZ R155, -R152, R211 ;  /* 0x000000d3989b7221 */ /* 0x000fe20000010100 */
[----:B------:R-:W-:-:S02]  /*6300*/  @!P1 VIADD R152, R175, 0x32440 ;  /* 0x00032440af989836 */ /* 0x000fc40000000000 */
[-CC-:B------:R-:W-:Y:S01]  /*6310*/  FFMA.FTZ R174, R156, R20.reuse, -R188.reuse ;  /* 0x000000149cae7223 */ /* 0x180fe200000108bc */
[----:B------:R-:W-:Y:S01]  /*6320*/  IADD3 R156, -R234, 0xb, RZ ;  /* 0x0000000bea9c7810 */ /* 0x000fe20007ffe1ff */
[-C--:B------:R-:W-:Y:S01]  /*6330*/  FMUL.FTZ R178, R155, R20.reuse ;  /* 0x000000149bb27220 */ /* 0x080fe20000410000 */
[-C--:B------:R-:W-:Y:S01]  /*6340*/  FFMA.FTZ R168, R168, R20.reuse, -R188 ;  /* 0x00000014a8a87223 */ /* 0x080fe200000108bc */
[----:B------:R-:W-:Y:S01]  /*6350*/  @!P1 PRMT R152, RZ, 0x654, R152 ;  /* 0x00000654ff989816 */ /* 0x000fe20000000098 */
[--C-:B------:R-:W-:Y:S01]  /*6360*/  FFMA.FTZ R169, R169, R20, -R188.reuse ;  /* 0x00000014a9a97223 */ /* 0x100fe200000108bc */
[----:B------:R1:W-:Y:S06]  /*6370*/  BAR.ARV R156, 0x100 ;  /* 0x0004009c0000751d */ /* 0x0003ec0000002000 */
[----:B------:R2:W-:Y:S01]  /*6380*/  @!P1 SYNCS.ARRIVE.TRANS64.RED.A1T0 RZ, [R152+URZ], RZ ;  /* 0x000000ff98ff99a7 */ /* 0x0005e2000810043f */
[----:B------:R-:W3:Y:S01]  /*6390*/  MUFU.EX2 R178, R178 ;  /* 0x000000b200b27308 */ /* 0x000ee20000000800 */
[----:B------:R4:W-:Y:S01]  /*63a0*/  BAR.SYNC.DEFER_BLOCKING R189, 0x100 ;  /* 0x000400bd0000751d */ /* 0x0009e20000010000 */
[-C--:B0-----:R-:W-:Y:S01]  /*63b0*/  FMUL.FTZ R24, R24, R177.reuse ;  /* 0x000000b118187220 */ /* 0x081fe20000410000 */
        /* <DEDUP_REMOVED lines=133> */
[--C-:B----4-:R-:W-:Y:S01]  /*6c10*/  FFMA.FTZ R189, R222, R20, -R187.reuse ;  /* 0x00000014debd7223 */ /* 0x110fe200000108bb */
[----:B0-----:R-:W-:Y:S01]  /*6c20*/  F2FP.F16.F32.PACK_AB R154, R167, R166 ;  /* 0x000000a6a79a723e */ /* 0x001fe200000000ff */
[--C-:B------:R-:W-:Y:S01]  /*6c30*/  FFMA.FTZ R192, R192, R20, -R188.reuse ;  /* 0x00000014c0c07223 */ /* 0x100fe200000108bc */
[----:B-----5:R-:W-:Y:S01]  /*6c40*/  F2FP.F16.F32.PACK_AB R153, R169, R168 ;  /* 0x000000a8a999723e */ /* 0x020fe200000000ff */
[--C-:B------:R-:W-:Y:S01]  /*6c50*/  FFMA.FTZ R193, R193, R20, -R188.reuse ;  /* 0x00000014c1c17223 */ /* 0x100fe200000108bc */
[----:B-1----:R-:W-:Y:S01]  /*6c60*/  F2FP.F16.F32.PACK_AB R155, R174, R170 ;  /* 0x000000aaae9b723e */ /* 0x002fe200000000ff */
[-CC-:B------:R-:W-:Y:S01]  /*6c70*/  FFMA.FTZ R194, R194, R20.reuse, -R188.reuse ;  /* 0x00000014c2c27223 */ /* 0x180fe200000108bc */
[-CC-:B------:R-:W-:Y:S01]  /*6c80*/  FFMA.FTZ R196, R196, R20.reuse, -R188.reuse ;  /* 0x00000014c4c47223 */ /* 0x180fe200000108bc */
[----:B------:R-:W-:Y:S01]  /*6c90*/  MUFU.EX2 R189, R189 ;  /* 0x000000bd00bd7308 */ /* 0x000fe20000000800 */
[----:B------:R-:W-:Y:S01]  /*6ca0*/  WARPGROUP.ARRIVE ;  /* 0x00000000000079c5 */ /* 0x000fe20000000000 */
[-CC-:B------:R-:W-:Y:S01]  /*6cb0*/  FFMA.FTZ R211, R230, R20.reuse, -R188.reuse ;  /* 0x00000014e6d37223 */ /* 0x180fe200000108bc */
[-CC-:B------:R-:W-:Y:S01]  /*6cc0*/  FFMA.FTZ R212, R227, R20.reuse, -R188.reuse ;  /* 0x00000014e3d47223 */ /* 0x180fe200000108bc */
[-CC-:B------:R-:W-:Y:S01]  /*6cd0*/  FFMA.FTZ R215, R228, R20.reuse, -R188.reuse ;  /* 0x00000014e4d77223 */ /* 0x180fe200000108bc */
[-CC-:B------:R-:W-:Y:S01]  /*6ce0*/  FFMA.FTZ R216, R229, R20.reuse, -R188.reuse ;  /* 0x00000014e5d87223 */ /* 0x180fe200000108bc */
[-CC-:B------:R-:W-:Y:S01]  /*6cf0*/  FFMA.FTZ R222, R223, R20.reuse, -R188.reuse ;  /* 0x00000014dfde7223 */ /* 0x180fe200000108bc */
[----:B------:R-:W-:Y:S01]  /*6d00*/  HGMMA.64x256x16.F32 R24, R152, gdesc[UR8].tnspB, R24, gsb0 ;  /* 0x43e0000898187df0 */ /* 0x000fe20008000818 */
[----:B------:R-:W0:Y:S01]  /*6d10*/  MUFU.EX2 R190, R190 ;  /* 0x000000be00be7308 */ /* 0x000e220000000800 */
[----:B------:R-:W-:Y:S01]  /*6d20*/  UIADD3 UR10, UR4, 0x80, URZ ;  /* 0x00000080040a7890 */ /* 0x000fe2000fffe03f */
[-CC-:B------:R-:W-:Y:S01]  /*6d30*/  FFMA.FTZ R223, R224, R20.reuse, -R188.reuse ;  /* 0x00000014e0df7223 */ /* 0x180fe200000108bc */
[----:B------:R-:W-:Y:S01]  /*6d40*/  UMOV UR11, 0x40000040 ;  /* 0x40000040000b7882 */ /* 0x000fe20000000000 */
        /* <DEDUP_REMOVED lines=8> */
[-C--:B------:R-:W-:Y:S01]  /*6dd0*/  FFMA.FTZ R182, R182, R20.reuse, -R187 ;  /* 0x00000014b6b67223 */ /* 0x080fe200000108bb */
[-CC-:B------:R-:W-:Y:S01]  /*6de0*/  FFMA.FTZ R183, R183, R20.reuse, -R188.reuse ;  /* 0x00000014b7b77223 */ /* 0x180fe200000108bc */
[-CC-:B------:R-:W-:Y:S01]  /*6df0*/  FFMA.FTZ R184, R184, R20.reuse, -R188.reuse ;  /* 0x00000014b8b87223 */ /* 0x180fe200000108bc */
[-CC-:B------:R-:W-:Y:S01]  /*6e00*/  FFMA.FTZ R185, R185, R20.reuse, -R188.reuse ;  /* 0x00000014b9b97223 */ /* 0x180fe200000108bc */
[----:B------:R-:W-:Y:S01]  /*6e10*/  MUFU.EX2 R195, R195 ;  /* 0x000000c300c37308 */ /* 0x000fe20000000800 */
[----:B------:R-:W-:Y:S01]  /*6e20*/  FFMA.FTZ R186, R186, R20, -R188 ;  /* 0x00000014baba7223 */ /* 0x000fe200000108bc */
[----:B------:R-:W-:Y:S01]  /*6e30*/  FFMA.FTZ R0, R177, R0, R164 ;  /* 0x00000000b1007223 */ /* 0x000fe200000100a4 */
[----:B------:R-:W-:Y:S01]  /*6e40*/  FFMA.FTZ R12, R178, R12, R168 ;  /* 0x0000000cb20c7223 */ /* 0x000fe200000100a8 */
[----:B------:R-:W-:Y:S01]  /*6e50*/  ISETP.LT.AND P2, PT, R210, UR7, PT ;  /* 0x00000007d2007c0c */ /* 0x000fe2000bf41270 */
[----:B------:R-:W-:-:S02]  /*6e60*/  @!P1 VIADD R175, R175, 0x32460 ;  /* 0x00032460afaf9836 */ /* 0x000fc40000000000 */
[----:B------:R-:W-:Y:S01]  /*6e70*/  FADD.FTZ R165, R165, R0 ;  /* 0x00000000a5a57221 */ /* 0x000fe20000010000 */
[----:B------:R-:W-:Y:S01]  /*6e80*/  FADD.FTZ R169, R169, R12 ;  /* 0x0000000ca9a97221 */ /* 0x000fe20000010000 */
[----:B------:R-:W-:Y:S01]  /*6e90*/  MUFU.EX2 R192, R192 ;  /* 0x000000c000c07308 */ /* 0x000fe20000000800 */
[----:B------:R-:W-:Y:S01]  /*6ea0*/  UIADD3 UR7, UR7, -0x1, URZ ;  /* 0xffffffff07077890 */ /* 0x000fe2000fffe03f */
[----:B------:R-:W-:Y:S01]  /*6eb0*/  FADD.FTZ R166, R166, R165 ;  /* 0x000000a5a6a67221 */ /* 0x000fe20000010000 */
[----:B------:R-:W-:Y:S01]  /*6ec0*/  FADD.FTZ R169, R170, R169 ;  /* 0x000000a9aaa97221 */ /* 0x000fe20000010000 */
[----:B------:R-:W-:Y:S02]  /*6ed0*/  @!P1 PRMT R175, RZ, 0x654, R175 ;  /* 0x00000654ffaf9816 */ /* 0x000fe400000000af */
[----:B------:R-:W-:Y:S01]  /*6ee0*/  FADD.FTZ R166, R167, R166 ;  /* 0x000000a6a7a67221 */ /* 0x000fe20000010000 */
[----:B------:R-:W-:Y:S01]  /*6ef0*/  FADD.FTZ R169, R174, R169 ;  /* 0x000000a9aea97221 */ /* 0x000fe20000010000 */
[----:B------:R-:W1:Y:S08]  /*6f00*/  MUFU.EX2 R193, R193 ;  /* 0x000000c100c17308 */ /* 0x000e700000000800 */
[----:B------:R-:W-:Y:S08]  /*6f10*/  MUFU.EX2 R194, R194 ;  /* 0x000000c200c27308 */ /* 0x000ff00000000800 */
[----:B------:R-:W2:Y:S08]  /*6f20*/  MUFU.EX2 R196, R196 ;  /* 0x000000c400c47308 */ /* 0x000eb00000000800 */
[----:B------:R-:W3:Y:S08]  /*6f30*/  MUFU.EX2 R173, R173 ;  /* 0x000000ad00ad7308 */ /* 0x000ef00000000800 */
        /* <DEDUP_REMOVED lines=27> */
[----:B0-----:R-:W-:-:S05]  /*70f0*/  F2FP.F16.F32.PACK_AB R152, R190, R189 ;  /* 0x000000bdbe98723e */ /* 0x001fca00000000ff */
[----:B------:R-:W-:Y:S01]  /*7100*/  MUFU.EX2 R182, R182 ;  /* 0x000000b600b67308 */ /* 0x000fe20000000800 */
[----:B-1----:R-:W-:Y:S01]  /*7110*/  F2FP.F16.F32.PACK_AB R153, R193, R192 ;  /* 0x000000c0c199723e */ /* 0x002fe200000000ff */
[----:B------:R-:W-:Y:S01]  /*7120*/  FADD.FTZ R189, R189, R166 ;  /* 0x000000a6bdbd7221 */ /* 0x000fe20000010000 */
[----:B------:R-:W-:Y:S01]  /*7130*/  F2FP.F16.F32.PACK_AB R154, R195, R191 ;  /* 0x000000bfc39a723e */ /* 0x000fe200000000ff */
[----:B------:R-:W-:Y:S01]  /*7140*/  FADD.FTZ R192, R192, R169 ;  /* 0x000000a9c0c07221 */ /* 0x000fe20000010000 */
[----:B--2---:R-:W-:Y:S01]  /*7150*/  F2FP.F16.F32.PACK_AB R155, R196, R194 ;  /* 0x000000c2c49b723e */ /* 0x004fe200000000ff */
        /* <DEDUP_REMOVED lines=8> */
[----:B------:R-:W0:Y:S01]  /*71e0*/  MUFU.EX2 R184, R184 ;  /* 0x000000b800b87308 */ /* 0x000e220000000800 */
[----:B------:R-:W-:Y:S01]  /*71f0*/  UMOV UR11, 0x40000040 ;  /* 0x40000040000b7882 */ /* 0x000fe20000000000 */
[----:B------:R-:W-:Y:S01]  /*7200*/  FADD.FTZ R190, R195, R190 ;  /* 0x000000bec3be7221 */ /* 0x000fe20000010000 */
[----:B------:R-:W-:-:S03]  /*7210*/  FADD.FTZ R196, R196, R193 ;  /* 0x000000c1c4c47221 */ /* 0x000fc60000010000 */
[----:B---3--:R-:W-:Y:S02]  /*7220*/  FADD.FTZ R190, R173, R190 ;  /* 0x000000beadbe7221 */ /* 0x008fe40000010000 */
[----:B------:R-:W-:Y:S08]  /*7230*/  MUFU.EX2 R185, R185 ;  /* 0x000000b900b97308 */ /* 0x000ff00000000800 */
[----:B------:R-:W1:Y:S01]  /*7240*/  MUFU.EX2 R186, R186 ;  /* 0x000000ba00ba7308 */ /* 0x000e620000000800 */
[----:B------:R-:W-:-:S02]  /*7250*/  WARPGROUP.DEPBAR.LE gsb0, 0x0 ;  /* 0x00008000000079c5 */ /* 0x000fc40000010000 */
[C---:B----4-:R-:W-:Y:S01]  /*7260*/  F2FP.F16.F32.PACK_AB R152, R171.reuse, R173 ;  /* 0x000000adab98723e */ /* 0x050fe200000000ff */
[----:B------:R-:W-:Y:S01]  /*7270*/  FADD.FTZ R171, R171, R190 ;  /* 0x000000beabab7221 */ /* 0x000fe20000010000 */
[----:B-----5:R-:W-:Y:S01]  /*7280*/  F2FP.F16.F32.PACK_AB R153, R212, R211 ;  /* 0x000000d3d499723e */ /* 0x020fe200000000ff */
[----:B------:R-:W-:Y:S01]  /*7290*/  FADD.FTZ R211, R211, R196 ;  /* 0x000000c4d3d37221 */ /* 0x000fe20000010000 */
[----:B------:R-:W-:Y:S01]  /*72a0*/  F2FP.F16.F32.PACK_AB R154, R176, R172 ;  /* 0x000000acb09a723e */ /* 0x000fe200000000ff */
[----:B------:R-:W-:Y:S01]  /*72b0*/  FADD.FTZ R171, R172, R171 ;  /* 0x000000abacab7221 */ /* 0x000fe20000010000 */
[----:B------:R-:W-:Y:S01]  /*72c0*/  F2FP.F16.F32.PACK_AB R155, R216, R215 ;  /* 0x000000d7d89b723e */ /* 0x000fe200000000ff */
[----:B------:R-:W-:Y:S01]  /*72d0*/  FADD.FTZ R212, R212, R211 ;  /* 0x000000d3d4d47221 */ /* 0x000fe20000010000 */
[----:B------:R-:W-:Y:S02]  /*72e0*/  IMAD.MOV.U32 R211, RZ, RZ, R21 ;  /* 0x000000ffffd37224 */ /* 0x000fe400078e0015 */
[----:B------:R-:W-:Y:S01]  /*72f0*/  FADD.FTZ R176, R176, R171 ;  /* 0x000000abb0b07221 */ /* 0x000fe20000010000 */
[----:B------:R-:W-:Y:S01]  /*7300*/  WARPGROUP.ARRIVE ;  /* 0x00000000000079c5 */ /* 0x000fe20000000000 */
[----:B------:R-:W-:Y:S01]  /*7310*/  FADD.FTZ R215, R215, R212 ;  /* 0x000000d4d7d77221 */ /* 0x000fe20000010000 */
[----:B------:R-:W-:-:S03]  /*7320*/  IMAD.MOV.U32 R212, RZ, RZ, R13 ;  /* 0x000000ffffd47224 */ /* 0x000fc600078e000d */
[----:B------:R-:W-:Y:S01]  /*7330*/  FADD.FTZ R216, R216, R215 ;  /* 0x000000d7d8d87221 */ /* 0x000fe20000010000 */
        /* <DEDUP_REMOVED lines=55> */
.L_x_11363:
[----:B------:R-:W-:-:S13]  /*76b0*/  ISETP.LE.AND P2, PT, RZ, UR7, PT ;  /* 0x00000007ff007c0c */ /* 0x000fda000bf43270 */
[----:B------:R-:W-:Y:S05]  /*76c0*/  @!P2 BRA `(.L_x_11373) ;  /* 0x00000028004ca947 */ /* 0x000fea0003800000 */
[----:B------:R-:W-:Y:S01]  /*76d0*/  IMAD.MOV.U32 R204, RZ, RZ, R21 ;  /* 0x000000ffffcc7224 */ /* 0x000fe200078e0015 */
[----:B------:R-:W-:Y:S01]  /*76e0*/  ULDC UR4, c[0x0][0xad0] ;  /* 0x0002b40000047ab9 */ /* 0x000fe20000000800 */
[----:B------:R-:W-:-:S07]  /*76f0*/  IMAD.MOV.U32 R201, RZ, RZ, R13 ;  /* 0x000000ffffc97224 */ /* 0x000fce00078e000d */
.L_x_11382:
[----:B------:R-:W-:-:S04]  /*7700*/  UIADD3 UR36, UR36, 0x1, URZ ;  /* 0x0000000124247890 */ /* 0x000fc8000fffe03f */
[----:B------:R-:W-:-:S04]  /*7710*/  UISETP.NE.AND UP0, UPT, UR36, 0x2, UPT ;  /* 0x000000022400788c */ /* 0x000fc8000bf05270 */
[----:B------:R-:W-:Y:S02]  /*7720*/  USEL UR5, URZ, 0x1, UP0 ;  /* 0x000000013f057887 */ /* 0x000fe40008000000 */
[----:B------:R-:W-:Y:S02]  /*7730*/  USEL UR36, UR36, URZ, UP0 ;  /* 0x0000003f24247287 */ /* 0x000fe40008000000 */
[----:B------:R-:W-:Y:S01]  /*7740*/  ULOP3.LUT UR37, UR37, UR5, URZ, 0x3c, !UPT ;  /* 0x0000000525257292 */ /* 0x000fe2000f8e3c3f */
[----:B------:R-:W-:Y:S11]  /*7750*/  @!P0 BRA `(.L_x_11374) ;  /* 0x0000000000048947 */ /* 0x000ff60003800000 */
[----:B------:R-:W-:Y:S01]  /*7760*/  BPT.TRAP 0x1 ;  /* 0x000000040000795c */ /* 0x000fe20000300000 */
.L_x_11374:
[----:B------:R-:W1:Y:S01]  /*7770*/  S2UR UR6, SR_CgaCtaId ;  /* 0x00000000000679c3 */ /* 0x000e620000008800 */
[----:B------:R-:W-:Y:S01]  /*7780*/  UMOV UR5, 0x400 ;  /* 0x0000040000057882 */ /* 0x000fe20000000000 */
[----:B------:R-:W-:-:S05]  /*7790*/  IMAD.U32 R13, RZ, RZ, UR37 ;  /* 0x00000025ff0d7e24 */ /* 0x000fca000f8e00ff */
[----:B------:R-:W-:Y:S01]  /*77a0*/  SHF.L.U32 R13, R13, 0x1f, RZ ;  /* 0x0000001f0d0d7819 */ /* 0x000fe200000006ff */
[----:B-1----:R-:W-:-:S04]  /*77b0*/  ULEA UR5, UR6, UR5, 0x18 ;  /* 0x0000000506057291 */ /* 0x002fc8000f8ec03f */
[----:B------:R-:W-:-:S09]  /*77c0*/  ULEA UR5, UR36, UR5, 0x3 ;  /* 0x0000000524057291 */ /* 0x000fd2000f8e183f */
[----:B------:R1:W2:Y:S01]  /*77d0*/  SYNCS.PHASECHK.TRANS64.TRYWAIT P2, [UR5+0x32430], R13 ;  /* 0x0324300dff0075a7 */ /* 0x0002a20008040145 */
[----:B------:R-:W-:Y:S05]  /*77e0*/  @!P0 BRA `(.L_x_11375) ;  /* 0x0000000000048947 */ /* 0x000fea0003800000 */
[----:B------:R-:W-:Y:S01]  /*77f0*/  BPT.TRAP 0x1 ;  /* 0x000000040000795c */ /* 0x000fe20000300000 */
.L_x_11375:
[----:B--2---:R-:W-:Y:S05]  /*7800*/  @P2 BRA `(.L_x_11376) ;  /* 0x0000000000082947 */ /* 0x004fea0003800000 */
[----:B------:R-:W2:Y:S02]  /*7810*/  SYNCS.PHASECHK.TRANS64.TRYWAIT P2, [UR5+0x32430], R13 ;  /* 0x0324300dff0075a7 */ /* 0x000ea40008040145 */
[----:B--2---:R-:W-:Y:S05]  /*7820*/  @!P2 BRA `(.L_x_11377) ;  /* 0x000000ac00b0a947 */ /* 0x004fea0003800000 */
.L_x_11376:
[----:B------:R-:W-:Y:S01]  /*7830*/  R2UR UR52, R22 ;  /* 0x00000000163472ca */ /* 0x000fe200000e0000 */
[----:B------:R-:W-:Y:S01]  /*7840*/  UIMAD UR6, UR36, 0x300, UR60 ;  /* 0x00000300240678a4 */ /* 0x000fe2000f8e023c */
[----:B------:R-:W-:Y:S01]  /*7850*/  R2UR UR53, R23 ;  /* 0x00000000173572ca */ /* 0x000fe200000e0000 */
[----:B0-----:R-:W-:Y:S01]  /*7860*/  WARPGROUP.ARRIVE ;  /* 0x00000000000079c5 */ /* 0x001fe20000000000 */
        /* <DEDUP_REMOVED lines=27> */
.L_x_11378:
[----:B------:R0:W3:Y:S01]  /*7a20*/  SYNCS.PHASECHK.TRANS64.TRYWAIT P2, [UR5+0x32450], R13 ;  /* 0x0324500dff0075a7 */ /* 0x0000e20008040145 */
[----:B------:R-:W-:Y:S05]  /*7a30*/  @!P0 BRA `(.L_x_11379) ;  /* 0x0000000000048947 */ /* 0x000fea0003800000 */
[----:B------:R-:W-:Y:S01]  /*7a40*/  BPT.TRAP 0x1 ;  /* 0x000000040000795c */ /* 0x000fe20000300000 */
.L_x_11379:
[----:B---3--:R-:W-:Y:S05]  /*7a50*/  @P2 BRA `(.L_x_11380) ;  /* 0x0000000000082947 */ /* 0x008fea0003800000 */
[----:B------:R-:W3:Y:S02]  /*7a60*/  SYNCS.PHASECHK.TRANS64.TRYWAIT P2, [UR5+0x32450], R13 ;  /* 0x0324500dff0075a7 */ /* 0x000ee40008040145 */
[----:B---3--:R-:W-:Y:S05]  /*7a70*/  @!P2 BRA `(.L_x_11381) ;  /* 0x000000ac0034a947 */ /* 0x008fea0003800000 */
.L_x_11380:
        /* <DEDUP_REMOVED lines=10> */
[----:B------:R-:W-:Y:S01]  /*7b20*/  IMAD.U32 R215, RZ, RZ, UR5 ;  /* 0x00000005ffd77e24 */ /* 0x000fe2000f8e00ff */
[----:B------:R-:W-:Y:S01]  /*7b30*/  UMOV UR15, 0x40000040 ;  /* 0x40000040000f7882 */ /* 0x000fe20000000000 */
[----:B------:R-:W-:Y:S01]  /*7b40*/  UIADD3 UR18, UR6, 0x306, URZ ;  /* 0x0000030606127890 */ /* 0x000fe2000fffe03f */
[----:B------:R-:W-:Y:S01]  /*7b50*/  ISETP.LT.AND P2, PT, RZ, UR7, PT ;  /* 0x00000007ff007c0c */ /* 0x000fe2000bf41270 */
        /* <DEDUP_REMOVED lines=21> */
[----:B------:R-:W-:Y:S01]  /*7cb0*/  UIADD3 UR7, UR7, -0x1, URZ ;  /* 0xffffffff07077890 */ /* 0x000fe2000fffe03f */
        /* <DEDUP_REMOVED lines=28> */
[----:B------:R-:W-:Y:S01]  /*7e80*/  UIMAD UR6, UR36, 0xc00, UR38 ;  /* 0x00000c00240678a4 */ /* 0x000fe2000f8e0226 */
[----:B------:R-:W-:Y:S02]  /*7e90*/  WARPGROUP.DEPBAR.LE gsb0, 0x0 ;  /* 0x00008000000079c5 */ /* 0x000fe40000010000 */
        /* <DEDUP_REMOVED lines=58> */
[----:B012---:R-:W-:Y:S01]  /*8240*/  FMNMX.FTZ R13, R21, R201, !PT ;  /* 0x000000c9150d7209 */ /* 0x007fe20007810000 */
        /* <DEDUP_REMOVED lines=111> */
[----:B0-----:R-:W-:Y:S02]  /*8940*/  FMNMX.FTZ R13, R191, R20, !PT ;  /* 0x00000014bf0d7209 */ /* 0x001fe40007810000 */
[----:B------:R-:W0:Y:S05]  /*8950*/  LDC R20, c[0x0][0xa80] ;  /* 0x0002a000ff147b82 */ /* 0x000e2a0000000800 */
[----:B------:R-:W3:Y:S01]  /*8960*/  MUFU.TANH R196, R196 ;  /* 0x000000c400c47308 */ /* 0x000ee20000002400 */
[----:B-1----:R-:W-:-:S05]  /*8970*/  FMNMX.FTZ R194, R193, R194, !PT ;  /* 0x000000c2c1c27209 */ /* 0x002fca0007810000 */
[----:B------:R-:W1:Y:S02]  /*8980*/  SHFL.BFLY PT, R197, R194, 0x2, 0x1f ;  /* 0x0c401f00c2c57f89 */ /* 0x000e6400000e0000 */
[----:B------:R-:W4:Y:S01]  /*8990*/  MUFU.TANH R198, R198 ;  /* 0x000000c600c67308 */ /* 0x000f220000002400 */
[----:B--2---:R-:W-:-:S07]  /*89a0*/  FMNMX.FTZ R13, R190, R13, !PT ;  /* 0x0000000dbe0d7209 */ /* 0x004fce0007810000 */
[----:B------:R-:W2:Y:S01]  /*89b0*/  MUFU.TANH R212, R212 ;  /* 0x000000d400d47308 */ /* 0x000ea20000002400 */
[----:B---3--:R-:W-:-:S04]  /*89c0*/  FMNMX.FTZ R13, R196, R13, !PT ;  /* 0x0000000dc40d7209 */ /* 0x008fc80007810000 */
[----:B----4-:R-:W-:Y:S02]  /*89d0*/  FMNMX.FTZ R13, R198, R13, !PT ;  /* 0x0000000dc60d7209 */ /* 0x010fe40007810000 */
[----:B-1----:R-:W-:Y:S02]  /*89e0*/  FMNMX.FTZ R197, R194, R197, !PT ;  /* 0x000000c5c2c57209 */ /* 0x002fe40007810000 */
[----:B--2---:R-:W-:-:S03]  /*89f0*/  FMNMX.FTZ R195, R212, R13, !PT ;  /* 0x0000000dd4c37209 */ /* 0x004fc60007810000 */
[----:B------:R-:W1:Y:S04]  /*8a00*/  SHFL.BFLY PT, R214, R197, 0x1, 0x1f ;  /* 0x0c201f00c5d67f89 */ /* 0x000e6800000e0000 */
[----:B------:R-:W2:Y:S01]  /*8a10*/  SHFL.BFLY PT, R216, R195, 0x2, 0x1f ;  /* 0x0c401f00c3d87f89 */ /* 0x000ea200000e0000 */
[----:B-1----:R-:W-:Y:S02]  /*8a20*/  FMNMX.FTZ R13, R197, R214, !PT ;  /* 0x000000d6c50d7209 */ /* 0x002fe40007810000 */
[----:B--2---:R-:W-:-:S03]  /*8a30*/  FMNMX.FTZ R216, R195, R216, !PT ;  /* 0x000000d8c3d87209 */ /* 0x004fc60007810000 */
[----:B------:R-:W-:Y:S02]  /*8a40*/  FADD.FTZ R201, -R13, R201 ;  /* 0x000000c90dc97221 */ /* 0x000fe40000010100 */
[----:B------:R-:W1:Y:S02]  /*8a50*/  SHFL.BFLY PT, R199, R216, 0x1, 0x1f ;  /* 0x0c201f00d8c77f89 */ /* 0x000e6400000e0000 */
[-C--:B0-----:R-:W-:Y:S01]  /*8a60*/  FMUL.FTZ R194, R201, R20.reuse ;  /* 0x00000014c9c27220 */ /* 0x081fe20000410000 */
[----:B------:R-:W-:-:S04]  /*8a70*/  FMUL.FTZ R201, R13, R20 ;  /* 0x000000140dc97220 */ /* 0x000fc80000410000 */
[-CC-:B------:R-:W-:Y:S01]  /*8a80*/  FFMA.FTZ R214, R21, R20.reuse, -R201.reuse ;  /* 0x0000001415d67223 */ /* 0x180fe200000108c9 */
[-CC-:B------:R-:W-:Y:S01]  /*8a90*/  FFMA.FTZ R197, R152, R20.reuse, -R201.reuse ;  /* 0x0000001498c57223 */ /* 0x180fe200000108c9 */
[-CC-:B------:R-:W-:Y:S01]  /*8aa0*/  FFMA.FTZ R152, R155, R20.reuse, -R201.reuse ;  /* 0x000000149b987223 */ /* 0x180fe200000108c9 */
[-CC-:B------:R-:W-:Y:S01]  /*8ab0*/  FFMA.FTZ R213, R156, R20.reuse, -R201.reuse ;  /* 0x000000149cd57223 */ /* 0x180fe200000108c9 */
[----:B------:R0:W-:Y:S01]  /*8ac0*/  MUFU.EX2 R195, R214 ;  /* 0x000000d600c37308 */ /* 0x0001e20000000800 */
[----:B------:R-:W-:Y:S01]  /*8ad0*/  IADD3 R156, -R222, 0xb, RZ ;  /* 0x0000000bde9c7810 */ /* 0x000fe20007ffe1ff */
        /* <DEDUP_REMOVED lines=12> */
[----:B-1----:R-:W-:Y:S01]  /*8ba0*/  FMNMX.FTZ R21, R216, R199, !PT ;  /* 0x000000c7d8157209 */ /* 0x002fe20007810000 */
[-CC-:B------:R-:W-:Y:S01]  /*8bb0*/  FFMA.FTZ R170, R170, R20.reuse, -R201.reuse ;  /* 0x00000014aaaa7223 */ /* 0x180fe200000108c9 */
[----:B------:R1:W-:Y:S01]  /*8bc0*/  MUFU.EX2 R199, R152 ;  /* 0x0000009800c77308 */ /* 0x0003e20000000800 */
[-CC-:B------:R-:W-:Y:S01]  /*8bd0*/  FFMA.FTZ R178, R178, R20.reuse, -R201.reuse ;  /* 0x00000014b2b27223 */ /* 0x180fe200000108c9 */
[-CC-:B------:R-:W-:Y:S01]  /*8be0*/  FFMA.FTZ R186, R186, R20.reuse, -R201.reuse ;  /* 0x00000014baba7223 */ /* 0x180fe200000108c9 */
[CC--:B------:R-:W-:Y:S01]  /*8bf0*/  FMUL.FTZ R217, R21.reuse, R20.reuse ;  /* 0x0000001415d97220 */ /* 0x0c0fe20000410000 */
[----:B------:R-:W-:Y:S01]  /*8c00*/  FADD.FTZ R155, -R21, R204 ;  /* 0x000000cc159b7221 */ /* 0x000fe20000010100 */
[----:B------:R-:W-:-:S02]  /*8c10*/  FFMA.FTZ R193, R193, R20, -R201 ;  /* 0x00000014c1c17223 */ /* 0x000fc400000108c9 */
[-CC-:B0-----:R-:W-:Y:S01]  /*8c20*/  FFMA.FTZ R214, R153, R20.reuse, -R217.reuse ;  /* 0x0000001499d67223 */ /* 0x181fe200000108d9 */
[----:B------:R-:W-:Y:S01]  /*8c30*/  VIADD R153, R222, 0x8 ;  /* 0x00000008de997836 */ /* 0x000fe20000000000 */
[----:B-1----:R-:W-:Y:S01]  /*8c40*/  @!P1 IADD3 R152, R215, 0x32440, RZ ;  /* 0x00032440d7989810 */ /* 0x002fe20007ffe0ff */
[-C--:B------:R-:W-:Y:S01]  /*8c50*/  FMUL.FTZ R155, R155, R20.reuse ;  /* 0x000000149b9b7220 */ /* 0x080fe20000410000 */
[-CC-:B------:R-:W-:Y:S01]  /*8c60*/  FFMA.FTZ R216, R154, R20.reuse, -R217.reuse ;  /* 0x000000149ad87223 */ /* 0x180fe200000108d9 */
[-CC-:B------:R-:W-:Y:S01]  /*8c70*/  FFMA.FTZ R210, R210, R20.reuse, -R217.reuse ;  /* 0x00000014d2d27223 */ /* 0x180fe200000108d9 */
[----:B------:R-:W-:Y:S01]  /*8c80*/  @!P1 PRMT R152, RZ, 0x654, R152 ;  /* 0x00000654ff989816 */ /* 0x000fe20000000098 */
[--C-:B------:R-:W-:Y:S01]  /*8c90*/  FFMA.FTZ R211, R211, R20, -R217.reuse ;  /* 0x00000014d3d37223 */ /* 0x100fe200000108d9 */
[----:B------:R1:W-:Y:S06]  /*8ca0*/  BAR.ARV R156, 0x100 ;  /* 0x0004009c0000751d */ /* 0x0003ec0000002000 */
[----:B------:R0:W-:Y:S01]  /*8cb0*/  @!P1 SYNCS.ARRIVE.TRANS64.RED.A1T0 RZ, [R152+URZ], RZ ;  /* 0x000000ff98ff99a7 */ /* 0x0001e2000810043f */
[----:B------:R-:W3:Y:S01]  /*8cc0*/  MUFU.EX2 R204, R155 ;  /* 0x0000009b00cc7308 */ /* 0x000ee20000000800 */
[-C--:B--2---:R-:W-:Y:S01]  /*8cd0*/  FMUL.FTZ R24, R24, R194.reuse ;  /* 0x000000c218187220 */ /* 0x084fe20000410000 */
        /* <DEDUP_REMOVED lines=134> */
[----:B0-----:R-:W-:Y:S01]  /*9540*/  F2FP.F16.F32.PACK_AB R152, R197, R195 ;  /* 0x000000c3c598723e */ /* 0x001fe200000000ff */
[-CC-:B------:R-:W-:Y:S01]  /*9550*/  FFMA.FTZ R159, R159, R20.reuse, -R217.reuse ;  /* 0x000000149f9f7223 */ /* 0x180fe200000108d9 */
[----:B--2---:R-:W-:Y:S01]  /*9560*/  F2FP.F16.F32.PACK_AB R154, R213, R199 ;  /* 0x000000c7d59a723e */ /* 0x004fe200000000ff */
[--C-:B------:R-:W-:Y:S01]  /*9570*/  FFMA.FTZ R160, R160, R20, -R217.reuse ;  /* 0x00000014a0a07223 */ /* 0x100fe200000108d9 */
[----:B----4-:R-:W-:Y:S01]  /*9580*/  F2FP.F16.F32.PACK_AB R153, R216, R214 ;  /* 0x000000d6d899723e */ /* 0x010fe200000000ff */
[--C-:B------:R-:W-:Y:S01]  /*9590*/  FFMA.FTZ R165, R165, R20, -R217.reuse ;  /* 0x00000014a5a57223 */ /* 0x100fe200000108d9 */
[----:B-----5:R-:W-:Y:S01]  /*95a0*/  F2FP.F16.F32.PACK_AB R155, R211, R210 ;  /* 0x000000d2d39b723e */ /* 0x020fe200000000ff */
[-CC-:B------:R-:W-:Y:S01]  /*95b0*/  FFMA.FTZ R167, R167, R20.reuse, -R217.reuse ;  /* 0x00000014a7a77223 */ /* 0x180fe200000108d9 */
[----:B------:R-:W-:Y:S01]  /*95c0*/  MUFU.EX2 R157, R157 ;  /* 0x0000009d009d7308 */ /* 0x000fe20000000800 */
[-CC-:B------:R-:W-:Y:S01]  /*95d0*/  FFMA.FTZ R166, R166, R20.reuse, -R217.reuse ;  /* 0x00000014a6a67223 */ /* 0x180fe200000108d9 */
        /* <DEDUP_REMOVED lines=11> */
[-C--:B------:R-:W-:Y:S01]  /*9690*/  FFMA.FTZ R181, R183, R20.reuse, -R217 ;  /* 0x00000014b7b57223 */ /* 0x080fe200000108d9 */
[-CC-:B------:R-:W-:Y:S01]  /*96a0*/  FFMA.FTZ R183, R180, R20.reuse, -R201.reuse ;  /* 0x00000014b4b77223 */ /* 0x180fe200000108c9 */
[-CC-:B------:R-:W-:Y:S01]  /*96b0*/  FFMA.FTZ R180, R185, R20.reuse, -R201.reuse ;  /* 0x00000014b9b47223 */ /* 0x180fe200000108c9 */
[-C--:B------:R-:W-:Y:S01]  /*96c0*/  FFMA.FTZ R185, R187, R20.reuse, -R201 ;  /* 0x00000014bbb97223 */ /* 0x080fe200000108c9 */
[----:B------:R-:W-:Y:S01]  /*96d0*/  MUFU.EX2 R161, R161 ;  /* 0x000000a100a17308 */ /* 0x000fe20000000800 */
[-CC-:B------:R-:W-:Y:S01]  /*96e0*/  FFMA.FTZ R187, R184, R20.reuse, -R217.reuse ;  /* 0x00000014b8bb7223 */ /* 0x180fe200000108d9 */
[-CC-:B------:R-:W-:Y:S01]  /*96f0*/  FFMA.FTZ R184, R189, R20.reuse, -R217.reuse ;  /* 0x00000014bdb87223 */ /* 0x180fe200000108d9 */
[-CC-:B------:R-:W-:Y:S01]  /*9700*/  FFMA.FTZ R182, R182, R20.reuse, -R217.reuse ;  /* 0x00000014b6b67223 */ /* 0x180fe200000108d9 */
[-C--:B------:R-:W-:Y:S01]  /*9710*/  FFMA.FTZ R189, R191, R20.reuse, -R217 ;  /* 0x00000014bfbd7223 */ /* 0x080fe200000108d9 */
[-CC-:B------:R-:W-:Y:S01]  /*9720*/  FFMA.FTZ R191, R188, R20.reuse, -R201.reuse ;  /* 0x00000014bcbf7223 */ /* 0x180fe200000108c9 */
[-C--:B------:R-:W-:Y:S01]  /*9730*/  FFMA.FTZ R188, R192, R20.reuse, -R201 ;  /* 0x00000014c0bc7223 */ /* 0x080fe200000108c9 */
[-CC-:B------:R-:W-:Y:S01]  /*9740*/  FFMA.FTZ R190, R190, R20.reuse, -R217.reuse ;  /* 0x00000014bebe7223 */ /* 0x180fe200000108d9 */
[----:B------:R-:W2:Y:S01]  /*9750*/  MUFU.EX2 R163, R163 ;  /* 0x000000a300a37308 */ /* 0x000ea20000000800 */
[-CC-:B------:R-:W-:Y:S01]  /*9760*/  FFMA.FTZ R201, R196, R20.reuse, -R217.reuse ;  /* 0x00000014c4c97223 */ /* 0x180fe200000108d9 */
[-CC-:B------:R-:W-:Y:S01]  /*9770*/  FFMA.FTZ R192, R198, R20.reuse, -R217.reuse ;  /* 0x00000014c6c07223 */ /* 0x180fe200000108d9 */
[----:B------:R-:W-:Y:S01]  /*9780*/  FFMA.FTZ R217, R212, R20, -R217 ;  /* 0x00000014d4d97223 */ /* 0x000fe200000108d9 */
[----:B------:R-:W-:Y:S01]  /*9790*/  FFMA.FTZ R0, R194, R0, R195 ;  /* 0x00000000c2007223 */ /* 0x000fe200000100c3 */
[----:B------:R-:W-:-:S03]  /*97a0*/  @!P1 VIADD R215, R215, 0x32460 ;  /* 0x00032460d7d79836 */ /* 0x000fc60000000000 */
[----:B------:R-:W-:Y:S01]  /*97b0*/  MUFU.EX2 R159, R159 ;  /* 0x0000009f009f7308 */ /* 0x000fe20000000800 */
[----:B------:R-:W-:Y:S01]  /*97c0*/  FADD.FTZ R0, R197, R0 ;  /* 0x00000000c5007221 */ /* 0x000fe20000010000 */
[----:B------:R-:W-:-:S03]  /*97d0*/  @!P1 PRMT R215, RZ, 0x654, R215 ;  /* 0x00000654ffd79816 */ /* 0x000fc600000000d7 */
[----:B------:R-:W-:-:S03]  /*97e0*/  FADD.FTZ R0, R199, R0 ;  /* 0x00000000c7007221 */ /* 0x000fc60000010000 */
[----:B------:R-:W3:Y:S01]  /*97f0*/  MUFU.EX2 R160, R160 ;  /* 0x000000a000a07308 */ /* 0x000ee20000000800 */
[----:B------:R-:W-:-:S07]  /*9800*/  FADD.FTZ R0, R213, R0 ;  /* 0x00000000d5007221 */ /* 0x000fce0000010000 */
[----:B------:R-:W-:Y:S08]  /*9810*/  MUFU.EX2 R165, R165 ;  /* 0x000000a500a57308 */ /* 0x000ff00000000800 */
[----:B------:R-:W4:Y:S08]  /*9820*/  MUFU.EX2 R167, R167 ;  /* 0x000000a700a77308 */ /* 0x000f300000000800 */
[----:B------:R-:W5:Y:S08]  /*9830*/  MUFU.EX2 R162, R162 ;  /* 0x000000a200a27308 */ /* 0x000f700000000800 */
[----:B------:R-:W1:Y:S08]  /*9840*/  MUFU.EX2 R164, R164 ;  /* 0x000000a400a47308 */ /* 0x000e700000000800 */
[----:B------:R-:W-:Y:S08]  /*9850*/  MUFU.EX2 R169, R169 ;  /* 0x000000a900a97308 */ /* 0x000ff00000000800 */
        /* <DEDUP_REMOVED lines=23> */
[----:B------:R-:W-:Y:S01]  /*99d0*/  MUFU.EX2 R188, R188 ;  /* 0x000000bc00bc7308 */ /* 0x000fe20000000800 */
[----:B------:R-:W-:-:S02]  /*99e0*/  WARPGROUP.DEPBAR.LE gsb0, 0x0 ;  /* 0x00008000000079c5 */ /* 0x000fc40000010000 */
[----:B0-----:R-:W-:-:S05]  /*99f0*/  F2FP.F16.F32.PACK_AB R152, R158, R157 ;  /* 0x0000009d9e98723e */ /* 0x001fca00000000ff */
[----:B------:R-:W0:Y:S01]  /*9a00*/  MUFU.EX2 R193, R193 ;  /* 0x000000c100c17308 */ /* 0x000e220000000800 */
[----:B--2---:R-:W-:Y:S01]  /*9a10*/  F2FP.F16.F32.PACK_AB R154, R163, R161 ;  /* 0x000000a1a39a723e */ /* 0x004fe200000000ff */
[----:B------:R-:W-:Y:S01]  /*9a20*/  FADD.FTZ R157, R157, R0 ;  /* 0x000000009d9d7221 */ /* 0x000fe20000010000 */
[----:B---3--:R-:W-:Y:S02]  /*9a30*/  F2FP.F16.F32.PACK_AB R153, R160, R159 ;  /* 0x0000009fa099723e */ /* 0x008fe400000000ff */
[----:B----4-:R-:W-:Y:S01]  /*9a40*/  F2FP.F16.F32.PACK_AB R155, R167, R165 ;  /* 0x000000a5a79b723e */ /* 0x010fe200000000ff */
[----:B------:R-:W-:Y:S02]  /*9a50*/  FADD.FTZ R158, R158, R157 ;  /* 0x0000009d9e9e7221 */ /* 0x000fe40000010000 */
[----:B------:R-:W-:Y:S01]  /*9a60*/  MUFU.EX2 R190, R190 ;  /* 0x000000be00be7308 */ /* 0x000fe20000000800 */
[----:B------:R-:W-:Y:S01]  /*9a70*/  WARPGROUP.ARRIVE ;  /* 0x00000000000079c5 */ /* 0x000fe20000000000 */
[----:B------:R-:W-:-:S04]  /*9a80*/  FADD.FTZ R158, R161, R158 ;  /* 0x0000009ea19e7221 */ /* 0x000fc80000010000 */
[----:B------:R-:W-:Y:S01]  /*9a90*/  FADD.FTZ R163, R163, R158 ;  /* 0x0000009ea3a37221 */ /* 0x000fe20000010000 */
[----:B------:R-:W-:Y:S01]  /*9aa0*/  HGMMA.64x256x16.F32 R24, R152, gdesc[UR8].tnspB, R24, gsb0 ;  /* 0x43e0000898187df0 */ /* 0x000fe20008000818 */
[----:B------:R-:W-:Y:S01]  /*9ab0*/  UIADD3 UR10, UR6, 0x100, URZ ;  /* 0x00000100060a7890 */ /* 0x000fe2000fffe03f */
[----:B------:R-:W2:Y:S01]  /*9ac0*/  MUFU.EX2 R201, R201 ;  /* 0x000000c900c97308 */ /* 0x000ea20000000800 */
[----:B------:R-:W-:Y:S01]  /*9ad0*/  UMOV UR11, 0x40000040 ;  /* 0x40000040000b7882 */ /* 0x000fe20000000000 */
[----:B-----5:R-:W-:-:S06]  /*9ae0*/  FADD.FTZ R163, R162, R163 ;  /* 0x000000a3a2a37221 */ /* 0x020fcc0000010000 */
[----:B------:R-:W-:Y:S08]  /*9af0*/  MUFU.EX2 R192, R192 ;  /* 0x000000c000c07308 */ /* 0x000ff00000000800 */
[----:B------:R-:W3:Y:S01]  /*9b00*/  MUFU.EX2 R217, R217 ;  /* 0x000000d900d97308 */ /* 0x000ee20000000800 */
[----:B------:R-:W-:Y:S02]  /*9b10*/  WARPGROUP.DEPBAR.LE gsb0, 0x0 ;  /* 0x00008000000079c5 */ /* 0x000fe40000010000 */
[C---:B-1----:R-:W-:Y:S01]  /*9b20*/  F2FP.F16.F32.PACK_AB R152, R164.reuse, R162 ;  /* 0x000000a2a498723e */ /* 0x042fe200000000ff */
[----:B------:R-:W-:Y:S01]  /*9b30*/  FADD.FTZ R164, R164, R163 ;  /* 0x000000a3a4a47221 */ /* 0x000fe20000010000 */
[----:B------:R-:W-:-:S02]  /*9b40*/  F2FP.F16.F32.PACK_AB R154, R171, R169 ;  /* 0x000000a9ab9a723e */ /* 0x000fc400000000ff */
[----:B------:R-:W-:Y:S01]  /*9b50*/  F2FP.F16.F32.PACK_AB R153, R168, R166 ;  /* 0x000000a6a899723e */ /* 0x000fe200000000ff */
[----:B------:R-:W-:Y:S01]  /*9b60*/  FADD.FTZ R164, R169, R164 ;  /* 0x000000a4a9a47221 */ /* 0x000fe20000010000 */
[----:B------:R-:W-:-:S03]  /*9b70*/  F2FP.F16.F32.PACK_AB R155, R175, R173 ;  /* 0x000000adaf9b723e */ /* 0x000fc600000000ff */
[----:B------:R-:W-:Y:S01]  /*9b80*/  FADD.FTZ R171, R171, R164 ;  /* 0x000000a4abab7221 */ /* 0x000fe20000010000 */
[----:B------:R-:W-:-:S06]  /*9b90*/  WARPGROUP.ARRIVE ;  /* 0x00000000000079c5 */ /* 0x000fcc0000000000 */
        /* <DEDUP_REMOVED lines=9> */
[----:B------:R-:W-:-:S03]  /*9c30*/  F2FP.F16.F32.PACK_AB R155, R181, R176 ;  /* 0x000000b0b59b723e */ /* 0x000fc600000000ff */
[----:B------:R-:W-:Y:S01]  /*9c40*/  FADD.FTZ R172, R172, R223 ;  /* 0x000000dfacac7221 */ /* 0x000fe20000010000 */
[----:B------:R-:W-:-:S03]  /*9c50*/  WARPGROUP.ARRIVE ;  /* 0x00000000000079c5 */ /* 0x000fc60000000000 */
[----:B------:R-:W-:-:S10]  /*9c60*/  FADD.FTZ R177, R177, R172 ;  /* 0x000000acb1b17221 */ /* 0x000fd40000010000 */
[----:B------:R-:W-:Y:S01]  /*9c70*/  HGMMA.64x256x16.F32 R24, R152, gdesc[UR8].tnspB, R24, gsb0 ;  /* 0x43e0000898187df0 */ /* 0x000fe20008000818 */
[----:B------:R-:W-:Y:S01]  /*9c80*/  UIADD3 UR10, UR6, 0x200, URZ ;  /* 0x00000200060a7890 */ /* 0x000fe2000fffe03f */
        /* <DEDUP_REMOVED lines=11> */
[----:B------:R-:W-:-:S09]  /*9d40*/  FADD.FTZ R185, R185, R180 ;  /* 0x000000b4b9b97221 */ /* 0x000fd20000010000 */
[----:B------:R-:W-:Y:S01]  /*9d50*/  HGMMA.64x256x16.F32 R24, R152, gdesc[UR8].tnspB, R24, gsb0 ;  /* 0x43e0000898187df0 */ /* 0x000fe20008000818 */
[----:B------:R-:W-:Y:S01]  /*9d60*/  UMOV UR10, UR6 ;  /* 0x00000006000a7c82 */ /* 0x000fe20008000000 */
[----:B------:R-:W-:Y:S01]  /*9d70*/  UMOV UR11, 0x40000040 ;  /* 0x40000040000b7882 */ /* 0x000fe20000000000 */
[----:B------:R-:W-:Y:S02]  /*9d80*/  WARPGROUP.DEPBAR.LE gsb0, 0x0 ;  /* 0x00008000000079c5 */ /* 0x000fe40000010000 */
[----:B------:R-:W-:Y:S01]  /*9d90*/  F2FP.F16.F32.PACK_AB R152, R191, R186 ;  /* 0x000000babf98723e */ /* 0x000fe200000000ff */
[----:B------:R-:W-:Y:S01]  /*9da0*/  FADD.FTZ R186, R186, R185 ;  /* 0x000000b9baba7221 */ /* 0x000fe20000010000 */
[----:B0-----:R-:W-:Y:S02]  /*9db0*/  F2FP.F16.F32.PACK_AB R154, R193, R188 ;  /* 0x000000bcc19a723e */ /* 0x001fe400000000ff */
[----:B--2---:R-:W-:Y:S01]  /*9dc0*/  F2FP.F16.F32.PACK_AB R153, R201, R190 ;  /* 0x000000bec999723e */ /* 0x004fe200000000ff */
[----:B------:R-:W-:Y:S01]  /*9dd0*/  FADD.FTZ R191, R191, R186 ;  /* 0x000000babfbf7221 */ /* 0x000fe20000010000 */
[----:B---3--:R-:W-:-:S03]  /*9de0*/  F2FP.F16.F32.PACK_AB R155, R217, R192 ;  /* 0x000000c0d99b723e */ /* 0x008fc600000000ff */
[----:B------:R-:W-:Y:S01]  /*9df0*/  FADD.FTZ R0, R188, R191 ;  /* 0x000000bfbc007221 */ /* 0x000fe20000010000 */
[----:B------:R-:W-:-:S03]  /*9e00*/  WARPGROUP.ARRIVE ;  /* 0x00000000000079c5 */ /* 0x000fc60000000000 */
[----:B------:R-:W-:-:S10]  /*9e10*/  FADD.FTZ R0, R193, R0 ;  /* 0x00000000c1007221 */ /* 0x000fd40000010000 */
[----:B------:R-:W-:Y:S03]  /*9e20*/  HGMMA.64x256x16.F32 R24, R152, gdesc[UR8].tnspB, R24, gsb0 ;  /* 0x43e0000898187df0 */ /* 0x000fe60008000818 */
[----:B------:R-:W-:Y:S02]  /*9e30*/  WARPGROUP.DEPBAR.LE gsb0, 0x0 ;  /* 0x00008000000079c5 */ /* 0x000fe40000010000 */
[----:B------:R-:W-:Y:S01]  /*9e40*/  FFMA.FTZ R153, R204, R12, R214 ;  /* 0x0000000ccc997223 */ /* 0x000fe200000100d6 */
[----:B------:R1:W-:Y:S01]  /*9e50*/  @!P1 SYNCS.ARRIVE.TRANS64.RED.A1T0 RZ, [R215+URZ], RZ ;  /* 0x000000ffd7ff99a7 */ /* 0x0003e2000810043f */
[----:B------:R-:W-:Y:S02]  /*9e60*/  IMAD.MOV.U32 R204, RZ, RZ, R21 ;  /* 0x000000ffffcc7224 */ /* 0x000fe400078e0015 */
        /* <DEDUP_REMOVED lines=22> */
[----:B------:R-:W-:-:S03]  /*9fd0*/  IMAD.MOV.U32 R201, RZ, RZ, R13 ;  /* 0x000000ffffc97224 */ /* 0x000fc600078e000d */
[----:B------:R-:W-:Y:S01]  /*9fe0*/  FADD.FTZ R12, R217, R12 ;  /* 0x0000000cd90c7221 */ /* 0x000fe20000010000 */
[----:B-1----:R-:W-:Y:S06]  /*9ff0*/  @P2 BRA `(.L_x_11382) ;  /* 0xffffffd400c02947 */ /* 0x002fec000383ffff */
.L_x_11373:
[----:B------:R-:W1:Y:S01]  /*a000*/  SHFL.BFLY PT, R5, R12, 0x2, 0x1f ;  /* 0x0c401f000c057f89 */ /* 0x000e6200000e0000 */
[----:B------:R-:W-:Y:S01]  /*a010*/  UIADD3 UR36, UR36, 0x1, URZ ;  /* 0x0000000124247890 */ /* 0x000fe2000fffe03f */
[----:B------:R2:W-:Y:S06]  /*a020*/  BAR.ARV R156, 0x100 ;  /* 0x0004009c0000751d */ /* 0x0005ec0000002000 */
[----:B------:R-:W-:Y:S02]  /*a030*/  UISETP.NE.AND UP0, UPT, UR36, 0x2, UPT ;  /* 0x000000022400788c */ /* 0x000fe4000bf05270 */
[----:B------:R-:W-:Y:S06]  /*a040*/  BAR.ARV 0x8, 0x120 ;  /* 0x0204800000007b1d */ /* 0x000fec0000002000 */
[----:B------:R-:W-:Y:S01]  /*a050*/  USEL UR4, URZ, 0x1, UP0 ;  /* 0x000000013f047887 */ /* 0x000fe20008000000 */
[----:B------:R-:W-:Y:S01]  /*a060*/  PLOP3.LUT P0, PT, PT, PT, PT, 0x8, 0x0 ;  /* 0x000000000000781c */ /* 0x000fe20003f0e170 */
[----:B------:R-:W3:Y:S01]  /*a070*/  SHFL.BFLY PT, R3, R0, 0x2, 0x1f ;  /* 0x0c401f0000037f89 */ /* 0x000ee200000e0000 */
[----:B------:R-:W-:Y:S01]  /*a080*/  VIADD R219, R219, 0x1 ;  /* 0x00000001dbdb7836 */ /* 0x000fe20000000000 */
[----:B------:R-:W-:Y:S01]  /*a090*/  USEL UR36, UR36, URZ, UP0 ;  /* 0x0000003f24247287 */ /* 0x000fe20008000000 */
[----:B-1----:R-:W-:Y:S01]  /*a0a0*/  FADD.FTZ R5, R5, R12 ;  /* 0x0000000c05057221 */ /* 0x002fe20000010000 */
[----:B------:R-:W-:-:S04]  /*a0b0*/  ULOP3.LUT UR37, UR37, UR4, URZ, 0x3c, !UPT ;  /* 0x0000000425257292 */ /* 0x000fc8000f8e3c3f */
[----:B------:R-:W1:Y:S01]  /*a0c0*/  SHFL.BFLY PT, R4, R5, 0x1, 0x1f ;  /* 0x0c201f0005047f89 */ /* 0x000e6200000e0000 */
[----:B---3--:R-:W-:Y:S01]  /*a0d0*/  FADD.FTZ R3, R3, R0 ;  /* 0x0000000003037221 */ /* 0x008fe20000010000 */
[----:B------:R-:W-:-:S04]  /*a0e0*/  IMAD.MOV.U32 R0, RZ, RZ, RZ ;  /* 0x000000ffff007224 */ /* 0x000fc800078e00ff */
[----:B------:R-:W3:Y:S01]  /*a0f0*/  SHFL.BFLY PT, R2, R3, 0x1, 0x1f ;  /* 0x0c201f0003027f89 */ /* 0x000ee200000e0000 */
[----:B-1----:R-:W-:-:S05]  /*a100*/  FADD.FTZ R6, R5, R4 ;  /* 0x0000000405067221 */ /* 0x002fca0000010000 */
[----:B------:R-:W-:-:S13]  /*a110*/  FSETP.NE.FTZ.AND P2, PT, R6, RZ, PT ;  /* 0x000000ff0600720b */ /* 0x000fda0003f55000 */
[----:B------:R-:W1:Y:S01]  /*a120*/  @P2 MUFU.RCP R0, R6 ;  /* 0x0000000600002308 */ /* 0x000e620000001000 */
[----:B------:R-:W-:Y:S01]  /*a130*/  @P2 FMUL.FTZ R11, R20, 0.69314718246459960938 ;  /* 0x3f317218140b2820 */ /* 0x000fe20000410000 */
[----:B---3--:R-:W-:Y:S01]  /*a140*/  FADD.FTZ R7, R3, R2 ;  /* 0x0000000203077221 */ /* 0x008fe20000010000 */
[----:B------:R-:W-:Y:S02]  /*a150*/  IMAD.MOV.U32 R2, RZ, RZ, RZ ;  /* 0x000000ffff027224 */ /* 0x000fe400078e00ff */
[----:B------:R-:W-:Y:S02]  /*a160*/  IMAD.MOV.U32 R3, RZ, RZ, -0x800000 ;  /* 0xff800000ff037424 */ /* 0x000fe400078e00ff */
[----:B------:R-:W-:Y:S01]  /*a170*/  FSETP.NE.FTZ.AND P1, PT, R7, RZ, PT ;  /* 0x000000ff0700720b */ /* 0x000fe20003f35000 */
[----:B------:R-:W3:Y:S01]  /*a180*/  @P2 MUFU.LG2 R6, R6 ;  /* 0x0000000600062308 */ /* 0x000ee20000000c00 */
[-C--:B-1----:R-:W-:Y:S01]  /*a190*/  FMUL.FTZ R9, R75, R0.reuse ;  /* 0x000000004b097220 */ /* 0x082fe20000410000 */
[-C--:B------:R-:W-:Y:S01]  /*a1a0*/  FMUL.FTZ R8, R83, R0.reuse ;  /* 0x0000000053087220 */ /* 0x080fe20000410000 */
[----:B------:R-:W-:-:S09]  /*a1b0*/  FMUL.FTZ R12, R27, R0 ;  /* 0x000000001b0c7220 */ /* 0x000fd20000410000 */
[----:B------:R-:W1:Y:S01]  /*a1c0*/  @P1 MUFU.LG2 R5, R7 ;  /* 0x0000000700051308 */ /* 0x000e620000000c00 */
[----:B------:R-:W-:Y:S01]  /*a1d0*/  @P1 FMUL.FTZ R4, R20, 0.69314718246459960938 ;  /* 0x3f31721814041820 */ /* 0x000fe20000410000 */
[-C--:B------:R-:W-:Y:S01]  /*a1e0*/  FMUL.FTZ R161, R35, R0.reuse ;  /* 0x0000000023a17220 */ /* 0x080fe20000410000 */
[-C--:B------:R-:W-:Y:S01]  /*a1f0*/  FMUL.FTZ R159, R43, R0.reuse ;  /* 0x000000002b9f7220 */ /* 0x080fe20000410000 */
[-C--:B------:R-:W-:Y:S01]  /*a200*/  FMUL.FTZ R157, R51, R0.reuse ;  /* 0x00000000339d7220 */ /* 0x080fe20000410000 */
[----:B---3--:R-:W-:Y:S01]  /*a210*/  @P2 FMUL.FTZ R6, R6, 0.69314718246459960938 ;  /* 0x3f31721806062820 */ /* 0x008fe20000410000 */
[-C--:B------:R-:W-:Y:S01]  /*a220*/  FMUL.FTZ R155, R59, R0.reuse ;  /* 0x000000003b9b7220 */ /* 0x080fe20000410000 */
[-C--:B------:R-:W-:Y:S01]  /*a230*/  FMUL.FTZ R153, R67, R0.reuse ;  /* 0x0000000043997220 */ /* 0x080fe20000410000 */
[----:B------:R-:W3:Y:S01]  /*a240*/  @P1 MUFU.RCP R2, R7 ;  /* 0x0000000700021308 */ /* 0x000ee20000001000 */
        /* <DEDUP_REMOVED lines=14> */
[-C--:B--2---:R-:W-:Y:S01]  /*a330*/  FMUL.FTZ R156, R55, R0.reuse ;  /* 0x00000000379c7220 */ /* 0x084fe20000410000 */
        /* <DEDUP_REMOVED lines=109> */
.L_x_11351:
[----:B------:R-:W1:Y:S01]  /*aa10*/  S2R R4, SR_CgaCtaId ;  /* 0x0000000000047919 */ /* 0x000e620000008800 */
[----:B------:R-:W-:Y:S01]  /*aa20*/  MOV R151, 0x400 ;  /* 0x0000040000977802 */ /* 0x000fe20000000f00 */
[----:B------:R-:W-:Y:S01]  /*aa30*/  BSSY B0, `(.L_x_11383) ;  /* 0x00002b7000007945 */ /* 0x000fe20003800000 */
[----:B------:R-:W-:Y:S02]  /*aa40*/  BAR.SYNC.DEFER_BLOCKING 0x5, 0x120 ;  /* 0x0144800000007b1d */ /* 0x000fe40000010000 */
[----:B-1----:R-:W-:-:S05]  /*aa50*/  LEA R151, R4, R151, 0x18 ;  /* 0x0000009704977211 */ /* 0x002fca00078ec0ff */
[----:B------:R-:W1:Y:S02]  /*aa60*/  LDS.128 R4, [R151+0x324d0] ;  /* 0x0324d00097047984 */ /* 0x000e640000000c00 */
[----:B-1----:R-:W-:Y:S02]  /*aa70*/  R2UR UR61, R5 ;  /* 0x00000000053d72ca */ /* 0x002fe400000e0000 */
[----:B------:R-:W-:Y:S01]  /*aa80*/  R2UR UR5, R6 ;  /* 0x00000000060572ca */ /* 0x000fe200000e0000 */
[----:B------:R-:W-:Y:S06]  /*aa90*/  BAR.ARV 0x4, 0x120 ;  /* 0x0104800000007b1d */ /* 0x000fec0000002000 */
[----:B------:R-:W-:Y:S08]  /*aaa0*/  @P0 BRA `(.L_x_11384) ;  /* 0x0000001c00980947 */ /* 0x000ff00003800000 */
[----:B------:R-:W1:Y:S01]  /*aab0*/  S2R R6, SR_SWINHI ;  /* 0x0000000000067919 */ /* 0x000e620000002f00 */
[----:B------:R-:W-:Y:S01]  /*aac0*/  F2FP.F16.F32.PACK_AB R24, R25, R24 ;  /* 0x000000181918723e */ /* 0x000fe200000000ff */
[----:B------:R-:W-:Y:S01]  /*aad0*/  ULDC.64 UR6, c[0x0][0xce0] ;  /* 0x0003380000067ab9 */ /* 0x000fe20000000a00 */
[----:B------:R-:W-:Y:S01]  /*aae0*/  F2FP.F16.F32.PACK_AB R25, R12, R26 ;  /* 0x0000001a0c19723e */ /* 0x000fe200000000ff */
[----:B------:R-:W-:Y:S01]  /*aaf0*/  ULDC.64 UR8, c[0x0][0x208] ;  /* 0x0000820000087ab9 */ /* 0x000fe20000000a00 */
        /* <DEDUP_REMOVED lines=15> */
[----:B-1----:R-:W-:-:S02]  /*abf0*/  MOV R5, R6 ;  /* 0x0000000600057202 */ /* 0x002fc40000000f00 */
        /* <DEDUP_REMOVED lines=17> */
[----:B------:R-:W-:-:S02]  /*ad10*/  LOP3.LUT R11, R102, 0x380, RZ, 0xc0, !PT ;  /* 0x00000380660b7812 */ /* 0x000fc400078ec0ff */
[C---:B0-----:R-:W-:Y:S02]  /*ad20*/  IADD3 R175, P3, R102.reuse, 0x4000, RZ ;  /* 0x0000400066af7810 */ /* 0x041fe40007f7e0ff */
[C---:B------:R-:W-:Y:S02]  /*ad30*/  IADD3 R177, P6, R102.reuse, 0x4020, RZ ;  /* 0x0000402066b17810 */ /* 0x040fe40007fde0ff */
[----:B------:R-:W-:Y:S01]  /*ad40*/  IADD3 R183, P1, R102, 0x8000, RZ ;  /* 0x0000800066b77810 */ /* 0x000fe20007f3e0ff */
[--C-:B------:R-:W-:Y:S01]  /*ad50*/  IMAD.X R21, RZ, RZ, R103.reuse, P3 ;  /* 0x000000ffff157224 */ /* 0x100fe200018e0667 */
[----:B------:R-:W-:Y:S01]  /*ad60*/  LOP3.LUT R14, R169, 0x380, RZ, 0xc0, !PT ;  /* 0x00000380a90e7812 */ /* 0x000fe200078ec0ff */
[--C-:B------:R-:W-:Y:S01]  /*ad70*/  IMAD.X R23, RZ, RZ, R103.reuse, P6 ;  /* 0x000000ffff177224 */ /* 0x100fe200030e0667 */
[----:B------:R-:W-:Y:S01]  /*ad80*/  LOP3.LUT R12, R6, 0x380, RZ, 0xc0, !PT ;  /* 0x00000380060c7812 */ /* 0x000fe200078ec0ff */
[----:B------:R-:W-:Y:S01]  /*ad90*/  IMAD.X R47, RZ, RZ, R103, P1 ;  /* 0x000000ffff2f7224 */ /* 0x000fe200008e0667 */
[----:B------:R-:W-:-:S02]  /*ada0*/  LOP3.LUT R16, R171, 0x380, RZ, 0xc0, !PT ;  /* 0x00000380ab107812 */ /* 0x000fc400078ec0ff */
[----:B------:R-:W-:Y:S02]  /*adb0*/  LOP3.LUT R98, R167, 0x380, RZ, 0xc0, !PT ;  /* 0x00000380a7627812 */ /* 0x000fe400078ec0ff */
[----:B------:R-:W-:Y:S02]  /*adc0*/  LOP3.LUT R18, R173, 0x380, RZ, 0xc0, !PT ;  /* 0x00000380ad127812 */ /* 0x000fe400078ec0ff */
[----:B------:R-:W-:Y:S02]  /*add0*/  SHF.R.U64 R11, R11, 0x3, RZ ;  /* 0x000000030b0b7819 */ /* 0x000fe400000012ff */
[----:B------:R-:W-:Y:S02]  /*ade0*/  LOP3.LUT R20, R175, 0x380, RZ, 0xc0, !PT ;  /* 0x00000380af147812 */ /* 0x000fe400078ec0ff */
[----:B------:R-:W-:Y:S02]  /*adf0*/  IADD3 R185, P0, R102, 0x8020, RZ ;  /* 0x0000802066b97810 */ /* 0x000fe40007f1e0ff */
[----:B------:R-:W-:-:S02]  /*ae00*/  IADD3.X R19, RZ, R103, RZ, P4, !PT ;  /* 0x00000067ff137210 */ /* 0x000fc400027fe4ff */
[----:B------:R-:W-:Y:S01]  /*ae10*/  SHF.R.U64 R14, R14, 0x3, RZ ;  /* 0x000000030e0e7819 */ /* 0x000fe200000012ff */
[--C-:B------:R-:W-:Y:S01]  /*ae20*/  IMAD.X R55, RZ, RZ, R103.reuse, P0 ;  /* 0x000000ffff377224 */ /* 0x100fe200000e0667 */
[----:B------:R-:W-:Y:S02]  /*ae30*/  LOP3.LUT R22, R177, 0x380, RZ, 0xc0, !PT ;  /* 0x00000380b1167812 */ /* 0x000fe400078ec0ff */
[----:B------:R-:W-:Y:S02]  /*ae40*/  SHF.R.U64 R29, R12, 0x3, RZ ;  /* 0x000000030c1d7819 */ /* 0x000fe400000012ff */
[----:B------:R-:W-:Y:S02]  /*ae50*/  IADD3 R187, P4, R102, 0x8040, RZ ;  /* 0x0000804066bb7810 */ /* 0x000fe40007f9e0ff */
[----:B------:R-:W-:Y:S02]  /*ae60*/  SHF.R.U64 R16, R16, 0x3, RZ ;  /* 0x0000000310107819 */ /* 0x000fe400000012ff */
[----:B------:R-:W-:Y:S01]  /*ae70*/  LOP3.LUT R30, R179, 0x380, RZ, 0xc0, !PT ;  /* 0x00000380b31e7812 */ /* 0x000fe200078ec0ff */
[----:B------:R-:W-:Y:S01]  /*ae80*/  IMAD.X R63, RZ, RZ, R103, P4 ;  /* 0x000000ffff3f7224 */ /* 0x000fe200020e0667 */
[----:B------:R-:W-:-:S02]  /*ae90*/  SHF.R.U64 R12, R98, 0x3, RZ ;  /* 0x00000003620c7819 */ /* 0x000fc400000012ff */
[C---:B------:R-:W-:Y:S02]  /*aea0*/  IADD3 R189, P3, R102.reuse, 0x8060, RZ ;  /* 0x0000806066bd7810 */ /* 0x040fe40007f7e0ff */
[C---:B------:R-:W-:Y:S02]  /*aeb0*/  IADD3 R191, P6, R102.reuse, 0xc000, RZ ;  /* 0x0000c00066bf7810 */ /* 0x040fe40007fde0ff */
[----:B------:R-:W-:Y:S01]  /*aec0*/  IADD3 R166, P1, R102, 0xc060, RZ ;  /* 0x0000c06066a67810 */ /* 0x000fe20007f3e0ff */
[--C-:B------:R-:W-:Y:S01]  /*aed0*/  IMAD.X R71, RZ, RZ, R103.reuse, P3 ;  /* 0x000000ffff477224 */ /* 0x100fe200018e0667 */
[----:B------:R-:W-:Y:S01]  /*aee0*/  SHF.R.U64 R18, R18, 0x3, RZ ;  /* 0x0000000312127819 */ /* 0x000fe200000012ff */
[--C-:B------:R-:W-:Y:S01]  /*aef0*/  IMAD.X R95, RZ, RZ, R103.reuse, P6 ;  /* 0x000000ffff5f7224 */ /* 0x100fe200030e0667 */
[----:B------:R-:W-:Y:S02]  /*af00*/  LOP3.LUT R38, R181, 0x380, RZ, 0xc0, !PT ;  /* 0x00000380b5267812 */ /* 0x000fe400078ec0ff */
[----:B------:R-:W-:Y:S01]  /*af10*/  LOP3.LUT R102, R11, R102, RZ, 0x3c, !PT ;  /* 0x000000660b667212 */ /* 0x000fe200078e3cff */
[----:B------:R-:W-:Y:S01]  /*af20*/  IMAD.X R11, RZ, RZ, R103, P2 ;  /* 0x000000ffff0b7224 */ /* 0x000fe200010e0667 */
        /* <DEDUP_REMOVED lines=9> */
[----:B------:R-:W-:Y:S02]  /*afc0*/  LOP3.LUT R18, R18, R173, RZ, 0x3c, !PT ;  /* 0x000000ad12127212 */ /* 0x000fe400078e3cff */
[----:B------:R-:W-:Y:S02]  /*afd0*/  SHF.R.U64 R38, R38, 0x3, RZ ;  /* 0x0000000326267819 */ /* 0x000fe400000012ff */
[----:B------:R-:W-:Y:S02]  /*afe0*/  LOP3.LUT R70, R189, 0x380, RZ, 0xc0, !PT ;  /* 0x00000380bd467812 */ /* 0x000fe400078ec0ff */
[----:B------:R-:W-:-:S02]  /*aff0*/  LOP3.LUT R20, R20, R175, RZ, 0x3c, !PT ;  /* 0x000000af14147212 */ /* 0x000fc400078e3cff */
[----:B------:R-:W-:Y:S02]  /*b000*/  SHF.R.U64 R46, R46, 0x3, RZ ;  /* 0x000000032e2e7819 */ /* 0x000fe400000012ff */
[----:B------:R-:W-:Y:S02]  /*b010*/  LOP3.LUT R94, R191, 0x380, RZ, 0xc0, !PT ;  /* 0x00000380bf5e7812 */ /* 0x000fe400078ec0ff */
[----:B------:R-:W-:Y:S01]  /*b020*/  MOV R102, R102 ;  /* 0x0000006600667202 */ /* 0x000fe20000000f00 */
[----:B------:R-:W-:Y:S01]  /*b030*/  BAR.SYNC.DEFER_BLOCKING 0x1, 0x100 ;  /* 0x0044000000007b1d */ /* 0x000fe20000010000 */
[----:B------:R-:W-:Y:S02]  /*b040*/  LOP3.LUT R22, R22, R177, RZ, 0x3c, !PT ;  /* 0x000000b116167212 */ /* 0x000fe400078e3cff */
[----:B------:R-:W-:Y:S02]  /*b050*/  SHF.R.U64 R54, R54, 0x3, RZ ;  /* 0x0000000336367819 */ /* 0x000fe400000012ff */
[----:B------:R-:W-:-:S02]  /*b060*/  MOV R15, R14 ;  /* 0x0000000e000f7202 */ /* 0x000fc40000000f00 */
[----:B------:R-:W-:Y:S02]  /*b070*/  IADD3.X R13, RZ, R103, RZ, P1, !PT ;  /* 0x00000067ff0d7210 */ /* 0x000fe40000ffe4ff */
[----:B------:R-:W-:Y:S02]  /*b080*/  LOP3.LUT R30, R30, R179, RZ, 0x3c, !PT ;  /* 0x000000b31e1e7212 */ /* 0x000fe400078e3cff */
[----:B------:R-:W-:Y:S02]  /*b090*/  SHF.R.U64 R62, R62, 0x3, RZ ;  /* 0x000000033e3e7819 */ /* 0x000fe400000012ff */
[----:B------:R-:W-:Y:S02]  /*b0a0*/  LOP3.LUT R98, R29, R6, RZ, 0x3c, !PT ;  /* 0x000000061d627212 */ /* 0x000fe400078e3cff */
[----:B------:R-:W-:Y:S02]  /*b0b0*/  MOV R16, R16 ;  /* 0x0000001000107202 */ /* 0x000fe40000000f00 */
[----:B------:R-:W-:-:S02]  /*b0c0*/  LOP3.LUT R38, R38, R181, RZ, 0x3c, !PT ;  /* 0x000000b526267212 */ /* 0x000fc400078e3cff */
[----:B------:R-:W-:Y:S02]  /*b0d0*/  SHF.R.U64 R70, R70, 0x3, RZ ;  /* 0x0000000346467819 */ /* 0x000fe400000012ff */
[----:B------:R-:W-:Y:S02]  /*b0e0*/  LOP3.LUT R103, R166, 0x380, RZ, 0xc0, !PT ;  /* 0x00000380a6677812 */ /* 0x000fe400078ec0ff */
[----:B------:R-:W-:Y:S01]  /*b0f0*/  MOV R18, R18 ;  /* 0x0000001200127202 */ /* 0x000fe20000000f00 */
[----:B------:R-:W-:Y:S01]  /*b100*/  STSM.16.M88.4 [R102], R24 ;  /* 0x0000001866007844 */ /* 0x000fe20000000200 */
[----:B------:R-:W-:Y:S02]  /*b110*/  MOV R6, R10 ;  /* 0x0000000a00067202 */ /* 0x000fe40000000f00 */
[----:B------:R-:W-:Y:S01]  /*b120*/  LOP3.LUT R46, R46, R183, RZ, 0x3c, !PT ;  /* 0x000000b72e2e7212 */ /* 0x000fe200078e3cff */
[----:B------:R-:W0:Y:S01]  /*b130*/  LDC.64 R10, c[0x0][0xcd8] ;  /* 0x00033600ff0a7b82 */ /* 0x000e220000000a00 */
[----:B------:R-:W-:Y:S01]  /*b140*/  SHF.R.U64 R94, R94, 0x3, RZ ;  /* 0x000000035e5e7819 */ /* 0x000fe200000012ff */
[----:B------:R-:W-:Y:S01]  /*b150*/  STSM.16.M88.4 [R15], R32 ;  /* 0x000000200f007844 */ /* 0x000fe20000000200 */
[----:B------:R-:W-:-:S02]  /*b160*/  MOV R20, R20 ;  /* 0x0000001400147202 */ /* 0x000fc40000000f00 */
[----:B------:R-:W-:Y:S01]  /*b170*/  F2FP.F16.F32.PACK_AB R59, R154, R59 ;  /* 0x0000003b9a3b723e */ /* 0x000fe200000000ff */
[----:B------:R1:W-:Y:S01]  /*b180*/  STSM.16.M88.4 [R16], R40 ;  /* 0x0000002810007844 */ /* 0x0003e20000000200 */
[----:B------:R-:W-:Y:S02]  /*b190*/  F2FP.F16.F32.PACK_AB R65, R153, R66 ;  /* 0x000000429941723e */ /* 0x000fe400000000ff */
[----:B------:R-:W-:Y:S01]  /*b1a0*/  F2FP.F16.F32.PACK_AB R72, R73, R72 ;  /* 0x000000484948723e */ /* 0x000fe200000000ff */
[----:B------:R2:W-:Y:S01]  /*b1b0*/  STSM.16.M88.4 [R18], R48 ;  /* 0x0000003012007844 */ /* 0x0005e20000000200 */
[----:B------:R-:W-:Y:S02]  /*b1c0*/  LOP3.LUT R54, R54, R185, RZ, 0x3c, !PT ;  /* 0x000000b936367212 */ /* 0x000fe400078e3cff */
[----:B------:R-:W-:Y:S01]  /*b1d0*/  MOV R22, R22 ;  /* 0x0000001600167202 */ /* 0x000fe20000000f00 */
[----:B------:R2:W-:Y:S01]  /*b1e0*/  STSM.16.M88.4 [R20], R56 ;  /* 0x0000003814007844 */ /* 0x0005e20000000200 */
[----:B------:R-:W-:-:S02]  /*b1f0*/  F2FP.F16.F32.PACK_AB R66, R69, R68 ;  /* 0x000000444542723e */ /* 0x000fc400000000ff */
[----:B------:R-:W-:Y:S02]  /*b200*/  F2FP.F16.F32.PACK_AB R67, R152, R67 ;  /* 0x000000439843723e */ /* 0x000fe400000000ff */
[----:B------:R-:W-:Y:S01]  /*b210*/  F2FP.F16.F32.PACK_AB R73, R9, R74 ;  /* 0x0000004a0949723e */ /* 0x000fe200000000ff */
[----:B------:R-:W-:Y:S01]  /*b220*/  IMAD.SHL.U32 R9, R207, 0x4, RZ ;  /* 0x00000004cf097824 */ /* 0x000fe200078e00ff */
[----:B------:R-:W-:Y:S01]  /*b230*/  F2FP.F16.F32.PACK_AB R80, R81, R80 ;  /* 0x000000505150723e */ /* 0x000fe200000000ff */
[----:B------:R2:W-:Y:S01]  /*b240*/  STSM.16.M88.4 [R22], R64 ;  /* 0x0000004016007844 */ /* 0x0005e20000000200 */
[----:B------:R-:W-:Y:S02]  /*b250*/  LOP3.LUT R62, R62, R187, RZ, 0x3c, !PT ;  /* 0x000000bb3e3e7212 */ /* 0x000fe400078e3cff */
[----:B------:R-:W-:Y:S02]  /*b260*/  MOV R30, R30 ;  /* 0x0000001e001e7202 */ /* 0x000fe40000000f00 */
[----:B------:R-:W-:-:S02]  /*b270*/  F2FP.F16.F32.PACK_AB R74, R77, R76 ;  /* 0x0000004c4d4a723e */ /* 0x000fc400000000ff */
[----:B------:R-:W-:Y:S02]  /*b280*/  F2FP.F16.F32.PACK_AB R75, R79, R75 ;  /* 0x0000004b4f4b723e */ /* 0x000fe400000000ff */
[----:B------:R-:W-:Y:S02]  /*b290*/  F2FP.F16.F32.PACK_AB R81, R8, R82 ;  /* 0x000000520851723e */ /* 0x000fe400000000ff */
[----:B------:R-:W-:Y:S01]  /*b2a0*/  LOP3.LUT R70, R70, R189, RZ, 0x3c, !PT ;  /* 0x000000bd46467212 */ /* 0x000fe200078e3cff */
[----:B------:R2:W-:Y:S01]  /*b2b0*/  STSM.16.M88.4 [R30], R72 ;  /* 0x000000481e007844 */ /* 0x0005e20000000200 */
[----:B------:R-:W-:Y:S02]  /*b2c0*/  SHF.R.U64 R103, R103, 0x3, RZ ;  /* 0x0000000367677819 */ /* 0x000fe400000012ff */
[----:B------:R-:W-:Y:S02]  /*b2d0*/  MOV R38, R38 ;  /* 0x0000002600267202 */ /* 0x000fe40000000f00 */
[----:B------:R-:W-:-:S02]  /*b2e0*/  F2FP.F16.F32.PACK_AB R82, R85, R84 ;  /* 0x000000545552723e */ /* 0x000fc400000000ff */
[----:B------:R-:W-:Y:S02]  /*b2f0*/  F2FP.F16.F32.PACK_AB R83, R83, R86 ;  /* 0x000000565353723e */ /* 0x000fe400000000ff */
[----:B------:R-:W-:Y:S02]  /*b300*/  LOP3.LUT R94, R94, R191, RZ, 0x3c, !PT ;  /* 0x000000bf5e5e7212 */ /* 0x000fe400078e3cff */
        /* <DEDUP_REMOVED lines=47> */
[----:B------:R-:W-:Y:S02]  /*b600*/  F2FP.F16.F32.PACK_AB R147, R0, R150 ;  /* 0x000000960093723e */ /* 0x000fe400000000ff */
[----:B------:R-:W-:-:S02]  /*b610*/  ISETP.NE.U32.AND P2, PT, RZ, UR6, PT ;  /* 0x00000006ff007c0c */ /* 0x000fc4000bf45070 */
[----:B0-----:R-:W-:Y:S01]  /*b620*/  ISETP.NE.U32.AND P3, PT, R10, RZ, PT ;  /* 0x000000ff0a00720c */ /* 0x001fe20003f65070 */
[----:B------:R2:W-:Y:S01]  /*b630*/  STSM.16.M88.4 [R12], R144 ;  /* 0x000000900c007844 */ /* 0x0005e20000000200 */
[----:B------:R-:W-:Y:S01]  /*b640*/  BAR.SYNC.DEFER_BLOCKING 0x1, 0x100 ;  /* 0x0044000000007b1d */ /* 0x000fe20000010000 */
[----:B------:R-:W-:Y:S02]  /*b650*/  ISETP.NE.AND.EX P2, PT, RZ, UR7, PT, P2 ;  /* 0x00000007ff007c0c */ /* 0x000fe4000bf45320 */
[----:B-1----:R-:W-:Y:S02]  /*b660*/  SHF.L.U64.HI R16, R207, 0x2, R208 ;  /* 0x00000002cf107819 */ /* 0x002fe400000102d0 */
[----:B------:R-:W-:Y:S02]  /*b670*/  IADD3 R10, P0, R9, R10, RZ ;  /* 0x0000000a090a7210 */ /* 0x000fe40007f1e0ff */
[----:B------:R-:W-:-:S03]  /*b680*/  ISETP.NE.AND.EX P3, PT, R11, RZ, PT, P3 ;  /* 0x000000ff0b00720c */ /* 0x000fc60003f65330 */
[----:B------:R-:W-:-:S04]  /*b690*/  IMAD.X R11, R16, 0x1, R11, P0 ;  /* 0x00000001100b7824 */ /* 0x000fc800000e060b */
[----:B------:R-:W-:-:S04]  /*b6a0*/  @P2 IADD3 R8, P0, R9, UR6, RZ ;  /* 0x0000000609082c10 */ /* 0x000fc8000ff1e0ff */
[----:B------:R-:W-:Y:S02]  /*b6b0*/  @P2 IADD3.X R9, R16, UR7, RZ, P0, !PT ;  /* 0x0000000710092c10 */ /* 0x000fe400087fe4ff */
[----:B------:R-:W3:Y:S04]  /*b6c0*/  @P3 LDG.E R0, desc[UR8][R10.64] ;  /* 0x000000080a003981 */ /* 0x000ee8000c1e1900 */
[----:B------:R-:W4:Y:S01]  /*b6d0*/  @P2 LDG.E R8, desc[UR8][R8.64] ;  /* 0x0000000808082981 */ /* 0x000f22000c1e1900 */
[----:B------:R-:W-:Y:S01]  /*b6e0*/  IMAD R13, R202, 0x40, R200 ;  /* 0x00000040ca0d7824 */ /* 0x000fe200078e02c8 */
[----:B------:R-:W-:Y:S01]  /*b6f0*/  UMOV UR4, URZ ;  /* 0x0000003f00047c82 */ /* 0x000fe20008000000 */
[----:B------:R-:W-:Y:S02]  /*b700*/  ULDC UR10, c[0x0][0xb88] ;  /* 0x0002e200000a7ab9 */ /* 0x000fe40000000800 */
[----:B------:R-:W-:-:S03]  /*b710*/  IMAD.WIDE R4, R13, 0x2, R4 ;  /* 0x000000020d047825 */ /* 0x000fc600078e0204 */
[C---:B------:R-:W-:Y:S02]  /*b720*/  IADD3 R17, P0, R4.reuse, 0x1000, RZ ;  /* 0x0000100004117810 */ /* 0x040fe40007f1e0ff */
[----:B------:R-:W-:Y:S02]  /*b730*/  IADD3 R13, P1, R4, 0x2000, RZ ;  /* 0x00002000040d7810 */ /* 0x000fe40007f3e0ff */
[----:B------:R-:W-:Y:S02]  /*b740*/  LOP3.LUT R16, R17, 0x380, RZ, 0xc0, !PT ;  /* 0x0000038011107812 */ /* 0x000fe400078ec0ff */
[----:B---3--:R-:W-:Y:S02]  /*b750*/  @P3 R2UR UR4, R0 ;  /* 0x00000000000432ca */ /* 0x008fe400000e0000 */
[----:B----4-:R-:W-:Y:S01]  /*b760*/  @P2 R2UR UR10, R8 ;  /* 0x00000000080a22ca */ /* 0x010fe200000e0000 */
[----:B--2---:R-:W-:-:S14]  /*b770*/  @P2 BRA `(.L_x_11385) ;  /* 0x00000000001c2947 */ /* 0x004fdc0003800000 */
[----:B------:R-:W-:Y:S05]  /*b780*/  @!P3 BRA `(.L_x_11385) ;  /* 0x000000000018b947 */ /* 0x000fea0003800000 */
[----:B------:R-:W-:Y:S02]  /*b790*/  ULDC.64 UR6, c[0x0][0x208] ;  /* 0x0000820000067ab9 */ /* 0x000fe40000000a00 */
[----:B------:R-:W2:Y:S04]  /*b7a0*/  LDG.E R6, desc[UR6][R10.64] ;  /* 0x000000060a067981 */ /* 0x000ea8000c1e1900 */
[----:B------:R-:W3:Y:S01]  /*b7b0*/  LDG.E R0, desc[UR6][R10.64+0x4] ;  /* 0x000004060a007981 */ /* 0x000ee2000c1e1900 */
[----:B--2---:R-:W-:Y:S02]  /*b7c0*/  R2UR UR6, R6 ;  /* 0x00000000060672ca */ /* 0x004fe400000e0000 */
[----:B---3--:R-:W-:-:S13]  /*b7d0*/  R2UR UR10, R0 ;  /* 0x00000000000a72ca */ /* 0x008fda00000e0000 */
[----:B------:R-:W-:-:S12]  /*b7e0*/  UIADD3 UR10, -UR6, UR10, URZ ;  /* 0x0000000a060a7290 */ /* 0x000fd8000fffe13f */
.L_x_11385:
[----:B------:R-:W-:Y:S01]  /*b7f0*/  R2UR UR16, R209 ;  /* 0x00000000d11072ca */ /* 0x000fe200000e0000 */
[----:B------:R-:W-:Y:S01]  /*b800*/  ULDC.64 UR12, c[0x0][0xc70] ;  /* 0x00031c00000c7ab9 */ /* 0x000fe20000000a00 */
[----:B------:R-:W-:Y:S01]  /*b810*/  USHF.R.S32.HI UR9, URZ, 0x1f, UR4 ;  /* 0x0000001f3f097899 */ /* 0x000fe20008011404 */
[----:B------:R-:W-:Y:S01]  /*b820*/  R2UR UR15, R218 ;  /* 0x00000000da0f72ca */ /* 0x000fe200000e0000 */
[----:B------:R-:W-:Y:S01]  /*b830*/  UMOV UR8, UR4 ;  /* 0x0000000400087c82 */ /* 0x000fe20008000000 */
[----:B------:R-:W-:Y:S01]  /*b840*/  IADD3 R11, P2, R4, 0x3000, RZ ;  /* 0x00003000040b7810 */ /* 0x000fe20007f5e0ff */
[----:B------:R-:W-:Y:S01]  /*b850*/  ULDC.64 UR18, c[0x0][0x208] ;  /* 0x0000820000127ab9 */ /* 0x000fe20000000a00 */
[----:B------:R-:W-:Y:S02]  /*b860*/  SEL R73, R207, RZ, !P3 ;  /* 0x000000ffcf497207 */ /* 0x000fe40005800000 */
[----:B------:R-:W-:Y:S02]  /*b870*/  SEL R208, R208, RZ, !P3 ;  /* 0x000000ffd0d07207 */ /* 0x000fe40005800000 */
[----:B------:R-:W-:-:S02]  /*b880*/  LOP3.LUT R10, R11, 0x380, RZ, 0xc0, !PT ;  /* 0x000003800b0a7812 */ /* 0x000fc400078ec0ff */
[----:B------:R-:W-:Y:S01]  /*b890*/  USHF.R.S32.HI UR14, URZ, 0x1f, UR16 ;  /* 0x0000001f3f0e7899 */ /* 0x000fe20008011410 */
[----:B------:R-:W-:Y:S01]  /*b8a0*/  LOP3.LUT R12, R13, 0x380, RZ, 0xc0, !PT ;  /* 0x000003800d0c7812 */ /* 0x000fe200078ec0ff */
[----:B------:R-:W-:Y:S01]  /*b8b0*/  UIMAD.WIDE.U32 UR6, UR16, UR12, UR8 ;  /* 0x0000000c100672a5 */ /* 0x000fe2000f8e0008 */
[----:B------:R-:W-:Y:S01]  /*b8c0*/  IMAD.U32 R15, RZ, RZ, UR15 ;  /* 0x0000000fff0f7e24 */ /* 0x000fe2000f8e00ff */
[----:B------:R-:W-:Y:S01]  /*b8d0*/  UIMAD UR11, UR14, UR12, URZ ;  /* 0x0000000c0e0b72a4 */ /* 0x000fe2000f8e023f */
[----:B------:R-:W-:Y:S02]  /*b8e0*/  SHF.R.U64 R10, R10, 0x3, RZ ;  /* 0x000000030a0a7819 */ /* 0x000fe400000012ff */
[----:B------:R-:W-:Y:S01]  /*b8f0*/  IMAD R15, R15, 0x80, R206 ;  /* 0x000000800f0f7824 */ /* 0x000fe200078e02ce */
[----:B------:R-:W-:Y:S01]  /*b900*/  UIMAD UR8, UR16, UR13, UR11 ;  /* 0x0000000d100872a4 */ /* 0x000fe2000f8e020b */
[----:B------:R-:W-:Y:S01]  /*b910*/  IMAD.U32 R9, RZ, RZ, UR7 ;  /* 0x00000007ff097e24 */ /* 0x000fe2000f8e00ff */
[----:B------:R-:W-:Y:S01]  /*b920*/  LOP3.LUT R10, R10, R11, RZ, 0x3c, !PT ;  /* 0x0000000b0a0a7212 */ /* 0x000fe200078e3cff */
[----:B------:R-:W-:Y:S01]  /*b930*/  IMAD.U32 R8, RZ, RZ, UR6 ;  /* 0x00000006ff087e24 */ /* 0x000fe2000f8e00ff */
[----:B------:R-:W-:Y:S01]  /*b940*/  UIADD3 UR8, UR7, UR8, URZ ;  /* 0x0000000807087290 */ /* 0x000fe2000fffe03f */
[----:B------:R-:W-:Y:S01]  /*b950*/  SHF.R.S32.HI R11, RZ, 0x1f, R15 ;  /* 0x0000001fff0b7819 */ /* 0x000fe2000001140f */
[----:B------:R-:W-:Y:S01]  /*b960*/  ULDC.64 UR12, c[0x0][0xba0] ;  /* 0x0002e800000c7ab9 */ /* 0x000fe20000000a00 */
[----:B------:R-:W-:Y:S01]  /*b970*/  ULDC.64 UR6, c[0x0][0xc78] ;  /* 0x00031e0000067ab9 */ /* 0x000fe20000000a00 */
[----:B------:R-:W-:Y:S01]  /*b980*/  SHF.R.U64 R16, R16, 0x3, RZ ;  /* 0x0000000310107819 */ /* 0x000fe200000012ff */
[----:B------:R-:W-:Y:S01]  /*b990*/  IMAD R0, R208, UR6, RZ ;  /* 0x00000006d0007c24 */ /* 0x000fe2000f8e02ff */
[----:B------:R-:W-:Y:S01]  /*b9a0*/  SHF.R.U64 R12, R12, 0x3, RZ ;  /* 0x000000030c0c7819 */ /* 0x000fe200000012ff */
[----:B------:R-:W-:Y:S01]  /*b9b0*/  IMAD.U32 R9, RZ, RZ, UR8 ;  /* 0x00000008ff097e24 */ /* 0x000fe2000f8e00ff */
[----:B------:R-:W-:Y:S01]  /*b9c0*/  LOP3.LUT R16, R16, R17, RZ, 0x3c, !PT ;  /* 0x0000001110107212 */ /* 0x000fe200078e3cff */
[C---:B------:R-:W-:Y:S01]  /*b9d0*/  IMAD R6, R73.reuse, UR7, R0 ;  /* 0x0000000749067c24 */ /* 0x040fe2000f8e0200 */
[C---:B------:R-:W-:Y:S01]  /*b9e0*/  IADD3 R57, P6, R4.reuse, 0x4000, RZ ;  /* 0x0000400004397810 */ /* 0x040fe20007fde0ff */
[----:B------:R-:W-:Y:S01]  /*b9f0*/  IMAD.WIDE.U32 R8, R73, UR6, R8 ;  /* 0x0000000649087c25 */ /* 0x000fe2000f8e0008 */
[----:B------:R-:W-:Y:S01]  /*ba00*/  ULDC.64 UR6, c[0x0][0xc40] ;  /* 0x0003100000067ab9 */ /* 0x000fe20000000a00 */
[----:B------:R-:W-:-:S02]  /*ba10*/  IADD3 R41, P5, R4, 0x5000, RZ ;  /* 0x0000500004297810 */ /* 0x000fc40007fbe0ff */
[----:B------:R-:W-:Y:S01]  /*ba20*/  IMAD.X R17, RZ, RZ, R5, P0 ;  /* 0x000000ffff117224 */ /* 0x000fe200000e0605 */
[----:B------:R-:W-:Y:S02]  /*ba30*/  IADD3 R0, P3, R15, R8, RZ ;  /* 0x000000080f007210 */ /* 0x000fe40007f7e0ff */
[----:B------:R-:W-:Y:S02]  /*ba40*/  IADD3 R65, P0, R4, 0x8000, RZ ;  /* 0x0000800004417810 */ /* 0x000fe40007f1e0ff */
[----:B------:R-:W-:Y:S02]  /*ba50*/  IADD3.X R11, R11, R9, R6, P3, !PT ;  /* 0x000000090b0b7210 */ /* 0x000fe40001ffe406 */
[----:B------:R-:W-:Y:S02]  /*ba60*/  LEA R26, P3, R0, UR6, 0x2 ;  /* 0x00000006001a7c11 */ /* 0x000fe4000f8610ff */
[----:B------:R-:W-:Y:S02]  /*ba70*/  IADD3 R29, P4, R4, 0x6000, RZ ;  /* 0x00006000041d7810 */ /* 0x000fe40007f9e0ff */
[----:B------:R-:W-:Y:S01]  /*ba80*/  LEA.HI.X R27, R0, UR7, R11, 0x2, P3 ;  /* 0x00000007001b7c11 */ /* 0x000fe200098f140b */
[--C-:B------:R-:W-:Y:S01]  /*ba90*/  IMAD.X R11, RZ, RZ, R5.reuse, P2 ;  /* 0x000000ffff0b7224 */ /* 0x100fe200010e0605 */
[----:B------:R-:W-:Y:S01]  /*baa0*/  IADD3 R21, P3, R4, 0x7000, RZ ;  /* 0x0000700004157810 */ /* 0x000fe20007f7e0ff */
[----:B------:R-:W-:Y:S01]  /*bab0*/  VIADD R0, R15, 0x8 ;  /* 0x000000080f007836 */ /* 0x000fe20000000000 */
[----:B------:R-:W-:Y:S01]  /*bac0*/  LOP3.LUT R12, R12, R13, RZ, 0x3c, !PT ;  /* 0x0000000d0c0c7212 */ /* 0x000fe200078e3cff */
[----:B------:R-:W-:Y:S01]  /*bad0*/  IMAD.X R13, RZ, RZ, R5, P1 ;  /* 0x000000ffff0d7224 */ /* 0x000fe200008e0605 */
        /* <DEDUP_REMOVED lines=27> */
[----:B------:R-:W-:-:S02]  /*bc90*/  IADD3.X R57, RZ, R5, RZ, P6, !PT ;  /* 0x00000005ff397210 */ /* 0x000fc400037fe4ff */
[----:B------:R-:W-:Y:S02]  /*bca0*/  LOP3.LUT P0, RZ, R220, 0x3, RZ, 0xc0, !PT ;  /* 0x00000003dcff7812 */ /* 0x000fe4000780c0ff */
[C---:B------:R-:W-:Y:S02]  /*bcb0*/  IADD3 R25, P6, R4.reuse, 0xb000, RZ ;  /* 0x0000b00004197810 */ /* 0x040fe40007fde0ff */
[C---:B------:R-:W-:Y:S02]  /*bcc0*/  IADD3 R69, P5, R4.reuse, 0xc000, RZ ;  /* 0x0000c00004457810 */ /* 0x040fe40007fbe0ff */
[C---:B------:R-:W-:Y:S02]  /*bcd0*/  IADD3 R61, P4, R4.reuse, 0xd000, RZ ;  /* 0x0000d000043d7810 */ /* 0x040fe40007f9e0ff */
[----:B------:R-:W-:Y:S02]  /*bce0*/  IADD3 R49, P3, R4, 0xe000, RZ ;  /* 0x0000e00004317810 */ /* 0x000fe40007f7e0ff */
[----:B------:R-:W-:Y:S01]  /*bcf0*/  LOP3.LUT R52, R52, R53, RZ, 0x3c, !PT ;  /* 0x0000003534347212 */ /* 0x000fe200078e3cff */
[----:B------:R-:W-:Y:S01]  /*bd00*/  IMAD.X R53, RZ, RZ, R5, P1 ;  /* 0x000000ffff357224 */ /* 0x000fe200008e0605 */
[----:B------:R-:W-:-:S02]  /*bd10*/  IADD3 R9, P2, R4, 0xf000, RZ ;  /* 0x0000f00004097810 */ /* 0x000fc40007f5e0ff */
[----:B------:R-:W-:Y:S02]  /*bd20*/  ISETP.GE.OR P1, PT, R15, UR10, P0 ;  /* 0x0000000a0f007c0c */ /* 0x000fe40008726670 */
[----:B------:R-:W-:Y:S02]  /*bd30*/  LOP3.LUT R24, R25, 0x380, RZ, 0xc0, !PT ;  /* 0x0000038019187812 */ /* 0x000fe400078ec0ff */
[----:B------:R-:W-:Y:S02]  /*bd40*/  LOP3.LUT R68, R69, 0x380, RZ, 0xc0, !PT ;  /* 0x0000038045447812 */ /* 0x000fe400078ec0ff */
[----:B------:R-:W-:Y:S02]  /*bd50*/  LOP3.LUT R60, R61, 0x380, RZ, 0xc0, !PT ;  /* 0x000003803d3c7812 */ /* 0x000fe400078ec0ff */
[----:B------:R-:W-:Y:S02]  /*bd60*/  LOP3.LUT R48, R49, 0x380, RZ, 0xc0, !PT ;  /* 0x0000038031307812 */ /* 0x000fe400078ec0ff */
[----:B------:R-:W-:-:S02]  /*bd70*/  ISETP.GE.OR P0, PT, R0, UR10, P0 ;  /* 0x0000000a00007c0c */ /* 0x000fc40008706670 */
[----:B------:R-:W-:Y:S01]  /*bd80*/  LOP3.LUT R0, R9, 0x380, RZ, 0xc0, !PT ;  /* 0x0000038009007812 */ /* 0x000fe200078ec0ff */
[----:B------:R-:W-:Y:S01]  /*bd90*/  @!P1 STG.E desc[UR18][R26.64], R3 ;  /* 0x000000031a009986 */ /* 0x000fe2000c101912 */
[----:B------:R-:W-:Y:S02]  /*bda0*/  LOP3.LUT R15, R4, 0x380, RZ, 0xc0, !PT ;  /* 0x00000380040f7812 */ /* 0x000fe400078ec0ff */
[----:B------:R-:W-:Y:S02]  /*bdb0*/  SHF.R.U64 R24, R24, 0x3, RZ ;  /* 0x0000000318187819 */ /* 0x000fe400000012ff */
[----:B------:R-:W-:Y:S02]  /*bdc0*/  SHF.R.U64 R68, R68, 0x3, RZ ;  /* 0x0000000344447819 */ /* 0x000fe400000012ff */
[----:B------:R-:W-:Y:S02]  /*bdd0*/  SHF.R.U64 R60, R60, 0x3, RZ ;  /* 0x000000033c3c7819 */ /* 0x000fe400000012ff */
[----:B------:R-:W-:Y:S01]  /*bde0*/  SHF.R.U64 R48, R48, 0x3, RZ ;  /* 0x0000000330307819 */ /* 0x000fe200000012ff */
[----:B------:R0:W-:Y:S01]  /*bdf0*/  @!P0 STG.E desc[UR18][R26.64+0x20], R2 ;  /* 0x000020021a008986 */ /* 0x0001e2000c101912 */
[----:B------:R-:W-:-:S02]  /*be00*/  SHF.R.U64 R0, R0, 0x3, RZ ;  /* 0x0000000300007819 */ /* 0x000fc400000012ff */
[----:B------:R-:W-:Y:S01]  /*be10*/  SHF.R.U64 R15, R15, 0x3, RZ ;  /* 0x000000030f0f7819 */ /* 0x000fe200000012ff */
[----:B------:R-:W5:Y:S01]  /*be20*/  LD.E.128 R16, desc[UR18][R16.64] ;  /* 0x0000001210107980 */ /* 0x000f62000c101d00 */
        /* <DEDUP_REMOVED lines=13> */
[----:B------:R-:W-:-:S03]  /*bf00*/  UIMAD UR6, UR9, UR12, URZ ;  /* 0x0000000c090672a4 */ /* 0x000fc6000f8e023f */
[----:B------:R1:W5:Y:S01]  /*bf10*/  LD.E.128 R44, desc[UR18][R4.64] ;  /* 0x00000012042c7980 */ /* 0x000362000c101d00 */
[----:B------:R-:W-:-:S03]  /*bf20*/  SHF.R.S32.HI R201, RZ, 0x1f, R200 ;  /* 0x0000001fffc97819 */ /* 0x000fc600000114c8 */
        /* <DEDUP_REMOVED lines=12> */
[----:B------:R-:W-:Y:S01]  /*bff0*/  IMAD.U32 R3, RZ, RZ, UR12 ;  /* 0x0000000cff037e24 */ /* 0x000fe2000f8e00ff */
[----:B------:R-:W-:Y:S01]  /*c000*/  UIMAD UR10, UR15, -0x80, UR10 ;  /* 0xffffff800f0a78a4 */ /* 0x000fe2000f8e020a */
        /* <DEDUP_REMOVED lines=8> */
[----:B------:R-:W-:Y:S02]  /*c090*/  ULDC.64 UR8, c[0x0][0xbe0] ;  /* 0x0002f80000087ab9 */ /* 0x000fe40000000a00 */
[----:B------:R-:W-:Y:S02]  /*c0a0*/  UIMAD UR4, UR14, UR8, URZ ;  /* 0x000000080e0472a4 */ /* 0x000fe4000f8e023f */
[----:B-1----:R-:W-:Y:S01]  /*c0b0*/  IMAD.U32 R5, RZ, RZ, UR8 ;  /* 0x00000008ff057e24 */ /* 0x002fe2000f8e00ff */
[C---:B------:R-:W-:Y:S01]  /*c0c0*/  ISETP.GE.AND P3, PT, R202.reuse, UR10, PT ;  /* 0x0000000aca007c0c */ /* 0x040fe2000bf66270 */
[----:B------:R-:W-:Y:S01]  /*c0d0*/  VIADD R3, R3, UR6 ;  /* 0x0000000603037c36 */ /* 0x000fe20008000000 */
[----:B------:R-:W-:Y:S01]  /*c0e0*/  UIMAD UR4, UR16, UR9, UR4 ;  /* 0x00000009100472a4 */ /* 0x000fe2000f8e0204 */
[----:B------:R-:W-:Y:S01]  /*c0f0*/  VIADD R0, R202, 0x20 ;  /* 0x00000020ca007836 */ /* 0x000fe20000000000 */
[----:B------:R-:W-:Y:S01]  /*c100*/  ULDC.64 UR6, c[0x0][0xbe8] ;  /* 0x0002fa0000067ab9 */ /* 0x000fe20000000a00 */
[----:B------:R-:W-:-:S04]  /*c110*/  IMAD.WIDE.U32 R2, R5, UR16, R2 ;  /* 0x0000001005027c25 */ /* 0x000fc8000f8e0002 */
[----:B------:R-:W-:Y:S01]  /*c120*/  VIADD R151, R151, 0x32420 ;  /* 0x0003242097977836 */ /* 0x000fe20000000000 */
[----:B------:R-:W-:Y:S01]  /*c130*/  ISETP.GE.AND P0, PT, R0, UR10, PT ;  /* 0x0000000a00007c0c */ /* 0x000fe2000bf06270 */
[----:B------:R-:W-:Y:S02]  /*c140*/  VIADD R5, R202, 0x60 ;  /* 0x00000060ca057836 */ /* 0x000fe40000000000 */
[----:B------:R-:W-:Y:S01]  /*c150*/  IMAD R0, R208, UR6, RZ ;  /* 0x00000006d0007c24 */ /* 0x000fe2000f8e02ff */
[----:B------:R-:W-:Y:S01]  /*c160*/  PRMT R151, RZ, 0x654, R151 ;  /* 0x00000654ff977816 */ /* 0x000fe20000000097 */
[----:B------:R-:W-:Y:S01]  /*c170*/  VIADD R3, R3, UR4 ;  /* 0x0000000403037c36 */ /* 0x000fe20008000000 */
[----:B------:R-:W-:Y:S01]  /*c180*/  ISETP.GE.AND P2, PT, R5, UR10, PT ;  /* 0x0000000a05007c0c */ /* 0x000fe2000bf46270 */
[----:B------:R-:W-:Y:S01]  /*c190*/  VIADD R4, R202, 0x40 ;  /* 0x00000040ca047836 */ /* 0x000fe20000000000 */
[----:B------:R-:W-:Y:S01]  /*c1a0*/  SHF.R.S32.HI R203, RZ, 0x1f, R202 ;  /* 0x0000001fffcb7819 */ /* 0x000fe200000114ca */
[C---:B------:R-:W-:Y:S01]  /*c1b0*/  IMAD R75, R73.reuse, UR7, R0 ;  /* 0x00000007494b7c24 */ /* 0x040fe2000f8e0200 */
[----:B0-----:R0:W-:Y:S01]  /*c1c0*/  SYNCS.ARRIVE.TRANS64.RED.A1T0 RZ, [R151+URZ], RZ ;  /* 0x000000ff97ff79a7 */ /* 0x0011e2000810043f */
[----:B------:R-:W-:Y:S01]  /*c1d0*/  IMAD.U32 R5, RZ, RZ, UR15 ;  /* 0x0000000fff057e24 */ /* 0x000fe2000f8e00ff */
[----:B------:R-:W-:Y:S01]  /*c1e0*/  BSSY B1, `(.L_x_11386) ;  /* 0x000001d000017945 */ /* 0x000fe20003800000 */
[----:B------:R-:W-:Y:S01]  /*c1f0*/  IMAD.WIDE.U32 R72, R73, UR6, R2 ;  /* 0x0000000649487c25 */ /* 0x000fe2000f8e0002 */
[----:B------:R-:W-:-:S03]  /*c200*/  ISETP.GE.AND P1, PT, R4, UR10, PT ;  /* 0x0000000a04007c0c */ /* 0x000fc6000bf26270 */
[----:B------:R-:W-:-:S04]  /*c210*/  IMAD.WIDE R4, R5, 0x80, R202 ;  /* 0x0000008005047825 */ /* 0x000fc800078e02ca */
[----:B------:R-:W-:Y:S01]  /*c220*/  IMAD.IADD R77, R73, 0x1, R75 ;  /* 0x00000001494d7824 */ /* 0x000fe200078e024b */
[----:B0-----:R-:W-:Y:S06]  /*c230*/  @P3 BRA `(.L_x_11387) ;  /* 0x00000000005c3947 */ /* 0x001fec0003800000 */
[----:B------:R-:W-:Y:S01]  /*c240*/  ULDC.64 UR6, c[0x0][0xbd8] ;  /* 0x0002f60000067ab9 */ /* 0x000fe20000000a00 */
[----:B------:R-:W-:Y:S01]  /*c250*/  MOV R2, R72 ;  /* 0x0000004800027202 */ /* 0x000fe20000000f00 */
[----:B------:R-:W-:Y:S01]  /*c260*/  IMAD R75, R5, UR6, RZ ;  /* 0x00000006054b7c24 */ /* 0x000fe2000f8e02ff */
[----:B------:R-:W-:Y:S01]  /*c270*/  ULDC UR4, c[0x0][0xb8c] ;  /* 0x0002e30000047ab9 */ /* 0x000fe20000000800 */
[----:B------:R-:W-:Y:S01]  /*c280*/  IMAD.MOV.U32 R3, RZ, RZ, R77 ;  /* 0x000000ffff037224 */ /* 0x000fe200078e004d */
[C---:B------:R-:W-:Y:S01]  /*c290*/  ISETP.GE.AND P4, PT, R200.reuse, UR4, PT ;  /* 0x00000004c8007c0c */ /* 0x040fe2000bf86270 */
[----:B------:R-:W-:Y:S01]  /*c2a0*/  VIADD R0, R200, 0x40 ;  /* 0x00000040c8007836 */ /* 0x000fe20000000000 */
[----:B------:R-:W-:Y:S01]  /*c2b0*/  ULDC.64 UR8, c[0x0][0x208] ;  /* 0x0000820000087ab9 */ /* 0x000fe20000000a00 */
        /* <DEDUP_REMOVED lines=15> */
.L_x_11387:
[----:B------:R-:W-:Y:S05]  /*c3b0*/  BSYNC B1 ;  /* 0x0000000000017941 */ /* 0x000fea0003800000 */
.L_x_11386:
        /* <DEDUP_REMOVED lines=13> */
[----:B------:R-:W-:Y:S01]  /*c490*/  IMAD R0, R0, UR6, RZ ;  /* 0x0000000600007c24 */ /* 0x000fe2000f8e02ff */
[----:B------:R-:W-:Y:S01]  /*c4a0*/  ULDC.64 UR8, c[0x0][0x208] ;  /* 0x0000820000087ab9 */ /* 0x000fe20000000a00 */
[----:B------:R-:W-:-:S02]  /*c4b0*/  VIADD R6, R200, 0xc0 ;  /* 0x000000c0c8067836 */ /* 0x000fc40000000000 */
        /* <DEDUP_REMOVED lines=11> */
.L_x_11389:
[----:B------:R-:W-:Y:S05]  /*c570*/  BSYNC B1 ;  /* 0x0000000000017941 */ /* 0x000fea0003800000 */
.L_x_11388:
[----:B------:R-:W-:Y:S04]  /*c580*/  BSSY B1, `(.L_x_11390) ;  /* 0x000001b000017945 */ /* 0x000fe80003800000 */
[----:B------:R-:W-:Y:S05]  /*c590*/  @P1 BRA `(.L_x_11391) ;  /* 0x0000000000641947 */ /* 0x000fea0003800000 */
[----:B-1---5:R-:W-:Y:S01]  /*c5a0*/  IADD3 R17, P0, R4, 0x40, RZ ;  /* 0x0000004004117810 */ /* 0x022fe20007f1e0ff */
        /* <DEDUP_REMOVED lines=24> */
.L_x_11391:
[----:B------:R-:W-:Y:S05]  /*c730*/  BSYNC B1 ;  /* 0x0000000000017941 */ /* 0x000fea0003800000 */
.L_x_11390:
[----:B------:R-:W-:Y:S05]  /*c740*/  @P2 BRA `(.L_x_11392) ;  /* 0x0000000c00942947 */ /* 0x000fea0003800000 */
[----:B--2--5:R-:W-:Y:S01]  /*c750*/  IADD3 R13, P0, R4, 0x60, RZ ;  /* 0x00000060040d7810 */ /* 0x024fe20007f1e0ff */
[----:B------:R-:W-:Y:S01]  /*c760*/  VIADD R0, R200, 0x40 ;  /* 0x00000040c8007836 */ /* 0x000fe20000000000 */
[----:B------:R-:W-:Y:S01]  /*c770*/  ULDC.64 UR6, c[0x0][0xbd8] ;  /* 0x0002f60000067ab9 */ /* 0x000fe20000000a00 */
[----:B------:R-:W-:Y:S01]  /*c780*/  IMAD.MOV.U32 R2, RZ, RZ, R72 ;  /* 0x000000ffff027224 */ /* 0x000fe200078e0048 */
[----:B------:R-:W-:Y:S01]  /*c790*/  ULDC UR4, c[0x0][0xb8c] ;  /* 0x0002e30000047ab9 */ /* 0x000fe20000000800 */
[----:B------:R-:W-:Y:S01]  /*c7a0*/  IMAD.X R4, RZ, RZ, R5, P0 ;  /* 0x000000ffff047224 */ /* 0x000fe200000e0605 */
        /* <DEDUP_REMOVED lines=19> */
[----:B------:R-:W-:Y:S02]  /*c8e0*/  ULDC.64 UR6, c[0x0][0x208] ;  /* 0x0000820000067ab9 */ /* 0x000fe40000000a00 */
[----:B------:R3:W-:Y:S01]  /*c8f0*/  STG.E.128 desc[UR6][R4.64+0x180], R32 ;  /* 0x0001802004007986 */ /* 0x0007e2000c101d06 */
[----:B------:R-:W-:Y:S05]  /*c900*/  BRA `(.L_x_11392) ;  /* 0x0000000c00247947 */ /* 0x000fea0003800000 */
.L_x_11384:
[----:B------:R-:W1:Y:S01]  /*c910*/  LDC.64 R4, c[0x0][0xcd8] ;  /* 0x00033600ff047b82 */ /* 0x000e620000000a00 */
[----:B------:R-:W-:Y:S01]  /*c920*/  ULDC.64 UR6, c[0x0][0xce0] ;  /* 0x0003380000067ab9 */ /* 0x000fe20000000a00 */
[C---:B------:R-:W-:Y:S01]  /*c930*/  IMAD.SHL.U32 R3, R207.reuse, 0x4, RZ ;  /* 0x00000004cf037824 */ /* 0x040fe200078e00ff */
[----:B------:R-:W-:Y:S01]  /*c940*/  ISETP.NE.U32.AND P0, PT, RZ, UR6, PT ;  /* 0x00000006ff007c0c */ /* 0x000fe2000bf05070 */
[----:B------:R-:W-:Y:S01]  /*c950*/  ULDC.64 UR8, c[0x0][0x208] ;  /* 0x0000820000087ab9 */ /* 0x000fe20000000a00 */
[----:B------:R-:W-:Y:S02]  /*c960*/  SHF.L.U64.HI R0, R207, 0x2, R208 ;  /* 0x00000002cf007819 */ /* 0x000fe400000102d0 */
[----:B------:R-:W-:-:S13]  /*c970*/  ISETP.NE.AND.EX P1, PT, RZ, UR7, PT, P0 ;  /* 0x00000007ff007c0c */ /* 0x000fda000bf25300 */
[C---:B------:R-:W-:Y:S02]  /*c980*/  @P1 IADD3 R2, P3, R3.reuse, UR6, RZ ;  /* 0x0000000603021c10 */ /* 0x040fe4000ff7e0ff */
[----:B-1----:R-:W-:Y:S02]  /*c990*/  ISETP.NE.U32.AND P0, PT, R4, RZ, PT ;  /* 0x000000ff0400720c */ /* 0x002fe40003f05070 */
[----:B------:R-:W-:Y:S02]  /*c9a0*/  IADD3 R4, P2, R3, R4, RZ ;  /* 0x0000000403047210 */ /* 0x000fe40007f5e0ff */
[C---:B------:R-:W-:Y:S02]  /*c9b0*/  @P1 IADD3.X R3, R0.reuse, UR7, RZ, P3, !PT ;  /* 0x0000000700031c10 */ /* 0x040fe40009ffe4ff */
[----:B------:R-:W-:Y:S01]  /*c9c0*/  ISETP.NE.AND.EX P0, PT, R5, RZ, PT, P0 ;  /* 0x000000ff0500720c */ /* 0x000fe20003f05300 */
[----:B------:R-:W-:Y:S02]  /*c9d0*/  IMAD.MOV.U32 R9, RZ, RZ, RZ ;  /* 0x000000ffff097224 */ /* 0x000fe400078e00ff */
[----:B------:R-:W2:Y:S01]  /*c9e0*/  @P1 LDG.E R2, desc[UR8][R2.64] ;  /* 0x0000000802021981 */ /* 0x000ea2000c1e1900 */
[----:B------:R-:W-:Y:S01]  /*c9f0*/  IMAD.X R5, R0, 0x1, R5, P2 ;  /* 0x0000000100057824 */ /* 0x000fe200010e0605 */
[----:B------:R-:W-:Y:S01]  /*ca00*/  ULDC UR4, c[0x0][0xb88] ;  /* 0x0002e20000047ab9 */ /* 0x000fe20000000800 */
[----:B------:R-:W-:-:S07]  /*ca10*/  ISETP.GT.AND P2, PT, R233, 0x7f, PT ;  /* 0x0000007fe900780c */ /* 0x000fce0003f44270 */
[----:B------:R1:W5:Y:S01]  /*ca20*/  @P0 LDG.E R9, desc[UR8][R4.64] ;  /* 0x0000000804090981 */ /* 0x000362000c1e1900 */
[----:B--2---:R-:W-:Y:S01]  /*ca30*/  @P1 R2UR UR4, R2 ;  /* 0x00000000020412ca */ /* 0x004fe200000e0000 */
[----:B-1----:R-:W-:-:S14]  /*ca40*/  @P1 BRA `(.L_x_11393) ;  /* 0x00000000001c1947 */ /* 0x002fdc0003800000 */
[----:B------:R-:W-:Y:S05]  /*ca50*/  @!P0 BRA `(.L_x_11393) ;  /* 0x0000000000188947 */ /* 0x000fea0003800000 */
[----:B------:R-:W-:Y:S02]  /*ca60*/  ULDC.64 UR6, c[0x0][0x208] ;  /* 0x0000820000067ab9 */ /* 0x000fe40000000a00 */
[----:B------:R-:W2:Y:S04]  /*ca70*/  LDG.E R2, desc[UR6][R4.64] ;  /* 0x0000000604027981 */ /* 0x000ea8000c1e1900 */
[----:B------:R-:W3:Y:S01]  /*ca80*/  LDG.E R0, desc[UR6][R4.64+0x4] ;  /* 0x0000040604007981 */ /* 0x000ee2000c1e1900 */
[----:B--2---:R-:W-:Y:S02]  /*ca90*/  R2UR UR6, R2 ;  /* 0x00000000020672ca */ /* 0x004fe400000e0000 */
[----:B---3--:R-:W-:-:S13]  /*caa0*/  R2UR UR4, R0 ;  /* 0x00000000000472ca */ /* 0x008fda00000e0000 */
[----:B------:R-:W-:-:S12]  /*cab0*/  UIADD3 UR4, -UR6, UR4, URZ ;  /* 0x0000000406047290 */ /* 0x000fd8000fffe13f */
.L_x_11393:
[----:B------:R-:W-:Y:S01]  /*cac0*/  R2UR UR6, R209 ;  /* 0x00000000d10672ca */ /* 0x000fe200000e0000 */
[----:B------:R-:W-:Y:S01]  /*cad0*/  BSSY B1, `(.L_x_11394) ;  /* 0x0000022000017945 */ /* 0x000fe20003800000 */
[----:B------:R-:W-:Y:S02]  /*cae0*/  SHF.R.S32.HI R201, RZ, 0x1f, R200 ;  /* 0x0000001fffc97819 */ /* 0x000fe400000114c8 */
[----:B------:R-:W-:Y:S02]  /*caf0*/  SEL R207, R207, RZ, !P0 ;  /* 0x000000ffcfcf7207 */ /* 0x000fe40004000000 */
[----:B------:R-:W-:Y:S02]  /*cb00*/  SEL R208, R208, RZ, !P0 ;  /* 0x000000ffd0d07207 */ /* 0x000fe40004000000 */
[----:B-----5:R-:W-:-:S05]  /*cb10*/  SHF.R.S32.HI R6, RZ, 0x1f, R9 ;  /* 0x0000001fff067819 */ /* 0x020fca0000011409 */
[----:B------:R-:W-:Y:S01]  /*cb20*/  USHF.R.S32.HI UR7, URZ, 0x1f, UR6 ;  /* 0x0000001f3f077899 */ /* 0x000fe20008011406 */
[----:B------:R-:W-:Y:S11]  /*cb30*/  @P2 BRA `(.L_x_11395) ;  /* 0x00000000006c2947 */ /* 0x000ff60003800000 */
[----:B------:R-:W1:Y:S01]  /*cb40*/  S2R R2, SR_TID.X ;  /* 0x0000000000027919 */ /* 0x000e620000002100 */
[----:B------:R-:W-:-:S13]  /*cb50*/  R2UR UR6, R218 ;  /* 0x00000000da0672ca */ /* 0x000fda00000e0000 */
[----:B------:R-:W-:-:S04]  /*cb60*/  IMAD.U32 R0, RZ, RZ, UR6 ;  /* 0x00000006ff007e24 */ /* 0x000fc8000f8e00ff */
[----:B-1----:R-:W-:-:S04]  /*cb70*/  IMAD R0, R0, 0x80, R2 ;  /* 0x0000008000007824 */ /* 0x002fc800078e0202 */
[----:B------:R-:W-:-:S05]  /*cb80*/  VIADD R0, R0, 0xffffff80 ;  /* 0xffffff8000007836 */ /* 0x000fca0000000000 */
[----:B------:R-:W-:-:S13]  /*cb90*/  ISETP.GE.AND P0, PT, R0, UR4, PT ;  /* 0x0000000400007c0c */ /* 0x000fda000bf06270 */
[----:B------:R-:W-:Y:S05]  /*cba0*/  @P0 BRA `(.L_x_11395) ;  /* 0x0000000000500947 */ /* 0x000fea0003800000 */
[----:B------:R-:W-:Y:S01]  /*cbb0*/  R2UR UR10, R209 ;  /* 0x00000000d10a72ca */ /* 0x000fe200000e0000 */
[----:B------:R-:W-:Y:S01]  /*cbc0*/  ULDC.64 UR8, c[0x0][0xc70] ;  /* 0x00031c0000087ab9 */ /* 0x000fe20000000a00 */
[C---:B------:R-:W-:Y:S01]  /*cbd0*/  IADD3 R2, P0, R0.reuse, R9, RZ ;  /* 0x0000000900027210 */ /* 0x040fe20007f1e0ff */
[----:B------:R-:W-:Y:S02]  /*cbe0*/  UIMAD UR6, UR7, UR8, URZ ;  /* 0x00000008070672a4 */ /* 0x000fe4000f8e023f */
[----:B------:R-:W-:Y:S01]  /*cbf0*/  IMAD.U32 R5, RZ, RZ, UR8 ;  /* 0x00000008ff057e24 */ /* 0x000fe2000f8e00ff */
[----:B------:R-:W-:-:S07]  /*cc00*/  LEA.HI.X.SX32 R3, R0, R6, 0x1, P0 ;  /* 0x0000000600037211 */ /* 0x000fce00000f0eff */
[----:B------:R-:W-:Y:S02]  /*cc10*/  UIMAD UR6, UR10, UR9, UR6 ;  /* 0x000000090a0672a4 */ /* 0x000fe4000f8e0206 */
[----:B------:R-:W-:Y:S01]  /*cc20*/  IMAD.WIDE.U32 R2, R5, UR10, R2 ;  /* 0x0000000a05027c25 */ /* 0x000fe2000f8e0002 */
[----:B------:R-:W-:Y:S01]  /*cc30*/  ULDC.64 UR8, c[0x0][0xc78] ;  /* 0x00031e0000087ab9 */ /* 0x000fe20000000a00 */
[----:B------:R-:W-:Y:S02]  /*cc40*/  ULDC.64 UR10, c[0x0][0x208] ;  /* 0x00008200000a7ab9 */ /* 0x000fe40000000a00 */
[----:B------:R-:W-:Y:S02]  /*cc50*/  IMAD R0, R208, UR8, RZ ;  /* 0x00000008d0007c24 */ /* 0x000fe4000f8e02ff */
[----:B------:R-:W-:Y:S02]  /*cc60*/  VIADD R3, R3, UR6 ;  /* 0x0000000603037c36 */ /* 0x000fe40008000000 */
[----:B------:R-:W-:-:S02]  /*cc70*/  IMAD R5, R207, UR9, R0 ;  /* 0x00000009cf057c24 */ /* 0x000fc4000f8e0200 */
[----:B------:R-:W-:Y:S01]  /*cc80*/  IMAD.WIDE.U32 R2, R207, UR8, R2 ;  /* 0x00000008cf027c25 */ /* 0x000fe2000f8e0002 */
[----:B------:R-:W-:-:S03]  /*cc90*/  ULDC.64 UR8, c[0x0][0xc40] ;  /* 0x0003100000087ab9 */ /* 0x000fc60000000a00 */
[----:B------:R-:W-:Y:S01]  /*cca0*/  IMAD.IADD R3, R3, 0x1, R5 ;  /* 0x0000000103037824 */ /* 0x000fe200078e0205 */
[----:B------:R-:W-:-:S04]  /*ccb0*/  LEA R4, P0, R2, UR8, 0x2 ;  /* 0x0000000802047c11 */ /* 0x000fc8000f8010ff */
[----:B------:R-:W-:Y:S01]  /*ccc0*/  LEA.HI.X R5, R2, UR9, R3, 0x2, P0 ;  /* 0x0000000902057c11 */ /* 0x000fe200080f1403 */
[----:B------:R-:W-:-:S05]  /*ccd0*/  IMAD.MOV.U32 R3, RZ, RZ, -0x800000 ;  /* 0xff800000ff037424 */ /* 0x000fca00078e00ff */
[----:B------:R1:W-:Y:S03]  /*cce0*/  STG.E desc[UR10][R4.64], R3 ;  /* 0x0000000304007986 */ /* 0x0003e6000c10190a */
.L_x_11395:
[----:B------:R-:W-:Y:S05]  /*ccf0*/  BSYNC B1 ;  /* 0x0000000000017941 */ /* 0x000fea0003800000 */
.L_x_11394:
[----:B------:R-:W-:Y:S01]  /*cd00*/  R2UR UR10, R218 ;  /* 0x00000000da0a72ca */ /* 0x000fe200000e0000 */
[----:B------:R-:W-:Y:S01]  /*cd10*/  ULDC.64 UR8, c[0x0][0xba0] ;  /* 0x0002e80000087ab9 */ /* 0x000fe20000000a00 */
[----:B------:R-:W-:Y:S01]  /*cd20*/  R2UR UR11, R209 ;  /* 0x00000000d10b72ca */ /* 0x000fe200000e0000 */
[----:B------:R-:W-:Y:S01]  /*cd30*/  IMAD R0, R6, UR8, RZ ;  /* 0x0000000806007c24 */ /* 0x000fe2000f8e02ff */
[----:B------:R-:W-:Y:S01]  /*cd40*/  BSSY B1, `(.L_x_11396) ;  /* 0x0000032000017945 */ /* 0x000fe20003800000 */
[----:B-1----:R-:W-:-:S04]  /*cd50*/  IMAD.WIDE.U32 R2, R9, UR8, R200 ;  /* 0x0000000809027c25 */ /* 0x002fc8000f8e00c8 */
[----:B------:R-:W-:Y:S01]  /*cd60*/  IMAD R9, R9, UR9, R0 ;  /* 0x0000000909097c24 */ /* 0x000fe2000f8e0200 */
[----:B------:R-:W-:Y:S01]  /*cd70*/  ULDC.64 UR8, c[0x0][0xbe0] ;  /* 0x0002f80000087ab9 */ /* 0x000fe20000000a00 */
[C---:B------:R-:W-:Y:S01]  /*cd80*/  VIADD R0, R202.reuse, 0x20 ;  /* 0x00000020ca007836 */ /* 0x040fe20000000000 */
[----:B------:R-:W-:Y:S02]  /*cd90*/  UIMAD UR6, UR7, UR8, URZ ;  /* 0x00000008070672a4 */ /* 0x000fe4000f8e023f */
[----:B------:R-:W-:Y:S01]  /*cda0*/  IMAD.U32 R5, RZ, RZ, UR8 ;  /* 0x00000008ff057e24 */ /* 0x000fe2000f8e00ff */
[----:B------:R-:W-:Y:S01]  /*cdb0*/  UIMAD UR4, UR10, -0x80, UR4 ;  /* 0xffffff800a0478a4 */ /* 0x000fe2000f8e0204 */
[----:B------:R-:W-:Y:S01]  /*cdc0*/  IADD3 R3, R3, R9, RZ ;  /* 0x0000000903037210 */ /* 0x000fe20007ffe0ff */
[----:B------:R-:W-:Y:S01]  /*cdd0*/  UIMAD UR6, UR11, UR9, UR6 ;  /* 0x000000090b0672a4 */ /* 0x000fe2000f8e0206 */
[C---:B------:R-:W-:Y:S01]  /*cde0*/  VIADD R4, R202.reuse, 0x40 ;  /* 0x00000040ca047836 */ /* 0x040fe20000000000 */
[----:B------:R-:W-:Y:S01]  /*cdf0*/  SHF.R.S32.HI R9, RZ, 0x1f, R202 ;  /* 0x0000001fff097819 */ /* 0x000fe200000114ca */
[----:B------:R-:W-:Y:S01]  /*ce00*/  IMAD.U32 R13, RZ, RZ, UR10 ;  /* 0x0000000aff0d7e24 */ /* 0x000fe2000f8e00ff */
[----:B------:R-:W-:Y:S01]  /*ce10*/  ISETP.GE.AND P2, PT, R202, UR4, PT ;  /* 0x00000004ca007c0c */ /* 0x000fe2000bf46270 */
[----:B------:R-:W-:Y:S01]  /*ce20*/  IMAD.WIDE.U32 R2, R5, UR11, R2 ;  /* 0x0000000b05027c25 */ /* 0x000fe2000f8e0002 */
[----:B------:R-:W-:-:S02]  /*ce30*/  ISETP.GE.AND P1, PT, R0, UR4, PT ;  /* 0x0000000400007c0c */ /* 0x000fc4000bf26270 */
[----:B------:R-:W-:Y:S01]  /*ce40*/  ISETP.GE.AND P0, PT, R4, UR4, PT ;  /* 0x0000000404007c0c */ /* 0x000fe2000bf06270 */
[----:B------:R-:W-:Y:S01]  /*ce50*/  VIADD R3, R3, UR6 ;  /* 0x0000000603037c36 */ /* 0x000fe20008000000 */
[----:B------:R-:W-:Y:S01]  /*ce60*/  ULDC.64 UR6, c[0x0][0xbe8] ;  /* 0x0002fa0000067ab9 */ /* 0x000fe20000000a00 */
[----:B------:R-:W-:Y:S02]  /*ce70*/  IMAD.MOV.U32 R8, RZ, RZ, R202 ;  /* 0x000000ffff087224 */ /* 0x000fe400078e00ca */
        /* <DEDUP_REMOVED lines=15> */
[----:B------:R-:W-:Y:S01]  /*cf70*/  VIADD R0, R200, 0xc0 ;  /* 0x000000c0c8007836 */ /* 0x000fe20000000000 */
[----:B------:R-:W-:Y:S01]  /*cf80*/  MOV R2, R4 ;  /* 0x0000000400027202 */ /* 0x000fe20000000f00 */
[----:B------:R-:W-:Y:S01]  /*cf90*/  IMAD R11, R8, UR9, R11 ;  /* 0x00000009080b7c24 */ /* 0x000fe2000f8e020b */
[----:B------:R-:W-:Y:S01]  /*cfa0*/  ISETP.GE.AND P3, PT, R200, UR6, PT ;  /* 0x00000006c8007c0c */ /* 0x000fe2000bf66270 */
[----:B------:R-:W-:Y:S01]  /*cfb0*/  ULDC.64 UR10, c[0x0][0x208] ;  /* 0x00008200000a7ab9 */ /* 0x000fe20000000a00 */
        /* <DEDUP_REMOVED lines=10> */
.L_x_11397:
[----:B------:R-:W-:Y:S05]  /*d060*/  BSYNC B1 ;  /* 0x0000000000017941 */ /* 0x000fea0003800000 */
.L_x_11396:
[----:B------:R-:W-:Y:S01]  /*d070*/  BSSY B1, `(.L_x_11398) ;  /* 0x000001c000017945 */ /* 0x000fe20003800000 */
[----:B------:R-:W-:-:S03]  /*d080*/  ISETP.GE.AND P2, PT, R6, UR4, PT ;  /* 0x0000000406007c0c */ /* 0x000fc6000bf46270 */
[----:B------:R-:W-:Y:S10]  /*d090*/  @P1 BRA `(.L_x_11399) ;  /* 0x0000000000641947 */ /* 0x000ff40003800000 */
[----:B-1----:R-:W-:Y:S01]  /*d0a0*/  IADD3 R11, P1, R8, 0x20, RZ ;  /* 0x00000020080b7810 */ /* 0x002fe20007f3e0ff */
        /* <DEDUP_REMOVED lines=24> */
.L_x_11399:
[----:B------:R-:W-:Y:S05]  /*d230*/  BSYNC B1 ;  /* 0x0000000000017941 */ /* 0x000fea0003800000 */
.L_x_11398:
[----:B------:R-:W-:Y:S04]  /*d240*/  BSSY B1, `(.L_x_11400) ;  /* 0x000001b000017945 */ /* 0x000fe80003800000 */
[----:B------:R-:W-:Y:S05]  /*d250*/  @P0 BRA `(.L_x_11401) ;  /* 0x0000000000640947 */ /* 0x000fea0003800000 */
[----:B-12---:R-:W-:Y:S01]  /*d260*/  IADD3 R11, P0, R8, 0x40, RZ ;  /* 0x00000040080b7810 */ /* 0x006fe20007f1e0ff */
        /* <DEDUP_REMOVED lines=24> */
.L_x_11401:
[----:B------:R-:W-:Y:S05]  /*d3f0*/  BSYNC B1 ;  /* 0x0000000000017941 */ /* 0x000fea0003800000 */
.L_x_11400:
        /* <DEDUP_REMOVED lines=10> */
[----:B------:R-:W-:Y:S01]  /*d4a0*/  ULDC.64 UR8, c[0x0][0x208] ;  /* 0x0000820000087ab9 */ /* 0x000fe20000000a00 */
        /* <DEDUP_REMOVED lines=15> */
.L_x_11392:
[----:B------:R-:W-:Y:S05]  /*d5a0*/  BSYNC B0 ;  /* 0x0000000000007941 */ /* 0x000fea0003800000 */
.L_x_11383:
[----:B------:R-:W-:Y:S02]  /*d5b0*/  ULDC UR4, c[0x0][0xd14] ;  /* 0x0003450000047ab9 */ /* 0x000fe40000000800 */
[----:B------:R-:W-:-:S13]  /*d5c0*/  ISETP.GE.AND P0, PT, R7, UR4, PT ;  /* 0x0000000407007c0c */ /* 0x000fda000bf06270 */
[----:B------:R-:W-:Y:S05]  /*d5d0*/  @!P0 BRA `(.L_x_11402) ;  /* 0xffffff3800188947 */ /* 0x000fea000383ffff */
[----:B------:R-:W-:Y:S05]  /*d5e0*/  EXIT ;  /* 0x000000000000794d */ /* 0x000fea0003800000 */
.L_x_11346:
        /* <DEDUP_REMOVED lines=62> */
.L_x_11407:
        /* <DEDUP_REMOVED lines=16> */
.L_x_11406:
[----:B------:R-:W-:Y:S05]  /*dad0*/  BSYNC B0 ;  /* 0x0000000000007941 */ /* 0x000fea0003800000 */
.L_x_11405:
        /* <DEDUP_REMOVED lines=25> */
.L_x_11403:
        /* <DEDUP_REMOVED lines=21> */
.L_x_11408:
        /* <DEDUP_REMOVED lines=56> */
.L_x_11404:
[----:B------:R-:W-:Y:S02]  /*e140*/  IMAD.MOV.U32 R17, RZ, RZ, RZ ;  /* 0x000000ffff117224 */ /* 0x000fe400078e00ff */
[----:B------:R-:W-:Y:S02]  /*e150*/  IMAD.U32 R16, RZ, RZ, UR6 ;  /* 0x00000006ff107e24 */ /* 0x000fe4000f8e00ff */
[----:B------:R-:W-:-:S07]  /*e160*/  IMAD.MOV.U32 R18, RZ, RZ, RZ ;  /* 0x000000ffff127224 */ /* 0x000fce00078e00ff */
.L_x_11409:
        /* <DEDUP_REMOVED lines=12> */
[----:B------:R1:W-:Y:S06]  /*e230*/  STL [R1+0x4], R0 ;  /* 0x0000040001007387 */ /* 0x0003ec0000100800 */
[----:B------:R-:W-:Y:S05]  /*e240*/  @P0 BRA `(.L_x_11410) ;  /* 0x0000003c00b40947 */ /* 0x000fea0003800000 */
[----:B-1----:R-:W-:Y:S01]  /*e250*/  IMAD.MOV.U32 R0, RZ, RZ, 0x1 ;  /* 0x00000001ff007424 */ /* 0x002fe200078e00ff */
[----:B------:R1:W-:Y:S01]  /*e260*/  STL [R1], RZ ;  /* 0x000000ff01007387 */ /* 0x0003e20000100800 */
[----:B------:R-:W-:Y:S01]  /*e270*/  ULDC UR51, c[0x0][0xc] ;  /* 0x0000030000337ab9 */ /* 0x000fe20000000800 */
[----:B------:R-:W-:Y:S01]  /*e280*/  ULDC.64 UR48, c[0x0][0x198] ;  /* 0x0000660000307ab9 */ /* 0x000fe20000000a00 */
[----:B------:R-:W-:Y:S01]  /*e290*/  UMOV UR50, URZ ;  /* 0x0000003f00327c82 */ /* 0x000fe20008000000 */
[----:B------:R1:W-:Y:S04]  /*e2a0*/  STL [R1+0x4], R0 ;  /* 0x0000040001007387 */ /* 0x0003e80000100800 */
.L_x_11476:
        /* <DEDUP_REMOVED lines=47> */
[----:B-1----:R-:W-:Y:S01]  /*e5a0*/  IMAD.U32 R6, RZ, RZ, UR4 ;  /* 0x00000004ff067e24 */ /* 0x002fe2000f8e00ff */
[----:B------:R-:W-:Y:S06]  /*e5b0*/  @P1 BRA `(.L_x_11411) ;  /* 0x0000000000141947 */ /* 0x000fec0003800000 */
[----:B------:R-:W-:Y:S05]  /*e5c0*/  @!P2 BRA `(.L_x_11411) ;  /* 0x000000000010a947 */ /* 0x000fea0003800000 */
[----:B------:R-:W-:Y:S02]  /*e5d0*/  ULDC.64 UR4, c[0x0][0x208] ;  /* 0x0000820000047ab9 */ /* 0x000fe40000000a00 */
[----:B-----5:R-:W2:Y:S04]  /*e5e0*/  LDG.E R8, desc[UR4][R2.64] ;  /* 0x0000000402087981 */ /* 0x020ea8000c1e1900 */
[----:B------:R-:W2:Y:S02]  /*e5f0*/  LDG.E R7, desc[UR4][R2.64+0x4] ;  /* 0x0000040402077981 */ /* 0x000ea4000c1e1900 */
[----:B--2---:R-:W-:-:S07]  /*e600*/  IMAD.IADD R8, R7, 0x1, -R8 ;  /* 0x0000000107087824 */ /* 0x004fce00078e0a08 */
.L_x_11411:
        /* <DEDUP_REMOVED lines=14> */
.L_x_11412:
[----:B------:R-:W-:Y:S05]  /*e6f0*/  @!P0 BRA `(.L_x_11413) ;  /* 0x0000000000108947 */ /* 0x000fea0003800000 */
[----:B------:R-:W-:Y:S02]  /*e700*/  ULDC.64 UR4, c[0x0][0x208] ;  /* 0x0000820000047ab9 */ /* 0x000fe40000000a00 */
[----:B------:R-:W2:Y:S04]  /*e710*/  LDG.E R3, desc[UR4][R4.64] ;  /* 0x0000000404037981 */ /* 0x000ea8000c1e1900 */
[----:B------:R-:W2:Y:S02]  /*e720*/  LDG.E R6, desc[UR4][R4.64+0x4] ;  /* 0x0000040404067981 */ /* 0x000ea4000c1e1900 */
[----:B--2---:R-:W-:-:S07]  /*e730*/  IMAD.IADD R6, R6, 0x1, -R3 ;  /* 0x0000000106067824 */ /* 0x004fce00078e0a03 */
.L_x_11413:
[----:B--2--5:R-:W-:Y:S01]  /*e740*/  IMAD.IADD R3, R6, 0x1, -R0 ;  /* 0x0000000106037824 */ /* 0x024fe200078e0a00 */
[----:B------:R-:W-:Y:S01]  /*e750*/  LEA R0, R17, 0xdf, 0x7 ;  /* 0x000000df11007811 */ /* 0x000fe200078e38ff */
[----:B------:R-:W-:Y:S03]  /*e760*/  BSSY B6, `(.L_x_11414) ;  /* 0x00002d7000067945 */ /* 0x000fe60003800000 */
[C---:B------:R-:W-:Y:S02]  /*e770*/  IADD3 R0, R3.reuse, R0, -R8 ;  /* 0x0000000003007210 */ /* 0x040fe40007ffe808 */
[----:B------:R-:W-:-:S03]  /*e780*/  IADD3 R3, R3, 0x5f, RZ ;  /* 0x0000005f03037810 */ /* 0x000fc60007ffe0ff */
[----:B-1----:R-:W-:-:S04]  /*e790*/  IMAD.HI R2, R0, 0x2aaaaaab, RZ ;  /* 0x2aaaaaab00027827 */ /* 0x002fc800078e02ff */
[----:B------:R-:W-:-:S05]  /*e7a0*/  IMAD.HI R3, R3, 0x2aaaaaab, RZ ;  /* 0x2aaaaaab03037827 */ /* 0x000fca00078e02ff */
[----:B------:R-:W-:-:S04]  /*e7b0*/  SHF.R.U32.HI R0, RZ, 0x1f, R3 ;  /* 0x0000001fff007819 */ /* 0x000fc80000011603 */
[----:B------:R-:W-:Y:S02]  /*e7c0*/  LEA.HI.SX32 R0, R3, R0, 0x1c ;  /* 0x0000000003007211 */ /* 0x000fe400078fe2ff */
[----:B------:R-:W-:-:S04]  /*e7d0*/  SHF.R.U32.HI R3, RZ, 0x1f, R2 ;  /* 0x0000001fff037819 */ /* 0x000fc80000011602 */
        /* <DEDUP_REMOVED lines=23> */
.L_x_11415:
        /* <DEDUP_REMOVED lines=23> */
.L_x_11417:
        /* <DEDUP_REMOVED lines=10> */
[----:B------:R-:W-:Y:S02]  /*eb60*/  IMAD.U32 R5, RZ, RZ, UR7 ;  /* 0x00000007ff057e24 */ /* 0x000fe4000f8e00ff */
[----:B------:R-:W-:Y:S02]  /*eb70*/  IMAD.U32 R6, RZ, RZ, UR8 ;  /* 0x00000008ff067e24 */ /* 0x000fe4000f8e00ff */
[----:B------:R-:W-:-:S02]  /*eb80*/  IMAD.U32 R7, RZ, RZ, UR9 ;  /* 0x00000009ff077e24 */ /* 0x000fc4000f8e00ff */
[----:B------:R-:W-:Y:S02]  /*eb90*/  IMAD.U32 R10, RZ, RZ, UR4 ;  /* 0x00000004ff0a7e24 */ /* 0x000fe4000f8e00ff */
[----:B------:R-:W-:Y:S02]  /*eba0*/  IMAD.U32 R11, RZ, RZ, UR5 ;  /* 0x00000005ff0b7e24 */ /* 0x000fe4000f8e00ff */
[----:B------:R-:W-:Y:S02]  /*ebb0*/  IMAD.MOV.U32 R8, RZ, RZ, 0x70 ;  /* 0x00000070ff087424 */ /* 0x000fe400078e00ff */
[----:B------:R-:W-:Y:S02]  /*ebc0*/  IMAD.MOV.U32 R12, RZ, RZ, 0x1 ;  /* 0x00000001ff0c7424 */ /* 0x000fe400078e00ff */
[----:B01----:R-:W-:-:S07]  /*ebd0*/  IMAD.MOV.U32 R13, RZ, RZ, RZ ;  /* 0x000000ffff0d7224 */ /* 0x003fce00078e00ff */
[----:B------:R-:W-:-:S07]  /*ebe0*/  LEPC R20, `(.L_x_11419) ;  /* 0x000000001014794e */ /* 0x000fce0000000000 */
[----:B--2---:R-:W-:Y:S05]  /*ebf0*/  CALL.ABS.NOINC R2 ;  /* 0x0000000002007343 */ /* 0x004fea0003c00000 */
.L_x_11419:
        /* <DEDUP_REMOVED lines=16> */
.L_x_11418:
        /* <DEDUP_REMOVED lines=32> */
.L_x_11420:
        /* <DEDUP_REMOVED lines=19> */
.L_x_11492:
[----:B------:R-:W-:Y:S01]  /*f030*/  UMOV UR4, 0xffffffff ;  /* 0xffffffff00047882 */ /* 0x000fe20000000000 */
[----:B------:R-:W-:Y:S02]  /*f040*/  SHF.R.S32.HI R5, RZ, 0x1f, R0 ;  /* 0x0000001fff057819 */ /* 0x000fe40000011400 */
[----:B------:R-:W-:Y:S05]  /*f050*/  BRA.DIV UR4, `(.L_x_11422) ;  /* 0x0000003a04087947 */ /* 0x000fea000b800000 */
[----:B------:R-:W-:-:S13]  /*f060*/  ELECT P6, URZ, PT ;  /* 0x00000000003f782f */ /* 0x000fda00038c0000 */
.L_x_11495:
        /* <DEDUP_REMOVED lines=22> */
.L_x_11424:
        /* <DEDUP_REMOVED lines=9> */
.L_x_11496:
        /* <DEDUP_REMOVED lines=11> */
.L_x_11426:
        /* <DEDUP_REMOVED lines=22> */
.L_x_11423:
        /* <DEDUP_REMOVED lines=55> */
.L_x_11428:
[----:B------:R-:W-:Y:S05]  /*f7e0*/  BSYNC B0 ;  /* 0x0000000000007941 */ /* 0x000fea0003800000 */
.L_x_11427:
        /* <DEDUP_REMOVED lines=8> */
.L_x_11497:
        /* <DEDUP_REMOVED lines=13> */
.L_x_11498:
        /* <DEDUP_REMOVED lines=11> */
.L_x_11433:
        /* <DEDUP_REMOVED lines=37> */
.L_x_11431:
[----:B------:R-:W-:Y:S05]  /*fc40*/  BSYNC B0 ;  /* 0x0000000000007941 */ /* 0x000fea0003800000 */
.L_x_11430:
        /* <DEDUP_REMOVED lines=44> */
.L_x_11440:
[----:B-1----:R-:W1:Y:S01]  /*ff10*/  S2R R3, SR_CgaCtaId ;  /* 0x0000000000037919 */ /* 0x002e620000008800 */
[----:B------:R-:W-:-:S04]  /*ff20*/  MOV R2, 0x400 ;  /* 0x0000040000027802 */ /* 0x000fc80000000f00 */
[----:B-1----:R-:W-:Y:S02]  /*ff30*/  LEA R2, R3, R2, 0x18 ;  /* 0x0000000203027211 */ /* 0x002fe400078ec0ff */
[----:B------:R-:W-:-:S03]  /*ff40*/  SHF.L.U32 R3, R12, 0x1f, RZ ;  /* 0x0000001f0c037819 */ /* 0x000fc600000006ff */
[----:B------:R-:W-:-:S04]  /*ff50*/  IMAD R2, R13, 0x8, R2 ;  /* 0x000000080d027824 */ /* 0x000fc800078e0202 */
[----:B------:R-:W1:Y:S02]  /*ff60*/  SYNCS.PHASECHK.TRANS64.TRYWAIT P0, [R2+URZ+0x32440], R3 ;  /* 0x03244003020075a7 */ /* 0x000e64000800017f */
[----:B-1----:R-:W-:Y:S05]  /*ff70*/  @!P0 BRA `(.L_x_11441) ;  /* 0x0000002800a88947 */ /* 0x002fea0003800000 */
.L_x_11499:
        /* <DEDUP_REMOVED lines=11> */
.L_x_11442:
        /* <DEDUP_REMOVED lines=22> */
.L_x_11500:
        /* <DEDUP_REMOVED lines=8> */
.L_x_11444:
        /* <DEDUP_REMOVED lines=34> */
.L_x_11439:
[----:B------:R-:W-:Y:S05]  /*10430*/  BSYNC B2 ;  /* 0x0000000000027941 */ /* 0x000fea0003800000 */
.L_x_11438:
[----:B------:R-:W2:Y:S02]  /*10440*/  LDL.LU R2, [R1+0x14] ;  /* 0x0000140001027983 */ /* 0x000ea40000300800 */
[----:B--2---:R-:W-:-:S07]  /*10450*/  VIADD R8, R2, 0xfffffffd ;  /* 0xfffffffd02087836 */ /* 0x004fce0000000000 */
.L_x_11437:
[----:B------:R-:W-:Y:S05]  /*10460*/  BSYNC B1 ;  /* 0x0000000000017941 */ /* 0x000fea0003800000 */
.L_x_11436:
[----:B------:R-:W-:-:S13]  /*10470*/  ISETP.NE.AND P0, PT, R10, RZ, PT ;  /* 0x000000ff0a00720c */ /* 0x000fda0003f05270 */
[----:B------:R-:W-:Y:S05]  /*10480*/  @!P0 BRA `(.L_x_11435) ;  /* 0x0000000c009c8947 */ /* 0x000fea0003800000 */
.L_x_11459:
        /* <DEDUP_REMOVED lines=14> */
[----:B------:R-:W1:Y:S01]  /*10570*/  LDC R9, c[0x0][0x41c] ;  /* 0x00010700ff097b82 */ /* 0x000e620000000800 */
[----:B0-----:R-:W-:Y:S01]  /*10580*/  IMAD.MOV.U32 R12, RZ, RZ, R8 ;  /* 0x000000ffff0c7224 */ /* 0x001fe200078e0008 */
[----:B------:R-:W-:Y:S01]  /*10590*/  ULDC.64 UR4, c[0x0][0x208] ;  /* 0x0000820000047ab9 */ /* 0x000fe20000000a00 */
        /* <DEDUP_REMOVED lines=15> */
.L_x_11447:
[----:B-1----:R-:W1:Y:S01]  /*10690*/  S2R R6, SR_CgaCtaId ;  /* 0x0000000000067919 */ /* 0x002e620000008800 */
[----:B------:R-:W-:Y:S02]  /*106a0*/  MOV R2, 0x400 ;  /* 0x0000040000027802 */ /* 0x000fe40000000f00 */
[----:B------:R-:W-:Y:S02]  /*106b0*/  SHF.L.U32 R7, R11, 0x1f, RZ ;  /* 0x0000001f0b077819 */ /* 0x000fe400000006ff */
[----:B-1----:R-:W-:-:S05]  /*106c0*/  LEA R2, R6, R2, 0x18 ;  /* 0x0000000206027211 */ /* 0x002fca00078ec0ff */
[----:B------:R-:W-:-:S04]  /*106d0*/  IMAD R2, R10, 0x8, R2 ;  /* 0x000000080a027824 */ /* 0x000fc800078e0202 */
[----:B------:R-:W1:Y:S02]  /*106e0*/  SYNCS.PHASECHK.TRANS64.TRYWAIT P0, [R2+URZ+0x32440], R7 ;  /* 0x03244007020075a7 */ /* 0x000e64000800017f */
[----:B-1----:R-:W-:Y:S05]  /*106f0*/  @!P0 BRA `(.L_x_11448) ;  /* 0x0000002000f08947 */ /* 0x002fea0003800000 */
.L_x_11501:
[----:B------:R-:W2:Y:S02]  /*10700*/  S2R R6, SR_TID.X ;  /* 0x0000000000067919 */ /* 0x000ea40000002100 */
[----:B--2---:R-:W-:-:S04]  /*10710*/  LOP3.LUT R6, R6, 0x7f, RZ, 0xc0, !PT ;  /* 0x0000007f06067812 */ /* 0x004fc800078ec0ff */
[----:B------:R-:W-:-:S13]  /*10720*/  ISETP.NE.AND P0, PT, R6, RZ, PT ;  /* 0x000000ff0600720c */ /* 0x000fda0003f05270 */
[----:B------:R-:W-:Y:S05]  /*10730*/  @P0 BRA `(.L_x_11449) ;  /* 0x00000000001c0947 */ /* 0x000fea0003800000 */
[----:B------:R-:W2:Y:S01]  /*10740*/  S2R R6, SR_TID.X ;  /* 0x0000000000067919 */ /* 0x000ea20000002100 */
[----:B0-----:R-:W-:-:S04]  /*10750*/  IMAD.MOV.U32 R13, RZ, RZ, 0x3000 ;  /* 0x00003000ff0d7424 */ /* 0x001fc800078e00ff */
[----:B------:R3:W-:Y:S01]  /*10760*/  SYNCS.ARRIVE.TRANS64 RZ, [R2+URZ+0x32430], R13 ;  /* 0x0324300d02ff79a7 */ /* 0x0007e2000800003f */
[----:B--2---:R-:W-:-:S04]  /*10770*/  LOP3.LUT R6, R6, 0x1f, RZ, 0xc0, !PT ;  /* 0x0000001f06067812 */ /* 0x004fc800078ec0ff */
[----:B------:R-:W-:-:S13]  /*10780*/  ISETP.NE.AND P1, PT, R6, RZ, PT ;  /* 0x000000ff0600720c */ /* 0x000fda0003f25270 */
[----:B---3--:R-:W-:Y:S05]  /*10790*/  @!P1 BRA `(.L_x_11449) ;  /* 0x0000000000049947 */ /* 0x008fea0003800000 */
[----:B------:R-:W-:Y:S01]  /*107a0*/  BPT.TRAP 0x1 ;  /* 0x000000040000795c */ /* 0x000fe20000300000 */
.L_x_11449:
        /* <DEDUP_REMOVED lines=21> */
.L_x_11502:
        /* <DEDUP_REMOVED lines=8> */
.L_x_11451:
        /* <DEDUP_REMOVED lines=33> */
.L_x_11446:
[----:B------:R-:W-:Y:S05]  /*10b90*/  BSYNC B1 ;  /* 0x0000000000017941 */ /* 0x000fea0003800000 */
.L_x_11445:
        /* <DEDUP_REMOVED lines=29> */
[----:B------:R1:W5:Y:S01]  /*10d70*/  LDG.E R9, desc[UR4][R6.64] ;  /* 0x0000000406097981 */ /* 0x000362000c1e1900 */
[----:B------:R-:W-:-:S07]  /*10d80*/  IMAD R10, R11, R2, R10 ;  /* 0x000000020b0a7224 */ /* 0x000fce00078e020a */
.L_x_11454:
[----:B------:R-:W2:Y:S01]  /*10d90*/  S2R R3, SR_CgaCtaId ;  /* 0x0000000000037919 */ /* 0x000ea20000008800 */
[----:B------:R-:W-:-:S04]  /*10da0*/  MOV R2, 0x400 ;  /* 0x0000040000027802 */ /* 0x000fc80000000f00 */
[----:B--2---:R-:W-:Y:S02]  /*10db0*/  LEA R2, R3, R2, 0x18 ;  /* 0x0000000203027211 */ /* 0x004fe400078ec0ff */
[----:B------:R-:W-:-:S03]  /*10dc0*/  SHF.L.U32 R3, R12, 0x1f, RZ ;  /* 0x0000001f0c037819 */ /* 0x000fc600000006ff */
[----:B------:R-:W-:-:S04]  /*10dd0*/  IMAD R2, R13, 0x8, R2 ;  /* 0x000000080d027824 */ /* 0x000fc800078e0202 */
[----:B------:R-:W2:Y:S02]  /*10de0*/  SYNCS.PHASECHK.TRANS64.TRYWAIT P0, [R2+URZ+0x32440], R3 ;  /* 0x03244003020075a7 */ /* 0x000ea4000800017f */
[----:B--2---:R-:W-:Y:S05]  /*10df0*/  @!P0 BRA `(.L_x_11455) ;  /* 0x0000001c00588947 */ /* 0x004fea0003800000 */
.L_x_11503:
[----:B-1----:R-:W1:Y:S02]  /*10e00*/  S2R R6, SR_TID.X ;  /* 0x0000000000067919 */ /* 0x002e640000002100 */
[----:B-1----:R-:W-:-:S04]  /*10e10*/  LOP3.LUT R6, R6, 0x7f, RZ, 0xc0, !PT ;  /* 0x0000007f06067812 */ /* 0x002fc800078ec0ff */
[----:B------:R-:W-:-:S13]  /*10e20*/  ISETP.NE.AND P0, PT, R6, RZ, PT ;  /* 0x000000ff0600720c */ /* 0x000fda0003f05270 */
[----:B------:R-:W-:Y:S05]  /*10e30*/  @P0 BRA `(.L_x_11456) ;  /* 0x00000000001c0947 */ /* 0x000fea0003800000 */
[----:B------:R-:W1:Y:S01]  /*10e40*/  S2R R6, SR_TID.X ;  /* 0x0000000000067919 */ /* 0x000e620000002100 */
[----:B------:R-:W-:-:S04]  /*10e50*/  MOV R7, 0x3000 ;  /* 0x0000300000077802 */ /* 0x000fc80000000f00 */
[----:B------:R3:W-:Y:S01]  /*10e60*/  SYNCS.ARRIVE.TRANS64 RZ, [R2+URZ+0x32430], R7 ;  /* 0x0324300702ff79a7 */ /* 0x0007e2000800003f */
[----:B-1----:R-:W-:-:S04]  /*10e70*/  LOP3.LUT R6, R6, 0x1f, RZ, 0xc0, !PT ;  /* 0x0000001f06067812 */ /* 0x002fc800078ec0ff */
[----:B------:R-:W-:-:S13]  /*10e80*/  ISETP.NE.AND P1, PT, R6, RZ, PT ;  /* 0x000000ff0600720c */ /* 0x000fda0003f25270 */
[----:B---3--:R-:W-:Y:S05]  /*10e90*/  @!P1 BRA `(.L_x_11456) ;  /* 0x0000000000049947 */ /* 0x008fea0003800000 */
[----:B------:R-:W-:Y:S01]  /*10ea0*/  BPT.TRAP 0x1 ;  /* 0x000000040000795c */ /* 0x000fe20000300000 */
.L_x_11456:
        /* <DEDUP_REMOVED lines=22> */
.L_x_11504:
        /* <DEDUP_REMOVED lines=8> */
.L_x_11458:
        /* <DEDUP_REMOVED lines=34> */
.L_x_11453:
[----:B------:R-:W-:Y:S05]  /*112b0*/  BSYNC B1 ;  /* 0x0000000000017941 */ /* 0x000fea0003800000 */
.L_x_11452:
[C---:B------:R-:W-:Y:S01]  /*112c0*/  ISETP.GT.AND P0, PT, R8.reuse, 0x1, PT ;  /* 0x000000010800780c */ /* 0x040fe20003f04270 */
[----:B------:R-:W-:-:S04]  /*112d0*/  VIADD R2, R8, 0xfffffffe ;  /* 0xfffffffe08027836 */ /* 0x000fc80000000000 */
[----:B------:R-:W-:-:S08]  /*112e0*/  IMAD.MOV.U32 R8, RZ, RZ, R2 ;  /* 0x000000ffff087224 */ /* 0x000fd000078e0002 */
[----:B------:R-:W-:Y:S05]  /*112f0*/  @P0 BRA `(.L_x_11459) ;  /* 0xfffffff000640947 */ /* 0x000fea000383ffff */
.L_x_11435:
[----:B------:R-:W-:Y:S05]  /*11300*/  BSYNC B0 ;  /* 0x0000000000007941 */ /* 0x000fea0003800000 */
.L_x_11434:
        /* <DEDUP_REMOVED lines=14> */
[----:B------:R-:W2:Y:S01]  /*113f0*/  FLO.U32 R4, UR4 ;  /* 0x0000000400047d00 */ /* 0x000ea200080e0000 */
[----:B------:R-:W-:-:S07]  /*11400*/  ULDC.64 UR6, c[0x0][0x208] ;  /* 0x0000820000067ab9 */ /* 0x000fce0000000a00 */
        /* <DEDUP_REMOVED lines=8> */
.L_x_11461:
[----:B------:R-:W-:Y:S05]  /*11490*/  BSYNC B0 ;  /* 0x0000000000007941 */ /* 0x000fea0003800000 */
.L_x_11460:
[----:B-1----:R-:W2:Y:S02]  /*114a0*/  LDL.LU R2, [R1+0x4] ;  /* 0x0000040001027983 */ /* 0x002ea40000300800 */
[----:B--2---:R-:W-:-:S05]  /*114b0*/  LOP3.LUT R2, R2, R0, RZ, 0x3c, !PT ;  /* 0x0000000002027212 */ /* 0x004fca00078e3cff */
[----:B------:R1:W-:Y:S02]  /*114c0*/  STL [R1+0x4], R2 ;  /* 0x0000040201007387 */ /* 0x0003e40000100800 */
.L_x_11416:
[----:B------:R-:W-:Y:S05]  /*114d0*/  BSYNC B6 ;  /* 0x0000000000067941 */ /* 0x000fea0003800000 */
.L_x_11414:
[----:B------:R-:W-:-:S03]  /*114e0*/  UMOV UR4, 0xffffffff ;  /* 0xffffffff00047882 */ /* 0x000fc60000000000 */
[----:B------:R-:W-:Y:S05]  /*114f0*/  BRA.DIV UR4, `(.L_x_11462) ;  /* 0x0000001604c07947 */ /* 0x000fea000b800000 */
[----:B------:R2:W3:Y:S04]  /*11500*/  SHFL.IDX PT, R4, R16, RZ, 0x1f ;  /* 0x00001fff10047589 */ /* 0x0004e800000e0000 */
[----:B------:R2:W4:Y:S02]  /*11510*/  SHFL.IDX PT, R7, R16, 0x1, 0x1f ;  /* 0x00201f0010077f89 */ /* 0x00052400000e0000 */
.L_x_11508:
        /* <DEDUP_REMOVED lines=10> */
[----:B-1----:R-:W0:Y:S01]  /*115c0*/  LDC.64 R2, c[0x0][0xd58] ;  /* 0x00035600ff027b82 */ /* 0x002e220000000a00 */
[----:B------:R-:W-:Y:S01]  /*115d0*/  ULDC.64 UR4, c[0x0][0x208] ;  /* 0x0000820000047ab9 */ /* 0x000fe20000000a00 */
[----:B0-----:R-:W-:-:S05]  /*115e0*/  IMAD.WIDE R2, R5, 0x4, R2 ;  /* 0x0000000405027825 */ /* 0x001fca00078e0202 */
[----:B------:R0:W5:Y:S02]  /*115f0*/  LDG.E R17, desc[UR4][R2.64] ;  /* 0x0000000402117981 */ /* 0x000164000c1e1900 */
.L_x_11464:
[----:B------:R-:W-:Y:S05]  /*11600*/  BSYNC B0 ;  /* 0x0000000000007941 */ /* 0x000fea0003800000 */
.L_x_11463:
        /* <DEDUP_REMOVED lines=23> */
.L_x_11516:
[----:B------:R-:W-:Y:S02]  /*11780*/  ULDC UR4, c[0x0][0xd10] ;  /* 0x0003440000047ab9 */ /* 0x000fe40000000800 */
[----:B------:R-:W-:-:S04]  /*11790*/  IMAD.U32 R5, RZ, RZ, UR4 ;  /* 0x00000004ff057e24 */ /* 0x000fc8000f8e00ff */
[----:B-1----:R-:W-:-:S04]  /*117a0*/  IMAD R14, R14, R5, RZ ;  /* 0x000000050e0e7224 */ /* 0x002fc800078e02ff */
[----:B----4-:R-:W-:-:S05]  /*117b0*/  IMAD.IADD R7, R7, 0x1, R14 ;  /* 0x0000000107077824 */ /* 0x010fca00078e020e */
[----:B---3--:R-:W-:-:S13]  /*117c0*/  ISETP.GT.AND P0, PT, R7, R4, PT ;  /* 0x000000040700720c */ /* 0x008fda0003f04270 */
[----:B------:R-:W-:Y:S05]  /*117d0*/  @P0 BRA `(.L_x_11466) ;  /* 0x0000000000b80947 */ /* 0x000fea0003800000 */
[----:B------:R-:W1:Y:S02]  /*117e0*/  LDC R0, c[0x0][0xd14] ;  /* 0x00034500ff007b82 */ /* 0x000e640000000800 */
.L_x_11471:
        /* <DEDUP_REMOVED lines=15> */
.L_x_11469:
[----:B------:R-:W-:Y:S05]  /*118e0*/  BSYNC B0 ;  /* 0x0000000000007941 */ /* 0x000fea0003800000 */
.L_x_11468:
        /* <DEDUP_REMOVED lines=23> */
.L_x_11524:
[----:B------:R-:W-:Y:S02]  /*11a60*/  ULDC UR4, c[0x0][0xd10] ;  /* 0x0003440000047ab9 */ /* 0x000fe40000000800 */
[----:B------:R-:W-:-:S04]  /*11a70*/  IMAD.U32 R5, RZ, RZ, UR4 ;  /* 0x00000004ff057e24 */ /* 0x000fc8000f8e00ff */
[----:B-1----:R-:W-:-:S05]  /*11a80*/  IMAD R14, R14, R5, RZ ;  /* 0x000000050e0e7224 */ /* 0x002fca00078e02ff */
[----:B------:R-:W-:-:S04]  /*11a90*/  IADD3 R7, R14, R7, RZ ;  /* 0x000000070e077210 */ /* 0x000fc80007ffe0ff */
[----:B------:R-:W-:-:S13]  /*11aa0*/  ISETP.GT.AND P0, PT, R7, R4, PT ;  /* 0x000000040700720c */ /* 0x000fda0003f04270 */
[----:B------:R-:W-:Y:S05]  /*11ab0*/  @!P0 BRA `(.L_x_11471) ;  /* 0xfffffffc004c8947 */ /* 0x000fea000383ffff */
.L_x_11466:
        /* <DEDUP_REMOVED lines=8> */
.L_x_11528:
[----:B------:R-:W-:Y:S01]  /*11b40*/  ISETP.NE.AND P0, PT, R3, RZ, PT ;  /* 0x000000ff0300720c */ /* 0x000fe20003f05270 */
[----:B------:R-:W-:-:S12]  /*11b50*/  IMAD.MOV.U32 R7, RZ, RZ, RZ ;  /* 0x000000ffff077224 */ /* 0x000fd800078e00ff */
[----:B------:R-:W-:Y:S05]  /*11b60*/  @!P0 BRA `(.L_x_11473) ;  /* 0x0000000000108947 */ /* 0x000fea0003800000 */
[----:B------:R-:W-:Y:S01]  /*11b70*/  UMOV UR4, 0xffffffff ;  /* 0xffffffff00047882 */ /* 0x000fe20000000000 */
[----:B------:R-:W-:Y:S02]  /*11b80*/  VIADD R12, R6, 0xffffffff ;  /* 0xffffffff060c7836 */ /* 0x000fe40000000000 */
[----:B------:R-:W-:Y:S05]  /*11b90*/  BRA.DIV UR4, `(.L_x_11474) ;  /* 0x0000001a044c7947 */ /* 0x000fea000b800000 */
[----:B------:R3:W4:Y:S02]  /*11ba0*/  SHFL.IDX PT, R7, R2, R12, 0x1f ;  /* 0x00001f0c02077589 */ /* 0x00072400000e0000 */
.L_x_11473:
[----:B0--3--:R-:W0:Y:S01]  /*11bb0*/  LDC.64 R2, c[0x0][0xd68] ;  /* 0x00035a00ff027b82 */ /* 0x009e220000000a00 */
[----:B------:R-:W-:Y:S01]  /*11bc0*/  IMAD.IADD R19, R6, 0x1, R19 ;  /* 0x0000000106137824 */ /* 0x000fe200078e0213 */
[----:B------:R-:W-:-:S03]  /*11bd0*/  ULDC.64 UR4, c[0x0][0x208] ;  /* 0x0000820000047ab9 */ /* 0x000fc60000000a00 */
[----:B0-----:R-:W-:-:S05]  /*11be0*/  IMAD.WIDE R2, R19, 0x4, R2 ;  /* 0x0000000413027825 */ /* 0x001fca00078e0202 */
[----:B------:R0:W1:Y:S01]  /*11bf0*/  LDG.E R8, desc[UR4][R2.64] ;  /* 0x0000000402087981 */ /* 0x000062000c1e1900 */
[----:B----4-:R-:W-:Y:S02]  /*11c00*/  IMAD R16, R7, R5, R16 ;  /* 0x0000000507107224 */ /* 0x010fe400078e0210 */
[----:B0-----:R-:W-:Y:S02]  /*11c10*/  IMAD.MOV.U32 R2, RZ, RZ, RZ ;  /* 0x000000ffff027224 */ /* 0x001fe400078e00ff */
[----:B-12---:R-:W-:-:S05]  /*11c20*/  IMAD R6, R17, R8, RZ ;  /* 0x0000000811067224 */ /* 0x006fca00078e02ff */
        /* <DEDUP_REMOVED lines=60> */
.L_x_11467:
[----:B------:R-:W-:Y:S01]  /*11ff0*/  UMOV UR4, URZ ;  /* 0x0000003f00047c82 */ /* 0x000fe20008000000 */
[----:B------:R-:W-:Y:S01]  /*12000*/  UMOV UR5, URZ ;  /* 0x0000003f00057c82 */ /* 0x000fe20008000000 */
[----:B------:R-:W-:Y:S01]  /*12010*/  ULDC UR6, c[0x0][0xd14] ;  /* 0x0003450000067ab9 */ /* 0x000fe20000000800 */
[----:B--2---:R-:W-:Y:S02]  /*12020*/  IMAD.MOV.U32 R16, RZ, RZ, R4 ;  /* 0x000000ffff107224 */ /* 0x004fe400078e0004 */
[----:B------:R-:W-:Y:S02]  /*12030*/  IMAD.U32 R17, RZ, RZ, UR4 ;  /* 0x00000004ff117e24 */ /* 0x000fe4000f8e00ff */
[----:B------:R-:W-:Y:S02]  /*12040*/  IMAD.U32 R18, RZ, RZ, UR5 ;  /* 0x00000005ff127e24 */ /* 0x000fe4000f8e00ff */
[----:B------:R-:W-:-:S07]  /*12050*/  IMAD.U32 R19, RZ, RZ, UR6 ;  /* 0x00000006ff137e24 */ /* 0x000fce000f8e00ff */
.L_x_11475:
        /* <DEDUP_REMOVED lines=12> */
.L_x_11410:
        /* <DEDUP_REMOVED lines=11> */
.L_x_11531:
[----:B------:R-:W-:-:S03]  /*121d0*/  UMOV UR4, 0xffffffff ;  /* 0xffffffff00047882 */ /* 0x000fc60000000000 */
[----:B------:R-:W-:Y:S05]  /*121e0*/  BRA.DIV UR4, `(.L_x_11478) ;  /* 0x0000001204f47947 */ /* 0x000fea000b800000 */
[----:B--2---:R-:W2:Y:S02]  /*121f0*/  S2R R2, SR_TID.X ;  /* 0x0000000000027919 */ /* 0x004ea40000002100 */
[----:B--2---:R-:W-:-:S04]  /*12200*/  SHF.R.U32.HI R2, RZ, 0x5, R2 ;  /* 0x00000005ff027819 */ /* 0x004fc80000011602 */
[----:B------:R-:W-:-:S05]  /*12210*/  LOP3.LUT R2, R2, 0x3, RZ, 0xc0, !PT ;  /* 0x0000000302027812 */ /* 0x000fca00078ec0ff */
[----:B------:R2:W3:Y:S02]  /*12220*/  SHFL.IDX PT, R14, R2, RZ, 0x1f ;  /* 0x00001fff020e7589 */ /* 0x0004e400000e0000 */
.L_x_11534:
[----:B---3--:R-:W-:Y:S01]  /*12230*/  ISETP.NE.AND P0, PT, R14, RZ, PT ;  /* 0x000000ff0e00720c */ /* 0x008fe20003f05270 */
[----:B------:R-:W-:-:S12]  /*12240*/  BSSY B0, `(.L_x_11479) ;  /* 0x0000029000007945 */ /* 0x000fd80003800000 */
[----:B------:R-:W-:Y:S05]  /*12250*/  @P0 BRA `(.L_x_11480) ;  /* 0x00000000009c0947 */ /* 0x000fea0003800000 */
[----:B------:R-:W-:-:S03]  /*12260*/  UMOV UR4, 0xffffffff ;  /* 0xffffffff00047882 */ /* 0x000fc60000000000 */
[----:B------:R-:W-:Y:S05]  /*12270*/  BRA.DIV UR4, `(.L_x_11481) ;  /* 0x0000001604047947 */ /* 0x000fea000b800000 */
[----:B------:R-:W-:-:S13]  /*12280*/  ELECT P6, URZ, PT ;  /* 0x00000000003f782f */ /* 0x000fda00038c0000 */
.L_x_11537:
        /* <DEDUP_REMOVED lines=8> */
.L_x_11482:
        /* <DEDUP_REMOVED lines=14> */
.L_x_11538:
[----:B------:R-:W2:Y:S02]  /*123f0*/  SYNCS.PHASECHK.TRANS64.TRYWAIT P0, [R7+URZ], R2 ;  /* 0x00000002070075a7 */ /* 0x000ea4000800017f */
[----:B--2---:R-:W-:Y:S05]  /*12400*/  @!P0 BRA `(.L_x_11484) ;  /* 0x0000001000d48947 */ /* 0x004fea0003800000 */
.L_x_11539:
[----:B------:R-:W-:Y:S05]  /*12410*/  @!P2 BRA `(.L_x_11485) ;  /* 0x000000000004a947 */ /* 0x000fea0003800000 */
[----:B------:R-:W-:Y:S01]  /*12420*/  BPT.TRAP 0x1 ;  /* 0x000000040000795c */ /* 0x000fe20000300000 */
.L_x_11485:
[----:B------:R-:W3:Y:S01]  /*12430*/  LDL.LU R4, [R1] ;  /* 0x0000000001047983 */ /* 0x000ee20000300800 */
[----:B------:R-:W-:-:S04]  /*12440*/  VIADD R0, R0, 0x32460 ;  /* 0x0003246000007836 */ /* 0x000fc80000000000 */
[----:B---3--:R-:W-:-:S04]  /*12450*/  IMAD R4, R4, 0x8, R0 ;  /* 0x0000000804047824 */ /* 0x008fc800078e0200 */
[----:B------:R-:W3:Y:S02]  /*12460*/  SYNCS.PHASECHK.TRANS64.TRYWAIT P0, [R4+URZ], R5 ;  /* 0x00000005040075a7 */ /* 0x000ee4000800017f */
[----:B---3--:R-:W-:Y:S05]  /*12470*/  @!P0 BRA `(.L_x_11486) ;  /* 0x0000001000cc8947 */ /* 0x008fea0003800000 */
.L_x_11540:
[----:B------:R-:W-:-:S07]  /*12480*/  IMAD R3, R3, 0x8, R0 ;  /* 0x0000000803037824 */ /* 0x000fce00078e0200 */
.L_x_11487:
[----:B----4-:R4:W0:Y:S02]  /*12490*/  SYNCS.PHASECHK.TRANS64.TRYWAIT P0, [R3+URZ], R2 ;  /* 0x00000002030075a7 */ /* 0x010824000800017f */
[----:B0-----:R-:W-:Y:S05]  /*124a0*/  @!P0 NANOSLEEP.SYNCS 0x989680 ;  /* 0x009896800000895d */ /* 0x001fea0003900000 */
[----:B------:R-:W0:Y:S02]  /*124b0*/  @!P0 SYNCS.PHASECHK.TRANS64 P0, [R3+URZ], R2 ;  /* 0x00000002030085a7 */ /* 0x000e24000800007f */
[----:B0-----:R-:W-:Y:S05]  /*124c0*/  @!P0 BRA `(.L_x_11487) ;  /* 0xfffffffc00f08947 */ /* 0x001fea000383ffff */
.L_x_11480:
[----:B------:R-:W-:Y:S05]  /*124d0*/  BSYNC B0 ;  /* 0x0000000000007941 */ /* 0x000fea0003800000 */
.L_x_11479:
[----:B------:R-:W-:Y:S05]  /*124e0*/  EXIT ;  /* 0x000000000000794d */ /* 0x000fea0003800000 */
.L_x_11353:
[----:B0-----:R0:W1:Y:S02]  /*124f0*/  SYNCS.PHASECHK.TRANS64.TRYWAIT P0, [R5+URZ+0x32400], R2 ;  /* 0x03240002050075a7 */ /* 0x001064000800017f */
[----:B-1----:R-:W-:Y:S05]  /*12500*/  @!P0 NANOSLEEP.SYNCS 0x989680 ;  /* 0x009896800000895d */ /* 0x002fea0003900000 */
[----:B------:R-:W1:Y:S02]  /*12510*/  @!P0 SYNCS.PHASECHK.TRANS64 P0, [R5+URZ+0x32400], R2 ;  /* 0x03240002050085a7 */ /* 0x000e64000800007f */
[----:B-1----:R-:W-:Y:S05]  /*12520*/  @!P0 BRA `(.L_x_11353) ;  /* 0xfffffffc00f08947 */ /* 0x002fea000383ffff */
[----:B------:R-:W-:Y:S05]  /*12530*/  BRA `(.L_x_11488) ;  /* 0xfffffef4006c7947 */ /* 0x000fea000383ffff */
.L_x_11357:
[----:B--2---:R2:W3:Y:S02]  /*12540*/  SYNCS.PHASECHK.TRANS64.TRYWAIT P1, [R0+URZ+0x32430], R3 ;  /* 0x03243003000075a7 */ /* 0x0044e4000802017f */
[----:B---3--:R-:W-:Y:S05]  /*12550*/  @!P1 NANOSLEEP.SYNCS 0x989680 ;  /* 0x009896800000995d */ /* 0x008fea0003900000 */
[----:B------:R-:W3:Y:S02]  /*12560*/  @!P1 SYNCS.PHASECHK.TRANS64 P1, [R0+URZ+0x32430], R3 ;  /* 0x03243003000095a7 */ /* 0x000ee4000802007f */
[----:B---3--:R-:W-:Y:S05]  /*12570*/  @!P1 BRA `(.L_x_11357) ;  /* 0xfffffffc00f09947 */ /* 0x008fea000383ffff */
[----:B------:R-:W-:Y:S05]  /*12580*/  BRA `(.L_x_11356) ;  /* 0xfffffef4009c7947 */ /* 0x000fea000383ffff */
.L_x_11358:
[----:B---3--:R3:W4:Y:S02]  /*12590*/  SYNCS.PHASECHK.TRANS64.TRYWAIT P1, [R5+URZ+0x32410], R2 ;  /* 0x03241002050075a7 */ /* 0x008724000802017f */
[----:B----4-:R-:W-:Y:S05]  /*125a0*/  @!P1 NANOSLEEP.SYNCS 0x989680 ;  /* 0x009896800000995d */ /* 0x010fea0003900000 */
[----:B------:R-:W4:Y:S02]  /*125b0*/  @!P1 SYNCS.PHASECHK.TRANS64 P1, [R5+URZ+0x32410], R2 ;  /* 0x03241002050095a7 */ /* 0x000f24000802007f */
[----:B----4-:R-:W-:Y:S05]  /*125c0*/  @!P1 BRA `(.L_x_11358) ;  /* 0xfffffffc00f09947 */ /* 0x010fea000383ffff */
[----:B------:R-:W-:Y:S05]  /*125d0*/  BRA `(.L_x_11489) ;  /* 0xfffffef800487947 */ /* 0x000fea000383ffff */
.L_x_11362:
[----:B------:R0:W0:Y:S02]  /*125e0*/  SYNCS.PHASECHK.TRANS64.TRYWAIT P1, [R0+URZ+0x32450], R3 ;  /* 0x03245003000075a7 */ /* 0x000024000802017f */
[----:B0-----:R-:W-:Y:S05]  /*125f0*/  @!P1 NANOSLEEP.SYNCS 0x989680 ;  /* 0x009896800000995d */ /* 0x001fea0003900000 */
[----:B------:R-:W0:Y:S02]  /*12600*/  @!P1 SYNCS.PHASECHK.TRANS64 P1, [R0+URZ+0x32450], R3 ;  /* 0x03245003000095a7 */ /* 0x000e24000802007f */
[----:B0-----:R-:W-:Y:S05]  /*12610*/  @!P1 BRA `(.L_x_11362) ;  /* 0xfffffffc00f09947 */ /* 0x001fea000383ffff */
[----:B------:R-:W-:Y:S05]  /*12620*/  BRA `(.L_x_11361) ;  /* 0xfffffef800547947 */ /* 0x000fea000383ffff */
.L_x_11367:
[----:B-1----:R-:W-:-:S04]  /*12630*/  IMAD.U32 R20, RZ, RZ, UR4 ;  /* 0x00000004ff147e24 */ /* 0x002fc8000f8e00ff */
[----:B------:R1:W2:Y:S03]  /*12640*/  SYNCS.PHASECHK.TRANS64.TRYWAIT P2, [R20+URZ+0x32430], R13 ;  /* 0x0324300d140075a7 */ /* 0x0002a6000804017f */
[----:B--2---:R-:W-:Y:S05]  /*12650*/  @!P2 NANOSLEEP.SYNCS 0x989680 ;  /* 0x009896800000a95d */ /* 0x004fea0003900000 */
[----:B------:R-:W2:Y:S02]  /*12660*/  @!P2 SYNCS.PHASECHK.TRANS64 P2, [R20+URZ+0x32430], R13 ;  /* 0x0324300d1400a5a7 */ /* 0x000ea4000804007f */
[----:B--2---:R-:W-:Y:S05]  /*12670*/  @!P2 BRA `(.L_x_11367) ;  /* 0xfffffffc00eca947 */ /* 0x004fea000383ffff */
[----:B------:R-:W-:Y:S05]  /*12680*/  BRA `(.L_x_11366) ;  /* 0xffffff2000547947 */ /* 0x000fea000383ffff */
.L_x_11371:
[----:B-1----:R-:W-:-:S04]  /*12690*/  IMAD.U32 R20, RZ, RZ, UR4 ;  /* 0x00000004ff147e24 */ /* 0x002fc8000f8e00ff */
[----:B------:R1:W3:Y:S03]  /*126a0*/  SYNCS.PHASECHK.TRANS64.TRYWAIT P2, [R20+URZ+0x32450], R13 ;  /* 0x0324500d140075a7 */ /* 0x0002e6000804017f */
[----:B---3--:R-:W-:Y:S05]  /*126b0*/  @!P2 NANOSLEEP.SYNCS 0x989680 ;  /* 0x009896800000a95d */ /* 0x008fea0003900000 */
[----:B------:R-:W3:Y:S02]  /*126c0*/  @!P2 SYNCS.PHASECHK.TRANS64 P2, [R20+URZ+0x32450], R13 ;  /* 0x0324500d1400a5a7 */ /* 0x000ee4000804007f */
[----:B---3--:R-:W-:Y:S05]  /*126d0*/  @!P2 BRA `(.L_x_11371) ;  /* 0xfffffffc00eca947 */ /* 0x008fea000383ffff */
[----:B------:R-:W-:Y:S05]  /*126e0*/  BRA `(.L_x_11370) ;  /* 0xffffff2000d07947 */ /* 0x000fea000383ffff */
.L_x_11377:
[----:B--2---:R-:W-:-:S04]  /*126f0*/  IMAD.U32 R20, RZ, RZ, UR5 ;  /* 0x00000005ff147e24 */ /* 0x004fc8000f8e00ff */
[----:B------:R2:W3:Y:S03]  /*12700*/  SYNCS.PHASECHK.TRANS64.TRYWAIT P2, [R20+URZ+0x32430], R13 ;  /* 0x0324300d140075a7 */ /* 0x0004e6000804017f */
[----:B---3--:R-:W-:Y:S05]  /*12710*/  @!P2 NANOSLEEP.SYNCS 0x989680 ;  /* 0x009896800000a95d */ /* 0x008fea0003900000 */
[----:B------:R-:W3:Y:S02]  /*12720*/  @!P2 SYNCS.PHASECHK.TRANS64 P2, [R20+URZ+0x32430], R13 ;  /* 0x0324300d1400a5a7 */ /* 0x000ee4000804007f */
[----:B---3--:R-:W-:Y:S05]  /*12730*/  @!P2 BRA `(.L_x_11377) ;  /* 0xfffffffc00eca947 */ /* 0x008fea000383ffff */
[----:B------:R-:W-:Y:S05]  /*12740*/  BRA `(.L_x_11376) ;  /* 0xffffff5000387947 */ /* 0x000fea000383ffff */
.L_x_11381:
[----:B--2---:R-:W-:-:S04]  /*12750*/  IMAD.U32 R20, RZ, RZ, UR5 ;  /* 0x00000005ff147e24 */ /* 0x004fc8000f8e00ff */
[----:B------:R2:W3:Y:S03]  /*12760*/  SYNCS.PHASECHK.TRANS64.TRYWAIT P2, [R20+URZ+0x32450], R13 ;  /* 0x0324500d140075a7 */ /* 0x0004e6000804017f */
[----:B---3--:R-:W-:Y:S05]  /*12770*/  @!P2 NANOSLEEP.SYNCS 0x989680 ;  /* 0x009896800000a95d */ /* 0x008fea0003900000 */
[----:B------:R-:W3:Y:S02]  /*12780*/  @!P2 SYNCS.PHASECHK.TRANS64 P2, [R20+URZ+0x32450], R13 ;  /* 0x0324500d1400a5a7 */ /* 0x000ee4000804007f */
[----:B---3--:R-:W-:Y:S05]  /*12790*/  @!P2 BRA `(.L_x_11381) ;  /* 0xfffffffc00eca947 */ /* 0x008fea000383ffff */
[----:B------:R-:W-:Y:S05]  /*127a0*/  BRA `(.L_x_11380) ;  /* 0xffffff5000b47947 */ /* 0x000fea000383ffff */
.L_x_11421:
        /* <DEDUP_REMOVED lines=11> */
.L_x_11491:
[----:B------:R-:W-:Y:S05]  /*12860*/  BSYNC B0 ;  /* 0x0000000000007941 */ /* 0x000fea0003800000 */
.L_x_11490:
[----:B------:R-:W-:Y:S05]  /*12870*/  BRA `(.L_x_11492) ;  /* 0xffffffc400ec7947 */ /* 0x000fea000383ffff */
.L_x_11422:
[----:B------:R-:W-:Y:S01]  /*12880*/  BSSY B0, `(.L_x_11493) ;  /* 0x0000006000007945 */ /* 0x000fe20003800000 */
[----:B------:R-:W-:-:S07]  /*12890*/  IMAD.MOV.U32 R15, RZ, RZ, -0x1 ;  /* 0xffffffffff0f7424 */ /* 0x000fce00078e00ff */
[----:B------:R-:W-:Y:S05]  /*128a0*/  WARPSYNC.COLLECTIVE R15, `(.L_x_11494) ;  /* 0x000000000f0c7348 */ /* 0x000fea0003c00000 */
[----:B------:R-:W-:Y:S02]  /*128b0*/  ELECT P6, UR62, PT ;  /* 0x00000000003e782f */ /* 0x000fe400038c0000 */
[----:B------:R-:W-:Y:S01]  /*128c0*/  MOV R14, UR62 ;  /* 0x0000003e000e7c02 */ /* 0x000fe20008000f00 */
[----:B------:R-:W-:Y:S10]  /*128d0*/  ENDCOLLECTIVE ;  /* 0x000000000000791b */ /* 0x000ff40003800000 */
.L_x_11494:
[----:B------:R-:W-:Y:S05]  /*128e0*/  BSYNC B0 ;  /* 0x0000000000007941 */ /* 0x000fea0003800000 */
.L_x_11493:
[----:B------:R-:W-:Y:S05]  /*128f0*/  BRA `(.L_x_11495) ;  /* 0xffffffc400dc7947 */ /* 0x000fea000383ffff */
.L_x_11425:
[----:B0-----:R0:W1:Y:S02]  /*12900*/  SYNCS.PHASECHK.TRANS64.TRYWAIT P0, [R8+URZ+0x32440], R10 ;  /* 0x0324400a080075a7 */ /* 0x001064000800017f */
[----:B-1----:R-:W-:Y:S05]  /*12910*/  @!P0 NANOSLEEP.SYNCS 0x989680 ;  /* 0x009896800000895d */ /* 0x002fea0003900000 */
[----:B------:R-:W1:Y:S02]  /*12920*/  @!P0 SYNCS.PHASECHK.TRANS64 P0, [R8+URZ+0x32440], R10 ;  /* 0x0324400a080085a7 */ /* 0x000e64000800007f */
[----:B-1----:R-:W-:Y:S05]  /*12930*/  @!P0 BRA `(.L_x_11425) ;  /* 0xfffffffc00f08947 */ /* 0x002fea000383ffff */
[----:B------:R-:W-:Y:S05]  /*12940*/  BRA `(.L_x_11496) ;  /* 0xffffffc800447947 */ /* 0x000fea000383ffff */
.L_x_11429:
        /* <DEDUP_REMOVED lines=8> */
.L_x_11432:
[----:B0-----:R0:W1:Y:S02]  /*129d0*/  SYNCS.PHASECHK.TRANS64.TRYWAIT P0, [R11+URZ+0x32460], R6 ;  /* 0x032460060b0075a7 */ /* 0x001064000800017f */
[----:B-1----:R-:W-:Y:S05]  /*129e0*/  @!P0 NANOSLEEP.SYNCS 0x989680 ;  /* 0x009896800000895d */ /* 0x002fea0003900000 */
[----:B------:R-:W1:Y:S02]  /*129f0*/  @!P0 SYNCS.PHASECHK.TRANS64 P0, [R11+URZ+0x32460], R6 ;  /* 0x032460060b0085a7 */ /* 0x000e64000800007f */
[----:B-1----:R-:W-:Y:S05]  /*12a00*/  @!P0 BRA `(.L_x_11432) ;  /* 0xfffffffc00f08947 */ /* 0x002fea000383ffff */
[----:B------:R-:W-:Y:S05]  /*12a10*/  BRA `(.L_x_11498) ;  /* 0xffffffcc00c87947 */ /* 0x000fea000383ffff */
.L_x_11441:
[----:B-1----:R1:W2:Y:S02]  /*12a20*/  SYNCS.PHASECHK.TRANS64.TRYWAIT P0, [R2+URZ+0x32440], R3 ;  /* 0x03244003020075a7 */ /* 0x0022a4000800017f */
[----:B--2---:R-:W-:Y:S05]  /*12a30*/  @!P0 NANOSLEEP.SYNCS 0x989680 ;  /* 0x009896800000895d */ /* 0x004fea0003900000 */
[----:B------:R-:W2:Y:S02]  /*12a40*/  @!P0 SYNCS.PHASECHK.TRANS64 P0, [R2+URZ+0x32440], R3 ;  /* 0x03244003020085a7 */ /* 0x000ea4000800007f */
[----:B--2---:R-:W-:Y:S05]  /*12a50*/  @!P0 BRA `(.L_x_11441) ;  /* 0xfffffffc00f08947 */ /* 0x004fea000383ffff */
[----:B------:R-:W-:Y:S05]  /*12a60*/  BRA `(.L_x_11499) ;  /* 0xffffffd400447947 */ /* 0x000fea000383ffff */
.L_x_11443:
[----:B0-----:R0:W2:Y:S02]  /*12a70*/  SYNCS.PHASECHK.TRANS64.TRYWAIT P0, [R2+URZ+0x32460], R3 ;  /* 0x03246003020075a7 */ /* 0x0010a4000800017f */
[----:B--2---:R-:W-:Y:S05]  /*12a80*/  @!P0 NANOSLEEP.SYNCS 0x989680 ;  /* 0x009896800000895d */ /* 0x004fea0003900000 */
[----:B------:R-:W2:Y:S02]  /*12a90*/  @!P0 SYNCS.PHASECHK.TRANS64 P0, [R2+URZ+0x32460], R3 ;  /* 0x03246003020085a7 */ /* 0x000ea4000800007f */
[----:B--2---:R-:W-:Y:S05]  /*12aa0*/  @!P0 BRA `(.L_x_11443) ;  /* 0xfffffffc00f08947 */ /* 0x004fea000383ffff */
[----:B------:R-:W-:Y:S05]  /*12ab0*/  BRA `(.L_x_11500) ;  /* 0xffffffd400b47947 */ /* 0x000fea000383ffff */
.L_x_11448:
[----:B-1----:R1:W2:Y:S02]  /*12ac0*/  SYNCS.PHASECHK.TRANS64.TRYWAIT P0, [R2+URZ+0x32440], R7 ;  /* 0x03244007020075a7 */ /* 0x0022a4000800017f */
[----:B--2---:R-:W-:Y:S05]  /*12ad0*/  @!P0 NANOSLEEP.SYNCS 0x989680 ;  /* 0x009896800000895d */ /* 0x004fea0003900000 */
[----:B------:R-:W2:Y:S02]  /*12ae0*/  @!P0 SYNCS.PHASECHK.TRANS64 P0, [R2+URZ+0x32440], R7 ;  /* 0x03244007020085a7 */ /* 0x000ea4000800007f */
[----:B--2---:R-:W-:Y:S05]  /*12af0*/  @!P0 BRA `(.L_x_11448) ;  /* 0xfffffffc00f08947 */ /* 0x004fea000383ffff */
[----:B------:R-:W-:Y:S05]  /*12b00*/  BRA `(.L_x_11501) ;  /* 0xffffffd800fc7947 */ /* 0x000fea000383ffff */
.L_x_11450:
[----:B0-----:R0:W2:Y:S02]  /*12b10*/  SYNCS.PHASECHK.TRANS64.TRYWAIT P1, [R2+URZ+0x32460], R7 ;  /* 0x03246007020075a7 */ /* 0x0010a4000802017f */
[----:B--2---:R-:W-:Y:S05]  /*12b20*/  @!P1 NANOSLEEP.SYNCS 0x989680 ;  /* 0x009896800000995d */ /* 0x004fea0003900000 */
[----:B------:R-:W2:Y:S02]  /*12b30*/  @!P1 SYNCS.PHASECHK.TRANS64 P1, [R2+URZ+0x32460], R7 ;  /* 0x03246007020095a7 */ /* 0x000ea4000802007f */
[----:B--2---:R-:W-:Y:S05]  /*12b40*/  @!P1 BRA `(.L_x_11450) ;  /* 0xfffffffc00f09947 */ /* 0x004fea000383ffff */
[----:B------:R-:W-:Y:S05]  /*12b50*/  BRA `(.L_x_11502) ;  /* 0xffffffdc00687947 */ /* 0x000fea000383ffff */
.L_x_11455:
[----:B--2---:R2:W3:Y:S02]  /*12b60*/  SYNCS.PHASECHK.TRANS64.TRYWAIT P0, [R2+URZ+0x32440], R3 ;  /* 0x03244003020075a7 */ /* 0x0044e4000800017f */
[----:B---3--:R-:W-:Y:S05]  /*12b70*/  @!P0 NANOSLEEP.SYNCS 0x989680 ;  /* 0x009896800000895d */ /* 0x008fea0003900000 */
[----:B------:R-:W3:Y:S02]  /*12b80*/  @!P0 SYNCS.PHASECHK.TRANS64 P0, [R2+URZ+0x32440], R3 ;  /* 0x03244003020085a7 */ /* 0x000ee4000800007f */
[----:B---3--:R-:W-:Y:S05]  /*12b90*/  @!P0 BRA `(.L_x_11455) ;  /* 0xfffffffc00f08947 */ /* 0x008fea000383ffff */
[----:B------:R-:W-:Y:S05]  /*12ba0*/  BRA `(.L_x_11503) ;  /* 0xffffffe000947947 */ /* 0x000fea000383ffff */
.L_x_11457:
[----:B0-----:R0:W1:Y:S02]  /*12bb0*/  SYNCS.PHASECHK.TRANS64.TRYWAIT P1, [R2+URZ+0x32460], R3 ;  /* 0x03246003020075a7 */ /* 0x001064000802017f */
[----:B-1----:R-:W-:Y:S05]  /*12bc0*/  @!P1 NANOSLEEP.SYNCS 0x989680 ;  /* 0x009896800000995d */ /* 0x002fea0003900000 */
[----:B------:R-:W1:Y:S02]  /*12bd0*/  @!P1 SYNCS.PHASECHK.TRANS64 P1, [R2+URZ+0x32460], R3 ;  /* 0x03246003020095a7 */ /* 0x000e64000802007f */
[----:B-1----:R-:W-:Y:S05]  /*12be0*/  @!P1 BRA `(.L_x_11457) ;  /* 0xfffffffc00f09947 */ /* 0x002fea000383ffff */
[----:B------:R-:W-:Y:S05]  /*12bf0*/  BRA `(.L_x_11504) ;  /* 0xffffffe400047947 */ /* 0x000fea000383ffff */
.L_x_11462:
        /* <DEDUP_REMOVED lines=8> */
.L_x_11506:
[----:B------:R-:W-:Y:S05]  /*12c80*/  BSYNC B0 ;  /* 0x0000000000007941 */ /* 0x000fea0003800000 */
.L_x_11505:
        /* <DEDUP_REMOVED lines=8> */
.L_x_11507:
[----:B------:R-:W-:Y:S01]  /*12d10*/  IMAD.MOV.U32 R7, RZ, RZ, R14 ;  /* 0x000000ffff077224 */ /* 0x000fe200078e000e */
[----:B------:R-:W-:Y:S06]  /*12d20*/  BRA `(.L_x_11508) ;  /* 0xffffffe400fc7947 */ /* 0x000fec000383ffff */
.L_x_11465:
[----:B------:R-:W-:Y:S01]  /*12d30*/  BSSY B0, `(.L_x_11509) ;  /* 0x0000008000007945 */ /* 0x000fe20003800000 */
[----:B-----5:R-:W-:Y:S01]  /*12d40*/  MOV R13, R17 ;  /* 0x00000011000d7202 */ /* 0x020fe20000000f00 */
[----:B------:R-:W-:Y:S02]  /*12d50*/  IMAD.MOV.U32 R12, RZ, RZ, 0x1 ;  /* 0x00000001ff0c7424 */ /* 0x000fe400078e00ff */
[----:B------:R-:W-:Y:S02]  /*12d60*/  IMAD.MOV.U32 R11, RZ, RZ, RZ ;  /* 0x000000ffff0b7224 */ /* 0x000fe400078e00ff */
[----:B------:R-:W-:-:S07]  /*12d70*/  IMAD.MOV.U32 R15, RZ, RZ, -0x1 ;  /* 0xffffffffff0f7424 */ /* 0x000fce00078e00ff */
[----:B01234-:R-:W-:Y:S05]  /*12d80*/  WARPSYNC.COLLECTIVE R15, `(.L_x_11510) ;  /* 0x000000000f087348 */ /* 0x01ffea0003c00000 */
[----:B------:R0:W0:Y:S02]  /*12d90*/  SHFL.UP P6, R14, R13, R12, R11 ;  /* 0x0400000c0d0e7389 */ /* 0x00002400000c000b */
[----:B01234-:R-:W-:Y:S01]  /*12da0*/  ENDCOLLECTIVE ;  /* 0x000000000000791b */ /* 0x01ffe20003800000 */
.L_x_11510:
[----:B------:R-:W-:Y:S05]  /*12db0*/  BSYNC B0 ;  /* 0x0000000000007941 */ /* 0x000fea0003800000 */
.L_x_11509:
        /* <DEDUP_REMOVED lines=10> */
.L_x_11511:
        /* <DEDUP_REMOVED lines=8> */
.L_x_11512:
        /* <DEDUP_REMOVED lines=8> */
.L_x_11513:
        /* <DEDUP_REMOVED lines=8> */
.L_x_11514:
        /* <DEDUP_REMOVED lines=8> */
.L_x_11515:
[----:B------:R-:W-:Y:S05]  /*13060*/  BRA `(.L_x_11516) ;  /* 0xffffffe400c47947 */ /* 0x000fea000383ffff */
.L_x_11470:
[----:B------:R-:W-:Y:S01]  /*13070*/  BSSY B0, `(.L_x_11517) ;  /* 0x0000008000007945 */ /* 0x000fe20003800000 */
[----:B-----5:R-:W-:Y:S01]  /*13080*/  IMAD.MOV.U32 R13, RZ, RZ, R17 ;  /* 0x000000ffff0d7224 */ /* 0x020fe200078e0011 */
[----:B------:R-:W-:Y:S01]  /*13090*/  MOV R15, 0xffffffff ;  /* 0xffffffff000f7802 */ /* 0x000fe20000000f00 */
[----:B------:R-:W-:Y:S02]  /*130a0*/  IMAD.MOV.U32 R12, RZ, RZ, 0x1 ;  /* 0x00000001ff0c7424 */ /* 0x000fe400078e00ff */
[----:B------:R-:W-:-:S07]  /*130b0*/  IMAD.MOV.U32 R11, RZ, RZ, RZ ;  /* 0x000000ffff0b7224 */ /* 0x000fce00078e00ff */
[----:B0-2---:R-:W-:Y:S05]  /*130c0*/  WARPSYNC.COLLECTIVE R15, `(.L_x_11518) ;  /* 0x000000000f087348 */ /* 0x005fea0003c00000 */
[----:B------:R1:W3:Y:S02]  /*130d0*/  SHFL.UP P6, R14, R13, R12, R11 ;  /* 0x0400000c0d0e7389 */ /* 0x0002e400000c000b */
[----:B0123--:R-:W-:Y:S01]  /*130e0*/  ENDCOLLECTIVE ;  /* 0x000000000000791b */ /* 0x00ffe20003800000 */
.L_x_11518:
[----:B------:R-:W-:Y:S05]  /*130f0*/  BSYNC B0 ;  /* 0x0000000000007941 */ /* 0x000fea0003800000 */
.L_x_11517:
        /* <DEDUP_REMOVED lines=10> */
.L_x_11519:
        /* <DEDUP_REMOVED lines=8> */
.L_x_11520:
        /* <DEDUP_REMOVED lines=8> */
.L_x_11521:
        /* <DEDUP_REMOVED lines=8> */
.L_x_11522:
        /* <DEDUP_REMOVED lines=8> */
.L_x_11523:
[----:B------:R-:W-:Y:S05]  /*133a0*/  BRA `(.L_x_11524) ;  /* 0xffffffe400ac7947 */ /* 0x000fea000383ffff */
.L_x_11472:
[----:B------:R-:W-:Y:S01]  /*133b0*/  BSSY B0, `(.L_x_11525) ;  /* 0x0000006000007945 */ /* 0x000fe20003800000 */
[----:B------:R-:W-:Y:S01]  /*133c0*/  PLOP3.LUT P6, PT, P6, PT, PT, 0x8, 0x0 ;  /* 0x000000000000781c */ /* 0x000fe200037ce170 */
[----:B------:R-:W-:-:S12]  /*133d0*/  IMAD.MOV.U32 R15, RZ, RZ, -0x1 ;  /* 0xffffffffff0f7424 */ /* 0x000fd800078e00ff */
[----:B0-----:R-:W-:Y:S05]  /*133e0*/  WARPSYNC.COLLECTIVE R15, `(.L_x_11526) ;  /* 0x000000000f087348 */ /* 0x001fea0003c00000 */
[----:B------:R-:W-:Y:S01]  /*133f0*/  VOTE.ANY R14, PT, P6 ;  /* 0x00000000000e7806 */ /* 0x000fe200030e0100 */
[----:B0-----:R-:W-:Y:S06]  /*13400*/  ENDCOLLECTIVE ;  /* 0x000000000000791b */ /* 0x001fec0003800000 */
.L_x_11526:
[----:B------:R-:W-:Y:S05]  /*13410*/  BSYNC B0 ;  /* 0x0000000000007941 */ /* 0x000fea0003800000 */
.L_x_11525:
        /* <DEDUP_REMOVED lines=9> */
.L_x_11527:
[----:B------:R-:W-:Y:S01]  /*134b0*/  MOV R17, R14 ;  /* 0x0000000e00117202 */ /* 0x000fe20000000f00 */
[----:B------:R-:W-:Y:S06]  /*134c0*/  BRA `(.L_x_11528) ;  /* 0xffffffe4009c7947 */ /* 0x000fec000383ffff */
.L_x_11474:
[----:B------:R-:W-:Y:S01]  /*134d0*/  BSSY B0, `(.L_x_11529) ;  /* 0x0000007000007945 */ /* 0x000fe20003800000 */
[----:B------:R-:W-:Y:S02]  /*134e0*/  IMAD.MOV.U32 R13, RZ, RZ, R2 ;  /* 0x000000ffff0d7224 */ /* 0x000fe400078e0002 */
[----:B------:R-:W-:Y:S02]  /*134f0*/  IMAD.MOV.U32 R11, RZ, RZ, 0x1f ;  /* 0x0000001fff0b7424 */ /* 0x000fe400078e00ff */
[----:B------:R-:W-:-:S07]  /*13500*/  IMAD.MOV.U32 R15, RZ, RZ, -0x1 ;  /* 0xffffffffff0f7424 */ /* 0x000fce00078e00ff */
[----:B012---:R-:W-:Y:S05]  /*13510*/  WARPSYNC.COLLECTIVE R15, `(.L_x_11530) ;  /* 0x000000000f087348 */ /* 0x007fea0003c00000 */
[----:B------:R3:W4:Y:S02]  /*13520*/  SHFL.IDX P6, R14, R13, R12, R11 ;  /* 0x0000000c0d0e7389 */ /* 0x00072400000c000b */
[----:B01234-:R-:W-:Y:S01]  /*13530*/  ENDCOLLECTIVE ;  /* 0x000000000000791b */ /* 0x01ffe20003800000 */
.L_x_11530:
[----:B------:R-:W-:Y:S05]  /*13540*/  BSYNC B0 ;  /* 0x0000000000007941 */ /* 0x000fea0003800000 */
.L_x_11529:
[----:B------:R-:W-:Y:S01]  /*13550*/  IMAD.MOV.U32 R7, RZ, RZ, R14 ;  /* 0x000000ffff077224 */ /* 0x000fe200078e000e */
[----:B------:R-:W-:Y:S06]  /*13560*/  BRA `(.L_x_11473) ;  /* 0xffffffe400907947 */ /* 0x000fec000383ffff */
.L_x_11477:
[----:B-1----:R1:W3:Y:S02]  /*13570*/  SYNCS.PHASECHK.TRANS64.TRYWAIT P0, [R0+URZ+0x32420], R3 ;  /* 0x03242003000075a7 */ /* 0x0022e4000800017f */
[----:B---3--:R-:W-:Y:S05]  /*13580*/  @!P0 NANOSLEEP.SYNCS 0x989680 ;  /* 0x009896800000895d */ /* 0x008fea0003900000 */
[----:B------:R-:W3:Y:S02]  /*13590*/  @!P0 SYNCS.PHASECHK.TRANS64 P0, [R0+URZ+0x32420], R3 ;  /* 0x03242003000085a7 */ /* 0x000ee4000800007f */
[----:B---3--:R-:W-:Y:S05]  /*135a0*/  @!P0 BRA `(.L_x_11477) ;  /* 0xfffffffc00f08947 */ /* 0x008fea000383ffff */
[----:B------:R-:W-:Y:S05]  /*135b0*/  BRA `(.L_x_11531) ;  /* 0xffffffec00047947 */ /* 0x000fea000383ffff */
.L_x_11478:
[----:B--2---:R-:W2:Y:S01]  /*135c0*/  S2R R2, SR_TID.X ;  /* 0x0000000000027919 */ /* 0x004ea20000002100 */
        /* <DEDUP_REMOVED lines=10> */
.L_x_11533:
[----:B------:R-:W-:Y:S05]  /*13670*/  BSYNC B0 ;  /* 0x0000000000007941 */ /* 0x000fea0003800000 */
.L_x_11532:
[----:B------:R-:W-:Y:S05]  /*13680*/  BRA `(.L_x_11534) ;  /* 0xffffffe800e87947 */ /* 0x000fea000383ffff */
.L_x_11481:
[----:B------:R-:W-:Y:S01]  /*13690*/  BSSY B1, `(.L_x_11535) ;  /* 0x0000006000017945 */ /* 0x000fe20003800000 */
[----:B------:R-:W-:-:S07]  /*136a0*/  IMAD.MOV.U32 R15, RZ, RZ, -0x1 ;  /* 0xffffffffff0f7424 */ /* 0x000fce00078e00ff */
[----:B012---:R-:W-:Y:S05]  /*136b0*/  WARPSYNC.COLLECTIVE R15, `(.L_x_11536) ;  /* 0x000000000f0c7348 */ /* 0x007fea0003c00000 */
[----:B------:R-:W-:Y:S02]  /*136c0*/  ELECT P6, UR62, PT ;  /* 0x00000000003e782f */ /* 0x000fe400038c0000 */
[----:B------:R-:W-:Y:S01]  /*136d0*/  MOV R14, UR62 ;  /* 0x0000003e000e7c02 */ /* 0x000fe20008000f00 */
[----:B012---:R-:W-:Y:S10]  /*136e0*/  ENDCOLLECTIVE ;  /* 0x000000000000791b */ /* 0x007ff40003800000 */
.L_x_11536:
[----:B------:R-:W-:Y:S05]  /*136f0*/  BSYNC B1 ;  /* 0x0000000000017941 */ /* 0x000fea0003800000 */
.L_x_11535:
[----:B------:R-:W-:Y:S05]  /*13700*/  BRA `(.L_x_11537) ;  /* 0xffffffe800e07947 */ /* 0x000fea000383ffff */
.L_x_11483:
[----:B-1----:R1:W2:Y:S02]  /*13710*/  SYNCS.PHASECHK.TRANS64.TRYWAIT P0, [R6+URZ], R5 ;  /* 0x00000005060075a7 */ /* 0x0022a4000800017f */
[----:B--2---:R-:W-:Y:S05]  /*13720*/  @!P0 NANOSLEEP.SYNCS 0x989680 ;  /* 0x009896800000895d */ /* 0x004fea0003900000 */
[----:B------:R-:W2:Y:S02]  /*13730*/  @!P0 SYNCS.PHASECHK.TRANS64 P0, [R6+URZ], R5 ;  /* 0x00000005060085a7 */ /* 0x000ea4000800007f */
[----:B--2---:R-:W-:Y:S05]  /*13740*/  @!P0 BRA `(.L_x_11483) ;  /* 0xfffffffc00f08947 */ /* 0x004fea000383ffff */
[----:B------:R-:W-:Y:S05]  /*13750*/  BRA `(.L_x_11538) ;  /* 0xffffffec00247947 */ /* 0x000fea000383ffff */
.L_x_11484:
[----:B--2---:R2:W3:Y:S02]  /*13760*/  SYNCS.PHASECHK.TRANS64.TRYWAIT P0, [R7+URZ], R2 ;  /* 0x00000002070075a7 */ /* 0x0044e4000800017f */
[----:B---3--:R-:W-:Y:S05]  /*13770*/  @!P0 NANOSLEEP.SYNCS 0x989680 ;  /* 0x009896800000895d */ /* 0x008fea0003900000 */
[----:B------:R-:W3:Y:S02]  /*13780*/  @!P0 SYNCS.PHASECHK.TRANS64 P0, [R7+URZ], R2 ;  /* 0x00000002070085a7 */ /* 0x000ee4000800007f */
[----:B---3--:R-:W-:Y:S05]  /*13790*/  @!P0 BRA `(.L_x_11484) ;  /* 0xfffffffc00f08947 */ /* 0x008fea000383ffff */
[----:B------:R-:W-:Y:S05]  /*137a0*/  BRA `(.L_x_11539) ;  /* 0xffffffec00187947 */ /* 0x000fea000383ffff */
.L_x_11486:
[----:B---3--:R3:W4:Y:S02]  /*137b0*/  SYNCS.PHASECHK.TRANS64.TRYWAIT P0, [R4+URZ], R5 ;  /* 0x00000005040075a7 */ /* 0x008724000800017f */
[----:B----4-:R-:W-:Y:S05]  /*137c0*/  @!P0 NANOSLEEP.SYNCS 0x989680 ;  /* 0x009896800000895d */ /* 0x010fea0003900000 */
[----:B------:R-:W4:Y:S02]  /*137d0*/  @!P0 SYNCS.PHASECHK.TRANS64 P0, [R4+URZ], R5 ;  /* 0x00000005040085a7 */ /* 0x000f24000800007f */
[----:B----4-:R-:W-:Y:S05]  /*137e0*/  @!P0 BRA `(.L_x_11486) ;  /* 0xfffffffc00f08947 */ /* 0x010fea000383ffff */
[----:B------:R-:W-:Y:S05]  /*137f0*/  BRA `(.L_x_11540) ;  /* 0xffffffec00207947 */ /* 0x000fea000383ffff */
.L_x_11541:
        /* <DEDUP_REMOVED lines=16> */
.L_x_11978:


//--------------------- .text._ZN7cutlass13device_kernelIN5flash11enable_sm90INS1_16FlashAttnFwdSm90INS1_25CollectiveMainloopFwdSm90ILi2EN4cute5tupleIJNS5_1CILi1EEES8_S8_EEENS6_IJNS7_ILi128EEENS7_ILi96EEENS7_ILi64EEEEEELi256ENS_6half_tEfNS_4arch4Sm90ELb1ELb0ELb1ELb1ELb0ELb1ELb1ELb1ELb0ELb0ELb0ELb0EEENS1_21CollectiveEpilogueFwdINS6_IJSA_NS7_ILi256EEESB_EEES9_SE_SG_Li256ELb1ELb0ELb0ELb0EEENS1_36VarlenDynamicPersistentTileSchedulerILi128ELi96ELi256ELi32ELb0ELb0ELb1ELb1ELb1ELb1EEEEEEEEEvNT_6ParamsE --------------------------
	.section	.text._ZN7cutlass13device_kernelIN5flash11enable_sm90INS1_16FlashAttnFwdSm90INS1_25CollectiveMainloopFwdSm90ILi2EN4cute5tupleIJNS5_1CILi1EEES8_S8_EEENS6_IJNS7_ILi128EEENS7_ILi96EEENS7_ILi64EEEEEELi256ENS_6half_tEfNS_4arch4Sm90ELb1ELb0ELb1ELb1ELb0ELb1ELb1ELb1ELb0ELb0ELb0ELb0EEENS1_21CollectiveEpilogueFwdINS6_IJSA_NS7_ILi256EEESB_EEES9_SE_SG_Li256ELb1ELb0ELb0ELb0EEENS1_36VarlenDynamicPersistentTileSchedulerILi128ELi96ELi256ELi32ELb0ELb0ELb1ELb1ELb1ELb1EEEEEEEEEvNT_6ParamsE,"ax",@progbits
	.align	128
.text._ZN7cutlass13device_kernelIN5flash11enable_sm90INS1_16FlashAttnFwdSm90INS1_25CollectiveMainloopFwdSm90ILi2EN4cute5tupleIJNS5_1CILi1EEES8_S8_EEENS6_IJNS7_ILi128EEENS7_ILi96EEENS7_ILi64EEEEEELi256ENS_6half_tEfNS_4arch4Sm90ELb1ELb0ELb1ELb1ELb0ELb1ELb1ELb1ELb0ELb0ELb0ELb0EEENS1_21CollectiveEpilogueFwdINS6_IJSA_NS7_ILi256EEESB_EEES9_SE_SG_Li256ELb1ELb0ELb0ELb0EEENS1_36VarlenDynamicPersistentTileSchedulerILi128ELi96ELi256ELi32ELb0ELb0ELb1ELb1ELb1ELb1EEEEEEEEEvNT_6ParamsE:
        .type           _ZN7cutlass13device_kernelIN5flash11enable_sm90INS1_16FlashAttnFwdSm90INS1_25CollectiveMainloopFwdSm90ILi2EN4cute5tupleIJNS5_1CILi1EEES8_S8_EEENS6_IJNS7_ILi128EEENS7_ILi96EEENS7_ILi64EEEEEELi256ENS_6half_tEfNS_4arch4Sm90ELb1ELb0ELb1ELb1ELb0ELb1ELb1ELb1ELb0ELb0ELb0ELb0EEENS1_21CollectiveEpilogueFwdINS6_IJSA_NS7_ILi256EEESB_EEES9_SE_SG_Li256ELb1ELb0ELb0ELb0EEENS1_36VarlenDynamicPersistentTileSchedulerILi128ELi96ELi256ELi32ELb0ELb0ELb1ELb1ELb1ELb1EEEEEEEEEvNT_6ParamsE,@function
        .size           _ZN7cutlass13device_kernelIN5flash11enable_sm90INS1_16FlashAttnFwdSm90INS1_25CollectiveMainloopFwdSm90ILi2EN4cute5tupleIJNS5_1CILi1EEES8_S8_EEENS6_IJNS7_ILi128EEENS7_ILi96EEENS7_ILi64EEEEEELi256ENS_6half_tEfNS_4arch4Sm90ELb1ELb0ELb1ELb1ELb0ELb1ELb1ELb1ELb0ELb0ELb0ELb0EEENS1_21CollectiveEpilogueFwdINS6_IJSA_NS7_ILi256EEESB_EEES9_SE_SG_Li256ELb1ELb0ELb0ELb0EEENS1_36VarlenDynamicPersistentTileSchedulerILi128ELi96ELi256ELi32ELb0ELb0ELb1ELb1ELb1ELb1EEEEEEEEEvNT_6ParamsE,(.L_x_11979 - _ZN7cutlass13device_kernelIN5flash11enable_sm90INS1_16FlashAttnFwdSm90INS1_25CollectiveMainloopFwdSm90ILi2EN4cute5tupleIJNS5_1CILi1EEES8_S8_EEENS6_IJNS7_ILi128EEENS7_ILi96EEENS7_ILi64EEEEEELi256ENS_6half_tEfNS_4arch4Sm90ELb1ELb0ELb1ELb1ELb0ELb1ELb1ELb1ELb0ELb0ELb0ELb0EEENS1_21CollectiveEpilogueFwdINS6_IJSA_NS7_ILi256EEESB_EEES9_SE_SG_Li256ELb1ELb0ELb0ELb0EEENS1_36VarlenDynamicPersistentTileSchedulerILi128ELi96ELi256ELi32ELb0ELb0ELb1ELb1ELb1ELb1EEEEEEEEEvNT_6ParamsE)
        .other          _ZN7cutlass13device_kernelIN5flash11enable_sm90INS1_16FlashAttnFwdSm90INS1_25CollectiveMainloopFwdSm90ILi2EN4cute5tupleIJNS5_1CILi1EEES8_S8_EEENS6_IJNS7_ILi128EEENS7_ILi96EEENS7_ILi64EEEEEELi256ENS_6half_tEfNS_4arch4Sm90ELb1ELb0ELb1ELb1ELb0ELb1ELb1ELb1ELb0ELb0ELb0ELb0EEENS1_21CollectiveEpilogueFwdINS6_IJSA_NS7_ILi256EEESB_EEES9_SE_SG_Li256ELb1ELb0ELb0ELb0EEENS1_36VarlenDynamicPersistentTileSchedulerILi128ELi96ELi256ELi32ELb0ELb0ELb1ELb1ELb1ELb1EEEEEEEEEvNT_6ParamsE,@"STO_CUDA_ENTRY STV_DEFAULT"
_ZN7cutlass13device_kernelIN5flash11enable_sm90INS1_16FlashAttnFwdSm90INS1_25CollectiveMainloopFwdSm90ILi2EN4cute5tupleIJNS5_1CILi1EEES8_S8_EEENS6_IJNS7_ILi128EEENS7_ILi96EEENS7_ILi64EEEEEELi256ENS_6half_tEfNS_4arch4Sm90ELb1ELb0ELb1ELb1ELb0ELb1ELb1ELb1ELb0ELb0ELb0ELb0EEENS1_21CollectiveEpilogueFwdINS6_IJSA_NS7_ILi256EEESB_EEES9_SE_SG_Li256ELb1ELb0ELb0ELb0EEENS1_36VarlenDynamicPersistentTileSchedulerILi128ELi96ELi256ELi32ELb0ELb0ELb1ELb1ELb1ELb1EEEEEEEEEvNT_6ParamsE:
        /* <DEDUP_REMOVED lines=29> */
.L_x_11543:
[----:B------:R-:W-:Y:S05]  /*01d0*/  BSYNC B0 ;  /* 0x0000000000007941 */ /* 0x000fea0003800000 */
.L_x_11542:
        /* <DEDUP_REMOVED lines=10> */
[----:B------:R-:W-:Y:S01]  /*0280*/  SHF.R.U32.HI R3, RZ, 0x7, R3 ;  /* 0x00000007ff037819 */ /* 0x000fe20000011603 */
[----:B------:R-:W-:Y:S01]  /*0290*/  VOTEU.ANY UP2, P0 ;  /* 0x00000000003f7886 */ /* 0x000fe20000040100 */
[----:B0-----:R-:W-:-:S03]  /*02a0*/  ISETP.NE.AND P1, PT, R2, RZ, PT ;  /* 0x000000ff0200720c */ /* 0x001fc60003f25270 */
[----:B------:R0:W2:Y:S01]  /*02b0*/  SHFL.IDX PT, R2, R3, RZ, 0x1f ;  /* 0x00001fff03027589 */ /* 0x0000a200000e0000 */
[----:B-1----:R-:W-:Y:S02]  /*02c0*/  @UP0 ULEA UR8, UR8, UR6, 0x18 ;  /* 0x0000000608080291 */ /* 0x002fe4000f8ec03f */
[----:B------:R-:W-:-:S04]  /*02d0*/  @UP0 UIADD3 UR6, -UR7, 0x100000, URZ ;  /* 0x0010000007060890 */ /* 0x000fc8000fffe13f */
[----:B------:R-:W-:Y:S02]  /*02e0*/  @UP0 USHF.L.U32 UR7, UR6, 0xb, URZ ;  /* 0x0000000b06070899 */ /* 0x000fe4000800063f */
[----:B------:R-:W-:Y:S01]  /*02f0*/  @UP0 USHF.L.U32 UR6, UR6, 0x1, URZ ;  /* 0x0000000106060899 */ /* 0x000fe2000800063f */
[----:B------:R-:W-:Y:S01]  /*0300*/  VOTEU.ANY UP0, P0 ;  /* 0x00000000003f7886 */ /* 0x000fe20000000100 */
[----:B------:R-:W1:Y:S04]  /*0310*/  FENCE.VIEW.ASYNC.S ;  /* 0x00000000000073c6 */ /* 0x000e680000000000 */
[----:B-1----:R0:W1:Y:S01]  /*0320*/  @UP0 SYNCS.EXCH.64 URZ, [UR8+0x32400], UR4 ;  /* 0x03240004083f05b2 */ /* 0x0020620008000100 */
[----:B------:R0:W3:Y:S05]  /*0330*/  @UP1 SYNCS.EXCH.64 URZ, [UR8+0x32410], UR4 ;  /* 0x03241004083f15b2 */ /* 0x0000ea0008000100 */
[----:B------:R0:W4:Y:S02]  /*0340*/  @UP2 SYNCS.EXCH.64 URZ, [UR8+0x32420], UR6 ;  /* 0x03242006083f25b2 */ /* 0x0001240008000100 */
        /* <DEDUP_REMOVED lines=19> */
.L_x_11544:
        /* <DEDUP_REMOVED lines=22> */
.L_x_11545:
        /* <DEDUP_REMOVED lines=18> */
.L_x_11546:
        /* <DEDUP_REMOVED lines=22> */
.L_x_11547:
        /* <DEDUP_REMOVED lines=22> */
.L_x_11548:
        /* <DEDUP_REMOVED lines=9> */
.L_x_11551:
        /* <DEDUP_REMOVED lines=19> */
[----:B------:R-:W3:Y:S01]  /*0b80*/  LDL.LU R16, [R1+0x34] ;  /* 0x0000340001107983 */ /* 0x000ee20000300800 */
[----:B--2---:R-:W0:Y:S02]  /*0b90*/  S2R R2, SR_TID.X ;  /* 0x0000000000027919 */ /* 0x004e240000002100 */
[----:B0-----:R-:W-:-:S05]  /*0ba0*/  VIADD R12, R2, 0xffffff80 ;  /* 0xffffff80020c7836 */ /* 0x001fca0000000000 */
        /* <DEDUP_REMOVED lines=9> */
[----:B------:R-:W-:Y:S02]  /*0c40*/  LEA.HI R3, R0, R12, RZ, 0x4 ;  /* 0x0000000c00037211 */ /* 0x000fe400078f20ff */
[----:B------:R-:W-:Y:S02]  /*0c50*/  LOP3.LUT R9, R5, 0xfffffff8, RZ, 0xc0, !PT ;  /* 0xfffffff805097812 */ /* 0x000fe400078ec0ff */
[----:B------:R-:W-:Y:S02]  /*0c60*/  SHF.R.S32.HI R6, RZ, 0x4, R3 ;  /* 0x00000004ff067819 */ /* 0x000fe40000011403 */
[----:B------:R-:W-:Y:S02]  /*0c70*/  IADD3 R10, R4, -R9, RZ ;  /* 0x80000009040a7210 */ /* 0x000fe40007ffe0ff */
[----:B------:R-:W-:-:S02]  /*0c80*/  LOP3.LUT R4, R3, 0x3fffff0, RZ, 0xc0, !PT ;  /* 0x03fffff003047812 */ /* 0x000fc400078ec0ff */
[----:B------:R-:W-:Y:S02]  /*0c90*/  LEA.HI R5, R0, R12, RZ, 0x5 ;  /* 0x0000000c00057211 */ /* 0x000fe400078f28ff */
[----:B------:R-:W-:Y:S01]  /*0ca0*/  LEA.HI R3, R3, R6, RZ, 0x1 ;  /* 0x0000000603037211 */ /* 0x000fe200078f08ff */
[----:B------:R-:W-:Y:S01]  /*0cb0*/  IMAD.IADD R4, R12, 0x1, -R4 ;  /* 0x000000010c047824 */ /* 0x000fe200078e0a04 */
[----:B------:R-:W-:Y:S02]  /*0cc0*/  SHF.R.S32.HI R19, RZ, 0x5, R5 ;  /* 0x00000005ff137819 */ /* 0x000fe40000011405 */
[----:B------:R-:W-:Y:S02]  /*0cd0*/  LOP3.LUT R3, R3, 0x1ffffffe, RZ, 0xc0, !PT ;  /* 0x1ffffffe03037812 */ /* 0x000fe400078ec0ff */
[----:B------:R-:W-:Y:S01]  /*0ce0*/  SHF.R.S32.HI R18, RZ, 0x7, R2 ;  /* 0x00000007ff127819 */ /* 0x000fe20000011402 */
[----:B------:R-:W-:Y:S01]  /*0cf0*/  IMAD R4, R19, 0x10, R4 ;  /* 0x0000001013047824 */ /* 0x000fe200078e0204 */
[----:B------:R-:W-:Y:S01]  /*0d00*/  LEA.HI R7, R7, R11, RZ, 0x5 ;  /* 0x0000000b07077211 */ /* 0x000fe200078f28ff */
[----:B------:R-:W-:Y:S01]  /*0d10*/  IMAD.IADD R3, R6, 0x1, -R3 ;  /* 0x0000000106037824 */ /* 0x000fe200078e0a03 */
[----:B------:R-:W-:-:S02]  /*0d20*/  LEA.HI R2, R2, R18, RZ, 0x1 ;  /* 0x0000001202027211 */ /* 0x000fc400078f08ff */
[----:B------:R-:W-:Y:S02]  /*0d30*/  SHF.R.S32.HI R7, RZ, 0x5, R7 ;  /* 0x00000005ff077819 */ /* 0x000fe40000011407 */
[----:B------:R-:W-:Y:S02]  /*0d40*/  LOP3.LUT R2, R2, 0x3fffffe, RZ, 0xc0, !PT ;  /* 0x03fffffe02027812 */ /* 0x000fe400078ec0ff */
[----:B------:R-:W-:Y:S02]  /*0d50*/  LEA R9, R4, R3, 0x3 ;  /* 0x0000000304097211 */ /* 0x000fe400078e18ff */
[----:B------:R-:W-:Y:S01]  /*0d60*/  LEA.HI R3, R0, R12, RZ, 0x2 ;  /* 0x0000000c00037211 */ /* 0x000fe200078f10ff */
[----:B------:R-:W-:Y:S02]  /*0d70*/  IMAD R7, R7, 0x10, R10 ;  /* 0x0000001007077824 */ /* 0x000fe400078e020a */
[----:B------:R-:W-:Y:S01]  /*0d80*/  IMAD.IADD R2, R18, 0x1, -R2 ;  /* 0x0000000112027824 */ /* 0x000fe200078e0a02 */
[----:B------:R-:W-:-:S03]  /*0d90*/  SHF.R.S32.HI R18, RZ, 0x2, R3 ;  /* 0x00000002ff127819 */ /* 0x000fc60000011403 */
[----:B------:R-:W-:Y:S01]  /*0da0*/  IMAD R2, R2, 0x40, R7 ;  /* 0x0000004002027824 */ /* 0x000fe200078e0207 */
[----:B------:R-:W-:Y:S02]  /*0db0*/  IADD3 R7, R18, 0x40, RZ ;  /* 0x0000004012077810 */ /* 0x000fe40007ffe0ff */
[----:B------:R-:W-:Y:S02]  /*0dc0*/  LOP3.LUT R4, R3, 0xfffffffc, RZ, 0xc0, !PT ;  /* 0xfffffffc03047812 */ /* 0x000fe400078ec0ff */
[----:B------:R-:W-:Y:S02]  /*0dd0*/  LEA.HI R0, R0, R12, RZ, 0x3 ;  /* 0x0000000c00007211 */ /* 0x000fe400078f18ff */
[----:B------:R-:W-:Y:S01]  /*0de0*/  SHF.R.S32.HI R6, RZ, 0x1f, R7 ;  /* 0x0000001fff067819 */ /* 0x000fe20000011407 */
[----:B------:R-:W-:Y:S01]  /*0df0*/  STL [R1+0x14], R13 ;  /* 0x0000140d01007387 */ /* 0x000fe20000100800 */
[----:B------:R-:W-:Y:S02]  /*0e00*/  IMAD.IADD R4, R12, 0x1, -R4 ;  /* 0x000000010c047824 */ /* 0x000fe400078e0a04 */
[----:B------:R-:W-:Y:S01]  /*0e10*/  IMAD.SHL.U32 R5, R7, 0x40, RZ ;  /* 0x0000004007057824 */ /* 0x000fe200078e00ff */
[----:B------:R0:W-:Y:S01]  /*0e20*/  STL [R1+0x18], R14 ;  /* 0x0000180e01007387 */ /* 0x0001e20000100800 */
[----:B------:R-:W-:Y:S01]  /*0e30*/  LEA.HI R6, R6, R7, RZ, 0x3 ;  /* 0x0000000706067211 */ /* 0x000fe200078f18ff */
[----:B------:R-:W-:Y:S01]  /*0e40*/  IMAD.SHL.U32 R4, R4, 0x8, RZ ;  /* 0x0000000804047824 */ /* 0x000fe200078e00ff */
[----:B------:R-:W-:-:S02]  /*0e50*/  SHF.R.S32.HI R3, RZ, 0x1f, R3 ;  /* 0x0000001fff037819 */ /* 0x000fc40000011403 */
[----:B------:R-:W-:Y:S02]  /*0e60*/  LOP3.LUT R5, R5, 0x1c0, RZ, 0xc0, !PT ;  /* 0x000001c005057812 */ /* 0x000fe400078ec0ff */
[----:B0-----:R-:W-:Y:S02]  /*0e70*/  SHF.R.S32.HI R14, RZ, 0x3, R0 ;  /* 0x00000003ff0e7819 */ /* 0x001fe40000011400 */
[----:B------:R-:W-:Y:S01]  /*0e80*/  LOP3.LUT R0, R0, 0x1ffffff8, RZ, 0xc0, !PT ;  /* 0x1ffffff800007812 */ /* 0x000fe200078ec0ff */
[----:B------:R-:W-:Y:S01]  /*0e90*/  IMAD.SHL.U32 R6, R6, 0x40, RZ ;  /* 0x0000004006067824 */ /* 0x000fe200078e00ff */
[----:B------:R-:W-:-:S03]  /*0ea0*/  LEA.HI R3, R3, R18, RZ, 0x3 ;  /* 0x0000001203037211 */ /* 0x000fc600078f18ff */
[----:B------:R-:W-:Y:S01]  /*0eb0*/  IMAD.IADD R0, R12, 0x1, -R0 ;  /* 0x000000010c007824 */ /* 0x000fe200078e0a00 */
[----:B------:R-:W-:Y:S02]  /*0ec0*/  LOP3.LUT R4, R5, 0x38, R4, 0xf8, !PT ;  /* 0x0000003805047812 */ /* 0x000fe400078ef804 */
[----:B------:R-:W-:Y:S01]  /*0ed0*/  SHF.R.U32.HI R7, RZ, 0x3, R5 ;  /* 0x00000003ff077819 */ /* 0x000fe20000011605 */
[----:B------:R-:W-:Y:S01]  /*0ee0*/  STL [R1+0x4c], R2 ;  /* 0x00004c0201007387 */ /* 0x000fe20000100800 */
[----:B------:R-:W-:Y:S02]  /*0ef0*/  LOP3.LUT R5, R6, 0xfffffe00, RZ, 0xc0, !PT ;  /* 0xfffffe0006057812 */ /* 0x000fe400078ec0ff */
[----:B------:R-:W-:Y:S01]  /*0f00*/  SHF.L.U32 R0, R0, 0x3, RZ ;  /* 0x0000000300007819 */ /* 0x000fe200000006ff */
[----:B------:R-:W-:Y:S01]  /*0f10*/  STL [R1+0x1c], R15 ;  /* 0x00001c0f01007387 */ /* 0x000fe20000100800 */
[----:B------:R-:W-:-:S03]  /*0f20*/  LOP3.LUT R3, R3, 0xfffffff8, RZ, 0xc0, !PT ;  /* 0xfffffff803037812 */ /* 0x000fc600078ec0ff */
[----:B------:R-:W-:Y:S01]  /*0f30*/  STL [R1+0x60], RZ ;  /* 0x000060ff01007387 */ /* 0x000fe20000100800 */
[----:B------:R-:W-:-:S03]  /*0f40*/  LOP3.LUT R8, R8, 0x7ffffffc, RZ, 0xc0, !PT ;  /* 0x7ffffffc08087812 */ /* 0x000fc600078ec0ff */
[----:B------:R-:W-:Y:S01]  /*0f50*/  STL [R1+0x40], R14 ;  /* 0x0000400e01007387 */ /* 0x000fe20000100800 */
[----:B------:R-:W-:-:S03]  /*0f60*/  LOP3.LUT R4, R5, R4, R7, 0xf6, !PT ;  /* 0x0000000405047212 */ /* 0x000fc600078ef607 */
[----:B------:R-:W-:Y:S04]  /*0f70*/  STL [R1+0x3c], R5 ;  /* 0x00003c0501007387 */ /* 0x000fe80000100800 */
[----:B------:R0:W-:Y:S02]  /*0f80*/  STL [R1+0x24], R0 ;  /* 0x0000240001007387 */ /* 0x0001e40000100800 */
[----:B0-----:R-:W-:Y:S02]  /*0f90*/  IMAD.IADD R0, R18, 0x1, -R3 ;  /* 0x0000000112007824 */ /* 0x001fe400078e0a03 */
[----:B------:R-:W-:-:S03]  /*0fa0*/  IMAD.IADD R5, R11, 0x1, -R8 ;  /* 0x000000010b057824 */ /* 0x000fc600078e0a08 */
[----:B------:R0:W-:Y:S01]  /*0fb0*/  STL [R1+0x68], R0 ;  /* 0x0000680001007387 */ /* 0x0001e20000100800 */
[----:B------:R-:W-:-:S03]  /*0fc0*/  IMAD.SHL.U32 R3, R9, 0x8, RZ ;  /* 0x0000000809037824 */ /* 0x000fc600078e00ff */
[----:B------:R1:W-:Y:S01]  /*0fd0*/  STL [R1+0x48], R5 ;  /* 0x0000480501007387 */ /* 0x0003e20000100800 */
[----:B0-----:R-:W-:-:S05]  /*0fe0*/  IMAD R0, R4, 0x2, R17 ;  /* 0x0000000204007824 */ /* 0x001fca00078e0211 */
[----:B------:R1:W-:Y:S04]  /*0ff0*/  STL [R1+0x70], R0 ;  /* 0x0000700001007387 */ /* 0x0003e80000100800 */
[----:B------:R1:W-:Y:S01]  /*1000*/  STL [R1+0x74], R3 ;  /* 0x0000740301007387 */ /* 0x0003e20000100800 */
[----:B------:R-:W-:Y:S02]  /*1010*/  IMAD.MOV.U32 R22, RZ, RZ, RZ ;  /* 0x000000ffff167224 */ /* 0x000fe400078e00ff */
[----:B------:R-:W-:Y:S02]  /*1020*/  IMAD.MOV.U32 R19, RZ, RZ, RZ ;  /* 0x000000ffff137224 */ /* 0x000fe400078e00ff */
[----:B------:R-:W-:Y:S01]  /*1030*/  IMAD.MOV.U32 R2, RZ, RZ, RZ ;  /* 0x000000ffff027224 */ /* 0x000fe200078e00ff */
[----:B---3--:R-:W-:Y:S01]  /*1040*/  LOP3.LUT R232, R16, 0x1, RZ, 0xfc, !PT ;  /* 0x0000000110e87812 */ /* 0x008fe200078efcff */
[----:B-1----:R-:W-:-:S07]  /*1050*/  IMAD.MOV.U32 R16, RZ, RZ, RZ ;  /* 0x000000ffff107224 */ /* 0x002fce00078e00ff */
.L_x_11708:
[----:B------:R-:W2:Y:S01]  /*1060*/  LDL.LU R0, [R1+0x1c] ;  /* 0x00001c0001007983 */ /* 0x000ea20000300800 */
[----:B-1---5:R-:W2:Y:S01]  /*1070*/  LDC.64 R4, c[0x0][0xd60] ;  /* 0x00035800ff047b82 */ /* 0x022ea20000000a00 */
[----:B------:R-:W-:Y:S05]  /*1080*/  YIELD ;  /* 0x0000000000007946 */ /* 0x000fea0003800000 */
[----:B------:R-:W-:Y:S01]  /*1090*/  ULDC.64 UR4, c[0x0][0xb20] ;  /* 0x0002c80000047ab9 */ /* 0x000fe20000000a00 */
[----:B------:R-:W-:Y:S01]  /*10a0*/  ULDC.64 UR8, c[0x0][0xb10] ;  /* 0x0002c40000087ab9 */ /* 0x000fe20000000a00 */
[----:B------:R-:W-:Y:S01]  /*10b0*/  ISETP.NE.U32.AND P1, PT, RZ, UR4, PT ;  /* 0x00000004ff007c0c */ /* 0x000fe2000bf25070 */
[----:B------:R-:W-:Y:S01]  /*10c0*/  ULDC.64 UR6, c[0x0][0xb00] ;  /* 0x0002c00000067ab9 */ /* 0x000fe20000000a00 */
[----:B--2---:R-:W-:-:S05]  /*10d0*/  IMAD.WIDE R4, R0, 0x4, R4 ;  /* 0x0000000400047825 */ /* 0x004fca00078e0204 */
[----:B------:R-:W2:Y:S01]  /*10e0*/  LDG.E R0, desc[UR52][R4.64] ;  /* 0x0000003404007981 */ /* 0x000ea2000c1e1900 */
[----:B------:R-:W-:Y:S01]  /*10f0*/  ISETP.NE.AND.EX P1, PT, RZ, UR5, PT, P1 ;  /* 0x00000005ff007c0c */ /* 0x000fe2000bf25310 */
[----:B------:R-:W-:Y:S01]  /*1100*/  IMAD.MOV.U32 R27, RZ, RZ, RZ ;  /* 0x000000ffff1b7224 */ /* 0x000fe200078e00ff */
[----:B------:R-:W-:-:S04]  /*1110*/  ISETP.NE.U32.AND P0, PT, RZ, UR6, PT ;  /* 0x00000006ff007c0c */ /* 0x000fc8000bf05070 */
[----:B------:R-:W-:Y:S02]  /*1120*/  ISETP.NE.AND.EX P0, PT, RZ, UR7, PT, P0 ;  /* 0x00000007ff007c0c */ /* 0x000fe4000bf05300 */
[----:B--2---:R-:W-:Y:S01]  /*1130*/  SHF.R.S32.HI R3, RZ, 0x1f, R0 ;  /* 0x0000001fff037819 */ /* 0x004fe20000011400 */
[----:B------:R-:W-:Y:S04]  /*1140*/  STL [R1+0x5c], R0 ;  /* 0x00005c0001007387 */ /* 0x000fe80000100800 */
[C---:B---34-:R-:W-:Y:S01]  /*1150*/  @P1 LEA R6, P2, R0.reuse, UR4, 0x2 ;  /* 0x0000000400061c11 */ /* 0x058fe2000f8410ff */
[C---:B------:R-:W-:Y:S01]  /*1160*/  IMAD.SHL.U32 R29, R0.reuse, 0x4, RZ ;  /* 0x00000004001d7824 */ /* 0x040fe200078e00ff */
[C-C-:B------:R-:W-:Y:S01]  /*1170*/  SHF.L.U64.HI R28, R0.reuse, 0x2, R3.reuse ;  /* 0x00000002001c7819 */ /* 0x140fe20000010203 */
[----:B0-----:R0:W-:Y:S01]  /*1180*/  STL [R1+0x6c], R3 ;  /* 0x00006c0301007387 */ /* 0x0011e20000100800 */
[----:B------:R-:W-:-:S02]  /*1190*/  @P1 LEA.HI.X R7, R0, UR5, R3, 0x2, P2 ;  /* 0x0000000500071c11 */ /* 0x000fc400090f1403 */
[----:B------:R-:W-:Y:S01]  /*11a0*/  ISETP.NE.U32.AND P2, PT, RZ, UR8, PT ;  /* 0x00000008ff007c0c */ /* 0x000fe2000bf45070 */
[----:B------:R-:W-:Y:S01]  /*11b0*/  ULDC UR4, c[0x0][0x288] ;  /* 0x0000a20000047ab9 */ /* 0x000fe20000000800 */
[C---:B------:R-:W-:Y:S01]  /*11c0*/  IADD3 R8, P3, R29.reuse, UR6, RZ ;  /* 0x000000061d087c10 */ /* 0x040fe2000ff7e0ff */
[----:B------:R1:W-:Y:S01]  /*11d0*/  STL [R1+0x54], R29 ;  /* 0x0000541d01007387 */ /* 0x0003e20000100800 */
[----:B------:R-:W-:Y:S02]  /*11e0*/  ISETP.NE.AND.EX P2, PT, RZ, UR9, PT, P2 ;  /* 0x00000009ff007c0c */ /* 0x000fe4000bf45320 */
[----:B0-----:R-:W-:Y:S01]  /*11f0*/  MOV R3, RZ ;  /* 0x000000ff00037202 */ /* 0x001fe20000000f00 */
[----:B------:R-:W-:Y:S01]  /*1200*/  IMAD.U32 R10, RZ, RZ, UR4 ;  /* 0x00000004ff0a7e24 */ /* 0x000fe2000f8e00ff */
[C---:B------:R-:W-:Y:S01]  /*1210*/  IADD3.X R9, R28.reuse, UR7, RZ, P3, !PT ;  /* 0x000000071c097c10 */ /* 0x040fe20009ffe4ff */
[----:B------:R-:W-:Y:S01]  /*1220*/  ULDC.64 UR4, c[0x0][0x3f8] ;  /* 0x0000fe0000047ab9 */ /* 0x000fe20000000a00 */
[----:B------:R1:W-:Y:S04]  /*1230*/  STL [R1+0x58], R28 ;  /* 0x0000581c01007387 */ /* 0x0003e80000100800 */
[----:B------:R1:W5:Y:S03]  /*1240*/  @P1 LDG.E R3, desc[UR52][R6.64] ;  /* 0x0000003406031981 */ /* 0x000366000c1e1900 */
[----:B------:R-:W-:Y:S01]  /*1250*/  @P2 IADD3 R4, P1, R29, UR8, RZ ;  /* 0x000000081d042c10 */ /* 0x000fe2000ff3e0ff */
[----:B------:R1:W5:Y:S03]  /*1260*/  @P0 LDG.E R27, desc[UR52][R8.64] ;  /* 0x00000034081b0981 */ /* 0x000366000c1e1900 */
[----:B------:R-:W-:-:S05]  /*1270*/  @P2 IADD3.X R5, R28, UR9, RZ, P1, !PT ;  /* 0x000000091c052c10 */ /* 0x000fca0008ffe4ff */
[----:B------:R-:W2:Y:S01]  /*1280*/  @P2 LDG.E R10, desc[UR52][R4.64] ;  /* 0x00000034040a2981 */ /* 0x000ea2000c1e1900 */
[----:B------:R-:W-:Y:S01]  /*1290*/  UISETP.NE.U32.AND UP0, UPT, UR4, URZ, UPT ;  /* 0x0000003f0400728c */ /* 0x000fe2000bf05070 */
[----:B------:R-:W-:Y:S02]  /*12a0*/  IMAD.MOV.U32 R25, RZ, RZ, R0 ;  /* 0x000000ffff197224 */ /* 0x000fe400078e0000 */
        /* <DEDUP_REMOVED lines=8> */
[----:B--2---:R1:W-:Y:S01]  /*1330*/  STL [R1+0x20], R10 ;  /* 0x0000200a01007387 */ /* 0x0043e20000100800 */
[----:B------:R-:W-:Y:S05]  /*1340*/  @P2 BRA `(.L_x_11553) ;  /* 0x0000000000282947 */ /* 0x000fea0003800000 */
[----:B------:R-:W-:Y:S02]  /*1350*/  ULDC.64 UR4, c[0x0][0xaf8] ;  /* 0x0002be0000047ab9 */ /* 0x000fe40000000a00 */
[----:B------:R-:W-:-:S04]  /*1360*/  ISETP.NE.U32.AND P1, PT, RZ, UR4, PT ;  /* 0x00000004ff007c0c */ /* 0x000fc8000bf25070 */
[----:B------:R-:W-:-:S13]  /*1370*/  ISETP.NE.AND.EX P1, PT, RZ, UR5, PT, P1 ;  /* 0x00000005ff007c0c */ /* 0x000fda000bf25310 */
[----:B------:R-:W-:Y:S05]  /*1380*/  @!P1 BRA `(.L_x_11553) ;  /* 0x0000000000189947 */ /* 0x000fea0003800000 */
[----:B------:R-:W0:Y:S02]  /*1390*/  LDC.64 R4, c[0x0][0xaf8] ;  /* 0x0002be00ff047b82 */ /* 0x000e240000000a00 */
[----:B0-----:R-:W-:-:S05]  /*13a0*/  IMAD.WIDE R4, R25, 0x4, R4 ;  /* 0x0000000419047825 */ /* 0x001fca00078e0204 */
[----:B------:R-:W2:Y:S04]  /*13b0*/  LDG.E R0, desc[UR52][R4.64] ;  /* 0x0000003404007981 */ /* 0x000ea8000c1e1900 */
[----:B-1----:R-:W2:Y:S02]  /*13c0*/  LDG.E R7, desc[UR52][R4.64+0x4] ;  /* 0x0000043404077981 */ /* 0x002ea4000c1e1900 */
[----:B--2---:R-:W-:-:S05]  /*13d0*/  IADD3 R10, -R0, R7, RZ ;  /* 0x00000007000a7210 */ /* 0x004fca0007ffe1ff */
[----:B------:R0:W-:Y:S02]  /*13e0*/  STL [R1+0x20], R10 ;  /* 0x0000200a01007387 */ /* 0x0001e40000100800 */
.L_x_11553:
[----:B------:R-:W2:Y:S01]  /*13f0*/  LDL R12, [R1+0x14] ;  /* 0x00001400010c7983 */ /* 0x000ea20000100800 */
[----:B------:R-:W-:-:S03]  /*1400*/  ULDC.64 UR4, c[0x0][0xb18] ;  /* 0x0002c60000047ab9 */ /* 0x000fc60000000a00 */
[----:B------:R-:W3:Y:S01]  /*1410*/  LDL R26, [R1+0x18] ;  /* 0x00001800011a7983 */ /* 0x000ee20000100800 */
[----:B------:R-:W-:-:S04]  /*1420*/  ISETP.NE.U32.AND P1, PT, RZ, UR4, PT ;  /* 0x00000004ff007c0c */ /* 0x000fc8000bf25070 */
[----:B------:R-:W-:Y:S01]  /*1430*/  ISETP.NE.AND.EX P1, PT, RZ, UR5, PT, P1 ;  /* 0x00000005ff007c0c */ /* 0x000fe2000bf25310 */
[----:B--2---:R2:W-:Y:S04]  /*1440*/  STL [R1+0x64], R12 ;  /* 0x0000640c01007387 */ /* 0x0045e80000100800 */
[----:B---3--:R2:W-:Y:S08]  /*1450*/  STL [R1+0x50], R26 ;  /* 0x0000501a01007387 */ /* 0x0085f00000100800 */
[----:B------:R-:W-:Y:S05]  /*1460*/  @!P1 BRA `(.L_x_11554) ;  /* 0x0000000000109947 */ /* 0x000fea0003800000 */
[----:B------:R-:W-:-:S04]  /*1470*/  IADD3 R4, P0, R29, UR4, RZ ;  /* 0x000000041d047c10 */ /* 0x000fc8000ff1e0ff */
[----:B------:R-:W-:-:S05]  /*1480*/  IADD3.X R5, R28, UR5, RZ, P0, !PT ;  /* 0x000000051c057c10 */ /* 0x000fca00087fe4ff */
[----:B------:R3:W5:Y:S01]  /*1490*/  LDG.E R24, desc[UR52][R4.64] ;  /* 0x0000003404187981 */ /* 0x000762000c1e1900 */
[----:B------:R-:W-:Y:S05]  /*14a0*/  BRA `(.L_x_11555) ;  /* 0x0000000000107947 */ /* 0x000fea0003800000 */
.L_x_11554:
[----:B------:R-:W-:Y:S05]  /*14b0*/  @!P0 BRA `(.L_x_11555) ;  /* 0x00000000000c8947 */ /* 0x000fea0003800000 */
[----:B------:R-:W3:Y:S04]  /*14c0*/  LDG.E R5, desc[UR52][R8.64] ;  /* 0x0000003408057981 */ /* 0x000ee8000c1e1900 */
[----:B------:R-:W3:Y:S02]  /*14d0*/  LDG.E R24, desc[UR52][R8.64+0x4] ;  /* 0x0000043408187981 */ /* 0x000ee4000c1e1900 */
[----:B---3--:R-:W-:-:S07]  /*14e0*/  IMAD.IADD R24, R24, 0x1, -R5 ;  /* 0x0000000118187824 */ /* 0x008fce00078e0a05 */
.L_x_11555:
[----:B------:R-:W-:Y:S02]  /*14f0*/  ULDC.64 UR4, c[0x0][0xb08] ;  /* 0x0002c20000047ab9 */ /* 0x000fe40000000a00 */
[----:B------:R-:W-:-:S04]  /*1500*/  ISETP.NE.U32.AND P0, PT, RZ, UR4, PT ;  /* 0x00000004ff007c0c */ /* 0x000fc8000bf05070 */
[----:B------:R-:W-:Y:S01]  /*1510*/  ISETP.NE.AND.EX P0, PT, RZ, UR5, PT, P0 ;  /* 0x00000005ff007c0c */ /* 0x000fe2000bf05300 */
[----:B-----5:R-:W-:Y:S01]  /*1520*/  IMAD.IADD R11, R24, 0x1, -R3 ;  /* 0x00000001180b7824 */ /* 0x020fe200078e0a03 */
[----:B------:R-:W-:-:S11]  /*1530*/  ULDC.64 UR4, c[0x0][0xb28] ;  /* 0x0002ca0000047ab9 */ /* 0x000fd60000000a00 */
[----:B---3--:R-:W3:Y:S02]  /*1540*/  @P0 LDC.64 R4, c[0x0][0xb08] ;  /* 0x0002c200ff040b82 */ /* 0x008ee40000000a00 */
[----:B---3--:R-:W-:-:S05]  /*1550*/  @P0 IMAD.WIDE R4, R25, 0x4, R4 ;  /* 0x0000000419040825 */ /* 0x008fca00078e0204 */
[----:B------:R-:W3:Y:S04]  /*1560*/  @P0 LDG.E R0, desc[UR52][R4.64] ;  /* 0x0000003404000981 */ /* 0x000ee8000c1e1900 */
[----:B-1----:R-:W3:Y:S01]  /*1570*/  @P0 LDG.E R9, desc[UR52][R4.64+0x4] ;  /* 0x0000043404090981 */ /* 0x002ee2000c1e1900 */
[----:B------:R-:W-:Y:S01]  /*1580*/  LEA R3, R12, 0xdf, 0x7 ;  /* 0x000000df0c037811 */ /* 0x000fe200078e38ff */
[----:B------:R-:W-:Y:S01]  /*1590*/  IMAD.MOV.U32 R31, RZ, RZ, R24 ;  /* 0x000000ffff1f7224 */ /* 0x000fe200078e0018 */
[----:B------:R-:W-:-:S04]  /*15a0*/  ISETP.NE.U32.AND P1, PT, RZ, UR4, PT ;  /* 0x00000004ff007c0c */ /* 0x000fc8000bf25070 */
[----:B------:R-:W-:-:S13]  /*15b0*/  ISETP.NE.AND.EX P1, PT, RZ, UR5, PT, P1 ;  /* 0x00000005ff007c0c */ /* 0x000fda000bf25310 */
[----:B------:R-:W-:-:S04]  /*15c0*/  @P1 IADD3 R6, P2, R29, UR4, RZ ;  /* 0x000000041d061c10 */ /* 0x000fc8000ff5e0ff */
[----:B------:R-:W-:-:S05]  /*15d0*/  @P1 IADD3.X R7, R28, UR5, RZ, P2, !PT ;  /* 0x000000051c071c10 */ /* 0x000fca00097fe4ff */
[----:B------:R1:W5:Y:S01]  /*15e0*/  @P1 LDG.E R31, desc[UR52][R6.64] ;  /* 0x00000034061f1981 */ /* 0x000362000c1e1900 */
[----:B---3--:R-:W-:-:S04]  /*15f0*/  @P0 IMAD.IADD R60, R9, 0x1, -R0 ;  /* 0x00000001093c0824 */ /* 0x008fc800078e0a00 */
[----:B------:R-:W-:-:S05]  /*1600*/  IMAD.IADD R8, R11, 0x1, R60 ;  /* 0x000000010b087824 */ /* 0x000fca00078e023c */
[C---:B------:R-:W-:Y:S01]  /*1610*/  IADD3 R0, R8.reuse, 0x5f, RZ ;  /* 0x0000005f08007810 */ /* 0x040fe20007ffe0ff */
[----:B------:R1:W-:Y:S01]  /*1620*/  STL [R1+0x34], R8 ;  /* 0x0000340801007387 */ /* 0x0003e20000100800 */
[----:B------:R-:W-:-:S03]  /*1630*/  IADD3 R3, R8, R3, -R10 ;  /* 0x0000000308037210 */ /* 0x000fc60007ffe80a */
[----:B------:R-:W-:-:S04]  /*1640*/  IMAD.HI R0, R0, 0x2aaaaaab, RZ ;  /* 0x2aaaaaab00007827 */ /* 0x000fc800078e02ff */
[----:B------:R-:W-:Y:S01]  /*1650*/  IMAD.HI R4, R3, 0x2aaaaaab, RZ ;  /* 0x2aaaaaab03047827 */ /* 0x000fe200078e02ff */
[----:B------:R-:W-:-:S04]  /*1660*/  SHF.R.U32.HI R3, RZ, 0x1f, R0 ;  /* 0x0000001fff037819 */ /* 0x000fc80000011600 */
[----:B------:R-:W-:Y:S02]  /*1670*/  SHF.R.U32.HI R5, RZ, 0x1f, R4 ;  /* 0x0000001fff057819 */ /* 0x000fe40000011604 */
[----:B------:R-:W-:Y:S02]  /*1680*/  LEA.HI.SX32 R3, R0, R3, 0x1c ;  /* 0x0000000300037211 */ /* 0x000fe400078fe2ff */
[----:B------:R-:W-:Y:S01]  /*1690*/  LEA.HI.SX32 R210, R4, R5, 0x1c ;  /* 0x0000000504d27211 */ /* 0x000fe200078fe2ff */
[----:B------:R-:W-:-:S03]  /*16a0*/  IMAD.MOV R4, RZ, RZ, -R11 ;  /* 0x000000ffff047224 */ /* 0x000fc600078e0a0b */
[----:B------:R-:W-:Y:S02]  /*16b0*/  VIMNMX R210, R3, R210, PT ;  /* 0x000000d203d27248 */ /* 0x000fe40003fe0100 */
[----:B------:R-:W-:-:S03]  /*16c0*/  VIMNMX R4, RZ, R4, !PT ;  /* 0x00000004ff047248 */ /* 0x000fc60007fe0100 */
        /* <DEDUP_REMOVED lines=12> */
[----:B-1----:R-:W-:Y:S05]  /*1790*/  @!P1 BRA `(.L_x_11556) ;  /* 0x0000004000709947 */ /* 0x002fea0003800000 */
        /* <DEDUP_REMOVED lines=8> */
[----:B------:R1:W3:Y:S01]  /*1820*/  LDC.64 R14, c[0x4][R0] ;  /* 0x01000000000e7b82 */ /* 0x0002e20000000a00 */
[----:B------:R-:W-:Y:S01]  /*1830*/  MOV R5, UR5 ;  /* 0x0000000500057c02 */ /* 0x000fe20008000f00 */
[----:B------:R-:W-:Y:S01]  /*1840*/  ULDC.64 UR4, c[0x4][0x110] ;  /* 0x0100440000047ab9 */ /* 0x000fe20000000a00 */
[----:B0-----:R-:W-:Y:S01]  /*1850*/  IMAD.U32 R10, RZ, RZ, UR6 ;  /* 0x00000006ff0a7e24 */ /* 0x001fe2000f8e00ff */
[----:B--2---:R-:W-:Y:S01]  /*1860*/  MOV R12, 0x1 ;  /* 0x00000001000c7802 */ /* 0x004fe20000000f00 */
[----:B------:R-:W-:Y:S02]  /*1870*/  IMAD.U32 R6, RZ, RZ, UR4 ;  /* 0x00000004ff067e24 */ /* 0x000fe4000f8e00ff */
[----:B------:R-:W-:-:S02]  /*1880*/  IMAD.U32 R7, RZ, RZ, UR5 ;  /* 0x00000005ff077e24 */ /* 0x000fc4000f8e00ff */
[----:B------:R-:W-:Y:S02]  /*1890*/  IMAD.U32 R11, RZ, RZ, UR7 ;  /* 0x00000007ff0b7e24 */ /* 0x000fe4000f8e00ff */
[----:B------:R-:W-:Y:S02]  /*18a0*/  IMAD.MOV.U32 R8, RZ, RZ, 0x70 ;  /* 0x00000070ff087424 */ /* 0x000fe400078e00ff */
[----:B-1----:R-:W-:-:S07]  /*18b0*/  IMAD.MOV.U32 R13, RZ, RZ, RZ ;  /* 0x000000ffff0d7224 */ /* 0x002fce00078e00ff */
[----:B------:R-:W-:-:S07]  /*18c0*/  LEPC R20, `(.L_x_11558) ;  /* 0x000000001014794e */ /* 0x000fce0000000000 */
[----:B---3-5:R-:W-:Y:S05]  /*18d0*/  CALL.ABS.NOINC R14 ;  /* 0x000000000e007343 */ /* 0x028fea0003c00000 */
.L_x_11558:
[----:B------:R-:W-:Y:S05]  /*18e0*/  BSYNC B6 ;  /* 0x0000000000067941 */ /* 0x000fea0003800000 */
.L_x_11557:
        /* <DEDUP_REMOVED lines=9> */
[----:B------:R-:W-:Y:S01]  /*1980*/  IMAD.U32 R5, RZ, RZ, UR5 ;  /* 0x00000005ff057e24 */ /* 0x000fe2000f8e00ff */
[----:B------:R-:W-:Y:S01]  /*1990*/  ULDC.64 UR4, c[0x4][0x18] ;  /* 0x0100060000047ab9 */ /* 0x000fe20000000a00 */
[----:B------:R-:W-:Y:S01]  /*19a0*/  IMAD.U32 R6, RZ, RZ, UR6 ;  /* 0x00000006ff067e24 */ /* 0x000fe2000f8e00ff */
[----:B------:R-:W-:Y:S01]  /*19b0*/  MOV R7, UR7 ;  /* 0x0000000700077c02 */ /* 0x000fe20008000f00 */
[----:B0-----:R-:W-:Y:S02]  /*19c0*/  IMAD.U32 R10, RZ, RZ, UR4 ;  /* 0x00000004ff0a7e24 */ /* 0x001fe4000f8e00ff */
[----:B------:R-:W-:-:S02]  /*19d0*/  IMAD.U32 R11, RZ, RZ, UR5 ;  /* 0x00000005ff0b7e24 */ /* 0x000fc4000f8e00ff */
[----:B------:R-:W-:Y:S02]  /*19e0*/  IMAD.MOV.U32 R8, RZ, RZ, 0x70 ;  /* 0x00000070ff087424 */ /* 0x000fe400078e00ff */
[----:B--2---:R-:W-:Y:S02]  /*19f0*/  IMAD.MOV.U32 R12, RZ, RZ, 0x1 ;  /* 0x00000001ff0c7424 */ /* 0x004fe400078e00ff */
[----:B-1----:R-:W-:-:S07]  /*1a00*/  IMAD.MOV.U32 R13, RZ, RZ, RZ ;  /* 0x000000ffff0d7224 */ /* 0x002fce00078e00ff */
[----:B------:R-:W-:-:S07]  /*1a10*/  LEPC R20, `(.L_x_11560) ;  /* 0x000000001014794e */ /* 0x000fce0000000000 */
[----:B---3-5:R-:W-:Y:S05]  /*1a20*/  CALL.ABS.NOINC R14 ;  /* 0x000000000e007343 */ /* 0x028fea0003c00000 */
.L_x_11560:
[----:B------:R-:W-:Y:S05]  /*1a30*/  BSYNC B6 ;  /* 0x0000000000067941 */ /* 0x000fea0003800000 */
.L_x_11559:
[----:B------:R-:W-:Y:S01]  /*1a40*/  ULDC.64 UR4, c[0x0][0xaf0] ;  /* 0x0002bc0000047ab9 */ /* 0x000fe20000000a00 */
[----:B------:R-:W1:Y:S01]  /*1a50*/  LDC R0, c[0x0][0x428] ;  /* 0x00010a00ff007b82 */ /* 0x000e620000000800 */
[----:B------:R-:W-:Y:S01]  /*1a60*/  ISETP.NE.U32.AND P0, PT, RZ, UR4, PT ;  /* 0x00000004ff007c0c */ /* 0x000fe2000bf05070 */
[----:B------:R-:W-:-:S06]  /*1a70*/  IMAD.MOV.U32 R3, RZ, RZ, R26 ;  /* 0x000000ffff037224 */ /* 0x000fcc00078e001a */
[----:B------:R-:W3:Y:S01]  /*1a80*/  LDC.64 R44, c[0x0][0x2f0] ;  /* 0x0000bc00ff2c7b82 */ /* 0x000ee20000000a00 */
[----:B------:R-:W-:Y:S01]  /*1a90*/  ISETP.NE.AND.EX P0, PT, RZ, UR5, PT, P0 ;  /* 0x00000005ff007c0c */ /* 0x000fe2000bf05300 */
[----:B------:R-:W4:Y:S01]  /*1aa0*/  S2R R20, SR_TID.X ;  /* 0x0000000000147919 */ /* 0x000f220000002100 */
[----:B------:R-:W-:Y:S01]  /*1ab0*/  IADD3 R27, R27, R24, RZ ;  /* 0x000000181b1b7210 */ /* 0x000fe20007ffe0ff */
[----:B------:R-:W-:Y:S01]  /*1ac0*/  ULDC.64 UR6, c[0x0][0xb00] ;  /* 0x0002c00000067ab9 */ /* 0x000fe20000000a00 */
[----:B------:R-:W-:-:S03]  /*1ad0*/  SHF.R.S32.HI R97, RZ, 0x1f, R18 ;  /* 0x0000001fff617819 */ /* 0x000fc60000011412 */
[----:B------:R-:W0:Y:S06]  /*1ae0*/  LDC.64 R50, c[0x0][0x3e8] ;  /* 0x0000fa00ff327b82 */ /* 0x000e2c0000000a00 */
[----:B------:R-:W-:Y:S02]  /*1af0*/  @P0 IADD3 R4, P1, R29, UR4, RZ ;  /* 0x000000041d040c10 */ /* 0x000fe4000ff3e0ff */
[----:B------:R-:W0:Y:S02]  /*1b00*/  LDC.64 R56, c[0x0][0x3d8] ;  /* 0x0000f600ff387b82 */ /* 0x000e240000000a00 */
[----:B------:R-:W-:Y:S01]  /*1b10*/  @P0 IADD3.X R5, R28, UR5, RZ, P1, !PT ;  /* 0x000000051c050c10 */ /* 0x000fe20008ffe4ff */
[----:B------:R-:W-:-:S04]  /*1b20*/  ULDC.64 UR4, c[0x0][0x2f8] ;  /* 0x0000be0000047ab9 */ /* 0x000fc80000000a00 */
[----:B------:R2:W4:Y:S01]  /*1b30*/  @P0 LDG.E R25, desc[UR52][R4.64] ;  /* 0x0000003404190981 */ /* 0x000522000c1e1900 */
[----:B-1----:R-:W-:Y:S02]  /*1b40*/  ISETP.NE.AND P0, PT, R0, 0x1, PT ;  /* 0x000000010000780c */ /* 0x002fe40003f05270 */
[----:B------:R-:W-:-:S05]  /*1b50*/  SHF.R.S32.HI R24, RZ, 0x1f, R27 ;  /* 0x0000001fff187819 */ /* 0x000fca000001141b */
[-C--:B---3--:R-:W-:Y:S02]  /*1b60*/  IMAD R6, R24, R44.reuse, RZ ;  /* 0x0000002c18067224 */ /* 0x088fe400078e02ff */
[----:B--2---:R-:W-:-:S04]  /*1b70*/  IMAD.WIDE.U32 R4, R27, R44, RZ ;  /* 0x0000002c1b047225 */ /* 0x004fc800078e00ff */
[----:B------:R-:W1:Y:S01]  /*1b80*/  @P0 LDC R0, c[0x0][0x42c] ;  /* 0x00010b00ff000b82 */ /* 0x000e620000000800 */
[----:B----4-:R-:W-:-:S05]  /*1b90*/  VIADD R20, R20, 0xffffff80 ;  /* 0xffffff8014147836 */ /* 0x010fca0000000000 */
[----:B------:R-:W-:Y:S02]  /*1ba0*/  SHF.R.S32.HI R32, RZ, 0x1f, R20 ;  /* 0x0000001fff207819 */ /* 0x000fe40000011414 */
[----:B------:R-:W2:Y:S02]  /*1bb0*/  @P0 LDC R7, c[0x0][0x430] ;  /* 0x00010c00ff070b82 */ /* 0x000ea40000000800 */
[----:B------:R-:W-:-:S04]  /*1bc0*/  LEA.HI R32, R32, R20, RZ, 0x2 ;  /* 0x0000001420207211 */ /* 0x000fc800078f10ff */
[----:B------:R-:W-:-:S05]  /*1bd0*/  LOP3.LUT R32, R32, 0xfffffffc, RZ, 0xc0, !PT ;  /* 0xfffffffc20207812 */ /* 0x000fca00078ec0ff */
[----:B------:R-:W-:-:S04]  /*1be0*/  IMAD.IADD R32, R20, 0x1, -R32 ;  /* 0x0000000114207824 */ /* 0x000fc800078e0a20 */
[----:B------:R-:W-:Y:S02]  /*1bf0*/  IMAD.SHL.U32 R20, R32, 0x8, RZ ;  /* 0x0000000820147824 */ /* 0x000fe400078e00ff */
[----:B-1----:R-:W-:Y:S02]  /*1c00*/  @P0 IMAD.HI.U32 R0, R26, R0, RZ ;  /* 0x000000001a000227 */ /* 0x002fe400078e00ff */
[----:B------:R-:W1:Y:S01]  /*1c10*/  S2R R26, SR_TID.X ;  /* 0x00000000001a7919 */ /* 0x000e620000002100 */
[----:B------:R-:W-:Y:S01]  /*1c20*/  SHF.R.S32.HI R21, RZ, 0x1f, R20 ;  /* 0x0000001fff157819 */ /* 0x000fe20000011414 */
[----:B------:R-:W-:Y:S01]  /*1c30*/  IMAD.SHL.U32 R40, R32, 0x4, RZ ;  /* 0x0000000420287824 */ /* 0x000fe200078e00ff */
[C---:B------:R-:W-:Y:S01]  /*1c40*/  IADD3 R98, R20.reuse, 0x40, RZ ;  /* 0x0000004014627810 */ /* 0x040fe20007ffe0ff */
[----:B------:R-:W3:Y:S01]  /*1c50*/  LDL R32, [R1+0x68] ;  /* 0x0000680001207983 */ /* 0x000ee20000100800 */
[----:B--2---:R-:W-:Y:S01]  /*1c60*/  @P0 SHF.R.U32.HI R3, RZ, R7, R0 ;  /* 0x00000007ff030219 */ /* 0x004fe20000011600 */
[----:B------:R-:W-:Y:S01]  /*1c70*/  IMAD R7, R27, R45, R6 ;  /* 0x0000002d1b077224 */ /* 0x000fe200078e0206 */
[----:B------:R-:W-:Y:S01]  /*1c80*/  ISETP.NE.U32.AND P0, PT, RZ, UR6, PT ;  /* 0x00000006ff007c0c */ /* 0x000fe2000bf05070 */
[----:B------:R-:W-:Y:S01]  /*1c90*/  VIADD R99, R20, 0x20 ;  /* 0x0000002014637836 */ /* 0x000fe20000000000 */
[----:B------:R-:W-:Y:S01]  /*1ca0*/  SHF.R.S32.HI R8, RZ, 0x1f, R3 ;  /* 0x0000001fff087819 */ /* 0x000fe20000011403 */
[----:B------:R-:W-:Y:S01]  /*1cb0*/  IMAD.IADD R5, R5, 0x1, R7 ;  /* 0x0000000105057824 */ /* 0x000fe200078e0207 */
[----:B------:R-:W-:Y:S01]  /*1cc0*/  ISETP.NE.AND.EX P0, PT, RZ, UR7, PT, P0 ;  /* 0x00000007ff007c0c */ /* 0x000fe2000bf05300 */
[----:B------:R-:W-:-:S02]  /*1cd0*/  IMAD R6, R97, R44, RZ ;  /* 0x0000002c61067224 */ /* 0x000fc400078e02ff */
[----:B------:R-:W-:Y:S02]  /*1ce0*/  IMAD R0, R8, UR4, RZ ;  /* 0x0000000408007c24 */ /* 0x000fe4000f8e02ff */
[----:B------:R-:W-:-:S04]  /*1cf0*/  IMAD.WIDE.U32 R4, R3, UR4, R4 ;  /* 0x0000000403047c25 */ /* 0x000fc8000f8e0004 */
[----:B------:R-:W-:Y:S01]  /*1d00*/  IMAD R7, R3, UR5, R0 ;  /* 0x0000000503077c24 */ /* 0x000fe2000f8e0200 */
[----:B------:R-:W-:Y:S01]  /*1d10*/  ULDC.64 UR4, c[0x0][0x300] ;  /* 0x0000c00000047ab9 */ /* 0x000fe20000000a00 */
[----:B------:R-:W-:Y:S02]  /*1d20*/  IMAD R6, R18, R45, R6 ;  /* 0x0000002d12067224 */ /* 0x000fe400078e0206 */
[C---:B------:R-:W-:Y:S01]  /*1d30*/  VIADD R96, R20.reuse, 0x60 ;  /* 0x0000006014607836 */ /* 0x040fe20000000000 */
[----:B------:R-:W-:Y:S01]  /*1d40*/  IADD3 R5, R5, R7, RZ ;  /* 0x0000000705057210 */ /* 0x000fe20007ffe0ff */
[C---:B------:R-:W-:Y:S02]  /*1d50*/  VIADD R7, R20.reuse, 0xc0 ;  /* 0x000000c014077836 */ /* 0x040fe40000000000 */
[C---:B------:R-:W-:Y:S02]  /*1d60*/  VIADD R94, R20.reuse, 0x80 ;  /* 0x00000080145e7836 */ /* 0x040fe40000000000 */
[----:B------:R-:W-:Y:S01]  /*1d70*/  VIADD R92, R20, 0xa0 ;  /* 0x000000a0145c7836 */ /* 0x000fe20000000000 */
[----:B-1----:R-:W-:-:S04]  /*1d80*/  SHF.R.U32.HI R26, RZ, 0x7, R26 ;  /* 0x00000007ff1a7819 */ /* 0x002fc8000001161a */
[----:B------:R-:W-:Y:S02]  /*1d90*/  ISETP.NE.AND P6, PT, R26, 0x1, PT ;  /* 0x000000011a00780c */ /* 0x000fe40003fc5270 */
[----:B------:R-:W-:Y:S02]  /*1da0*/  SHF.R.S32.HI R41, RZ, 0x1f, R40 ;  /* 0x0000001fff297819 */ /* 0x000fe40000011428 */
[----:B------:R-:W-:Y:S02]  /*1db0*/  SHF.R.S32.HI R0, RZ, 0x1f, R25 ;  /* 0x0000001fff007819 */ /* 0x000fe40000011419 */
[----:B------:R-:W-:Y:S02]  /*1dc0*/  SEL R43, R25, RZ, !P0 ;  /* 0x000000ff192b7207 */ /* 0x000fe40004000000 */
[----:B------:R-:W-:Y:S01]  /*1dd0*/  SEL R9, R0, RZ, !P0 ;  /* 0x000000ff00097207 */ /* 0x000fe20004000000 */
[----:B------:R-:W1:Y:S02]  /*1de0*/  LDC R25, c[0x0][0x3d4] ;  /* 0x0000f500ff197b82 */ /* 0x000e640000000800 */
        /* <DEDUP_REMOVED lines=9> */
[----:B------:R-:W-:-:S02]  /*1e80*/  IADD3 R93, P0, R28, R4, RZ ;  /* 0x000000041c5d7210 */ /* 0x000fc40007f1e0ff */
[----:B------:R-:W-:Y:S02]  /*1e90*/  SEL R4, RZ, 0xffffffff, P1 ;  /* 0xffffffffff047807 */ /* 0x000fe40000800000 */
        /* <DEDUP_REMOVED lines=8> */
[----:B------:R-:W-:Y:S01]  /*1f20*/  ISETP.GE.AND P2, PT, R7, UR4, PT ;  /* 0x0000000407007c0c */ /* 0x000fe2000bf46270 */
[----:B------:R-:W-:Y:S01]  /*1f30*/  IMAD R7, R3, UR7, R4 ;  /* 0x0000000703077c24 */ /* 0x000fe2000f8e0204 */
[----:B------:R-:W-:Y:S01]  /*1f40*/  LOP3.LUT R0, R5, 0x2, R0, 0xe2, !PT ;  /* 0x0000000205007812 */ /* 0x000fe200078ee200 */
[----:B------:R-:W-:Y:S01]  /*1f50*/  IMAD.WIDE.U32 R4, R3, UR6, R20 ;  /* 0x0000000603047c25 */ /* 0x000fe2000f8e0014 */
[----:B------:R-:W-:Y:S02]  /*1f60*/  ISETP.GE.AND P3, PT, R6, UR4, PT ;  /* 0x0000000406007c0c */ /* 0x000fe4000bf66270 */
[----:B------:R-:W-:Y:S01]  /*1f70*/  SEL R3, RZ, 0x4, P0 ;  /* 0x00000004ff037807 */ /* 0x000fe20000000000 */
[----:B------:R-:W-:Y:S01]  /*1f80*/  IMAD.IADD R5, R5, 0x1, R7 ;  /* 0x0000000105057824 */ /* 0x000fe200078e0207 */
[----:B------:R-:W-:Y:S02]  /*1f90*/  SEL R6, RZ, 0x8, P1 ;  /* 0x00000008ff067807 */ /* 0x000fe40000800000 */
[----:B------:R-:W-:-:S02]  /*1fa0*/  ISETP.GE.AND P0, PT, R94, UR4, PT ;  /* 0x000000045e007c0c */ /* 0x000fc4000bf06270 */
[----:B------:R-:W-:Y:S01]  /*1fb0*/  ISETP.GE.AND P1, PT, R92, UR4, PT ;  /* 0x000000045c007c0c */ /* 0x000fe2000bf26270 */
[----:B------:R-:W-:Y:S01]  /*1fc0*/  ULDC.64 UR4, c[0x0][0x328] ;  /* 0x0000ca0000047ab9 */ /* 0x000fe20000000a00 */
[----:B------:R-:W-:Y:S01]  /*1fd0*/  LOP3.LUT R0, R6, R0, R3, 0xfe, !PT ;  /* 0x0000000006007212 */ /* 0x000fe200078efe03 */
[----:B------:R-:W-:Y:S01]  /*1fe0*/  IMAD R7, R9, UR4, RZ ;  /* 0x0000000409077c24 */ /* 0x000fe2000f8e02ff */
[----:B------:R-:W-:Y:S02]  /*1ff0*/  SEL R3, RZ, 0x10, P0 ;  /* 0x00000010ff037807 */ /* 0x000fe40000000000 */
[----:B------:R-:W-:Y:S01]  /*2000*/  SEL R6, RZ, 0x20, P1 ;  /* 0x00000020ff067807 */ /* 0x000fe20000800000 */
[----:B------:R-:W-:-:S03]  /*2010*/  IMAD R63, R43, UR5, R7 ;  /* 0x000000052b3f7c24 */ /* 0x000fc6000f8e0207 */
[----:B------:R-:W-:Y:S02]  /*2020*/  LOP3.LUT R3, R6, R0, R3, 0xfe, !PT ;  /* 0x0000000006037212 */ /* 0x000fe400078efe03 */
[----:B------:R-:W-:Y:S01]  /*2030*/  SEL R0, RZ, 0x40, P2 ;  /* 0x00000040ff007807 */ /* 0x000fe20001000000 */
[----:B------:R-:W-:Y:S01]  /*2040*/  IMAD.WIDE.U32 R42, R43, UR4, R4 ;  /* 0x000000042b2a7c25 */ /* 0x000fe2000f8e0004 */
[----:B---3--:R-:W-:Y:S01]  /*2050*/  SHF.L.U32 R87, R32, 0x6, RZ ;  /* 0x0000000620577819 */ /* 0x008fe200000006ff */
[----:B------:R-:W-:Y:S01]  /*2060*/  ULDC UR4, c[0x0][0x2e4] ;  /* 0x0000b90000047ab9 */ /* 0x000fe20000000800 */
[----:B------:R-:W-:Y:S01]  /*2070*/  LOP3.LUT R0, R3, R0, RZ, 0xfc, !PT ;  /* 0x0000000003007212 */ /* 0x000fe200078efcff */
[C---:B0-----:R-:W-:Y:S02]  /*2080*/  IMAD R4, R97.reuse, R50, RZ ;  /* 0x0000003261047224 */ /* 0x041fe400078e02ff */
[----:B------:R-:W-:Y:S02]  /*2090*/  IMAD R3, R97, R56, RZ ;  /* 0x0000003861037224 */ /* 0x000fe400078e02ff */
[----:B------:R-:W-:-:S02]  /*20a0*/  IMAD R15, R18, R51, R4 ;  /* 0x00000033120f7224 */ /* 0x000fc400078e0204 */
[C---:B------:R-:W-:Y:S02]  /*20b0*/  IMAD R13, R18.reuse, R57, R3 ;  /* 0x00000039120d7224 */ /* 0x040fe400078e0203 */
[----:B------:R-:W-:-:S04]  /*20c0*/  IMAD.WIDE.U32 R4, R18, R56, R40 ;  /* 0x0000003812047225 */ /* 0x000fc800078e0028 */
[----:B------:R-:W-:Y:S02]  /*20d0*/  IMAD.IADD R5, R5, 0x1, R13 ;  /* 0x0000000105057824 */ /* 0x000fe400078e020d */
[----:B-----5:R-:W-:Y:S02]  /*20e0*/  IMAD.WIDE.U32 R52, R31, R56, R4 ;  /* 0x000000381f347225 */ /* 0x020fe400078e0004 */
[----:B------:R-:W2:Y:S01]  /*20f0*/  LDL R4, [R1+0x3c] ;  /* 0x00003c0001047983 */ /* 0x000ea20000100800 */
[----:B------:R-:W-:Y:S02]  /*2100*/  LOP3.LUT P1, RZ, R32, 0x4, RZ, 0xc0, !PT ;  /* 0x0000000420ff7812 */ /* 0x000fe4000782c0ff */
[----:B------:R-:W0:Y:S01]  /*2110*/  S2R R32, SR_TID.X ;  /* 0x0000000000207919 */ /* 0x000e220000002100 */
[----:B-1----:R-:W-:-:S04]  /*2120*/  ISETP.GE.AND P0, PT, R20, R25, PT ;  /* 0x000000191400720c */ /* 0x002fc80003f06270 */
[----:B------:R-:W-:Y:S02]  /*2130*/  SEL R3, R25, RZ, P0 ;  /* 0x000000ff19037207 */ /* 0x000fe40000000000 */
[----:B------:R-:W-:-:S03]  /*2140*/  IADD3 R79, R26, 0x8, RZ ;  /* 0x000000081a4f7810 */ /* 0x000fc60007ffe0ff */
[----:B------:R-:W-:Y:S01]  /*2150*/  IMAD.IADD R3, R20, 0x1, R3 ;  /* 0x0000000114037824 */ /* 0x000fe200078e0203 */
[----:B------:R-:W-:-:S04]  /*2160*/  LOP3.LUT R87, R87, 0x1c0, RZ, 0xc0, !PT ;  /* 0x000001c057577812 */ /* 0x000fc800078ec0ff */
[----:B------:R-:W-:Y:S02]  /*2170*/  SHF.R.S32.HI R12, RZ, 0x1f, R3 ;  /* 0x0000001fff0c7819 */ /* 0x000fe40000011403 */
[----:B------:R-:W-:Y:S02]  /*2180*/  SHF.R.U32.HI R82, RZ, 0x3, R87 ;  /* 0x00000003ff527819 */ /* 0x000fe40000011657 */
[----:B------:R-:W-:Y:S01]  /*2190*/  LEA.HI R12, R12, R3, RZ, 0x3 ;  /* 0x000000030c0c7211 */ /* 0x000fe200078f18ff */
[----:B0-----:R-:W-:-:S05]  /*21a0*/  VIADD R32, R32, 0xffffff80 ;  /* 0xffffff8020207836 */ /* 0x001fca0000000000 */
[----:B------:R-:W-:-:S04]  /*21b0*/  SHF.R.S32.HI R26, RZ, 0x1f, R32 ;  /* 0x0000001fff1a7819 */ /* 0x000fc80000011420 */
[----:B------:R-:W-:Y:S01]  /*21c0*/  LEA.HI R26, R26, R32, RZ, 0x5 ;  /* 0x000000201a1a7211 */ /* 0x000fe200078f28ff */
[----:B------:R-:W-:Y:S01]  /*21d0*/  VIADD R32, R18, 0x40 ;  /* 0x0000004012207836 */ /* 0x000fe20000000000 */
[----:B------:R-:W-:-:S03]  /*21e0*/  LOP3.LUT R3, R87, 0x18, R20, 0xf8, !PT ;  /* 0x0000001857037812 */ /* 0x000fc600078ef814 */
[----:B------:R-:W-:Y:S01]  /*21f0*/  IMAD.SHL.U32 R32, R32, 0x40, RZ ;  /* 0x0000004020207824 */ /* 0x000fe200078e00ff */
[----:B------:R-:W-:Y:S02]  /*2200*/  LOP3.LUT R3, R3, R82, RZ, 0x3c, !PT ;  /* 0x0000005203037212 */ /* 0x000fe400078e3cff */
[----:B------:R-:W-:Y:S02]  /*2210*/  SHF.R.S32.HI R26, RZ, 0x5, R26 ;  /* 0x00000005ff1a7819 */ /* 0x000fe4000001141a */
[----:B------:R-:W-:Y:S01]  /*2220*/  LOP3.LUT R32, R32, 0x1c0, RZ, 0xc0, !PT ;  /* 0x000001c020207812 */ /* 0x000fe200078ec0ff */
[----:B------:R-:W-:Y:S01]  /*2230*/  IMAD.WIDE.U32 R8, R18, R56, R20 ;  /* 0x0000003812087225 */ /* 0x000fe200078e0014 */
[--C-:B------:R-:W-:Y:S02]  /*2240*/  SHF.R.S32.HI R72, RZ, 0x3, R12.reuse ;  /* 0x00000003ff487819 */ /* 0x100fe4000001140c */
[----:B------:R-:W-:Y:S01]  /*2250*/  LOP3.LUT R71, R12, 0xfffffff8, RZ, 0xc0, !PT ;  /* 0xfffffff80c477812 */ /* 0x000fe200078ec0ff */
[----:B------:R-:W-:Y:S01]  /*2260*/  IMAD R77, R26, 0x200, R3 ;  /* 0x000002001a4d7824 */ /* 0x000fe200078e0203 */
[----:B------:R-:W-:-:S02]  /*2270*/  LOP3.LUT R3, R87, 0x38, R12, 0xf8, !PT ;  /* 0x0000003857037812 */ /* 0x000fc400078ef80c */
[----:B------:R-:W-:Y:S02]  /*2280*/  LOP3.LUT R12, R32, 0x38, R12, 0xf8, !PT ;  /* 0x00000038200c7812 */ /* 0x000fe400078ef80c */
[C---:B------:R-:W-:Y:S01]  /*2290*/  IADD3 R32, R18.reuse, 0x40, RZ ;  /* 0x0000004012207810 */ /* 0x040fe20007ffe0ff */
[----:B------:R-:W-:Y:S01]  /*22a0*/  IMAD.IADD R9, R13, 0x1, R9 ;  /* 0x000000010d097824 */ /* 0x000fe200078e0209 */
[----:B------:R-:W-:Y:S01]  /*22b0*/  SHF.R.S32.HI R13, RZ, 0x1f, R31 ;  /* 0x0000001fff0d7819 */ /* 0x000fe2000001141f */
[----:B------:R-:W-:-:S04]  /*22c0*/  IMAD.WIDE.U32 R6, R18, R50, R40 ;  /* 0x0000003212067225 */ /* 0x000fc800078e0028 */
[----:B------:R-:W-:Y:S02]  /*22d0*/  IMAD.SHL.U32 R32, R32, 0x40, RZ ;  /* 0x0000004020207824 */ /* 0x000fe400078e00ff */
[----:B------:R-:W-:Y:S01]  /*22e0*/  IMAD.WIDE.U32 R10, R18, R50, R20 ;  /* 0x00000032120a7225 */ /* 0x000fe200078e0014 */
[----:B------:R-:W-:-:S03]  /*22f0*/  IADD3 R7, R7, R15, RZ ;  /* 0x0000000f07077210 */ /* 0x000fc60007ffe0ff */
[----:B------:R-:W-:Y:S01]  /*2300*/  IMAD R14, R13, R50, RZ ;  /* 0x000000320d0e7224 */ /* 0x000fe200078e02ff */
[----:B------:R-:W-:Y:S01]  /*2310*/  LOP3.LUT R32, R32, 0x1c0, RZ, 0xc0, !PT ;  /* 0x000001c020207812 */ /* 0x000fe200078ec0ff */
[----:B------:R-:W-:Y:S02]  /*2320*/  IMAD.IADD R11, R15, 0x1, R11 ;  /* 0x000000010f0b7824 */ /* 0x000fe400078e020b */
[----:B------:R-:W-:Y:S01]  /*2330*/  IMAD R69, R31, R51, R14 ;  /* 0x000000331f457224 */ /* 0x000fe200078e020e */
[----:B------:R-:W-:Y:S01]  /*2340*/  SHF.R.U32.HI R32, RZ, 0x3, R32 ;  /* 0x00000003ff207819 */ /* 0x000fe20000011620 */
[----:B------:R-:W-:Y:S02]  /*2350*/  IMAD R14, R13, R56, RZ ;  /* 0x000000380d0e7224 */ /* 0x000fe400078e02ff */
[----:B------:R-:W-:Y:S01]  /*2360*/  IMAD.MOV.U32 R80, RZ, RZ, 0x20 ;  /* 0x00000020ff507424 */ /* 0x000fe200078e00ff */
[----:B------:R-:W-:Y:S01]  /*2370*/  SHF.L.U64.HI R85, R56, 0x6, R57 ;  /* 0x0000000638557819 */ /* 0x000fe20000010239 */
[----:B------:R-:W-:Y:S01]  /*2380*/  IMAD.WIDE.U32 R46, R31, R50, R6 ;  /* 0x000000321f2e7225 */ /* 0x000fe200078e0006 */
[----:B------:R-:W-:-:S02]  /*2390*/  IADD3 R58, P2, R18, R27, RZ ;  /* 0x0000001b123a7210 */ /* 0x000fc40007f5e0ff */
[----:B------:R-:W-:Y:S01]  /*23a0*/  LOP3.LUT R67, R3, R82, RZ, 0x3c, !PT ;  /* 0x0000005203437212 */ /* 0x000fe200078e3cff */
[C---:B------:R-:W-:Y:S01]  /*23b0*/  IMAD.WIDE.U32 R48, R31.reuse, R50, R10 ;  /* 0x000000321f307225 */ /* 0x040fe200078e000a */
[----:B------:R-:W-:Y:S02]  /*23c0*/  SHF.L.U64.HI R88, R44, 0x6, R45 ;  /* 0x000000062c587819 */ /* 0x000fe4000001022d */
[----:B------:R-:W-:Y:S01]  /*23d0*/  SHF.L.U64.HI R84, R50, 0x6, R51 ;  /* 0x0000000632547819 */ /* 0x000fe20000010233 */
[----:B------:R-:W-:Y:S01]  /*23e0*/  IMAD R7, R31, R57, R14 ;  /* 0x000000391f077224 */ /* 0x000fe200078e020e */
[----:B------:R-:W-:Y:S01]  /*23f0*/  SEL R80, R80, 0xffffffe0, !P1 ;  /* 0xffffffe050507807 */ /* 0x000fe20004800000 */
[----:B------:R-:W-:Y:S01]  /*2400*/  IMAD R11, R57, 0x60, RZ ;  /* 0x00000060390b7824 */ /* 0x000fe200078e02ff */
[----:B------:R-:W-:Y:S01]  /*2410*/  LOP3.LUT R12, R12, R32, RZ, 0x3c, !PT ;  /* 0x000000200c0c7212 */ /* 0x000fe200078e3cff */
[----:B------:R-:W-:Y:S01]  /*2420*/  IMAD.SHL.U32 R83, R56, 0x40, RZ ;  /* 0x0000004038537824 */ /* 0x000fe200078e00ff */
[----:B------:R-:W-:Y:S01]  /*2430*/  SEL R3, RZ, 0xffffff80, P3 ;  /* 0xffffff80ff037807 */ /* 0x000fe20001800000 */
[----:B------:R-:W-:-:S04]  /*2440*/  IMAD.WIDE.U32 R54, R31, R56, R8 ;  /* 0x000000381f367225 */ /* 0x000fc800078e0008 */
[----:B------:R-:W-:Y:S02]  /*2450*/  IMAD R15, R45, 0x60, RZ ;  /* 0x000000602d0f7824 */ /* 0x000fe400078e02ff */
[----:B------:R-:W-:Y:S02]  /*2460*/  IMAD.SHL.U32 R86, R44, 0x40, RZ ;  /* 0x000000402c567824 */ /* 0x000fe400078e00ff */
[----:B------:R-:W-:Y:S02]  /*2470*/  IMAD R75, R51, 0x60, RZ ;  /* 0x00000060334b7824 */ /* 0x000fe400078e02ff */
[----:B------:R-:W-:Y:S02]  /*2480*/  IMAD.SHL.U32 R89, R50, 0x40, RZ ;  /* 0x0000004032597824 */ /* 0x000fe400078e00ff */
[----:B------:R-:W-:-:S04]  /*2490*/  IMAD.WIDE.U32 R56, R56, 0x60, RZ ;  /* 0x0000006038387825 */ /* 0x000fc800078e00ff */
[----:B------:R-:W-:Y:S02]  /*24a0*/  VIADD R33, R18, 0x40 ;  /* 0x0000004012217836 */ /* 0x000fe40000000000 */
[----:B------:R-:W-:Y:S01]  /*24b0*/  IMAD.WIDE.U32 R44, R44, 0x60, RZ ;  /* 0x000000602c2c7825 */ /* 0x000fe200078e00ff */
[----:B------:R-:W-:-:S03]  /*24c0*/  LOP3.LUT R3, R0, 0x80, R3, 0xc8, !PT ;  /* 0x0000008000037812 */ /* 0x000fc600078ec803 */
[----:B------:R-:W-:Y:S01]  /*24d0*/  IMAD.WIDE.U32 R50, R50, 0x60, RZ ;  /* 0x0000006032327825 */ /* 0x000fe200078e00ff */
[----:B------:R-:W-:Y:S02]  /*24e0*/  SHF.R.S32.HI R81, RZ, 0x1f, R33 ;  /* 0x0000001fff517819 */ /* 0x000fe40000011421 */
[----:B------:R-:W-:Y:S01]  /*24f0*/  IADD3 R74, R57, R11, RZ ;  /* 0x0000000b394a7210 */ /* 0x000fe20007ffe0ff */
[----:B------:R-:W-:Y:S01]  /*2500*/  IMAD.X R59, R97, 0x1, R24, P2 ;  /* 0x00000001613b7824 */ /* 0x000fe200010e0618 */
[----:B------:R-:W-:Y:S01]  /*2510*/  SHF.R.S32.HI R64, RZ, 0x1f, R71 ;  /* 0x0000001fff407819 */ /* 0x000fe20000011447 */
[----:B------:R-:W-:Y:S01]  /*2520*/  IMAD.IADD R70, R47, 0x1, R69 ;  /* 0x000000012f467824 */ /* 0x000fe200078e0245 */
[----:B------:R-:W-:Y:S01]  /*2530*/  ISETP.GE.AND P1, PT, R20, UR4, PT ;  /* 0x0000000414007c0c */ /* 0x000fe2000bf26270 */
[----:B------:R-:W-:Y:S01]  /*2540*/  IMAD.SHL.U32 R78, R25, 0x2, RZ ;  /* 0x00000002194e7824 */ /* 0x000fe200078e00ff */
[----:B------:R-:W-:Y:S01]  /*2550*/  ISETP.GE.AND P2, PT, R99, UR4, PT ;  /* 0x0000000463007c0c */ /* 0x000fe2000bf46270 */
[----:B------:R-:W-:Y:S01]  /*2560*/  IMAD.IADD R76, R45, 0x1, R15 ;  /* 0x000000012d4c7824 */ /* 0x000fe200078e020f */
[----:B------:R-:W-:Y:S01]  /*2570*/  IADD3 R63, R43, R63, RZ ;  /* 0x0000003f2b3f7210 */ /* 0x000fe20007ffe0ff */
[----:B------:R-:W-:Y:S01]  /*2580*/  IMAD.IADD R75, R51, 0x1, R75 ;  /* 0x00000001334b7824 */ /* 0x000fe200078e024b */
[----:B------:R-:W-:Y:S01]  /*2590*/  LOP3.LUT R0, R0, 0x40, RZ, 0xc0, !PT ;  /* 0x0000004000007812 */ /* 0x000fe200078ec0ff */
[----:B------:R-:W-:-:S02]  /*25a0*/  IMAD.IADD R73, R80, 0x1, R77 ;  /* 0x0000000150497824 */ /* 0x000fc400078e024d */
[----:B------:R-:W-:Y:S02]  /*25b0*/  IMAD.IADD R69, R69, 0x1, R49 ;  /* 0x0000000145457824 */ /* 0x000fe400078e0231 */
[----:B------:R-:W-:Y:S02]  /*25c0*/  IMAD.IADD R68, R53, 0x1, R7 ;  /* 0x0000000135447824 */ /* 0x000fe400078e0207 */
[----:B------:R-:W-:Y:S02]  /*25d0*/  IMAD.IADD R66, R7, 0x1, R55 ;  /* 0x0000000107427824 */ /* 0x000fe400078e0237 */
[----:B------:R-:W-:Y:S02]  /*25e0*/  IMAD R67, R26, 0x200, R67 ;  /* 0x000002001a437824 */ /* 0x000fe400078e0243 */
[----:B--2---:R-:W-:Y:S01]  /*25f0*/  IMAD.IADD R65, R4, 0x1, R12 ;  /* 0x0000000104417824 */ /* 0x004fe200078e020c */
[----:B------:R-:W-:Y:S06]  /*2600*/  @!P6 BAR.SYNC.DEFER_BLOCKING 0x9, 0x100 ;  /* 0x024400000000eb1d */ /* 0x000fec0000010000 */
.L_x_11608:
[----:B------:R-:W0:Y:S01]  /*2610*/  LDC.64 R102, c[0x0][0x2d8] ;  /* 0x0000b600ff667b82 */ /* 0x000e220000000a00 */
[----:B------:R-:W-:Y:S01]  /*2620*/  VIADD R61, R61, 0xffffffff ;  /* 0xffffffff3d3d7836 */ /* 0x000fe20000000000 */
[----:B------:R-:W-:Y:S05]  /*2630*/  YIELD ;  /* 0x0000000000007946 */ /* 0x000fea0003800000 */
[----:B------:R-:W-:Y:S01]  /*2640*/  SHF.R.S32.HI R11, RZ, 0x1f, R61 ;  /* 0x0000001fff0b7819 */ /* 0x000fe2000001143d */
[----:B-1----:R-:W1:Y:S01]  /*2650*/  LDC R105, c[0x0][0x3d4] ;  /* 0x0000f500ff697b82 */ /* 0x002e620000000800 */
[-C--:B------:R-:W-:Y:S01]  /*2660*/  IMAD R5, R76, R61.reuse, RZ ;  /* 0x0000003d4c057224 */ /* 0x080fe200078e02ff */
[----:B------:R-:W-:Y:S01]  /*2670*/  BSSY B0, `(.L_x_11561) ;  /* 0x00002af000007945 */ /* 0x000fe20003800000 */
[----:B------:R-:W-:-:S04]  /*2680*/  IMAD.WIDE.U32 R106, R44, R61, RZ ;  /* 0x0000003d2c6a7225 */ /* 0x000fc800078e00ff */
[----:B------:R-:W-:Y:S01]  /*2690*/  IMAD R5, R11, R44, R5 ;  /* 0x0000002c0b057224 */ /* 0x000fe200078e0205 */
[CC--:B------:R-:W-:Y:S01]  /*26a0*/  IADD3 R4, P3, P4, R93.reuse, R106.reuse, R86 ;  /* 0x0000006a5d047210 */ /* 0x0c0fe20007c7e056 */
[C---:B------:R-:W-:Y:S01]  /*26b0*/  IMAD R108, R16.reuse, 0x1800, R77 ;  /* 0x00001800106c7824 */ /* 0x040fe200078e024d */
[----:B------:R-:W-:Y:S01]  /*26c0*/  IADD3 R6, P5, R93, R106, RZ ;  /* 0x0000006a5d067210 */ /* 0x000fe20007fbe0ff */
[----:B------:R-:W-:Y:S02]  /*26d0*/  IMAD.IADD R109, R107, 0x1, R5 ;  /* 0x000000016b6d7824 */ /* 0x000fe400078e0205 */
[----:B------:R-:W-:Y:S02]  /*26e0*/  IMAD R104, R16, 0x1800, R73 ;  /* 0x0000180010687824 */ /* 0x000fe400078e0249 */
[----:B------:R-:W-:Y:S01]  /*26f0*/  IMAD.X R7, R109, 0x1, R91, P5 ;  /* 0x000000016d077824 */ /* 0x000fe200028e065b */
[----:B------:R-:W-:Y:S01]  /*2700*/  IADD3.X R5, R91, R109, R88, P3, P4 ;  /* 0x0000006d5b057210 */ /* 0x000fe20001fe8458 */
[--C-:B------:R-:W-:Y:S01]  /*2710*/  IMAD R108, R108, 0x2, R23.reuse ;  /* 0x000000026c6c7824 */ /* 0x100fe200078e0217 */
[-C--:B0-----:R-:W-:Y:S01]  /*2720*/  LEA R12, P3, R4, R102.reuse, 0x1 ;  /* 0x00000066040c7211 */ /* 0x081fe200078608ff */
[----:B------:R-:W-:Y:S01]  /*2730*/  IMAD R104, R104, 0x2, R23 ;  /* 0x0000000268687824 */ /* 0x000fe200078e0217 */
[----:B------:R-:W-:-:S02]  /*2740*/  LEA R14, P5, R6, R102, 0x1 ;  /* 0x00000066060e7211 */ /* 0x000fc400078a08ff */
[-C--:B------:R-:W-:Y:S02]  /*2750*/  LEA.HI.X R13, R4, R103.reuse, R5, 0x1, P3 ;  /* 0x00000067040d7211 */ /* 0x080fe400018f0c05 */
[----:B-1----:R-:W-:Y:S02]  /*2760*/  ISETP.GE.AND P3, PT, R105, 0x1, PT ;  /* 0x000000016900780c */ /* 0x002fe40003f66270 */
[----:B------:R-:W-:Y:S02]  /*2770*/  ISETP.GT.AND P4, PT, R61, R30, PT ;  /* 0x0000001e3d00720c */ /* 0x000fe40003f84270 */
[----:B------:R-:W-:Y:S02]  /*2780*/  LEA.HI.X R15, R6, R103, R7, 0x1, P5 ;  /* 0x00000067060f7211 */ /* 0x000fe400028f0c07 */
[----:B------:R-:W-:-:S07]  /*2790*/  P2R R100, PR, RZ, 0x10 ;  /* 0x00000010ff647803 */ /* 0x000fce0000000000 */
        /* <DEDUP_REMOVED lines=43> */
.L_x_11565:
[----:B------:R-:W-:Y:S05]  /*2a50*/  BSYNC B1 ;  /* 0x0000000000017941 */ /* 0x000fea0003800000 */
.L_x_11564:
[----:B0-----:R-:W-:Y:S01]  /*2a60*/  VIADD R8, R18, 0x40 ;  /* 0x0000004012087836 */ /* 0x001fe20000000000 */
[----:B------:R-:W-:Y:S01]  /*2a70*/  BSSY B1, `(.L_x_11566) ;  /* 0x000001d000017945 */ /* 0x000fe20003800000 */
[----:B------:R-:W-:Y:S02]  /*2a80*/  CS2R R26, SRZ ;  /* 0x00000000001a7805 */ /* 0x000fe4000001ff00 */
[----:B-----5:R-:W-:Y:S01]  /*2a90*/  MOV R102, R32 ;  /* 0x0000002000667202 */ /* 0x020fe20000000f00 */
[----:B------:R-:W-:Y:S01]  /*2aa0*/  IMAD.MOV.U32 R103, RZ, RZ, R33 ;  /* 0x000000ffff677224 */ /* 0x000fe200078e0021 */
[----:B------:R-:W-:Y:S02]  /*2ab0*/  ISETP.GE.AND P5, PT, R8, R101, PT ;  /* 0x000000650800720c */ /* 0x000fe40003fa6270 */
[----:B------:R-:W-:Y:S02]  /*2ac0*/  CS2R R8, SRZ ;  /* 0x0000000000087805 */ /* 0x000fe4000001ff00 */
[----:B------:R-:W-:-:S09]  /*2ad0*/  CS2R R24, SRZ ;  /* 0x0000000000187805 */ /* 0x000fd2000001ff00 */
        /* <DEDUP_REMOVED lines=22> */
.L_x_11567:
[----:B------:R-:W-:Y:S05]  /*2c40*/  BSYNC B1 ;  /* 0x0000000000017941 */ /* 0x000fea0003800000 */
.L_x_11566:
        /* <DEDUP_REMOVED lines=23> */
[----:B------:R-:W-:-:S04]  /*2dc0*/  PRMT R106, R106, 0x5410, R7 ;  /* 0x000054106a6a7816 */ /* 0x000fc80000000007 */
[----:B------:R-:W-:Y:S01]  /*2dd0*/  PRMT R103, R4, 0x5410, R5 ;  /* 0x0000541004677816 */ /* 0x000fe20000000005 */
[----:B------:R-:W-:Y:S06]  /*2de0*/  @!P3 BRA `(.L_x_11568) ;  /* 0x000000000004b947 */ /* 0x000fec0003800000 */
[----:B------:R-:W-:Y:S01]  /*2df0*/  BPT.TRAP 0x1 ;  /* 0x000000040000795c */ /* 0x000fe20000300000 */
.L_x_11568:
[----:B------:R-:W-:Y:S01]  /*2e00*/  IMAD R90, R16, 0x8, R17 ;  /* 0x00000008105a7824 */ /* 0x000fe200078e0211 */
[----:B------:R-:W-:Y:S01]  /*2e10*/  SHF.L.U32 R111, R22, 0x1f, RZ ;  /* 0x0000001f166f7819 */ /* 0x000fe200000006ff */
[----:B------:R-:W-:Y:S03]  /*2e20*/  BSSY B1, `(.L_x_11569) ;  /* 0x0000003000017945 */ /* 0x000fe60003800000 */
[----:B------:R-:W0:Y:S02]  /*2e30*/  SYNCS.PHASECHK.TRANS64.TRYWAIT P6, [R90+URZ+0x32490], R111 ;  /* 0x0324906f5a0075a7 */ /* 0x000e2400080c017f */
[----:B0-----:R-:W-:Y:S05]  /*2e40*/  @!P6 BRA `(.L_x_11570) ;  /* 0x000001880060e947 */ /* 0x001fea0003800000 */
.L_x_11810:
[----:B------:R-:W-:Y:S05]  /*2e50*/  BSYNC B1 ;  /* 0x0000000000017941 */ /* 0x000fea0003800000 */
.L_x_11569:
        /* <DEDUP_REMOVED lines=49> */
.L_x_11576:
[----:B------:R-:W-:Y:S05]  /*3170*/  BSYNC B3 ;  /* 0x0000000000037941 */ /* 0x000fea0003800000 */
.L_x_11575:
[----:B--2---:R1:W-:Y:S02]  /*3180*/  STG.E.128 desc[UR52][R14.64], R4 ;  /* 0x000000040e007986 */ /* 0x0043e4000c101d34 */
.L_x_11574:
[----:B------:R-:W-:Y:S05]  /*3190*/  BSYNC B2 ;  /* 0x0000000000027941 */ /* 0x000fea0003800000 */
.L_x_11573:
[----:B------:R-:W-:Y:S05]  /*31a0*/  @P2 BRA `(.L_x_11572) ;  /* 0x0000000000c02947 */ /* 0x000fea0003800000 */
[----:B-1----:R1:W2:Y:S01]  /*31b0*/  LDS.128 R4, [R104] ;  /* 0x0000000068047984 */ /* 0x0022a20000000c00 */
        /* <DEDUP_REMOVED lines=45> */
.L_x_11578:
[----:B------:R-:W-:Y:S05]  /*3490*/  BSYNC B2 ;  /* 0x0000000000027941 */ /* 0x000fea0003800000 */
.L_x_11577:
[----:B--2---:R2:W-:Y:S02]  /*34a0*/  STG.E.128 desc[UR52][R14.64+0x40], R4 ;  /* 0x000040040e007986 */ /* 0x0045e4000c101d34 */
.L_x_11572:
[----:B------:R-:W-:Y:S05]  /*34b0*/  BSYNC B1 ;  /* 0x0000000000017941 */ /* 0x000fea0003800000 */
.L_x_11571:
        /* <DEDUP_REMOVED lines=48> */
.L_x_11583:
[----:B------:R-:W-:Y:S05]  /*37c0*/  BSYNC B2 ;  /* 0x0000000000027941 */ /* 0x000fea0003800000 */
.L_x_11582:
[----:B--2---:R3:W-:Y:S02]  /*37d0*/  STG.E.128 desc[UR52][R12.64], R4 ;  /* 0x000000040c007986 */ /* 0x0047e4000c101d34 */
.L_x_11581:
[----:B------:R-:W-:Y:S05]  /*37e0*/  BSYNC B1 ;  /* 0x0000000000017941 */ /* 0x000fea0003800000 */
.L_x_11580:
        /* <DEDUP_REMOVED lines=47> */
.L_x_11585:
[----:B------:R-:W-:Y:S05]  /*3ae0*/  BSYNC B1 ;  /* 0x0000000000017941 */ /* 0x000fea0003800000 */
.L_x_11584:
[----:B--2---:R1:W-:Y:S01]  /*3af0*/  STG.E.128 desc[UR52][R12.64+0x40], R4 ;  /* 0x000040040c007986 */ /* 0x0043e2000c101d34 */
[----:B------:R-:W-:Y:S05]  /*3b00*/  BRA `(.L_x_11579) ;  /* 0x0000001400947947 */ /* 0x000fea0003800000 */
.L_x_11563:
[----:B------:R-:W-:Y:S02]  /*3b10*/  IADD3 R5, R18, 0x40, RZ ;  /* 0x0000004012057810 */ /* 0x000fe40007ffe0ff */
[----:B------:R-:W-:Y:S02]  /*3b20*/  CS2R R14, SRZ ;  /* 0x00000000000e7805 */ /* 0x000fe4000001ff00 */
[----:B------:R-:W-:Y:S02]  /*3b30*/  CS2R R12, SRZ ;  /* 0x00000000000c7805 */ /* 0x000fe4000001ff00 */
[----:B------:R-:W-:Y:S02]  /*3b40*/  CS2R R26, SRZ ;  /* 0x00000000001a7805 */ /* 0x000fe4000001ff00 */
[----:B------:R-:W-:Y:S02]  /*3b50*/  ISETP.GE.AND P3, PT, R5, R101, PT ;  /* 0x000000650500720c */ /* 0x000fe40003f66270 */
[----:B------:R-:W-:-:S02]  /*3b60*/  CS2R R24, SRZ ;  /* 0x0000000000187805 */ /* 0x000fc4000001ff00 */
        /* <DEDUP_REMOVED lines=33> */
[----:B--2---:R-:W-:Y:S01]  /*3d80*/  IMAD.MOV.U32 R32, RZ, RZ, R14 ;  /* 0x000000ffff207224 */ /* 0x004fe200078e000e */
[----:B---3--:R-:W-:Y:S01]  /*3d90*/  MOV R35, R13 ;  /* 0x0000000d00237202 */ /* 0x008fe20000000f00 */
[----:B------:R-:W-:Y:S02]  /*3da0*/  IMAD.MOV.U32 R34, RZ, RZ, R12 ;  /* 0x000000ffff227224 */ /* 0x000fe400078e000c */
[----:B------:R-:W-:Y:S01]  /*3db0*/  IMAD.MOV.U32 R33, RZ, RZ, R15 ;  /* 0x000000ffff217224 */ /* 0x000fe200078e000f */
[----:B------:R-:W-:Y:S02]  /*3dc0*/  PRMT R122, R35, 0x7610, R122 ;  /* 0x00007610237a7816 */ /* 0x000fe4000000007a */
[----:B------:R-:W-:-:S02]  /*3dd0*/  PRMT R132, R32, 0x5410, R34 ;  /* 0x0000541020847816 */ /* 0x000fc40000000022 */
[----:B------:R-:W-:Y:S01]  /*3de0*/  PRMT R125, R33, 0x7610, R125 ;  /* 0x00007610217d7816 */ /* 0x000fe2000000007d */
[----:B----4-:R-:W-:Y:S02]  /*3df0*/  IMAD.MOV.U32 R32, RZ, RZ, R26 ;  /* 0x000000ffff207224 */ /* 0x010fe400078e001a */
[----:B------:R-:W-:Y:S02]  /*3e00*/  IMAD.MOV.U32 R34, RZ, RZ, R24 ;  /* 0x000000ffff227224 */ /* 0x000fe400078e0018 */
[----:B------:R-:W-:Y:S02]  /*3e10*/  IMAD.MOV.U32 R35, RZ, RZ, R25 ;  /* 0x000000ffff237224 */ /* 0x000fe400078e0019 */
[----:B------:R-:W-:Y:S01]  /*3e20*/  IMAD.MOV.U32 R33, RZ, RZ, R27 ;  /* 0x000000ffff217224 */ /* 0x000fe200078e001b */
[----:B------:R-:W-:Y:S02]  /*3e30*/  PRMT R133, R32, 0x5410, R34 ;  /* 0x0000541020857816 */ /* 0x000fe40000000022 */
[----:B------:R-:W-:-:S02]  /*3e40*/  PRMT R122, R122, 0x5410, R35 ;  /* 0x000054107a7a7816 */ /* 0x000fc40000000023 */
[----:B------:R-:W-:Y:S01]  /*3e50*/  PRMT R125, R125, 0x5410, R33 ;  /* 0x000054107d7d7816 */ /* 0x000fe20000000021 */
[----:B-----5:R-:W-:Y:S01]  /*3e60*/  IMAD.MOV.U32 R32, RZ, RZ, R6 ;  /* 0x000000ffff207224 */ /* 0x020fe200078e0006 */
[----:B------:R-:W-:Y:S01]  /*3e70*/  MOV R33, R7 ;  /* 0x0000000700217202 */ /* 0x000fe20000000f00 */
[----:B------:R-:W-:Y:S02]  /*3e80*/  IMAD.MOV.U32 R34, RZ, RZ, R4 ;  /* 0x000000ffff227224 */ /* 0x000fe400078e0004 */
[----:B------:R-:W-:Y:S01]  /*3e90*/  IMAD.MOV.U32 R35, RZ, RZ, R5 ;  /* 0x000000ffff237224 */ /* 0x000fe200078e0005 */
[----:B------:R-:W-:Y:S01]  /*3ea0*/  PRMT R117, R32, 0x5410, R33 ;  /* 0x0000541020757816 */ /* 0x000fe20000000021 */
[----:B------:R-:W-:-:S03]  /*3eb0*/  IMAD.MOV.U32 R32, RZ, RZ, R10 ;  /* 0x000000ffff207224 */ /* 0x000fc600078e000a */
        /* <DEDUP_REMOVED lines=8> */
.L_x_11586:
        /* <DEDUP_REMOVED lines=9> */
.L_x_11811:
[----:B------:R-:W-:Y:S05]  /*3fd0*/  BSYNC B1 ;  /* 0x0000000000017941 */ /* 0x000fea0003800000 */
.L_x_11587:
[----:B------:R-:W-:Y:S01]  /*3fe0*/  ISETP.GE.OR P5, PT, R18, R101, P1 ;  /* 0x000000651200720c */ /* 0x000fe20000fa6670 */
[----:B------:R-:W-:-:S12]  /*3ff0*/  BSSY B1, `(.L_x_11589) ;  /* 0x000007c000017945 */ /* 0x000fd80003800000 */
[----:B------:R-:W-:Y:S05]  /*4000*/  @P5 BRA `(.L_x_11590) ;  /* 0x0000000400e85947 */ /* 0x000fea0003800000 */
[----:B------:R-:W1:Y:S01]  /*4010*/  S2R R34, SR_TID.X ;  /* 0x0000000000227919 */ /* 0x000e620000002100 */
        /* <DEDUP_REMOVED lines=12> */
[----:B------:R-:W-:-:S03]  /*40e0*/  IMAD R32, R32, 0x2, R17 ;  /* 0x0000000220207824 */ /* 0x000fc600078e0211 */
[----:B------:R-:W-:-:S04]  /*40f0*/  SHF.L.U32 R116, R33, 0x3, RZ ;  /* 0x0000000321747819 */ /* 0x000fc800000006ff */
[----:B------:R-:W-:Y:S01]  /*4100*/  LOP3.LUT R33, R87, 0x38, R116, 0xf8, !PT ;  /* 0x0000003857217812 */ /* 0x000fe200078ef874 */
[----:B-1----:R-:W-:-:S03]  /*4110*/  VIADD R35, R34, 0xffffff80 ;  /* 0xffffff8022237836 */ /* 0x002fc60000000000 */
[----:B------:R-:W-:Y:S02]  /*4120*/  LOP3.LUT R33, R33, R82, RZ, 0x3c, !PT ;  /* 0x0000005221217212 */ /* 0x000fe400078e3cff */
[----:B------:R-:W-:-:S04]  /*4130*/  SHF.R.S32.HI R34, RZ, 0x1f, R35 ;  /* 0x0000001fff227819 */ /* 0x000fc80000011423 */
[----:B------:R-:W-:-:S04]  /*4140*/  LEA.HI R34, R34, R35, RZ, 0x5 ;  /* 0x0000002322227211 */ /* 0x000fc800078f28ff */
[----:B------:R-:W-:-:S05]  /*4150*/  SHF.R.S32.HI R34, RZ, 0x5, R34 ;  /* 0x00000005ff227819 */ /* 0x000fca0000011422 */
        /* <DEDUP_REMOVED lines=35> */
[----:B------:R-:W-:Y:S01]  /*4390*/  HADD2.F32 R15, -RZ, R125.H1_H1 ;  /* 0x3000007dff0f7230 */ /* 0x000fe20000004100 */
[----:B------:R-:W-:Y:S01]  /*43a0*/  F2FP.F16.F32.PACK_AB R121, R124, R121 ;  /* 0x000000797c79723e */ /* 0x000fe200000000ff */
[----:B------:R-:W-:-:S02]  /*43b0*/  HADD2.F32 R35, -RZ, R35.H1_H1 ;  /* 0x30000023ff237230 */ /* 0x000fc40000004100 */
[-C--:B------:R-:W-:Y:S01]  /*43c0*/  FMUL.FTZ R128, R39, R26.reuse ;  /* 0x0000001a27807220 */ /* 0x080fe20000410000 */
[----:B------:R-:W-:Y:S02]  /*43d0*/  HADD2.F32 R14, -RZ, R125.H0_H0 ;  /* 0x2000007dff0e7230 */ /* 0x000fe40000004100 */
        /* <DEDUP_REMOVED lines=17> */
[----:B------:R-:W-:-:S02]  /*44f0*/  HADD2.F32 R14, -RZ, R132.H1_H1 ;  /* 0x30000084ff0e7230 */ /* 0x000fc40000004100 */
        /* <DEDUP_REMOVED lines=8> */
[----:B------:R-:W-:Y:S01]  /*4580*/  HADD2.F32 R24, -RZ, R133.H0_H0 ;  /* 0x20000085ff187230 */ /* 0x000fe20000004100 */
        /* <DEDUP_REMOVED lines=21> */
.L_x_11592:
[----:B------:R-:W-:Y:S05]  /*46e0*/  BSYNC B2 ;  /* 0x0000000000027941 */ /* 0x000fea0003800000 */
.L_x_11591:
        /* <DEDUP_REMOVED lines=12> */
.L_x_11590:
[----:B------:R-:W-:Y:S05]  /*47b0*/  BSYNC B1 ;  /* 0x0000000000017941 */ /* 0x000fea0003800000 */
.L_x_11589:
[----:B-1----:R-:W-:Y:S01]  /*47c0*/  IADD3 R13, R18, 0x40, RZ ;  /* 0x00000040120d7810 */ /* 0x002fe20007ffe0ff */
[----:B--2---:R-:W-:-:S03]  /*47d0*/  IMAD R12, R81, R104, RZ ;  /* 0x00000068510c7224 */ /* 0x004fc600078e02ff */
[C---:B------:R-:W-:Y:S01]  /*47e0*/  ISETP.GE.OR P5, PT, R13.reuse, R101, P1 ;  /* 0x000000650d00720c */ /* 0x040fe20000fa6670 */
[----:B------:R-:W-:-:S04]  /*47f0*/  IMAD.WIDE.U32 R106, R13, R104, R106 ;  /* 0x000000680d6a7225 */ /* 0x000fc800078e006a */
[----:B------:R-:W-:-:S08]  /*4800*/  IMAD R105, R13, R105, R12 ;  /* 0x000000690d697224 */ /* 0x000fd000078e020c */
[----:B------:R-:W-:Y:S05]  /*4810*/  @P5 BRA `(.L_x_11579) ;  /* 0x0000000800505947 */ /* 0x000fea0003800000 */
[----:B------:R-:W2:Y:S01]  /*4820*/  LDL R14, [R1+0x3c] ;  /* 0x00003c00010e7983 */ /* 0x000ea20000100800 */
[----:B------:R-:W-:Y:S01]  /*4830*/  IMAD.IADD R34, R107, 0x1, R105 ;  /* 0x000000016b227824 */ /* 0x000fe200078e0269 */
[----:B------:R-:W-:Y:S01]  /*4840*/  IADD3 R12, P5, P6, R28, R106, R71 ;  /* 0x0000006a1c0c7210 */ /* 0x000fe20007ebe047 */
[----:B------:R-:W-:Y:S01]  /*4850*/  VIADD R15, R18, 0x40 ;  /* 0x00000040120f7836 */ /* 0x000fe20000000000 */
[----:B------:R-:W-:Y:S01]  /*4860*/  SEL R115, R78, R115, !P0 ;  /* 0x000000734e737207 */ /* 0x000fe20004000000 */
[----:B------:R-:W-:Y:S01]  /*4870*/  VIADD R24, R18, 0x40 ;  /* 0x0000004012187836 */ /* 0x000fe20000000000 */
[----:B------:R-:W-:Y:S01]  /*4880*/  IADD3.X R13, R95, R34, R64, P5, P6 ;  /* 0x000000225f0d7210 */ /* 0x000fe20002fec440 */
[----:B------:R-:W-:Y:S01]  /*4890*/  IMAD.SHL.U32 R15, R15, 0x40, RZ ;  /* 0x000000400f0f7824 */ /* 0x000fe200078e00ff */
[----:B------:R-:W-:Y:S01]  /*48a0*/  LEA R32, P5, R12, R102, 0x1 ;  /* 0x000000660c207211 */ /* 0x000fe200078a08ff */
[----:B------:R-:W-:Y:S01]  /*48b0*/  IMAD.SHL.U32 R24, R24, 0x40, RZ ;  /* 0x0000004018187824 */ /* 0x000fe200078e00ff */
[----:B------:R-:W-:Y:S02]  /*48c0*/  BSSY B1, `(.L_x_11593) ;  /* 0x0000065000017945 */ /* 0x000fe40003800000 */
[----:B------:R-:W-:-:S02]  /*48d0*/  LEA.HI.X R33, R12, R103, R13, 0x1, P5 ;  /* 0x000000670c217211 */ /* 0x000fc400028f0c0d */
[----:B------:R-:W-:Y:S02]  /*48e0*/  SHF.R.S32.HI R12, RZ, 0x1f, R115 ;  /* 0x0000001fff0c7819 */ /* 0x000fe40000011473 */
[----:B------:R-:W-:Y:S02]  /*48f0*/  LOP3.LUT R15, R15, 0x1c0, RZ, 0xc0, !PT ;  /* 0x000001c00f0f7812 */ /* 0x000fe400078ec0ff */
[----:B------:R-:W-:Y:S02]  /*4900*/  LEA.HI R115, R12, R115, RZ, 0x4 ;  /* 0x000000730c737211 */ /* 0x000fe400078f20ff */
[----:B------:R-:W-:Y:S02]  /*4910*/  LOP3.LUT R24, R24, 0x1c0, RZ, 0xc0, !PT ;  /* 0x000001c018187812 */ /* 0x000fe400078ec0ff */
[----:B------:R-:W-:Y:S02]  /*4920*/  LEA.HI.SX32 R35, R115, R72, 0x1c ;  /* 0x0000004873237211 */ /* 0x000fe400078fe2ff */
[----:B------:R-:W-:-:S02]  /*4930*/  SHF.R.U32.HI R15, RZ, 0x3, R15 ;  /* 0x00000003ff0f7819 */ /* 0x000fc4000001160f */
[----:B------:R-:W-:-:S04]  /*4940*/  SHF.L.U32 R35, R35, 0x3, RZ ;  /* 0x0000000323237819 */ /* 0x000fc800000006ff */
[----:B------:R-:W-:-:S04]  /*4950*/  LOP3.LUT R12, R24, 0x38, R35, 0xf8, !PT ;  /* 0x00000038180c7812 */ /* 0x000fc800078ef823 */
[----:B------:R-:W-:-:S05]  /*4960*/  LOP3.LUT R12, R12, R15, RZ, 0x3c, !PT ;  /* 0x0000000f0c0c7212 */ /* 0x000fca00078e3cff */
[----:B--2---:R-:W-:Y:S02]  /*4970*/  IMAD.IADD R13, R14, 0x1, R12 ;  /* 0x000000010e0d7824 */ /* 0x004fe400078e020c */
        /* <DEDUP_REMOVED lines=89> */
.L_x_11594:
[----:B------:R-:W-:Y:S05]  /*4f10*/  BSYNC B1 ;  /* 0x0000000000017941 */ /* 0x000fea0003800000 */
.L_x_11593:
        /* <DEDUP_REMOVED lines=10> */
.L_x_11562:
[----:B------:R-:W-:-:S13]  /*4fc0*/  ISETP.NE.AND P3, PT, R232, 0x3, PT ;  /* 0x00000003e800780c */ /* 0x000fda0003f65270 */
[----:B------:R-:W-:Y:S05]  /*4fd0*/  @!P3 BRA `(.L_x_11595) ;  /* 0x000000000004b947 */ /* 0x000fea0003800000 */
[----:B------:R-:W-:Y:S01]  /*4fe0*/  BPT.TRAP 0x1 ;  /* 0x000000040000795c */ /* 0x000fe20000300000 */
.L_x_11595:
[----:B------:R-:W-:Y:S01]  /*4ff0*/  LEA R90, R16, R17, 0x3 ;  /* 0x00000011105a7211 */ /* 0x000fe200078e18ff */
[----:B------:R-:W-:Y:S01]  /*5000*/  IMAD R101, R61, -0x60, R60 ;  /* 0xffffffa03d657824 */ /* 0x000fe200078e023c */
[----:B------:R-:W-:Y:S01]  /*5010*/  SHF.L.U32 R111, R22, 0x1f, RZ ;  /* 0x0000001f166f7819 */ /* 0x000fe200000006ff */
[----:B------:R-:W-:Y:S03]  /*5020*/  BSSY B1, `(.L_x_11596) ;  /* 0x0000004000017945 */ /* 0x000fe60003800000 */
[----:B------:R-:W0:Y:S01]  /*5030*/  SYNCS.PHASECHK.TRANS64.TRYWAIT P4, [R90+URZ+0x32490], R111 ;  /* 0x0324906f5a0075a7 */ /* 0x000e22000808017f */
[----:B------:R-:W-:Y:S01]  /*5040*/  VIMNMX R101, R101, 0x60, PT ;  /* 0x0000006065657848 */ /* 0x000fe20003fe0100 */
[----:B0-----:R-:W-:Y:S06]  /*5050*/  @!P4 BRA `(.L_x_11597) ;  /* 0x000001680004c947 */ /* 0x001fec0003800000 */
.L_x_11812:
[----:B------:R-:W-:Y:S05]  /*5060*/  BSYNC B1 ;  /* 0x0000000000017941 */ /* 0x000fea0003800000 */
.L_x_11596:
[CC--:B------:R-:W-:Y:S01]  /*5070*/  ISETP.GE.AND P5, PT, R18.reuse, R101.reuse, PT ;  /* 0x000000651200720c */ /* 0x0c0fe20003fa6270 */
[----:B------:R-:W-:Y:S01]  /*5080*/  VIADD R4, R18, 0x40 ;  /* 0x0000004012047836 */ /* 0x000fe20000000000 */
[----:B------:R-:W-:Y:S04]  /*5090*/  BSSY B1, `(.L_x_11598) ;  /* 0x0000007000017945 */ /* 0x000fe80003800000 */
[----:B------:R-:W-:-:S07]  /*50a0*/  ISETP.GE.AND P4, PT, R4, R101, PT ;  /* 0x000000650400720c */ /* 0x000fce0003f86270 */
[----:B------:R-:W-:Y:S06]  /*50b0*/  @P5 BRA `(.L_x_11599) ;  /* 0x0000000000105947 */ /* 0x000fec0003800000 */
[----:B------:R-:W1:Y:S04]  /*50c0*/  @!P1 LDS.128 R4, [R108] ;  /* 0x000000006c049984 */ /* 0x000e680000000c00 */
[----:B------:R-:W2:Y:S04]  /*50d0*/  @!P2 LDS.128 R8, [R104] ;  /* 0x000000006808a984 */ /* 0x000ea80000000c00 */
[----:B-1----:R1:W-:Y:S04]  /*50e0*/  @!P1 STG.E.128 desc[UR52][R14.64], R4 ;  /* 0x000000040e009986 */ /* 0x0023e8000c101d34 */
[----:B--2---:R1:W-:Y:S02]  /*50f0*/  @!P2 STG.E.128 desc[UR52][R14.64+0x40], R8 ;  /* 0x000040080e00a986 */ /* 0x0043e4000c101d34 */
.L_x_11599:
[----:B------:R-:W-:Y:S05]  /*5100*/  BSYNC B1 ;  /* 0x0000000000017941 */ /* 0x000fea0003800000 */
.L_x_11598:
[----:B------:R-:W-:Y:S05]  /*5110*/  @P4 BRA `(.L_x_11579) ;  /* 0x0000000000104947 */ /* 0x000fea0003800000 */
[----:B-1----:R-:W1:Y:S04]  /*5120*/  @!P1 LDS.128 R4, [R108+0x2000] ;  /* 0x002000006c049984 */ /* 0x002e680000000c00 */
[----:B------:R-:W2:Y:S04]  /*5130*/  @!P2 LDS.128 R8, [R104+0x2000] ;  /* 0x002000006808a984 */ /* 0x000ea80000000c00 */
[----:B-1----:R3:W-:Y:S04]  /*5140*/  @!P1 STG.E.128 desc[UR52][R12.64], R4 ;  /* 0x000000040c009986 */ /* 0x0027e8000c101d34 */
[----:B--2---:R3:W-:Y:S02]  /*5150*/  @!P2 STG.E.128 desc[UR52][R12.64+0x40], R8 ;  /* 0x000040080c00a986 */ /* 0x0047e4000c101d34 */
.L_x_11579:
[----:B------:R-:W-:Y:S05]  /*5160*/  BSYNC B0 ;  /* 0x0000000000007941 */ /* 0x000fea0003800000 */
.L_x_11561:
        /* <DEDUP_REMOVED lines=17> */
.L_x_11601:
[----:B------:R-:W-:Y:S05]  /*5280*/  BSYNC B0 ;  /* 0x0000000000007941 */ /* 0x000fea0003800000 */
.L_x_11600:
[----:B------:R-:W2:Y:S01]  /*5290*/  SYNCS.PHASECHK.TRANS64.TRYWAIT P3, [R90+URZ+0x324b0], R111 ;  /* 0x0324b06f5a0075a7 */ /* 0x000ea2000806017f */
[----:B------:R-:W-:Y:S01]  /*52a0*/  ULDC UR42, c[0x0][0x310] ;  /* 0x0000c400002a7ab9 */ /* 0x000fe20000000800 */
[----:B------:R-:W-:Y:S01]  /*52b0*/  ULDC.64 UR38, c[0x0][0x318] ;  /* 0x0000c60000267ab9 */ /* 0x000fe20000000a00 */
[----:B------:R-:W-:Y:S01]  /*52c0*/  ULDC.64 UR36, c[0x0][0x308] ;  /* 0x0000c20000247ab9 */ /* 0x000fe20000000a00 */
[----:B------:R-:W-:Y:S01]  /*52d0*/  BSSY B0, `(.L_x_11602) ;  /* 0x0000003000007945 */ /* 0x000fe20003800000 */
[----:B------:R-:W-:-:S03]  /*52e0*/  IMAD R5, R16, 0x6000, R77 ;  /* 0x0000600010057824 */ /* 0x000fc600078e024d */
[----:B--2---:R-:W-:Y:S05]  /*52f0*/  @!P3 BRA `(.L_x_11603) ;  /* 0x000001640070b947 */ /* 0x004fea0003800000 */
.L_x_11813:
[----:B------:R-:W-:Y:S05]  /*5300*/  BSYNC B0 ;  /* 0x0000000000007941 */ /* 0x000fea0003800000 */
.L_x_11602:
[----:B------:R-:W-:Y:S01]  /*5310*/  ISETP.GE.AND P3, PT, R18, R101, PT ;  /* 0x000000651200720c */ /* 0x000fe20003f66270 */
[----:B------:R-:W-:Y:S01]  /*5320*/  IMAD.IADD R7, R80, 0x1, R5 ;  /* 0x0000000150077824 */ /* 0x000fe200078e0205 */
[----:B------:R-:W-:Y:S01]  /*5330*/  BSSY B0, `(.L_x_11604) ;  /* 0x0000025000007945 */ /* 0x000fe20003800000 */
[----:B------:R-:W-:Y:S02]  /*5340*/  IMAD R36, R5, 0x2, R62 ;  /* 0x0000000205247824 */ /* 0x000fe400078e023e */
[----:B----4-:R-:W-:-:S04]  /*5350*/  IMAD.WIDE R32, R61, 0x60, R58 ;  /* 0x000000603d207825 */ /* 0x010fc800078e023a */
[----:B------:R-:W-:-:S04]  /*5360*/  IMAD R37, R7, 0x2, R62 ;  /* 0x0000000207257824 */ /* 0x000fc800078e023e */
[----:B------:R-:W-:Y:S05]  /*5370*/  @P3 BRA `(.L_x_11605) ;  /* 0x0000000000803947 */ /* 0x000fea0003800000 */
[----:B-1----:R-:W-:Y:S01]  /*5380*/  MOV R4, R42 ;  /* 0x0000002a00047202 */ /* 0x002fe20000000f00 */
        /* <DEDUP_REMOVED lines=31> */
.L_x_11605:
[----:B------:R-:W-:Y:S05]  /*5580*/  BSYNC B0 ;  /* 0x0000000000007941 */ /* 0x000fea0003800000 */
.L_x_11604:
[----:B-1----:R-:W-:Y:S01]  /*5590*/  VIADD R4, R18, 0x40 ;  /* 0x0000004012047836 */ /* 0x002fe20000000000 */
[----:B------:R-:W-:Y:S04]  /*55a0*/  BSSY B0, `(.L_x_11606) ;  /* 0x0000025000007945 */ /* 0x000fe80003800000 */
[----:B------:R-:W-:-:S13]  /*55b0*/  ISETP.GE.AND P3, PT, R4, R101, PT ;  /* 0x000000650400720c */ /* 0x000fda0003f66270 */
        /* <DEDUP_REMOVED lines=35> */
.L_x_11607:
[----:B------:R-:W-:Y:S05]  /*57f0*/  BSYNC B0 ;  /* 0x0000000000007941 */ /* 0x000fea0003800000 */
.L_x_11606:
        /* <DEDUP_REMOVED lines=9> */
[----:B0-2---:R-:W-:-:S03]  /*5890*/  @!P4 VIADD R90, R90, 0x324c0 ;  /* 0x000324c05a5ac836 */ /* 0x005fc60000000000 */
        /* <DEDUP_REMOVED lines=12> */
.L_x_11556:
[----:B------:R-:W-:Y:S01]  /*5960*/  ISETP.GE.AND P2, PT, R210, 0x1, PT ;  /* 0x00000001d200780c */ /* 0x000fe20003f46270 */
[----:B------:R-:W-:Y:S01]  /*5970*/  IMAD.MOV.U32 R3, RZ, RZ, RZ ;  /* 0x000000ffff037224 */ /* 0x000fe200078e00ff */
[----:B------:R-:W-:Y:S02]  /*5980*/  PLOP3.LUT P1, PT, PT, PT, PT, 0x80, 0x0 ;  /* 0x000000000000781c */ /* 0x000fe40003f2f070 */
[----:B------:R-:W-:Y:S01]  /*5990*/  CS2R R4, SRZ ;  /* 0x0000000000047805 */ /* 0x000fe2000001ff00 */
[----:B------:R-:W-:Y:S01]  /*59a0*/  IMAD.MOV.U32 R0, RZ, RZ, RZ ;  /* 0x000000ffff007224 */ /* 0x000fe200078e00ff */
        /* <DEDUP_REMOVED lines=30> */
[----:B----4-:R-:W-:Y:S02]  /*5b90*/  CS2R R78, SRZ ;  /* 0x00000000004e7805 */ /* 0x010fe4000001ff00 */
        /* <DEDUP_REMOVED lines=29> */
[----:B-1----:R-:W-:Y:S02]  /*5d70*/  CS2R R32, SRZ ;  /* 0x0000000000207805 */ /* 0x002fe4000001ff00 */
[----:B--2---:R-:W-:Y:S02]  /*5d80*/  CS2R R26, SRZ ;  /* 0x00000000001a7805 */ /* 0x004fe4000001ff00 */
[----:B------:R-:W-:Y:S01]  /*5d90*/  CS2R R28, SRZ ;  /* 0x00000000001c7805 */ /* 0x000fe2000001ff00 */
[----:B------:R-:W-:Y:S06]  /*5da0*/  @P0 BRA `(.L_x_11609) ;  /* 0x00000000000c0947 */ /* 0x000fec0003800000 */
[----:B------:R-:W1:Y:S01]  /*5db0*/  FENCE.VIEW.ASYNC.G ;  /* 0x00000000000073c6 */ /* 0x000e620000000100 */
[----:B------:R-:W-:Y:S05]  /*5dc0*/  WARPSYNC.ALL ;  /* 0x0000000000007948 */ /* 0x000fea0003800000 */
[----:B-1----:R-:W-:Y:S06]  /*5dd0*/  BAR.ARV 0xc, 0x120 ;  /* 0x0304800000007b1d */ /* 0x002fec0000002000 */
.L_x_11609:
        /* <DEDUP_REMOVED lines=10> */
.L_x_11816:
[----:B-12---:R-:W-:Y:S01]  /*5e80*/  LEA.HI R0, R14, R14, RZ, 0x1 ;  /* 0x0000000e0e007211 */ /* 0x006fe200078f08ff */
[----:B------:R-:W-:Y:S01]  /*5e90*/  VIADD R26, R17, 0x18400 ;  /* 0x00018400111a7836 */ /* 0x000fe20000000000 */
[----:B------:R-:W-:Y:S01]  /*5ea0*/  BSSY B6, `(.L_x_11612) ;  /* 0x000001d000067945 */ /* 0x000fe20003800000 */
[----:B------:R-:W-:Y:S01]  /*5eb0*/  IMAD.MOV.U32 R219, RZ, RZ, 0x40000040 ;  /* 0x40000040ffdb7424 */ /* 0x000fe200078e00ff */
[----:B------:R-:W-:Y:S02]  /*5ec0*/  LOP3.LUT R3, R0, 0x7fffe, RZ, 0xc0, !PT ;  /* 0x0007fffe00037812 */ /* 0x000fe400078ec0ff */
[----:B------:R-:W-:-:S03]  /*5ed0*/  LOP3.LUT P0, RZ, R26, 0x1bf, RZ, 0xc0, !PT ;  /* 0x000001bf1aff7812 */ /* 0x000fc6000780c0ff */
[----:B------:R-:W-:-:S04]  /*5ee0*/  IMAD.IADD R3, R14, 0x1, -R3 ;  /* 0x000000010e037824 */ /* 0x000fc800078e0a03 */
[----:B------:R-:W-:-:S05]  /*5ef0*/  IMAD R3, R3, 0x2000, R26 ;  /* 0x0000200003037824 */ /* 0x000fca00078e021a */
[----:B------:R-:W-:Y:S02]  /*5f00*/  SHF.R.U32.HI R0, RZ, 0x4, R3 ;  /* 0x00000004ff007819 */ /* 0x000fe40000011603 */
[----:B------:R-:W-:Y:S02]  /*5f10*/  IADD3 R3, R3, 0xa000, RZ ;  /* 0x0000a00003037810 */ /* 0x000fe40007ffe0ff */
[----:B------:R-:W-:Y:S02]  /*5f20*/  LOP3.LUT R0, R0, 0x3fff, RZ, 0xc0, !PT ;  /* 0x00003fff00007812 */ /* 0x000fe400078ec0ff */
[----:B------:R-:W-:Y:S02]  /*5f30*/  SHF.R.U32.HI R3, RZ, 0x4, R3 ;  /* 0x00000004ff037819 */ /* 0x000fe40000011603 */
[----:B------:R-:W-:Y:S02]  /*5f40*/  LOP3.LUT R218, R0, 0x10000, RZ, 0xfc, !PT ;  /* 0x0001000000da7812 */ /* 0x000fe400078efcff */
        /* <DEDUP_REMOVED lines=10> */
[----:B0-----:R-:W-:Y:S01]  /*5ff0*/  MOV R10, UR4 ;  /* 0x00000004000a7c02 */ /* 0x001fe20008000f00 */
[----:B------:R-:W-:Y:S02]  /*6000*/  IMAD.U32 R7, RZ, RZ, UR7 ;  /* 0x00000007ff077e24 */ /* 0x000fe4000f8e00ff */
[----:B------:R-:W-:-:S02]  /*6010*/  IMAD.U32 R11, RZ, RZ, UR5 ;  /* 0x00000005ff0b7e24 */ /* 0x000fc4000f8e00ff */
[----:B------:R-:W-:Y:S02]  /*6020*/  IMAD.MOV.U32 R8, RZ, RZ, 0x70 ;  /* 0x00000070ff087424 */ /* 0x000fe400078e00ff */
[----:B------:R-:W-:Y:S02]  /*6030*/  IMAD.MOV.U32 R12, RZ, RZ, 0x1 ;  /* 0x00000001ff0c7424 */ /* 0x000fe400078e00ff */
[----:B-1----:R-:W-:-:S07]  /*6040*/  IMAD.MOV.U32 R13, RZ, RZ, RZ ;  /* 0x000000ffff0d7224 */ /* 0x002fce00078e00ff */
[----:B------:R-:W-:-:S07]  /*6050*/  LEPC R20, `(.L_x_11613) ;  /* 0x000000001014794e */ /* 0x000fce0000000000 */
[----:B--2--5:R-:W-:Y:S05]  /*6060*/  CALL.ABS.NOINC R14 ;  /* 0x000000000e007343 */ /* 0x024fea0003c00000 */
.L_x_11613:
[----:B------:R-:W-:Y:S05]  /*6070*/  BSYNC B6 ;  /* 0x0000000000067941 */ /* 0x000fea0003800000 */
.L_x_11612:
[----:B------:R-:W-:Y:S02]  /*6080*/  ULDC UR4, c[0x0][0x3d4] ;  /* 0x0000f50000047ab9 */ /* 0x000fe40000000800 */
[----:B------:R-:W-:-:S13]  /*6090*/  ISETP.LT.AND P0, PT, RZ, UR4, PT ;  /* 0x00000004ff007c0c */ /* 0x000fda000bf01270 */
        /* <DEDUP_REMOVED lines=11> */
.L_x_11617:
[----:B--2---:R2:W3:Y:S02]  /*6150*/  SYNCS.PHASECHK.TRANS64.TRYWAIT P0, [R17+URZ+0x32400], R0 ;  /* 0x03240000110075a7 */ /* 0x0044e4000800017f */
[----:B---3--:R-:W-:Y:S05]  /*6160*/  @!P0 NANOSLEEP.SYNCS 0x989680 ;  /* 0x009896800000895d */ /* 0x008fea0003900000 */
[----:B------:R-:W3:Y:S02]  /*6170*/  @!P0 SYNCS.PHASECHK.TRANS64 P0, [R17+URZ+0x32400], R0 ;  /* 0x03240000110085a7 */ /* 0x000ee4000800007f */
[----:B---3--:R-:W-:Y:S05]  /*6180*/  @!P0 BRA `(.L_x_11617) ;  /* 0xfffffffc00f08947 */ /* 0x008fea000383ffff */
.L_x_11616:
[----:B------:R-:W-:Y:S05]  /*6190*/  BSYNC B0 ;  /* 0x0000000000007941 */ /* 0x000fea0003800000 */
.L_x_11615:
[----:B------:R-:W-:Y:S05]  /*61a0*/  BRA `(.L_x_11618) ;  /* 0x0000002c00f07947 */ /* 0x000fea0003800000 */
.L_x_11614:
[----:B------:R-:W1:Y:S01]  /*61b0*/  S2R R0, SR_TID.X ;  /* 0x0000000000007919 */ /* 0x000e620000002100 */
[----:B------:R-:W2:Y:S01]  /*61c0*/  LDC.64 R12, c[0x0][0x3d8] ;  /* 0x0000f600ff0c7b82 */ /* 0x000ea20000000a00 */
[----:B-----5:R-:W-:Y:S01]  /*61d0*/  SHF.R.S32.HI R3, RZ, 0x1f, R31 ;  /* 0x0000001fff037819 */ /* 0x020fe2000001141f */
[----:B------:R-:W-:Y:S01]  /*61e0*/  BSSY B6, `(.L_x_11619) ;  /* 0x000003a000067945 */ /* 0x000fe20003800000 */
[----:B------:R-:W-:Y:S02]  /*61f0*/  SHF.R.S32.HI R7, RZ, 0x1f, R18 ;  /* 0x0000001fff077819 */ /* 0x000fe40000011412 */
[----:B------:R-:W-:-:S03]  /*6200*/  LOP3.LUT P0, RZ, R26, 0x3ff, RZ, 0xc0, !PT ;  /* 0x000003ff1aff7812 */ /* 0x000fc6000780c0ff */
[----:B------:R-:W3:Y:S01]  /*6210*/  LDC.64 R14, c[0x0][0x3e8] ;  /* 0x0000fa00ff0e7b82 */ /* 0x000ee20000000a00 */
[-C--:B--2---:R-:W-:Y:S01]  /*6220*/  IMAD R5, R7, R12.reuse, RZ ;  /* 0x0000000c07057224 */ /* 0x084fe200078e02ff */
[C---:B------:R-:W-:Y:S01]  /*6230*/  SHF.L.U64.HI R57, R12.reuse, 0x6, R13 ;  /* 0x000000060c397819 */ /* 0x040fe2000001020d */
[----:B------:R-:W-:Y:S01]  /*6240*/  IMAD.WIDE.U32 R44, R31, R12, RZ ;  /* 0x0000000c1f2c7225 */ /* 0x000fe200078e00ff */
[----:B------:R-:W-:-:S03]  /*6250*/  SHF.L.U32 R56, R12, 0x6, RZ ;  /* 0x000000060c387819 */ /* 0x000fc600000006ff */
[----:B------:R-:W-:Y:S01]  /*6260*/  IMAD R27, R18, R13, R5 ;  /* 0x0000000d121b7224 */ /* 0x000fe200078e0205 */
[----:B-1----:R-:W-:Y:S01]  /*6270*/  IADD3 R0, R0, -0x80, RZ ;  /* 0xffffff8000007810 */ /* 0x002fe20007ffe0ff */
[-C--:B---3--:R-:W-:Y:S01]  /*6280*/  IMAD R4, R3, R14.reuse, RZ ;  /* 0x0000000e03047224 */ /* 0x088fe200078e02ff */
[----:B------:R-:W-:Y:S01]  /*6290*/  SHF.L.U64.HI R58, R14, 0x6, R15 ;  /* 0x000000060e3a7819 */ /* 0x000fe2000001020f */
[----:B------:R-:W-:Y:S01]  /*62a0*/  IMAD.WIDE.U32 R42, R31, R14, RZ ;  /* 0x0000000e1f2a7225 */ /* 0x000fe200078e00ff */
[----:B------:R-:W-:-:S03]  /*62b0*/  SHF.R.S32.HI R30, RZ, 0x1f, R0 ;  /* 0x0000001fff1e7819 */ /* 0x000fc60000011400 */
[----:B------:R-:W-:Y:S01]  /*62c0*/  IMAD R49, R31, R15, R4 ;  /* 0x0000000f1f317224 */ /* 0x000fe200078e0204 */
[----:B------:R-:W-:Y:S01]  /*62d0*/  LEA.HI R30, R30, R0, RZ, 0x2 ;  /* 0x000000001e1e7211 */ /* 0x000fe200078f10ff */
[----:B------:R-:W-:Y:S02]  /*62e0*/  IMAD.SHL.U32 R59, R14, 0x40, RZ ;  /* 0x000000400e3b7824 */ /* 0x000fe400078e00ff */
[----:B------:R-:W-:Y:S01]  /*62f0*/  IMAD.IADD R49, R49, 0x1, R43 ;  /* 0x0000000131317824 */ /* 0x000fe200078e022b */
[----:B------:R-:W-:-:S05]  /*6300*/  LOP3.LUT R30, R30, 0xfffffffc, RZ, 0xc0, !PT ;  /* 0xfffffffc1e1e7812 */ /* 0x000fca00078ec0ff */
[----:B------:R-:W-:Y:S02]  /*6310*/  IMAD.IADD R30, R0, 0x1, -R30 ;  /* 0x00000001001e7824 */ /* 0x000fe400078e0a1e */
[----:B------:R-:W-:Y:S02]  /*6320*/  IMAD R0, R3, R12, RZ ;  /* 0x0000000c03007224 */ /* 0x000fe400078e02ff */
[C---:B------:R-:W-:Y:S02]  /*6330*/  IMAD.SHL.U32 R24, R30.reuse, 0x4, RZ ;  /* 0x000000041e187824 */ /* 0x040fe400078e00ff */
[----:B------:R-:W-:Y:S02]  /*6340*/  IMAD.SHL.U32 R40, R30, 0x8, RZ ;  /* 0x000000081e287824 */ /* 0x000fe400078e00ff */
[----:B------:R-:W-:Y:S01]  /*6350*/  IMAD R3, R7, R14, RZ ;  /* 0x0000000e07037224 */ /* 0x000fe200078e02ff */
[----:B------:R-:W-:Y:S01]  /*6360*/  SHF.R.S32.HI R25, RZ, 0x1f, R24 ;  /* 0x0000001fff197819 */ /* 0x000fe20000011418 */
[----:B------:R-:W-:Y:S01]  /*6370*/  IMAD R47, R31, R13, R0 ;  /* 0x0000000d1f2f7224 */ /* 0x000fe200078e0200 */
[----:B------:R-:W-:Y:S01]  /*6380*/  SHF.R.S32.HI R41, RZ, 0x1f, R40 ;  /* 0x0000001fff297819 */ /* 0x000fe20000011428 */
[----:B------:R-:W-:-:S02]  /*6390*/  IMAD R3, R18, R15, R3 ;  /* 0x0000000f12037224 */ /* 0x000fc400078e0203 */
[----:B------:R-:W-:-:S04]  /*63a0*/  IMAD.WIDE.U32 R4, R18, R12, R24 ;  /* 0x0000000c12047225 */ /* 0x000fc800078e0018 */
[----:B------:R-:W-:Y:S01]  /*63b0*/  IMAD.WIDE.U32 R8, R18, R12, R40 ;  /* 0x0000000c12087225 */ /* 0x000fe200078e0028 */
[----:B------:R-:W-:-:S03]  /*63c0*/  IADD3 R46, P1, R4, R44, RZ ;  /* 0x0000002c042e7210 */ /* 0x000fc60007f3e0ff */
[----:B------:R-:W-:Y:S01]  /*63d0*/  IMAD.WIDE.U32 R6, R18, R14, R24 ;  /* 0x0000000e12067225 */ /* 0x000fe200078e0018 */
[----:B------:R-:W-:-:S03]  /*63e0*/  IADD3 R26, P3, R8, R44, RZ ;  /* 0x0000002c081a7210 */ /* 0x000fc60007f7e0ff */
[----:B0-----:R-:W-:Y:S01]  /*63f0*/  IMAD.WIDE.U32 R10, R18, R14, R40 ;  /* 0x0000000e120a7225 */ /* 0x001fe200078e0028 */
[----:B------:R-:W-:-:S03]  /*6400*/  IADD3 R50, P2, R6, R42, RZ ;  /* 0x0000002a06327210 */ /* 0x000fc60007f5e0ff */
[----:B------:R-:W-:Y:S01]  /*6410*/  IMAD.IADD R47, R47, 0x1, R45 ;  /* 0x000000012f2f7824 */ /* 0x000fe200078e022d */
[----:B------:R-:W-:Y:S02]  /*6420*/  IADD3 R28, P4, R10, R42, RZ ;  /* 0x0000002a0a1c7210 */ /* 0x000fe40007f9e0ff */
[----:B------:R-:W-:Y:S02]  /*6430*/  IADD3.X R51, R49, R7, R3, P2, !PT ;  /* 0x0000000731337210 */ /* 0x000fe400017fe403 */
[C---:B------:R-:W-:Y:S02]  /*6440*/  IADD3.X R48, R47.reuse, R5, R27, P1, !PT ;  /* 0x000000052f307210 */ /* 0x040fe40000ffe41b */
        /* <DEDUP_REMOVED lines=19> */
.L_x_11620:
[----:B------:R-:W-:Y:S05]  /*6580*/  BSYNC B6 ;  /* 0x0000000000067941 */ /* 0x000fea0003800000 */
.L_x_11619:
[----:B------:R-:W2:Y:S01]  /*6590*/  LDL R20, [R1+0x14] ;  /* 0x0000140001147983 */ /* 0x000ea20000100800 */
[----:B------:R-:W0:Y:S01]  /*65a0*/  LDC.64 R6, c[0x0][0x3d8] ;  /* 0x0000f600ff067b82 */ /* 0x000e220000000a00 */
[----:B------:R-:W-:Y:S02]  /*65b0*/  ULDC.U8 UR4, c[0x0][0x3f0] ;  /* 0x0000fc0000047ab9 */ /* 0x000fe40000000000 */
[----:B------:R-:W3:Y:S05]  /*65c0*/  LDL R21, [R1+0x20] ;  /* 0x0000200001157983 */ /* 0x000eea0000100800 */
[----:B------:R-:W1:Y:S01]  /*65d0*/  LDC.64 R4, c[0x0][0x3e8] ;  /* 0x0000fa00ff047b82 */ /* 0x000e620000000a00 */
[----:B------:R-:W-:Y:S01]  /*65e0*/  ISETP.NE.AND P0, PT, RZ, UR4, PT ;  /* 0x00000004ff007c0c */ /* 0x000fe2000bf05270 */
[----:B------:R-:W-:Y:S01]  /*65f0*/  BSSY B0, `(.L_x_11621) ;  /* 0x00002af000007945 */ /* 0x000fe20003800000 */
[----:B--2---:R-:W-:Y:S01]  /*6600*/  SHF.R.S32.HI R3, RZ, 0x1f, R20 ;  /* 0x0000001fff037819 */ /* 0x004fe20000011414 */
[----:B0-----:R-:W-:-:S04]  /*6610*/  IMAD.WIDE.U32 R8, R20, R6, RZ ;  /* 0x0000000614087225 */ /* 0x001fc800078e00ff */
[C---:B------:R-:W-:Y:S02]  /*6620*/  IMAD R0, R3.reuse, R6, RZ ;  /* 0x0000000603007224 */ /* 0x040fe400078e02ff */
[-C--:B-1----:R-:W-:Y:S02]  /*6630*/  IMAD R12, R3, R4.reuse, RZ ;  /* 0x00000004030c7224 */ /* 0x082fe400078e02ff */
[C---:B------:R-:W-:Y:S02]  /*6640*/  IMAD R3, R20.reuse, R7, R0 ;  /* 0x0000000714037224 */ /* 0x040fe400078e0200 */
[----:B------:R-:W-:-:S04]  /*6650*/  IMAD.WIDE.U32 R10, R20, R4, RZ ;  /* 0x00000004140a7225 */ /* 0x000fc800078e00ff */
[C---:B------:R-:W-:Y:S02]  /*6660*/  IMAD R13, R20.reuse, R5, R12 ;  /* 0x00000005140d7224 */ /* 0x040fe400078e020c */
[----:B------:R-:W-:Y:S02]  /*6670*/  IMAD.IADD R9, R9, 0x1, R3 ;  /* 0x0000000109097824 */ /* 0x000fe400078e0203 */
[----:B---3--:R-:W-:Y:S01]  /*6680*/  IMAD R0, R20, -0x80, R21 ;  /* 0xffffff8014007824 */ /* 0x008fe200078e0215 */
[----:B------:R-:W-:Y:S01]  /*6690*/  IADD3 R3, R11, R13, RZ ;  /* 0x0000000d0b037210 */ /* 0x000fe20007ffe0ff */
[C---:B------:R-:W-:Y:S01]  /*66a0*/  IMAD.SHL.U32 R53, R8.reuse, 0x80, RZ ;  /* 0x0000008008357824 */ /* 0x040fe200078e00ff */
[----:B------:R-:W-:Y:S01]  /*66b0*/  SHF.L.U64.HI R52, R8, 0x7, R9 ;  /* 0x0000000708347819 */ /* 0x000fe20000010209 */
[C---:B------:R-:W-:Y:S01]  /*66c0*/  IMAD.SHL.U32 R55, R10.reuse, 0x80, RZ ;  /* 0x000000800a377824 */ /* 0x040fe200078e00ff */
[----:B------:R-:W-:Y:S02]  /*66d0*/  SHF.L.U64.HI R54, R10, 0x7, R3 ;  /* 0x000000070a367819 */ /* 0x000fe40000010203 */
[----:B------:R-:W-:Y:S01]  /*66e0*/  VIMNMX R9, R0, 0x80, PT ;  /* 0x0000008000097848 */ /* 0x000fe20003fe0100 */
[----:B------:R-:W-:Y:S06]  /*66f0*/  @!P0 BRA `(.L_x_11622) ;  /* 0x0000001400688947 */ /* 0x000fec0003800000 */
[----:B------:R-:W0:Y:S01]  /*6700*/  LDC R0, c[0x0][0x428] ;  /* 0x00010a00ff007b82 */ /* 0x000e220000000800 */
[----:B------:R-:W-:Y:S01]  /*6710*/  ISETP.GE.AND P0, PT, R18, R9, PT ;  /* 0x000000091200720c */ /* 0x000fe20003f06270 */
[----:B------:R-:W-:Y:S01]  /*6720*/  BSSY B1, `(.L_x_11623) ;  /* 0x000002e000017945 */ /* 0x000fe20003800000 */
[----:B------:R-:W-:Y:S01]  /*6730*/  MOV R10, R44 ;  /* 0x0000002c000a7202 */ /* 0x000fe20000000f00 */
        /* <DEDUP_REMOVED lines=9> */
[----:B0-----:R-:W-:Y:S01]  /*67d0*/  ISETP.NE.AND P2, PT, R0, 0x1, PT ;  /* 0x000000010000780c */ /* 0x001fe20003f45270 */
[----:B------:R-:W-:Y:S02]  /*67e0*/  IMAD R0, R20, 0x80, R18 ;  /* 0x0000008014007824 */ /* 0x000fe400078e0212 */
[----:B------:R-:W-:Y:S02]  /*67f0*/  VIADD R20, R18, 0x40 ;  /* 0x0000004012147836 */ /* 0x000fe40000000000 */
[----:B------:R-:W-:Y:S01]  /*6800*/  IMAD R3, R30, 0x40, R0 ;  /* 0x000000401e037824 */ /* 0x000fe200078e0200 */
[----:B------:R-:W-:-:S02]  /*6810*/  CS2R R30, SRZ ;  /* 0x00000000001e7805 */ /* 0x000fc4000001ff00 */
[----:B------:R-:W-:Y:S02]  /*6820*/  ISETP.GE.AND P1, PT, R20, R9, PT ;  /* 0x000000091400720c */ /* 0x000fe40003f26270 */
[----:B------:R-:W-:-:S03]  /*6830*/  CS2R R20, SRZ ;  /* 0x0000000000147805 */ /* 0x000fc6000001ff00 */
[----:B------:R-:W0:Y:S08]  /*6840*/  @P2 LDC R8, c[0x0][0x42c] ;  /* 0x00010b00ff082b82 */ /* 0x000e300000000800 */
[----:B------:R-:W1:Y:S01]  /*6850*/  @P2 LDC R15, c[0x0][0x430] ;  /* 0x00010c00ff0f2b82 */ /* 0x000e620000000800 */
[----:B0-----:R-:W-:-:S05]  /*6860*/  @P2 IMAD.HI.U32 R0, R3, R8, RZ ;  /* 0x0000000803002227 */ /* 0x001fca00078e00ff */
[----:B-1----:R-:W-:-:S04]  /*6870*/  @P2 SHF.R.U32.HI R3, RZ, R15, R0 ;  /* 0x0000000fff032219 */ /* 0x002fc80000011600 */
[----:B------:R-:W-:Y:S01]  /*6880*/  SHF.R.S32.HI R43, RZ, 0x1f, R3 ;  /* 0x0000001fff2b7819 */ /* 0x000fe20000011403 */
[----:B------:R-:W-:Y:S06]  /*6890*/  @P0 BRA `(.L_x_11624) ;  /* 0x0000000000580947 */ /* 0x000fec0003800000 */
[----:B------:R-:W-:Y:S01]  /*68a0*/  IADD3 R9, P2, R53, R46, RZ ;  /* 0x0000002e35097210 */ /* 0x000fe20007f5e0ff */
[C---:B------:R-:W-:Y:S01]  /*68b0*/  VIADD R0, R24.reuse, 0x10 ;  /* 0x0000001018007836 */ /* 0x040fe20000000000 */
[----:B------:R-:W-:Y:S01]  /*68c0*/  ULDC UR4, c[0x0][0x3d4] ;  /* 0x0000f50000047ab9 */ /* 0x000fe20000000800 */
[----:B------:R-:W-:Y:S01]  /*68d0*/  ULDC.64 UR6, c[0x0][0x3c8] ;  /* 0x0000f20000067ab9 */ /* 0x000fe20000000a00 */
[----:B------:R-:W-:Y:S01]  /*68e0*/  ISETP.GE.AND P5, PT, R24, UR4, PT ;  /* 0x0000000418007c0c */ /* 0x000fe2000bfa6270 */
[----:B------:R-:W-:Y:S01]  /*68f0*/  IMAD.X R14, R52, 0x1, R48, P2 ;  /* 0x00000001340e7824 */ /* 0x000fe200010e0630 */
[----:B------:R-:W-:Y:S02]  /*6900*/  LEA R8, P3, R9, UR6, 0x1 ;  /* 0x0000000609087c11 */ /* 0x000fe4000f8608ff */
[----:B------:R-:W-:Y:S02]  /*6910*/  CS2R R38, SRZ ;  /* 0x0000000000267805 */ /* 0x000fe4000001ff00 */
[----:B------:R-:W-:Y:S01]  /*6920*/  ISETP.GE.AND P2, PT, R0, UR4, PT ;  /* 0x0000000400007c0c */ /* 0x000fe2000bf46270 */
[----:B------:R-:W-:Y:S01]  /*6930*/  ULDC.64 UR4, c[0x0][0x3e0] ;  /* 0x0000f80000047ab9 */ /* 0x000fe20000000a00 */
[----:B------:R-:W-:-:S02]  /*6940*/  IADD3 R0, P4, R55, R50, RZ ;  /* 0x0000003237007210 */ /* 0x000fc40007f9e0ff */
[----:B------:R-:W-:Y:S02]  /*6950*/  CS2R R34, SRZ ;  /* 0x0000000000227805 */ /* 0x000fe4000001ff00 */
[----:B------:R-:W-:Y:S02]  /*6960*/  LEA.HI.X R9, R9, UR7, R14, 0x1, P3 ;  /* 0x0000000709097c11 */ /* 0x000fe400098f0c0e */
[----:B------:R-:W-:Y:S02]  /*6970*/  CS2R R36, SRZ ;  /* 0x0000000000247805 */ /* 0x000fe4000001ff00 */
[----:B------:R-:W-:Y:S02]  /*6980*/  IADD3.X R15, R54, R51, RZ, P4, !PT ;  /* 0x00000033360f7210 */ /* 0x000fe400027fe4ff */
[----:B------:R-:W-:Y:S02]  /*6990*/  CS2R R32, SRZ ;  /* 0x0000000000207805 */ /* 0x000fe4000001ff00 */
[C---:B------:R-:W-:Y:S01]  /*69a0*/  LEA R14, P3, R0.reuse, UR4, 0x1 ;  /* 0x00000004000e7c11 */ /* 0x040fe2000f8608ff */
[----:B------:R0:W5:Y:S03]  /*69b0*/  @!P5 LDG.E.64 R38, desc[UR52][R8.64] ;  /* 0x000000340826d981 */ /* 0x000166000c1e1b00 */
[----:B------:R-:W-:Y:S01]  /*69c0*/  LEA.HI.X R15, R0, UR5, R15, 0x1, P3 ;  /* 0x00000005000f7c11 */ /* 0x000fe200098f0c0f */
[----:B------:R0:W5:Y:S04]  /*69d0*/  @!P2 LDG.E.64 R34, desc[UR52][R8.64+0x20] ;  /* 0x000020340822a981 */ /* 0x000168000c1e1b00 */
[----:B------:R0:W5:Y:S04]  /*69e0*/  @!P5 LDG.E.64 R36, desc[UR52][R14.64] ;  /* 0x000000340e24d981 */ /* 0x000168000c1e1b00 */
[----:B------:R0:W5:Y:S02]  /*69f0*/  @!P2 LDG.E.64 R32, desc[UR52][R14.64+0x20] ;  /* 0x000020340e20a981 */ /* 0x000164000c1e1b00 */
.L_x_11624:
[----:B------:R-:W-:Y:S05]  /*6a00*/  BSYNC B1 ;  /* 0x0000000000017941 */ /* 0x000fea0003800000 */
.L_x_11623:
        /* <DEDUP_REMOVED lines=14> */
[C---:B------:R-:W-:Y:S02]  /*6af0*/  LEA R8, P2, R9.reuse, UR6, 0x1 ;  /* 0x0000000609087c11 */ /* 0x040fe4000f8408ff */
[----:B------:R-:W-:Y:S02]  /*6b00*/  CS2R R26, SRZ ;  /* 0x00000000001a7805 */ /* 0x000fe4000001ff00 */
[----:B------:R-:W-:Y:S02]  /*6b10*/  LEA R14, P3, R0, UR4, 0x1 ;  /* 0x00000004000e7c11 */ /* 0x000fe4000f8608ff */
[----:B------:R-:W-:Y:S02]  /*6b20*/  LEA.HI.X R9, R9, UR7, R20, 0x1, P2 ;  /* 0x0000000709097c11 */ /* 0x000fe400090f0c14 */
[----:B------:R-:W-:-:S02]  /*6b30*/  CS2R R20, SRZ ;  /* 0x0000000000147805 */ /* 0x000fc4000001ff00 */
[----:B------:R-:W-:Y:S01]  /*6b40*/  LEA.HI.X R15, R0, UR5, R15, 0x1, P3 ;  /* 0x00000005000f7c11 */ /* 0x000fe200098f0c0f */
[----:B------:R1:W5:Y:S04]  /*6b50*/  @!P4 LDG.E.64 R28, desc[UR52][R8.64] ;  /* 0x00000034081cc981 */ /* 0x000368000c1e1b00 */
[----:B------:R1:W5:Y:S04]  /*6b60*/  @!P5 LDG.E.64 R20, desc[UR52][R8.64+0x20] ;  /* 0x000020340814d981 */ /* 0x000368000c1e1b00 */
[----:B------:R1:W5:Y:S04]  /*6b70*/  @!P4 LDG.E.64 R30, desc[UR52][R14.64] ;  /* 0x000000340e1ec981 */ /* 0x000368000c1e1b00 */
[----:B------:R1:W5:Y:S02]  /*6b80*/  @!P5 LDG.E.64 R26, desc[UR52][R14.64+0x20] ;  /* 0x000020340e1ad981 */ /* 0x000364000c1e1b00 */
.L_x_11626:
[----:B------:R-:W-:Y:S05]  /*6b90*/  BSYNC B1 ;  /* 0x0000000000017941 */ /* 0x000fea0003800000 */
.L_x_11625:
[----:B------:R-:W2:Y:S04]  /*6ba0*/  LDL R48, [R1+0x68] ;  /* 0x0000680001307983 */ /* 0x000ea80000100800 */
[----:B01----:R-:W3:Y:S01]  /*6bb0*/  LDL R14, [R1+0x60] ;  /* 0x00006000010e7983 */ /* 0x003ee20000100800 */
[C---:B------:R-:W-:Y:S01]  /*6bc0*/  IMAD.WIDE.U32 R10, R3.reuse, R6, R10 ;  /* 0x00000006030a7225 */ /* 0x040fe200078e000a */
[----:B------:R-:W-:Y:S01]  /*6bd0*/  ULDC.64 UR4, c[0x0][0x3c8] ;  /* 0x0000f20000047ab9 */ /* 0x000fe20000000a00 */
[----:B------:R-:W-:Y:S02]  /*6be0*/  ULDC.64 UR6, c[0x0][0x3e0] ;  /* 0x0000f80000067ab9 */ /* 0x000fe40000000a00 */
[----:B------:R-:W-:-:S04]  /*6bf0*/  IMAD.WIDE.U32 R12, R3, R4, R12 ;  /* 0x00000004030c7225 */ /* 0x000fc800078e000c */
[C---:B------:R-:W-:Y:S02]  /*6c00*/  IMAD R6, R43.reuse, R6, RZ ;  /* 0x000000062b067224 */ /* 0x040fe400078e02ff */
[----:B------:R-:W-:Y:S02]  /*6c10*/  IMAD R4, R43, R4, RZ ;  /* 0x000000042b047224 */ /* 0x000fe400078e02ff */
[C---:B------:R-:W-:Y:S02]  /*6c20*/  IMAD R7, R3.reuse, R7, R6 ;  /* 0x0000000703077224 */ /* 0x040fe400078e0206 */
[----:B------:R-:W-:Y:S01]  /*6c30*/  IMAD R3, R3, R5, R4 ;  /* 0x0000000503037224 */ /* 0x000fe200078e0204 */
[----:B------:R-:W-:Y:S01]  /*6c40*/  LEA R4, P2, R10, UR4, 0x1 ;  /* 0x000000040a047c11 */ /* 0x000fe2000f8408ff */
[----:B------:R-:W-:Y:S02]  /*6c50*/  IMAD.IADD R5, R11, 0x1, R7 ;  /* 0x000000010b057824 */ /* 0x000fe400078e0207 */
[----:B------:R-:W-:Y:S01]  /*6c60*/  IMAD.IADD R3, R13, 0x1, R3 ;  /* 0x000000010d037824 */ /* 0x000fe200078e0203 */
[----:B------:R-:W-:-:S02]  /*6c70*/  UMOV UR4, 0xffffffff ;  /* 0xffffffff00047882 */ /* 0x000fc40000000000 */
[----:B------:R-:W-:Y:S01]  /*6c80*/  LEA.HI.X R5, R10, UR5, R5, 0x1, P2 ;  /* 0x000000050a057c11 */ /* 0x000fe200090f0c05 */
[----:B--2---:R-:W-:Y:S01]  /*6c90*/  IMAD.SHL.U32 R8, R48, 0x40, RZ ;  /* 0x0000004030087824 */ /* 0x004fe200078e00ff */
[----:B---3--:R-:W-:-:S04]  /*6ca0*/  LEA.HI R0, R14, R14, RZ, 0x1 ;  /* 0x0000000e0e007211 */ /* 0x008fc800078f08ff */
[----:B------:R-:W-:Y:S02]  /*6cb0*/  LOP3.LUT R9, R8, 0x1c0, RZ, 0xc0, !PT ;  /* 0x000001c008097812 */ /* 0x000fe400078ec0ff */
[----:B------:R-:W-:Y:S02]  /*6cc0*/  LOP3.LUT R8, R0, 0xfffffffe, RZ, 0xc0, !PT ;  /* 0xfffffffe00087812 */ /* 0x000fe400078ec0ff */
[----:B------:R-:W-:Y:S02]  /*6cd0*/  LEA R0, P3, R12, UR6, 0x1 ;  /* 0x000000060c007c11 */ /* 0x000fe4000f8608ff */
[----:B------:R-:W-:Y:S01]  /*6ce0*/  LOP3.LUT R40, R9, 0x18, R40, 0xf8, !PT ;  /* 0x0000001809287812 */ /* 0x000fe200078ef828 */
[----:B------:R-:W-:Y:S01]  /*6cf0*/  IMAD.IADD R8, R14, 0x1, -R8 ;  /* 0x000000010e087824 */ /* 0x000fe200078e0a08 */
[----:B------:R-:W-:Y:S02]  /*6d00*/  SHF.R.U32.HI R9, RZ, 0x3, R9 ;  /* 0x00000003ff097819 */ /* 0x000fe40000011609 */
[----:B------:R-:W-:-:S02]  /*6d10*/  LEA.HI.X R3, R12, UR7, R3, 0x1, P3 ;  /* 0x000000070c037c11 */ /* 0x000fc400098f0c03 */
[----:B------:R-:W-:Y:S02]  /*6d20*/  LOP3.LUT R9, R40, R9, RZ, 0x3c, !PT ;  /* 0x0000000928097212 */ /* 0x000fe400078e3cff */
[----:B------:R-:W-:Y:S01]  /*6d30*/  SHF.L.U32 R6, R8, 0x1f, RZ ;  /* 0x0000001f08067819 */ /* 0x000fe200000006ff */
[----:B------:R-:W-:Y:S06]  /*6d40*/  BRA.DIV UR4, `(.L_x_11627) ;  /* 0x0000014e042c7947 */ /* 0x000fec000b800000 */
.L_x_11819:
[----:B------:R-:W-:-:S03]  /*6d50*/  UMOV UR4, 0xffffffff ;  /* 0xffffffff00047882 */ /* 0x000fc60000000000 */
[----:B------:R-:W-:Y:S05]  /*6d60*/  BRA.DIV UR4, `(.L_x_11628) ;  /* 0x0000014e044c7947 */ /* 0x000fea000b800000 */
.L_x_11822:
[----:B------:R-:W-:-:S03]  /*6d70*/  UMOV UR4, 0xffffffff ;  /* 0xffffffff00047882 */ /* 0x000fc60000000000 */
[----:B------:R-:W-:Y:S05]  /*6d80*/  BRA.DIV UR4, `(.L_x_11629) ;  /* 0x0000014e046c7947 */ /* 0x000fea000b800000 */
.L_x_11825:
[----:B------:R-:W-:-:S03]  /*6d90*/  UMOV UR4, 0xffffffff ;  /* 0xffffffff00047882 */ /* 0x000fc60000000000 */
[----:B------:R-:W-:Y:S05]  /*6da0*/  BRA.DIV UR4, `(.L_x_11630) ;  /* 0x0000014e048c7947 */ /* 0x000fea000b800000 */
.L_x_11828:
[----:B------:R-:W-:-:S03]  /*6db0*/  UMOV UR4, 0xffffffff ;  /* 0xffffffff00047882 */ /* 0x000fc60000000000 */
[----:B------:R-:W-:Y:S05]  /*6dc0*/  BRA.DIV UR4, `(.L_x_11631) ;  /* 0x0000014e04ac7947 */ /* 0x000fea000b800000 */
.L_x_11831:
[----:B------:R-:W-:-:S03]  /*6dd0*/  UMOV UR4, 0xffffffff ;  /* 0xffffffff00047882 */ /* 0x000fc60000000000 */
[----:B------:R-:W-:Y:S05]  /*6de0*/  BRA.DIV UR4, `(.L_x_11632) ;  /* 0x0000014e04cc7947 */ /* 0x000fea000b800000 */
.L_x_11834:
[----:B------:R-:W-:-:S03]  /*6df0*/  UMOV UR4, 0xffffffff ;  /* 0xffffffff00047882 */ /* 0x000fc60000000000 */
[----:B------:R-:W-:Y:S05]  /*6e00*/  BRA.DIV UR4, `(.L_x_11633) ;  /* 0x0000014e04ec7947 */ /* 0x000fea000b800000 */
.L_x_11837:
[----:B------:R-:W-:-:S03]  /*6e10*/  UMOV UR4, 0xffffffff ;  /* 0xffffffff00047882 */ /* 0x000fc60000000000 */
[----:B------:R-:W-:Y:S05]  /*6e20*/  BRA.DIV UR4, `(.L_x_11634) ;  /* 0x00000152040c7947 */ /* 0x000fea000b800000 */
.L_x_11840:
[----:B------:R-:W0:Y:S01]  /*6e30*/  S2R R7, SR_TID.X ;  /* 0x0000000000077919 */ /* 0x000e220000002100 */
[----:B------:R-:W1:Y:S01]  /*6e40*/  SYNCS.PHASECHK.TRANS64.TRYWAIT P2, [R17+URZ+0x32400], R6 ;  /* 0x03240006110075a7 */ /* 0x000e62000804017f */
        /* <DEDUP_REMOVED lines=12> */
[----:B------:R-:W-:Y:S01]  /*6f10*/  BSSY B1, `(.L_x_11635) ;  /* 0x000001a000017945 */ /* 0x000fe20003800000 */
[----:B------:R-:W-:Y:S01]  /*6f20*/  PRMT R15, R5, 0x7610, R15 ;  /* 0x00007610050f7816 */ /* 0x000fe2000000000f */
[----:B------:R-:W-:Y:S01]  /*6f30*/  IMAD.MOV.U32 R5, RZ, RZ, R37 ;  /* 0x000000ffff057224 */ /* 0x000fe200078e0025 */
[----:B------:R-:W-:-:S04]  /*6f40*/  PRMT R44, R4, 0x7610, R44 ;  /* 0x00007610042c7816 */ /* 0x000fc8000000002c */
[----:B------:R-:W-:Y:S01]  /*6f50*/  PRMT R44, R44, 0x5410, R5 ;  /* 0x000054102c2c7816 */ /* 0x000fe20000000005 */
[----:B------:R-:W-:Y:S02]  /*6f60*/  IMAD.MOV.U32 R5, RZ, RZ, R29 ;  /* 0x000000ffff057224 */ /* 0x000fe400078e001d */
[----:B0-----:R-:W-:-:S05]  /*6f70*/  VIADD R10, R7, 0xffffff80 ;  /* 0xffffff80070a7836 */ /* 0x001fca0000000000 */
[----:B------:R-:W-:-:S04]  /*6f80*/  SHF.R.S32.HI R7, RZ, 0x1f, R10 ;  /* 0x0000001fff077819 */ /* 0x000fc8000001140a */
[----:B------:R-:W-:-:S04]  /*6f90*/  LEA.HI R7, R7, R10, RZ, 0x5 ;  /* 0x0000000a07077211 */ /* 0x000fc800078f28ff */
[----:B------:R-:W-:-:S04]  /*6fa0*/  SHF.R.S32.HI R7, RZ, 0x5, R7 ;  /* 0x00000005ff077819 */ /* 0x000fc80000011407 */
[----:B------:R-:W-:Y:S01]  /*6fb0*/  LEA R0, R7, R9, 0x9 ;  /* 0x0000000907007211 */ /* 0x000fe200078e48ff */
[----:B------:R-:W-:Y:S02]  /*6fc0*/  IMAD.MOV.U32 R7, RZ, RZ, R20 ;  /* 0x000000ffff077224 */ /* 0x000fe400078e0014 */
[----:B------:R-:W-:Y:S02]  /*6fd0*/  IMAD.MOV.U32 R9, RZ, RZ, R21 ;  /* 0x000000ffff097224 */ /* 0x000fe400078e0015 */
[----:B------:R-:W-:-:S03]  /*6fe0*/  IMAD R3, R0, 0x2, R17 ;  /* 0x0000000200037824 */ /* 0x000fc600078e0211 */
[----:B------:R-:W-:Y:S01]  /*6ff0*/  PRMT R45, R7, 0x5410, R9 ;  /* 0x00005410072d7816 */ /* 0x000fe20000000009 */
[C---:B------:R-:W-:Y:S01]  /*7000*/  VIADD R4, R3.reuse, 0x18400 ;  /* 0x0001840003047836 */ /* 0x040fe20000000000 */
[----:B------:R-:W-:Y:S01]  /*7010*/  IADD3 R0, R3, 0x18440, RZ ;  /* 0x0001844003007810 */ /* 0x000fe20007ffe0ff */
[----:B------:R-:W-:Y:S01]  /*7020*/  IMAD.MOV.U32 R9, RZ, RZ, R27 ;  /* 0x000000ffff097224 */ /* 0x000fe200078e001b */
[----:B------:R-:W-:Y:S01]  /*7030*/  MOV R7, R26 ;  /* 0x0000001a00077202 */ /* 0x000fe20000000f00 */
[----:B------:R-:W-:Y:S02]  /*7040*/  @P3 VIADD R0, R4, 0xffffffc0 ;  /* 0xffffffc004003836 */ /* 0x000fe40000000000 */
[----:B------:R-:W-:Y:S01]  /*7050*/  IMAD.MOV.U32 R4, RZ, RZ, R28 ;  /* 0x000000ffff047224 */ /* 0x000fe200078e001c */
[----:B------:R-:W-:-:S04]  /*7060*/  PRMT R47, R7, 0x5410, R9 ;  /* 0x00005410072f7816 */ /* 0x000fc80000000009 */
[----:B------:R-:W-:Y:S01]  /*7070*/  PRMT R46, R4, 0x5410, R5 ;  /* 0x00005410042e7816 */ /* 0x000fe20000000005 */
[----:B------:R-:W-:Y:S02]  /*7080*/  IMAD.MOV.U32 R4, RZ, RZ, R30 ;  /* 0x000000ffff047224 */ /* 0x000fe400078e001e */
[----:B------:R-:W-:Y:S01]  /*7090*/  IMAD.MOV.U32 R5, RZ, RZ, R31 ;  /* 0x000000ffff057224 */ /* 0x000fe200078e001f */
[----:B-1----:R-:W-:Y:S06]  /*70a0*/  @!P2 BRA `(.L_x_11636) ;  /* 0x0000014c0094a947 */ /* 0x002fec0003800000 */
.L_x_11841:
[----:B------:R-:W-:Y:S05]  /*70b0*/  BSYNC B1 ;  /* 0x0000000000017941 */ /* 0x000fea0003800000 */
.L_x_11635:
        /* <DEDUP_REMOVED lines=10> */
[----:B------:R-:W-:Y:S01]  /*7160*/  SHF.R.U64 R40, R36, 0x10, R37 ;  /* 0x0000001024287819 */ /* 0x000fe20000001225 */
[----:B------:R-:W-:Y:S01]  /*7170*/  HADD2.F32 R15, -RZ, R15.H0_H0 ;  /* 0x2000000fff0f7230 */ /* 0x000fe20000004100 */
[----:B------:R-:W-:Y:S01]  /*7180*/  SHF.R.U32.HI R14, RZ, 0x10, R39 ;  /* 0x00000010ff0e7819 */ /* 0x000fe20000011627 */
[----:B------:R-:W-:Y:S01]  /*7190*/  HADD2.F32 R13, -RZ, R13.H0_H0 ;  /* 0x2000000dff0d7230 */ /* 0x000fe20000004100 */
[----:B------:R-:W-:Y:S02]  /*71a0*/  SHF.R.U32.HI R36, RZ, 0x10, R37 ;  /* 0x00000010ff247819 */ /* 0x000fe40000011625 */
        /* <DEDUP_REMOVED lines=36> */
.L_x_11640:
[----:B------:R-:W-:Y:S05]  /*73f0*/  BSYNC B2 ;  /* 0x0000000000027941 */ /* 0x000fea0003800000 */
.L_x_11639:
[----:B------:R-:W-:Y:S05]  /*7400*/  @P2 BRA `(.L_x_11638) ;  /* 0x0000000000a82947 */ /* 0x000fea0003800000 */
[----:B01----:R-:W0:Y:S01]  /*7410*/  LDS.128 R4, [R0] ;  /* 0x0000000000047984 */ /* 0x003e220000000c00 */
[----:B------:R-:W-:Y:S01]  /*7420*/  SHF.R.U64 R36, R32, 0x10, R33 ;  /* 0x0000001020247819 */ /* 0x000fe20000001221 */
[----:B------:R-:W-:Y:S01]  /*7430*/  HADD2.F32 R15, -RZ, R43.H1_H1 ;  /* 0x3000002bff0f7230 */ /* 0x000fe20000004100 */
        /* <DEDUP_REMOVED lines=39> */
.L_x_11638:
[----:B------:R-:W-:Y:S05]  /*76b0*/  BSYNC B1 ;  /* 0x0000000000017941 */ /* 0x000fea0003800000 */
.L_x_11637:
        /* <DEDUP_REMOVED lines=48> */
[----:B------:R1:W-:Y:S02]  /*79c0*/  STS.128 [R3+0x1a400], R28 ;  /* 0x01a4001c03007388 */ /* 0x0003e40000000c00 */
.L_x_11643:
[----:B------:R-:W-:Y:S05]  /*79d0*/  BSYNC B1 ;  /* 0x0000000000017941 */ /* 0x000fea0003800000 */
.L_x_11642:
[----:B------:R-:W-:Y:S05]  /*79e0*/  @P1 BRA `(.L_x_11641) ;  /* 0x0000001400bc1947 */ /* 0x000fea0003800000 */
[----:B0-----:R-:W0:Y:S01]  /*79f0*/  LDS.128 R4, [R0+0x2000] ;  /* 0x0020000000047984 */ /* 0x001e220000000c00 */
[----:B------:R-:W-:Y:S01]  /*7a00*/  SHF.R.U32.HI R13, RZ, 0x10, R21 ;  /* 0x00000010ff0d7819 */ /* 0x000fe20000011615 */
[----:B------:R-:W-:Y:S01]  /*7a10*/  HADD2.F32 R14, -RZ, R47.H0_H0 ;  /* 0x2000002fff0e7230 */ /* 0x000fe20000004100 */
[----:B------:R-:W-:Y:S01]  /*7a20*/  SHF.R.U32.HI R15, RZ, 0x10, R27 ;  /* 0x00000010ff0f7819 */ /* 0x000fe2000001161b */
[----:B------:R-:W-:Y:S01]  /*7a30*/  HADD2.F32 R12, -RZ, R45.H0_H0 ;  /* 0x2000002dff0c7230 */ /* 0x000fe20000004100 */
[----:B-1----:R-:W-:Y:S01]  /*7a40*/  SHF.R.U64 R28, R20, 0x10, R21 ;  /* 0x00000010141c7819 */ /* 0x002fe20000001215 */
[----:B------:R-:W-:Y:S01]  /*7a50*/  HADD2.F32 R13, -RZ, R13.H0_H0 ;  /* 0x2000000dff0d7230 */ /* 0x000fe20000004100 */
[----:B------:R-:W-:Y:S01]  /*7a60*/  SHF.R.U64 R25, R26, 0x10, R27 ;  /* 0x000000101a197819 */ /* 0x000fe2000000121b */
[----:B------:R-:W-:Y:S02]  /*7a70*/  HADD2.F32 R15, -RZ, R15.H0_H0 ;  /* 0x2000000fff0f7230 */ /* 0x000fe40000004100 */
[----:B0-----:R-:W-:-:S02]  /*7a80*/  HADD2.F32 R11, -RZ, R7.H1_H1 ;  /* 0x30000007ff0b7230 */ /* 0x001fc40000004100 */
[--C-:B------:R-:W-:Y:S02]  /*7a90*/  HADD2.F32 R3, -RZ, R4.reuse.H0_H0 ;  /* 0x20000004ff037230 */ /* 0x100fe40000004100 */
[----:B------:R-:W-:Y:S02]  /*7aa0*/  HADD2.F32 R4, -RZ, R4.H1_H1 ;  /* 0x30000004ff047230 */ /* 0x000fe40000004100 */
[C---:B------:R-:W-:Y:S01]  /*7ab0*/  FMUL.FTZ R24, R11.reuse, R13 ;  /* 0x0000000d0b187220 */ /* 0x040fe20000410000 */
[----:B------:R-:W-:Y:S02]  /*7ac0*/  HADD2.F32 R10, -RZ, R7.H0_H0 ;  /* 0x20000007ff0a7230 */ /* 0x000fe40000004100 */
[----:B------:R-:W-:Y:S01]  /*7ad0*/  FMUL.FTZ R21, R11, R15 ;  /* 0x0000000f0b157220 */ /* 0x000fe20000410000 */
[--C-:B------:R-:W-:Y:S02]  /*7ae0*/  HADD2.F32 R7, -RZ, R6.reuse.H0_H0 ;  /* 0x20000006ff077230 */ /* 0x100fe40000004100 */
[----:B------:R-:W-:Y:S01]  /*7af0*/  FMUL.FTZ R20, R4, R14 ;  /* 0x0000000e04147220 */ /* 0x000fe20000410000 */
[----:B------:R-:W-:-:S02]  /*7b00*/  HADD2.F32 R9, -RZ, R6.H1_H1 ;  /* 0x30000006ff097230 */ /* 0x000fc40000004100 */
[C---:B------:R-:W-:Y:S01]  /*7b10*/  FFMA.FTZ R26, R10.reuse, R15, R24 ;  /* 0x0000000f0a1a7223 */ /* 0x040fe20000010018 */
        /* <DEDUP_REMOVED lines=13> */
[----:B------:R-:W-:Y:S01]  /*7bf0*/  FMUL.FTZ R9, R5, R11 ;  /* 0x0000000b05097220 */ /* 0x000fe20000410000 */
[----:B------:R-:W-:Y:S01]  /*7c00*/  FFMA.FTZ R13, R7, R12, R13 ;  /* 0x0000000c070d7223 */ /* 0x000fe2000001000d */
[-C--:B------:R-:W-:Y:S01]  /*7c10*/  FMUL.FTZ R14, R5, R4.reuse ;  /* 0x00000004050e7220 */ /* 0x080fe20000410000 */
        /* <DEDUP_REMOVED lines=8> */
.L_x_11622:
[----:B------:R-:W0:Y:S01]  /*7ca0*/  LDC R43, c[0x0][0x3d4] ;  /* 0x0000f500ff2b7b82 */ /* 0x000e220000000800 */
[----:B------:R-:W-:Y:S01]  /*7cb0*/  IADD3 R0, R18, 0x40, RZ ;  /* 0x0000004012007810 */ /* 0x000fe20007ffe0ff */
[----:B------:R-:W2:Y:S01]  /*7cc0*/  LDL R48, [R1+0x14] ;  /* 0x0000140001307983 */ /* 0x000ea20000100800 */
[----:B------:R-:W-:Y:S01]  /*7cd0*/  ULDC.64 UR4, c[0x0][0x3c8] ;  /* 0x0000f20000047ab9 */ /* 0x000fe20000000a00 */
[----:B------:R-:W-:Y:S02]  /*7ce0*/  ULDC.64 UR6, c[0x0][0x3e0] ;  /* 0x0000f80000067ab9 */ /* 0x000fe40000000a00 */
[----:B------:R-:W3:Y:S01]  /*7cf0*/  LDL R46, [R1+0x60] ;  /* 0x00006000012e7983 */ /* 0x000ee20000100800 */
[----:B0-----:R-:W-:-:S04]  /*7d00*/  ISETP.GE.AND P0, PT, R40, R43, PT ;  /* 0x0000002b2800720c */ /* 0x001fc80003f06270 */
[-C--:B------:R-:W-:Y:S02]  /*7d10*/  ISETP.GE.OR P1, PT, R0, R9.reuse, P0 ;  /* 0x000000090000720c */ /* 0x080fe40000726670 */
[----:B------:R-:W-:-:S11]  /*7d20*/  ISETP.GE.OR P0, PT, R18, R9, P0 ;  /* 0x000000091200720c */ /* 0x000fd60000706670 */
[----:B------:R-:W0:Y:S08]  /*7d30*/  @!P1 LDC.64 R14, c[0x0][0x3c8] ;  /* 0x0000f200ff0e9b82 */ /* 0x000e300000000a00 */
[----:B------:R-:W1:Y:S01]  /*7d40*/  @!P1 LDC.64 R30, c[0x0][0x3e0] ;  /* 0x0000f800ff1e9b82 */ /* 0x000e620000000a00 */
[----:B------:R-:W-:-:S04]  /*7d50*/  @!P1 IADD3 R13, P2, P3, R26, R56, R53 ;  /* 0x000000381a0d9210 */ /* 0x000fc80007b5e035 */
[----:B------:R-:W-:Y:S02]  /*7d60*/  @!P1 IADD3.X R20, R27, R57, R52, P2, P3 ;  /* 0x000000391b149210 */ /* 0x000fe400017e6434 */
[----:B------:R-:W-:Y:S02]  /*7d70*/  @!P1 IADD3 R0, P3, P4, R28, R59, R55 ;  /* 0x0000003b1c009210 */ /* 0x000fe40007c7e037 */
[----:B------:R-:W-:Y:S02]  /*7d80*/  @!P0 IADD3 R11, P2, R55, R28, RZ ;  /* 0x0000001c370b8210 */ /* 0x000fe40007f5e0ff */
[----:B------:R-:W-:Y:S02]  /*7d90*/  @!P1 IADD3.X R3, R29, R58, R54, P3, P4 ;  /* 0x0000003a1d039210 */ /* 0x000fe40001fe8436 */
[----:B0-----:R-:W-:Y:S01]  /*7da0*/  @!P1 LEA R12, P3, R13, R14, 0x1 ;  /* 0x0000000e0d0c9211 */ /* 0x001fe200078608ff */
[----:B------:R-:W-:Y:S01]  /*7db0*/  @!P0 IMAD.X R24, R54, 0x1, R29, P2 ;  /* 0x0000000136188824 */ /* 0x000fe200010e061d */
[----:B------:R-:W-:-:S02]  /*7dc0*/  CS2R R28, SRZ ;  /* 0x00000000001c7805 */ /* 0x000fc4000001ff00 */
[----:B------:R-:W-:Y:S02]  /*7dd0*/  @!P1 LEA.HI.X R13, R13, R15, R20, 0x1, P3 ;  /* 0x0000000f0d0d9211 */ /* 0x000fe400018f0c14 */
[----:B-1----:R-:W-:-:S04]  /*7de0*/  @!P1 LEA R14, P4, R0, R30, 0x1 ;  /* 0x0000001e000e9211 */ /* 0x002fc800078808ff */
[----:B------:R-:W-:Y:S02]  /*7df0*/  @!P1 LEA.HI.X R15, R0, R31, R3, 0x1, P4 ;  /* 0x0000001f000f9211 */ /* 0x000fe400020f0c03 */
[----:B------:R-:W-:Y:S01]  /*7e00*/  CS2R R30, SRZ ;  /* 0x00000000001e7805 */ /* 0x000fe2000001ff00 */
[----:B------:R-:W0:Y:S05]  /*7e10*/  LDC R0, c[0x0][0x428] ;  /* 0x00010a00ff007b82 */ /* 0x000e2a0000000800 */
[----:B------:R-:W5:Y:S01]  /*7e20*/  @!P1 LDG.E.128 R28, desc[UR52][R14.64] ;  /* 0x000000340e1c9981 */ /* 0x000f62000c1e1d00 */
[----:B------:R-:W1:Y:S01]  /*7e30*/  S2R R21, SR_TID.X ;  /* 0x0000000000157919 */ /* 0x000e620000002100 */
[----:B------:R-:W-:-:S05]  /*7e40*/  @!P0 IADD3 R9, P5, R53, R26, RZ ;  /* 0x0000001a35098210 */ /* 0x000fca0007fbe0ff */
[----:B------:R-:W-:Y:S01]  /*7e50*/  @!P0 IMAD.X R10, R52, 0x1, R27, P5 ;  /* 0x00000001340a8824 */ /* 0x000fe200028e061b */
[----:B------:R-:W-:-:S04]  /*7e60*/  @!P0 LEA R8, P5, R9, UR4, 0x1 ;  /* 0x0000000409088c11 */ /* 0x000fc8000f8a08ff */
[----:B------:R-:W-:Y:S02]  /*7e70*/  @!P0 LEA.HI.X R9, R9, UR5, R10, 0x1, P5 ;  /* 0x0000000509098c11 */ /* 0x000fe4000a8f0c0a */
[----:B------:R-:W-:-:S04]  /*7e80*/  @!P0 LEA R10, P2, R11, UR6, 0x1 ;  /* 0x000000060b0a8c11 */ /* 0x000fc8000f8408ff */
[----:B------:R-:W-:Y:S02]  /*7e90*/  @!P0 LEA.HI.X R11, R11, UR7, R24, 0x1, P2 ;  /* 0x000000070b0b8c11 */ /* 0x000fe400090f0c18 */
[----:B0-----:R-:W-:Y:S02]  /*7ea0*/  ISETP.NE.AND P2, PT, R0, 0x1, PT ;  /* 0x000000010000780c */ /* 0x001fe40003f45270 */
[----:B------:R-:W-:Y:S02]  /*7eb0*/  CS2R R32, SRZ ;  /* 0x0000000000207805 */ /* 0x000fe4000001ff00 */
[----:B------:R-:W-:-:S06]  /*7ec0*/  CS2R R34, SRZ ;  /* 0x0000000000227805 */ /* 0x000fcc000001ff00 */
[----:B------:R0:W5:Y:S01]  /*7ed0*/  @!P0 LDG.E.128 R32, desc[UR52][R8.64] ;  /* 0x0000003408208981 */ /* 0x000162000c1e1d00 */
[----:B-1----:R-:W-:Y:S02]  /*7ee0*/  VIADD R50, R21, 0xffffff80 ;  /* 0xffffff8015327836 */ /* 0x002fe40000000000 */
[----:B------:R-:W1:Y:S03]  /*7ef0*/  @P2 LDC R0, c[0x0][0x42c] ;  /* 0x00010b00ff002b82 */ /* 0x000e660000000800 */
[----:B------:R-:W-:-:S04]  /*7f00*/  SHF.R.S32.HI R21, RZ, 0x1f, R50 ;  /* 0x0000001fff157819 */ /* 0x000fc80000011432 */
[----:B------:R-:W-:Y:S01]  /*7f10*/  LEA.HI R21, R21, R50, RZ, 0x2 ;  /* 0x0000003215157211 */ /* 0x000fe200078f10ff */
[----:B0-----:R-:W0:Y:S03]  /*7f20*/  @P2 LDC R9, c[0x0][0x430] ;  /* 0x00010c00ff092b82 */ /* 0x001e260000000800 */
[----:B------:R-:W-:-:S05]  /*7f30*/  LOP3.LUT R21, R21, 0xfffffffc, RZ, 0xc0, !PT ;  /* 0xfffffffc15157812 */ /* 0x000fca00078ec0ff */
[----:B------:R-:W-:Y:S01]  /*7f40*/  IMAD.IADD R21, R50, 0x1, -R21 ;  /* 0x0000000132157824 */ /* 0x000fe200078e0a15 */
[----:B------:R-:W-:Y:S02]  /*7f50*/  CS2R R36, SRZ ;  /* 0x0000000000247805 */ /* 0x000fe4000001ff00 */
[----:B------:R-:W-:Y:S02]  /*7f60*/  CS2R R38, SRZ ;  /* 0x0000000000267805 */ /* 0x000fe4000001ff00 */
[----:B------:R-:W-:Y:S02]  /*7f70*/  CS2R R24, SRZ ;  /* 0x0000000000187805 */ /* 0x000fe4000001ff00 */
[----:B------:R-:W-:Y:S01]  /*7f80*/  CS2R R26, SRZ ;  /* 0x00000000001a7805 */ /* 0x000fe2000001ff00 */
[----:B------:R-:W-:Y:S01]  /*7f90*/  IMAD.MOV.U32 R8, RZ, RZ, R44 ;  /* 0x000000ffff087224 */ /* 0x000fe200078e002c */
[----:B------:R4:W5:Y:S04]  /*7fa0*/  @!P0 LDG.E.128 R36, desc[UR52][R10.64] ;  /* 0x000000340a248981 */ /* 0x000968000c1e1d00 */
[----:B------:R0:W5:Y:S01]  /*7fb0*/  @!P1 LDG.E.128 R24, desc[UR52][R12.64] ;  /* 0x000000340c189981 */ /* 0x000162000c1e1d00 */
[----:B----4-:R-:W-:-:S02]  /*7fc0*/  IMAD.MOV.U32 R10, RZ, RZ, R42 ;  /* 0x000000ffff0a7224 */ /* 0x010fc400078e002a */
[----:B------:R-:W-:Y:S02]  /*7fd0*/  IMAD.MOV.U32 R11, RZ, RZ, R49 ;  /* 0x000000ffff0b7224 */ /* 0x000fe400078e0031 */
[----:B--2---:R-:W-:-:S05]  /*7fe0*/  IMAD R3, R48, 0x80, R18 ;  /* 0x0000008030037824 */ /* 0x004fca00078e0212 */
[----:B------:R-:W-:-:S05]  /*7ff0*/  LEA R3, R21, R3, 0x6 ;  /* 0x0000000315037211 */ /* 0x000fca00078e30ff */
[----:B-1----:R-:W-:-:S05]  /*8000*/  @P2 IMAD.HI.U32 R0, R3, R0, RZ ;  /* 0x0000000003002227 */ /* 0x002fca00078e00ff */
[----:B0-----:R-:W-:-:S04]  /*8010*/  @P2 SHF.R.U32.HI R3, RZ, R9, R0 ;  /* 0x00000009ff032219 */ /* 0x001fc80000011600 */
[----:B------:R-:W-:Y:S01]  /*8020*/  SHF.R.S32.HI R21, RZ, 0x1f, R3 ;  /* 0x0000001fff157819 */ /* 0x000fe20000011403 */
[----:B------:R-:W-:-:S04]  /*8030*/  IMAD.MOV.U32 R9, RZ, RZ, R47 ;  /* 0x000000ffff097224 */ /* 0x000fc800078e002f */
[C---:B------:R-:W-:Y:S02]  /*8040*/  IMAD R0, R21.reuse, R6, RZ ;  /* 0x0000000615007224 */ /* 0x040fe400078e02ff */
[----:B------:R-:W-:Y:S02]  /*8050*/  IMAD R12, R21, R4, RZ ;  /* 0x00000004150c7224 */ /* 0x000fe400078e02ff */
        /* <DEDUP_REMOVED lines=11> */
[----:B---3--:R-:W-:Y:S01]  /*8110*/  LEA.HI R6, R46, R46, RZ, 0x1 ;  /* 0x0000002e2e067211 */ /* 0x008fe200078f08ff */
[----:B------:R-:W-:Y:S06]  /*8120*/  BRA.DIV UR4, `(.L_x_11644) ;  /* 0x0000013e04887947 */ /* 0x000fec000b800000 */
.L_x_11844:
[----:B------:R-:W-:-:S03]  /*8130*/  UMOV UR4, 0xffffffff ;  /* 0xffffffff00047882 */ /* 0x000fc60000000000 */
[----:B------:R-:W-:Y:S05]  /*8140*/  BRA.DIV UR4, `(.L_x_11645) ;  /* 0x0000013e04a87947 */ /* 0x000fea000b800000 */
.L_x_11847:
[----:B------:R-:W-:-:S03]  /*8150*/  UMOV UR4, 0xffffffff ;  /* 0xffffffff00047882 */ /* 0x000fc60000000000 */
[----:B------:R-:W-:Y:S05]  /*8160*/  BRA.DIV UR4, `(.L_x_11646) ;  /* 0x0000013e04c87947 */ /* 0x000fea000b800000 */
.L_x_11850:
[----:B------:R-:W-:-:S03]  /*8170*/  UMOV UR4, 0xffffffff ;  /* 0xffffffff00047882 */ /* 0x000fc60000000000 */
[----:B------:R-:W-:Y:S05]  /*8180*/  BRA.DIV UR4, `(.L_x_11647) ;  /* 0x0000013e04e87947 */ /* 0x000fea000b800000 */
.L_x_11853:
[----:B------:R-:W-:-:S03]  /*8190*/  UMOV UR4, 0xffffffff ;  /* 0xffffffff00047882 */ /* 0x000fc60000000000 */
[----:B------:R-:W-:Y:S05]  /*81a0*/  BRA.DIV UR4, `(.L_x_11648) ;  /* 0x0000014204087947 */ /* 0x000fea000b800000 */
.L_x_11856:
[----:B------:R-:W-:Y:S01]  /*81b0*/  UMOV UR4, 0xffffffff ;  /* 0xffffffff00047882 */ /* 0x000fe20000000000 */
[----:B------:R-:W-:Y:S02]  /*81c0*/  LOP3.LUT R6, R6, 0xfffffffe, RZ, 0xc0, !PT ;  /* 0xfffffffe06067812 */ /* 0x000fe400078ec0ff */
[----:B------:R-:W-:Y:S05]  /*81d0*/  BRA.DIV UR4, `(.L_x_11649) ;  /* 0x0000014204247947 */ /* 0x000fea000b800000 */
.L_x_11859:
[----:B------:R-:W-:Y:S01]  /*81e0*/  UMOV UR4, 0xffffffff ;  /* 0xffffffff00047882 */ /* 0x000fe20000000000 */
[----:B------:R-:W-:Y:S02]  /*81f0*/  IMAD.IADD R8, R46, 0x1, -R6 ;  /* 0x000000012e087824 */ /* 0x000fe400078e0a06 */
[----:B------:R-:W-:Y:S05]  /*8200*/  BRA.DIV UR4, `(.L_x_11650) ;  /* 0x0000014204407947 */ /* 0x000fea000b800000 */
.L_x_11862:
[----:B------:R-:W-:Y:S01]  /*8210*/  UMOV UR4, 0xffffffff ;  /* 0xffffffff00047882 */ /* 0x000fe20000000000 */
[----:B------:R-:W-:Y:S02]  /*8220*/  SHF.L.U32 R4, R8, 0x1f, RZ ;  /* 0x0000001f08047819 */ /* 0x000fe400000006ff */
[----:B------:R-:W-:Y:S05]  /*8230*/  BRA.DIV UR4, `(.L_x_11651) ;  /* 0x00000142045c7947 */ /* 0x000fea000b800000 */
.L_x_11865:
[----:B------:R-:W0:Y:S01]  /*8240*/  SYNCS.PHASECHK.TRANS64.TRYWAIT P2, [R17+URZ+0x32400], R4 ;  /* 0x03240004110075a7 */ /* 0x000e22000804017f */
[----:B-----5:R-:W-:Y:S01]  /*8250*/  IMAD.MOV.U32 R3, RZ, RZ, R33 ;  /* 0x000000ffff037224 */ /* 0x020fe200078e0021 */
[----:B------:R-:W-:Y:S01]  /*8260*/  BSSY B1, `(.L_x_11652) ;  /* 0x000001b000017945 */ /* 0x000fe20003800000 */
[----:B------:R-:W-:Y:S02]  /*8270*/  IMAD.MOV.U32 R0, RZ, RZ, R32 ;  /* 0x000000ffff007224 */ /* 0x000fe400078e0020 */
        /* <DEDUP_REMOVED lines=22> */
[----:B------:R-:W-:Y:S01]  /*83e0*/  IMAD.IADD R0, R40, 0x1, R43 ;  /* 0x0000000128007824 */ /* 0x000fe200078e022b */
[----:B------:R-:W-:Y:S01]  /*83f0*/  PRMT R54, R5, 0x5410, R6 ;  /* 0x0000541005367816 */ /* 0x000fe20000000006 */
[----:B0-----:R-:W-:Y:S06]  /*8400*/  @!P2 BRA `(.L_x_11653) ;  /* 0x000001400010a947 */ /* 0x001fec0003800000 */
.L_x_11866:
[----:B------:R-:W-:Y:S05]  /*8410*/  BSYNC B1 ;  /* 0x0000000000017941 */ /* 0x000fea0003800000 */
.L_x_11652:
[----:B------:R-:W-:Y:S01]  /*8420*/  BSSY B1, `(.L_x_11654) ;  /* 0x0000069000017945 */ /* 0x000fe20003800000 */
[----:B------:R-:W-:Y:S01]  /*8430*/  IMAD.MOV.U32 R55, RZ, RZ, R30 ;  /* 0x000000ffff377224 */ /* 0x000fe200078e001e */
[----:B------:R-:W-:Y:S02]  /*8440*/  MOV R56, R31 ;  /* 0x0000001f00387202 */ /* 0x000fe40000000f00 */
[----:B------:R-:W-:Y:S01]  /*8450*/  LOP3.LUT R0, R0, 0x38, RZ, 0xc0, !PT ;  /* 0x0000003800007812 */ /* 0x000fe200078ec0ff */
[----:B------:R-:W-:Y:S06]  /*8460*/  @P0 BRA `(.L_x_11655) ;  /* 0x0000000400900947 */ /* 0x000fec0003800000 */
[----:B------:R-:W2:Y:S01]  /*8470*/  LDL R3, [R1+0x68] ;  /* 0x0000680001037983 */ /* 0x000ea20000100800 */
[----:B------:R-:W1:Y:S02]  /*8480*/  S2R R5, SR_TID.X ;  /* 0x0000000000057919 */ /* 0x000e640000002100 */
[----:B-1----:R-:W-:-:S05]  /*8490*/  VIADD R5, R5, 0xffffff80 ;  /* 0xffffff8005057836 */ /* 0x002fca0000000000 */
[----:B------:R-:W-:-:S04]  /*84a0*/  SHF.R.S32.HI R6, RZ, 0x1f, R5 ;  /* 0x0000001fff067819 */ /* 0x000fc80000011405 */
[----:B------:R-:W-:-:S04]  /*84b0*/  LEA.HI R6, R6, R5, RZ, 0x5 ;  /* 0x0000000506067211 */ /* 0x000fc800078f28ff */
[----:B------:R-:W-:Y:S02]  /*84c0*/  SHF.R.S32.HI R6, RZ, 0x5, R6 ;  /* 0x00000005ff067819 */ /* 0x000fe40000011406 */
[--C-:B------:R-:W-:Y:S01]  /*84d0*/  SHF.R.U64 R48, R34, 0x10, R35.reuse ;  /* 0x0000001022307819 */ /* 0x100fe20000001223 */
[--C-:B------:R-:W-:Y:S01]  /*84e0*/  HADD2.F32 R34, -RZ, R20.reuse.H1_H1 ;  /* 0x30000014ff227230 */ /* 0x100fe20000004100 */
[----:B------:R-:W-:Y:S01]  /*84f0*/  SHF.R.U32.HI R46, RZ, 0x10, R35 ;  /* 0x00000010ff2e7819 */ /* 0x000fe20000011623 */
[----:B------:R-:W-:Y:S01]  /*8500*/  HADD2.F32 R35, -RZ, R20.H0_H0 ;  /* 0x20000014ff237230 */ /* 0x000fe20000004100 */
[--C-:B------:R-:W-:Y:S02]  /*8510*/  SHF.R.U64 R47, R36, 0x10, R37.reuse ;  /* 0x00000010242f7819 */ /* 0x100fe40000001225 */
[----:B------:R-:W-:Y:S02]  /*8520*/  SHF.R.U32.HI R36, RZ, 0x10, R37 ;  /* 0x00000010ff247819 */ /* 0x000fe40000011625 */
[----:B------:R-:W-:-:S02]  /*8530*/  SHF.R.U32.HI R42, RZ, 0x10, R33 ;  /* 0x00000010ff2a7819 */ /* 0x000fc40000011621 */
[----:B------:R-:W-:Y:S01]  /*8540*/  SHF.R.U64 R45, R38, 0x10, R39 ;  /* 0x00000010262d7819 */ /* 0x000fe20000001227 */
[----:B------:R-:W-:Y:S01]  /*8550*/  HADD2.F32 R36, -RZ, R36.H0_H0 ;  /* 0x20000024ff247230 */ /* 0x000fe20000004100 */
[----:B------:R-:W-:Y:S02]  /*8560*/  SHF.R.U64 R49, R32, 0x10, R33 ;  /* 0x0000001020317819 */ /* 0x000fe40000001221 */
[----:B------:R-:W-:Y:S01]  /*8570*/  SHF.R.U32.HI R39, RZ, 0x10, R39 ;  /* 0x00000010ff277819 */ /* 0x000fe20000011627 */
[----:B--2---:R-:W-:-:S05]  /*8580*/  IMAD.SHL.U32 R3, R3, 0x40, RZ ;  /* 0x0000004003037824 */ /* 0x004fca00078e00ff */
[----:B------:R-:W-:-:S04]  /*8590*/  LOP3.LUT R3, R3, 0x1c0, RZ, 0xc0, !PT ;  /* 0x000001c003037812 */ /* 0x000fc800078ec0ff */
[--C-:B------:R-:W-:Y:S02]  /*85a0*/  SHF.R.U32.HI R5, RZ, 0x3, R3.reuse ;  /* 0x00000003ff057819 */ /* 0x100fe40000011603 */
[----:B------:R-:W-:Y:S02]  /*85b0*/  LOP3.LUT R40, R3, 0x38, R40, 0xf8, !PT ;  /* 0x0000003803287812 */ /* 0x000fe400078ef828 */
[----:B------:R-:W-:Y:S02]  /*85c0*/  LOP3.LUT R3, R5, R0, R3, 0x1e, !PT ;  /* 0x0000000005037212 */ /* 0x000fe400078e1e03 */
[----:B------:R-:W-:-:S03]  /*85d0*/  LOP3.LUT R40, R40, R5, RZ, 0x3c, !PT ;  /* 0x0000000528287212 */ /* 0x000fc600078e3cff */
[C---:B0-----:R-:W-:Y:S02]  /*85e0*/  IMAD R4, R6.reuse, 0x200, R3 ;  /* 0x0000020006047824 */ /* 0x041fe400078e0203 */
[----:B------:R-:W-:-:S03]  /*85f0*/  IMAD R40, R6, 0x200, R40 ;  /* 0x0000020006287824 */ /* 0x000fc600078e0228 */
[----:B------:R-:W-:Y:S01]  /*8600*/  LEA R43, R4, R17, 0x1 ;  /* 0x00000011042b7211 */ /* 0x000fe200078e08ff */
[----:B------:R-:W-:-:S04]  /*8610*/  IMAD R41, R40, 0x2, R17 ;  /* 0x0000000228297824 */ /* 0x000fc800078e0211 */
        /* <DEDUP_REMOVED lines=8> */
[C---:B------:R-:W-:Y:S01]  /*86a0*/  FFMA.FTZ R37, R9.reuse, R34, -R38 ;  /* 0x0000002209257223 */ /* 0x040fe20000010826 */
[----:B------:R-:W-:Y:S02]  /*86b0*/  HADD2.F32 R20, -RZ, R42.H0_H0 ;  /* 0x2000002aff147230 */ /* 0x000fe40000004100 */
[----:B------:R-:W-:Y:S01]  /*86c0*/  FFMA.FTZ R40, R9, R35, R40 ;  /* 0x0000002309287223 */ /* 0x000fe20000010028 */
[----:B------:R-:W-:Y:S02]  /*86d0*/  HADD2.F32 R32, -RZ, R7.H0_H0 ;  /* 0x20000007ff207230 */ /* 0x000fe40000004100 */
[C---:B------:R-:W-:Y:S01]  /*86e0*/  FMUL.FTZ R38, R21.reuse, R36 ;  /* 0x0000002415267220 */ /* 0x040fe20000410000 */
[--C-:B------:R-:W-:Y:S02]  /*86f0*/  HADD2.F32 R34, -RZ, R44.reuse.H0_H0 ;  /* 0x2000002cff227230 */ /* 0x100fe40000004100 */
[----:B------:R-:W-:Y:S02]  /*8700*/  HADD2.F32 R9, -RZ, R44.H1_H1 ;  /* 0x3000002cff097230 */ /* 0x000fe40000004100 */
[----:B------:R-:W-:Y:S01]  /*8710*/  FMUL.FTZ R44, R21, R20 ;  /* 0x00000014152c7220 */ /* 0x000fe20000410000 */
[----:B------:R-:W-:-:S02]  /*8720*/  HADD2.F32 R11, -RZ, R15.H0_H0 ;  /* 0x2000000fff0b7230 */ /* 0x000fc40000004100 */
[C---:B------:R-:W-:Y:S01]  /*8730*/  FFMA.FTZ R42, R13.reuse, R20, -R38 ;  /* 0x000000140d2a7223 */ /* 0x040fe20000010826 */
[----:B------:R-:W-:Y:S02]  /*8740*/  HADD2.F32 R33, -RZ, R7.H1_H1 ;  /* 0x30000007ff217230 */ /* 0x000fe40000004100 */
[C---:B------:R-:W-:Y:S01]  /*8750*/  FMUL.FTZ R20, R32.reuse, R34 ;  /* 0x0000002220147220 */ /* 0x040fe20000410000 */
[----:B------:R-:W-:Y:S02]  /*8760*/  HADD2.F32 R38, -RZ, R39.H0_H0 ;  /* 0x20000027ff267230 */ /* 0x000fe40000004100 */
[----:B------:R-:W-:Y:S01]  /*8770*/  FMUL.FTZ R21, R32, R9 ;  /* 0x0000000920157220 */ /* 0x000fe20000410000 */
[----:B------:R-:W-:Y:S02]  /*8780*/  HADD2.F32 R32, -RZ, R46.H0_H0 ;  /* 0x2000002eff207230 */ /* 0x000fe40000004100 */
[----:B------:R-:W-:Y:S01]  /*8790*/  FFMA.FTZ R13, R13, R36, R44 ;  /* 0x000000240d0d7223 */ /* 0x000fe2000001002c */
[----:B------:R-:W-:-:S02]  /*87a0*/  HADD2.F32 R15, -RZ, R15.H1_H1 ;  /* 0x3000000fff0f7230 */ /* 0x000fc40000004100 */
[C---:B------:R-:W-:Y:S01]  /*87b0*/  FFMA.FTZ R36, R11.reuse, R34, R21 ;  /* 0x000000220b247223 */ /* 0x040fe20000010015 */
[----:B------:R-:W-:Y:S02]  /*87c0*/  HADD2.F32 R5, -RZ, R4.H0_H0 ;  /* 0x20000004ff057230 */ /* 0x000fe40000004100 */
[----:B------:R-:W-:Y:S01]  /*87d0*/  FFMA.FTZ R35, R11, R9, -R20 ;  /* 0x000000090b237223 */ /* 0x000fe20000010814 */
[C---:B------:R-:W-:Y:S01]  /*87e0*/  FMUL.FTZ R44, R33.reuse, R38 ;  /* 0x00000026212c7220 */ /* 0x040fe20000410000 */
[----:B------:R-:W-:Y:S02]  /*87f0*/  HADD2.F32 R34, -RZ, R50.H0_H0 ;  /* 0x20000032ff227230 */ /* 0x000fe40000004100 */
[----:B------:R-:W-:Y:S01]  /*8800*/  FMUL.FTZ R46, R33, R32 ;  /* 0x00000020212e7220 */ /* 0x000fe20000410000 */
[----:B------:R-:W-:Y:S02]  /*8810*/  HADD2.F32 R7, -RZ, R6.H0_H0 ;  /* 0x20000006ff077230 */ /* 0x000fe40000004100 */
[----:B------:R-:W-:-:S02]  /*8820*/  HADD2.F32 R11, -RZ, R50.H1_H1 ;  /* 0x30000032ff0b7230 */ /* 0x000fc40000004100 */
[--C-:B------:R-:W-:Y:S02]  /*8830*/  HADD2.F32 R20, -RZ, R51.reuse.H0_H0 ;  /* 0x20000033ff147230 */ /* 0x100fe40000004100 */
[----:B------:R-:W-:Y:S01]  /*8840*/  FFMA.FTZ R44, R15, R32, -R44 ;  /* 0x000000200f2c7223 */ /* 0x000fe2000001082c */
[----:B------:R-:W-:Y:S02]  /*8850*/  HADD2.F32 R3, -RZ, R12.H0_H0 ;  /* 0x2000000cff037230 */ /* 0x000fe40000004100 */
[----:B------:R-:W-:Y:S01]  /*8860*/  FMUL.FTZ R32, R5, R34 ;  /* 0x0000002205207220 */ /* 0x000fe20000410000 */
[----:B------:R-:W-:Y:S02]  /*8870*/  HADD2.F32 R10, -RZ, R14.H0_H0 ;  /* 0x2000000eff0a7230 */ /* 0x000fe40000004100 */
[----:B------:R-:W-:Y:S01]  /*8880*/  FFMA.FTZ R39, R15, R38, R46 ;  /* 0x000000260f277223 */ /* 0x000fe2000001002e */
[----:B------:R-:W-:Y:S02]  /*8890*/  HADD2.F32 R9, -RZ, R51.H1_H1 ;  /* 0x30000033ff097230 */ /* 0x000fe40000004100 */
[----:B------:R-:W-:Y:S01]  /*88a0*/  FMUL.FTZ R15, R7, R11 ;  /* 0x0000000b070f7220 */ /* 0x000fe20000410000 */
[-C--:B------:R-:W-:Y:S01]  /*88b0*/  FMUL.FTZ R5, R5, R20.reuse ;  /* 0x0000001405057220 */ /* 0x080fe20000410000 */
[----:B------:R-:W-:Y:S01]  /*88c0*/  FFMA.FTZ R32, R3, R20, -R32 ;  /* 0x0000001403207223 */ /* 0x000fe20000010820 */
[----:B------:R-:W-:-:S02]  /*88d0*/  HADD2.F32 R4, -RZ, R4.H1_H1 ;  /* 0x30000004ff047230 */ /* 0x000fc40000004100 */
[-C--:B------:R-:W-:Y:S01]  /*88e0*/  FMUL.FTZ R21, R7, R9.reuse ;  /* 0x0000000907157220 */ /* 0x080fe20000410000 */
[----:B------:R-:W-:Y:S01]  /*88f0*/  FFMA.FTZ R20, R10, R9, -R15 ;  /* 0x000000090a147223 */ /* 0x000fe2000001080f */
[----:B------:R-:W-:Y:S02]  /*8900*/  HADD2.F32 R6, -RZ, R6.H1_H1 ;  /* 0x30000006ff067230 */ /* 0x000fe40000004100 */
[----:B------:R-:W-:Y:S01]  /*8910*/  FFMA.FTZ R34, R3, R34, R5 ;  /* 0x0000002203227223 */ /* 0x000fe20000010005 */
[----:B------:R-:W-:Y:S02]  /*8920*/  HADD2.F32 R7, -RZ, R47.H0_H0 ;  /* 0x2000002fff077230 */ /* 0x000fe40000004100 */
[----:B------:R-:W-:Y:S02]  /*8930*/  HADD2.F32 R9, -RZ, R45.H0_H0 ;  /* 0x2000002dff097230 */ /* 0x000fe40000004100 */
[----:B------:R-:W-:Y:S02]  /*8940*/  HADD2.F32 R3, -RZ, R49.H0_H0 ;  /* 0x20000031ff037230 */ /* 0x000fe40000004100 */
[----:B------:R-:W-:-:S02]  /*8950*/  HADD2.F32 R5, -RZ, R48.H0_H0 ;  /* 0x20000030ff057230 */ /* 0x000fc40000004100 */
[----:B------:R-:W-:Y:S01]  /*8960*/  FFMA.FTZ R21, R10, R11, R21 ;  /* 0x0000000b0a157223 */ /* 0x000fe20000010015 */
[----:B------:R-:W-:Y:S02]  /*8970*/  HADD2.F32 R12, -RZ, R12.H1_H1 ;  /* 0x3000000cff0c7230 */ /* 0x000fe40000004100 */
[----:B------:R-:W-:Y:S01]  /*8980*/  FMUL.FTZ R11, R4, R7 ;  /* 0x00000007040b7220 */ /* 0x000fe20000410000 */
[----:B------:R-:W-:Y:S02]  /*8990*/  HADD2.F32 R14, -RZ, R14.H1_H1 ;  /* 0x3000000eff0e7230 */ /* 0x000fe40000004100 */
        /* <DEDUP_REMOVED lines=17> */
.L_x_11655:
[----:B------:R-:W-:Y:S05]  /*8ab0*/  BSYNC B1 ;  /* 0x0000000000017941 */ /* 0x000fea0003800000 */
.L_x_11654:
[----:B------:R-:W-:Y:S01]  /*8ac0*/  PRMT R40, R55, 0x5410, R56 ;  /* 0x0000541037287816 */ /* 0x000fe20000000038 */
[----:B------:R-:W-:Y:S06]  /*8ad0*/  @P1 BRA `(.L_x_11641) ;  /* 0x0000000400801947 */ /* 0x000fec0003800000 */
[----:B------:R-:W2:Y:S01]  /*8ae0*/  LDL R3, [R1+0x3c] ;  /* 0x00003c0001037983 */ /* 0x000ea20000100800 */
[C---:B01----:R-:W-:Y:S02]  /*8af0*/  VIADD R4, R18.reuse, 0x40 ;  /* 0x0000004012047836 */ /* 0x043fe40000000000 */
[----:B------:R-:W-:Y:S01]  /*8b00*/  VIADD R5, R18, 0x40 ;  /* 0x0000004012057836 */ /* 0x000fe20000000000 */
[----:B------:R-:W3:Y:S01]  /*8b10*/  LDL R41, [R1+0x70] ;  /* 0x0000700001297983 */ /* 0x000ee20000100800 */
[----:B------:R-:W-:Y:S02]  /*8b20*/  IMAD.SHL.U32 R4, R4, 0x40, RZ ;  /* 0x0000004004047824 */ /* 0x000fe400078e00ff */
[----:B------:R-:W-:-:S03]  /*8b30*/  IMAD.SHL.U32 R5, R5, 0x40, RZ ;  /* 0x0000004005057824 */ /* 0x000fc600078e00ff */
[----:B------:R-:W-:Y:S02]  /*8b40*/  LOP3.LUT R4, R4, 0x1c0, RZ, 0xc0, !PT ;  /* 0x000001c004047812 */ /* 0x000fe400078ec0ff */
[----:B------:R-:W-:Y:S02]  /*8b50*/  LOP3.LUT R5, R5, 0x1c0, RZ, 0xc0, !PT ;  /* 0x000001c005057812 */ /* 0x000fe400078ec0ff */
[----:B------:R-:W-:-:S04]  /*8b60*/  SHF.R.U32.HI R4, RZ, 0x3, R4 ;  /* 0x00000003ff047819 */ /* 0x000fc80000011604 */
[----:B------:R-:W-:Y:S02]  /*8b70*/  LOP3.LUT R0, R4, R0, R5, 0x1e, !PT ;  /* 0x0000000004007212 */ /* 0x000fe400078e1e05 */
[--C-:B------:R-:W-:Y:S02]  /*8b80*/  SHF.R.U64 R38, R26, 0x10, R27.reuse ;  /* 0x000000101a267819 */ /* 0x100fe4000000121b */
[----:B------:R-:W-:Y:S01]  /*8b90*/  SHF.R.U32.HI R36, RZ, 0x10, R27 ;  /* 0x00000010ff247819 */ /* 0x000fe2000001161b */
[----:B------:R-:W-:Y:S01]  /*8ba0*/  HADD2.F32 R27, -RZ, R52.H1_H1 ;  /* 0x30000034ff1b7230 */ /* 0x000fe20000004100 */
[--C-:B------:R-:W-:Y:S02]  /*8bb0*/  SHF.R.U64 R37, R28, 0x10, R29.reuse ;  /* 0x000000101c257819 */ /* 0x100fe4000000121d */
[----:B------:R-:W-:Y:S01]  /*8bc0*/  SHF.R.U32.HI R29, RZ, 0x10, R29 ;  /* 0x00000010ff1d7819 */ /* 0x000fe2000001161d */
[----:B------:R-:W-:Y:S01]  /*8bd0*/  HADD2.F32 R26, -RZ, R53.H1_H1 ;  /* 0x30000035ff1a7230 */ /* 0x000fe20000004100 */
[----:B------:R-:W-:-:S02]  /*8be0*/  SHF.R.U32.HI R32, RZ, 0x10, R25 ;  /* 0x00000010ff207819 */ /* 0x000fc40000011619 */
[----:B------:R-:W-:Y:S01]  /*8bf0*/  SHF.R.U64 R35, R30, 0x10, R31 ;  /* 0x000000101e237819 */ /* 0x000fe2000000121f */
[----:B------:R-:W-:Y:S01]  /*8c00*/  HADD2.F32 R30, -RZ, R29.H0_H0 ;  /* 0x2000001dff1e7230 */ /* 0x000fe20000004100 */
[----:B------:R-:W-:Y:S02]  /*8c10*/  SHF.R.U64 R39, R24, 0x10, R25 ;  /* 0x0000001018277819 */ /* 0x000fe40000001219 */
[----:B------:R-:W-:Y:S01]  /*8c20*/  SHF.R.U32.HI R33, RZ, 0x10, R31 ;  /* 0x00000010ff217819 */ /* 0x000fe2000001161f */
[----:B--2---:R-:W-:Y:S01]  /*8c30*/  IMAD.IADD R0, R3, 0x1, R0 ;  /* 0x0000000103007824 */ /* 0x004fe200078e0200 */
[----:B---3--:R-:W0:Y:S04]  /*8c40*/  LDS.128 R12, [R41+0x18400] ;  /* 0x01840000290c7984 */ /* 0x008e280000000c00 */
[----:B------:R-:W-:-:S05]  /*8c50*/  LEA R0, R0, R17, 0x1 ;  /* 0x0000001100007211 */ /* 0x000fca00078e08ff */
[----:B------:R-:W1:Y:S01]  /*8c60*/  LDS.128 R4, [R0+0x18400] ;  /* 0x0184000000047984 */ /* 0x000e620000000c00 */
[----:B0-----:R-:W-:Y:S02]  /*8c70*/  HADD2.F32 R9, -RZ, R13.H0_H0 ;  /* 0x2000000dff097230 */ /* 0x001fe40000004100 */
[--C-:B-1----:R-:W-:Y:S02]  /*8c80*/  HADD2.F32 R20, -RZ, R5.reuse.H0_H0 ;  /* 0x20000005ff147230 */ /* 0x102fe40000004100 */
[----:B------:R-:W-:-:S03]  /*8c90*/  HADD2.F32 R21, -RZ, R5.H1_H1 ;  /* 0x30000005ff157230 */ /* 0x000fc60000004100 */
[CC--:B------:R-:W-:Y:S01]  /*8ca0*/  FMUL.FTZ R28, R20.reuse, R27.reuse ;  /* 0x0000001b141c7220 */ /* 0x0c0fe20000410000 */
[-C--:B------:R-:W-:Y:S01]  /*8cb0*/  FMUL.FTZ R20, R20, R26.reuse ;  /* 0x0000001a14147220 */ /* 0x080fe20000410000 */
[----:B------:R-:W-:Y:S02]  /*8cc0*/  HADD2.F32 R13, -RZ, R13.H1_H1 ;  /* 0x3000000dff0d7230 */ /* 0x000fe40000004100 */
[----:B------:R-:W-:Y:S01]  /*8cd0*/  FFMA.FTZ R29, R9, R26, -R28 ;  /* 0x0000001a091d7223 */ /* 0x000fe2000001081c */
[----:B------:R-:W-:Y:S02]  /*8ce0*/  HADD2.F32 R26, -RZ, R32.H0_H0 ;  /* 0x20000020ff1a7230 */ /* 0x000fe40000004100 */
[----:B------:R-:W-:Y:S01]  /*8cf0*/  FMUL.FTZ R32, R21, R30 ;  /* 0x0000001e15207220 */ /* 0x000fe20000410000 */
[----:B------:R-:W-:Y:S02]  /*8d00*/  HADD2.F32 R5, -RZ, R4.H0_H0 ;  /* 0x20000004ff057230 */ /* 0x000fe40000004100 */
[----:B------:R-:W-:Y:S01]  /*8d10*/  FFMA.FTZ R27, R9, R27, R20 ;  /* 0x0000001b091b7223 */ /* 0x000fe20000010014 */
[----:B------:R-:W-:-:S02]  /*8d20*/  HADD2.F32 R28, -RZ, R52.H0_H0 ;  /* 0x20000034ff1c7230 */ /* 0x000fc40000004100 */
[----:B------:R-:W-:Y:S02]  /*8d30*/  HADD2.F32 R20, -RZ, R53.H0_H0 ;  /* 0x20000035ff147230 */ /* 0x000fe40000004100 */
[-C--:B------:R-:W-:Y:S01]  /*8d40*/  FMUL.FTZ R34, R21, R26.reuse ;  /* 0x0000001a15227220 */ /* 0x080fe20000410000 */
[----:B------:R-:W-:Y:S02]  /*8d50*/  HADD2.F32 R3, -RZ, R12.H0_H0 ;  /* 0x2000000cff037230 */ /* 0x000fe40000004100 */
[----:B------:R-:W-:Y:S01]  /*8d60*/  FFMA.FTZ R32, R13, R26, -R32 ;  /* 0x0000001a0d207223 */ /* 0x000fe20000010820 */
[C---:B------:R-:W-:Y:S01]  /*8d70*/  FMUL.FTZ R26, R5.reuse, R28 ;  /* 0x0000001c051a7220 */ /* 0x040fe20000410000 */
[----:B------:R-:W-:Y:S01]  /*8d80*/  FMUL.FTZ R21, R5, R20 ;  /* 0x0000001405157220 */ /* 0x000fe20000410000 */
[----:B------:R-:W-:Y:S02]  /*8d90*/  HADD2.F32 R24, -RZ, R6.H0_H0 ;  /* 0x20000006ff187230 */ /* 0x000fe40000004100 */
[----:B------:R-:W-:Y:S01]  /*8da0*/  FFMA.FTZ R34, R13, R30, R34 ;  /* 0x0000001e0d227223 */ /* 0x000fe20000010022 */
[----:B------:R-:W-:-:S02]  /*8db0*/  HADD2.F32 R9, -RZ, R40.H0_H0 ;  /* 0x20000028ff097230 */ /* 0x000fc40000004100 */
[C---:B------:R-:W-:Y:S01]  /*8dc0*/  FFMA.FTZ R13, R3.reuse, R20, -R26 ;  /* 0x00000014030d7223 */ /* 0x040fe2000001081a */
[----:B------:R-:W-:Y:S02]  /*8dd0*/  HADD2.F32 R5, -RZ, R54.H0_H0 ;  /* 0x20000036ff057230 */ /* 0x000fe40000004100 */
[----:B------:R-:W-:Y:S02]  /*8de0*/  HADD2.F32 R25, -RZ, R7.H0_H0 ;  /* 0x20000007ff197230 */ /* 0x000fe40000004100 */
[----:B------:R-:W-:Y:S02]  /*8df0*/  HADD2.F32 R26, -RZ, R40.H1_H1 ;  /* 0x30000028ff1a7230 */ /* 0x000fe40000004100 */
[----:B------:R-:W-:Y:S01]  /*8e00*/  FFMA.FTZ R21, R3, R28, R21 ;  /* 0x0000001c03157223 */ /* 0x000fe20000010015 */
[C---:B------:R-:W-:Y:S01]  /*8e10*/  FMUL.FTZ R3, R24.reuse, R9 ;  /* 0x0000000918037220 */ /* 0x040fe20000410000 */
[----:B------:R-:W-:Y:S01]  /*8e20*/  FMUL.FTZ R31, R24, R5 ;  /* 0x00000005181f7220 */ /* 0x000fe20000410000 */
[----:B------:R-:W-:-:S02]  /*8e30*/  HADD2.F32 R10, -RZ, R14.H0_H0 ;  /* 0x2000000eff0a7230 */ /* 0x000fc40000004100 */
[----:B------:R-:W-:Y:S02]  /*8e40*/  HADD2.F32 R11, -RZ, R15.H0_H0 ;  /* 0x2000000fff0b7230 */ /* 0x000fe40000004100 */
[----:B------:R-:W-:Y:S02]  /*8e50*/  HADD2.F32 R20, -RZ, R54.H1_H1 ;  /* 0x30000036ff147230 */ /* 0x000fe40000004100 */
[----:B------:R-:W-:Y:S02]  /*8e60*/  HADD2.F32 R24, -RZ, R36.H0_H0 ;  /* 0x20000024ff187230 */ /* 0x000fe40000004100 */
[C---:B------:R-:W-:Y:S01]  /*8e70*/  FMUL.FTZ R36, R25.reuse, R26 ;  /* 0x0000001a19247220 */ /* 0x040fe20000410000 */
[----:B------:R-:W-:Y:S02]  /*8e80*/  HADD2.F32 R7, -RZ, R7.H1_H1 ;  /* 0x30000007ff077230 */ /* 0x000fe40000004100 */
[----:B------:R-:W-:Y:S02]  /*8e90*/  HADD2.F32 R28, -RZ, R33.H0_H0 ;  /* 0x20000021ff1c7230 */ /* 0x000fe40000004100 */
[C---:B------:R-:W-:Y:S01]  /*8ea0*/  FFMA.FTZ R30, R10.reuse, R5, -R3 ;  /* 0x000000050a1e7223 */ /* 0x040fe20000010803 */
[-C--:B------:R-:W-:Y:S01]  /*8eb0*/  FMUL.FTZ R25, R25, R20.reuse ;  /* 0x0000001419197220 */ /* 0x080fe20000410000 */
[----:B------:R-:W-:Y:S01]  /*8ec0*/  FFMA.FTZ R31, R10, R9, R31 ;  /* 0x000000090a1f7223 */ /* 0x000fe2000001001f */
[----:B------:R-:W-:Y:S01]  /*8ed0*/  FFMA.FTZ R36, R11, R20, -R36 ;  /* 0x000000140b247223 */ /* 0x000fe20000010824 */
[----:B------:R-:W-:-:S02]  /*8ee0*/  HADD2.F32 R15, -RZ, R15.H1_H1 ;  /* 0x3000000fff0f7230 */ /* 0x000fc40000004100 */
[C---:B------:R-:W-:Y:S01]  /*8ef0*/  FMUL.FTZ R10, R7.reuse, R28 ;  /* 0x0000001c070a7220 */ /* 0x040fe20000410000 */
[----:B------:R-:W-:Y:S01]  /*8f00*/  FMUL.FTZ R20, R7, R24 ;  /* 0x0000001807147220 */ /* 0x000fe20000410000 */
[----:B------:R-:W-:Y:S02]  /*8f10*/  HADD2.F32 R4, -RZ, R4.H1_H1 ;  /* 0x30000004ff047230 */ /* 0x000fe40000004100 */
[----:B------:R-:W-:Y:S02]  /*8f20*/  HADD2.F32 R6, -RZ, R6.H1_H1 ;  /* 0x30000006ff067230 */ /* 0x000fe40000004100 */
[----:B------:R-:W-:Y:S02]  /*8f30*/  HADD2.F32 R7, -RZ, R37.H0_H0 ;  /* 0x20000025ff077230 */ /* 0x000fe40000004100 */
[----:B------:R-:W-:Y:S02]  /*8f40*/  HADD2.F32 R9, -RZ, R35.H0_H0 ;  /* 0x20000023ff097230 */ /* 0x000fe40000004100 */
[----:B------:R-:W-:-:S02]  /*8f50*/  HADD2.F32 R3, -RZ, R39.H0_H0 ;  /* 0x20000027ff037230 */ /* 0x000fc40000004100 */
[----:B------:R-:W-:Y:S02]  /*8f60*/  HADD2.F32 R5, -RZ, R38.H0_H0 ;  /* 0x20000026ff057230 */ /* 0x000fe40000004100 */
[----:B------:R-:W-:Y:S01]  /*8f70*/  FFMA.FTZ R25, R11, R26, R25 ;  /* 0x0000001a0b197223 */ /* 0x000fe20000010019 */
[----:B------:R-:W-:Y:S02]  /*8f80*/  HADD2.F32 R12, -RZ, R12.H1_H1 ;  /* 0x3000000cff0c7230 */ /* 0x000fe40000004100 */
[C---:B------:R-:W-:Y:S01]  /*8f90*/  FFMA.FTZ R33, R15.reuse, R24, -R10 ;  /* 0x000000180f217223 */ /* 0x040fe2000001080a */
        /* <DEDUP_REMOVED lines=20> */
.L_x_11641:
[----:B------:R-:W-:Y:S05]  /*90e0*/  BSYNC B0 ;  /* 0x0000000000007941 */ /* 0x000fea0003800000 */
.L_x_11621:
        /* <DEDUP_REMOVED lines=8> */
.L_x_11618:
[----:B-1234-:R-:W1:Y:S01]  /*9170*/  S2R R0, SR_TID.X ;  /* 0x0000000000007919 */ /* 0x01ee620000002100 */
[----:B------:R-:W-:Y:S01]  /*9180*/  ISETP.NE.AND P0, PT, R232, 0x3, PT ;  /* 0x00000003e800780c */ /* 0x000fe20003f05270 */
[----:B------:R-:W-:Y:S05]  /*9190*/  WARPSYNC.ALL ;  /* 0x0000000000007948 */ /* 0x000fea0003800000 */
[----:B-1----:R-:W-:-:S05]  /*91a0*/  SHF.R.U32.HI R0, RZ, 0x7, R0 ;  /* 0x00000007ff007819 */ /* 0x002fca0000011600 */
[----:B------:R-:W-:-:S05]  /*91b0*/  VIADD R0, R0, 0x8 ;  /* 0x0000000800007836 */ /* 0x000fca0000000000 */
[----:B------:R1:W-:Y:S06]  /*91c0*/  BAR.SYNC.DEFER_BLOCKING R0, 0x100 ;  /* 0x000400000000751d */ /* 0x0003ec0000010000 */
[----:B------:R-:W-:Y:S05]  /*91d0*/  @!P0 BRA `(.L_x_11656) ;  /* 0x0000000000048947 */ /* 0x000fea0003800000 */
[----:B------:R-:W-:Y:S01]  /*91e0*/  BPT.TRAP 0x1 ;  /* 0x000000040000795c */ /* 0x000fe20000300000 */
.L_x_11656:
[----:B------:R-:W-:Y:S01]  /*91f0*/  IMAD R179, R2, 0x8, R17 ;  /* 0x0000000802b37824 */ /* 0x000fe200078e0211 */
[----:B0-----:R-:W-:-:S04]  /*9200*/  SHF.L.U32 R6, R19, 0x1f, RZ ;  /* 0x0000001f13067819 */ /* 0x001fc800000006ff */
[----:B------:R0:W2:Y:S01]  /*9210*/  SYNCS.PHASECHK.TRANS64.TRYWAIT P1, [R179+URZ+0x32430], R6 ;  /* 0x03243006b30075a7 */ /* 0x0000a2000802017f */
[----:B------:R-:W-:Y:S05]  /*9220*/  @!P0 BRA `(.L_x_11657) ;  /* 0x0000000000048947 */ /* 0x000fea0003800000 */
[----:B------:R-:W-:Y:S01]  /*9230*/  BPT.TRAP 0x1 ;  /* 0x000000040000795c */ /* 0x000fe20000300000 */
.L_x_11657:
[----:B------:R-:W-:-:S05]  /*9240*/  VIADD R3, R17, 0x1c400 ;  /* 0x0001c40011037836 */ /* 0x000fca0000000000 */
[----:B------:R-:W-:-:S04]  /*9250*/  SHF.R.U32.HI R3, RZ, 0x4, R3 ;  /* 0x00000004ff037819 */ /* 0x000fc80000011603 */
[----:B------:R-:W-:-:S04]  /*9260*/  LOP3.LUT R3, R3, 0x3fff, RZ, 0xc0, !PT ;  /* 0x00003fff03037812 */ /* 0x000fc800078ec0ff */
[----:B------:R-:W-:-:S05]  /*9270*/  LOP3.LUT R3, R3, 0x10000, RZ, 0xfc, !PT ;  /* 0x0001000003037812 */ /* 0x000fca00078efcff */
[----:B------:R3:W-:Y:S01]  /*9280*/  STL [R1+0x2c], R3 ;  /* 0x00002c0301007387 */ /* 0x0007e20000100800 */
[----:B--2---:R-:W-:Y:S05]  /*9290*/  @P1 BRA `(.L_x_11658) ;  /* 0x0000000000081947 */ /* 0x004fea0003800000 */
[----:B------:R-:W2:Y:S02]  /*92a0*/  SYNCS.PHASECHK.TRANS64.TRYWAIT P1, [R179+URZ+0x32430], R6 ;  /* 0x03243006b30075a7 */ /* 0x000ea4000802017f */
[----:B--2---:R-:W-:Y:S05]  /*92b0*/  @!P1 BRA `(.L_x_11659) ;  /* 0x0000013000789947 */ /* 0x004fea0003800000 */
.L_x_11658:
[----:B---3--:R-:W3:Y:S01]  /*92c0*/  LDL R3, [R1+0x2c] ;  /* 0x00002c0001037983 */ /* 0x008ee20000100800 */
[----:B------:R-:W-:Y:S01]  /*92d0*/  IMAD.MOV.U32 R5, RZ, RZ, 0x40000040 ;  /* 0x40000040ff057424 */ /* 0x000fe200078e00ff */
[----:B------:R-:W-:Y:S05]  /*92e0*/  WARPSYNC.ALL ;  /* 0x0000000000007948 */ /* 0x000fea0003800000 */
[C---:B------:R-:W-:Y:S01]  /*92f0*/  R2UR UR4, R218.reuse ;  /* 0x00000000da0472ca */ /* 0x040fe200000e0000 */
[----:B-----5:R-:W-:Y:S01]  /*9300*/  WARPGROUP.ARRIVE ;  /* 0x00000000000079c5 */ /* 0x020fe20000000000 */
[----:B------:R-:W-:Y:S01]  /*9310*/  R2UR UR5, R219 ;  /* 0x00000000db0572ca */ /* 0x000fe200000e0000 */
[----:B------:R-:W-:Y:S01]  /*9320*/  VIADD R12, R218, 0x2 ;  /* 0x00000002da0c7836 */ /* 0x000fe20000000000 */
[----:B------:R-:W-:Y:S01]  /*9330*/  R2UR UR7, R5 ;  /* 0x00000000050772ca */ /* 0x000fe200000e0000 */
[----:B------:R-:W-:Y:S01]  /*9340*/  IMAD.MOV.U32 R13, RZ, RZ, 0x40000040 ;  /* 0x40000040ff0d7424 */ /* 0x000fe200078e00ff */
[----:B------:R-:W-:Y:S01]  /*9350*/  SHF.L.U32 R8, R8, 0x1f, RZ ;  /* 0x0000001f08087819 */ /* 0x000fe200000006ff */
[----:B------:R-:W-:Y:S01]  /*9360*/  IMAD.MOV.U32 R11, RZ, RZ, 0x40000040 ;  /* 0x40000040ff0b7424 */ /* 0x000fe200078e00ff */
[----:B------:R-:W-:Y:S01]  /*9370*/  BSSY B0, `(.L_x_11660) ;  /* 0x0000026000007945 */ /* 0x000fe20003800000 */
[----:B------:R-:W-:Y:S01]  /*9380*/  VIADD R230, R218, 0x4 ;  /* 0x00000004dae67836 */ /* 0x000fe20000000000 */
[----:B------:R4:W-:Y:S01]  /*9390*/  STL.64 [R1+0x8], R12 ;  /* 0x0000080c01007387 */ /* 0x0009e20000100a00 */
[----:B------:R-:W-:-:S02]  /*93a0*/  IMAD.MOV.U32 R231, RZ, RZ, 0x40000040 ;  /* 0x40000040ffe77424 */ /* 0x000fc400078e00ff */
[----:B------:R-:W-:Y:S02]  /*93b0*/  VIADD R228, R218, 0x6 ;  /* 0x00000006dae47836 */ /* 0x000fe40000000000 */
[----:B------:R-:W-:Y:S02]  /*93c0*/  IMAD.MOV.U32 R229, RZ, RZ, 0x40000040 ;  /* 0x40000040ffe57424 */ /* 0x000fe400078e00ff */
[----:B------:R-:W-:Y:S02]  /*93d0*/  IMAD.MOV.U32 R5, RZ, RZ, 0x40000040 ;  /* 0x40000040ff057424 */ /* 0x000fe400078e00ff */
[----:B---3--:R-:W-:-:S05]  /*93e0*/  IMAD R4, R2, 0x300, R3 ;  /* 0x0000030002047824 */ /* 0x008fca00078e0203 */
[C---:B------:R-:W-:Y:S02]  /*93f0*/  R2UR UR6, R4.reuse ;  /* 0x00000000040672ca */ /* 0x040fe400000e0000 */
[----:B------:R-:W-:-:S11]  /*9400*/  IADD3 R10, R4, 0x2, RZ ;  /* 0x00000002040a7810 */ /* 0x000fd60007ffe0ff */
[----:B------:R-:W-:Y:S01]  /*9410*/  HGMMA.64x96x16.F32 R24, gdesc[UR4], RZ, !UPT, gsb0 ;  /* 0x01600000041879f0 */ /* 0x000fe2000c0008ff */
        /* <DEDUP_REMOVED lines=25> */
[----:B------:R-:W3:Y:S02]  /*95b0*/  SYNCS.PHASECHK.TRANS64.TRYWAIT P1, [R17+URZ+0x32410], R8 ;  /* 0x03241008110075a7 */ /* 0x000ee4000802017f */
[----:B---34-:R-:W-:Y:S05]  /*95c0*/  @!P1 BRA `(.L_x_11661) ;  /* 0x0000012c00c89947 */ /* 0x018fea0003800000 */
.L_x_11867:
[----:B------:R-:W-:Y:S05]  /*95d0*/  BSYNC B0 ;  /* 0x0000000000007941 */ /* 0x000fea0003800000 */
.L_x_11660:
[----:B------:R-:W-:Y:S05]  /*95e0*/  @!P0 BRA `(.L_x_11662) ;  /* 0x0000000000048947 */ /* 0x000fea0003800000 */
[----:B------:R-:W-:Y:S01]  /*95f0*/  BPT.TRAP 0x1 ;  /* 0x000000040000795c */ /* 0x000fe20000300000 */
.L_x_11662:
[----:B------:R4:W0:Y:S01]  /*9600*/  SYNCS.PHASECHK.TRANS64.TRYWAIT P2, [R179+URZ+0x32450], R6 ;  /* 0x03245006b30075a7 */ /* 0x000822000804017f */
[----:B------:R-:W-:Y:S05]  /*9610*/  @!P0 BRA `(.L_x_11663) ;  /* 0x0000000000048947 */ /* 0x000fea0003800000 */
[----:B------:R-:W-:Y:S01]  /*9620*/  BPT.TRAP 0x1 ;  /* 0x000000040000795c */ /* 0x000fe20000300000 */
.L_x_11663:
[----:B------:R-:W5:Y:S01]  /*9630*/  S2R R3, SR_TID.X ;  /* 0x0000000000037919 */ /* 0x000f620000002100 */
[----:B------:R-:W-:Y:S01]  /*9640*/  BSSY B0, `(.L_x_11664) ;  /* 0x0000006000007945 */ /* 0x000fe20003800000 */
[----:B-----5:R-:W-:-:S04]  /*9650*/  LOP3.LUT R3, R3, 0x7f, RZ, 0xc0, !PT ;  /* 0x0000007f03037812 */ /* 0x020fc800078ec0ff */
[----:B------:R-:W-:Y:S01]  /*9660*/  ISETP.NE.AND P1, PT, R3, RZ, PT ;  /* 0x000000ff0300720c */ /* 0x000fe20003f25270 */
[----:B0-----:R-:W-:-:S12]  /*9670*/  @P2 BRA `(.L_x_11665) ;  /* 0x0000000000082947 */ /* 0x001fd80003800000 */
[----:B------:R-:W0:Y:S02]  /*9680*/  SYNCS.PHASECHK.TRANS64.TRYWAIT P2, [R179+URZ+0x32450], R6 ;  /* 0x03245006b30075a7 */ /* 0x000e24000804017f */
[----:B0-----:R-:W-:Y:S05]  /*9690*/  @!P2 BRA `(.L_x_11666) ;  /* 0x0000012c00a8a947 */ /* 0x001fea0003800000 */
.L_x_11665:
[----:B------:R-:W-:Y:S05]  /*96a0*/  BSYNC B0 ;  /* 0x0000000000007941 */ /* 0x000fea0003800000 */
.L_x_11664:
[----:B------:R-:W-:Y:S05]  /*96b0*/  WARPSYNC.ALL ;  /* 0x0000000000007948 */ /* 0x000fea0003800000 */
[----:B------:R-:W-:Y:S01]  /*96c0*/  VIADD R3, R17, 0x400 ;  /* 0x0000040011037836 */ /* 0x000fe20000000000 */
[----:B------:R-:W-:Y:S01]  /*96d0*/  LOP3.LUT R4, R23, 0x10000, RZ, 0xfc, !PT ;  /* 0x0001000017047812 */ /* 0x000fe200078efcff */
[----:B------:R-:W-:Y:S01]  /*96e0*/  IMAD.MOV.U32 R73, RZ, RZ, 0x40000040 ;  /* 0x40000040ff497424 */ /* 0x000fe200078e00ff */
[----:B------:R-:W-:Y:S01]  /*96f0*/  MOV R5, 0x40000040 ;  /* 0x4000004000057802 */ /* 0x000fe20000000f00 */
[----:B------:R-:W-:Y:S01]  /*9700*/  WARPGROUP.ARRIVE ;  /* 0x00000000000079c5 */ /* 0x000fe20000000000 */
[----:B------:R-:W-:Y:S01]  /*9710*/  SHF.R.U32.HI R3, RZ, 0x4, R3 ;  /* 0x00000004ff037819 */ /* 0x000fe20000011603 */
[----:B------:R-:W-:-:S02]  /*9720*/  IMAD.MOV.U32 R227, RZ, RZ, 0x40000040 ;  /* 0x40000040ffe37424 */ /* 0x000fc400078e00ff */
[----:B------:R-:W-:Y:S01]  /*9730*/  IMAD.MOV.U32 R7, RZ, RZ, 0x40000040 ;  /* 0x40000040ff077424 */ /* 0x000fe200078e00ff */
[----:B------:R-:W-:Y:S01]  /*9740*/  LOP3.LUT R3, R3, 0x3fff, RZ, 0xc0, !PT ;  /* 0x00003fff03037812 */ /* 0x000fe200078ec0ff */
[----:B------:R-:W-:Y:S01]  /*9750*/  IMAD.MOV.U32 R217, RZ, RZ, 0x40000040 ;  /* 0x40000040ffd97424 */ /* 0x000fe200078e00ff */
[----:B------:R-:W-:Y:S01]  /*9760*/  MOV R215, 0x40000040 ;  /* 0x4000004000d77802 */ /* 0x000fe20000000f00 */
[----:B------:R-:W-:Y:S01]  /*9770*/  IMAD.MOV.U32 R213, RZ, RZ, 0x40000040 ;  /* 0x40000040ffd57424 */ /* 0x000fe200078e00ff */
[----:B--2-4-:R-:W-:Y:S01]  /*9780*/  LOP3.LUT R6, R3, 0x10000, RZ, 0xfc, !PT ;  /* 0x0001000003067812 */ /* 0x014fe200078efcff */
[----:B------:R-:W-:Y:S01]  /*9790*/  IMAD.MOV.U32 R209, RZ, RZ, 0x40000040 ;  /* 0x40000040ffd17424 */ /* 0x000fe200078e00ff */
[----:B------:R-:W-:Y:S01]  /*97a0*/  MOV R207, 0x40000040 ;  /* 0x4000004000cf7802 */ /* 0x000fe20000000f00 */
[----:B------:R-:W-:Y:S02]  /*97b0*/  IMAD.MOV.U32 R205, RZ, RZ, 0x40000040 ;  /* 0x40000040ffcd7424 */ /* 0x000fe400078e00ff */
[----:B------:R-:W-:Y:S01]  /*97c0*/  IMAD.MOV.U32 R203, RZ, RZ, 0x40000040 ;  /* 0x40000040ffcb7424 */ /* 0x000fe200078e00ff */
[----:B------:R-:W-:Y:S01]  /*97d0*/  R2UR UR4, R4 ;  /* 0x00000000040472ca */ /* 0x000fe200000e0000 */
[----:B------:R-:W-:Y:S01]  /*97e0*/  IMAD R72, R2, 0xc00, R6 ;  /* 0x00000c0002487824 */ /* 0x000fe200078e0206 */
[----:B------:R-:W-:Y:S01]  /*97f0*/  R2UR UR5, R5 ;  /* 0x00000000050572ca */ /* 0x000fe200000e0000 */
[----:B------:R0:W-:Y:S01]  /*9800*/  STL [R1+0x30], R6 ;  /* 0x0000300601007387 */ /* 0x0001e20000100800 */
[----:B------:R-:W-:Y:S01]  /*9810*/  R2UR UR7, R73 ;  /* 0x00000000490772ca */ /* 0x000fe200000e0000 */
[----:B------:R-:W-:Y:S01]  /*9820*/  IMAD.MOV.U32 R201, RZ, RZ, 0x40000040 ;  /* 0x40000040ffc97424 */ /* 0x000fe200078e00ff */
[----:B------:R-:W-:Y:S01]  /*9830*/  R2UR UR6, R72 ;  /* 0x00000000480672ca */ /* 0x000fe200000e0000 */
[C---:B------:R-:W-:Y:S01]  /*9840*/  VIADD R226, R4.reuse, 0x2 ;  /* 0x0000000204e27836 */ /* 0x040fe20000000000 */
[C---:B------:R-:W-:Y:S01]  /*9850*/  IADD3 R216, R4.reuse, 0x4, RZ ;  /* 0x0000000404d87810 */ /* 0x040fe20007ffe0ff */
[C---:B------:R-:W-:Y:S01]  /*9860*/  VIADD R214, R4.reuse, 0x6 ;  /* 0x0000000604d67836 */ /* 0x040fe20000000000 */
[C---:B------:R-:W-:Y:S01]  /*9870*/  IADD3 R208, R4.reuse, 0x402, RZ ;  /* 0x0000040204d07810 */ /* 0x040fe20007ffe0ff */
[C---:B------:R-:W-:Y:S01]  /*9880*/  VIADD R212, R4.reuse, 0x400 ;  /* 0x0000040004d47836 */ /* 0x040fe20000000000 */
[----:B------:R-:W-:Y:S01]  /*9890*/  IADD3 R202, R4, 0x800, RZ ;  /* 0x0000080004ca7810 */ /* 0x000fe20007ffe0ff */
[----:B0-----:R-:W-:Y:S01]  /*98a0*/  VIADD R6, R72, 0x2 ;  /* 0x0000000248067836 */ /* 0x001fe20000000000 */
[----:B------:R-:W-:Y:S01]  /*98b0*/  MOV R21, 0x40000040 ;  /* 0x4000004000157802 */ /* 0x000fe20000000f00 */
[----:B------:R-:W-:-:S02]  /*98c0*/  VIADD R206, R4, 0x404 ;  /* 0x0000040404ce7836 */ /* 0x000fc40000000000 */
[----:B------:R-:W-:Y:S02]  /*98d0*/  IMAD.MOV.U32 R15, RZ, RZ, 0x40000040 ;  /* 0x40000040ff0f7424 */ /* 0x000fe400078e00ff */
[----:B------:R-:W-:Y:S01]  /*98e0*/  IMAD.MOV.U32 R13, RZ, RZ, 0x40000040 ;  /* 0x40000040ff0d7424 */ /* 0x000fe200078e00ff */
[----:B------:R-:W-:Y:S01]  /*98f0*/  HGMMA.64x96x16.F32 R24, gdesc[UR4], R24, gsb0 ;  /* 0x01600000041879f0 */ /* 0x000fe20008000818 */
[----:B------:R-:W-:Y:S01]  /*9900*/  R2UR UR4, R226 ;  /* 0x00000000e20472ca */ /* 0x000fe200000e0000 */
[C---:B------:R-:W-:Y:S01]  /*9910*/  VIADD R204, R4.reuse, 0x406 ;  /* 0x0000040604cc7836 */ /* 0x040fe20000000000 */
[----:B------:R-:W-:Y:S01]  /*9920*/  R2UR UR5, R227 ;  /* 0x00000000e30572ca */ /* 0x000fe200000e0000 */
[----:B------:R-:W-:Y:S01]  /*9930*/  VIADD R200, R4, 0x802 ;  /* 0x0000080204c87836 */ /* 0x000fe20000000000 */
[----:B------:R-:W-:Y:S01]  /*9940*/  R2UR UR6, R6 ;  /* 0x00000000060672ca */ /* 0x000fe200000e0000 */
[----:B------:R-:W-:Y:S01]  /*9950*/  VIADD R20, R4, 0x804 ;  /* 0x0000080404147836 */ /* 0x000fe20000000000 */
[----:B------:R-:W-:Y:S01]  /*9960*/  R2UR UR7, R7 ;  /* 0x00000000070772ca */ /* 0x000fe200000e0000 */
[----:B------:R-:W-:Y:S01]  /*9970*/  VIADD R6, R72, 0x4 ;  /* 0x0000000448067836 */ /* 0x000fe20000000000 */
[C---:B------:R-:W-:Y:S01]  /*9980*/  IADD3 R10, R4.reuse, 0xc02, RZ ;  /* 0x00000c02040a7810 */ /* 0x040fe20007ffe0ff */
[----:B------:R-:W-:Y:S01]  /*9990*/  IMAD.MOV.U32 R7, RZ, RZ, 0x40000040 ;  /* 0x40000040ff077424 */ /* 0x000fe200078e00ff */
[----:B------:R-:W2:Y:S01]  /*99a0*/  LDL R181, [R1+0x34] ;  /* 0x0000340001b57983 */ /* 0x000ea20000100800 */
[C---:B------:R-:W-:Y:S01]  /*99b0*/  VIADD R14, R4.reuse, 0x806 ;  /* 0x00000806040e7836 */ /* 0x040fe20000000000 */
[----:B------:R-:W-:Y:S01]  /*99c0*/  ULDC UR40, c[0x0][0xad0] ;  /* 0x0002b40000287ab9 */ /* 0x000fe20000000800 */
[----:B------:R-:W-:Y:S01]  /*99d0*/  VIADD R12, R4, 0xc00 ;  /* 0x00000c00040c7836 */ /* 0x000fe20000000000 */
[----:B------:R-:W4:Y:S01]  /*99e0*/  LDL R182, [R1+0x20] ;  /* 0x0000200001b67983 */ /* 0x000f220000100800 */
[----:B------:R-:W-:Y:S01]  /*99f0*/  IMAD.MOV.U32 R11, RZ, RZ, 0x40000040 ;  /* 0x40000040ff0b7424 */ /* 0x000fe200078e00ff */
[----:B------:R-:W-:-:S02]  /*9a00*/  ULDC UR41, c[0x0][0xad0] ;  /* 0x0002b40000297ab9 */ /* 0x000fc40000000800 */
[----:B------:R-:W5:Y:S04]  /*9a10*/  LDL R80, [R1+0x48] ;  /* 0x0000480001507983 */ /* 0x000f680000100800 */
[----:B------:R-:W2:Y:S04]  /*9a20*/  LDL R78, [R1+0x4c] ;  /* 0x00004c00014e7983 */ /* 0x000ea80000100800 */
[----:B------:R-:W2:Y:S01]  /*9a30*/  LDL R180, [R1+0x14] ;  /* 0x0000140001b47983 */ /* 0x000ea20000100800 */
        /* <DEDUP_REMOVED lines=106> */
[----:B---3--:R-:W-:Y:S01]  /*a0e0*/  VIADD R8, R4, 0xc04 ;  /* 0x00000c0404087836 */ /* 0x008fe20000000000 */
[----:B------:R-:W-:Y:S01]  /*a0f0*/  IADD3 R6, R72, 0x904, RZ ;  /* 0x0000090448067810 */ /* 0x000fe20007ffe0ff */
[----:B------:R-:W-:-:S02]  /*a100*/  IMAD.MOV.U32 R9, RZ, RZ, 0x40000040 ;  /* 0x40000040ff097424 */ /* 0x000fc400078e00ff */
[----:B------:R-:W-:Y:S01]  /*a110*/  IMAD.MOV.U32 R7, RZ, RZ, 0x40000040 ;  /* 0x40000040ff077424 */ /* 0x000fe200078e00ff */
[----:B------:R-:W-:Y:S02]  /*a120*/  WARPGROUP.DEPBAR.LE gsb0, 0x0 ;  /* 0x00008000000079c5 */ /* 0x000fe40000010000 */
[----:B------:R-:W-:-:S06]  /*a130*/  WARPGROUP.ARRIVE ;  /* 0x00000000000079c5 */ /* 0x000fcc0000000000 */
[----:B------:R-:W-:Y:S01]  /*a140*/  HGMMA.64x96x16.F32 R24, gdesc[UR4], R24, gsb0 ;  /* 0x01600000041879f0 */ /* 0x000fe20008000818 */
[----:B------:R-:W-:Y:S02]  /*a150*/  R2UR UR4, R8 ;  /* 0x00000000080472ca */ /* 0x000fe400000e0000 */
[----:B------:R-:W-:Y:S02]  /*a160*/  R2UR UR5, R9 ;  /* 0x00000000090572ca */ /* 0x000fe400000e0000 */
[----:B------:R-:W-:Y:S02]  /*a170*/  R2UR UR6, R6 ;  /* 0x00000000060672ca */ /* 0x000fe400000e0000 */
[----:B------:R-:W-:Y:S01]  /*a180*/  R2UR UR7, R7 ;  /* 0x00000000070772ca */ /* 0x000fe200000e0000 */
[----:B------:R-:W-:Y:S01]  /*a190*/  VIADD R6, R4, 0xc06 ;  /* 0x00000c0604067836 */ /* 0x000fe20000000000 */
[----:B------:R-:W-:Y:S01]  /*a1a0*/  MOV R7, 0x40000040 ;  /* 0x4000004000077802 */ /* 0x000fe20000000f00 */
[----:B------:R-:W-:-:S02]  /*a1b0*/  VIADD R72, R72, 0x906 ;  /* 0x0000090648487836 */ /* 0x000fc40000000000 */
        /* <DEDUP_REMOVED lines=11> */
[----:B------:R-:W-:Y:S01]  /*a270*/  ULDC UR4, c[0x0][0xad0] ;  /* 0x0002b40000047ab9 */ /* 0x000fe20000000800 */
[----:B--2---:R-:W-:Y:S01]  /*a280*/  IMAD R81, R180, 0x80, R78 ;  /* 0x00000080b4517824 */ /* 0x004fe200078e024e */
[----:B------:R-:W-:Y:S02]  /*a290*/  WARPGROUP.DEPBAR.LE gsb0, 0x0 ;  /* 0x00008000000079c5 */ /* 0x000fe40000010000 */
[----:B------:R-:W-:Y:S01]  /*a2a0*/  FMUL.FTZ R29, R29, UR4 ;  /* 0x000000041d1d7c20 */ /* 0x000fe20008410000 */
[----:B------:R-:W-:Y:S01]  /*a2b0*/  FMUL.FTZ R28, R28, UR4 ;  /* 0x000000041c1c7c20 */ /* 0x000fe20008410000 */
[----:B------:R-:W-:Y:S02]  /*a2c0*/  FMUL.FTZ R36, R36, UR4 ;  /* 0x0000000424247c20 */ /* 0x000fe40008410000 */
[----:B------:R0:W-:Y:S01]  /*a2d0*/  MUFU.TANH R73, R29 ;  /* 0x0000001d00497308 */ /* 0x0001e20000002400 */
[----:B------:R-:W-:Y:S01]  /*a2e0*/  FMUL.FTZ R23, R24, UR4 ;  /* 0x0000000418177c20 */ /* 0x000fe20008410000 */
[----:B------:R-:W-:Y:S01]  /*a2f0*/  FMUL.FTZ R72, R25, UR4 ;  /* 0x0000000419487c20 */ /* 0x000fe20008410000 */
[----:B0-----:R-:W-:Y:S01]  /*a300*/  FMUL.FTZ R29, R35, UR4 ;  /* 0x00000004231d7c20 */ /* 0x001fe20008410000 */
[----:B------:R-:W-:-:S04]  /*a310*/  IMAD R35, R210, -0x60, R181 ;  /* 0xffffffa0d2237824 */ /* 0x000fc800078e02b5 */
[----:B------:R0:W-:Y:S02]  /*a320*/  MUFU.TANH R74, R28 ;  /* 0x0000001c004a7308 */ /* 0x0001e40000002400 */
[----:B0-----:R-:W-:-:S06]  /*a330*/  FMUL.FTZ R28, R34, UR4 ;  /* 0x00000004221c7c20 */ /* 0x001fcc0008410000 */
[----:B------:R0:W-:Y:S02]  /*a340*/  MUFU.TANH R34, R36 ;  /* 0x0000002400227308 */ /* 0x0001e40000002400 */
[----:B0-----:R-:W-:Y:S01]  /*a350*/  VIADD R36, R35, 0x60 ;  /* 0x0000006023247836 */ /* 0x001fe20000000000 */
[----:B----4-:R-:W-:-:S05]  /*a360*/  IADD3 R35, -R182, 0x61, R35 ;  /* 0x00000061b6237810 */ /* 0x010fca0007ffe123 */
[----:B------:R-:W0:Y:S01]  /*a370*/  MUFU.TANH R23, R23 ;  /* 0x0000001700177308 */ /* 0x000e220000002400 */
[C---:B-----5:R-:W-:Y:S02]  /*a380*/  IMAD R79, R80.reuse, -0x2, R36 ;  /* 0xfffffffe504f7824 */ /* 0x060fe400078e0224 */
[----:B------:R-:W-:-:S05]  /*a390*/  IMAD R92, R80, -0x2, R35 ;  /* 0xfffffffe505c7824 */ /* 0x000fca00078e0223 */
[----:B------:R-:W2:Y:S01]  /*a3a0*/  MUFU.TANH R72, R72 ;  /* 0x0000004800487308 */ /* 0x000ea20000002400 */
[----:B------:R-:W-:Y:S01]  /*a3b0*/  FMUL.FTZ R32, R32, UR4 ;  /* 0x0000000420207c20 */ /* 0x000fe20008410000 */
[----:B------:R-:W-:Y:S01]  /*a3c0*/  VIADDMNMX R83, R81, R92, R79, PT ;  /* 0x0000005c51537246 */ /* 0x000fe2000380014f */
[----:B------:R-:W-:-:S03]  /*a3d0*/  FMUL.FTZ R33, R33, UR4 ;  /* 0x0000000421217c20 */ /* 0x000fc60008410000 */
[C---:B------:R-:W-:Y:S02]  /*a3e0*/  ISETP.GT.AND P2, PT, R83.reuse, RZ, PT ;  /* 0x000000ff5300720c */ /* 0x040fe40003f44270 */
[----:B------:R-:W3:Y:S01]  /*a3f0*/  MUFU.TANH R75, R32 ;  /* 0x00000020004b7308 */ /* 0x000ee20000002400 */
[----:B------:R-:W-:Y:S01]  /*a400*/  ISETP.GT.AND P3, PT, R83, 0x1, PT ;  /* 0x000000015300780c */ /* 0x000fe20003f64270 */
[----:B------:R-:W-:Y:S01]  /*a410*/  FMUL.FTZ R37, R37, UR4 ;  /* 0x0000000425257c20 */ /* 0x000fe20008410000 */
[----:B------:R-:W-:Y:S02]  /*a420*/  ISETP.GT.AND P4, PT, R83, 0x8, PT ;  /* 0x000000085300780c */ /* 0x000fe40003f84270 */
[----:B0-----:R-:W-:-:S03]  /*a430*/  FSEL R35, R23, -INF , P2 ;  /* 0xff80000017237808 */ /* 0x001fc60001000000 */
[----:B------:R-:W0:Y:S01]  /*a440*/  MUFU.TANH R76, R33 ;  /* 0x00000021004c7308 */ /* 0x000e220000002400 */
[----:B--2---:R-:W-:Y:S02]  /*a450*/  FSEL R80, R72, -INF , P3 ;  /* 0xff80000048507808 */ /* 0x004fe40001800000 */
[----:B------:R-:W-:Y:S02]  /*a460*/  ISETP.GT.AND P2, PT, R83, 0x9, PT ;  /* 0x000000095300780c */ /* 0x000fe40003f44270 */
[----:B------:R-:W-:Y:S02]  /*a470*/  FSEL R74, R74, -INF , P4 ;  /* 0xff8000004a4a7808 */ /* 0x000fe40002000000 */
[----:B------:R-:W-:Y:S01]  /*a480*/  FMNMX.FTZ R23, R35, R80, !PT ;  /* 0x0000005023177209 */ /* 0x000fe20007810000 */
[----:B------:R-:W2:Y:S01]  /*a490*/  MUFU.TANH R37, R37 ;  /* 0x0000002500257308 */ /* 0x000ea20000002400 */
[----:B------:R-:W-:Y:S01]  /*a4a0*/  FMUL.FTZ R40, R40, UR4 ;  /* 0x0000000428287c20 */ /* 0x000fe20008410000 */
[----:B------:R-:W-:Y:S01]  /*a4b0*/  FMUL.FTZ R25, R27, UR4 ;  /* 0x000000041b197c20 */ /* 0x000fe20008410000 */
[----:B------:R-:W-:Y:S01]  /*a4c0*/  ISETP.GT.AND P3, PT, R83, 0x10, PT ;  /* 0x000000105300780c */ /* 0x000fe20003f64270 */
[----:B------:R-:W-:Y:S01]  /*a4d0*/  FMUL.FTZ R24, R26, UR4 ;  /* 0x000000041a187c20 */ /* 0x000fe20008410000 */
[----:B------:R-:W-:Y:S01]  /*a4e0*/  FSEL R72, R73, -INF , P2 ;  /* 0xff80000049487808 */ /* 0x000fe20001000000 */
[----:B------:R-:W-:Y:S01]  /*a4f0*/  FMUL.FTZ R27, R31, UR4 ;  /* 0x000000041f1b7c20 */ /* 0x000fe20008410000 */
[----:B------:R-:W-:Y:S01]  /*a500*/  FMNMX.FTZ R23, R74, R23, !PT ;  /* 0x000000174a177209 */ /* 0x000fe20007810000 */
[----:B------:R-:W-:Y:S01]  /*a510*/  FMUL.FTZ R41, R41, UR4 ;  /* 0x0000000429297c20 */ /* 0x000fe20008410000 */
[----:B------:R-:W-:Y:S01]  /*a520*/  FMUL.FTZ R26, R30, UR4 ;  /* 0x000000041e1a7c20 */ /* 0x000fe20008410000 */
[----:B------:R-:W-:Y:S01]  /*a530*/  FMUL.FTZ R31, R39, UR4 ;  /* 0x00000004271f7c20 */ /* 0x000fe20008410000 */
[----:B------:R-:W-:Y:S01]  /*a540*/  FMUL.FTZ R30, R38, UR4 ;  /* 0x00000004261e7c20 */ /* 0x000fe20008410000 */
[----:B------:R0:W4:Y:S01]  /*a550*/  MUFU.TANH R39, R40 ;  /* 0x0000002800277308 */ /* 0x0001220000002400 */
[----:B------:R-:W-:-:S02]  /*a560*/  ISETP.GT.AND P2, PT, R83, 0x11, PT ;  /* 0x000000115300780c */ /* 0x000fc40003f44270 */
[----:B---3--:R-:W-:Y:S02]  /*a570*/  FSEL R38, R75, -INF , P3 ;  /* 0xff8000004b267808 */ /* 0x008fe40001800000 */
[----:B------:R-:W-:Y:S01]  /*a580*/  FMNMX.FTZ R73, R72, R23, !PT ;  /* 0x0000001748497209 */ /* 0x000fe20007810000 */
[----:B------:R-:W-:Y:S01]  /*a590*/  FMUL.FTZ R44, R44, UR4 ;  /* 0x000000042c2c7c20 */ /* 0x000fe20008410000 */
[----:B------:R-:W-:Y:S01]  /*a5a0*/  ISETP.GT.AND P3, PT, R83, 0x18, PT ;  /* 0x000000185300780c */ /* 0x000fe20003f64270 */
[----:B------:R-:W3:Y:S01]  /*a5b0*/  MUFU.TANH R41, R41 ;  /* 0x0000002900297308 */ /* 0x000ee20000002400 */
[----:B0-----:R-:W-:Y:S01]  /*a5c0*/  FSEL R40, R76, -INF , P2 ;  /* 0xff8000004c287808 */ /* 0x001fe20001000000 */
[----:B------:R-:W-:Y:S01]  /*a5d0*/  FMUL.FTZ R45, R45, UR4 ;  /* 0x000000042d2d7c20 */ /* 0x000fe20008410000 */
[----:B------:R-:W-:Y:S01]  /*a5e0*/  FMNMX.FTZ R73, R38, R73, !PT ;  /* 0x0000004926497209 */ /* 0x000fe20007810000 */
[----:B------:R-:W-:Y:S01]  /*a5f0*/  FMUL.FTZ R33, R43, UR4 ;  /* 0x000000042b217c20 */ /* 0x000fe20008410000 */
[----:B------:R-:W-:-:S02]  /*a600*/  ISETP.GT.AND P2, PT, R83, 0x19, PT ;  /* 0x000000195300780c */ /* 0x000fc40003f44270 */
[----:B------:R-:W-:Y:S01]  /*a610*/  FSEL R34, R34, -INF , P3 ;  /* 0xff80000022227808 */ /* 0x000fe20001800000 */
[----:B------:R2:W0:Y:S01]  /*a620*/  MUFU.TANH R43, R44 ;  /* 0x0000002c002b7308 */ /* 0x0004220000002400 */
[----:B------:R-:W-:Y:S01]  /*a630*/  FMNMX.FTZ R73, R40, R73, !PT ;  /* 0x0000004928497209 */ /* 0x000fe20007810000 */
[----:B------:R-:W-:Y:S01]  /*a640*/  FMUL.FTZ R48, R48, UR4 ;  /* 0x0000000430307c20 */ /* 0x000fe20008410000 */
[----:B------:R-:W-:Y:S01]  /*a650*/  ISETP.GT.AND P3, PT, R83, 0x20, PT ;  /* 0x000000205300780c */ /* 0x000fe20003f64270 */
[----:B------:R-:W-:Y:S01]  /*a660*/  FMUL.FTZ R49, R49, UR4 ;  /* 0x0000000431317c20 */ /* 0x000fe20008410000 */
[----:B------:R-:W-:-:S03]  /*a670*/  FMNMX.FTZ R73, R34, R73, !PT ;  /* 0x0000004922497209 */ /* 0x000fc60007810000 */
[----:B------:R-:W5:Y:S01]  /*a680*/  MUFU.TANH R45, R45 ;  /* 0x0000002d002d7308 */ /* 0x000f620000002400 */
[----:B--2---:R-:W-:Y:S01]  /*a690*/  FSEL R44, R37, -INF , P2 ;  /* 0xff800000252c7808 */ /* 0x004fe20001000000 */
[----:B------:R-:W-:Y:S01]  /*a6a0*/  FMUL.FTZ R32, R42, UR4 ;  /* 0x000000042a207c20 */ /* 0x000fe20008410000 */
[----:B------:R-:W-:Y:S02]  /*a6b0*/  ISETP.GT.AND P2, PT, R83, 0x21, PT ;  /* 0x000000215300780c */ /* 0x000fe40003f44270 */
[----:B----4-:R-:W-:Y:S02]  /*a6c0*/  FSEL R42, R39, -INF , P3 ;  /* 0xff800000272a7808 */ /* 0x010fe40001800000 */
[----:B------:R-:W-:Y:S01]  /*a6d0*/  FMNMX.FTZ R73, R44, R73, !PT ;  /* 0x000000492c497209 */ /* 0x000fe20007810000 */
[----:B------:R0:W2:Y:S01]  /*a6e0*/  MUFU.TANH R77, R48 ;  /* 0x00000030004d7308 */ /* 0x0000a20000002400 */
[----:B------:R-:W-:Y:S01]  /*a6f0*/  FMUL.FTZ R52, R52, UR4 ;  /* 0x0000000434347c20 */ /* 0x000fe20008410000 */
[----:B------:R-:W-:Y:S01]  /*a700*/  ISETP.GT.AND P3, PT, R83, 0x28, PT ;  /* 0x000000285300780c */ /* 0x000fe20003f64270 */
[----:B------:R-:W-:Y:S01]  /*a710*/  FMUL.FTZ R53, R53, UR4 ;  /* 0x0000000435357c20 */ /* 0x000fe20008410000 */
[----:B---3--:R-:W-:-:S02]  /*a720*/  FSEL R36, R41, -INF , P2 ;  /* 0xff80000029247808 */ /* 0x008fc40001000000 */
[----:B------:R-:W-:Y:S02]  /*a730*/  FMNMX.FTZ R73, R42, R73, !PT ;  /* 0x000000492a497209 */ /* 0x000fe40007810000 */
[----:B------:R-:W-:Y:S01]  /*a740*/  MUFU.TANH R49, R49 ;  /* 0x0000003100317308 */ /* 0x000fe20000002400 */
[----:B------:R-:W-:Y:S02]  /*a750*/  ISETP.GT.AND P2, PT, R83, 0x29, PT ;  /* 0x000000295300780c */ /* 0x000fe40003f44270 */
[----:B0-----:R-:W-:Y:S02]  /*a760*/  FSEL R48, R43, -INF , P3 ;  /* 0xff8000002b307808 */ /* 0x001fe40001800000 */
[----:B------:R-:W-:-:S03]  /*a770*/  FMNMX.FTZ R73, R36, R73, !PT ;  /* 0x0000004924497209 */ /* 0x000fc60007810000 */
[----:B------:R5:W0:Y:S01]  /*a780*/  MUFU.TANH R78, R52 ;  /* 0x00000034004e7308 */ /* 0x000a220000002400 */
[----:B------:R-:W-:Y:S01]  /*a790*/  FMUL.FTZ R56, R56, UR4 ;  /* 0x0000000438387c20 */ /* 0x000fe20008410000 */
[----:B------:R-:W-:Y:S01]  /*a7a0*/  ISETP.GT.AND P3, PT, R83, 0x30, PT ;  /* 0x000000305300780c */ /* 0x000fe20003f64270 */
[----:B------:R-:W-:Y:S01]  /*a7b0*/  FMUL.FTZ R57, R57, UR4 ;  /* 0x0000000439397c20 */ /* 0x000fe20008410000 */
[----:B------:R-:W-:-:S04]  /*a7c0*/  FMNMX.FTZ R73, R48, R73, !PT ;  /* 0x0000004930497209 */ /* 0x000fc80007810000 */
[----:B------:R-:W3:Y:S01]  /*a7d0*/  MUFU.TANH R53, R53 ;  /* 0x0000003500357308 */ /* 0x000ee20000002400 */
[----:B-----5:R-:W-:Y:S01]  /*a7e0*/  FSEL R52, R45, -INF , P2 ;  /* 0xff8000002d347808 */ /* 0x020fe20001000000 */
[----:B------:R-:W-:Y:S01]  /*a7f0*/  FMUL.FTZ R60, R60, UR4 ;  /* 0x000000043c3c7c20 */ /* 0x000fe20008410000 */
[----:B------:R-:W-:Y:S02]  /*a800*/  ISETP.GT.AND P2, PT, R83, 0x31, PT ;  /* 0x000000315300780c */ /* 0x000fe40003f44270 */
[----:B------:R-:W-:-:S03]  /*a810*/  FMNMX.FTZ R73, R52, R73, !PT ;  /* 0x0000004934497209 */ /* 0x000fc60007810000 */
[----:B------:R2:W4:Y:S01]  /*a820*/  MUFU.TANH R23, R56 ;  /* 0x0000003800177308 */ /* 0x0005220000002400 */
[----:B------:R-:W-:Y:S01]  /*a830*/  FMUL.FTZ R61, R61, UR4 ;  /* 0x000000043d3d7c20 */ /* 0x000fe20008410000 */
[----:B------:R-:W-:Y:S01]  /*a840*/  FMUL.FTZ R37, R64, UR4 ;  /* 0x0000000440257c20 */ /* 0x000fe20008410000 */
[----:B--2---:R-:W-:-:S05]  /*a850*/  FSEL R56, R77, -INF , P3 ;  /* 0xff8000004d387808 */ /* 0x004fca0001800000 */
[----:B------:R-:W2:Y:S01]  /*a860*/  MUFU.TANH R57, R57 ;  /* 0x0000003900397308 */ /* 0x000ea20000002400 */
[----:B------:R-:W-:Y:S02]  /*a870*/  ISETP.GT.AND P3, PT, R83, 0x38, PT ;  /* 0x000000385300780c */ /* 0x000fe40003f64270 */
[----:B------:R-:W-:-:S05]  /*a880*/  FMNMX.FTZ R73, R56, R73, !PT ;  /* 0x0000004938497209 */ /* 0x000fca0007810000 */
[----:B------:R5:W1:Y:S01]  /*a890*/  MUFU.TANH R82, R60 ;  /* 0x0000003c00527308 */ /* 0x000a620000002400 */
[----:B0-----:R-:W-:Y:S02]  /*a8a0*/  FSEL R64, R78, -INF , P3 ;  /* 0xff8000004e407808 */ /* 0x001fe40001800000 */
[----:B-----5:R-:W-:Y:S02]  /*a8b0*/  FSEL R60, R49, -INF , P2 ;  /* 0xff800000313c7808 */ /* 0x020fe40001000000 */
[C---:B------:R-:W-:Y:S02]  /*a8c0*/  ISETP.GT.AND P2, PT, R83.reuse, 0x39, PT ;  /* 0x000000395300780c */ /* 0x040fe40003f44270 */
[----:B------:R-:W-:Y:S01]  /*a8d0*/  FMNMX.FTZ R73, R60, R73, !PT ;  /* 0x000000493c497209 */ /* 0x000fe20007810000 */
[----:B------:R-:W0:Y:S01]  /*a8e0*/  MUFU.TANH R61, R61 ;  /* 0x0000003d003d7308 */ /* 0x000e220000002400 */
[----:B------:R-:W-:Y:S01]  /*a8f0*/  ISETP.GT.AND P3, PT, R83, 0x40, PT ;  /* 0x000000405300780c */ /* 0x000fe20003f64270 */
[----:B------:R-:W-:Y:S01]  /*a900*/  FMUL.FTZ R65, R65, UR4 ;  /* 0x0000000441417c20 */ /* 0x000fe20008410000 */
[----:B---3--:R-:W-:-:S02]  /*a910*/  FSEL R76, R53, -INF , P2 ;  /* 0xff800000354c7808 */ /* 0x008fc40001000000 */
[----:B------:R-:W-:Y:S01]  /*a920*/  FMNMX.FTZ R73, R64, R73, !PT ;  /* 0x0000004940497209 */ /* 0x000fe20007810000 */
[----:B------:R-:W-:Y:S01]  /*a930*/  FMUL.FTZ R39, R68, UR4 ;  /* 0x0000000444277c20 */ /* 0x000fe20008410000 */
[----:B------:R-:W-:Y:S01]  /*a940*/  ISETP.GT.AND P2, PT, R83, 0x41, PT ;  /* 0x000000415300780c */ /* 0x000fe20003f44270 */
[----:B------:R-:W3:Y:S01]  /*a950*/  MUFU.TANH R37, R37 ;  /* 0x0000002500257308 */ /* 0x000ee20000002400 */
[----:B----4-:R-:W-:Y:S02]  /*a960*/  FSEL R68, R23, -INF , P3 ;  /* 0xff80000017447808 */ /* 0x010fe40001800000 */
[----:B------:R-:W-:Y:S01]  /*a970*/  FMNMX.FTZ R73, R76, R73, !PT ;  /* 0x000000494c497209 */ /* 0x000fe20007810000 */
[----:B------:R-:W-:Y:S01]  /*a980*/  FMUL.FTZ R69, R69, UR4 ;  /* 0x0000000445457c20 */ /* 0x000fe20008410000 */
[----:B------:R-:W-:Y:S02]  /*a990*/  ISETP.GT.AND P3, PT, R83, 0x48, PT ;  /* 0x000000485300780c */ /* 0x000fe40003f64270 */
[----:B--2---:R-:W-:Y:S01]  /*a9a0*/  FSEL R78, R57, -INF , P2 ;  /* 0xff800000394e7808 */ /* 0x004fe20001000000 */
[----:B------:R-:W2:Y:S01]  /*a9b0*/  MUFU.TANH R65, R65 ;  /* 0x0000004100417308 */ /* 0x000ea20000002400 */
[----:B------:R-:W-:-:S02]  /*a9c0*/  FMNMX.FTZ R73, R68, R73, !PT ;  /* 0x0000004944497209 */ /* 0x000fc40007810000 */
[C---:B------:R-:W-:Y:S02]  /*a9d0*/  ISETP.GT.AND P2, PT, R83.reuse, 0x49, PT ;  /* 0x000000495300780c */ /* 0x040fe40003f44270 */
[----:B-1----:R-:W-:Y:S02]  /*a9e0*/  FSEL R82, R82, -INF , P3 ;  /* 0xff80000052527808 */ /* 0x002fe40001800000 */
[----:B------:R-:W-:Y:S01]  /*a9f0*/  FMNMX.FTZ R73, R78, R73, !PT ;  /* 0x000000494e497209 */ /* 0x000fe20007810000 */
[----:B------:R-:W1:Y:S01]  /*aa00*/  MUFU.TANH R39, R39 ;  /* 0x0000002700277308 */ /* 0x000e620000002400 */
[----:B------:R-:W-:Y:S02]  /*aa10*/  ISETP.GT.AND P3, PT, R83, 0x50, PT ;  /* 0x000000505300780c */ /* 0x000fe40003f64270 */
[----:B0-----:R-:W-:Y:S02]  /*aa20*/  FSEL R84, R61, -INF , P2 ;  /* 0xff8000003d547808 */ /* 0x001fe40001000000 */
[----:B------:R-:W-:-:S03]  /*aa30*/  FMNMX.FTZ R73, R82, R73, !PT ;  /* 0x0000004952497209 */ /* 0x000fc60007810000 */
[----:B------:R-:W0:Y:S01]  /*aa40*/  MUFU.TANH R69, R69 ;  /* 0x0000004500457308 */ /* 0x000e220000002400 */
[----:B------:R-:W-:Y:S01]  /*aa50*/  FMUL.FTZ R23, R46, UR4 ;  /* 0x000000042e177c20 */ /* 0x000fe20008410000 */
[----:B------:R-:W-:Y:S02]  /*aa60*/  ISETP.GT.AND P2, PT, R83, 0x51, PT ;  /* 0x000000515300780c */ /* 0x000fe40003f44270 */
[----:B---3--:R-:W-:Y:S02]  /*aa70*/  FSEL R46, R37, -INF , P3 ;  /* 0xff800000252e7808 */ /* 0x008fe40001800000 */
[----:B------:R-:W-:Y:S02]  /*aa80*/  FMNMX.FTZ R73, R84, R73, !PT ;  /* 0x0000004954497209 */ /* 0x000fe40007810000 */
[----:B------:R-:W-:Y:S02]  /*aa90*/  ISETP.GT.AND P3, PT, R83, 0x58, PT ;  /* 0x000000585300780c */ /* 0x000fe40003f64270 */
[----:B--2---:R-:W-:-:S02]  /*aaa0*/  FSEL R86, R65, -INF , P2 ;  /* 0xff80000041567808 */ /* 0x004fc40001000000 */
[----:B------:R-:W-:Y:S02]  /*aab0*/  FMNMX.FTZ R73, R46, R73, !PT ;  /* 0x000000492e497209 */ /* 0x000fe40007810000 */
[----:B------:R-:W-:Y:S02]  /*aac0*/  ISETP.GT.AND P2, PT, R83, 0x59, PT ;  /* 0x000000595300780c */ /* 0x000fe40003f44270 */
[----:B-1----:R-:W-:Y:S02]  /*aad0*/  FSEL R88, R39, -INF , P3 ;  /* 0xff80000027587808 */ /* 0x002fe40001800000 */
[----:B------:R-:W-:Y:S02]  /*aae0*/  FMNMX.FTZ R73, R86, R73, !PT ;  /* 0x0000004956497209 */ /* 0x000fe40007810000 */
[----:B0-----:R-:W-:Y:S02]  /*aaf0*/  FSEL R90, R69, -INF , P2 ;  /* 0xff800000455a7808 */ /* 0x001fe40001000000 */
[----:B------:R-:W-:-:S04]  /*ab00*/  FMNMX.FTZ R73, R88, R73, !PT ;  /* 0x0000004958497209 */ /* 0x000fc80007810000 */
[----:B------:R-:W-:-:S05]  /*ab10*/  FMNMX.FTZ R73, R90, R73, !PT ;  /* 0x000000495a497209 */ /* 0x000fca0007810000 */
[----:B------:R-:W0:Y:S01]  /*ab20*/  SHFL.BFLY PT, R94, R73, 0x2, 0x1f ;  /* 0x0c401f00495e7f89 */ /* 0x000e2200000e0000 */
[----:B------:R1:W-:Y:S01]  /*ab30*/  MUFU.TANH R37, R23 ;  /* 0x0000001700257308 */ /* 0x0003e20000002400 */
[----:B------:R-:W-:-:S07]  /*ab40*/  IADD3 R92, R92, 0x8, R81 ;  /* 0x000000085c5c7810 */ /* 0x000fce0007ffe051 */
[----:B------:R-:W2:Y:S01]  /*ab50*/  MUFU.TANH R24, R24 ;  /* 0x0000001800187308 */ /* 0x000ea20000002400 */
[----:B0-----:R-:W-:-:S05]  /*ab60*/  FMNMX.FTZ R94, R73, R94, !PT ;  /* 0x0000005e495e7209 */ /* 0x001fca0007810000 */
[----:B-1----:R-:W0:Y:S02]  /*ab70*/  SHFL.BFLY PT, R23, R94, 0x1, 0x1f ;  /* 0x0c201f005e177f89 */ /* 0x002e2400000e0000 */
[----:B------:R-:W1:Y:S01]  /*ab80*/  MUFU.TANH R25, R25 ;  /* 0x0000001900197308 */ /* 0x000e620000002400 */
[----:B------:R-:W-:-:S07]  /*ab90*/  VIMNMX R92, R79, R92, PT ;  /* 0x0000005c4f5c7248 */ /* 0x000fce0003fe0100 */
[----:B------:R-:W3:Y:S01]  /*aba0*/  MUFU.TANH R26, R26 ;  /* 0x0000001a001a7308 */ /* 0x000ee20000002400 */
[C---:B------:R-:W-:Y:S02]  /*abb0*/  ISETP.GT.AND P5, PT, R92.reuse, RZ, PT ;  /* 0x000000ff5c00720c */ /* 0x040fe40003fa4270 */
[----:B------:R-:W-:-:S05]  /*abc0*/  ISETP.GT.AND P2, PT, R92, 0x1, PT ;  /* 0x000000015c00780c */ /* 0x000fca0003f44270 */
[----:B------:R-:W-:Y:S01]  /*abd0*/  MUFU.TANH R27, R27 ;  /* 0x0000001b001b7308 */ /* 0x000fe20000002400 */
[----:B------:R-:W-:Y:S01]  /*abe0*/  FMUL.FTZ R47, R47, UR4 ;  /* 0x000000042f2f7c20 */ /* 0x000fe20008410000 */
[----:B------:R-:W-:Y:S01]  /*abf0*/  FMUL.FTZ R50, R50, UR4 ;  /* 0x0000000432327c20 */ /* 0x000fe20008410000 */
[----:B------:R-:W-:Y:S01]  /*ac00*/  FMUL.FTZ R51, R51, UR4 ;  /* 0x0000000433337c20 */ /* 0x000fe20008410000 */
[----:B------:R-:W-:-:S04]  /*ac10*/  FMUL.FTZ R54, R54, UR4 ;  /* 0x0000000436367c20 */ /* 0x000fc80008410000 */
        /* <DEDUP_REMOVED lines=11> */
[----:B--2---:R-:W-:Y:S01]  /*acd0*/  FSEL R57, R24, -INF , P5 ;  /* 0xff80000018397808 */ /* 0x004fe20002800000 */
[----:B------:R-:W-:Y:S01]  /*ace0*/  ULDC UR4, c[0x0][0xa80] ;  /* 0x0002a00000047ab9 */ /* 0x000fe20000000800 */
[----:B------:R-:W-:-:S02]  /*acf0*/  ISETP.GT.AND P3, PT, R92, 0x8, PT ;  /* 0x000000085c00780c */ /* 0x000fc40003f64270 */
[----:B-1----:R-:W-:Y:S02]  /*ad00*/  FSEL R24, R25, -INF , P2 ;  /* 0xff80000019187808 */ /* 0x002fe40001000000 */
[----:B0-----:R-:W-:Y:S01]  /*ad10*/  FMNMX.FTZ R176, R94, R23, !PT ;  /* 0x000000175eb07209 */ /* 0x001fe20007810000 */
[----:B------:R-:W-:Y:S01]  /*ad20*/  IMAD.U32 R23, RZ, RZ, UR4 ;  /* 0x00000004ff177e24 */ /* 0x000fe2000f8e00ff */
[----:B------:R-:W0:Y:S01]  /*ad30*/  MUFU.TANH R30, R30 ;  /* 0x0000001e001e7308 */ /* 0x000e220000002400 */
[----:B------:R-:W-:Y:S02]  /*ad40*/  ISETP.GT.AND P4, PT, R92, 0x9, PT ;  /* 0x000000095c00780c */ /* 0x000fe40003f84270 */
[----:B---3--:R-:W-:Y:S02]  /*ad50*/  FSEL R26, R26, -INF , P3 ;  /* 0xff8000001a1a7808 */ /* 0x008fe40001800000 */
[----:B------:R-:W-:Y:S01]  /*ad60*/  FMNMX.FTZ R25, R57, R24, !PT ;  /* 0x0000001839197209 */ /* 0x000fe20007810000 */
[C---:B------:R-:W-:Y:S01]  /*ad70*/  FMUL.FTZ R41, R176.reuse, R23 ;  /* 0x00000017b0297220 */ /* 0x040fe20000410000 */
[----:B------:R-:W-:Y:S01]  /*ad80*/  FSETP.NEU.FTZ.AND P2, PT, R176, -INF , PT ;  /* 0xff800000b000780b */ /* 0x000fe20003f5d000 */
[----:B------:R-:W1:Y:S01]  /*ad90*/  MUFU.TANH R31, R31 ;  /* 0x0000001f001f7308 */ /* 0x000e620000002400 */
[----:B------:R-:W-:-:S02]  /*ada0*/  ISETP.GT.AND P5, PT, R92, 0x10, PT ;  /* 0x000000105c00780c */ /* 0x000fc40003fa4270 */
[----:B------:R-:W-:-:S05]  /*adb0*/  FMNMX.FTZ R25, R26, R25, !PT ;  /* 0x000000191a197209 */ /* 0x000fca0007810000 */
[----:B------:R2:W-:Y:S01]  /*adc0*/  MUFU.TANH R39, R50 ;  /* 0x0000003200277308 */ /* 0x0005e20000002400 */
[----:B------:R-:W-:Y:S02]  /*add0*/  FSEL R53, R41, RZ, P2 ;  /* 0x000000ff29357208 */ /* 0x000fe40001000000 */
[----:B------:R-:W-:Y:S02]  /*ade0*/  ISETP.GT.AND P2, PT, R92, 0x11, PT ;  /* 0x000000115c00780c */ /* 0x000fe40003f44270 */
[----:B----4-:R-:W-:Y:S02]  /*adf0*/  FSEL R28, R28, -INF , P5 ;  /* 0xff8000001c1c7808 */ /* 0x010fe40002800000 */
[----:B--2---:R-:W-:Y:S01]  /*ae00*/  FSEL R50, R27, -INF , P4 ;  /* 0xff8000001b327808 */ /* 0x004fe20002000000 */
[----:B------:R-:W2:Y:S03]  /*ae10*/  MUFU.TANH R32, R32 ;  /* 0x0000002000207308 */ /* 0x000ea60000002400 */
[----:B------:R-:W-:-:S02]  /*ae20*/  FMNMX.FTZ R25, R50, R25, !PT ;  /* 0x0000001932197209 */ /* 0x000fc40007810000 */
[----:B------:R-:W-:Y:S02]  /*ae30*/  ISETP.GT.AND P3, PT, R92, 0x18, PT ;  /* 0x000000185c00780c */ /* 0x000fe40003f64270 */
[----:B-----5:R-:W-:Y:S01]  /*ae40*/  FSEL R94, R29, -INF , P2 ;  /* 0xff8000001d5e7808 */ /* 0x020fe20001000000 */
[----:B------:R-:W3:Y:S01]  /*ae50*/  MUFU.TANH R33, R33 ;  /* 0x0000002100217308 */ /* 0x000ee20000002400 */
[----:B------:R-:W-:Y:S02]  /*ae60*/  FMNMX.FTZ R25, R28, R25, !PT ;  /* 0x000000191c197209 */ /* 0x000fe40007810000 */
[----:B------:R-:W-:Y:S02]  /*ae70*/  ISETP.GT.AND P2, PT, R92, 0x19, PT ;  /* 0x000000195c00780c */ /* 0x000fe40003f44270 */
[----:B0-----:R-:W-:Y:S02]  /*ae80*/  FSEL R30, R30, -INF , P3 ;  /* 0xff8000001e1e7808 */ /* 0x001fe40001800000 */
[----:B------:R-:W-:Y:S01]  /*ae90*/  FMNMX.FTZ R27, R94, R25, !PT ;  /* 0x000000195e1b7209 */ /* 0x000fe20007810000 */
[----:B------:R-:W0:Y:S01]  /*aea0*/  MUFU.TANH R47, R47 ;  /* 0x0000002f002f7308 */ /* 0x000e220000002400 */
[----:B------:R-:W-:Y:S01]  /*aeb0*/  FFMA.FTZ R29, R80, R23, -R53 ;  /* 0x00000017501d7223 */ /* 0x000fe20000010835 */
[----:B------:R-:W-:-:S02]  /*aec0*/  ISETP.GT.AND P3, PT, R92, 0x20, PT ;  /* 0x000000205c00780c */ /* 0x000fc40003f64270 */
[----:B-1----:R-:W-:Y:S02]  /*aed0*/  FSEL R80, R31, -INF , P2 ;  /* 0xff8000001f507808 */ /* 0x002fe40001000000 */
[----:B------:R-:W-:Y:S02]  /*aee0*/  FMNMX.FTZ R27, R30, R27, !PT ;  /* 0x0000001b1e1b7209 */ /* 0x000fe40007810000 */
[----:B------:R-:W-:Y:S02]  /*aef0*/  ISETP.GT.AND P2, PT, R92, 0x21, PT ;  /* 0x000000215c00780c */ /* 0x000fe40003f44270 */
[----:B--2---:R-:W-:Y:S02]  /*af00*/  FSEL R32, R32, -INF , P3 ;  /* 0xff80000020207808 */ /* 0x004fe40001800000 */
[----:B------:R-:W-:Y:S01]  /*af10*/  FMNMX.FTZ R27, R80, R27, !PT ;  /* 0x0000001b501b7209 */ /* 0x000fe20007810000 */
[----:B------:R-:W1:Y:S01]  /*af20*/  MUFU.TANH R51, R51 ;  /* 0x0000003300337308 */ /* 0x000e620000002400 */
[----:B------:R-:W-:Y:S01]  /*af30*/  FFMA.FTZ R154, R74, R23, -R53 ;  /* 0x000000174a9a7223 */ /* 0x000fe20000010835 */
[----:B------:R-:W-:-:S02]  /*af40*/  ISETP.GT.AND P3, PT, R92, 0x28, PT ;  /* 0x000000285c00780c */ /* 0x000fc40003f64270 */
[----:B---3--:R-:W-:Y:S02]  /*af50*/  FSEL R74, R33, -INF , P2 ;  /* 0xff800000214a7808 */ /* 0x008fe40001000000 */
[----:B------:R-:W-:Y:S02]  /*af60*/  FMNMX.FTZ R27, R32, R27, !PT ;  /* 0x0000001b201b7209 */ /* 0x000fe40007810000 */
[----:B------:R-:W2:Y:S01]  /*af70*/  MUFU.TANH R54, R54 ;  /* 0x0000003600367308 */ /* 0x000ea20000002400 */
[----:B------:R-:W-:Y:S02]  /*af80*/  ISETP.GT.AND P2, PT, R92, 0x29, PT ;  /* 0x000000295c00780c */ /* 0x000fe40003f44270 */
[----:B------:R-:W-:Y:S01]  /*af90*/  FSEL R96, R37, -INF , P3 ;  /* 0xff80000025607808 */ /* 0x000fe20001800000 */
[----:B------:R-:W-:-:S04]  /*afa0*/  FFMA.FTZ R31, R72, R23, -R53 ;  /* 0x00000017481f7223 */ /* 0x000fc80000010835 */
[----:B------:R3:W-:Y:S01]  /*afb0*/  MUFU.EX2 R25, R29 ;  /* 0x0000001d00197308 */ /* 0x0007e20000000800 */
[----:B------:R-:W-:Y:S02]  /*afc0*/  ISETP.GT.AND P3, PT, R92, 0x30, PT ;  /* 0x000000305c00780c */ /* 0x000fe40003f64270 */
[----:B0-----:R-:W-:Y:S02]  /*afd0*/  FSEL R72, R47, -INF , P2 ;  /* 0xff8000002f487808 */ /* 0x001fe40001000000 */
[----:B---3--:R-:W-:-:S03]  /*afe0*/  FMNMX.FTZ R29, R74, R27, !PT ;  /* 0x0000001b4a1d7209 */ /* 0x008fc60007810000 */
[----:B------:R-:W-:Y:S01]  /*aff0*/  MUFU.TANH R55, R55 ;  /* 0x0000003700377308 */ /* 0x000fe20000002400 */
[----:B------:R-:W-:Y:S02]  /*b000*/  FMNMX.FTZ R29, R96, R29, !PT ;  /* 0x0000001d601d7209 */ /* 0x000fe40007810000 */
[----:B------:R-:W-:Y:S02]  /*b010*/  ISETP.GT.AND P2, PT, R92, 0x31, PT ;  /* 0x000000315c00780c */ /* 0x000fe40003f44270 */
[----:B------:R-:W-:-:S03]  /*b020*/  FSEL R98, R39, -INF , P3 ;  /* 0xff80000027627808 */ /* 0x000fc60001800000 */
[----:B------:R-:W0:Y:S01]  /*b030*/  MUFU.TANH R58, R58 ;  /* 0x0000003a003a7308 */ /* 0x000e220000002400 */
[----:B------:R-:W-:Y:S01]  /*b040*/  FMNMX.FTZ R29, R72, R29, !PT ;  /* 0x0000001d481d7209 */ /* 0x000fe20007810000 */
[----:B------:R-:W-:Y:S01]  /*b050*/  FFMA.FTZ R156, R38, R23, -R53 ;  /* 0x00000017269c7223 */ /* 0x000fe20000010835 */
[----:B------:R-:W-:Y:S02]  /*b060*/  ISETP.GT.AND P3, PT, R92, 0x38, PT ;  /* 0x000000385c00780c */ /* 0x000fe40003f64270 */
[----:B-1----:R-:W-:Y:S02]  /*b070*/  FSEL R38, R51, -INF , P2 ;  /* 0xff80000033267808 */ /* 0x002fe40001000000 */
[----:B------:R-:W-:Y:S01]  /*b080*/  FMNMX.FTZ R29, R98, R29, !PT ;  /* 0x0000001d621d7209 */ /* 0x000fe20007810000 */
[----:B------:R-:W1:Y:S01]  /*b090*/  MUFU.TANH R59, R59 ;  /* 0x0000003b003b7308 */ /* 0x000e620000002400 */
[----:B------:R-:W-:Y:S02]  /*b0a0*/  ISETP.GT.AND P2, PT, R92, 0x39, PT ;  /* 0x000000395c00780c */ /* 0x000fe40003f44270 */
[----:B--2---:R-:W-:-:S02]  /*b0b0*/  FSEL R54, R54, -INF , P3 ;  /* 0xff80000036367808 */ /* 0x004fc40001800000 */
[----:B------:R-:W-:-:S03]  /*b0c0*/  FMNMX.FTZ R29, R38, R29, !PT ;  /* 0x0000001d261d7209 */ /* 0x000fc60007810000 */
[----:B------:R-:W2:Y:S01]  /*b0d0*/  MUFU.TANH R62, R62 ;  /* 0x0000003e003e7308 */ /* 0x000ea20000002400 */
[----:B------:R-:W-:Y:S02]  /*b0e0*/  ISETP.GT.AND P3, PT, R92, 0x40, PT ;  /* 0x000000405c00780c */ /* 0x000fe40003f64270 */
[----:B------:R-:W-:-:S05]  /*b0f0*/  FMNMX.FTZ R29, R54, R29, !PT ;  /* 0x0000001d361d7209 */ /* 0x000fca0007810000 */
[----:B------:R3:W-:Y:S01]  /*b100*/  MUFU.EX2 R27, R31 ;  /* 0x0000001f001b7308 */ /* 0x0007e20000000800 */
[----:B0-----:R-:W-:-:S07]  /*b110*/  FSEL R58, R58, -INF , P3 ;  /* 0xff8000003a3a7808 */ /* 0x001fce0001800000 */
[----:B------:R-:W0:Y:S01]  /*b120*/  MUFU.TANH R63, R63 ;  /* 0x0000003f003f7308 */ /* 0x000e220000002400 */
[--C-:B---3--:R-:W-:Y:S01]  /*b130*/  FFMA.FTZ R31, R40, R23, -R53.reuse ;  /* 0x00000017281f7223 */ /* 0x108fe20000010835 */
[----:B------:R-:W-:Y:S02]  /*b140*/  FSEL R40, R55, -INF , P2 ;  /* 0xff80000037287808 */ /* 0x000fe40001000000 */
[----:B------:R-:W-:Y:S02]  /*b150*/  ISETP.GT.AND P2, PT, R92, 0x41, PT ;  /* 0x000000415c00780c */ /* 0x000fe40003f44270 */
[----:B------:R-:W-:Y:S02]  /*b160*/  FMNMX.FTZ R29, R40, R29, !PT ;  /* 0x0000001d281d7209 */ /* 0x000fe40007810000 */
[----:B------:R-:W3:Y:S01]  /*b170*/  MUFU.TANH R66, R66 ;  /* 0x0000004200427308 */ /* 0x000ee20000002400 */
[----:B------:R-:W-:Y:S01]  /*b180*/  FFMA.FTZ R158, R34, R23, -R53 ;  /* 0x00000017229e7223 */ /* 0x000fe20000010835 */
[----:B------:R-:W-:-:S02]  /*b190*/  ISETP.GT.AND P3, PT, R92, 0x48, PT ;  /* 0x000000485c00780c */ /* 0x000fc40003f64270 */
[----:B-1----:R-:W-:Y:S02]  /*b1a0*/  FSEL R34, R59, -INF , P2 ;  /* 0xff8000003b227808 */ /* 0x002fe40001000000 */
[----:B------:R-:W-:Y:S02]  /*b1b0*/  FMNMX.FTZ R29, R58, R29, !PT ;  /* 0x0000001d3a1d7209 */ /* 0x000fe40007810000 */
[----:B------:R-:W1:Y:S01]  /*b1c0*/  MUFU.TANH R67, R67 ;  /* 0x0000004300437308 */ /* 0x000e620000002400 */
[----:B------:R-:W-:Y:S02]  /*b1d0*/  ISETP.GT.AND P2, PT, R92, 0x49, PT ;  /* 0x000000495c00780c */ /* 0x000fe40003f44270 */
[----:B--2---:R-:W-:Y:S02]  /*b1e0*/  FSEL R62, R62, -INF , P3 ;  /* 0xff8000003e3e7808 */ /* 0x004fe40001800000 */
[----:B------:R-:W-:-:S03]  /*b1f0*/  FMNMX.FTZ R29, R34, R29, !PT ;  /* 0x0000001d221d7209 */ /* 0x000fc60007810000 */
[----:B------:R-:W2:Y:S01]  /*b200*/  MUFU.TANH R70, R70 ;  /* 0x0000004600467308 */ /* 0x000ea20000002400 */
[-CC-:B------:R-:W-:Y:S01]  /*b210*/  FFMA.FTZ R152, R35, R23.reuse, -R53.reuse ;  /* 0x0000001723987223 */ /* 0x180fe20000010835 */
[----:B------:R-:W-:Y:S01]  /*b220*/  FFMA.FTZ R35, R44, R23, -R53 ;  /* 0x000000172c237223 */ /* 0x000fe20000010835 */
[----:B------:R-:W-:Y:S02]  /*b230*/  ISETP.GT.AND P3, PT, R92, 0x50, PT ;  /* 0x000000505c00780c */ /* 0x000fe40003f64270 */
[----:B0-----:R-:W-:Y:S02]  /*b240*/  FSEL R44, R63, -INF , P2 ;  /* 0xff8000003f2c7808 */ /* 0x001fe40001000000 */
[----:B------:R-:W-:Y:S01]  /*b250*/  FMNMX.FTZ R29, R62, R29, !PT ;  /* 0x0000001d3e1d7209 */ /* 0x000fe20007810000 */
[----:B------:R-:W0:Y:S01]  /*b260*/  MUFU.TANH R71, R71 ;  /* 0x0000004700477308 */ /* 0x000e220000002400 */
[----:B------:R-:W-:Y:S02]  /*b270*/  ISETP.GT.AND P2, PT, R92, 0x51, PT ;  /* 0x000000515c00780c */ /* 0x000fe40003f44270 */
[----:B---3--:R-:W-:-:S02]  /*b280*/  FSEL R66, R66, -INF , P3 ;  /* 0xff80000042427808 */ /* 0x008fc40001800000 */
[----:B------:R-:W-:Y:S01]  /*b290*/  FMNMX.FTZ R29, R44, R29, !PT ;  /* 0x0000001d2c1d7209 */ /* 0x000fe20007810000 */
[----:B------:R-:W-:Y:S01]  /*b2a0*/  FFMA.FTZ R160, R42, R23, -R53 ;  /* 0x000000172aa07223 */ /* 0x000fe20000010835 */
[----:B------:R-:W-:Y:S02]  /*b2b0*/  ISETP.GT.AND P3, PT, R92, 0x58, PT ;  /* 0x000000585c00780c */ /* 0x000fe40003f64270 */
[----:B-1----:R-:W-:Y:S02]  /*b2c0*/  FSEL R42, R67, -INF , P2 ;  /* 0xff800000432a7808 */ /* 0x002fe40001000000 */
[----:B------:R-:W-:Y:S02]  /*b2d0*/  FMNMX.FTZ R29, R66, R29, !PT ;  /* 0x0000001d421d7209 */ /* 0x000fe40007810000 */
[----:B------:R-:W-:Y:S02]  /*b2e0*/  ISETP.GT.AND P2, PT, R92, 0x59, PT ;  /* 0x000000595c00780c */ /* 0x000fe40003f44270 */
[----:B--2---:R-:W-:-:S02]  /*b2f0*/  FSEL R70, R70, -INF , P3 ;  /* 0xff80000046467808 */ /* 0x004fc40001800000 */
[----:B------:R-:W-:Y:S01]  /*b300*/  FMNMX.FTZ R29, R42, R29, !PT ;  /* 0x0000001d2a1d7209 */ /* 0x000fe20007810000 */
[----:B------:R-:W-:Y:S01]  /*b310*/  FFMA.FTZ R37, R36, R23, -R53 ;  /* 0x0000001724257223 */ /* 0x000fe20000010835 */
[----:B0-----:R-:W-:Y:S02]  /*b320*/  FSEL R36, R71, -INF , P2 ;  /* 0xff80000047247808 */ /* 0x001fe40001000000 */
[----:B------:R-:W-:-:S04]  /*b330*/  FMNMX.FTZ R29, R70, R29, !PT ;  /* 0x0000001d461d7209 */ /* 0x000fc80007810000 */
[----:B------:R-:W-:Y:S01]  /*b340*/  FMNMX.FTZ R29, R36, R29, !PT ;  /* 0x0000001d241d7209 */ /* 0x000fe20007810000 */
[----:B------:R-:W-:-:S04]  /*b350*/  FFMA.FTZ R162, R48, R23, -R53 ;  /* 0x0000001730a27223 */ /* 0x000fc80000010835 */
[----:B------:R-:W0:Y:S02]  /*b360*/  SHFL.BFLY PT, R48, R29, 0x2, 0x1f ;  /* 0x0c401f001d307f89 */ /* 0x000e2400000e0000 */
[----:B0-----:R-:W-:-:S05]  /*b370*/  FMNMX.FTZ R48, R29, R48, !PT ;  /* 0x000000301d307209 */ /* 0x001fca0007810000 */
[----:B------:R-:W0:Y:S01]  /*b380*/  SHFL.BFLY PT, R177, R48, 0x1, 0x1f ;  /* 0x0c201f0030b17f89 */ /* 0x000e2200000e0000 */
[----:B------:R-:W1:Y:S01]  /*b390*/  S2R R85, SR_TID.X ;  /* 0x0000000000557919 */ /* 0x000e620000002100 */
[----:B------:R-:W2:Y:S01]  /*b3a0*/  MUFU.EX2 R152, R152 ;  /* 0x0000009800987308 */ /* 0x000ea20000000800 */
[----:B0-----:R-:W-:-:S04]  /*b3b0*/  FMNMX.FTZ R177, R48, R177, !PT ;  /* 0x000000b130b17209 */ /* 0x001fc80007810000 */
[C---:B------:R-:W-:Y:S01]  /*b3c0*/  FSETP.NEU.FTZ.AND P2, PT, R177.reuse, -INF , PT ;  /* 0xff800000b100780b */ /* 0x040fe20003f5d000 */
[----:B------:R-:W-:-:S05]  /*b3d0*/  FMUL.FTZ R29, R177, R23 ;  /* 0x00000017b11d7220 */ /* 0x000fca0000410000 */
[----:B------:R-:W-:-:S05]  /*b3e0*/  FSEL R29, R29, RZ, P2 ;  /* 0x000000ff1d1d7208 */ /* 0x000fca0001000000 */
[-CC-:B------:R-:W-:Y:S01]  /*b3f0*/  FFMA.FTZ R57, R57, R23.reuse, -R29.reuse ;  /* 0x0000001739397223 */ /* 0x180fe2000001081d */
[-CC-:B------:R-:W-:Y:S01]  /*b400*/  FFMA.FTZ R24, R24, R23.reuse, -R29.reuse ;  /* 0x0000001718187223 */ /* 0x180fe2000001081d */
[-C--:B------:R-:W-:Y:S01]  /*b410*/  FFMA.FTZ R26, R26, R23.reuse, -R29 ;  /* 0x000000171a1a7223 */ /* 0x080fe2000001081d */
[-C--:B------:R-:W-:Y:S02]  /*b420*/  FFMA.FTZ R172, R46, R23.reuse, -R53 ;  /* 0x000000172eac7223 */ /* 0x080fe40000010835 */
[----:B------:R-:W-:Y:S01]  /*b430*/  MUFU.EX2 R46, R24 ;  /* 0x00000018002e7308 */ /* 0x000fe20000000800 */
[-CC-:B------:R-:W-:Y:S01]  /*b440*/  FFMA.FTZ R28, R28, R23.reuse, -R29.reuse ;  /* 0x000000171c1c7223 */ /* 0x180fe2000001081d */
[----:B------:R-:W-:Y:S01]  /*b450*/  LOP3.LUT R3, R3, 0x3000000, RZ, 0xfc, !PT ;  /* 0x0300000003037812 */ /* 0x000fe200078efcff */
[----:B------:R-:W-:-:S05]  /*b460*/  FFMA.FTZ R50, R50, R23, -R29 ;  /* 0x0000001732327223 */ /* 0x000fca000001081d */
[----:B------:R-:W0:Y:S01]  /*b470*/  MUFU.EX2 R57, R57 ;  /* 0x0000003900397308 */ /* 0x000e220000000800 */
[----:B-1----:R-:W-:Y:S01]  /*b480*/  SHF.R.U32.HI R85, RZ, 0x7, R85 ;  /* 0x00000007ff557819 */ /* 0x002fe20000011655 */
[----:B------:R1:W-:Y:S06]  /*b490*/  STL [R1+0x28], R3 ;  /* 0x0000280301007387 */ /* 0x0003ec0000100800 */
[----:B------:R-:W3:Y:S01]  /*b4a0*/  MUFU.EX2 R154, R154 ;  /* 0x0000009a009a7308 */ /* 0x000ee20000000800 */
        /* <DEDUP_REMOVED lines=9> */
[-CC-:B------:R-:W-:Y:S01]  /*b540*/  FFMA.FTZ R54, R54, R23.reuse, -R29.reuse ;  /* 0x0000001736367223 */ /* 0x180fe2000001081d */
[-CC-:B------:R-:W-:Y:S02]  /*b550*/  FFMA.FTZ R40, R40, R23.reuse, -R29.reuse ;  /* 0x0000001728287223 */ /* 0x180fe4000001081d */
        /* <DEDUP_REMOVED lines=9> */
[----:B-----5:R-:W-:-:S02]  /*b5f0*/  IMAD R28, R2, 0xc00, R3 ;  /* 0x00000c00021c7824 */ /* 0x020fc400078e0203 */
[-CC-:B-1----:R-:W-:Y:S01]  /*b600*/  FFMA.FTZ R3, R38, R23.reuse, -R29.reuse ;  /* 0x0000001726037223 */ /* 0x182fe2000001081d */
[----:B------:R-:W-:Y:S01]  /*b610*/  FFMA.FTZ R36, R36, R23, -R29 ;  /* 0x0000001724247223 */ /* 0x000fe2000001081d */
[----:B------:R-:W-:Y:S01]  /*b620*/  @!P1 IADD3 R24, R179, 0x32440, RZ ;  /* 0x00032440b3189810 */ /* 0x000fe20007ffe0ff */
[----:B------:R-:W-:Y:S01]  /*b630*/  IMAD.MOV.U32 R29, RZ, RZ, 0x40000040 ;  /* 0x40000040ff1d7424 */ /* 0x000fe200078e00ff */
[----:B------:R-:W-:Y:S01]  /*b640*/  IADD3 R178, -R85, 0xb, RZ ;  /* 0x0000000b55b27810 */ /* 0x000fe20007ffe1ff */
[----:B------:R-:W1:Y:S01]  /*b650*/  MUFU.EX2 R156, R156 ;  /* 0x0000009c009c7308 */ /* 0x000e620000000800 */
[----:B------:R-:W-:Y:S02]  /*b660*/  @!P1 PRMT R24, RZ, 0x654, R24 ;  /* 0x00000654ff189816 */ /* 0x000fe40000000018 */
[----:B------:R-:W-:Y:S01]  /*b670*/  R2UR UR7, R29 ;  /* 0x000000001d0772ca */ /* 0x000fe200000e0000 */
[----:B--2---:R-:W-:Y:S01]  /*b680*/  FADD.FTZ R29, R152, R25 ;  /* 0x00000019981d7221 */ /* 0x004fe20000010000 */
[----:B------:R2:W-:Y:S06]  /*b690*/  BAR.ARV R178, 0x100 ;  /* 0x000400b20000751d */ /* 0x0005ec0000002000 */
[----:B------:R-:W5:Y:S01]  /*b6a0*/  MUFU.EX2 R31, R31 ;  /* 0x0000001f001f7308 */ /* 0x000f620000000800 */
[----:B------:R4:W-:Y:S01]  /*b6b0*/  @!P1 SYNCS.ARRIVE.TRANS64.RED.A1T0 RZ, [R24+URZ], RZ ;  /* 0x000000ff18ff99a7 */ /* 0x0009e2000810043f */
[----:B0-----:R-:W-:Y:S01]  /*b6c0*/  FADD.FTZ R39, R57, R46 ;  /* 0x0000002e39277221 */ /* 0x001fe20000010000 */
[----:B------:R3:W-:Y:S06]  /*b6d0*/  BAR.SYNC.DEFER_BLOCKING R0, 0x100 ;  /* 0x000400000000751d */ /* 0x0007ec0000010000 */
[----:B------:R-:W0:Y:S01]  /*b6e0*/  MUFU.EX2 R94, R94 ;  /* 0x0000005e005e7308 */ /* 0x000e220000000800 */
[----:B---3--:R-:W-:Y:S01]  /*b6f0*/  FADD.FTZ R0, R154, R29 ;  /* 0x0000001d9a007221 */ /* 0x008fe20000010000 */
[----:B----4-:R-:W-:-:S06]  /*b700*/  FADD.FTZ R24, R26, R39 ;  /* 0x000000271a187221 */ /* 0x010fcc0000010000 */
[----:B------:R-:W3:Y:S01]  /*b710*/  MUFU.EX2 R158, R158 ;  /* 0x0000009e009e7308 */ /* 0x000ee20000000800 */
[----:B------:R-:W-:Y:S01]  /*b720*/  FADD.FTZ R29, R27, R0 ;  /* 0x000000001b1d7221 */ /* 0x000fe20000010000 */
[----:B------:R-:W-:Y:S02]  /*b730*/  IMAD.MOV.U32 R39, RZ, RZ, 0x40000040 ;  /* 0x40000040ff277424 */ /* 0x000fe400078e00ff */
[----:B------:R-:W-:-:S04]  /*b740*/  FADD.FTZ R24, R155, R24 ;  /* 0x000000189b187221 */ /* 0x000fc80000010000 */
[----:B------:R-:W4:Y:S01]  /*b750*/  MUFU.EX2 R30, R30 ;  /* 0x0000001e001e7308 */ /* 0x000f220000000800 */
[----:B-1----:R-:W-:-:S07]  /*b760*/  FADD.FTZ R0, R156, R29 ;  /* 0x0000001d9c007221 */ /* 0x002fce0000010000 */
[----:B------:R-:W1:Y:S01]  /*b770*/  MUFU.EX2 R35, R35 ;  /* 0x0000002300237308 */ /* 0x000e620000000800 */
[----:B------:R-:W-:Y:S01]  /*b780*/  FADD.FTZ R29, R157, R24 ;  /* 0x000000189d1d7221 */ /* 0x000fe20000010000 */
[----:B------:R-:W-:-:S06]  /*b790*/  R2UR UR15, R39 ;  /* 0x00000000270f72ca */ /* 0x000fcc00000e0000 */
[----:B------:R-:W2:Y:S01]  /*b7a0*/  MUFU.EX2 R159, R80 ;  /* 0x00000050009f7308 */ /* 0x000ea20000000800 */
[----:B-----5:R-:W-:-:S07]  /*b7b0*/  FADD.FTZ R39, R31, R0 ;  /* 0x000000001f277221 */ /* 0x020fce0000010000 */
[----:B------:R-:W5:Y:S01]  /*b7c0*/  MUFU.EX2 R160, R160 ;  /* 0x000000a000a07308 */ /* 0x000f620000000800 */
[----:B------:R-:W-:Y:S02]  /*b7d0*/  IMAD.MOV.U32 R33, RZ, RZ, 0x40000040 ;  /* 0x40000040ff217424 */ /* 0x000fe400078e00ff */
[----:B0-----:R-:W-:-:S05]  /*b7e0*/  FADD.FTZ R29, R94, R29 ;  /* 0x0000001d5e1d7221 */ /* 0x001fca0000010000 */
[----:B------:R-:W0:Y:S01]  /*b7f0*/  MUFU.EX2 R161, R32 ;  /* 0x0000002000a17308 */ /* 0x000e220000000800 */
[----:B------:R-:W-:Y:S01]  /*b800*/  FFMA.FTZ R41, R52, R23, -R53 ;  /* 0x0000001734297223 */ /* 0x000fe20000010835 */
[----:B---3--:R-:W-:Y:S01]  /*b810*/  FADD.FTZ R0, R158, R39 ;  /* 0x000000279e007221 */ /* 0x008fe20000010000 */
[----:B----4-:R-:W-:-:S05]  /*b820*/  FADD.FTZ R24, R30, R29 ;  /* 0x0000001d1e187221 */ /* 0x010fca0000010000 */
[----:B------:R-:W3:Y:S01]  /*b830*/  MUFU.EX2 R74, R74 ;  /* 0x0000004a004a7308 */ /* 0x000ee20000000800 */
[----:B------:R-:W-:Y:S01]  /*b840*/  R2UR UR11, R33 ;  /* 0x00000000210b72ca */ /* 0x000fe200000e0000 */
[----:B------:R-:W-:-:S06]  /*b850*/  FFMA.FTZ R164, R56, R23, -R53 ;  /* 0x0000001738a47223 */ /* 0x000fcc0000010835 */
[----:B------:R-:W4:Y:S01]  /*b860*/  MUFU.EX2 R37, R37 ;  /* 0x0000002500257308 */ /* 0x000f220000000800 */
[----:B------:R-:W-:Y:S02]  /*b870*/  IMAD.MOV.U32 R33, RZ, RZ, 0x40000040 ;  /* 0x40000040ff217424 */ /* 0x000fe400078e00ff */
[----:B-1----:R-:W-:Y:S01]  /*b880*/  FADD.FTZ R29, R35, R0 ;  /* 0x00000000231d7221 */ /* 0x002fe20000010000 */
[----:B--2---:R-:W-:-:S04]  /*b890*/  FADD.FTZ R24, R159, R24 ;  /* 0x000000189f187221 */ /* 0x004fc80000010000 */
[----:B------:R-:W1:Y:S01]  /*b8a0*/  MUFU.EX2 R96, R96 ;  /* 0x0000006000607308 */ /* 0x000e620000000800 */
[----:B------:R-:W-:Y:S01]  /*b8b0*/  FFMA.FTZ R43, R60, R23, -R53 ;  /* 0x000000173c2b7223 */ /* 0x000fe20000010835 */
[----:B-----5:R-:W-:-:S06]  /*b8c0*/  FADD.FTZ R0, R160, R29 ;  /* 0x0000001da0007221 */ /* 0x020fcc0000010000 */
[----:B------:R-:W2:Y:S01]  /*b8d0*/  MUFU.EX2 R162, R162 ;  /* 0x000000a200a27308 */ /* 0x000ea20000000800 */
[----:B------:R-:W-:Y:S01]  /*b8e0*/  R2UR UR19, R33 ;  /* 0x00000000211372ca */ /* 0x000fe200000e0000 */
[----:B------:R-:W-:Y:S02]  /*b8f0*/  IMAD.MOV.U32 R29, RZ, RZ, 0x40000040 ;  /* 0x40000040ff1d7424 */ /* 0x000fe400078e00ff */
[----:B0-----:R-:W-:-:S04]  /*b900*/  FADD.FTZ R33, R161, R24 ;  /* 0x00000018a1217221 */ /* 0x001fc80000010000 */
[----:B------:R-:W0:Y:S01]  /*b910*/  MUFU.EX2 R163, R72 ;  /* 0x0000004800a37308 */ /* 0x000e220000000800 */
[----:B------:R-:W-:-:S07]  /*b920*/  FFMA.FTZ R166, R64, R23, -R53 ;  /* 0x0000001740a67223 */ /* 0x000fce0000010835 */
[----:B------:R-:W5:Y:S01]  /*b930*/  MUFU.EX2 R41, R41 ;  /* 0x0000002900297308 */ /* 0x000f620000000800 */
[----:B------:R-:W-:Y:S01]  /*b940*/  R2UR UR27, R29 ;  /* 0x000000001d1b72ca */ /* 0x000fe200000e0000 */
[----:B---3--:R-:W-:-:S06]  /*b950*/  FADD.FTZ R33, R74, R33 ;  /* 0x000000214a217221 */ /* 0x008fcc0000010000 */
[----:B------:R-:W3:Y:S01]  /*b960*/  MUFU.EX2 R98, R98 ;  /* 0x0000006200627308 */ /* 0x000ee20000000800 */
[----:B----4-:R-:W-:Y:S01]  /*b970*/  FADD.FTZ R29, R37, R0 ;  /* 0x00000000251d7221 */ /* 0x010fe20000010000 */
[----:B------:R-:W-:-:S06]  /*b980*/  FFMA.FTZ R45, R76, R23, -R53 ;  /* 0x000000174c2d7223 */ /* 0x000fcc0000010835 */
[----:B------:R-:W4:Y:S01]  /*b990*/  MUFU.EX2 R164, R164 ;  /* 0x000000a400a47308 */ /* 0x000f220000000800 */
[----:B-1----:R-:W-:Y:S01]  /*b9a0*/  FADD.FTZ R24, R96, R33 ;  /* 0x0000002160187221 */ /* 0x002fe20000010000 */
[----:B--2---:R-:W-:-:S06]  /*b9b0*/  FADD.FTZ R0, R162, R29 ;  /* 0x0000001da2007221 */ /* 0x004fcc0000010000 */
[----:B------:R-:W1:Y:S01]  /*b9c0*/  MUFU.EX2 R3, R3 ;  /* 0x0000000300037308 */ /* 0x000e620000000800 */
[----:B------:R-:W-:-:S07]  /*b9d0*/  FFMA.FTZ R168, R68, R23, -R53 ;  /* 0x0000001744a87223 */ /* 0x000fce0000010835 */
[----:B------:R-:W2:Y:S01]  /*b9e0*/  MUFU.EX2 R43, R43 ;  /* 0x0000002b002b7308 */ /* 0x000ea20000000800 */
[----:B------:R-:W-:Y:S01]  /*b9f0*/  F2FP.F16.F32.PACK_AB R154, R27, R154 ;  /* 0x0000009a1b9a723e */ /* 0x000fe200000000ff */
[----:B0-----:R-:W-:Y:S01]  /*ba00*/  FADD.FTZ R27, R163, R24 ;  /* 0x00000018a31b7221 */ /* 0x001fe20000010000 */
[----:B------:R-:W-:-:S05]  /*ba10*/  F2FP.F16.F32.PACK_AB R152, R25, R152 ;  /* 0x000000981998723e */ /* 0x000fca00000000ff */
[----:B------:R-:W0:Y:S01]  /*ba20*/  MUFU.EX2 R54, R54 ;  /* 0x0000003600367308 */ /* 0x000e220000000800 */
        /* <DEDUP_REMOVED lines=8> */
[----:B-1----:R-:W-:Y:S01]  /*bab0*/  FADD.FTZ R27, R3, R24 ;  /* 0x00000018031b7221 */ /* 0x002fe20000010000 */
[----:B--2---:R-:W-:-:S06]  /*bac0*/  FADD.FTZ R25, R43, R0 ;  /* 0x000000002b197221 */ /* 0x004fcc0000010000 */
[----:B------:R-:W1:Y:S01]  /*bad0*/  MUFU.EX2 R58, R58 ;  /* 0x0000003a003a7308 */ /* 0x000e620000000800 */
[----:B------:R-:W-:-:S07]  /*bae0*/  FFMA.FTZ R49, R84, R23, -R53 ;  /* 0x0000001754317223 */ /* 0x000fce0000010835 */
[----:B------:R-:W2:Y:S01]  /*baf0*/  MUFU.EX2 R168, R168 ;  /* 0x000000a800a87308 */ /* 0x000ea20000000800 */
[----:B0-----:R-:W-:Y:S01]  /*bb00*/  FADD.FTZ R24, R54, R27 ;  /* 0x0000001b36187221 */ /* 0x001fe20000010000 */
[----:B-----5:R-:W-:-:S06]  /*bb10*/  FADD.FTZ R0, R166, R25 ;  /* 0x00000019a6007221 */ /* 0x020fcc0000010000 */
[----:B------:R-:W0:Y:S08]  /*bb20*/  MUFU.EX2 R169, R34 ;  /* 0x0000002200a97308 */ /* 0x000e300000000800 */
        /* <DEDUP_REMOVED lines=13> */
[----:B------:R-:W0:Y:S01]  /*bc00*/  MUFU.EX2 R66, R66 ;  /* 0x0000004200427308 */ /* 0x000e220000000800 */
[----:B------:R-:W-:-:S07]  /*bc10*/  FFMA.FTZ R53, R90, R23, -R53 ;  /* 0x000000175a357223 */ /* 0x000fce0000010835 */
[----:B------:R-:W5:Y:S01]  /*bc20*/  MUFU.EX2 R172, R172 ;  /* 0x000000ac00ac7308 */ /* 0x000f620000000800 */
[----:B---3--:R-:W-:Y:S01]  /*bc30*/  FADD.FTZ R24, R62, R27 ;  /* 0x0000001b3e187221 */ /* 0x008fe20000010000 */
[----:B----4-:R-:W-:-:S06]  /*bc40*/  FADD.FTZ R0, R170, R25 ;  /* 0x00000019aa007221 */ /* 0x010fcc0000010000 */
[----:B------:R-:W3:Y:S08]  /*bc50*/  MUFU.EX2 R173, R42 ;  /* 0x0000002a00ad7308 */ /* 0x000ef00000000800 */
[----:B------:R-:W4:Y:S01]  /*bc60*/  MUFU.EX2 R51, R51 ;  /* 0x0000003300337308 */ /* 0x000f220000000800 */
[----:B------:R-:W-:Y:S01]  /*bc70*/  F2FP.F16.F32.PACK_AB R165, R3, R98 ;  /* 0x0000006203a5723e */ /* 0x000fe200000000ff */
[----:B-1----:R-:W-:-:S06]  /*bc80*/  FADD.FTZ R25, R171, R24 ;  /* 0x00000018ab197221 */ /* 0x002fcc0000010000 */
[----:B------:R-:W1:Y:S01]  /*bc90*/  MUFU.EX2 R70, R70 ;  /* 0x0000004600467308 */ /* 0x000e620000000800 */
[----:B--2---:R-:W-:-:S07]  /*bca0*/  FADD.FTZ R3, R49, R0 ;  /* 0x0000000031037221 */ /* 0x004fce0000010000 */
[----:B------:R-:W2:Y:S01]  /*bcb0*/  MUFU.EX2 R174, R174 ;  /* 0x000000ae00ae7308 */ /* 0x000ea20000000800 */
[----:B0-----:R-:W-:Y:S01]  /*bcc0*/  FADD.FTZ R24, R66, R25 ;  /* 0x0000001942187221 */ /* 0x001fe20000010000 */
[----:B------:R-:W-:-:S06]  /*bcd0*/  VIADD R32, R28, 0x80 ;  /* 0x000000801c207836 */ /* 0x000fcc0000000000 */
[----:B------:R-:W0:Y:S01]  /*bce0*/  MUFU.EX2 R175, R36 ;  /* 0x0000002400af7308 */ /* 0x000e220000000800 */
[----:B------:R-:W-:Y:S02]  /*bcf0*/  VIADD R38, R28, 0x100 ;  /* 0x000001001c267836 */ /* 0x000fe40000000000 */
[----:B-----5:R-:W-:-:S05]  /*bd00*/  FADD.FTZ R0, R172, R3 ;  /* 0x00000003ac007221 */ /* 0x020fca0000010000 */
[----:B------:R-:W5:Y:S01]  /*bd10*/  MUFU.EX2 R53, R53 ;  /* 0x0000003500357308 */ /* 0x000f620000000800 */
[----:B---3--:R-:W-:Y:S01]  /*bd20*/  FADD.FTZ R25, R173, R24 ;  /* 0x00000018ad197221 */ /* 0x008fe20000010000 */
[----:B----4-:R-:W-:Y:S01]  /*bd30*/  FADD.FTZ R3, R51, R0 ;  /* 0x0000000033037221 */ /* 0x010fe20000010000 */
[----:B------:R-:W-:Y:S02]  /*bd40*/  R2UR UR10, R32 ;  /* 0x00000000200a72ca */ /* 0x000fe400000e0000 */
[----:B------:R-:W-:Y:S01]  /*bd50*/  R2UR UR14, R38 ;  /* 0x00000000260e72ca */ /* 0x000fe200000e0000 */
[C---:B------:R-:W-:Y:S01]  /*bd60*/  VIADD R38, R28.reuse, 0x200 ;  /* 0x000002001c267836 */ /* 0x040fe20000000000 */
[----:B------:R-:W-:Y:S01]  /*bd70*/  R2UR UR6, R28 ;  /* 0x000000001c0672ca */ /* 0x000fe200000e0000 */
[----:B-1----:R-:W-:Y:S01]  /*bd80*/  FADD.FTZ R24, R70, R25 ;  /* 0x0000001946187221 */ /* 0x002fe20000010000 */
[C---:B------:R-:W-:Y:S01]  /*bd90*/  IADD3 R32, R28.reuse, 0x180, RZ ;  /* 0x000001801c207810 */ /* 0x040fe20007ffe0ff */
[----:B------:R-:W-:Y:S01]  /*bda0*/  VIADD R28, R28, 0x280 ;  /* 0x000002801c1c7836 */ /* 0x000fe20000000000 */
[----:B------:R-:W-:Y:S01]  /*bdb0*/  MOV R39, 0x40000040 ;  /* 0x4000004000277802 */ /* 0x000fe20000000f00 */
[----:B--2---:R-:W-:Y:S01]  /*bdc0*/  FADD.FTZ R0, R174, R3 ;  /* 0x00000003ae007221 */ /* 0x004fe20000010000 */
[----:B------:R-:W-:-:S02]  /*bdd0*/  F2FP.F16.F32.PACK_AB R153, R46, R57 ;  /* 0x000000392e99723e */ /* 0x000fc400000000ff */
[----:B------:R-:W-:Y:S01]  /*bde0*/  F2FP.F16.F32.PACK_AB R155, R155, R26 ;  /* 0x0000001a9b9b723e */ /* 0x000fe200000000ff */
[----:B0-----:R-:W-:Y:S01]  /*bdf0*/  FADD.FTZ R3, R175, R24 ;  /* 0x00000018af037221 */ /* 0x001fe20000010000 */
[----:B------:R-:W-:Y:S01]  /*be00*/  R2UR UR18, R32 ;  /* 0x00000000201272ca */ /* 0x000fe200000e0000 */
[----:B-----5:R-:W-:Y:S01]  /*be10*/  FADD.FTZ R0, R53, R0 ;  /* 0x0000000035007221 */ /* 0x020fe20000010000 */
[----:B------:R-:W-:Y:S02]  /*be20*/  R2UR UR22, R38 ;  /* 0x00000000261672ca */ /* 0x000fe400000e0000 */
[----:B------:R-:W-:Y:S02]  /*be30*/  R2UR UR23, R39 ;  /* 0x00000000271772ca */ /* 0x000fe400000e0000 */
[----:B------:R-:W-:Y:S02]  /*be40*/  R2UR UR26, R28 ;  /* 0x000000001c1a72ca */ /* 0x000fe400000e0000 */
        /* <DEDUP_REMOVED lines=19> */
[----:B------:R-:W-:-:S06]  /*bf80*/  WARPGROUP.ARRIVE ;  /* 0x00000000000079c5 */ /* 0x000fcc0000000000 */
[----:B------:R-:W-:Y:S03]  /*bf90*/  HGMMA.64x256x16.F32 R24, R152, gdesc[UR4].tnspB, RZ, !UPT, gsb0 ;  /* 0x43e0000498187df0 */ /* 0x000fe6000c0008ff */
        /* <DEDUP_REMOVED lines=16> */
[----:B------:R-:W-:-:S04]  /*c0a0*/  IMAD.IADD R152, R181, 0x1, -R182 ;  /* 0x00000001b5987824 */ /* 0x000fc800078e0ab6 */
[----:B------:R-:W-:-:S04]  /*c0b0*/  IMAD R152, R180, 0x80, R152 ;  /* 0x00000080b4987824 */ /* 0x000fc800078e0298 */
[----:B------:R-:W-:-:S05]  /*c0c0*/  IMAD.HI R152, R152, 0x2aaaaaab, RZ ;  /* 0x2aaaaaab98987827 */ /* 0x000fca00078e02ff */
[----:B------:R-:W-:-:S04]  /*c0d0*/  SHF.R.U32.HI R153, RZ, 0x1f, R152 ;  /* 0x0000001fff997819 */ /* 0x000fc80000011698 */
[----:B------:R-:W-:-:S04]  /*c0e0*/  LEA.HI.SX32 R153, R152, R153, 0x1c ;  /* 0x0000009998997211 */ /* 0x000fc800078fe2ff */
[----:B------:R-:W-:Y:S02]  /*c0f0*/  VIMNMX R154, RZ, R153, !PT ;  /* 0x00000099ff9a7248 */ /* 0x000fe40007fe0100 */
[----:B------:R-:W-:-:S03]  /*c100*/  IADD3 R210, R210, -0x2, RZ ;  /* 0xfffffffed2d27810 */ /* 0x000fc60007ffe0ff */
[----:B------:R0:W-:Y:S01]  /*c110*/  STL [R1+0x38], R154 ;  /* 0x0000389a01007387 */ /* 0x0001e20000100800 */
[----:B------:R-:W-:Y:S01]  /*c120*/  ISETP.GE.AND P2, PT, R210, R154, PT ;  /* 0x0000009ad200720c */ /* 0x000fe20003f46270 */
[----:B------:R-:W-:-:S05]  /*c130*/  @!P1 VIADD R179, R179, 0x32460 ;  /* 0x00032460b3b39836 */ /* 0x000fca0000000000 */
[----:B------:R-:W-:Y:S01]  /*c140*/  @!P1 PRMT R179, RZ, 0x654, R179 ;  /* 0x00000654ffb39816 */ /* 0x000fe200000000b3 */
[----:B------:R-:W-:Y:S02]  /*c150*/  WARPGROUP.DEPBAR.LE gsb0, 0x0 ;  /* 0x00008000000079c5 */ /* 0x000fe40000010000 */
[----:B------:R-:W-:-:S06]  /*c160*/  WARPGROUP.ARRIVE ;  /* 0x00000000000079c5 */ /* 0x000fcc0000000000 */
[----:B------:R-:W-:Y:S03]  /*c170*/  HGMMA.64x256x16.F32 R24, R172, gdesc[UR24].tnspB, R24, gsb0 ;  /* 0x43e00018ac187df0 */ /* 0x000fe60008000818 */
[----:B------:R-:W-:Y:S02]  /*c180*/  WARPGROUP.DEPBAR.LE gsb0, 0x0 ;  /* 0x00008000000079c5 */ /* 0x000fe40000010000 */
[----:B------:R0:W-:Y:S01]  /*c190*/  @!P1 SYNCS.ARRIVE.TRANS64.RED.A1T0 RZ, [R179+URZ], RZ ;  /* 0x000000ffb3ff99a7 */ /* 0x0001e2000810043f */
[----:B------:R-:W-:Y:S05]  /*c1a0*/  @!P2 BRA `(.L_x_11667) ;  /* 0x000000340054a947 */ /* 0x000fea0003800000 */
[----:B------:R-:W-:Y:S02]  /*c1b0*/  IMAD.MOV.U32 R220, RZ, RZ, R177 ;  /* 0x000000ffffdc7224 */ /* 0x000fe400078e00b1 */
[----:B------:R-:W-:-:S07]  /*c1c0*/  IMAD.MOV.U32 R221, RZ, RZ, R176 ;  /* 0x000000ffffdd7224 */ /* 0x000fce00078e00b0 */
.L_x_11677:
[----:B------:R-:W-:Y:S01]  /*c1d0*/  VIADD R2, R2, 0x1 ;  /* 0x0000000102027836 */ /* 0x000fe20000000000 */
[----:B------:R-:W-:Y:S05]  /*c1e0*/  YIELD ;  /* 0x0000000000007946 */ /* 0x000fea0003800000 */
[----:B------:R-:W-:-:S04]  /*c1f0*/  ISETP.NE.AND P2, PT, R2, 0x2, PT ;  /* 0x000000020200780c */ /* 0x000fc80003f45270 */
[----:B------:R-:W-:Y:S02]  /*c200*/  SEL R152, RZ, 0x1, P2 ;  /* 0x00000001ff987807 */ /* 0x000fe40001000000 */
[----:B------:R-:W-:Y:S02]  /*c210*/  SEL R2, R2, RZ, P2 ;  /* 0x000000ff02027207 */ /* 0x000fe40001000000 */
[----:B------:R-:W-:Y:S01]  /*c220*/  LOP3.LUT R19, R19, R152, RZ, 0x3c, !PT ;  /* 0x0000009813137212 */ /* 0x000fe200078e3cff */
[----:B------:R-:W-:Y:S06]  /*c230*/  @!P0 BRA `(.L_x_11668) ;  /* 0x0000000000048947 */ /* 0x000fec0003800000 */
[----:B------:R-:W-:Y:S01]  /*c240*/  BPT.TRAP 0x1 ;  /* 0x000000040000795c */ /* 0x000fe20000300000 */
.L_x_11668:
[----:B------:R-:W-:Y:S01]  /*c250*/  IMAD R211, R2, 0x8, R17 ;  /* 0x0000000802d37824 */ /* 0x000fe200078e0211 */
[----:B------:R-:W-:-:S04]  /*c260*/  SHF.L.U32 R23, R19, 0x1f, RZ ;  /* 0x0000001f13177819 */ /* 0x000fc800000006ff */
[----:B------:R1:W2:Y:S01]  /*c270*/  SYNCS.PHASECHK.TRANS64.TRYWAIT P2, [R211+URZ+0x32430], R23 ;  /* 0x03243017d30075a7 */ /* 0x0002a2000804017f */
[----:B------:R-:W-:Y:S05]  /*c280*/  @!P0 BRA `(.L_x_11669) ;  /* 0x0000000000048947 */ /* 0x000fea0003800000 */
[----:B------:R-:W-:Y:S01]  /*c290*/  BPT.TRAP 0x1 ;  /* 0x000000040000795c */ /* 0x000fe20000300000 */
.L_x_11669:
[----:B------:R-:W3:Y:S01]  /*c2a0*/  LDL R152, [R1+0x2c] ;  /* 0x00002c0001987983 */ /* 0x000ee20000100800 */
[----:B------:R-:W-:Y:S01]  /*c2b0*/  MOV R157, 0x40000040 ;  /* 0x40000040009d7802 */ /* 0x000fe20000000f00 */
[----:B---3--:R-:W-:Y:S01]  /*c2c0*/  IMAD R156, R2, 0x300, R152 ;  /* 0x00000300029c7824 */ /* 0x008fe200078e0298 */
[----:B--2---:R-:W-:Y:S06]  /*c2d0*/  @P2 BRA `(.L_x_11670) ;  /* 0x0000000000082947 */ /* 0x004fec0003800000 */
[----:B------:R-:W2:Y:S02]  /*c2e0*/  SYNCS.PHASECHK.TRANS64.TRYWAIT P2, [R211+URZ+0x32430], R23 ;  /* 0x03243017d30075a7 */ /* 0x000ea4000804017f */
[----:B--2---:R-:W-:Y:S05]  /*c2f0*/  @!P2 BRA `(.L_x_11671) ;  /* 0x0000010000a4a947 */ /* 0x004fea0003800000 */
.L_x_11670:
[----:B------:R-:W3:Y:S01]  /*c300*/  LDL.64 R222, [R1+0x8] ;  /* 0x0000080001de7983 */ /* 0x000ee20000100a00 */
[----:B------:R-:W-:Y:S05]  /*c310*/  WARPSYNC.ALL ;  /* 0x0000000000007948 */ /* 0x000fea0003800000 */
[C---:B------:R-:W-:Y:S01]  /*c320*/  R2UR UR6, R156.reuse ;  /* 0x000000009c0672ca */ /* 0x040fe200000e0000 */
[C---:B0-----:R-:W-:Y:S01]  /*c330*/  VIADD R154, R156.reuse, 0x2 ;  /* 0x000000029c9a7836 */ /* 0x041fe20000000000 */
[----:B------:R-:W-:Y:S01]  /*c340*/  R2UR UR7, R157 ;  /* 0x000000009d0772ca */ /* 0x000fe200000e0000 */
[----:B------:R-:W-:Y:S01]  /*c350*/  VIADD R152, R156, 0x4 ;  /* 0x000000049c987836 */ /* 0x000fe20000000000 */
[----:B------:R-:W-:Y:S01]  /*c360*/  R2UR UR4, R218 ;  /* 0x00000000da0472ca */ /* 0x000fe200000e0000 */
[----:B------:R-:W-:Y:S01]  /*c370*/  VIADD R156, R156, 0x6 ;  /* 0x000000069c9c7836 */ /* 0x000fe20000000000 */
[----:B------:R-:W-:Y:S01]  /*c380*/  R2UR UR5, R219 ;  /* 0x00000000db0572ca */ /* 0x000fe200000e0000 */
[----:B------:R-:W-:Y:S01]  /*c390*/  IMAD.MOV.U32 R155, RZ, RZ, 0x40000040 ;  /* 0x40000040ff9b7424 */ /* 0x000fe200078e00ff */
[----:B------:R-:W-:Y:S01]  /*c3a0*/  MOV R153, 0x40000040 ;  /* 0x4000004000997802 */ /* 0x000fe20000000f00 */
[----:B------:R-:W-:Y:S01]  /*c3b0*/  IMAD.MOV.U32 R157, RZ, RZ, 0x40000040 ;  /* 0x40000040ff9d7424 */ /* 0x000fe200078e00ff */
[----:B------:R-:W-:-:S02]  /*c3c0*/  R2UR UR10, R154 ;  /* 0x000000009a0a72ca */ /* 0x000fc400000e0000 */
[----:B------:R-:W-:Y:S02]  /*c3d0*/  R2UR UR11, R155 ;  /* 0x000000009b0b72ca */ /* 0x000fe400000e0000 */
[----:B------:R-:W-:Y:S02]  /*c3e0*/  R2UR UR14, R152 ;  /* 0x00000000980e72ca */ /* 0x000fe400000e0000 */
[----:B------:R-:W-:Y:S02]  /*c3f0*/  R2UR UR15, R153 ;  /* 0x00000000990f72ca */ /* 0x000fe400000e0000 */
[----:B------:R-:W-:Y:S02]  /*c400*/  R2UR UR18, R156 ;  /* 0x000000009c1272ca */ /* 0x000fe400000e0000 */
[----:B------:R-:W-:Y:S02]  /*c410*/  R2UR UR19, R157 ;  /* 0x000000009d1372ca */ /* 0x000fe400000e0000 */
[----:B------:R-:W-:Y:S01]  /*c420*/  WARPGROUP.ARRIVE ;  /* 0x00000000000079c5 */ /* 0x000fe20000000000 */
[----:B------:R-:W-:-:S02]  /*c430*/  R2UR UR12, R230 ;  /* 0x00000000e60c72ca */ /* 0x000fc400000e0000 */
[----:B------:R-:W-:Y:S02]  /*c440*/  R2UR UR13, R231 ;  /* 0x00000000e70d72ca */ /* 0x000fe400000e0000 */
[----:B------:R-:W-:Y:S01]  /*c450*/  R2UR UR16, R228 ;  /* 0x00000000e41072ca */ /* 0x000fe200000e0000 */
[----:B------:R-:W-:Y:S01]  /*c460*/  HGMMA.64x96x16.F32 R152, gdesc[UR4], RZ, !UPT, gsb0 ;  /* 0x01600000049879f0 */ /* 0x000fe2000c0008ff */
[----:B------:R-:W-:Y:S02]  /*c470*/  R2UR UR17, R229 ;  /* 0x00000000e51172ca */ /* 0x000fe400000e0000 */
[----:B------:R-:W-:Y:S02]  /*c480*/  WARPGROUP.DEPBAR.LE gsb0, 0x0 ;  /* 0x00008000000079c5 */ /* 0x000fe40000010000 */
[----:B------:R-:W-:Y:S01]  /*c490*/  WARPGROUP.ARRIVE ;  /* 0x00000000000079c5 */ /* 0x000fe20000000000 */
[----:B---3--:R-:W-:Y:S02]  /*c4a0*/  R2UR UR8, R222 ;  /* 0x00000000de0872ca */ /* 0x008fe400000e0000 */
[----:B------:R-:W-:-:S13]  /*c4b0*/  R2UR UR9, R223 ;  /* 0x00000000df0972ca */ /* 0x000fda00000e0000 */
        /* <DEDUP_REMOVED lines=10> */
.L_x_11672:
[----:B------:R0:W3:Y:S01]  /*c560*/  SYNCS.PHASECHK.TRANS64.TRYWAIT P2, [R211+URZ+0x32450], R23 ;  /* 0x03245017d30075a7 */ /* 0x0000e2000804017f */
[----:B------:R-:W-:Y:S05]  /*c570*/  @!P0 BRA `(.L_x_11673) ;  /* 0x0000000000048947 */ /* 0x000fea0003800000 */
[----:B------:R-:W-:Y:S01]  /*c580*/  BPT.TRAP 0x1 ;  /* 0x000000040000795c */ /* 0x000fe20000300000 */
.L_x_11673:
[----:B------:R-:W-:Y:S04]  /*c590*/  BSSY B0, `(.L_x_11674) ;  /* 0x0000004000007945 */ /* 0x000fe80003800000 */
[----:B---3--:R-:W-:Y:S05]  /*c5a0*/  @P2 BRA `(.L_x_11675) ;  /* 0x0000000000082947 */ /* 0x008fea0003800000 */
[----:B------:R-:W3:Y:S02]  /*c5b0*/  SYNCS.PHASECHK.TRANS64.TRYWAIT P2, [R211+URZ+0x32450], R23 ;  /* 0x03245017d30075a7 */ /* 0x000ee4000804017f */
[----:B---3--:R-:W-:Y:S05]  /*c5c0*/  @!P2 BRA `(.L_x_11676) ;  /* 0x000001000004a947 */ /* 0x008fea0003800000 */
.L_x_11675:
[----:B------:R-:W-:Y:S05]  /*c5d0*/  BSYNC B0 ;  /* 0x0000000000007941 */ /* 0x000fea0003800000 */
.L_x_11674:
[----:B------:R-:W-:Y:S05]  /*c5e0*/  WARPSYNC.ALL ;  /* 0x0000000000007948 */ /* 0x000fea0003800000 */
[----:B------:R-:W4:Y:S01]  /*c5f0*/  LDL R222, [R1+0x30] ;  /* 0x0000300001de7983 */ /* 0x000f220000100800 */
[----:B------:R-:W-:Y:S01]  /*c600*/  IMAD.MOV.U32 R223, RZ, RZ, 0x40000040 ;  /* 0x40000040ffdf7424 */ /* 0x000fe200078e00ff */
[----:B------:R-:W-:Y:S01]  /*c610*/  R2UR UR4, R4 ;  /* 0x00000000040472ca */ /* 0x000fe200000e0000 */
[----:B------:R-:W-:Y:S01]  /*c620*/  WARPGROUP.ARRIVE ;  /* 0x00000000000079c5 */ /* 0x000fe20000000000 */
[----:B------:R-:W-:Y:S01]  /*c630*/  R2UR UR5, R5 ;  /* 0x00000000050572ca */ /* 0x000fe200000e0000 */
[----:B------:R-:W-:Y:S01]  /*c640*/  IMAD.MOV.U32 R225, RZ, RZ, 0x40000040 ;  /* 0x40000040ffe17424 */ /* 0x000fe200078e00ff */
[----:B------:R-:W-:Y:S01]  /*c650*/  R2UR UR7, R223 ;  /* 0x00000000df0772ca */ /* 0x000fe200000e0000 */
[----:B------:R-:W-:-:S02]  /*c660*/  IMAD.MOV.U32 R223, RZ, RZ, 0x40000040 ;  /* 0x40000040ffdf7424 */ /* 0x000fc400078e00ff */
[----:B----4-:R-:W-:-:S04]  /*c670*/  IMAD R222, R2, 0xc00, R222 ;  /* 0x00000c0002de7824 */ /* 0x010fc800078e02de */
[C---:B------:R-:W-:Y:S01]  /*c680*/  VIADD R224, R222.reuse, 0x2 ;  /* 0x00000002dee07836 */ /* 0x040fe20000000000 */
[----:B------:R-:W-:-:S13]  /*c690*/  R2UR UR6, R222 ;  /* 0x00000000de0672ca */ /* 0x000fda00000e0000 */
[----:B------:R-:W-:Y:S01]  /*c6a0*/  HGMMA.64x96x16.F32 R152, gdesc[UR4], R152, gsb0 ;  /* 0x01600000049879f0 */ /* 0x000fe20008000898 */
[----:B------:R-:W-:Y:S02]  /*c6b0*/  R2UR UR6, R224 ;  /* 0x00000000e00672ca */ /* 0x000fe400000e0000 */
[----:B------:R-:W-:Y:S01]  /*c6c0*/  R2UR UR7, R225 ;  /* 0x00000000e10772ca */ /* 0x000fe200000e0000 */
[----:B------:R-:W-:Y:S01]  /*c6d0*/  IMAD.MOV.U32 R225, RZ, RZ, 0x40000040 ;  /* 0x40000040ffe17424 */ /* 0x000fe200078e00ff */
[----:B------:R-:W-:Y:S02]  /*c6e0*/  R2UR UR4, R226 ;  /* 0x00000000e20472ca */ /* 0x000fe400000e0000 */
[----:B------:R-:W-:Y:S02]  /*c6f0*/  R2UR UR5, R227 ;  /* 0x00000000e30572ca */ /* 0x000fe400000e0000 */
[----:B------:R-:W-:Y:S01]  /*c700*/  IADD3 R224, R222, 0x4, RZ ;  /* 0x00000004dee07810 */ /* 0x000fe20007ffe0ff */
[----:B------:R-:W-:-:S02]  /*c710*/  WARPGROUP.DEPBAR.LE gsb0, 0x0 ;  /* 0x00008000000079c5 */ /* 0x000fc40000010000 */
[----:B------:R-:W-:-:S08]  /*c720*/  WARPGROUP.ARRIVE ;  /* 0x00000000000079c5 */ /* 0x000fd00000000000 */
[----:B------:R-:W-:Y:S01]  /*c730*/  HGMMA.64x96x16.F32 R152, gdesc[UR4], R152, gsb0 ;  /* 0x01600000049879f0 */ /* 0x000fe20008000898 */
[----:B------:R-:W-:Y:S01]  /*c740*/  R2UR UR6, R224 ;  /* 0x00000000e00672ca */ /* 0x000fe200000e0000 */
[----:B------:R-:W-:Y:S01]  /*c750*/  VIADD R224, R222, 0x6 ;  /* 0x00000006dee07836 */ /* 0x000fe20000000000 */
[----:B------:R-:W-:Y:S01]  /*c760*/  R2UR UR7, R225 ;  /* 0x00000000e10772ca */ /* 0x000fe200000e0000 */
[----:B------:R-:W-:Y:S01]  /*c770*/  IMAD.MOV.U32 R225, RZ, RZ, 0x40000040 ;  /* 0x40000040ffe17424 */ /* 0x000fe200078e00ff */
[----:B------:R-:W-:Y:S02]  /*c780*/  R2UR UR4, R216 ;  /* 0x00000000d80472ca */ /* 0x000fe400000e0000 */
[----:B------:R-:W-:Y:S01]  /*c790*/  R2UR UR5, R217 ;  /* 0x00000000d90572ca */ /* 0x000fe200000e0000 */
[----:B------:R-:W-:Y:S02]  /*c7a0*/  WARPGROUP.DEPBAR.LE gsb0, 0x0 ;  /* 0x00008000000079c5 */ /* 0x000fe40000010000 */
[----:B------:R-:W-:-:S10]  /*c7b0*/  WARPGROUP.ARRIVE ;  /* 0x00000000000079c5 */ /* 0x000fd40000000000 */
[----:B------:R-:W-:Y:S01]  /*c7c0*/  HGMMA.64x96x16.F32 R152, gdesc[UR4], R152, gsb0 ;  /* 0x01600000049879f0 */ /* 0x000fe20008000898 */
[----:B------:R-:W-:Y:S01]  /*c7d0*/  R2UR UR6, R224 ;  /* 0x00000000e00672ca */ /* 0x000fe200000e0000 */
[----:B------:R-:W-:Y:S01]  /*c7e0*/  VIADD R224, R222, 0x300 ;  /* 0x00000300dee07836 */ /* 0x000fe20000000000 */
[----:B------:R-:W-:Y:S02]  /*c7f0*/  R2UR UR7, R225 ;  /* 0x00000000e10772ca */ /* 0x000fe400000e0000 */
[----:B------:R-:W-:Y:S02]  /*c800*/  R2UR UR4, R214 ;  /* 0x00000000d60472ca */ /* 0x000fe400000e0000 */
[----:B------:R-:W-:Y:S02]  /*c810*/  R2UR UR5, R215 ;  /* 0x00000000d70572ca */ /* 0x000fe400000e0000 */
[----:B------:R-:W-:Y:S01]  /*c820*/  MOV R225, 0x40000040 ;  /* 0x4000004000e17802 */ /* 0x000fe20000000f00 */
        /* <DEDUP_REMOVED lines=113> */
[----:B0123--:R0:W1:Y:S01]  /*cf40*/  MUFU.TANH R23, R159 ;  /* 0x0000009f00177308 */ /* 0x00f0620000002400 */
[----:B------:R-:W-:Y:S01]  /*cf50*/  FMUL.FTZ R154, R154, UR41 ;  /* 0x000000299a9a7c20 */ /* 0x000fe20008410000 */
[----:B------:R-:W-:Y:S01]  /*cf60*/  FMUL.FTZ R236, R167, UR41 ;  /* 0x00000029a7ec7c20 */ /* 0x000fe20008410000 */
[----:B------:R-:W-:Y:S01]  /*cf70*/  FMUL.FTZ R237, R163, UR41 ;  /* 0x00000029a3ed7c20 */ /* 0x000fe20008410000 */
[----:B------:R-:W2:Y:S01]  /*cf80*/  LDL R167, [R1+0x34] ;  /* 0x0000340001a77983 */ /* 0x000ea20000100800 */
[----:B------:R-:W-:Y:S01]  /*cf90*/  FMUL.FTZ R163, R169, UR41 ;  /* 0x00000029a9a37c20 */ /* 0x000fe20008410000 */
[----:B------:R-:W-:Y:S01]  /*cfa0*/  FMUL.FTZ R152, R152, UR41 ;  /* 0x0000002998987c20 */ /* 0x000fe20008410000 */
[----:B------:R-:W-:Y:S01]  /*cfb0*/  FMUL.FTZ R153, R153, UR41 ;  /* 0x0000002999997c20 */ /* 0x000fe20008410000 */
[----:B------:R3:W4:Y:S01]  /*cfc0*/  MUFU.TANH R234, R155 ;  /* 0x0000009b00ea7308 */ /* 0x0007220000002400 */
[----:B0-----:R-:W-:Y:S01]  /*cfd0*/  FMUL.FTZ R159, R164, UR41 ;  /* 0x00000029a49f7c20 */ /* 0x001fe20008410000 */
[----:B------:R-:W-:-:S06]  /*cfe0*/  FMUL.FTZ R235, R166, UR41 ;  /* 0x00000029a6eb7c20 */ /* 0x000fcc0008410000 */
[----:B------:R0:W-:Y:S01]  /*cff0*/  MUFU.TANH R225, R162 ;  /* 0x000000a200e17308 */ /* 0x0001e20000002400 */
[----:B---3--:R-:W-:-:S07]  /*d000*/  FMUL.FTZ R155, R161, UR41 ;  /* 0x00000029a19b7c20 */ /* 0x008fce0008410000 */
[----:B------:R3:W5:Y:S01]  /*d010*/  MUFU.TANH R233, R158 ;  /* 0x0000009e00e97308 */ /* 0x0007620000002400 */
[----:B0-----:R-:W-:Y:S01]  /*d020*/  FMUL.FTZ R162, R172, UR41 ;  /* 0x00000029aca27c20 */ /* 0x001fe20008410000 */
[----:B-1----:R-:W-:Y:S02]  /*d030*/  MOV R172, R23 ;  /* 0x0000001700ac7202 */ /* 0x002fe40000000f00 */
[----:B------:R-:W2:Y:S04]  /*d040*/  LDL R23, [R1+0x14] ;  /* 0x0000140001177983 */ /* 0x000ea80000100800 */
[----:B------:R0:W1:Y:S01]  /*d050*/  MUFU.TANH R222, R154 ;  /* 0x0000009a00de7308 */ /* 0x0000620000002400 */
[----:B------:R-:W-:Y:S01]  /*d060*/  FMUL.FTZ R161, R173, UR41 ;  /* 0x00000029ada17c20 */ /* 0x000fe20008410000 */
[----:B---3--:R-:W-:-:S06]  /*d070*/  FMUL.FTZ R158, R165, UR41 ;  /* 0x00000029a59e7c20 */ /* 0x008fcc0008410000 */
[----:B------:R-:W3:Y:S01]  /*d080*/  MUFU.TANH R152, R152 ;  /* 0x0000009800987308 */ /* 0x000ee20000002400 */
[----:B0-----:R-:W-:Y:S01]  /*d090*/  FMUL.FTZ R154, R156, UR41 ;  /* 0x000000299c9a7c20 */ /* 0x001fe20008410000 */
[----:B------:R-:W-:Y:S01]  /*d0a0*/  FMUL.FTZ R156, R157, UR41 ;  /* 0x000000299d9c7c20 */ /* 0x000fe20008410000 */
[----:B------:R-:W-:Y:S01]  /*d0b0*/  FMUL.FTZ R157, R160, UR41 ;  /* 0x00000029a09d7c20 */ /* 0x000fe20008410000 */
[----:B------:R-:W-:Y:S01]  /*d0c0*/  FMUL.FTZ R160, R168, UR41 ;  /* 0x00000029a8a07c20 */ /* 0x000fe20008410000 */
[----:B----4-:R-:W-:Y:S02]  /*d0d0*/  IMAD.MOV.U32 R168, RZ, RZ, R234 ;  /* 0x000000ffffa87224 */ /* 0x010fe400078e00ea */
[----:B------:R-:W-:Y:S01]  /*d0e0*/  FMUL.FTZ R234, R170, UR41 ;  /* 0x00000029aaea7c20 */ /* 0x000fe20008410000 */
[----:B-----5:R-:W-:Y:S01]  /*d0f0*/  IMAD.MOV.U32 R169, RZ, RZ, R233 ;  /* 0x000000ffffa97224 */ /* 0x020fe200078e00e9 */
[----:B------:R-:W4:Y:S01]  /*d100*/  LDL R170, [R1+0x20] ;  /* 0x0000200001aa7983 */ /* 0x000f220000100800 */
[----:B------:R-:W-:Y:S01]  /*d110*/  FMUL.FTZ R233, R171, UR41 ;  /* 0x00000029abe97c20 */ /* 0x000fe20008410000 */
[----:B------:R-:W-:Y:S01]  /*d120*/  IMAD.MOV.U32 R173, RZ, RZ, R225 ;  /* 0x000000ffffad7224 */ /* 0x000fe200078e00e1 */
[----:B------:R-:W0:Y:S01]  /*d130*/  MUFU.TANH R153, R153 ;  /* 0x0000009900997308 */ /* 0x000e220000002400 */
[----:B------:R-:W5:Y:S04]  /*d140*/  LDL R171, [R1+0x48] ;  /* 0x0000480001ab7983 */ /* 0x000f680000100800 */
[----:B------:R-:W3:Y:S03]  /*d150*/  LDL R225, [R1+0x4c] ;  /* 0x00004c0001e17983 */ /* 0x000ee60000100800 */
[----:B------:R-:W0:Y:S08]  /*d160*/  MUFU.TANH R154, R154 ;  /* 0x0000009a009a7308 */ /* 0x000e300000002400 */
[----:B------:R-:W0:Y:S01]  /*d170*/  MUFU.TANH R156, R156 ;  /* 0x0000009c009c7308 */ /* 0x000e220000002400 */
[----:B------:R-:W-:Y:S01]  /*d180*/  FMUL.FTZ R166, R176, UR41 ;  /* 0x00000029b0a67c20 */ /* 0x000fe20008410000 */
[----:B------:R-:W-:-:S06]  /*d190*/  FMUL.FTZ R165, R177, UR41 ;  /* 0x00000029b1a57c20 */ /* 0x000fcc0008410000 */
[----:B------:R-:W0:Y:S01]  /*d1a0*/  MUFU.TANH R157, R157 ;  /* 0x0000009d009d7308 */ /* 0x000e220000002400 */
[----:B------:R-:W-:-:S07]  /*d1b0*/  FMUL.FTZ R180, R180, UR41 ;  /* 0x00000029b4b47c20 */ /* 0x000fce0008410000 */
[----:B------:R-:W0:Y:S08]  /*d1c0*/  MUFU.TANH R155, R155 ;  /* 0x0000009b009b7308 */ /* 0x000e300000002400 */
[----:B------:R-:W0:Y:S08]  /*d1d0*/  MUFU.TANH R159, R159 ;  /* 0x0000009f009f7308 */ /* 0x000e300000002400 */
[----:B------:R-:W0:Y:S01]  /*d1e0*/  MUFU.TANH R158, R158 ;  /* 0x0000009e009e7308 */ /* 0x000e220000002400 */
[----:B------:R-:W-:Y:S01]  /*d1f0*/  FMUL.FTZ R224, R174, UR41 ;  /* 0x00000029aee07c20 */ /* 0x000fe20008410000 */
[----:B------:R-:W-:Y:S01]  /*d200*/  FMUL.FTZ R223, R175, UR41 ;  /* 0x00000029afdf7c20 */ /* 0x000fe20008410000 */
[----:B------:R-:W-:Y:S01]  /*d210*/  FMUL.FTZ R175, R188, UR41 ;  /* 0x00000029bcaf7c20 */ /* 0x000fe20008410000 */
[----:B------:R-:W-:-:S04]  /*d220*/  FMUL.FTZ R174, R189, UR41 ;  /* 0x00000029bdae7c20 */ /* 0x000fc80008410000 */
[----:B------:R-:W0:Y:S08]  /*d230*/  MUFU.TANH R160, R160 ;  /* 0x000000a000a07308 */ /* 0x000e300000002400 */
[----:B------:R-:W0:Y:S08]  /*d240*/  MUFU.TANH R163, R163 ;  /* 0x000000a300a37308 */ /* 0x000e300000002400 */
[----:B------:R-:W0:Y:S08]  /*d250*/  MUFU.TANH R162, R162 ;  /* 0x000000a200a27308 */ /* 0x000e300000002400 */
[----:B------:R-:W0:Y:S08]  /*d260*/  MUFU.TANH R161, R161 ;  /* 0x000000a100a17308 */ /* 0x000e300000002400 */
[----:B------:R-:W0:Y:S08]  /*d270*/  MUFU.TANH R166, R166 ;  /* 0x000000a600a67308 */ /* 0x000e300000002400 */
[----:B------:R-:W0:Y:S08]  /*d280*/  MUFU.TANH R165, R165 ;  /* 0x000000a500a57308 */ /* 0x000e300000002400 */
[----:B------:R-:W-:Y:S08]  /*d290*/  MUFU.TANH R175, R175 ;  /* 0x000000af00af7308 */ /* 0x000ff00000002400 */
[----:B------:R-:W-:Y:S01]  /*d2a0*/  MUFU.TANH R174, R174 ;  /* 0x000000ae00ae7308 */ /* 0x000fe20000002400 */
[----:B-1----:R-:W-:-:S02]  /*d2b0*/  IMAD.MOV.U32 R176, RZ, RZ, R222 ;  /* 0x000000ffffb07224 */ /* 0x002fc400078e00de */
[----:B------:R-:W-:-:S05]  /*d2c0*/  FMUL.FTZ R188, R182, UR41 ;  /* 0x00000029b6bc7c20 */ /* 0x000fca0008410000 */
[----:B------:R-:W-:Y:S01]  /*d2d0*/  MUFU.TANH R234, R234 ;  /* 0x000000ea00ea7308 */ /* 0x000fe20000002400 */
[----:B------:R-:W-:Y:S01]  /*d2e0*/  FMUL.FTZ R189, R183, UR41 ;  /* 0x00000029b7bd7c20 */ /* 0x000fe20008410000 */
[----:B------:R-:W-:Y:S01]  /*d2f0*/  FMUL.FTZ R222, R197, UR41 ;  /* 0x00000029c5de7c20 */ /* 0x000fe20008410000 */
[----:B------:R-:W-:Y:S01]  /*d300*/  FMUL.FTZ R197, R187, UR41 ;  /* 0x00000029bbc57c20 */ /* 0x000fe20008410000 */
[----:B------:R-:W-:-:S04]  /*d310*/  FMUL.FTZ R177, R196, UR41 ;  /* 0x00000029c4b17c20 */ /* 0x000fc80008410000 */
[----:B------:R-:W-:Y:S08]  /*d320*/  MUFU.TANH R235, R235 ;  /* 0x000000eb00eb7308 */ /* 0x000ff00000002400 */
[----:B------:R-:W-:Y:S08]  /*d330*/  MUFU.TANH R236, R236 ;  /* 0x000000ec00ec7308 */ /* 0x000ff00000002400 */
[----:B------:R-:W-:Y:S01]  /*d340*/  MUFU.TANH R237, R237 ;  /* 0x000000ed00ed7308 */ /* 0x000fe20000002400 */
[----:B--2---:R-:W-:-:S07]  /*d350*/  IMAD.SHL.U32 R164, R23, 0x80, RZ ;  /* 0x0000008017a47824 */ /* 0x004fce00078e00ff */
[----:B------:R-:W-:Y:S01]  /*d360*/  MUFU.TANH R233, R233 ;  /* 0x000000e900e97308 */ /* 0x000fe20000002400 */
[----:B------:R-:W-:-:S05]  /*d370*/  IMAD R164, R210, -0x60, R164 ;  /* 0xffffffa0d2a47824 */ /* 0x000fca00078e02a4 */
[----:B------:R-:W-:-:S05]  /*d380*/  IADD3 R167, R164, 0x1, R167 ;  /* 0x00000001a4a77810 */ /* 0x000fca0007ffe0a7 */
[----:B----4-:R-:W-:-:S04]  /*d390*/  IMAD.IADD R167, R167, 0x1, -R170 ;  /* 0x00000001a7a77824 */ /* 0x010fc800078e0aaa */
[----:B-----5:R-:W-:Y:S02]  /*d3a0*/  IMAD R167, R171, -0x2, R167 ;  /* 0xfffffffeaba77824 */ /* 0x020fe400078e02a7 */
[----:B------:R-:W-:Y:S02]  /*d3b0*/  FMUL.FTZ R170, R181, UR41 ;  /* 0x00000029b5aa7c20 */ /* 0x000fe40008410000 */
[----:B---3--:R-:W-:Y:S02]  /*d3c0*/  IMAD.IADD R225, R225, 0x1, R167 ;  /* 0x00000001e1e17824 */ /* 0x008fe400078e02a7 */
[----:B------:R-:W-:Y:S01]  /*d3d0*/  FMUL.FTZ R23, R178, UR41 ;  /* 0x00000029b2177c20 */ /* 0x000fe20008410000 */
[----:B------:R-:W-:Y:S01]  /*d3e0*/  MOV R178, R169 ;  /* 0x000000a900b27202 */ /* 0x000fe20000000f00 */
[----:B------:R-:W-:Y:S01]  /*d3f0*/  FMUL.FTZ R171, R184, UR41 ;  /* 0x00000029b8ab7c20 */ /* 0x000fe20008410000 */
[----:B------:R-:W-:Y:S01]  /*d400*/  FMUL.FTZ R169, R185, UR41 ;  /* 0x00000029b9a97c20 */ /* 0x000fe20008410000 */
[----:B------:R-:W-:-:S02]  /*d410*/  ISETP.GT.AND P2, PT, R225, RZ, PT ;  /* 0x000000ffe100720c */ /* 0x000fc40003f44270 */
[C---:B------:R-:W-:Y:S02]  /*d420*/  ISETP.GT.AND P3, PT, R225.reuse, 0x1, PT ;  /* 0x00000001e100780c */ /* 0x040fe40003f64270 */
[C---:B------:R-:W-:Y:S02]  /*d430*/  ISETP.GT.AND P4, PT, R225.reuse, 0x8, PT ;  /* 0x00000008e100780c */ /* 0x040fe40003f84270 */
[----:B------:R-:W-:Y:S01]  /*d440*/  ISETP.GT.AND P5, PT, R225, 0x9, PT ;  /* 0x00000009e100780c */ /* 0x000fe20003fa4270 */
[----:B------:R-:W1:Y:S01]  /*d450*/  MUFU.TANH R164, R180 ;  /* 0x000000b400a47308 */ /* 0x000e620000002400 */
[----:B------:R-:W-:Y:S02]  /*d460*/  FSEL R152, R152, -INF , P2 ;  /* 0xff80000098987808 */ /* 0x000fe40001000000 */
[----:B0-----:R-:W-:Y:S02]  /*d470*/  FSEL R153, R153, -INF , P3 ;  /* 0xff80000099997808 */ /* 0x001fe40001800000 */
[----:B------:R-:W-:-:S03]  /*d480*/  FSEL R154, R154, -INF , P4 ;  /* 0xff8000009a9a7808 */ /* 0x000fc60002000000 */
[----:B------:R-:W0:Y:S01]  /*d490*/  MUFU.TANH R170, R170 ;  /* 0x000000aa00aa7308 */ /* 0x000e220000002400 */
[----:B------:R-:W-:Y:S02]  /*d4a0*/  FSEL R156, R156, -INF , P5 ;  /* 0xff8000009c9c7808 */ /* 0x000fe40002800000 */
[C---:B------:R-:W-:Y:S02]  /*d4b0*/  ISETP.GT.AND P2, PT, R225.reuse, 0x10, PT ;  /* 0x00000010e100780c */ /* 0x040fe40003f44270 */
[C---:B------:R-:W-:Y:S02]  /*d4c0*/  ISETP.GT.AND P3, PT, R225.reuse, 0x11, PT ;  /* 0x00000011e100780c */ /* 0x040fe40003f64270 */
[C---:B------:R-:W-:Y:S02]  /*d4d0*/  ISETP.GT.AND P4, PT, R225.reuse, 0x18, PT ;  /* 0x00000018e100780c */ /* 0x040fe40003f84270 */
[----:B------:R-:W-:Y:S01]  /*d4e0*/  ISETP.GT.AND P5, PT, R225, 0x19, PT ;  /* 0x00000019e100780c */ /* 0x000fe20003fa4270 */
[----:B------:R-:W2:Y:S01]  /*d4f0*/  MUFU.TANH R171, R171 ;  /* 0x000000ab00ab7308 */ /* 0x000ea20000002400 */
[----:B------:R-:W-:Y:S01]  /*d500*/  FMUL.FTZ R184, R192, UR41 ;  /* 0x00000029c0b87c20 */ /* 0x000fe20008410000 */
[----:B------:R-:W-:-:S02]  /*d510*/  FSEL R157, R157, -INF , P2 ;  /* 0xff8000009d9d7808 */ /* 0x000fc40001000000 */
[----:B------:R-:W-:Y:S02]  /*d520*/  FSEL R155, R155, -INF , P3 ;  /* 0xff8000009b9b7808 */ /* 0x000fe40001800000 */
[----:B------:R-:W-:Y:S02]  /*d530*/  FSEL R159, R159, -INF , P4 ;  /* 0xff8000009f9f7808 */ /* 0x000fe40002000000 */
[----:B------:R-:W3:Y:S01]  /*d540*/  MUFU.TANH R169, R169 ;  /* 0x000000a900a97308 */ /* 0x000ee20000002400 */
[----:B------:R-:W-:Y:S01]  /*d550*/  FSEL R158, R158, -INF , P5 ;  /* 0xff8000009e9e7808 */ /* 0x000fe20002800000 */
[----:B------:R-:W-:Y:S01]  /*d560*/  FMUL.FTZ R167, R193, UR41 ;  /* 0x00000029c1a77c20 */ /* 0x000fe20008410000 */
[C---:B------:R-:W-:Y:S02]  /*d570*/  ISETP.GT.AND P2, PT, R225.reuse, 0x20, PT ;  /* 0x00000020e100780c */ /* 0x040fe40003f44270 */
[C---:B------:R-:W-:Y:S02]  /*d580*/  ISETP.GT.AND P3, PT, R225.reuse, 0x21, PT ;  /* 0x00000021e100780c */ /* 0x040fe40003f64270 */
[----:B------:R-:W-:-:S02]  /*d590*/  ISETP.GT.AND P4, PT, R225, 0x28, PT ;  /* 0x00000028e100780c */ /* 0x000fc40003f84270 */
[----:B------:R-:W-:Y:S01]  /*d5a0*/  ISETP.GT.AND P5, PT, R225, 0x29, PT ;  /* 0x00000029e100780c */ /* 0x000fe20003fa4270 */
[----:B------:R-:W4:Y:S01]  /*d5b0*/  MUFU.TANH R184, R184 ;  /* 0x000000b800b87308 */ /* 0x000f220000002400 */
[----:B------:R-:W-:Y:S02]  /*d5c0*/  FSEL R160, R160, -INF , P2 ;  /* 0xff800000a0a07808 */ /* 0x000fe40001000000 */
[----:B------:R-:W-:Y:S02]  /*d5d0*/  FSEL R163, R163, -INF , P3 ;  /* 0xff800000a3a37808 */ /* 0x000fe40001800000 */
[----:B------:R-:W-:Y:S02]  /*d5e0*/  FSEL R162, R162, -INF , P4 ;  /* 0xff800000a2a27808 */ /* 0x000fe40002000000 */
[----:B------:R-:W-:Y:S02]  /*d5f0*/  FSEL R161, R161, -INF , P5 ;  /* 0xff800000a1a17808 */ /* 0x000fe40002800000 */
[----:B------:R-:W-:-:S02]  /*d600*/  ISETP.GT.AND P2, PT, R225, 0x30, PT ;  /* 0x00000030e100780c */ /* 0x000fc40003f44270 */
[C---:B------:R-:W-:Y:S02]  /*d610*/  ISETP.GT.AND P3, PT, R225.reuse, 0x31, PT ;  /* 0x00000031e100780c */ /* 0x040fe40003f64270 */
[C---:B------:R-:W-:Y:S02]  /*d620*/  ISETP.GT.AND P4, PT, R225.reuse, 0x38, PT ;  /* 0x00000038e100780c */ /* 0x040fe40003f84270 */
[----:B------:R-:W-:Y:S01]  /*d630*/  ISETP.GT.AND P5, PT, R225, 0x39, PT ;  /* 0x00000039e100780c */ /* 0x000fe20003fa4270 */
[----:B------:R-:W5:Y:S01]  /*d640*/  MUFU.TANH R167, R167 ;  /* 0x000000a700a77308 */ /* 0x000f620000002400 */
[----:B------:R-:W-:Y:S02]  /*d650*/  FSEL R166, R166, -INF , P2 ;  /* 0xff800000a6a67808 */ /* 0x000fe40001000000 */
[----:B------:R-:W-:Y:S02]  /*d660*/  FSEL R165, R165, -INF , P3 ;  /* 0xff800000a5a57808 */ /* 0x000fe40001800000 */
[----:B-1----:R-:W-:-:S02]  /*d670*/  FSEL R164, R164, -INF , P4 ;  /* 0xff800000a4a47808 */ /* 0x002fc40002000000 */
[----:B0-----:R-:W-:Y:S02]  /*d680*/  FSEL R170, R170, -INF , P5 ;  /* 0xff800000aaaa7808 */ /* 0x001fe40002800000 */
[C---:B------:R-:W-:Y:S02]  /*d690*/  ISETP.GT.AND P2, PT, R225.reuse, 0x40, PT ;  /* 0x00000040e100780c */ /* 0x040fe40003f44270 */
[C---:B------:R-:W-:Y:S02]  /*d6a0*/  ISETP.GT.AND P3, PT, R225.reuse, 0x41, PT ;  /* 0x00000041e100780c */ /* 0x040fe40003f64270 */
[C---:B------:R-:W-:Y:S02]  /*d6b0*/  ISETP.GT.AND P4, PT, R225.reuse, 0x48, PT ;  /* 0x00000048e100780c */ /* 0x040fe40003f84270 */
[----:B------:R-:W-:Y:S02]  /*d6c0*/  ISETP.GT.AND P5, PT, R225, 0x49, PT ;  /* 0x00000049e100780c */ /* 0x000fe40003fa4270 */
[----:B--2---:R-:W-:-:S02]  /*d6d0*/  FSEL R171, R171, -INF , P2 ;  /* 0xff800000abab7808 */ /* 0x004fc40001000000 */
[----:B---3--:R-:W-:Y:S02]  /*d6e0*/  FSEL R169, R169, -INF , P3 ;  /* 0xff800000a9a97808 */ /* 0x008fe40001800000 */
[----:B------:R-:W-:Y:S02]  /*d6f0*/  FSEL R175, R175, -INF , P4 ;  /* 0xff800000afaf7808 */ /* 0x000fe40002000000 */
[----:B------:R-:W-:Y:S02]  /*d700*/  FSEL R174, R174, -INF , P5 ;  /* 0xff800000aeae7808 */ /* 0x000fe40002800000 */
[C---:B------:R-:W-:Y:S02]  /*d710*/  ISETP.GT.AND P2, PT, R225.reuse, 0x50, PT ;  /* 0x00000050e100780c */ /* 0x040fe40003f44270 */
[C---:B------:R-:W-:Y:S02]  /*d720*/  ISETP.GT.AND P3, PT, R225.reuse, 0x51, PT ;  /* 0x00000051e100780c */ /* 0x040fe40003f64270 */
[----:B------:R-:W-:-:S02]  /*d730*/  ISETP.GT.AND P4, PT, R225, 0x58, PT ;  /* 0x00000058e100780c */ /* 0x000fc40003f84270 */
[C---:B------:R-:W-:Y:S01]  /*d740*/  ISETP.GT.AND P5, PT, R225.reuse, 0x59, PT ;  /* 0x00000059e100780c */ /* 0x040fe20003fa4270 */
[----:B------:R-:W-:Y:S01]  /*d750*/  VIADD R225, R225, 0x8 ;  /* 0x00000008e1e17836 */ /* 0x000fe20000000000 */
[----:B----4-:R-:W-:Y:S01]  /*d760*/  FSEL R184, R184, -INF , P2 ;  /* 0xff800000b8b87808 */ /* 0x010fe20001000000 */
[----:B------:R-:W0:Y:S03]  /*d770*/  MUFU.TANH R23, R23 ;  /* 0x0000001700177308 */ /* 0x000e260000002400 */
[----:B------:R-:W-:Y:S02]  /*d780*/  ISETP.GT.AND P2, PT, R225, RZ, PT ;  /* 0x000000ffe100720c */ /* 0x000fe40003f44270 */
[----:B-----5:R-:W-:Y:S02]  /*d790*/  FSEL R182, R167, -INF , P3 ;  /* 0xff800000a7b67808 */ /* 0x020fe40001800000 */
[----:B------:R-:W-:-:S02]  /*d7a0*/  FSEL R167, R176, -INF , P2 ;  /* 0xff800000b0a77808 */ /* 0x000fc40001000000 */
[----:B------:R-:W-:-:S04]  /*d7b0*/  ISETP.GT.AND P2, PT, R225, 0x10, PT ;  /* 0x00000010e100780c */ /* 0x000fc80003f44270 */
[----:B------:R-:W-:Y:S02]  /*d7c0*/  FSEL R173, R173, -INF , P2 ;  /* 0xff800000adad7808 */ /* 0x000fe40001000000 */
[----:B------:R-:W-:-:S04]  /*d7d0*/  ISETP.GT.AND P2, PT, R225, 0x20, PT ;  /* 0x00000020e100780c */ /* 0x000fc80003f44270 */
[----:B------:R-:W-:Y:S02]  /*d7e0*/  FSEL R183, R234, -INF , P2 ;  /* 0xff800000eab77808 */ /* 0x000fe40001000000 */
[----:B------:R-:W-:-:S04]  /*d7f0*/  ISETP.GT.AND P2, PT, R225, 0x30, PT ;  /* 0x00000030e100780c */ /* 0x000fc80003f44270 */
[----:B0-----:R-:W-:Y:S02]  /*d800*/  FSEL R187, R23, -INF , P2 ;  /* 0xff80000017bb7808 */ /* 0x001fe40001000000 */
        /* <DEDUP_REMOVED lines=16> */
[----:B------:R-:W0:Y:S03]  /*d910*/  MUFU.TANH R177, R177 ;  /* 0x000000b100b17308 */ /* 0x000e260000002400 */
[----:B------:R-:W-:-:S04]  /*d920*/  FMNMX.FTZ R23, R171, R23, !PT ;  /* 0x00000017ab177209 */ /* 0x000fc80007810000 */
[----:B------:R-:W-:Y:S01]  /*d930*/  FMNMX.FTZ R23, R169, R23, !PT ;  /* 0x00000017a9177209 */ /* 0x000fe20007810000 */
[----:B------:R-:W1:Y:S01]  /*d940*/  MUFU.TANH R222, R222 ;  /* 0x000000de00de7308 */ /* 0x000e620000002400 */
[----:B------:R-:W-:Y:S02]  /*d950*/  FMUL.FTZ R176, R186, UR41 ;  /* 0x00000029bab07c20 */ /* 0x000fe40008410000 */
[----:B------:R-:W-:-:S04]  /*d960*/  FMNMX.FTZ R23, R175, R23, !PT ;  /* 0x00000017af177209 */ /* 0x000fc80007810000 */
[----:B------:R-:W-:Y:S01]  /*d970*/  FMNMX.FTZ R23, R174, R23, !PT ;  /* 0x00000017ae177209 */ /* 0x000fe20007810000 */
[----:B------:R-:W2:Y:S03]  /*d980*/  MUFU.TANH R176, R176 ;  /* 0x000000b000b07308 */ /* 0x000ea60000002400 */
[----:B------:R-:W-:Y:S02]  /*d990*/  FMNMX.FTZ R23, R184, R23, !PT ;  /* 0x00000017b8177209 */ /* 0x000fe40007810000 */
[----:B0-----:R-:W-:Y:S02]  /*d9a0*/  FSEL R177, R177, -INF , P4 ;  /* 0xff800000b1b17808 */ /* 0x001fe40002000000 */
[----:B------:R-:W-:Y:S02]  /*d9b0*/  FMNMX.FTZ R23, R182, R23, !PT ;  /* 0x00000017b6177209 */ /* 0x000fe40007810000 */
[----:B-1----:R-:W-:-:S02]  /*d9c0*/  FSEL R222, R222, -INF , P5 ;  /* 0xff800000dede7808 */ /* 0x002fc40002800000 */
[----:B------:R-:W-:Y:S02]  /*d9d0*/  FMNMX.FTZ R23, R177, R23, !PT ;  /* 0x00000017b1177209 */ /* 0x000fe40007810000 */
[----:B------:R-:W-:Y:S02]  /*d9e0*/  ISETP.GT.AND P2, PT, R225, 0x40, PT ;  /* 0x00000040e100780c */ /* 0x000fe40003f44270 */
[----:B------:R-:W-:Y:S01]  /*d9f0*/  FMNMX.FTZ R23, R222, R23, !PT ;  /* 0x00000017de177209 */ /* 0x000fe20007810000 */
[----:B------:R-:W-:Y:S01]  /*da00*/  FMUL.FTZ R193, R190, UR41 ;  /* 0x00000029bec17c20 */ /* 0x000fe20008410000 */
[----:B--2---:R-:W-:-:S03]  /*da10*/  FSEL R190, R176, -INF , P2 ;  /* 0xff800000b0be7808 */ /* 0x004fc60001000000 */
[----:B------:R-:W0:Y:S02]  /*da20*/  SHFL.BFLY PT, R176, R23, 0x2, 0x1f ;  /* 0x0c401f0017b07f89 */ /* 0x000e2400000e0000 */
[----:B0-----:R-:W-:-:S05]  /*da30*/  FMNMX.FTZ R176, R23, R176, !PT ;  /* 0x000000b017b07209 */ /* 0x001fca0007810000 */
[----:B------:R-:W0:Y:S01]  /*da40*/  SHFL.BFLY PT, R23, R176, 0x1, 0x1f ;  /* 0x0c201f00b0177f89 */ /* 0x000e2200000e0000 */
[----:B------:R-:W1:Y:S01]  /*da50*/  MUFU.TANH R224, R224 ;  /* 0x000000e000e07308 */ /* 0x000e620000002400 */
[C---:B------:R-:W-:Y:S02]  /*da60*/  ISETP.GT.AND P4, PT, R225.reuse, 0x8, PT ;  /* 0x00000008e100780c */ /* 0x040fe40003f84270 */
[----:B------:R-:W-:-:S05]  /*da70*/  ISETP.GT.AND P5, PT, R225, 0x9, PT ;  /* 0x00000009e100780c */ /* 0x000fca0003fa4270 */
[----:B------:R-:W2:Y:S01]  /*da80*/  MUFU.TANH R223, R223 ;  /* 0x000000df00df7308 */ /* 0x000ea20000002400 */
[----:B------:R-:W-:Y:S02]  /*da90*/  FSEL R178, R178, -INF , P4 ;  /* 0xff800000b2b27808 */ /* 0x000fe40002000000 */
[----:B0-----:R-:W-:Y:S02]  /*daa0*/  FMNMX.FTZ R176, R176, R23, !PT ;  /* 0x00000017b0b07209 */ /* 0x001fe40007810000 */
[----:B------:R-:W0:Y:S01]  /*dab0*/  LDC R23, c[0x0][0xa80] ;  /* 0x0002a000ff177b82 */ /* 0x000e220000000800 */
[----:B------:R-:W-:Y:S01]  /*dac0*/  ISETP.GT.AND P4, PT, R225, 0x18, PT ;  /* 0x00000018e100780c */ /* 0x000fe20003f84270 */
[----:B------:R-:W-:Y:S01]  /*dad0*/  FMUL.FTZ R196, R179, UR41 ;  /* 0x00000029b3c47c20 */ /* 0x000fe20008410000 */
[----:B------:R-:W-:Y:S02]  /*dae0*/  FSEL R172, R172, -INF , P5 ;  /* 0xff800000acac7808 */ /* 0x000fe40002800000 */
[----:B------:R-:W-:-:S02]  /*daf0*/  ISETP.GT.AND P5, PT, R225, 0x19, PT ;  /* 0x00000019e100780c */ /* 0x000fc40003fa4270 */
[----:B------:R-:W-:Y:S02]  /*db00*/  FSEL R179, R235, -INF , P4 ;  /* 0xff800000ebb37808 */ /* 0x000fe40002000000 */
[C---:B------:R-:W-:Y:S02]  /*db10*/  ISETP.GT.AND P4, PT, R225.reuse, 0x28, PT ;  /* 0x00000028e100780c */ /* 0x040fe40003f84270 */
[----:B------:R-:W-:Y:S02]  /*db20*/  FSEL R180, R236, -INF , P5 ;  /* 0xff800000ecb47808 */ /* 0x000fe40002800000 */
[----:B------:R-:W-:Y:S02]  /*db30*/  ISETP.GT.AND P5, PT, R225, 0x29, PT ;  /* 0x00000029e100780c */ /* 0x000fe40003fa4270 */
[----:B-1----:R-:W-:Y:S02]  /*db40*/  FSEL R185, R224, -INF , P4 ;  /* 0xff800000e0b97808 */ /* 0x002fe40002000000 */
[----:B------:R-:W-:-:S02]  /*db50*/  FSETP.NEU.FTZ.AND P6, PT, R176, -INF , PT ;  /* 0xff800000b000780b */ /* 0x000fc40003fdd000 */
[----:B--2---:R-:W-:Y:S02]  /*db60*/  FSEL R186, R223, -INF , P5 ;  /* 0xff800000dfba7808 */ /* 0x004fe40002800000 */
[C---:B------:R-:W-:Y:S01]  /*db70*/  FSEL R223, R176.reuse, RZ, P6 ;  /* 0x000000ffb0df7208 */ /* 0x040fe20003000000 */
[----:B0-----:R-:W-:-:S04]  /*db80*/  FMUL.FTZ R224, R176, R23 ;  /* 0x00000017b0e07220 */ /* 0x001fc80000410000 */
[----:B------:R-:W-:Y:S01]  /*db90*/  FADD.FTZ R223, -R223, R221 ;  /* 0x000000dddfdf7221 */ /* 0x000fe20000010100 */
[----:B------:R-:W-:-:S05]  /*dba0*/  FSEL R224, R224, RZ, P6 ;  /* 0x000000ffe0e07208 */ /* 0x000fca0003000000 */
[-CC-:B------:R-:W-:Y:S01]  /*dbb0*/  FFMA.FTZ R221, R156, R23.reuse, -R224.reuse ;  /* 0x000000179cdd7223 */ /* 0x180fe200000108e0 */
[-CC-:B------:R-:W-:Y:S01]  /*dbc0*/  FFMA.FTZ R156, R155, R23.reuse, -R224.reuse ;  /* 0x000000179b9c7223 */ /* 0x180fe200000108e0 */
[-CC-:B------:R-:W-:Y:S01]  /*dbd0*/  FFMA.FTZ R152, R152, R23.reuse, -R224.reuse ;  /* 0x0000001798987223 */ /* 0x180fe200000108e0 */
[-C--:B------:R-:W-:Y:S01]  /*dbe0*/  FMUL.FTZ R155, R223, R23.reuse ;  /* 0x00000017df9b7220 */ /* 0x080fe20000410000 */
[-CC-:B------:R-:W-:Y:S01]  /*dbf0*/  FFMA.FTZ R153, R153, R23.reuse, -R224.reuse ;  /* 0x0000001799997223 */ /* 0x180fe200000108e0 */
[----:B------:R-:W-:-:S03]  /*dc00*/  FFMA.FTZ R154, R154, R23, -R224 ;  /* 0x000000179a9a7223 */ /* 0x000fc600000108e0 */
[----:B------:R-:W-:Y:S08]  /*dc10*/  MUFU.EX2 R152, R152 ;  /* 0x0000009800987308 */ /* 0x000ff00000000800 */
[----:B------:R-:W0:Y:S08]  /*dc20*/  MUFU.EX2 R155, R155 ;  /* 0x0000009b009b7308 */ /* 0x000e300000000800 */
[----:B------:R-:W1:Y:S08]  /*dc30*/  MUFU.EX2 R153, R153 ;  /* 0x0000009900997308 */ /* 0x000e700000000800 */
[----:B------:R-:W2:Y:S01]  /*dc40*/  MUFU.EX2 R154, R154 ;  /* 0x0000009a009a7308 */ /* 0x000ea20000000800 */
[----:B0-----:R-:W-:-:S07]  /*dc50*/  FFMA.FTZ R0, R155, R0, R152 ;  /* 0x000000009b007223 */ /* 0x001fce0000010098 */
[----:B------:R-:W0:Y:S01]  /*dc60*/  MUFU.EX2 R221, R221 ;  /* 0x000000dd00dd7308 */ /* 0x000e220000000800 */
[----:B-1----:R-:W-:-:S04]  /*dc70*/  FADD.FTZ R0, R153, R0 ;  /* 0x0000000099007221 */ /* 0x002fc80000010000 */
[----:B--2---:R-:W-:-:S04]  /*dc80*/  FADD.FTZ R0, R154, R0 ;  /* 0x000000009a007221 */ /* 0x004fc80000010000 */
[C---:B0-----:R-:W-:Y:S01]  /*dc90*/  FADD.FTZ R0, R221.reuse, R0 ;  /* 0x00000000dd007221 */ /* 0x041fe20000010000 */
[----:B------:R-:W-:Y:S02]  /*dca0*/  F2FP.F16.F32.PACK_AB R154, R221, R154 ;  /* 0x0000009add9a723e */ /* 0x000fe400000000ff */
[----:B------:R-:W2:Y:S01]  /*dcb0*/  LDL R221, [R1+0x28] ;  /* 0x0000280001dd7983 */ /* 0x000ea20000100800 */
[----:B------:R-:W-:Y:S02]  /*dcc0*/  ISETP.GT.AND P3, PT, R225, 0x1, PT ;  /* 0x00000001e100780c */ /* 0x000fe40003f64270 */
[----:B------:R-:W-:Y:S02]  /*dcd0*/  F2FP.F16.F32.PACK_AB R152, R153, R152 ;  /* 0x000000989998723e */ /* 0x000fe400000000ff */
[----:B------:R-:W-:Y:S02]  /*dce0*/  FSEL R168, R168, -INF , P3 ;  /* 0xff800000a8a87808 */ /* 0x000fe40001800000 */
[----:B------:R-:W-:-:S04]  /*dcf0*/  FMNMX.FTZ R153, R167, R220, !PT ;  /* 0x000000dca7997209 */ /* 0x000fc80007810000 */
[----:B------:R-:W-:-:S04]  /*dd00*/  FMNMX.FTZ R153, R168, R153, !PT ;  /* 0x00000099a8997209 */ /* 0x000fc80007810000 */
[----:B------:R-:W-:Y:S02]  /*dd10*/  FMNMX.FTZ R153, R178, R153, !PT ;  /* 0x00000099b2997209 */ /* 0x000fe40007810000 */
[----:B------:R-:W-:Y:S02]  /*dd20*/  ISETP.GT.AND P3, PT, R225, 0x11, PT ;  /* 0x00000011e100780c */ /* 0x000fe40003f64270 */
[----:B------:R-:W-:Y:S02]  /*dd30*/  FMNMX.FTZ R153, R172, R153, !PT ;  /* 0x00000099ac997209 */ /* 0x000fe40007810000 */
[----:B------:R-:W-:Y:S02]  /*dd40*/  FSEL R181, R237, -INF , P3 ;  /* 0xff800000edb57808 */ /* 0x000fe40001800000 */
[----:B------:R-:W-:-:S04]  /*dd50*/  FMNMX.FTZ R153, R173, R153, !PT ;  /* 0x00000099ad997209 */ /* 0x000fc80007810000 */
[----:B------:R-:W-:Y:S01]  /*dd60*/  FMNMX.FTZ R153, R181, R153, !PT ;  /* 0x00000099b5997209 */ /* 0x000fe20007810000 */
[----:B------:R-:W0:Y:S03]  /*dd70*/  MUFU.TANH R196, R196 ;  /* 0x000000c400c47308 */ /* 0x000e260000002400 */
[----:B------:R-:W-:Y:S02]  /*dd80*/  FMNMX.FTZ R153, R179, R153, !PT ;  /* 0x00000099b3997209 */ /* 0x000fe40007810000 */
[----:B------:R-:W-:Y:S02]  /*dd90*/  ISETP.GT.AND P3, PT, R225, 0x21, PT ;  /* 0x00000021e100780c */ /* 0x000fe40003f64270 */
[----:B------:R-:W-:Y:S01]  /*dda0*/  FMNMX.FTZ R153, R180, R153, !PT ;  /* 0x00000099b4997209 */ /* 0x000fe20007810000 */
[----:B------:R-:W1:Y:S01]  /*ddb0*/  MUFU.TANH R188, R188 ;  /* 0x000000bc00bc7308 */ /* 0x000e620000002400 */
[----:B------:R-:W-:-:S02]  /*ddc0*/  FSEL R192, R233, -INF , P3 ;  /* 0xff800000e9c07808 */ /* 0x000fc40001800000 */
[----:B------:R-:W-:-:S05]  /*ddd0*/  FMNMX.FTZ R153, R183, R153, !PT ;  /* 0x00000099b7997209 */ /* 0x000fca0007810000 */
[----:B------:R-:W3:Y:S01]  /*dde0*/  MUFU.TANH R189, R189 ;  /* 0x000000bd00bd7308 */ /* 0x000ee20000002400 */
[----:B------:R-:W-:-:S07]  /*ddf0*/  FMNMX.FTZ R153, R192, R153, !PT ;  /* 0x00000099c0997209 */ /* 0x000fce0007810000 */
[----:B------:R-:W4:Y:S08]  /*de00*/  MUFU.TANH R197, R197 ;  /* 0x000000c500c57308 */ /* 0x000f300000002400 */
[----:B------:R-:W5:Y:S01]  /*de10*/  MUFU.TANH R193, R193 ;  /* 0x000000c100c17308 */ /* 0x000f620000002400 */
[C---:B------:R-:W-:Y:S02]  /*de20*/  ISETP.GT.AND P3, PT, R225.reuse, 0x31, PT ;  /* 0x00000031e100780c */ /* 0x040fe40003f64270 */
[----:B------:R-:W-:-:S02]  /*de30*/  ISETP.GT.AND P4, PT, R225, 0x38, PT ;  /* 0x00000038e100780c */ /* 0x000fc40003f84270 */
[----:B------:R-:W-:Y:S02]  /*de40*/  FMNMX.FTZ R153, R185, R153, !PT ;  /* 0x00000099b9997209 */ /* 0x000fe40007810000 */
[----:B0-----:R-:W-:Y:S02]  /*de50*/  FSEL R196, R196, -INF , P3 ;  /* 0xff800000c4c47808 */ /* 0x001fe40001800000 */
[----:B-1----:R-:W-:Y:S02]  /*de60*/  FSEL R188, R188, -INF , P4 ;  /* 0xff800000bcbc7808 */ /* 0x002fe40002000000 */
[----:B------:R-:W-:Y:S02]  /*de70*/  FMNMX.FTZ R153, R186, R153, !PT ;  /* 0x00000099ba997209 */ /* 0x000fe40007810000 */
[C---:B------:R-:W-:Y:S02]  /*de80*/  ISETP.GT.AND P5, PT, R225.reuse, 0x39, PT ;  /* 0x00000039e100780c */ /* 0x040fe40003fa4270 */
[----:B------:R-:W-:-:S02]  /*de90*/  ISETP.GT.AND P3, PT, R225, 0x41, PT ;  /* 0x00000041e100780c */ /* 0x000fc40003f64270 */
[----:B------:R-:W-:Y:S01]  /*dea0*/  ISETP.GT.AND P4, PT, R225, 0x48, PT ;  /* 0x00000048e100780c */ /* 0x000fe20003f84270 */
[-CC-:B------:R-:W-:Y:S01]  /*deb0*/  FFMA.FTZ R233, R157, R23.reuse, -R224.reuse ;  /* 0x000000179de97223 */ /* 0x180fe200000108e0 */
[--C-:B------:R-:W-:Y:S01]  /*dec0*/  FFMA.FTZ R157, R171, R23, -R224.reuse ;  /* 0x00000017ab9d7223 */ /* 0x100fe200000108e0 */
[----:B------:R-:W-:Y:S01]  /*ded0*/  FMNMX.FTZ R153, R187, R153, !PT ;  /* 0x00000099bb997209 */ /* 0x000fe20007810000 */
[----:B------:R-:W-:Y:S01]  /*dee0*/  FMUL.FTZ R191, R191, UR41 ;  /* 0x00000029bfbf7c20 */ /* 0x000fe20008410000 */
[----:B---3--:R-:W-:Y:S01]  /*def0*/  FSEL R189, R189, -INF , P5 ;  /* 0xff800000bdbd7808 */ /* 0x008fe20002800000 */
[-CC-:B------:R-:W-:Y:S01]  /*df00*/  FFMA.FTZ R171, R169, R23.reuse, -R224.reuse ;  /* 0x00000017a9ab7223 */ /* 0x180fe200000108e0 */
[----:B----4-:R-:W-:Y:S02]  /*df10*/  FSEL R197, R197, -INF , P3 ;  /* 0xff800000c5c57808 */ /* 0x010fe40001800000 */
[----:B-----5:R-:W-:Y:S01]  /*df20*/  FSEL R193, R193, -INF , P4 ;  /* 0xff800000c1c17808 */ /* 0x020fe20002000000 */
[-CC-:B------:R-:W-:Y:S01]  /*df30*/  FFMA.FTZ R159, R159, R23.reuse, -R224.reuse ;  /* 0x000000179f9f7223 */ /* 0x180fe200000108e0 */
[C---:B------:R-:W-:Y:S01]  /*df40*/  ISETP.GT.AND P2, PT, R225.reuse, 0x50, PT ;  /* 0x00000050e100780c */ /* 0x040fe20003f44270 */
[-CC-:B------:R-:W-:Y:S01]  /*df50*/  FFMA.FTZ R158, R158, R23.reuse, -R224.reuse ;  /* 0x000000179e9e7223 */ /* 0x180fe200000108e0 */
[C---:B------:R-:W-:Y:S01]  /*df60*/  ISETP.GT.AND P3, PT, R225.reuse, 0x51, PT ;  /* 0x00000051e100780c */ /* 0x040fe20003f64270 */
[-CC-:B------:R-:W-:Y:S01]  /*df70*/  FFMA.FTZ R236, R160, R23.reuse, -R224.reuse ;  /* 0x00000017a0ec7223 */ /* 0x180fe200000108e0 */
[----:B------:R-:W-:Y:S01]  /*df80*/  ISETP.GT.AND P4, PT, R225, 0x58, PT ;  /* 0x00000058e100780c */ /* 0x000fe20003f84270 */
[-CC-:B------:R-:W-:Y:S01]  /*df90*/  FFMA.FTZ R234, R163, R23.reuse, -R224.reuse ;  /* 0x00000017a3ea7223 */ /* 0x180fe200000108e0 */
[----:B------:R-:W-:Y:S01]  /*dfa0*/  ISETP.GT.AND P5, PT, R225, 0x59, PT ;  /* 0x00000059e100780c */ /* 0x000fe20003fa4270 */
[-CC-:B------:R-:W-:Y:S01]  /*dfb0*/  FFMA.FTZ R161, R161, R23.reuse, -R224.reuse ;  /* 0x00000017a1a17223 */ /* 0x180fe200000108e0 */
[----:B------:R-:W-:Y:S01]  /*dfc0*/  ISETP.GT.AND P6, PT, R225, 0x49, PT ;  /* 0x00000049e100780c */ /* 0x000fe20003fc4270 */
        /* <DEDUP_REMOVED lines=11> */
[----:B------:R-:W-:Y:S01]  /*e080*/  IMAD.MOV.U32 R224, RZ, RZ, R157 ;  /* 0x000000ffffe07224 */ /* 0x000fe200078e009d */
[----:B------:R-:W-:Y:S01]  /*e090*/  FMNMX.FTZ R153, R196, R153, !PT ;  /* 0x00000099c4997209 */ /* 0x000fe20007810000 */
[----:B------:R-:W-:Y:S01]  /*e0a0*/  FMUL.FTZ R157, R194, UR41 ;  /* 0x00000029c29d7c20 */ /* 0x000fe20008410000 */
[----:B------:R-:W0:Y:S01]  /*e0b0*/  MUFU.TANH R191, R191 ;  /* 0x000000bf00bf7308 */ /* 0x000e220000002400 */
[----:B------:R-:W-:Y:S01]  /*e0c0*/  FMUL.FTZ R160, R195, UR41 ;  /* 0x00000029c3a07c20 */ /* 0x000fe20008410000 */
[----:B------:R-:W-:Y:S01]  /*e0d0*/  FMNMX.FTZ R153, R188, R153, !PT ;  /* 0x00000099bc997209 */ /* 0x000fe20007810000 */
[----:B------:R-:W-:-:S03]  /*e0e0*/  FMUL.FTZ R162, R198, UR41 ;  /* 0x00000029c6a27c20 */ /* 0x000fc60008410000 */
[----:B------:R-:W-:Y:S02]  /*e0f0*/  FMNMX.FTZ R153, R189, R153, !PT ;  /* 0x00000099bd997209 */ /* 0x000fe40007810000 */
[----:B------:R-:W1:Y:S02]  /*e100*/  MUFU.TANH R157, R157 ;  /* 0x0000009d009d7308 */ /* 0x000e640000002400 */
[----:B------:R-:W-:Y:S01]  /*e110*/  FMNMX.FTZ R153, R190, R153, !PT ;  /* 0x00000099be997209 */ /* 0x000fe20007810000 */
[----:B------:R-:W-:-:S05]  /*e120*/  FMUL.FTZ R199, R199, UR41 ;  /* 0x00000029c7c77c20 */ /* 0x000fca0008410000 */
[----:B------:R-:W3:Y:S01]  /*e130*/  MUFU.TANH R160, R160 ;  /* 0x000000a000a07308 */ /* 0x000ee20000002400 */
[----:B------:R-:W-:Y:S02]  /*e140*/  FMNMX.FTZ R163, R197, R153, !PT ;  /* 0x00000099c5a37209 */ /* 0x000fe40007810000 */
[----:B0-----:R-:W-:-:S05]  /*e150*/  FSEL R191, R191, -INF , P6 ;  /* 0xff800000bfbf7808 */ /* 0x001fca0003000000 */
[----:B------:R-:W0:Y:S01]  /*e160*/  MUFU.TANH R162, R162 ;  /* 0x000000a200a27308 */ /* 0x000e220000002400 */
[----:B------:R-:W-:Y:S02]  /*e170*/  FMNMX.FTZ R163, R193, R163, !PT ;  /* 0x000000a3c1a37209 */ /* 0x000fe40007810000 */
[----:B-1----:R-:W-:-:S05]  /*e180*/  FSEL R157, R157, -INF , P2 ;  /* 0xff8000009d9d7808 */ /* 0x002fca0001000000 */
[----:B------:R-:W1:Y:S01]  /*e190*/  MUFU.TANH R153, R199 ;  /* 0x000000c700997308 */ /* 0x000e620000002400 */
[----:B------:R-:W-:Y:S02]  /*e1a0*/  FMNMX.FTZ R163, R191, R163, !PT ;  /* 0x000000a3bfa37209 */ /* 0x000fe40007810000 */
[----:B---3--:R-:W-:Y:S02]  /*e1b0*/  FSEL R160, R160, -INF , P3 ;  /* 0xff800000a0a07808 */ /* 0x008fe40001800000 */
[----:B------:R-:W-:Y:S02]  /*e1c0*/  FMNMX.FTZ R163, R157, R163, !PT ;  /* 0x000000a39da37209 */ /* 0x000fe40007810000 */
[----:B0-----:R-:W-:Y:S02]  /*e1d0*/  FSEL R162, R162, -INF , P4 ;  /* 0xff800000a2a27808 */ /* 0x001fe40002000000 */
[----:B------:R-:W-:-:S04]  /*e1e0*/  FMNMX.FTZ R163, R160, R163, !PT ;  /* 0x000000a3a0a37209 */ /* 0x000fc80007810000 */
[----:B------:R-:W-:Y:S02]  /*e1f0*/  FMNMX.FTZ R163, R162, R163, !PT ;  /* 0x000000a3a2a37209 */ /* 0x000fe40007810000 */
[----:B-1----:R-:W-:-:S04]  /*e200*/  FSEL R153, R153, -INF , P5 ;  /* 0xff80000099997808 */ /* 0x002fc80002800000 */
[----:B------:R-:W-:-:S05]  /*e210*/  FMNMX.FTZ R163, R153, R163, !PT ;  /* 0x000000a399a37209 */ /* 0x000fca0007810000 */
[----:B------:R-:W0:Y:S02]  /*e220*/  SHFL.BFLY PT, R164, R163, 0x2, 0x1f ;  /* 0x0c401f00a3a47f89 */ /* 0x000e2400000e0000 */
[----:B0-----:R-:W-:-:S05]  /*e230*/  FMNMX.FTZ R164, R163, R164, !PT ;  /* 0x000000a4a3a47209 */ /* 0x001fca0007810000 */
[----:B------:R-:W0:Y:S01]  /*e240*/  SHFL.BFLY PT, R177, R164, 0x1, 0x1f ;  /* 0x0c201f00a4b17f89 */ /* 0x000e2200000e0000 */
[----:B------:R-:W-:Y:S01]  /*e250*/  IMAD.MOV.U32 R223, RZ, RZ, R166 ;  /* 0x000000ffffdf7224 */ /* 0x000fe200078e00a6 */
[----:B0-----:R-:W-:-:S04]  /*e260*/  FMNMX.FTZ R177, R164, R177, !PT ;  /* 0x000000b1a4b17209 */ /* 0x001fc80007810000 */
[C---:B------:R-:W-:Y:S01]  /*e270*/  FSETP.NEU.FTZ.AND P2, PT, R177.reuse, -INF , PT ;  /* 0xff800000b100780b */ /* 0x040fe20003f5d000 */
[----:B------:R-:W-:-:S05]  /*e280*/  FMUL.FTZ R164, R177, R23 ;  /* 0x00000017b1a47220 */ /* 0x000fca0000410000 */
[----:B------:R-:W-:Y:S02]  /*e290*/  FSEL R164, R164, RZ, P2 ;  /* 0x000000ffa4a47208 */ /* 0x000fe40001000000 */
[----:B------:R-:W-:-:S03]  /*e2a0*/  FSEL R163, R177, RZ, P2 ;  /* 0x000000ffb1a37208 */ /* 0x000fc60001000000 */
        /* <DEDUP_REMOVED lines=24> */
[----:B------:R-:W-:-:S04]  /*e430*/  FADD.FTZ R163, -R163, R220 ;  /* 0x000000dca3a37221 */ /* 0x000fc80000010100 */
[----:B------:R-:W-:Y:S01]  /*e440*/  FMUL.FTZ R163, R163, R23 ;  /* 0x00000017a3a37220 */ /* 0x000fe20000410000 */
[----:B------:R-:W-:Y:S08]  /*e450*/  MUFU.EX2 R153, R167 ;  /* 0x000000a700997308 */ /* 0x000ff00000000800 */
[----:B------:R-:W0:Y:S01]  /*e460*/  MUFU.EX2 R163, R163 ;  /* 0x000000a300a37308 */ /* 0x000e220000000800 */
[----:B--2---:R-:W-:-:S02]  /*e470*/  IMAD R164, R2, 0xc00, R221 ;  /* 0x00000c0002a47824 */ /* 0x004fc400078e02dd */
[----:B------:R-:W1:Y:S01]  /*e480*/  S2R R221, SR_TID.X ;  /* 0x0000000000dd7919 */ /* 0x000e620000002100 */
[----:B0-----:R-:W-:Y:S01]  /*e490*/  FFMA.FTZ R3, R163, R3, R153 ;  /* 0x00000003a3037223 */ /* 0x001fe20000010099 */
        /* <DEDUP_REMOVED lines=64> */
[----:B-1----:R-:W-:Y:S01]  /*e8a0*/  SHF.R.U32.HI R167, RZ, 0x7, R221 ;  /* 0x00000007ffa77819 */ /* 0x002fe200000116dd */
[----:B------:R-:W-:-:S02]  /*e8b0*/  @!P1 VIADD R163, R211, 0x32440 ;  /* 0x00032440d3a39836 */ /* 0x000fc40000000000 */
        /* <DEDUP_REMOVED lines=63> */
[----:B------:R-:W-:-:S02]  /*ecb0*/  FMUL.FTZ R149, R149, R155 ;  /* 0x0000009b95957220 */ /* 0x000fc40000410000 */
[----:B------:R0:W-:Y:S01]  /*ecc0*/  MUFU.EX2 R155, R178 ;  /* 0x000000b2009b7308 */ /* 0x0001e20000000800 */
[----:B------:R-:W-:Y:S02]  /*ecd0*/  @!P1 PRMT R163, RZ, 0x654, R163 ;  /* 0x00000654ffa39816 */ /* 0x000fe400000000a3 */
[----:B0-----:R-:W-:-:S05]  /*ece0*/  IADD3 R178, -R167, 0xb, RZ ;  /* 0x0000000ba7b27810 */ /* 0x001fca0007ffe1ff */
[----:B------:R1:W-:Y:S06]  /*ecf0*/  BAR.ARV R178, 0x100 ;  /* 0x000400b20000751d */ /* 0x0003ec0000002000 */
[----:B------:R0:W-:Y:S01]  /*ed00*/  @!P1 SYNCS.ARRIVE.TRANS64.RED.A1T0 RZ, [R163+URZ], RZ ;  /* 0x000000ffa3ff99a7 */ /* 0x0001e2000810043f */
[----:B------:R-:W2:Y:S01]  /*ed10*/  MUFU.EX2 R168, R168 ;  /* 0x000000a800a87308 */ /* 0x000ea20000000800 */
[----:B0-----:R-:W-:-:S07]  /*ed20*/  VIADD R163, R167, 0x8 ;  /* 0x00000008a7a37836 */ /* 0x001fce0000000000 */
[----:B------:R-:W0:Y:S01]  /*ed30*/  MUFU.EX2 R172, R172 ;  /* 0x000000ac00ac7308 */ /* 0x000e220000000800 */
[----:B------:R-:W-:Y:S02]  /*ed40*/  MOV R165, 0x40000040 ;  /* 0x4000004000a57802 */ /* 0x000fe40000000f00 */
[----:B------:R-:W-:Y:S02]  /*ed50*/  R2UR UR6, R164 ;  /* 0x00000000a40672ca */ /* 0x000fe400000e0000 */
[----:B------:R-:W-:Y:S01]  /*ed60*/  R2UR UR7, R165 ;  /* 0x00000000a50772ca */ /* 0x000fe200000e0000 */
[C---:B--2---:R-:W-:Y:S01]  /*ed70*/  FADD.FTZ R3, R168.reuse, R3 ;  /* 0x00000003a8037221 */ /* 0x044fe20000010000 */
[----:B------:R-:W-:-:S03]  /*ed80*/  F2FP.F16.F32.PACK_AB R153, R168, R153 ;  /* 0x00000099a899723e */ /* 0x000fc600000000ff */
[----:B------:R-:W-:Y:S01]  /*ed90*/  FADD.FTZ R3, R155, R3 ;  /* 0x000000039b037221 */ /* 0x000fe20000010000 */
[----:B0-----:R-:W-:Y:S01]  /*eda0*/  F2FP.F16.F32.PACK_AB R155, R172, R155 ;  /* 0x0000009bac9b723e */ /* 0x001fe200000000ff */
[----:B------:R1:W-:Y:S06]  /*edb0*/  BAR.SYNC.DEFER_BLOCKING R163, 0x100 ;  /* 0x000400a30000751d */ /* 0x0003ec0000010000 */
[----:B------:R-:W-:-:S06]  /*edc0*/  WARPGROUP.ARRIVE ;  /* 0x00000000000079c5 */ /* 0x000fcc0000000000 */
[----:B------:R-:W-:Y:S01]  /*edd0*/  HGMMA.64x256x16.F32 R24, R152, gdesc[UR4].tnspB, R24, gsb0 ;  /* 0x43e0000498187df0 */ /* 0x000fe20008000818 */
[----:B------:R-:W0:Y:S08]  /*ede0*/  MUFU.EX2 R233, R233 ;  /* 0x000000e900e97308 */ /* 0x000e300000000800 */
[----:B------:R-:W2:Y:S08]  /*edf0*/  MUFU.EX2 R156, R156 ;  /* 0x0000009c009c7308 */ /* 0x000eb00000000800 */
[----:B------:R-:W-:Y:S08]  /*ee00*/  MUFU.EX2 R158, R158 ;  /* 0x0000009e009e7308 */ /* 0x000ff00000000800 */
[----:B------:R-:W-:Y:S08]  /*ee10*/  MUFU.EX2 R173, R173 ;  /* 0x000000ad00ad7308 */ /* 0x000ff00000000800 */
[----:B------:R-:W3:Y:S08]  /*ee20*/  MUFU.EX2 R181, R181 ;  /* 0x000000b500b57308 */ /* 0x000ef00000000800 */
[----:B------:R-:W-:Y:S08]  /*ee30*/  MUFU.EX2 R179, R179 ;  /* 0x000000b300b37308 */ /* 0x000ff00000000800 */
[----:B------:R-:W4:Y:S01]  /*ee40*/  MUFU.EX2 R180, R180 ;  /* 0x000000b400b47308 */ /* 0x000f220000000800 */
[----:B0-----:R-:W-:-:S04]  /*ee50*/  FADD.FTZ R0, R233, R0 ;  /* 0x00000000e9007221 */ /* 0x001fc80000010000 */
[----:B--2---:R-:W-:-:S03]  /*ee60*/  FADD.FTZ R0, R156, R0 ;  /* 0x000000009c007221 */ /* 0x004fc60000010000 */
[----:B------:R-:W-:Y:S08]  /*ee70*/  MUFU.EX2 R236, R236 ;  /* 0x000000ec00ec7308 */ /* 0x000ff00000000800 */
[----:B------:R-:W-:Y:S08]  /*ee80*/  MUFU.EX2 R234, R234 ;  /* 0x000000ea00ea7308 */ /* 0x000ff00000000800 */
[----:B------:R-:W-:Y:S01]  /*ee90*/  MUFU.EX2 R161, R161 ;  /* 0x000000a100a17308 */ /* 0x000fe20000000800 */
[----:B------:R-:W-:-:S07]  /*eea0*/  WARPGROUP.DEPBAR.LE gsb0, 0x0 ;  /* 0x00008000000079c5 */ /* 0x000fce0000010000 */
[----:B------:R-:W0:Y:S01]  /*eeb0*/  MUFU.EX2 R154, R159 ;  /* 0x0000009f009a7308 */ /* 0x000e220000000800 */
[----:B------:R-:W-:Y:S02]  /*eec0*/  VIADD R152, R164, 0x80 ;  /* 0x00000080a4987836 */ /* 0x000fe40000000000 */
[----:B------:R-:W-:-:S03]  /*eed0*/  IMAD.MOV.U32 R153, RZ, RZ, 0x40000040 ;  /* 0x40000040ff997424 */ /* 0x000fc600078e00ff */
[----:B------:R-:W-:Y:S02]  /*eee0*/  R2UR UR6, R152 ;  /* 0x00000000980672ca */ /* 0x000fe400000e0000 */
[----:B------:R-:W-:Y:S02]  /*eef0*/  R2UR UR7, R153 ;  /* 0x00000000990772ca */ /* 0x000fe400000e0000 */
[----:B------:R-:W-:Y:S02]  /*ef00*/  F2FP.F16.F32.PACK_AB R152, R156, R233 ;  /* 0x000000e99c98723e */ /* 0x000fe400000000ff */
[----:B---3--:R-:W-:Y:S01]  /*ef10*/  F2FP.F16.F32.PACK_AB R153, R181, R173 ;  /* 0x000000adb599723e */ /* 0x008fe200000000ff */
[----:B------:R-:W-:Y:S01]  /*ef20*/  MUFU.EX2 R183, R183 ;  /* 0x000000b700b77308 */ /* 0x000fe20000000800 */
[----:B----4-:R-:W-:Y:S01]  /*ef30*/  F2FP.F16.F32.PACK_AB R155, R180, R179 ;  /* 0x000000b3b49b723e */ /* 0x010fe200000000ff */
[----:B------:R-:W2:Y:S01]  /*ef40*/  LDL R156, [R1+0x38] ;  /* 0x00003800019c7983 */ /* 0x000ea20000100800 */
[----:B0-----:R-:W-:Y:S01]  /*ef50*/  FADD.FTZ R0, R154, R0 ;  /* 0x000000009a007221 */ /* 0x001fe20000010000 */
[----:B------:R-:W-:-:S04]  /*ef60*/  F2FP.F16.F32.PACK_AB R154, R158, R154 ;  /* 0x0000009a9e9a723e */ /* 0x000fc800000000ff */
[----:B------:R-:W-:-:S06]  /*ef70*/  WARPGROUP.ARRIVE ;  /* 0x00000000000079c5 */ /* 0x000fcc0000000000 */
[----:B------:R-:W-:Y:S01]  /*ef80*/  HGMMA.64x256x16.F32 R24, R152, gdesc[UR4].tnspB, R24, gsb0 ;  /* 0x43e0000498187df0 */ /* 0x000fe20008000818 */
[----:B------:R-:W0:Y:S01]  /*ef90*/  MUFU.EX2 R192, R192 ;  /* 0x000000c000c07308 */ /* 0x000e220000000800 */
[----:B------:R-:W-:-:S07]  /*efa0*/  FADD.FTZ R0, R158, R0 ;  /* 0x000000009e007221 */ /* 0x000fce0000010000 */
[----:B------:R-:W-:Y:S08]  /*efb0*/  MUFU.EX2 R185, R185 ;  /* 0x000000b900b97308 */ /* 0x000ff00000000800 */
[----:B------:R-:W3:Y:S01]  /*efc0*/  MUFU.EX2 R186, R186 ;  /* 0x000000ba00ba7308 */ /* 0x000ee20000000800 */
[----:B------:R-:W-:-:S04]  /*efd0*/  FADD.FTZ R0, R236, R0 ;  /* 0x00000000ec007221 */ /* 0x000fc80000010000 */
[----:B------:R-:W-:-:S03]  /*efe0*/  FADD.FTZ R0, R234, R0 ;  /* 0x00000000ea007221 */ /* 0x000fc60000010000 */
[----:B------:R-:W-:Y:S08]  /*eff0*/  MUFU.EX2 R237, R237 ;  /* 0x000000ed00ed7308 */ /* 0x000ff00000000800 */
[----:B------:R-:W-:Y:S08]  /*f000*/  MUFU.EX2 R235, R235 ;  /* 0x000000eb00eb7308 */ /* 0x000ff00000000800 */
[----:B------:R-:W-:Y:S08]  /*f010*/  MUFU.EX2 R170, R170 ;  /* 0x000000aa00aa7308 */ /* 0x000ff00000000800 */
[----:B------:R-:W-:Y:S08]  /*f020*/  MUFU.EX2 R187, R187 ;  /* 0x000000bb00bb7308 */ /* 0x000ff00000000800 */
[----:B------:R-:W-:Y:S08]  /*f030*/  MUFU.EX2 R196, R196 ;  /* 0x000000c400c47308 */ /* 0x000ff00000000800 */
[----:B------:R-:W-:Y:S08]  /*f040*/  MUFU.EX2 R188, R188 ;  /* 0x000000bc00bc7308 */ /* 0x000ff00000000800 */
[----:B------:R-:W-:Y:S01]  /*f050*/  MUFU.EX2 R189, R189 ;  /* 0x000000bd00bd7308 */ /* 0x000fe20000000800 */
[----:B------:R-:W-:-:S07]  /*f060*/  WARPGROUP.DEPBAR.LE gsb0, 0x0 ;  /* 0x00008000000079c5 */ /* 0x000fce0000010000 */
[----:B------:R-:W4:Y:S01]  /*f070*/  MUFU.EX2 R154, R225 ;  /* 0x000000e1009a7308 */ /* 0x000f220000000800 */
[----:B------:R-:W-:Y:S01]  /*f080*/  IMAD.MOV.U32 R153, RZ, RZ, 0x40000040 ;  /* 0x40000040ff997424 */ /* 0x000fe200078e00ff */
[----:B------:R-:W-:-:S04]  /*f090*/  IADD3 R152, R164, 0x100, RZ ;  /* 0x00000100a4987810 */ /* 0x000fc80007ffe0ff */
[----:B------:R-:W-:Y:S02]  /*f0a0*/  R2UR UR6, R152 ;  /* 0x00000000980672ca */ /* 0x000fe400000e0000 */
[----:B------:R-:W-:Y:S02]  /*f0b0*/  R2UR UR7, R153 ;  /* 0x00000000990772ca */ /* 0x000fe400000e0000 */
[----:B------:R-:W-:Y:S02]  /*f0c0*/  F2FP.F16.F32.PACK_AB R152, R234, R236 ;  /* 0x000000ecea98723e */ /* 0x000fe400000000ff */
[----:B0-----:R-:W-:Y:S02]  /*f0d0*/  F2FP.F16.F32.PACK_AB R153, R192, R183 ;  /* 0x000000b7c099723e */ /* 0x001fe400000000ff */
[----:B---3--:R-:W-:Y:S01]  /*f0e0*/  F2FP.F16.F32.PACK_AB R155, R186, R185 ;  /* 0x000000b9ba9b723e */ /* 0x008fe200000000ff */
[----:B----4-:R-:W-:Y:S01]  /*f0f0*/  FADD.FTZ R0, R154, R0 ;  /* 0x000000009a007221 */ /* 0x010fe20000010000 */
[----:B------:R-:W-:-:S04]  /*f100*/  F2FP.F16.F32.PACK_AB R154, R161, R154 ;  /* 0x0000009aa19a723e */ /* 0x000fc800000000ff */
[----:B------:R-:W-:-:S06]  /*f110*/  WARPGROUP.ARRIVE ;  /* 0x00000000000079c5 */ /* 0x000fcc0000000000 */
[----:B------:R-:W-:Y:S01]  /*f120*/  HGMMA.64x256x16.F32 R24, R152, gdesc[UR4].tnspB, R24, gsb0 ;  /* 0x43e0000498187df0 */ /* 0x000fe20008000818 */
[----:B------:R-:W-:Y:S01]  /*f130*/  FADD.FTZ R0, R161, R0 ;  /* 0x00000000a1007221 */ /* 0x000fe20000010000 */
        /* <DEDUP_REMOVED lines=14> */
[----:B------:R-:W-:Y:S01]  /*f220*/  F2FP.F16.F32.PACK_AB R155, R189, R188 ;  /* 0x000000bcbd9b723e */ /* 0x000fe200000000ff */
[----:B0-----:R-:W-:Y:S01]  /*f230*/  FADD.FTZ R0, R154, R0 ;  /* 0x000000009a007221 */ /* 0x001fe20000010000 */
[----:B------:R-:W-:Y:S02]  /*f240*/  F2FP.F16.F32.PACK_AB R152, R237, R154 ;  /* 0x0000009aed98723e */ /* 0x000fe400000000ff */
[----:B------:R-:W-:-:S04]  /*f250*/  F2FP.F16.F32.PACK_AB R154, R170, R235 ;  /* 0x000000ebaa9a723e */ /* 0x000fc800000000ff */
[----:B------:R-:W-:-:S06]  /*f260*/  WARPGROUP.ARRIVE ;  /* 0x00000000000079c5 */ /* 0x000fcc0000000000 */
[----:B------:R-:W-:Y:S01]  /*f270*/  HGMMA.64x256x16.F32 R24, R152, gdesc[UR4].tnspB, R24, gsb0 ;  /* 0x43e0000498187df0 */ /* 0x000fe20008000818 */
[----:B------:R-:W-:-:S04]  /*f280*/  FADD.FTZ R0, R237, R0 ;  /* 0x00000000ed007221 */ /* 0x000fc80000010000 */
[----:B------:R-:W-:-:S04]  /*f290*/  FADD.FTZ R0, R235, R0 ;  /* 0x00000000eb007221 */ /* 0x000fc80000010000 */
[----:B------:R-:W-:Y:S01]  /*f2a0*/  FADD.FTZ R0, R170, R0 ;  /* 0x00000000aa007221 */ /* 0x000fe20000010000 */
[----:B------:R-:W-:Y:S08]  /*f2b0*/  MUFU.EX2 R182, R182 ;  /* 0x000000b600b67308 */ /* 0x000ff00000000800 */
[----:B------:R-:W-:Y:S08]  /*f2c0*/  MUFU.EX2 R222, R222 ;  /* 0x000000de00de7308 */ /* 0x000ff00000000800 */
[----:B------:R-:W-:Y:S08]  /*f2d0*/  MUFU.EX2 R157, R157 ;  /* 0x0000009d009d7308 */ /* 0x000ff00000000800 */
[----:B------:R-:W-:Y:S08]  /*f2e0*/  MUFU.EX2 R160, R160 ;  /* 0x000000a000a07308 */ /* 0x000ff00000000800 */
[----:B------:R-:W-:Y:S08]  /*f2f0*/  MUFU.EX2 R162, R162 ;  /* 0x000000a200a27308 */ /* 0x000ff00000000800 */
[----:B------:R-:W-:Y:S01]  /*f300*/  MUFU.EX2 R166, R166 ;  /* 0x000000a600a67308 */ /* 0x000fe20000000800 */
[----:B------:R-:W-:Y:S01]  /*f310*/  IMAD.MOV.U32 R165, RZ, RZ, 0x40000040 ;  /* 0x40000040ffa57424 */ /* 0x000fe200078e00ff */
[----:B------:R-:W-:-:S06]  /*f320*/  WARPGROUP.DEPBAR.LE gsb0, 0x0 ;  /* 0x00008000000079c5 */ /* 0x000fcc0000010000 */
[----:B------:R-:W0:Y:S01]  /*f330*/  MUFU.EX2 R154, R224 ;  /* 0x000000e0009a7308 */ /* 0x000e220000000800 */
[----:B------:R-:W-:Y:S01]  /*f340*/  VIADD R152, R164, 0x200 ;  /* 0x00000200a4987836 */ /* 0x000fe20000000000 */
[----:B------:R-:W-:-:S04]  /*f350*/  MOV R153, 0x40000040 ;  /* 0x4000004000997802 */ /* 0x000fc80000000f00 */
        /* <DEDUP_REMOVED lines=12> */
[----:B------:R-:W-:Y:S01]  /*f420*/  VIADD R164, R164, 0x280 ;  /* 0x00000280a4a47836 */ /* 0x000fe20000000000 */
[----:B------:R-:W-:-:S04]  /*f430*/  R2UR UR7, R165 ;  /* 0x00000000a50772ca */ /* 0x000fc800000e0000 */
[----:B------:R-:W-:Y:S01]  /*f440*/  R2UR UR6, R164 ;  /* 0x00000000a40672ca */ /* 0x000fe200000e0000 */
[----:B------:R-:W-:Y:S01]  /*f450*/  FADD.FTZ R3, R172, R3 ;  /* 0x00000003ac037221 */ /* 0x000fe20000010000 */
[----:B------:R-:W-:Y:S02]  /*f460*/  WARPGROUP.DEPBAR.LE gsb0, 0x0 ;  /* 0x00008000000079c5 */ /* 0x000fe40000010000 */
[----:B------:R-:W0:Y:S08]  /*f470*/  MUFU.EX2 R152, R184 ;  /* 0x000000b800987308 */ /* 0x000e300000000800 */
[----:B------:R-:W3:Y:S01]  /*f480*/  MUFU.EX2 R154, R169 ;  /* 0x000000a9009a7308 */ /* 0x000ee20000000800 */
[----:B0-----:R-:W-:-:S04]  /*f490*/  FADD.FTZ R0, R152, R0 ;  /* 0x0000000098007221 */ /* 0x001fc80000010000 */
[C---:B------:R-:W-:Y:S01]  /*f4a0*/  FADD.FTZ R0, R182.reuse, R0 ;  /* 0x00000000b6007221 */ /* 0x040fe20000010000 */
[----:B------:R-:W-:Y:S02]  /*f4b0*/  F2FP.F16.F32.PACK_AB R152, R182, R152 ;  /* 0x00000098b698723e */ /* 0x000fe400000000ff */
[----:B------:R-:W-:Y:S01]  /*f4c0*/  F2FP.F16.F32.PACK_AB R153, R160, R157 ;  /* 0x0000009da099723e */ /* 0x000fe200000000ff */
[----:B---3--:R-:W-:Y:S01]  /*f4d0*/  FADD.FTZ R0, R154, R0 ;  /* 0x000000009a007221 */ /* 0x008fe20000010000 */
[----:B------:R-:W-:Y:S02]  /*f4e0*/  F2FP.F16.F32.PACK_AB R154, R222, R154 ;  /* 0x0000009ade9a723e */ /* 0x000fe400000000ff */
[----:B------:R-:W-:-:S04]  /*f4f0*/  F2FP.F16.F32.PACK_AB R155, R166, R162 ;  /* 0x000000a2a69b723e */ /* 0x000fc800000000ff */
[----:B------:R-:W-:-:S06]  /*f500*/  WARPGROUP.ARRIVE ;  /* 0x00000000000079c5 */ /* 0x000fcc0000000000 */
[----:B------:R-:W-:Y:S01]  /*f510*/  HGMMA.64x256x16.F32 R24, R152, gdesc[UR4].tnspB, R24, gsb0 ;  /* 0x43e0000498187df0 */ /* 0x000fe20008000818 */
[----:B--2---:R-:W-:Y:S01]  /*f520*/  ISETP.GT.AND P2, PT, R210, R156, PT ;  /* 0x0000009cd200720c */ /* 0x004fe20003f44270 */
[----:B------:R-:W-:-:S05]  /*f530*/  @!P1 VIADD R211, R211, 0x32460 ;  /* 0x00032460d3d39836 */ /* 0x000fca0000000000 */
[----:B------:R-:W-:Y:S01]  /*f540*/  @!P1 PRMT R211, RZ, 0x654, R211 ;  /* 0x00000654ffd39816 */ /* 0x000fe200000000d3 */
[----:B------:R-:W-:Y:S01]  /*f550*/  FADD.FTZ R0, R222, R0 ;  /* 0x00000000de007221 */ /* 0x000fe20000010000 */
[----:B------:R-:W-:Y:S01]  /*f560*/  VIADD R210, R210, 0xffffffff ;  /* 0xffffffffd2d27836 */ /* 0x000fe20000000000 */
[----:B------:R-:W-:Y:S01]  /*f570*/  MOV R220, R177 ;  /* 0x000000b100dc7202 */ /* 0x000fe20000000f00 */
[----:B------:R-:W-:Y:S01]  /*f580*/  IMAD.MOV.U32 R221, RZ, RZ, R176 ;  /* 0x000000ffffdd7224 */ /* 0x000fe200078e00b0 */
[----:B------:R-:W-:Y:S02]  /*f590*/  WARPGROUP.DEPBAR.LE gsb0, 0x0 ;  /* 0x00008000000079c5 */ /* 0x000fe40000010000 */
[----:B------:R-:W-:Y:S01]  /*f5a0*/  FADD.FTZ R152, R173, R3 ;  /* 0x00000003ad987221 */ /* 0x000fe20000010000 */
[----:B------:R1:W-:Y:S03]  /*f5b0*/  @!P1 SYNCS.ARRIVE.TRANS64.RED.A1T0 RZ, [R211+URZ], RZ ;  /* 0x000000ffd3ff99a7 */ /* 0x0003e6000810043f */
        /* <DEDUP_REMOVED lines=20> */
.L_x_11667:
[----:B------:R-:W-:-:S13]  /*f700*/  ISETP.GE.AND P2, PT, R210, RZ, PT ;  /* 0x000000ffd200720c */ /* 0x000fda0003f46270 */
[----:B------:R-:W-:Y:S05]  /*f710*/  @!P2 BRA `(.L_x_11678) ;  /* 0x0000002c008ca947 */ /* 0x000fea0003800000 */
[----:B------:R-:W-:Y:S02]  /*f720*/  IMAD.MOV.U32 R220, RZ, RZ, R177 ;  /* 0x000000ffffdc7224 */ /* 0x000fe400078e00b1 */
[----:B------:R-:W-:-:S07]  /*f730*/  IMAD.MOV.U32 R221, RZ, RZ, R176 ;  /* 0x000000ffffdd7224 */ /* 0x000fce00078e00b0 */
.L_x_11688:
[----:B------:R-:W-:Y:S01]  /*f740*/  VIADD R2, R2, 0x1 ;  /* 0x0000000102027836 */ /* 0x000fe20000000000 */
[----:B------:R-:W-:Y:S05]  /*f750*/  YIELD ;  /* 0x0000000000007946 */ /* 0x000fea0003800000 */
[----:B------:R-:W-:-:S04]  /*f760*/  ISETP.NE.AND P2, PT, R2, 0x2, PT ;  /* 0x000000020200780c */ /* 0x000fc80003f45270 */
[----:B------:R-:W-:Y:S02]  /*f770*/  SEL R152, RZ, 0x1, P2 ;  /* 0x00000001ff987807 */ /* 0x000fe40001000000 */
[----:B------:R-:W-:Y:S02]  /*f780*/  SEL R2, R2, RZ, P2 ;  /* 0x000000ff02027207 */ /* 0x000fe40001000000 */
[----:B------:R-:W-:Y:S01]  /*f790*/  LOP3.LUT R19, R19, R152, RZ, 0x3c, !PT ;  /* 0x0000009813137212 */ /* 0x000fe200078e3cff */
[----:B--2---:R-:W-:Y:S06]  /*f7a0*/  @!P0 BRA `(.L_x_11679) ;  /* 0x0000000000048947 */ /* 0x004fec0003800000 */
[----:B------:R-:W-:Y:S01]  /*f7b0*/  BPT.TRAP 0x1 ;  /* 0x000000040000795c */ /* 0x000fe20000300000 */
.L_x_11679:
[----:B------:R-:W-:Y:S02]  /*f7c0*/  LEA R211, R2, R17, 0x3 ;  /* 0x0000001102d37211 */ /* 0x000fe400078e18ff */
[----:B------:R-:W-:-:S04]  /*f7d0*/  SHF.L.U32 R23, R19, 0x1f, RZ ;  /* 0x0000001f13177819 */ /* 0x000fc800000006ff */
[----:B------:R1:W2:Y:S01]  /*f7e0*/  SYNCS.PHASECHK.TRANS64.TRYWAIT P2, [R211+URZ+0x32430], R23 ;  /* 0x03243017d30075a7 */ /* 0x0002a2000804017f */
[----:B------:R-:W-:Y:S05]  /*f7f0*/  @!P0 BRA `(.L_x_11680) ;  /* 0x0000000000048947 */ /* 0x000fea0003800000 */
[----:B------:R-:W-:Y:S01]  /*f800*/  BPT.TRAP 0x1 ;  /* 0x000000040000795c */ /* 0x000fe20000300000 */
.L_x_11680:
[----:B------:R-:W3:Y:S01]  /*f810*/  LDL R152, [R1+0x2c] ;  /* 0x00002c0001987983 */ /* 0x000ee20000100800 */
[----:B------:R-:W-:Y:S02]  /*f820*/  IMAD.MOV.U32 R157, RZ, RZ, 0x40000040 ;  /* 0x40000040ff9d7424 */ /* 0x000fe400078e00ff */
[----:B---3--:R-:W-:Y:S01]  /*f830*/  IMAD R156, R2, 0x300, R152 ;  /* 0x00000300029c7824 */ /* 0x008fe200078e0298 */
[----:B--2---:R-:W-:Y:S06]  /*f840*/  @P2 BRA `(.L_x_11681) ;  /* 0x0000000000082947 */ /* 0x004fec0003800000 */
[----:B------:R-:W2:Y:S02]  /*f850*/  SYNCS.PHASECHK.TRANS64.TRYWAIT P2, [R211+URZ+0x32430], R23 ;  /* 0x03243017d30075a7 */ /* 0x000ea4000804017f */
[----:B--2---:R-:W-:Y:S05]  /*f860*/  @!P2 BRA `(.L_x_11682) ;  /* 0x000000cc0070a947 */ /* 0x004fea0003800000 */
.L_x_11681:
        /* <DEDUP_REMOVED lines=38> */
.L_x_11683:
[----:B------:R0:W3:Y:S01]  /*fad0*/  SYNCS.PHASECHK.TRANS64.TRYWAIT P2, [R211+URZ+0x32450], R23 ;  /* 0x03245017d30075a7 */ /* 0x0000e2000804017f */
[----:B------:R-:W-:Y:S05]  /*fae0*/  @!P0 BRA `(.L_x_11684) ;  /* 0x0000000000048947 */ /* 0x000fea0003800000 */
[----:B------:R-:W-:Y:S01]  /*faf0*/  BPT.TRAP 0x1 ;  /* 0x000000040000795c */ /* 0x000fe20000300000 */
.L_x_11684:
[----:B------:R-:W-:Y:S04]  /*fb00*/  BSSY B0, `(.L_x_11685) ;  /* 0x0000004000007945 */ /* 0x000fe80003800000 */
[----:B---3--:R-:W-:Y:S05]  /*fb10*/  @P2 BRA `(.L_x_11686) ;  /* 0x0000000000082947 */ /* 0x008fea0003800000 */
[----:B------:R-:W3:Y:S02]  /*fb20*/  SYNCS.PHASECHK.TRANS64.TRYWAIT P2, [R211+URZ+0x32450], R23 ;  /* 0x03245017d30075a7 */ /* 0x000ee4000804017f */
[----:B---3--:R-:W-:Y:S05]  /*fb30*/  @!P2 BRA `(.L_x_11687) ;  /* 0x000000c800d0a947 */ /* 0x008fea0003800000 */
.L_x_11686:
[----:B------:R-:W-:Y:S05]  /*fb40*/  BSYNC B0 ;  /* 0x0000000000007941 */ /* 0x000fea0003800000 */
.L_x_11685:
[----:B------:R-:W-:Y:S05]  /*fb50*/  WARPSYNC.ALL ;  /* 0x0000000000007948 */ /* 0x000fea0003800000 */
[----:B------:R-:W4:Y:S01]  /*fb60*/  LDL R222, [R1+0x30] ;  /* 0x0000300001de7983 */ /* 0x000f220000100800 */
[----:B------:R-:W-:Y:S01]  /*fb70*/  IMAD.MOV.U32 R223, RZ, RZ, 0x40000040 ;  /* 0x40000040ffdf7424 */ /* 0x000fe200078e00ff */
[----:B------:R-:W-:Y:S01]  /*fb80*/  R2UR UR4, R4 ;  /* 0x00000000040472ca */ /* 0x000fe200000e0000 */
[----:B------:R-:W-:Y:S01]  /*fb90*/  WARPGROUP.ARRIVE ;  /* 0x00000000000079c5 */ /* 0x000fe20000000000 */
[----:B------:R-:W-:Y:S02]  /*fba0*/  R2UR UR5, R5 ;  /* 0x00000000050572ca */ /* 0x000fe400000e0000 */
[----:B------:R-:W-:Y:S01]  /*fbb0*/  R2UR UR7, R223 ;  /* 0x00000000df0772ca */ /* 0x000fe200000e0000 */
[----:B------:R-:W-:Y:S01]  /*fbc0*/  IMAD.MOV.U32 R223, RZ, RZ, 0x40000040 ;  /* 0x40000040ffdf7424 */ /* 0x000fe200078e00ff */
[----:B------:R-:W-:Y:S01]  /*fbd0*/  MOV R225, 0x40000040 ;  /* 0x4000004000e17802 */ /* 0x000fe20000000f00 */
[----:B----4-:R-:W-:-:S04]  /*fbe0*/  IMAD R222, R2, 0xc00, R222 ;  /* 0x00000c0002de7824 */ /* 0x010fc800078e02de */
[C---:B------:R-:W-:Y:S01]  /*fbf0*/  VIADD R224, R222.reuse, 0x2 ;  /* 0x00000002dee07836 */ /* 0x040fe20000000000 */
[----:B------:R-:W-:-:S13]  /*fc00*/  R2UR UR6, R222 ;  /* 0x00000000de0672ca */ /* 0x000fda00000e0000 */
        /* <DEDUP_REMOVED lines=157> */
[----:B0123--:R-:W-:Y:S01]  /*105e0*/  FMNMX.FTZ R23, R234, R221, !PT ;  /* 0x000000ddea177209 */ /* 0x00ffe20007810000 */
[----:B------:R-:W-:Y:S01]  /*105f0*/  FMUL.FTZ R181, R192, UR40 ;  /* 0x00000028c0b57c20 */ /* 0x000fe20008410000 */
        /* <DEDUP_REMOVED lines=18> */
[----:B------:R-:W-:-:S03]  /*10720*/  FMUL.FTZ R187, R187, UR40 ;  /* 0x00000028bbbb7c20 */ /* 0x000fc60008410000 */
        /* <DEDUP_REMOVED lines=38> */
[----:B------:R-:W-:Y:S01]  /*10990*/  MUFU.TANH R180, R163 ;  /* 0x000000a300b47308 */ /* 0x000fe20000002400 */
[----:B-1----:R-:W-:-:S07]  /*109a0*/  FMNMX.FTZ R23, R172, R23, !PT ;  /* 0x00000017ac177209 */ /* 0x002fce0007810000 */
[----:B------:R-:W-:Y:S01]  /*109b0*/  MUFU.TANH R189, R154 ;  /* 0x0000009a00bd7308 */ /* 0x000fe20000002400 */
[----:B--2---:R-:W-:-:S05]  /*109c0*/  FMNMX.FTZ R176, R177, R23, !PT ;  /* 0x00000017b1b07209 */ /* 0x004fca0007810000 */
[----:B------:R-:W0:Y:S02]  /*109d0*/  SHFL.BFLY PT, R23, R176, 0x2, 0x1f ;  /* 0x0c401f00b0177f89 */ /* 0x000e2400000e0000 */
[----:B------:R-:W1:Y:S08]  /*109e0*/  MUFU.TANH R154, R162 ;  /* 0x000000a2009a7308 */ /* 0x000e700000002400 */
[----:B------:R2:W3:Y:S08]  /*109f0*/  MUFU.TANH R197, R155 ;  /* 0x0000009b00c57308 */ /* 0x0004f00000002400 */
[----:B------:R4:W5:Y:S01]  /*10a00*/  MUFU.TANH R196, R159 ;  /* 0x0000009f00c47308 */ /* 0x0009620000002400 */
[----:B-1----:R-:W-:Y:S01]  /*10a10*/  IMAD.MOV.U32 R170, RZ, RZ, R154 ;  /* 0x000000ffffaa7224 */ /* 0x002fe200078e009a */
[----:B0-----:R-:W-:-:S06]  /*10a20*/  FMNMX.FTZ R176, R176, R23, !PT ;  /* 0x00000017b0b07209 */ /* 0x001fcc0007810000 */
[----:B------:R0:W-:Y:S01]  /*10a30*/  MUFU.TANH R193, R158 ;  /* 0x0000009e00c17308 */ /* 0x0001e20000002400 */
[----:B------:R-:W1:Y:S07]  /*10a40*/  SHFL.BFLY PT, R23, R176, 0x1, 0x1f ;  /* 0x0c201f00b0177f89 */ /* 0x000e6e00000e0000 */
[----:B------:R5:W5:Y:S08]  /*10a50*/  MUFU.TANH R192, R166 ;  /* 0x000000a600c07308 */ /* 0x000b700000002400 */
[----:B------:R-:W-:Y:S08]  /*10a60*/  MUFU.TANH R237, R237 ;  /* 0x000000ed00ed7308 */ /* 0x000ff00000002400 */
[----:B------:R-:W-:Y:S01]  /*10a70*/  MUFU.TANH R236, R236 ;  /* 0x000000ec00ec7308 */ /* 0x000fe20000002400 */
[----:B-1----:R-:W-:-:S02]  /*10a80*/  FMNMX.FTZ R176, R176, R23, !PT ;  /* 0x00000017b0b07209 */ /* 0x002fc40007810000 */
[----:B------:R-:W1:Y:S03]  /*10a90*/  LDC R23, c[0x0][0xa80] ;  /* 0x0002a000ff177b82 */ /* 0x000e660000000800 */
[C---:B--2---:R-:W-:Y:S01]  /*10aa0*/  FADD.FTZ R155, -R176.reuse, R221 ;  /* 0x000000ddb09b7221 */ /* 0x044fe20000010100 */
[----:B------:R-:W-:Y:S01]  /*10ab0*/  MOV R221, R180 ;  /* 0x000000b400dd7202 */ /* 0x000fe20000000f00 */
[----:B------:R-:W-:Y:S01]  /*10ac0*/  MUFU.TANH R187, R187 ;  /* 0x000000bb00bb7308 */ /* 0x000fe20000002400 */
[-C--:B-1----:R-:W-:Y:S01]  /*10ad0*/  FMUL.FTZ R180, R176, R23.reuse ;  /* 0x00000017b0b47220 */ /* 0x082fe20000410000 */
[----:B------:R-:W-:-:S03]  /*10ae0*/  FMUL.FTZ R155, R155, R23 ;  /* 0x000000179b9b7220 */ /* 0x000fc60000410000 */
[-CC-:B------:R-:W-:Y:S01]  /*10af0*/  FFMA.FTZ R154, R234, R23.reuse, -R180.reuse ;  /* 0x00000017ea9a7223 */ /* 0x180fe200000108b4 */
[-CC-:B----4-:R-:W-:Y:S01]  /*10b00*/  FFMA.FTZ R159, R152, R23.reuse, -R180.reuse ;  /* 0x00000017989f7223 */ /* 0x190fe200000108b4 */
[-CC-:B0-----:R-:W-:Y:S01]  /*10b10*/  FFMA.FTZ R158, R222, R23.reuse, -R180.reuse ;  /* 0x00000017de9e7223 */ /* 0x181fe200000108b4 */
[----:B------:R-:W-:Y:S01]  /*10b20*/  MUFU.EX2 R155, R155 ;  /* 0x0000009b009b7308 */ /* 0x000fe20000000800 */
[----:B---3--:R-:W-:Y:S02]  /*10b30*/  IMAD.MOV.U32 R222, RZ, RZ, R197 ;  /* 0x000000ffffde7224 */ /* 0x008fe400078e00c5 */
[----:B------:R-:W-:Y:S01]  /*10b40*/  FMUL.FTZ R197, R171, UR40 ;  /* 0x00000028abc57c20 */ /* 0x000fe20008410000 */
[-CC-:B------:R-:W-:Y:S01]  /*10b50*/  FFMA.FTZ R163, R153, R23.reuse, -R180.reuse ;  /* 0x0000001799a37223 */ /* 0x180fe200000108b4 */
[----:B------:R-:W-:Y:S01]  /*10b60*/  FMNMX.FTZ R171, R189, R220, !PT ;  /* 0x000000dcbdab7209 */ /* 0x000fe20007810000 */
[-CC-:B------:R-:W-:Y:S01]  /*10b70*/  FFMA.FTZ R233, R233, R23.reuse, -R180.reuse ;  /* 0x00000017e9e97223 */ /* 0x180fe200000108b4 */
[-CC-:B-----5:R-:W-:Y:S01]  /*10b80*/  FFMA.FTZ R166, R169, R23.reuse, -R180.reuse ;  /* 0x00000017a9a67223 */ /* 0x1a0fe200000108b4 */
[----:B------:R-:W-:Y:S01]  /*10b90*/  FFMA.FTZ R169, R235, R23, -R180 ;  /* 0x00000017eba97223 */ /* 0x000fe200000108b4 */
[----:B------:R-:W0:Y:S01]  /*10ba0*/  MUFU.EX2 R152, R154 ;  /* 0x0000009a00987308 */ /* 0x000e220000000800 */
[----:B------:R-:W-:Y:S01]  /*10bb0*/  IMAD.MOV.U32 R235, RZ, RZ, R221 ;  /* 0x000000ffffeb7224 */ /* 0x000fe200078e00dd */
[----:B------:R-:W-:Y:S01]  /*10bc0*/  FMNMX.FTZ R171, R222, R171, !PT ;  /* 0x000000abdeab7209 */ /* 0x000fe20007810000 */
[----:B------:R-:W-:-:S02]  /*10bd0*/  IMAD.MOV.U32 R221, RZ, RZ, R170 ;  /* 0x000000ffffdd7224 */ /* 0x000fc400078e00aa */
[-CC-:B------:R-:W-:Y:S01]  /*10be0*/  FFMA.FTZ R170, R185, R23.reuse, -R180.reuse ;  /* 0x00000017b9aa7223 */ /* 0x180fe200000108b4 */
[----:B------:R-:W-:Y:S01]  /*10bf0*/  MOV R185, R196 ;  /* 0x000000c400b97202 */ /* 0x000fe20000000f00 */
[-CC-:B------:R-:W-:Y:S01]  /*10c00*/  FFMA.FTZ R225, R225, R23.reuse, -R180.reuse ;  /* 0x00000017e1e17223 */ /* 0x180fe200000108b4 */
[----:B------:R-:W-:Y:S01]  /*10c10*/  FMUL.FTZ R196, R174, UR40 ;  /* 0x00000028aec47c20 */ /* 0x000fe20008410000 */
[----:B------:R-:W1:Y:S01]  /*10c20*/  MUFU.EX2 R233, R233 ;  /* 0x000000e900e97308 */ /* 0x000e620000000800 */
[-CC-:B------:R-:W-:Y:S01]  /*10c30*/  FFMA.FTZ R224, R224, R23.reuse, -R180.reuse ;  /* 0x00000017e0e07223 */ /* 0x180fe200000108b4 */
[-CC-:B------:R-:W-:Y:S01]  /*10c40*/  FFMA.FTZ R167, R164, R23.reuse, -R180.reuse ;  /* 0x00000017a4a77223 */ /* 0x180fe200000108b4 */
[-CC-:B------:R-:W-:Y:S01]  /*10c50*/  FFMA.FTZ R164, R168, R23.reuse, -R180.reuse ;  /* 0x00000017a8a47223 */ /* 0x180fe200000108b4 */
[----:B------:R-:W-:Y:S01]  /*10c60*/  FFMA.FTZ R168, R188, R23, -R180 ;  /* 0x00000017bca87223 */ /* 0x000fe200000108b4 */
[----:B------:R-:W-:Y:S01]  /*10c70*/  FMUL.FTZ R188, R175, UR40 ;  /* 0x00000028afbc7c20 */ /* 0x000fe20008410000 */
[----:B------:R-:W-:-:S02]  /*10c80*/  IMAD.MOV.U32 R234, RZ, RZ, R192 ;  /* 0x000000ffffea7224 */ /* 0x000fc400078e00c0 */
[-C--:B------:R-:W-:Y:S01]  /*10c90*/  FFMA.FTZ R162, R156, R23.reuse, -R180 ;  /* 0x000000179ca27223 */ /* 0x080fe200000108b4 */
[----:B------:R2:W3:Y:S01]  /*10ca0*/  MUFU.EX2 R154, R225 ;  /* 0x000000e1009a7308 */ /* 0x0004e20000000800 */
[----:B0-----:R-:W-:Y:S01]  /*10cb0*/  FFMA.FTZ R153, R155, R0, R152 ;  /* 0x000000009b997223 */ /* 0x001fe20000010098 */
[----:B------:R-:W-:Y:S01]  /*10cc0*/  FMUL.FTZ R0, R178, UR40 ;  /* 0x00000028b2007c20 */ /* 0x000fe20008410000 */
[----:B------:R-:W-:Y:S02]  /*10cd0*/  IMAD.MOV.U32 R178, RZ, RZ, R193 ;  /* 0x000000ffffb27224 */ /* 0x000fe400078e00c1 */
[----:B------:R-:W-:Y:S01]  /*10ce0*/  FMUL.FTZ R193, R179, UR40 ;  /* 0x00000028b3c17c20 */ /* 0x000fe20008410000 */
[----:B------:R-:W-:Y:S01]  /*10cf0*/  FMUL.FTZ R179, R195, UR40 ;  /* 0x00000028c3b37c20 */ /* 0x000fe20008410000 */
[-CC-:B------:R-:W-:Y:S01]  /*10d00*/  FFMA.FTZ R192, R223, R23.reuse, -R180.reuse ;  /* 0x00000017dfc07223 */ /* 0x180fe200000108b4 */
[--C-:B------:R-:W-:Y:S01]  /*10d10*/  FFMA.FTZ R157, R157, R23, -R180.reuse ;  /* 0x000000179d9d7223 */ /* 0x100fe200000108b4 */
[----:B------:R-:W-:Y:S01]  /*10d20*/  FMNMX.FTZ R174, R178, R171, !PT ;  /* 0x000000abb2ae7209 */ /* 0x000fe20007810000 */
[----:B------:R-:W0:Y:S01]  /*10d30*/  MUFU.EX2 R224, R224 ;  /* 0x000000e000e07308 */ /* 0x000e220000000800 */
[C---:B-1----:R-:W-:Y:S01]  /*10d40*/  FADD.FTZ R153, R233.reuse, R153 ;  /* 0x00000099e9997221 */ /* 0x042fe20000010000 */
[----:B------:R-:W-:Y:S01]  /*10d50*/  F2FP.F16.F32.PACK_AB R152, R233, R152 ;  /* 0x00000098e998723e */ /* 0x000fe200000000ff */
[----:B------:R-:W-:Y:S01]  /*10d60*/  FMUL.FTZ R233, R190, UR40 ;  /* 0x00000028bee97c20 */ /* 0x000fe20008410000 */
[----:B------:R-:W-:Y:S01]  /*10d70*/  FMNMX.FTZ R174, R185, R174, !PT ;  /* 0x000000aeb9ae7209 */ /* 0x000fe20007810000 */
[----:B--2---:R-:W-:Y:S01]  /*10d80*/  FMUL.FTZ R225, R194, UR40 ;  /* 0x00000028c2e17c20 */ /* 0x004fe20008410000 */
[-CC-:B------:R-:W-:Y:S01]  /*10d90*/  FFMA.FTZ R161, R161, R23.reuse, -R180.reuse ;  /* 0x00000017a1a17223 */ /* 0x180fe200000108b4 */
[-CC-:B------:R-:W-:Y:S01]  /*10da0*/  FFMA.FTZ R160, R160, R23.reuse, -R180.reuse ;  /* 0x00000017a0a07223 */ /* 0x180fe200000108b4 */
[----:B------:R-:W-:Y:S01]  /*10db0*/  FMNMX.FTZ R175, R221, R174, !PT ;  /* 0x000000aeddaf7209 */ /* 0x000fe20007810000 */
[----:B------:R-:W1:Y:S01]  /*10dc0*/  MUFU.TANH R197, R197 ;  /* 0x000000c500c57308 */ /* 0x000e620000002400 */
[----:B---3--:R-:W-:Y:S01]  /*10dd0*/  FADD.FTZ R153, R154, R153 ;  /* 0x000000999a997221 */ /* 0x008fe20000010000 */
[--C-:B------:R-:W-:Y:S01]  /*10de0*/  FFMA.FTZ R165, R165, R23, -R180.reuse ;  /* 0x00000017a5a57223 */ /* 0x100fe200000108b4 */
[----:B------:R-:W-:Y:S01]  /*10df0*/  FMNMX.FTZ R175, R235, R175, !PT ;  /* 0x000000afebaf7209 */ /* 0x000fe20007810000 */
[-CC-:B------:R-:W-:Y:S01]  /*10e00*/  FFMA.FTZ R184, R184, R23.reuse, -R180.reuse ;  /* 0x00000017b8b87223 */ /* 0x180fe200000108b4 */
[-CC-:B------:R-:W-:Y:S01]  /*10e10*/  FFMA.FTZ R181, R181, R23.reuse, -R180.reuse ;  /* 0x00000017b5b57223 */ /* 0x180fe200000108b4 */
[--C-:B------:R-:W-:Y:S01]  /*10e20*/  FFMA.FTZ R173, R173, R23, -R180.reuse ;  /* 0x00000017adad7223 */ /* 0x100fe200000108b4 */
[----:B------:R-:W-:Y:S01]  /*10e30*/  FMNMX.FTZ R175, R234, R175, !PT ;  /* 0x000000afeaaf7209 */ /* 0x000fe20007810000 */
[----:B------:R-:W2:Y:S01]  /*10e40*/  MUFU.TANH R196, R196 ;  /* 0x000000c400c47308 */ /* 0x000ea20000002400 */
[----:B0-----:R-:W-:Y:S01]  /*10e50*/  FADD.FTZ R156, R224, R153 ;  /* 0x00000099e09c7221 */ /* 0x001fe20000010000 */
[----:B------:R-:W-:Y:S01]  /*10e60*/  FMUL.FTZ R153, R182, UR40 ;  /* 0x00000028b6997c20 */ /* 0x000fe20008410000 */
[----:B------:R-:W-:Y:S01]  /*10e70*/  FMNMX.FTZ R175, R237, R175, !PT ;  /* 0x000000afedaf7209 */ /* 0x000fe20007810000 */
[----:B------:R-:W-:Y:S01]  /*10e80*/  FMUL.FTZ R182, R198, UR40 ;  /* 0x00000028c6b67c20 */ /* 0x000fe20008410000 */
[-CC-:B------:R-:W-:Y:S01]  /*10e90*/  FFMA.FTZ R172, R172, R23.reuse, -R180.reuse ;  /* 0x00000017acac7223 */ /* 0x180fe200000108b4 */
[----:B------:R-:W-:Y:S01]  /*10ea0*/  FFMA.FTZ R180, R177, R23, -R180 ;  /* 0x00000017b1b47223 */ /* 0x000fe200000108b4 */
[----:B------:R-:W-:Y:S01]  /*10eb0*/  FMNMX.FTZ R175, R236, R175, !PT ;  /* 0x000000afecaf7209 */ /* 0x000fe20007810000 */
[----:B------:R-:W0:Y:S01]  /*10ec0*/  MUFU.TANH R188, R188 ;  /* 0x000000bc00bc7308 */ /* 0x000e220000002400 */
[----:B------:R-:W-:-:S02]  /*10ed0*/  F2FP.F16.F32.PACK_AB R154, R224, R154 ;  /* 0x0000009ae09a723e */ /* 0x000fc400000000ff */
[----:B-1----:R-:W-:-:S05]  /*10ee0*/  FMNMX.FTZ R175, R197, R175, !PT ;  /* 0x000000afc5af7209 */ /* 0x002fca0007810000 */
[----:B------:R-:W1:Y:S01]  /*10ef0*/  MUFU.TANH R0, R0 ;  /* 0x0000000000007308 */ /* 0x000e620000002400 */
[----:B--2---:R-:W-:-:S07]  /*10f00*/  FMNMX.FTZ R175, R196, R175, !PT ;  /* 0x000000afc4af7209 */ /* 0x004fce0007810000 */
[----:B------:R-:W2:Y:S01]  /*10f10*/  MUFU.TANH R193, R193 ;  /* 0x000000c100c17308 */ /* 0x000ea20000002400 */
[----:B0-----:R-:W-:-:S07]  /*10f20*/  FMNMX.FTZ R175, R188, R175, !PT ;  /* 0x000000afbcaf7209 */ /* 0x001fce0007810000 */
[----:B------:R-:W0:Y:S01]  /*10f30*/  MUFU.TANH R153, R153 ;  /* 0x0000009900997308 */ /* 0x000e220000002400 */
[----:B-1----:R-:W-:-:S07]  /*10f40*/  FMNMX.FTZ R175, R0, R175, !PT ;  /* 0x000000af00af7209 */ /* 0x002fce0007810000 */
[----:B------:R1:W3:Y:S01]  /*10f50*/  MUFU.TANH R171, R183 ;  /* 0x000000b700ab7308 */ /* 0x0002e20000002400 */
[----:B--2---:R-:W-:-:S07]  /*10f60*/  FMNMX.FTZ R175, R193, R175, !PT ;  /* 0x000000afc1af7209 */ /* 0x004fce0007810000 */
[----:B------:R2:W4:Y:S01]  /*10f70*/  MUFU.TANH R174, R186 ;  /* 0x000000ba00ae7308 */ /* 0x0005220000002400 */
[----:B0-----:R-:W-:Y:S01]  /*10f80*/  FMNMX.FTZ R175, R153, R175, !PT ;  /* 0x000000af99af7209 */ /* 0x001fe20007810000 */
[----:B-1----:R-:W-:-:S06]  /*10f90*/  FMUL.FTZ R183, R199, UR40 ;  /* 0x00000028c7b77c20 */ /* 0x002fcc0008410000 */
[----:B------:R-:W0:Y:S01]  /*10fa0*/  MUFU.TANH R233, R233 ;  /* 0x000000e900e97308 */ /* 0x000e220000002400 */
[----:B--2---:R-:W-:Y:S02]  /*10fb0*/  IMAD.MOV.U32 R186, RZ, RZ, R189 ;  /* 0x000000ffffba7224 */ /* 0x004fe400078e00bd */
[----:B------:R-:W-:Y:S01]  /*10fc0*/  FMUL.FTZ R189, R191, UR40 ;  /* 0x00000028bfbd7c20 */ /* 0x000fe20008410000 */
[----:B---3--:R-:W-:-:S05]  /*10fd0*/  FMNMX.FTZ R175, R171, R175, !PT ;  /* 0x000000afabaf7209 */ /* 0x008fca0007810000 */
[----:B------:R-:W1:Y:S01]  /*10fe0*/  MUFU.TANH R189, R189 ;  /* 0x000000bd00bd7308 */ /* 0x000e620000002400 */
[----:B----4-:R-:W-:-:S04]  /*10ff0*/  FMNMX.FTZ R175, R174, R175, !PT ;  /* 0x000000afaeaf7209 */ /* 0x010fc80007810000 */
[----:B------:R-:W-:-:S03]  /*11000*/  FMNMX.FTZ R175, R187, R175, !PT ;  /* 0x000000afbbaf7209 */ /* 0x000fc60007810000 */
[----:B------:R-:W2:Y:S01]  /*11010*/  MUFU.TANH R225, R225 ;  /* 0x000000e100e17308 */ /* 0x000ea20000002400 */
[----:B0-----:R-:W-:-:S07]  /*11020*/  FMNMX.FTZ R175, R233, R175, !PT ;  /* 0x000000afe9af7209 */ /* 0x001fce0007810000 */
[----:B------:R-:W0:Y:S01]  /*11030*/  MUFU.TANH R179, R179 ;  /* 0x000000b300b37308 */ /* 0x000e220000002400 */
[----:B-1----:R-:W-:-:S07]  /*11040*/  FMNMX.FTZ R175, R189, R175, !PT ;  /* 0x000000afbdaf7209 */ /* 0x002fce0007810000 */
[----:B------:R-:W1:Y:S01]  /*11050*/  MUFU.TANH R182, R182 ;  /* 0x000000b600b67308 */ /* 0x000e620000002400 */
[----:B--2---:R-:W-:-:S07]  /*11060*/  FMNMX.FTZ R175, R225, R175, !PT ;  /* 0x000000afe1af7209 */ /* 0x004fce0007810000 */
[----:B------:R-:W2:Y:S01]  /*11070*/  MUFU.TANH R183, R183 ;  /* 0x000000b700b77308 */ /* 0x000ea20000002400 */
[----:B0-----:R-:W-:-:S04]  /*11080*/  FMNMX.FTZ R175, R179, R175, !PT ;  /* 0x000000afb3af7209 */ /* 0x001fc80007810000 */
[----:B-1----:R-:W-:-:S04]  /*11090*/  FMNMX.FTZ R175, R182, R175, !PT ;  /* 0x000000afb6af7209 */ /* 0x002fc80007810000 */
[----:B--2---:R-:W-:-:S05]  /*110a0*/  FMNMX.FTZ R175, R183, R175, !PT ;  /* 0x000000afb7af7209 */ /* 0x004fca0007810000 */
[----:B------:R-:W0:Y:S02]  /*110b0*/  SHFL.BFLY PT, R177, R175, 0x2, 0x1f ;  /* 0x0c401f00afb17f89 */ /* 0x000e2400000e0000 */
[----:B0-----:R-:W-:-:S05]  /*110c0*/  FMNMX.FTZ R177, R175, R177, !PT ;  /* 0x000000b1afb17209 */ /* 0x001fca0007810000 */
[----:B------:R-:W0:Y:S02]  /*110d0*/  SHFL.BFLY PT, R175, R177, 0x1, 0x1f ;  /* 0x0c201f00b1af7f89 */ /* 0x000e2400000e0000 */
[----:B0-----:R-:W-:-:S05]  /*110e0*/  FMNMX.FTZ R177, R177, R175, !PT ;  /* 0x000000afb1b17209 */ /* 0x001fca0007810000 */
[C---:B------:R-:W-:Y:S01]  /*110f0*/  FMUL.FTZ R223, R177.reuse, R23 ;  /* 0x00000017b1df7220 */ /* 0x040fe20000410000 */
[----:B------:R-:W-:-:S03]  /*11100*/  FADD.FTZ R224, -R177, R220 ;  /* 0x000000dcb1e07221 */ /* 0x000fc60000010100 */
[-CC-:B------:R-:W-:Y:S01]  /*11110*/  FFMA.FTZ R199, R234, R23.reuse, -R223.reuse ;  /* 0x00000017eac77223 */ /* 0x180fe200000108df */
[-CC-:B------:R-:W-:Y:S01]  /*11120*/  FFMA.FTZ R190, R171, R23.reuse, -R223.reuse ;  /* 0x00000017abbe7223 */ /* 0x180fe200000108df */
[----:B------:R-:W2:Y:S01]  /*11130*/  LDL R234, [R1+0x28] ;  /* 0x0000280001ea7983 */ /* 0x000ea20000100800 */
[-CC-:B------:R-:W-:Y:S01]  /*11140*/  FFMA.FTZ R171, R174, R23.reuse, -R223.reuse ;  /* 0x00000017aeab7223 */ /* 0x180fe200000108df */
[-C--:B------:R-:W-:Y:S01]  /*11150*/  FMUL.FTZ R224, R224, R23.reuse ;  /* 0x00000017e0e07220 */ /* 0x080fe20000410000 */
[-CC-:B------:R-:W-:Y:S01]  /*11160*/  FFMA.FTZ R175, R186, R23.reuse, -R223.reuse ;  /* 0x00000017baaf7223 */ /* 0x180fe200000108df */
[-CC-:B------:R-:W-:Y:S01]  /*11170*/  FFMA.FTZ R222, R222, R23.reuse, -R223.reuse ;  /* 0x00000017dede7223 */ /* 0x180fe200000108df */
[-CC-:B------:R-:W-:Y:S01]  /*11180*/  FFMA.FTZ R194, R153, R23.reuse, -R223.reuse ;  /* 0x0000001799c27223 */ /* 0x180fe200000108df */
[----:B------:R-:W-:Y:S01]  /*11190*/  FFMA.FTZ R178, R178, R23, -R223 ;  /* 0x00000017b2b27223 */ /* 0x000fe200000108df */
        /* <DEDUP_REMOVED lines=68> */
[----:B------:R-:W-:Y:S01]  /*115e0*/  IMAD.MOV.U32 R175, RZ, RZ, 0x40000040 ;  /* 0x40000040ffaf7424 */ /* 0x000fe200078e00ff */
[----:B------:R0:W3:Y:S01]  /*115f0*/  MUFU.EX2 R155, R178 ;  /* 0x000000b2009b7308 */ /* 0x0000e20000000800 */
[----:B------:R-:W-:Y:S01]  /*11600*/  FFMA.FTZ R185, R185, R23, -R223 ;  /* 0x00000017b9b97223 */ /* 0x000fe200000108df */
[C---:B-1----:R-:W-:Y:S01]  /*11610*/  FADD.FTZ R3, R222.reuse, R3 ;  /* 0x00000003de037221 */ /* 0x042fe20000010000 */
[----:B------:R-:W-:Y:S01]  /*11620*/  F2FP.F16.F32.PACK_AB R153, R222, R153 ;  /* 0x00000099de99723e */ /* 0x000fe200000000ff */
[-CC-:B------:R-:W-:Y:S01]  /*11630*/  FFMA.FTZ R221, R221, R23.reuse, -R223.reuse ;  /* 0x00000017dddd7223 */ /* 0x180fe200000108df */
[----:B------:R-:W-:Y:S01]  /*11640*/  R2UR UR7, R175 ;  /* 0x00000000af0772ca */ /* 0x000fe200000e0000 */
[----:B------:R-:W-:Y:S01]  /*11650*/  FFMA.FTZ R220, R235, R23, -R223 ;  /* 0x00000017ebdc7223 */ /* 0x000fe200000108df */
[----:B0-----:R-:W-:Y:S01]  /*11660*/  @!P1 VIADD R178, R211, 0x32440 ;  /* 0x00032440d3b29836 */ /* 0x001fe20000000000 */
[----:B------:R0:W1:Y:S04]  /*11670*/  MUFU.EX2 R175, R185 ;  /* 0x000000b900af7308 */ /* 0x0000680000000800 */
[----:B0-----:R-:W-:Y:S01]  /*11680*/  @!P1 PRMT R185, RZ, 0x654, R178 ;  /* 0x00000654ffb99816 */ /* 0x001fe200000000b2 */
        /* <DEDUP_REMOVED lines=64> */
[----:B--2---:R-:W-:-:S02]  /*11a90*/  IMAD R174, R2, 0xc00, R234 ;  /* 0x00000c0002ae7824 */ /* 0x004fc400078e02ea */
[----:B------:R-:W0:Y:S02]  /*11aa0*/  S2R R234, SR_TID.X ;  /* 0x0000000000ea7919 */ /* 0x000e240000002100 */
[----:B0-----:R-:W-:-:S04]  /*11ab0*/  SHF.R.U32.HI R222, RZ, 0x7, R234 ;  /* 0x00000007ffde7819 */ /* 0x001fc800000116ea */
[----:B------:R-:W-:-:S05]  /*11ac0*/  IADD3 R178, -R222, 0xb, RZ ;  /* 0x0000000bdeb27810 */ /* 0x000fca0007ffe1ff */
[----:B------:R2:W-:Y:S06]  /*11ad0*/  BAR.ARV R178, 0x100 ;  /* 0x000400b20000751d */ /* 0x0005ec0000002000 */
[----:B------:R0:W-:Y:S02]  /*11ae0*/  @!P1 SYNCS.ARRIVE.TRANS64.RED.A1T0 RZ, [R185+URZ], RZ ;  /* 0x000000ffb9ff99a7 */ /* 0x0001e4000810043f */
[----:B0-----:R-:W-:-:S05]  /*11af0*/  IADD3 R185, R222, 0x8, RZ ;  /* 0x00000008deb97810 */ /* 0x001fca0007ffe0ff */
[----:B------:R3:W-:Y:S01]  /*11b00*/  BAR.SYNC.DEFER_BLOCKING R185, 0x100 ;  /* 0x000400b90000751d */ /* 0x0007e20000010000 */
[----:B------:R-:W-:Y:S01]  /*11b10*/  R2UR UR6, R174 ;  /* 0x00000000ae0672ca */ /* 0x000fe200000e0000 */
[----:B---3--:R-:W-:Y:S01]  /*11b20*/  FADD.FTZ R185, R155, R3 ;  /* 0x000000039bb97221 */ /* 0x008fe20000010000 */
[----:B-1----:R-:W-:-:S04]  /*11b30*/  F2FP.F16.F32.PACK_AB R155, R175, R155 ;  /* 0x0000009baf9b723e */ /* 0x002fc800000000ff */
[----:B------:R-:W-:-:S07]  /*11b40*/  WARPGROUP.ARRIVE ;  /* 0x00000000000079c5 */ /* 0x000fce0000000000 */
[----:B------:R-:W-:Y:S01]  /*11b50*/  HGMMA.64x256x16.F32 R24, R152, gdesc[UR4].tnspB, R24, gsb0 ;  /* 0x43e0000498187df0 */ /* 0x000fe20008000818 */
[----:B------:R-:W0:Y:S01]  /*11b60*/  MUFU.EX2 R192, R192 ;  /* 0x000000c000c07308 */ /* 0x000e220000000800 */
[----:B------:R-:W-:-:S07]  /*11b70*/  FFMA.FTZ R186, R237, R23, -R223 ;  /* 0x00000017edba7223 */ /* 0x000fce00000108df */
[----:B------:R-:W1:Y:S08]  /*11b80*/  MUFU.EX2 R158, R158 ;  /* 0x0000009e009e7308 */ /* 0x000e700000000800 */
[----:B------:R-:W3:Y:S01]  /*11b90*/  MUFU.EX2 R157, R157 ;  /* 0x0000009d009d7308 */ /* 0x000ee20000000800 */
[----:B0-----:R-:W-:-:S07]  /*11ba0*/  FADD.FTZ R156, R192, R156 ;  /* 0x0000009cc09c7221 */ /* 0x001fce0000010000 */
[----:B------:R-:W0:Y:S08]  /*11bb0*/  MUFU.EX2 R159, R159 ;  /* 0x0000009f009f7308 */ /* 0x000e300000000800 */
[----:B------:R-:W-:Y:S08]  /*11bc0*/  MUFU.EX2 R3, R221 ;  /* 0x000000dd00037308 */ /* 0x000ff00000000800 */
[----:B------:R-:W-:Y:S01]  /*11bd0*/  MUFU.EX2 R186, R186 ;  /* 0x000000ba00ba7308 */ /* 0x000fe20000000800 */
[----:B------:R-:W-:-:S07]  /*11be0*/  FFMA.FTZ R197, R197, R23, -R223 ;  /* 0x00000017c5c57223 */ /* 0x000fce00000108df */
[----:B------:R-:W-:Y:S01]  /*11bf0*/  MUFU.EX2 R163, R163 ;  /* 0x000000a300a37308 */ /* 0x000fe20000000800 */
[-CC-:B------:R-:W-:Y:S01]  /*11c00*/  FFMA.FTZ R196, R196, R23.reuse, -R223.reuse ;  /* 0x00000017c4c47223 */ /* 0x180fe200000108df */
[-CC-:B------:R-:W-:Y:S01]  /*11c10*/  FFMA.FTZ R195, R188, R23.reuse, -R223.reuse ;  /* 0x00000017bcc37223 */ /* 0x180fe200000108df */
[----:B------:R-:W-:-:S05]  /*11c20*/  FFMA.FTZ R198, R236, R23, -R223 ;  /* 0x00000017ecc67223 */ /* 0x000fca00000108df */
[----:B------:R-:W-:Y:S08]  /*11c30*/  MUFU.EX2 R161, R161 ;  /* 0x000000a100a17308 */ /* 0x000ff00000000800 */
[----:B------:R-:W-:Y:S08]  /*11c40*/  MUFU.EX2 R162, R162 ;  /* 0x000000a200a27308 */ /* 0x000ff00000000800 */
[----:B------:R-:W-:Y:S01]  /*11c50*/  MUFU.EX2 R197, R197 ;  /* 0x000000c500c57308 */ /* 0x000fe20000000800 */
[----:B------:R-:W-:-:S07]  /*11c60*/  WARPGROUP.DEPBAR.LE gsb0, 0x0 ;  /* 0x00008000000079c5 */ /* 0x000fce0000010000 */
[----:B------:R-:W4:Y:S01]  /*11c70*/  MUFU.EX2 R154, R220 ;  /* 0x000000dc009a7308 */ /* 0x000f220000000800 */
[----:B------:R-:W-:-:S07]  /*11c80*/  VIADD R152, R174, 0x80 ;  /* 0x00000080ae987836 */ /* 0x000fce0000000000 */
[----:B------:R-:W5:Y:S01]  /*11c90*/  MUFU.EX2 R155, R199 ;  /* 0x000000c7009b7308 */ /* 0x000f620000000800 */
[----:B------:R-:W-:Y:S01]  /*11ca0*/  R2UR UR6, R152 ;  /* 0x00000000980672ca */ /* 0x000fe200000e0000 */
[----:B-1----:R-:W-:Y:S01]  /*11cb0*/  FADD.FTZ R152, R158, R156 ;  /* 0x0000009c9e987221 */ /* 0x002fe20000010000 */
[----:B------:R-:W-:-:S03]  /*11cc0*/  IMAD.MOV.U32 R153, RZ, RZ, 0x40000040 ;  /* 0x40000040ff997424 */ /* 0x000fc600078e00ff */
[----:B---3--:R-:W-:Y:S01]  /*11cd0*/  FADD.FTZ R152, R157, R152 ;  /* 0x000000989d987221 */ /* 0x008fe20000010000 */
[----:B------:R-:W-:Y:S02]  /*11ce0*/  F2FP.F16.F32.PACK_AB R156, R158, R192 ;  /* 0x000000c09e9c723e */ /* 0x000fe400000000ff */
[----:B------:R-:W-:Y:S01]  /*11cf0*/  R2UR UR7, R153 ;  /* 0x00000000990772ca */ /* 0x000fe200000e0000 */
[C---:B0-----:R-:W-:Y:S01]  /*11d00*/  FADD.FTZ R192, R159.reuse, R152 ;  /* 0x000000989fc07221 */ /* 0x041fe20000010000 */
[----:B------:R-:W-:Y:S02]  /*11d10*/  F2FP.F16.F32.PACK_AB R158, R159, R157 ;  /* 0x0000009d9f9e723e */ /* 0x000fe400000000ff */
[----:B----4-:R-:W-:Y:S02]  /*11d20*/  F2FP.F16.F32.PACK_AB R157, R154, R3 ;  /* 0x000000039a9d723e */ /* 0x010fe400000000ff */
[----:B-----5:R-:W-:-:S04]  /*11d30*/  F2FP.F16.F32.PACK_AB R159, R186, R155 ;  /* 0x0000009bba9f723e */ /* 0x020fc800000000ff */
[----:B------:R-:W-:-:S06]  /*11d40*/  WARPGROUP.ARRIVE ;  /* 0x00000000000079c5 */ /* 0x000fcc0000000000 */
[----:B------:R-:W-:Y:S01]  /*11d50*/  HGMMA.64x256x16.F32 R24, R156, gdesc[UR4].tnspB, R24, gsb0 ;  /* 0x43e000049c187df0 */ /* 0x000fe20008000818 */
[----:B------:R-:W-:Y:S01]  /*11d60*/  MUFU.EX2 R196, R196 ;  /* 0x000000c400c47308 */ /* 0x000fe20000000800 */
[----:B------:R-:W-:-:S07]  /*11d70*/  FADD.FTZ R192, R163, R192 ;  /* 0x000000c0a3c07221 */ /* 0x000fce0000010000 */
[----:B------:R-:W0:Y:S01]  /*11d80*/  MUFU.EX2 R195, R195 ;  /* 0x000000c300c37308 */ /* 0x000e220000000800 */
[----:B------:R-:W-:Y:S02]  /*11d90*/  VIADD R152, R174, 0x100 ;  /* 0x00000100ae987836 */ /* 0x000fe40000000000 */
[----:B------:R-:W-:-:S03]  /*11da0*/  IMAD.MOV.U32 R153, RZ, RZ, 0x40000040 ;  /* 0x40000040ff997424 */ /* 0x000fc600078e00ff */
[----:B------:R-:W-:Y:S02]  /*11db0*/  R2UR UR6, R152 ;  /* 0x00000000980672ca */ /* 0x000fe400000e0000 */
[----:B------:R-:W-:Y:S01]  /*11dc0*/  R2UR UR7, R153 ;  /* 0x00000000990772ca */ /* 0x000fe200000e0000 */
[----:B------:R-:W-:Y:S01]  /*11dd0*/  MUFU.EX2 R167, R167 ;  /* 0x000000a700a77308 */ /* 0x000fe20000000800 */
[-CC-:B------:R-:W-:Y:S01]  /*11de0*/  FFMA.FTZ R191, R0, R23.reuse, -R223.reuse ;  /* 0x0000001700bf7223 */ /* 0x180fe200000108df */
[----:B------:R-:W-:-:S06]  /*11df0*/  FFMA.FTZ R193, R193, R23, -R223 ;  /* 0x00000017c1c17223 */ /* 0x000fcc00000108df */
[----:B------:R-:W-:Y:S08]  /*11e00*/  MUFU.EX2 R165, R165 ;  /* 0x000000a500a57308 */ /* 0x000ff00000000800 */
[----:B------:R-:W-:Y:S08]  /*11e10*/  MUFU.EX2 R166, R166 ;  /* 0x000000a600a67308 */ /* 0x000ff00000000800 */
[----:B------:R-:W-:Y:S08]  /*11e20*/  MUFU.EX2 R191, R191 ;  /* 0x000000bf00bf7308 */ /* 0x000ff00000000800 */
[----:B------:R-:W-:Y:S08]  /*11e30*/  MUFU.EX2 R193, R193 ;  /* 0x000000c100c17308 */ /* 0x000ff00000000800 */
[----:B------:R-:W-:Y:S08]  /*11e40*/  MUFU.EX2 R194, R194 ;  /* 0x000000c200c27308 */ /* 0x000ff00000000800 */
[----:B------:R-:W-:Y:S01]  /*11e50*/  MUFU.EX2 R190, R190 ;  /* 0x000000be00be7308 */ /* 0x000fe20000000800 */
[----:B------:R-:W-:Y:S01]  /*11e60*/  IMAD.MOV.U32 R153, RZ, RZ, 0x40000040 ;  /* 0x40000040ff997424 */ /* 0x000fe200078e00ff */
[----:B------:R-:W-:Y:S01]  /*11e70*/  IADD3 R152, R174, 0x180, RZ ;  /* 0x00000180ae987810 */ /* 0x000fe20007ffe0ff */
[----:B------:R-:W-:-:S05]  /*11e80*/  WARPGROUP.DEPBAR.LE gsb0, 0x0 ;  /* 0x00008000000079c5 */ /* 0x000fca0000010000 */
[----:B------:R1:W3:Y:S08]  /*11e90*/  MUFU.EX2 R157, R160 ;  /* 0x000000a0009d7308 */ /* 0x0002f00000000800 */
[----:B------:R-:W4:Y:S01]  /*11ea0*/  MUFU.EX2 R156, R198 ;  /* 0x000000c6009c7308 */ /* 0x000f220000000800 */
[C---:B------:R-:W-:Y:S01]  /*11eb0*/  FADD.FTZ R158, R161.reuse, R192 ;  /* 0x000000c0a19e7221 */ /* 0x040fe20000010000 */
[----:B-1----:R-:W-:-:S02]  /*11ec0*/  F2FP.F16.F32.PACK_AB R160, R161, R163 ;  /* 0x000000a3a1a0723e */ /* 0x002fc400000000ff */
[----:B0-----:R-:W-:Y:S01]  /*11ed0*/  F2FP.F16.F32.PACK_AB R163, R195, R196 ;  /* 0x000000c4c3a3723e */ /* 0x001fe200000000ff */
[----:B---3--:R-:W-:-:S04]  /*11ee0*/  FADD.FTZ R158, R157, R158 ;  /* 0x0000009e9d9e7221 */ /* 0x008fc80000010000 */
[C---:B------:R-:W-:Y:S01]  /*11ef0*/  FADD.FTZ R158, R162.reuse, R158 ;  /* 0x0000009ea29e7221 */ /* 0x040fe20000010000 */
[----:B------:R-:W-:Y:S02]  /*11f00*/  F2FP.F16.F32.PACK_AB R162, R162, R157 ;  /* 0x0000009da2a2723e */ /* 0x000fe400000000ff */
[----:B----4-:R-:W-:-:S04]  /*11f10*/  F2FP.F16.F32.PACK_AB R161, R197, R156 ;  /* 0x0000009cc5a1723e */ /* 0x010fc800000000ff */
[----:B------:R-:W-:-:S06]  /*11f20*/  WARPGROUP.ARRIVE ;  /* 0x00000000000079c5 */ /* 0x000fcc0000000000 */
[----:B------:R-:W-:Y:S01]  /*11f30*/  HGMMA.64x256x16.F32 R24, R160, gdesc[UR4].tnspB, R24, gsb0 ;  /* 0x43e00004a0187df0 */ /* 0x000fe20008000818 */
[----:B------:R0:W1:Y:S01]  /*11f40*/  MUFU.EX2 R157, R164 ;  /* 0x000000a4009d7308 */ /* 0x0000620000000800 */
[----:B------:R-:W-:-:S04]  /*11f50*/  FADD.FTZ R158, R167, R158 ;  /* 0x0000009ea79e7221 */ /* 0x000fc80000010000 */
[----:B------:R-:W-:Y:S01]  /*11f60*/  FADD.FTZ R158, R165, R158 ;  /* 0x0000009ea59e7221 */ /* 0x000fe20000010000 */
[----:B------:R-:W-:Y:S02]  /*11f70*/  R2UR UR6, R152 ;  /* 0x00000000980672ca */ /* 0x000fe400000e0000 */
[----:B------:R-:W-:Y:S02]  /*11f80*/  R2UR UR7, R153 ;  /* 0x00000000990772ca */ /* 0x000fe400000e0000 */
[----:B0-----:R-:W-:Y:S02]  /*11f90*/  F2FP.F16.F32.PACK_AB R164, R165, R167 ;  /* 0x000000a7a5a4723e */ /* 0x001fe400000000ff */
[----:B------:R-:W-:Y:S01]  /*11fa0*/  F2FP.F16.F32.PACK_AB R165, R193, R191 ;  /* 0x000000bfc1a5723e */ /* 0x000fe200000000ff */
[----:B-1----:R-:W-:Y:S01]  /*11fb0*/  FADD.FTZ R158, R157, R158 ;  /* 0x0000009e9d9e7221 */ /* 0x002fe20000010000 */
[----:B------:R-:W-:-:S03]  /*11fc0*/  F2FP.F16.F32.PACK_AB R167, R190, R194 ;  /* 0x000000c2bea7723e */ /* 0x000fc600000000ff */
[C---:B------:R-:W-:Y:S01]  /*11fd0*/  FADD.FTZ R158, R166.reuse, R158 ;  /* 0x0000009ea69e7221 */ /* 0x040fe20000010000 */
[----:B------:R-:W-:Y:S01]  /*11fe0*/  F2FP.F16.F32.PACK_AB R166, R166, R157 ;  /* 0x0000009da6a6723e */ /* 0x000fe200000000ff */
[----:B------:R-:W0:Y:S01]  /*11ff0*/  MUFU.EX2 R184, R184 ;  /* 0x000000b800b87308 */ /* 0x000e220000000800 */
[-CC-:B------:R-:W-:Y:S01]  /*12000*/  FFMA.FTZ R187, R187, R23.reuse, -R223.reuse ;  /* 0x00000017bbbb7223 */ /* 0x180fe200000108df */
[-CC-:B------:R-:W-:Y:S01]  /*12010*/  FFMA.FTZ R188, R233, R23.reuse, -R223.reuse ;  /* 0x00000017e9bc7223 */ /* 0x180fe200000108df */
[----:B------:R-:W-:-:S05]  /*12020*/  FFMA.FTZ R189, R189, R23, -R223 ;  /* 0x00000017bdbd7223 */ /* 0x000fca00000108df */
[----:B------:R-:W1:Y:S01]  /*12030*/  MUFU.EX2 R169, R169 ;  /* 0x000000a900a97308 */ /* 0x000e620000000800 */
[----:B------:R-:W-:-:S07]  /*12040*/  IMAD.MOV.U32 R153, RZ, RZ, 0x40000040 ;  /* 0x40000040ff997424 */ /* 0x000fce00078e00ff */
[----:B------:R1:W-:Y:S01]  /*12050*/  MUFU.EX2 R159, R168 ;  /* 0x000000a8009f7308 */ /* 0x0003e20000000800 */
[----:B0-----:R-:W-:-:S07]  /*12060*/  FADD.FTZ R158, R184, R158 ;  /* 0x0000009eb89e7221 */ /* 0x001fce0000010000 */
[----:B------:R-:W-:Y:S08]  /*12070*/  MUFU.EX2 R170, R170 ;  /* 0x000000aa00aa7308 */ /* 0x000ff00000000800 */
[----:B------:R-:W-:Y:S08]  /*12080*/  MUFU.EX2 R157, R171 ;  /* 0x000000ab009d7308 */ /* 0x000ff00000000800 */
[----:B------:R-:W-:Y:S08]  /*12090*/  MUFU.EX2 R187, R187 ;  /* 0x000000bb00bb7308 */ /* 0x000ff00000000800 */
[----:B------:R-:W-:Y:S08]  /*120a0*/  MUFU.EX2 R188, R188 ;  /* 0x000000bc00bc7308 */ /* 0x000ff00000000800 */
[----:B------:R-:W0:Y:S01]  /*120b0*/  MUFU.EX2 R189, R189 ;  /* 0x000000bd00bd7308 */ /* 0x000e220000000800 */
[----:B------:R-:W-:Y:S01]  /*120c0*/  VIADD R152, R174, 0x200 ;  /* 0x00000200ae987836 */ /* 0x000fe20000000000 */
[----:B-1----:R-:W-:-:S02]  /*120d0*/  F2FP.F16.F32.PACK_AB R168, R169, R184 ;  /* 0x000000b8a9a8723e */ /* 0x002fc400000000ff */
[----:B0-----:R-:W-:Y:S01]  /*120e0*/  F2FP.F16.F32.PACK_AB R171, R189, R188 ;  /* 0x000000bcbdab723e */ /* 0x001fe200000000ff */
[----:B------:R-:W-:Y:S02]  /*120f0*/  WARPGROUP.DEPBAR.LE gsb0, 0x0 ;  /* 0x00008000000079c5 */ /* 0x000fe40000010000 */
[----:B------:R-:W-:-:S06]  /*12100*/  WARPGROUP.ARRIVE ;  /* 0x00000000000079c5 */ /* 0x000fcc0000000000 */
[----:B------:R-:W-:Y:S01]  /*12110*/  HGMMA.64x256x16.F32 R24, R164, gdesc[UR4].tnspB, R24, gsb0 ;  /* 0x43e00004a4187df0 */ /* 0x000fe20008000818 */
[----:B------:R-:W-:Y:S01]  /*12120*/  R2UR UR7, R153 ;  /* 0x00000000990772ca */ /* 0x000fe200000e0000 */
[----:B------:R-:W-:Y:S01]  /*12130*/  FADD.FTZ R153, R169, R158 ;  /* 0x0000009ea9997221 */ /* 0x000fe20000010000 */
[----:B------:R-:W-:-:S03]  /*12140*/  R2UR UR6, R152 ;  /* 0x00000000980672ca */ /* 0x000fc600000e0000 */
[----:B------:R-:W-:Y:S01]  /*12150*/  FADD.FTZ R153, R159, R153 ;  /* 0x000000999f997221 */ /* 0x000fe20000010000 */
[----:B------:R-:W-:-:S03]  /*12160*/  F2FP.F16.F32.PACK_AB R169, R187, R157 ;  /* 0x0000009dbba9723e */ /* 0x000fc600000000ff */
[C---:B------:R-:W-:Y:S01]  /*12170*/  FADD.FTZ R153, R170.reuse, R153 ;  /* 0x00000099aa997221 */ /* 0x040fe20000010000 */
[----:B------:R-:W-:Y:S01]  /*12180*/  F2FP.F16.F32.PACK_AB R170, R170, R159 ;  /* 0x0000009faaaa723e */ /* 0x000fe200000000ff */
[----:B------:R-:W0:Y:S01]  /*12190*/  MUFU.EX2 R181, R181 ;  /* 0x000000b500b57308 */ /* 0x000e220000000800 */
[-CC-:B------:R-:W-:Y:S01]  /*121a0*/  FFMA.FTZ R179, R179, R23.reuse, -R223.reuse ;  /* 0x00000017b3b37223 */ /* 0x180fe200000108df */
[-CC-:B------:R-:W-:Y:S01]  /*121b0*/  FFMA.FTZ R182, R182, R23.reuse, -R223.reuse ;  /* 0x00000017b6b67223 */ /* 0x180fe200000108df */
[-CC-:B------:R-:W-:Y:S01]  /*121c0*/  FFMA.FTZ R183, R183, R23.reuse, -R223.reuse ;  /* 0x00000017b7b77223 */ /* 0x180fe200000108df */
[----:B------:R-:W-:-:S04]  /*121d0*/  FFMA.FTZ R0, R225, R23, -R223 ;  /* 0x00000017e1007223 */ /* 0x000fc800000108df */
[----:B------:R-:W1:Y:S08]  /*121e0*/  MUFU.EX2 R173, R173 ;  /* 0x000000ad00ad7308 */ /* 0x000e700000000800 */
[----:B------:R-:W-:Y:S08]  /*121f0*/  MUFU.EX2 R159, R172 ;  /* 0x000000ac009f7308 */ /* 0x000ff00000000800 */
[----:B------:R-:W3:Y:S08]  /*12200*/  MUFU.EX2 R180, R180 ;  /* 0x000000b400b47308 */ /* 0x000ef00000000800 */
[----:B------:R0:W-:Y:S08]  /*12210*/  MUFU.EX2 R158, R0 ;  /* 0x00000000009e7308 */ /* 0x0001f00000000800 */
[----:B------:R-:W4:Y:S08]  /*12220*/  MUFU.EX2 R179, R179 ;  /* 0x000000b300b37308 */ /* 0x000f300000000800 */
[----:B------:R-:W-:Y:S08]  /*12230*/  MUFU.EX2 R182, R182 ;  /* 0x000000b600b67308 */ /* 0x000ff00000000800 */
[----:B------:R-:W5:Y:S01]  /*12240*/  MUFU.EX2 R183, R183 ;  /* 0x000000b700b77308 */ /* 0x000f620000000800 */
[----:B------:R-:W-:-:S02]  /*12250*/  VIADD R152, R174, 0x280 ;  /* 0x00000280ae987836 */ /* 0x000fc40000000000 */
[----:B0-----:R-:W-:Y:S01]  /*12260*/  FADD.FTZ R0, R181, R153 ;  /* 0x00000099b5007221 */ /* 0x001fe20000010000 */
[----:B------:R-:W-:Y:S01]  /*12270*/  MOV R153, 0x40000040 ;  /* 0x4000004000997802 */ /* 0x000fe20000000f00 */
[----:B------:R-:W-:Y:S01]  /*12280*/  FADD.FTZ R185, R175, R185 ;  /* 0x000000b9afb97221 */ /* 0x000fe20000010000 */
[C---:B-1----:R-:W-:Y:S01]  /*12290*/  F2FP.F16.F32.PACK_AB R172, R173.reuse, R181 ;  /* 0x000000b5adac723e */ /* 0x042fe200000000ff */
[----:B------:R-:W-:Y:S01]  /*122a0*/  FADD.FTZ R0, R173, R0 ;  /* 0x00000000ad007221 */ /* 0x000fe20000010000 */
[----:B---3--:R-:W-:Y:S02]  /*122b0*/  F2FP.F16.F32.PACK_AB R174, R180, R159 ;  /* 0x0000009fb4ae723e */ /* 0x008fe400000000ff */
[----:B----4-:R-:W-:Y:S02]  /*122c0*/  F2FP.F16.F32.PACK_AB R173, R179, R158 ;  /* 0x0000009eb3ad723e */ /* 0x010fe400000000ff */
[----:B-----5:R-:W-:Y:S01]  /*122d0*/  F2FP.F16.F32.PACK_AB R175, R183, R182 ;  /* 0x000000b6b7af723e */ /* 0x020fe200000000ff */
[----:B------:R-:W-:-:S02]  /*122e0*/  WARPGROUP.DEPBAR.LE gsb0, 0x0 ;  /* 0x00008000000079c5 */ /* 0x000fc40000010000 */
[----:B------:R-:W-:-:S06]  /*122f0*/  WARPGROUP.ARRIVE ;  /* 0x00000000000079c5 */ /* 0x000fcc0000000000 */
[----:B------:R-:W-:Y:S01]  /*12300*/  HGMMA.64x256x16.F32 R24, R168, gdesc[UR4].tnspB, R24, gsb0 ;  /* 0x43e00004a8187df0 */ /* 0x000fe20008000818 */
[----:B------:R-:W-:Y:S02]  /*12310*/  R2UR UR6, R152 ;  /* 0x00000000980672ca */ /* 0x000fe400000e0000 */
[----:B------:R-:W-:Y:S01]  /*12320*/  R2UR UR7, R153 ;  /* 0x00000000990772ca */ /* 0x000fe200000e0000 */
        /* <DEDUP_REMOVED lines=15> */
[----:B------:R-:W-:-:S03]  /*12420*/  ISETP.GT.AND P2, PT, R210, RZ, PT ;  /* 0x000000ffd200720c */ /* 0x000fc60003f44270 */
[----:B------:R-:W-:Y:S01]  /*12430*/  FADD.FTZ R189, R189, R188 ;  /* 0x000000bcbdbd7221 */ /* 0x000fe20000010000 */
[----:B------:R-:W-:-:S03]  /*12440*/  @!P1 VIADD R211, R211, 0x32460 ;  /* 0x00032460d3d39836 */ /* 0x000fc60000000000 */
[----:B------:R-:W-:Y:S02]  /*12450*/  FADD.FTZ R158, R158, R189 ;  /* 0x000000bd9e9e7221 */ /* 0x000fe40000010000 */
[----:B------:R-:W-:Y:S02]  /*12460*/  @!P1 PRMT R211, RZ, 0x654, R211 ;  /* 0x00000654ffd39816 */ /* 0x000fe400000000d3 */
[----:B------:R-:W-:Y:S01]  /*12470*/  FADD.FTZ R179, R179, R158 ;  /* 0x0000009eb3b37221 */ /* 0x000fe20000010000 */
[----:B------:R-:W-:-:S03]  /*12480*/  FADD.FTZ R0, R159, R0 ;  /* 0x000000009f007221 */ /* 0x000fc60000010000 */
[----:B------:R-:W-:Y:S01]  /*12490*/  FADD.FTZ R182, R182, R179 ;  /* 0x000000b3b6b67221 */ /* 0x000fe20000010000 */
[----:B------:R-:W-:Y:S01]  /*124a0*/  FADD.FTZ R0, R180, R0 ;  /* 0x00000000b4007221 */ /* 0x000fe20000010000 */
[----:B------:R-:W-:Y:S02]  /*124b0*/  VIADD R210, R210, 0xffffffff ;  /* 0xffffffffd2d27836 */ /* 0x000fe40000000000 */
[----:B------:R-:W-:Y:S01]  /*124c0*/  FADD.FTZ R3, R183, R182 ;  /* 0x000000b6b7037221 */ /* 0x000fe20000010000 */
[----:B------:R-:W-:Y:S02]  /*124d0*/  IMAD.MOV.U32 R220, RZ, RZ, R177 ;  /* 0x000000ffffdc7224 */ /* 0x000fe400078e00b1 */
[----:B------:R-:W-:Y:S01]  /*124e0*/  IMAD.MOV.U32 R221, RZ, RZ, R176 ;  /* 0x000000ffffdd7224 */ /* 0x000fe200078e00b0 */
[----:B------:R-:W-:Y:S02]  /*124f0*/  WARPGROUP.DEPBAR.LE gsb0, 0x0 ;  /* 0x00008000000079c5 */ /* 0x000fe40000010000 */
[----:B------:R-:W-:-:S06]  /*12500*/  WARPGROUP.ARRIVE ;  /* 0x00000000000079c5 */ /* 0x000fcc0000000000 */
[----:B------:R-:W-:Y:S03]  /*12510*/  HGMMA.64x256x16.F32 R24, R172, gdesc[UR4].tnspB, R24, gsb0 ;  /* 0x43e00004ac187df0 */ /* 0x000fe60008000818 */
[----:B------:R-:W-:Y:S02]  /*12520*/  WARPGROUP.DEPBAR.LE gsb0, 0x0 ;  /* 0x00008000000079c5 */ /* 0x000fe40000010000 */
[----:B------:R2:W-:Y:S01]  /*12530*/  @!P1 SYNCS.ARRIVE.TRANS64.RED.A1T0 RZ, [R211+URZ], RZ ;  /* 0x000000ffd3ff99a7 */ /* 0x0005e2000810043f */
[----:B------:R-:W-:Y:S05]  /*12540*/  @P2 BRA `(.L_x_11688) ;  /* 0xffffffd0007c2947 */ /* 0x000fea000383ffff */
.L_x_11678:
[----:B------:R-:W3:Y:S01]  /*12550*/  LDL.LU R172, [R1+0x60] ;  /* 0x0000600001ac7983 */ /* 0x000ee20000300800 */
[----:B------:R-:W-:Y:S05]  /*12560*/  WARPSYNC.ALL ;  /* 0x0000000000007948 */ /* 0x000fea0003800000 */
[----:B------:R-:W1:Y:S01]  /*12570*/  SHFL.BFLY PT, R5, R0, 0x2, 0x1f ;  /* 0x0c401f0000057f89 */ /* 0x000e6200000e0000 */
[----:B------:R-:W-:Y:S01]  /*12580*/  MOV R8, RZ ;  /* 0x000000ff00087202 */ /* 0x000fe20000000f00 */
[----:B------:R-:W-:Y:S01]  /*12590*/  VIADD R2, R2, 0x1 ;  /* 0x0000000102027836 */ /* 0x000fe20000000000 */
[----:B------:R4:W-:Y:S08]  /*125a0*/  BAR.ARV R178, 0x100 ;  /* 0x000400b20000751d */ /* 0x0009f00000002000 */
[----:B------:R-:W-:Y:S06]  /*125b0*/  BAR.ARV 0x8, 0x120 ;  /* 0x0204800000007b1d */ /* 0x000fec0000002000 */
[----:B------:R-:W-:Y:S01]  /*125c0*/  ISETP.NE.AND P0, PT, R2, 0x2, PT ;  /* 0x000000020200780c */ /* 0x000fe20003f05270 */
[----:B------:R-:W5:Y:S01]  /*125d0*/  SHFL.BFLY PT, R6, R3, 0x2, 0x1f ;  /* 0x0c401f0003067f89 */ /* 0x000f6200000e0000 */
[----:B------:R-:W-:-:S02]  /*125e0*/  PLOP3.LUT P1, PT, PT, PT, PT, 0x8, 0x0 ;  /* 0x000000000000781c */ /* 0x000fc40003f2e170 */
[----:B------:R-:W-:Y:S01]  /*125f0*/  SEL R2, R2, RZ, P0 ;  /* 0x000000ff02027207 */ /* 0x000fe20000000000 */
[----:B-1----:R-:W-:Y:S01]  /*12600*/  FADD.FTZ R4, R5, R0 ;  /* 0x0000000005047221 */ /* 0x002fe20000010000 */
[----:B------:R-:W-:-:S04]  /*12610*/  IMAD.MOV.U32 R0, RZ, RZ, RZ ;  /* 0x000000ffff007224 */ /* 0x000fc800078e00ff */
[----:B------:R-:W1:Y:S01]  /*12620*/  SHFL.BFLY PT, R5, R4, 0x1, 0x1f ;  /* 0x0c201f0004057f89 */ /* 0x000e6200000e0000 */
[----:B-----5:R-:W-:Y:S01]  /*12630*/  FADD.FTZ R7, R6, R3 ;  /* 0x0000000306077221 */ /* 0x020fe20000010000 */
[----:B------:R-:W-:-:S04]  /*12640*/  IMAD.MOV.U32 R3, RZ, RZ, -0x800000 ;  /* 0xff800000ff037424 */ /* 0x000fc800078e00ff */
[----:B------:R-:W5:Y:S01]  /*12650*/  SHFL.BFLY PT, R6, R7, 0x1, 0x1f ;  /* 0x0c201f0007067f89 */ /* 0x000f6200000e0000 */
[----:B-1----:R-:W-:Y:S01]  /*12660*/  FADD.FTZ R5, R4, R5 ;  /* 0x0000000504057221 */ /* 0x002fe20000010000 */
[----:B------:R-:W-:-:S04]  /*12670*/  SEL R4, RZ, 0x1, P0 ;  /* 0x00000001ff047807 */ /* 0x000fc80000000000 */
[----:B------:R-:W-:Y:S02]  /*12680*/  FSETP.NE.FTZ.AND P2, PT, R5, RZ, PT ;  /* 0x000000ff0500720b */ /* 0x000fe40003f55000 */
[----:B------:R-:W-:Y:S01]  /*12690*/  LOP3.LUT R19, R19, R4, RZ, 0x3c, !PT ;  /* 0x0000000413137212 */ /* 0x000fe200078e3cff */
[----:B------:R-:W-:-:S10]  /*126a0*/  IMAD.MOV.U32 R4, RZ, RZ, -0x800000 ;  /* 0xff800000ff047424 */ /* 0x000fd400078e00ff */
[----:B------:R-:W1:Y:S01]  /*126b0*/  @P2 MUFU.RCP R8, R5 ;  /* 0x0000000500082308 */ /* 0x000e620000001000 */
[----:B-----5:R-:W-:Y:S01]  /*126c0*/  FADD.FTZ R6, R7, R6 ;  /* 0x0000000607067221 */ /* 0x020fe20000010000 */
[----:B------:R-:W-:-:S04]  /*126d0*/  @P2 FMUL.FTZ R7, R23, 0.69314718246459960938 ;  /* 0x3f31721817072820 */ /* 0x000fc80000410000 */
[----:B------:R-:W-:Y:S01]  /*126e0*/  FSETP.NE.FTZ.AND P3, PT, R6, RZ, PT ;  /* 0x000000ff0600720b */ /* 0x000fe20003f75000 */
[-C--:B-1----:R-:W-:Y:S01]  /*126f0*/  FMUL.FTZ R24, R24, R8.reuse ;  /* 0x0000000818187220 */ /* 0x082fe20000410000 */
[-C--:B------:R-:W-:Y:S01]  /*12700*/  FMUL.FTZ R25, R25, R8.reuse ;  /* 0x0000000819197220 */ /* 0x080fe20000410000 */
[----:B------:R-:W-:-:S10]  /*12710*/  FMUL.FTZ R28, R28, R8 ;  /* 0x000000081c1c7220 */ /* 0x000fd40000410000 */
[----:B------:R-:W1:Y:S01]  /*12720*/  @P3 MUFU.RCP R0, R6 ;  /* 0x0000000600003308 */ /* 0x000e620000001000 */
        /* <DEDUP_REMOVED lines=61> */
[----:B------:R-:W5:Y:S01]  /*12b00*/  @P3 MUFU.LG2 R6, R6 ;  /* 0x0000000600063308 */ /* 0x000f620000000c00 */
[----:B------:R-:W-:Y:S01]  /*12b10*/  @P3 FMUL.FTZ R9, R23, 0.69314718246459960938 ;  /* 0x3f31721817093820 */ /* 0x000fe20000410000 */
[-C--:B-1----:R-:W-:Y:S01]  /*12b20*/  FMUL.FTZ R160, R27, R0.reuse ;  /* 0x000000001ba07220 */ /* 0x082fe20000410000 */
[-C--:B------:R-:W-:Y:S01]  /*12b30*/  FMUL.FTZ R158, R35, R0.reuse ;  /* 0x00000000239e7220 */ /* 0x080fe20000410000 */
[-C--:B------:R-:W-:Y:S01]  /*12b40*/  FMUL.FTZ R156, R43, R0.reuse ;  /* 0x000000002b9c7220 */ /* 0x080fe20000410000 */
[-C--:B0-----:R-:W-:Y:S01]  /*12b50*/  FMUL.FTZ R154, R51, R0.reuse ;  /* 0x00000000339a7220 */ /* 0x081fe20000410000 */
[-C--:B------:R-:W-:Y:S01]  /*12b60*/  FMUL.FTZ R152, R59, R0.reuse ;  /* 0x000000003b987220 */ /* 0x080fe20000410000 */
[-C--:B------:R-:W-:Y:S01]  /*12b70*/  FMUL.FTZ R116, R67, R0.reuse ;  /* 0x0000000043747220 */ /* 0x080fe20000410000 */
[----:B------:R0:W1:Y:S01]  /*12b80*/  @P2 MUFU.LG2 R8, R5 ;  /* 0x0000000500082308 */ /* 0x0000620000000c00 */
        /* <DEDUP_REMOVED lines=8> */
[----:B-----5:R-:W-:Y:S01]  /*12c10*/  @P3 FMUL.FTZ R6, R6, 0.69314718246459960938 ;  /* 0x3f31721806063820 */ /* 0x020fe20000410000 */
[-C--:B0-----:R-:W-:Y:S01]  /*12c20*/  FMUL.FTZ R5, R75, R0.reuse ;  /* 0x000000004b057220 */ /* 0x081fe20000410000 */
        /* <DEDUP_REMOVED lines=52> */
[----:B---3--:R-:W-:-:S05]  /*12f70*/  IADD3 R172, R172, 0x1, RZ ;  /* 0x00000001acac7810 */ /* 0x008fca0007ffe0ff */
[----:B------:R4:W-:Y:S02]  /*12f80*/  STL [R1+0x60], R172 ;  /* 0x000060ac01007387 */ /* 0x0009e40000100800 */
.L_x_11610:
[----:B------:R-:W-:Y:S05]  /*12f90*/  WARPSYNC.ALL ;  /* 0x0000000000007948 */ /* 0x000fea0003800000 */
[----:B------:R-:W1:Y:S08]  /*12fa0*/  S2UR UR5, SR_CgaCtaId ;  /* 0x00000000000579c3 */ /* 0x000e700000008800 */
[----:B------:R-:W-:Y:S06]  /*12fb0*/  BAR.SYNC.DEFER_BLOCKING 0x5, 0x120 ;  /* 0x0144800000007b1d */ /* 0x000fec0000010000 */
[----:B------:R-:W-:Y:S01]  /*12fc0*/  UMOV UR4, 0x400 ;  /* 0x0000040000047882 */ /* 0x000fe20000000000 */
[----:B------:R-:W-:Y:S01]  /*12fd0*/  BSSY B0, `(.L_x_11689) ;  /* 0x00002af000007945 */ /* 0x000fe20003800000 */
[----:B-1----:R-:W-:-:S06]  /*12fe0*/  ULEA UR4, UR5, UR4, 0x18 ;  /* 0x0000000405047291 */ /* 0x002fcc000f8ec03f */
[----:B------:R-:W-:-:S05]  /*12ff0*/  IMAD.U32 R17, RZ, RZ, UR4 ;  /* 0x00000004ff117e24 */ /* 0x000fca000f8e00ff */
[----:B0-----:R-:W0:Y:S04]  /*13000*/  LDS.128 R8, [R17+0x324d0] ;  /* 0x0324d00011087984 */ /* 0x001e280000000c00 */
[----:B0-----:R0:W-:Y:S04]  /*13010*/  STL.64 [R1+0x10], R8 ;  /* 0x0000100801007387 */ /* 0x0011e80000100a00 */
[----:B------:R0:W-:Y:S01]  /*13020*/  STL.64 [R1+0x18], R10 ;  /* 0x0000180a01007387 */ /* 0x0001e20000100a00 */
[----:B------:R-:W-:Y:S06]  /*13030*/  BAR.ARV 0x4, 0x120 ;  /* 0x0104800000007b1d */ /* 0x000fec0000002000 */
[----:B------:R-:W-:Y:S05]  /*13040*/  @P1 BRA `(.L_x_11690) ;  /* 0x0000001c00981947 */ /* 0x000fea0003800000 */
[----:B0-----:R-:W3:Y:S04]  /*13050*/  LDL R9, [R1+0x74] ;  /* 0x0000740001097983 */ /* 0x001ee80000100800 */
[----:B------:R-:W3:Y:S04]  /*13060*/  LDL.64 R188, [R1+0x40] ;  /* 0x0000400001bc7983 */ /* 0x000ee80000100a00 */
[----:B--2-4-:R-:W2:Y:S04]  /*13070*/  LDL.LU R178, [R1+0x54] ;  /* 0x0000540001b27983 */ /* 0x014ea80000300800 */
[----:B------:R-:W4:Y:S01]  /*13080*/  LDL.LU R176, [R1+0x58] ;  /* 0x0000580001b07983 */ /* 0x000f220000300800 */
[----:B------:R-:W0:Y:S01]  /*13090*/  S2R R8, SR_SWINHI ;  /* 0x0000000000087919 */ /* 0x000e220000002f00 */
[----:B------:R-:W-:Y:S05]  /*130a0*/  WARPSYNC.ALL ;  /* 0x0000000000007948 */ /* 0x000fea0003800000 */
[----:B------:R-:W-:Y:S01]  /*130b0*/  F2FP.F16.F32.PACK_AB R24, R25, R24 ;  /* 0x000000181918723e */ /* 0x000fe200000000ff */
[----:B------:R-:W-:Y:S01]  /*130c0*/  ULDC.64 UR4, c[0x0][0xcd8] ;  /* 0x0003360000047ab9 */ /* 0x000fe20000000a00 */
[----:B------:R-:W-:Y:S01]  /*130d0*/  F2FP.F16.F32.PACK_AB R32, R33, R32 ;  /* 0x000000202120723e */ /* 0x000fe200000000ff */
[----:B------:R1:W4:Y:S01]  /*130e0*/  LDL.64 R186, [R1+0x40] ;  /* 0x0000400001ba7983 */ /* 0x0003220000100a00 */
[----:B------:R-:W-:-:S02]  /*130f0*/  F2FP.F16.F32.PACK_AB R27, R159, R27 ;  /* 0x0000001b9f1b723e */ /* 0x000fc400000000ff */
[----:B------:R-:W-:Y:S01]  /*13100*/  F2FP.F16.F32.PACK_AB R40, R41, R40 ;  /* 0x000000282928723e */ /* 0x000fe200000000ff */
[----:B------:R-:W4:Y:S01]  /*13110*/  LDL R174, [R1+0x24] ;  /* 0x0000240001ae7983 */ /* 0x000f220000100800 */
[----:B------:R-:W-:Y:S02]  /*13120*/  MOV R6, R17 ;  /* 0x0000001100067202 */ /* 0x000fe40000000f00 */
[----:B0-----:R-:W-:Y:S02]  /*13130*/  MOV R7, R8 ;  /* 0x0000000800077202 */ /* 0x001fe40000000f00 */
        /* <DEDUP_REMOVED lines=52> */
[----:B------:R-:W-:Y:S02]  /*13480*/  IMAD.MOV.U32 R23, RZ, RZ, RZ ;  /* 0x000000ffff177224 */ /* 0x000fe400078e00ff */
[----:B---3--:R-:W-:-:S03]  /*13490*/  IMAD.WIDE R110, R9, 0x2, R6 ;  /* 0x00000002096e7825 */ /* 0x008fc600078e0206 */
[C---:B------:R-:W-:Y:S02]  /*134a0*/  IADD3 R175, P2, R110.reuse, 0x40, RZ ;  /* 0x000000406eaf7810 */ /* 0x040fe40007f5e0ff */
[C---:B------:R-:W-:Y:S02]  /*134b0*/  IADD3 R173, P1, R110.reuse, 0x20, RZ ;  /* 0x000000206ead7810 */ /* 0x040fe40007f3e0ff */
[C---:B------:R-:W-:Y:S02]  /*134c0*/  IADD3 R177, P3, R110.reuse, 0x60, RZ ;  /* 0x000000606eb17810 */ /* 0x040fe40007f7e0ff */
[----:B------:R-:W-:Y:S02]  /*134d0*/  LOP3.LUT R14, R175, 0x380, RZ, 0xc0, !PT ;  /* 0x00000380af0e7812 */ /* 0x000fe400078ec0ff */
[----:B------:R-:W-:Y:S02]  /*134e0*/  LOP3.LUT R12, R173, 0x380, RZ, 0xc0, !PT ;  /* 0x00000380ad0c7812 */ /* 0x000fe400078ec0ff */
[----:B------:R-:W-:-:S02]  /*134f0*/  IADD3 R179, P4, R110, 0x4000, RZ ;  /* 0x000040006eb37810 */ /* 0x000fc40007f9e0ff */
[----:B------:R-:W-:Y:S01]  /*13500*/  LOP3.LUT R20, R177, 0x380, RZ, 0xc0, !PT ;  /* 0x00000380b1147812 */ /* 0x000fe200078ec0ff */
[--C-:B------:R-:W-:Y:S01]  /*13510*/  IMAD.X R21, RZ, RZ, R111.reuse, P3 ;  /* 0x000000ffff157224 */ /* 0x100fe200018e066f */
[----:B------:R-:W-:Y:S01]  /*13520*/  SHF.R.U64 R14, R14, 0x3, RZ ;  /* 0x000000030e0e7819 */ /* 0x000fe200000012ff */
[--C-:B------:R-:W-:Y:S01]  /*13530*/  IMAD.X R15, RZ, RZ, R111.reuse, P2 ;  /* 0x000000ffff0f7224 */ /* 0x100fe200010e066f */
[----:B------:R-:W-:Y:S02]  /*13540*/  IADD3 R70, P3, R110, 0x8020, RZ ;  /* 0x000080206e467810 */ /* 0x000fe40007f7e0ff */
[----:B------:R-:W-:Y:S01]  /*13550*/  SHF.R.U64 R12, R12, 0x3, RZ ;  /* 0x000000030c0c7819 */ /* 0x000fe200000012ff */
[----:B------:R-:W-:Y:S01]  /*13560*/  IMAD.X R13, RZ, RZ, R111, P1 ;  /* 0x000000ffff0d7224 */ /* 0x000fe200008e066f */
[----:B------:R-:W-:Y:S02]  /*13570*/  IADD3 R62, P2, R110, 0x8000, RZ ;  /* 0x000080006e3e7810 */ /* 0x000fe40007f5e0ff */
[----:B-----5:R-:W-:-:S02]  /*13580*/  IADD3.X R31, RZ, R111, RZ, P4, !PT ;  /* 0x0000006fff1f7210 */ /* 0x020fc400027fe4ff */
[----:B------:R-:W-:Y:S02]  /*13590*/  SHF.R.U64 R20, R20, 0x3, RZ ;  /* 0x0000000314147819 */ /* 0x000fe400000012ff */
[C---:B------:R-:W-:Y:S02]  /*135a0*/  IADD3 R181, P5, R110.reuse, 0x4020, RZ ;  /* 0x000040206eb57810 */ /* 0x040fe40007fbe0ff */
[C---:B------:R-:W-:Y:S02]  /*135b0*/  IADD3 R94, P4, R110.reuse, 0x8040, RZ ;  /* 0x000080406e5e7810 */ /* 0x040fe40007f9e0ff */
[----:B------:R-:W-:Y:S02]  /*135c0*/  IADD3 R185, P1, R110, 0x4060, RZ ;  /* 0x000040606eb97810 */ /* 0x000fe40007f3e0ff */
[----:B------:R-:W-:Y:S02]  /*135d0*/  LOP3.LUT R14, R14, R175, RZ, 0x3c, !PT ;  /* 0x000000af0e0e7212 */ /* 0x000fe400078e3cff */
[----:B------:R-:W-:-:S02]  /*135e0*/  LOP3.LUT R30, R179, 0x380, RZ, 0xc0, !PT ;  /* 0x00000380b31e7812 */ /* 0x000fc400078ec0ff */
[C---:B------:R-:W-:Y:S02]  /*135f0*/  LOP3.LUT R11, R110.reuse, 0x380, RZ, 0xc0, !PT ;  /* 0x000003806e0b7812 */ /* 0x040fe400078ec0ff */
[----:B------:R-:W-:Y:S02]  /*13600*/  IADD3 R183, P0, R110, 0x4040, RZ ;  /* 0x000040406eb77810 */ /* 0x000fe40007f1e0ff */
[----:B------:R-:W-:Y:S02]  /*13610*/  LOP3.LUT R12, R12, R173, RZ, 0x3c, !PT ;  /* 0x000000ad0c0c7212 */ /* 0x000fe400078e3cff */
[----:B------:R-:W-:Y:S02]  /*13620*/  LOP3.LUT R175, R70, 0x380, RZ, 0xc0, !PT ;  /* 0x0000038046af7812 */ /* 0x000fe400078ec0ff */
[----:B------:R-:W-:Y:S02]  /*13630*/  LOP3.LUT R20, R20, R177, RZ, 0x3c, !PT ;  /* 0x000000b114147212 */ /* 0x000fe400078e3cff */
[----:B------:R-:W-:Y:S01]  /*13640*/  LOP3.LUT R173, R62, 0x380, RZ, 0xc0, !PT ;  /* 0x000003803ead7812 */ /* 0x000fe200078ec0ff */
[--C-:B------:R-:W-:Y:S01]  /*13650*/  IMAD.X R39, RZ, RZ, R111.reuse, P5 ;  /* 0x000000ffff277224 */ /* 0x100fe200028e066f */
[----:B------:R-:W-:Y:S01]  /*13660*/  LOP3.LUT R177, R94, 0x380, RZ, 0xc0, !PT ;  /* 0x000003805eb17812 */ /* 0x000fe200078ec0ff */
[--C-:B------:R-:W-:Y:S01]  /*13670*/  IMAD.X R55, RZ, RZ, R111.reuse, P1 ;  /* 0x000000ffff377224 */ /* 0x100fe200008e066f */
[----:B------:R-:W-:Y:S01]  /*13680*/  SHF.R.U64 R30, R30, 0x3, RZ ;  /* 0x000000031e1e7819 */ /* 0x000fe200000012ff */
[----:B------:R-:W-:Y:S01]  /*13690*/  IMAD.X R47, RZ, RZ, R111, P0 ;  /* 0x000000ffff2f7224 */ /* 0x000fe200000e066f */
[----:B------:R-:W-:-:S02]  /*136a0*/  IADD3 R98, P5, R110, 0x8060, RZ ;  /* 0x000080606e627810 */ /* 0x000fc40007fbe0ff */
[----:B------:R-:W-:Y:S02]  /*136b0*/  SHF.R.U64 R11, R11, 0x3, RZ ;  /* 0x000000030b0b7819 */ /* 0x000fe400000012ff */
[----:B------:R-:W-:Y:S01]  /*136c0*/  SHF.R.U64 R175, R175, 0x3, RZ ;  /* 0x00000003afaf7819 */ /* 0x000fe200000012ff */
[----:B------:R-:W-:Y:S01]  /*136d0*/  IMAD.X R63, RZ, RZ, R111, P2 ;  /* 0x000000ffff3f7224 */ /* 0x000fe200010e066f */
[C---:B------:R-:W-:Y:S02]  /*136e0*/  IADD3 R106, P1, R110.reuse, 0xc020, RZ ;  /* 0x0000c0206e6a7810 */ /* 0x040fe40007f3e0ff */
[----:B------:R-:W-:Y:S02]  /*136f0*/  LOP3.LUT R38, R181, 0x380, RZ, 0xc0, !PT ;  /* 0x00000380b5267812 */ /* 0x000fe400078ec0ff */
[----:B------:R-:W-:Y:S02]  /*13700*/  SHF.R.U64 R173, R173, 0x3, RZ ;  /* 0x00000003adad7819 */ /* 0x000fe400000012ff */
[----:B------:R-:W-:-:S02]  /*13710*/  IADD3 R8, P0, R110, 0xc000, RZ ;  /* 0x0000c0006e087810 */ /* 0x000fc40007f1e0ff */
[----:B------:R-:W-:Y:S02]  /*13720*/  IADD3.X R71, RZ, R111, RZ, P3, !PT ;  /* 0x0000006fff477210 */ /* 0x000fe40001ffe4ff */
[----:B------:R-:W-:Y:S02]  /*13730*/  LOP3.LUT R46, R183, 0x380, RZ, 0xc0, !PT ;  /* 0x00000380b72e7812 */ /* 0x000fe400078ec0ff */
[----:B------:R-:W-:Y:S02]  /*13740*/  SHF.R.U64 R177, R177, 0x3, RZ ;  /* 0x00000003b1b17819 */ /* 0x000fe400000012ff */
[C---:B------:R-:W-:Y:S02]  /*13750*/  IADD3 R151, P2, R110.reuse, 0xc040, RZ ;  /* 0x0000c0406e977810 */ /* 0x040fe40007f5e0ff */
[----:B------:R-:W-:Y:S02]  /*13760*/  IADD3 R10, P3, R110, 0xc060, RZ ;  /* 0x0000c0606e0a7810 */ /* 0x000fe40007f7e0ff */
[----:B------:R-:W-:-:S02]  /*13770*/  LOP3.LUT R54, R185, 0x380, RZ, 0xc0, !PT ;  /* 0x00000380b9367812 */ /* 0x000fc400078ec0ff */
[----:B------:R-:W-:Y:S02]  /*13780*/  LOP3.LUT R30, R30, R179, RZ, 0x3c, !PT ;  /* 0x000000b31e1e7212 */ /* 0x000fe400078e3cff */
[----:B------:R-:W-:Y:S02]  /*13790*/  LOP3.LUT R110, R11, R110, RZ, 0x3c, !PT ;  /* 0x0000006e0b6e7212 */ /* 0x000fe400078e3cff */
[----:B------:R-:W-:Y:S02]  /*137a0*/  LOP3.LUT R179, R98, 0x380, RZ, 0xc0, !PT ;  /* 0x0000038062b37812 */ /* 0x000fe400078ec0ff */
[----:B------:R-:W-:Y:S02]  /*137b0*/  LOP3.LUT R70, R175, R70, RZ, 0x3c, !PT ;  /* 0x00000046af467212 */ /* 0x000fe400078e3cff */
[----:B------:R-:W-:Y:S02]  /*137c0*/  SHF.R.U64 R38, R38, 0x3, RZ ;  /* 0x0000000326267819 */ /* 0x000fe400000012ff */
[----:B------:R-:W-:-:S02]  /*137d0*/  LOP3.LUT R62, R173, R62, RZ, 0x3c, !PT ;  /* 0x0000003ead3e7212 */ /* 0x000fc400078e3cff */
[----:B------:R-:W-:Y:S02]  /*137e0*/  LOP3.LUT R175, R106, 0x380, RZ, 0xc0, !PT ;  /* 0x000003806aaf7812 */ /* 0x000fe400078ec0ff */
[----:B------:R-:W-:Y:S02]  /*137f0*/  SHF.R.U64 R46, R46, 0x3, RZ ;  /* 0x000000032e2e7819 */ /* 0x000fe400000012ff */
[----:B------:R-:W-:Y:S02]  /*13800*/  LOP3.LUT R94, R177, R94, RZ, 0x3c, !PT ;  /* 0x0000005eb15e7212 */ /* 0x000fe400078e3cff */
[----:B------:R-:W-:Y:S02]  /*13810*/  LOP3.LUT R173, R8, 0x380, RZ, 0xc0, !PT ;  /* 0x0000038008ad7812 */ /* 0x000fe400078ec0ff */
[----:B------:R-:W-:Y:S02]  /*13820*/  SHF.R.U64 R54, R54, 0x3, RZ ;  /* 0x0000000336367819 */ /* 0x000fe400000012ff */
[----:B------:R-:W-:-:S02]  /*13830*/  LOP3.LUT R172, R151, 0x380, RZ, 0xc0, !PT ;  /* 0x0000038097ac7812 */ /* 0x000fc400078ec0ff */
[----:B------:R-:W-:Y:S02]  /*13840*/  LOP3.LUT R177, R10, 0x380, RZ, 0xc0, !PT ;  /* 0x000003800ab17812 */ /* 0x000fe400078ec0ff */
[----:B------:R-:W-:Y:S02]  /*13850*/  SHF.R.U64 R179, R179, 0x3, RZ ;  /* 0x00000003b3b37819 */ /* 0x000fe400000012ff */
[----:B------:R-:W-:Y:S01]  /*13860*/  MOV R110, R110 ;  /* 0x0000006e006e7202 */ /* 0x000fe20000000f00 */
[----:B------:R-:W-:Y:S01]  /*13870*/  BAR.SYNC.DEFER_BLOCKING 0x1, 0x100 ;  /* 0x0044000000007b1d */ /* 0x000fe20000010000 */
[----:B------:R-:W-:Y:S02]  /*13880*/  LOP3.LUT R38, R38, R181, RZ, 0x3c, !PT ;  /* 0x000000b526267212 */ /* 0x000fe400078e3cff */
[----:B------:R-:W-:Y:S02]  /*13890*/  SHF.R.U64 R175, R175, 0x3, RZ ;  /* 0x00000003afaf7819 */ /* 0x000fe400000012ff */
[----:B------:R-:W-:Y:S01]  /*138a0*/  MOV R29, R12 ;  /* 0x0000000c001d7202 */ /* 0x000fe20000000f00 */
[----:B------:R-:W-:Y:S01]  /*138b0*/  IMAD.X R99, RZ, RZ, R111, P5 ;  /* 0x000000ffff637224 */ /* 0x000fe200028e066f */
[----:B------:R-:W-:-:S02]  /*138c0*/  LOP3.LUT R46, R46, R183, RZ, 0x3c, !PT ;  /* 0x000000b72e2e7212 */ /* 0x000fc400078e3cff */
[----:B------:R-:W-:Y:S02]  /*138d0*/  SHF.R.U64 R173, R173, 0x3, RZ ;  /* 0x00000003adad7819 */ /* 0x000fe400000012ff */
[----:B------:R-:W-:Y:S01]  /*138e0*/  MOV R28, R14 ;  /* 0x0000000e001c7202 */ /* 0x000fe20000000f00 */
[--C-:B------:R-:W-:Y:S01]  /*138f0*/  IMAD.X R107, RZ, RZ, R111.reuse, P1 ;  /* 0x000000ffff6b7224 */ /* 0x100fe200008e066f */
[----:B------:R-:W-:Y:S02]  /*13900*/  LOP3.LUT R54, R54, R185, RZ, 0x3c, !PT ;  /* 0x000000b936367212 */ /* 0x000fe400078e3cff */
[----:B------:R-:W-:Y:S02]  /*13910*/  SHF.R.U64 R172, R172, 0x3, RZ ;  /* 0x00000003acac7819 */ /* 0x000fe400000012ff */
[----:B------:R-:W-:Y:S02]  /*13920*/  SHF.R.U64 R177, R177, 0x3, RZ ;  /* 0x00000003b1b17819 */ /* 0x000fe400000012ff */
[----:B------:R-:W-:Y:S01]  /*13930*/  MOV R20, R20 ;  /* 0x0000001400147202 */ /* 0x000fe20000000f00 */
[----:B------:R-:W-:Y:S01]  /*13940*/  IMAD.X R95, RZ, RZ, R111, P4 ;  /* 0x000000ffff5f7224 */ /* 0x000fe200020e066f */
[----:B------:R-:W-:-:S02]  /*13950*/  LOP3.LUT R98, R179, R98, RZ, 0x3c, !PT ;  /* 0x00000062b3627212 */ /* 0x000fc400078e3cff */
[----:B------:R-:W-:Y:S01]  /*13960*/  MOV R30, R30 ;  /* 0x0000001e001e7202 */ /* 0x000fe20000000f00 */
[----:B------:R-:W-:Y:S01]  /*13970*/  STSM.16.M88.4 [R110], R24 ;  /* 0x000000186e007844 */ /* 0x000fe20000000200 */
[----:B------:R-:W-:Y:S01]  /*13980*/  LOP3.LUT R106, R175, R106, RZ, 0x3c, !PT ;  /* 0x0000006aaf6a7212 */ /* 0x000fe200078e3cff */
[--C-:B------:R-:W-:Y:S01]  /*13990*/  IMAD.X R11, RZ, RZ, R111.reuse, P3 ;  /* 0x000000ffff0b7224 */ /* 0x100fe200018e066f */
[----:B------:R-:W-:Y:S01]  /*139a0*/  MOV R38, R38 ;  /* 0x0000002600267202 */ /* 0x000fe20000000f00 */
[----:B------:R-:W-:Y:S01]  /*139b0*/  STSM.16.M88.4 [R29], R32 ;  /* 0x000000201d007844 */ /* 0x000fe20000000200 */
[----:B------:R-:W-:Y:S01]  /*139c0*/  LOP3.LUT R102, R173, R8, RZ, 0x3c, !PT ;  /* 0x00000008ad667212 */ /* 0x000fe200078e3cff */
[----:B------:R-:W-:Y:S01]  /*139d0*/  IMAD.X R103, RZ, RZ, R111, P0 ;  /* 0x000000ffff677224 */ /* 0x000fe200000e066f */
[----:B------:R-:W-:Y:S01]  /*139e0*/  MOV R46, R46 ;  /* 0x0000002e002e7202 */ /* 0x000fe20000000f00 */
[----:B------:R-:W-:Y:S01]  /*139f0*/  STSM.16.M88.4 [R28], R40 ;  /* 0x000000281c007844 */ /* 0x000fe20000000200 */
[----:B------:R-:W-:-:S02]  /*13a00*/  IADD3.X R9, RZ, R111, RZ, P2, !PT ;  /* 0x0000006fff097210 */ /* 0x000fc400017fe4ff */
[----:B------:R-:W-:Y:S01]  /*13a10*/  LOP3.LUT R8, R172, R151, RZ, 0x3c, !PT ;  /* 0x00000097ac087212 */ /* 0x000fe200078e3cff */
[----:B------:R-:W-:Y:S01]  /*13a20*/  STSM.16.M88.4 [R20], R48 ;  /* 0x0000003014007844 */ /* 0x000fe20000000200 */
[----:B------:R-:W-:Y:S02]  /*13a30*/  LOP3.LUT R10, R177, R10, RZ, 0x3c, !PT ;  /* 0x0000000ab10a7212 */ /* 0x000fe400078e3cff */
[----:B------:R-:W-:Y:S01]  /*13a40*/  MOV R54, R54 ;  /* 0x0000003600367202 */ /* 0x000fe20000000f00 */
[----:B------:R-:W-:Y:S01]  /*13a50*/  STSM.16.M88.4 [R30], R56 ;  /* 0x000000381e007844 */ /* 0x000fe20000000200 */
[----:B------:R-:W-:Y:S02]  /*13a60*/  MOV R62, R62 ;  /* 0x0000003e003e7202 */ /* 0x000fe40000000f00 */
[----:B------:R-:W-:Y:S01]  /*13a70*/  MOV R15, R98 ;  /* 0x00000062000f7202 */ /* 0x000fe20000000f00 */
[----:B------:R-:W-:Y:S01]  /*13a80*/  STSM.16.M88.4 [R38], R64 ;  /* 0x0000004026007844 */ /* 0x000fe20000000200 */
[----:B------:R-:W-:-:S02]  /*13a90*/  MOV R70, R70 ;  /* 0x0000004600467202 */ /* 0x000fc40000000f00 */
[----:B------:R-:W-:Y:S02]  /*13aa0*/  MOV R12, R106 ;  /* 0x0000006a000c7202 */ /* 0x000fe40000000f00 */
[----:B------:R-:W-:Y:S02]  /*13ab0*/  F2FP.F16.F32.PACK_AB R98, R101, R100 ;  /* 0x000000646562723e */ /* 0x000fe400000000ff */
[----:B------:R-:W-:Y:S01]  /*13ac0*/  F2FP.F16.F32.PACK_AB R99, R165, R164 ;  /* 0x000000a4a563723e */ /* 0x000fe200000000ff */
[----:B------:R-:W-:Y:S01]  /*13ad0*/  STSM.16.M88.4 [R46], R72 ;  /* 0x000000482e007844 */ /* 0x000fe20000000200 */
[----:B------:R-:W-:Y:S02]  /*13ae0*/  MOV R94, R94 ;  /* 0x0000005e005e7202 */ /* 0x000fe40000000f00 */
[----:B------:R-:W-:Y:S02]  /*13af0*/  F2FP.F16.F32.PACK_AB R106, R109, R108 ;  /* 0x0000006c6d6a723e */ /* 0x000fe400000000ff */
[----:B------:R-:W-:Y:S01]  /*13b00*/  F2FP.F16.F32.PACK_AB R107, R169, R168 ;  /* 0x000000a8a96b723e */ /* 0x000fe200000000ff */
[----:B------:R-:W-:Y:S01]  /*13b10*/  STSM.16.M88.4 [R54], R80 ;  /* 0x0000005036007844 */ /* 0x000fe20000000200 */
[----:B------:R-:W-:-:S02]  /*13b20*/  MOV R14, R8 ;  /* 0x00000008000e7202 */ /* 0x000fc40000000f00 */
[----:B------:R-:W-:Y:S01]  /*13b30*/  MOV R13, R10 ;  /* 0x0000000a000d7202 */ /* 0x000fe20000000f00 */
[----:B------:R-:W-:Y:S01]  /*13b40*/  STSM.16.M88.4 [R62], R76 ;  /* 0x0000004c3e007844 */ /* 0x000fe20000000200 */
[----:B------:R-:W-:Y:S02]  /*13b50*/  MOV R102, R102 ;  /* 0x0000006600667202 */ /* 0x000fe40000000f00 */
[----:B------:R-:W-:Y:S02]  /*13b60*/  F2FP.F16.F32.PACK_AB R8, R121, R171 ;  /* 0x000000ab7908723e */ /* 0x000fe400000000ff */
[----:B------:R-:W-:Y:S02]  /*13b70*/  F2FP.F16.F32.PACK_AB R9, R123, R122 ;  /* 0x0000007a7b09723e */ /* 0x000fe400000000ff */
[----:B------:R-:W-:Y:S02]  /*13b80*/  F2FP.F16.F32.PACK_AB R10, R125, R124 ;  /* 0x0000007c7d0a723e */ /* 0x000fe400000000ff */
[----:B------:R-:W-:Y:S01]  /*13b90*/  F2FP.F16.F32.PACK_AB R11, R127, R126 ;  /* 0x0000007e7f0b723e */ /* 0x000fe200000000ff */
[----:B------:R-:W-:Y:S01]  /*13ba0*/  STSM.16.M88.4 [R70], R96 ;  /* 0x0000006046007844 */ /* 0x000fe20000000200 */
[----:B------:R-:W-:-:S03]  /*13bb0*/  ISETP.NE.U32.AND P0, PT, RZ, UR4, PT ;  /* 0x00000004ff007c0c */ /* 0x000fc6000bf05070 */
[----:B------:R-:W-:Y:S04]  /*13bc0*/  STSM.16.M88.4 [R94], R104 ;  /* 0x000000685e007844 */ /* 0x000fe80000000200 */
[----:B------:R-:W-:Y:S04]  /*13bd0*/  STSM.16.M88.4 [R15], R112 ;  /* 0x000000700f007844 */ /* 0x000fe80000000200 */
[----:B------:R2:W-:Y:S01]  /*13be0*/  STSM.16.M88.4 [R102], R8 ;  /* 0x0000000866007844 */ /* 0x0005e20000000200 */
[----:B------:R-:W-:-:S03]  /*13bf0*/  ISETP.NE.AND.EX P0, PT, RZ, UR5, PT, P0 ;  /* 0x00000005ff007c0c */ /* 0x000fc6000bf05300 */
[----:B------:R1:W-:Y:S04]  /*13c00*/  STSM.16.M88.4 [R12], R128 ;  /* 0x000000800c007844 */ /* 0x0003e80000000200 */
[----:B------:R1:W-:Y:S01]  /*13c10*/  STSM.16.M88.4 [R14], R136 ;  /* 0x000000880e007844 */ /* 0x0003e20000000200 */
[----:B--2---:R-:W-:-:S04]  /*13c20*/  IADD3 R10, P1, R178, UR4, RZ ;  /* 0x00000004b20a7c10 */ /* 0x004fc8000ff3e0ff */
[----:B----4-:R-:W-:Y:S01]  /*13c30*/  IADD3.X R11, R176, UR5, RZ, P1, !PT ;  /* 0x00000005b00b7c10 */ /* 0x010fe20008ffe4ff */
        /* <DEDUP_REMOVED lines=9> */
[----:B------:R1:W5:Y:S04]  /*13cd0*/  @P0 LDG.E R23, desc[UR52][R10.64] ;  /* 0x000000340a170981 */ /* 0x000368000c1e1900 */
[----:B------:R1:W5:Y:S01]  /*13ce0*/  @P1 LDG.E R0, desc[UR52][R8.64] ;  /* 0x0000003408001981 */ /* 0x000362000c1e1900 */
[----:B------:R-:W-:-:S04]  /*13cf0*/  IMAD.MOV.U32 R186, RZ, RZ, R188 ;  /* 0x000000ffffba7224 */ /* 0x000fc800078e00bc */
[----:B------:R-:W-:-:S04]  /*13d00*/  IMAD R5, R186, 0x40, R174 ;  /* 0x00000040ba057824 */ /* 0x000fc800078e02ae */
[----:B------:R-:W-:-:S03]  /*13d10*/  IMAD.WIDE R6, R5, 0x2, R6 ;  /* 0x0000000205067825 */ /* 0x000fc600078e0206 */
[----:B------:R-:W-:Y:S01]  /*13d20*/  IADD3 R5, P4, R6, 0x1000, RZ ;  /* 0x0000100006057810 */ /* 0x000fe20007f9e0ff */
[----:B-1----:R-:W-:-:S12]  /*13d30*/  @P1 BRA `(.L_x_11691) ;  /* 0x0000000000101947 */ /* 0x002fd80003800000 */
[----:B------:R-:W-:Y:S05]  /*13d40*/  @!P0 BRA `(.L_x_11691) ;  /* 0x00000000000c8947 */ /* 0x000fea0003800000 */
[----:B------:R-:W2:Y:S04]  /*13d50*/  LDG.E R9, desc[UR52][R10.64] ;  /* 0x000000340a097981 */ /* 0x000ea8000c1e1900 */
[----:B-----5:R-:W2:Y:S02]  /*13d60*/  LDG.E R0, desc[UR52][R10.64+0x4] ;  /* 0x000004340a007981 */ /* 0x020ea4000c1e1900 */
[----:B--2---:R-:W-:-:S07]  /*13d70*/  IMAD.IADD R0, R0, 0x1, -R9 ;  /* 0x0000000100007824 */ /* 0x004fce00078e0a09 */
.L_x_11691:
[----:B------:R-:W2:Y:S01]  /*13d80*/  LDL.LU R15, [R1+0x6c] ;  /* 0x00006c00010f7983 */ /* 0x000ea20000300800 */
[----:B------:R-:W-:-:S03]  /*13d90*/  ULDC.64 UR4, c[0x0][0xc70] ;  /* 0x00031c0000047ab9 */ /* 0x000fc60000000a00 */
[----:B------:R-:W3:Y:S04]  /*13da0*/  LDL.LU R14, [R1+0x5c] ;  /* 0x00005c00010e7983 */ /* 0x000ee80000300800 */
[----:B------:R-:W4:Y:S04]  /*13db0*/  LDL R10, [R1+0x4c] ;  /* 0x00004c00010a7983 */ /* 0x000f280000100800 */
[----:B------:R-:W4:Y:S04]  /*13dc0*/  LDL.LU R85, [R1+0x50] ;  /* 0x0000500001557983 */ /* 0x000f280000300800 */
[----:B------:R-:W4:Y:S01]  /*13dd0*/  LDL.LU R84, [R1+0x64] ;  /* 0x0000640001547983 */ /* 0x000f220000300800 */
[--C-:B-----5:R-:W-:Y:S01]  /*13de0*/  SHF.R.S32.HI R21, RZ, 0x1f, R23.reuse ;  /* 0x0000001fff157819 */ /* 0x120fe20000011417 */
[----:B------:R-:W-:Y:S01]  /*13df0*/  IMAD.MOV.U32 R20, RZ, RZ, R23 ;  /* 0x000000ffff147224 */ /* 0x000fe200078e0017 */
[----:B------:R-:W-:-:S02]  /*13e00*/  LOP3.LUT R12, R5, 0x380, RZ, 0xc0, !PT ;  /* 0x00000380050c7812 */ /* 0x000fc400078ec0ff */
[----:B------:R-:W-:Y:S02]  /*13e10*/  IADD3 R25, P5, R6, 0x2000, RZ ;  /* 0x0000200006197810 */ /* 0x000fe40007fbe0ff */
[----:B------:R-:W-:Y:S02]  /*13e20*/  SHF.R.U64 R12, R12, 0x3, RZ ;  /* 0x000000030c0c7819 */ /* 0x000fe400000012ff */
[----:B------:R-:W-:Y:S02]  /*13e30*/  IADD3 R37, P2, R6, 0x5000, RZ ;  /* 0x0000500006257810 */ /* 0x000fe40007f5e0ff */
[----:B------:R-:W-:Y:S02]  /*13e40*/  LOP3.LUT R12, R12, R5, RZ, 0x3c, !PT ;  /* 0x000000050c0c7212 */ /* 0x000fe400078e3cff */
[----:B------:R-:W-:Y:S02]  /*13e50*/  IADD3 R33, P1, R6, 0x4000, RZ ;  /* 0x0000400006217810 */ /* 0x000fe40007f3e0ff */
[----:B------:R-:W-:-:S02]  /*13e60*/  LOP3.LUT R24, R25, 0x380, RZ, 0xc0, !PT ;  /* 0x0000038019187812 */ /* 0x000fc400078ec0ff */
[----:B------:R-:W-:Y:S02]  /*13e70*/  LOP3.LUT R36, R37, 0x380, RZ, 0xc0, !PT ;  /* 0x0000038025247812 */ /* 0x000fe400078ec0ff */
        /* <DEDUP_REMOVED lines=8> */
[----:B------:R-:W-:-:S02]  /*13f00*/  IADD3.X R13, RZ, R7, RZ, P4, !PT ;  /* 0x00000007ff0d7210 */ /* 0x000fc400027fe4ff */
[C---:B------:R-:W-:Y:S02]  /*13f10*/  IADD3 R45, P4, R6.reuse, 0x7000, RZ ;  /* 0x00007000062d7810 */ /* 0x040fe40007f9e0ff */
[----:B------:R-:W-:Y:S02]  /*13f20*/  IADD3 R49, P5, R6, 0x8000, RZ ;  /* 0x0000800006317810 */ /* 0x000fe40007fbe0ff */
[----:B------:R-:W-:Y:S01]  /*13f30*/  LOP3.LUT R32, R32, R33, RZ, 0x3c, !PT ;  /* 0x0000002120207212 */ /* 0x000fe200078e3cff */
[----:B------:R-:W-:Y:S01]  /*13f40*/  IMAD.X R33, RZ, RZ, R7, P1 ;  /* 0x000000ffff217224 */ /* 0x000fe200008e0607 */
[C---:B------:R-:W-:Y:S02]  /*13f50*/  IADD3 R57, P2, R6.reuse, 0xb000, RZ ;  /* 0x0000b00006397810 */ /* 0x040fe40007f5e0ff */
[----:B------:R-:W-:Y:S02]  /*13f60*/  IADD3 R53, P1, R6, 0xa000, RZ ;  /* 0x0000a00006357810 */ /* 0x000fe40007f3e0ff */
        /* <DEDUP_REMOVED lines=16> */
[----:B------:R-:W-:Y:S01]  /*14070*/  LOP3.LUT R52, R52, R53, RZ, 0x3c, !PT ;  /* 0x0000003534347212 */ /* 0x000fe200078e3cff */
[----:B------:R-:W-:Y:S01]  /*14080*/  IMAD.X R53, RZ, RZ, R7, P1 ;  /* 0x000000ffff357224 */ /* 0x000fe200008e0607 */
[----:B------:R-:W-:Y:S02]  /*14090*/  LOP3.LUT R68, R69, 0x380, RZ, 0xc0, !PT ;  /* 0x0000038045447812 */ /* 0x000fe400078ec0ff */
[----:B------:R-:W-:Y:S02]  /*140a0*/  LOP3.LUT R64, R65, 0x380, RZ, 0xc0, !PT ;  /* 0x0000038041407812 */ /* 0x000fe400078ec0ff */
[----:B------:R-:W-:Y:S02]  /*140b0*/  SHF.R.U64 R68, R68, 0x3, RZ ;  /* 0x0000000344447819 */ /* 0x000fe400000012ff */
[----:B------:R-:W-:Y:S02]  /*140c0*/  SHF.R.U64 R64, R64, 0x3, RZ ;  /* 0x0000000340407819 */ /* 0x000fe400000012ff */
[----:B------:R-:W-:-:S02]  /*140d0*/  LOP3.LUT R68, R68, R69, RZ, 0x3c, !PT ;  /* 0x0000004544447212 */ /* 0x000fc400078e3cff */
[----:B------:R-:W-:Y:S01]  /*140e0*/  LOP3.LUT R64, R64, R65, RZ, 0x3c, !PT ;  /* 0x0000004140407212 */ /* 0x000fe200078e3cff */
[----:B------:R-:W-:Y:S01]  /*140f0*/  IMAD.X R65, RZ, RZ, R7, P5 ;  /* 0x000000ffff417224 */ /* 0x000fe200028e0607 */
[----:B------:R-:W-:Y:S01]  /*14100*/  IADD3.X R69, RZ, R7, RZ, P4, !PT ;  /* 0x00000007ff457210 */ /* 0x000fe200027fe4ff */
[--C-:B------:R-:W-:Y:S01]  /*14110*/  IMAD.MOV.U32 R78, RZ, RZ, R174.reuse ;  /* 0x000000ffff4e7224 */ /* 0x100fe200078e00ae */
[----:B------:R-:W-:Y:S02]  /*14120*/  SHF.R.S32.HI R79, RZ, 0x1f, R174 ;  /* 0x0000001fff4f7819 */ /* 0x000fe400000114ae */
[----:B------:R-:W-:-:S05]  /*14130*/  SHF.R.S32.HI R187, RZ, 0x1f, R186 ;  /* 0x0000001fffbb7819 */ /* 0x000fca00000114ba */
[----:B------:R-:W-:Y:S01]  /*14140*/  STL [R1+0x44], R187 ;  /* 0x000044bb01007387 */ /* 0x000fe20000100800 */
[----:B------:R-:W-:Y:S01]  /*14150*/  BSSY B1, `(.L_x_11692) ;  /* 0x0000084000017945 */ /* 0x000fe20003800000 */
[----:B--2---:R-:W-:Y:S02]  /*14160*/  SEL R83, R15, RZ, !P0 ;  /* 0x000000ff0f537207 */ /* 0x004fe40004000000 */
[----:B---3--:R-:W-:Y:S02]  /*14170*/  SEL R82, R14, RZ, !P0 ;  /* 0x000000ff0e527207 */ /* 0x008fe40004000000 */
[----:B------:R-:W0:Y:S01]  /*14180*/  S2R R14, SR_TID.X ;  /* 0x00000000000e7919 */ /* 0x000e220000002100 */
[----:B------:R-:W-:-:S04]  /*14190*/  IADD3 R29, P0, R6, 0x3000, RZ ;  /* 0x00003000061d7810 */ /* 0x000fc80007f1e0ff */
[----:B------:R-:W-:Y:S02]  /*141a0*/  LOP3.LUT R28, R29, 0x380, RZ, 0xc0, !PT ;  /* 0x000003801d1c7812 */ /* 0x000fe400078ec0ff */
[----:B----4-:R-:W-:Y:S02]  /*141b0*/  SHF.R.S32.HI R81, RZ, 0x1f, R85 ;  /* 0x0000001fff517819 */ /* 0x010fe40000011455 */
[----:B------:R-:W-:-:S03]  /*141c0*/  SHF.R.U64 R28, R28, 0x3, RZ ;  /* 0x000000031c1c7819 */ /* 0x000fc600000012ff */
[----:B------:R-:W-:Y:S01]  /*141d0*/  IMAD R8, R81, UR4, RZ ;  /* 0x0000000451087c24 */ /* 0x000fe2000f8e02ff */
[----:B------:R-:W-:Y:S01]  /*141e0*/  LOP3.LUT R28, R28, R29, RZ, 0x3c, !PT ;  /* 0x0000001d1c1c7212 */ /* 0x000fe200078e3cff */
[----:B------:R-:W-:Y:S01]  /*141f0*/  IMAD.X R29, RZ, RZ, R7, P0 ;  /* 0x000000ffff1d7224 */ /* 0x000fe200000e0607 */
[----:B------:R-:W-:Y:S01]  /*14200*/  IADD3 R77, P0, R6, 0x9000, RZ ;  /* 0x00009000064d7810 */ /* 0x000fe20007f1e0ff */
[C---:B------:R-:W-:Y:S02]  /*14210*/  IMAD R11, R85.reuse, UR5, R8 ;  /* 0x00000005550b7c24 */ /* 0x040fe4000f8e0208 */
[----:B------:R-:W-:Y:S01]  /*14220*/  IMAD.WIDE.U32 R8, R85, UR4, R20 ;  /* 0x0000000455087c25 */ /* 0x000fe2000f8e0014 */
[----:B------:R-:W-:Y:S01]  /*14230*/  ULDC.64 UR4, c[0x0][0xc78] ;  /* 0x00031e0000047ab9 */ /* 0x000fe20000000a00 */
[----:B------:R-:W-:Y:S02]  /*14240*/  LOP3.LUT R76, R77, 0x380, RZ, 0xc0, !PT ;  /* 0x000003804d4c7812 */ /* 0x000fe400078ec0ff */
[----:B------:R-:W-:-:S02]  /*14250*/  IMAD.IADD R9, R9, 0x1, R11 ;  /* 0x0000000109097824 */ /* 0x000fc400078e020b */
[----:B------:R-:W-:Y:S01]  /*14260*/  IMAD R5, R83, UR4, RZ ;  /* 0x0000000453057c24 */ /* 0x000fe2000f8e02ff */
[----:B------:R-:W-:Y:S01]  /*14270*/  SHF.R.U64 R76, R76, 0x3, RZ ;  /* 0x000000034c4c7819 */ /* 0x000fe200000012ff */
[----:B------:R-:W-:Y:S02]  /*14280*/  IMAD R11, R84, 0x80, R10 ;  /* 0x00000080540b7824 */ /* 0x000fe400078e020a */
[----:B------:R-:W-:Y:S01]  /*14290*/  IMAD.WIDE.U32 R8, R82, UR4, R8 ;  /* 0x0000000452087c25 */ /* 0x000fe2000f8e0008 */
[----:B------:R-:W-:Y:S02]  /*142a0*/  LOP3.LUT R76, R76, R77, RZ, 0x3c, !PT ;  /* 0x0000004d4c4c7212 */ /* 0x000fe400078e3cff */
[----:B------:R-:W-:Y:S01]  /*142b0*/  IADD3.X R77, RZ, R7, RZ, P0, !PT ;  /* 0x00000007ff4d7210 */ /* 0x000fe200007fe4ff */
[----:B------:R-:W-:Y:S01]  /*142c0*/  IMAD R10, R82, UR5, R5 ;  /* 0x00000005520a7c24 */ /* 0x000fe2000f8e0205 */
[----:B------:R-:W-:Y:S01]  /*142d0*/  SHF.R.S32.HI R5, RZ, 0x1f, R11 ;  /* 0x0000001fff057819 */ /* 0x000fe2000001140b */
[----:B0-----:R-:W-:Y:S01]  /*142e0*/  VIADD R15, R14, 0xffffff80 ;  /* 0xffffff800e0f7836 */ /* 0x001fe20000000000 */
[----:B------:R-:W-:Y:S01]  /*142f0*/  IADD3 R8, P3, R11, R8, RZ ;  /* 0x000000080b087210 */ /* 0x000fe20007f7e0ff */
[----:B------:R-:W-:-:S03]  /*14300*/  ULDC.64 UR4, c[0x0][0xc40] ;  /* 0x0003100000047ab9 */ /* 0x000fc60000000a00 */
[----:B------:R-:W-:Y:S02]  /*14310*/  IADD3.X R5, R5, R9, R10, P3, !PT ;  /* 0x0000000905057210 */ /* 0x000fe40001ffe40a */
[C---:B------:R-:W-:Y:S02]  /*14320*/  LEA R54, P3, R8.reuse, UR4, 0x2 ;  /* 0x0000000408367c11 */ /* 0x040fe4000f8610ff */
[----:B------:R-:W-:Y:S02]  /*14330*/  SHF.R.S32.HI R14, RZ, 0x1f, R15 ;  /* 0x0000001fff0e7819 */ /* 0x000fe4000001140f */
[----:B------:R-:W-:Y:S01]  /*14340*/  LEA.HI.X R55, R8, UR5, R5, 0x2, P3 ;  /* 0x0000000508377c11 */ /* 0x000fe200098f1405 */
[----:B------:R-:W-:Y:S01]  /*14350*/  VIADD R5, R11, 0x8 ;  /* 0x000000080b057836 */ /* 0x000fe20000000000 */
[----:B------:R-:W-:Y:S01]  /*14360*/  LEA.HI R14, R14, R15, RZ, 0x7 ;  /* 0x0000000f0e0e7211 */ /* 0x000fe200078f38ff */
[----:B------:R-:W-:Y:S01]  /*14370*/  ULDC.64 UR4, c[0x0][0xba0] ;  /* 0x0002e80000047ab9 */ /* 0x000fe20000000a00 */
[----:B------:R-:W-:-:S02]  /*14380*/  IADD3 R41, P3, R6, 0x6000, RZ ;  /* 0x0000600006297810 */ /* 0x000fc40007f7e0ff */
[----:B------:R-:W-:Y:S02]  /*14390*/  LOP3.LUT R14, R14, 0xffffff80, RZ, 0xc0, !PT ;  /* 0xffffff800e0e7812 */ /* 0x000fe400078ec0ff */
[----:B------:R-:W-:Y:S02]  /*143a0*/  LOP3.LUT R40, R41, 0x380, RZ, 0xc0, !PT ;  /* 0x0000038029287812 */ /* 0x000fe400078ec0ff */
[----:B------:R-:W-:Y:S01]  /*143b0*/  IADD3 R10, P2, R6, 0xf000, RZ ;  /* 0x0000f000060a7810 */ /* 0x000fe20007f5e0ff */
[----:B------:R-:W-:Y:S01]  /*143c0*/  IMAD.IADD R14, R15, 0x1, -R14 ;  /* 0x000000010f0e7824 */ /* 0x000fe200078e0a0e */
[----:B------:R-:W-:Y:S02]  /*143d0*/  SHF.R.U64 R40, R40, 0x3, RZ ;  /* 0x0000000328287819 */ /* 0x000fe400000012ff */
[----:B------:R-:W-:Y:S01]  /*143e0*/  LOP3.LUT R9, R6, 0x380, RZ, 0xc0, !PT ;  /* 0x0000038006097812 */ /* 0x000fe200078ec0ff */
[----:B------:R-:W-:Y:S01]  /*143f0*/  IMAD.X R61, RZ, RZ, R7, P2 ;  /* 0x000000ffff3d7224 */ /* 0x000fe200010e0607 */
[----:B------:R-:W-:-:S02]  /*14400*/  LOP3.LUT R40, R40, R41, RZ, 0x3c, !PT ;  /* 0x0000002928287212 */ /* 0x000fc400078e3cff */
[----:B------:R-:W-:Y:S02]  /*14410*/  IADD3.X R41, RZ, R7, RZ, P3, !PT ;  /* 0x00000007ff297210 */ /* 0x000fe40001ffe4ff */
[----:B------:R-:W-:Y:S02]  /*14420*/  LOP3.LUT P0, RZ, R14, 0x3, RZ, 0xc0, !PT ;  /* 0x000000030eff7812 */ /* 0x000fe4000780c0ff */
[----:B------:R-:W-:Y:S02]  /*14430*/  IADD3 R73, P3, R6, 0xc000, RZ ;  /* 0x0000c00006497810 */ /* 0x000fe40007f7e0ff */
[-C--:B------:R-:W-:Y:S02]  /*14440*/  ISETP.GE.OR P1, PT, R11, R0.reuse, P0 ;  /* 0x000000000b00720c */ /* 0x080fe40000726670 */
[----:B------:R-:W-:Y:S02]  /*14450*/  LOP3.LUT R72, R73, 0x380, RZ, 0xc0, !PT ;  /* 0x0000038049487812 */ /* 0x000fe400078ec0ff */
[----:B------:R-:W-:-:S02]  /*14460*/  ISETP.GE.OR P0, PT, R5, R0, P0 ;  /* 0x000000000500720c */ /* 0x000fc40000706670 */
[----:B------:R-:W-:Y:S02]  /*14470*/  LOP3.LUT R5, R10, 0x380, RZ, 0xc0, !PT ;  /* 0x000003800a057812 */ /* 0x000fe400078ec0ff */
[----:B------:R-:W-:Y:S02]  /*14480*/  SHF.R.U64 R72, R72, 0x3, RZ ;  /* 0x0000000348487819 */ /* 0x000fe400000012ff */
[----:B------:R-:W-:Y:S02]  /*14490*/  SHF.R.U64 R9, R9, 0x3, RZ ;  /* 0x0000000309097819 */ /* 0x000fe400000012ff */
[----:B------:R-:W-:Y:S01]  /*144a0*/  SHF.R.U64 R5, R5, 0x3, RZ ;  /* 0x0000000305057819 */ /* 0x000fe200000012ff */
[----:B------:R0:W-:Y:S01]  /*144b0*/  @!P1 STG.E desc[UR52][R54.64], R4 ;  /* 0x0000000436009986 */ /* 0x0001e2000c101934 */
[----:B------:R-:W-:Y:S01]  /*144c0*/  LOP3.LUT R72, R72, R73, RZ, 0x3c, !PT ;  /* 0x0000004948487212 */ /* 0x000fe200078e3cff */
[--C-:B------:R-:W-:Y:S01]  /*144d0*/  IMAD.X R73, RZ, RZ, R7.reuse, P3 ;  /* 0x000000ffff497224 */ /* 0x100fe200018e0607 */
[----:B------:R-:W-:Y:S01]  /*144e0*/  LOP3.LUT R8, R9, R6, RZ, 0x3c, !PT ;  /* 0x0000000609087212 */ /* 0x000fe200078e3cff */
[----:B------:R-:W-:Y:S01]  /*144f0*/  IMAD.MOV.U32 R9, RZ, RZ, R7 ;  /* 0x000000ffff097224 */ /* 0x000fe200078e0007 */
[----:B------:R-:W-:Y:S01]  /*14500*/  LOP3.LUT R60, R5, R10, RZ, 0x3c, !PT ;  /* 0x0000000a053c7212 */ /* 0x000fe200078e3cff */
[----:B------:R1:W-:Y:S01]  /*14510*/  @!P0 STG.E desc[UR52][R54.64+0x20], R3 ;  /* 0x0000200336008986 */ /* 0x0003e2000c101934 */
[----:B------:R-:W-:-:S03]  /*14520*/  IMAD R80, R21, UR4, RZ ;  /* 0x0000000415507c24 */ /* 0x000fc6000f8e02ff */
        /* <DEDUP_REMOVED lines=9> */
[----:B0-----:R0:W5:Y:S04]  /*145c0*/  LD.E.128 R4, desc[UR52][R76.64] ;  /* 0x000000344c047980 */ /* 0x001168000c101d00 */
[----:B-1----:R-:W5:Y:S04]  /*145d0*/  LD.E.128 R52, desc[UR52][R52.64] ;  /* 0x0000003434347980 */ /* 0x002f68000c101d00 */
[----:B------:R-:W5:Y:S04]  /*145e0*/  LD.E.128 R56, desc[UR52][R56.64] ;  /* 0x0000003438387980 */ /* 0x000f68000c101d00 */
        /* <DEDUP_REMOVED lines=10> */
[----:B-1----:R-:W1:Y:S01]  /*14690*/  FENCE.VIEW.ASYNC.S ;  /* 0x00000000000073c6 */ /* 0x002e620000000000 */
[----:B------:R-:W-:Y:S01]  /*146a0*/  IMAD R23, R23, UR5, R80 ;  /* 0x0000000517177c24 */ /* 0x000fe2000f8e0250 */
[----:B------:R-:W-:Y:S01]  /*146b0*/  ULDC.64 UR4, c[0x0][0xbe0] ;  /* 0x0002f80000047ab9 */ /* 0x000fe20000000a00 */
[----:B------:R-:W-:-:S02]  /*146c0*/  IMAD R78, R84, -0x80, R0 ;  /* 0xffffff80544e7824 */ /* 0x000fc400078e0200 */
[C---:B------:R-:W-:Y:S01]  /*146d0*/  VIADD R0, R186.reuse, 0x40 ;  /* 0x00000040ba007836 */ /* 0x040fe20000000000 */
[----:B------:R-:W-:Y:S01]  /*146e0*/  IADD3 R21, R21, R23, RZ ;  /* 0x0000001715157210 */ /* 0x000fe20007ffe0ff */
[----:B0-----:R-:W-:Y:S01]  /*146f0*/  IMAD R76, R81, UR4, RZ ;  /* 0x00000004514c7c24 */ /* 0x001fe2000f8e02ff */
[CC--:B------:R-:W-:Y:S01]  /*14700*/  ISETP.GE.AND P3, PT, R186.reuse, R78.reuse, PT ;  /* 0x0000004eba00720c */ /* 0x0c0fe20003f66270 */
[----:B------:R-:W-:Y:S01]  /*14710*/  VIADD R3, R186, 0x20 ;  /* 0x00000020ba037836 */ /* 0x000fe20000000000 */
[-C--:B------:R-:W-:Y:S01]  /*14720*/  ISETP.GE.AND P0, PT, R0, R78.reuse, PT ;  /* 0x0000004e0000720c */ /* 0x080fe20003f06270 */
[----:B------:R-:W-:Y:S01]  /*14730*/  IMAD R77, R85, UR5, R76 ;  /* 0x00000005554d7c24 */ /* 0x000fe2000f8e024c */
[----:B------:R-:W-:Y:S01]  /*14740*/  IADD3 R0, R17, 0x32420, RZ ;  /* 0x0003242011007810 */ /* 0x000fe20007ffe0ff */
[----:B------:R-:W-:Y:S01]  /*14750*/  IMAD.WIDE.U32 R20, R85, UR4, R20 ;  /* 0x0000000455147c25 */ /* 0x000fe2000f8e0014 */
[----:B------:R-:W-:Y:S01]  /*14760*/  ULDC.64 UR4, c[0x0][0xbe8] ;  /* 0x0002fa0000047ab9 */ /* 0x000fe20000000a00 */
[----:B------:R-:W-:-:S02]  /*14770*/  ISETP.GE.AND P2, PT, R3, R78, PT ;  /* 0x0000004e0300720c */ /* 0x000fc40003f46270 */
[----:B------:R-:W-:Y:S01]  /*14780*/  VIADD R23, R186, 0x60 ;  /* 0x00000060ba177836 */ /* 0x000fe20000000000 */
[----:B------:R-:W-:Y:S01]  /*14790*/  PRMT R0, RZ, 0x654, R0 ;  /* 0x00000654ff007816 */ /* 0x000fe20000000000 */
[----:B------:R-:W-:Y:S02]  /*147a0*/  IMAD.IADD R21, R21, 0x1, R77 ;  /* 0x0000000115157824 */ /* 0x000fe400078e024d */
[----:B------:R-:W-:Y:S01]  /*147b0*/  IMAD R3, R83, UR4, RZ ;  /* 0x0000000453037c24 */ /* 0x000fe2000f8e02ff */
[----:B------:R-:W-:Y:S01]  /*147c0*/  ISETP.GE.AND P1, PT, R23, R78, PT ;  /* 0x0000004e1700720c */ /* 0x000fe20003f26270 */
[C---:B------:R-:W-:Y:S01]  /*147d0*/  IMAD.WIDE.U32 R78, R82.reuse, UR4, R20 ;  /* 0x00000004524e7c25 */ /* 0x040fe2000f8e0014 */
[----:B-1----:R0:W-:Y:S03]  /*147e0*/  SYNCS.ARRIVE.TRANS64.RED.A1T0 RZ, [R0+URZ], RZ ;  /* 0x000000ff00ff79a7 */ /* 0x0021e6000810043f */
[----:B------:R-:W-:-:S02]  /*147f0*/  IMAD R3, R82, UR5, R3 ;  /* 0x0000000552037c24 */ /* 0x000fc4000f8e0203 */
        /* <DEDUP_REMOVED lines=25> */
.L_x_11693:
[----:B------:R-:W-:Y:S05]  /*14990*/  BSYNC B1 ;  /* 0x0000000000017941 */ /* 0x000fea0003800000 */
.L_x_11692:
[----:B------:R-:W-:Y:S04]  /*149a0*/  BSSY B1, `(.L_x_11694) ;  /* 0x000001a000017945 */ /* 0x000fe80003800000 */
[----:B------:R-:W-:Y:S05]  /*149b0*/  @P2 BRA `(.L_x_11695) ;  /* 0x0000000000602947 */ /* 0x000fea0003800000 */
[----:B------:R-:W-:Y:S01]  /*149c0*/  IADD3 R3, P2, R76, 0x20, RZ ;  /* 0x000000204c037810 */ /* 0x000fe20007f5e0ff */
[----:B------:R-:W-:Y:S01]  /*149d0*/  ULDC.64 UR6, c[0x0][0xbd8] ;  /* 0x0002f60000067ab9 */ /* 0x000fe20000000a00 */
[----:B0----5:R-:W-:Y:S01]  /*149e0*/  MOV R8, R78 ;  /* 0x0000004e00087202 */ /* 0x021fe20000000f00 */
        /* <DEDUP_REMOVED lines=21> */
.L_x_11695:
[----:B------:R-:W-:Y:S05]  /*14b40*/  BSYNC B1 ;  /* 0x0000000000017941 */ /* 0x000fea0003800000 */
.L_x_11694:
        /* <DEDUP_REMOVED lines=26> */
.L_x_11697:
[----:B------:R-:W-:Y:S05]  /*14cf0*/  BSYNC B1 ;  /* 0x0000000000017941 */ /* 0x000fea0003800000 */
.L_x_11696:
[----:B------:R-:W-:Y:S05]  /*14d00*/  @P1 BRA `(.L_x_11698) ;  /* 0x0000000c006c1947 */ /* 0x000fea0003800000 */
[----:B------:R-:W-:Y:S01]  /*14d10*/  IADD3 R3, P0, R76, 0x60, RZ ;  /* 0x000000604c037810 */ /* 0x000fe20007f1e0ff */
[----:B------:R-:W-:Y:S01]  /*14d20*/  ULDC UR4, c[0x0][0xb8c] ;  /* 0x0002e30000047ab9 */ /* 0x000fe20000000800 */
[C---:B------:R-:W-:Y:S01]  /*14d30*/  IADD3 R0, R174.reuse, 0x40, RZ ;  /* 0x00000040ae007810 */ /* 0x040fe20007ffe0ff */
[----:B------:R-:W-:Y:S01]  /*14d40*/  ULDC.64 UR6, c[0x0][0xbd8] ;  /* 0x0002f60000067ab9 */ /* 0x000fe20000000a00 */
[----:B-1---5:R-:W-:Y:S01]  /*14d50*/  IMAD.MOV.U32 R4, RZ, RZ, R78 ;  /* 0x000000ffff047224 */ /* 0x022fe200078e004e */
        /* <DEDUP_REMOVED lines=11> */
[----:B--2---:R-:W-:Y:S01]  /*14e10*/  LEA R6, P0, R4, UR6, 0x1 ;  /* 0x0000000604067c11 */ /* 0x004fe2000f8008ff */
        /* <DEDUP_REMOVED lines=9> */
.L_x_11690:
[----:B------:R-:W3:Y:S01]  /*14eb0*/  LDL.LU R6, [R1+0x54] ;  /* 0x0000540001067983 */ /* 0x000ee20000300800 */
[----:B------:R-:W-:-:S03]  /*14ec0*/  ULDC.64 UR4, c[0x0][0xcd8] ;  /* 0x0003360000047ab9 */ /* 0x000fc60000000a00 */
[----:B------:R-:W2:Y:S01]  /*14ed0*/  LDL.LU R0, [R1+0x58] ;  /* 0x0000580001007983 */ /* 0x000ea20000300800 */
[----:B------:R-:W-:Y:S01]  /*14ee0*/  ISETP.NE.U32.AND P0, PT, RZ, UR4, PT ;  /* 0x00000004ff007c0c */ /* 0x000fe2000bf05070 */
[----:B------:R-:W-:-:S03]  /*14ef0*/  IMAD.MOV.U32 R3, RZ, RZ, RZ ;  /* 0x000000ffff037224 */ /* 0x000fc600078e00ff */
[----:B------:R-:W-:Y:S02]  /*14f00*/  ISETP.NE.AND.EX P0, PT, RZ, UR5, PT, P0 ;  /* 0x00000005ff007c0c */ /* 0x000fe4000bf05300 */
[----:B---3--:R-:W-:-:S04]  /*14f10*/  IADD3 R4, P1, R6, UR4, RZ ;  /* 0x0000000406047c10 */ /* 0x008fc8000ff3e0ff */
[----:B--2---:R-:W-:Y:S01]  /*14f20*/  IADD3.X R5, R0, UR5, RZ, P1, !PT ;  /* 0x0000000500057c10 */ /* 0x004fe20008ffe4ff */
[----:B------:R-:W-:Y:S02]  /*14f30*/  ULDC.64 UR4, c[0x0][0xce0] ;  /* 0x0003380000047ab9 */ /* 0x000fe40000000a00 */
[----:B------:R-:W-:-:S04]  /*14f40*/  ISETP.NE.U32.AND P1, PT, RZ, UR4, PT ;  /* 0x00000004ff007c0c */ /* 0x000fc8000bf25070 */
[----:B------:R1:W5:Y:S01]  /*14f50*/  @P0 LDG.E R3, desc[UR52][R4.64] ;  /* 0x0000003404030981 */ /* 0x000362000c1e1900 */
[----:B------:R-:W-:Y:S01]  /*14f60*/  ISETP.NE.AND.EX P1, PT, RZ, UR5, PT, P1 ;  /* 0x00000005ff007c0c */ /* 0x000fe2000bf25310 */
[----:B0-----:R-:W0:-:S12]  /*14f70*/  S2R R8, SR_TID.X ;  /* 0x0000000000087919 */ /* 0x001e180000002100 */
[----:B------:R-:W-:Y:S01]  /*14f80*/  @P1 IADD3 R6, P2, R6, UR4, RZ ;  /* 0x0000000406061c10 */ /* 0x000fe2000ff5e0ff */
[----:B------:R-:W-:-:S03]  /*14f90*/  ULDC UR4, c[0x0][0xb88] ;  /* 0x0002e20000047ab9 */ /* 0x000fc60000000800 */
[----:B------:R-:W-:Y:S01]  /*14fa0*/  @P1 IADD3.X R7, R0, UR5, RZ, P2, !PT ;  /* 0x0000000500071c10 */ /* 0x000fe200097fe4ff */
[----:B------:R-:W-:-:S06]  /*14fb0*/  IMAD.U32 R0, RZ, RZ, UR4 ;  /* 0x00000004ff007e24 */ /* 0x000fcc000f8e00ff */
[----:B------:R1:W5:Y:S01]  /*14fc0*/  @P1 LDG.E R0, desc[UR52][R6.64] ;  /* 0x0000003406001981 */ /* 0x000362000c1e1900 */
[----:B0-----:R-:W-:-:S04]  /*14fd0*/  IADD3 R8, R8, -0x80, RZ ;  /* 0xffffff8008087810 */ /* 0x001fc80007ffe0ff */
[----:B------:R-:W-:Y:S01]  /*14fe0*/  ISETP.GT.AND P2, PT, R8, 0x7f, PT ;  /* 0x0000007f0800780c */ /* 0x000fe20003f44270 */
[----:B-1----:R-:W-:-:S12]  /*14ff0*/  @P1 BRA `(.L_x_11699) ;  /* 0x0000000000101947 */ /* 0x002fd80003800000 */
[----:B------:R-:W-:Y:S05]  /*15000*/  @!P0 BRA `(.L_x_11699) ;  /* 0x00000000000c8947 */ /* 0x000fea0003800000 */
[----:B------:R-:W2:Y:S04]  /*15010*/  LDG.E R7, desc[UR52][R4.64] ;  /* 0x0000003404077981 */ /* 0x000ea8000c1e1900 */
[----:B-----5:R-:W2:Y:S02]  /*15020*/  LDG.E R0, desc[UR52][R4.64+0x4] ;  /* 0x0000043404007981 */ /* 0x020ea4000c1e1900 */
[----:B--2---:R-:W-:-:S07]  /*15030*/  IMAD.IADD R0, R0, 0x1, -R7 ;  /* 0x0000000100007824 */ /* 0x004fce00078e0a07 */
.L_x_11699:
[----:B------:R-:W2:Y:S04]  /*15040*/  LDL.LU R5, [R1+0x5c] ;  /* 0x00005c0001057983 */ /* 0x000ea80000300800 */
[----:B------:R-:W3:Y:S04]  /*15050*/  LDL.LU R4, [R1+0x6c] ;  /* 0x00006c0001047983 */ /* 0x000ee80000300800 */
[----:B------:R-:W4:Y:S04]  /*15060*/  LDL R14, [R1+0x50] ;  /* 0x00005000010e7983 */ /* 0x000f280000100800 */
[----:B------:R-:W4:Y:S04]  /*15070*/  LDL R20, [R1+0x24] ;  /* 0x0000240001147983 */ /* 0x000f280000100800 */
[----:B------:R0:W5:Y:S01]  /*15080*/  LDL R13, [R1+0x64] ;  /* 0x00006400010d7983 */ /* 0x0001620000100800 */
[----:B------:R-:W-:Y:S01]  /*15090*/  BSSY B1, `(.L_x_11700) ;  /* 0x000001d000017945 */ /* 0x000fe20003800000 */
[----:B-----5:R-:W-:-:S02]  /*150a0*/  SHF.R.S32.HI R8, RZ, 0x1f, R3 ;  /* 0x0000001fff087819 */ /* 0x020fc40000011403 */
[----:B--2---:R-:W-:Y:S02]  /*150b0*/  SEL R11, R5, RZ, !P0 ;  /* 0x000000ff050b7207 */ /* 0x004fe40004000000 */
[----:B---3--:R-:W-:Y:S02]  /*150c0*/  SEL R12, R4, RZ, !P0 ;  /* 0x000000ff040c7207 */ /* 0x008fe40004000000 */
[----:B----4-:R-:W-:Y:S02]  /*150d0*/  SHF.R.S32.HI R9, RZ, 0x1f, R14 ;  /* 0x0000001fff097819 */ /* 0x010fe4000001140e */
[----:B------:R-:W-:Y:S01]  /*150e0*/  SHF.R.S32.HI R10, RZ, 0x1f, R20 ;  /* 0x0000001fff0a7819 */ /* 0x000fe20000011414 */
[----:B0-----:R-:W-:Y:S06]  /*150f0*/  @P2 BRA `(.L_x_11701) ;  /* 0x0000000000582947 */ /* 0x001fec0003800000 */
[----:B------:R-:W0:Y:S02]  /*15100*/  S2R R4, SR_TID.X ;  /* 0x0000000000047919 */ /* 0x000e240000002100 */
[----:B0-----:R-:W-:-:S04]  /*15110*/  IMAD R4, R13, 0x80, R4 ;  /* 0x000000800d047824 */ /* 0x001fc800078e0204 */
        /* <DEDUP_REMOVED lines=20> */
.L_x_11701:
[----:B------:R-:W-:Y:S05]  /*15260*/  BSYNC B1 ;  /* 0x0000000000017941 */ /* 0x000fea0003800000 */
.L_x_11700:
[----:B------:R-:W2:Y:S01]  /*15270*/  LDL.64 R24, [R1+0x40] ;  /* 0x0000400001187983 */ /* 0x000ea20000100a00 */
        /* <DEDUP_REMOVED lines=8> */
[----:B------:R-:W-:Y:S02]  /*15300*/  IMAD R10, R13, -0x80, R0 ;  /* 0xffffff800d0a7824 */ /* 0x000fe400078e0200 */
[----:B------:R-:W-:Y:S01]  /*15310*/  IMAD R6, R9, UR4, RZ ;  /* 0x0000000409067c24 */ /* 0x000fe2000f8e02ff */
[----:B------:R-:W-:-:S03]  /*15320*/  IADD3 R5, R5, R3, RZ ;  /* 0x0000000305057210 */ /* 0x000fc60007ffe0ff */
[C---:B------:R-:W-:Y:S02]  /*15330*/  IMAD R3, R14.reuse, UR5, R6 ;  /* 0x000000050e037c24 */ /* 0x040fe4000f8e0206 */
[----:B------:R-:W-:Y:S01]  /*15340*/  IMAD.WIDE.U32 R4, R14, UR4, R4 ;  /* 0x000000040e047c25 */ /* 0x000fe2000f8e0004 */
[----:B------:R-:W-:-:S03]  /*15350*/  ULDC.64 UR4, c[0x0][0xbe8] ;  /* 0x0002fa0000047ab9 */ /* 0x000fc60000000a00 */
[----:B------:R-:W-:Y:S02]  /*15360*/  IMAD.IADD R5, R5, 0x1, R3 ;  /* 0x0000000105057824 */ /* 0x000fe400078e0203 */
[----:B------:R-:W-:-:S04]  /*15370*/  IMAD R0, R12, UR4, RZ ;  /* 0x000000040c007c24 */ /* 0x000fc8000f8e02ff */
[----:B------:R-:W-:Y:S01]  /*15380*/  IMAD R3, R11, UR5, R0 ;  /* 0x000000050b037c24 */ /* 0x000fe2000f8e0200 */
[C---:B--2---:R-:W-:Y:S01]  /*15390*/  ISETP.GE.AND P1, PT, R24.reuse, R10, PT ;  /* 0x0000000a1800720c */ /* 0x044fe20003f26270 */
[----:B------:R-:W-:Y:S01]  /*153a0*/  VIADD R7, R24, 0x20 ;  /* 0x0000002018077836 */ /* 0x000fe20000000000 */
[--C-:B------:R-:W-:Y:S01]  /*153b0*/  SHF.R.S32.HI R9, RZ, 0x1f, R24.reuse ;  /* 0x0000001fff097819 */ /* 0x100fe20000011418 */
[----:B------:R-:W-:-:S03]  /*153c0*/  IMAD.MOV.U32 R8, RZ, RZ, R24 ;  /* 0x000000ffff087224 */ /* 0x000fc600078e0018 */
[----:B------:R-:W-:Y:S01]  /*153d0*/  ISETP.GE.AND P0, PT, R7, R10, PT ;  /* 0x0000000a0700720c */ /* 0x000fe20003f06270 */
[----:B------:R-:W-:-:S04]  /*153e0*/  IMAD.WIDE.U32 R6, R11, UR4, R4 ;  /* 0x000000040b067c25 */ /* 0x000fc8000f8e0004 */
[----:B------:R-:W-:Y:S01]  /*153f0*/  IMAD.WIDE R8, R13, 0x80, R8 ;  /* 0x000000800d087825 */ /* 0x000fe200078e0208 */
[----:B------:R-:W-:-:S03]  /*15400*/  IADD3 R11, R7, R3, RZ ;  /* 0x00000003070b7210 */ /* 0x000fc60007ffe0ff */
[----:B------:R-:W-:Y:S01]  /*15410*/  VIADD R13, R24, 0x40 ;  /* 0x00000040180d7836 */ /* 0x000fe20000000000 */
[----:B------:R-:W-:Y:S06]  /*15420*/  @P1 BRA `(.L_x_11703) ;  /* 0x0000000000581947 */ /* 0x000fec0003800000 */
[C---:B------:R-:W-:Y:S01]  /*15430*/  VIADD R0, R20.reuse, 0x40 ;  /* 0x0000004014007836 */ /* 0x040fe20000000000 */
[----:B------:R-:W-:Y:S01]  /*15440*/  ULDC UR4, c[0x0][0xb8c] ;  /* 0x0002e30000047ab9 */ /* 0x000fe20000000800 */
[----:B------:R-:W-:Y:S01]  /*15450*/  VIADD R3, R20, 0x80 ;  /* 0x0000008014037836 */ /* 0x000fe20000000000 */
        /* <DEDUP_REMOVED lines=19> */
.L_x_11703:
[----:B------:R-:W-:Y:S05]  /*15590*/  BSYNC B1 ;  /* 0x0000000000017941 */ /* 0x000fea0003800000 */
.L_x_11702:
        /* <DEDUP_REMOVED lines=28> */
.L_x_11705:
[----:B------:R-:W-:Y:S05]  /*15760*/  BSYNC B1 ;  /* 0x0000000000017941 */ /* 0x000fea0003800000 */
.L_x_11704:
        /* <DEDUP_REMOVED lines=27> */
.L_x_11707:
[----:B------:R-:W-:Y:S05]  /*15920*/  BSYNC B1 ;  /* 0x0000000000017941 */ /* 0x000fea0003800000 */
.L_x_11706:
        /* <DEDUP_REMOVED lines=25> */
.L_x_11698:
[----:B------:R-:W-:Y:S05]  /*15ac0*/  BSYNC B0 ;  /* 0x0000000000007941 */ /* 0x000fea0003800000 */
.L_x_11689:
[----:B------:R-:W2:Y:S01]  /*15ad0*/  LDL R0, [R1+0x1c] ;  /* 0x00001c0001007983 */ /* 0x000ea20000100800 */
[----:B------:R-:W-:Y:S02]  /*15ae0*/  ULDC UR4, c[0x0][0xd14] ;  /* 0x0003450000047ab9 */ /* 0x000fe40000000800 */
[----:B--2---:R-:W-:-:S13]  /*15af0*/  ISETP.GE.AND P0, PT, R0, UR4, PT ;  /* 0x0000000400007c0c */ /* 0x004fda000bf06270 */
[----:B------:R-:W-:Y:S05]  /*15b00*/  @!P0 BRA `(.L_x_11708) ;  /* 0xfffffeb400548947 */ /* 0x000fea000383ffff */
[----:B------:R-:W-:Y:S05]  /*15b10*/  BRA `(.L_x_11552) ;  /* 0x0000005c00247947 */ /* 0x000fea0003800000 */
.L_x_11550:
[----:B------:R-:W-:-:S08]  /*15b20*/  NOP ;  /* 0x0000000000007918 */ /* 0x000fd00000000000 */
[----:B--2---:R-:W0:-:S00]  /*15b30*/  USETMAXREG.DEALLOC.CTAPOOL 0x18 ;  /* 0x00000018000079c8 */ /* 0x004e0000080e0500 */
        /* <DEDUP_REMOVED lines=59> */
.L_x_11713:
        /* <DEDUP_REMOVED lines=15> */
.L_x_11712:
[----:B------:R-:W-:Y:S05]  /*15fe0*/  BSYNC B0 ;  /* 0x0000000000007941 */ /* 0x000fea0003800000 */
.L_x_11711:
        /* <DEDUP_REMOVED lines=25> */
.L_x_11709:
        /* <DEDUP_REMOVED lines=20> */
.L_x_11714:
        /* <DEDUP_REMOVED lines=56> */
.L_x_11710:
[----:B------:R-:W-:Y:S01]  /*16640*/  IMAD.MOV.U32 R17, RZ, RZ, RZ ;  /* 0x000000ffff117224 */ /* 0x000fe200078e00ff */
[----:B------:R-:W-:Y:S01]  /*16650*/  MOV R16, UR6 ;  /* 0x0000000600107c02 */ /* 0x000fe20008000f00 */
[----:B------:R-:W-:-:S07]  /*16660*/  IMAD.MOV.U32 R18, RZ, RZ, RZ ;  /* 0x000000ffff127224 */ /* 0x000fce00078e00ff */
.L_x_11715:
        /* <DEDUP_REMOVED lines=22> */
.L_x_11800:
[----:B--2---:R-:W2:Y:S02]  /*167d0*/  LDC.64 R2, c[0x0][0xd60] ;  /* 0x00035800ff027b82 */ /* 0x004ea40000000a00 */
[----:B--2---:R-:W-:-:S05]  /*167e0*/  IMAD.WIDE R2, R19, 0x4, R2 ;  /* 0x0000000413027825 */ /* 0x004fca00078e0202 */
[----:B------:R-:W1:Y:S01]  /*167f0*/  LDG.E R11, desc[UR52][R2.64] ;  /* 0x00000034020b7981 */ /* 0x000e62000c1e1900 */
        /* <DEDUP_REMOVED lines=53> */
[----:B--2---:R-:W-:-:S07]  /*16b50*/  IMAD.IADD R10, R2, 0x1, -R10 ;  /* 0x00000001020a7824 */ /* 0x004fce00078e0a0a */
.L_x_11717:
        /* <DEDUP_REMOVED lines=14> */
.L_x_11718:
[----:B------:R-:W-:Y:S05]  /*16c40*/  @!P3 BRA `(.L_x_11719) ;  /* 0x00000000000cb947 */ /* 0x000fea0003800000 */
[----:B------:R-:W2:Y:S04]  /*16c50*/  LDG.E R9, desc[UR52][R6.64] ;  /* 0x0000003406097981 */ /* 0x000ea8000c1e1900 */
[----:B------:R-:W2:Y:S02]  /*16c60*/  LDG.E R6, desc[UR52][R6.64+0x4] ;  /* 0x0000043406067981 */ /* 0x000ea4000c1e1900 */
[----:B--2---:R-:W-:-:S07]  /*16c70*/  IMAD.IADD R9, R6, 0x1, -R9 ;  /* 0x0000000106097824 */ /* 0x004fce00078e0a09 */
.L_x_11719:
[----:B0-----:R-:W2:Y:S01]  /*16c80*/  @P1 LDG.E R2, desc[UR52][R4.64] ;  /* 0x0000003404021981 */ /* 0x001ea2000c1e1900 */
[----:B-----5:R-:W-:-:S03]  /*16c90*/  IMAD.IADD R9, R9, 0x1, -R8 ;  /* 0x0000000109097824 */ /* 0x020fc600078e0a08 */
[----:B------:R-:W2:Y:S01]  /*16ca0*/  @P1 LDG.E R4, desc[UR52][R4.64+0x4] ;  /* 0x0000043404041981 */ /* 0x000ea2000c1e1900 */
[----:B------:R-:W-:Y:S01]  /*16cb0*/  LEA R3, R17, 0xdf, 0x7 ;  /* 0x000000df11037811 */ /* 0x000fe200078e38ff */
[----:B------:R-:W-:Y:S01]  /*16cc0*/  BSSY B0, `(.L_x_11720) ;  /* 0x00000ec000007945 */ /* 0x000fe20003800000 */
[----:B------:R-:W-:Y:S01]  /*16cd0*/  PLOP3.LUT P2, PT, PT, PT, PT, 0x80, 0x0 ;  /* 0x000000000000781c */ /* 0x000fe20003f4f070 */
[----:B--2---:R-:W-:-:S05]  /*16ce0*/  @P1 IMAD.IADD R0, R4, 0x1, -R2 ;  /* 0x0000000104001824 */ /* 0x004fca00078e0a02 */
[----:B------:R-:W-:-:S04]  /*16cf0*/  IADD3 R2, R9, R0, RZ ;  /* 0x0000000009027210 */ /* 0x000fc80007ffe0ff */
[C---:B------:R-:W-:Y:S01]  /*16d00*/  IADD3 R3, R2.reuse, R3, -R10 ;  /* 0x0000000302037210 */ /* 0x040fe20007ffe80a */
[----:B------:R-:W-:-:S04]  /*16d10*/  VIADD R2, R2, 0x5f ;  /* 0x0000005f02027836 */ /* 0x000fc80000000000 */
        /* <DEDUP_REMOVED lines=32> */
.L_x_11870:
[----:B------:R-:W-:-:S03]  /*16f20*/  UMOV UR4, 0xffffffff ;  /* 0xffffffff00047882 */ /* 0x000fc60000000000 */
[----:B------:R-:W-:Y:S05]  /*16f30*/  BRA.DIV UR4, `(.L_x_11723) ;  /* 0x0000005a04187947 */ /* 0x000fea000b800000 */
[----:B------:R-:W-:-:S13]  /*16f40*/  ELECT P6, URZ, PT ;  /* 0x00000000003f782f */ /* 0x000fda00038c0000 */
.L_x_11873:
[----:B------:R-:W2:Y:S01]  /*16f50*/  LDL R5, [R1+0x2c] ;  /* 0x00002c0001057983 */ /* 0x000ea20000100800 */
        /* <DEDUP_REMOVED lines=10> */
.L_x_11874:
        /* <DEDUP_REMOVED lines=8> */
.L_x_11875:
        /* <DEDUP_REMOVED lines=11> */
.L_x_11728:
        /* <DEDUP_REMOVED lines=19> */
.L_x_11876:
        /* <DEDUP_REMOVED lines=8> */
.L_x_11730:
        /* <DEDUP_REMOVED lines=31> */
.L_x_11726:
[----:B------:R-:W-:Y:S05]  /*174d0*/  BSYNC B1 ;  /* 0x0000000000017941 */ /* 0x000fea0003800000 */
.L_x_11725:
        /* <DEDUP_REMOVED lines=13> */
[C---:B------:R-:W-:Y:S02]  /*175b0*/  IMAD R5, R2.reuse, 0x60, R20 ;  /* 0x0000006002057824 */ /* 0x040fe400078e0214 */
[----:B------:R-:W-:-:S03]  /*175c0*/  VIADD R2, R2, 0xffffffff ;  /* 0xffffffff02027836 */ /* 0x000fc60000000000 */
[----:B------:R-:W-:-:S07]  /*175d0*/  IADD3 R5, R5, -0xc0, RZ ;  /* 0xffffff4005057810 */ /* 0x000fce0007ffe0ff */
.L_x_11737:
        /* <DEDUP_REMOVED lines=9> */
.L_x_11877:
        /* <DEDUP_REMOVED lines=11> */
.L_x_11734:
        /* <DEDUP_REMOVED lines=17> */
.L_x_11878:
        /* <DEDUP_REMOVED lines=8> */
.L_x_11736:
        /* <DEDUP_REMOVED lines=31> */
.L_x_11732:
[----:B------:R-:W-:Y:S05]  /*17aa0*/  BSYNC B1 ;  /* 0x0000000000017941 */ /* 0x000fea0003800000 */
.L_x_11731:
[----:B------:R-:W2:Y:S04]  /*17ab0*/  LDL.LU R6, [R1+0x4] ;  /* 0x0000040001067983 */ /* 0x000ea80000300800 */
[----:B------:R-:W3:Y:S01]  /*17ac0*/  LDL.LU R8, [R1+0xc] ;  /* 0x00000c0001087983 */ /* 0x000ee20000300800 */
[----:B------:R-:W-:Y:S01]  /*17ad0*/  IADD3 R2, R2, -0x1, RZ ;  /* 0xffffffff02027810 */ /* 0x000fe20007ffe0ff */
        /* <DEDUP_REMOVED lines=10> */
.L_x_11721:
[----:B------:R-:W-:Y:S05]  /*17b80*/  BSYNC B0 ;  /* 0x0000000000007941 */ /* 0x000fea0003800000 */
.L_x_11720:
        /* <DEDUP_REMOVED lines=23> */
.L_x_11739:
        /* <DEDUP_REMOVED lines=23> */
.L_x_11741:
        /* <DEDUP_REMOVED lines=20> */
.L_x_11743:
        /* <DEDUP_REMOVED lines=16> */
.L_x_11742:
        /* <DEDUP_REMOVED lines=31> */
.L_x_11744:
        /* <DEDUP_REMOVED lines=19> */
.L_x_11881:
[----:B------:R-:W-:Y:S01]  /*183d0*/  UMOV UR4, 0xffffffff ;  /* 0xffffffff00047882 */ /* 0x000fe20000000000 */
[----:B------:R-:W-:Y:S02]  /*183e0*/  SHF.R.S32.HI R8, RZ, 0x1f, R0 ;  /* 0x0000001fff087819 */ /* 0x000fe40000011400 */
[----:B------:R-:W-:Y:S05]  /*183f0*/  BRA.DIV UR4, `(.L_x_11746) ;  /* 0x0000004604a07947 */ /* 0x000fea000b800000 */
[----:B------:R-:W-:-:S13]  /*18400*/  ELECT P6, URZ, PT ;  /* 0x00000000003f782f */ /* 0x000fda00038c0000 */
.L_x_11884:
[----:B------:R-:W-:Y:S05]  /*18410*/  @!P6 BRA `(.L_x_11747) ;  /* 0x0000000000fce947 */ /* 0x000fea0003800000 */
[----:B------:R-:W-:-:S04]  /*18420*/  ISETP.NE.U32.AND P0, PT, R2, RZ, PT ;  /* 0x000000ff0200720c */ /* 0x000fc80003f05070 */
[----:B------:R-:W-:-:S13]  /*18430*/  ISETP.NE.AND.EX P0, PT, R3, RZ, PT, P0 ;  /* 0x000000ff0300720c */ /* 0x000fda0003f05300 */
[----:B------:R-:W-:Y:S05]  /*18440*/  @!P0 BRA `(.L_x_11748) ;  /* 0x0000000000488947 */ /* 0x000fea0003800000 */
[----:B------:R-:W0:Y:S01]  /*18450*/  LDC R12, c[0x0][0x41c] ;  /* 0x00010700ff0c7b82 */ /* 0x000e220000000800 */
[----:B------:R-:W-:Y:S01]  /*18460*/  MOV R6, R7 ;  /* 0x0000000700067202 */ /* 0x000fe20000000f00 */
[----:B------:R-:W-:Y:S01]  /*18470*/  ULDC.64 UR4, c[0x0][0x408] ;  /* 0x0001020000047ab9 */ /* 0x000fe20000000a00 */
[----:B0-----:R-:W-:-:S13]  /*18480*/  ISETP.NE.AND P0, PT, R12, 0x1, PT ;  /* 0x000000010c00780c */ /* 0x001fda0003f05270 */
[----:B------:R-:W0:Y:S02]  /*18490*/  @P0 LDC.64 R10, c[0x0][0x420] ;  /* 0x00010800ff0a0b82 */ /* 0x000e240000000a00 */
        /* <DEDUP_REMOVED lines=13> */
.L_x_11748:
        /* <DEDUP_REMOVED lines=9> */
.L_x_11885:
        /* <DEDUP_REMOVED lines=11> */
.L_x_11750:
        /* <DEDUP_REMOVED lines=22> */
.L_x_11747:
        /* <DEDUP_REMOVED lines=55> */
.L_x_11752:
[----:B------:R-:W-:Y:S05]  /*18b80*/  BSYNC B0 ;  /* 0x0000000000007941 */ /* 0x000fea0003800000 */
.L_x_11751:
        /* <DEDUP_REMOVED lines=9> */
.L_x_11886:
        /* <DEDUP_REMOVED lines=13> */
.L_x_11887:
        /* <DEDUP_REMOVED lines=11> */
.L_x_11757:
        /* <DEDUP_REMOVED lines=37> */
.L_x_11755:
[----:B------:R-:W-:Y:S05]  /*18ff0*/  BSYNC B0 ;  /* 0x0000000000007941 */ /* 0x000fea0003800000 */
.L_x_11754:
        /* <DEDUP_REMOVED lines=43> */
.L_x_11764:
[----:B-1----:R-:W1:Y:S01]  /*192b0*/  S2R R3, SR_CgaCtaId ;  /* 0x0000000000037919 */ /* 0x002e620000008800 */
[----:B------:R-:W-:-:S04]  /*192c0*/  MOV R2, 0x400 ;  /* 0x0000040000027802 */ /* 0x000fc80000000f00 */
[----:B-1----:R-:W-:Y:S02]  /*192d0*/  LEA R2, R3, R2, 0x18 ;  /* 0x0000000203027211 */ /* 0x002fe400078ec0ff */
[----:B------:R-:W-:Y:S02]  /*192e0*/  SHF.L.U32 R3, R12, 0x1f, RZ ;  /* 0x0000001f0c037819 */ /* 0x000fe400000006ff */
[----:B------:R-:W-:-:S04]  /*192f0*/  LEA R2, R13, R2, 0x3 ;  /* 0x000000020d027211 */ /* 0x000fc800078e18ff */
[----:B------:R-:W1:Y:S02]  /*19300*/  SYNCS.PHASECHK.TRANS64.TRYWAIT P0, [R2+URZ+0x32440], R3 ;  /* 0x03244003020075a7 */ /* 0x000e64000800017f */
[----:B-1----:R-:W-:Y:S05]  /*19310*/  @!P0 BRA `(.L_x_11765) ;  /* 0x0000003800408947 */ /* 0x002fea0003800000 */
.L_x_11888:
        /* <DEDUP_REMOVED lines=11> */
.L_x_11766:
        /* <DEDUP_REMOVED lines=22> */
.L_x_11889:
        /* <DEDUP_REMOVED lines=8> */
.L_x_11768:
        /* <DEDUP_REMOVED lines=34> */
.L_x_11763:
[----:B------:R-:W-:Y:S05]  /*197d0*/  BSYNC B2 ;  /* 0x0000000000027941 */ /* 0x000fea0003800000 */
.L_x_11762:
[----:B------:R-:W2:Y:S02]  /*197e0*/  LDL.LU R2, [R1+0x20] ;  /* 0x0000200001027983 */ /* 0x000ea40000300800 */
[----:B--2---:R-:W-:-:S07]  /*197f0*/  VIADD R5, R2, 0xfffffffd ;  /* 0xfffffffd02057836 */ /* 0x004fce0000000000 */
.L_x_11761:
[----:B------:R-:W-:Y:S05]  /*19800*/  BSYNC B1 ;  /* 0x0000000000017941 */ /* 0x000fea0003800000 */
.L_x_11760:
[----:B------:R-:W-:-:S13]  /*19810*/  ISETP.NE.AND P0, PT, R9, RZ, PT ;  /* 0x000000ff0900720c */ /* 0x000fda0003f05270 */
[----:B------:R-:W-:Y:S05]  /*19820*/  @!P0 BRA `(.L_x_11759) ;  /* 0x0000000c00888947 */ /* 0x000fea0003800000 */
.L_x_11783:
        /* <DEDUP_REMOVED lines=10> */
[----:B------:R-:W-:Y:S02]  /*198d0*/  ISETP.NE.U32.AND P0, PT, RZ, UR46, PT ;  /* 0x0000002eff007c0c */ /* 0x000fe4000bf05070 */
[----:B------:R-:W-:Y:S02]  /*198e0*/  MOV R11, R5 ;  /* 0x00000005000b7202 */ /* 0x000fe40000000f00 */
[----:B------:R-:W-:-:S13]  /*198f0*/  ISETP.NE.AND.EX P0, PT, RZ, UR47, PT, P0 ;  /* 0x0000002fff007c0c */ /* 0x000fda000bf05300 */
[----:B------:R-:W-:Y:S05]  /*19900*/  @!P0 BRA `(.L_x_11771) ;  /* 0x0000000000408947 */ /* 0x000fea0003800000 */
[----:B------:R-:W1:Y:S02]  /*19910*/  LDC R6, c[0x0][0x41c] ;  /* 0x00010700ff067b82 */ /* 0x000e640000000800 */
[----:B-1----:R-:W-:-:S13]  /*19920*/  ISETP.NE.AND P0, PT, R6, 0x1, PT ;  /* 0x000000010600780c */ /* 0x002fda0003f05270 */
        /* <DEDUP_REMOVED lines=14> */
.L_x_11771:
[----:B------:R-:W2:Y:S01]  /*19a10*/  S2R R3, SR_CgaCtaId ;  /* 0x0000000000037919 */ /* 0x000ea20000008800 */
[----:B------:R-:W-:-:S04]  /*19a20*/  MOV R2, 0x400 ;  /* 0x0000040000027802 */ /* 0x000fc80000000f00 */
[----:B--2---:R-:W-:Y:S02]  /*19a30*/  LEA R2, R3, R2, 0x18 ;  /* 0x0000000203027211 */ /* 0x004fe400078ec0ff */
[----:B------:R-:W-:-:S03]  /*19a40*/  SHF.L.U32 R3, R9, 0x1f, RZ ;  /* 0x0000001f09037819 */ /* 0x000fc600000006ff */
[----:B------:R-:W-:-:S04]  /*19a50*/  IMAD R2, R10, 0x8, R2 ;  /* 0x000000080a027824 */ /* 0x000fc800078e0202 */
[----:B------:R-:W2:Y:S02]  /*19a60*/  SYNCS.PHASECHK.TRANS64.TRYWAIT P0, [R2+URZ+0x32440], R3 ;  /* 0x03244003020075a7 */ /* 0x000ea4000800017f */
[----:B--2---:R-:W-:Y:S05]  /*19a70*/  @!P0 BRA `(.L_x_11772) ;  /* 0x0000003000908947 */ /* 0x004fea0003800000 */
.L_x_11890:
        /* <DEDUP_REMOVED lines=11> */
.L_x_11773:
[----:B0-----:R-:W3:Y:S01]  /*19b30*/  LDL R12, [R1+0x10] ;  /* 0x00001000010c7983 */ /* 0x001ee20000100800 */
[----:B-1----:R-:W-:Y:S01]  /*19b40*/  MOV R7, 0x400 ;  /* 0x0000040000077802 */ /* 0x002fe20000000f00 */
        /* <DEDUP_REMOVED lines=19> */
.L_x_11891:
        /* <DEDUP_REMOVED lines=8> */
.L_x_11775:
        /* <DEDUP_REMOVED lines=33> */
.L_x_11770:
[----:B------:R-:W-:Y:S05]  /*19f10*/  BSYNC B1 ;  /* 0x0000000000017941 */ /* 0x000fea0003800000 */
.L_x_11769:
        /* <DEDUP_REMOVED lines=13> */
[----:B------:R-:W1:Y:S02]  /*19ff0*/  LDC R6, c[0x0][0x41c] ;  /* 0x00010700ff067b82 */ /* 0x000e640000000800 */
[----:B-1----:R-:W-:-:S13]  /*1a000*/  ISETP.NE.AND P0, PT, R6, 0x1, PT ;  /* 0x000000010600780c */ /* 0x002fda0003f05270 */
[----:B------:R-:W1:Y:S02]  /*1a010*/  @P0 LDC.64 R2, c[0x0][0x420] ;  /* 0x00010800ff020b82 */ /* 0x000e640000000a00 */
[----:B-1----:R-:W-:-:S04]  /*1a020*/  @P0 IMAD.HI.U32 R7, R9, R2, RZ ;  /* 0x0000000209070227 */ /* 0x002fc800078e00ff */
        /* <DEDUP_REMOVED lines=12> */
.L_x_11778:
[----:B------:R-:W2:Y:S01]  /*1a0f0*/  S2R R3, SR_CgaCtaId ;  /* 0x0000000000037919 */ /* 0x000ea20000008800 */
[----:B------:R-:W-:-:S04]  /*1a100*/  MOV R2, 0x400 ;  /* 0x0000040000027802 */ /* 0x000fc80000000f00 */
[----:B--2---:R-:W-:Y:S02]  /*1a110*/  LEA R2, R3, R2, 0x18 ;  /* 0x0000000203027211 */ /* 0x004fe400078ec0ff */
[----:B------:R-:W-:-:S03]  /*1a120*/  SHF.L.U32 R3, R11, 0x1f, RZ ;  /* 0x0000001f0b037819 */ /* 0x000fc600000006ff */
[----:B------:R-:W-:-:S04]  /*1a130*/  IMAD R2, R12, 0x8, R2 ;  /* 0x000000080c027824 */ /* 0x000fc800078e0202 */
[----:B------:R-:W2:Y:S02]  /*1a140*/  SYNCS.PHASECHK.TRANS64.TRYWAIT P0, [R2+URZ+0x32440], R3 ;  /* 0x03244003020075a7 */ /* 0x000ea4000800017f */
[----:B--2---:R-:W-:Y:S05]  /*1a150*/  @!P0 BRA `(.L_x_11779) ;  /* 0x0000002c00008947 */ /* 0x004fea0003800000 */
.L_x_11892:
        /* <DEDUP_REMOVED lines=11> */
.L_x_11780:
[----:B-1----:R-:W3:Y:S01]  /*1a210*/  LDL R7, [R1] ;  /* 0x0000000001077983 */ /* 0x002ee20000100800 */
        /* <DEDUP_REMOVED lines=21> */
.L_x_11893:
        /* <DEDUP_REMOVED lines=8> */
.L_x_11782:
        /* <DEDUP_REMOVED lines=34> */
.L_x_11777:
[----:B------:R-:W-:Y:S05]  /*1a610*/  BSYNC B1 ;  /* 0x0000000000017941 */ /* 0x000fea0003800000 */
.L_x_11776:
[C---:B------:R-:W-:Y:S02]  /*1a620*/  ISETP.GT.AND P0, PT, R5.reuse, 0x1, PT ;  /* 0x000000010500780c */ /* 0x040fe40003f04270 */
[----:B------:R-:W-:-:S11]  /*1a630*/  IADD3 R5, R5, -0x2, RZ ;  /* 0xfffffffe05057810 */ /* 0x000fd60007ffe0ff */
[----:B------:R-:W-:Y:S05]  /*1a640*/  @P0 BRA `(.L_x_11783) ;  /* 0xfffffff000780947 */ /* 0x000fea000383ffff */
.L_x_11759:
[----:B------:R-:W-:Y:S05]  /*1a650*/  BSYNC B0 ;  /* 0x0000000000007941 */ /* 0x000fea0003800000 */
.L_x_11758:
        /* <DEDUP_REMOVED lines=15> */
[----:B0-----:R-:W1:Y:S01]  /*1a750*/  POPC R5, UR4 ;  /* 0x0000000400057d09 */ /* 0x001e620008000000 */
[----:B--2---:R-:W-:-:S13]  /*1a760*/  ISETP.EQ.U32.AND P0, PT, R4, R7, PT ;  /* 0x000000070400720c */ /* 0x004fda0003f02070 */
[----:B-1----:R-:W2:Y:S01]  /*1a770*/  @P0 ATOMG.E.ADD.STRONG.GPU PT, R3, desc[UR52][R2.64], R5 ;  /* 0x00000005020309a8 */ /* 0x002ea200081ee1f4 */
[----:B------:R-:W0:Y:S02]  /*1a780*/  S2R R6, SR_LTMASK ;  /* 0x0000000000067919 */ /* 0x000e240000003900 */
[----:B0-----:R-:W-:-:S04]  /*1a790*/  LOP3.LUT R6, R6, UR4, RZ, 0xc0, !PT ;  /* 0x0000000406067c12 */ /* 0x001fc8000f8ec0ff */
[----:B------:R-:W0:Y:S01]  /*1a7a0*/  POPC R7, R6 ;  /* 0x0000000600077309 */ /* 0x000e220000000000 */
[----:B--2---:R-:W0:Y:S02]  /*1a7b0*/  SHFL.IDX PT, R4, R3, R4, 0x1f ;  /* 0x00001f0403047589 */ /* 0x004e2400000e0000 */
[----:B0-----:R-:W-:-:S07]  /*1a7c0*/  IADD3 R16, R4, UR48, R7 ;  /* 0x0000003004107c10 */ /* 0x001fce000fffe007 */
.L_x_11785:
[----:B------:R-:W-:Y:S05]  /*1a7d0*/  BSYNC B0 ;  /* 0x0000000000007941 */ /* 0x000fea0003800000 */
.L_x_11784:
[----:B-1----:R-:W2:Y:S02]  /*1a7e0*/  LDL.LU R2, [R1+0x8] ;  /* 0x0000080001027983 */ /* 0x002ea40000300800 */
[----:B--2---:R-:W-:-:S05]  /*1a7f0*/  LOP3.LUT R2, R2, R0, RZ, 0x3c, !PT ;  /* 0x0000000002027212 */ /* 0x004fca00078e3cff */
[----:B------:R1:W-:Y:S02]  /*1a800*/  STL [R1+0x8], R2 ;  /* 0x0000080201007387 */ /* 0x0003e40000100800 */
.L_x_11740:
[----:B------:R-:W-:Y:S05]  /*1a810*/  BSYNC B6 ;  /* 0x0000000000067941 */ /* 0x000fea0003800000 */
.L_x_11738:
[----:B------:R-:W-:-:S03]  /*1a820*/  UMOV UR4, 0xffffffff ;  /* 0xffffffff00047882 */ /* 0x000fc60000000000 */
[----:B------:R-:W-:Y:S05]  /*1a830*/  BRA.DIV UR4, `(.L_x_11786) ;  /* 0x0000002604707947 */ /* 0x000fea000b800000 */
[----:B------:R2:W3:Y:S04]  /*1a840*/  SHFL.IDX PT, R4, R16, RZ, 0x1f ;  /* 0x00001fff10047589 */ /* 0x0004e800000e0000 */
[----:B------:R-:W4:Y:S02]  /*1a850*/  SHFL.IDX PT, R16, R16, 0x1, 0x1f ;  /* 0x00201f0010107f89 */ /* 0x000f2400000e0000 */
.L_x_11897:
        /* <DEDUP_REMOVED lines=13> */
.L_x_11788:
[----:B------:R-:W-:Y:S05]  /*1a930*/  BSYNC B0 ;  /* 0x0000000000007941 */ /* 0x000fea0003800000 */
.L_x_11787:
        /* <DEDUP_REMOVED lines=23> */
.L_x_11905:
[----:B------:R-:W-:Y:S02]  /*1aab0*/  ULDC UR4, c[0x0][0xd10] ;  /* 0x0003440000047ab9 */ /* 0x000fe40000000800 */
[----:B------:R-:W-:-:S05]  /*1aac0*/  MOV R5, UR4 ;  /* 0x0000000400057c02 */ /* 0x000fca0008000f00 */
[----:B-1----:R-:W-:-:S04]  /*1aad0*/  IMAD R3, R14, R5, RZ ;  /* 0x000000050e037224 */ /* 0x002fc800078e02ff */
[----:B--2-4-:R-:W-:-:S05]  /*1aae0*/  IMAD.IADD R16, R16, 0x1, R3 ;  /* 0x0000000110107824 */ /* 0x014fca00078e0203 */
[----:B---3--:R-:W-:-:S13]  /*1aaf0*/  ISETP.GT.AND P0, PT, R16, R4, PT ;  /* 0x000000041000720c */ /* 0x008fda0003f04270 */
[----:B------:R-:W-:Y:S05]  /*1ab00*/  @P0 BRA `(.L_x_11790) ;  /* 0x0000000000b40947 */ /* 0x000fea0003800000 */
[----:B------:R-:W1:Y:S02]  /*1ab10*/  LDC R0, c[0x0][0xd14] ;  /* 0x00034500ff007b82 */ /* 0x000e640000000800 */
.L_x_11795:
        /* <DEDUP_REMOVED lines=14> */
.L_x_11793:
[----:B------:R-:W-:Y:S05]  /*1ac00*/  BSYNC B0 ;  /* 0x0000000000007941 */ /* 0x000fea0003800000 */
.L_x_11792:
        /* <DEDUP_REMOVED lines=23> */
.L_x_11913:
[----:B------:R-:W-:Y:S02]  /*1ad80*/  ULDC UR4, c[0x0][0xd10] ;  /* 0x0003440000047ab9 */ /* 0x000fe40000000800 */
[----:B------:R-:W-:-:S05]  /*1ad90*/  MOV R5, UR4 ;  /* 0x0000000400057c02 */ /* 0x000fca0008000f00 */
[----:B-1----:R-:W-:-:S04]  /*1ada0*/  IMAD R3, R14, R5, RZ ;  /* 0x000000050e037224 */ /* 0x002fc800078e02ff */
[----:B------:R-:W-:-:S05]  /*1adb0*/  IMAD.IADD R16, R3, 0x1, R16 ;  /* 0x0000000103107824 */ /* 0x000fca00078e0210 */
[----:B------:R-:W-:-:S13]  /*1adc0*/  ISETP.GT.AND P0, PT, R16, R4, PT ;  /* 0x000000041000720c */ /* 0x000fda0003f04270 */
[----:B------:R-:W-:Y:S05]  /*1add0*/  @!P0 BRA `(.L_x_11795) ;  /* 0xfffffffc00508947 */ /* 0x000fea000383ffff */
.L_x_11790:
        /* <DEDUP_REMOVED lines=8> */
.L_x_11917:
[----:B------:R-:W-:Y:S01]  /*1ae60*/  ISETP.NE.AND P0, PT, R3, RZ, PT ;  /* 0x000000ff0300720c */ /* 0x000fe20003f05270 */
[----:B------:R-:W-:-:S12]  /*1ae70*/  IMAD.MOV.U32 R7, RZ, RZ, RZ ;  /* 0x000000ffff077224 */ /* 0x000fd800078e00ff */
[----:B------:R-:W-:Y:S05]  /*1ae80*/  @!P0 BRA `(.L_x_11797) ;  /* 0x0000000000108947 */ /* 0x000fea0003800000 */
[----:B------:R-:W-:Y:S01]  /*1ae90*/  UMOV UR4, 0xffffffff ;  /* 0xffffffff00047882 */ /* 0x000fe20000000000 */
[----:B------:R-:W-:Y:S02]  /*1aea0*/  VIADD R12, R6, 0xffffffff ;  /* 0xffffffff060c7836 */ /* 0x000fe40000000000 */
[----:B------:R-:W-:Y:S05]  /*1aeb0*/  BRA.DIV UR4, `(.L_x_11798) ;  /* 0x0000002a04047947 */ /* 0x000fea000b800000 */
[----:B------:R3:W4:Y:S02]  /*1aec0*/  SHFL.IDX PT, R7, R2, R12, 0x1f ;  /* 0x00001f0c02077589 */ /* 0x00072400000e0000 */
.L_x_11797:
[----:B0--3--:R-:W0:Y:S01]  /*1aed0*/  LDC.64 R2, c[0x0][0xd68] ;  /* 0x00035a00ff027b82 */ /* 0x009e220000000a00 */
[----:B------:R-:W-:-:S05]  /*1aee0*/  IADD3 R19, R6, R19, RZ ;  /* 0x0000001306137210 */ /* 0x000fca0007ffe0ff */
        /* <DEDUP_REMOVED lines=55> */
[----:B------:R-:W-:Y:S01]  /*1b260*/  ISETP.GE.AND P0, PT, R3, RZ, PT ;  /* 0x000000ff0300720c */ /* 0x000fe20003f06270 */
[----:B------:R-:W-:-:S12]  /*1b270*/  IMAD.IADD R3, R6, 0x1, R4 ;  /* 0x0000000106037824 */ /* 0x000fd800078e0204 */
        /* <DEDUP_REMOVED lines=8> */
.L_x_11791:
[----:B------:R-:W-:Y:S01]  /*1b300*/  UMOV UR4, URZ ;  /* 0x0000003f00047c82 */ /* 0x000fe20008000000 */
[----:B------:R-:W-:Y:S01]  /*1b310*/  UMOV UR5, URZ ;  /* 0x0000003f00057c82 */ /* 0x000fe20008000000 */
[----:B------:R-:W-:Y:S01]  /*1b320*/  ULDC UR6, c[0x0][0xd14] ;  /* 0x0003450000067ab9 */ /* 0x000fe20000000800 */
[----:B------:R-:W-:Y:S01]  /*1b330*/  IMAD.MOV.U32 R16, RZ, RZ, R4 ;  /* 0x000000ffff107224 */ /* 0x000fe200078e0004 */
[----:B------:R-:W-:Y:S01]  /*1b340*/  MOV R17, UR4 ;  /* 0x0000000400117c02 */ /* 0x000fe20008000f00 */
[----:B------:R-:W-:Y:S02]  /*1b350*/  IMAD.U32 R18, RZ, RZ, UR5 ;  /* 0x00000005ff127e24 */ /* 0x000fe4000f8e00ff */
[----:B------:R-:W-:-:S07]  /*1b360*/  IMAD.U32 R19, RZ, RZ, UR6 ;  /* 0x00000006ff137e24 */ /* 0x000fce000f8e00ff */
.L_x_11799:
        /* <DEDUP_REMOVED lines=12> */
.L_x_11716:
[----:B-1----:R-:W3:Y:S01]  /*1b430*/  LDL.LU R0, [R1+0x2c] ;  /* 0x00002c0001007983 */ /* 0x002ee20000300800 */
        /* <DEDUP_REMOVED lines=10> */
.L_x_11920:
[----:B------:R-:W-:-:S03]  /*1b4e0*/  UMOV UR4, 0xffffffff ;  /* 0xffffffff00047882 */ /* 0x000fc60000000000 */
[----:B------:R-:W-:Y:S05]  /*1b4f0*/  BRA.DIV UR4, `(.L_x_11802) ;  /* 0x0000002204b07947 */ /* 0x000fea000b800000 */
[----:B------:R-:W2:Y:S02]  /*1b500*/  S2R R2, SR_TID.X ;  /* 0x0000000000027919 */ /* 0x000ea40000002100 */
[----:B--2---:R-:W-:-:S04]  /*1b510*/  SHF.R.U32.HI R2, RZ, 0x5, R2 ;  /* 0x00000005ff027819 */ /* 0x004fc80000011602 */
[----:B------:R-:W-:-:S05]  /*1b520*/  LOP3.LUT R2, R2, 0x3, RZ, 0xc0, !PT ;  /* 0x0000000302027812 */ /* 0x000fca00078ec0ff */
[----:B------:R2:W3:Y:S02]  /*1b530*/  SHFL.IDX PT, R14, R2, RZ, 0x1f ;  /* 0x00001fff020e7589 */ /* 0x0004e400000e0000 */
.L_x_11923:
[----:B---3--:R-:W-:-:S13]  /*1b540*/  ISETP.NE.AND P0, PT, R14, RZ, PT ;  /* 0x000000ff0e00720c */ /* 0x008fda0003f05270 */
[----:B------:R-:W-:Y:S05]  /*1b550*/  @P0 BRA `(.L_x_11552) ;  /* 0x0000000000940947 */ /* 0x000fea0003800000 */
[----:B------:R-:W-:-:S03]  /*1b560*/  UMOV UR4, 0xffffffff ;  /* 0xffffffff00047882 */ /* 0x000fc60000000000 */
[----:B------:R-:W-:Y:S05]  /*1b570*/  BRA.DIV UR4, `(.L_x_11803) ;  /* 0x0000002204c47947 */ /* 0x000fea000b800000 */
[----:B------:R-:W-:-:S13]  /*1b580*/  ELECT P6, URZ, PT ;  /* 0x00000000003f782f */ /* 0x000fda00038c0000 */
.L_x_11926:
[----:B------:R-:W-:Y:S05]  /*1b590*/  @!P6 BRA `(.L_x_11552) ;  /* 0x000000000084e947 */ /* 0x000fea0003800000 */
[----:B--2---:R-:W2:Y:S02]  /*1b5a0*/  LDL.LU R2, [R1+0x34] ;  /* 0x0000340001027983 */ /* 0x004ea40000300800 */
[----:B--2---:R-:W-:-:S04]  /*1b5b0*/  LOP3.LUT R2, R2, 0x2, RZ, 0xfc, !PT ;  /* 0x0000000202027812 */ /* 0x004fc800078efcff */
[----:B------:R-:W-:-:S13]  /*1b5c0*/  ISETP.NE.AND P2, PT, R2, 0x3, PT ;  /* 0x000000030200780c */ /* 0x000fda0003f45270 */
[----:B------:R-:W-:Y:S05]  /*1b5d0*/  @!P2 BRA `(.L_x_11804) ;  /* 0x000000000004a947 */ /* 0x000fea0003800000 */
[----:B------:R-:W-:Y:S01]  /*1b5e0*/  BPT.TRAP 0x1 ;  /* 0x000000040000795c */ /* 0x000fe20000300000 */
.L_x_11804:
        /* <DEDUP_REMOVED lines=14> */
.L_x_11927:
[----:B------:R-:W2:Y:S02]  /*1b6d0*/  SYNCS.PHASECHK.TRANS64.TRYWAIT P0, [R7+URZ], R2 ;  /* 0x00000002070075a7 */ /* 0x000ea4000800017f */
[----:B--2---:R-:W-:Y:S05]  /*1b6e0*/  @!P0 BRA `(.L_x_11806) ;  /* 0x00000020009c8947 */ /* 0x004fea0003800000 */
.L_x_11928:
[----:B------:R-:W-:Y:S05]  /*1b6f0*/  @!P2 BRA `(.L_x_11807) ;  /* 0x000000000004a947 */ /* 0x000fea0003800000 */
[----:B------:R-:W-:Y:S01]  /*1b700*/  BPT.TRAP 0x1 ;  /* 0x000000040000795c */ /* 0x000fe20000300000 */
.L_x_11807:
[----:B------:R-:W3:Y:S01]  /*1b710*/  LDL.LU R4, [R1] ;  /* 0x0000000001047983 */ /* 0x000ee20000300800 */
[----:B------:R-:W-:-:S05]  /*1b720*/  VIADD R0, R0, 0x32460 ;  /* 0x0003246000007836 */ /* 0x000fca0000000000 */
[----:B---3--:R-:W-:-:S04]  /*1b730*/  LEA R4, R4, R0, 0x3 ;  /* 0x0000000004047211 */ /* 0x008fc800078e18ff */
[----:B------:R-:W3:Y:S02]  /*1b740*/  SYNCS.PHASECHK.TRANS64.TRYWAIT P0, [R4+URZ], R5 ;  /* 0x00000005040075a7 */ /* 0x000ee4000800017f */
[----:B---3--:R-:W-:Y:S05]  /*1b750*/  @!P0 BRA `(.L_x_11808) ;  /* 0x0000002000948947 */ /* 0x008fea0003800000 */
.L_x_11929:
[----:B------:R-:W-:-:S07]  /*1b760*/  IMAD R3, R3, 0x8, R0 ;  /* 0x0000000803037824 */ /* 0x000fce00078e0200 */
.L_x_11809:
[----:B----4-:R4:W0:Y:S02]  /*1b770*/  SYNCS.PHASECHK.TRANS64.TRYWAIT P0, [R3+URZ], R2 ;  /* 0x00000002030075a7 */ /* 0x010824000800017f */
[----:B0-----:R-:W-:Y:S05]  /*1b780*/  @!P0 NANOSLEEP.SYNCS 0x989680 ;  /* 0x009896800000895d */ /* 0x001fea0003900000 */
[----:B------:R-:W0:Y:S02]  /*1b790*/  @!P0 SYNCS.PHASECHK.TRANS64 P0, [R3+URZ], R2 ;  /* 0x00000002030085a7 */ /* 0x000e24000800007f */
[----:B0-----:R-:W-:Y:S05]  /*1b7a0*/  @!P0 BRA `(.L_x_11809) ;  /* 0xfffffffc00f08947 */ /* 0x001fea000383ffff */
.L_x_11552:
[----:B------:R-:W-:Y:S05]  /*1b7b0*/  BSYNC B7 ;  /* 0x0000000000077941 */ /* 0x000fea0003800000 */
.L_x_11549:
[----:B------:R-:W-:Y:S05]  /*1b7c0*/  EXIT ;  /* 0x000000000000794d */ /* 0x000fea0003800000 */
.L_x_11570:
[----:B0-----:R0:W1:Y:S02]  /*1b7d0*/  SYNCS.PHASECHK.TRANS64.TRYWAIT P6, [R90+URZ+0x32490], R111 ;  /* 0x0324906f5a0075a7 */ /* 0x00106400080c017f */
[----:B-1----:R-:W-:Y:S05]  /*1b7e0*/  @!P6 NANOSLEEP.SYNCS 0x989680 ;  /* 0x009896800000e95d */ /* 0x002fea0003900000 */
[----:B------:R-:W1:Y:S02]  /*1b7f0*/  @!P6 SYNCS.PHASECHK.TRANS64 P6, [R90+URZ+0x32490], R111 ;  /* 0x0324906f5a00e5a7 */ /* 0x000e6400080c007f */
[----:B-1----:R-:W-:Y:S05]  /*1b800*/  @!P6 BRA `(.L_x_11570) ;  /* 0xfffffffc00f0e947 */ /* 0x002fea000383ffff */
[----:B------:R-:W-:Y:S05]  /*1b810*/  BRA `(.L_x_11810) ;  /* 0xfffffe74008c7947 */ /* 0x000fea000383ffff */
.L_x_11588:
[----:B0-----:R0:W1:Y:S02]  /*1b820*/  SYNCS.PHASECHK.TRANS64.TRYWAIT P5, [R90+URZ+0x32490], R111 ;  /* 0x0324906f5a0075a7 */ /* 0x00106400080a017f */
[----:B-1----:R-:W-:Y:S05]  /*1b830*/  @!P5 NANOSLEEP.SYNCS 0x989680 ;  /* 0x009896800000d95d */ /* 0x002fea0003900000 */
[----:B------:R-:W1:Y:S02]  /*1b840*/  @!P5 SYNCS.PHASECHK.TRANS64 P5, [R90+URZ+0x32490], R111 ;  /* 0x0324906f5a00d5a7 */ /* 0x000e6400080a007f */
[----:B-1----:R-:W-:Y:S05]  /*1b850*/  @!P5 BRA `(.L_x_11588) ;  /* 0xfffffffc00f0d947 */ /* 0x002fea000383ffff */
[----:B------:R-:W-:Y:S05]  /*1b860*/  BRA `(.L_x_11811) ;  /* 0xfffffe8400d87947 */ /* 0x000fea000383ffff */
.L_x_11597:
[----:B0-----:R0:W1:Y:S02]  /*1b870*/  SYNCS.PHASECHK.TRANS64.TRYWAIT P4, [R90+URZ+0x32490], R111 ;  /* 0x0324906f5a0075a7 */ /* 0x001064000808017f */
[----:B-1----:R-:W-:Y:S05]  /*1b880*/  @!P4 NANOSLEEP.SYNCS 0x989680 ;  /* 0x009896800000c95d */ /* 0x002fea0003900000 */
[----:B------:R-:W1:Y:S02]  /*1b890*/  @!P4 SYNCS.PHASECHK.TRANS64 P4, [R90+URZ+0x32490], R111 ;  /* 0x0324906f5a00c5a7 */ /* 0x000e64000808007f */
[----:B-1----:R-:W-:Y:S05]  /*1b8a0*/  @!P4 BRA `(.L_x_11597) ;  /* 0xfffffffc00f0c947 */ /* 0x002fea000383ffff */
[----:B------:R-:W-:Y:S05]  /*1b8b0*/  BRA `(.L_x_11812) ;  /* 0xfffffe9400e87947 */ /* 0x000fea000383ffff */
.L_x_11603:
[----:B--2---:R2:W3:Y:S02]  /*1b8c0*/  SYNCS.PHASECHK.TRANS64.TRYWAIT P3, [R90+URZ+0x324b0], R111 ;  /* 0x0324b06f5a0075a7 */ /* 0x0044e4000806017f */
[----:B---3--:R-:W-:Y:S05]  /*1b8d0*/  @!P3 NANOSLEEP.SYNCS 0x989680 ;  /* 0x009896800000b95d */ /* 0x008fea0003900000 */
[----:B------:R-:W3:Y:S02]  /*1b8e0*/  @!P3 SYNCS.PHASECHK.TRANS64 P3, [R90+URZ+0x324b0], R111 ;  /* 0x0324b06f5a00b5a7 */ /* 0x000ee4000806007f */
[----:B---3--:R-:W-:Y:S05]  /*1b8f0*/  @!P3 BRA `(.L_x_11603) ;  /* 0xfffffffc00f0b947 */ /* 0x008fea000383ffff */
[----:B------:R-:W-:Y:S05]  /*1b900*/  BRA `(.L_x_11813) ;  /* 0xfffffe98007c7947 */ /* 0x000fea000383ffff */
.L_x_11611:
[----:B------:R-:W1:Y:S01]  /*1b910*/  S2R R6, SR_TID.X ;  /* 0x0000000000067919 */ /* 0x000e620000002100 */
[----:B------:R-:W-:Y:S01]  /*1b920*/  BSSY B0, `(.L_x_11814) ;  /* 0x000000c000007945 */ /* 0x000fe20003800000 */
[----:B------:R-:W-:Y:S01]  /*1b930*/  IMAD.MOV.U32 R12, RZ, RZ, RZ ;  /* 0x000000ffff0c7224 */ /* 0x000fe200078e00ff */
[----:B------:R-:W-:Y:S01]  /*1b940*/  MOV R11, 0x1f ;  /* 0x0000001f000b7802 */ /* 0x000fe20000000f00 */
[----:B------:R-:W-:Y:S02]  /*1b950*/  IMAD.MOV.U32 R15, RZ, RZ, -0x1 ;  /* 0xffffffffff0f7424 */ /* 0x000fe400078e00ff */
        /* <DEDUP_REMOVED lines=8> */
.L_x_11815:
[----:B------:R-:W-:Y:S05]  /*1b9e0*/  BSYNC B0 ;  /* 0x0000000000007941 */ /* 0x000fea0003800000 */
.L_x_11814:
[----:B------:R-:W-:Y:S05]  /*1b9f0*/  BRA `(.L_x_11816) ;  /* 0xfffffea400207947 */ /* 0x000fea000383ffff */
.L_x_11627:
        /* <DEDUP_REMOVED lines=8> */
.L_x_11818:
[----:B------:R-:W-:Y:S05]  /*1ba80*/  BSYNC B1 ;  /* 0x0000000000017941 */ /* 0x000fea0003800000 */
.L_x_11817:
[----:B------:R-:W-:Y:S05]  /*1ba90*/  BRA `(.L_x_11819) ;  /* 0xfffffeb000ac7947 */ /* 0x000fea000383ffff */
.L_x_11628:
        /* <DEDUP_REMOVED lines=8> */
.L_x_11821:
[----:B------:R-:W-:Y:S05]  /*1bb20*/  BSYNC B1 ;  /* 0x0000000000017941 */ /* 0x000fea0003800000 */
.L_x_11820:
[----:B------:R-:W-:Y:S05]  /*1bb30*/  BRA `(.L_x_11822) ;  /* 0xfffffeb0008c7947 */ /* 0x000fea000383ffff */
.L_x_11629:
        /* <DEDUP_REMOVED lines=8> */
.L_x_11824:
[----:B------:R-:W-:Y:S05]  /*1bbc0*/  BSYNC B1 ;  /* 0x0000000000017941 */ /* 0x000fea0003800000 */
.L_x_11823:
[----:B------:R-:W-:Y:S05]  /*1bbd0*/  BRA `(.L_x_11825) ;  /* 0xfffffeb0006c7947 */ /* 0x000fea000383ffff */
.L_x_11630:
        /* <DEDUP_REMOVED lines=8> */
.L_x_11827:
[----:B------:R-:W-:Y:S05]  /*1bc60*/  BSYNC B1 ;  /* 0x0000000000017941 */ /* 0x000fea0003800000 */
.L_x_11826:
[----:B------:R-:W-:Y:S05]  /*1bc70*/  BRA `(.L_x_11828) ;  /* 0xfffffeb0004c7947 */ /* 0x000fea000383ffff */
.L_x_11631:
        /* <DEDUP_REMOVED lines=8> */
.L_x_11830:
[----:B------:R-:W-:Y:S05]  /*1bd00*/  BSYNC B1 ;  /* 0x0000000000017941 */ /* 0x000fea0003800000 */
.L_x_11829:
[----:B------:R-:W-:Y:S05]  /*1bd10*/  BRA `(.L_x_11831) ;  /* 0xfffffeb0002c7947 */ /* 0x000fea000383ffff */
.L_x_11632:
        /* <DEDUP_REMOVED lines=8> */
.L_x_11833:
[----:B------:R-:W-:Y:S05]  /*1bda0*/  BSYNC B1 ;  /* 0x0000000000017941 */ /* 0x000fea0003800000 */
.L_x_11832:
[----:B------:R-:W-:Y:S05]  /*1bdb0*/  BRA `(.L_x_11834) ;  /* 0xfffffeb0000c7947 */ /* 0x000fea000383ffff */
.L_x_11633:
        /* <DEDUP_REMOVED lines=8> */
.L_x_11836:
[----:B------:R-:W-:Y:S05]  /*1be40*/  BSYNC B1 ;  /* 0x0000000000017941 */ /* 0x000fea0003800000 */
.L_x_11835:
[----:B------:R-:W-:Y:S05]  /*1be50*/  BRA `(.L_x_11837) ;  /* 0xfffffeac00ec7947 */ /* 0x000fea000383ffff */
.L_x_11634:
        /* <DEDUP_REMOVED lines=8> */
.L_x_11839:
[----:B------:R-:W-:Y:S05]  /*1bee0*/  BSYNC B1 ;  /* 0x0000000000017941 */ /* 0x000fea0003800000 */
.L_x_11838:
[----:B------:R-:W-:Y:S05]  /*1bef0*/  BRA `(.L_x_11840) ;  /* 0xfffffeac00cc7947 */ /* 0x000fea000383ffff */
.L_x_11636:
[----:B0-----:R0:W1:Y:S02]  /*1bf00*/  SYNCS.PHASECHK.TRANS64.TRYWAIT P2, [R17+URZ+0x32400], R6 ;  /* 0x03240006110075a7 */ /* 0x001064000804017f */
[----:B-1----:R-:W-:Y:S05]  /*1bf10*/  @!P2 NANOSLEEP.SYNCS 0x989680 ;  /* 0x009896800000a95d */ /* 0x002fea0003900000 */
[----:B------:R-:W1:Y:S02]  /*1bf20*/  @!P2 SYNCS.PHASECHK.TRANS64 P2, [R17+URZ+0x32400], R6 ;  /* 0x032400061100a5a7 */ /* 0x000e64000804007f */
[----:B-1----:R-:W-:Y:S05]  /*1bf30*/  @!P2 BRA `(.L_x_11636) ;  /* 0xfffffffc00f0a947 */ /* 0x002fea000383ffff */
[----:B------:R-:W-:Y:S05]  /*1bf40*/  BRA `(.L_x_11841) ;  /* 0xfffffeb000587947 */ /* 0x000fea000383ffff */
.L_x_11644:
        /* <DEDUP_REMOVED lines=8> */
.L_x_11843:
[----:B------:R-:W-:Y:S05]  /*1bfd0*/  BSYNC B1 ;  /* 0x0000000000017941 */ /* 0x000fea0003800000 */
.L_x_11842:
[----:B------:R-:W-:Y:S05]  /*1bfe0*/  BRA `(.L_x_11844) ;  /* 0xfffffec000507947 */ /* 0x000fea000383ffff */
.L_x_11645:
        /* <DEDUP_REMOVED lines=8> */
.L_x_11846:
[----:B------:R-:W-:Y:S05]  /*1c070*/  BSYNC B1 ;  /* 0x0000000000017941 */ /* 0x000fea0003800000 */
.L_x_11845:
[----:B------:R-:W-:Y:S05]  /*1c080*/  BRA `(.L_x_11847) ;  /* 0xfffffec000307947 */ /* 0x000fea000383ffff */
.L_x_11646:
        /* <DEDUP_REMOVED lines=8> */
.L_x_11849:
[----:B------:R-:W-:Y:S05]  /*1c110*/  BSYNC B1 ;  /* 0x0000000000017941 */ /* 0x000fea0003800000 */
.L_x_11848:
[----:B------:R-:W-:Y:S05]  /*1c120*/  BRA `(.L_x_11850) ;  /* 0xfffffec000107947 */ /* 0x000fea000383ffff */
.L_x_11647:
        /* <DEDUP_REMOVED lines=8> */
.L_x_11852:
[----:B------:R-:W-:Y:S05]  /*1c1b0*/  BSYNC B1 ;  /* 0x0000000000017941 */ /* 0x000fea0003800000 */
.L_x_11851:
[----:B------:R-:W-:Y:S05]  /*1c1c0*/  BRA `(.L_x_11853) ;  /* 0xfffffebc00f07947 */ /* 0x000fea000383ffff */
.L_x_11648:
        /* <DEDUP_REMOVED lines=8> */
.L_x_11855:
[----:B------:R-:W-:Y:S05]  /*1c250*/  BSYNC B1 ;  /* 0x0000000000017941 */ /* 0x000fea0003800000 */
.L_x_11854:
[----:B------:R-:W-:Y:S05]  /*1c260*/  BRA `(.L_x_11856) ;  /* 0xfffffebc00d07947 */ /* 0x000fea000383ffff */
.L_x_11649:
        /* <DEDUP_REMOVED lines=8> */
.L_x_11858:
[----:B------:R-:W-:Y:S05]  /*1c2f0*/  BSYNC B1 ;  /* 0x0000000000017941 */ /* 0x000fea0003800000 */
.L_x_11857:
[----:B------:R-:W-:Y:S05]  /*1c300*/  BRA `(.L_x_11859) ;  /* 0xfffffebc00b47947 */ /* 0x000fea000383ffff */
.L_x_11650:
        /* <DEDUP_REMOVED lines=8> */
.L_x_11861:
[----:B------:R-:W-:Y:S05]  /*1c390*/  BSYNC B1 ;  /* 0x0000000000017941 */ /* 0x000fea0003800000 */
.L_x_11860:
[----:B------:R-:W-:Y:S05]  /*1c3a0*/  BRA `(.L_x_11862) ;  /* 0xfffffebc00987947 */ /* 0x000fea000383ffff */
.L_x_11651:
        /* <DEDUP_REMOVED lines=8> */
.L_x_11864:
[----:B------:R-:W-:Y:S05]  /*1c430*/  BSYNC B1 ;  /* 0x0000000000017941 */ /* 0x000fea0003800000 */
.L_x_11863:
[----:B------:R-:W-:Y:S05]  /*1c440*/  BRA `(.L_x_11865) ;  /* 0xfffffebc007c7947 */ /* 0x000fea000383ffff */
.L_x_11653:
[----:B0-----:R0:W1:Y:S02]  /*1c450*/  SYNCS.PHASECHK.TRANS64.TRYWAIT P2, [R17+URZ+0x32400], R4 ;  /* 0x03240004110075a7 */ /* 0x001064000804017f */
[----:B-1----:R-:W-:Y:S05]  /*1c460*/  @!P2 NANOSLEEP.SYNCS 0x989680 ;  /* 0x009896800000a95d */ /* 0x002fea0003900000 */
[----:B------:R-:W1:Y:S02]  /*1c470*/  @!P2 SYNCS.PHASECHK.TRANS64 P2, [R17+URZ+0x32400], R4 ;  /* 0x032400041100a5a7 */ /* 0x000e64000804007f */
[----:B-1----:R-:W-:Y:S05]  /*1c480*/  @!P2 BRA `(.L_x_11653) ;  /* 0xfffffffc00f0a947 */ /* 0x002fea000383ffff */
[----:B------:R-:W-:Y:S05]  /*1c490*/  BRA `(.L_x_11866) ;  /* 0xfffffebc00dc7947 */ /* 0x000fea000383ffff */
.L_x_11659:
[----:B--2---:R2:W4:Y:S02]  /*1c4a0*/  SYNCS.PHASECHK.TRANS64.TRYWAIT P1, [R179+URZ+0x32430], R6 ;  /* 0x03243006b30075a7 */ /* 0x004524000802017f */
[----:B----4-:R-:W-:Y:S05]  /*1c4b0*/  @!P1 NANOSLEEP.SYNCS 0x989680 ;  /* 0x009896800000995d */ /* 0x010fea0003900000 */
[----:B------:R-:W4:Y:S02]  /*1c4c0*/  @!P1 SYNCS.PHASECHK.TRANS64 P1, [R179+URZ+0x32430], R6 ;  /* 0x03243006b30095a7 */ /* 0x000f24000802007f */
[----:B----4-:R-:W-:Y:S05]  /*1c4d0*/  @!P1 BRA `(.L_x_11659) ;  /* 0xfffffffc00f09947 */ /* 0x010fea000383ffff */
[----:B------:R-:W-:Y:S05]  /*1c4e0*/  BRA `(.L_x_11658) ;  /* 0xfffffecc00747947 */ /* 0x000fea000383ffff */
.L_x_11661:
[----:B---3--:R3:W4:Y:S02]  /*1c4f0*/  SYNCS.PHASECHK.TRANS64.TRYWAIT P1, [R17+URZ+0x32410], R8 ;  /* 0x03241008110075a7 */ /* 0x008724000802017f */
[----:B----4-:R-:W-:Y:S05]  /*1c500*/  @!P1 NANOSLEEP.SYNCS 0x989680 ;  /* 0x009896800000995d */ /* 0x010fea0003900000 */
[----:B------:R-:W4:Y:S02]  /*1c510*/  @!P1 SYNCS.PHASECHK.TRANS64 P1, [R17+URZ+0x32410], R8 ;  /* 0x03241008110095a7 */ /* 0x000f24000802007f */
[----:B----4-:R-:W-:Y:S05]  /*1c520*/  @!P1 BRA `(.L_x_11661) ;  /* 0xfffffffc00f09947 */ /* 0x010fea000383ffff */
[----:B------:R-:W-:Y:S05]  /*1c530*/  BRA `(.L_x_11867) ;  /* 0xfffffed000247947 */ /* 0x000fea000383ffff */
.L_x_11666:
[----:B------:R0:W0:Y:S02]  /*1c540*/  SYNCS.PHASECHK.TRANS64.TRYWAIT P2, [R179+URZ+0x32450], R6 ;  /* 0x03245006b30075a7 */ /* 0x000024000804017f */
[----:B0-----:R-:W-:Y:S05]  /*1c550*/  @!P2 NANOSLEEP.SYNCS 0x989680 ;  /* 0x009896800000a95d */ /* 0x001fea0003900000 */
[----:B------:R-:W0:Y:S02]  /*1c560*/  @!P2 SYNCS.PHASECHK.TRANS64 P2, [R179+URZ+0x32450], R6 ;  /* 0x03245006b300a5a7 */ /* 0x000e24000804007f */
[----:B0-----:R-:W-:Y:S05]  /*1c570*/  @!P2 BRA `(.L_x_11666) ;  /* 0xfffffffc00f0a947 */ /* 0x001fea000383ffff */
[----:B------:R-:W-:Y:S05]  /*1c580*/  BRA `(.L_x_11665) ;  /* 0xfffffed000447947 */ /* 0x000fea000383ffff */
.L_x_11671:
[----:B--2---:R2:W3:Y:S02]  /*1c590*/  SYNCS.PHASECHK.TRANS64.TRYWAIT P2, [R211+URZ+0x32430], R23 ;  /* 0x03243017d30075a7 */ /* 0x0044e4000804017f */
[----:B---3--:R-:W-:Y:S05]  /*1c5a0*/  @!P2 NANOSLEEP.SYNCS 0x989680 ;  /* 0x009896800000a95d */ /* 0x008fea0003900000 */
[----:B------:R-:W3:Y:S02]  /*1c5b0*/  @!P2 SYNCS.PHASECHK.TRANS64 P2, [R211+URZ+0x32430], R23 ;  /* 0x03243017d300a5a7 */ /* 0x000ee4000804007f */
[----:B---3--:R-:W-:Y:S05]  /*1c5c0*/  @!P2 BRA `(.L_x_11671) ;  /* 0xfffffffc00f0a947 */ /* 0x008fea000383ffff */
[----:B------:R-:W-:Y:S05]  /*1c5d0*/  BRA `(.L_x_11670) ;  /* 0xfffffefc00487947 */ /* 0x000fea000383ffff */
.L_x_11676:
[----:B---3--:R3:W4:Y:S02]  /*1c5e0*/  SYNCS.PHASECHK.TRANS64.TRYWAIT P2, [R211+URZ+0x32450], R23 ;  /* 0x03245017d30075a7 */ /* 0x008724000804017f */
[----:B----4-:R-:W-:Y:S05]  /*1c5f0*/  @!P2 NANOSLEEP.SYNCS 0x989680 ;  /* 0x009896800000a95d */ /* 0x010fea0003900000 */
[----:B------:R-:W4:Y:S02]  /*1c600*/  @!P2 SYNCS.PHASECHK.TRANS64 P2, [R211+URZ+0x32450], R23 ;  /* 0x03245017d300a5a7 */ /* 0x000f24000804007f */
[----:B----4-:R-:W-:Y:S05]  /*1c610*/  @!P2 BRA `(.L_x_11676) ;  /* 0xfffffffc00f0a947 */ /* 0x010fea000383ffff */
[----:B------:R-:W-:Y:S05]  /*1c620*/  BRA `(.L_x_11675) ;  /* 0xfffffefc00e87947 */ /* 0x000fea000383ffff */
.L_x_11682:
[----:B--2---:R2:W3:Y:S02]  /*1c630*/  SYNCS.PHASECHK.TRANS64.TRYWAIT P2, [R211+URZ+0x32430], R23 ;  /* 0x03243017d30075a7 */ /* 0x0044e4000804017f */
[----:B---3--:R-:W-:Y:S05]  /*1c640*/  @!P2 NANOSLEEP.SYNCS 0x989680 ;  /* 0x009896800000a95d */ /* 0x008fea0003900000 */
[----:B------:R-:W3:Y:S02]  /*1c650*/  @!P2 SYNCS.PHASECHK.TRANS64 P2, [R211+URZ+0x32430], R23 ;  /* 0x03243017d300a5a7 */ /* 0x000ee4000804007f */
[----:B---3--:R-:W-:Y:S05]  /*1c660*/  @!P2 BRA `(.L_x_11682) ;  /* 0xfffffffc00f0a947 */ /* 0x008fea000383ffff */
[----:B------:R-:W-:Y:S05]  /*1c670*/  BRA `(.L_x_11681) ;  /* 0xffffff30007c7947 */ /* 0x000fea000383ffff */
.L_x_11687:
[----:B---3--:R3:W4:Y:S02]  /*1c680*/  SYNCS.PHASECHK.TRANS64.TRYWAIT P2, [R211+URZ+0x32450], R23 ;  /* 0x03245017d30075a7 */ /* 0x008724000804017f */
[----:B----4-:R-:W-:Y:S05]  /*1c690*/  @!P2 NANOSLEEP.SYNCS 0x989680 ;  /* 0x009896800000a95d */ /* 0x010fea0003900000 */
[----:B------:R-:W4:Y:S02]  /*1c6a0*/  @!P2 SYNCS.PHASECHK.TRANS64 P2, [R211+URZ+0x32450], R23 ;  /* 0x03245017d300a5a7 */ /* 0x000f24000804007f */
[----:B----4-:R-:W-:Y:S05]  /*1c6b0*/  @!P2 BRA `(.L_x_11687) ;  /* 0xfffffffc00f0a947 */ /* 0x010fea000383ffff */
[----:B------:R-:W-:Y:S05]  /*1c6c0*/  BRA `(.L_x_11686) ;  /* 0xffffff34001c7947 */ /* 0x000fea000383ffff */
.L_x_11722:
        /* <DEDUP_REMOVED lines=11> */
.L_x_11869:
[----:B------:R-:W-:Y:S05]  /*1c780*/  BSYNC B1 ;  /* 0x0000000000017941 */ /* 0x000fea0003800000 */
.L_x_11868:
[----:B------:R-:W-:Y:S05]  /*1c790*/  BRA `(.L_x_11870) ;  /* 0xffffffa400e07947 */ /* 0x000fea000383ffff */
.L_x_11723:
[----:B------:R-:W-:Y:S01]  /*1c7a0*/  BSSY B1, `(.L_x_11871) ;  /* 0x0000006000017945 */ /* 0x000fe20003800000 */
[----:B------:R-:W-:-:S07]  /*1c7b0*/  MOV R15, 0xffffffff ;  /* 0xffffffff000f7802 */ /* 0x000fce0000000f00 */
[----:B------:R-:W-:Y:S05]  /*1c7c0*/  WARPSYNC.COLLECTIVE R15, `(.L_x_11872) ;  /* 0x000000000f0c7348 */ /* 0x000fea0003c00000 */
[----:B------:R-:W-:Y:S02]  /*1c7d0*/  ELECT P6, UR62, PT ;  /* 0x00000000003e782f */ /* 0x000fe400038c0000 */
[----:B------:R-:W-:Y:S01]  /*1c7e0*/  MOV R14, UR62 ;  /* 0x0000003e000e7c02 */ /* 0x000fe20008000f00 */
[----:B------:R-:W-:Y:S10]  /*1c7f0*/  ENDCOLLECTIVE ;  /* 0x000000000000791b */ /* 0x000ff40003800000 */
.L_x_11872:
[----:B------:R-:W-:Y:S05]  /*1c800*/  BSYNC B1 ;  /* 0x0000000000017941 */ /* 0x000fea0003800000 */
.L_x_11871:
[----:B------:R-:W-:Y:S05]  /*1c810*/  BRA `(.L_x_11873) ;  /* 0xffffffa400cc7947 */ /* 0x000fea000383ffff */
.L_x_11724:
[----:B0-----:R0:W1:Y:S02]  /*1c820*/  SYNCS.PHASECHK.TRANS64.TRYWAIT P0, [R9+URZ+0x32420], R5 ;  /* 0x03242005090075a7 */ /* 0x001064000800017f */
[----:B-1----:R-:W-:Y:S05]  /*1c830*/  @!P0 NANOSLEEP.SYNCS 0x989680 ;  /* 0x009896800000895d */ /* 0x002fea0003900000 */
[----:B------:R-:W1:Y:S02]  /*1c840*/  @!P0 SYNCS.PHASECHK.TRANS64 P0, [R9+URZ+0x32420], R5 ;  /* 0x03242005090085a7 */ /* 0x000e64000800007f */
[----:B-1----:R-:W-:Y:S05]  /*1c850*/  @!P0 BRA `(.L_x_11724) ;  /* 0xfffffffc00f08947 */ /* 0x002fea000383ffff */
[----:B------:R-:W-:Y:S05]  /*1c860*/  BRA `(.L_x_11874) ;  /* 0xffffffa400e47947 */ /* 0x000fea000383ffff */
.L_x_11727:
[----:B0-----:R0:W1:Y:S02]  /*1c870*/  SYNCS.PHASECHK.TRANS64.TRYWAIT P0, [R5+URZ+0x324a0], R7 ;  /* 0x0324a007050075a7 */ /* 0x001064000800017f */
[----:B-1----:R-:W-:Y:S05]  /*1c880*/  @!P0 NANOSLEEP.SYNCS 0x989680 ;  /* 0x009896800000895d */ /* 0x002fea0003900000 */
[----:B------:R-:W1:Y:S02]  /*1c890*/  @!P0 SYNCS.PHASECHK.TRANS64 P0, [R5+URZ+0x324a0], R7 ;  /* 0x0324a007050085a7 */ /* 0x000e64000800007f */
[----:B-1----:R-:W-:Y:S05]  /*1c8a0*/  @!P0 BRA `(.L_x_11727) ;  /* 0xfffffffc00f08947 */ /* 0x002fea000383ffff */
[----:B------:R-:W-:Y:S05]  /*1c8b0*/  BRA `(.L_x_11875) ;  /* 0xffffffa400f07947 */ /* 0x000fea000383ffff */
.L_x_11729:
[----:B-1----:R1:W2:Y:S02]  /*1c8c0*/  SYNCS.PHASECHK.TRANS64.TRYWAIT P0, [R5+URZ+0x324c0], R7 ;  /* 0x0324c007050075a7 */ /* 0x0022a4000800017f */
[----:B--2---:R-:W-:Y:S05]  /*1c8d0*/  @!P0 NANOSLEEP.SYNCS 0x989680 ;  /* 0x009896800000895d */ /* 0x004fea0003900000 */
[----:B------:R-:W2:Y:S02]  /*1c8e0*/  @!P0 SYNCS.PHASECHK.TRANS64 P0, [R5+URZ+0x324c0], R7 ;  /* 0x0324c007050085a7 */ /* 0x000ea4000800007f */
[----:B--2---:R-:W-:Y:S05]  /*1c8f0*/  @!P0 BRA `(.L_x_11729) ;  /* 0xfffffffc00f08947 */ /* 0x004fea000383ffff */
[----:B------:R-:W-:Y:S05]  /*1c900*/  BRA `(.L_x_11876) ;  /* 0xffffffa800547947 */ /* 0x000fea000383ffff */
.L_x_11733:
[----:B0-----:R0:W1:Y:S02]  /*1c910*/  SYNCS.PHASECHK.TRANS64.TRYWAIT P0, [R6+URZ+0x324a0], R7 ;  /* 0x0324a007060075a7 */ /* 0x001064000800017f */
[----:B-1----:R-:W-:Y:S05]  /*1c920*/  @!P0 NANOSLEEP.SYNCS 0x989680 ;  /* 0x009896800000895d */ /* 0x002fea0003900000 */
[----:B------:R-:W1:Y:S02]  /*1c930*/  @!P0 SYNCS.PHASECHK.TRANS64 P0, [R6+URZ+0x324a0], R7 ;  /* 0x0324a007060085a7 */ /* 0x000e64000800007f */
[----:B-1----:R-:W-:Y:S05]  /*1c940*/  @!P0 BRA `(.L_x_11733) ;  /* 0xfffffffc00f08947 */ /* 0x002fea000383ffff */
[----:B------:R-:W-:Y:S05]  /*1c950*/  BRA `(.L_x_11877) ;  /* 0xffffffac00447947 */ /* 0x000fea000383ffff */
.L_x_11735:
[----:B-1----:R1:W2:Y:S02]  /*1c960*/  SYNCS.PHASECHK.TRANS64.TRYWAIT P1, [R6+URZ+0x324c0], R7 ;  /* 0x0324c007060075a7 */ /* 0x0022a4000802017f */
[----:B--2---:R-:W-:Y:S05]  /*1c970*/  @!P1 NANOSLEEP.SYNCS 0x989680 ;  /* 0x009896800000995d */ /* 0x004fea0003900000 */
[----:B------:R-:W2:Y:S02]  /*1c980*/  @!P1 SYNCS.PHASECHK.TRANS64 P1, [R6+URZ+0x324c0], R7 ;  /* 0x0324c007060095a7 */ /* 0x000ea4000802007f */
[----:B--2---:R-:W-:Y:S05]  /*1c990*/  @!P1 BRA `(.L_x_11735) ;  /* 0xfffffffc00f09947 */ /* 0x004fea000383ffff */
[----:B------:R-:W-:Y:S05]  /*1c9a0*/  BRA `(.L_x_11878) ;  /* 0xffffffac00a07947 */ /* 0x000fea000383ffff */
.L_x_11745:
        /* <DEDUP_REMOVED lines=11> */
.L_x_11880:
[----:B------:R-:W-:Y:S05]  /*1ca60*/  BSYNC B0 ;  /* 0x0000000000007941 */ /* 0x000fea0003800000 */
.L_x_11879:
[----:B------:R-:W-:Y:S05]  /*1ca70*/  BRA `(.L_x_11881) ;  /* 0xffffffb800547947 */ /* 0x000fea000383ffff */
.L_x_11746:
[----:B------:R-:W-:Y:S01]  /*1ca80*/  BSSY B0, `(.L_x_11882) ;  /* 0x0000006000007945 */ /* 0x000fe20003800000 */
[----:B------:R-:W-:-:S07]  /*1ca90*/  MOV R15, 0xffffffff ;  /* 0xffffffff000f7802 */ /* 0x000fce0000000f00 */
[----:B------:R-:W-:Y:S05]  /*1caa0*/  WARPSYNC.COLLECTIVE R15, `(.L_x_11883) ;  /* 0x000000000f0c7348 */ /* 0x000fea0003c00000 */
[----:B------:R-:W-:Y:S02]  /*1cab0*/  ELECT P6, UR62, PT ;  /* 0x00000000003e782f */ /* 0x000fe400038c0000 */
[----:B------:R-:W-:Y:S01]  /*1cac0*/  MOV R14, UR62 ;  /* 0x0000003e000e7c02 */ /* 0x000fe20008000f00 */
[----:B------:R-:W-:Y:S10]  /*1cad0*/  ENDCOLLECTIVE ;  /* 0x000000000000791b */ /* 0x000ff40003800000 */
.L_x_11883:
[----:B------:R-:W-:Y:S05]  /*1cae0*/  BSYNC B0 ;  /* 0x0000000000007941 */ /* 0x000fea0003800000 */
.L_x_11882:
[----:B------:R-:W-:Y:S05]  /*1caf0*/  BRA `(.L_x_11884) ;  /* 0xffffffb800447947 */ /* 0x000fea000383ffff */
.L_x_11749:
[----:B0-----:R0:W1:Y:S02]  /*1cb00*/  SYNCS.PHASECHK.TRANS64.TRYWAIT P0, [R9+URZ+0x32440], R10 ;  /* 0x0324400a090075a7 */ /* 0x001064000800017f */
[----:B-1----:R-:W-:Y:S05]  /*1cb10*/  @!P0 NANOSLEEP.SYNCS 0x989680 ;  /* 0x009896800000895d */ /* 0x002fea0003900000 */
[----:B------:R-:W1:Y:S02]  /*1cb20*/  @!P0 SYNCS.PHASECHK.TRANS64 P0, [R9+URZ+0x32440], R10 ;  /* 0x0324400a090085a7 */ /* 0x000e64000800007f */
[----:B-1----:R-:W-:Y:S05]  /*1cb30*/  @!P0 BRA `(.L_x_11749) ;  /* 0xfffffffc00f08947 */ /* 0x002fea000383ffff */
[----:B------:R-:W-:Y:S05]  /*1cb40*/  BRA `(.L_x_11885) ;  /* 0xffffffb800ac7947 */ /* 0x000fea000383ffff */
.L_x_11753:
        /* <DEDUP_REMOVED lines=8> */
.L_x_11756:
[----:B0-----:R0:W1:Y:S02]  /*1cbd0*/  SYNCS.PHASECHK.TRANS64.TRYWAIT P0, [R5+URZ+0x32460], R9 ;  /* 0x03246009050075a7 */ /* 0x001064000800017f */
[----:B-1----:R-:W-:Y:S05]  /*1cbe0*/  @!P0 NANOSLEEP.SYNCS 0x989680 ;  /* 0x009896800000895d */ /* 0x002fea0003900000 */
[----:B------:R-:W1:Y:S02]  /*1cbf0*/  @!P0 SYNCS.PHASECHK.TRANS64 P0, [R5+URZ+0x32460], R9 ;  /* 0x03246009050085a7 */ /* 0x000e64000800007f */
[----:B-1----:R-:W-:Y:S05]  /*1cc00*/  @!P0 BRA `(.L_x_11756) ;  /* 0xfffffffc00f08947 */ /* 0x002fea000383ffff */
[----:B------:R-:W-:Y:S05]  /*1cc10*/  BRA `(.L_x_11887) ;  /* 0xffffffc000347947 */ /* 0x000fea000383ffff */
.L_x_11765:
[----:B-1----:R1:W2:Y:S02]  /*1cc20*/  SYNCS.PHASECHK.TRANS64.TRYWAIT P0, [R2+URZ+0x32440], R3 ;  /* 0x03244003020075a7 */ /* 0x0022a4000800017f */
[----:B--2---:R-:W-:Y:S05]  /*1cc30*/  @!P0 NANOSLEEP.SYNCS 0x989680 ;  /* 0x009896800000895d */ /* 0x004fea0003900000 */
[----:B------:R-:W2:Y:S02]  /*1cc40*/  @!P0 SYNCS.PHASECHK.TRANS64 P0, [R2+URZ+0x32440], R3 ;  /* 0x03244003020085a7 */ /* 0x000ea4000800007f */
[----:B--2---:R-:W-:Y:S05]  /*1cc50*/  @!P0 BRA `(.L_x_11765) ;  /* 0xfffffffc00f08947 */ /* 0x004fea000383ffff */
[----:B------:R-:W-:Y:S05]  /*1cc60*/  BRA `(.L_x_11888) ;  /* 0xffffffc400ac7947 */ /* 0x000fea000383ffff */
.L_x_11767:
[----:B0-----:R0:W2:Y:S02]  /*1cc70*/  SYNCS.PHASECHK.TRANS64.TRYWAIT P0, [R2+URZ+0x32460], R3 ;  /* 0x03246003020075a7 */ /* 0x0010a4000800017f */
[----:B--2---:R-:W-:Y:S05]  /*1cc80*/  @!P0 NANOSLEEP.SYNCS 0x989680 ;  /* 0x009896800000895d */ /* 0x004fea0003900000 */
[----:B------:R-:W2:Y:S02]  /*1cc90*/  @!P0 SYNCS.PHASECHK.TRANS64 P0, [R2+URZ+0x32460], R3 ;  /* 0x03246003020085a7 */ /* 0x000ea4000800007f */
[----:B--2---:R-:W-:Y:S05]  /*1cca0*/  @!P0 BRA `(.L_x_11767) ;  /* 0xfffffffc00f08947 */ /* 0x004fea000383ffff */
[----:B------:R-:W-:Y:S05]  /*1ccb0*/  BRA `(.L_x_11889) ;  /* 0xffffffc8001c7947 */ /* 0x000fea000383ffff */
.L_x_11772:
[----:B--2---:R2:W3:Y:S02]  /*1ccc0*/  SYNCS.PHASECHK.TRANS64.TRYWAIT P0, [R2+URZ+0x32440], R3 ;  /* 0x03244003020075a7 */ /* 0x0044e4000800017f */
[----:B---3--:R-:W-:Y:S05]  /*1ccd0*/  @!P0 NANOSLEEP.SYNCS 0x989680 ;  /* 0x009896800000895d */ /* 0x008fea0003900000 */
[----:B------:R-:W3:Y:S02]  /*1cce0*/  @!P0 SYNCS.PHASECHK.TRANS64 P0, [R2+URZ+0x32440], R3 ;  /* 0x03244003020085a7 */ /* 0x000ee4000800007f */
[----:B---3--:R-:W-:Y:S05]  /*1ccf0*/  @!P0 BRA `(.L_x_11772) ;  /* 0xfffffffc00f08947 */ /* 0x008fea000383ffff */
[----:B------:R-:W-:Y:S05]  /*1cd00*/  BRA `(.L_x_11890) ;  /* 0xffffffcc005c7947 */ /* 0x000fea000383ffff */
.L_x_11774:
[----:B0-----:R0:W1:Y:S02]  /*1cd10*/  SYNCS.PHASECHK.TRANS64.TRYWAIT P1, [R2+URZ+0x32460], R3 ;  /* 0x03246003020075a7 */ /* 0x001064000802017f */
[----:B-1----:R-:W-:Y:S05]  /*1cd20*/  @!P1 NANOSLEEP.SYNCS 0x989680 ;  /* 0x009896800000995d */ /* 0x002fea0003900000 */
[----:B------:R-:W1:Y:S02]  /*1cd30*/  @!P1 SYNCS.PHASECHK.TRANS64 P1, [R2+URZ+0x32460], R3 ;  /* 0x03246003020095a7 */ /* 0x000e64000802007f */
[----:B-1----:R-:W-:Y:S05]  /*1cd40*/  @!P1 BRA `(.L_x_11774) ;  /* 0xfffffffc00f09947 */ /* 0x002fea000383ffff */
[----:B------:R-:W-:Y:S05]  /*1cd50*/  BRA `(.L_x_11891) ;  /* 0xffffffcc00c87947 */ /* 0x000fea000383ffff */
.L_x_11779:
[----:B--2---:R2:W3:Y:S02]  /*1cd60*/  SYNCS.PHASECHK.TRANS64.TRYWAIT P0, [R2+URZ+0x32440], R3 ;  /* 0x03244003020075a7 */ /* 0x0044e4000800017f */
[----:B---3--:R-:W-:Y:S05]  /*1cd70*/  @!P0 NANOSLEEP.SYNCS 0x989680 ;  /* 0x009896800000895d */ /* 0x008fea0003900000 */
[----:B------:R-:W3:Y:S02]  /*1cd80*/  @!P0 SYNCS.PHASECHK.TRANS64 P0, [R2+URZ+0x32440], R3 ;  /* 0x03244003020085a7 */ /* 0x000ee4000800007f */
[----:B---3--:R-:W-:Y:S05]  /*1cd90*/  @!P0 BRA `(.L_x_11779) ;  /* 0xfffffffc00f08947 */ /* 0x008fea000383ffff */
[----:B------:R-:W-:Y:S05]  /*1cda0*/  BRA `(.L_x_11892) ;  /* 0xffffffd000ec7947 */ /* 0x000fea000383ffff */
.L_x_11781:
[----:B0-----:R0:W1:Y:S02]  /*1cdb0*/  SYNCS.PHASECHK.TRANS64.TRYWAIT P1, [R2+URZ+0x32460], R3 ;  /* 0x03246003020075a7 */ /* 0x001064000802017f */
[----:B-1----:R-:W-:Y:S05]  /*1cdc0*/  @!P1 NANOSLEEP.SYNCS 0x989680 ;  /* 0x009896800000995d */ /* 0x002fea0003900000 */
[----:B------:R-:W1:Y:S02]  /*1cdd0*/  @!P1 SYNCS.PHASECHK.TRANS64 P1, [R2+URZ+0x32460], R3 ;  /* 0x03246003020095a7 */ /* 0x000e64000802007f */
[----:B-1----:R-:W-:Y:S05]  /*1cde0*/  @!P1 BRA `(.L_x_11781) ;  /* 0xfffffffc00f09947 */ /* 0x002fea000383ffff */
[----:B------:R-:W-:Y:S05]  /*1cdf0*/  BRA `(.L_x_11893) ;  /* 0xffffffd4005c7947 */ /* 0x000fea000383ffff */
.L_x_11786:
        /* <DEDUP_REMOVED lines=8> */
.L_x_11895:
[----:B------:R-:W-:Y:S05]  /*1ce80*/  BSYNC B0 ;  /* 0x0000000000007941 */ /* 0x000fea0003800000 */
.L_x_11894:
        /* <DEDUP_REMOVED lines=8> */
.L_x_11896:
[----:B------:R-:W-:Y:S01]  /*1cf10*/  MOV R16, R14 ;  /* 0x0000000e00107202 */ /* 0x000fe20000000f00 */
[----:B------:R-:W-:Y:S06]  /*1cf20*/  BRA `(.L_x_11897) ;  /* 0xffffffd8004c7947 */ /* 0x000fec000383ffff */
.L_x_11789:
        /* <DEDUP_REMOVED lines=8> */
.L_x_11899:
[----:B------:R-:W-:Y:S05]  /*1cfb0*/  BSYNC B0 ;  /* 0x0000000000007941 */ /* 0x000fea0003800000 */
.L_x_11898:
        /* <DEDUP_REMOVED lines=10> */
.L_x_11900:
        /* <DEDUP_REMOVED lines=8> */
.L_x_11901:
        /* <DEDUP_REMOVED lines=8> */
.L_x_11902:
        /* <DEDUP_REMOVED lines=8> */
.L_x_11903:
        /* <DEDUP_REMOVED lines=8> */
.L_x_11904:
[----:B------:R-:W-:Y:S05]  /*1d260*/  BRA `(.L_x_11905) ;  /* 0xffffffd800107947 */ /* 0x000fea000383ffff */
.L_x_11794:
        /* <DEDUP_REMOVED lines=8> */
.L_x_11907:
[----:B------:R-:W-:Y:S05]  /*1d2f0*/  BSYNC B0 ;  /* 0x0000000000007941 */ /* 0x000fea0003800000 */
.L_x_11906:
        /* <DEDUP_REMOVED lines=10> */
.L_x_11908:
        /* <DEDUP_REMOVED lines=8> */
.L_x_11909:
        /* <DEDUP_REMOVED lines=8> */
.L_x_11910:
        /* <DEDUP_REMOVED lines=8> */
.L_x_11911:
        /* <DEDUP_REMOVED lines=8> */
.L_x_11912:
[----:B------:R-:W-:Y:S05]  /*1d5a0*/  BRA `(.L_x_11913) ;  /* 0xffffffd400f47947 */ /* 0x000fea000383ffff */
.L_x_11796:
[----:B------:R-:W-:Y:S01]  /*1d5b0*/  BSSY B0, `(.L_x_11914) ;  /* 0x0000006000007945 */ /* 0x000fe20003800000 */
[----:B------:R-:W-:Y:S01]  /*1d5c0*/  PLOP3.LUT P6, PT, P6, PT, PT, 0x8, 0x0 ;  /* 0x000000000000781c */ /* 0x000fe200037ce170 */
[----:B------:R-:W-:-:S12]  /*1d5d0*/  IMAD.MOV.U32 R15, RZ, RZ, -0x1 ;  /* 0xffffffffff0f7424 */ /* 0x000fd800078e00ff */
[----:B0-----:R-:W-:Y:S05]  /*1d5e0*/  WARPSYNC.COLLECTIVE R15, `(.L_x_11915) ;  /* 0x000000000f087348 */ /* 0x001fea0003c00000 */
[----:B------:R-:W-:Y:S01]  /*1d5f0*/  VOTE.ANY R14, PT, P6 ;  /* 0x00000000000e7806 */ /* 0x000fe200030e0100 */
[----:B0-----:R-:W-:Y:S06]  /*1d600*/  ENDCOLLECTIVE ;  /* 0x000000000000791b */ /* 0x001fec0003800000 */
.L_x_11915:
[----:B------:R-:W-:Y:S05]  /*1d610*/  BSYNC B0 ;  /* 0x0000000000007941 */ /* 0x000fea0003800000 */
.L_x_11914:
        /* <DEDUP_REMOVED lines=9> */
.L_x_11916:
[----:B------:R-:W-:Y:S01]  /*1d6b0*/  IMAD.MOV.U32 R17, RZ, RZ, R14 ;  /* 0x000000ffff117224 */ /* 0x000fe200078e000e */
[----:B------:R-:W-:Y:S06]  /*1d6c0*/  BRA `(.L_x_11917) ;  /* 0xffffffd400e47947 */ /* 0x000fec000383ffff */
.L_x_11798:
[----:B------:R-:W-:Y:S01]  /*1d6d0*/  BSSY B0, `(.L_x_11918) ;  /* 0x0000007000007945 */ /* 0x000fe20003800000 */
[----:B------:R-:W-:Y:S01]  /*1d6e0*/  MOV R13, R2 ;  /* 0x00000002000d7202 */ /* 0x000fe20000000f00 */
[----:B------:R-:W-:Y:S02]  /*1d6f0*/  IMAD.MOV.U32 R11, RZ, RZ, 0x1f ;  /* 0x0000001fff0b7424 */ /* 0x000fe400078e00ff */
[----:B------:R-:W-:-:S07]  /*1d700*/  IMAD.MOV.U32 R15, RZ, RZ, -0x1 ;  /* 0xffffffffff0f7424 */ /* 0x000fce00078e00ff */
[----:B012---:R-:W-:Y:S05]  /*1d710*/  WARPSYNC.COLLECTIVE R15, `(.L_x_11919) ;  /* 0x000000000f087348 */ /* 0x007fea0003c00000 */
[----:B------:R3:W4:Y:S02]  /*1d720*/  SHFL.IDX P6, R14, R13, R12, R11 ;  /* 0x0000000c0d0e7389 */ /* 0x00072400000c000b */
[----:B01234-:R-:W-:Y:S01]  /*1d730*/  ENDCOLLECTIVE ;  /* 0x000000000000791b */ /* 0x01ffe20003800000 */
.L_x_11919:
[----:B------:R-:W-:Y:S05]  /*1d740*/  BSYNC B0 ;  /* 0x0000000000007941 */ /* 0x000fea0003800000 */
.L_x_11918:
[----:B------:R-:W-:Y:S01]  /*1d750*/  IMAD.MOV.U32 R7, RZ, RZ, R14 ;  /* 0x000000ffff077224 */ /* 0x000fe200078e000e */
[----:B------:R-:W-:Y:S06]  /*1d760*/  BRA `(.L_x_11797) ;  /* 0xffffffd400d87947 */ /* 0x000fec000383ffff */
.L_x_11801:
[----:B-1----:R1:W2:Y:S02]  /*1d770*/  SYNCS.PHASECHK.TRANS64.TRYWAIT P0, [R0+URZ+0x32420], R3 ;  /* 0x03242003000075a7 */ /* 0x0022a4000800017f */
[----:B--2---:R-:W-:Y:S05]  /*1d780*/  @!P0 NANOSLEEP.SYNCS 0x989680 ;  /* 0x009896800000895d */ /* 0x004fea0003900000 */
[----:B------:R-:W2:Y:S02]  /*1d790*/  @!P0 SYNCS.PHASECHK.TRANS64 P0, [R0+URZ+0x32420], R3 ;  /* 0x03242003000085a7 */ /* 0x000ea4000800007f */
[----:B--2---:R-:W-:Y:S05]  /*1d7a0*/  @!P0 BRA `(.L_x_11801) ;  /* 0xfffffffc00f08947 */ /* 0x004fea000383ffff */
[----:B------:R-:W-:Y:S05]  /*1d7b0*/  BRA `(.L_x_11920) ;  /* 0xffffffdc00487947 */ /* 0x000fea000383ffff */
.L_x_11802:
        /* <DEDUP_REMOVED lines=11> */
.L_x_11922:
[----:B------:R-:W-:Y:S05]  /*1d870*/  BSYNC B0 ;  /* 0x0000000000007941 */ /* 0x000fea0003800000 */
.L_x_11921:
[----:B------:R-:W-:Y:S05]  /*1d880*/  BRA `(.L_x_11923) ;  /* 0xffffffdc002c7947 */ /* 0x000fea000383ffff */
.L_x_11803:
[----:B------:R-:W-:Y:S01]  /*1d890*/  BSSY B0, `(.L_x_11924) ;  /* 0x0000006000007945 */ /* 0x000fe20003800000 */
[----:B------:R-:W-:-:S07]  /*1d8a0*/  IMAD.MOV.U32 R15, RZ, RZ, -0x1 ;  /* 0xffffffffff0f7424 */ /* 0x000fce00078e00ff */
[----:B012---:R-:W-:Y:S05]  /*1d8b0*/  WARPSYNC.COLLECTIVE R15, `(.L_x_11925) ;  /* 0x000000000f0c7348 */ /* 0x007fea0003c00000 */
[----:B------:R-:W-:Y:S02]  /*1d8c0*/  ELECT P6, UR62, PT ;  /* 0x00000000003e782f */ /* 0x000fe400038c0000 */
[----:B------:R-:W-:Y:S01]  /*1d8d0*/  MOV R14, UR62 ;  /* 0x0000003e000e7c02 */ /* 0x000fe20008000f00 */
[----:B012---:R-:W-:Y:S10]  /*1d8e0*/  ENDCOLLECTIVE ;  /* 0x000000000000791b */ /* 0x007ff40003800000 */
.L_x_11925:
[----:B------:R-:W-:Y:S05]  /*1d8f0*/  BSYNC B0 ;  /* 0x0000000000007941 */ /* 0x000fea0003800000 */
.L_x_11924:
[----:B------:R-:W-:Y:S05]  /*1d900*/  BRA `(.L_x_11926) ;  /* 0xffffffdc00207947 */ /* 0x000fea000383ffff */
.L_x_11805:
[----:B-1----:R1:W2:Y:S02]  /*1d910*/  SYNCS.PHASECHK.TRANS64.TRYWAIT P0, [R6+URZ], R5 ;  /* 0x00000005060075a7 */ /* 0x0022a4000800017f */
[----:B--2---:R-:W-:Y:S05]  /*1d920*/  @!P0 NANOSLEEP.SYNCS 0x989680 ;  /* 0x009896800000895d */ /* 0x004fea0003900000 */
[----:B------:R-:W2:Y:S02]  /*1d930*/  @!P0 SYNCS.PHASECHK.TRANS64 P0, [R6+URZ], R5 ;  /* 0x00000005060085a7 */ /* 0x000ea4000800007f */
[----:B--2---:R-:W-:Y:S05]  /*1d940*/  @!P0 BRA `(.L_x_11805) ;  /* 0xfffffffc00f08947 */ /* 0x004fea000383ffff */
[----:B------:R-:W-:Y:S05]  /*1d950*/  BRA `(.L_x_11927) ;  /* 0xffffffdc005c7947 */ /* 0x000fea000383ffff */
.L_x_11806:
[----:B--2---:R2:W3:Y:S02]  /*1d960*/  SYNCS.PHASECHK.TRANS64.TRYWAIT P0, [R7+URZ], R2 ;  /* 0x00000002070075a7 */ /* 0x0044e4000800017f */
[----:B---3--:R-:W-:Y:S05]  /*1d970*/  @!P0 NANOSLEEP.SYNCS 0x989680 ;  /* 0x009896800000895d */ /* 0x008fea0003900000 */
[----:B------:R-:W3:Y:S02]  /*1d980*/  @!P0 SYNCS.PHASECHK.TRANS64 P0, [R7+URZ], R2 ;  /* 0x00000002070085a7 */ /* 0x000ee4000800007f */
[----:B---3--:R-:W-:Y:S05]  /*1d990*/  @!P0 BRA `(.L_x_11806) ;  /* 0xfffffffc00f08947 */ /* 0x008fea000383ffff */
[----:B------:R-:W-:Y:S05]  /*1d9a0*/  BRA `(.L_x_11928) ;  /* 0xffffffdc00507947 */ /* 0x000fea000383ffff */
.L_x_11808:
[----:B---3--:R3:W4:Y:S02]  /*1d9b0*/  SYNCS.PHASECHK.TRANS64.TRYWAIT P0, [R4+URZ], R5 ;  /* 0x00000005040075a7 */ /* 0x008724000800017f */
[----:B----4-:R-:W-:Y:S05]  /*1d9c0*/  @!P0 NANOSLEEP.SYNCS 0x989680 ;  /* 0x009896800000895d */ /* 0x010fea0003900000 */
[----:B------:R-:W4:Y:S02]  /*1d9d0*/  @!P0 SYNCS.PHASECHK.TRANS64 P0, [R4+URZ], R5 ;  /* 0x00000005040085a7 */ /* 0x000f24000800007f */
[----:B----4-:R-:W-:Y:S05]  /*1d9e0*/  @!P0 BRA `(.L_x_11808) ;  /* 0xfffffffc00f08947 */ /* 0x010fea000383ffff */
[----:B------:R-:W-:Y:S05]  /*1d9f0*/  BRA `(.L_x_11929) ;  /* 0xffffffdc00587947 */ /* 0x000fea000383ffff */
.L_x_11930:
        /* <DEDUP_REMOVED lines=16> */
.L_x_11979:


//--------------------- .nv.global.init           --------------------------
	.section	.nv.global.init,"aw",@progbits
.nv.global.init:
	.type		$str$23,@object
	.size		$str$23,($str$24 - $str$23)
$str$23:
        /*0000*/ 	.byte	0x28, 0x61, 0x64, 0x64, 0x72, 0x65, 0x73, 0x73, 0x20, 0x26, 0x20, 0x6d, 0x61, 0x73, 0x6b, 0x29
        /*0010*/ 	.byte	0x20, 0x3d, 0x3d, 0x20, 0x30, 0x00
	.type		$str$24,@object
	.size		$str$24,(__unnamed_11 - $str$24)
$str$24:
        /*0016*/ 	.byte	0x2f, 0x74, 0x6d, 0x70, 0x2f, 0x6f, 0x73, 0x73, 0x5f, 0x6b, 0x65, 0x72, 0x6e, 0x65, 0x6c, 0x73
        /*0026*/ 	.byte	0x5f, 0x73, 0x72, 0x63, 0x2f, 0x66, 0x6c, 0x61, 0x73, 0x68, 0x5f, 0x61, 0x74, 0x74, 0x65, 0x6e
        /*0036*/ 	.byte	0x74, 0x69, 0x6f, 0x6e, 0x2f, 0x63, 0x73, 0x72, 0x63, 0x2f, 0x63, 0x75, 0x74, 0x6c, 0x61, 0x73
        /*0046*/ 	.byte	0x73, 0x2f, 0x69, 0x6e, 0x63, 0x6c, 0x75, 0x64, 0x65, 0x2f, 0x63, 0x75, 0x74, 0x65, 0x2f, 0x70
        /*0056*/ 	.byte	0x6f, 0x69, 0x6e, 0x74, 0x65, 0x72, 0x5f, 0x66, 0x6c, 0x61, 0x67, 0x67, 0x65, 0x64, 0x2e, 0x68
        /*0066*/ 	.byte	0x70, 0x70, 0x00
	.type		__unnamed_11,@object
	.size		__unnamed_11,(__unnamed_6 - __unnamed_11)
__unnamed_11:
        /* <DEDUP_REMOVED lines=24> */
	.type		__unnamed_6,@object
	.size		__unnamed_6,(__unnamed_17 - __unnamed_6)
__unnamed_6:
        /* <DEDUP_REMOVED lines=23> */
        /*0355*/ 	.byte	0x3a, 0x43, 0x3c, 0x30, 0x3e, 0x3e, 0x3e, 0x3e, 0x3e, 0x20, 0x26, 0x5d, 0x00
	.type		__unnamed_17,@object
	.size		__unnamed_17,(__unnamed_5 - __unnamed_17)
__unnamed_17:
        /* <DEDUP_REMOVED lines=24> */
	.type		__unnamed_5,@object
	.size		__unnamed_5,(__unnamed_16 - __unnamed_5)
__unnamed_5:
        /* <DEDUP_REMOVED lines=24> */
	.type		__unnamed_16,@object
	.size		__unnamed_16,(__unnamed_10 - __unnamed_16)
__unnamed_16:
        /* <DEDUP_REMOVED lines=24> */
	.type		__unnamed_10,@object
	.size		__unnamed_10,(__unnamed_4 - __unnamed_10)
__unnamed_10:
        /* <DEDUP_REMOVED lines=28> */
        /*09a2*/ 	.byte	0x3e, 0x3e, 0x3e, 0x3e, 0x3e, 0x5d, 0x00
	.type		__unnamed_4,@object
	.size		__unnamed_4,(__unnamed_7 - __unnamed_4)
__unnamed_4:
        /* <DEDUP_REMOVED lines=28> */
        /*0b69*/ 	.byte	0x34, 0x3e, 0x3e, 0x3e, 0x3e, 0x3e, 0x5d, 0x00
	.type		__unnamed_7,@object
	.size		__unnamed_7,(__unnamed_1 - __unnamed_7)
__unnamed_7:
        /* <DEDUP_REMOVED lines=28> */
        /*0d31*/ 	.byte	0x3e, 0x3e, 0x3e, 0x3e, 0x3e, 0x20, 0x26, 0x5d, 0x00
	.type		__unnamed_1,@object
	.size		__unnamed_1,(__unnamed_9 - __unnamed_1)
__unnamed_1:
        /* <DEDUP_REMOVED lines=28> */
        /*0efa*/ 	.byte	0x34, 0x3e, 0x3e, 0x3e, 0x3e, 0x3e, 0x20, 0x26, 0x5d, 0x00
	.type		__unnamed_9,@object
	.size		__unnamed_9,(__unnamed_8 - __unnamed_9)
__unnamed_9:
        /* <DEDUP_REMOVED lines=28> */
        /*10c4*/ 	.byte	0x32, 0x37, 0x36, 0x38, 0x3e, 0x3e, 0x3e, 0x3e, 0x3e, 0x5d, 0x00
	.type		__unnamed_8,@object
	.size		__unnamed_8,(__unnamed_3 - __unnamed_8)
__unnamed_8:
        /* <DEDUP_REMOVED lines=29> */
	.type		__unnamed_3,@object
	.size		__unnamed_3,(__unnamed_19 - __unnamed_3)
__unnamed_3:
        /* <DEDUP_REMOVED lines=29> */
	.type		__unnamed_19,@object
	.size		__unnamed_19,(__unnamed_15 - __unnamed_19)
__unnamed_19:
        /* <DEDUP_REMOVED lines=29> */
	.type		__unnamed_15,@object
	.size		__unnamed_15,(__unnamed_21 - __unnamed_15)
__unnamed_15:
        /* <DEDUP_REMOVED lines=29> */
	.type		__unnamed_21,@object
	.size		__unnamed_21,(__unnamed_13 - __unnamed_21)
__unnamed_21:
        /* <DEDUP_REMOVED lines=29> */
	.type		__unnamed_13,@object
	.size		__unnamed_13,(__unnamed_2 - __unnamed_13)
__unnamed_13:
        /* <DEDUP_REMOVED lines=29> */
	.type		__unnamed_2,@object
	.size		__unnamed_2,(__unnamed_14 - __unnamed_2)
__unnamed_2:
        /* <DEDUP_REMOVED lines=29> */
	.type		__unnamed_14,@object
	.size		__unnamed_14,(__unnamed_20 - __unnamed_14)
__unnamed_14:
        /* <DEDUP_REMOVED lines=29> */
	.type		__unnamed_20,@object
	.size		__unnamed_20,(__unnamed_18 - __unnamed_20)
__unnamed_20:
        /* <DEDUP_REMOVED lines=29> */
	.type		__unnamed_18,@object
	.size		__unnamed_18,(__unnamed_12 - __unnamed_18)
__unnamed_18:
        /* <DEDUP_REMOVED lines=28> */
        /*22ba*/ 	.byte	0x31, 0x38, 0x34, 0x33, 0x32, 0x3e, 0x3e, 0x3e, 0x3e, 0x3e, 0x20, 0x26, 0x5d, 0x00
	.type		__unnamed_12,@object
	.size		__unnamed_12,(.L_11 - __unnamed_12)
__unnamed_12:
        /* <DEDUP_REMOVED lines=29> */
.L_11:


//--------------------- .nv.shared._ZN7cutlass13device_kernelIN5flash11enable_sm90INS1_16FlashAttnFwdSm90INS1_25CollectiveMainloopFwdSm90ILi2EN4cute5tupleIJNS5_1CILi1EEES8_S8_EEENS6_IJNS7_ILi128EEESA_NS7_ILi192EEEEEELi128ENS_6half_tEfNS_4arch4Sm90ELb0ELb0ELb1ELb0ELb0ELb0ELb0ELb1ELb1ELb0ELb0ELb0EEENS1_21CollectiveEpilogueFwdINS6_IJSA_SA_SA_EEES9_SD_SF_Li256ELb0ELb0ELb0ELb0EEENS1_29StaticPersistentTileSchedulerILb0EEEEEEEEEvNT_6ParamsE --------------------------
	.section	.nv.shared._ZN7cutlass13device_kernelIN5flash11enable_sm90INS1_16FlashAttnFwdSm90INS1_25CollectiveMainloopFwdSm90ILi2EN4cute5tupleIJNS5_1CILi1EEES8_S8_EEENS6_IJNS7_ILi128EEESA_NS7_ILi192EEEEEELi128ENS_6half_tEfNS_4arch4Sm90ELb0ELb0ELb1ELb0ELb0ELb0ELb0ELb1ELb1ELb0ELb0ELb0EEENS1_21CollectiveEpilogueFwdINS6_IJSA_SA_SA_EEES9_SD_SF_Li256ELb0ELb0ELb0ELb0EEENS1_29StaticPersistentTileSchedulerILb0EEEEEEEEEvNT_6ParamsE,"aw",@nobits
	.sectionflags	@""
	.align	16
	.zero		1024


//--------------------- .nv.shared.reserved.0     --------------------------
	.section	.nv.shared.reserved.0,"aw",@nobits
	.weak		__nv_reservedSMEM_offset_0_alias
	.size		__nv_reservedSMEM_offset_0_alias, 0, 0
	.other		__nv_reservedSMEM_offset_0_alias,@"STO_CUDA_RESERVED_SHARED STV_DEFAULT"
__nv_reservedSMEM_offset_0_alias:
	.zero		0


//--------------------- .nv.global                --------------------------
	.section	.nv.global,"aw",@nobits
.nv.global:
	.type		_ZN75_INTERNAL_502cd67e_39_flash_fwd_hdimdiff_fp16_softcap_sm90_cu_c784774a_39494cute1_E,@object
	.size		_ZN75_INTERNAL_502cd67e_39_flash_fwd_hdimdiff_fp16_softcap_sm90_cu_c784774a_39494cute1_E,(_ZN75_INTERNAL_502cd67e_39_flash_fwd_hdimdiff_fp16_softcap_sm90_cu_c784774a_39494cuda3std3__45__cpo6cbeginE - _ZN75_INTERNAL_502cd67e_39_flash_fwd_hdimdiff_fp16_softcap_sm90_cu_c784774a_39494cute1_E)
_ZN75_INTERNAL_502cd67e_39_flash_fwd_hdimdiff_fp16_softcap_sm90_cu_c784774a_39494cute1_E:
	.zero		1
	.type		_ZN75_INTERNAL_502cd67e_39_flash_fwd_hdimdiff_fp16_softcap_sm90_cu_c784774a_39494cuda3std3__45__cpo6cbeginE,@object
	.size		_ZN75_INTERNAL_502cd67e_39_flash_fwd_hdimdiff_fp16_softcap_sm90_cu_c784774a_39494cuda3std3__45__cpo6cbeginE,(_ZN75_INTERNAL_502cd67e_39_flash_fwd_hdimdiff_fp16_softcap_sm90_cu_c784774a_39494cuda3std3__48in_placeE - _ZN75_INTERNAL_502cd67e_39_flash_fwd_hdimdiff_fp16_softcap_sm90_cu_c784774a_39494cuda3std3__45__cpo6cbeginE)
_ZN75_INTERNAL_502cd67e_39_flash_fwd_hdimdiff_fp16_softcap_sm90_cu_c784774a_39494cuda3std3__45__cpo6cbeginE:
	.zero		1
	.type		_ZN75_INTERNAL_502cd67e_39_flash_fwd_hdimdiff_fp16_softcap_sm90_cu_c784774a_39494cuda3std3__48in_placeE,@object
	.size		_ZN75_INTERNAL_502cd67e_39_flash_fwd_hdimdiff_fp16_softcap_sm90_cu_c784774a_39494cuda3std3__48in_placeE,(_ZN75_INTERNAL_502cd67e_39_flash_fwd_hdimdiff_fp16_softcap_sm90_cu_c784774a_39494cuda3std6ranges3__45__cpo9iter_moveE - _ZN75_INTERNAL_502cd67e_39_flash_fwd_hdimdiff_fp16_softcap_sm90_cu_c784774a_39494cuda3std3__48in_placeE)
_ZN75_INTERNAL_502cd67e_39_flash_fwd_hdimdiff_fp16_softcap_sm90_cu_c784774a_39494cuda3std3__48in_placeE:
	.zero		1
	.type		_ZN75_INTERNAL_502cd67e_39_flash_fwd_hdimdiff_fp16_softcap_sm90_cu_c784774a_39494cuda3std6ranges3__45__cpo9iter_moveE,@object
	.size		_ZN75_INTERNAL_502cd67e_39_flash_fwd_hdimdiff_fp16_softcap_sm90_cu_c784774a_39494cuda3std6ranges3__45__cpo9iter_moveE,(_ZN75_INTERNAL_502cd67e_39_flash_fwd_hdimdiff_fp16_softcap_sm90_cu_c784774a_39494cuda3std3__45__cpo5beginE - _ZN75_INTERNAL_502cd67e_39_flash_fwd_hdimdiff_fp16_softcap_sm90_cu_c784774a_39494cuda3std6ranges3__45__cpo9iter_moveE)
_ZN75_INTERNAL_502cd67e_39_flash_fwd_hdimdiff_fp16_softcap_sm90_cu_c784774a_39494cuda3std6ranges3__45__cpo9iter_moveE:
	.zero		1
	.type		_ZN75_INTERNAL_502cd67e_39_flash_fwd_hdimdiff_fp16_softcap_sm90_cu_c784774a_39494cuda3std3__45__cpo5beginE,@object
	.size		_ZN75_INTERNAL_502cd67e_39_flash_fwd_hdimdiff_fp16_softcap_sm90_cu_c784774a_39494cuda3std3__45__cpo5beginE,(_ZN75_INTERNAL_502cd67e_39_flash_fwd_hdimdiff_fp16_softcap_sm90_cu_c784774a_39494cuda3std3__477_GLOBAL__N__502cd67e_39_flash_fwd_hdimdiff_fp16_softcap_sm90_cu_c784774a_39496ignoreE - _ZN75_INTERNAL_502cd67e_39_flash_fwd_hdimdiff_fp16_softcap_sm90_cu_c784774a_39494cuda3std3__45__cpo5beginE)
_ZN75_INTERNAL_502cd67e_39_flash_fwd_hdimdiff_fp16_softcap_sm90_cu_c784774a_39494cuda3std3__45__cpo5beginE:
	.zero		1
	.type		_ZN75_INTERNAL_502cd67e_39_flash_fwd_hdimdiff_fp16_softcap_sm90_cu_c784774a_39494cuda3std3__477_GLOBAL__N__502cd67e_39_flash_fwd_hdimdiff_fp16_softcap_sm90_cu_c784774a_39496ignoreE,@object
	.size		_ZN75_INTERNAL_502cd67e_39_flash_fwd_hdimdiff_fp16_softcap_sm90_cu_c784774a_39494cuda3std3__477_GLOBAL__N__502cd67e_39_flash_fwd_hdimdiff_fp16_softcap_sm90_cu_c784774a_39496ignoreE,(_ZN75_INTERNAL_502cd67e_39_flash_fwd_hdimdiff_fp16_softcap_sm90_cu_c784774a_39494cute7productE - _ZN75_INTERNAL_502cd67e_39_flash_fwd_hdimdiff_fp16_softcap_sm90_cu_c784774a_39494cuda3std3__477_GLOBAL__N__502cd67e_39_flash_fwd_hdimdiff_fp16_softcap_sm90_cu_c784774a_39496ignoreE)
_ZN75_INTERNAL_502cd67e_39_flash_fwd_hdimdiff_fp16_softcap_sm90_cu_c784774a_39494cuda3std3__477_GLOBAL__N__502cd67e_39_flash_fwd_hdimdiff_fp16_softcap_sm90_cu_c784774a_39496ignoreE:
	.zero		1
	.type		_ZN75_INTERNAL_502cd67e_39_flash_fwd_hdimdiff_fp16_softcap_sm90_cu_c784774a_39494cute7productE,@object
	.size		_ZN75_INTERNAL_502cd67e_39_flash_fwd_hdimdiff_fp16_softcap_sm90_cu_c784774a_39494cute7productE,(_ZN75_INTERNAL_502cd67e_39_flash_fwd_hdimdiff_fp16_softcap_sm90_cu_c784774a_39494cuda3std3__45__cpo3endE - _ZN75_INTERNAL_502cd67e_39_flash_fwd_hdimdiff_fp16_softcap_sm90_cu_c784774a_39494cute7productE)
_ZN75_INTERNAL_502cd67e_39_flash_fwd_hdimdiff_fp16_softcap_sm90_cu_c784774a_39494cute7productE:
	.zero		1
	.type		_ZN75_INTERNAL_502cd67e_39_flash_fwd_hdimdiff_fp16_softcap_sm90_cu_c784774a_39494cuda3std3__45__cpo3endE,@object
	.size		_ZN75_INTERNAL_502cd67e_39_flash_fwd_hdimdiff_fp16_softcap_sm90_cu_c784774a_39494cuda3std3__45__cpo3endE,(_ZN75_INTERNAL_502cd67e_39_flash_fwd_hdimdiff_fp16_softcap_sm90_cu_c784774a_39494cuda3std3__419piecewise_constructE - _ZN75_INTERNAL_502cd67e_39_flash_fwd_hdimdiff_fp16_softcap_sm90_cu_c784774a_39494cuda3std3__45__cpo3endE)
_ZN75_INTERNAL_502cd67e_39_flash_fwd_hdimdiff_fp16_softcap_sm90_cu_c784774a_39494cuda3std3__45__cpo3endE:
	.zero		1
	.type		_ZN75_INTERNAL_502cd67e_39_flash_fwd_hdimdiff_fp16_softcap_sm90_cu_c784774a_39494cuda3std3__419piecewise_constructE,@object
	.size		_ZN75_INTERNAL_502cd67e_39_flash_fwd_hdimdiff_fp16_softcap_sm90_cu_c784774a_39494cuda3std3__419piecewise_constructE,(_ZN75_INTERNAL_502cd67e_39_flash_fwd_hdimdiff_fp16_softcap_sm90_cu_c784774a_39494cuda3std3__45__cpo4cendE - _ZN75_INTERNAL_502cd67e_39_flash_fwd_hdimdiff_fp16_softcap_sm90_cu_c784774a_39494cuda3std3__419piecewise_constructE)
_ZN75_INTERNAL_502cd67e_39_flash_fwd_hdimdiff_fp16_softcap_sm90_cu_c784774a_39494cuda3std3__419piecewise_constructE:
	.zero		1
	.type		_ZN75_INTERNAL_502cd67e_39_flash_fwd_hdimdiff_fp16_softcap_sm90_cu_c784774a_39494cuda3std3__45__cpo4cendE,@object
	.size		_ZN75_INTERNAL_502cd67e_39_flash_fwd_hdimdiff_fp16_softcap_sm90_cu_c784774a_39494cuda3std3__45__cpo4cendE,(_ZN75_INTERNAL_502cd67e_39_flash_fwd_hdimdiff_fp16_softcap_sm90_cu_c784774a_39494cuda3std6ranges3__45__cpo4swapE - _ZN75_INTERNAL_502cd67e_39_flash_fwd_hdimdiff_fp16_softcap_sm90_cu_c784774a_39494cuda3std3__45__cpo4cendE)
_ZN75_INTERNAL_502cd67e_39_flash_fwd_hdimdiff_fp16_softcap_sm90_cu_c784774a_39494cuda3std3__45__cpo4cendE:
	.zero		1
	.type		_ZN75_INTERNAL_502cd67e_39_flash_fwd_hdimdiff_fp16_softcap_sm90_cu_c784774a_39494cuda3std6ranges3__45__cpo4swapE,@object
	.size		_ZN75_INTERNAL_502cd67e_39_flash_fwd_hdimdiff_fp16_softcap_sm90_cu_c784774a_39494cuda3std6ranges3__45__cpo4swapE,(.L_28 - _ZN75_INTERNAL_502cd67e_39_flash_fwd_hdimdiff_fp16_softcap_sm90_cu_c784774a_39494cuda3std6ranges3__45__cpo4swapE)
_ZN75_INTERNAL_502cd67e_39_flash_fwd_hdimdiff_fp16_softcap_sm90_cu_c784774a_39494cuda3std6ranges3__45__cpo4swapE:
	.zero		1
.L_28:


//--------------------- .nv.shared._ZN7cutlass13device_kernelIN5flash11enable_sm90INS1_16FlashAttnFwdSm90INS1_25CollectiveMainloopFwdSm90ILi2EN4cute5tupleIJNS5_1CILi2EEENS7_ILi1EEES9_EEENS6_IJNS7_ILi128EEESB_NS7_ILi192EEEEEELi128ENS_6half_tEfNS_4arch4Sm90ELb0ELb0ELb1ELb0ELb0ELb0ELb0ELb1ELb1ELb0ELb0ELb0EEENS1_21CollectiveEpilogueFwdINS6_IJSB_SB_SB_EEESA_SE_SG_Li256ELb0ELb0ELb0ELb0EEENS1_29StaticPersistentTileSchedulerILb0EEEEEEEEEvNT_6ParamsE --------------------------
	.section	.nv.shared._ZN7cutlass13device_kernelIN5flash11enable_sm90INS1_16FlashAttnFwdSm90INS1_25CollectiveMainloopFwdSm90ILi2EN4cute5tupleIJNS5_1CILi2EEENS7_ILi1EEES9_EEENS6_IJNS7_ILi128EEESB_NS7_ILi192EEEEEELi128ENS_6half_tEfNS_4arch4Sm90ELb0ELb0ELb1ELb0ELb0ELb0ELb0ELb1ELb1ELb0ELb0ELb0EEENS1_21CollectiveEpilogueFwdINS6_IJSB_SB_SB_EEESA_SE_SG_Li256ELb0ELb0ELb0ELb0EEENS1_29StaticPersistentTileSchedulerILb0EEEEEEEEEvNT_6ParamsE,"aw",@nobits
	.sectionflags	@""
	.align	16
	.zero		1024


//--------------------- .nv.shared._ZN7cutlass13device_kernelIN5flash11enable_sm90INS1_16FlashAttnFwdSm90INS1_25CollectiveMainloopFwdSm90ILi2EN4cute5tupleIJNS5_1CILi1EEES8_S8_EEENS6_IJNS7_ILi128EEESA_NS7_ILi192EEEEEELi128ENS_6half_tEfNS_4arch4Sm90ELb0ELb0ELb1ELb1ELb0ELb0ELb0ELb1ELb1ELb0ELb0ELb0EEENS1_21CollectiveEpilogueFwdINS6_IJSA_SA_SA_EEES9_SD_SF_Li256ELb1ELb0ELb0ELb0EEENS1_36VarlenDynamicPersistentTileSchedulerILi128ELi128ELi256ELi32ELb0ELb0ELb1ELb0ELb1ELb1EEEEEEEEEvNT_6ParamsE --------------------------
	.section	.nv.shared._ZN7cutlass13device_kernelIN5flash11enable_sm90INS1_16FlashAttnFwdSm90INS1_25CollectiveMainloopFwdSm90ILi2EN4cute5tupleIJNS5_1CILi1EEES8_S8_EEENS6_IJNS7_ILi128EEESA_NS7_ILi192EEEEEELi128ENS_6half_tEfNS_4arch4Sm90ELb0ELb0ELb1ELb1ELb0ELb0ELb0ELb1ELb1ELb0ELb0ELb0EEENS1_21CollectiveEpilogueFwdINS6_IJSA_SA_SA_EEES9_SD_SF_Li256ELb1ELb0ELb0ELb0EEENS1_36VarlenDynamicPersistentTileSchedulerILi128ELi128ELi256ELi32ELb0ELb0ELb1ELb0ELb1ELb1EEEEEEEEEvNT_6ParamsE,"aw",@nobits
	.sectionflags	@""
	.align	16
	.zero		1024


//--------------------- .nv.shared._ZN7cutlass13device_kernelIN5flash11enable_sm90INS1_16FlashAttnFwdSm90INS1_25CollectiveMainloopFwdSm90ILi2EN4cute5tupleIJNS5_1CILi1EEES8_S8_EEENS6_IJNS7_ILi128EEESA_NS7_ILi192EEEEEELi128ENS_6half_tEfNS_4arch4Sm90ELb0ELb0ELb1ELb1ELb0ELb1ELb0ELb1ELb1ELb0ELb0ELb0EEENS1_21CollectiveEpilogueFwdINS6_IJSA_SA_SA_EEES9_SD_SF_Li256ELb1ELb0ELb0ELb0EEENS1_36VarlenDynamicPersistentTileSchedulerILi128ELi128ELi256ELi32ELb0ELb0ELb1ELb0ELb1ELb1EEEEEEEEEvNT_6ParamsE --------------------------
	.section	.nv.shared._ZN7cutlass13device_kernelIN5flash11enable_sm90INS1_16FlashAttnFwdSm90INS1_25CollectiveMainloopFwdSm90ILi2EN4cute5tupleIJNS5_1CILi1EEES8_S8_EEENS6_IJNS7_ILi128EEESA_NS7_ILi192EEEEEELi128ENS_6half_tEfNS_4arch4Sm90ELb0ELb0ELb1ELb1ELb0ELb1ELb0ELb1ELb1ELb0ELb0ELb0EEENS1_21CollectiveEpilogueFwdINS6_IJSA_SA_SA_EEES9_SD_SF_Li256ELb1ELb0ELb0ELb0EEENS1_36VarlenDynamicPersistentTileSchedulerILi128ELi128ELi256ELi32ELb0ELb0ELb1ELb0ELb1ELb1EEEEEEEEEvNT_6ParamsE,"aw",@nobits
	.sectionflags	@""
	.align	16
	.zero		1024


//--------------------- .nv.shared._ZN7cutlass13device_kernelIN5flash11enable_sm90INS1_16FlashAttnFwdSm90INS1_25CollectiveMainloopFwdSm90ILi2EN4cute5tupleIJNS5_1CILi1EEES8_S8_EEENS6_IJNS7_ILi128EEENS7_ILi96EEENS7_ILi192EEEEEELi128ENS_6half_tEfNS_4arch4Sm90ELb0ELb1ELb1ELb0ELb0ELb0ELb0ELb1ELb1ELb0ELb0ELb0EEENS1_21CollectiveEpilogueFwdINS6_IJSA_SA_SB_EEES9_SE_SG_Li256ELb0ELb0ELb0ELb0EEENS1_30DynamicPersistentTileSchedulerILi256ELi32ELb0ELb0ELb1EEEEEEEEEvNT_6ParamsE --------------------------
	.section	.nv.shared._ZN7cutlass13device_kernelIN5flash11enable_sm90INS1_16FlashAttnFwdSm90INS1_25CollectiveMainloopFwdSm90ILi2EN4cute5tupleIJNS5_1CILi1EEES8_S8_EEENS6_IJNS7_ILi128EEENS7_ILi96EEENS7_ILi192EEEEEELi128ENS_6half_tEfNS_4arch4Sm90ELb0ELb1ELb1ELb0ELb0ELb0ELb0ELb1ELb1ELb0ELb0ELb0EEENS1_21CollectiveEpilogueFwdINS6_IJSA_SA_SB_EEES9_SE_SG_Li256ELb0ELb0ELb0ELb0EEENS1_30DynamicPersistentTileSchedulerILi256ELi32ELb0ELb0ELb1EEEEEEEEEvNT_6ParamsE,"aw",@nobits
	.sectionflags	@""
	.align	16
	.zero		1024


//--------------------- .nv.shared._ZN7cutlass13device_kernelIN5flash11enable_sm90INS1_16FlashAttnFwdSm90INS1_25CollectiveMainloopFwdSm90ILi2EN4cute5tupleIJNS5_1CILi1EEES8_S8_EEENS6_IJNS7_ILi128EEENS7_ILi96EEENS7_ILi192EEEEEELi128ENS_6half_tEfNS_4arch4Sm90ELb0ELb1ELb1ELb1ELb0ELb0ELb0ELb1ELb1ELb0ELb0ELb0EEENS1_21CollectiveEpilogueFwdINS6_IJSA_SA_SB_EEES9_SE_SG_Li256ELb1ELb0ELb0ELb0EEENS1_36VarlenDynamicPersistentTileSchedulerILi128ELi96ELi256ELi32ELb0ELb0ELb1ELb1ELb0ELb1EEEEEEEEEvNT_6ParamsE --------------------------
	.section	.nv.shared._ZN7cutlass13device_kernelIN5flash11enable_sm90INS1_16FlashAttnFwdSm90INS1_25CollectiveMainloopFwdSm90ILi2EN4cute5tupleIJNS5_1CILi1EEES8_S8_EEENS6_IJNS7_ILi128EEENS7_ILi96EEENS7_ILi192EEEEEELi128ENS_6half_tEfNS_4arch4Sm90ELb0ELb1ELb1ELb1ELb0ELb0ELb0ELb1ELb1ELb0ELb0ELb0EEENS1_21CollectiveEpilogueFwdINS6_IJSA_SA_SB_EEES9_SE_SG_Li256ELb1ELb0ELb0ELb0EEENS1_36VarlenDynamicPersistentTileSchedulerILi128ELi96ELi256ELi32ELb0ELb0ELb1ELb1ELb0ELb1EEEEEEEEEvNT_6ParamsE,"aw",@nobits
	.sectionflags	@""
	.align	16
	.zero		1024


//--------------------- .nv.shared._ZN7cutlass13device_kernelIN5flash11enable_sm90INS1_16FlashAttnFwdSm90INS1_25CollectiveMainloopFwdSm90ILi2EN4cute5tupleIJNS5_1CILi1EEES8_S8_EEENS6_IJNS7_ILi128EEENS7_ILi96EEENS7_ILi192EEEEEELi128ENS_6half_tEfNS_4arch4Sm90ELb0ELb1ELb1ELb1ELb0ELb1ELb0ELb1ELb1ELb0ELb0ELb0EEENS1_21CollectiveEpilogueFwdINS6_IJSA_SA_SB_EEES9_SE_SG_Li256ELb1ELb0ELb0ELb0EEENS1_36VarlenDynamicPersistentTileSchedulerILi128ELi96ELi256ELi32ELb0ELb0ELb1ELb1ELb0ELb1EEEEEEEEEvNT_6ParamsE --------------------------
	.section	.nv.shared._ZN7cutlass13device_kernelIN5flash11enable_sm90INS1_16FlashAttnFwdSm90INS1_25CollectiveMainloopFwdSm90ILi2EN4cute5tupleIJNS5_1CILi1EEES8_S8_EEENS6_IJNS7_ILi128EEENS7_ILi96EEENS7_ILi192EEEEEELi128ENS_6half_tEfNS_4arch4Sm90ELb0ELb1ELb1ELb1ELb0ELb1ELb0ELb1ELb1ELb0ELb0ELb0EEENS1_21CollectiveEpilogueFwdINS6_IJSA_SA_SB_EEES9_SE_SG_Li256ELb1ELb0ELb0ELb0EEENS1_36VarlenDynamicPersistentTileSchedulerILi128ELi96ELi256ELi32ELb0ELb0ELb1ELb1ELb0ELb1EEEEEEEEEvNT_6ParamsE,"aw",@nobits
	.sectionflags	@""
	.align	16
	.zero		1024


//--------------------- .nv.shared._ZN7cutlass13device_kernelIN5flash11enable_sm90INS1_16FlashAttnFwdSm90INS1_25CollectiveMainloopFwdSm90ILi2EN4cute5tupleIJNS5_1CILi1EEES8_S8_EEENS6_IJNS7_ILi128EEESA_NS7_ILi192EEEEEELi128ENS_6half_tEfNS_4arch4Sm90ELb1ELb0ELb1ELb0ELb0ELb0ELb0ELb1ELb1ELb0ELb0ELb0EEENS1_21CollectiveEpilogueFwdINS6_IJSA_SA_SA_EEES9_SD_SF_Li256ELb0ELb0ELb0ELb0EEENS1_30DynamicPersistentTileSchedulerILi256ELi32ELb0ELb0ELb1EEEEEEEEEvNT_6ParamsE --------------------------
	.section	.nv.shared._ZN7cutlass13device_kernelIN5flash11enable_sm90INS1_16FlashAttnFwdSm90INS1_25CollectiveMainloopFwdSm90ILi2EN4cute5tupleIJNS5_1CILi1EEES8_S8_EEENS6_IJNS7_ILi128EEESA_NS7_ILi192EEEEEELi128ENS_6half_tEfNS_4arch4Sm90ELb1ELb0ELb1ELb0ELb0ELb0ELb0ELb1ELb1ELb0ELb0ELb0EEENS1_21CollectiveEpilogueFwdINS6_IJSA_SA_SA_EEES9_SD_SF_Li256ELb0ELb0ELb0ELb0EEENS1_30DynamicPersistentTileSchedulerILi256ELi32ELb0ELb0ELb1EEEEEEEEEvNT_6ParamsE,"aw",@nobits
	.sectionflags	@""
	.align	16
	.zero		1024


//--------------------- .nv.shared._ZN7cutlass13device_kernelIN5flash11enable_sm90INS1_16FlashAttnFwdSm90INS1_25CollectiveMainloopFwdSm90ILi2EN4cute5tupleIJNS5_1CILi1EEES8_S8_EEENS6_IJNS7_ILi128EEESA_NS7_ILi192EEEEEELi128ENS_6half_tEfNS_4arch4Sm90ELb1ELb0ELb1ELb1ELb0ELb0ELb0ELb1ELb1ELb0ELb0ELb0EEENS1_21CollectiveEpilogueFwdINS6_IJSA_SA_SA_EEES9_SD_SF_Li256ELb1ELb0ELb0ELb0EEENS1_36VarlenDynamicPersistentTileSchedulerILi128ELi128ELi256ELi32ELb0ELb0ELb1ELb1ELb1ELb1EEEEEEEEEvNT_6ParamsE --------------------------
	.section	.nv.shared._ZN7cutlass13device_kernelIN5flash11enable_sm90INS1_16FlashAttnFwdSm90INS1_25CollectiveMainloopFwdSm90ILi2EN4cute5tupleIJNS5_1CILi1EEES8_S8_EEENS6_IJNS7_ILi128EEESA_NS7_ILi192EEEEEELi128ENS_6half_tEfNS_4arch4Sm90ELb1ELb0ELb1ELb1ELb0ELb0ELb0ELb1ELb1ELb0ELb0ELb0EEENS1_21CollectiveEpilogueFwdINS6_IJSA_SA_SA_EEES9_SD_SF_Li256ELb1ELb0ELb0ELb0EEENS1_36VarlenDynamicPersistentTileSchedulerILi128ELi128ELi256ELi32ELb0ELb0ELb1ELb1ELb1ELb1EEEEEEEEEvNT_6ParamsE,"aw",@nobits
	.sectionflags	@""
	.align	16
	.zero		1024


//--------------------- .nv.shared._ZN7cutlass13device_kernelIN5flash11enable_sm90INS1_16FlashAttnFwdSm90INS1_25CollectiveMainloopFwdSm90ILi2EN4cute5tupleIJNS5_1CILi1EEES8_S8_EEENS6_IJNS7_ILi128EEESA_NS7_ILi192EEEEEELi128ENS_6half_tEfNS_4arch4Sm90ELb1ELb0ELb1ELb1ELb0ELb1ELb0ELb1ELb1ELb0ELb0ELb0EEENS1_21CollectiveEpilogueFwdINS6_IJSA_SA_SA_EEES9_SD_SF_Li256ELb1ELb0ELb0ELb0EEENS1_36VarlenDynamicPersistentTileSchedulerILi128ELi128ELi256ELi32ELb0ELb0ELb1ELb1ELb1ELb1EEEEEEEEEvNT_6ParamsE --------------------------
	.section	.nv.shared._ZN7cutlass13device_kernelIN5flash11enable_sm90INS1_16FlashAttnFwdSm90INS1_25CollectiveMainloopFwdSm90ILi2EN4cute5tupleIJNS5_1CILi1EEES8_S8_EEENS6_IJNS7_ILi128EEESA_NS7_ILi192EEEEEELi128ENS_6half_tEfNS_4arch4Sm90ELb1ELb0ELb1ELb1ELb0ELb1ELb0ELb1ELb1ELb0ELb0ELb0EEENS1_21CollectiveEpilogueFwdINS6_IJSA_SA_SA_EEES9_SD_SF_Li256ELb1ELb0ELb0ELb0EEENS1_36VarlenDynamicPersistentTileSchedulerILi128ELi128ELi256ELi32ELb0ELb0ELb1ELb1ELb1ELb1EEEEEEEEEvNT_6ParamsE,"aw",@nobits
	.sectionflags	@""
	.align	16
	.zero		1024


//--------------------- .nv.shared._ZN7cutlass13device_kernelIN5flash11enable_sm90INS1_16FlashAttnFwdSm90INS1_25CollectiveMainloopFwdSm90ILi2EN4cute5tupleIJNS5_1CILi1EEES8_S8_EEENS6_IJNS7_ILi64EEESA_SA_EEELi512ENS_6half_tEfNS_4arch4Sm90ELb0ELb0ELb1ELb0ELb0ELb0ELb0ELb0ELb0ELb0ELb0ELb0EEENS1_21CollectiveEpilogueFwdINS6_IJSA_NS7_ILi512EEESA_EEES9_SC_SE_Li256ELb0ELb0ELb0ELb0EEENS1_29StaticPersistentTileSchedulerILb0EEEEEEEEEvNT_6ParamsE --------------------------
	.section	.nv.shared._ZN7cutlass13device_kernelIN5flash11enable_sm90INS1_16FlashAttnFwdSm90INS1_25CollectiveMainloopFwdSm90ILi2EN4cute5tupleIJNS5_1CILi1EEES8_S8_EEENS6_IJNS7_ILi64EEESA_SA_EEELi512ENS_6half_tEfNS_4arch4Sm90ELb0ELb0ELb1ELb0ELb0ELb0ELb0ELb0ELb0ELb0ELb0ELb0EEENS1_21CollectiveEpilogueFwdINS6_IJSA_NS7_ILi512EEESA_EEES9_SC_SE_Li256ELb0ELb0ELb0ELb0EEENS1_29StaticPersistentTileSchedulerILb0EEEEEEEEEvNT_6ParamsE,"aw",@nobits
	.sectionflags	@""
	.align	16
	.zero		1024


//--------------------- .nv.shared._ZN7cutlass13device_kernelIN5flash11enable_sm90INS1_16FlashAttnFwdSm90INS1_25CollectiveMainloopFwdSm90ILi2EN4cute5tupleIJNS5_1CILi1EEES8_S8_EEENS6_IJNS7_ILi64EEESA_SA_EEELi512ENS_6half_tEfNS_4arch4Sm90ELb0ELb0ELb1ELb0ELb0ELb0ELb1ELb0ELb0ELb0ELb0ELb0EEENS1_21CollectiveEpilogueFwdINS6_IJSA_NS7_ILi512EEESA_EEES9_SC_SE_Li256ELb0ELb0ELb0ELb0EEENS1_29StaticPersistentTileSchedulerILb0EEEEEEEEEvNT_6ParamsE --------------------------
	.section	.nv.shared._ZN7cutlass13device_kernelIN5flash11enable_sm90INS1_16FlashAttnFwdSm90INS1_25CollectiveMainloopFwdSm90ILi2EN4cute5tupleIJNS5_1CILi1EEES8_S8_EEENS6_IJNS7_ILi64EEESA_SA_EEELi512ENS_6half_tEfNS_4arch4Sm90ELb0ELb0ELb1ELb0ELb0ELb0ELb1ELb0ELb0ELb0ELb0ELb0EEENS1_21CollectiveEpilogueFwdINS6_IJSA_NS7_ILi512EEESA_EEES9_SC_SE_Li256ELb0ELb0ELb0ELb0EEENS1_29StaticPersistentTileSchedulerILb0EEEEEEEEEvNT_6ParamsE,"aw",@nobits
	.sectionflags	@""
	.align	16
	.zero		1024


//--------------------- .nv.shared._ZN7cutlass13device_kernelIN5flash11enable_sm90INS1_16FlashAttnFwdSm90INS1_25CollectiveMainloopFwdSm90ILi2EN4cute5tupleIJNS5_1CILi1EEES8_S8_EEENS6_IJNS7_ILi64EEESA_SA_EEELi512ENS_6half_tEfNS_4arch4Sm90ELb0ELb0ELb1ELb1ELb0ELb0ELb0ELb0ELb0ELb0ELb0ELb0EEENS1_21CollectiveEpilogueFwdINS6_IJSA_NS7_ILi512EEESA_EEES9_SC_SE_Li256ELb1ELb0ELb0ELb0EEENS1_36VarlenDynamicPersistentTileSchedulerILi64ELi64ELi256ELi32ELb0ELb0ELb1ELb0ELb1ELb1EEEEEEEEEvNT_6ParamsE --------------------------
	.section	.nv.shared._ZN7cutlass13device_kernelIN5flash11enable_sm90INS1_16FlashAttnFwdSm90INS1_25CollectiveMainloopFwdSm90ILi2EN4cute5tupleIJNS5_1CILi1EEES8_S8_EEENS6_IJNS7_ILi64EEESA_SA_EEELi512ENS_6half_tEfNS_4arch4Sm90ELb0ELb0ELb1ELb1ELb0ELb0ELb0ELb0ELb0ELb0ELb0ELb0EEENS1_21CollectiveEpilogueFwdINS6_IJSA_NS7_ILi512EEESA_EEES9_SC_SE_Li256ELb1ELb0ELb0ELb0EEENS1_36VarlenDynamicPersistentTileSchedulerILi64ELi64ELi256ELi32ELb0ELb0ELb1ELb0ELb1ELb1EEEEEEEEEvNT_6ParamsE,"aw",@nobits
	.sectionflags	@""
	.align	16
	.zero		1024


//--------------------- .nv.shared._ZN7cutlass13device_kernelIN5flash11enable_sm90INS1_16FlashAttnFwdSm90INS1_25CollectiveMainloopFwdSm90ILi2EN4cute5tupleIJNS5_1CILi1EEES8_S8_EEENS6_IJNS7_ILi64EEESA_SA_EEELi512ENS_6half_tEfNS_4arch4Sm90ELb0ELb0ELb1ELb1ELb0ELb1ELb0ELb0ELb0ELb0ELb0ELb0EEENS1_21CollectiveEpilogueFwdINS6_IJSA_NS7_ILi512EEESA_EEES9_SC_SE_Li256ELb1ELb0ELb0ELb0EEENS1_36VarlenDynamicPersistentTileSchedulerILi64ELi64ELi256ELi32ELb0ELb0ELb1ELb0ELb1ELb1EEEEEEEEEvNT_6ParamsE --------------------------
	.section	.nv.shared._ZN7cutlass13device_kernelIN5flash11enable_sm90INS1_16FlashAttnFwdSm90INS1_25CollectiveMainloopFwdSm90ILi2EN4cute5tupleIJNS5_1CILi1EEES8_S8_EEENS6_IJNS7_ILi64EEESA_SA_EEELi512ENS_6half_tEfNS_4arch4Sm90ELb0ELb0ELb1ELb1ELb0ELb1ELb0ELb0ELb0ELb0ELb0ELb0EEENS1_21CollectiveEpilogueFwdINS6_IJSA_NS7_ILi512EEESA_EEES9_SC_SE_Li256ELb1ELb0ELb0ELb0EEENS1_36VarlenDynamicPersistentTileSchedulerILi64ELi64ELi256ELi32ELb0ELb0ELb1ELb0ELb1ELb1EEEEEEEEEvNT_6ParamsE,"aw",@nobits
	.sectionflags	@""
	.align	16
	.zero		1024


//--------------------- .nv.shared._ZN7cutlass13device_kernelIN5flash11enable_sm90INS1_16FlashAttnFwdSm90INS1_25CollectiveMainloopFwdSm90ILi2EN4cute5tupleIJNS5_1CILi1EEES8_S8_EEENS6_IJNS7_ILi64EEESA_SA_EEELi512ENS_6half_tEfNS_4arch4Sm90ELb0ELb0ELb1ELb1ELb0ELb0ELb1ELb0ELb0ELb0ELb0ELb0EEENS1_21CollectiveEpilogueFwdINS6_IJSA_NS7_ILi512EEESA_EEES9_SC_SE_Li256ELb1ELb0ELb0ELb0EEENS1_36VarlenDynamicPersistentTileSchedulerILi64ELi64ELi256ELi32ELb0ELb0ELb1ELb0ELb1ELb1EEEEEEEEEvNT_6ParamsE --------------------------
	.section	.nv.shared._ZN7cutlass13device_kernelIN5flash11enable_sm90INS1_16FlashAttnFwdSm90INS1_25CollectiveMainloopFwdSm90ILi2EN4cute5tupleIJNS5_1CILi1EEES8_S8_EEENS6_IJNS7_ILi64EEESA_SA_EEELi512ENS_6half_tEfNS_4arch4Sm90ELb0ELb0ELb1ELb1ELb0ELb0ELb1ELb0ELb0ELb0ELb0ELb0EEENS1_21CollectiveEpilogueFwdINS6_IJSA_NS7_ILi512EEESA_EEES9_SC_SE_Li256ELb1ELb0ELb0ELb0EEENS1_36VarlenDynamicPersistentTileSchedulerILi64ELi64ELi256ELi32ELb0ELb0ELb1ELb0ELb1ELb1EEEEEEEEEvNT_6ParamsE,"aw",@nobits
	.sectionflags	@""
	.align	16
	.zero		1024


//--------------------- .nv.shared._ZN7cutlass13device_kernelIN5flash11enable_sm90INS1_16FlashAttnFwdSm90INS1_25CollectiveMainloopFwdSm90ILi2EN4cute5tupleIJNS5_1CILi1EEES8_S8_EEENS6_IJNS7_ILi64EEESA_SA_EEELi512ENS_6half_tEfNS_4arch4Sm90ELb0ELb0ELb1ELb1ELb0ELb1ELb1ELb0ELb0ELb0ELb0ELb0EEENS1_21CollectiveEpilogueFwdINS6_IJSA_NS7_ILi512EEESA_EEES9_SC_SE_Li256ELb1ELb0ELb0ELb0EEENS1_36VarlenDynamicPersistentTileSchedulerILi64ELi64ELi256ELi32ELb0ELb0ELb1ELb0ELb1ELb1EEEEEEEEEvNT_6ParamsE --------------------------
	.section	.nv.shared._ZN7cutlass13device_kernelIN5flash11enable_sm90INS1_16FlashAttnFwdSm90INS1_25CollectiveMainloopFwdSm90ILi2EN4cute5tupleIJNS5_1CILi1EEES8_S8_EEENS6_IJNS7_ILi64EEESA_SA_EEELi512ENS_6half_tEfNS_4arch4Sm90ELb0ELb0ELb1ELb1ELb0ELb1ELb1ELb0ELb0ELb0ELb0ELb0EEENS1_21CollectiveEpilogueFwdINS6_IJSA_NS7_ILi512EEESA_EEES9_SC_SE_Li256ELb1ELb0ELb0ELb0EEENS1_36VarlenDynamicPersistentTileSchedulerILi64ELi64ELi256ELi32ELb0ELb0ELb1ELb0ELb1ELb1EEEEEEEEEvNT_6ParamsE,"aw",@nobits
	.sectionflags	@""
	.align	16
	.zero		1024


//--------------------- .nv.shared._ZN7cutlass13device_kernelIN5flash11enable_sm90INS1_16FlashAttnFwdSm90INS1_25CollectiveMainloopFwdSm90ILi2EN4cute5tupleIJNS5_1CILi1EEES8_S8_EEENS6_IJNS7_ILi64EEESA_SA_EEELi512ENS_6half_tEfNS_4arch4Sm90ELb0ELb1ELb1ELb0ELb0ELb0ELb0ELb0ELb0ELb0ELb0ELb0EEENS1_21CollectiveEpilogueFwdINS6_IJSA_NS7_ILi512EEESA_EEES9_SC_SE_Li256ELb0ELb0ELb0ELb0EEENS1_30DynamicPersistentTileSchedulerILi256ELi32ELb0ELb0ELb1EEEEEEEEEvNT_6ParamsE --------------------------
	.section	.nv.shared._ZN7cutlass13device_kernelIN5flash11enable_sm90INS1_16FlashAttnFwdSm90INS1_25CollectiveMainloopFwdSm90ILi2EN4cute5tupleIJNS5_1CILi1EEES8_S8_EEENS6_IJNS7_ILi64EEESA_SA_EEELi512ENS_6half_tEfNS_4arch4Sm90ELb0ELb1ELb1ELb0ELb0ELb0ELb0ELb0ELb0ELb0ELb0ELb0EEENS1_21CollectiveEpilogueFwdINS6_IJSA_NS7_ILi512EEESA_EEES9_SC_SE_Li256ELb0ELb0ELb0ELb0EEENS1_30DynamicPersistentTileSchedulerILi256ELi32ELb0ELb0ELb1EEEEEEEEEvNT_6ParamsE,"aw",@nobits
	.sectionflags	@""
	.align	16
	.zero		1024


//--------------------- .nv.shared._ZN7cutlass13device_kernelIN5flash11enable_sm90INS1_16FlashAttnFwdSm90INS1_25CollectiveMainloopFwdSm90ILi2EN4cute5tupleIJNS5_1CILi1EEES8_S8_EEENS6_IJNS7_ILi64EEESA_SA_EEELi512ENS_6half_tEfNS_4arch4Sm90ELb0ELb1ELb1ELb0ELb0ELb0ELb1ELb0ELb0ELb0ELb0ELb0EEENS1_21CollectiveEpilogueFwdINS6_IJSA_NS7_ILi512EEESA_EEES9_SC_SE_Li256ELb0ELb0ELb0ELb0EEENS1_30DynamicPersistentTileSchedulerILi256ELi32ELb0ELb0ELb1EEEEEEEEEvNT_6ParamsE --------------------------
	.section	.nv.shared._ZN7cutlass13device_kernelIN5flash11enable_sm90INS1_16FlashAttnFwdSm90INS1_25CollectiveMainloopFwdSm90ILi2EN4cute5tupleIJNS5_1CILi1EEES8_S8_EEENS6_IJNS7_ILi64EEESA_SA_EEELi512ENS_6half_tEfNS_4arch4Sm90ELb0ELb1ELb1ELb0ELb0ELb0ELb1ELb0ELb0ELb0ELb0ELb0EEENS1_21CollectiveEpilogueFwdINS6_IJSA_NS7_ILi512EEESA_EEES9_SC_SE_Li256ELb0ELb0ELb0ELb0EEENS1_30DynamicPersistentTileSchedulerILi256ELi32ELb0ELb0ELb1EEEEEEEEEvNT_6ParamsE,"aw",@nobits
	.sectionflags	@""
	.align	16
	.zero		1024


//--------------------- .nv.shared._ZN7cutlass13device_kernelIN5flash11enable_sm90INS1_16FlashAttnFwdSm90INS1_25CollectiveMainloopFwdSm90ILi2EN4cute5tupleIJNS5_1CILi1EEES8_S8_EEENS6_IJNS7_ILi64EEESA_SA_EEELi512ENS_6half_tEfNS_4arch4Sm90ELb0ELb1ELb1ELb1ELb0ELb0ELb0ELb0ELb0ELb0ELb0ELb0EEENS1_21CollectiveEpilogueFwdINS6_IJSA_NS7_ILi512EEESA_EEES9_SC_SE_Li256ELb1ELb0ELb0ELb0EEENS1_36VarlenDynamicPersistentTileSchedulerILi64ELi64ELi256ELi32ELb0ELb0ELb1ELb1ELb0ELb1EEEEEEEEEvNT_6ParamsE --------------------------
	.section	.nv.shared._ZN7cutlass13device_kernelIN5flash11enable_sm90INS1_16FlashAttnFwdSm90INS1_25CollectiveMainloopFwdSm90ILi2EN4cute5tupleIJNS5_1CILi1EEES8_S8_EEENS6_IJNS7_ILi64EEESA_SA_EEELi512ENS_6half_tEfNS_4arch4Sm90ELb0ELb1ELb1ELb1ELb0ELb0ELb0ELb0ELb0ELb0ELb0ELb0EEENS1_21CollectiveEpilogueFwdINS6_IJSA_NS7_ILi512EEESA_EEES9_SC_SE_Li256ELb1ELb0ELb0ELb0EEENS1_36VarlenDynamicPersistentTileSchedulerILi64ELi64ELi256ELi32ELb0ELb0ELb1ELb1ELb0ELb1EEEEEEEEEvNT_6ParamsE,"aw",@nobits
	.sectionflags	@""
	.align	16
	.zero		1024


//--------------------- .nv.shared._ZN7cutlass13device_kernelIN5flash11enable_sm90INS1_16FlashAttnFwdSm90INS1_25CollectiveMainloopFwdSm90ILi2EN4cute5tupleIJNS5_1CILi1EEES8_S8_EEENS6_IJNS7_ILi64EEESA_SA_EEELi512ENS_6half_tEfNS_4arch4Sm90ELb0ELb1ELb1ELb1ELb0ELb1ELb0ELb0ELb0ELb0ELb0ELb0EEENS1_21CollectiveEpilogueFwdINS6_IJSA_NS7_ILi512EEESA_EEES9_SC_SE_Li256ELb1ELb0ELb0ELb0EEENS1_36VarlenDynamicPersistentTileSchedulerILi64ELi64ELi256ELi32ELb0ELb0ELb1ELb1ELb0ELb1EEEEEEEEEvNT_6ParamsE --------------------------
	.section	.nv.shared._ZN7cutlass13device_kernelIN5flash11enable_sm90INS1_16FlashAttnFwdSm90INS1_25CollectiveMainloopFwdSm90ILi2EN4cute5tupleIJNS5_1CILi1EEES8_S8_EEENS6_IJNS7_ILi64EEESA_SA_EEELi512ENS_6half_tEfNS_4arch4Sm90ELb0ELb1ELb1ELb1ELb0ELb1ELb0ELb0ELb0ELb0ELb0ELb0EEENS1_21CollectiveEpilogueFwdINS6_IJSA_NS7_ILi512EEESA_EEES9_SC_SE_Li256ELb1ELb0ELb0ELb0EEENS1_36VarlenDynamicPersistentTileSchedulerILi64ELi64ELi256ELi32ELb0ELb0ELb1ELb1ELb0ELb1EEEEEEEEEvNT_6ParamsE,"aw",@nobits
	.sectionflags	@""
	.align	16
	.zero		1024


//--------------------- .nv.shared._ZN7cutlass13device_kernelIN5flash11enable_sm90INS1_16FlashAttnFwdSm90INS1_25CollectiveMainloopFwdSm90ILi2EN4cute5tupleIJNS5_1CILi1EEES8_S8_EEENS6_IJNS7_ILi64EEESA_SA_EEELi512ENS_6half_tEfNS_4arch4Sm90ELb0ELb1ELb1ELb1ELb0ELb0ELb1ELb0ELb0ELb0ELb0ELb0EEENS1_21CollectiveEpilogueFwdINS6_IJSA_NS7_ILi512EEESA_EEES9_SC_SE_Li256ELb1ELb0ELb0ELb0EEENS1_36VarlenDynamicPersistentTileSchedulerILi64ELi64ELi256ELi32ELb0ELb0ELb1ELb1ELb0ELb1EEEEEEEEEvNT_6ParamsE --------------------------
	.section	.nv.shared._ZN7cutlass13device_kernelIN5flash11enable_sm90INS1_16FlashAttnFwdSm90INS1_25CollectiveMainloopFwdSm90ILi2EN4cute5tupleIJNS5_1CILi1EEES8_S8_EEENS6_IJNS7_ILi64EEESA_SA_EEELi512ENS_6half_tEfNS_4arch4Sm90ELb0ELb1ELb1ELb1ELb0ELb0ELb1ELb0ELb0ELb0ELb0ELb0EEENS1_21CollectiveEpilogueFwdINS6_IJSA_NS7_ILi512EEESA_EEES9_SC_SE_Li256ELb1ELb0ELb0ELb0EEENS1_36VarlenDynamicPersistentTileSchedulerILi64ELi64ELi256ELi32ELb0ELb0ELb1ELb1ELb0ELb1EEEEEEEEEvNT_6ParamsE,"aw",@nobits
	.sectionflags	@""
	.align	16
	.zero		1024


//--------------------- .nv.shared._ZN7cutlass13device_kernelIN5flash11enable_sm90INS1_16FlashAttnFwdSm90INS1_25CollectiveMainloopFwdSm90ILi2EN4cute5tupleIJNS5_1CILi1EEES8_S8_EEENS6_IJNS7_ILi64EEESA_SA_EEELi512ENS_6half_tEfNS_4arch4Sm90ELb0ELb1ELb1ELb1ELb0ELb1ELb1ELb0ELb0ELb0ELb0ELb0EEENS1_21CollectiveEpilogueFwdINS6_IJSA_NS7_ILi512EEESA_EEES9_SC_SE_Li256ELb1ELb0ELb0ELb0EEENS1_36VarlenDynamicPersistentTileSchedulerILi64ELi64ELi256ELi32ELb0ELb0ELb1ELb1ELb0ELb1EEEEEEEEEvNT_6ParamsE --------------------------
	.section	.nv.shared._ZN7cutlass13device_kernelIN5flash11enable_sm90INS1_16FlashAttnFwdSm90INS1_25CollectiveMainloopFwdSm90ILi2EN4cute5tupleIJNS5_1CILi1EEES8_S8_EEENS6_IJNS7_ILi64EEESA_SA_EEELi512ENS_6half_tEfNS_4arch4Sm90ELb0ELb1ELb1ELb1ELb0ELb1ELb1ELb0ELb0ELb0ELb0ELb0EEENS1_21CollectiveEpilogueFwdINS6_IJSA_NS7_ILi512EEESA_EEES9_SC_SE_Li256ELb1ELb0ELb0ELb0EEENS1_36VarlenDynamicPersistentTileSchedulerILi64ELi64ELi256ELi32ELb0ELb0ELb1ELb1ELb0ELb1EEEEEEEEEvNT_6ParamsE,"aw",@nobits
	.sectionflags	@""
	.align	16
	.zero		1024


//--------------------- .nv.shared._ZN7cutlass13device_kernelIN5flash11enable_sm90INS1_16FlashAttnFwdSm90INS1_25CollectiveMainloopFwdSm90ILi2EN4cute5tupleIJNS5_1CILi1EEES8_S8_EEENS6_IJNS7_ILi64EEESA_SA_EEELi512ENS_6half_tEfNS_4arch4Sm90ELb1ELb0ELb1ELb0ELb0ELb0ELb0ELb0ELb0ELb0ELb0ELb0EEENS1_21CollectiveEpilogueFwdINS6_IJSA_NS7_ILi512EEESA_EEES9_SC_SE_Li256ELb0ELb0ELb0ELb0EEENS1_30DynamicPersistentTileSchedulerILi256ELi32ELb0ELb0ELb1EEEEEEEEEvNT_6ParamsE --------------------------
	.section	.nv.shared._ZN7cutlass13device_kernelIN5flash11enable_sm90INS1_16FlashAttnFwdSm90INS1_25CollectiveMainloopFwdSm90ILi2EN4cute5tupleIJNS5_1CILi1EEES8_S8_EEENS6_IJNS7_ILi64EEESA_SA_EEELi512ENS_6half_tEfNS_4arch4Sm90ELb1ELb0ELb1ELb0ELb0ELb0ELb0ELb0ELb0ELb0ELb0ELb0EEENS1_21CollectiveEpilogueFwdINS6_IJSA_NS7_ILi512EEESA_EEES9_SC_SE_Li256ELb0ELb0ELb0ELb0EEENS1_30DynamicPersistentTileSchedulerILi256ELi32ELb0ELb0ELb1EEEEEEEEEvNT_6ParamsE,"aw",@nobits
	.sectionflags	@""
	.align	16
	.zero		1024


//--------------------- .nv.shared._ZN7cutlass13device_kernelIN5flash11enable_sm90INS1_16FlashAttnFwdSm90INS1_25CollectiveMainloopFwdSm90ILi2EN4cute5tupleIJNS5_1CILi1EEES8_S8_EEENS6_IJNS7_ILi64EEESA_SA_EEELi512ENS_6half_tEfNS_4arch4Sm90ELb1ELb0ELb1ELb0ELb0ELb0ELb1ELb0ELb0ELb0ELb0ELb0EEENS1_21CollectiveEpilogueFwdINS6_IJSA_NS7_ILi512EEESA_EEES9_SC_SE_Li256ELb0ELb0ELb0ELb0EEENS1_30DynamicPersistentTileSchedulerILi256ELi32ELb0ELb0ELb1EEEEEEEEEvNT_6ParamsE --------------------------
	.section	.nv.shared._ZN7cutlass13device_kernelIN5flash11enable_sm90INS1_16FlashAttnFwdSm90INS1_25CollectiveMainloopFwdSm90ILi2EN4cute5tupleIJNS5_1CILi1EEES8_S8_EEENS6_IJNS7_ILi64EEESA_SA_EEELi512ENS_6half_tEfNS_4arch4Sm90ELb1ELb0ELb1ELb0ELb0ELb0ELb1ELb0ELb0ELb0ELb0ELb0EEENS1_21CollectiveEpilogueFwdINS6_IJSA_NS7_ILi512EEESA_EEES9_SC_SE_Li256ELb0ELb0ELb0ELb0EEENS1_30DynamicPersistentTileSchedulerILi256ELi32ELb0ELb0ELb1EEEEEEEEEvNT_6ParamsE,"aw",@nobits
	.sectionflags	@""
	.align	16
	.zero		1024


//--------------------- .nv.shared._ZN7cutlass13device_kernelIN5flash11enable_sm90INS1_16FlashAttnFwdSm90INS1_25CollectiveMainloopFwdSm90ILi2EN4cute5tupleIJNS5_1CILi1EEES8_S8_EEENS6_IJNS7_ILi64EEESA_SA_EEELi512ENS_6half_tEfNS_4arch4Sm90ELb1ELb0ELb1ELb1ELb0ELb0ELb0ELb0ELb0ELb0ELb0ELb0EEENS1_21CollectiveEpilogueFwdINS6_IJSA_NS7_ILi512EEESA_EEES9_SC_SE_Li256ELb1ELb0ELb0ELb0EEENS1_36VarlenDynamicPersistentTileSchedulerILi64ELi64ELi256ELi32ELb0ELb0ELb1ELb1ELb1ELb1EEEEEEEEEvNT_6ParamsE --------------------------
	.section	.nv.shared._ZN7cutlass13device_kernelIN5flash11enable_sm90INS1_16FlashAttnFwdSm90INS1_25CollectiveMainloopFwdSm90ILi2EN4cute5tupleIJNS5_1CILi1EEES8_S8_EEENS6_IJNS7_ILi64EEESA_SA_EEELi512ENS_6half_tEfNS_4arch4Sm90ELb1ELb0ELb1ELb1ELb0ELb0ELb0ELb0ELb0ELb0ELb0ELb0EEENS1_21CollectiveEpilogueFwdINS6_IJSA_NS7_ILi512EEESA_EEES9_SC_SE_Li256ELb1ELb0ELb0ELb0EEENS1_36VarlenDynamicPersistentTileSchedulerILi64ELi64ELi256ELi32ELb0ELb0ELb1ELb1ELb1ELb1EEEEEEEEEvNT_6ParamsE,"aw",@nobits
	.sectionflags	@""
	.align	16
	.zero		1024


//--------------------- .nv.shared._ZN7cutlass13device_kernelIN5flash11enable_sm90INS1_16FlashAttnFwdSm90INS1_25CollectiveMainloopFwdSm90ILi2EN4cute5tupleIJNS5_1CILi1EEES8_S8_EEENS6_IJNS7_ILi64EEESA_SA_EEELi512ENS_6half_tEfNS_4arch4Sm90ELb1ELb0ELb1ELb1ELb0ELb1ELb0ELb0ELb0ELb0ELb0ELb0EEENS1_21CollectiveEpilogueFwdINS6_IJSA_NS7_ILi512EEESA_EEES9_SC_SE_Li256ELb1ELb0ELb0ELb0EEENS1_36VarlenDynamicPersistentTileSchedulerILi64ELi64ELi256ELi32ELb0ELb0ELb1ELb1ELb1ELb1EEEEEEEEEvNT_6ParamsE --------------------------
	.section	.nv.shared._ZN7cutlass13device_kernelIN5flash11enable_sm90INS1_16FlashAttnFwdSm90INS1_25CollectiveMainloopFwdSm90ILi2EN4cute5tupleIJNS5_1CILi1EEES8_S8_EEENS6_IJNS7_ILi64EEESA_SA_EEELi512ENS_6half_tEfNS_4arch4Sm90ELb1ELb0ELb1ELb1ELb0ELb1ELb0ELb0ELb0ELb0ELb0ELb0EEENS1_21CollectiveEpilogueFwdINS6_IJSA_NS7_ILi512EEESA_EEES9_SC_SE_Li256ELb1ELb0ELb0ELb0EEENS1_36VarlenDynamicPersistentTileSchedulerILi64ELi64ELi256ELi32ELb0ELb0ELb1ELb1ELb1ELb1EEEEEEEEEvNT_6ParamsE,"aw",@nobits
	.sectionflags	@""
	.align	16
	.zero		1024


//--------------------- .nv.shared._ZN7cutlass13device_kernelIN5flash11enable_sm90INS1_16FlashAttnFwdSm90INS1_25CollectiveMainloopFwdSm90ILi2EN4cute5tupleIJNS5_1CILi1EEES8_S8_EEENS6_IJNS7_ILi64EEESA_SA_EEELi512ENS_6half_tEfNS_4arch4Sm90ELb1ELb0ELb1ELb1ELb0ELb0ELb1ELb0ELb0ELb0ELb0ELb0EEENS1_21CollectiveEpilogueFwdINS6_IJSA_NS7_ILi512EEESA_EEES9_SC_SE_Li256ELb1ELb0ELb0ELb0EEENS1_36VarlenDynamicPersistentTileSchedulerILi64ELi64ELi256ELi32ELb0ELb0ELb1ELb1ELb1ELb1EEEEEEEEEvNT_6ParamsE --------------------------
	.section	.nv.shared._ZN7cutlass13device_kernelIN5flash11enable_sm90INS1_16FlashAttnFwdSm90INS1_25CollectiveMainloopFwdSm90ILi2EN4cute5tupleIJNS5_1CILi1EEES8_S8_EEENS6_IJNS7_ILi64EEESA_SA_EEELi512ENS_6half_tEfNS_4arch4Sm90ELb1ELb0ELb1ELb1ELb0ELb0ELb1ELb0ELb0ELb0ELb0ELb0EEENS1_21CollectiveEpilogueFwdINS6_IJSA_NS7_ILi512EEESA_EEES9_SC_SE_Li256ELb1ELb0ELb0ELb0EEENS1_36VarlenDynamicPersistentTileSchedulerILi64ELi64ELi256ELi32ELb0ELb0ELb1ELb1ELb1ELb1EEEEEEEEEvNT_6ParamsE,"aw",@nobits
	.sectionflags	@""
	.align	16
	.zero		1024


//--------------------- .nv.shared._ZN7cutlass13device_kernelIN5flash11enable_sm90INS1_16FlashAttnFwdSm90INS1_25CollectiveMainloopFwdSm90ILi2EN4cute5tupleIJNS5_1CILi1EEES8_S8_EEENS6_IJNS7_ILi64EEESA_SA_EEELi512ENS_6half_tEfNS_4arch4Sm90ELb1ELb0ELb1ELb1ELb0ELb1ELb1ELb0ELb0ELb0ELb0ELb0EEENS1_21CollectiveEpilogueFwdINS6_IJSA_NS7_ILi512EEESA_EEES9_SC_SE_Li256ELb1ELb0ELb0ELb0EEENS1_36VarlenDynamicPersistentTileSchedulerILi64ELi64ELi256ELi32ELb0ELb0ELb1ELb1ELb1ELb1EEEEEEEEEvNT_6ParamsE --------------------------
	.section	.nv.shared._ZN7cutlass13device_kernelIN5flash11enable_sm90INS1_16FlashAttnFwdSm90INS1_25CollectiveMainloopFwdSm90ILi2EN4cute5tupleIJNS5_1CILi1EEES8_S8_EEENS6_IJNS7_ILi64EEESA_SA_EEELi512ENS_6half_tEfNS_4arch4Sm90ELb1ELb0ELb1ELb1ELb0ELb1ELb1ELb0ELb0ELb0ELb0ELb0EEENS1_21CollectiveEpilogueFwdINS6_IJSA_NS7_ILi512EEESA_EEES9_SC_SE_Li256ELb1ELb0ELb0ELb0EEENS1_36VarlenDynamicPersistentTileSchedulerILi64ELi64ELi256ELi32ELb0ELb0ELb1ELb1ELb1ELb1EEEEEEEEEvNT_6ParamsE,"aw",@nobits
	.sectionflags	@""
	.align	16
	.zero		1024


//--------------------- .nv.shared._ZN7cutlass13device_kernelIN5flash11enable_sm90INS1_16FlashAttnFwdSm90INS1_25CollectiveMainloopFwdSm90ILi2EN4cute5tupleIJNS5_1CILi1EEES8_S8_EEENS6_IJNS7_ILi128EEENS7_ILi96EEENS7_ILi64EEEEEELi256ENS_6half_tEfNS_4arch4Sm90ELb0ELb0ELb1ELb0ELb0ELb0ELb0ELb1ELb0ELb0ELb0ELb0EEENS1_21CollectiveEpilogueFwdINS6_IJSA_NS7_ILi256EEESB_EEES9_SE_SG_Li256ELb0ELb0ELb0ELb0EEENS1_29StaticPersistentTileSchedulerILb0EEEEEEEEEvNT_6ParamsE --------------------------
	.section	.nv.shared._ZN7cutlass13device_kernelIN5flash11enable_sm90INS1_16FlashAttnFwdSm90INS1_25CollectiveMainloopFwdSm90ILi2EN4cute5tupleIJNS5_1CILi1EEES8_S8_EEENS6_IJNS7_ILi128EEENS7_ILi96EEENS7_ILi64EEEEEELi256ENS_6half_tEfNS_4arch4Sm90ELb0ELb0ELb1ELb0ELb0ELb0ELb0ELb1ELb0ELb0ELb0ELb0EEENS1_21CollectiveEpilogueFwdINS6_IJSA_NS7_ILi256EEESB_EEES9_SE_SG_Li256ELb0ELb0ELb0ELb0EEENS1_29StaticPersistentTileSchedulerILb0EEEEEEEEEvNT_6ParamsE,"aw",@nobits
	.sectionflags	@""
	.align	16
	.zero		1024


//--------------------- .nv.shared._ZN7cutlass13device_kernelIN5flash11enable_sm90INS1_16FlashAttnFwdSm90INS1_25CollectiveMainloopFwdSm90ILi2EN4cute5tupleIJNS5_1CILi1EEES8_S8_EEENS6_IJNS7_ILi128EEENS7_ILi96EEENS7_ILi64EEEEEELi256ENS_6half_tEfNS_4arch4Sm90ELb0ELb0ELb1ELb0ELb0ELb0ELb1ELb1ELb0ELb0ELb0ELb0EEENS1_21CollectiveEpilogueFwdINS6_IJSA_NS7_ILi256EEESB_EEES9_SE_SG_Li256ELb0ELb0ELb0ELb0EEENS1_29StaticPersistentTileSchedulerILb0EEEEEEEEEvNT_6ParamsE --------------------------
	.section	.nv.shared._ZN7cutlass13device_kernelIN5flash11enable_sm90INS1_16FlashAttnFwdSm90INS1_25CollectiveMainloopFwdSm90ILi2EN4cute5tupleIJNS5_1CILi1EEES8_S8_EEENS6_IJNS7_ILi128EEENS7_ILi96EEENS7_ILi64EEEEEELi256ENS_6half_tEfNS_4arch4Sm90ELb0ELb0ELb1ELb0ELb0ELb0ELb1ELb1ELb0ELb0ELb0ELb0EEENS1_21CollectiveEpilogueFwdINS6_IJSA_NS7_ILi256EEESB_EEES9_SE_SG_Li256ELb0ELb0ELb0ELb0EEENS1_29StaticPersistentTileSchedulerILb0EEEEEEEEEvNT_6ParamsE,"aw",@nobits
	.sectionflags	@""
	.align	16
	.zero		1024


//--------------------- .nv.shared._ZN7cutlass13device_kernelIN5flash11enable_sm90INS1_16FlashAttnFwdSm90INS1_25CollectiveMainloopFwdSm90ILi2EN4cute5tupleIJNS5_1CILi1EEES8_S8_EEENS6_IJNS7_ILi128EEENS7_ILi96EEENS7_ILi64EEEEEELi256ENS_6half_tEfNS_4arch4Sm90ELb0ELb0ELb1ELb1ELb0ELb0ELb0ELb1ELb0ELb0ELb0ELb0EEENS1_21CollectiveEpilogueFwdINS6_IJSA_NS7_ILi256EEESB_EEES9_SE_SG_Li256ELb1ELb0ELb0ELb0EEENS1_36VarlenDynamicPersistentTileSchedulerILi128ELi96ELi256ELi32ELb0ELb0ELb1ELb0ELb1ELb1EEEEEEEEEvNT_6ParamsE --------------------------
	.section	.nv.shared._ZN7cutlass13device_kernelIN5flash11enable_sm90INS1_16FlashAttnFwdSm90INS1_25CollectiveMainloopFwdSm90ILi2EN4cute5tupleIJNS5_1CILi1EEES8_S8_EEENS6_IJNS7_ILi128EEENS7_ILi96EEENS7_ILi64EEEEEELi256ENS_6half_tEfNS_4arch4Sm90ELb0ELb0ELb1ELb1ELb0ELb0ELb0ELb1ELb0ELb0ELb0ELb0EEENS1_21CollectiveEpilogueFwdINS6_IJSA_NS7_ILi256EEESB_EEES9_SE_SG_Li256ELb1ELb0ELb0ELb0EEENS1_36VarlenDynamicPersistentTileSchedulerILi128ELi96ELi256ELi32ELb0ELb0ELb1ELb0ELb1ELb1EEEEEEEEEvNT_6ParamsE,"aw",@nobits
	.sectionflags	@""
	.align	16
	.zero		1024


//--------------------- .nv.shared._ZN7cutlass13device_kernelIN5flash11enable_sm90INS1_16FlashAttnFwdSm90INS1_25CollectiveMainloopFwdSm90ILi2EN4cute5tupleIJNS5_1CILi1EEES8_S8_EEENS6_IJNS7_ILi128EEENS7_ILi96EEENS7_ILi64EEEEEELi256ENS_6half_tEfNS_4arch4Sm90ELb0ELb0ELb1ELb1ELb0ELb1ELb0ELb1ELb0ELb0ELb0ELb0EEENS1_21CollectiveEpilogueFwdINS6_IJSA_NS7_ILi256EEESB_EEES9_SE_SG_Li256ELb1ELb0ELb0ELb0EEENS1_36VarlenDynamicPersistentTileSchedulerILi128ELi96ELi256ELi32ELb0ELb0ELb1ELb0ELb1ELb1EEEEEEEEEvNT_6ParamsE --------------------------
	.section	.nv.shared._ZN7cutlass13device_kernelIN5flash11enable_sm90INS1_16FlashAttnFwdSm90INS1_25CollectiveMainloopFwdSm90ILi2EN4cute5tupleIJNS5_1CILi1EEES8_S8_EEENS6_IJNS7_ILi128EEENS7_ILi96EEENS7_ILi64EEEEEELi256ENS_6half_tEfNS_4arch4Sm90ELb0ELb0ELb1ELb1ELb0ELb1ELb0ELb1ELb0ELb0ELb0ELb0EEENS1_21CollectiveEpilogueFwdINS6_IJSA_NS7_ILi256EEESB_EEES9_SE_SG_Li256ELb1ELb0ELb0ELb0EEENS1_36VarlenDynamicPersistentTileSchedulerILi128ELi96ELi256ELi32ELb0ELb0ELb1ELb0ELb1ELb1EEEEEEEEEvNT_6ParamsE,"aw",@nobits
	.sectionflags	@""
	.align	16
	.zero		1024


//--------------------- .nv.shared._ZN7cutlass13device_kernelIN5flash11enable_sm90INS1_16FlashAttnFwdSm90INS1_25CollectiveMainloopFwdSm90ILi2EN4cute5tupleIJNS5_1CILi1EEES8_S8_EEENS6_IJNS7_ILi128EEENS7_ILi96EEENS7_ILi64EEEEEELi256ENS_6half_tEfNS_4arch4Sm90ELb0ELb0ELb1ELb1ELb0ELb0ELb1ELb1ELb0ELb0ELb0ELb0EEENS1_21CollectiveEpilogueFwdINS6_IJSA_NS7_ILi256EEESB_EEES9_SE_SG_Li256ELb1ELb0ELb0ELb0EEENS1_36VarlenDynamicPersistentTileSchedulerILi128ELi96ELi256ELi32ELb0ELb0ELb1ELb0ELb1ELb1EEEEEEEEEvNT_6ParamsE --------------------------
	.section	.nv.shared._ZN7cutlass13device_kernelIN5flash11enable_sm90INS1_16FlashAttnFwdSm90INS1_25CollectiveMainloopFwdSm90ILi2EN4cute5tupleIJNS5_1CILi1EEES8_S8_EEENS6_IJNS7_ILi128EEENS7_ILi96EEENS7_ILi64EEEEEELi256ENS_6half_tEfNS_4arch4Sm90ELb0ELb0ELb1ELb1ELb0ELb0ELb1ELb1ELb0ELb0ELb0ELb0EEENS1_21CollectiveEpilogueFwdINS6_IJSA_NS7_ILi256EEESB_EEES9_SE_SG_Li256ELb1ELb0ELb0ELb0EEENS1_36VarlenDynamicPersistentTileSchedulerILi128ELi96ELi256ELi32ELb0ELb0ELb1ELb0ELb1ELb1EEEEEEEEEvNT_6ParamsE,"aw",@nobits
	.sectionflags	@""
	.align	16
	.zero		1024


//--------------------- .nv.shared._ZN7cutlass13device_kernelIN5flash11enable_sm90INS1_16FlashAttnFwdSm90INS1_25CollectiveMainloopFwdSm90ILi2EN4cute5tupleIJNS5_1CILi1EEES8_S8_EEENS6_IJNS7_ILi128EEENS7_ILi96EEENS7_ILi64EEEEEELi256ENS_6half_tEfNS_4arch4Sm90ELb0ELb0ELb1ELb1ELb0ELb1ELb1ELb1ELb0ELb0ELb0ELb0EEENS1_21CollectiveEpilogueFwdINS6_IJSA_NS7_ILi256EEESB_EEES9_SE_SG_Li256ELb1ELb0ELb0ELb0EEENS1_36VarlenDynamicPersistentTileSchedulerILi128ELi96ELi256ELi32ELb0ELb0ELb1ELb0ELb1ELb1EEEEEEEEEvNT_6ParamsE --------------------------
	.section	.nv.shared._ZN7cutlass13device_kernelIN5flash11enable_sm90INS1_16FlashAttnFwdSm90INS1_25CollectiveMainloopFwdSm90ILi2EN4cute5tupleIJNS5_1CILi1EEES8_S8_EEENS6_IJNS7_ILi128EEENS7_ILi96EEENS7_ILi64EEEEEELi256ENS_6half_tEfNS_4arch4Sm90ELb0ELb0ELb1ELb1ELb0ELb1ELb1ELb1ELb0ELb0ELb0ELb0EEENS1_21CollectiveEpilogueFwdINS6_IJSA_NS7_ILi256EEESB_EEES9_SE_SG_Li256ELb1ELb0ELb0ELb0EEENS1_36VarlenDynamicPersistentTileSchedulerILi128ELi96ELi256ELi32ELb0ELb0ELb1ELb0ELb1ELb1EEEEEEEEEvNT_6ParamsE,"aw",@nobits
	.sectionflags	@""
	.align	16
	.zero		1024


//--------------------- .nv.shared._ZN7cutlass13device_kernelIN5flash11enable_sm90INS1_16FlashAttnFwdSm90INS1_25CollectiveMainloopFwdSm90ILi2EN4cute5tupleIJNS5_1CILi1EEES8_S8_EEENS6_IJNS7_ILi128EEENS7_ILi96EEENS7_ILi64EEEEEELi256ENS_6half_tEfNS_4arch4Sm90ELb0ELb1ELb1ELb0ELb0ELb0ELb0ELb1ELb0ELb0ELb0ELb0EEENS1_21CollectiveEpilogueFwdINS6_IJSA_NS7_ILi256EEESB_EEES9_SE_SG_Li256ELb0ELb0ELb0ELb0EEENS1_30DynamicPersistentTileSchedulerILi256ELi32ELb0ELb0ELb1EEEEEEEEEvNT_6ParamsE --------------------------
	.section	.nv.shared._ZN7cutlass13device_kernelIN5flash11enable_sm90INS1_16FlashAttnFwdSm90INS1_25CollectiveMainloopFwdSm90ILi2EN4cute5tupleIJNS5_1CILi1EEES8_S8_EEENS6_IJNS7_ILi128EEENS7_ILi96EEENS7_ILi64EEEEEELi256ENS_6half_tEfNS_4arch4Sm90ELb0ELb1ELb1ELb0ELb0ELb0ELb0ELb1ELb0ELb0ELb0ELb0EEENS1_21CollectiveEpilogueFwdINS6_IJSA_NS7_ILi256EEESB_EEES9_SE_SG_Li256ELb0ELb0ELb0ELb0EEENS1_30DynamicPersistentTileSchedulerILi256ELi32ELb0ELb0ELb1EEEEEEEEEvNT_6ParamsE,"aw",@nobits
	.sectionflags	@""
	.align	16
	.zero		1024


//--------------------- .nv.shared._ZN7cutlass13device_kernelIN5flash11enable_sm90INS1_16FlashAttnFwdSm90INS1_25CollectiveMainloopFwdSm90ILi2EN4cute5tupleIJNS5_1CILi1EEES8_S8_EEENS6_IJNS7_ILi128EEENS7_ILi96EEENS7_ILi64EEEEEELi256ENS_6half_tEfNS_4arch4Sm90ELb0ELb1ELb1ELb0ELb0ELb0ELb1ELb1ELb0ELb0ELb0ELb0EEENS1_21CollectiveEpilogueFwdINS6_IJSA_NS7_ILi256EEESB_EEES9_SE_SG_Li256ELb0ELb0ELb0ELb0EEENS1_30DynamicPersistentTileSchedulerILi256ELi32ELb0ELb0ELb1EEEEEEEEEvNT_6ParamsE --------------------------
	.section	.nv.shared._ZN7cutlass13device_kernelIN5flash11enable_sm90INS1_16FlashAttnFwdSm90INS1_25CollectiveMainloopFwdSm90ILi2EN4cute5tupleIJNS5_1CILi1EEES8_S8_EEENS6_IJNS7_ILi128EEENS7_ILi96EEENS7_ILi64EEEEEELi256ENS_6half_tEfNS_4arch4Sm90ELb0ELb1ELb1ELb0ELb0ELb0ELb1ELb1ELb0ELb0ELb0ELb0EEENS1_21CollectiveEpilogueFwdINS6_IJSA_NS7_ILi256EEESB_EEES9_SE_SG_Li256ELb0ELb0ELb0ELb0EEENS1_30DynamicPersistentTileSchedulerILi256ELi32ELb0ELb0ELb1EEEEEEEEEvNT_6ParamsE,"aw",@nobits
	.sectionflags	@""
	.align	16
	.zero		1024


//--------------------- .nv.shared._ZN7cutlass13device_kernelIN5flash11enable_sm90INS1_16FlashAttnFwdSm90INS1_25CollectiveMainloopFwdSm90ILi2EN4cute5tupleIJNS5_1CILi1EEES8_S8_EEENS6_IJNS7_ILi128EEENS7_ILi96EEENS7_ILi64EEEEEELi256ENS_6half_tEfNS_4arch4Sm90ELb0ELb1ELb1ELb1ELb0ELb0ELb0ELb1ELb0ELb0ELb0ELb0EEENS1_21CollectiveEpilogueFwdINS6_IJSA_NS7_ILi256EEESB_EEES9_SE_SG_Li256ELb1ELb0ELb0ELb0EEENS1_36VarlenDynamicPersistentTileSchedulerILi128ELi96ELi256ELi32ELb0ELb0ELb1ELb1ELb0ELb1EEEEEEEEEvNT_6ParamsE --------------------------
	.section	.nv.shared._ZN7cutlass13device_kernelIN5flash11enable_sm90INS1_16FlashAttnFwdSm90INS1_25CollectiveMainloopFwdSm90ILi2EN4cute5tupleIJNS5_1CILi1EEES8_S8_EEENS6_IJNS7_ILi128EEENS7_ILi96EEENS7_ILi64EEEEEELi256ENS_6half_tEfNS_4arch4Sm90ELb0ELb1ELb1ELb1ELb0ELb0ELb0ELb1ELb0ELb0ELb0ELb0EEENS1_21CollectiveEpilogueFwdINS6_IJSA_NS7_ILi256EEESB_EEES9_SE_SG_Li256ELb1ELb0ELb0ELb0EEENS1_36VarlenDynamicPersistentTileSchedulerILi128ELi96ELi256ELi32ELb0ELb0ELb1ELb1ELb0ELb1EEEEEEEEEvNT_6ParamsE,"aw",@nobits
	.sectionflags	@""
	.align	16
	.zero		1024


//--------------------- .nv.shared._ZN7cutlass13device_kernelIN5flash11enable_sm90INS1_16FlashAttnFwdSm90INS1_25CollectiveMainloopFwdSm90ILi2EN4cute5tupleIJNS5_1CILi1EEES8_S8_EEENS6_IJNS7_ILi128EEENS7_ILi96EEENS7_ILi64EEEEEELi256ENS_6half_tEfNS_4arch4Sm90ELb0ELb1ELb1ELb1ELb0ELb1ELb0ELb1ELb0ELb0ELb0ELb0EEENS1_21CollectiveEpilogueFwdINS6_IJSA_NS7_ILi256EEESB_EEES9_SE_SG_Li256ELb1ELb0ELb0ELb0EEENS1_36VarlenDynamicPersistentTileSchedulerILi128ELi96ELi256ELi32ELb0ELb0ELb1ELb1ELb0ELb1EEEEEEEEEvNT_6ParamsE --------------------------
	.section	.nv.shared._ZN7cutlass13device_kernelIN5flash11enable_sm90INS1_16FlashAttnFwdSm90INS1_25CollectiveMainloopFwdSm90ILi2EN4cute5tupleIJNS5_1CILi1EEES8_S8_EEENS6_IJNS7_ILi128EEENS7_ILi96EEENS7_ILi64EEEEEELi256ENS_6half_tEfNS_4arch4Sm90ELb0ELb1ELb1ELb1ELb0ELb1ELb0ELb1ELb0ELb0ELb0ELb0EEENS1_21CollectiveEpilogueFwdINS6_IJSA_NS7_ILi256EEESB_EEES9_SE_SG_Li256ELb1ELb0ELb0ELb0EEENS1_36VarlenDynamicPersistentTileSchedulerILi128ELi96ELi256ELi32ELb0ELb0ELb1ELb1ELb0ELb1EEEEEEEEEvNT_6ParamsE,"aw",@nobits
	.sectionflags	@""
	.align	16
	.zero		1024


//--------------------- .nv.shared._ZN7cutlass13device_kernelIN5flash11enable_sm90INS1_16FlashAttnFwdSm90INS1_25CollectiveMainloopFwdSm90ILi2EN4cute5tupleIJNS5_1CILi1EEES8_S8_EEENS6_IJNS7_ILi128EEENS7_ILi96EEENS7_ILi64EEEEEELi256ENS_6half_tEfNS_4arch4Sm90ELb0ELb1ELb1ELb1ELb0ELb0ELb1ELb1ELb0ELb0ELb0ELb0EEENS1_21CollectiveEpilogueFwdINS6_IJSA_NS7_ILi256EEESB_EEES9_SE_SG_Li256ELb1ELb0ELb0ELb0EEENS1_36VarlenDynamicPersistentTileSchedulerILi128ELi96ELi256ELi32ELb0ELb0ELb1ELb1ELb0ELb1EEEEEEEEEvNT_6ParamsE --------------------------
	.section	.nv.shared._ZN7cutlass13device_kernelIN5flash11enable_sm90INS1_16FlashAttnFwdSm90INS1_25CollectiveMainloopFwdSm90ILi2EN4cute5tupleIJNS5_1CILi1EEES8_S8_EEENS6_IJNS7_ILi128EEENS7_ILi96EEENS7_ILi64EEEEEELi256ENS_6half_tEfNS_4arch4Sm90ELb0ELb1ELb1ELb1ELb0ELb0ELb1ELb1ELb0ELb0ELb0ELb0EEENS1_21CollectiveEpilogueFwdINS6_IJSA_NS7_ILi256EEESB_EEES9_SE_SG_Li256ELb1ELb0ELb0ELb0EEENS1_36VarlenDynamicPersistentTileSchedulerILi128ELi96ELi256ELi32ELb0ELb0ELb1ELb1ELb0ELb1EEEEEEEEEvNT_6ParamsE,"aw",@nobits
	.sectionflags	@""
	.align	16
	.zero		1024


//--------------------- .nv.shared._ZN7cutlass13device_kernelIN5flash11enable_sm90INS1_16FlashAttnFwdSm90INS1_25CollectiveMainloopFwdSm90ILi2EN4cute5tupleIJNS5_1CILi1EEES8_S8_EEENS6_IJNS7_ILi128EEENS7_ILi96EEENS7_ILi64EEEEEELi256ENS_6half_tEfNS_4arch4Sm90ELb0ELb1ELb1ELb1ELb0ELb1ELb1ELb1ELb0ELb0ELb0ELb0EEENS1_21CollectiveEpilogueFwdINS6_IJSA_NS7_ILi256EEESB_EEES9_SE_SG_Li256ELb1ELb0ELb0ELb0EEENS1_36VarlenDynamicPersistentTileSchedulerILi128ELi96ELi256ELi32ELb0ELb0ELb1ELb1ELb0ELb1EEEEEEEEEvNT_6ParamsE --------------------------
	.section	.nv.shared._ZN7cutlass13device_kernelIN5flash11enable_sm90INS1_16FlashAttnFwdSm90INS1_25CollectiveMainloopFwdSm90ILi2EN4cute5tupleIJNS5_1CILi1EEES8_S8_EEENS6_IJNS7_ILi128EEENS7_ILi96EEENS7_ILi64EEEEEELi256ENS_6half_tEfNS_4arch4Sm90ELb0ELb1ELb1ELb1ELb0ELb1ELb1ELb1ELb0ELb0ELb0ELb0EEENS1_21CollectiveEpilogueFwdINS6_IJSA_NS7_ILi256EEESB_EEES9_SE_SG_Li256ELb1ELb0ELb0ELb0EEENS1_36VarlenDynamicPersistentTileSchedulerILi128ELi96ELi256ELi32ELb0ELb0ELb1ELb1ELb0ELb1EEEEEEEEEvNT_6ParamsE,"aw",@nobits
	.sectionflags	@""
	.align	16
	.zero		1024


//--------------------- .nv.shared._ZN7cutlass13device_kernelIN5flash11enable_sm90INS1_16FlashAttnFwdSm90INS1_25CollectiveMainloopFwdSm90ILi2EN4cute5tupleIJNS5_1CILi1EEES8_S8_EEENS6_IJNS7_ILi128EEENS7_ILi96EEENS7_ILi64EEEEEELi256ENS_6half_tEfNS_4arch4Sm90ELb1ELb0ELb1ELb0ELb0ELb0ELb0ELb1ELb0ELb0ELb0ELb0EEENS1_21CollectiveEpilogueFwdINS6_IJSA_NS7_ILi256EEESB_EEES9_SE_SG_Li256ELb0ELb0ELb0ELb0EEENS1_30DynamicPersistentTileSchedulerILi256ELi32ELb0ELb0ELb1EEEEEEEEEvNT_6ParamsE --------------------------
	.section	.nv.shared._ZN7cutlass13device_kernelIN5flash11enable_sm90INS1_16FlashAttnFwdSm90INS1_25CollectiveMainloopFwdSm90ILi2EN4cute5tupleIJNS5_1CILi1EEES8_S8_EEENS6_IJNS7_ILi128EEENS7_ILi96EEENS7_ILi64EEEEEELi256ENS_6half_tEfNS_4arch4Sm90ELb1ELb0ELb1ELb0ELb0ELb0ELb0ELb1ELb0ELb0ELb0ELb0EEENS1_21CollectiveEpilogueFwdINS6_IJSA_NS7_ILi256EEESB_EEES9_SE_SG_Li256ELb0ELb0ELb0ELb0EEENS1_30DynamicPersistentTileSchedulerILi256ELi32ELb0ELb0ELb1EEEEEEEEEvNT_6ParamsE,"aw",@nobits
	.sectionflags	@""
	.align	16
	.zero		1024


//--------------------- .nv.shared._ZN7cutlass13device_kernelIN5flash11enable_sm90INS1_16FlashAttnFwdSm90INS1_25CollectiveMainloopFwdSm90ILi2EN4cute5tupleIJNS5_1CILi1EEES8_S8_EEENS6_IJNS7_ILi128EEENS7_ILi96EEENS7_ILi64EEEEEELi256ENS_6half_tEfNS_4arch4Sm90ELb1ELb0ELb1ELb0ELb0ELb0ELb1ELb1ELb0ELb0ELb0ELb0EEENS1_21CollectiveEpilogueFwdINS6_IJSA_NS7_ILi256EEESB_EEES9_SE_SG_Li256ELb0ELb0ELb0ELb0EEENS1_30DynamicPersistentTileSchedulerILi256ELi32ELb0ELb0ELb1EEEEEEEEEvNT_6ParamsE --------------------------
	.section	.nv.shared._ZN7cutlass13device_kernelIN5flash11enable_sm90INS1_16FlashAttnFwdSm90INS1_25CollectiveMainloopFwdSm90ILi2EN4cute5tupleIJNS5_1CILi1EEES8_S8_EEENS6_IJNS7_ILi128EEENS7_ILi96EEENS7_ILi64EEEEEELi256ENS_6half_tEfNS_4arch4Sm90ELb1ELb0ELb1ELb0ELb0ELb0ELb1ELb1ELb0ELb0ELb0ELb0EEENS1_21CollectiveEpilogueFwdINS6_IJSA_NS7_ILi256EEESB_EEES9_SE_SG_Li256ELb0ELb0ELb0ELb0EEENS1_30DynamicPersistentTileSchedulerILi256ELi32ELb0ELb0ELb1EEEEEEEEEvNT_6ParamsE,"aw",@nobits
	.sectionflags	@""
	.align	16
	.zero		1024


//--------------------- .nv.shared._ZN7cutlass13device_kernelIN5flash11enable_sm90INS1_16FlashAttnFwdSm90INS1_25CollectiveMainloopFwdSm90ILi2EN4cute5tupleIJNS5_1CILi1EEES8_S8_EEENS6_IJNS7_ILi128EEENS7_ILi96EEENS7_ILi64EEEEEELi256ENS_6half_tEfNS_4arch4Sm90ELb1ELb0ELb1ELb1ELb0ELb0ELb0ELb1ELb0ELb0ELb0ELb0EEENS1_21CollectiveEpilogueFwdINS6_IJSA_NS7_ILi256EEESB_EEES9_SE_SG_Li256ELb1ELb0ELb0ELb0EEENS1_36VarlenDynamicPersistentTileSchedulerILi128ELi96ELi256ELi32ELb0ELb0ELb1ELb1ELb1ELb1EEEEEEEEEvNT_6ParamsE --------------------------
	.section	.nv.shared._ZN7cutlass13device_kernelIN5flash11enable_sm90INS1_16FlashAttnFwdSm90INS1_25CollectiveMainloopFwdSm90ILi2EN4cute5tupleIJNS5_1CILi1EEES8_S8_EEENS6_IJNS7_ILi128EEENS7_ILi96EEENS7_ILi64EEEEEELi256ENS_6half_tEfNS_4arch4Sm90ELb1ELb0ELb1ELb1ELb0ELb0ELb0ELb1ELb0ELb0ELb0ELb0EEENS1_21CollectiveEpilogueFwdINS6_IJSA_NS7_ILi256EEESB_EEES9_SE_SG_Li256ELb1ELb0ELb0ELb0EEENS1_36VarlenDynamicPersistentTileSchedulerILi128ELi96ELi256ELi32ELb0ELb0ELb1ELb1ELb1ELb1EEEEEEEEEvNT_6ParamsE,"aw",@nobits
	.sectionflags	@""
	.align	16
	.zero		1024


//--------------------- .nv.shared._ZN7cutlass13device_kernelIN5flash11enable_sm90INS1_16FlashAttnFwdSm90INS1_25CollectiveMainloopFwdSm90ILi2EN4cute5tupleIJNS5_1CILi1EEES8_S8_EEENS6_IJNS7_ILi128EEENS7_ILi96EEENS7_ILi64EEEEEELi256ENS_6half_tEfNS_4arch4Sm90ELb1ELb0ELb1ELb1ELb0ELb1ELb0ELb1ELb0ELb0ELb0ELb0EEENS1_21CollectiveEpilogueFwdINS6_IJSA_NS7_ILi256EEESB_EEES9_SE_SG_Li256ELb1ELb0ELb0ELb0EEENS1_36VarlenDynamicPersistentTileSchedulerILi128ELi96ELi256ELi32ELb0ELb0ELb1ELb1ELb1ELb1EEEEEEEEEvNT_6ParamsE --------------------------
	.section	.nv.shared._ZN7cutlass13device_kernelIN5flash11enable_sm90INS1_16FlashAttnFwdSm90INS1_25CollectiveMainloopFwdSm90ILi2EN4cute5tupleIJNS5_1CILi1EEES8_S8_EEENS6_IJNS7_ILi128EEENS7_ILi96EEENS7_ILi64EEEEEELi256ENS_6half_tEfNS_4arch4Sm90ELb1ELb0ELb1ELb1ELb0ELb1ELb0ELb1ELb0ELb0ELb0ELb0EEENS1_21CollectiveEpilogueFwdINS6_IJSA_NS7_ILi256EEESB_EEES9_SE_SG_Li256ELb1ELb0ELb0ELb0EEENS1_36VarlenDynamicPersistentTileSchedulerILi128ELi96ELi256ELi32ELb0ELb0ELb1ELb1ELb1ELb1EEEEEEEEEvNT_6ParamsE,"aw",@nobits
	.sectionflags	@""
	.align	16
	.zero		1024


//--------------------- .nv.shared._ZN7cutlass13device_kernelIN5flash11enable_sm90INS1_16FlashAttnFwdSm90INS1_25CollectiveMainloopFwdSm90ILi2EN4cute5tupleIJNS5_1CILi1EEES8_S8_EEENS6_IJNS7_ILi128EEENS7_ILi96EEENS7_ILi64EEEEEELi256ENS_6half_tEfNS_4arch4Sm90ELb1ELb0ELb1ELb1ELb0ELb0ELb1ELb1ELb0ELb0ELb0ELb0EEENS1_21CollectiveEpilogueFwdINS6_IJSA_NS7_ILi256EEESB_EEES9_SE_SG_Li256ELb1ELb0ELb0ELb0EEENS1_36VarlenDynamicPersistentTileSchedulerILi128ELi96ELi256ELi32ELb0ELb0ELb1ELb1ELb1ELb1EEEEEEEEEvNT_6ParamsE --------------------------
	.section	.nv.shared._ZN7cutlass13device_kernelIN5flash11enable_sm90INS1_16FlashAttnFwdSm90INS1_25CollectiveMainloopFwdSm90ILi2EN4cute5tupleIJNS5_1CILi1EEES8_S8_EEENS6_IJNS7_ILi128EEENS7_ILi96EEENS7_ILi64EEEEEELi256ENS_6half_tEfNS_4arch4Sm90ELb1ELb0ELb1ELb1ELb0ELb0ELb1ELb1ELb0ELb0ELb0ELb0EEENS1_21CollectiveEpilogueFwdINS6_IJSA_NS7_ILi256EEESB_EEES9_SE_SG_Li256ELb1ELb0ELb0ELb0EEENS1_36VarlenDynamicPersistentTileSchedulerILi128ELi96ELi256ELi32ELb0ELb0ELb1ELb1ELb1ELb1EEEEEEEEEvNT_6ParamsE,"aw",@nobits
	.sectionflags	@""
	.align	16
	.zero		1024


//--------------------- .nv.shared._ZN7cutlass13device_kernelIN5flash11enable_sm90INS1_16FlashAttnFwdSm90INS1_25CollectiveMainloopFwdSm90ILi2EN4cute5tupleIJNS5_1CILi1EEES8_S8_EEENS6_IJNS7_ILi128EEENS7_ILi96EEENS7_ILi64EEEEEELi256ENS_6half_tEfNS_4arch4Sm90ELb1ELb0ELb1ELb1ELb0ELb1ELb1ELb1ELb0ELb0ELb0ELb0EEENS1_21CollectiveEpilogueFwdINS6_IJSA_NS7_ILi256EEESB_EEES9_SE_SG_Li256ELb1ELb0ELb0ELb0EEENS1_36VarlenDynamicPersistentTileSchedulerILi128ELi96ELi256ELi32ELb0ELb0ELb1ELb1ELb1ELb1EEEEEEEEEvNT_6ParamsE --------------------------
	.section	.nv.shared._ZN7cutlass13device_kernelIN5flash11enable_sm90INS1_16FlashAttnFwdSm90INS1_25CollectiveMainloopFwdSm90ILi2EN4cute5tupleIJNS5_1CILi1EEES8_S8_EEENS6_IJNS7_ILi128EEENS7_ILi96EEENS7_ILi64EEEEEELi256ENS_6half_tEfNS_4arch4Sm90ELb1ELb0ELb1ELb1ELb0ELb1ELb1ELb1ELb0ELb0ELb0ELb0EEENS1_21CollectiveEpilogueFwdINS6_IJSA_NS7_ILi256EEESB_EEES9_SE_SG_Li256ELb1ELb0ELb0ELb0EEENS1_36VarlenDynamicPersistentTileSchedulerILi128ELi96ELi256ELi32ELb0ELb0ELb1ELb1ELb1ELb1EEEEEEEEEvNT_6ParamsE,"aw",@nobits
	.sectionflags	@""
	.align	16
	.zero		1024


//--------------------- .nv.constant0._ZN7cutlass13device_kernelIN5flash11enable_sm90INS1_16FlashAttnFwdSm90INS1_25CollectiveMainloopFwdSm90ILi2EN4cute5tupleIJNS5_1CILi1EEES8_S8_EEENS6_IJNS7_ILi128EEESA_NS7_ILi192EEEEEELi128ENS_6half_tEfNS_4arch4Sm90ELb0ELb0ELb1ELb0ELb0ELb0ELb0ELb1ELb1ELb0ELb0ELb0EEENS1_21CollectiveEpilogueFwdINS6_IJSA_SA_SA_EEES9_SD_SF_Li256ELb0ELb0ELb0ELb0EEENS1_29StaticPersistentTileSchedulerILb0EEEEEEEEEvNT_6ParamsE --------------------------
	.section	.nv.constant0._ZN7cutlass13device_kernelIN5flash11enable_sm90INS1_16FlashAttnFwdSm90INS1_25CollectiveMainloopFwdSm90ILi2EN4cute5tupleIJNS5_1CILi1EEES8_S8_EEENS6_IJNS7_ILi128EEESA_NS7_ILi192EEEEEELi128ENS_6half_tEfNS_4arch4Sm90ELb0ELb0ELb1ELb0ELb0ELb0ELb0ELb1ELb1ELb0ELb0ELb0EEENS1_21CollectiveEpilogueFwdINS6_IJSA_SA_SA_EEES9_SD_SF_Li256ELb0ELb0ELb0ELb0EEENS1_29StaticPersistentTileSchedulerILb0EEEEEEEEEvNT_6ParamsE,"a",@progbits
	.sectionflags	@""
	.align	4
.nv.constant0._ZN7cutlass13device_kernelIN5flash11enable_sm90INS1_16FlashAttnFwdSm90INS1_25CollectiveMainloopFwdSm90ILi2EN4cute5tupleIJNS5_1CILi1EEES8_S8_EEENS6_IJNS7_ILi128EEESA_NS7_ILi192EEEEEELi128ENS_6half_tEfNS_4arch4Sm90ELb0ELb0ELb1ELb0ELb0ELb0ELb0ELb1ELb1ELb0ELb0ELb0EEENS1_21CollectiveEpilogueFwdINS6_IJSA_SA_SA_EEES9_SD_SF_Li256ELb0ELb0ELb0ELb0EEENS1_29StaticPersistentTileSchedulerILb0EEEEEEEEEvNT_6ParamsE:
	.zero		3584


//--------------------- .nv.constant0._ZN7cutlass13device_kernelIN5flash11enable_sm90INS1_16FlashAttnFwdSm90INS1_25CollectiveMainloopFwdSm90ILi2EN4cute5tupleIJNS5_1CILi2EEENS7_ILi1EEES9_EEENS6_IJNS7_ILi128EEESB_NS7_ILi192EEEEEELi128ENS_6half_tEfNS_4arch4Sm90ELb0ELb0ELb1ELb0ELb0ELb0ELb0ELb1ELb1ELb0ELb0ELb0EEENS1_21CollectiveEpilogueFwdINS6_IJSB_SB_SB_EEESA_SE_SG_Li256ELb0ELb0ELb0ELb0EEENS1_29StaticPersistentTileSchedulerILb0EEEEEEEEEvNT_6ParamsE --------------------------
	.section	.nv.constant0._ZN7cutlass13device_kernelIN5flash11enable_sm90INS1_16FlashAttnFwdSm90INS1_25CollectiveMainloopFwdSm90ILi2EN4cute5tupleIJNS5_1CILi2EEENS7_ILi1EEES9_EEENS6_IJNS7_ILi128EEESB_NS7_ILi192EEEEEELi128ENS_6half_tEfNS_4arch4Sm90ELb0ELb0ELb1ELb0ELb0ELb0ELb0ELb1ELb1ELb0ELb0ELb0EEENS1_21CollectiveEpilogueFwdINS6_IJSB_SB_SB_EEESA_SE_SG_Li256ELb0ELb0ELb0ELb0EEENS1_29StaticPersistentTileSchedulerILb0EEEEEEEEEvNT_6ParamsE,"a",@progbits
	.sectionflags	@""
	.align	4
.nv.constant0._ZN7cutlass13device_kernelIN5flash11enable_sm90INS1_16FlashAttnFwdSm90INS1_25CollectiveMainloopFwdSm90ILi2EN4cute5tupleIJNS5_1CILi2EEENS7_ILi1EEES9_EEENS6_IJNS7_ILi128EEESB_NS7_ILi192EEEEEELi128ENS_6half_tEfNS_4arch4Sm90ELb0ELb0ELb1ELb0ELb0ELb0ELb0ELb1ELb1ELb0ELb0ELb0EEENS1_21CollectiveEpilogueFwdINS6_IJSB_SB_SB_EEESA_SE_SG_Li256ELb0ELb0ELb0ELb0EEENS1_29StaticPersistentTileSchedulerILb0EEEEEEEEEvNT_6ParamsE:
	.zero		3584


//--------------------- .nv.constant0._ZN7cutlass13device_kernelIN5flash11enable_sm90INS1_16FlashAttnFwdSm90INS1_25CollectiveMainloopFwdSm90ILi2EN4cute5tupleIJNS5_1CILi1EEES8_S8_EEENS6_IJNS7_ILi128EEESA_NS7_ILi192EEEEEELi128ENS_6half_tEfNS_4arch4Sm90ELb0ELb0ELb1ELb1ELb0ELb0ELb0ELb1ELb1ELb0ELb0ELb0EEENS1_21CollectiveEpilogueFwdINS6_IJSA_SA_SA_EEES9_SD_SF_Li256ELb1ELb0ELb0ELb0EEENS1_36VarlenDynamicPersistentTileSchedulerILi128ELi128ELi256ELi32ELb0ELb0ELb1ELb0ELb1ELb1EEEEEEEEEvNT_6ParamsE --------------------------
	.section	.nv.constant0._ZN7cutlass13device_kernelIN5flash11enable_sm90INS1_16FlashAttnFwdSm90INS1_25CollectiveMainloopFwdSm90ILi2EN4cute5tupleIJNS5_1CILi1EEES8_S8_EEENS6_IJNS7_ILi128EEESA_NS7_ILi192EEEEEELi128ENS_6half_tEfNS_4arch4Sm90ELb0ELb0ELb1ELb1ELb0ELb0ELb0ELb1ELb1ELb0ELb0ELb0EEENS1_21CollectiveEpilogueFwdINS6_IJSA_SA_SA_EEES9_SD_SF_Li256ELb1ELb0ELb0ELb0EEENS1_36VarlenDynamicPersistentTileSchedulerILi128ELi128ELi256ELi32ELb0ELb0ELb1ELb0ELb1ELb1EEEEEEEEEvNT_6ParamsE,"a",@progbits
	.sectionflags	@""
	.align	4
.nv.constant0._ZN7cutlass13device_kernelIN5flash11enable_sm90INS1_16FlashAttnFwdSm90INS1_25CollectiveMainloopFwdSm90ILi2EN4cute5tupleIJNS5_1CILi1EEES8_S8_EEENS6_IJNS7_ILi128EEESA_NS7_ILi192EEEEEELi128ENS_6half_tEfNS_4arch4Sm90ELb0ELb0ELb1ELb1ELb0ELb0ELb0ELb1ELb1ELb0ELb0ELb0EEENS1_21CollectiveEpilogueFwdINS6_IJSA_SA_SA_EEES9_SD_SF_Li256ELb1ELb0ELb0ELb0EEENS1_36VarlenDynamicPersistentTileSchedulerILi128ELi128ELi256ELi32ELb0ELb0ELb1ELb0ELb1ELb1EEEEEEEEEvNT_6ParamsE:
	.zero		3200


//--------------------- .nv.constant0._ZN7cutlass13device_kernelIN5flash11enable_sm90INS1_16FlashAttnFwdSm90INS1_25CollectiveMainloopFwdSm90ILi2EN4cute5tupleIJNS5_1CILi1EEES8_S8_EEENS6_IJNS7_ILi128EEESA_NS7_ILi192EEEEEELi128ENS_6half_tEfNS_4arch4Sm90ELb0ELb0ELb1ELb1ELb0ELb1ELb0ELb1ELb1ELb0ELb0ELb0EEENS1_21CollectiveEpilogueFwdINS6_IJSA_SA_SA_EEES9_SD_SF_Li256ELb1ELb0ELb0ELb0EEENS1_36VarlenDynamicPersistentTileSchedulerILi128ELi128ELi256ELi32ELb0ELb0ELb1ELb0ELb1ELb1EEEEEEEEEvNT_6ParamsE --------------------------
	.section	.nv.constant0._ZN7cutlass13device_kernelIN5flash11enable_sm90INS1_16FlashAttnFwdSm90INS1_25CollectiveMainloopFwdSm90ILi2EN4cute5tupleIJNS5_1CILi1EEES8_S8_EEENS6_IJNS7_ILi128EEESA_NS7_ILi192EEEEEELi128ENS_6half_tEfNS_4arch4Sm90ELb0ELb0ELb1ELb1ELb0ELb1ELb0ELb1ELb1ELb0ELb0ELb0EEENS1_21CollectiveEpilogueFwdINS6_IJSA_SA_SA_EEES9_SD_SF_Li256ELb1ELb0ELb0ELb0EEENS1_36VarlenDynamicPersistentTileSchedulerILi128ELi128ELi256ELi32ELb0ELb0ELb1ELb0ELb1ELb1EEEEEEEEEvNT_6ParamsE,"a",@progbits
	.sectionflags	@""
	.align	4
.nv.constant0._ZN7cutlass13device_kernelIN5flash11enable_sm90INS1_16FlashAttnFwdSm90INS1_25CollectiveMainloopFwdSm90ILi2EN4cute5tupleIJNS5_1CILi1EEES8_S8_EEENS6_IJNS7_ILi128EEESA_NS7_ILi192EEEEEELi128ENS_6half_tEfNS_4arch4Sm90ELb0ELb0ELb1ELb1ELb0ELb1ELb0ELb1ELb1ELb0ELb0ELb0EEENS1_21CollectiveEpilogueFwdINS6_IJSA_SA_SA_EEES9_SD_SF_Li256ELb1ELb0ELb0ELb0EEENS1_36VarlenDynamicPersistentTileSchedulerILi128ELi128ELi256ELi32ELb0ELb0ELb1ELb0ELb1ELb1EEEEEEEEEvNT_6ParamsE:
	.zero		3200


//--------------------- .nv.constant0._ZN7cutlass13device_kernelIN5flash11enable_sm90INS1_16FlashAttnFwdSm90INS1_25CollectiveMainloopFwdSm90ILi2EN4cute5tupleIJNS5_1CILi1EEES8_S8_EEENS6_IJNS7_ILi128EEENS7_ILi96EEENS7_ILi192EEEEEELi128ENS_6half_tEfNS_4arch4Sm90ELb0ELb1ELb1ELb0ELb0ELb0ELb0ELb1ELb1ELb0ELb0ELb0EEENS1_21CollectiveEpilogueFwdINS6_IJSA_SA_SB_EEES9_SE_SG_Li256ELb0ELb0ELb0ELb0EEENS1_30DynamicPersistentTileSchedulerILi256ELi32ELb0ELb0ELb1EEEEEEEEEvNT_6ParamsE --------------------------
	.section	.nv.constant0._ZN7cutlass13device_kernelIN5flash11enable_sm90INS1_16FlashAttnFwdSm90INS1_25CollectiveMainloopFwdSm90ILi2EN4cute5tupleIJNS5_1CILi1EEES8_S8_EEENS6_IJNS7_ILi128EEENS7_ILi96EEENS7_ILi192EEEEEELi128ENS_6half_tEfNS_4arch4Sm90ELb0ELb1ELb1ELb0ELb0ELb0ELb0ELb1ELb1ELb0ELb0ELb0EEENS1_21CollectiveEpilogueFwdINS6_IJSA_SA_SB_EEES9_SE_SG_Li256ELb0ELb0ELb0ELb0EEENS1_30DynamicPersistentTileSchedulerILi256ELi32ELb0ELb0ELb1EEEEEEEEEvNT_6ParamsE,"a",@progbits
	.sectionflags	@""
	.align	4
.nv.constant0._ZN7cutlass13device_kernelIN5flash11enable_sm90INS1_16FlashAttnFwdSm90INS1_25CollectiveMainloopFwdSm90ILi2EN4cute5tupleIJNS5_1CILi1EEES8_S8_EEENS6_IJNS7_ILi128EEENS7_ILi96EEENS7_ILi192EEEEEELi128ENS_6half_tEfNS_4arch4Sm90ELb0ELb1ELb1ELb0ELb0ELb0ELb0ELb1ELb1ELb0ELb0ELb0EEENS1_21CollectiveEpilogueFwdINS6_IJSA_SA_SB_EEES9_SE_SG_Li256ELb0ELb0ELb0ELb0EEENS1_30DynamicPersistentTileSchedulerILi256ELi32ELb0ELb0ELb1EEEEEEEEEvNT_6ParamsE:
	.zero		3584


//--------------------- .nv.constant0._ZN7cutlass13device_kernelIN5flash11enable_sm90INS1_16FlashAttnFwdSm90INS1_25CollectiveMainloopFwdSm90ILi2EN4cute5tupleIJNS5_1CILi1EEES8_S8_EEENS6_IJNS7_ILi128EEENS7_ILi96EEENS7_ILi192EEEEEELi128ENS_6half_tEfNS_4arch4Sm90ELb0ELb1ELb1ELb1ELb0ELb0ELb0ELb1ELb1ELb0ELb0ELb0EEENS1_21CollectiveEpilogueFwdINS6_IJSA_SA_SB_EEES9_SE_SG_Li256ELb1ELb0ELb0ELb0EEENS1_36VarlenDynamicPersistentTileSchedulerILi128ELi96ELi256ELi32ELb0ELb0ELb1ELb1ELb0ELb1EEEEEEEEEvNT_6ParamsE --------------------------
	.section	.nv.constant0._ZN7cutlass13device_kernelIN5flash11enable_sm90INS1_16FlashAttnFwdSm90INS1_25CollectiveMainloopFwdSm90ILi2EN4cute5tupleIJNS5_1CILi1EEES8_S8_EEENS6_IJNS7_ILi128EEENS7_ILi96EEENS7_ILi192EEEEEELi128ENS_6half_tEfNS_4arch4Sm90ELb0ELb1ELb1ELb1ELb0ELb0ELb0ELb1ELb1ELb0ELb0ELb0EEENS1_21CollectiveEpilogueFwdINS6_IJSA_SA_SB_EEES9_SE_SG_Li256ELb1ELb0ELb0ELb0EEENS1_36VarlenDynamicPersistentTileSchedulerILi128ELi96ELi256ELi32ELb0ELb0ELb1ELb1ELb0ELb1EEEEEEEEEvNT_6ParamsE,"a",@progbits
	.sectionflags	@""
	.align	4
.nv.constant0._ZN7cutlass13device_kernelIN5flash11enable_sm90INS1_16FlashAttnFwdSm90INS1_25CollectiveMainloopFwdSm90ILi2EN4cute5tupleIJNS5_1CILi1EEES8_S8_EEENS6_IJNS7_ILi128EEENS7_ILi96EEENS7_ILi192EEEEEELi128ENS_6half_tEfNS_4arch4Sm90ELb0ELb1ELb1ELb1ELb0ELb0ELb0ELb1ELb1ELb0ELb0ELb0EEENS1_21CollectiveEpilogueFwdINS6_IJSA_SA_SB_EEES9_SE_SG_Li256ELb1ELb0ELb0ELb0EEENS1_36VarlenDynamicPersistentTileSchedulerILi128ELi96ELi256ELi32ELb0ELb0ELb1ELb1ELb0ELb1EEEEEEEEEvNT_6ParamsE:
	.zero		3200


//--------------------- .nv.constant0._ZN7cutlass13device_kernelIN5flash11enable_sm90INS1_16FlashAttnFwdSm90INS1_25CollectiveMainloopFwdSm90ILi2EN4cute5tupleIJNS5_1CILi1EEES8_S8_EEENS6_IJNS7_ILi128EEENS7_ILi96EEENS7_ILi192EEEEEELi128ENS_6half_tEfNS_4arch4Sm90ELb0ELb1ELb1ELb1ELb0ELb1ELb0ELb1ELb1ELb0ELb0ELb0EEENS1_21CollectiveEpilogueFwdINS6_IJSA_SA_SB_EEES9_SE_SG_Li256ELb1ELb0ELb0ELb0EEENS1_36VarlenDynamicPersistentTileSchedulerILi128ELi96ELi256ELi32ELb0ELb0ELb1ELb1ELb0ELb1EEEEEEEEEvNT_6ParamsE --------------------------
	.section	.nv.constant0._ZN7cutlass13device_kernelIN5flash11enable_sm90INS1_16FlashAttnFwdSm90INS1_25CollectiveMainloopFwdSm90ILi2EN4cute5tupleIJNS5_1CILi1EEES8_S8_EEENS6_IJNS7_ILi128EEENS7_ILi96EEENS7_ILi192EEEEEELi128ENS_6half_tEfNS_4arch4Sm90ELb0ELb1ELb1ELb1ELb0ELb1ELb0ELb1ELb1ELb0ELb0ELb0EEENS1_21CollectiveEpilogueFwdINS6_IJSA_SA_SB_EEES9_SE_SG_Li256ELb1ELb0ELb0ELb0EEENS1_36VarlenDynamicPersistentTileSchedulerILi128ELi96ELi256ELi32ELb0ELb0ELb1ELb1ELb0ELb1EEEEEEEEEvNT_6ParamsE,"a",@progbits
	.sectionflags	@""
	.align	4
.nv.constant0._ZN7cutlass13device_kernelIN5flash11enable_sm90INS1_16FlashAttnFwdSm90INS1_25CollectiveMainloopFwdSm90ILi2EN4cute5tupleIJNS5_1CILi1EEES8_S8_EEENS6_IJNS7_ILi128EEENS7_ILi96EEENS7_ILi192EEEEEELi128ENS_6half_tEfNS_4arch4Sm90ELb0ELb1ELb1ELb1ELb0ELb1ELb0ELb1ELb1ELb0ELb0ELb0EEENS1_21CollectiveEpilogueFwdINS6_IJSA_SA_SB_EEES9_SE_SG_Li256ELb1ELb0ELb0ELb0EEENS1_36VarlenDynamicPersistentTileSchedulerILi128ELi96ELi256ELi32ELb0ELb0ELb1ELb1ELb0ELb1EEEEEEEEEvNT_6ParamsE:
	.zero		3200


//--------------------- .nv.constant0._ZN7cutlass13device_kernelIN5flash11enable_sm90INS1_16FlashAttnFwdSm90INS1_25CollectiveMainloopFwdSm90ILi2EN4cute5tupleIJNS5_1CILi1EEES8_S8_EEENS6_IJNS7_ILi128EEESA_NS7_ILi192EEEEEELi128ENS_6half_tEfNS_4arch4Sm90ELb1ELb0ELb1ELb0ELb0ELb0ELb0ELb1ELb1ELb0ELb0ELb0EEENS1_21CollectiveEpilogueFwdINS6_IJSA_SA_SA_EEES9_SD_SF_Li256ELb0ELb0ELb0ELb0EEENS1_30DynamicPersistentTileSchedulerILi256ELi32ELb0ELb0ELb1EEEEEEEEEvNT_6ParamsE --------------------------
	.section	.nv.constant0._ZN7cutlass13device_kernelIN5flash11enable_sm90INS1_16FlashAttnFwdSm90INS1_25CollectiveMainloopFwdSm90ILi2EN4cute5tupleIJNS5_1CILi1EEES8_S8_EEENS6_IJNS7_ILi128EEESA_NS7_ILi192EEEEEELi128ENS_6half_tEfNS_4arch4Sm90ELb1ELb0ELb1ELb0ELb0ELb0ELb0ELb1ELb1ELb0ELb0ELb0EEENS1_21CollectiveEpilogueFwdINS6_IJSA_SA_SA_EEES9_SD_SF_Li256ELb0ELb0ELb0ELb0EEENS1_30DynamicPersistentTileSchedulerILi256ELi32ELb0ELb0ELb1EEEEEEEEEvNT_6ParamsE,"a",@progbits
	.sectionflags	@""
	.align	4
.nv.constant0._ZN7cutlass13device_kernelIN5flash11enable_sm90INS1_16FlashAttnFwdSm90INS1_25CollectiveMainloopFwdSm90ILi2EN4cute5tupleIJNS5_1CILi1EEES8_S8_EEENS6_IJNS7_ILi128EEESA_NS7_ILi192EEEEEELi128ENS_6half_tEfNS_4arch4Sm90ELb1ELb0ELb1ELb0ELb0ELb0ELb0ELb1ELb1ELb0ELb0ELb0EEENS1_21CollectiveEpilogueFwdINS6_IJSA_SA_SA_EEES9_SD_SF_Li256ELb0ELb0ELb0ELb0EEENS1_30DynamicPersistentTileSchedulerILi256ELi32ELb0ELb0ELb1EEEEEEEEEvNT_6ParamsE:
	.zero		3584


//--------------------- .nv.constant0._ZN7cutlass13device_kernelIN5flash11enable_sm90INS1_16FlashAttnFwdSm90INS1_25CollectiveMainloopFwdSm90ILi2EN4cute5tupleIJNS5_1CILi1EEES8_S8_EEENS6_IJNS7_ILi128EEESA_NS7_ILi192EEEEEELi128ENS_6half_tEfNS_4arch4Sm90ELb1ELb0ELb1ELb1ELb0ELb0ELb0ELb1ELb1ELb0ELb0ELb0EEENS1_21CollectiveEpilogueFwdINS6_IJSA_SA_SA_EEES9_SD_SF_Li256ELb1ELb0ELb0ELb0EEENS1_36VarlenDynamicPersistentTileSchedulerILi128ELi128ELi256ELi32ELb0ELb0ELb1ELb1ELb1ELb1EEEEEEEEEvNT_6ParamsE --------------------------
	.section	.nv.constant0._ZN7cutlass13device_kernelIN5flash11enable_sm90INS1_16FlashAttnFwdSm90INS1_25CollectiveMainloopFwdSm90ILi2EN4cute5tupleIJNS5_1CILi1EEES8_S8_EEENS6_IJNS7_ILi128EEESA_NS7_ILi192EEEEEELi128ENS_6half_tEfNS_4arch4Sm90ELb1ELb0ELb1ELb1ELb0ELb0ELb0ELb1ELb1ELb0ELb0ELb0EEENS1_21CollectiveEpilogueFwdINS6_IJSA_SA_SA_EEES9_SD_SF_Li256ELb1ELb0ELb0ELb0EEENS1_36VarlenDynamicPersistentTileSchedulerILi128ELi128ELi256ELi32ELb0ELb0ELb1ELb1ELb1ELb1EEEEEEEEEvNT_6ParamsE,"a",@progbits
	.sectionflags	@""
	.align	4
.nv.constant0._ZN7cutlass13device_kernelIN5flash11enable_sm90INS1_16FlashAttnFwdSm90INS1_25CollectiveMainloopFwdSm90ILi2EN4cute5tupleIJNS5_1CILi1EEES8_S8_EEENS6_IJNS7_ILi128EEESA_NS7_ILi192EEEEEELi128ENS_6half_tEfNS_4arch4Sm90ELb1ELb0ELb1ELb1ELb0ELb0ELb0ELb1ELb1ELb0ELb0ELb0EEENS1_21CollectiveEpilogueFwdINS6_IJSA_SA_SA_EEES9_SD_SF_Li256ELb1ELb0ELb0ELb0EEENS1_36VarlenDynamicPersistentTileSchedulerILi128ELi128ELi256ELi32ELb0ELb0ELb1ELb1ELb1ELb1EEEEEEEEEvNT_6ParamsE:
	.zero		3200


//--------------------- .nv.constant0._ZN7cutlass13device_kernelIN5flash11enable_sm90INS1_16FlashAttnFwdSm90INS1_25CollectiveMainloopFwdSm90ILi2EN4cute5tupleIJNS5_1CILi1EEES8_S8_EEENS6_IJNS7_ILi128EEESA_NS7_ILi192EEEEEELi128ENS_6half_tEfNS_4arch4Sm90ELb1ELb0ELb1ELb1ELb0ELb1ELb0ELb1ELb1ELb0ELb0ELb0EEENS1_21CollectiveEpilogueFwdINS6_IJSA_SA_SA_EEES9_SD_SF_Li256ELb1ELb0ELb0ELb0EEENS1_36VarlenDynamicPersistentTileSchedulerILi128ELi128ELi256ELi32ELb0ELb0ELb1ELb1ELb1ELb1EEEEEEEEEvNT_6ParamsE --------------------------
	.section	.nv.constant0._ZN7cutlass13device_kernelIN5flash11enable_sm90INS1_16FlashAttnFwdSm90INS1_25CollectiveMainloopFwdSm90ILi2EN4cute5tupleIJNS5_1CILi1EEES8_S8_EEENS6_IJNS7_ILi128EEESA_NS7_ILi192EEEEEELi128ENS_6half_tEfNS_4arch4Sm90ELb1ELb0ELb1ELb1ELb0ELb1ELb0ELb1ELb1ELb0ELb0ELb0EEENS1_21CollectiveEpilogueFwdINS6_IJSA_SA_SA_EEES9_SD_SF_Li256ELb1ELb0ELb0ELb0EEENS1_36VarlenDynamicPersistentTileSchedulerILi128ELi128ELi256ELi32ELb0ELb0ELb1ELb1ELb1ELb1EEEEEEEEEvNT_6ParamsE,"a",@progbits
	.sectionflags	@""
	.align	4
.nv.constant0._ZN7cutlass13device_kernelIN5flash11enable_sm90INS1_16FlashAttnFwdSm90INS1_25CollectiveMainloopFwdSm90ILi2EN4cute5tupleIJNS5_1CILi1EEES8_S8_EEENS6_IJNS7_ILi128EEESA_NS7_ILi192EEEEEELi128ENS_6half_tEfNS_4arch4Sm90ELb1ELb0ELb1ELb1ELb0ELb1ELb0ELb1ELb1ELb0ELb0ELb0EEENS1_21CollectiveEpilogueFwdINS6_IJSA_SA_SA_EEES9_SD_SF_Li256ELb1ELb0ELb0ELb0EEENS1_36VarlenDynamicPersistentTileSchedulerILi128ELi128ELi256ELi32ELb0ELb0ELb1ELb1ELb1ELb1EEEEEEEEEvNT_6ParamsE:
	.zero		3200


//--------------------- .nv.constant0._ZN7cutlass13device_kernelIN5flash11enable_sm90INS1_16FlashAttnFwdSm90INS1_25CollectiveMainloopFwdSm90ILi2EN4cute5tupleIJNS5_1CILi1EEES8_S8_EEENS6_IJNS7_ILi64EEESA_SA_EEELi512ENS_6half_tEfNS_4arch4Sm90ELb0ELb0ELb1ELb0ELb0ELb0ELb0ELb0ELb0ELb0ELb0ELb0EEENS1_21CollectiveEpilogueFwdINS6_IJSA_NS7_ILi512EEESA_EEES9_SC_SE_Li256ELb0ELb0ELb0ELb0EEENS1_29StaticPersistentTileSchedulerILb0EEEEEEEEEvNT_6ParamsE --------------------------
	.section	.nv.constant0._ZN7cutlass13device_kernelIN5flash11enable_sm90INS1_16FlashAttnFwdSm90INS1_25CollectiveMainloopFwdSm90ILi2EN4cute5tupleIJNS5_1CILi1EEES8_S8_EEENS6_IJNS7_ILi64EEESA_SA_EEELi512ENS_6half_tEfNS_4arch4Sm90ELb0ELb0ELb1ELb0ELb0ELb0ELb0ELb0ELb0ELb0ELb0ELb0EEENS1_21CollectiveEpilogueFwdINS6_IJSA_NS7_ILi512EEESA_EEES9_SC_SE_Li256ELb0ELb0ELb0ELb0EEENS1_29StaticPersistentTileSchedulerILb0EEEEEEEEEvNT_6ParamsE,"a",@progbits
	.sectionflags	@""
	.align	4
.nv.constant0._ZN7cutlass13device_kernelIN5flash11enable_sm90INS1_16FlashAttnFwdSm90INS1_25CollectiveMainloopFwdSm90ILi2EN4cute5tupleIJNS5_1CILi1EEES8_S8_EEENS6_IJNS7_ILi64EEESA_SA_EEELi512ENS_6half_tEfNS_4arch4Sm90ELb0ELb0ELb1ELb0ELb0ELb0ELb0ELb0ELb0ELb0ELb0ELb0EEENS1_21CollectiveEpilogueFwdINS6_IJSA_NS7_ILi512EEESA_EEES9_SC_SE_Li256ELb0ELb0ELb0ELb0EEENS1_29StaticPersistentTileSchedulerILb0EEEEEEEEEvNT_6ParamsE:
	.zero		3584


//--------------------- .nv.constant0._ZN7cutlass13device_kernelIN5flash11enable_sm90INS1_16FlashAttnFwdSm90INS1_25CollectiveMainloopFwdSm90ILi2EN4cute5tupleIJNS5_1CILi1EEES8_S8_EEENS6_IJNS7_ILi64EEESA_SA_EEELi512ENS_6half_tEfNS_4arch4Sm90ELb0ELb0ELb1ELb0ELb0ELb0ELb1ELb0ELb0ELb0ELb0ELb0EEENS1_21CollectiveEpilogueFwdINS6_IJSA_NS7_ILi512EEESA_EEES9_SC_SE_Li256ELb0ELb0ELb0ELb0EEENS1_29StaticPersistentTileSchedulerILb0EEEEEEEEEvNT_6ParamsE --------------------------
	.section	.nv.constant0._ZN7cutlass13device_kernelIN5flash11enable_sm90INS1_16FlashAttnFwdSm90INS1_25CollectiveMainloopFwdSm90ILi2EN4cute5tupleIJNS5_1CILi1EEES8_S8_EEENS6_IJNS7_ILi64EEESA_SA_EEELi512ENS_6half_tEfNS_4arch4Sm90ELb0ELb0ELb1ELb0ELb0ELb0ELb1ELb0ELb0ELb0ELb0ELb0EEENS1_21CollectiveEpilogueFwdINS6_IJSA_NS7_ILi512EEESA_EEES9_SC_SE_Li256ELb0ELb0ELb0ELb0EEENS1_29StaticPersistentTileSchedulerILb0EEEEEEEEEvNT_6ParamsE,"a",@progbits
	.sectionflags	@""
	.align	4
.nv.constant0._ZN7cutlass13device_kernelIN5flash11enable_sm90INS1_16FlashAttnFwdSm90INS1_25CollectiveMainloopFwdSm90ILi2EN4cute5tupleIJNS5_1CILi1EEES8_S8_EEENS6_IJNS7_ILi64EEESA_SA_EEELi512ENS_6half_tEfNS_4arch4Sm90ELb0ELb0ELb1ELb0ELb0ELb0ELb1ELb0ELb0ELb0ELb0ELb0EEENS1_21CollectiveEpilogueFwdINS6_IJSA_NS7_ILi512EEESA_EEES9_SC_SE_Li256ELb0ELb0ELb0ELb0EEENS1_29StaticPersistentTileSchedulerILb0EEEEEEEEEvNT_6ParamsE:
	.zero		3840


//--------------------- .nv.constant0._ZN7cutlass13device_kernelIN5flash11enable_sm90INS1_16FlashAttnFwdSm90INS1_25CollectiveMainloopFwdSm90ILi2EN4cute5tupleIJNS5_1CILi1EEES8_S8_EEENS6_IJNS7_ILi64EEESA_SA_EEELi512ENS_6half_tEfNS_4arch4Sm90ELb0ELb0ELb1ELb1ELb0ELb0ELb0ELb0ELb0ELb0ELb0ELb0EEENS1_21CollectiveEpilogueFwdINS6_IJSA_NS7_ILi512EEESA_EEES9_SC_SE_Li256ELb1ELb0ELb0ELb0EEENS1_36VarlenDynamicPersistentTileSchedulerILi64ELi64ELi256ELi32ELb0ELb0ELb1ELb0ELb1ELb1EEEEEEEEEvNT_6ParamsE --------------------------
	.section	.nv.constant0._ZN7cutlass13device_kernelIN5flash11enable_sm90INS1_16FlashAttnFwdSm90INS1_25CollectiveMainloopFwdSm90ILi2EN4cute5tupleIJNS5_1CILi1EEES8_S8_EEENS6_IJNS7_ILi64EEESA_SA_EEELi512ENS_6half_tEfNS_4arch4Sm90ELb0ELb0ELb1ELb1ELb0ELb0ELb0ELb0ELb0ELb0ELb0ELb0EEENS1_21CollectiveEpilogueFwdINS6_IJSA_NS7_ILi512EEESA_EEES9_SC_SE_Li256ELb1ELb0ELb0ELb0EEENS1_36VarlenDynamicPersistentTileSchedulerILi64ELi64ELi256ELi32ELb0ELb0ELb1ELb0ELb1ELb1EEEEEEEEEvNT_6ParamsE,"a",@progbits
	.sectionflags	@""
	.align	4
.nv.constant0._ZN7cutlass13device_kernelIN5flash11enable_sm90INS1_16FlashAttnFwdSm90INS1_25CollectiveMainloopFwdSm90ILi2EN4cute5tupleIJNS5_1CILi1EEES8_S8_EEENS6_IJNS7_ILi64EEESA_SA_EEELi512ENS_6half_tEfNS_4arch4Sm90ELb0ELb0ELb1ELb1ELb0ELb0ELb0ELb0ELb0ELb0ELb0ELb0EEENS1_21CollectiveEpilogueFwdINS6_IJSA_NS7_ILi512EEESA_EEES9_SC_SE_Li256ELb1ELb0ELb0ELb0EEENS1_36VarlenDynamicPersistentTileSchedulerILi64ELi64ELi256ELi32ELb0ELb0ELb1ELb0ELb1ELb1EEEEEEEEEvNT_6ParamsE:
	.zero		3200


//--------------------- .nv.constant0._ZN7cutlass13device_kernelIN5flash11enable_sm90INS1_16FlashAttnFwdSm90INS1_25CollectiveMainloopFwdSm90ILi2EN4cute5tupleIJNS5_1CILi1EEES8_S8_EEENS6_IJNS7_ILi64EEESA_SA_EEELi512ENS_6half_tEfNS_4arch4Sm90ELb0ELb0ELb1ELb1ELb0ELb1ELb0ELb0ELb0ELb0ELb0ELb0EEENS1_21CollectiveEpilogueFwdINS6_IJSA_NS7_ILi512EEESA_EEES9_SC_SE_Li256ELb1ELb0ELb0ELb0EEENS1_36VarlenDynamicPersistentTileSchedulerILi64ELi64ELi256ELi32ELb0ELb0ELb1ELb0ELb1ELb1EEEEEEEEEvNT_6ParamsE --------------------------
	.section	.nv.constant0._ZN7cutlass13device_kernelIN5flash11enable_sm90INS1_16FlashAttnFwdSm90INS1_25CollectiveMainloopFwdSm90ILi2EN4cute5tupleIJNS5_1CILi1EEES8_S8_EEENS6_IJNS7_ILi64EEESA_SA_EEELi512ENS_6half_tEfNS_4arch4Sm90ELb0ELb0ELb1ELb1ELb0ELb1ELb0ELb0ELb0ELb0ELb0ELb0EEENS1_21CollectiveEpilogueFwdINS6_IJSA_NS7_ILi512EEESA_EEES9_SC_SE_Li256ELb1ELb0ELb0ELb0EEENS1_36VarlenDynamicPersistentTileSchedulerILi64ELi64ELi256ELi32ELb0ELb0ELb1ELb0ELb1ELb1EEEEEEEEEvNT_6ParamsE,"a",@progbits
	.sectionflags	@""
	.align	4
.nv.constant0._ZN7cutlass13device_kernelIN5flash11enable_sm90INS1_16FlashAttnFwdSm90INS1_25CollectiveMainloopFwdSm90ILi2EN4cute5tupleIJNS5_1CILi1EEES8_S8_EEENS6_IJNS7_ILi64EEESA_SA_EEELi512ENS_6half_tEfNS_4arch4Sm90ELb0ELb0ELb1ELb1ELb0ELb1ELb0ELb0ELb0ELb0ELb0ELb0EEENS1_21CollectiveEpilogueFwdINS6_IJSA_NS7_ILi512EEESA_EEES9_SC_SE_Li256ELb1ELb0ELb0ELb0EEENS1_36VarlenDynamicPersistentTileSchedulerILi64ELi64ELi256ELi32ELb0ELb0ELb1ELb0ELb1ELb1EEEEEEEEEvNT_6ParamsE:
	.zero		3200


//--------------------- .nv.constant0._ZN7cutlass13device_kernelIN5flash11enable_sm90INS1_16FlashAttnFwdSm90INS1_25CollectiveMainloopFwdSm90ILi2EN4cute5tupleIJNS5_1CILi1EEES8_S8_EEENS6_IJNS7_ILi64EEESA_SA_EEELi512ENS_6half_tEfNS_4arch4Sm90ELb0ELb0ELb1ELb1ELb0ELb0ELb1ELb0ELb0ELb0ELb0ELb0EEENS1_21CollectiveEpilogueFwdINS6_IJSA_NS7_ILi512EEESA_EEES9_SC_SE_Li256ELb1ELb0ELb0ELb0EEENS1_36VarlenDynamicPersistentTileSchedulerILi64ELi64ELi256ELi32ELb0ELb0ELb1ELb0ELb1ELb1EEEEEEEEEvNT_6ParamsE --------------------------
	.section	.nv.constant0._ZN7cutlass13device_kernelIN5flash11enable_sm90INS1_16FlashAttnFwdSm90INS1_25CollectiveMainloopFwdSm90ILi2EN4cute5tupleIJNS5_1CILi1EEES8_S8_EEENS6_IJNS7_ILi64EEESA_SA_EEELi512ENS_6half_tEfNS_4arch4Sm90ELb0ELb0ELb1ELb1ELb0ELb0ELb1ELb0ELb0ELb0ELb0ELb0EEENS1_21CollectiveEpilogueFwdINS6_IJSA_NS7_ILi512EEESA_EEES9_SC_SE_Li256ELb1ELb0ELb0ELb0EEENS1_36VarlenDynamicPersistentTileSchedulerILi64ELi64ELi256ELi32ELb0ELb0ELb1ELb0ELb1ELb1EEEEEEEEEvNT_6ParamsE,"a",@progbits
	.sectionflags	@""
	.align	4
.nv.constant0._ZN7cutlass13device_kernelIN5flash11enable_sm90INS1_16FlashAttnFwdSm90INS1_25CollectiveMainloopFwdSm90ILi2EN4cute5tupleIJNS5_1CILi1EEES8_S8_EEENS6_IJNS7_ILi64EEESA_SA_EEELi512ENS_6half_tEfNS_4arch4Sm90ELb0ELb0ELb1ELb1ELb0ELb0ELb1ELb0ELb0ELb0ELb0ELb0EEENS1_21CollectiveEpilogueFwdINS6_IJSA_NS7_ILi512EEESA_EEES9_SC_SE_Li256ELb1ELb0ELb0ELb0EEENS1_36VarlenDynamicPersistentTileSchedulerILi64ELi64ELi256ELi32ELb0ELb0ELb1ELb0ELb1ELb1EEEEEEEEEvNT_6ParamsE:
	.zero		3456


//--------------------- .nv.constant0._ZN7cutlass13device_kernelIN5flash11enable_sm90INS1_16FlashAttnFwdSm90INS1_25CollectiveMainloopFwdSm90ILi2EN4cute5tupleIJNS5_1CILi1EEES8_S8_EEENS6_IJNS7_ILi64EEESA_SA_EEELi512ENS_6half_tEfNS_4arch4Sm90ELb0ELb0ELb1ELb1ELb0ELb1ELb1ELb0ELb0ELb0ELb0ELb0EEENS1_21CollectiveEpilogueFwdINS6_IJSA_NS7_ILi512EEESA_EEES9_SC_SE_Li256ELb1ELb0ELb0ELb0EEENS1_36VarlenDynamicPersistentTileSchedulerILi64ELi64ELi256ELi32ELb0ELb0ELb1ELb0ELb1ELb1EEEEEEEEEvNT_6ParamsE --------------------------
	.section	.nv.constant0._ZN7cutlass13device_kernelIN5flash11enable_sm90INS1_16FlashAttnFwdSm90INS1_25CollectiveMainloopFwdSm90ILi2EN4cute5tupleIJNS5_1CILi1EEES8_S8_EEENS6_IJNS7_ILi64EEESA_SA_EEELi512ENS_6half_tEfNS_4arch4Sm90ELb0ELb0ELb1ELb1ELb0ELb1ELb1ELb0ELb0ELb0ELb0ELb0EEENS1_21CollectiveEpilogueFwdINS6_IJSA_NS7_ILi512EEESA_EEES9_SC_SE_Li256ELb1ELb0ELb0ELb0EEENS1_36VarlenDynamicPersistentTileSchedulerILi64ELi64ELi256ELi32ELb0ELb0ELb1ELb0ELb1ELb1EEEEEEEEEvNT_6ParamsE,"a",@progbits
	.sectionflags	@""
	.align	4
.nv.constant0._ZN7cutlass13device_kernelIN5flash11enable_sm90INS1_16FlashAttnFwdSm90INS1_25CollectiveMainloopFwdSm90ILi2EN4cute5tupleIJNS5_1CILi1EEES8_S8_EEENS6_IJNS7_ILi64EEESA_SA_EEELi512ENS_6half_tEfNS_4arch4Sm90ELb0ELb0ELb1ELb1ELb0ELb1ELb1ELb0ELb0ELb0ELb0ELb0EEENS1_21CollectiveEpilogueFwdINS6_IJSA_NS7_ILi512EEESA_EEES9_SC_SE_Li256ELb1ELb0ELb0ELb0EEENS1_36VarlenDynamicPersistentTileSchedulerILi64ELi64ELi256ELi32ELb0ELb0ELb1ELb0ELb1ELb1EEEEEEEEEvNT_6ParamsE:
	.zero		3456


//--------------------- .nv.constant0._ZN7cutlass13device_kernelIN5flash11enable_sm90INS1_16FlashAttnFwdSm90INS1_25CollectiveMainloopFwdSm90ILi2EN4cute5tupleIJNS5_1CILi1EEES8_S8_EEENS6_IJNS7_ILi64EEESA_SA_EEELi512ENS_6half_tEfNS_4arch4Sm90ELb0ELb1ELb1ELb0ELb0ELb0ELb0ELb0ELb0ELb0ELb0ELb0EEENS1_21CollectiveEpilogueFwdINS6_IJSA_NS7_ILi512EEESA_EEES9_SC_SE_Li256ELb0ELb0ELb0ELb0EEENS1_30DynamicPersistentTileSchedulerILi256ELi32ELb0ELb0ELb1EEEEEEEEEvNT_6ParamsE --------------------------
	.section	.nv.constant0._ZN7cutlass13device_kernelIN5flash11enable_sm90INS1_16FlashAttnFwdSm90INS1_25CollectiveMainloopFwdSm90ILi2EN4cute5tupleIJNS5_1CILi1EEES8_S8_EEENS6_IJNS7_ILi64EEESA_SA_EEELi512ENS_6half_tEfNS_4arch4Sm90ELb0ELb1ELb1ELb0ELb0ELb0ELb0ELb0ELb0ELb0ELb0ELb0EEENS1_21CollectiveEpilogueFwdINS6_IJSA_NS7_ILi512EEESA_EEES9_SC_SE_Li256ELb0ELb0ELb0ELb0EEENS1_30DynamicPersistentTileSchedulerILi256ELi32ELb0ELb0ELb1EEEEEEEEEvNT_6ParamsE,"a",@progbits
	.sectionflags	@""
	.align	4
.nv.constant0._ZN7cutlass13device_kernelIN5flash11enable_sm90INS1_16FlashAttnFwdSm90INS1_25CollectiveMainloopFwdSm90ILi2EN4cute5tupleIJNS5_1CILi1EEES8_S8_EEENS6_IJNS7_ILi64EEESA_SA_EEELi512ENS_6half_tEfNS_4arch4Sm90ELb0ELb1ELb1ELb0ELb0ELb0ELb0ELb0ELb0ELb0ELb0ELb0EEENS1_21CollectiveEpilogueFwdINS6_IJSA_NS7_ILi512EEESA_EEES9_SC_SE_Li256ELb0ELb0ELb0ELb0EEENS1_30DynamicPersistentTileSchedulerILi256ELi32ELb0ELb0ELb1EEEEEEEEEvNT_6ParamsE:
	.zero		3584


//--------------------- .nv.constant0._ZN7cutlass13device_kernelIN5flash11enable_sm90INS1_16FlashAttnFwdSm90INS1_25CollectiveMainloopFwdSm90ILi2EN4cute5tupleIJNS5_1CILi1EEES8_S8_EEENS6_IJNS7_ILi64EEESA_SA_EEELi512ENS_6half_tEfNS_4arch4Sm90ELb0ELb1ELb1ELb0ELb0ELb0ELb1ELb0ELb0ELb0ELb0ELb0EEENS1_21CollectiveEpilogueFwdINS6_IJSA_NS7_ILi512EEESA_EEES9_SC_SE_Li256ELb0ELb0ELb0ELb0EEENS1_30DynamicPersistentTileSchedulerILi256ELi32ELb0ELb0ELb1EEEEEEEEEvNT_6ParamsE --------------------------
	.section	.nv.constant0._ZN7cutlass13device_kernelIN5flash11enable_sm90INS1_16FlashAttnFwdSm90INS1_25CollectiveMainloopFwdSm90ILi2EN4cute5tupleIJNS5_1CILi1EEES8_S8_EEENS6_IJNS7_ILi64EEESA_SA_EEELi512ENS_6half_tEfNS_4arch4Sm90ELb0ELb1ELb1ELb0ELb0ELb0ELb1ELb0ELb0ELb0ELb0ELb0EEENS1_21CollectiveEpilogueFwdINS6_IJSA_NS7_ILi512EEESA_EEES9_SC_SE_Li256ELb0ELb0ELb0ELb0EEENS1_30DynamicPersistentTileSchedulerILi256ELi32ELb0ELb0ELb1EEEEEEEEEvNT_6ParamsE,"a",@progbits
	.sectionflags	@""
	.align	4
.nv.constant0._ZN7cutlass13device_kernelIN5flash11enable_sm90INS1_16FlashAttnFwdSm90INS1_25CollectiveMainloopFwdSm90ILi2EN4cute5tupleIJNS5_1CILi1EEES8_S8_EEENS6_IJNS7_ILi64EEESA_SA_EEELi512ENS_6half_tEfNS_4arch4Sm90ELb0ELb1ELb1ELb0ELb0ELb0ELb1ELb0ELb0ELb0ELb0ELb0EEENS1_21CollectiveEpilogueFwdINS6_IJSA_NS7_ILi512EEESA_EEES9_SC_SE_Li256ELb0ELb0ELb0ELb0EEENS1_30DynamicPersistentTileSchedulerILi256ELi32ELb0ELb0ELb1EEEEEEEEEvNT_6ParamsE:
	.zero		3840


//--------------------- .nv.constant0._ZN7cutlass13device_kernelIN5flash11enable_sm90INS1_16FlashAttnFwdSm90INS1_25CollectiveMainloopFwdSm90ILi2EN4cute5tupleIJNS5_1CILi1EEES8_S8_EEENS6_IJNS7_ILi64EEESA_SA_EEELi512ENS_6half_tEfNS_4arch4Sm90ELb0ELb1ELb1ELb1ELb0ELb0ELb0ELb0ELb0ELb0ELb0ELb0EEENS1_21CollectiveEpilogueFwdINS6_IJSA_NS7_ILi512EEESA_EEES9_SC_SE_Li256ELb1ELb0ELb0ELb0EEENS1_36VarlenDynamicPersistentTileSchedulerILi64ELi64ELi256ELi32ELb0ELb0ELb1ELb1ELb0ELb1EEEEEEEEEvNT_6ParamsE --------------------------
	.section	.nv.constant0._ZN7cutlass13device_kernelIN5flash11enable_sm90INS1_16FlashAttnFwdSm90INS1_25CollectiveMainloopFwdSm90ILi2EN4cute5tupleIJNS5_1CILi1EEES8_S8_EEENS6_IJNS7_ILi64EEESA_SA_EEELi512ENS_6half_tEfNS_4arch4Sm90ELb0ELb1ELb1ELb1ELb0ELb0ELb0ELb0ELb0ELb0ELb0ELb0EEENS1_21CollectiveEpilogueFwdINS6_IJSA_NS7_ILi512EEESA_EEES9_SC_SE_Li256ELb1ELb0ELb0ELb0EEENS1_36VarlenDynamicPersistentTileSchedulerILi64ELi64ELi256ELi32ELb0ELb0ELb1ELb1ELb0ELb1EEEEEEEEEvNT_6ParamsE,"a",@progbits
	.sectionflags	@""
	.align	4
.nv.constant0._ZN7cutlass13device_kernelIN5flash11enable_sm90INS1_16FlashAttnFwdSm90INS1_25CollectiveMainloopFwdSm90ILi2EN4cute5tupleIJNS5_1CILi1EEES8_S8_EEENS6_IJNS7_ILi64EEESA_SA_EEELi512ENS_6half_tEfNS_4arch4Sm90ELb0ELb1ELb1ELb1ELb0ELb0ELb0ELb0ELb0ELb0ELb0ELb0EEENS1_21CollectiveEpilogueFwdINS6_IJSA_NS7_ILi512EEESA_EEES9_SC_SE_Li256ELb1ELb0ELb0ELb0EEENS1_36VarlenDynamicPersistentTileSchedulerILi64ELi64ELi256ELi32ELb0ELb0ELb1ELb1ELb0ELb1EEEEEEEEEvNT_6ParamsE:
	.zero		3200


//--------------------- .nv.constant0._ZN7cutlass13device_kernelIN5flash11enable_sm90INS1_16FlashAttnFwdSm90INS1_25CollectiveMainloopFwdSm90ILi2EN4cute5tupleIJNS5_1CILi1EEES8_S8_EEENS6_IJNS7_ILi64EEESA_SA_EEELi512ENS_6half_tEfNS_4arch4Sm90ELb0ELb1ELb1ELb1ELb0ELb1ELb0ELb0ELb0ELb0ELb0ELb0EEENS1_21CollectiveEpilogueFwdINS6_IJSA_NS7_ILi512EEESA_EEES9_SC_SE_Li256ELb1ELb0ELb0ELb0EEENS1_36VarlenDynamicPersistentTileSchedulerILi64ELi64ELi256ELi32ELb0ELb0ELb1ELb1ELb0ELb1EEEEEEEEEvNT_6ParamsE --------------------------
	.section	.nv.constant0._ZN7cutlass13device_kernelIN5flash11enable_sm90INS1_16FlashAttnFwdSm90INS1_25CollectiveMainloopFwdSm90ILi2EN4cute5tupleIJNS5_1CILi1EEES8_S8_EEENS6_IJNS7_ILi64EEESA_SA_EEELi512ENS_6half_tEfNS_4arch4Sm90ELb0ELb1ELb1ELb1ELb0ELb1ELb0ELb0ELb0ELb0ELb0ELb0EEENS1_21CollectiveEpilogueFwdINS6_IJSA_NS7_ILi512EEESA_EEES9_SC_SE_Li256ELb1ELb0ELb0ELb0EEENS1_36VarlenDynamicPersistentTileSchedulerILi64ELi64ELi256ELi32ELb0ELb0ELb1ELb1ELb0ELb1EEEEEEEEEvNT_6ParamsE,"a",@progbits
	.sectionflags	@""
	.align	4
.nv.constant0._ZN7cutlass13device_kernelIN5flash11enable_sm90INS1_16FlashAttnFwdSm90INS1_25CollectiveMainloopFwdSm90ILi2EN4cute5tupleIJNS5_1CILi1EEES8_S8_EEENS6_IJNS7_ILi64EEESA_SA_EEELi512ENS_6half_tEfNS_4arch4Sm90ELb0ELb1ELb1ELb1ELb0ELb1ELb0ELb0ELb0ELb0ELb0ELb0EEENS1_21CollectiveEpilogueFwdINS6_IJSA_NS7_ILi512EEESA_EEES9_SC_SE_Li256ELb1ELb0ELb0ELb0EEENS1_36VarlenDynamicPersistentTileSchedulerILi64ELi64ELi256ELi32ELb0ELb0ELb1ELb1ELb0ELb1EEEEEEEEEvNT_6ParamsE:
	.zero		3200


//--------------------- .nv.constant0._ZN7cutlass13device_kernelIN5flash11enable_sm90INS1_16FlashAttnFwdSm90INS1_25CollectiveMainloopFwdSm90ILi2EN4cute5tupleIJNS5_1CILi1EEES8_S8_EEENS6_IJNS7_ILi64EEESA_SA_EEELi512ENS_6half_tEfNS_4arch4Sm90ELb0ELb1ELb1ELb1ELb0ELb0ELb1ELb0ELb0ELb0ELb0ELb0EEENS1_21CollectiveEpilogueFwdINS6_IJSA_NS7_ILi512EEESA_EEES9_SC_SE_Li256ELb1ELb0ELb0ELb0EEENS1_36VarlenDynamicPersistentTileSchedulerILi64ELi64ELi256ELi32ELb0ELb0ELb1ELb1ELb0ELb1EEEEEEEEEvNT_6ParamsE --------------------------
	.section	.nv.constant0._ZN7cutlass13device_kernelIN5flash11enable_sm90INS1_16FlashAttnFwdSm90INS1_25CollectiveMainloopFwdSm90ILi2EN4cute5tupleIJNS5_1CILi1EEES8_S8_EEENS6_IJNS7_ILi64EEESA_SA_EEELi512ENS_6half_tEfNS_4arch4Sm90ELb0ELb1ELb1ELb1ELb0ELb0ELb1ELb0ELb0ELb0ELb0ELb0EEENS1_21CollectiveEpilogueFwdINS6_IJSA_NS7_ILi512EEESA_EEES9_SC_SE_Li256ELb1ELb0ELb0ELb0EEENS1_36VarlenDynamicPersistentTileSchedulerILi64ELi64ELi256ELi32ELb0ELb0ELb1ELb1ELb0ELb1EEEEEEEEEvNT_6ParamsE,"a",@progbits
	.sectionflags	@""
	.align	4
.nv.constant0._ZN7cutlass13device_kernelIN5flash11enable_sm90INS1_16FlashAttnFwdSm90INS1_25CollectiveMainloopFwdSm90ILi2EN4cute5tupleIJNS5_1CILi1EEES8_S8_EEENS6_IJNS7_ILi64EEESA_SA_EEELi512ENS_6half_tEfNS_4arch4Sm90ELb0ELb1ELb1ELb1ELb0ELb0ELb1ELb0ELb0ELb0ELb0ELb0EEENS1_21CollectiveEpilogueFwdINS6_IJSA_NS7_ILi512EEESA_EEES9_SC_SE_Li256ELb1ELb0ELb0ELb0EEENS1_36VarlenDynamicPersistentTileSchedulerILi64ELi64ELi256ELi32ELb0ELb0ELb1ELb1ELb0ELb1EEEEEEEEEvNT_6ParamsE:
	.zero		3456


//--------------------- .nv.constant0._ZN7cutlass13device_kernelIN5flash11enable_sm90INS1_16FlashAttnFwdSm90INS1_25CollectiveMainloopFwdSm90ILi2EN4cute5tupleIJNS5_1CILi1EEES8_S8_EEENS6_IJNS7_ILi64EEESA_SA_EEELi512ENS_6half_tEfNS_4arch4Sm90ELb0ELb1ELb1ELb1ELb0ELb1ELb1ELb0ELb0ELb0ELb0ELb0EEENS1_21CollectiveEpilogueFwdINS6_IJSA_NS7_ILi512EEESA_EEES9_SC_SE_Li256ELb1ELb0ELb0ELb0EEENS1_36VarlenDynamicPersistentTileSchedulerILi64ELi64ELi256ELi32ELb0ELb0ELb1ELb1ELb0ELb1EEEEEEEEEvNT_6ParamsE --------------------------
	.section	.nv.constant0._ZN7cutlass13device_kernelIN5flash11enable_sm90INS1_16FlashAttnFwdSm90INS1_25CollectiveMainloopFwdSm90ILi2EN4cute5tupleIJNS5_1CILi1EEES8_S8_EEENS6_IJNS7_ILi64EEESA_SA_EEELi512ENS_6half_tEfNS_4arch4Sm90ELb0ELb1ELb1ELb1ELb0ELb1ELb1ELb0ELb0ELb0ELb0ELb0EEENS1_21CollectiveEpilogueFwdINS6_IJSA_NS7_ILi512EEESA_EEES9_SC_SE_Li256ELb1ELb0ELb0ELb0EEENS1_36VarlenDynamicPersistentTileSchedulerILi64ELi64ELi256ELi32ELb0ELb0ELb1ELb1ELb0ELb1EEEEEEEEEvNT_6ParamsE,"a",@progbits
	.sectionflags	@""
	.align	4
.nv.constant0._ZN7cutlass13device_kernelIN5flash11enable_sm90INS1_16FlashAttnFwdSm90INS1_25CollectiveMainloopFwdSm90ILi2EN4cute5tupleIJNS5_1CILi1EEES8_S8_EEENS6_IJNS7_ILi64EEESA_SA_EEELi512ENS_6half_tEfNS_4arch4Sm90ELb0ELb1ELb1ELb1ELb0ELb1ELb1ELb0ELb0ELb0ELb0ELb0EEENS1_21CollectiveEpilogueFwdINS6_IJSA_NS7_ILi512EEESA_EEES9_SC_SE_Li256ELb1ELb0ELb0ELb0EEENS1_36VarlenDynamicPersistentTileSchedulerILi64ELi64ELi256ELi32ELb0ELb0ELb1ELb1ELb0ELb1EEEEEEEEEvNT_6ParamsE:
	.zero		3456


//--------------------- .nv.constant0._ZN7cutlass13device_kernelIN5flash11enable_sm90INS1_16FlashAttnFwdSm90INS1_25CollectiveMainloopFwdSm90ILi2EN4cute5tupleIJNS5_1CILi1EEES8_S8_EEENS6_IJNS7_ILi64EEESA_SA_EEELi512ENS_6half_tEfNS_4arch4Sm90ELb1ELb0ELb1ELb0ELb0ELb0ELb0ELb0ELb0ELb0ELb0ELb0EEENS1_21CollectiveEpilogueFwdINS6_IJSA_NS7_ILi512EEESA_EEES9_SC_SE_Li256ELb0ELb0ELb0ELb0EEENS1_30DynamicPersistentTileSchedulerILi256ELi32ELb0ELb0ELb1EEEEEEEEEvNT_6ParamsE --------------------------
	.section	.nv.constant0._ZN7cutlass13device_kernelIN5flash11enable_sm90INS1_16FlashAttnFwdSm90INS1_25CollectiveMainloopFwdSm90ILi2EN4cute5tupleIJNS5_1CILi1EEES8_S8_EEENS6_IJNS7_ILi64EEESA_SA_EEELi512ENS_6half_tEfNS_4arch4Sm90ELb1ELb0ELb1ELb0ELb0ELb0ELb0ELb0ELb0ELb0ELb0ELb0EEENS1_21CollectiveEpilogueFwdINS6_IJSA_NS7_ILi512EEESA_EEES9_SC_SE_Li256ELb0ELb0ELb0ELb0EEENS1_30DynamicPersistentTileSchedulerILi256ELi32ELb0ELb0ELb1EEEEEEEEEvNT_6ParamsE,"a",@progbits
	.sectionflags	@""
	.align	4
.nv.constant0._ZN7cutlass13device_kernelIN5flash11enable_sm90INS1_16FlashAttnFwdSm90INS1_25CollectiveMainloopFwdSm90ILi2EN4cute5tupleIJNS5_1CILi1EEES8_S8_EEENS6_IJNS7_ILi64EEESA_SA_EEELi512ENS_6half_tEfNS_4arch4Sm90ELb1ELb0ELb1ELb0ELb0ELb0ELb0ELb0ELb0ELb0ELb0ELb0EEENS1_21CollectiveEpilogueFwdINS6_IJSA_NS7_ILi512EEESA_EEES9_SC_SE_Li256ELb0ELb0ELb0ELb0EEENS1_30DynamicPersistentTileSchedulerILi256ELi32ELb0ELb0ELb1EEEEEEEEEvNT_6ParamsE:
	.zero		3584


//--------------------- .nv.constant0._ZN7cutlass13device_kernelIN5flash11enable_sm90INS1_16FlashAttnFwdSm90INS1_25CollectiveMainloopFwdSm90ILi2EN4cute5tupleIJNS5_1CILi1EEES8_S8_EEENS6_IJNS7_ILi64EEESA_SA_EEELi512ENS_6half_tEfNS_4arch4Sm90ELb1ELb0ELb1ELb0ELb0ELb0ELb1ELb0ELb0ELb0ELb0ELb0EEENS1_21CollectiveEpilogueFwdINS6_IJSA_NS7_ILi512EEESA_EEES9_SC_SE_Li256ELb0ELb0ELb0ELb0EEENS1_30DynamicPersistentTileSchedulerILi256ELi32ELb0ELb0ELb1EEEEEEEEEvNT_6ParamsE --------------------------
	.section	.nv.constant0._ZN7cutlass13device_kernelIN5flash11enable_sm90INS1_16FlashAttnFwdSm90INS1_25CollectiveMainloopFwdSm90ILi2EN4cute5tupleIJNS5_1CILi1EEES8_S8_EEENS6_IJNS7_ILi64EEESA_SA_EEELi512ENS_6half_tEfNS_4arch4Sm90ELb1ELb0ELb1ELb0ELb0ELb0ELb1ELb0ELb0ELb0ELb0ELb0EEENS1_21CollectiveEpilogueFwdINS6_IJSA_NS7_ILi512EEESA_EEES9_SC_SE_Li256ELb0ELb0ELb0ELb0EEENS1_30DynamicPersistentTileSchedulerILi256ELi32ELb0ELb0ELb1EEEEEEEEEvNT_6ParamsE,"a",@progbits
	.sectionflags	@""
	.align	4
.nv.constant0._ZN7cutlass13device_kernelIN5flash11enable_sm90INS1_16FlashAttnFwdSm90INS1_25CollectiveMainloopFwdSm90ILi2EN4cute5tupleIJNS5_1CILi1EEES8_S8_EEENS6_IJNS7_ILi64EEESA_SA_EEELi512ENS_6half_tEfNS_4arch4Sm90ELb1ELb0ELb1ELb0ELb0ELb0ELb1ELb0ELb0ELb0ELb0ELb0EEENS1_21CollectiveEpilogueFwdINS6_IJSA_NS7_ILi512EEESA_EEES9_SC_SE_Li256ELb0ELb0ELb0ELb0EEENS1_30DynamicPersistentTileSchedulerILi256ELi32ELb0ELb0ELb1EEEEEEEEEvNT_6ParamsE:
	.zero		3840


//--------------------- .nv.constant0._ZN7cutlass13device_kernelIN5flash11enable_sm90INS1_16FlashAttnFwdSm90INS1_25CollectiveMainloopFwdSm90ILi2EN4cute5tupleIJNS5_1CILi1EEES8_S8_EEENS6_IJNS7_ILi64EEESA_SA_EEELi512ENS_6half_tEfNS_4arch4Sm90ELb1ELb0ELb1ELb1ELb0ELb0ELb0ELb0ELb0ELb0ELb0ELb0EEENS1_21CollectiveEpilogueFwdINS6_IJSA_NS7_ILi512EEESA_EEES9_SC_SE_Li256ELb1ELb0ELb0ELb0EEENS1_36VarlenDynamicPersistentTileSchedulerILi64ELi64ELi256ELi32ELb0ELb0ELb1ELb1ELb1ELb1EEEEEEEEEvNT_6ParamsE --------------------------
	.section	.nv.constant0._ZN7cutlass13device_kernelIN5flash11enable_sm90INS1_16FlashAttnFwdSm90INS1_25CollectiveMainloopFwdSm90ILi2EN4cute5tupleIJNS5_1CILi1EEES8_S8_EEENS6_IJNS7_ILi64EEESA_SA_EEELi512ENS_6half_tEfNS_4arch4Sm90ELb1ELb0ELb1ELb1ELb0ELb0ELb0ELb0ELb0ELb0ELb0ELb0EEENS1_21CollectiveEpilogueFwdINS6_IJSA_NS7_ILi512EEESA_EEES9_SC_SE_Li256ELb1ELb0ELb0ELb0EEENS1_36VarlenDynamicPersistentTileSchedulerILi64ELi64ELi256ELi32ELb0ELb0ELb1ELb1ELb1ELb1EEEEEEEEEvNT_6ParamsE,"a",@progbits
	.sectionflags	@""
	.align	4
.nv.constant0._ZN7cutlass13device_kernelIN5flash11enable_sm90INS1_16FlashAttnFwdSm90INS1_25CollectiveMainloopFwdSm90ILi2EN4cute5tupleIJNS5_1CILi1EEES8_S8_EEENS6_IJNS7_ILi64EEESA_SA_EEELi512ENS_6half_tEfNS_4arch4Sm90ELb1ELb0ELb1ELb1ELb0ELb0ELb0ELb0ELb0ELb0ELb0ELb0EEENS1_21CollectiveEpilogueFwdINS6_IJSA_NS7_ILi512EEESA_EEES9_SC_SE_Li256ELb1ELb0ELb0ELb0EEENS1_36VarlenDynamicPersistentTileSchedulerILi64ELi64ELi256ELi32ELb0ELb0ELb1ELb1ELb1ELb1EEEEEEEEEvNT_6ParamsE:
	.zero		3200


//--------------------- .nv.constant0._ZN7cutlass13device_kernelIN5flash11enable_sm90INS1_16FlashAttnFwdSm90INS1_25CollectiveMainloopFwdSm90ILi2EN4cute5tupleIJNS5_1CILi1EEES8_S8_EEENS6_IJNS7_ILi64EEESA_SA_EEELi512ENS_6half_tEfNS_4arch4Sm90ELb1ELb0ELb1ELb1ELb0ELb1ELb0ELb0ELb0ELb0ELb0ELb0EEENS1_21CollectiveEpilogueFwdINS6_IJSA_NS7_ILi512EEESA_EEES9_SC_SE_Li256ELb1ELb0ELb0ELb0EEENS1_36VarlenDynamicPersistentTileSchedulerILi64ELi64ELi256ELi32ELb0ELb0ELb1ELb1ELb1ELb1EEEEEEEEEvNT_6ParamsE --------------------------
	.section	.nv.constant0._ZN7cutlass13device_kernelIN5flash11enable_sm90INS1_16FlashAttnFwdSm90INS1_25CollectiveMainloopFwdSm90ILi2EN4cute5tupleIJNS5_1CILi1EEES8_S8_EEENS6_IJNS7_ILi64EEESA_SA_EEELi512ENS_6half_tEfNS_4arch4Sm90ELb1ELb0ELb1ELb1ELb0ELb1ELb0ELb0ELb0ELb0ELb0ELb0EEENS1_21CollectiveEpilogueFwdINS6_IJSA_NS7_ILi512EEESA_EEES9_SC_SE_Li256ELb1ELb0ELb0ELb0EEENS1_36VarlenDynamicPersistentTileSchedulerILi64ELi64ELi256ELi32ELb0ELb0ELb1ELb1ELb1ELb1EEEEEEEEEvNT_6ParamsE,"a",@progbits
	.sectionflags	@""
	.align	4
.nv.constant0._ZN7cutlass13device_kernelIN5flash11enable_sm90INS1_16FlashAttnFwdSm90INS1_25CollectiveMainloopFwdSm90ILi2EN4cute5tupleIJNS5_1CILi1EEES8_S8_EEENS6_IJNS7_ILi64EEESA_SA_EEELi512ENS_6half_tEfNS_4arch4Sm90ELb1ELb0ELb1ELb1ELb0ELb1ELb0ELb0ELb0ELb0ELb0ELb0EEENS1_21CollectiveEpilogueFwdINS6_IJSA_NS7_ILi512EEESA_EEES9_SC_SE_Li256ELb1ELb0ELb0ELb0EEENS1_36VarlenDynamicPersistentTileSchedulerILi64ELi64ELi256ELi32ELb0ELb0ELb1ELb1ELb1ELb1EEEEEEEEEvNT_6ParamsE:
	.zero		3200


//--------------------- .nv.constant0._ZN7cutlass13device_kernelIN5flash11enable_sm90INS1_16FlashAttnFwdSm90INS1_25CollectiveMainloopFwdSm90ILi2EN4cute5tupleIJNS5_1CILi1EEES8_S8_EEENS6_IJNS7_ILi64EEESA_SA_EEELi512ENS_6half_tEfNS_4arch4Sm90ELb1ELb0ELb1ELb1ELb0ELb0ELb1ELb0ELb0ELb0ELb0ELb0EEENS1_21CollectiveEpilogueFwdINS6_IJSA_NS7_ILi512EEESA_EEES9_SC_SE_Li256ELb1ELb0ELb0ELb0EEENS1_36VarlenDynamicPersistentTileSchedulerILi64ELi64ELi256ELi32ELb0ELb0ELb1ELb1ELb1ELb1EEEEEEEEEvNT_6ParamsE --------------------------
	.section	.nv.constant0._ZN7cutlass13device_kernelIN5flash11enable_sm90INS1_16FlashAttnFwdSm90INS1_25CollectiveMainloopFwdSm90ILi2EN4cute5tupleIJNS5_1CILi1EEES8_S8_EEENS6_IJNS7_ILi64EEESA_SA_EEELi512ENS_6half_tEfNS_4arch4Sm90ELb1ELb0ELb1ELb1ELb0ELb0ELb1ELb0ELb0ELb0ELb0ELb0EEENS1_21CollectiveEpilogueFwdINS6_IJSA_NS7_ILi512EEESA_EEES9_SC_SE_Li256ELb1ELb0ELb0ELb0EEENS1_36VarlenDynamicPersistentTileSchedulerILi64ELi64ELi256ELi32ELb0ELb0ELb1ELb1ELb1ELb1EEEEEEEEEvNT_6ParamsE,"a",@progbits
	.sectionflags	@""
	.align	4
.nv.constant0._ZN7cutlass13device_kernelIN5flash11enable_sm90INS1_16FlashAttnFwdSm90INS1_25CollectiveMainloopFwdSm90ILi2EN4cute5tupleIJNS5_1CILi1EEES8_S8_EEENS6_IJNS7_ILi64EEESA_SA_EEELi512ENS_6half_tEfNS_4arch4Sm90ELb1ELb0ELb1ELb1ELb0ELb0ELb1ELb0ELb0ELb0ELb0ELb0EEENS1_21CollectiveEpilogueFwdINS6_IJSA_NS7_ILi512EEESA_EEES9_SC_SE_Li256ELb1ELb0ELb0ELb0EEENS1_36VarlenDynamicPersistentTileSchedulerILi64ELi64ELi256ELi32ELb0ELb0ELb1ELb1ELb1ELb1EEEEEEEEEvNT_6ParamsE:
	.zero		3456


//--------------------- .nv.constant0._ZN7cutlass13device_kernelIN5flash11enable_sm90INS1_16FlashAttnFwdSm90INS1_25CollectiveMainloopFwdSm90ILi2EN4cute5tupleIJNS5_1CILi1EEES8_S8_EEENS6_IJNS7_ILi64EEESA_SA_EEELi512ENS_6half_tEfNS_4arch4Sm90ELb1ELb0ELb1ELb1ELb0ELb1ELb1ELb0ELb0ELb0ELb0ELb0EEENS1_21CollectiveEpilogueFwdINS6_IJSA_NS7_ILi512EEESA_EEES9_SC_SE_Li256ELb1ELb0ELb0ELb0EEENS1_36VarlenDynamicPersistentTileSchedulerILi64ELi64ELi256ELi32ELb0ELb0ELb1ELb1ELb1ELb1EEEEEEEEEvNT_6ParamsE --------------------------
	.section	.nv.constant0._ZN7cutlass13device_kernelIN5flash11enable_sm90INS1_16FlashAttnFwdSm90INS1_25CollectiveMainloopFwdSm90ILi2EN4cute5tupleIJNS5_1CILi1EEES8_S8_EEENS6_IJNS7_ILi64EEESA_SA_EEELi512ENS_6half_tEfNS_4arch4Sm90ELb1ELb0ELb1ELb1ELb0ELb1ELb1ELb0ELb0ELb0ELb0ELb0EEENS1_21CollectiveEpilogueFwdINS6_IJSA_NS7_ILi512EEESA_EEES9_SC_SE_Li256ELb1ELb0ELb0ELb0EEENS1_36VarlenDynamicPersistentTileSchedulerILi64ELi64ELi256ELi32ELb0ELb0ELb1ELb1ELb1ELb1EEEEEEEEEvNT_6ParamsE,"a",@progbits
	.sectionflags	@""
	.align	4
.nv.constant0._ZN7cutlass13device_kernelIN5flash11enable_sm90INS1_16FlashAttnFwdSm90INS1_25CollectiveMainloopFwdSm90ILi2EN4cute5tupleIJNS5_1CILi1EEES8_S8_EEENS6_IJNS7_ILi64EEESA_SA_EEELi512ENS_6half_tEfNS_4arch4Sm90ELb1ELb0ELb1ELb1ELb0ELb1ELb1ELb0ELb0ELb0ELb0ELb0EEENS1_21CollectiveEpilogueFwdINS6_IJSA_NS7_ILi512EEESA_EEES9_SC_SE_Li256ELb1ELb0ELb0ELb0EEENS1_36VarlenDynamicPersistentTileSchedulerILi64ELi64ELi256ELi32ELb0ELb0ELb1ELb1ELb1ELb1EEEEEEEEEvNT_6ParamsE:
	.zero		3456


//--------------------- .nv.constant0._ZN7cutlass13device_kernelIN5flash11enable_sm90INS1_16FlashAttnFwdSm90INS1_25CollectiveMainloopFwdSm90ILi2EN4cute5tupleIJNS5_1CILi1EEES8_S8_EEENS6_IJNS7_ILi128EEENS7_ILi96EEENS7_ILi64EEEEEELi256ENS_6half_tEfNS_4arch4Sm90ELb0ELb0ELb1ELb0ELb0ELb0ELb0ELb1ELb0ELb0ELb0ELb0EEENS1_21CollectiveEpilogueFwdINS6_IJSA_NS7_ILi256EEESB_EEES9_SE_SG_Li256ELb0ELb0ELb0ELb0EEENS1_29StaticPersistentTileSchedulerILb0EEEEEEEEEvNT_6ParamsE --------------------------
	.section	.nv.constant0._ZN7cutlass13device_kernelIN5flash11enable_sm90INS1_16FlashAttnFwdSm90INS1_25CollectiveMainloopFwdSm90ILi2EN4cute5tupleIJNS5_1CILi1EEES8_S8_EEENS6_IJNS7_ILi128EEENS7_ILi96EEENS7_ILi64EEEEEELi256ENS_6half_tEfNS_4arch4Sm90ELb0ELb0ELb1ELb0ELb0ELb0ELb0ELb1ELb0ELb0ELb0ELb0EEENS1_21CollectiveEpilogueFwdINS6_IJSA_NS7_ILi256EEESB_EEES9_SE_SG_Li256ELb0ELb0ELb0ELb0EEENS1_29StaticPersistentTileSchedulerILb0EEEEEEEEEvNT_6ParamsE,"a",@progbits
	.sectionflags	@""
	.align	4
.nv.constant0._ZN7cutlass13device_kernelIN5flash11enable_sm90INS1_16FlashAttnFwdSm90INS1_25CollectiveMainloopFwdSm90ILi2EN4cute5tupleIJNS5_1CILi1EEES8_S8_EEENS6_IJNS7_ILi128EEENS7_ILi96EEENS7_ILi64EEEEEELi256ENS_6half_tEfNS_4arch4Sm90ELb0ELb0ELb1ELb0ELb0ELb0ELb0ELb1ELb0ELb0ELb0ELb0EEENS1_21CollectiveEpilogueFwdINS6_IJSA_NS7_ILi256EEESB_EEES9_SE_SG_Li256ELb0ELb0ELb0ELb0EEENS1_29StaticPersistentTileSchedulerILb0EEEEEEEEEvNT_6ParamsE:
	.zero		3584


//--------------------- .nv.constant0._ZN7cutlass13device_kernelIN5flash11enable_sm90INS1_16FlashAttnFwdSm90INS1_25CollectiveMainloopFwdSm90ILi2EN4cute5tupleIJNS5_1CILi1EEES8_S8_EEENS6_IJNS7_ILi128EEENS7_ILi96EEENS7_ILi64EEEEEELi256ENS_6half_tEfNS_4arch4Sm90ELb0ELb0ELb1ELb0ELb0ELb0ELb1ELb1ELb0ELb0ELb0ELb0EEENS1_21CollectiveEpilogueFwdINS6_IJSA_NS7_ILi256EEESB_EEES9_SE_SG_Li256ELb0ELb0ELb0ELb0EEENS1_29StaticPersistentTileSchedulerILb0EEEEEEEEEvNT_6ParamsE --------------------------
	.section	.nv.constant0._ZN7cutlass13device_kernelIN5flash11enable_sm90INS1_16FlashAttnFwdSm90INS1_25CollectiveMainloopFwdSm90ILi2EN4cute5tupleIJNS5_1CILi1EEES8_S8_EEENS6_IJNS7_ILi128EEENS7_ILi96EEENS7_ILi64EEEEEELi256ENS_6half_tEfNS_4arch4Sm90ELb0ELb0ELb1ELb0ELb0ELb0ELb1ELb1ELb0ELb0ELb0ELb0EEENS1_21CollectiveEpilogueFwdINS6_IJSA_NS7_ILi256EEESB_EEES9_SE_SG_Li256ELb0ELb0ELb0ELb0EEENS1_29StaticPersistentTileSchedulerILb0EEEEEEEEEvNT_6ParamsE,"a",@progbits
	.sectionflags	@""
	.align	4
.nv.constant0._ZN7cutlass13device_kernelIN5flash11enable_sm90INS1_16FlashAttnFwdSm90INS1_25CollectiveMainloopFwdSm90ILi2EN4cute5tupleIJNS5_1CILi1EEES8_S8_EEENS6_IJNS7_ILi128EEENS7_ILi96EEENS7_ILi64EEEEEELi256ENS_6half_tEfNS_4arch4Sm90ELb0ELb0ELb1ELb0ELb0ELb0ELb1ELb1ELb0ELb0ELb0ELb0EEENS1_21CollectiveEpilogueFwdINS6_IJSA_NS7_ILi256EEESB_EEES9_SE_SG_Li256ELb0ELb0ELb0ELb0EEENS1_29StaticPersistentTileSchedulerILb0EEEEEEEEEvNT_6ParamsE:
	.zero		3840


//--------------------- .nv.constant0._ZN7cutlass13device_kernelIN5flash11enable_sm90INS1_16FlashAttnFwdSm90INS1_25CollectiveMainloopFwdSm90ILi2EN4cute5tupleIJNS5_1CILi1EEES8_S8_EEENS6_IJNS7_ILi128EEENS7_ILi96EEENS7_ILi64EEEEEELi256ENS_6half_tEfNS_4arch4Sm90ELb0ELb0ELb1ELb1ELb0ELb0ELb0ELb1ELb0ELb0ELb0ELb0EEENS1_21CollectiveEpilogueFwdINS6_IJSA_NS7_ILi256EEESB_EEES9_SE_SG_Li256ELb1ELb0ELb0ELb0EEENS1_36VarlenDynamicPersistentTileSchedulerILi128ELi96ELi256ELi32ELb0ELb0ELb1ELb0ELb1ELb1EEEEEEEEEvNT_6ParamsE --------------------------
	.section	.nv.constant0._ZN7cutlass13device_kernelIN5flash11enable_sm90INS1_16FlashAttnFwdSm90INS1_25CollectiveMainloopFwdSm90ILi2EN4cute5tupleIJNS5_1CILi1EEES8_S8_EEENS6_IJNS7_ILi128EEENS7_ILi96EEENS7_ILi64EEEEEELi256ENS_6half_tEfNS_4arch4Sm90ELb0ELb0ELb1ELb1ELb0ELb0ELb0ELb1ELb0ELb0ELb0ELb0EEENS1_21CollectiveEpilogueFwdINS6_IJSA_NS7_ILi256EEESB_EEES9_SE_SG_Li256ELb1ELb0ELb0ELb0EEENS1_36VarlenDynamicPersistentTileSchedulerILi128ELi96ELi256ELi32ELb0ELb0ELb1ELb0ELb1ELb1EEEEEEEEEvNT_6ParamsE,"a",@progbits
	.sectionflags	@""
	.align	4
.nv.constant0._ZN7cutlass13device_kernelIN5flash11enable_sm90INS1_16FlashAttnFwdSm90INS1_25CollectiveMainloopFwdSm90ILi2EN4cute5tupleIJNS5_1CILi1EEES8_S8_EEENS6_IJNS7_ILi128EEENS7_ILi96EEENS7_ILi64EEEEEELi256ENS_6half_tEfNS_4arch4Sm90ELb0ELb0ELb1ELb1ELb0ELb0ELb0ELb1ELb0ELb0ELb0ELb0EEENS1_21CollectiveEpilogueFwdINS6_IJSA_NS7_ILi256EEESB_EEES9_SE_SG_Li256ELb1ELb0ELb0ELb0EEENS1_36VarlenDynamicPersistentTileSchedulerILi128ELi96ELi256ELi32ELb0ELb0ELb1ELb0ELb1ELb1EEEEEEEEEvNT_6ParamsE:
	.zero		3200


//--------------------- .nv.constant0._ZN7cutlass13device_kernelIN5flash11enable_sm90INS1_16FlashAttnFwdSm90INS1_25CollectiveMainloopFwdSm90ILi2EN4cute5tupleIJNS5_1CILi1EEES8_S8_EEENS6_IJNS7_ILi128EEENS7_ILi96EEENS7_ILi64EEEEEELi256ENS_6half_tEfNS_4arch4Sm90ELb0ELb0ELb1ELb1ELb0ELb1ELb0ELb1ELb0ELb0ELb0ELb0EEENS1_21CollectiveEpilogueFwdINS6_IJSA_NS7_ILi256EEESB_EEES9_SE_SG_Li256ELb1ELb0ELb0ELb0EEENS1_36VarlenDynamicPersistentTileSchedulerILi128ELi96ELi256ELi32ELb0ELb0ELb1ELb0ELb1ELb1EEEEEEEEEvNT_6ParamsE --------------------------
	.section	.nv.constant0._ZN7cutlass13device_kernelIN5flash11enable_sm90INS1_16FlashAttnFwdSm90INS1_25CollectiveMainloopFwdSm90ILi2EN4cute5tupleIJNS5_1CILi1EEES8_S8_EEENS6_IJNS7_ILi128EEENS7_ILi96EEENS7_ILi64EEEEEELi256ENS_6half_tEfNS_4arch4Sm90ELb0ELb0ELb1ELb1ELb0ELb1ELb0ELb1ELb0ELb0ELb0ELb0EEENS1_21CollectiveEpilogueFwdINS6_IJSA_NS7_ILi256EEESB_EEES9_SE_SG_Li256ELb1ELb0ELb0ELb0EEENS1_36VarlenDynamicPersistentTileSchedulerILi128ELi96ELi256ELi32ELb0ELb0ELb1ELb0ELb1ELb1EEEEEEEEEvNT_6ParamsE,"a",@progbits
	.sectionflags	@""
	.align	4
.nv.constant0._ZN7cutlass13device_kernelIN5flash11enable_sm90INS1_16FlashAttnFwdSm90INS1_25CollectiveMainloopFwdSm90ILi2EN4cute5tupleIJNS5_1CILi1EEES8_S8_EEENS6_IJNS7_ILi128EEENS7_ILi96EEENS7_ILi64EEEEEELi256ENS_6half_tEfNS_4arch4Sm90ELb0ELb0ELb1ELb1ELb0ELb1ELb0ELb1ELb0ELb0ELb0ELb0EEENS1_21CollectiveEpilogueFwdINS6_IJSA_NS7_ILi256EEESB_EEES9_SE_SG_Li256ELb1ELb0ELb0ELb0EEENS1_36VarlenDynamicPersistentTileSchedulerILi128ELi96ELi256ELi32ELb0ELb0ELb1ELb0ELb1ELb1EEEEEEEEEvNT_6ParamsE:
	.zero		3200


//--------------------- .nv.constant0._ZN7cutlass13device_kernelIN5flash11enable_sm90INS1_16FlashAttnFwdSm90INS1_25CollectiveMainloopFwdSm90ILi2EN4cute5tupleIJNS5_1CILi1EEES8_S8_EEENS6_IJNS7_ILi128EEENS7_ILi96EEENS7_ILi64EEEEEELi256ENS_6half_tEfNS_4arch4Sm90ELb0ELb0ELb1ELb1ELb0ELb0ELb1ELb1ELb0ELb0ELb0ELb0EEENS1_21CollectiveEpilogueFwdINS6_IJSA_NS7_ILi256EEESB_EEES9_SE_SG_Li256ELb1ELb0ELb0ELb0EEENS1_36VarlenDynamicPersistentTileSchedulerILi128ELi96ELi256ELi32ELb0ELb0ELb1ELb0ELb1ELb1EEEEEEEEEvNT_6ParamsE --------------------------
	.section	.nv.constant0._ZN7cutlass13device_kernelIN5flash11enable_sm90INS1_16FlashAttnFwdSm90INS1_25CollectiveMainloopFwdSm90ILi2EN4cute5tupleIJNS5_1CILi1EEES8_S8_EEENS6_IJNS7_ILi128EEENS7_ILi96EEENS7_ILi64EEEEEELi256ENS_6half_tEfNS_4arch4Sm90ELb0ELb0ELb1ELb1ELb0ELb0ELb1ELb1ELb0ELb0ELb0ELb0EEENS1_21CollectiveEpilogueFwdINS6_IJSA_NS7_ILi256EEESB_EEES9_SE_SG_Li256ELb1ELb0ELb0ELb0EEENS1_36VarlenDynamicPersistentTileSchedulerILi128ELi96ELi256ELi32ELb0ELb0ELb1ELb0ELb1ELb1EEEEEEEEEvNT_6ParamsE,"a",@progbits
	.sectionflags	@""
	.align	4
.nv.constant0._ZN7cutlass13device_kernelIN5flash11enable_sm90INS1_16FlashAttnFwdSm90INS1_25CollectiveMainloopFwdSm90ILi2EN4cute5tupleIJNS5_1CILi1EEES8_S8_EEENS6_IJNS7_ILi128EEENS7_ILi96EEENS7_ILi64EEEEEELi256ENS_6half_tEfNS_4arch4Sm90ELb0ELb0ELb1ELb1ELb0ELb0ELb1ELb1ELb0ELb0ELb0ELb0EEENS1_21CollectiveEpilogueFwdINS6_IJSA_NS7_ILi256EEESB_EEES9_SE_SG_Li256ELb1ELb0ELb0ELb0EEENS1_36VarlenDynamicPersistentTileSchedulerILi128ELi96ELi256ELi32ELb0ELb0ELb1ELb0ELb1ELb1EEEEEEEEEvNT_6ParamsE:
	.zero		3456


//--------------------- .nv.constant0._ZN7cutlass13device_kernelIN5flash11enable_sm90INS1_16FlashAttnFwdSm90INS1_25CollectiveMainloopFwdSm90ILi2EN4cute5tupleIJNS5_1CILi1EEES8_S8_EEENS6_IJNS7_ILi128EEENS7_ILi96EEENS7_ILi64EEEEEELi256ENS_6half_tEfNS_4arch4Sm90ELb0ELb0ELb1ELb1ELb0ELb1ELb1ELb1ELb0ELb0ELb0ELb0EEENS1_21CollectiveEpilogueFwdINS6_IJSA_NS7_ILi256EEESB_EEES9_SE_SG_Li256ELb1ELb0ELb0ELb0EEENS1_36VarlenDynamicPersistentTileSchedulerILi128ELi96ELi256ELi32ELb0ELb0ELb1ELb0ELb1ELb1EEEEEEEEEvNT_6ParamsE --------------------------
	.section	.nv.constant0._ZN7cutlass13device_kernelIN5flash11enable_sm90INS1_16FlashAttnFwdSm90INS1_25CollectiveMainloopFwdSm90ILi2EN4cute5tupleIJNS5_1CILi1EEES8_S8_EEENS6_IJNS7_ILi128EEENS7_ILi96EEENS7_ILi64EEEEEELi256ENS_6half_tEfNS_4arch4Sm90ELb0ELb0ELb1ELb1ELb0ELb1ELb1ELb1ELb0ELb0ELb0ELb0EEENS1_21CollectiveEpilogueFwdINS6_IJSA_NS7_ILi256EEESB_EEES9_SE_SG_Li256ELb1ELb0ELb0ELb0EEENS1_36VarlenDynamicPersistentTileSchedulerILi128ELi96ELi256ELi32ELb0ELb0ELb1ELb0ELb1ELb1EEEEEEEEEvNT_6ParamsE,"a",@progbits
	.sectionflags	@""
	.align	4
.nv.constant0._ZN7cutlass13device_kernelIN5flash11enable_sm90INS1_16FlashAttnFwdSm90INS1_25CollectiveMainloopFwdSm90ILi2EN4cute5tupleIJNS5_1CILi1EEES8_S8_EEENS6_IJNS7_ILi128EEENS7_ILi96EEENS7_ILi64EEEEEELi256ENS_6half_tEfNS_4arch4Sm90ELb0ELb0ELb1ELb1ELb0ELb1ELb1ELb1ELb0ELb0ELb0ELb0EEENS1_21CollectiveEpilogueFwdINS6_IJSA_NS7_ILi256EEESB_EEES9_SE_SG_Li256ELb1ELb0ELb0ELb0EEENS1_36VarlenDynamicPersistentTileSchedulerILi128ELi96ELi256ELi32ELb0ELb0ELb1ELb0ELb1ELb1EEEEEEEEEvNT_6ParamsE:
	.zero		3456


//--------------------- .nv.constant0._ZN7cutlass13device_kernelIN5flash11enable_sm90INS1_16FlashAttnFwdSm90INS1_25CollectiveMainloopFwdSm90ILi2EN4cute5tupleIJNS5_1CILi1EEES8_S8_EEENS6_IJNS7_ILi128EEENS7_ILi96EEENS7_ILi64EEEEEELi256ENS_6half_tEfNS_4arch4Sm90ELb0ELb1ELb1ELb0ELb0ELb0ELb0ELb1ELb0ELb0ELb0ELb0EEENS1_21CollectiveEpilogueFwdINS6_IJSA_NS7_ILi256EEESB_EEES9_SE_SG_Li256ELb0ELb0ELb0ELb0EEENS1_30DynamicPersistentTileSchedulerILi256ELi32ELb0ELb0ELb1EEEEEEEEEvNT_6ParamsE --------------------------
	.section	.nv.constant0._ZN7cutlass13device_kernelIN5flash11enable_sm90INS1_16FlashAttnFwdSm90INS1_25CollectiveMainloopFwdSm90ILi2EN4cute5tupleIJNS5_1CILi1EEES8_S8_EEENS6_IJNS7_ILi128EEENS7_ILi96EEENS7_ILi64EEEEEELi256ENS_6half_tEfNS_4arch4Sm90ELb0ELb1ELb1ELb0ELb0ELb0ELb0ELb1ELb0ELb0ELb0ELb0EEENS1_21CollectiveEpilogueFwdINS6_IJSA_NS7_ILi256EEESB_EEES9_SE_SG_Li256ELb0ELb0ELb0ELb0EEENS1_30DynamicPersistentTileSchedulerILi256ELi32ELb0ELb0ELb1EEEEEEEEEvNT_6ParamsE,"a",@progbits
	.sectionflags	@""
	.align	4
.nv.constant0._ZN7cutlass13device_kernelIN5flash11enable_sm90INS1_16FlashAttnFwdSm90INS1_25CollectiveMainloopFwdSm90ILi2EN4cute5tupleIJNS5_1CILi1EEES8_S8_EEENS6_IJNS7_ILi128EEENS7_ILi96EEENS7_ILi64EEEEEELi256ENS_6half_tEfNS_4arch4Sm90ELb0ELb1ELb1ELb0ELb0ELb0ELb0ELb1ELb0ELb0ELb0ELb0EEENS1_21CollectiveEpilogueFwdINS6_IJSA_NS7_ILi256EEESB_EEES9_SE_SG_Li256ELb0ELb0ELb0ELb0EEENS1_30DynamicPersistentTileSchedulerILi256ELi32ELb0ELb0ELb1EEEEEEEEEvNT_6ParamsE:
	.zero		3584


//--------------------- .nv.constant0._ZN7cutlass13device_kernelIN5flash11enable_sm90INS1_16FlashAttnFwdSm90INS1_25CollectiveMainloopFwdSm90ILi2EN4cute5tupleIJNS5_1CILi1EEES8_S8_EEENS6_IJNS7_ILi128EEENS7_ILi96EEENS7_ILi64EEEEEELi256ENS_6half_tEfNS_4arch4Sm90ELb0ELb1ELb1ELb0ELb0ELb0ELb1ELb1ELb0ELb0ELb0ELb0EEENS1_21CollectiveEpilogueFwdINS6_IJSA_NS7_ILi256EEESB_EEES9_SE_SG_Li256ELb0ELb0ELb0ELb0EEENS1_30DynamicPersistentTileSchedulerILi256ELi32ELb0ELb0ELb1EEEEEEEEEvNT_6ParamsE --------------------------
	.section	.nv.constant0._ZN7cutlass13device_kernelIN5flash11enable_sm90INS1_16FlashAttnFwdSm90INS1_25CollectiveMainloopFwdSm90ILi2EN4cute5tupleIJNS5_1CILi1EEES8_S8_EEENS6_IJNS7_ILi128EEENS7_ILi96EEENS7_ILi64EEEEEELi256ENS_6half_tEfNS_4arch4Sm90ELb0ELb1ELb1ELb0ELb0ELb0ELb1ELb1ELb0ELb0ELb0ELb0EEENS1_21CollectiveEpilogueFwdINS6_IJSA_NS7_ILi256EEESB_EEES9_SE_SG_Li256ELb0ELb0ELb0ELb0EEENS1_30DynamicPersistentTileSchedulerILi256ELi32ELb0ELb0ELb1EEEEEEEEEvNT_6ParamsE,"a",@progbits
	.sectionflags	@""
	.align	4
.nv.constant0._ZN7cutlass13device_kernelIN5flash11enable_sm90INS1_16FlashAttnFwdSm90INS1_25CollectiveMainloopFwdSm90ILi2EN4cute5tupleIJNS5_1CILi1EEES8_S8_EEENS6_IJNS7_ILi128EEENS7_ILi96EEENS7_ILi64EEEEEELi256ENS_6half_tEfNS_4arch4Sm90ELb0ELb1ELb1ELb0ELb0ELb0ELb1ELb1ELb0ELb0ELb0ELb0EEENS1_21CollectiveEpilogueFwdINS6_IJSA_NS7_ILi256EEESB_EEES9_SE_SG_Li256ELb0ELb0ELb0ELb0EEENS1_30DynamicPersistentTileSchedulerILi256ELi32ELb0ELb0ELb1EEEEEEEEEvNT_6ParamsE:
	.zero		3840


//--------------------- .nv.constant0._ZN7cutlass13device_kernelIN5flash11enable_sm90INS1_16FlashAttnFwdSm90INS1_25CollectiveMainloopFwdSm90ILi2EN4cute5tupleIJNS5_1CILi1EEES8_S8_EEENS6_IJNS7_ILi128EEENS7_ILi96EEENS7_ILi64EEEEEELi256ENS_6half_tEfNS_4arch4Sm90ELb0ELb1ELb1ELb1ELb0ELb0ELb0ELb1ELb0ELb0ELb0ELb0EEENS1_21CollectiveEpilogueFwdINS6_IJSA_NS7_ILi256EEESB_EEES9_SE_SG_Li256ELb1ELb0ELb0ELb0EEENS1_36VarlenDynamicPersistentTileSchedulerILi128ELi96ELi256ELi32ELb0ELb0ELb1ELb1ELb0ELb1EEEEEEEEEvNT_6ParamsE --------------------------
	.section	.nv.constant0._ZN7cutlass13device_kernelIN5flash11enable_sm90INS1_16FlashAttnFwdSm90INS1_25CollectiveMainloopFwdSm90ILi2EN4cute5tupleIJNS5_1CILi1EEES8_S8_EEENS6_IJNS7_ILi128EEENS7_ILi96EEENS7_ILi64EEEEEELi256ENS_6half_tEfNS_4arch4Sm90ELb0ELb1ELb1ELb1ELb0ELb0ELb0ELb1ELb0ELb0ELb0ELb0EEENS1_21CollectiveEpilogueFwdINS6_IJSA_NS7_ILi256EEESB_EEES9_SE_SG_Li256ELb1ELb0ELb0ELb0EEENS1_36VarlenDynamicPersistentTileSchedulerILi128ELi96ELi256ELi32ELb0ELb0ELb1ELb1ELb0ELb1EEEEEEEEEvNT_6ParamsE,"a",@progbits
	.sectionflags	@""
	.align	4
.nv.constant0._ZN7cutlass13device_kernelIN5flash11enable_sm90INS1_16FlashAttnFwdSm90INS1_25CollectiveMainloopFwdSm90ILi2EN4cute5tupleIJNS5_1CILi1EEES8_S8_EEENS6_IJNS7_ILi128EEENS7_ILi96EEENS7_ILi64EEEEEELi256ENS_6half_tEfNS_4arch4Sm90ELb0ELb1ELb1ELb1ELb0ELb0ELb0ELb1ELb0ELb0ELb0ELb0EEENS1_21CollectiveEpilogueFwdINS6_IJSA_NS7_ILi256EEESB_EEES9_SE_SG_Li256ELb1ELb0ELb0ELb0EEENS1_36VarlenDynamicPersistentTileSchedulerILi128ELi96ELi256ELi32ELb0ELb0ELb1ELb1ELb0ELb1EEEEEEEEEvNT_6ParamsE:
	.zero		3200


//--------------------- .nv.constant0._ZN7cutlass13device_kernelIN5flash11enable_sm90INS1_16FlashAttnFwdSm90INS1_25CollectiveMainloopFwdSm90ILi2EN4cute5tupleIJNS5_1CILi1EEES8_S8_EEENS6_IJNS7_ILi128EEENS7_ILi96EEENS7_ILi64EEEEEELi256ENS_6half_tEfNS_4arch4Sm90ELb0ELb1ELb1ELb1ELb0ELb1ELb0ELb1ELb0ELb0ELb0ELb0EEENS1_21CollectiveEpilogueFwdINS6_IJSA_NS7_ILi256EEESB_EEES9_SE_SG_Li256ELb1ELb0ELb0ELb0EEENS1_36VarlenDynamicPersistentTileSchedulerILi128ELi96ELi256ELi32ELb0ELb0ELb1ELb1ELb0ELb1EEEEEEEEEvNT_6ParamsE --------------------------
	.section	.nv.constant0._ZN7cutlass13device_kernelIN5flash11enable_sm90INS1_16FlashAttnFwdSm90INS1_25CollectiveMainloopFwdSm90ILi2EN4cute5tupleIJNS5_1CILi1EEES8_S8_EEENS6_IJNS7_ILi128EEENS7_ILi96EEENS7_ILi64EEEEEELi256ENS_6half_tEfNS_4arch4Sm90ELb0ELb1ELb1ELb1ELb0ELb1ELb0ELb1ELb0ELb0ELb0ELb0EEENS1_21CollectiveEpilogueFwdINS6_IJSA_NS7_ILi256EEESB_EEES9_SE_SG_Li256ELb1ELb0ELb0ELb0EEENS1_36VarlenDynamicPersistentTileSchedulerILi128ELi96ELi256ELi32ELb0ELb0ELb1ELb1ELb0ELb1EEEEEEEEEvNT_6ParamsE,"a",@progbits
	.sectionflags	@""
	.align	4
.nv.constant0._ZN7cutlass13device_kernelIN5flash11enable_sm90INS1_16FlashAttnFwdSm90INS1_25CollectiveMainloopFwdSm90ILi2EN4cute5tupleIJNS5_1CILi1EEES8_S8_EEENS6_IJNS7_ILi128EEENS7_ILi96EEENS7_ILi64EEEEEELi256ENS_6half_tEfNS_4arch4Sm90ELb0ELb1ELb1ELb1ELb0ELb1ELb0ELb1ELb0ELb0ELb0ELb0EEENS1_21CollectiveEpilogueFwdINS6_IJSA_NS7_ILi256EEESB_EEES9_SE_SG_Li256ELb1ELb0ELb0ELb0EEENS1_36VarlenDynamicPersistentTileSchedulerILi128ELi96ELi256ELi32ELb0ELb0ELb1ELb1ELb0ELb1EEEEEEEEEvNT_6ParamsE:
	.zero		3200


//--------------------- .nv.constant0._ZN7cutlass13device_kernelIN5flash11enable_sm90INS1_16FlashAttnFwdSm90INS1_25CollectiveMainloopFwdSm90ILi2EN4cute5tupleIJNS5_1CILi1EEES8_S8_EEENS6_IJNS7_ILi128EEENS7_ILi96EEENS7_ILi64EEEEEELi256ENS_6half_tEfNS_4arch4Sm90ELb0ELb1ELb1ELb1ELb0ELb0ELb1ELb1ELb0ELb0ELb0ELb0EEENS1_21CollectiveEpilogueFwdINS6_IJSA_NS7_ILi256EEESB_EEES9_SE_SG_Li256ELb1ELb0ELb0ELb0EEENS1_36VarlenDynamicPersistentTileSchedulerILi128ELi96ELi256ELi32ELb0ELb0ELb1ELb1ELb0ELb1EEEEEEEEEvNT_6ParamsE --------------------------
	.section	.nv.constant0._ZN7cutlass13device_kernelIN5flash11enable_sm90INS1_16FlashAttnFwdSm90INS1_25CollectiveMainloopFwdSm90ILi2EN4cute5tupleIJNS5_1CILi1EEES8_S8_EEENS6_IJNS7_ILi128EEENS7_ILi96EEENS7_ILi64EEEEEELi256ENS_6half_tEfNS_4arch4Sm90ELb0ELb1ELb1ELb1ELb0ELb0ELb1ELb1ELb0ELb0ELb0ELb0EEENS1_21CollectiveEpilogueFwdINS6_IJSA_NS7_ILi256EEESB_EEES9_SE_SG_Li256ELb1ELb0ELb0ELb0EEENS1_36VarlenDynamicPersistentTileSchedulerILi128ELi96ELi256ELi32ELb0ELb0ELb1ELb1ELb0ELb1EEEEEEEEEvNT_6ParamsE,"a",@progbits
	.sectionflags	@""
	.align	4
.nv.constant0._ZN7cutlass13device_kernelIN5flash11enable_sm90INS1_16FlashAttnFwdSm90INS1_25CollectiveMainloopFwdSm90ILi2EN4cute5tupleIJNS5_1CILi1EEES8_S8_EEENS6_IJNS7_ILi128EEENS7_ILi96EEENS7_ILi64EEEEEELi256ENS_6half_tEfNS_4arch4Sm90ELb0ELb1ELb1ELb1ELb0ELb0ELb1ELb1ELb0ELb0ELb0ELb0EEENS1_21CollectiveEpilogueFwdINS6_IJSA_NS7_ILi256EEESB_EEES9_SE_SG_Li256ELb1ELb0ELb0ELb0EEENS1_36VarlenDynamicPersistentTileSchedulerILi128ELi96ELi256ELi32ELb0ELb0ELb1ELb1ELb0ELb1EEEEEEEEEvNT_6ParamsE:
	.zero		3456


//--------------------- .nv.constant0._ZN7cutlass13device_kernelIN5flash11enable_sm90INS1_16FlashAttnFwdSm90INS1_25CollectiveMainloopFwdSm90ILi2EN4cute5tupleIJNS5_1CILi1EEES8_S8_EEENS6_IJNS7_ILi128EEENS7_ILi96EEENS7_ILi64EEEEEELi256ENS_6half_tEfNS_4arch4Sm90ELb0ELb1ELb1ELb1ELb0ELb1ELb1ELb1ELb0ELb0ELb0ELb0EEENS1_21CollectiveEpilogueFwdINS6_IJSA_NS7_ILi256EEESB_EEES9_SE_SG_Li256ELb1ELb0ELb0ELb0EEENS1_36VarlenDynamicPersistentTileSchedulerILi128ELi96ELi256ELi32ELb0ELb0ELb1ELb1ELb0ELb1EEEEEEEEEvNT_6ParamsE --------------------------
	.section	.nv.constant0._ZN7cutlass13device_kernelIN5flash11enable_sm90INS1_16FlashAttnFwdSm90INS1_25CollectiveMainloopFwdSm90ILi2EN4cute5tupleIJNS5_1CILi1EEES8_S8_EEENS6_IJNS7_ILi128EEENS7_ILi96EEENS7_ILi64EEEEEELi256ENS_6half_tEfNS_4arch4Sm90ELb0ELb1ELb1ELb1ELb0ELb1ELb1ELb1ELb0ELb0ELb0ELb0EEENS1_21CollectiveEpilogueFwdINS6_IJSA_NS7_ILi256EEESB_EEES9_SE_SG_Li256ELb1ELb0ELb0ELb0EEENS1_36VarlenDynamicPersistentTileSchedulerILi128ELi96ELi256ELi32ELb0ELb0ELb1ELb1ELb0ELb1EEEEEEEEEvNT_6ParamsE,"a",@progbits
	.sectionflags	@""
	.align	4
.nv.constant0._ZN7cutlass13device_kernelIN5flash11enable_sm90INS1_16FlashAttnFwdSm90INS1_25CollectiveMainloopFwdSm90ILi2EN4cute5tupleIJNS5_1CILi1EEES8_S8_EEENS6_IJNS7_ILi128EEENS7_ILi96EEENS7_ILi64EEEEEELi256ENS_6half_tEfNS_4arch4Sm90ELb0ELb1ELb1ELb1ELb0ELb1ELb1ELb1ELb0ELb0ELb0ELb0EEENS1_21CollectiveEpilogueFwdINS6_IJSA_NS7_ILi256EEESB_EEES9_SE_SG_Li256ELb1ELb0ELb0ELb0EEENS1_36VarlenDynamicPersistentTileSchedulerILi128ELi96ELi256ELi32ELb0ELb0ELb1ELb1ELb0ELb1EEEEEEEEEvNT_6ParamsE:
	.zero		3456


//--------------------- .nv.constant0._ZN7cutlass13device_kernelIN5flash11enable_sm90INS1_16FlashAttnFwdSm90INS1_25CollectiveMainloopFwdSm90ILi2EN4cute5tupleIJNS5_1CILi1EEES8_S8_EEENS6_IJNS7_ILi128EEENS7_ILi96EEENS7_ILi64EEEEEELi256ENS_6half_tEfNS_4arch4Sm90ELb1ELb0ELb1ELb0ELb0ELb0ELb0ELb1ELb0ELb0ELb0ELb0EEENS1_21CollectiveEpilogueFwdINS6_IJSA_NS7_ILi256EEESB_EEES9_SE_SG_Li256ELb0ELb0ELb0ELb0EEENS1_30DynamicPersistentTileSchedulerILi256ELi32ELb0ELb0ELb1EEEEEEEEEvNT_6ParamsE --------------------------
	.section	.nv.constant0._ZN7cutlass13device_kernelIN5flash11enable_sm90INS1_16FlashAttnFwdSm90INS1_25CollectiveMainloopFwdSm90ILi2EN4cute5tupleIJNS5_1CILi1EEES8_S8_EEENS6_IJNS7_ILi128EEENS7_ILi96EEENS7_ILi64EEEEEELi256ENS_6half_tEfNS_4arch4Sm90ELb1ELb0ELb1ELb0ELb0ELb0ELb0ELb1ELb0ELb0ELb0ELb0EEENS1_21CollectiveEpilogueFwdINS6_IJSA_NS7_ILi256EEESB_EEES9_SE_SG_Li256ELb0ELb0ELb0ELb0EEENS1_30DynamicPersistentTileSchedulerILi256ELi32ELb0ELb0ELb1EEEEEEEEEvNT_6ParamsE,"a",@progbits
	.sectionflags	@""
	.align	4
.nv.constant0._ZN7cutlass13device_kernelIN5flash11enable_sm90INS1_16FlashAttnFwdSm90INS1_25CollectiveMainloopFwdSm90ILi2EN4cute5tupleIJNS5_1CILi1EEES8_S8_EEENS6_IJNS7_ILi128EEENS7_ILi96EEENS7_ILi64EEEEEELi256ENS_6half_tEfNS_4arch4Sm90ELb1ELb0ELb1ELb0ELb0ELb0ELb0ELb1ELb0ELb0ELb0ELb0EEENS1_21CollectiveEpilogueFwdINS6_IJSA_NS7_ILi256EEESB_EEES9_SE_SG_Li256ELb0ELb0ELb0ELb0EEENS1_30DynamicPersistentTileSchedulerILi256ELi32ELb0ELb0ELb1EEEEEEEEEvNT_6ParamsE:
	.zero		3584


//--------------------- .nv.constant0._ZN7cutlass13device_kernelIN5flash11enable_sm90INS1_16FlashAttnFwdSm90INS1_25CollectiveMainloopFwdSm90ILi2EN4cute5tupleIJNS5_1CILi1EEES8_S8_EEENS6_IJNS7_ILi128EEENS7_ILi96EEENS7_ILi64EEEEEELi256ENS_6half_tEfNS_4arch4Sm90ELb1ELb0ELb1ELb0ELb0ELb0ELb1ELb1ELb0ELb0ELb0ELb0EEENS1_21CollectiveEpilogueFwdINS6_IJSA_NS7_ILi256EEESB_EEES9_SE_SG_Li256ELb0ELb0ELb0ELb0EEENS1_30DynamicPersistentTileSchedulerILi256ELi32ELb0ELb0ELb1EEEEEEEEEvNT_6ParamsE --------------------------
	.section	.nv.constant0._ZN7cutlass13device_kernelIN5flash11enable_sm90INS1_16FlashAttnFwdSm90INS1_25CollectiveMainloopFwdSm90ILi2EN4cute5tupleIJNS5_1CILi1EEES8_S8_EEENS6_IJNS7_ILi128EEENS7_ILi96EEENS7_ILi64EEEEEELi256ENS_6half_tEfNS_4arch4Sm90ELb1ELb0ELb1ELb0ELb0ELb0ELb1ELb1ELb0ELb0ELb0ELb0EEENS1_21CollectiveEpilogueFwdINS6_IJSA_NS7_ILi256EEESB_EEES9_SE_SG_Li256ELb0ELb0ELb0ELb0EEENS1_30DynamicPersistentTileSchedulerILi256ELi32ELb0ELb0ELb1EEEEEEEEEvNT_6ParamsE,"a",@progbits
	.sectionflags	@""
	.align	4
.nv.constant0._ZN7cutlass13device_kernelIN5flash11enable_sm90INS1_16FlashAttnFwdSm90INS1_25CollectiveMainloopFwdSm90ILi2EN4cute5tupleIJNS5_1CILi1EEES8_S8_EEENS6_IJNS7_ILi128EEENS7_ILi96EEENS7_ILi64EEEEEELi256ENS_6half_tEfNS_4arch4Sm90ELb1ELb0ELb1ELb0ELb0ELb0ELb1ELb1ELb0ELb0ELb0ELb0EEENS1_21CollectiveEpilogueFwdINS6_IJSA_NS7_ILi256EEESB_EEES9_SE_SG_Li256ELb0ELb0ELb0ELb0EEENS1_30DynamicPersistentTileSchedulerILi256ELi32ELb0ELb0ELb1EEEEEEEEEvNT_6ParamsE:
	.zero		3840


//--------------------- .nv.constant0._ZN7cutlass13device_kernelIN5flash11enable_sm90INS1_16FlashAttnFwdSm90INS1_25CollectiveMainloopFwdSm90ILi2EN4cute5tupleIJNS5_1CILi1EEES8_S8_EEENS6_IJNS7_ILi128EEENS7_ILi96EEENS7_ILi64EEEEEELi256ENS_6half_tEfNS_4arch4Sm90ELb1ELb0ELb1ELb1ELb0ELb0ELb0ELb1ELb0ELb0ELb0ELb0EEENS1_21CollectiveEpilogueFwdINS6_IJSA_NS7_ILi256EEESB_EEES9_SE_SG_Li256ELb1ELb0ELb0ELb0EEENS1_36VarlenDynamicPersistentTileSchedulerILi128ELi96ELi256ELi32ELb0ELb0ELb1ELb1ELb1ELb1EEEEEEEEEvNT_6ParamsE --------------------------
	.section	.nv.constant0._ZN7cutlass13device_kernelIN5flash11enable_sm90INS1_16FlashAttnFwdSm90INS1_25CollectiveMainloopFwdSm90ILi2EN4cute5tupleIJNS5_1CILi1EEES8_S8_EEENS6_IJNS7_ILi128EEENS7_ILi96EEENS7_ILi64EEEEEELi256ENS_6half_tEfNS_4arch4Sm90ELb1ELb0ELb1ELb1ELb0ELb0ELb0ELb1ELb0ELb0ELb0ELb0EEENS1_21CollectiveEpilogueFwdINS6_IJSA_NS7_ILi256EEESB_EEES9_SE_SG_Li256ELb1ELb0ELb0ELb0EEENS1_36VarlenDynamicPersistentTileSchedulerILi128ELi96ELi256ELi32ELb0ELb0ELb1ELb1ELb1ELb1EEEEEEEEEvNT_6ParamsE,"a",@progbits
	.sectionflags	@""
	.align	4
.nv.constant0._ZN7cutlass13device_kernelIN5flash11enable_sm90INS1_16FlashAttnFwdSm90INS1_25CollectiveMainloopFwdSm90ILi2EN4cute5tupleIJNS5_1CILi1EEES8_S8_EEENS6_IJNS7_ILi128EEENS7_ILi96EEENS7_ILi64EEEEEELi256ENS_6half_tEfNS_4arch4Sm90ELb1ELb0ELb1ELb1ELb0ELb0ELb0ELb1ELb0ELb0ELb0ELb0EEENS1_21CollectiveEpilogueFwdINS6_IJSA_NS7_ILi256EEESB_EEES9_SE_SG_Li256ELb1ELb0ELb0ELb0EEENS1_36VarlenDynamicPersistentTileSchedulerILi128ELi96ELi256ELi32ELb0ELb0ELb1ELb1ELb1ELb1EEEEEEEEEvNT_6ParamsE:
	.zero		3200


//--------------------- .nv.constant0._ZN7cutlass13device_kernelIN5flash11enable_sm90INS1_16FlashAttnFwdSm90INS1_25CollectiveMainloopFwdSm90ILi2EN4cute5tupleIJNS5_1CILi1EEES8_S8_EEENS6_IJNS7_ILi128EEENS7_ILi96EEENS7_ILi64EEEEEELi256ENS_6half_tEfNS_4arch4Sm90ELb1ELb0ELb1ELb1ELb0ELb1ELb0ELb1ELb0ELb0ELb0ELb0EEENS1_21CollectiveEpilogueFwdINS6_IJSA_NS7_ILi256EEESB_EEES9_SE_SG_Li256ELb1ELb0ELb0ELb0EEENS1_36VarlenDynamicPersistentTileSchedulerILi128ELi96ELi256ELi32ELb0ELb0ELb1ELb1ELb1ELb1EEEEEEEEEvNT_6ParamsE --------------------------
	.section	.nv.constant0._ZN7cutlass13device_kernelIN5flash11enable_sm90INS1_16FlashAttnFwdSm90INS1_25CollectiveMainloopFwdSm90ILi2EN4cute5tupleIJNS5_1CILi1EEES8_S8_EEENS6_IJNS7_ILi128EEENS7_ILi96EEENS7_ILi64EEEEEELi256ENS_6half_tEfNS_4arch4Sm90ELb1ELb0ELb1ELb1ELb0ELb1ELb0ELb1ELb0ELb0ELb0ELb0EEENS1_21CollectiveEpilogueFwdINS6_IJSA_NS7_ILi256EEESB_EEES9_SE_SG_Li256ELb1ELb0ELb0ELb0EEENS1_36VarlenDynamicPersistentTileSchedulerILi128ELi96ELi256ELi32ELb0ELb0ELb1ELb1ELb1ELb1EEEEEEEEEvNT_6ParamsE,"a",@progbits
	.sectionflags	@""
	.align	4
.nv.constant0._ZN7cutlass13device_kernelIN5flash11enable_sm90INS1_16FlashAttnFwdSm90INS1_25CollectiveMainloopFwdSm90ILi2EN4cute5tupleIJNS5_1CILi1EEES8_S8_EEENS6_IJNS7_ILi128EEENS7_ILi96EEENS7_ILi64EEEEEELi256ENS_6half_tEfNS_4arch4Sm90ELb1ELb0ELb1ELb1ELb0ELb1ELb0ELb1ELb0ELb0ELb0ELb0EEENS1_21CollectiveEpilogueFwdINS6_IJSA_NS7_ILi256EEESB_EEES9_SE_SG_Li256ELb1ELb0ELb0ELb0EEENS1_36VarlenDynamicPersistentTileSchedulerILi128ELi96ELi256ELi32ELb0ELb0ELb1ELb1ELb1ELb1EEEEEEEEEvNT_6ParamsE:
	.zero		3200


//--------------------- .nv.constant0._ZN7cutlass13device_kernelIN5flash11enable_sm90INS1_16FlashAttnFwdSm90INS1_25CollectiveMainloopFwdSm90ILi2EN4cute5tupleIJNS5_1CILi1EEES8_S8_EEENS6_IJNS7_ILi128EEENS7_ILi96EEENS7_ILi64EEEEEELi256ENS_6half_tEfNS_4arch4Sm90ELb1ELb0ELb1ELb1ELb0ELb0ELb1ELb1ELb0ELb0ELb0ELb0EEENS1_21CollectiveEpilogueFwdINS6_IJSA_NS7_ILi256EEESB_EEES9_SE_SG_Li256ELb1ELb0ELb0ELb0EEENS1_36VarlenDynamicPersistentTileSchedulerILi128ELi96ELi256ELi32ELb0ELb0ELb1ELb1ELb1ELb1EEEEEEEEEvNT_6ParamsE --------------------------
	.section	.nv.constant0._ZN7cutlass13device_kernelIN5flash11enable_sm90INS1_16FlashAttnFwdSm90INS1_25CollectiveMainloopFwdSm90ILi2EN4cute5tupleIJNS5_1CILi1EEES8_S8_EEENS6_IJNS7_ILi128EEENS7_ILi96EEENS7_ILi64EEEEEELi256ENS_6half_tEfNS_4arch4Sm90ELb1ELb0ELb1ELb1ELb0ELb0ELb1ELb1ELb0ELb0ELb0ELb0EEENS1_21CollectiveEpilogueFwdINS6_IJSA_NS7_ILi256EEESB_EEES9_SE_SG_Li256ELb1ELb0ELb0ELb0EEENS1_36VarlenDynamicPersistentTileSchedulerILi128ELi96ELi256ELi32ELb0ELb0ELb1ELb1ELb1ELb1EEEEEEEEEvNT_6ParamsE,"a",@progbits
	.sectionflags	@""
	.align	4
.nv.constant0._ZN7cutlass13device_kernelIN5flash11enable_sm90INS1_16FlashAttnFwdSm90INS1_25CollectiveMainloopFwdSm90ILi2EN4cute5tupleIJNS5_1CILi1EEES8_S8_EEENS6_IJNS7_ILi128EEENS7_ILi96EEENS7_ILi64EEEEEELi256ENS_6half_tEfNS_4arch4Sm90ELb1ELb0ELb1ELb1ELb0ELb0ELb1ELb1ELb0ELb0ELb0ELb0EEENS1_21CollectiveEpilogueFwdINS6_IJSA_NS7_ILi256EEESB_EEES9_SE_SG_Li256ELb1ELb0ELb0ELb0EEENS1_36VarlenDynamicPersistentTileSchedulerILi128ELi96ELi256ELi32ELb0ELb0ELb1ELb1ELb1ELb1EEEEEEEEEvNT_6ParamsE:
	.zero		3456


//--------------------- .nv.constant0._ZN7cutlass13device_kernelIN5flash11enable_sm90INS1_16FlashAttnFwdSm90INS1_25CollectiveMainloopFwdSm90ILi2EN4cute5tupleIJNS5_1CILi1EEES8_S8_EEENS6_IJNS7_ILi128EEENS7_ILi96EEENS7_ILi64EEEEEELi256ENS_6half_tEfNS_4arch4Sm90ELb1ELb0ELb1ELb1ELb0ELb1ELb1ELb1ELb0ELb0ELb0ELb0EEENS1_21CollectiveEpilogueFwdINS6_IJSA_NS7_ILi256EEESB_EEES9_SE_SG_Li256ELb1ELb0ELb0ELb0EEENS1_36VarlenDynamicPersistentTileSchedulerILi128ELi96ELi256ELi32ELb0ELb0ELb1ELb1ELb1ELb1EEEEEEEEEvNT_6ParamsE --------------------------
	.section	.nv.constant0._ZN7cutlass13device_kernelIN5flash11enable_sm90INS1_16FlashAttnFwdSm90INS1_25CollectiveMainloopFwdSm90ILi2EN4cute5tupleIJNS5_1CILi1EEES8_S8_EEENS6_IJNS7_ILi128EEENS7_ILi96EEENS7_ILi64EEEEEELi256ENS_6half_tEfNS_4arch4Sm90ELb1ELb0ELb1ELb1ELb0ELb1ELb1ELb1ELb0ELb0ELb0ELb0EEENS1_21CollectiveEpilogueFwdINS6_IJSA_NS7_ILi256EEESB_EEES9_SE_SG_Li256ELb1ELb0ELb0ELb0EEENS1_36VarlenDynamicPersistentTileSchedulerILi128ELi96ELi256ELi32ELb0ELb0ELb1ELb1ELb1ELb1EEEEEEEEEvNT_6ParamsE,"a",@progbits
	.sectionflags	@""
	.align	4
.nv.constant0._ZN7cutlass13device_kernelIN5flash11enable_sm90INS1_16FlashAttnFwdSm90INS1_25CollectiveMainloopFwdSm90ILi2EN4cute5tupleIJNS5_1CILi1EEES8_S8_EEENS6_IJNS7_ILi128EEENS7_ILi96EEENS7_ILi64EEEEEELi256ENS_6half_tEfNS_4arch4Sm90ELb1ELb0ELb1ELb1ELb0ELb1ELb1ELb1ELb0ELb0ELb0ELb0EEENS1_21CollectiveEpilogueFwdINS6_IJSA_NS7_ILi256EEESB_EEES9_SE_SG_Li256ELb1ELb0ELb0ELb0EEENS1_36VarlenDynamicPersistentTileSchedulerILi128ELi96ELi256ELi32ELb0ELb0ELb1ELb1ELb1ELb1EEEEEEEEEvNT_6ParamsE:
	.zero		3456


//--------------------- SYMBOLS --------------------------

	.type		.nv.reservedSmem.offset0,@object
	.size		.nv.reservedSmem.offset0,0x4
	.type		__assertfail,@function
